	.target	sm_80

	.elftype	@"ET_EXEC"


//--------------------- .note.nv.tkinfo           --------------------------
	.section	.note.nv.tkinfo,"",@"SHT_NOTE"
	.sectionflags	@"SHF_NOTE_NV_TKINFO"
	.tkinfo
        /*0018*/ 	.word	0x00000002
        /*0030*/ 	.string	""
        /*0030*/ 	.string	"ptxas"
        /*0030*/ 	.string	"Cuda compilation tools, release 13.0, V13.0.88"
        /*0030*/ 	.string	"Build cuda_13.0.r13.0/compiler.36424714_0"
        /*0030*/ 	.string	"-arch sm_80 -m 64 "



//--------------------- .note.nv.cuinfo           --------------------------
	.section	.note.nv.cuinfo,"",@"SHT_NOTE"
	.sectionflags	@"SHF_NOTE_NV_CUINFO"
        /*0018*/ 	.short	0x0002
        /*001a*/ 	.short	0x0050
        /*001c*/ 	.short	0x0082
	.zero		2


//--------------------- .nv.info                  --------------------------
	.section	.nv.info,"",@"SHT_CUDA_INFO"
	.align	4


	//----- nvinfo : EIATTR_REGCOUNT
	.align		4
        /*0000*/ 	.byte	0x04, 0x2f
        /*0002*/ 	.short	(.L_12 - .L_11)
	.align		4
.L_11:
        /*0004*/ 	.word	index@(_ZN7cutlass13device_kernelIN5flash19enable_sm80_to_sm89INS1_16FlashAttnFwdSm80INS1_25CollectiveMainloopFwdSm80ILi4ELi1ELb0EN4cute5tupleIJNS5_1CILi128EEENS7_ILi64EEES8_EEELi128ENS_10bfloat16_tEfNS_4arch4Sm80ELb1ELb0ELb0ELb1ELb0ELb1ELb1ELb0EEENS1_21CollectiveEpilogueFwdINS6_IJS8_S8_S9_EEENS6_IJNS7_ILi1EEESH_SH_EEESB_SD_Li128ELb1ELb1ELb0ELb0EEENS1_19SingleTileSchedulerILb1ELb0ELb1ELi128EEEEEEEEEvNT_6ParamsE)
        /*0008*/ 	.word	0x000000ff


	//----- nvinfo : EIATTR_FRAME_SIZE
	.align		4
.L_12:
        /*000c*/ 	.byte	0x04, 0x11
        /*000e*/ 	.short	(.L_14 - .L_13)
	.align		4
.L_13:
        /*0010*/ 	.word	index@(_ZN7cutlass13device_kernelIN5flash19enable_sm80_to_sm89INS1_16FlashAttnFwdSm80INS1_25CollectiveMainloopFwdSm80ILi4ELi1ELb0EN4cute5tupleIJNS5_1CILi128EEENS7_ILi64EEES8_EEELi128ENS_10bfloat16_tEfNS_4arch4Sm80ELb1ELb0ELb0ELb1ELb0ELb1ELb1ELb0EEENS1_21CollectiveEpilogueFwdINS6_IJS8_S8_S9_EEENS6_IJNS7_ILi1EEESH_SH_EEESB_SD_Li128ELb1ELb1ELb0ELb0EEENS1_19SingleTileSchedulerILb1ELb0ELb1ELi128EEEEEEEEEvNT_6ParamsE)
        /*0014*/ 	.word	0x000000a0


	//----- nvinfo : EIATTR_REGCOUNT
	.align		4
.L_14:
        /*0018*/ 	.byte	0x04, 0x2f
        /*001a*/ 	.short	(.L_16 - .L_15)
	.align		4
.L_15:
        /*001c*/ 	.word	index@(_ZN7cutlass13device_kernelIN5flash19enable_sm80_to_sm89INS1_16FlashAttnFwdSm80INS1_25CollectiveMainloopFwdSm80ILi4ELi1ELb0EN4cute5tupleIJNS5_1CILi128EEENS7_ILi64EEES8_EEELi128ENS_10bfloat16_tEfNS_4arch4Sm80ELb1ELb0ELb0ELb1ELb0ELb0ELb1ELb0EEENS1_21CollectiveEpilogueFwdINS6_IJS8_S8_S9_EEENS6_IJNS7_ILi1EEESH_SH_EEESB_SD_Li128ELb1ELb1ELb0ELb0EEENS1_19SingleTileSchedulerILb1ELb0ELb1ELi128EEEEEEEEEvNT_6ParamsE)
        /*0020*/ 	.word	0x000000ff


	//----- nvinfo : EIATTR_FRAME_SIZE
	.align		4
.L_16:
        /*0024*/ 	.byte	0x04, 0x11
        /*0026*/ 	.short	(.L_18 - .L_17)
	.align		4
.L_17:
        /*0028*/ 	.word	index@(_ZN7cutlass13device_kernelIN5flash19enable_sm80_to_sm89INS1_16FlashAttnFwdSm80INS1_25CollectiveMainloopFwdSm80ILi4ELi1ELb0EN4cute5tupleIJNS5_1CILi128EEENS7_ILi64EEES8_EEELi128ENS_10bfloat16_tEfNS_4arch4Sm80ELb1ELb0ELb0ELb1ELb0ELb0ELb1ELb0EEENS1_21CollectiveEpilogueFwdINS6_IJS8_S8_S9_EEENS6_IJNS7_ILi1EEESH_SH_EEESB_SD_Li128ELb1ELb1ELb0ELb0EEENS1_19SingleTileSchedulerILb1ELb0ELb1ELi128EEEEEEEEEvNT_6ParamsE)
        /*002c*/ 	.word	0x000000c8


	//----- nvinfo : EIATTR_REGCOUNT
	.align		4
.L_18:
        /*0030*/ 	.byte	0x04, 0x2f
        /*0032*/ 	.short	(.L_20 - .L_19)
	.align		4
.L_19:
        /*0034*/ 	.word	index@(_ZN7cutlass13device_kernelIN5flash19enable_sm80_to_sm89INS1_16FlashAttnFwdSm80INS1_25CollectiveMainloopFwdSm80ILi4ELi1ELb0EN4cute5tupleIJNS5_1CILi128EEENS7_ILi64EEES8_EEELi128ENS_10bfloat16_tEfNS_4arch4Sm80ELb1ELb0ELb0ELb0ELb0ELb0ELb1ELb0EEENS1_21CollectiveEpilogueFwdINS6_IJS8_S8_S9_EEENS6_IJNS7_ILi1EEESH_SH_EEESB_SD_Li128ELb0ELb1ELb0ELb0EEENS1_30DynamicPersistentTileSchedulerILi128ELi128ELb0ELb1ELb0EEEEEEEEEvNT_6ParamsE)
        /*0038*/ 	.word	0x000000ff


	//----- nvinfo : EIATTR_FRAME_SIZE
	.align		4
.L_20:
        /*003c*/ 	.byte	0x04, 0x11
        /*003e*/ 	.short	(.L_22 - .L_21)
	.align		4
.L_21:
        /*0040*/ 	.word	index@($__internal_13_$__cuda_sm70_shflsync_idx_p)
        /*0044*/ 	.word	0x00000000


	//----- nvinfo : EIATTR_FRAME_SIZE
	.align		4
.L_22:
        /*0048*/ 	.byte	0x04, 0x11
        /*004a*/ 	.short	(.L_24 - .L_23)
	.align		4
.L_23:
        /*004c*/ 	.word	index@($__internal_12_$__cuda_sm70_shflsync_bfly_p)
        /*0050*/ 	.word	0x00000000


	//----- nvinfo : EIATTR_FRAME_SIZE
	.align		4
.L_24:
        /*0054*/ 	.byte	0x04, 0x11
        /*0056*/ 	.short	(.L_26 - .L_25)
	.align		4
.L_25:
        /*0058*/ 	.word	index@(_ZN7cutlass13device_kernelIN5flash19enable_sm80_to_sm89INS1_16FlashAttnFwdSm80INS1_25CollectiveMainloopFwdSm80ILi4ELi1ELb0EN4cute5tupleIJNS5_1CILi128EEENS7_ILi64EEES8_EEELi128ENS_10bfloat16_tEfNS_4arch4Sm80ELb1ELb0ELb0ELb0ELb0ELb0ELb1ELb0EEENS1_21CollectiveEpilogueFwdINS6_IJS8_S8_S9_EEENS6_IJNS7_ILi1EEESH_SH_EEESB_SD_Li128ELb0ELb1ELb0ELb0EEENS1_30DynamicPersistentTileSchedulerILi128ELi128ELb0ELb1ELb0EEEEEEEEEvNT_6ParamsE)
        /*005c*/ 	.word	0x000000b0


	//----- nvinfo : EIATTR_REGCOUNT
	.align		4
.L_26:
        /*0060*/ 	.byte	0x04, 0x2f
        /*0062*/ 	.short	(.L_28 - .L_27)
	.align		4
.L_27:
        /*0064*/ 	.word	index@(_ZN7cutlass13device_kernelIN5flash19enable_sm80_to_sm89INS1_16FlashAttnFwdSm80INS1_25CollectiveMainloopFwdSm80ILi4ELi1ELb0EN4cute5tupleIJNS5_1CILi128EEENS7_ILi48EEES8_EEELi128ENS_10bfloat16_tEfNS_4arch4Sm80ELb0ELb1ELb0ELb1ELb0ELb1ELb1ELb0EEENS1_21CollectiveEpilogueFwdINS6_IJS8_S8_S9_EEENS6_IJNS7_ILi1EEESH_SH_EEESB_SD_Li128ELb1ELb1ELb0ELb0EEENS1_19SingleTileSchedulerILb1ELb0ELb1ELi128EEEEEEEEEvNT_6ParamsE)
        /*0068*/ 	.word	0x000000ff


	//----- nvinfo : EIATTR_FRAME_SIZE
	.align		4
.L_28:
        /*006c*/ 	.byte	0x04, 0x11
        /*006e*/ 	.short	(.L_30 - .L_29)
	.align		4
.L_29:
        /*0070*/ 	.word	index@($__internal_11_$__cuda_sm70_shflsync_idx_p)
        /*0074*/ 	.word	0x00000000


	//----- nvinfo : EIATTR_FRAME_SIZE
	.align		4
.L_30:
        /*0078*/ 	.byte	0x04, 0x11
        /*007a*/ 	.short	(.L_32 - .L_31)
	.align		4
.L_31:
        /*007c*/ 	.word	index@($__internal_10_$__cuda_sm70_shflsync_bfly_p)
        /*0080*/ 	.word	0x00000000


	//----- nvinfo : EIATTR_FRAME_SIZE
	.align		4
.L_32:
        /*0084*/ 	.byte	0x04, 0x11
        /*0086*/ 	.short	(.L_34 - .L_33)
	.align		4
.L_33:
        /*0088*/ 	.word	index@($_ZN7cutlass13device_kernelIN5flash19enable_sm80_to_sm89INS1_16FlashAttnFwdSm80INS1_25CollectiveMainloopFwdSm80ILi4ELi1ELb0EN4cute5tupleIJNS5_1CILi128EEENS7_ILi48EEES8_EEELi128ENS_10bfloat16_tEfNS_4arch4Sm80ELb0ELb1ELb0ELb1ELb0ELb1ELb1ELb0EEENS1_21CollectiveEpilogueFwdINS6_IJS8_S8_S9_EEENS6_IJNS7_ILi1EEESH_SH_EEESB_SD_Li128ELb1ELb1ELb0ELb0EEENS1_19SingleTileSchedulerILb1ELb0ELb1ELi128EEEEEEEEEvNT_6ParamsE$_ZZN5flash25CollectiveMainloopFwdSm80ILi4ELi1ELb0EN4cute5tupleIJNS1_1CILi128EEENS3_ILi48EEES4_EEELi128EN7cutlass10bfloat16_tEfNS7_4arch4Sm80ELb0ELb1ELb0ELb1ELb0ELb1ELb1ELb0EE3mmaINS_16FlashAttnFwdSm80ISB_NS_21CollectiveEpilogueFwdINS2_IJS4_S4_S5_EEENS2_IJNS3_ILi1EEESG_SG_EEES8_SA_Li128ELb1ELb1ELb0ELb0EEENS_19SingleTileSchedulerILb1ELb0ELb1ELi128EEEE13SharedStorageENS1_6TensorINS1_11ArrayEngineIfLm128EEENS1_6LayoutINS2_IJNS2_IJNS3_ILi2EEESR_EEESR_NS3_ILi16EEEEEENS2_IJNS2_IJSG_SR_EEENS3_ILi4EEENS3_ILi8EEEEEEEEEENS_7SoftmaxILi4ELi0EEEEEbRKNSB_6ParamsERT0_RT1_iRKNS_16SeqlenInfoQKNewKILb1ELb1EEENS2_IJiiiiEEERT_ENKUlvE_clEv)
        /*008c*/ 	.word	0x00000000


	//----- nvinfo : EIATTR_FRAME_SIZE
	.align		4
.L_34:
        /*0090*/ 	.byte	0x04, 0x11
        /*0092*/ 	.short	(.L_36 - .L_35)
	.align		4
.L_35:
        /*0094*/ 	.word	index@(_ZN7cutlass13device_kernelIN5flash19enable_sm80_to_sm89INS1_16FlashAttnFwdSm80INS1_25CollectiveMainloopFwdSm80ILi4ELi1ELb0EN4cute5tupleIJNS5_1CILi128EEENS7_ILi48EEES8_EEELi128ENS_10bfloat16_tEfNS_4arch4Sm80ELb0ELb1ELb0ELb1ELb0ELb1ELb1ELb0EEENS1_21CollectiveEpilogueFwdINS6_IJS8_S8_S9_EEENS6_IJNS7_ILi1EEESH_SH_EEESB_SD_Li128ELb1ELb1ELb0ELb0EEENS1_19SingleTileSchedulerILb1ELb0ELb1ELi128EEEEEEEEEvNT_6ParamsE)
        /*0098*/ 	.word	0x000000f8


	//----- nvinfo : EIATTR_REGCOUNT
	.align		4
.L_36:
        /*009c*/ 	.byte	0x04, 0x2f
        /*009e*/ 	.short	(.L_38 - .L_37)
	.align		4
.L_37:
        /*00a0*/ 	.word	index@(_ZN7cutlass13device_kernelIN5flash19enable_sm80_to_sm89INS1_16FlashAttnFwdSm80INS1_25CollectiveMainloopFwdSm80ILi4ELi1ELb0EN4cute5tupleIJNS5_1CILi128EEENS7_ILi48EEES8_EEELi128ENS_10bfloat16_tEfNS_4arch4Sm80ELb0ELb1ELb0ELb1ELb0ELb0ELb1ELb0EEENS1_21CollectiveEpilogueFwdINS6_IJS8_S8_S9_EEENS6_IJNS7_ILi1EEESH_SH_EEESB_SD_Li128ELb1ELb1ELb0ELb0EEENS1_19SingleTileSchedulerILb1ELb0ELb1ELi128EEEEEEEEEvNT_6ParamsE)
        /*00a4*/ 	.word	0x000000ff


	//----- nvinfo : EIATTR_FRAME_SIZE
	.align		4
.L_38:
        /*00a8*/ 	.byte	0x04, 0x11
        /*00aa*/ 	.short	(.L_40 - .L_39)
	.align		4
.L_39:
        /*00ac*/ 	.word	index@(_ZN7cutlass13device_kernelIN5flash19enable_sm80_to_sm89INS1_16FlashAttnFwdSm80INS1_25CollectiveMainloopFwdSm80ILi4ELi1ELb0EN4cute5tupleIJNS5_1CILi128EEENS7_ILi48EEES8_EEELi128ENS_10bfloat16_tEfNS_4arch4Sm80ELb0ELb1ELb0ELb1ELb0ELb0ELb1ELb0EEENS1_21CollectiveEpilogueFwdINS6_IJS8_S8_S9_EEENS6_IJNS7_ILi1EEESH_SH_EEESB_SD_Li128ELb1ELb1ELb0ELb0EEENS1_19SingleTileSchedulerILb1ELb0ELb1ELi128EEEEEEEEEvNT_6ParamsE)
        /*00b0*/ 	.word	0x00000078


	//----- nvinfo : EIATTR_REGCOUNT
	.align		4
.L_40:
        /*00b4*/ 	.byte	0x04, 0x2f
        /*00b6*/ 	.short	(.L_42 - .L_41)
	.align		4
.L_41:
        /*00b8*/ 	.word	index@(_ZN7cutlass13device_kernelIN5flash19enable_sm80_to_sm89INS1_16FlashAttnFwdSm80INS1_25CollectiveMainloopFwdSm80ILi4ELi1ELb0EN4cute5tupleIJNS5_1CILi128EEENS7_ILi48EEES8_EEELi128ENS_10bfloat16_tEfNS_4arch4Sm80ELb0ELb1ELb0ELb0ELb0ELb0ELb1ELb0EEENS1_21CollectiveEpilogueFwdINS6_IJS8_S8_S9_EEENS6_IJNS7_ILi1EEESH_SH_EEESB_SD_Li128ELb0ELb1ELb0ELb0EEENS1_19SingleTileSchedulerILb0ELb0ELb1ELi128EEEEEEEEEvNT_6ParamsE)
        /*00bc*/ 	.word	0x000000ff


	//----- nvinfo : EIATTR_FRAME_SIZE
	.align		4
.L_42:
        /*00c0*/ 	.byte	0x04, 0x11
        /*00c2*/ 	.short	(.L_44 - .L_43)
	.align		4
.L_43:
        /*00c4*/ 	.word	index@(_ZN7cutlass13device_kernelIN5flash19enable_sm80_to_sm89INS1_16FlashAttnFwdSm80INS1_25CollectiveMainloopFwdSm80ILi4ELi1ELb0EN4cute5tupleIJNS5_1CILi128EEENS7_ILi48EEES8_EEELi128ENS_10bfloat16_tEfNS_4arch4Sm80ELb0ELb1ELb0ELb0ELb0ELb0ELb1ELb0EEENS1_21CollectiveEpilogueFwdINS6_IJS8_S8_S9_EEENS6_IJNS7_ILi1EEESH_SH_EEESB_SD_Li128ELb0ELb1ELb0ELb0EEENS1_19SingleTileSchedulerILb0ELb0ELb1ELi128EEEEEEEEEvNT_6ParamsE)
        /*00c8*/ 	.word	0x00000080


	//----- nvinfo : EIATTR_REGCOUNT
	.align		4
.L_44:
        /*00cc*/ 	.byte	0x04, 0x2f
        /*00ce*/ 	.short	(.L_46 - .L_45)
	.align		4
.L_45:
        /*00d0*/ 	.word	index@(_ZN7cutlass13device_kernelIN5flash19enable_sm80_to_sm89INS1_16FlashAttnFwdSm80INS1_25CollectiveMainloopFwdSm80ILi4ELi1ELb0EN4cute5tupleIJNS5_1CILi128EEENS7_ILi64EEES8_EEELi128ENS_10bfloat16_tEfNS_4arch4Sm80ELb0ELb0ELb0ELb1ELb0ELb1ELb1ELb0EEENS1_21CollectiveEpilogueFwdINS6_IJS8_S8_S9_EEENS6_IJNS7_ILi1EEESH_SH_EEESB_SD_Li128ELb1ELb1ELb0ELb0EEENS1_19SingleTileSchedulerILb1ELb0ELb1ELi128EEEEEEEEEvNT_6ParamsE)
        /*00d4*/ 	.word	0x000000ff


	//----- nvinfo : EIATTR_FRAME_SIZE
	.align		4
.L_46:
        /*00d8*/ 	.byte	0x04, 0x11
        /*00da*/ 	.short	(.L_48 - .L_47)
	.align		4
.L_47:
        /*00dc*/ 	.word	index@(_ZN7cutlass13device_kernelIN5flash19enable_sm80_to_sm89INS1_16FlashAttnFwdSm80INS1_25CollectiveMainloopFwdSm80ILi4ELi1ELb0EN4cute5tupleIJNS5_1CILi128EEENS7_ILi64EEES8_EEELi128ENS_10bfloat16_tEfNS_4arch4Sm80ELb0ELb0ELb0ELb1ELb0ELb1ELb1ELb0EEENS1_21CollectiveEpilogueFwdINS6_IJS8_S8_S9_EEENS6_IJNS7_ILi1EEESH_SH_EEESB_SD_Li128ELb1ELb1ELb0ELb0EEENS1_19SingleTileSchedulerILb1ELb0ELb1ELi128EEEEEEEEEvNT_6ParamsE)
        /*00e0*/ 	.word	0x000000a8


	//----- nvinfo : EIATTR_REGCOUNT
	.align		4
.L_48:
        /*00e4*/ 	.byte	0x04, 0x2f
        /*00e6*/ 	.short	(.L_50 - .L_49)
	.align		4
.L_49:
        /*00e8*/ 	.word	index@(_ZN7cutlass13device_kernelIN5flash19enable_sm80_to_sm89INS1_16FlashAttnFwdSm80INS1_25CollectiveMainloopFwdSm80ILi4ELi1ELb0EN4cute5tupleIJNS5_1CILi128EEENS7_ILi64EEES8_EEELi128ENS_10bfloat16_tEfNS_4arch4Sm80ELb0ELb0ELb0ELb1ELb0ELb0ELb1ELb0EEENS1_21CollectiveEpilogueFwdINS6_IJS8_S8_S9_EEENS6_IJNS7_ILi1EEESH_SH_EEESB_SD_Li128ELb1ELb1ELb0ELb0EEENS1_19SingleTileSchedulerILb1ELb0ELb1ELi128EEEEEEEEEvNT_6ParamsE)
        /*00ec*/ 	.word	0x000000ff


	//----- nvinfo : EIATTR_FRAME_SIZE
	.align		4
.L_50:
        /*00f0*/ 	.byte	0x04, 0x11
        /*00f2*/ 	.short	(.L_52 - .L_51)
	.align		4
.L_51:
        /*00f4*/ 	.word	index@(_ZN7cutlass13device_kernelIN5flash19enable_sm80_to_sm89INS1_16FlashAttnFwdSm80INS1_25CollectiveMainloopFwdSm80ILi4ELi1ELb0EN4cute5tupleIJNS5_1CILi128EEENS7_ILi64EEES8_EEELi128ENS_10bfloat16_tEfNS_4arch4Sm80ELb0ELb0ELb0ELb1ELb0ELb0ELb1ELb0EEENS1_21CollectiveEpilogueFwdINS6_IJS8_S8_S9_EEENS6_IJNS7_ILi1EEESH_SH_EEESB_SD_Li128ELb1ELb1ELb0ELb0EEENS1_19SingleTileSchedulerILb1ELb0ELb1ELi128EEEEEEEEEvNT_6ParamsE)
        /*00f8*/ 	.word	0x00000090


	//----- nvinfo : EIATTR_REGCOUNT
	.align		4
.L_52:
        /*00fc*/ 	.byte	0x04, 0x2f
        /*00fe*/ 	.short	(.L_54 - .L_53)
	.align		4
.L_53:
        /*0100*/ 	.word	index@(_ZN7cutlass13device_kernelIN5flash19enable_sm80_to_sm89INS1_16FlashAttnFwdSm80INS1_25CollectiveMainloopFwdSm80ILi4ELi1ELb0EN4cute5tupleIJNS5_1CILi128EEENS7_ILi64EEES8_EEELi128ENS_10bfloat16_tEfNS_4arch4Sm80ELb0ELb0ELb0ELb0ELb0ELb0ELb1ELb0EEENS1_21CollectiveEpilogueFwdINS6_IJS8_S8_S9_EEENS6_IJNS7_ILi1EEESH_SH_EEESB_SD_Li128ELb0ELb1ELb0ELb0EEENS1_19SingleTileSchedulerILb0ELb0ELb1ELi128EEEEEEEEEvNT_6ParamsE)
        /*0104*/ 	.word	0x000000ff


	//----- nvinfo : EIATTR_FRAME_SIZE
	.align		4
.L_54:
        /*0108*/ 	.byte	0x04, 0x11
        /*010a*/ 	.short	(.L_56 - .L_55)
	.align		4
.L_55:
        /*010c*/ 	.word	index@(_ZN7cutlass13device_kernelIN5flash19enable_sm80_to_sm89INS1_16FlashAttnFwdSm80INS1_25CollectiveMainloopFwdSm80ILi4ELi1ELb0EN4cute5tupleIJNS5_1CILi128EEENS7_ILi64EEES8_EEELi128ENS_10bfloat16_tEfNS_4arch4Sm80ELb0ELb0ELb0ELb0ELb0ELb0ELb1ELb0EEENS1_21CollectiveEpilogueFwdINS6_IJS8_S8_S9_EEENS6_IJNS7_ILi1EEESH_SH_EEESB_SD_Li128ELb0ELb1ELb0ELb0EEENS1_19SingleTileSchedulerILb0ELb0ELb1ELi128EEEEEEEEEvNT_6ParamsE)
        /*0110*/ 	.word	0x00000058


	//----- nvinfo : EIATTR_REGCOUNT
	.align		4
.L_56:
        /*0114*/ 	.byte	0x04, 0x2f
        /*0116*/ 	.short	(.L_58 - .L_57)
	.align		4
.L_57:
        /*0118*/ 	.word	index@(_ZN7cutlass13device_kernelIN5flash19enable_sm80_to_sm89INS1_16FlashAttnFwdSm80INS1_25CollectiveMainloopFwdSm80ILi8ELi1ELb1EN4cute5tupleIJNS5_1CILi128EEES8_S8_EEELi128ENS_10bfloat16_tEfNS_4arch4Sm80ELb1ELb0ELb0ELb1ELb0ELb1ELb1ELb0EEENS1_21CollectiveEpilogueFwdIS9_NS6_IJNS7_ILi1EEESF_SF_EEESA_SC_Li256ELb1ELb1ELb0ELb0EEENS1_19SingleTileSchedulerILb1ELb0ELb1ELi128EEEEEEEEEvNT_6ParamsE)
        /*011c*/ 	.word	0x000000ff


	//----- nvinfo : EIATTR_FRAME_SIZE
	.align		4
.L_58:
        /*0120*/ 	.byte	0x04, 0x11
        /*0122*/ 	.short	(.L_60 - .L_59)
	.align		4
.L_59:
        /*0124*/ 	.word	index@(_ZN7cutlass13device_kernelIN5flash19enable_sm80_to_sm89INS1_16FlashAttnFwdSm80INS1_25CollectiveMainloopFwdSm80ILi8ELi1ELb1EN4cute5tupleIJNS5_1CILi128EEES8_S8_EEELi128ENS_10bfloat16_tEfNS_4arch4Sm80ELb1ELb0ELb0ELb1ELb0ELb1ELb1ELb0EEENS1_21CollectiveEpilogueFwdIS9_NS6_IJNS7_ILi1EEESF_SF_EEESA_SC_Li256ELb1ELb1ELb0ELb0EEENS1_19SingleTileSchedulerILb1ELb0ELb1ELi128EEEEEEEEEvNT_6ParamsE)
        /*0128*/ 	.word	0x00000060


	//----- nvinfo : EIATTR_REGCOUNT
	.align		4
.L_60:
        /*012c*/ 	.byte	0x04, 0x2f
        /*012e*/ 	.short	(.L_62 - .L_61)
	.align		4
.L_61:
        /*0130*/ 	.word	index@(_ZN7cutlass13device_kernelIN5flash19enable_sm80_to_sm89INS1_16FlashAttnFwdSm80INS1_25CollectiveMainloopFwdSm80ILi8ELi1ELb1EN4cute5tupleIJNS5_1CILi128EEES8_S8_EEELi128ENS_10bfloat16_tEfNS_4arch4Sm80ELb1ELb0ELb0ELb1ELb0ELb0ELb1ELb0EEENS1_21CollectiveEpilogueFwdIS9_NS6_IJNS7_ILi1EEESF_SF_EEESA_SC_Li256ELb1ELb1ELb0ELb0EEENS1_19SingleTileSchedulerILb1ELb0ELb1ELi128EEEEEEEEEvNT_6ParamsE)
        /*0134*/ 	.word	0x000000ff


	//----- nvinfo : EIATTR_FRAME_SIZE
	.align		4
.L_62:
        /*0138*/ 	.byte	0x04, 0x11
        /*013a*/ 	.short	(.L_64 - .L_63)
	.align		4
.L_63:
        /*013c*/ 	.word	index@(_ZN7cutlass13device_kernelIN5flash19enable_sm80_to_sm89INS1_16FlashAttnFwdSm80INS1_25CollectiveMainloopFwdSm80ILi8ELi1ELb1EN4cute5tupleIJNS5_1CILi128EEES8_S8_EEELi128ENS_10bfloat16_tEfNS_4arch4Sm80ELb1ELb0ELb0ELb1ELb0ELb0ELb1ELb0EEENS1_21CollectiveEpilogueFwdIS9_NS6_IJNS7_ILi1EEESF_SF_EEESA_SC_Li256ELb1ELb1ELb0ELb0EEENS1_19SingleTileSchedulerILb1ELb0ELb1ELi128EEEEEEEEEvNT_6ParamsE)
        /*0140*/ 	.word	0x00000000


	//----- nvinfo : EIATTR_REGCOUNT
	.align		4
.L_64:
        /*0144*/ 	.byte	0x04, 0x2f
        /*0146*/ 	.short	(.L_66 - .L_65)
	.align		4
.L_65:
        /*0148*/ 	.word	index@(_ZN7cutlass13device_kernelIN5flash19enable_sm80_to_sm89INS1_16FlashAttnFwdSm80INS1_25CollectiveMainloopFwdSm80ILi8ELi1ELb1EN4cute5tupleIJNS5_1CILi128EEES8_S8_EEELi128ENS_10bfloat16_tEfNS_4arch4Sm80ELb1ELb0ELb0ELb0ELb0ELb0ELb1ELb0EEENS1_21CollectiveEpilogueFwdIS9_NS6_IJNS7_ILi1EEESF_SF_EEESA_SC_Li256ELb0ELb1ELb0ELb0EEENS1_30DynamicPersistentTileSchedulerILi256ELi256ELb0ELb1ELb0EEEEEEEEEvNT_6ParamsE)
        /*014c*/ 	.word	0x000000ff


	//----- nvinfo : EIATTR_FRAME_SIZE
	.align		4
.L_66:
        /*0150*/ 	.byte	0x04, 0x11
        /*0152*/ 	.short	(.L_68 - .L_67)
	.align		4
.L_67:
        /*0154*/ 	.word	index@($__internal_9_$__cuda_sm70_shflsync_idx_p)
        /*0158*/ 	.word	0x00000000


	//----- nvinfo : EIATTR_FRAME_SIZE
	.align		4
.L_68:
        /*015c*/ 	.byte	0x04, 0x11
        /*015e*/ 	.short	(.L_70 - .L_69)
	.align		4
.L_69:
        /*0160*/ 	.word	index@($__internal_8_$__cuda_sm70_shflsync_bfly_p)
        /*0164*/ 	.word	0x00000000


	//----- nvinfo : EIATTR_FRAME_SIZE
	.align		4
.L_70:
        /*0168*/ 	.byte	0x04, 0x11
        /*016a*/ 	.short	(.L_72 - .L_71)
	.align		4
.L_71:
        /*016c*/ 	.word	index@(_ZN7cutlass13device_kernelIN5flash19enable_sm80_to_sm89INS1_16FlashAttnFwdSm80INS1_25CollectiveMainloopFwdSm80ILi8ELi1ELb1EN4cute5tupleIJNS5_1CILi128EEES8_S8_EEELi128ENS_10bfloat16_tEfNS_4arch4Sm80ELb1ELb0ELb0ELb0ELb0ELb0ELb1ELb0EEENS1_21CollectiveEpilogueFwdIS9_NS6_IJNS7_ILi1EEESF_SF_EEESA_SC_Li256ELb0ELb1ELb0ELb0EEENS1_30DynamicPersistentTileSchedulerILi256ELi256ELb0ELb1ELb0EEEEEEEEEvNT_6ParamsE)
        /*0170*/ 	.word	0x00000080


	//----- nvinfo : EIATTR_REGCOUNT
	.align		4
.L_72:
        /*0174*/ 	.byte	0x04, 0x2f
        /*0176*/ 	.short	(.L_74 - .L_73)
	.align		4
.L_73:
        /*0178*/ 	.word	index@(_ZN7cutlass13device_kernelIN5flash19enable_sm80_to_sm89INS1_16FlashAttnFwdSm80INS1_25CollectiveMainloopFwdSm80ILi8ELi1ELb1EN4cute5tupleIJNS5_1CILi128EEENS7_ILi96EEES8_EEELi128ENS_10bfloat16_tEfNS_4arch4Sm80ELb0ELb1ELb0ELb1ELb0ELb1ELb1ELb0EEENS1_21CollectiveEpilogueFwdINS6_IJS8_S8_S9_EEENS6_IJNS7_ILi1EEESH_SH_EEESB_SD_Li256ELb1ELb1ELb0ELb0EEENS1_19SingleTileSchedulerILb1ELb0ELb1ELi128EEEEEEEEEvNT_6ParamsE)
        /*017c*/ 	.word	0x000000fe


	//----- nvinfo : EIATTR_FRAME_SIZE
	.align		4
.L_74:
        /*0180*/ 	.byte	0x04, 0x11
        /*0182*/ 	.short	(.L_76 - .L_75)
	.align		4
.L_75:
        /*0184*/ 	.word	index@(_ZN7cutlass13device_kernelIN5flash19enable_sm80_to_sm89INS1_16FlashAttnFwdSm80INS1_25CollectiveMainloopFwdSm80ILi8ELi1ELb1EN4cute5tupleIJNS5_1CILi128EEENS7_ILi96EEES8_EEELi128ENS_10bfloat16_tEfNS_4arch4Sm80ELb0ELb1ELb0ELb1ELb0ELb1ELb1ELb0EEENS1_21CollectiveEpilogueFwdINS6_IJS8_S8_S9_EEENS6_IJNS7_ILi1EEESH_SH_EEESB_SD_Li256ELb1ELb1ELb0ELb0EEENS1_19SingleTileSchedulerILb1ELb0ELb1ELi128EEEEEEEEEvNT_6ParamsE)
        /*0188*/ 	.word	0x00000000


	//----- nvinfo : EIATTR_REGCOUNT
	.align		4
.L_76:
        /*018c*/ 	.byte	0x04, 0x2f
        /*018e*/ 	.short	(.L_78 - .L_77)
	.align		4
.L_77:
        /*0190*/ 	.word	index@(_ZN7cutlass13device_kernelIN5flash19enable_sm80_to_sm89INS1_16FlashAttnFwdSm80INS1_25CollectiveMainloopFwdSm80ILi8ELi1ELb1EN4cute5tupleIJNS5_1CILi128EEENS7_ILi96EEES8_EEELi128ENS_10bfloat16_tEfNS_4arch4Sm80ELb0ELb1ELb0ELb1ELb0ELb0ELb1ELb0EEENS1_21CollectiveEpilogueFwdINS6_IJS8_S8_S9_EEENS6_IJNS7_ILi1EEESH_SH_EEESB_SD_Li256ELb1ELb1ELb0ELb0EEENS1_19SingleTileSchedulerILb1ELb0ELb1ELi128EEEEEEEEEvNT_6ParamsE)
        /*0194*/ 	.word	0x000000fc


	//----- nvinfo : EIATTR_FRAME_SIZE
	.align		4
.L_78:
        /*0198*/ 	.byte	0x04, 0x11
        /*019a*/ 	.short	(.L_80 - .L_79)
	.align		4
.L_79:
        /*019c*/ 	.word	index@(_ZN7cutlass13device_kernelIN5flash19enable_sm80_to_sm89INS1_16FlashAttnFwdSm80INS1_25CollectiveMainloopFwdSm80ILi8ELi1ELb1EN4cute5tupleIJNS5_1CILi128EEENS7_ILi96EEES8_EEELi128ENS_10bfloat16_tEfNS_4arch4Sm80ELb0ELb1ELb0ELb1ELb0ELb0ELb1ELb0EEENS1_21CollectiveEpilogueFwdINS6_IJS8_S8_S9_EEENS6_IJNS7_ILi1EEESH_SH_EEESB_SD_Li256ELb1ELb1ELb0ELb0EEENS1_19SingleTileSchedulerILb1ELb0ELb1ELi128EEEEEEEEEvNT_6ParamsE)
        /*01a0*/ 	.word	0x00000000


	//----- nvinfo : EIATTR_REGCOUNT
	.align		4
.L_80:
        /*01a4*/ 	.byte	0x04, 0x2f
        /*01a6*/ 	.short	(.L_82 - .L_81)
	.align		4
.L_81:
        /*01a8*/ 	.word	index@(_ZN7cutlass13device_kernelIN5flash19enable_sm80_to_sm89INS1_16FlashAttnFwdSm80INS1_25CollectiveMainloopFwdSm80ILi8ELi1ELb1EN4cute5tupleIJNS5_1CILi128EEENS7_ILi96EEES8_EEELi128ENS_10bfloat16_tEfNS_4arch4Sm80ELb0ELb1ELb0ELb0ELb0ELb0ELb1ELb0EEENS1_21CollectiveEpilogueFwdINS6_IJS8_S8_S9_EEENS6_IJNS7_ILi1EEESH_SH_EEESB_SD_Li256ELb0ELb1ELb0ELb0EEENS1_19SingleTileSchedulerILb0ELb0ELb1ELi128EEEEEEEEEvNT_6ParamsE)
        /*01ac*/ 	.word	0x000000f8


	//----- nvinfo : EIATTR_FRAME_SIZE
	.align		4
.L_82:
        /*01b0*/ 	.byte	0x04, 0x11
        /*01b2*/ 	.short	(.L_84 - .L_83)
	.align		4
.L_83:
        /*01b4*/ 	.word	index@(_ZN7cutlass13device_kernelIN5flash19enable_sm80_to_sm89INS1_16FlashAttnFwdSm80INS1_25CollectiveMainloopFwdSm80ILi8ELi1ELb1EN4cute5tupleIJNS5_1CILi128EEENS7_ILi96EEES8_EEELi128ENS_10bfloat16_tEfNS_4arch4Sm80ELb0ELb1ELb0ELb0ELb0ELb0ELb1ELb0EEENS1_21CollectiveEpilogueFwdINS6_IJS8_S8_S9_EEENS6_IJNS7_ILi1EEESH_SH_EEESB_SD_Li256ELb0ELb1ELb0ELb0EEENS1_19SingleTileSchedulerILb0ELb0ELb1ELi128EEEEEEEEEvNT_6ParamsE)
        /*01b8*/ 	.word	0x00000000


	//----- nvinfo : EIATTR_REGCOUNT
	.align		4
.L_84:
        /*01bc*/ 	.byte	0x04, 0x2f
        /*01be*/ 	.short	(.L_86 - .L_85)
	.align		4
.L_85:
        /*01c0*/ 	.word	index@(_ZN7cutlass13device_kernelIN5flash19enable_sm80_to_sm89INS1_16FlashAttnFwdSm80INS1_25CollectiveMainloopFwdSm80ILi8ELi1ELb1EN4cute5tupleIJNS5_1CILi128EEES8_S8_EEELi128ENS_10bfloat16_tEfNS_4arch4Sm80ELb0ELb0ELb0ELb1ELb0ELb1ELb1ELb0EEENS1_21CollectiveEpilogueFwdIS9_NS6_IJNS7_ILi1EEESF_SF_EEESA_SC_Li256ELb1ELb1ELb0ELb0EEENS1_19SingleTileSchedulerILb1ELb0ELb1ELi128EEEEEEEEEvNT_6ParamsE)
        /*01c4*/ 	.word	0x000000ff


	//----- nvinfo : EIATTR_FRAME_SIZE
	.align		4
.L_86:
        /*01c8*/ 	.byte	0x04, 0x11
        /*01ca*/ 	.short	(.L_88 - .L_87)
	.align		4
.L_87:
        /*01cc*/ 	.word	index@(_ZN7cutlass13device_kernelIN5flash19enable_sm80_to_sm89INS1_16FlashAttnFwdSm80INS1_25CollectiveMainloopFwdSm80ILi8ELi1ELb1EN4cute5tupleIJNS5_1CILi128EEES8_S8_EEELi128ENS_10bfloat16_tEfNS_4arch4Sm80ELb0ELb0ELb0ELb1ELb0ELb1ELb1ELb0EEENS1_21CollectiveEpilogueFwdIS9_NS6_IJNS7_ILi1EEESF_SF_EEESA_SC_Li256ELb1ELb1ELb0ELb0EEENS1_19SingleTileSchedulerILb1ELb0ELb1ELi128EEEEEEEEEvNT_6ParamsE)
        /*01d0*/ 	.word	0x00000008


	//----- nvinfo : EIATTR_REGCOUNT
	.align		4
.L_88:
        /*01d4*/ 	.byte	0x04, 0x2f
        /*01d6*/ 	.short	(.L_90 - .L_89)
	.align		4
.L_89:
        /*01d8*/ 	.word	index@(_ZN7cutlass13device_kernelIN5flash19enable_sm80_to_sm89INS1_16FlashAttnFwdSm80INS1_25CollectiveMainloopFwdSm80ILi8ELi1ELb1EN4cute5tupleIJNS5_1CILi128EEES8_S8_EEELi128ENS_10bfloat16_tEfNS_4arch4Sm80ELb0ELb0ELb0ELb1ELb0ELb0ELb1ELb0EEENS1_21CollectiveEpilogueFwdIS9_NS6_IJNS7_ILi1EEESF_SF_EEESA_SC_Li256ELb1ELb1ELb0ELb0EEENS1_19SingleTileSchedulerILb1ELb0ELb1ELi128EEEEEEEEEvNT_6ParamsE)
        /*01dc*/ 	.word	0x000000ff


	//----- nvinfo : EIATTR_FRAME_SIZE
	.align		4
.L_90:
        /*01e0*/ 	.byte	0x04, 0x11
        /*01e2*/ 	.short	(.L_92 - .L_91)
	.align		4
.L_91:
        /*01e4*/ 	.word	index@(_ZN7cutlass13device_kernelIN5flash19enable_sm80_to_sm89INS1_16FlashAttnFwdSm80INS1_25CollectiveMainloopFwdSm80ILi8ELi1ELb1EN4cute5tupleIJNS5_1CILi128EEES8_S8_EEELi128ENS_10bfloat16_tEfNS_4arch4Sm80ELb0ELb0ELb0ELb1ELb0ELb0ELb1ELb0EEENS1_21CollectiveEpilogueFwdIS9_NS6_IJNS7_ILi1EEESF_SF_EEESA_SC_Li256ELb1ELb1ELb0ELb0EEENS1_19SingleTileSchedulerILb1ELb0ELb1ELi128EEEEEEEEEvNT_6ParamsE)
        /*01e8*/ 	.word	0x00000000


	//----- nvinfo : EIATTR_REGCOUNT
	.align		4
.L_92:
        /*01ec*/ 	.byte	0x04, 0x2f
        /*01ee*/ 	.short	(.L_94 - .L_93)
	.align		4
.L_93:
        /*01f0*/ 	.word	index@(_ZN7cutlass13device_kernelIN5flash19enable_sm80_to_sm89INS1_16FlashAttnFwdSm80INS1_25CollectiveMainloopFwdSm80ILi8ELi1ELb1EN4cute5tupleIJNS5_1CILi128EEES8_S8_EEELi128ENS_10bfloat16_tEfNS_4arch4Sm80ELb0ELb0ELb0ELb0ELb0ELb0ELb1ELb0EEENS1_21CollectiveEpilogueFwdIS9_NS6_IJNS7_ILi1EEESF_SF_EEESA_SC_Li256ELb0ELb1ELb0ELb0EEENS1_19SingleTileSchedulerILb0ELb0ELb1ELi128EEEEEEEEEvNT_6ParamsE)
        /*01f4*/ 	.word	0x000000ff


	//----- nvinfo : EIATTR_FRAME_SIZE
	.align		4
.L_94:
        /*01f8*/ 	.byte	0x04, 0x11
        /*01fa*/ 	.short	(.L_96 - .L_95)
	.align		4
.L_95:
        /*01fc*/ 	.word	index@(_ZN7cutlass13device_kernelIN5flash19enable_sm80_to_sm89INS1_16FlashAttnFwdSm80INS1_25CollectiveMainloopFwdSm80ILi8ELi1ELb1EN4cute5tupleIJNS5_1CILi128EEES8_S8_EEELi128ENS_10bfloat16_tEfNS_4arch4Sm80ELb0ELb0ELb0ELb0ELb0ELb0ELb1ELb0EEENS1_21CollectiveEpilogueFwdIS9_NS6_IJNS7_ILi1EEESF_SF_EEESA_SC_Li256ELb0ELb1ELb0ELb0EEENS1_19SingleTileSchedulerILb0ELb0ELb1ELi128EEEEEEEEEvNT_6ParamsE)
        /*0200*/ 	.word	0x00000010


	//----- nvinfo : EIATTR_REGCOUNT
	.align		4
.L_96:
        /*0204*/ 	.byte	0x04, 0x2f
        /*0206*/ 	.short	(.L_98 - .L_97)
	.align		4
.L_97:
        /*0208*/ 	.word	index@(_ZN7cutlass13device_kernelIN5flash19enable_sm80_to_sm89INS1_16FlashAttnFwdSm80INS1_25CollectiveMainloopFwdSm80ILi4ELi1ELb0EN4cute5tupleIJNS5_1CILi128EEENS7_ILi64EEES8_EEELi128ENS_10bfloat16_tEfNS_4arch4Sm80ELb1ELb0ELb1ELb1ELb0ELb1ELb1ELb0EEENS1_21CollectiveEpilogueFwdINS6_IJS8_S8_S9_EEENS6_IJNS7_ILi1EEESH_SH_EEESB_SD_Li128ELb1ELb1ELb0ELb0EEENS1_19SingleTileSchedulerILb1ELb0ELb1ELi128EEEEEEEEEvNT_6ParamsE)
        /*020c*/ 	.word	0x000000ff


	//----- nvinfo : EIATTR_FRAME_SIZE
	.align		4
.L_98:
        /*0210*/ 	.byte	0x04, 0x11
        /*0212*/ 	.short	(.L_100 - .L_99)
	.align		4
.L_99:
        /*0214*/ 	.word	index@($__internal_7_$__cuda_sm70_shflsync_idx_p)
        /*0218*/ 	.word	0x00000000


	//----- nvinfo : EIATTR_FRAME_SIZE
	.align		4
.L_100:
        /*021c*/ 	.byte	0x04, 0x11
        /*021e*/ 	.short	(.L_102 - .L_101)
	.align		4
.L_101:
        /*0220*/ 	.word	index@($__internal_6_$__cuda_sm70_shflsync_bfly_p)
        /*0224*/ 	.word	0x00000000


	//----- nvinfo : EIATTR_FRAME_SIZE
	.align		4
.L_102:
        /*0228*/ 	.byte	0x04, 0x11
        /*022a*/ 	.short	(.L_104 - .L_103)
	.align		4
.L_103:
        /*022c*/ 	.word	index@($_ZN7cutlass13device_kernelIN5flash19enable_sm80_to_sm89INS1_16FlashAttnFwdSm80INS1_25CollectiveMainloopFwdSm80ILi4ELi1ELb0EN4cute5tupleIJNS5_1CILi128EEENS7_ILi64EEES8_EEELi128ENS_10bfloat16_tEfNS_4arch4Sm80ELb1ELb0ELb1ELb1ELb0ELb1ELb1ELb0EEENS1_21CollectiveEpilogueFwdINS6_IJS8_S8_S9_EEENS6_IJNS7_ILi1EEESH_SH_EEESB_SD_Li128ELb1ELb1ELb0ELb0EEENS1_19SingleTileSchedulerILb1ELb0ELb1ELi128EEEEEEEEEvNT_6ParamsE$_ZZN5flash25CollectiveMainloopFwdSm80ILi4ELi1ELb0EN4cute5tupleIJNS1_1CILi128EEENS3_ILi64EEES4_EEELi128EN7cutlass10bfloat16_tEfNS7_4arch4Sm80ELb1ELb0ELb1ELb1ELb0ELb1ELb1ELb0EE3mmaINS_16FlashAttnFwdSm80ISB_NS_21CollectiveEpilogueFwdINS2_IJS4_S4_S5_EEENS2_IJNS3_ILi1EEESG_SG_EEES8_SA_Li128ELb1ELb1ELb0ELb0EEENS_19SingleTileSchedulerILb1ELb0ELb1ELi128EEEE13SharedStorageENS1_6TensorINS1_11ArrayEngineIfLm128EEENS1_6LayoutINS2_IJNS2_IJNS3_ILi2EEESR_EEESR_NS3_ILi16EEEEEENS2_IJNS2_IJSG_SR_EEENS3_ILi4EEENS3_ILi8EEEEEEEEEENS_7SoftmaxILi4ELi0EEEEEbRKNSB_6ParamsERT0_RT1_iRKNS_16SeqlenInfoQKNewKILb1ELb1EEENS2_IJiiiiEEERT_ENKUlvE_clEv)
        /*0230*/ 	.word	0x00000000


	//----- nvinfo : EIATTR_FRAME_SIZE
	.align		4
.L_104:
        /*0234*/ 	.byte	0x04, 0x11
        /*0236*/ 	.short	(.L_106 - .L_105)
	.align		4
.L_105:
        /*0238*/ 	.word	index@(_ZN7cutlass13device_kernelIN5flash19enable_sm80_to_sm89INS1_16FlashAttnFwdSm80INS1_25CollectiveMainloopFwdSm80ILi4ELi1ELb0EN4cute5tupleIJNS5_1CILi128EEENS7_ILi64EEES8_EEELi128ENS_10bfloat16_tEfNS_4arch4Sm80ELb1ELb0ELb1ELb1ELb0ELb1ELb1ELb0EEENS1_21CollectiveEpilogueFwdINS6_IJS8_S8_S9_EEENS6_IJNS7_ILi1EEESH_SH_EEESB_SD_Li128ELb1ELb1ELb0ELb0EEENS1_19SingleTileSchedulerILb1ELb0ELb1ELi128EEEEEEEEEvNT_6ParamsE)
        /*023c*/ 	.word	0x00000140


	//----- nvinfo : EIATTR_REGCOUNT
	.align		4
.L_106:
        /*0240*/ 	.byte	0x04, 0x2f
        /*0242*/ 	.short	(.L_108 - .L_107)
	.align		4
.L_107:
        /*0244*/ 	.word	index@(_ZN7cutlass13device_kernelIN5flash19enable_sm80_to_sm89INS1_16FlashAttnFwdSm80INS1_25CollectiveMainloopFwdSm80ILi4ELi1ELb0EN4cute5tupleIJNS5_1CILi128EEENS7_ILi64EEES8_EEELi128ENS_10bfloat16_tEfNS_4arch4Sm80ELb1ELb0ELb1ELb1ELb0ELb0ELb1ELb0EEENS1_21CollectiveEpilogueFwdINS6_IJS8_S8_S9_EEENS6_IJNS7_ILi1EEESH_SH_EEESB_SD_Li128ELb1ELb1ELb0ELb0EEENS1_19SingleTileSchedulerILb1ELb0ELb1ELi128EEEEEEEEEvNT_6ParamsE)
        /*0248*/ 	.word	0x000000ff


	//----- nvinfo : EIATTR_FRAME_SIZE
	.align		4
.L_108:
        /*024c*/ 	.byte	0x04, 0x11
        /*024e*/ 	.short	(.L_110 - .L_109)
	.align		4
.L_109:
        /*0250*/ 	.word	index@(_ZN7cutlass13device_kernelIN5flash19enable_sm80_to_sm89INS1_16FlashAttnFwdSm80INS1_25CollectiveMainloopFwdSm80ILi4ELi1ELb0EN4cute5tupleIJNS5_1CILi128EEENS7_ILi64EEES8_EEELi128ENS_10bfloat16_tEfNS_4arch4Sm80ELb1ELb0ELb1ELb1ELb0ELb0ELb1ELb0EEENS1_21CollectiveEpilogueFwdINS6_IJS8_S8_S9_EEENS6_IJNS7_ILi1EEESH_SH_EEESB_SD_Li128ELb1ELb1ELb0ELb0EEENS1_19SingleTileSchedulerILb1ELb0ELb1ELi128EEEEEEEEEvNT_6ParamsE)
        /*0254*/ 	.word	0x000000b0


	//----- nvinfo : EIATTR_REGCOUNT
	.align		4
.L_110:
        /*0258*/ 	.byte	0x04, 0x2f
        /*025a*/ 	.short	(.L_112 - .L_111)
	.align		4
.L_111:
        /*025c*/ 	.word	index@(_ZN7cutlass13device_kernelIN5flash19enable_sm80_to_sm89INS1_16FlashAttnFwdSm80INS1_25CollectiveMainloopFwdSm80ILi4ELi1ELb0EN4cute5tupleIJNS5_1CILi128EEENS7_ILi64EEES8_EEELi128ENS_10bfloat16_tEfNS_4arch4Sm80ELb1ELb0ELb1ELb0ELb0ELb0ELb1ELb0EEENS1_21CollectiveEpilogueFwdINS6_IJS8_S8_S9_EEENS6_IJNS7_ILi1EEESH_SH_EEESB_SD_Li128ELb0ELb1ELb0ELb0EEENS1_30DynamicPersistentTileSchedulerILi128ELi128ELb0ELb1ELb0EEEEEEEEEvNT_6ParamsE)
        /*0260*/ 	.word	0x000000ff


	//----- nvinfo : EIATTR_FRAME_SIZE
	.align		4
.L_112:
        /*0264*/ 	.byte	0x04, 0x11
        /*0266*/ 	.short	(.L_114 - .L_113)
	.align		4
.L_113:
        /*0268*/ 	.word	index@($__internal_5_$__cuda_sm70_shflsync_idx_p)
        /*026c*/ 	.word	0x00000000


	//----- nvinfo : EIATTR_FRAME_SIZE
	.align		4
.L_114:
        /*0270*/ 	.byte	0x04, 0x11
        /*0272*/ 	.short	(.L_116 - .L_115)
	.align		4
.L_115:
        /*0274*/ 	.word	index@($__internal_4_$__cuda_sm70_shflsync_bfly_p)
        /*0278*/ 	.word	0x00000000


	//----- nvinfo : EIATTR_FRAME_SIZE
	.align		4
.L_116:
        /*027c*/ 	.byte	0x04, 0x11
        /*027e*/ 	.short	(.L_118 - .L_117)
	.align		4
.L_117:
        /*0280*/ 	.word	index@(_ZN7cutlass13device_kernelIN5flash19enable_sm80_to_sm89INS1_16FlashAttnFwdSm80INS1_25CollectiveMainloopFwdSm80ILi4ELi1ELb0EN4cute5tupleIJNS5_1CILi128EEENS7_ILi64EEES8_EEELi128ENS_10bfloat16_tEfNS_4arch4Sm80ELb1ELb0ELb1ELb0ELb0ELb0ELb1ELb0EEENS1_21CollectiveEpilogueFwdINS6_IJS8_S8_S9_EEENS6_IJNS7_ILi1EEESH_SH_EEESB_SD_Li128ELb0ELb1ELb0ELb0EEENS1_30DynamicPersistentTileSchedulerILi128ELi128ELb0ELb1ELb0EEEEEEEEEvNT_6ParamsE)
        /*0284*/ 	.word	0x000000d8


	//----- nvinfo : EIATTR_REGCOUNT
	.align		4
.L_118:
        /*0288*/ 	.byte	0x04, 0x2f
        /*028a*/ 	.short	(.L_120 - .L_119)
	.align		4
.L_119:
        /*028c*/ 	.word	index@(_ZN7cutlass13device_kernelIN5flash19enable_sm80_to_sm89INS1_16FlashAttnFwdSm80INS1_25CollectiveMainloopFwdSm80ILi4ELi1ELb0EN4cute5tupleIJNS5_1CILi128EEENS7_ILi48EEES8_EEELi128ENS_10bfloat16_tEfNS_4arch4Sm80ELb0ELb1ELb1ELb1ELb0ELb1ELb1ELb0EEENS1_21CollectiveEpilogueFwdINS6_IJS8_S8_S9_EEENS6_IJNS7_ILi1EEESH_SH_EEESB_SD_Li128ELb1ELb1ELb0ELb0EEENS1_19SingleTileSchedulerILb1ELb0ELb1ELi128EEEEEEEEEvNT_6ParamsE)
        /*0290*/ 	.word	0x000000ff


	//----- nvinfo : EIATTR_FRAME_SIZE
	.align		4
.L_120:
        /*0294*/ 	.byte	0x04, 0x11
        /*0296*/ 	.short	(.L_122 - .L_121)
	.align		4
.L_121:
        /*0298*/ 	.word	index@($__internal_3_$__cuda_sm70_shflsync_idx_p)
        /*029c*/ 	.word	0x00000000


	//----- nvinfo : EIATTR_FRAME_SIZE
	.align		4
.L_122:
        /*02a0*/ 	.byte	0x04, 0x11
        /*02a2*/ 	.short	(.L_124 - .L_123)
	.align		4
.L_123:
        /*02a4*/ 	.word	index@($__internal_2_$__cuda_sm70_shflsync_bfly_p)
        /*02a8*/ 	.word	0x00000000


	//----- nvinfo : EIATTR_FRAME_SIZE
	.align		4
.L_124:
        /*02ac*/ 	.byte	0x04, 0x11
        /*02ae*/ 	.short	(.L_126 - .L_125)
	.align		4
.L_125:
        /*02b0*/ 	.word	index@($_ZN7cutlass13device_kernelIN5flash19enable_sm80_to_sm89INS1_16FlashAttnFwdSm80INS1_25CollectiveMainloopFwdSm80ILi4ELi1ELb0EN4cute5tupleIJNS5_1CILi128EEENS7_ILi48EEES8_EEELi128ENS_10bfloat16_tEfNS_4arch4Sm80ELb0ELb1ELb1ELb1ELb0ELb1ELb1ELb0EEENS1_21CollectiveEpilogueFwdINS6_IJS8_S8_S9_EEENS6_IJNS7_ILi1EEESH_SH_EEESB_SD_Li128ELb1ELb1ELb0ELb0EEENS1_19SingleTileSchedulerILb1ELb0ELb1ELi128EEEEEEEEEvNT_6ParamsE$_ZZN5flash25CollectiveMainloopFwdSm80ILi4ELi1ELb0EN4cute5tupleIJNS1_1CILi128EEENS3_ILi48EEES4_EEELi128EN7cutlass10bfloat16_tEfNS7_4arch4Sm80ELb0ELb1ELb1ELb1ELb0ELb1ELb1ELb0EE3mmaINS_16FlashAttnFwdSm80ISB_NS_21CollectiveEpilogueFwdINS2_IJS4_S4_S5_EEENS2_IJNS3_ILi1EEESG_SG_EEES8_SA_Li128ELb1ELb1ELb0ELb0EEENS_19SingleTileSchedulerILb1ELb0ELb1ELi128EEEE13SharedStorageENS1_6TensorINS1_11ArrayEngineIfLm128EEENS1_6LayoutINS2_IJNS2_IJNS3_ILi2EEESR_EEESR_NS3_ILi16EEEEEENS2_IJNS2_IJSG_SR_EEENS3_ILi4EEENS3_ILi8EEEEEEEEEENS_7SoftmaxILi4ELi0EEEEEbRKNSB_6ParamsERT0_RT1_iRKNS_16SeqlenInfoQKNewKILb1ELb1EEENS2_IJiiiiEEERT_ENKUlvE_clEv)
        /*02b4*/ 	.word	0x00000000


	//----- nvinfo : EIATTR_FRAME_SIZE
	.align		4
.L_126:
        /*02b8*/ 	.byte	0x04, 0x11
        /*02ba*/ 	.short	(.L_128 - .L_127)
	.align		4
.L_127:
        /*02bc*/ 	.word	index@(_ZN7cutlass13device_kernelIN5flash19enable_sm80_to_sm89INS1_16FlashAttnFwdSm80INS1_25CollectiveMainloopFwdSm80ILi4ELi1ELb0EN4cute5tupleIJNS5_1CILi128EEENS7_ILi48EEES8_EEELi128ENS_10bfloat16_tEfNS_4arch4Sm80ELb0ELb1ELb1ELb1ELb0ELb1ELb1ELb0EEENS1_21CollectiveEpilogueFwdINS6_IJS8_S8_S9_EEENS6_IJNS7_ILi1EEESH_SH_EEESB_SD_Li128ELb1ELb1ELb0ELb0EEENS1_19SingleTileSchedulerILb1ELb0ELb1ELi128EEEEEEEEEvNT_6ParamsE)
        /*02c0*/ 	.word	0x00000100


	//----- nvinfo : EIATTR_REGCOUNT
	.align		4
.L_128:
        /*02c4*/ 	.byte	0x04, 0x2f
        /*02c6*/ 	.short	(.L_130 - .L_129)
	.align		4
.L_129:
        /*02c8*/ 	.word	index@(_ZN7cutlass13device_kernelIN5flash19enable_sm80_to_sm89INS1_16FlashAttnFwdSm80INS1_25CollectiveMainloopFwdSm80ILi4ELi1ELb0EN4cute5tupleIJNS5_1CILi128EEENS7_ILi48EEES8_EEELi128ENS_10bfloat16_tEfNS_4arch4Sm80ELb0ELb1ELb1ELb1ELb0ELb0ELb1ELb0EEENS1_21CollectiveEpilogueFwdINS6_IJS8_S8_S9_EEENS6_IJNS7_ILi1EEESH_SH_EEESB_SD_Li128ELb1ELb1ELb0ELb0EEENS1_19SingleTileSchedulerILb1ELb0ELb1ELi128EEEEEEEEEvNT_6ParamsE)
        /*02cc*/ 	.word	0x000000ff


	//----- nvinfo : EIATTR_FRAME_SIZE
	.align		4
.L_130:
        /*02d0*/ 	.byte	0x04, 0x11
        /*02d2*/ 	.short	(.L_132 - .L_131)
	.align		4
.L_131:
        /*02d4*/ 	.word	index@(_ZN7cutlass13device_kernelIN5flash19enable_sm80_to_sm89INS1_16FlashAttnFwdSm80INS1_25CollectiveMainloopFwdSm80ILi4ELi1ELb0EN4cute5tupleIJNS5_1CILi128EEENS7_ILi48EEES8_EEELi128ENS_10bfloat16_tEfNS_4arch4Sm80ELb0ELb1ELb1ELb1ELb0ELb0ELb1ELb0EEENS1_21CollectiveEpilogueFwdINS6_IJS8_S8_S9_EEENS6_IJNS7_ILi1EEESH_SH_EEESB_SD_Li128ELb1ELb1ELb0ELb0EEENS1_19SingleTileSchedulerILb1ELb0ELb1ELi128EEEEEEEEEvNT_6ParamsE)
        /*02d8*/ 	.word	0x00000070


	//----- nvinfo : EIATTR_REGCOUNT
	.align		4
.L_132:
        /*02dc*/ 	.byte	0x04, 0x2f
        /*02de*/ 	.short	(.L_134 - .L_133)
	.align		4
.L_133:
        /*02e0*/ 	.word	index@(_ZN7cutlass13device_kernelIN5flash19enable_sm80_to_sm89INS1_16FlashAttnFwdSm80INS1_25CollectiveMainloopFwdSm80ILi4ELi1ELb0EN4cute5tupleIJNS5_1CILi128EEENS7_ILi48EEES8_EEELi128ENS_10bfloat16_tEfNS_4arch4Sm80ELb0ELb1ELb1ELb0ELb0ELb0ELb1ELb0EEENS1_21CollectiveEpilogueFwdINS6_IJS8_S8_S9_EEENS6_IJNS7_ILi1EEESH_SH_EEESB_SD_Li128ELb0ELb1ELb0ELb0EEENS1_19SingleTileSchedulerILb0ELb0ELb1ELi128EEEEEEEEEvNT_6ParamsE)
        /*02e4*/ 	.word	0x000000ff


	//----- nvinfo : EIATTR_FRAME_SIZE
	.align		4
.L_134:
        /*02e8*/ 	.byte	0x04, 0x11
        /*02ea*/ 	.short	(.L_136 - .L_135)
	.align		4
.L_135:
        /*02ec*/ 	.word	index@(_ZN7cutlass13device_kernelIN5flash19enable_sm80_to_sm89INS1_16FlashAttnFwdSm80INS1_25CollectiveMainloopFwdSm80ILi4ELi1ELb0EN4cute5tupleIJNS5_1CILi128EEENS7_ILi48EEES8_EEELi128ENS_10bfloat16_tEfNS_4arch4Sm80ELb0ELb1ELb1ELb0ELb0ELb0ELb1ELb0EEENS1_21CollectiveEpilogueFwdINS6_IJS8_S8_S9_EEENS6_IJNS7_ILi1EEESH_SH_EEESB_SD_Li128ELb0ELb1ELb0ELb0EEENS1_19SingleTileSchedulerILb0ELb0ELb1ELi128EEEEEEEEEvNT_6ParamsE)
        /*02f0*/ 	.word	0x00000068


	//----- nvinfo : EIATTR_REGCOUNT
	.align		4
.L_136:
        /*02f4*/ 	.byte	0x04, 0x2f
        /*02f6*/ 	.short	(.L_138 - .L_137)
	.align		4
.L_137:
        /*02f8*/ 	.word	index@(_ZN7cutlass13device_kernelIN5flash19enable_sm80_to_sm89INS1_16FlashAttnFwdSm80INS1_25CollectiveMainloopFwdSm80ILi4ELi1ELb0EN4cute5tupleIJNS5_1CILi128EEENS7_ILi64EEES8_EEELi128ENS_10bfloat16_tEfNS_4arch4Sm80ELb0ELb0ELb1ELb1ELb0ELb1ELb1ELb0EEENS1_21CollectiveEpilogueFwdINS6_IJS8_S8_S9_EEENS6_IJNS7_ILi1EEESH_SH_EEESB_SD_Li128ELb1ELb1ELb0ELb0EEENS1_19SingleTileSchedulerILb1ELb0ELb1ELi128EEEEEEEEEvNT_6ParamsE)
        /*02fc*/ 	.word	0x000000ff


	//----- nvinfo : EIATTR_FRAME_SIZE
	.align		4
.L_138:
        /*0300*/ 	.byte	0x04, 0x11
        /*0302*/ 	.short	(.L_140 - .L_139)
	.align		4
.L_139:
        /*0304*/ 	.word	index@(_ZN7cutlass13device_kernelIN5flash19enable_sm80_to_sm89INS1_16FlashAttnFwdSm80INS1_25CollectiveMainloopFwdSm80ILi4ELi1ELb0EN4cute5tupleIJNS5_1CILi128EEENS7_ILi64EEES8_EEELi128ENS_10bfloat16_tEfNS_4arch4Sm80ELb0ELb0ELb1ELb1ELb0ELb1ELb1ELb0EEENS1_21CollectiveEpilogueFwdINS6_IJS8_S8_S9_EEENS6_IJNS7_ILi1EEESH_SH_EEESB_SD_Li128ELb1ELb1ELb0ELb0EEENS1_19SingleTileSchedulerILb1ELb0ELb1ELi128EEEEEEEEEvNT_6ParamsE)
        /*0308*/ 	.word	0x00000098


	//----- nvinfo : EIATTR_REGCOUNT
	.align		4
.L_140:
        /*030c*/ 	.byte	0x04, 0x2f
        /*030e*/ 	.short	(.L_142 - .L_141)
	.align		4
.L_141:
        /*0310*/ 	.word	index@(_ZN7cutlass13device_kernelIN5flash19enable_sm80_to_sm89INS1_16FlashAttnFwdSm80INS1_25CollectiveMainloopFwdSm80ILi4ELi1ELb0EN4cute5tupleIJNS5_1CILi128EEENS7_ILi64EEES8_EEELi128ENS_10bfloat16_tEfNS_4arch4Sm80ELb0ELb0ELb1ELb1ELb0ELb0ELb1ELb0EEENS1_21CollectiveEpilogueFwdINS6_IJS8_S8_S9_EEENS6_IJNS7_ILi1EEESH_SH_EEESB_SD_Li128ELb1ELb1ELb0ELb0EEENS1_19SingleTileSchedulerILb1ELb0ELb1ELi128EEEEEEEEEvNT_6ParamsE)
        /*0314*/ 	.word	0x000000ff


	//----- nvinfo : EIATTR_FRAME_SIZE
	.align		4
.L_142:
        /*0318*/ 	.byte	0x04, 0x11
        /*031a*/ 	.short	(.L_144 - .L_143)
	.align		4
.L_143:
        /*031c*/ 	.word	index@(_ZN7cutlass13device_kernelIN5flash19enable_sm80_to_sm89INS1_16FlashAttnFwdSm80INS1_25CollectiveMainloopFwdSm80ILi4ELi1ELb0EN4cute5tupleIJNS5_1CILi128EEENS7_ILi64EEES8_EEELi128ENS_10bfloat16_tEfNS_4arch4Sm80ELb0ELb0ELb1ELb1ELb0ELb0ELb1ELb0EEENS1_21CollectiveEpilogueFwdINS6_IJS8_S8_S9_EEENS6_IJNS7_ILi1EEESH_SH_EEESB_SD_Li128ELb1ELb1ELb0ELb0EEENS1_19SingleTileSchedulerILb1ELb0ELb1ELi128EEEEEEEEEvNT_6ParamsE)
        /*0320*/ 	.word	0x00000098


	//----- nvinfo : EIATTR_REGCOUNT
	.align		4
.L_144:
        /*0324*/ 	.byte	0x04, 0x2f
        /*0326*/ 	.short	(.L_146 - .L_145)
	.align		4
.L_145:
        /*0328*/ 	.word	index@(_ZN7cutlass13device_kernelIN5flash19enable_sm80_to_sm89INS1_16FlashAttnFwdSm80INS1_25CollectiveMainloopFwdSm80ILi4ELi1ELb0EN4cute5tupleIJNS5_1CILi128EEENS7_ILi64EEES8_EEELi128ENS_10bfloat16_tEfNS_4arch4Sm80ELb0ELb0ELb1ELb0ELb0ELb0ELb1ELb0EEENS1_21CollectiveEpilogueFwdINS6_IJS8_S8_S9_EEENS6_IJNS7_ILi1EEESH_SH_EEESB_SD_Li128ELb0ELb1ELb0ELb0EEENS1_19SingleTileSchedulerILb0ELb0ELb1ELi128EEEEEEEEEvNT_6ParamsE)
        /*032c*/ 	.word	0x000000ff


	//----- nvinfo : EIATTR_FRAME_SIZE
	.align		4
.L_146:
        /*0330*/ 	.byte	0x04, 0x11
        /*0332*/ 	.short	(.L_148 - .L_147)
	.align		4
.L_147:
        /*0334*/ 	.word	index@(_ZN7cutlass13device_kernelIN5flash19enable_sm80_to_sm89INS1_16FlashAttnFwdSm80INS1_25CollectiveMainloopFwdSm80ILi4ELi1ELb0EN4cute5tupleIJNS5_1CILi128EEENS7_ILi64EEES8_EEELi128ENS_10bfloat16_tEfNS_4arch4Sm80ELb0ELb0ELb1ELb0ELb0ELb0ELb1ELb0EEENS1_21CollectiveEpilogueFwdINS6_IJS8_S8_S9_EEENS6_IJNS7_ILi1EEESH_SH_EEESB_SD_Li128ELb0ELb1ELb0ELb0EEENS1_19SingleTileSchedulerILb0ELb0ELb1ELi128EEEEEEEEEvNT_6ParamsE)
        /*0338*/ 	.word	0x00000080


	//----- nvinfo : EIATTR_REGCOUNT
	.align		4
.L_148:
        /*033c*/ 	.byte	0x04, 0x2f
        /*033e*/ 	.short	(.L_150 - .L_149)
	.align		4
.L_149:
        /*0340*/ 	.word	index@(_ZN7cutlass13device_kernelIN5flash19enable_sm80_to_sm89INS1_16FlashAttnFwdSm80INS1_25CollectiveMainloopFwdSm80ILi8ELi1ELb1EN4cute5tupleIJNS5_1CILi128EEES8_S8_EEELi128ENS_10bfloat16_tEfNS_4arch4Sm80ELb1ELb0ELb1ELb1ELb0ELb1ELb1ELb0EEENS1_21CollectiveEpilogueFwdIS9_NS6_IJNS7_ILi1EEESF_SF_EEESA_SC_Li256ELb1ELb1ELb0ELb0EEENS1_19SingleTileSchedulerILb1ELb0ELb1ELi128EEEEEEEEEvNT_6ParamsE)
        /*0344*/ 	.word	0x000000ff


	//----- nvinfo : EIATTR_FRAME_SIZE
	.align		4
.L_150:
        /*0348*/ 	.byte	0x04, 0x11
        /*034a*/ 	.short	(.L_152 - .L_151)
	.align		4
.L_151:
        /*034c*/ 	.word	index@(_ZN7cutlass13device_kernelIN5flash19enable_sm80_to_sm89INS1_16FlashAttnFwdSm80INS1_25CollectiveMainloopFwdSm80ILi8ELi1ELb1EN4cute5tupleIJNS5_1CILi128EEES8_S8_EEELi128ENS_10bfloat16_tEfNS_4arch4Sm80ELb1ELb0ELb1ELb1ELb0ELb1ELb1ELb0EEENS1_21CollectiveEpilogueFwdIS9_NS6_IJNS7_ILi1EEESF_SF_EEESA_SC_Li256ELb1ELb1ELb0ELb0EEENS1_19SingleTileSchedulerILb1ELb0ELb1ELi128EEEEEEEEEvNT_6ParamsE)
        /*0350*/ 	.word	0x00000068


	//----- nvinfo : EIATTR_REGCOUNT
	.align		4
.L_152:
        /*0354*/ 	.byte	0x04, 0x2f
        /*0356*/ 	.short	(.L_154 - .L_153)
	.align		4
.L_153:
        /*0358*/ 	.word	index@(_ZN7cutlass13device_kernelIN5flash19enable_sm80_to_sm89INS1_16FlashAttnFwdSm80INS1_25CollectiveMainloopFwdSm80ILi8ELi1ELb1EN4cute5tupleIJNS5_1CILi128EEES8_S8_EEELi128ENS_10bfloat16_tEfNS_4arch4Sm80ELb1ELb0ELb1ELb1ELb0ELb0ELb1ELb0EEENS1_21CollectiveEpilogueFwdIS9_NS6_IJNS7_ILi1EEESF_SF_EEESA_SC_Li256ELb1ELb1ELb0ELb0EEENS1_19SingleTileSchedulerILb1ELb0ELb1ELi128EEEEEEEEEvNT_6ParamsE)
        /*035c*/ 	.word	0x000000ff


	//----- nvinfo : EIATTR_FRAME_SIZE
	.align		4
.L_154:
        /*0360*/ 	.byte	0x04, 0x11
        /*0362*/ 	.short	(.L_156 - .L_155)
	.align		4
.L_155:
        /*0364*/ 	.word	index@(_ZN7cutlass13device_kernelIN5flash19enable_sm80_to_sm89INS1_16FlashAttnFwdSm80INS1_25CollectiveMainloopFwdSm80ILi8ELi1ELb1EN4cute5tupleIJNS5_1CILi128EEES8_S8_EEELi128ENS_10bfloat16_tEfNS_4arch4Sm80ELb1ELb0ELb1ELb1ELb0ELb0ELb1ELb0EEENS1_21CollectiveEpilogueFwdIS9_NS6_IJNS7_ILi1EEESF_SF_EEESA_SC_Li256ELb1ELb1ELb0ELb0EEENS1_19SingleTileSchedulerILb1ELb0ELb1ELi128EEEEEEEEEvNT_6ParamsE)
        /*0368*/ 	.word	0x00000058


	//----- nvinfo : EIATTR_REGCOUNT
	.align		4
.L_156:
        /*036c*/ 	.byte	0x04, 0x2f
        /*036e*/ 	.short	(.L_158 - .L_157)
	.align		4
.L_157:
        /*0370*/ 	.word	index@(_ZN7cutlass13device_kernelIN5flash19enable_sm80_to_sm89INS1_16FlashAttnFwdSm80INS1_25CollectiveMainloopFwdSm80ILi8ELi1ELb1EN4cute5tupleIJNS5_1CILi128EEES8_S8_EEELi128ENS_10bfloat16_tEfNS_4arch4Sm80ELb1ELb0ELb1ELb0ELb0ELb0ELb1ELb0EEENS1_21CollectiveEpilogueFwdIS9_NS6_IJNS7_ILi1EEESF_SF_EEESA_SC_Li256ELb0ELb1ELb0ELb0EEENS1_30DynamicPersistentTileSchedulerILi256ELi256ELb0ELb1ELb0EEEEEEEEEvNT_6ParamsE)
        /*0374*/ 	.word	0x000000ff


	//----- nvinfo : EIATTR_FRAME_SIZE
	.align		4
.L_158:
        /*0378*/ 	.byte	0x04, 0x11
        /*037a*/ 	.short	(.L_160 - .L_159)
	.align		4
.L_159:
        /*037c*/ 	.word	index@($__internal_1_$__cuda_sm70_shflsync_idx_p)
        /*0380*/ 	.word	0x00000000


	//----- nvinfo : EIATTR_FRAME_SIZE
	.align		4
.L_160:
        /*0384*/ 	.byte	0x04, 0x11
        /*0386*/ 	.short	(.L_162 - .L_161)
	.align		4
.L_161:
        /*0388*/ 	.word	index@($__internal_0_$__cuda_sm70_shflsync_bfly_p)
        /*038c*/ 	.word	0x00000000


	//----- nvinfo : EIATTR_FRAME_SIZE
	.align		4
.L_162:
        /*0390*/ 	.byte	0x04, 0x11
        /*0392*/ 	.short	(.L_164 - .L_163)
	.align		4
.L_163:
        /*0394*/ 	.word	index@(_ZN7cutlass13device_kernelIN5flash19enable_sm80_to_sm89INS1_16FlashAttnFwdSm80INS1_25CollectiveMainloopFwdSm80ILi8ELi1ELb1EN4cute5tupleIJNS5_1CILi128EEES8_S8_EEELi128ENS_10bfloat16_tEfNS_4arch4Sm80ELb1ELb0ELb1ELb0ELb0ELb0ELb1ELb0EEENS1_21CollectiveEpilogueFwdIS9_NS6_IJNS7_ILi1EEESF_SF_EEESA_SC_Li256ELb0ELb1ELb0ELb0EEENS1_30DynamicPersistentTileSchedulerILi256ELi256ELb0ELb1ELb0EEEEEEEEEvNT_6ParamsE)
        /*0398*/ 	.word	0x00000078


	//----- nvinfo : EIATTR_REGCOUNT
	.align		4
.L_164:
        /*039c*/ 	.byte	0x04, 0x2f
        /*039e*/ 	.short	(.L_166 - .L_165)
	.align		4
.L_165:
        /*03a0*/ 	.word	index@(_ZN7cutlass13device_kernelIN5flash19enable_sm80_to_sm89INS1_16FlashAttnFwdSm80INS1_25CollectiveMainloopFwdSm80ILi8ELi1ELb1EN4cute5tupleIJNS5_1CILi128EEENS7_ILi96EEES8_EEELi128ENS_10bfloat16_tEfNS_4arch4Sm80ELb0ELb1ELb1ELb1ELb0ELb1ELb1ELb0EEENS1_21CollectiveEpilogueFwdINS6_IJS8_S8_S9_EEENS6_IJNS7_ILi1EEESH_SH_EEESB_SD_Li256ELb1ELb1ELb0ELb0EEENS1_19SingleTileSchedulerILb1ELb0ELb1ELi128EEEEEEEEEvNT_6ParamsE)
        /*03a4*/ 	.word	0x000000fe


	//----- nvinfo : EIATTR_FRAME_SIZE
	.align		4
.L_166:
        /*03a8*/ 	.byte	0x04, 0x11
        /*03aa*/ 	.short	(.L_168 - .L_167)
	.align		4
.L_167:
        /*03ac*/ 	.word	index@(_ZN7cutlass13device_kernelIN5flash19enable_sm80_to_sm89INS1_16FlashAttnFwdSm80INS1_25CollectiveMainloopFwdSm80ILi8ELi1ELb1EN4cute5tupleIJNS5_1CILi128EEENS7_ILi96EEES8_EEELi128ENS_10bfloat16_tEfNS_4arch4Sm80ELb0ELb1ELb1ELb1ELb0ELb1ELb1ELb0EEENS1_21CollectiveEpilogueFwdINS6_IJS8_S8_S9_EEENS6_IJNS7_ILi1EEESH_SH_EEESB_SD_Li256ELb1ELb1ELb0ELb0EEENS1_19SingleTileSchedulerILb1ELb0ELb1ELi128EEEEEEEEEvNT_6ParamsE)
        /*03b0*/ 	.word	0x00000000


	//----- nvinfo : EIATTR_REGCOUNT
	.align		4
.L_168:
        /*03b4*/ 	.byte	0x04, 0x2f
        /*03b6*/ 	.short	(.L_170 - .L_169)
	.align		4
.L_169:
        /*03b8*/ 	.word	index@(_ZN7cutlass13device_kernelIN5flash19enable_sm80_to_sm89INS1_16FlashAttnFwdSm80INS1_25CollectiveMainloopFwdSm80ILi8ELi1ELb1EN4cute5tupleIJNS5_1CILi128EEENS7_ILi96EEES8_EEELi128ENS_10bfloat16_tEfNS_4arch4Sm80ELb0ELb1ELb1ELb1ELb0ELb0ELb1ELb0EEENS1_21CollectiveEpilogueFwdINS6_IJS8_S8_S9_EEENS6_IJNS7_ILi1EEESH_SH_EEESB_SD_Li256ELb1ELb1ELb0ELb0EEENS1_19SingleTileSchedulerILb1ELb0ELb1ELi128EEEEEEEEEvNT_6ParamsE)
        /*03bc*/ 	.word	0x000000ff


	//----- nvinfo : EIATTR_FRAME_SIZE
	.align		4
.L_170:
        /*03c0*/ 	.byte	0x04, 0x11
        /*03c2*/ 	.short	(.L_172 - .L_171)
	.align		4
.L_171:
        /*03c4*/ 	.word	index@(_ZN7cutlass13device_kernelIN5flash19enable_sm80_to_sm89INS1_16FlashAttnFwdSm80INS1_25CollectiveMainloopFwdSm80ILi8ELi1ELb1EN4cute5tupleIJNS5_1CILi128EEENS7_ILi96EEES8_EEELi128ENS_10bfloat16_tEfNS_4arch4Sm80ELb0ELb1ELb1ELb1ELb0ELb0ELb1ELb0EEENS1_21CollectiveEpilogueFwdINS6_IJS8_S8_S9_EEENS6_IJNS7_ILi1EEESH_SH_EEESB_SD_Li256ELb1ELb1ELb0ELb0EEENS1_19SingleTileSchedulerILb1ELb0ELb1ELi128EEEEEEEEEvNT_6ParamsE)
        /*03c8*/ 	.word	0x00000000


	//----- nvinfo : EIATTR_REGCOUNT
	.align		4
.L_172:
        /*03cc*/ 	.byte	0x04, 0x2f
        /*03ce*/ 	.short	(.L_174 - .L_173)
	.align		4
.L_173:
        /*03d0*/ 	.word	index@(_ZN7cutlass13device_kernelIN5flash19enable_sm80_to_sm89INS1_16FlashAttnFwdSm80INS1_25CollectiveMainloopFwdSm80ILi8ELi1ELb1EN4cute5tupleIJNS5_1CILi128EEENS7_ILi96EEES8_EEELi128ENS_10bfloat16_tEfNS_4arch4Sm80ELb0ELb1ELb1ELb0ELb0ELb0ELb1ELb0EEENS1_21CollectiveEpilogueFwdINS6_IJS8_S8_S9_EEENS6_IJNS7_ILi1EEESH_SH_EEESB_SD_Li256ELb0ELb1ELb0ELb0EEENS1_19SingleTileSchedulerILb0ELb0ELb1ELi128EEEEEEEEEvNT_6ParamsE)
        /*03d4*/ 	.word	0x000000ff


	//----- nvinfo : EIATTR_FRAME_SIZE
	.align		4
.L_174:
        /*03d8*/ 	.byte	0x04, 0x11
        /*03da*/ 	.short	(.L_176 - .L_175)
	.align		4
.L_175:
        /*03dc*/ 	.word	index@(_ZN7cutlass13device_kernelIN5flash19enable_sm80_to_sm89INS1_16FlashAttnFwdSm80INS1_25CollectiveMainloopFwdSm80ILi8ELi1ELb1EN4cute5tupleIJNS5_1CILi128EEENS7_ILi96EEES8_EEELi128ENS_10bfloat16_tEfNS_4arch4Sm80ELb0ELb1ELb1ELb0ELb0ELb0ELb1ELb0EEENS1_21CollectiveEpilogueFwdINS6_IJS8_S8_S9_EEENS6_IJNS7_ILi1EEESH_SH_EEESB_SD_Li256ELb0ELb1ELb0ELb0EEENS1_19SingleTileSchedulerILb0ELb0ELb1ELi128EEEEEEEEEvNT_6ParamsE)
        /*03e0*/ 	.word	0x00000000


	//----- nvinfo : EIATTR_REGCOUNT
	.align		4
.L_176:
        /*03e4*/ 	.byte	0x04, 0x2f
        /*03e6*/ 	.short	(.L_178 - .L_177)
	.align		4
.L_177:
        /*03e8*/ 	.word	index@(_ZN7cutlass13device_kernelIN5flash19enable_sm80_to_sm89INS1_16FlashAttnFwdSm80INS1_25CollectiveMainloopFwdSm80ILi8ELi1ELb1EN4cute5tupleIJNS5_1CILi128EEES8_S8_EEELi128ENS_10bfloat16_tEfNS_4arch4Sm80ELb0ELb0ELb1ELb1ELb0ELb1ELb1ELb0EEENS1_21CollectiveEpilogueFwdIS9_NS6_IJNS7_ILi1EEESF_SF_EEESA_SC_Li256ELb1ELb1ELb0ELb0EEENS1_19SingleTileSchedulerILb1ELb0ELb1ELi128EEEEEEEEEvNT_6ParamsE)
        /*03ec*/ 	.word	0x000000ff


	//----- nvinfo : EIATTR_FRAME_SIZE
	.align		4
.L_178:
        /*03f0*/ 	.byte	0x04, 0x11
        /*03f2*/ 	.short	(.L_180 - .L_179)
	.align		4
.L_179:
        /*03f4*/ 	.word	index@(_ZN7cutlass13device_kernelIN5flash19enable_sm80_to_sm89INS1_16FlashAttnFwdSm80INS1_25CollectiveMainloopFwdSm80ILi8ELi1ELb1EN4cute5tupleIJNS5_1CILi128EEES8_S8_EEELi128ENS_10bfloat16_tEfNS_4arch4Sm80ELb0ELb0ELb1ELb1ELb0ELb1ELb1ELb0EEENS1_21CollectiveEpilogueFwdIS9_NS6_IJNS7_ILi1EEESF_SF_EEESA_SC_Li256ELb1ELb1ELb0ELb0EEENS1_19SingleTileSchedulerILb1ELb0ELb1ELi128EEEEEEEEEvNT_6ParamsE)
        /*03f8*/ 	.word	0x00000050


	//----- nvinfo : EIATTR_REGCOUNT
	.align		4
.L_180:
        /*03fc*/ 	.byte	0x04, 0x2f
        /*03fe*/ 	.short	(.L_182 - .L_181)
	.align		4
.L_181:
        /*0400*/ 	.word	index@(_ZN7cutlass13device_kernelIN5flash19enable_sm80_to_sm89INS1_16FlashAttnFwdSm80INS1_25CollectiveMainloopFwdSm80ILi8ELi1ELb1EN4cute5tupleIJNS5_1CILi128EEES8_S8_EEELi128ENS_10bfloat16_tEfNS_4arch4Sm80ELb0ELb0ELb1ELb1ELb0ELb0ELb1ELb0EEENS1_21CollectiveEpilogueFwdIS9_NS6_IJNS7_ILi1EEESF_SF_EEESA_SC_Li256ELb1ELb1ELb0ELb0EEENS1_19SingleTileSchedulerILb1ELb0ELb1ELi128EEEEEEEEEvNT_6ParamsE)
        /*0404*/ 	.word	0x000000ff


	//----- nvinfo : EIATTR_FRAME_SIZE
	.align		4
.L_182:
        /*0408*/ 	.byte	0x04, 0x11
        /*040a*/ 	.short	(.L_184 - .L_183)
	.align		4
.L_183:
        /*040c*/ 	.word	index@(_ZN7cutlass13device_kernelIN5flash19enable_sm80_to_sm89INS1_16FlashAttnFwdSm80INS1_25CollectiveMainloopFwdSm80ILi8ELi1ELb1EN4cute5tupleIJNS5_1CILi128EEES8_S8_EEELi128ENS_10bfloat16_tEfNS_4arch4Sm80ELb0ELb0ELb1ELb1ELb0ELb0ELb1ELb0EEENS1_21CollectiveEpilogueFwdIS9_NS6_IJNS7_ILi1EEESF_SF_EEESA_SC_Li256ELb1ELb1ELb0ELb0EEENS1_19SingleTileSchedulerILb1ELb0ELb1ELi128EEEEEEEEEvNT_6ParamsE)
        /*0410*/ 	.word	0x00000018


	//----- nvinfo : EIATTR_REGCOUNT
	.align		4
.L_184:
        /*0414*/ 	.byte	0x04, 0x2f
        /*0416*/ 	.short	(.L_186 - .L_185)
	.align		4
.L_185:
        /*0418*/ 	.word	index@(_ZN7cutlass13device_kernelIN5flash19enable_sm80_to_sm89INS1_16FlashAttnFwdSm80INS1_25CollectiveMainloopFwdSm80ILi8ELi1ELb1EN4cute5tupleIJNS5_1CILi128EEES8_S8_EEELi128ENS_10bfloat16_tEfNS_4arch4Sm80ELb0ELb0ELb1ELb0ELb0ELb0ELb1ELb0EEENS1_21CollectiveEpilogueFwdIS9_NS6_IJNS7_ILi1EEESF_SF_EEESA_SC_Li256ELb0ELb1ELb0ELb0EEENS1_19SingleTileSchedulerILb0ELb0ELb1ELi128EEEEEEEEEvNT_6ParamsE)
        /*041c*/ 	.word	0x000000ff


	//----- nvinfo : EIATTR_FRAME_SIZE
	.align		4
.L_186:
        /*0420*/ 	.byte	0x04, 0x11
        /*0422*/ 	.short	(.L_188 - .L_187)
	.align		4
.L_187:
        /*0424*/ 	.word	index@(_ZN7cutlass13device_kernelIN5flash19enable_sm80_to_sm89INS1_16FlashAttnFwdSm80INS1_25CollectiveMainloopFwdSm80ILi8ELi1ELb1EN4cute5tupleIJNS5_1CILi128EEES8_S8_EEELi128ENS_10bfloat16_tEfNS_4arch4Sm80ELb0ELb0ELb1ELb0ELb0ELb0ELb1ELb0EEENS1_21CollectiveEpilogueFwdIS9_NS6_IJNS7_ILi1EEESF_SF_EEESA_SC_Li256ELb0ELb1ELb0ELb0EEENS1_19SingleTileSchedulerILb0ELb0ELb1ELi128EEEEEEEEEvNT_6ParamsE)
        /*0428*/ 	.word	0x00000058


	//----- nvinfo : EIATTR_MIN_STACK_SIZE
	.align		4
.L_188:
        /*042c*/ 	.byte	0x04, 0x12
        /*042e*/ 	.short	(.L_190 - .L_189)
	.align		4
.L_189:
        /*0430*/ 	.word	index@(_ZN7cutlass13device_kernelIN5flash19enable_sm80_to_sm89INS1_16FlashAttnFwdSm80INS1_25CollectiveMainloopFwdSm80ILi8ELi1ELb1EN4cute5tupleIJNS5_1CILi128EEES8_S8_EEELi128ENS_10bfloat16_tEfNS_4arch4Sm80ELb0ELb0ELb1ELb0ELb0ELb0ELb1ELb0EEENS1_21CollectiveEpilogueFwdIS9_NS6_IJNS7_ILi1EEESF_SF_EEESA_SC_Li256ELb0ELb1ELb0ELb0EEENS1_19SingleTileSchedulerILb0ELb0ELb1ELi128EEEEEEEEEvNT_6ParamsE)
        /*0434*/ 	.word	0x00000058


	//----- nvinfo : EIATTR_MIN_STACK_SIZE
	.align		4
.L_190:
        /*0438*/ 	.byte	0x04, 0x12
        /*043a*/ 	.short	(.L_192 - .L_191)
	.align		4
.L_191:
        /*043c*/ 	.word	index@(_ZN7cutlass13device_kernelIN5flash19enable_sm80_to_sm89INS1_16FlashAttnFwdSm80INS1_25CollectiveMainloopFwdSm80ILi8ELi1ELb1EN4cute5tupleIJNS5_1CILi128EEES8_S8_EEELi128ENS_10bfloat16_tEfNS_4arch4Sm80ELb0ELb0ELb1ELb1ELb0ELb0ELb1ELb0EEENS1_21CollectiveEpilogueFwdIS9_NS6_IJNS7_ILi1EEESF_SF_EEESA_SC_Li256ELb1ELb1ELb0ELb0EEENS1_19SingleTileSchedulerILb1ELb0ELb1ELi128EEEEEEEEEvNT_6ParamsE)
        /*0440*/ 	.word	0x00000018


	//----- nvinfo : EIATTR_MIN_STACK_SIZE
	.align		4
.L_192:
        /*0444*/ 	.byte	0x04, 0x12
        /*0446*/ 	.short	(.L_194 - .L_193)
	.align		4
.L_193:
        /*0448*/ 	.word	index@(_ZN7cutlass13device_kernelIN5flash19enable_sm80_to_sm89INS1_16FlashAttnFwdSm80INS1_25CollectiveMainloopFwdSm80ILi8ELi1ELb1EN4cute5tupleIJNS5_1CILi128EEES8_S8_EEELi128ENS_10bfloat16_tEfNS_4arch4Sm80ELb0ELb0ELb1ELb1ELb0ELb1ELb1ELb0EEENS1_21CollectiveEpilogueFwdIS9_NS6_IJNS7_ILi1EEESF_SF_EEESA_SC_Li256ELb1ELb1ELb0ELb0EEENS1_19SingleTileSchedulerILb1ELb0ELb1ELi128EEEEEEEEEvNT_6ParamsE)
        /*044c*/ 	.word	0x00000050


	//----- nvinfo : EIATTR_MIN_STACK_SIZE
	.align		4
.L_194:
        /*0450*/ 	.byte	0x04, 0x12
        /*0452*/ 	.short	(.L_196 - .L_195)
	.align		4
.L_195:
        /*0454*/ 	.word	index@(_ZN7cutlass13device_kernelIN5flash19enable_sm80_to_sm89INS1_16FlashAttnFwdSm80INS1_25CollectiveMainloopFwdSm80ILi8ELi1ELb1EN4cute5tupleIJNS5_1CILi128EEENS7_ILi96EEES8_EEELi128ENS_10bfloat16_tEfNS_4arch4Sm80ELb0ELb1ELb1ELb0ELb0ELb0ELb1ELb0EEENS1_21CollectiveEpilogueFwdINS6_IJS8_S8_S9_EEENS6_IJNS7_ILi1EEESH_SH_EEESB_SD_Li256ELb0ELb1ELb0ELb0EEENS1_19SingleTileSchedulerILb0ELb0ELb1ELi128EEEEEEEEEvNT_6ParamsE)
        /*0458*/ 	.word	0x00000000


	//----- nvinfo : EIATTR_MIN_STACK_SIZE
	.align		4
.L_196:
        /*045c*/ 	.byte	0x04, 0x12
        /*045e*/ 	.short	(.L_198 - .L_197)
	.align		4
.L_197:
        /*0460*/ 	.word	index@(_ZN7cutlass13device_kernelIN5flash19enable_sm80_to_sm89INS1_16FlashAttnFwdSm80INS1_25CollectiveMainloopFwdSm80ILi8ELi1ELb1EN4cute5tupleIJNS5_1CILi128EEENS7_ILi96EEES8_EEELi128ENS_10bfloat16_tEfNS_4arch4Sm80ELb0ELb1ELb1ELb1ELb0ELb0ELb1ELb0EEENS1_21CollectiveEpilogueFwdINS6_IJS8_S8_S9_EEENS6_IJNS7_ILi1EEESH_SH_EEESB_SD_Li256ELb1ELb1ELb0ELb0EEENS1_19SingleTileSchedulerILb1ELb0ELb1ELi128EEEEEEEEEvNT_6ParamsE)
        /*0464*/ 	.word	0x00000000


	//----- nvinfo : EIATTR_MIN_STACK_SIZE
	.align		4
.L_198:
        /*0468*/ 	.byte	0x04, 0x12
        /*046a*/ 	.short	(.L_200 - .L_199)
	.align		4
.L_199:
        /*046c*/ 	.word	index@(_ZN7cutlass13device_kernelIN5flash19enable_sm80_to_sm89INS1_16FlashAttnFwdSm80INS1_25CollectiveMainloopFwdSm80ILi8ELi1ELb1EN4cute5tupleIJNS5_1CILi128EEENS7_ILi96EEES8_EEELi128ENS_10bfloat16_tEfNS_4arch4Sm80ELb0ELb1ELb1ELb1ELb0ELb1ELb1ELb0EEENS1_21CollectiveEpilogueFwdINS6_IJS8_S8_S9_EEENS6_IJNS7_ILi1EEESH_SH_EEESB_SD_Li256ELb1ELb1ELb0ELb0EEENS1_19SingleTileSchedulerILb1ELb0ELb1ELi128EEEEEEEEEvNT_6ParamsE)
        /*0470*/ 	.word	0x00000000


	//----- nvinfo : EIATTR_MIN_STACK_SIZE
	.align		4
.L_200:
        /*0474*/ 	.byte	0x04, 0x12
        /*0476*/ 	.short	(.L_202 - .L_201)
	.align		4
.L_201:
        /*0478*/ 	.word	index@(_ZN7cutlass13device_kernelIN5flash19enable_sm80_to_sm89INS1_16FlashAttnFwdSm80INS1_25CollectiveMainloopFwdSm80ILi8ELi1ELb1EN4cute5tupleIJNS5_1CILi128EEES8_S8_EEELi128ENS_10bfloat16_tEfNS_4arch4Sm80ELb1ELb0ELb1ELb0ELb0ELb0ELb1ELb0EEENS1_21CollectiveEpilogueFwdIS9_NS6_IJNS7_ILi1EEESF_SF_EEESA_SC_Li256ELb0ELb1ELb0ELb0EEENS1_30DynamicPersistentTileSchedulerILi256ELi256ELb0ELb1ELb0EEEEEEEEEvNT_6ParamsE)
        /*047c*/ 	.word	0x00000078


	//----- nvinfo : EIATTR_MIN_STACK_SIZE
	.align		4
.L_202:
        /*0480*/ 	.byte	0x04, 0x12
        /*0482*/ 	.short	(.L_204 - .L_203)
	.align		4
.L_203:
        /*0484*/ 	.word	index@(_ZN7cutlass13device_kernelIN5flash19enable_sm80_to_sm89INS1_16FlashAttnFwdSm80INS1_25CollectiveMainloopFwdSm80ILi8ELi1ELb1EN4cute5tupleIJNS5_1CILi128EEES8_S8_EEELi128ENS_10bfloat16_tEfNS_4arch4Sm80ELb1ELb0ELb1ELb1ELb0ELb0ELb1ELb0EEENS1_21CollectiveEpilogueFwdIS9_NS6_IJNS7_ILi1EEESF_SF_EEESA_SC_Li256ELb1ELb1ELb0ELb0EEENS1_19SingleTileSchedulerILb1ELb0ELb1ELi128EEEEEEEEEvNT_6ParamsE)
        /*0488*/ 	.word	0x00000058


	//----- nvinfo : EIATTR_MIN_STACK_SIZE
	.align		4
.L_204:
        /*048c*/ 	.byte	0x04, 0x12
        /*048e*/ 	.short	(.L_206 - .L_205)
	.align		4
.L_205:
        /*0490*/ 	.word	index@(_ZN7cutlass13device_kernelIN5flash19enable_sm80_to_sm89INS1_16FlashAttnFwdSm80INS1_25CollectiveMainloopFwdSm80ILi8ELi1ELb1EN4cute5tupleIJNS5_1CILi128EEES8_S8_EEELi128ENS_10bfloat16_tEfNS_4arch4Sm80ELb1ELb0ELb1ELb1ELb0ELb1ELb1ELb0EEENS1_21CollectiveEpilogueFwdIS9_NS6_IJNS7_ILi1EEESF_SF_EEESA_SC_Li256ELb1ELb1ELb0ELb0EEENS1_19SingleTileSchedulerILb1ELb0ELb1ELi128EEEEEEEEEvNT_6ParamsE)
        /*0494*/ 	.word	0x00000068


	//----- nvinfo : EIATTR_MIN_STACK_SIZE
	.align		4
.L_206:
        /*0498*/ 	.byte	0x04, 0x12
        /*049a*/ 	.short	(.L_208 - .L_207)
	.align		4
.L_207:
        /*049c*/ 	.word	index@(_ZN7cutlass13device_kernelIN5flash19enable_sm80_to_sm89INS1_16FlashAttnFwdSm80INS1_25CollectiveMainloopFwdSm80ILi4ELi1ELb0EN4cute5tupleIJNS5_1CILi128EEENS7_ILi64EEES8_EEELi128ENS_10bfloat16_tEfNS_4arch4Sm80ELb0ELb0ELb1ELb0ELb0ELb0ELb1ELb0EEENS1_21CollectiveEpilogueFwdINS6_IJS8_S8_S9_EEENS6_IJNS7_ILi1EEESH_SH_EEESB_SD_Li128ELb0ELb1ELb0ELb0EEENS1_19SingleTileSchedulerILb0ELb0ELb1ELi128EEEEEEEEEvNT_6ParamsE)
        /*04a0*/ 	.word	0x00000080


	//----- nvinfo : EIATTR_MIN_STACK_SIZE
	.align		4
.L_208:
        /*04a4*/ 	.byte	0x04, 0x12
        /*04a6*/ 	.short	(.L_210 - .L_209)
	.align		4
.L_209:
        /*04a8*/ 	.word	index@(_ZN7cutlass13device_kernelIN5flash19enable_sm80_to_sm89INS1_16FlashAttnFwdSm80INS1_25CollectiveMainloopFwdSm80ILi4ELi1ELb0EN4cute5tupleIJNS5_1CILi128EEENS7_ILi64EEES8_EEELi128ENS_10bfloat16_tEfNS_4arch4Sm80ELb0ELb0ELb1ELb1ELb0ELb0ELb1ELb0EEENS1_21CollectiveEpilogueFwdINS6_IJS8_S8_S9_EEENS6_IJNS7_ILi1EEESH_SH_EEESB_SD_Li128ELb1ELb1ELb0ELb0EEENS1_19SingleTileSchedulerILb1ELb0ELb1ELi128EEEEEEEEEvNT_6ParamsE)
        /*04ac*/ 	.word	0x00000098


	//----- nvinfo : EIATTR_MIN_STACK_SIZE
	.align		4
.L_210:
        /*04b0*/ 	.byte	0x04, 0x12
        /*04b2*/ 	.short	(.L_212 - .L_211)
	.align		4
.L_211:
        /*04b4*/ 	.word	index@(_ZN7cutlass13device_kernelIN5flash19enable_sm80_to_sm89INS1_16FlashAttnFwdSm80INS1_25CollectiveMainloopFwdSm80ILi4ELi1ELb0EN4cute5tupleIJNS5_1CILi128EEENS7_ILi64EEES8_EEELi128ENS_10bfloat16_tEfNS_4arch4Sm80ELb0ELb0ELb1ELb1ELb0ELb1ELb1ELb0EEENS1_21CollectiveEpilogueFwdINS6_IJS8_S8_S9_EEENS6_IJNS7_ILi1EEESH_SH_EEESB_SD_Li128ELb1ELb1ELb0ELb0EEENS1_19SingleTileSchedulerILb1ELb0ELb1ELi128EEEEEEEEEvNT_6ParamsE)
        /*04b8*/ 	.word	0x00000098


	//----- nvinfo : EIATTR_MIN_STACK_SIZE
	.align		4
.L_212:
        /*04bc*/ 	.byte	0x04, 0x12
        /*04be*/ 	.short	(.L_214 - .L_213)
	.align		4
.L_213:
        /*04c0*/ 	.word	index@(_ZN7cutlass13device_kernelIN5flash19enable_sm80_to_sm89INS1_16FlashAttnFwdSm80INS1_25CollectiveMainloopFwdSm80ILi4ELi1ELb0EN4cute5tupleIJNS5_1CILi128EEENS7_ILi48EEES8_EEELi128ENS_10bfloat16_tEfNS_4arch4Sm80ELb0ELb1ELb1ELb0ELb0ELb0ELb1ELb0EEENS1_21CollectiveEpilogueFwdINS6_IJS8_S8_S9_EEENS6_IJNS7_ILi1EEESH_SH_EEESB_SD_Li128ELb0ELb1ELb0ELb0EEENS1_19SingleTileSchedulerILb0ELb0ELb1ELi128EEEEEEEEEvNT_6ParamsE)
        /*04c4*/ 	.word	0x00000068


	//----- nvinfo : EIATTR_MIN_STACK_SIZE
	.align		4
.L_214:
        /*04c8*/ 	.byte	0x04, 0x12
        /*04ca*/ 	.short	(.L_216 - .L_215)
	.align		4
.L_215:
        /*04cc*/ 	.word	index@(_ZN7cutlass13device_kernelIN5flash19enable_sm80_to_sm89INS1_16FlashAttnFwdSm80INS1_25CollectiveMainloopFwdSm80ILi4ELi1ELb0EN4cute5tupleIJNS5_1CILi128EEENS7_ILi48EEES8_EEELi128ENS_10bfloat16_tEfNS_4arch4Sm80ELb0ELb1ELb1ELb1ELb0ELb0ELb1ELb0EEENS1_21CollectiveEpilogueFwdINS6_IJS8_S8_S9_EEENS6_IJNS7_ILi1EEESH_SH_EEESB_SD_Li128ELb1ELb1ELb0ELb0EEENS1_19SingleTileSchedulerILb1ELb0ELb1ELi128EEEEEEEEEvNT_6ParamsE)
        /*04d0*/ 	.word	0x00000070


	//----- nvinfo : EIATTR_MIN_STACK_SIZE
	.align		4
.L_216:
        /*04d4*/ 	.byte	0x04, 0x12
        /*04d6*/ 	.short	(.L_218 - .L_217)
	.align		4
.L_217:
        /*04d8*/ 	.word	index@(_ZN7cutlass13device_kernelIN5flash19enable_sm80_to_sm89INS1_16FlashAttnFwdSm80INS1_25CollectiveMainloopFwdSm80ILi4ELi1ELb0EN4cute5tupleIJNS5_1CILi128EEENS7_ILi48EEES8_EEELi128ENS_10bfloat16_tEfNS_4arch4Sm80ELb0ELb1ELb1ELb1ELb0ELb1ELb1ELb0EEENS1_21CollectiveEpilogueFwdINS6_IJS8_S8_S9_EEENS6_IJNS7_ILi1EEESH_SH_EEESB_SD_Li128ELb1ELb1ELb0ELb0EEENS1_19SingleTileSchedulerILb1ELb0ELb1ELi128EEEEEEEEEvNT_6ParamsE)
        /*04dc*/ 	.word	0x00000100


	//----- nvinfo : EIATTR_MIN_STACK_SIZE
	.align		4
.L_218:
        /*04e0*/ 	.byte	0x04, 0x12
        /*04e2*/ 	.short	(.L_220 - .L_219)
	.align		4
.L_219:
        /*04e4*/ 	.word	index@(_ZN7cutlass13device_kernelIN5flash19enable_sm80_to_sm89INS1_16FlashAttnFwdSm80INS1_25CollectiveMainloopFwdSm80ILi4ELi1ELb0EN4cute5tupleIJNS5_1CILi128EEENS7_ILi64EEES8_EEELi128ENS_10bfloat16_tEfNS_4arch4Sm80ELb1ELb0ELb1ELb0ELb0ELb0ELb1ELb0EEENS1_21CollectiveEpilogueFwdINS6_IJS8_S8_S9_EEENS6_IJNS7_ILi1EEESH_SH_EEESB_SD_Li128ELb0ELb1ELb0ELb0EEENS1_30DynamicPersistentTileSchedulerILi128ELi128ELb0ELb1ELb0EEEEEEEEEvNT_6ParamsE)
        /*04e8*/ 	.word	0x000000d8


	//----- nvinfo : EIATTR_MIN_STACK_SIZE
	.align		4
.L_220:
        /*04ec*/ 	.byte	0x04, 0x12
        /*04ee*/ 	.short	(.L_222 - .L_221)
	.align		4
.L_221:
        /*04f0*/ 	.word	index@(_ZN7cutlass13device_kernelIN5flash19enable_sm80_to_sm89INS1_16FlashAttnFwdSm80INS1_25CollectiveMainloopFwdSm80ILi4ELi1ELb0EN4cute5tupleIJNS5_1CILi128EEENS7_ILi64EEES8_EEELi128ENS_10bfloat16_tEfNS_4arch4Sm80ELb1ELb0ELb1ELb1ELb0ELb0ELb1ELb0EEENS1_21CollectiveEpilogueFwdINS6_IJS8_S8_S9_EEENS6_IJNS7_ILi1EEESH_SH_EEESB_SD_Li128ELb1ELb1ELb0ELb0EEENS1_19SingleTileSchedulerILb1ELb0ELb1ELi128EEEEEEEEEvNT_6ParamsE)
        /*04f4*/ 	.word	0x000000b0


	//----- nvinfo : EIATTR_MIN_STACK_SIZE
	.align		4
.L_222:
        /*04f8*/ 	.byte	0x04, 0x12
        /*04fa*/ 	.short	(.L_224 - .L_223)
	.align		4
.L_223:
        /*04fc*/ 	.word	index@(_ZN7cutlass13device_kernelIN5flash19enable_sm80_to_sm89INS1_16FlashAttnFwdSm80INS1_25CollectiveMainloopFwdSm80ILi4ELi1ELb0EN4cute5tupleIJNS5_1CILi128EEENS7_ILi64EEES8_EEELi128ENS_10bfloat16_tEfNS_4arch4Sm80ELb1ELb0ELb1ELb1ELb0ELb1ELb1ELb0EEENS1_21CollectiveEpilogueFwdINS6_IJS8_S8_S9_EEENS6_IJNS7_ILi1EEESH_SH_EEESB_SD_Li128ELb1ELb1ELb0ELb0EEENS1_19SingleTileSchedulerILb1ELb0ELb1ELi128EEEEEEEEEvNT_6ParamsE)
        /*0500*/ 	.word	0x00000140


	//----- nvinfo : EIATTR_MIN_STACK_SIZE
	.align		4
.L_224:
        /*0504*/ 	.byte	0x04, 0x12
        /*0506*/ 	.short	(.L_226 - .L_225)
	.align		4
.L_225:
        /*0508*/ 	.word	index@(_ZN7cutlass13device_kernelIN5flash19enable_sm80_to_sm89INS1_16FlashAttnFwdSm80INS1_25CollectiveMainloopFwdSm80ILi8ELi1ELb1EN4cute5tupleIJNS5_1CILi128EEES8_S8_EEELi128ENS_10bfloat16_tEfNS_4arch4Sm80ELb0ELb0ELb0ELb0ELb0ELb0ELb1ELb0EEENS1_21CollectiveEpilogueFwdIS9_NS6_IJNS7_ILi1EEESF_SF_EEESA_SC_Li256ELb0ELb1ELb0ELb0EEENS1_19SingleTileSchedulerILb0ELb0ELb1ELi128EEEEEEEEEvNT_6ParamsE)
        /*050c*/ 	.word	0x00000010


	//----- nvinfo : EIATTR_MIN_STACK_SIZE
	.align		4
.L_226:
        /*0510*/ 	.byte	0x04, 0x12
        /*0512*/ 	.short	(.L_228 - .L_227)
	.align		4
.L_227:
        /*0514*/ 	.word	index@(_ZN7cutlass13device_kernelIN5flash19enable_sm80_to_sm89INS1_16FlashAttnFwdSm80INS1_25CollectiveMainloopFwdSm80ILi8ELi1ELb1EN4cute5tupleIJNS5_1CILi128EEES8_S8_EEELi128ENS_10bfloat16_tEfNS_4arch4Sm80ELb0ELb0ELb0ELb1ELb0ELb0ELb1ELb0EEENS1_21CollectiveEpilogueFwdIS9_NS6_IJNS7_ILi1EEESF_SF_EEESA_SC_Li256ELb1ELb1ELb0ELb0EEENS1_19SingleTileSchedulerILb1ELb0ELb1ELi128EEEEEEEEEvNT_6ParamsE)
        /*0518*/ 	.word	0x00000000


	//----- nvinfo : EIATTR_MIN_STACK_SIZE
	.align		4
.L_228:
        /*051c*/ 	.byte	0x04, 0x12
        /*051e*/ 	.short	(.L_230 - .L_229)
	.align		4
.L_229:
        /*0520*/ 	.word	index@(_ZN7cutlass13device_kernelIN5flash19enable_sm80_to_sm89INS1_16FlashAttnFwdSm80INS1_25CollectiveMainloopFwdSm80ILi8ELi1ELb1EN4cute5tupleIJNS5_1CILi128EEES8_S8_EEELi128ENS_10bfloat16_tEfNS_4arch4Sm80ELb0ELb0ELb0ELb1ELb0ELb1ELb1ELb0EEENS1_21CollectiveEpilogueFwdIS9_NS6_IJNS7_ILi1EEESF_SF_EEESA_SC_Li256ELb1ELb1ELb0ELb0EEENS1_19SingleTileSchedulerILb1ELb0ELb1ELi128EEEEEEEEEvNT_6ParamsE)
        /*0524*/ 	.word	0x00000008


	//----- nvinfo : EIATTR_MIN_STACK_SIZE
	.align		4
.L_230:
        /*0528*/ 	.byte	0x04, 0x12
        /*052a*/ 	.short	(.L_232 - .L_231)
	.align		4
.L_231:
        /*052c*/ 	.word	index@(_ZN7cutlass13device_kernelIN5flash19enable_sm80_to_sm89INS1_16FlashAttnFwdSm80INS1_25CollectiveMainloopFwdSm80ILi8ELi1ELb1EN4cute5tupleIJNS5_1CILi128EEENS7_ILi96EEES8_EEELi128ENS_10bfloat16_tEfNS_4arch4Sm80ELb0ELb1ELb0ELb0ELb0ELb0ELb1ELb0EEENS1_21CollectiveEpilogueFwdINS6_IJS8_S8_S9_EEENS6_IJNS7_ILi1EEESH_SH_EEESB_SD_Li256ELb0ELb1ELb0ELb0EEENS1_19SingleTileSchedulerILb0ELb0ELb1ELi128EEEEEEEEEvNT_6ParamsE)
        /*0530*/ 	.word	0x00000000


	//----- nvinfo : EIATTR_MIN_STACK_SIZE
	.align		4
.L_232:
        /*0534*/ 	.byte	0x04, 0x12
        /*0536*/ 	.short	(.L_234 - .L_233)
	.align		4
.L_233:
        /*0538*/ 	.word	index@(_ZN7cutlass13device_kernelIN5flash19enable_sm80_to_sm89INS1_16FlashAttnFwdSm80INS1_25CollectiveMainloopFwdSm80ILi8ELi1ELb1EN4cute5tupleIJNS5_1CILi128EEENS7_ILi96EEES8_EEELi128ENS_10bfloat16_tEfNS_4arch4Sm80ELb0ELb1ELb0ELb1ELb0ELb0ELb1ELb0EEENS1_21CollectiveEpilogueFwdINS6_IJS8_S8_S9_EEENS6_IJNS7_ILi1EEESH_SH_EEESB_SD_Li256ELb1ELb1ELb0ELb0EEENS1_19SingleTileSchedulerILb1ELb0ELb1ELi128EEEEEEEEEvNT_6ParamsE)
        /*053c*/ 	.word	0x00000000


	//----- nvinfo : EIATTR_MIN_STACK_SIZE
	.align		4
.L_234:
        /*0540*/ 	.byte	0x04, 0x12
        /*0542*/ 	.short	(.L_236 - .L_235)
	.align		4
.L_235:
        /*0544*/ 	.word	index@(_ZN7cutlass13device_kernelIN5flash19enable_sm80_to_sm89INS1_16FlashAttnFwdSm80INS1_25CollectiveMainloopFwdSm80ILi8ELi1ELb1EN4cute5tupleIJNS5_1CILi128EEENS7_ILi96EEES8_EEELi128ENS_10bfloat16_tEfNS_4arch4Sm80ELb0ELb1ELb0ELb1ELb0ELb1ELb1ELb0EEENS1_21CollectiveEpilogueFwdINS6_IJS8_S8_S9_EEENS6_IJNS7_ILi1EEESH_SH_EEESB_SD_Li256ELb1ELb1ELb0ELb0EEENS1_19SingleTileSchedulerILb1ELb0ELb1ELi128EEEEEEEEEvNT_6ParamsE)
        /*0548*/ 	.word	0x00000000


	//----- nvinfo : EIATTR_MIN_STACK_SIZE
	.align		4
.L_236:
        /*054c*/ 	.byte	0x04, 0x12
        /*054e*/ 	.short	(.L_238 - .L_237)
	.align		4
.L_237:
        /*0550*/ 	.word	index@(_ZN7cutlass13device_kernelIN5flash19enable_sm80_to_sm89INS1_16FlashAttnFwdSm80INS1_25CollectiveMainloopFwdSm80ILi8ELi1ELb1EN4cute5tupleIJNS5_1CILi128EEES8_S8_EEELi128ENS_10bfloat16_tEfNS_4arch4Sm80ELb1ELb0ELb0ELb0ELb0ELb0ELb1ELb0EEENS1_21CollectiveEpilogueFwdIS9_NS6_IJNS7_ILi1EEESF_SF_EEESA_SC_Li256ELb0ELb1ELb0ELb0EEENS1_30DynamicPersistentTileSchedulerILi256ELi256ELb0ELb1ELb0EEEEEEEEEvNT_6ParamsE)
        /*0554*/ 	.word	0x00000080


	//----- nvinfo : EIATTR_MIN_STACK_SIZE
	.align		4
.L_238:
        /*0558*/ 	.byte	0x04, 0x12
        /*055a*/ 	.short	(.L_240 - .L_239)
	.align		4
.L_239:
        /*055c*/ 	.word	index@(_ZN7cutlass13device_kernelIN5flash19enable_sm80_to_sm89INS1_16FlashAttnFwdSm80INS1_25CollectiveMainloopFwdSm80ILi8ELi1ELb1EN4cute5tupleIJNS5_1CILi128EEES8_S8_EEELi128ENS_10bfloat16_tEfNS_4arch4Sm80ELb1ELb0ELb0ELb1ELb0ELb0ELb1ELb0EEENS1_21CollectiveEpilogueFwdIS9_NS6_IJNS7_ILi1EEESF_SF_EEESA_SC_Li256ELb1ELb1ELb0ELb0EEENS1_19SingleTileSchedulerILb1ELb0ELb1ELi128EEEEEEEEEvNT_6ParamsE)
        /*0560*/ 	.word	0x00000000


	//----- nvinfo : EIATTR_MIN_STACK_SIZE
	.align		4
.L_240:
        /*0564*/ 	.byte	0x04, 0x12
        /*0566*/ 	.short	(.L_242 - .L_241)
	.align		4
.L_241:
        /*0568*/ 	.word	index@(_ZN7cutlass13device_kernelIN5flash19enable_sm80_to_sm89INS1_16FlashAttnFwdSm80INS1_25CollectiveMainloopFwdSm80ILi8ELi1ELb1EN4cute5tupleIJNS5_1CILi128EEES8_S8_EEELi128ENS_10bfloat16_tEfNS_4arch4Sm80ELb1ELb0ELb0ELb1ELb0ELb1ELb1ELb0EEENS1_21CollectiveEpilogueFwdIS9_NS6_IJNS7_ILi1EEESF_SF_EEESA_SC_Li256ELb1ELb1ELb0ELb0EEENS1_19SingleTileSchedulerILb1ELb0ELb1ELi128EEEEEEEEEvNT_6ParamsE)
        /*056c*/ 	.word	0x00000060


	//----- nvinfo : EIATTR_MIN_STACK_SIZE
	.align		4
.L_242:
        /*0570*/ 	.byte	0x04, 0x12
        /*0572*/ 	.short	(.L_244 - .L_243)
	.align		4
.L_243:
        /*0574*/ 	.word	index@(_ZN7cutlass13device_kernelIN5flash19enable_sm80_to_sm89INS1_16FlashAttnFwdSm80INS1_25CollectiveMainloopFwdSm80ILi4ELi1ELb0EN4cute5tupleIJNS5_1CILi128EEENS7_ILi64EEES8_EEELi128ENS_10bfloat16_tEfNS_4arch4Sm80ELb0ELb0ELb0ELb0ELb0ELb0ELb1ELb0EEENS1_21CollectiveEpilogueFwdINS6_IJS8_S8_S9_EEENS6_IJNS7_ILi1EEESH_SH_EEESB_SD_Li128ELb0ELb1ELb0ELb0EEENS1_19SingleTileSchedulerILb0ELb0ELb1ELi128EEEEEEEEEvNT_6ParamsE)
        /*0578*/ 	.word	0x00000058


	//----- nvinfo : EIATTR_MIN_STACK_SIZE
	.align		4
.L_244:
        /*057c*/ 	.byte	0x04, 0x12
        /*057e*/ 	.short	(.L_246 - .L_245)
	.align		4
.L_245:
        /*0580*/ 	.word	index@(_ZN7cutlass13device_kernelIN5flash19enable_sm80_to_sm89INS1_16FlashAttnFwdSm80INS1_25CollectiveMainloopFwdSm80ILi4ELi1ELb0EN4cute5tupleIJNS5_1CILi128EEENS7_ILi64EEES8_EEELi128ENS_10bfloat16_tEfNS_4arch4Sm80ELb0ELb0ELb0ELb1ELb0ELb0ELb1ELb0EEENS1_21CollectiveEpilogueFwdINS6_IJS8_S8_S9_EEENS6_IJNS7_ILi1EEESH_SH_EEESB_SD_Li128ELb1ELb1ELb0ELb0EEENS1_19SingleTileSchedulerILb1ELb0ELb1ELi128EEEEEEEEEvNT_6ParamsE)
        /*0584*/ 	.word	0x00000090


	//----- nvinfo : EIATTR_MIN_STACK_SIZE
	.align		4
.L_246:
        /*0588*/ 	.byte	0x04, 0x12
        /*058a*/ 	.short	(.L_248 - .L_247)
	.align		4
.L_247:
        /*058c*/ 	.word	index@(_ZN7cutlass13device_kernelIN5flash19enable_sm80_to_sm89INS1_16FlashAttnFwdSm80INS1_25CollectiveMainloopFwdSm80ILi4ELi1ELb0EN4cute5tupleIJNS5_1CILi128EEENS7_ILi64EEES8_EEELi128ENS_10bfloat16_tEfNS_4arch4Sm80ELb0ELb0ELb0ELb1ELb0ELb1ELb1ELb0EEENS1_21CollectiveEpilogueFwdINS6_IJS8_S8_S9_EEENS6_IJNS7_ILi1EEESH_SH_EEESB_SD_Li128ELb1ELb1ELb0ELb0EEENS1_19SingleTileSchedulerILb1ELb0ELb1ELi128EEEEEEEEEvNT_6ParamsE)
        /*0590*/ 	.word	0x000000a8


	//----- nvinfo : EIATTR_MIN_STACK_SIZE
	.align		4
.L_248:
        /*0594*/ 	.byte	0x04, 0x12
        /*0596*/ 	.short	(.L_250 - .L_249)
	.align		4
.L_249:
        /*0598*/ 	.word	index@(_ZN7cutlass13device_kernelIN5flash19enable_sm80_to_sm89INS1_16FlashAttnFwdSm80INS1_25CollectiveMainloopFwdSm80ILi4ELi1ELb0EN4cute5tupleIJNS5_1CILi128EEENS7_ILi48EEES8_EEELi128ENS_10bfloat16_tEfNS_4arch4Sm80ELb0ELb1ELb0ELb0ELb0ELb0ELb1ELb0EEENS1_21CollectiveEpilogueFwdINS6_IJS8_S8_S9_EEENS6_IJNS7_ILi1EEESH_SH_EEESB_SD_Li128ELb0ELb1ELb0ELb0EEENS1_19SingleTileSchedulerILb0ELb0ELb1ELi128EEEEEEEEEvNT_6ParamsE)
        /*059c*/ 	.word	0x00000080


	//----- nvinfo : EIATTR_MIN_STACK_SIZE
	.align		4
.L_250:
        /*05a0*/ 	.byte	0x04, 0x12
        /*05a2*/ 	.short	(.L_252 - .L_251)
	.align		4
.L_251:
        /*05a4*/ 	.word	index@(_ZN7cutlass13device_kernelIN5flash19enable_sm80_to_sm89INS1_16FlashAttnFwdSm80INS1_25CollectiveMainloopFwdSm80ILi4ELi1ELb0EN4cute5tupleIJNS5_1CILi128EEENS7_ILi48EEES8_EEELi128ENS_10bfloat16_tEfNS_4arch4Sm80ELb0ELb1ELb0ELb1ELb0ELb0ELb1ELb0EEENS1_21CollectiveEpilogueFwdINS6_IJS8_S8_S9_EEENS6_IJNS7_ILi1EEESH_SH_EEESB_SD_Li128ELb1ELb1ELb0ELb0EEENS1_19SingleTileSchedulerILb1ELb0ELb1ELi128EEEEEEEEEvNT_6ParamsE)
        /*05a8*/ 	.word	0x00000078


	//----- nvinfo : EIATTR_MIN_STACK_SIZE
	.align		4
.L_252:
        /*05ac*/ 	.byte	0x04, 0x12
        /*05ae*/ 	.short	(.L_254 - .L_253)
	.align		4
.L_253:
        /*05b0*/ 	.word	index@(_ZN7cutlass13device_kernelIN5flash19enable_sm80_to_sm89INS1_16FlashAttnFwdSm80INS1_25CollectiveMainloopFwdSm80ILi4ELi1ELb0EN4cute5tupleIJNS5_1CILi128EEENS7_ILi48EEES8_EEELi128ENS_10bfloat16_tEfNS_4arch4Sm80ELb0ELb1ELb0ELb1ELb0ELb1ELb1ELb0EEENS1_21CollectiveEpilogueFwdINS6_IJS8_S8_S9_EEENS6_IJNS7_ILi1EEESH_SH_EEESB_SD_Li128ELb1ELb1ELb0ELb0EEENS1_19SingleTileSchedulerILb1ELb0ELb1ELi128EEEEEEEEEvNT_6ParamsE)
        /*05b4*/ 	.word	0x000000f8


	//----- nvinfo : EIATTR_MIN_STACK_SIZE
	.align		4
.L_254:
        /*05b8*/ 	.byte	0x04, 0x12
        /*05ba*/ 	.short	(.L_256 - .L_255)
	.align		4
.L_255:
        /*05bc*/ 	.word	index@(_ZN7cutlass13device_kernelIN5flash19enable_sm80_to_sm89INS1_16FlashAttnFwdSm80INS1_25CollectiveMainloopFwdSm80ILi4ELi1ELb0EN4cute5tupleIJNS5_1CILi128EEENS7_ILi64EEES8_EEELi128ENS_10bfloat16_tEfNS_4arch4Sm80ELb1ELb0ELb0ELb0ELb0ELb0ELb1ELb0EEENS1_21CollectiveEpilogueFwdINS6_IJS8_S8_S9_EEENS6_IJNS7_ILi1EEESH_SH_EEESB_SD_Li128ELb0ELb1ELb0ELb0EEENS1_30DynamicPersistentTileSchedulerILi128ELi128ELb0ELb1ELb0EEEEEEEEEvNT_6ParamsE)
        /*05c0*/ 	.word	0x000000b0


	//----- nvinfo : EIATTR_MIN_STACK_SIZE
	.align		4
.L_256:
        /*05c4*/ 	.byte	0x04, 0x12
        /*05c6*/ 	.short	(.L_258 - .L_257)
	.align		4
.L_257:
        /*05c8*/ 	.word	index@(_ZN7cutlass13device_kernelIN5flash19enable_sm80_to_sm89INS1_16FlashAttnFwdSm80INS1_25CollectiveMainloopFwdSm80ILi4ELi1ELb0EN4cute5tupleIJNS5_1CILi128EEENS7_ILi64EEES8_EEELi128ENS_10bfloat16_tEfNS_4arch4Sm80ELb1ELb0ELb0ELb1ELb0ELb0ELb1ELb0EEENS1_21CollectiveEpilogueFwdINS6_IJS8_S8_S9_EEENS6_IJNS7_ILi1EEESH_SH_EEESB_SD_Li128ELb1ELb1ELb0ELb0EEENS1_19SingleTileSchedulerILb1ELb0ELb1ELi128EEEEEEEEEvNT_6ParamsE)
        /*05cc*/ 	.word	0x000000c8


	//----- nvinfo : EIATTR_MIN_STACK_SIZE
	.align		4
.L_258:
        /*05d0*/ 	.byte	0x04, 0x12
        /*05d2*/ 	.short	(.L_260 - .L_259)
	.align		4
.L_259:
        /*05d4*/ 	.word	index@(_ZN7cutlass13device_kernelIN5flash19enable_sm80_to_sm89INS1_16FlashAttnFwdSm80INS1_25CollectiveMainloopFwdSm80ILi4ELi1ELb0EN4cute5tupleIJNS5_1CILi128EEENS7_ILi64EEES8_EEELi128ENS_10bfloat16_tEfNS_4arch4Sm80ELb1ELb0ELb0ELb1ELb0ELb1ELb1ELb0EEENS1_21CollectiveEpilogueFwdINS6_IJS8_S8_S9_EEENS6_IJNS7_ILi1EEESH_SH_EEESB_SD_Li128ELb1ELb1ELb0ELb0EEENS1_19SingleTileSchedulerILb1ELb0ELb1ELi128EEEEEEEEEvNT_6ParamsE)
        /*05d8*/ 	.word	0x000000a0
.L_260:


//--------------------- .nv.info._ZN7cutlass13device_kernelIN5flash19enable_sm80_to_sm89INS1_16FlashAttnFwdSm80INS1_25CollectiveMainloopFwdSm80ILi8ELi1ELb1EN4cute5tupleIJNS5_1CILi128EEES8_S8_EEELi128ENS_10bfloat16_tEfNS_4arch4Sm80ELb0ELb0ELb1ELb0ELb0ELb0ELb1ELb0EEENS1_21CollectiveEpilogueFwdIS9_NS6_IJNS7_ILi1EEESF_SF_EEESA_SC_Li256ELb0ELb1ELb0ELb0EEENS1_19SingleTileSchedulerILb0ELb0ELb1ELi128EEEEEEEEEvNT_6ParamsE --------------------------
	.section	.nv.info._ZN7cutlass13device_kernelIN5flash19enable_sm80_to_sm89INS1_16FlashAttnFwdSm80INS1_25CollectiveMainloopFwdSm80ILi8ELi1ELb1EN4cute5tupleIJNS5_1CILi128EEES8_S8_EEELi128ENS_10bfloat16_tEfNS_4arch4Sm80ELb0ELb0ELb1ELb0ELb0ELb0ELb1ELb0EEENS1_21CollectiveEpilogueFwdIS9_NS6_IJNS7_ILi1EEESF_SF_EEESA_SC_Li256ELb0ELb1ELb0ELb0EEENS1_19SingleTileSchedulerILb0ELb0ELb1ELi128EEEEEEEEEvNT_6ParamsE,"",@"SHT_CUDA_INFO"
	.sectionflags	@""
	.align	4


	//----- nvinfo : EIATTR_CUDA_API_VERSION
	.align		4
        /*0000*/ 	.byte	0x04, 0x37
        /*0002*/ 	.short	(.L_262 - .L_261)
.L_261:
        /*0004*/ 	.word	0x00000082


	//----- nvinfo : EIATTR_SW2861232_WAR
	.align		4
.L_262:
        /*0008*/ 	.byte	0x01, 0x35
	.zero		2


	//----- nvinfo : EIATTR_PARAM_CBANK
	.align		4
        /*000c*/ 	.byte	0x04, 0x0a
        /*000e*/ 	.short	(.L_264 - .L_263)
	.align		4
.L_263:
        /*0010*/ 	.word	index@(.nv.constant0._ZN7cutlass13device_kernelIN5flash19enable_sm80_to_sm89INS1_16FlashAttnFwdSm80INS1_25CollectiveMainloopFwdSm80ILi8ELi1ELb1EN4cute5tupleIJNS5_1CILi128EEES8_S8_EEELi128ENS_10bfloat16_tEfNS_4arch4Sm80ELb0ELb0ELb1ELb0ELb0ELb0ELb1ELb0EEENS1_21CollectiveEpilogueFwdIS9_NS6_IJNS7_ILi1EEESF_SF_EEESA_SC_Li256ELb0ELb1ELb0ELb0EEENS1_19SingleTileSchedulerILb0ELb0ELb1ELi128EEEEEEEEEvNT_6ParamsE)
        /*0014*/ 	.short	0x0160
        /*0016*/ 	.short	0x0418


	//----- nvinfo : EIATTR_CBANK_PARAM_SIZE
	.align		4
.L_264:
        /*0018*/ 	.byte	0x03, 0x19
        /*001a*/ 	.short	0x0418


	//----- nvinfo : EIATTR_KPARAM_INFO
	.align		4
        /*001c*/ 	.byte	0x04, 0x17
        /*001e*/ 	.short	(.L_266 - .L_265)
.L_265:
        /*0020*/ 	.word	0x00000000
        /*0024*/ 	.short	0x0000
        /*0026*/ 	.short	0x0000
        /*0028*/ 	.byte	0x00, 0xf0, 0x61, 0x10


	//----- nvinfo : EIATTR_MAXREG_COUNT
	.align		4
.L_266:
        /*002c*/ 	.byte	0x03, 0x1b
        /*002e*/ 	.short	0x00ff


	//----- nvinfo : EIATTR_NUM_BARRIERS
	.align		4
        /*0030*/ 	.byte	0x02, 0x4c
        /*0032*/ 	.byte	0x02
	.zero		1


	//----- nvinfo : EIATTR_ANNOTATIONS
	.align		4
        /*0034*/ 	.byte	0x04, 0x55
        /*0036*/ 	.short	(.L_268 - .L_267)


	//   ....[0]....
.L_267:
        /*0038*/ 	.word	0x00000001
        /*003c*/ 	.byte	0x50, 0x03, 0x00, 0x00, 0x01, 0x00, 0x00, 0x00, 0x10, 0x04, 0x00, 0x00, 0x01, 0x00, 0x00, 0x00
        /* <DEDUP_REMOVED lines=19> */
        /*017c*/ 	.byte	0xb0, 0x9b, 0x00, 0x00


	//----- nvinfo : EIATTR_MERCURY_ISA_VERSION
	.align		4
.L_268:
        /*0180*/ 	.byte	0x03, 0x5f
        /*0182*/ 	.short	0x0000


	//----- nvinfo : EIATTR_INT_WARP_WIDE_INSTR_OFFSETS
	.align		4
        /*0184*/ 	.byte	0x04, 0x31
        /*0186*/ 	.short	(.L_270 - .L_269)


	//   ....[0]....
.L_269:
        /*0188*/ 	.word	0x00000b00


	//----- nvinfo : EIATTR_COOP_GROUP_MASK_REGIDS
	.align		4
.L_270:
        /*018c*/ 	.byte	0x04, 0x29
        /*018e*/ 	.short	(.L_272 - .L_271)


	//   ....[0]....
.L_271:
        /*0190*/ 	.word	0xffffffff


	//   ....[1]....
        /*0194*/ 	.word	0xffffffff


	//   ....[2]....
        /*0198*/ 	.word	0xffffffff


	//   ....[3]....
        /*019c*/ 	.word	0xffffffff


	//   ....[4]....
        /*01a0*/ 	.word	0xffffffff


	//   ....[5]....
        /*01a4*/ 	.word	0xffffffff


	//   ....[6]....
        /*01a8*/ 	.word	0xffffffff


	//   ....[7]....
        /*01ac*/ 	.word	0xffffffff


	//   ....[8]....
        /*01b0*/ 	.word	0xffffffff


	//   ....[9]....
        /*01b4*/ 	.word	0xffffffff


	//   ....[10]....
        /*01b8*/ 	.word	0xffffffff


	//   ....[11]....
        /*01bc*/ 	.word	0xffffffff


	//   ....[12]....
        /*01c0*/ 	.word	0xffffffff


	//   ....[13]....
        /*01c4*/ 	.word	0xffffffff


	//   ....[14]....
        /*01c8*/ 	.word	0xffffffff


	//   ....[15]....
        /*01cc*/ 	.word	0xffffffff


	//   ....[16]....
        /*01d0*/ 	.word	0xffffffff


	//   ....[17]....
        /*01d4*/ 	.word	0xffffffff


	//   ....[18]....
        /*01d8*/ 	.word	0xffffffff


	//   ....[19]....
        /*01dc*/ 	.word	0xffffffff


	//   ....[20]....
        /*01e0*/ 	.word	0xffffffff


	//   ....[21]....
        /*01e4*/ 	.word	0xffffffff


	//   ....[22]....
        /*01e8*/ 	.word	0xffffffff


	//   ....[23]....
        /*01ec*/ 	.word	0xffffffff


	//   ....[24]....
        /*01f0*/ 	.word	0xffffffff


	//   ....[25]....
        /*01f4*/ 	.word	0xffffffff


	//   ....[26]....
        /*01f8*/ 	.word	0xffffffff


	//   ....[27]....
        /*01fc*/ 	.word	0xffffffff


	//   ....[28]....
        /*0200*/ 	.word	0xffffffff


	//   ....[29]....
        /*0204*/ 	.word	0xffffffff


	//   ....[30]....
        /*0208*/ 	.word	0xffffffff


	//   ....[31]....
        /*020c*/ 	.word	0xffffffff


	//----- nvinfo : EIATTR_COOP_GROUP_INSTR_OFFSETS
	.align		4
.L_272:
        /*0210*/ 	.byte	0x04, 0x28
        /*0212*/ 	.short	(.L_274 - .L_273)


	//   ....[0]....
.L_273:
        /*0214*/ 	.word	0x00000600


	//   ....[1]....
        /*0218*/ 	.word	0x00000650


	//   ....[2]....
        /*021c*/ 	.word	0x00000690


	//   ....[3]....
        /*0220*/ 	.word	0x000006d0


	//   ....[4]....
        /*0224*/ 	.word	0x00000700


	//   ....[5]....
        /*0228*/ 	.word	0x00000750


	//   ....[6]....
        /*022c*/ 	.word	0x00000770


	//   ....[7]....
        /*0230*/ 	.word	0x00000820


	//   ....[8]....
        /*0234*/ 	.word	0x00003740


	//   ....[9]....
        /*0238*/ 	.word	0x00003810


	//   ....[10]....
        /*023c*/ 	.word	0x00003820


	//   ....[11]....
        /*0240*/ 	.word	0x00003850


	//   ....[12]....
        /*0244*/ 	.word	0x00007250


	//   ....[13]....
        /*0248*/ 	.word	0x000072b0


	//   ....[14]....
        /*024c*/ 	.word	0x000072d0


	//   ....[15]....
        /*0250*/ 	.word	0x000072f0


	//   ....[16]....
        /*0254*/ 	.word	0x000096b0


	//   ....[17]....
        /*0258*/ 	.word	0x000096c0


	//   ....[18]....
        /*025c*/ 	.word	0x00009700


	//   ....[19]....
        /*0260*/ 	.word	0x00009710


	//   ....[20]....
        /*0264*/ 	.word	0x0000a670


	//   ....[21]....
        /*0268*/ 	.word	0x0000a680


	//   ....[22]....
        /*026c*/ 	.word	0x0000a6a0


	//   ....[23]....
        /*0270*/ 	.word	0x0000a6b0


	//   ....[24]....
        /*0274*/ 	.word	0x0000a790


	//   ....[25]....
        /*0278*/ 	.word	0x0000a7b0


	//   ....[26]....
        /*027c*/ 	.word	0x0000a8a0


	//   ....[27]....
        /*0280*/ 	.word	0x0000a8d0


	//   ....[28]....
        /*0284*/ 	.word	0x0000a9a0


	//   ....[29]....
        /*0288*/ 	.word	0x0000a9d0


	//   ....[30]....
        /*028c*/ 	.word	0x0000aaa0


	//   ....[31]....
        /*0290*/ 	.word	0x0000aac0


	//----- nvinfo : EIATTR_EXIT_INSTR_OFFSETS
	.align		4
.L_274:
        /*0294*/ 	.byte	0x04, 0x1c
        /*0296*/ 	.short	(.L_276 - .L_275)


	//   ....[0]....
.L_275:
        /*0298*/ 	.word	0x00000040


	//   ....[1]....
        /*029c*/ 	.word	0x0000aad0


	//   ....[2]....
        /*02a0*/ 	.word	0x0000ab20


	//   ....[3]....
        /*02a4*/ 	.word	0x0000ab80


	//----- nvinfo : EIATTR_CTAIDZ_USED
	.align		4
.L_276:
        /*02a8*/ 	.byte	0x01, 0x04
	.zero		2


	//----- nvinfo : EIATTR_MAX_THREADS
	.align		4
        /*02ac*/ 	.byte	0x04, 0x05
        /*02ae*/ 	.short	(.L_278 - .L_277)
.L_277:
        /*02b0*/ 	.word	0x00000100
        /*02b4*/ 	.word	0x00000001
        /*02b8*/ 	.word	0x00000001


	//----- nvinfo : EIATTR_CRS_STACK_SIZE
	.align		4
.L_278:
        /*02bc*/ 	.byte	0x04, 0x1e
        /*02be*/ 	.short	(.L_280 - .L_279)
.L_279:
        /*02c0*/ 	.word	0x00000000
.L_280:


//--------------------- .nv.info._ZN7cutlass13device_kernelIN5flash19enable_sm80_to_sm89INS1_16FlashAttnFwdSm80INS1_25CollectiveMainloopFwdSm80ILi8ELi1ELb1EN4cute5tupleIJNS5_1CILi128EEES8_S8_EEELi128ENS_10bfloat16_tEfNS_4arch4Sm80ELb0ELb0ELb1ELb1ELb0ELb0ELb1ELb0EEENS1_21CollectiveEpilogueFwdIS9_NS6_IJNS7_ILi1EEESF_SF_EEESA_SC_Li256ELb1ELb1ELb0ELb0EEENS1_19SingleTileSchedulerILb1ELb0ELb1ELi128EEEEEEEEEvNT_6ParamsE --------------------------
	.section	.nv.info._ZN7cutlass13device_kernelIN5flash19enable_sm80_to_sm89INS1_16FlashAttnFwdSm80INS1_25CollectiveMainloopFwdSm80ILi8ELi1ELb1EN4cute5tupleIJNS5_1CILi128EEES8_S8_EEELi128ENS_10bfloat16_tEfNS_4arch4Sm80ELb0ELb0ELb1ELb1ELb0ELb0ELb1ELb0EEENS1_21CollectiveEpilogueFwdIS9_NS6_IJNS7_ILi1EEESF_SF_EEESA_SC_Li256ELb1ELb1ELb0ELb0EEENS1_19SingleTileSchedulerILb1ELb0ELb1ELi128EEEEEEEEEvNT_6ParamsE,"",@"SHT_CUDA_INFO"
	.sectionflags	@""
	.align	4


	//----- nvinfo : EIATTR_CUDA_API_VERSION
	.align		4
        /*0000*/ 	.byte	0x04, 0x37
        /*0002*/ 	.short	(.L_282 - .L_281)
.L_281:
        /*0004*/ 	.word	0x00000082


	//----- nvinfo : EIATTR_SW2861232_WAR
	.align		4
.L_282:
        /*0008*/ 	.byte	0x01, 0x35
	.zero		2


	//----- nvinfo : EIATTR_PARAM_CBANK
	.align		4
        /*000c*/ 	.byte	0x04, 0x0a
        /*000e*/ 	.short	(.L_284 - .L_283)
	.align		4
.L_283:
        /*0010*/ 	.word	index@(.nv.constant0._ZN7cutlass13device_kernelIN5flash19enable_sm80_to_sm89INS1_16FlashAttnFwdSm80INS1_25CollectiveMainloopFwdSm80ILi8ELi1ELb1EN4cute5tupleIJNS5_1CILi128EEES8_S8_EEELi128ENS_10bfloat16_tEfNS_4arch4Sm80ELb0ELb0ELb1ELb1ELb0ELb0ELb1ELb0EEENS1_21CollectiveEpilogueFwdIS9_NS6_IJNS7_ILi1EEESF_SF_EEESA_SC_Li256ELb1ELb1ELb0ELb0EEENS1_19SingleTileSchedulerILb1ELb0ELb1ELi128EEEEEEEEEvNT_6ParamsE)
        /*0014*/ 	.short	0x0160
        /*0016*/ 	.short	0x0418


	//----- nvinfo : EIATTR_CBANK_PARAM_SIZE
	.align		4
.L_284:
        /*0018*/ 	.byte	0x03, 0x19
        /*001a*/ 	.short	0x0418


	//----- nvinfo : EIATTR_KPARAM_INFO
	.align		4
        /*001c*/ 	.byte	0x04, 0x17
        /*001e*/ 	.short	(.L_286 - .L_285)
.L_285:
        /*0020*/ 	.word	0x00000000
        /*0024*/ 	.short	0x0000
        /*0026*/ 	.short	0x0000
        /*0028*/ 	.byte	0x00, 0xf0, 0x61, 0x10


	//----- nvinfo : EIATTR_MAXREG_COUNT
	.align		4
.L_286:
        /*002c*/ 	.byte	0x03, 0x1b
        /*002e*/ 	.short	0x00ff


	//----- nvinfo : EIATTR_NUM_BARRIERS
	.align		4
        /*0030*/ 	.byte	0x02, 0x4c
        /*0032*/ 	.byte	0x02
	.zero		1


	//----- nvinfo : EIATTR_ANNOTATIONS
	.align		4
        /*0034*/ 	.byte	0x04, 0x55
        /*0036*/ 	.short	(.L_288 - .L_287)


	//   ....[0]....
.L_287:
        /*0038*/ 	.word	0x00000001
        /*003c*/ 	.byte	0x00, 0x59, 0x00, 0x00, 0x01, 0x00, 0x00, 0x00, 0x20, 0x59, 0x00, 0x00, 0x01, 0x00, 0x00, 0x00
        /*004c*/ 	.byte	0xb0, 0x59, 0x00, 0x00, 0x01, 0x00, 0x00, 0x00, 0xf0, 0x59, 0x00, 0x00, 0x01, 0x00, 0x00, 0x00
        /*005c*/ 	.byte	0x20, 0x5a, 0x00, 0x00, 0x01, 0x00, 0x00, 0x00, 0x30, 0x5a, 0x00, 0x00, 0x01, 0x00, 0x00, 0x00
        /*006c*/ 	.byte	0x50, 0x5a, 0x00, 0x00, 0x01, 0x00, 0x00, 0x00, 0xf0, 0x6a, 0x00, 0x00, 0x01, 0x00, 0x00, 0x00
        /*007c*/ 	.byte	0xe0, 0x7e, 0x00, 0x00, 0x01, 0x00, 0x00, 0x00, 0xe0, 0x91, 0x00, 0x00, 0x01, 0x00, 0x00, 0x00
        /*008c*/ 	.byte	0x20, 0x98, 0x00, 0x00, 0x01, 0x00, 0x00, 0x00, 0x40, 0x98, 0x00, 0x00, 0x01, 0x00, 0x00, 0x00
        /*009c*/ 	.byte	0x70, 0x98, 0x00, 0x00, 0x01, 0x00, 0x00, 0x00, 0x80, 0x98, 0x00, 0x00


	//----- nvinfo : EIATTR_MERCURY_ISA_VERSION
	.align		4
.L_288:
        /*00a8*/ 	.byte	0x03, 0x5f
        /*00aa*/ 	.short	0x0000


	//----- nvinfo : EIATTR_INT_WARP_WIDE_INSTR_OFFSETS
	.align		4
        /*00ac*/ 	.byte	0x04, 0x31
        /*00ae*/ 	.short	(.L_290 - .L_289)


	//   ....[0]....
.L_289:
        /*00b0*/ 	.word	0x000013a0


	//----- nvinfo : EIATTR_COOP_GROUP_MASK_REGIDS
	.align		4
.L_290:
        /*00b4*/ 	.byte	0x04, 0x29
        /*00b6*/ 	.short	(.L_292 - .L_291)


	//   ....[0]....
.L_291:
        /*00b8*/ 	.word	0xffffffff


	//   ....[1]....
        /*00bc*/ 	.word	0xffffffff


	//   ....[2]....
        /*00c0*/ 	.word	0xffffffff


	//   ....[3]....
        /*00c4*/ 	.word	0xffffffff


	//   ....[4]....
        /*00c8*/ 	.word	0xffffffff


	//   ....[5]....
        /*00cc*/ 	.word	0xffffffff


	//   ....[6]....
        /*00d0*/ 	.word	0xffffffff


	//   ....[7]....
        /*00d4*/ 	.word	0xffffffff


	//   ....[8]....
        /*00d8*/ 	.word	0xffffffff


	//   ....[9]....
        /*00dc*/ 	.word	0xffffffff


	//   ....[10]....
        /*00e0*/ 	.word	0xffffffff


	//   ....[11]....
        /*00e4*/ 	.word	0xffffffff


	//   ....[12]....
        /*00e8*/ 	.word	0xffffffff


	//   ....[13]....
        /*00ec*/ 	.word	0xffffffff


	//   ....[14]....
        /*00f0*/ 	.word	0xffffffff


	//   ....[15]....
        /*00f4*/ 	.word	0xffffffff


	//   ....[16]....
        /*00f8*/ 	.word	0xffffffff


	//   ....[17]....
        /*00fc*/ 	.word	0xffffffff


	//   ....[18]....
        /*0100*/ 	.word	0xffffffff


	//   ....[19]....
        /*0104*/ 	.word	0xffffffff


	//   ....[20]....
        /*0108*/ 	.word	0xffffffff


	//   ....[21]....
        /*010c*/ 	.word	0xffffffff


	//   ....[22]....
        /*0110*/ 	.word	0xffffffff


	//   ....[23]....
        /*0114*/ 	.word	0xffffffff


	//   ....[24]....
        /*0118*/ 	.word	0xffffffff


	//   ....[25]....
        /*011c*/ 	.word	0xffffffff


	//   ....[26]....
        /*0120*/ 	.word	0xffffffff


	//   ....[27]....
        /*0124*/ 	.word	0xffffffff


	//   ....[28]....
        /*0128*/ 	.word	0xffffffff


	//   ....[29]....
        /*012c*/ 	.word	0xffffffff


	//   ....[30]....
        /*0130*/ 	.word	0xffffffff


	//   ....[31]....
        /*0134*/ 	.word	0xffffffff


	//   ....[32]....
        /*0138*/ 	.word	0xffffffff


	//   ....[33]....
        /*013c*/ 	.word	0xffffffff


	//   ....[34]....
        /*0140*/ 	.word	0xffffffff


	//   ....[35]....
        /*0144*/ 	.word	0xffffffff


	//   ....[36]....
        /*0148*/ 	.word	0xffffffff


	//   ....[37]....
        /*014c*/ 	.word	0xffffffff


	//   ....[38]....
        /*0150*/ 	.word	0xffffffff


	//   ....[39]....
        /*0154*/ 	.word	0xffffffff


	//   ....[40]....
        /*0158*/ 	.word	0xffffffff


	//----- nvinfo : EIATTR_COOP_GROUP_INSTR_OFFSETS
	.align		4
.L_292:
        /*015c*/ 	.byte	0x04, 0x28
        /*015e*/ 	.short	(.L_294 - .L_293)


	//   ....[0]....
.L_293:
        /*0160*/ 	.word	0x00000090


	//   ....[1]....
        /*0164*/ 	.word	0x00000d90


	//   ....[2]....
        /*0168*/ 	.word	0x00000dd0


	//   ....[3]....
        /*016c*/ 	.word	0x00000e10


	//   ....[4]....
        /*0170*/ 	.word	0x00000e60


	//   ....[5]....
        /*0174*/ 	.word	0x00000ea0


	//   ....[6]....
        /*0178*/ 	.word	0x00000ed0


	//   ....[7]....
        /*017c*/ 	.word	0x00000f00


	//   ....[8]....
        /*0180*/ 	.word	0x00000f20


	//   ....[9]....
        /*0184*/ 	.word	0x00003e60


	//   ....[10]....
        /*0188*/ 	.word	0x00003f10


	//   ....[11]....
        /*018c*/ 	.word	0x00003f20


	//   ....[12]....
        /*0190*/ 	.word	0x00003f50


	//   ....[13]....
        /*0194*/ 	.word	0x00007670


	//   ....[14]....
        /*0198*/ 	.word	0x00007690


	//   ....[15]....
        /*019c*/ 	.word	0x000076b0


	//   ....[16]....
        /*01a0*/ 	.word	0x000076d0


	//   ....[17]....
        /*01a4*/ 	.word	0x000098a0


	//   ....[18]....
        /*01a8*/ 	.word	0x000098b0


	//   ....[19]....
        /*01ac*/ 	.word	0x000098f0


	//   ....[20]....
        /*01b0*/ 	.word	0x00009910


	//   ....[21]....
        /*01b4*/ 	.word	0x0000aa70


	//   ....[22]....
        /*01b8*/ 	.word	0x0000aaa0


	//   ....[23]....
        /*01bc*/ 	.word	0x0000aae0


	//   ....[24]....
        /*01c0*/ 	.word	0x0000ab20


	//   ....[25]....
        /*01c4*/ 	.word	0x0000ace0


	//   ....[26]....
        /*01c8*/ 	.word	0x0000acf0


	//   ....[27]....
        /*01cc*/ 	.word	0x0000ade0


	//   ....[28]....
        /*01d0*/ 	.word	0x0000ae10


	//   ....[29]....
        /*01d4*/ 	.word	0x0000aee0


	//   ....[30]....
        /*01d8*/ 	.word	0x0000af10


	//   ....[31]....
        /*01dc*/ 	.word	0x0000afe0


	//   ....[32]....
        /*01e0*/ 	.word	0x0000b000


	//   ....[33]....
        /*01e4*/ 	.word	0x0000b780


	//   ....[34]....
        /*01e8*/ 	.word	0x0000b7a0


	//   ....[35]....
        /*01ec*/ 	.word	0x0000b870


	//   ....[36]....
        /*01f0*/ 	.word	0x0000b8a0


	//   ....[37]....
        /*01f4*/ 	.word	0x0000b970


	//   ....[38]....
        /*01f8*/ 	.word	0x0000b9a0


	//   ....[39]....
        /*01fc*/ 	.word	0x0000ba70


	//   ....[40]....
        /*0200*/ 	.word	0x0000ba90


	//----- nvinfo : EIATTR_EXIT_INSTR_OFFSETS
	.align		4
.L_294:
        /*0204*/ 	.byte	0x04, 0x1c
        /*0206*/ 	.short	(.L_296 - .L_295)


	//   ....[0]....
.L_295:
        /*0208*/ 	.word	0x00000320


	//   ....[1]....
        /*020c*/ 	.word	0x0000b010


	//   ....[2]....
        /*0210*/ 	.word	0x0000b060


	//   ....[3]....
        /*0214*/ 	.word	0x0000b0c0


	//   ....[4]....
        /*0218*/ 	.word	0x0000baa0


	//   ....[5]....
        /*021c*/ 	.word	0x0000baf0


	//   ....[6]....
        /*0220*/ 	.word	0x0000bb50


	//----- nvinfo : EIATTR_CTAIDZ_USED
	.align		4
.L_296:
        /*0224*/ 	.byte	0x01, 0x04
	.zero		2


	//----- nvinfo : EIATTR_MAX_THREADS
	.align		4
        /*0228*/ 	.byte	0x04, 0x05
        /*022a*/ 	.short	(.L_298 - .L_297)
.L_297:
        /*022c*/ 	.word	0x00000100
        /*0230*/ 	.word	0x00000001
        /*0234*/ 	.word	0x00000001


	//----- nvinfo : EIATTR_CRS_STACK_SIZE
	.align		4
.L_298:
        /*0238*/ 	.byte	0x04, 0x1e
        /*023a*/ 	.short	(.L_300 - .L_299)
.L_299:
        /*023c*/ 	.word	0x00000000
.L_300:


//--------------------- .nv.info._ZN7cutlass13device_kernelIN5flash19enable_sm80_to_sm89INS1_16FlashAttnFwdSm80INS1_25CollectiveMainloopFwdSm80ILi8ELi1ELb1EN4cute5tupleIJNS5_1CILi128EEES8_S8_EEELi128ENS_10bfloat16_tEfNS_4arch4Sm80ELb0ELb0ELb1ELb1ELb0ELb1ELb1ELb0EEENS1_21CollectiveEpilogueFwdIS9_NS6_IJNS7_ILi1EEESF_SF_EEESA_SC_Li256ELb1ELb1ELb0ELb0EEENS1_19SingleTileSchedulerILb1ELb0ELb1ELi128EEEEEEEEEvNT_6ParamsE --------------------------
	.section	.nv.info._ZN7cutlass13device_kernelIN5flash19enable_sm80_to_sm89INS1_16FlashAttnFwdSm80INS1_25CollectiveMainloopFwdSm80ILi8ELi1ELb1EN4cute5tupleIJNS5_1CILi128EEES8_S8_EEELi128ENS_10bfloat16_tEfNS_4arch4Sm80ELb0ELb0ELb1ELb1ELb0ELb1ELb1ELb0EEENS1_21CollectiveEpilogueFwdIS9_NS6_IJNS7_ILi1EEESF_SF_EEESA_SC_Li256ELb1ELb1ELb0ELb0EEENS1_19SingleTileSchedulerILb1ELb0ELb1ELi128EEEEEEEEEvNT_6ParamsE,"",@"SHT_CUDA_INFO"
	.sectionflags	@""
	.align	4


	//----- nvinfo : EIATTR_CUDA_API_VERSION
	.align		4
        /*0000*/ 	.byte	0x04, 0x37
        /*0002*/ 	.short	(.L_302 - .L_301)
.L_301:
        /*0004*/ 	.word	0x00000082


	//----- nvinfo : EIATTR_SW2861232_WAR
	.align		4
.L_302:
        /*0008*/ 	.byte	0x01, 0x35
	.zero		2


	//----- nvinfo : EIATTR_PARAM_CBANK
	.align		4
        /*000c*/ 	.byte	0x04, 0x0a
        /*000e*/ 	.short	(.L_304 - .L_303)
	.align		4
.L_303:
        /*0010*/ 	.word	index@(.nv.constant0._ZN7cutlass13device_kernelIN5flash19enable_sm80_to_sm89INS1_16FlashAttnFwdSm80INS1_25CollectiveMainloopFwdSm80ILi8ELi1ELb1EN4cute5tupleIJNS5_1CILi128EEES8_S8_EEELi128ENS_10bfloat16_tEfNS_4arch4Sm80ELb0ELb0ELb1ELb1ELb0ELb1ELb1ELb0EEENS1_21CollectiveEpilogueFwdIS9_NS6_IJNS7_ILi1EEESF_SF_EEESA_SC_Li256ELb1ELb1ELb0ELb0EEENS1_19SingleTileSchedulerILb1ELb0ELb1ELi128EEEEEEEEEvNT_6ParamsE)
        /*0014*/ 	.short	0x0160
        /*0016*/ 	.short	0x0418


	//----- nvinfo : EIATTR_CBANK_PARAM_SIZE
	.align		4
.L_304:
        /*0018*/ 	.byte	0x03, 0x19
        /*001a*/ 	.short	0x0418


	//----- nvinfo : EIATTR_KPARAM_INFO
	.align		4
        /*001c*/ 	.byte	0x04, 0x17
        /*001e*/ 	.short	(.L_306 - .L_305)
.L_305:
        /*0020*/ 	.word	0x00000000
        /*0024*/ 	.short	0x0000
        /*0026*/ 	.short	0x0000
        /*0028*/ 	.byte	0x00, 0xf0, 0x61, 0x10


	//----- nvinfo : EIATTR_MAXREG_COUNT
	.align		4
.L_306:
        /*002c*/ 	.byte	0x03, 0x1b
        /*002e*/ 	.short	0x00ff


	//----- nvinfo : EIATTR_NUM_BARRIERS
	.align		4
        /*0030*/ 	.byte	0x02, 0x4c
        /*0032*/ 	.byte	0x02
	.zero		1


	//----- nvinfo : EIATTR_ANNOTATIONS
	.align		4
        /*0034*/ 	.byte	0x04, 0x55
        /*0036*/ 	.short	(.L_308 - .L_307)


	//   ....[0]....
.L_307:
        /* <DEDUP_REMOVED lines=24> */


	//----- nvinfo : EIATTR_MERCURY_ISA_VERSION
	.align		4
.L_308:
        /*01a0*/ 	.byte	0x03, 0x5f
        /*01a2*/ 	.short	0x0000


	//----- nvinfo : EIATTR_COOP_GROUP_MASK_REGIDS
	.align		4
        /*01a4*/ 	.byte	0x04, 0x29
        /*01a6*/ 	.short	(.L_310 - .L_309)


	//   ....[0]....
.L_309:
        /*01a8*/ 	.word	0xffffffff


	//   ....[1]....
        /*01ac*/ 	.word	0xffffffff


	//   ....[2]....
        /*01b0*/ 	.word	0xffffffff


	//   ....[3]....
        /*01b4*/ 	.word	0xffffffff


	//   ....[4]....
        /*01b8*/ 	.word	0xffffffff


	//   ....[5]....
        /*01bc*/ 	.word	0xffffffff


	//   ....[6]....
        /*01c0*/ 	.word	0xffffffff


	//   ....[7]....
        /*01c4*/ 	.word	0xffffffff


	//   ....[8]....
        /*01c8*/ 	.word	0xffffffff


	//   ....[9]....
        /*01cc*/ 	.word	0xffffffff


	//   ....[10]....
        /*01d0*/ 	.word	0xffffffff


	//   ....[11]....
        /*01d4*/ 	.word	0xffffffff


	//   ....[12]....
        /*01d8*/ 	.word	0xffffffff


	//   ....[13]....
        /*01dc*/ 	.word	0xffffffff


	//   ....[14]....
        /*01e0*/ 	.word	0xffffffff


	//   ....[15]....
        /*01e4*/ 	.word	0xffffffff


	//   ....[16]....
        /*01e8*/ 	.word	0xffffffff


	//   ....[17]....
        /*01ec*/ 	.word	0xffffffff


	//   ....[18]....
        /*01f0*/ 	.word	0xffffffff


	//   ....[19]....
        /*01f4*/ 	.word	0xffffffff


	//   ....[20]....
        /*01f8*/ 	.word	0xffffffff


	//   ....[21]....
        /*01fc*/ 	.word	0xffffffff


	//   ....[22]....
        /*0200*/ 	.word	0xffffffff


	//   ....[23]....
        /*0204*/ 	.word	0xffffffff


	//   ....[24]....
        /*0208*/ 	.word	0xffffffff


	//   ....[25]....
        /*020c*/ 	.word	0xffffffff


	//   ....[26]....
        /*0210*/ 	.word	0xffffffff


	//   ....[27]....
        /*0214*/ 	.word	0xffffffff


	//   ....[28]....
        /*0218*/ 	.word	0xffffffff


	//   ....[29]....
        /*021c*/ 	.word	0xffffffff


	//   ....[30]....
        /*0220*/ 	.word	0xffffffff


	//   ....[31]....
        /*0224*/ 	.word	0xffffffff


	//   ....[32]....
        /*0228*/ 	.word	0xffffffff


	//   ....[33]....
        /*022c*/ 	.word	0xffffffff


	//   ....[34]....
        /*0230*/ 	.word	0xffffffff


	//   ....[35]....
        /*0234*/ 	.word	0xffffffff


	//   ....[36]....
        /*0238*/ 	.word	0xffffffff


	//   ....[37]....
        /*023c*/ 	.word	0xffffffff


	//   ....[38]....
        /*0240*/ 	.word	0xffffffff


	//   ....[39]....
        /*0244*/ 	.word	0xffffffff


	//   ....[40]....
        /*0248*/ 	.word	0xffffffff


	//----- nvinfo : EIATTR_COOP_GROUP_INSTR_OFFSETS
	.align		4
.L_310:
        /*024c*/ 	.byte	0x04, 0x28
        /*024e*/ 	.short	(.L_312 - .L_311)


	//   ....[0]....
.L_311:
        /*0250*/ 	.word	0x00000090


	//   ....[1]....
        /*0254*/ 	.word	0x00008140


	//   ....[2]....
        /*0258*/ 	.word	0x00008180


	//   ....[3]....
        /*025c*/ 	.word	0x00008230


	//   ....[4]....
        /*0260*/ 	.word	0x00008260


	//   ....[5]....
        /*0264*/ 	.word	0x000083d0


	//   ....[6]....
        /*0268*/ 	.word	0x00008410


	//   ....[7]....
        /*026c*/ 	.word	0x00008520


	//   ....[8]....
        /*0270*/ 	.word	0x00008560


	//   ....[9]....
        /*0274*/ 	.word	0x0000e980


	//   ....[10]....
        /*0278*/ 	.word	0x0000ea80


	//   ....[11]....
        /*027c*/ 	.word	0x0000ea90


	//   ....[12]....
        /*0280*/ 	.word	0x0000eac0


	//   ....[13]....
        /*0284*/ 	.word	0x000123a0


	//   ....[14]....
        /*0288*/ 	.word	0x000124f0


	//   ....[15]....
        /*028c*/ 	.word	0x00012660


	//   ....[16]....
        /*0290*/ 	.word	0x00012770


	//   ....[17]....
        /*0294*/ 	.word	0x00014940


	//   ....[18]....
        /*0298*/ 	.word	0x00014950


	//   ....[19]....
        /*029c*/ 	.word	0x00014980


	//   ....[20]....
        /*02a0*/ 	.word	0x000149a0


	//   ....[21]....
        /*02a4*/ 	.word	0x00015b50


	//   ....[22]....
        /*02a8*/ 	.word	0x00015b80


	//   ....[23]....
        /*02ac*/ 	.word	0x00015bb0


	//   ....[24]....
        /*02b0*/ 	.word	0x00015be0


	//   ....[25]....
        /*02b4*/ 	.word	0x00015da0


	//   ....[26]....
        /*02b8*/ 	.word	0x00015db0


	//   ....[27]....
        /*02bc*/ 	.word	0x00015ea0


	//   ....[28]....
        /*02c0*/ 	.word	0x00015ed0


	//   ....[29]....
        /*02c4*/ 	.word	0x00015fa0


	//   ....[30]....
        /*02c8*/ 	.word	0x00015fd0


	//   ....[31]....
        /*02cc*/ 	.word	0x000160a0


	//   ....[32]....
        /*02d0*/ 	.word	0x000160c0


	//   ....[33]....
        /*02d4*/ 	.word	0x00016800


	//   ....[34]....
        /*02d8*/ 	.word	0x00016820


	//   ....[35]....
        /*02dc*/ 	.word	0x00016900


	//   ....[36]....
        /*02e0*/ 	.word	0x00016930


	//   ....[37]....
        /*02e4*/ 	.word	0x00016a00


	//   ....[38]....
        /*02e8*/ 	.word	0x00016a30


	//   ....[39]....
        /*02ec*/ 	.word	0x00016b00


	//   ....[40]....
        /*02f0*/ 	.word	0x00016b20


	//----- nvinfo : EIATTR_EXIT_INSTR_OFFSETS
	.align		4
.L_312:
        /*02f4*/ 	.byte	0x04, 0x1c
        /*02f6*/ 	.short	(.L_314 - .L_313)


	//   ....[0]....
.L_313:
        /*02f8*/ 	.word	0x00000350


	//   ....[1]....
        /*02fc*/ 	.word	0x000160d0


	//   ....[2]....
        /*0300*/ 	.word	0x00016120


	//   ....[3]....
        /*0304*/ 	.word	0x00016180


	//   ....[4]....
        /*0308*/ 	.word	0x00016b30


	//   ....[5]....
        /*030c*/ 	.word	0x00016b80


	//   ....[6]....
        /*0310*/ 	.word	0x00016be0


	//----- nvinfo : EIATTR_CTAIDZ_USED
	.align		4
.L_314:
        /*0314*/ 	.byte	0x01, 0x04
	.zero		2


	//----- nvinfo : EIATTR_MAX_THREADS
	.align		4
        /*0318*/ 	.byte	0x04, 0x05
        /*031a*/ 	.short	(.L_316 - .L_315)
.L_315:
        /*031c*/ 	.word	0x00000100
        /*0320*/ 	.word	0x00000001
        /*0324*/ 	.word	0x00000001


	//----- nvinfo : EIATTR_CRS_STACK_SIZE
	.align		4
.L_316:
        /*0328*/ 	.byte	0x04, 0x1e
        /*032a*/ 	.short	(.L_318 - .L_317)
.L_317:
        /*032c*/ 	.word	0x00000000
.L_318:


//--------------------- .nv.info._ZN7cutlass13device_kernelIN5flash19enable_sm80_to_sm89INS1_16FlashAttnFwdSm80INS1_25CollectiveMainloopFwdSm80ILi8ELi1ELb1EN4cute5tupleIJNS5_1CILi128EEENS7_ILi96EEES8_EEELi128ENS_10bfloat16_tEfNS_4arch4Sm80ELb0ELb1ELb1ELb0ELb0ELb0ELb1ELb0EEENS1_21CollectiveEpilogueFwdINS6_IJS8_S8_S9_EEENS6_IJNS7_ILi1EEESH_SH_EEESB_SD_Li256ELb0ELb1ELb0ELb0EEENS1_19SingleTileSchedulerILb0ELb0ELb1ELi128EEEEEEEEEvNT_6ParamsE --------------------------
	.section	.nv.info._ZN7cutlass13device_kernelIN5flash19enable_sm80_to_sm89INS1_16FlashAttnFwdSm80INS1_25CollectiveMainloopFwdSm80ILi8ELi1ELb1EN4cute5tupleIJNS5_1CILi128EEENS7_ILi96EEES8_EEELi128ENS_10bfloat16_tEfNS_4arch4Sm80ELb0ELb1ELb1ELb0ELb0ELb0ELb1ELb0EEENS1_21CollectiveEpilogueFwdINS6_IJS8_S8_S9_EEENS6_IJNS7_ILi1EEESH_SH_EEESB_SD_Li256ELb0ELb1ELb0ELb0EEENS1_19SingleTileSchedulerILb0ELb0ELb1ELi128EEEEEEEEEvNT_6ParamsE,"",@"SHT_CUDA_INFO"
	.sectionflags	@""
	.align	4


	//----- nvinfo : EIATTR_CUDA_API_VERSION
	.align		4
        /*0000*/ 	.byte	0x04, 0x37
        /*0002*/ 	.short	(.L_320 - .L_319)
.L_319:
        /*0004*/ 	.word	0x00000082


	//----- nvinfo : EIATTR_SW2861232_WAR
	.align		4
.L_320:
        /*0008*/ 	.byte	0x01, 0x35
	.zero		2


	//----- nvinfo : EIATTR_PARAM_CBANK
	.align		4
        /*000c*/ 	.byte	0x04, 0x0a
        /*000e*/ 	.short	(.L_322 - .L_321)
	.align		4
.L_321:
        /*0010*/ 	.word	index@(.nv.constant0._ZN7cutlass13device_kernelIN5flash19enable_sm80_to_sm89INS1_16FlashAttnFwdSm80INS1_25CollectiveMainloopFwdSm80ILi8ELi1ELb1EN4cute5tupleIJNS5_1CILi128EEENS7_ILi96EEES8_EEELi128ENS_10bfloat16_tEfNS_4arch4Sm80ELb0ELb1ELb1ELb0ELb0ELb0ELb1ELb0EEENS1_21CollectiveEpilogueFwdINS6_IJS8_S8_S9_EEENS6_IJNS7_ILi1EEESH_SH_EEESB_SD_Li256ELb0ELb1ELb0ELb0EEENS1_19SingleTileSchedulerILb0ELb0ELb1ELi128EEEEEEEEEvNT_6ParamsE)
        /*0014*/ 	.short	0x0160
        /*0016*/ 	.short	0x0418


	//----- nvinfo : EIATTR_CBANK_PARAM_SIZE
	.align		4
.L_322:
        /*0018*/ 	.byte	0x03, 0x19
        /*001a*/ 	.short	0x0418


	//----- nvinfo : EIATTR_KPARAM_INFO
	.align		4
        /*001c*/ 	.byte	0x04, 0x17
        /*001e*/ 	.short	(.L_324 - .L_323)
.L_323:
        /*0020*/ 	.word	0x00000000
        /*0024*/ 	.short	0x0000
        /*0026*/ 	.short	0x0000
        /*0028*/ 	.byte	0x00, 0xf0, 0x61, 0x10


	//----- nvinfo : EIATTR_MAXREG_COUNT
	.align		4
.L_324:
        /*002c*/ 	.byte	0x03, 0x1b
        /*002e*/ 	.short	0x00ff


	//----- nvinfo : EIATTR_NUM_BARRIERS
	.align		4
        /*0030*/ 	.byte	0x02, 0x4c
        /*0032*/ 	.byte	0x02
	.zero		1


	//----- nvinfo : EIATTR_MERCURY_ISA_VERSION
	.align		4
        /*0034*/ 	.byte	0x03, 0x5f
        /*0036*/ 	.short	0x0000


	//----- nvinfo : EIATTR_COOP_GROUP_MASK_REGIDS
	.align		4
        /*0038*/ 	.byte	0x04, 0x29
        /*003a*/ 	.short	(.L_326 - .L_325)


	//   ....[0]....
.L_325:
        /*003c*/ 	.word	0xffffffff


	//   ....[1]....
        /*0040*/ 	.word	0xffffffff


	//   ....[2]....
        /*0044*/ 	.word	0xffffffff


	//   ....[3]....
        /*0048*/ 	.word	0xffffffff


	//   ....[4]....
        /*004c*/ 	.word	0xffffffff


	//   ....[5]....
        /*0050*/ 	.word	0xffffffff


	//   ....[6]....
        /*0054*/ 	.word	0xffffffff


	//   ....[7]....
        /*0058*/ 	.word	0xffffffff


	//   ....[8]....
        /*005c*/ 	.word	0xffffffff


	//   ....[9]....
        /*0060*/ 	.word	0xffffffff


	//   ....[10]....
        /*0064*/ 	.word	0xffffffff


	//   ....[11]....
        /*0068*/ 	.word	0xffffffff


	//   ....[12]....
        /*006c*/ 	.word	0xffffffff


	//   ....[13]....
        /*0070*/ 	.word	0xffffffff


	//   ....[14]....
        /*0074*/ 	.word	0xffffffff


	//   ....[15]....
        /*0078*/ 	.word	0xffffffff


	//   ....[16]....
        /*007c*/ 	.word	0xffffffff


	//   ....[17]....
        /*0080*/ 	.word	0xffffffff


	//   ....[18]....
        /*0084*/ 	.word	0xffffffff


	//   ....[19]....
        /*0088*/ 	.word	0xffffffff


	//   ....[20]....
        /*008c*/ 	.word	0xffffffff


	//   ....[21]....
        /*0090*/ 	.word	0xffffffff


	//   ....[22]....
        /*0094*/ 	.word	0xffffffff


	//   ....[23]....
        /*0098*/ 	.word	0xffffffff


	//   ....[24]....
        /*009c*/ 	.word	0xffffffff


	//   ....[25]....
        /*00a0*/ 	.word	0xffffffff


	//   ....[26]....
        /*00a4*/ 	.word	0xffffffff


	//   ....[27]....
        /*00a8*/ 	.word	0xffffffff


	//   ....[28]....
        /*00ac*/ 	.word	0xffffffff


	//   ....[29]....
        /*00b0*/ 	.word	0xffffffff


	//   ....[30]....
        /*00b4*/ 	.word	0xffffffff


	//   ....[31]....
        /*00b8*/ 	.word	0xffffffff


	//   ....[32]....
        /*00bc*/ 	.word	0xffffffff


	//   ....[33]....
        /*00c0*/ 	.word	0xffffffff


	//   ....[34]....
        /*00c4*/ 	.word	0xffffffff


	//   ....[35]....
        /*00c8*/ 	.word	0xffffffff


	//   ....[36]....
        /*00cc*/ 	.word	0xffffffff


	//   ....[37]....
        /*00d0*/ 	.word	0xffffffff


	//   ....[38]....
        /*00d4*/ 	.word	0xffffffff


	//   ....[39]....
        /*00d8*/ 	.word	0xffffffff


	//   ....[40]....
        /*00dc*/ 	.word	0xffffffff


	//   ....[41]....
        /*00e0*/ 	.word	0xffffffff


	//   ....[42]....
        /*00e4*/ 	.word	0xffffffff


	//   ....[43]....
        /*00e8*/ 	.word	0xffffffff


	//   ....[44]....
        /*00ec*/ 	.word	0xffffffff


	//   ....[45]....
        /*00f0*/ 	.word	0xffffffff


	//   ....[46]....
        /*00f4*/ 	.word	0xffffffff


	//   ....[47]....
        /*00f8*/ 	.word	0xffffffff


	//   ....[48]....
        /*00fc*/ 	.word	0xffffffff


	//   ....[49]....
        /*0100*/ 	.word	0xffffffff


	//   ....[50]....
        /*0104*/ 	.word	0xffffffff


	//   ....[51]....
        /*0108*/ 	.word	0xffffffff


	//   ....[52]....
        /*010c*/ 	.word	0xffffffff


	//   ....[53]....
        /*0110*/ 	.word	0xffffffff


	//----- nvinfo : EIATTR_COOP_GROUP_INSTR_OFFSETS
	.align		4
.L_326:
        /*0114*/ 	.byte	0x04, 0x28
        /*0116*/ 	.short	(.L_328 - .L_327)


	//   ....[0]....
.L_327:
        /*0118*/ 	.word	0x00000ae0


	//   ....[1]....
        /*011c*/ 	.word	0x00000b20


	//   ....[2]....
        /*0120*/ 	.word	0x00000b50


	//   ....[3]....
        /*0124*/ 	.word	0x00000b90


	//   ....[4]....
        /*0128*/ 	.word	0x00000bc0


	//   ....[5]....
        /*012c*/ 	.word	0x00000c60


	//   ....[6]....
        /*0130*/ 	.word	0x00000f40


	//   ....[7]....
        /*0134*/ 	.word	0x00000f70


	//   ....[8]....
        /*0138*/ 	.word	0x00002710


	//   ....[9]....
        /*013c*/ 	.word	0x00002a80


	//   ....[10]....
        /*0140*/ 	.word	0x00003fc0


	//   ....[11]....
        /*0144*/ 	.word	0x00004010


	//   ....[12]....
        /*0148*/ 	.word	0x00004020


	//   ....[13]....
        /*014c*/ 	.word	0x00004050


	//   ....[14]....
        /*0150*/ 	.word	0x00006830


	//   ....[15]....
        /*0154*/ 	.word	0x00006bb0


	//   ....[16]....
        /*0158*/ 	.word	0x00007c20


	//   ....[17]....
        /*015c*/ 	.word	0x00007d10


	//   ....[18]....
        /*0160*/ 	.word	0x00007f90


	//   ....[19]....
        /*0164*/ 	.word	0x00008080


	//   ....[20]....
        /*0168*/ 	.word	0x0000aef0


	//   ....[21]....
        /*016c*/ 	.word	0x0000af10


	//   ....[22]....
        /*0170*/ 	.word	0x0000af40


	//   ....[23]....
        /*0174*/ 	.word	0x0000af70


	//   ....[24]....
        /*0178*/ 	.word	0x0000dd10


	//   ....[25]....
        /*017c*/ 	.word	0x0000e340


	//   ....[26]....
        /*0180*/ 	.word	0x0000f0e0


	//   ....[27]....
        /*0184*/ 	.word	0x0000f3e0


	//   ....[28]....
        /*0188*/ 	.word	0x0000f430


	//   ....[29]....
        /*018c*/ 	.word	0x0000f4f0


	//   ....[30]....
        /*0190*/ 	.word	0x00010d00


	//   ....[31]....
        /*0194*/ 	.word	0x00010d30


	//   ....[32]....
        /*0198*/ 	.word	0x00010d70


	//   ....[33]....
        /*019c*/ 	.word	0x00010d80


	//   ....[34]....
        /*01a0*/ 	.word	0x00011ea0


	//   ....[35]....
        /*01a4*/ 	.word	0x00011eb0


	//   ....[36]....
        /*01a8*/ 	.word	0x00011ed0


	//   ....[37]....
        /*01ac*/ 	.word	0x00011ef0


	//   ....[38]....
        /*01b0*/ 	.word	0x00011f10


	//   ....[39]....
        /*01b4*/ 	.word	0x00011f30


	//   ....[40]....
        /*01b8*/ 	.word	0x000120b0


	//   ....[41]....
        /*01bc*/ 	.word	0x000120e0


	//   ....[42]....
        /*01c0*/ 	.word	0x000121b0


	//   ....[43]....
        /*01c4*/ 	.word	0x000121e0


	//   ....[44]....
        /*01c8*/ 	.word	0x000122b0


	//   ....[45]....
        /*01cc*/ 	.word	0x000122d0


	//   ....[46]....
        /*01d0*/ 	.word	0x000128d0


	//   ....[47]....
        /*01d4*/ 	.word	0x000128f0


	//   ....[48]....
        /*01d8*/ 	.word	0x000129c0


	//   ....[49]....
        /*01dc*/ 	.word	0x000129f0


	//   ....[50]....
        /*01e0*/ 	.word	0x00012ac0


	//   ....[51]....
        /*01e4*/ 	.word	0x00012af0


	//   ....[52]....
        /*01e8*/ 	.word	0x00012bc0


	//   ....[53]....
        /*01ec*/ 	.word	0x00012be0


	//----- nvinfo : EIATTR_EXIT_INSTR_OFFSETS
	.align		4
.L_328:
        /*01f0*/ 	.byte	0x04, 0x1c
        /*01f2*/ 	.short	(.L_330 - .L_329)


	//   ....[0]....
.L_329:
        /*01f4*/ 	.word	0x00000030


	//   ....[1]....
        /*01f8*/ 	.word	0x000122e0


	//   ....[2]....
        /*01fc*/ 	.word	0x00012330


	//   ....[3]....
        /*0200*/ 	.word	0x00012390


	//   ....[4]....
        /*0204*/ 	.word	0x00012bf0


	//   ....[5]....
        /*0208*/ 	.word	0x00012c40


	//   ....[6]....
        /*020c*/ 	.word	0x00012ca0


	//----- nvinfo : EIATTR_CTAIDZ_USED
	.align		4
.L_330:
        /*0210*/ 	.byte	0x01, 0x04
	.zero		2


	//----- nvinfo : EIATTR_MAX_THREADS
	.align		4
        /*0214*/ 	.byte	0x04, 0x05
        /*0216*/ 	.short	(.L_332 - .L_331)
.L_331:
        /*0218*/ 	.word	0x00000100
        /*021c*/ 	.word	0x00000001
        /*0220*/ 	.word	0x00000001


	//----- nvinfo : EIATTR_CRS_STACK_SIZE
	.align		4
.L_332:
        /*0224*/ 	.byte	0x04, 0x1e
        /*0226*/ 	.short	(.L_334 - .L_333)
.L_333:
        /*0228*/ 	.word	0x00000000
.L_334:


//--------------------- .nv.info._ZN7cutlass13device_kernelIN5flash19enable_sm80_to_sm89INS1_16FlashAttnFwdSm80INS1_25CollectiveMainloopFwdSm80ILi8ELi1ELb1EN4cute5tupleIJNS5_1CILi128EEENS7_ILi96EEES8_EEELi128ENS_10bfloat16_tEfNS_4arch4Sm80ELb0ELb1ELb1ELb1ELb0ELb0ELb1ELb0EEENS1_21CollectiveEpilogueFwdINS6_IJS8_S8_S9_EEENS6_IJNS7_ILi1EEESH_SH_EEESB_SD_Li256ELb1ELb1ELb0ELb0EEENS1_19SingleTileSchedulerILb1ELb0ELb1ELi128EEEEEEEEEvNT_6ParamsE --------------------------
	.section	.nv.info._ZN7cutlass13device_kernelIN5flash19enable_sm80_to_sm89INS1_16FlashAttnFwdSm80INS1_25CollectiveMainloopFwdSm80ILi8ELi1ELb1EN4cute5tupleIJNS5_1CILi128EEENS7_ILi96EEES8_EEELi128ENS_10bfloat16_tEfNS_4arch4Sm80ELb0ELb1ELb1ELb1ELb0ELb0ELb1ELb0EEENS1_21CollectiveEpilogueFwdINS6_IJS8_S8_S9_EEENS6_IJNS7_ILi1EEESH_SH_EEESB_SD_Li256ELb1ELb1ELb0ELb0EEENS1_19SingleTileSchedulerILb1ELb0ELb1ELi128EEEEEEEEEvNT_6ParamsE,"",@"SHT_CUDA_INFO"
	.sectionflags	@""
	.align	4


	//----- nvinfo : EIATTR_CUDA_API_VERSION
	.align		4
        /*0000*/ 	.byte	0x04, 0x37
        /*0002*/ 	.short	(.L_336 - .L_335)
.L_335:
        /*0004*/ 	.word	0x00000082


	//----- nvinfo : EIATTR_SW2861232_WAR
	.align		4
.L_336:
        /*0008*/ 	.byte	0x01, 0x35
	.zero		2


	//----- nvinfo : EIATTR_PARAM_CBANK
	.align		4
        /*000c*/ 	.byte	0x04, 0x0a
        /*000e*/ 	.short	(.L_338 - .L_337)
	.align		4
.L_337:
        /*0010*/ 	.word	index@(.nv.constant0._ZN7cutlass13device_kernelIN5flash19enable_sm80_to_sm89INS1_16FlashAttnFwdSm80INS1_25CollectiveMainloopFwdSm80ILi8ELi1ELb1EN4cute5tupleIJNS5_1CILi128EEENS7_ILi96EEES8_EEELi128ENS_10bfloat16_tEfNS_4arch4Sm80ELb0ELb1ELb1ELb1ELb0ELb0ELb1ELb0EEENS1_21CollectiveEpilogueFwdINS6_IJS8_S8_S9_EEENS6_IJNS7_ILi1EEESH_SH_EEESB_SD_Li256ELb1ELb1ELb0ELb0EEENS1_19SingleTileSchedulerILb1ELb0ELb1ELi128EEEEEEEEEvNT_6ParamsE)
        /*0014*/ 	.short	0x0160
        /*0016*/ 	.short	0x0418


	//----- nvinfo : EIATTR_CBANK_PARAM_SIZE
	.align		4
.L_338:
        /*0018*/ 	.byte	0x03, 0x19
        /*001a*/ 	.short	0x0418


	//----- nvinfo : EIATTR_KPARAM_INFO
	.align		4
        /*001c*/ 	.byte	0x04, 0x17
        /*001e*/ 	.short	(.L_340 - .L_339)
.L_339:
        /*0020*/ 	.word	0x00000000
        /*0024*/ 	.short	0x0000
        /*0026*/ 	.short	0x0000
        /*0028*/ 	.byte	0x00, 0xf0, 0x61, 0x10


	//----- nvinfo : EIATTR_MAXREG_COUNT
	.align		4
.L_340:
        /*002c*/ 	.byte	0x03, 0x1b
        /*002e*/ 	.short	0x00ff


	//----- nvinfo : EIATTR_NUM_BARRIERS
	.align		4
        /*0030*/ 	.byte	0x02, 0x4c
        /*0032*/ 	.byte	0x02
	.zero		1


	//----- nvinfo : EIATTR_MERCURY_ISA_VERSION
	.align		4
        /*0034*/ 	.byte	0x03, 0x5f
        /*0036*/ 	.short	0x0000


	//----- nvinfo : EIATTR_COOP_GROUP_MASK_REGIDS
	.align		4
        /*0038*/ 	.byte	0x04, 0x29
        /*003a*/ 	.short	(.L_342 - .L_341)


	//   ....[0]....
.L_341:
        /*003c*/ 	.word	0xffffffff


	//   ....[1]....
        /*0040*/ 	.word	0xffffffff


	//   ....[2]....
        /*0044*/ 	.word	0xffffffff


	//   ....[3]....
        /*0048*/ 	.word	0xffffffff


	//   ....[4]....
        /*004c*/ 	.word	0xffffffff


	//   ....[5]....
        /*0050*/ 	.word	0xffffffff


	//   ....[6]....
        /*0054*/ 	.word	0xffffffff


	//   ....[7]....
        /*0058*/ 	.word	0xffffffff


	//   ....[8]....
        /*005c*/ 	.word	0xffffffff


	//   ....[9]....
        /*0060*/ 	.word	0xffffffff


	//   ....[10]....
        /*0064*/ 	.word	0xffffffff


	//   ....[11]....
        /*0068*/ 	.word	0xffffffff


	//   ....[12]....
        /*006c*/ 	.word	0xffffffff


	//   ....[13]....
        /*0070*/ 	.word	0xffffffff


	//   ....[14]....
        /*0074*/ 	.word	0xffffffff


	//   ....[15]....
        /*0078*/ 	.word	0xffffffff


	//   ....[16]....
        /*007c*/ 	.word	0xffffffff


	//   ....[17]....
        /*0080*/ 	.word	0xffffffff


	//   ....[18]....
        /*0084*/ 	.word	0xffffffff


	//   ....[19]....
        /*0088*/ 	.word	0xffffffff


	//   ....[20]....
        /*008c*/ 	.word	0xffffffff


	//   ....[21]....
        /*0090*/ 	.word	0xffffffff


	//   ....[22]....
        /*0094*/ 	.word	0xffffffff


	//   ....[23]....
        /*0098*/ 	.word	0xffffffff


	//   ....[24]....
        /*009c*/ 	.word	0xffffffff


	//   ....[25]....
        /*00a0*/ 	.word	0xffffffff


	//   ....[26]....
        /*00a4*/ 	.word	0xffffffff


	//   ....[27]....
        /*00a8*/ 	.word	0xffffffff


	//   ....[28]....
        /*00ac*/ 	.word	0xffffffff


	//   ....[29]....
        /*00b0*/ 	.word	0xffffffff


	//   ....[30]....
        /*00b4*/ 	.word	0xffffffff


	//   ....[31]....
        /*00b8*/ 	.word	0xffffffff


	//   ....[32]....
        /*00bc*/ 	.word	0xffffffff


	//   ....[33]....
        /*00c0*/ 	.word	0xffffffff


	//   ....[34]....
        /*00c4*/ 	.word	0xffffffff


	//   ....[35]....
        /*00c8*/ 	.word	0xffffffff


	//   ....[36]....
        /*00cc*/ 	.word	0xffffffff


	//   ....[37]....
        /*00d0*/ 	.word	0xffffffff


	//   ....[38]....
        /*00d4*/ 	.word	0xffffffff


	//   ....[39]....
        /*00d8*/ 	.word	0xffffffff


	//   ....[40]....
        /*00dc*/ 	.word	0xffffffff


	//   ....[41]....
        /*00e0*/ 	.word	0xffffffff


	//   ....[42]....
        /*00e4*/ 	.word	0xffffffff


	//   ....[43]....
        /*00e8*/ 	.word	0xffffffff


	//   ....[44]....
        /*00ec*/ 	.word	0xffffffff


	//   ....[45]....
        /*00f0*/ 	.word	0xffffffff


	//   ....[46]....
        /*00f4*/ 	.word	0xffffffff


	//   ....[47]....
        /*00f8*/ 	.word	0xffffffff


	//   ....[48]....
        /*00fc*/ 	.word	0xffffffff


	//   ....[49]....
        /*0100*/ 	.word	0xffffffff


	//   ....[50]....
        /*0104*/ 	.word	0xffffffff


	//   ....[51]....
        /*0108*/ 	.word	0xffffffff


	//   ....[52]....
        /*010c*/ 	.word	0xffffffff


	//   ....[53]....
        /*0110*/ 	.word	0xffffffff


	//   ....[54]....
        /*0114*/ 	.word	0xffffffff


	//----- nvinfo : EIATTR_COOP_GROUP_INSTR_OFFSETS
	.align		4
.L_342:
        /*0118*/ 	.byte	0x04, 0x28
        /*011a*/ 	.short	(.L_344 - .L_343)


	//   ....[0]....
.L_343:
        /*011c*/ 	.word	0x00000080


	//   ....[1]....
        /*0120*/ 	.word	0x00001000


	//   ....[2]....
        /*0124*/ 	.word	0x00001050


	//   ....[3]....
        /*0128*/ 	.word	0x00001090


	//   ....[4]....
        /*012c*/ 	.word	0x000010f0


	//   ....[5]....
        /*0130*/ 	.word	0x00001290


	//   ....[6]....
        /*0134*/ 	.word	0x000012d0


	//   ....[7]....
        /*0138*/ 	.word	0x00001360


	//   ....[8]....
        /*013c*/ 	.word	0x000013a0


	//   ....[9]....
        /*0140*/ 	.word	0x00002ca0


	//   ....[10]....
        /*0144*/ 	.word	0x00002f90


	//   ....[11]....
        /*0148*/ 	.word	0x000044a0


	//   ....[12]....
        /*014c*/ 	.word	0x000044f0


	//   ....[13]....
        /*0150*/ 	.word	0x00004500


	//   ....[14]....
        /*0154*/ 	.word	0x00004530


	//   ....[15]....
        /*0158*/ 	.word	0x00006b80


	//   ....[16]....
        /*015c*/ 	.word	0x00007060


	//   ....[17]....
        /*0160*/ 	.word	0x000080c0


	//   ....[18]....
        /*0164*/ 	.word	0x000081b0


	//   ....[19]....
        /*0168*/ 	.word	0x00008430


	//   ....[20]....
        /*016c*/ 	.word	0x00008520


	//   ....[21]....
        /*0170*/ 	.word	0x0000b380


	//   ....[22]....
        /*0174*/ 	.word	0x0000b3a0


	//   ....[23]....
        /*0178*/ 	.word	0x0000b3d0


	//   ....[24]....
        /*017c*/ 	.word	0x0000b400


	//   ....[25]....
        /*0180*/ 	.word	0x0000e1c0


	//   ....[26]....
        /*0184*/ 	.word	0x0000e7b0


	//   ....[27]....
        /*0188*/ 	.word	0x0000f540


	//   ....[28]....
        /*018c*/ 	.word	0x0000f840


	//   ....[29]....
        /*0190*/ 	.word	0x0000f890


	//   ....[30]....
        /*0194*/ 	.word	0x0000f950


	//   ....[31]....
        /*0198*/ 	.word	0x00011160


	//   ....[32]....
        /*019c*/ 	.word	0x00011190


	//   ....[33]....
        /*01a0*/ 	.word	0x000111d0


	//   ....[34]....
        /*01a4*/ 	.word	0x000111e0


	//   ....[35]....
        /*01a8*/ 	.word	0x000122e0


	//   ....[36]....
        /*01ac*/ 	.word	0x00012320


	//   ....[37]....
        /*01b0*/ 	.word	0x00012360


	//   ....[38]....
        /*01b4*/ 	.word	0x000123a0


	//   ....[39]....
        /*01b8*/ 	.word	0x000125a0


	//   ....[40]....
        /*01bc*/ 	.word	0x000125b0


	//   ....[41]....
        /*01c0*/ 	.word	0x000126a0


	//   ....[42]....
        /*01c4*/ 	.word	0x000126d0


	//   ....[43]....
        /*01c8*/ 	.word	0x000127a0


	//   ....[44]....
        /*01cc*/ 	.word	0x000127d0


	//   ....[45]....
        /*01d0*/ 	.word	0x000128a0


	//   ....[46]....
        /*01d4*/ 	.word	0x000128c0


	//   ....[47]....
        /*01d8*/ 	.word	0x00013040


	//   ....[48]....
        /*01dc*/ 	.word	0x00013060


	//   ....[49]....
        /*01e0*/ 	.word	0x00013130


	//   ....[50]....
        /*01e4*/ 	.word	0x00013160


	//   ....[51]....
        /*01e8*/ 	.word	0x00013230


	//   ....[52]....
        /*01ec*/ 	.word	0x00013260


	//   ....[53]....
        /*01f0*/ 	.word	0x00013330


	//   ....[54]....
        /*01f4*/ 	.word	0x00013350


	//----- nvinfo : EIATTR_EXIT_INSTR_OFFSETS
	.align		4
.L_344:
        /*01f8*/ 	.byte	0x04, 0x1c
        /*01fa*/ 	.short	(.L_346 - .L_345)


	//   ....[0]....
.L_345:
        /*01fc*/ 	.word	0x00000330


	//   ....[1]....
        /*0200*/ 	.word	0x000128d0


	//   ....[2]....
        /*0204*/ 	.word	0x00012920


	//   ....[3]....
        /*0208*/ 	.word	0x00012980


	//   ....[4]....
        /*020c*/ 	.word	0x00013360


	//   ....[5]....
        /*0210*/ 	.word	0x000133b0


	//   ....[6]....
        /*0214*/ 	.word	0x00013410


	//----- nvinfo : EIATTR_CTAIDZ_USED
	.align		4
.L_346:
        /*0218*/ 	.byte	0x01, 0x04
	.zero		2


	//----- nvinfo : EIATTR_MAX_THREADS
	.align		4
        /*021c*/ 	.byte	0x04, 0x05
        /*021e*/ 	.short	(.L_348 - .L_347)
.L_347:
        /*0220*/ 	.word	0x00000100
        /*0224*/ 	.word	0x00000001
        /*0228*/ 	.word	0x00000001


	//----- nvinfo : EIATTR_CRS_STACK_SIZE
	.align		4
.L_348:
        /*022c*/ 	.byte	0x04, 0x1e
        /*022e*/ 	.short	(.L_350 - .L_349)
.L_349:
        /*0230*/ 	.word	0x00000000
.L_350:


//--------------------- .nv.info._ZN7cutlass13device_kernelIN5flash19enable_sm80_to_sm89INS1_16FlashAttnFwdSm80INS1_25CollectiveMainloopFwdSm80ILi8ELi1ELb1EN4cute5tupleIJNS5_1CILi128EEENS7_ILi96EEES8_EEELi128ENS_10bfloat16_tEfNS_4arch4Sm80ELb0ELb1ELb1ELb1ELb0ELb1ELb1ELb0EEENS1_21CollectiveEpilogueFwdINS6_IJS8_S8_S9_EEENS6_IJNS7_ILi1EEESH_SH_EEESB_SD_Li256ELb1ELb1ELb0ELb0EEENS1_19SingleTileSchedulerILb1ELb0ELb1ELi128EEEEEEEEEvNT_6ParamsE --------------------------
	.section	.nv.info._ZN7cutlass13device_kernelIN5flash19enable_sm80_to_sm89INS1_16FlashAttnFwdSm80INS1_25CollectiveMainloopFwdSm80ILi8ELi1ELb1EN4cute5tupleIJNS5_1CILi128EEENS7_ILi96EEES8_EEELi128ENS_10bfloat16_tEfNS_4arch4Sm80ELb0ELb1ELb1ELb1ELb0ELb1ELb1ELb0EEENS1_21CollectiveEpilogueFwdINS6_IJS8_S8_S9_EEENS6_IJNS7_ILi1EEESH_SH_EEESB_SD_Li256ELb1ELb1ELb0ELb0EEENS1_19SingleTileSchedulerILb1ELb0ELb1ELi128EEEEEEEEEvNT_6ParamsE,"",@"SHT_CUDA_INFO"
	.sectionflags	@""
	.align	4


	//----- nvinfo : EIATTR_CUDA_API_VERSION
	.align		4
        /*0000*/ 	.byte	0x04, 0x37
        /*0002*/ 	.short	(.L_352 - .L_351)
.L_351:
        /*0004*/ 	.word	0x00000082


	//----- nvinfo : EIATTR_SW2861232_WAR
	.align		4
.L_352:
        /*0008*/ 	.byte	0x01, 0x35
	.zero		2


	//----- nvinfo : EIATTR_PARAM_CBANK
	.align		4
        /*000c*/ 	.byte	0x04, 0x0a
        /*000e*/ 	.short	(.L_354 - .L_353)
	.align		4
.L_353:
        /*0010*/ 	.word	index@(.nv.constant0._ZN7cutlass13device_kernelIN5flash19enable_sm80_to_sm89INS1_16FlashAttnFwdSm80INS1_25CollectiveMainloopFwdSm80ILi8ELi1ELb1EN4cute5tupleIJNS5_1CILi128EEENS7_ILi96EEES8_EEELi128ENS_10bfloat16_tEfNS_4arch4Sm80ELb0ELb1ELb1ELb1ELb0ELb1ELb1ELb0EEENS1_21CollectiveEpilogueFwdINS6_IJS8_S8_S9_EEENS6_IJNS7_ILi1EEESH_SH_EEESB_SD_Li256ELb1ELb1ELb0ELb0EEENS1_19SingleTileSchedulerILb1ELb0ELb1ELi128EEEEEEEEEvNT_6ParamsE)
        /*0014*/ 	.short	0x0160
        /*0016*/ 	.short	0x0418


	//----- nvinfo : EIATTR_CBANK_PARAM_SIZE
	.align		4
.L_354:
        /*0018*/ 	.byte	0x03, 0x19
        /*001a*/ 	.short	0x0418


	//----- nvinfo : EIATTR_KPARAM_INFO
	.align		4
        /*001c*/ 	.byte	0x04, 0x17
        /*001e*/ 	.short	(.L_356 - .L_355)
.L_355:
        /*0020*/ 	.word	0x00000000
        /*0024*/ 	.short	0x0000
        /*0026*/ 	.short	0x0000
        /*0028*/ 	.byte	0x00, 0xf0, 0x61, 0x10


	//----- nvinfo : EIATTR_MAXREG_COUNT
	.align		4
.L_356:
        /*002c*/ 	.byte	0x03, 0x1b
        /*002e*/ 	.short	0x00ff


	//----- nvinfo : EIATTR_NUM_BARRIERS
	.align		4
        /*0030*/ 	.byte	0x02, 0x4c
        /*0032*/ 	.byte	0x02
	.zero		1


	//----- nvinfo : EIATTR_MERCURY_ISA_VERSION
	.align		4
        /*0034*/ 	.byte	0x03, 0x5f
        /*0036*/ 	.short	0x0000


	//----- nvinfo : EIATTR_COOP_GROUP_MASK_REGIDS
	.align		4
        /*0038*/ 	.byte	0x04, 0x29
        /*003a*/ 	.short	(.L_358 - .L_357)


	//   ....[0]....
.L_357:
        /*003c*/ 	.word	0xffffffff


	//   ....[1]....
        /*0040*/ 	.word	0xffffffff


	//   ....[2]....
        /*0044*/ 	.word	0xffffffff


	//   ....[3]....
        /*0048*/ 	.word	0xffffffff


	//   ....[4]....
        /*004c*/ 	.word	0xffffffff


	//   ....[5]....
        /*0050*/ 	.word	0xffffffff


	//   ....[6]....
        /*0054*/ 	.word	0xffffffff


	//   ....[7]....
        /*0058*/ 	.word	0xffffffff


	//   ....[8]....
        /*005c*/ 	.word	0xffffffff


	//   ....[9]....
        /*0060*/ 	.word	0xffffffff


	//   ....[10]....
        /*0064*/ 	.word	0xffffffff


	//   ....[11]....
        /*0068*/ 	.word	0xffffffff


	//   ....[12]....
        /*006c*/ 	.word	0xffffffff


	//   ....[13]....
        /*0070*/ 	.word	0xffffffff


	//   ....[14]....
        /*0074*/ 	.word	0xffffffff


	//   ....[15]....
        /*0078*/ 	.word	0xffffffff


	//   ....[16]....
        /*007c*/ 	.word	0xffffffff


	//   ....[17]....
        /*0080*/ 	.word	0xffffffff


	//   ....[18]....
        /*0084*/ 	.word	0xffffffff


	//   ....[19]....
        /*0088*/ 	.word	0xffffffff


	//   ....[20]....
        /*008c*/ 	.word	0xffffffff


	//   ....[21]....
        /*0090*/ 	.word	0xffffffff


	//   ....[22]....
        /*0094*/ 	.word	0xffffffff


	//   ....[23]....
        /*0098*/ 	.word	0xffffffff


	//   ....[24]....
        /*009c*/ 	.word	0xffffffff


	//   ....[25]....
        /*00a0*/ 	.word	0xffffffff


	//   ....[26]....
        /*00a4*/ 	.word	0xffffffff


	//   ....[27]....
        /*00a8*/ 	.word	0xffffffff


	//   ....[28]....
        /*00ac*/ 	.word	0xffffffff


	//   ....[29]....
        /*00b0*/ 	.word	0xffffffff


	//   ....[30]....
        /*00b4*/ 	.word	0xffffffff


	//   ....[31]....
        /*00b8*/ 	.word	0xffffffff


	//   ....[32]....
        /*00bc*/ 	.word	0xffffffff


	//   ....[33]....
        /*00c0*/ 	.word	0xffffffff


	//   ....[34]....
        /*00c4*/ 	.word	0xffffffff


	//   ....[35]....
        /*00c8*/ 	.word	0xffffffff


	//   ....[36]....
        /*00cc*/ 	.word	0xffffffff


	//   ....[37]....
        /*00d0*/ 	.word	0xffffffff


	//   ....[38]....
        /*00d4*/ 	.word	0xffffffff


	//   ....[39]....
        /*00d8*/ 	.word	0xffffffff


	//   ....[40]....
        /*00dc*/ 	.word	0xffffffff


	//   ....[41]....
        /*00e0*/ 	.word	0xffffffff


	//   ....[42]....
        /*00e4*/ 	.word	0xffffffff


	//   ....[43]....
        /*00e8*/ 	.word	0xffffffff


	//   ....[44]....
        /*00ec*/ 	.word	0xffffffff


	//   ....[45]....
        /*00f0*/ 	.word	0xffffffff


	//   ....[46]....
        /*00f4*/ 	.word	0xffffffff


	//   ....[47]....
        /*00f8*/ 	.word	0xffffffff


	//   ....[48]....
        /*00fc*/ 	.word	0xffffffff


	//   ....[49]....
        /*0100*/ 	.word	0xffffffff


	//   ....[50]....
        /*0104*/ 	.word	0xffffffff


	//   ....[51]....
        /*0108*/ 	.word	0xffffffff


	//   ....[52]....
        /*010c*/ 	.word	0xffffffff


	//   ....[53]....
        /*0110*/ 	.word	0xffffffff


	//   ....[54]....
        /*0114*/ 	.word	0xffffffff


	//   ....[55]....
        /*0118*/ 	.word	0xffffffff


	//   ....[56]....
        /*011c*/ 	.word	0xffffffff


	//   ....[57]....
        /*0120*/ 	.word	0xffffffff


	//   ....[58]....
        /*0124*/ 	.word	0xffffffff


	//   ....[59]....
        /*0128*/ 	.word	0xffffffff


	//   ....[60]....
        /*012c*/ 	.word	0xffffffff


	//   ....[61]....
        /*0130*/ 	.word	0xffffffff


	//   ....[62]....
        /*0134*/ 	.word	0xffffffff


	//   ....[63]....
        /*0138*/ 	.word	0xffffffff


	//   ....[64]....
        /*013c*/ 	.word	0xffffffff


	//   ....[65]....
        /*0140*/ 	.word	0xffffffff


	//   ....[66]....
        /*0144*/ 	.word	0xffffffff


	//   ....[67]....
        /*0148*/ 	.word	0xffffffff


	//   ....[68]....
        /*014c*/ 	.word	0xffffffff


	//   ....[69]....
        /*0150*/ 	.word	0xffffffff


	//   ....[70]....
        /*0154*/ 	.word	0xffffffff


	//   ....[71]....
        /*0158*/ 	.word	0xffffffff


	//   ....[72]....
        /*015c*/ 	.word	0xffffffff


	//   ....[73]....
        /*0160*/ 	.word	0xffffffff


	//   ....[74]....
        /*0164*/ 	.word	0xffffffff


	//   ....[75]....
        /*0168*/ 	.word	0xffffffff


	//   ....[76]....
        /*016c*/ 	.word	0xffffffff


	//   ....[77]....
        /*0170*/ 	.word	0xffffffff


	//   ....[78]....
        /*0174*/ 	.word	0xffffffff


	//   ....[79]....
        /*0178*/ 	.word	0xffffffff


	//   ....[80]....
        /*017c*/ 	.word	0xffffffff


	//   ....[81]....
        /*0180*/ 	.word	0xffffffff


	//   ....[82]....
        /*0184*/ 	.word	0xffffffff


	//   ....[83]....
        /*0188*/ 	.word	0xffffffff


	//   ....[84]....
        /*018c*/ 	.word	0xffffffff


	//   ....[85]....
        /*0190*/ 	.word	0xffffffff


	//   ....[86]....
        /*0194*/ 	.word	0xffffffff


	//----- nvinfo : EIATTR_COOP_GROUP_INSTR_OFFSETS
	.align		4
.L_358:
        /*0198*/ 	.byte	0x04, 0x28
        /*019a*/ 	.short	(.L_360 - .L_359)


	//   ....[0]....
.L_359:
        /*019c*/ 	.word	0x00000080


	//   ....[1]....
        /*01a0*/ 	.word	0x00006c70


	//   ....[2]....
        /*01a4*/ 	.word	0x00006cb0


	//   ....[3]....
        /*01a8*/ 	.word	0x00006ce0


	//   ....[4]....
        /*01ac*/ 	.word	0x00006d10


	//   ....[5]....
        /*01b0*/ 	.word	0x00006d90


	//   ....[6]....
        /*01b4*/ 	.word	0x00006dc0


	//   ....[7]....
        /*01b8*/ 	.word	0x00006de0


	//   ....[8]....
        /*01bc*/ 	.word	0x00006df0


	//   ....[9]....
        /*01c0*/ 	.word	0x000078d0


	//   ....[10]....
        /*01c4*/ 	.word	0x00007940


	//   ....[11]....
        /*01c8*/ 	.word	0x00007960


	//   ....[12]....
        /*01cc*/ 	.word	0x00007980


	//   ....[13]....
        /*01d0*/ 	.word	0x00007ae0


	//   ....[14]....
        /*01d4*/ 	.word	0x00007ba0


	//   ....[15]....
        /*01d8*/ 	.word	0x00007be0


	//   ....[16]....
        /*01dc*/ 	.word	0x00007c20


	//   ....[17]....
        /*01e0*/ 	.word	0x00007da0


	//   ....[18]....
        /*01e4*/ 	.word	0x00007e60


	//   ....[19]....
        /*01e8*/ 	.word	0x00007ea0


	//   ....[20]....
        /*01ec*/ 	.word	0x00007ee0


	//   ....[21]....
        /*01f0*/ 	.word	0x00008080


	//   ....[22]....
        /*01f4*/ 	.word	0x00008140


	//   ....[23]....
        /*01f8*/ 	.word	0x00008180


	//   ....[24]....
        /*01fc*/ 	.word	0x000081c0


	//   ....[25]....
        /*0200*/ 	.word	0x00009f30


	//   ....[26]....
        /*0204*/ 	.word	0x00009fa0


	//   ....[27]....
        /*0208*/ 	.word	0x00009ff0


	//   ....[28]....
        /*020c*/ 	.word	0x0000a010


	//   ....[29]....
        /*0210*/ 	.word	0x0000a140


	//   ....[30]....
        /*0214*/ 	.word	0x0000a170


	//   ....[31]....
        /*0218*/ 	.word	0x0000a180


	//   ....[32]....
        /*021c*/ 	.word	0x0000a190


	//   ....[33]....
        /*0220*/ 	.word	0x0000a300


	//   ....[34]....
        /*0224*/ 	.word	0x0000a340


	//   ....[35]....
        /*0228*/ 	.word	0x0000a380


	//   ....[36]....
        /*022c*/ 	.word	0x0000a3a0


	//   ....[37]....
        /*0230*/ 	.word	0x0000a510


	//   ....[38]....
        /*0234*/ 	.word	0x0000a530


	//   ....[39]....
        /*0238*/ 	.word	0x0000a550


	//   ....[40]....
        /*023c*/ 	.word	0x0000a570


	//   ....[41]....
        /*0240*/ 	.word	0x0000d8f0


	//   ....[42]....
        /*0244*/ 	.word	0x0000dca0


	//   ....[43]....
        /*0248*/ 	.word	0x0000f180


	//   ....[44]....
        /*024c*/ 	.word	0x0000f1c0


	//   ....[45]....
        /*0250*/ 	.word	0x0000f1e0


	//   ....[46]....
        /*0254*/ 	.word	0x0000f200


	//   ....[47]....
        /*0258*/ 	.word	0x00011820


	//   ....[48]....
        /*025c*/ 	.word	0x00011d70


	//   ....[49]....
        /*0260*/ 	.word	0x00012d50


	//   ....[50]....
        /*0264*/ 	.word	0x00012e10


	//   ....[51]....
        /*0268*/ 	.word	0x000130d0


	//   ....[52]....
        /*026c*/ 	.word	0x000131d0


	//   ....[53]....
        /*0270*/ 	.word	0x00016030


	//   ....[54]....
        /*0274*/ 	.word	0x00016050


	//   ....[55]....
        /*0278*/ 	.word	0x00016080


	//   ....[56]....
        /*027c*/ 	.word	0x000160b0


	//   ....[57]....
        /*0280*/ 	.word	0x00018ed0


	//   ....[58]....
        /*0284*/ 	.word	0x00019500


	//   ....[59]....
        /*0288*/ 	.word	0x0001a200


	//   ....[60]....
        /*028c*/ 	.word	0x0001a500


	//   ....[61]....
        /*0290*/ 	.word	0x0001a510


	//   ....[62]....
        /*0294*/ 	.word	0x0001a570


	//   ....[63]....
        /*0298*/ 	.word	0x0001bde0


	//   ....[64]....
        /*029c*/ 	.word	0x0001be10


	//   ....[65]....
        /*02a0*/ 	.word	0x0001be60


	//   ....[66]....
        /*02a4*/ 	.word	0x0001be70


	//   ....[67]....
        /*02a8*/ 	.word	0x0001cf70


	//   ....[68]....
        /*02ac*/ 	.word	0x0001cfa0


	//   ....[69]....
        /*02b0*/ 	.word	0x0001cfe0


	//   ....[70]....
        /*02b4*/ 	.word	0x0001d020


	//   ....[71]....
        /*02b8*/ 	.word	0x0001d200


	//   ....[72]....
        /*02bc*/ 	.word	0x0001d210


	//   ....[73]....
        /*02c0*/ 	.word	0x0001d300


	//   ....[74]....
        /*02c4*/ 	.word	0x0001d330


	//   ....[75]....
        /*02c8*/ 	.word	0x0001d400


	//   ....[76]....
        /*02cc*/ 	.word	0x0001d430


	//   ....[77]....
        /*02d0*/ 	.word	0x0001d500


	//   ....[78]....
        /*02d4*/ 	.word	0x0001d520


	//   ....[79]....
        /*02d8*/ 	.word	0x0001dc60


	//   ....[80]....
        /*02dc*/ 	.word	0x0001dc80


	//   ....[81]....
        /*02e0*/ 	.word	0x0001dd50


	//   ....[82]....
        /*02e4*/ 	.word	0x0001dd80


	//   ....[83]....
        /*02e8*/ 	.word	0x0001de50


	//   ....[84]....
        /*02ec*/ 	.word	0x0001de80


	//   ....[85]....
        /*02f0*/ 	.word	0x0001df50


	//   ....[86]....
        /*02f4*/ 	.word	0x0001df70


	//----- nvinfo : EIATTR_EXIT_INSTR_OFFSETS
	.align		4
.L_360:
        /*02f8*/ 	.byte	0x04, 0x1c
        /*02fa*/ 	.short	(.L_362 - .L_361)


	//   ....[0]....
.L_361:
        /*02fc*/ 	.word	0x00000330


	//   ....[1]....
        /*0300*/ 	.word	0x0001d530


	//   ....[2]....
        /*0304*/ 	.word	0x0001d580


	//   ....[3]....
        /*0308*/ 	.word	0x0001d5e0


	//   ....[4]....
        /*030c*/ 	.word	0x0001df80


	//   ....[5]....
        /*0310*/ 	.word	0x0001dfd0


	//   ....[6]....
        /*0314*/ 	.word	0x0001e030


	//----- nvinfo : EIATTR_CTAIDZ_USED
	.align		4
.L_362:
        /*0318*/ 	.byte	0x01, 0x04
	.zero		2


	//----- nvinfo : EIATTR_MAX_THREADS
	.align		4
        /*031c*/ 	.byte	0x04, 0x05
        /*031e*/ 	.short	(.L_364 - .L_363)
.L_363:
        /*0320*/ 	.word	0x00000100
        /*0324*/ 	.word	0x00000001
        /*0328*/ 	.word	0x00000001


	//----- nvinfo : EIATTR_CRS_STACK_SIZE
	.align		4
.L_364:
        /*032c*/ 	.byte	0x04, 0x1e
        /*032e*/ 	.short	(.L_366 - .L_365)
.L_365:
        /*0330*/ 	.word	0x00000000
.L_366:


//--------------------- .nv.info._ZN7cutlass13device_kernelIN5flash19enable_sm80_to_sm89INS1_16FlashAttnFwdSm80INS1_25CollectiveMainloopFwdSm80ILi8ELi1ELb1EN4cute5tupleIJNS5_1CILi128EEES8_S8_EEELi128ENS_10bfloat16_tEfNS_4arch4Sm80ELb1ELb0ELb1ELb0ELb0ELb0ELb1ELb0EEENS1_21CollectiveEpilogueFwdIS9_NS6_IJNS7_ILi1EEESF_SF_EEESA_SC_Li256ELb0ELb1ELb0ELb0EEENS1_30DynamicPersistentTileSchedulerILi256ELi256ELb0ELb1ELb0EEEEEEEEEvNT_6ParamsE --------------------------
	.section	.nv.info._ZN7cutlass13device_kernelIN5flash19enable_sm80_to_sm89INS1_16FlashAttnFwdSm80INS1_25CollectiveMainloopFwdSm80ILi8ELi1ELb1EN4cute5tupleIJNS5_1CILi128EEES8_S8_EEELi128ENS_10bfloat16_tEfNS_4arch4Sm80ELb1ELb0ELb1ELb0ELb0ELb0ELb1ELb0EEENS1_21CollectiveEpilogueFwdIS9_NS6_IJNS7_ILi1EEESF_SF_EEESA_SC_Li256ELb0ELb1ELb0ELb0EEENS1_30DynamicPersistentTileSchedulerILi256ELi256ELb0ELb1ELb0EEEEEEEEEvNT_6ParamsE,"",@"SHT_CUDA_INFO"
	.sectionflags	@""
	.align	4


	//----- nvinfo : EIATTR_CUDA_API_VERSION
	.align		4
        /*0000*/ 	.byte	0x04, 0x37
        /*0002*/ 	.short	(.L_368 - .L_367)
.L_367:
        /*0004*/ 	.word	0x00000082


	//----- nvinfo : EIATTR_SW2861232_WAR
	.align		4
.L_368:
        /*0008*/ 	.byte	0x01, 0x35
	.zero		2


	//----- nvinfo : EIATTR_PARAM_CBANK
	.align		4
        /*000c*/ 	.byte	0x04, 0x0a
        /*000e*/ 	.short	(.L_370 - .L_369)
	.align		4
.L_369:
        /*0010*/ 	.word	index@(.nv.constant0._ZN7cutlass13device_kernelIN5flash19enable_sm80_to_sm89INS1_16FlashAttnFwdSm80INS1_25CollectiveMainloopFwdSm80ILi8ELi1ELb1EN4cute5tupleIJNS5_1CILi128EEES8_S8_EEELi128ENS_10bfloat16_tEfNS_4arch4Sm80ELb1ELb0ELb1ELb0ELb0ELb0ELb1ELb0EEENS1_21CollectiveEpilogueFwdIS9_NS6_IJNS7_ILi1EEESF_SF_EEESA_SC_Li256ELb0ELb1ELb0ELb0EEENS1_30DynamicPersistentTileSchedulerILi256ELi256ELb0ELb1ELb0EEEEEEEEEvNT_6ParamsE)
        /*0014*/ 	.short	0x0160
        /*0016*/ 	.short	0x0428


	//----- nvinfo : EIATTR_CBANK_PARAM_SIZE
	.align		4
.L_370:
        /*0018*/ 	.byte	0x03, 0x19
        /*001a*/ 	.short	0x0428


	//----- nvinfo : EIATTR_KPARAM_INFO
	.align		4
        /*001c*/ 	.byte	0x04, 0x17
        /*001e*/ 	.short	(.L_372 - .L_371)
.L_371:
        /*0020*/ 	.word	0x00000000
        /*0024*/ 	.short	0x0000
        /*0026*/ 	.short	0x0000
        /*0028*/ 	.byte	0x00, 0xf0, 0xa1, 0x10


	//----- nvinfo : EIATTR_MAXREG_COUNT
	.align		4
.L_372:
        /*002c*/ 	.byte	0x03, 0x1b
        /*002e*/ 	.short	0x00ff


	//----- nvinfo : EIATTR_NUM_BARRIERS
	.align		4
        /*0030*/ 	.byte	0x02, 0x4c
        /*0032*/ 	.byte	0x06
	.zero		1


	//----- nvinfo : EIATTR_ANNOTATIONS
	.align		4
        /*0034*/ 	.byte	0x04, 0x55
        /*0036*/ 	.short	(.L_374 - .L_373)


	//   ....[0]....
.L_373:
        /* <DEDUP_REMOVED lines=52> */


	//----- nvinfo : EIATTR_MERCURY_ISA_VERSION
	.align		4
.L_374:
        /*0360*/ 	.byte	0x03, 0x5f
        /*0362*/ 	.short	0x0000


	//----- nvinfo : EIATTR_INT_WARP_WIDE_INSTR_OFFSETS
	.align		4
        /*0364*/ 	.byte	0x04, 0x31
        /*0366*/ 	.short	(.L_376 - .L_375)


	//   ....[0]....
.L_375:
        /*0368*/ 	.word	0x0000ee00


	//   ....[1]....
        /*036c*/ 	.word	0x0000ee80


	//----- nvinfo : EIATTR_COOP_GROUP_MASK_REGIDS
	.align		4
.L_376:
        /*0370*/ 	.byte	0x04, 0x29
        /*0372*/ 	.short	(.L_378 - .L_377)


	//   ....[0]....
.L_377:
        /*0374*/ 	.word	0xffffffff


	//   ....[1]....
        /*0378*/ 	.word	0xffffffff


	//   ....[2]....
        /*037c*/ 	.word	0xffffffff


	//   ....[3]....
        /*0380*/ 	.word	0xffffffff


	//   ....[4]....
        /*0384*/ 	.word	0xffffffff


	//   ....[5]....
        /*0388*/ 	.word	0xffffffff


	//   ....[6]....
        /*038c*/ 	.word	0xffffffff


	//   ....[7]....
        /*0390*/ 	.word	0xffffffff


	//   ....[8]....
        /*0394*/ 	.word	0xffffffff


	//   ....[9]....
        /*0398*/ 	.word	0xffffffff


	//   ....[10]....
        /*039c*/ 	.word	0xffffffff


	//   ....[11]....
        /*03a0*/ 	.word	0xffffffff


	//   ....[12]....
        /*03a4*/ 	.word	0xffffffff


	//   ....[13]....
        /*03a8*/ 	.word	0xffffffff


	//   ....[14]....
        /*03ac*/ 	.word	0xffffffff


	//   ....[15]....
        /*03b0*/ 	.word	0xffffffff


	//   ....[16]....
        /*03b4*/ 	.word	0xffffffff


	//   ....[17]....
        /*03b8*/ 	.word	0xffffffff


	//   ....[18]....
        /*03bc*/ 	.word	0xffffffff


	//   ....[19]....
        /*03c0*/ 	.word	0xffffffff


	//   ....[20]....
        /*03c4*/ 	.word	0xffffffff


	//   ....[21]....
        /*03c8*/ 	.word	0xffffffff


	//   ....[22]....
        /*03cc*/ 	.word	0xffffffff


	//   ....[23]....
        /*03d0*/ 	.word	0xffffffff


	//   ....[24]....
        /*03d4*/ 	.word	0xffffffff


	//   ....[25]....
        /*03d8*/ 	.word	0xffffffff


	//   ....[26]....
        /*03dc*/ 	.word	0xffffffff


	//   ....[27]....
        /*03e0*/ 	.word	0xffffffff


	//   ....[28]....
        /*03e4*/ 	.word	0xffffffff


	//   ....[29]....
        /*03e8*/ 	.word	0xffffffff


	//   ....[30]....
        /*03ec*/ 	.word	0xffffffff


	//   ....[31]....
        /*03f0*/ 	.word	0xffffffff


	//   ....[32]....
        /*03f4*/ 	.word	0xffffffff


	//   ....[33]....
        /*03f8*/ 	.word	0xffffffff


	//   ....[34]....
        /*03fc*/ 	.word	0xffffffff


	//   ....[35]....
        /*0400*/ 	.word	0xffffffff


	//   ....[36]....
        /*0404*/ 	.word	0xffffffff


	//   ....[37]....
        /*0408*/ 	.word	0xffffffff


	//   ....[38]....
        /*040c*/ 	.word	0xffffffff


	//   ....[39]....
        /*0410*/ 	.word	0xffffffff


	//   ....[40]....
        /*0414*/ 	.word	0xffffffff


	//   ....[41]....
        /*0418*/ 	.word	0xffffffff


	//   ....[42]....
        /*041c*/ 	.word	0xffffffff


	//   ....[43]....
        /*0420*/ 	.word	0xffffffff


	//   ....[44]....
        /*0424*/ 	.word	0xffffffff


	//   ....[45]....
        /*0428*/ 	.word	0xffffffff


	//   ....[46]....
        /*042c*/ 	.word	0xffffffff


	//   ....[47]....
        /*0430*/ 	.word	0xffffffff


	//   ....[48]....
        /*0434*/ 	.word	0xffffffff


	//   ....[49]....
        /*0438*/ 	.word	0xffffffff


	//   ....[50]....
        /*043c*/ 	.word	0xffffffff


	//   ....[51]....
        /*0440*/ 	.word	0xffffffff


	//   ....[52]....
        /*0444*/ 	.word	0xffffffff


	//   ....[53]....
        /*0448*/ 	.word	0xffffffff


	//   ....[54]....
        /*044c*/ 	.word	0xffffffff


	//   ....[55]....
        /*0450*/ 	.word	0xffffffff


	//   ....[56]....
        /*0454*/ 	.word	0xffffffff


	//   ....[57]....
        /*0458*/ 	.word	0xffffffff


	//   ....[58]....
        /*045c*/ 	.word	0xffffffff


	//   ....[59]....
        /*0460*/ 	.word	0xffffffff


	//   ....[60]....
        /*0464*/ 	.word	0xffffffff


	//   ....[61]....
        /*0468*/ 	.word	0xffffffff


	//   ....[62]....
        /*046c*/ 	.word	0xffffffff


	//   ....[63]....
        /*0470*/ 	.word	0xffffffff


	//----- nvinfo : EIATTR_COOP_GROUP_INSTR_OFFSETS
	.align		4
.L_378:
        /*0474*/ 	.byte	0x04, 0x28
        /*0476*/ 	.short	(.L_380 - .L_379)


	//   ....[0]....
.L_379:
        /*0478*/ 	.word	0x00000050


	//   ....[1]....
        /*047c*/ 	.word	0x00001640


	//   ....[2]....
        /*0480*/ 	.word	0x00001660


	//   ....[3]....
        /*0484*/ 	.word	0x00001680


	//   ....[4]....
        /*0488*/ 	.word	0x000016a0


	//   ....[5]....
        /*048c*/ 	.word	0x000016c0


	//   ....[6]....
        /*0490*/ 	.word	0x000016e0


	//   ....[7]....
        /*0494*/ 	.word	0x00001720


	//   ....[8]....
        /*0498*/ 	.word	0x00001780


	//   ....[9]....
        /*049c*/ 	.word	0x000035f0


	//   ....[10]....
        /*04a0*/ 	.word	0x00003600


	//   ....[11]....
        /*04a4*/ 	.word	0x00004220


	//   ....[12]....
        /*04a8*/ 	.word	0x000042b0


	//   ....[13]....
        /*04ac*/ 	.word	0x000042d0


	//   ....[14]....
        /*04b0*/ 	.word	0x000042f0


	//   ....[15]....
        /*04b4*/ 	.word	0x000065f0


	//   ....[16]....
        /*04b8*/ 	.word	0x000071a0


	//   ....[17]....
        /*04bc*/ 	.word	0x00008170


	//   ....[18]....
        /*04c0*/ 	.word	0x00008380


	//   ....[19]....
        /*04c4*/ 	.word	0x000083d0


	//   ....[20]....
        /*04c8*/ 	.word	0x00008470


	//   ....[21]....
        /*04cc*/ 	.word	0x0000c350


	//   ....[22]....
        /*04d0*/ 	.word	0x0000c3c0


	//   ....[23]....
        /*04d4*/ 	.word	0x0000c3f0


	//   ....[24]....
        /*04d8*/ 	.word	0x0000c480


	//   ....[25]....
        /*04dc*/ 	.word	0x0000e7b0


	//   ....[26]....
        /*04e0*/ 	.word	0x0000e800


	//   ....[27]....
        /*04e4*/ 	.word	0x0000e820


	//   ....[28]....
        /*04e8*/ 	.word	0x0000e840


	//   ....[29]....
        /*04ec*/ 	.word	0x0000f460


	//   ....[30]....
        /*04f0*/ 	.word	0x0000f7e0


	//   ....[31]....
        /*04f4*/ 	.word	0x0000f810


	//   ....[32]....
        /*04f8*/ 	.word	0x0000f830


	//   ....[33]....
        /*04fc*/ 	.word	0x0000f850


	//   ....[34]....
        /*0500*/ 	.word	0x0000fa60


	//   ....[35]....
        /*0504*/ 	.word	0x0000fa70


	//   ....[36]....
        /*0508*/ 	.word	0x0000fb50


	//   ....[37]....
        /*050c*/ 	.word	0x0000fb80


	//   ....[38]....
        /*0510*/ 	.word	0x0000fc40


	//   ....[39]....
        /*0514*/ 	.word	0x0000fc70


	//   ....[40]....
        /*0518*/ 	.word	0x0000fd30


	//   ....[41]....
        /*051c*/ 	.word	0x0000fd50


	//   ....[42]....
        /*0520*/ 	.word	0x000102c0


	//   ....[43]....
        /*0524*/ 	.word	0x000102e0


	//   ....[44]....
        /*0528*/ 	.word	0x00010410


	//   ....[45]....
        /*052c*/ 	.word	0x00010420


	//   ....[46]....
        /*0530*/ 	.word	0x00010540


	//   ....[47]....
        /*0534*/ 	.word	0x00010560


	//   ....[48]....
        /*0538*/ 	.word	0x00010680


	//   ....[49]....
        /*053c*/ 	.word	0x00010690


	//   ....[50]....
        /*0540*/ 	.word	0x00010820


	//   ....[51]....
        /*0544*/ 	.word	0x00010900


	//   ....[52]....
        /*0548*/ 	.word	0x00010960


	//   ....[53]....
        /*054c*/ 	.word	0x000109b0


	//   ....[54]....
        /*0550*/ 	.word	0x00010a00


	//   ....[55]....
        /*0554*/ 	.word	0x00010a70


	//   ....[56]....
        /*0558*/ 	.word	0x00010ae0


	//   ....[57]....
        /*055c*/ 	.word	0x00010b40


	//   ....[58]....
        /*0560*/ 	.word	0x00010ba0


	//   ....[59]....
        /*0564*/ 	.word	0x00010c00


	//   ....[60]....
        /*0568*/ 	.word	0x00010c70


	//   ....[61]....
        /*056c*/ 	.word	0x00010cd0


	//   ....[62]....
        /*0570*/ 	.word	0x00010d30


	//   ....[63]....
        /*0574*/ 	.word	0x00010da0


	//----- nvinfo : EIATTR_EXIT_INSTR_OFFSETS
	.align		4
.L_380:
        /*0578*/ 	.byte	0x04, 0x1c
        /*057a*/ 	.short	(.L_382 - .L_381)


	//   ....[0]....
.L_381:
        /*057c*/ 	.word	0x000000a0


	//   ....[1]....
        /*0580*/ 	.word	0x000108c0


	//----- nvinfo : EIATTR_MAX_THREADS
	.align		4
.L_382:
        /*0584*/ 	.byte	0x04, 0x05
        /*0586*/ 	.short	(.L_384 - .L_383)
.L_383:
        /*0588*/ 	.word	0x00000100
        /*058c*/ 	.word	0x00000001
        /*0590*/ 	.word	0x00000001


	//----- nvinfo : EIATTR_CRS_STACK_SIZE
	.align		4
.L_384:
        /*0594*/ 	.byte	0x04, 0x1e
        /*0596*/ 	.short	(.L_386 - .L_385)
.L_385:
        /*0598*/ 	.word	0x00000000
.L_386:


//--------------------- .nv.info._ZN7cutlass13device_kernelIN5flash19enable_sm80_to_sm89INS1_16FlashAttnFwdSm80INS1_25CollectiveMainloopFwdSm80ILi8ELi1ELb1EN4cute5tupleIJNS5_1CILi128EEES8_S8_EEELi128ENS_10bfloat16_tEfNS_4arch4Sm80ELb1ELb0ELb1ELb1ELb0ELb0ELb1ELb0EEENS1_21CollectiveEpilogueFwdIS9_NS6_IJNS7_ILi1EEESF_SF_EEESA_SC_Li256ELb1ELb1ELb0ELb0EEENS1_19SingleTileSchedulerILb1ELb0ELb1ELi128EEEEEEEEEvNT_6ParamsE --------------------------
	.section	.nv.info._ZN7cutlass13device_kernelIN5flash19enable_sm80_to_sm89INS1_16FlashAttnFwdSm80INS1_25CollectiveMainloopFwdSm80ILi8ELi1ELb1EN4cute5tupleIJNS5_1CILi128EEES8_S8_EEELi128ENS_10bfloat16_tEfNS_4arch4Sm80ELb1ELb0ELb1ELb1ELb0ELb0ELb1ELb0EEENS1_21CollectiveEpilogueFwdIS9_NS6_IJNS7_ILi1EEESF_SF_EEESA_SC_Li256ELb1ELb1ELb0ELb0EEENS1_19SingleTileSchedulerILb1ELb0ELb1ELi128EEEEEEEEEvNT_6ParamsE,"",@"SHT_CUDA_INFO"
	.sectionflags	@""
	.align	4


	//----- nvinfo : EIATTR_CUDA_API_VERSION
	.align		4
        /*0000*/ 	.byte	0x04, 0x37
        /*0002*/ 	.short	(.L_388 - .L_387)
.L_387:
        /*0004*/ 	.word	0x00000082


	//----- nvinfo : EIATTR_SW2861232_WAR
	.align		4
.L_388:
        /*0008*/ 	.byte	0x01, 0x35
	.zero		2


	//----- nvinfo : EIATTR_PARAM_CBANK
	.align		4
        /*000c*/ 	.byte	0x04, 0x0a
        /*000e*/ 	.short	(.L_390 - .L_389)
	.align		4
.L_389:
        /*0010*/ 	.word	index@(.nv.constant0._ZN7cutlass13device_kernelIN5flash19enable_sm80_to_sm89INS1_16FlashAttnFwdSm80INS1_25CollectiveMainloopFwdSm80ILi8ELi1ELb1EN4cute5tupleIJNS5_1CILi128EEES8_S8_EEELi128ENS_10bfloat16_tEfNS_4arch4Sm80ELb1ELb0ELb1ELb1ELb0ELb0ELb1ELb0EEENS1_21CollectiveEpilogueFwdIS9_NS6_IJNS7_ILi1EEESF_SF_EEESA_SC_Li256ELb1ELb1ELb0ELb0EEENS1_19SingleTileSchedulerILb1ELb0ELb1ELi128EEEEEEEEEvNT_6ParamsE)
        /*0014*/ 	.short	0x0160
        /*0016*/ 	.short	0x0418


	//----- nvinfo : EIATTR_CBANK_PARAM_SIZE
	.align		4
.L_390:
        /*0018*/ 	.byte	0x03, 0x19
        /*001a*/ 	.short	0x0418


	//----- nvinfo : EIATTR_KPARAM_INFO
	.align		4
        /*001c*/ 	.byte	0x04, 0x17
        /*001e*/ 	.short	(.L_392 - .L_391)
.L_391:
        /*0020*/ 	.word	0x00000000
        /*0024*/ 	.short	0x0000
        /*0026*/ 	.short	0x0000
        /*0028*/ 	.byte	0x00, 0xf0, 0x61, 0x10


	//----- nvinfo : EIATTR_MAXREG_COUNT
	.align		4
.L_392:
        /*002c*/ 	.byte	0x03, 0x1b
        /*002e*/ 	.short	0x00ff


	//----- nvinfo : EIATTR_NUM_BARRIERS
	.align		4
        /*0030*/ 	.byte	0x02, 0x4c
        /*0032*/ 	.byte	0x02
	.zero		1


	//----- nvinfo : EIATTR_ANNOTATIONS
	.align		4
        /*0034*/ 	.byte	0x04, 0x55
        /*0036*/ 	.short	(.L_394 - .L_393)


	//   ....[0]....
.L_393:
        /* <DEDUP_REMOVED lines=32> */


	//----- nvinfo : EIATTR_MERCURY_ISA_VERSION
	.align		4
.L_394:
        /*0220*/ 	.byte	0x03, 0x5f
        /*0222*/ 	.short	0x0000


	//----- nvinfo : EIATTR_INT_WARP_WIDE_INSTR_OFFSETS
	.align		4
        /*0224*/ 	.byte	0x04, 0x31
        /*0226*/ 	.short	(.L_396 - .L_395)


	//   ....[0]....
.L_395:
        /*0228*/ 	.word	0x00001600


	//----- nvinfo : EIATTR_COOP_GROUP_MASK_REGIDS
	.align		4
.L_396:
        /*022c*/ 	.byte	0x04, 0x29
        /*022e*/ 	.short	(.L_398 - .L_397)


	//   ....[0]....
.L_397:
        /*0230*/ 	.word	0xffffffff


	//   ....[1]....
        /*0234*/ 	.word	0xffffffff


	//   ....[2]....
        /*0238*/ 	.word	0xffffffff


	//   ....[3]....
        /*023c*/ 	.word	0xffffffff


	//   ....[4]....
        /*0240*/ 	.word	0xffffffff


	//   ....[5]....
        /*0244*/ 	.word	0xffffffff


	//   ....[6]....
        /*0248*/ 	.word	0xffffffff


	//   ....[7]....
        /*024c*/ 	.word	0xffffffff


	//   ....[8]....
        /*0250*/ 	.word	0xffffffff


	//   ....[9]....
        /*0254*/ 	.word	0xffffffff


	//   ....[10]....
        /*0258*/ 	.word	0xffffffff


	//   ....[11]....
        /*025c*/ 	.word	0xffffffff


	//   ....[12]....
        /*0260*/ 	.word	0xffffffff


	//   ....[13]....
        /*0264*/ 	.word	0xffffffff


	//   ....[14]....
        /*0268*/ 	.word	0xffffffff


	//   ....[15]....
        /*026c*/ 	.word	0xffffffff


	//   ....[16]....
        /*0270*/ 	.word	0xffffffff


	//   ....[17]....
        /*0274*/ 	.word	0xffffffff


	//   ....[18]....
        /*0278*/ 	.word	0xffffffff


	//   ....[19]....
        /*027c*/ 	.word	0xffffffff


	//   ....[20]....
        /*0280*/ 	.word	0xffffffff


	//   ....[21]....
        /*0284*/ 	.word	0xffffffff


	//   ....[22]....
        /*0288*/ 	.word	0xffffffff


	//   ....[23]....
        /*028c*/ 	.word	0xffffffff


	//   ....[24]....
        /*0290*/ 	.word	0xffffffff


	//   ....[25]....
        /*0294*/ 	.word	0xffffffff


	//   ....[26]....
        /*0298*/ 	.word	0xffffffff


	//   ....[27]....
        /*029c*/ 	.word	0xffffffff


	//   ....[28]....
        /*02a0*/ 	.word	0xffffffff


	//   ....[29]....
        /*02a4*/ 	.word	0xffffffff


	//   ....[30]....
        /*02a8*/ 	.word	0xffffffff


	//   ....[31]....
        /*02ac*/ 	.word	0xffffffff


	//   ....[32]....
        /*02b0*/ 	.word	0xffffffff


	//   ....[33]....
        /*02b4*/ 	.word	0xffffffff


	//   ....[34]....
        /*02b8*/ 	.word	0xffffffff


	//   ....[35]....
        /*02bc*/ 	.word	0xffffffff


	//   ....[36]....
        /*02c0*/ 	.word	0xffffffff


	//   ....[37]....
        /*02c4*/ 	.word	0xffffffff


	//   ....[38]....
        /*02c8*/ 	.word	0xffffffff


	//   ....[39]....
        /*02cc*/ 	.word	0xffffffff


	//   ....[40]....
        /*02d0*/ 	.word	0xffffffff


	//   ....[41]....
        /*02d4*/ 	.word	0xffffffff


	//   ....[42]....
        /*02d8*/ 	.word	0xffffffff


	//   ....[43]....
        /*02dc*/ 	.word	0xffffffff


	//   ....[44]....
        /*02e0*/ 	.word	0xffffffff


	//   ....[45]....
        /*02e4*/ 	.word	0xffffffff


	//   ....[46]....
        /*02e8*/ 	.word	0xffffffff


	//   ....[47]....
        /*02ec*/ 	.word	0xffffffff


	//   ....[48]....
        /*02f0*/ 	.word	0xffffffff


	//----- nvinfo : EIATTR_COOP_GROUP_INSTR_OFFSETS
	.align		4
.L_398:
        /*02f4*/ 	.byte	0x04, 0x28
        /*02f6*/ 	.short	(.L_400 - .L_399)


	//   ....[0]....
.L_399:
        /*02f8*/ 	.word	0x00000090


	//   ....[1]....
        /*02fc*/ 	.word	0x00000fc0


	//   ....[2]....
        /*0300*/ 	.word	0x00001070


	//   ....[3]....
        /*0304*/ 	.word	0x00001120


	//   ....[4]....
        /*0308*/ 	.word	0x00001140


	//   ....[5]....
        /*030c*/ 	.word	0x00001200


	//   ....[6]....
        /*0310*/ 	.word	0x00001240


	//   ....[7]....
        /*0314*/ 	.word	0x000013d0


	//   ....[8]....
        /*0318*/ 	.word	0x000013e0


	//   ....[9]....
        /*031c*/ 	.word	0x00003760


	//   ....[10]....
        /*0320*/ 	.word	0x00003780


	//   ....[11]....
        /*0324*/ 	.word	0x000044d0


	//   ....[12]....
        /*0328*/ 	.word	0x00004560


	//   ....[13]....
        /*032c*/ 	.word	0x00004580


	//   ....[14]....
        /*0330*/ 	.word	0x000045a0


	//   ....[15]....
        /*0334*/ 	.word	0x00006d70


	//   ....[16]....
        /*0338*/ 	.word	0x00007710


	//   ....[17]....
        /*033c*/ 	.word	0x00008780


	//   ....[18]....
        /*0340*/ 	.word	0x000088f0


	//   ....[19]....
        /*0344*/ 	.word	0x00008940


	//   ....[20]....
        /*0348*/ 	.word	0x000089d0


	//   ....[21]....
        /*034c*/ 	.word	0x0000c9e0


	//   ....[22]....
        /*0350*/ 	.word	0x0000ca00


	//   ....[23]....
        /*0354*/ 	.word	0x0000ca30


	//   ....[24]....
        /*0358*/ 	.word	0x0000ca40


	//   ....[25]....
        /*035c*/ 	.word	0x0000ed40


	//   ....[26]....
        /*0360*/ 	.word	0x0000ed50


	//   ....[27]....
        /*0364*/ 	.word	0x0000ed80


	//   ....[28]....
        /*0368*/ 	.word	0x0000eda0


	//   ....[29]....
        /*036c*/ 	.word	0x0000ff40


	//   ....[30]....
        /*0370*/ 	.word	0x0000ff80


	//   ....[31]....
        /*0374*/ 	.word	0x0000ffb0


	//   ....[32]....
        /*0378*/ 	.word	0x0000ffd0


	//   ....[33]....
        /*037c*/ 	.word	0x00010190


	//   ....[34]....
        /*0380*/ 	.word	0x000101a0


	//   ....[35]....
        /*0384*/ 	.word	0x00010290


	//   ....[36]....
        /*0388*/ 	.word	0x000102c0


	//   ....[37]....
        /*038c*/ 	.word	0x00010390


	//   ....[38]....
        /*0390*/ 	.word	0x000103c0


	//   ....[39]....
        /*0394*/ 	.word	0x00010490


	//   ....[40]....
        /*0398*/ 	.word	0x000104b0


	//   ....[41]....
        /*039c*/ 	.word	0x00010c30


	//   ....[42]....
        /*03a0*/ 	.word	0x00010c50


	//   ....[43]....
        /*03a4*/ 	.word	0x00010d30


	//   ....[44]....
        /*03a8*/ 	.word	0x00010d60


	//   ....[45]....
        /*03ac*/ 	.word	0x00010e30


	//   ....[46]....
        /*03b0*/ 	.word	0x00010e60


	//   ....[47]....
        /*03b4*/ 	.word	0x00010f30


	//   ....[48]....
        /*03b8*/ 	.word	0x00010f50


	//----- nvinfo : EIATTR_EXIT_INSTR_OFFSETS
	.align		4
.L_400:
        /*03bc*/ 	.byte	0x04, 0x1c
        /*03be*/ 	.short	(.L_402 - .L_401)


	//   ....[0]....
.L_401:
        /*03c0*/ 	.word	0x00000390


	//   ....[1]....
        /*03c4*/ 	.word	0x000104c0


	//   ....[2]....
        /*03c8*/ 	.word	0x00010510


	//   ....[3]....
        /*03cc*/ 	.word	0x00010570


	//   ....[4]....
        /*03d0*/ 	.word	0x00010f60


	//   ....[5]....
        /*03d4*/ 	.word	0x00010fb0


	//   ....[6]....
        /*03d8*/ 	.word	0x00011010


	//----- nvinfo : EIATTR_CTAIDZ_USED
	.align		4
.L_402:
        /*03dc*/ 	.byte	0x01, 0x04
	.zero		2


	//----- nvinfo : EIATTR_MAX_THREADS
	.align		4
        /*03e0*/ 	.byte	0x04, 0x05
        /*03e2*/ 	.short	(.L_404 - .L_403)
.L_403:
        /*03e4*/ 	.word	0x00000100
        /*03e8*/ 	.word	0x00000001
        /*03ec*/ 	.word	0x00000001


	//----- nvinfo : EIATTR_CRS_STACK_SIZE
	.align		4
.L_404:
        /*03f0*/ 	.byte	0x04, 0x1e
        /*03f2*/ 	.short	(.L_406 - .L_405)
.L_405:
        /*03f4*/ 	.word	0x00000000
.L_406:


//--------------------- .nv.info._ZN7cutlass13device_kernelIN5flash19enable_sm80_to_sm89INS1_16FlashAttnFwdSm80INS1_25CollectiveMainloopFwdSm80ILi8ELi1ELb1EN4cute5tupleIJNS5_1CILi128EEES8_S8_EEELi128ENS_10bfloat16_tEfNS_4arch4Sm80ELb1ELb0ELb1ELb1ELb0ELb1ELb1ELb0EEENS1_21CollectiveEpilogueFwdIS9_NS6_IJNS7_ILi1EEESF_SF_EEESA_SC_Li256ELb1ELb1ELb0ELb0EEENS1_19SingleTileSchedulerILb1ELb0ELb1ELi128EEEEEEEEEvNT_6ParamsE --------------------------
	.section	.nv.info._ZN7cutlass13device_kernelIN5flash19enable_sm80_to_sm89INS1_16FlashAttnFwdSm80INS1_25CollectiveMainloopFwdSm80ILi8ELi1ELb1EN4cute5tupleIJNS5_1CILi128EEES8_S8_EEELi128ENS_10bfloat16_tEfNS_4arch4Sm80ELb1ELb0ELb1ELb1ELb0ELb1ELb1ELb0EEENS1_21CollectiveEpilogueFwdIS9_NS6_IJNS7_ILi1EEESF_SF_EEESA_SC_Li256ELb1ELb1ELb0ELb0EEENS1_19SingleTileSchedulerILb1ELb0ELb1ELi128EEEEEEEEEvNT_6ParamsE,"",@"SHT_CUDA_INFO"
	.sectionflags	@""
	.align	4


	//----- nvinfo : EIATTR_CUDA_API_VERSION
	.align		4
        /*0000*/ 	.byte	0x04, 0x37
        /*0002*/ 	.short	(.L_408 - .L_407)
.L_407:
        /*0004*/ 	.word	0x00000082


	//----- nvinfo : EIATTR_SW2861232_WAR
	.align		4
.L_408:
        /*0008*/ 	.byte	0x01, 0x35
	.zero		2


	//----- nvinfo : EIATTR_PARAM_CBANK
	.align		4
        /*000c*/ 	.byte	0x04, 0x0a
        /*000e*/ 	.short	(.L_410 - .L_409)
	.align		4
.L_409:
        /*0010*/ 	.word	index@(.nv.constant0._ZN7cutlass13device_kernelIN5flash19enable_sm80_to_sm89INS1_16FlashAttnFwdSm80INS1_25CollectiveMainloopFwdSm80ILi8ELi1ELb1EN4cute5tupleIJNS5_1CILi128EEES8_S8_EEELi128ENS_10bfloat16_tEfNS_4arch4Sm80ELb1ELb0ELb1ELb1ELb0ELb1ELb1ELb0EEENS1_21CollectiveEpilogueFwdIS9_NS6_IJNS7_ILi1EEESF_SF_EEESA_SC_Li256ELb1ELb1ELb0ELb0EEENS1_19SingleTileSchedulerILb1ELb0ELb1ELi128EEEEEEEEEvNT_6ParamsE)
        /*0014*/ 	.short	0x0160
        /*0016*/ 	.short	0x0418


	//----- nvinfo : EIATTR_CBANK_PARAM_SIZE
	.align		4
.L_410:
        /*0018*/ 	.byte	0x03, 0x19
        /*001a*/ 	.short	0x0418


	//----- nvinfo : EIATTR_KPARAM_INFO
	.align		4
        /*001c*/ 	.byte	0x04, 0x17
        /*001e*/ 	.short	(.L_412 - .L_411)
.L_411:
        /*0020*/ 	.word	0x00000000
        /*0024*/ 	.short	0x0000
        /*0026*/ 	.short	0x0000
        /*0028*/ 	.byte	0x00, 0xf0, 0x61, 0x10


	//----- nvinfo : EIATTR_MAXREG_COUNT
	.align		4
.L_412:
        /*002c*/ 	.byte	0x03, 0x1b
        /*002e*/ 	.short	0x00ff


	//----- nvinfo : EIATTR_NUM_BARRIERS
	.align		4
        /*0030*/ 	.byte	0x02, 0x4c
        /*0032*/ 	.byte	0x02
	.zero		1


	//----- nvinfo : EIATTR_ANNOTATIONS
	.align		4
        /*0034*/ 	.byte	0x04, 0x55
        /*0036*/ 	.short	(.L_414 - .L_413)


	//   ....[0]....
.L_413:
        /* <DEDUP_REMOVED lines=44> */


	//----- nvinfo : EIATTR_MERCURY_ISA_VERSION
	.align		4
.L_414:
        /*02e0*/ 	.byte	0x03, 0x5f
        /*02e2*/ 	.short	0x0000


	//----- nvinfo : EIATTR_COOP_GROUP_MASK_REGIDS
	.align		4
        /*02e4*/ 	.byte	0x04, 0x29
        /*02e6*/ 	.short	(.L_416 - .L_415)


	//   ....[0]....
.L_415:
        /*02e8*/ 	.word	0xffffffff


	//   ....[1]....
        /*02ec*/ 	.word	0xffffffff


	//   ....[2]....
        /*02f0*/ 	.word	0xffffffff


	//   ....[3]....
        /*02f4*/ 	.word	0xffffffff


	//   ....[4]....
        /*02f8*/ 	.word	0xffffffff


	//   ....[5]....
        /*02fc*/ 	.word	0xffffffff


	//   ....[6]....
        /*0300*/ 	.word	0xffffffff


	//   ....[7]....
        /*0304*/ 	.word	0xffffffff


	//   ....[8]....
        /*0308*/ 	.word	0xffffffff


	//   ....[9]....
        /*030c*/ 	.word	0xffffffff


	//   ....[10]....
        /*0310*/ 	.word	0xffffffff


	//   ....[11]....
        /*0314*/ 	.word	0xffffffff


	//   ....[12]....
        /*0318*/ 	.word	0xffffffff


	//   ....[13]....
        /*031c*/ 	.word	0xffffffff


	//   ....[14]....
        /*0320*/ 	.word	0xffffffff


	//   ....[15]....
        /*0324*/ 	.word	0xffffffff


	//   ....[16]....
        /*0328*/ 	.word	0xffffffff


	//   ....[17]....
        /*032c*/ 	.word	0xffffffff


	//   ....[18]....
        /*0330*/ 	.word	0xffffffff


	//   ....[19]....
        /*0334*/ 	.word	0xffffffff


	//   ....[20]....
        /*0338*/ 	.word	0xffffffff


	//   ....[21]....
        /*033c*/ 	.word	0xffffffff


	//   ....[22]....
        /*0340*/ 	.word	0xffffffff


	//   ....[23]....
        /*0344*/ 	.word	0xffffffff


	//   ....[24]....
        /*0348*/ 	.word	0xffffffff


	//   ....[25]....
        /*034c*/ 	.word	0xffffffff


	//   ....[26]....
        /*0350*/ 	.word	0xffffffff


	//   ....[27]....
        /*0354*/ 	.word	0xffffffff


	//   ....[28]....
        /*0358*/ 	.word	0xffffffff


	//   ....[29]....
        /*035c*/ 	.word	0xffffffff


	//   ....[30]....
        /*0360*/ 	.word	0xffffffff


	//   ....[31]....
        /*0364*/ 	.word	0xffffffff


	//   ....[32]....
        /*0368*/ 	.word	0xffffffff


	//   ....[33]....
        /*036c*/ 	.word	0xffffffff


	//   ....[34]....
        /*0370*/ 	.word	0xffffffff


	//   ....[35]....
        /*0374*/ 	.word	0xffffffff


	//   ....[36]....
        /*0378*/ 	.word	0xffffffff


	//   ....[37]....
        /*037c*/ 	.word	0xffffffff


	//   ....[38]....
        /*0380*/ 	.word	0xffffffff


	//   ....[39]....
        /*0384*/ 	.word	0xffffffff


	//   ....[40]....
        /*0388*/ 	.word	0xffffffff


	//   ....[41]....
        /*038c*/ 	.word	0xffffffff


	//   ....[42]....
        /*0390*/ 	.word	0xffffffff


	//   ....[43]....
        /*0394*/ 	.word	0xffffffff


	//   ....[44]....
        /*0398*/ 	.word	0xffffffff


	//   ....[45]....
        /*039c*/ 	.word	0xffffffff


	//   ....[46]....
        /*03a0*/ 	.word	0xffffffff


	//   ....[47]....
        /*03a4*/ 	.word	0xffffffff


	//   ....[48]....
        /*03a8*/ 	.word	0xffffffff


	//   ....[49]....
        /*03ac*/ 	.word	0xffffffff


	//   ....[50]....
        /*03b0*/ 	.word	0xffffffff


	//   ....[51]....
        /*03b4*/ 	.word	0xffffffff


	//   ....[52]....
        /*03b8*/ 	.word	0xffffffff


	//   ....[53]....
        /*03bc*/ 	.word	0xffffffff


	//   ....[54]....
        /*03c0*/ 	.word	0xffffffff


	//   ....[55]....
        /*03c4*/ 	.word	0xffffffff


	//   ....[56]....
        /*03c8*/ 	.word	0xffffffff


	//   ....[57]....
        /*03cc*/ 	.word	0xffffffff


	//   ....[58]....
        /*03d0*/ 	.word	0xffffffff


	//   ....[59]....
        /*03d4*/ 	.word	0xffffffff


	//   ....[60]....
        /*03d8*/ 	.word	0xffffffff


	//   ....[61]....
        /*03dc*/ 	.word	0xffffffff


	//   ....[62]....
        /*03e0*/ 	.word	0xffffffff


	//   ....[63]....
        /*03e4*/ 	.word	0xffffffff


	//   ....[64]....
        /*03e8*/ 	.word	0xffffffff


	//   ....[65]....
        /*03ec*/ 	.word	0xffffffff


	//   ....[66]....
        /*03f0*/ 	.word	0xffffffff


	//   ....[67]....
        /*03f4*/ 	.word	0xffffffff


	//   ....[68]....
        /*03f8*/ 	.word	0xffffffff


	//   ....[69]....
        /*03fc*/ 	.word	0xffffffff


	//   ....[70]....
        /*0400*/ 	.word	0xffffffff


	//   ....[71]....
        /*0404*/ 	.word	0xffffffff


	//   ....[72]....
        /*0408*/ 	.word	0xffffffff


	//   ....[73]....
        /*040c*/ 	.word	0xffffffff


	//   ....[74]....
        /*0410*/ 	.word	0xffffffff


	//   ....[75]....
        /*0414*/ 	.word	0xffffffff


	//   ....[76]....
        /*0418*/ 	.word	0xffffffff


	//   ....[77]....
        /*041c*/ 	.word	0xffffffff


	//   ....[78]....
        /*0420*/ 	.word	0xffffffff


	//   ....[79]....
        /*0424*/ 	.word	0xffffffff


	//   ....[80]....
        /*0428*/ 	.word	0xffffffff


	//----- nvinfo : EIATTR_COOP_GROUP_INSTR_OFFSETS
	.align		4
.L_416:
        /*042c*/ 	.byte	0x04, 0x28
        /*042e*/ 	.short	(.L_418 - .L_417)


	//   ....[0]....
.L_417:
        /*0430*/ 	.word	0x00000090


	//   ....[1]....
        /*0434*/ 	.word	0x00008440


	//   ....[2]....
        /*0438*/ 	.word	0x00008480


	//   ....[3]....
        /*043c*/ 	.word	0x00008490


	//   ....[4]....
        /*0440*/ 	.word	0x000084c0


	//   ....[5]....
        /*0444*/ 	.word	0x00008770


	//   ....[6]....
        /*0448*/ 	.word	0x000087a0


	//   ....[7]....
        /*044c*/ 	.word	0x000087d0


	//   ....[8]....
        /*0450*/ 	.word	0x00008800


	//   ....[9]....
        /*0454*/ 	.word	0x00009150


	//   ....[10]....
        /*0458*/ 	.word	0x00009170


	//   ....[11]....
        /*045c*/ 	.word	0x000091c0


	//   ....[12]....
        /*0460*/ 	.word	0x000091d0


	//   ....[13]....
        /*0464*/ 	.word	0x00009350


	//   ....[14]....
        /*0468*/ 	.word	0x000093e0


	//   ....[15]....
        /*046c*/ 	.word	0x00009420


	//   ....[16]....
        /*0470*/ 	.word	0x00009450


	//   ....[17]....
        /*0474*/ 	.word	0x000095d0


	//   ....[18]....
        /*0478*/ 	.word	0x00009660


	//   ....[19]....
        /*047c*/ 	.word	0x000096a0


	//   ....[20]....
        /*0480*/ 	.word	0x000096e0


	//   ....[21]....
        /*0484*/ 	.word	0x00009880


	//   ....[22]....
        /*0488*/ 	.word	0x00009910


	//   ....[23]....
        /*048c*/ 	.word	0x00009950


	//   ....[24]....
        /*0490*/ 	.word	0x00009980


	//   ....[25]....
        /*0494*/ 	.word	0x0000b690


	//   ....[26]....
        /*0498*/ 	.word	0x0000b6e0


	//   ....[27]....
        /*049c*/ 	.word	0x0000b700


	//   ....[28]....
        /*04a0*/ 	.word	0x0000b780


	//   ....[29]....
        /*04a4*/ 	.word	0x0000b7f0


	//   ....[30]....
        /*04a8*/ 	.word	0x0000b810


	//   ....[31]....
        /*04ac*/ 	.word	0x0000b830


	//   ....[32]....
        /*04b0*/ 	.word	0x0000b870


	//   ....[33]....
        /*04b4*/ 	.word	0x0000ba30


	//   ....[34]....
        /*04b8*/ 	.word	0x0000ba70


	//   ....[35]....
        /*04bc*/ 	.word	0x0000ba90


	//   ....[36]....
        /*04c0*/ 	.word	0x0000baa0


	//   ....[37]....
        /*04c4*/ 	.word	0x0000bb80


	//   ....[38]....
        /*04c8*/ 	.word	0x0000bbe0


	//   ....[39]....
        /*04cc*/ 	.word	0x0000bc20


	//   ....[40]....
        /*04d0*/ 	.word	0x0000bc30


	//   ....[41]....
        /*04d4*/ 	.word	0x0000fa80


	//   ....[42]....
        /*04d8*/ 	.word	0x0000fab0


	//   ....[43]....
        /*04dc*/ 	.word	0x000107c0


	//   ....[44]....
        /*04e0*/ 	.word	0x000107e0


	//   ....[45]....
        /*04e4*/ 	.word	0x00010800


	//   ....[46]....
        /*04e8*/ 	.word	0x00010820


	//   ....[47]....
        /*04ec*/ 	.word	0x000133c0


	//   ....[48]....
        /*04f0*/ 	.word	0x00013c60


	//   ....[49]....
        /*04f4*/ 	.word	0x00014c60


	//   ....[50]....
        /*04f8*/ 	.word	0x00014dd0


	//   ....[51]....
        /*04fc*/ 	.word	0x00014e70


	//   ....[52]....
        /*0500*/ 	.word	0x00014f50


	//   ....[53]....
        /*0504*/ 	.word	0x00019000


	//   ....[54]....
        /*0508*/ 	.word	0x00019020


	//   ....[55]....
        /*050c*/ 	.word	0x00019050


	//   ....[56]....
        /*0510*/ 	.word	0x00019060


	//   ....[57]....
        /*0514*/ 	.word	0x0001b370


	//   ....[58]....
        /*0518*/ 	.word	0x0001b380


	//   ....[59]....
        /*051c*/ 	.word	0x0001b3b0


	//   ....[60]....
        /*0520*/ 	.word	0x0001b3d0


	//   ....[61]....
        /*0524*/ 	.word	0x0001c570


	//   ....[62]....
        /*0528*/ 	.word	0x0001c5a0


	//   ....[63]....
        /*052c*/ 	.word	0x0001c5d0


	//   ....[64]....
        /*0530*/ 	.word	0x0001c600


	//   ....[65]....
        /*0534*/ 	.word	0x0001c7c0


	//   ....[66]....
        /*0538*/ 	.word	0x0001c7d0


	//   ....[67]....
        /*053c*/ 	.word	0x0001c8c0


	//   ....[68]....
        /*0540*/ 	.word	0x0001c8f0


	//   ....[69]....
        /*0544*/ 	.word	0x0001c9c0


	//   ....[70]....
        /*0548*/ 	.word	0x0001c9f0


	//   ....[71]....
        /*054c*/ 	.word	0x0001cac0


	//   ....[72]....
        /*0550*/ 	.word	0x0001cae0


	//   ....[73]....
        /*0554*/ 	.word	0x0001d220


	//   ....[74]....
        /*0558*/ 	.word	0x0001d240


	//   ....[75]....
        /*055c*/ 	.word	0x0001d320


	//   ....[76]....
        /*0560*/ 	.word	0x0001d350


	//   ....[77]....
        /*0564*/ 	.word	0x0001d420


	//   ....[78]....
        /*0568*/ 	.word	0x0001d450


	//   ....[79]....
        /*056c*/ 	.word	0x0001d520


	//   ....[80]....
        /*0570*/ 	.word	0x0001d540


	//----- nvinfo : EIATTR_EXIT_INSTR_OFFSETS
	.align		4
.L_418:
        /*0574*/ 	.byte	0x04, 0x1c
        /*0576*/ 	.short	(.L_420 - .L_419)


	//   ....[0]....
.L_419:
        /*0578*/ 	.word	0x00000370


	//   ....[1]....
        /*057c*/ 	.word	0x0001caf0


	//   ....[2]....
        /*0580*/ 	.word	0x0001cb40


	//   ....[3]....
        /*0584*/ 	.word	0x0001cba0


	//   ....[4]....
        /*0588*/ 	.word	0x0001d550


	//   ....[5]....
        /*058c*/ 	.word	0x0001d5a0


	//   ....[6]....
        /*0590*/ 	.word	0x0001d600


	//----- nvinfo : EIATTR_CTAIDZ_USED
	.align		4
.L_420:
        /*0594*/ 	.byte	0x01, 0x04
	.zero		2


	//----- nvinfo : EIATTR_MAX_THREADS
	.align		4
        /*0598*/ 	.byte	0x04, 0x05
        /*059a*/ 	.short	(.L_422 - .L_421)
.L_421:
        /*059c*/ 	.word	0x00000100
        /*05a0*/ 	.word	0x00000001
        /*05a4*/ 	.word	0x00000001


	//----- nvinfo : EIATTR_CRS_STACK_SIZE
	.align		4
.L_422:
        /*05a8*/ 	.byte	0x04, 0x1e
        /*05aa*/ 	.short	(.L_424 - .L_423)
.L_423:
        /*05ac*/ 	.word	0x00000000
.L_424:


//--------------------- .nv.info._ZN7cutlass13device_kernelIN5flash19enable_sm80_to_sm89INS1_16FlashAttnFwdSm80INS1_25CollectiveMainloopFwdSm80ILi4ELi1ELb0EN4cute5tupleIJNS5_1CILi128EEENS7_ILi64EEES8_EEELi128ENS_10bfloat16_tEfNS_4arch4Sm80ELb0ELb0ELb1ELb0ELb0ELb0ELb1ELb0EEENS1_21CollectiveEpilogueFwdINS6_IJS8_S8_S9_EEENS6_IJNS7_ILi1EEESH_SH_EEESB_SD_Li128ELb0ELb1ELb0ELb0EEENS1_19SingleTileSchedulerILb0ELb0ELb1ELi128EEEEEEEEEvNT_6ParamsE --------------------------
	.section	.nv.info._ZN7cutlass13device_kernelIN5flash19enable_sm80_to_sm89INS1_16FlashAttnFwdSm80INS1_25CollectiveMainloopFwdSm80ILi4ELi1ELb0EN4cute5tupleIJNS5_1CILi128EEENS7_ILi64EEES8_EEELi128ENS_10bfloat16_tEfNS_4arch4Sm80ELb0ELb0ELb1ELb0ELb0ELb0ELb1ELb0EEENS1_21CollectiveEpilogueFwdINS6_IJS8_S8_S9_EEENS6_IJNS7_ILi1EEESH_SH_EEESB_SD_Li128ELb0ELb1ELb0ELb0EEENS1_19SingleTileSchedulerILb0ELb0ELb1ELi128EEEEEEEEEvNT_6ParamsE,"",@"SHT_CUDA_INFO"
	.sectionflags	@""
	.align	4


	//----- nvinfo : EIATTR_CUDA_API_VERSION
	.align		4
        /*0000*/ 	.byte	0x04, 0x37
        /*0002*/ 	.short	(.L_426 - .L_425)
.L_425:
        /*0004*/ 	.word	0x00000082


	//----- nvinfo : EIATTR_SW2861232_WAR
	.align		4
.L_426:
        /*0008*/ 	.byte	0x01, 0x35
	.zero		2


	//----- nvinfo : EIATTR_PARAM_CBANK
	.align		4
        /*000c*/ 	.byte	0x04, 0x0a
        /*000e*/ 	.short	(.L_428 - .L_427)
	.align		4
.L_427:
        /*0010*/ 	.word	index@(.nv.constant0._ZN7cutlass13device_kernelIN5flash19enable_sm80_to_sm89INS1_16FlashAttnFwdSm80INS1_25CollectiveMainloopFwdSm80ILi4ELi1ELb0EN4cute5tupleIJNS5_1CILi128EEENS7_ILi64EEES8_EEELi128ENS_10bfloat16_tEfNS_4arch4Sm80ELb0ELb0ELb1ELb0ELb0ELb0ELb1ELb0EEENS1_21CollectiveEpilogueFwdINS6_IJS8_S8_S9_EEENS6_IJNS7_ILi1EEESH_SH_EEESB_SD_Li128ELb0ELb1ELb0ELb0EEENS1_19SingleTileSchedulerILb0ELb0ELb1ELi128EEEEEEEEEvNT_6ParamsE)
        /*0014*/ 	.short	0x0160
        /*0016*/ 	.short	0x0418


	//----- nvinfo : EIATTR_CBANK_PARAM_SIZE
	.align		4
.L_428:
        /*0018*/ 	.byte	0x03, 0x19
        /*001a*/ 	.short	0x0418


	//----- nvinfo : EIATTR_KPARAM_INFO
	.align		4
        /*001c*/ 	.byte	0x04, 0x17
        /*001e*/ 	.short	(.L_430 - .L_429)
.L_429:
        /*0020*/ 	.word	0x00000000
        /*0024*/ 	.short	0x0000
        /*0026*/ 	.short	0x0000
        /*0028*/ 	.byte	0x00, 0xf0, 0x61, 0x10


	//----- nvinfo : EIATTR_MAXREG_COUNT
	.align		4
.L_430:
        /*002c*/ 	.byte	0x03, 0x1b
        /*002e*/ 	.short	0x00ff


	//----- nvinfo : EIATTR_NUM_BARRIERS
	.align		4
        /*0030*/ 	.byte	0x02, 0x4c
        /*0032*/ 	.byte	0x02
	.zero		1


	//----- nvinfo : EIATTR_ANNOTATIONS
	.align		4
        /*0034*/ 	.byte	0x04, 0x55
        /*0036*/ 	.short	(.L_432 - .L_431)


	//   ....[0]....
.L_431:
        /* <DEDUP_REMOVED lines=42> */


	//----- nvinfo : EIATTR_MERCURY_ISA_VERSION
	.align		4
.L_432:
        /*02c0*/ 	.byte	0x03, 0x5f
        /*02c2*/ 	.short	0x0000


	//----- nvinfo : EIATTR_INT_WARP_WIDE_INSTR_OFFSETS
	.align		4
        /*02c4*/ 	.byte	0x04, 0x31
        /*02c6*/ 	.short	(.L_434 - .L_433)


	//   ....[0]....
.L_433:
        /*02c8*/ 	.word	0x00000db0


	//----- nvinfo : EIATTR_COOP_GROUP_MASK_REGIDS
	.align		4
.L_434:
        /*02cc*/ 	.byte	0x04, 0x29
        /*02ce*/ 	.short	(.L_436 - .L_435)


	//   ....[0]....
.L_435:
        /*02d0*/ 	.word	0xffffffff


	//   ....[1]....
        /*02d4*/ 	.word	0xffffffff


	//   ....[2]....
        /*02d8*/ 	.word	0xffffffff


	//   ....[3]....
        /*02dc*/ 	.word	0xffffffff


	//   ....[4]....
        /*02e0*/ 	.word	0xffffffff


	//   ....[5]....
        /*02e4*/ 	.word	0xffffffff


	//   ....[6]....
        /*02e8*/ 	.word	0xffffffff


	//   ....[7]....
        /*02ec*/ 	.word	0xffffffff


	//   ....[8]....
        /*02f0*/ 	.word	0xffffffff


	//   ....[9]....
        /*02f4*/ 	.word	0xffffffff


	//   ....[10]....
        /*02f8*/ 	.word	0xffffffff


	//   ....[11]....
        /*02fc*/ 	.word	0xffffffff


	//   ....[12]....
        /*0300*/ 	.word	0xffffffff


	//   ....[13]....
        /*0304*/ 	.word	0xffffffff


	//   ....[14]....
        /*0308*/ 	.word	0xffffffff


	//   ....[15]....
        /*030c*/ 	.word	0xffffffff


	//   ....[16]....
        /*0310*/ 	.word	0xffffffff


	//   ....[17]....
        /*0314*/ 	.word	0xffffffff


	//   ....[18]....
        /*0318*/ 	.word	0xffffffff


	//   ....[19]....
        /*031c*/ 	.word	0xffffffff


	//   ....[20]....
        /*0320*/ 	.word	0xffffffff


	//   ....[21]....
        /*0324*/ 	.word	0xffffffff


	//   ....[22]....
        /*0328*/ 	.word	0xffffffff


	//   ....[23]....
        /*032c*/ 	.word	0xffffffff


	//   ....[24]....
        /*0330*/ 	.word	0xffffffff


	//   ....[25]....
        /*0334*/ 	.word	0xffffffff


	//   ....[26]....
        /*0338*/ 	.word	0xffffffff


	//   ....[27]....
        /*033c*/ 	.word	0xffffffff


	//   ....[28]....
        /*0340*/ 	.word	0xffffffff


	//   ....[29]....
        /*0344*/ 	.word	0xffffffff


	//   ....[30]....
        /*0348*/ 	.word	0xffffffff


	//   ....[31]....
        /*034c*/ 	.word	0xffffffff


	//   ....[32]....
        /*0350*/ 	.word	0xffffffff


	//   ....[33]....
        /*0354*/ 	.word	0xffffffff


	//   ....[34]....
        /*0358*/ 	.word	0xffffffff


	//   ....[35]....
        /*035c*/ 	.word	0xffffffff


	//   ....[36]....
        /*0360*/ 	.word	0xffffffff


	//   ....[37]....
        /*0364*/ 	.word	0xffffffff


	//   ....[38]....
        /*0368*/ 	.word	0xffffffff


	//   ....[39]....
        /*036c*/ 	.word	0xffffffff


	//   ....[40]....
        /*0370*/ 	.word	0xffffffff


	//   ....[41]....
        /*0374*/ 	.word	0xffffffff


	//   ....[42]....
        /*0378*/ 	.word	0xffffffff


	//   ....[43]....
        /*037c*/ 	.word	0xffffffff


	//   ....[44]....
        /*0380*/ 	.word	0xffffffff


	//   ....[45]....
        /*0384*/ 	.word	0xffffffff


	//   ....[46]....
        /*0388*/ 	.word	0xffffffff


	//   ....[47]....
        /*038c*/ 	.word	0xffffffff


	//   ....[48]....
        /*0390*/ 	.word	0xffffffff


	//   ....[49]....
        /*0394*/ 	.word	0xffffffff


	//   ....[50]....
        /*0398*/ 	.word	0xffffffff


	//   ....[51]....
        /*039c*/ 	.word	0xffffffff


	//   ....[52]....
        /*03a0*/ 	.word	0xffffffff


	//   ....[53]....
        /*03a4*/ 	.word	0xffffffff


	//   ....[54]....
        /*03a8*/ 	.word	0xffffffff


	//   ....[55]....
        /*03ac*/ 	.word	0xffffffff


	//   ....[56]....
        /*03b0*/ 	.word	0xffffffff


	//   ....[57]....
        /*03b4*/ 	.word	0xffffffff


	//   ....[58]....
        /*03b8*/ 	.word	0xffffffff


	//   ....[59]....
        /*03bc*/ 	.word	0xffffffff


	//   ....[60]....
        /*03c0*/ 	.word	0xffffffff


	//   ....[61]....
        /*03c4*/ 	.word	0xffffffff


	//   ....[62]....
        /*03c8*/ 	.word	0xffffffff


	//   ....[63]....
        /*03cc*/ 	.word	0xffffffff


	//----- nvinfo : EIATTR_COOP_GROUP_INSTR_OFFSETS
	.align		4
.L_436:
        /*03d0*/ 	.byte	0x04, 0x28
        /*03d2*/ 	.short	(.L_438 - .L_437)


	//   ....[0]....
.L_437:
        /*03d4*/ 	.word	0x00000500


	//   ....[1]....
        /*03d8*/ 	.word	0x00000540


	//   ....[2]....
        /*03dc*/ 	.word	0x00000570


	//   ....[3]....
        /*03e0*/ 	.word	0x000005a0


	//   ....[4]....
        /*03e4*/ 	.word	0x00000620


	//   ....[5]....
        /*03e8*/ 	.word	0x00000650


	//   ....[6]....
        /*03ec*/ 	.word	0x00000780


	//   ....[7]....
        /*03f0*/ 	.word	0x000007c0


	//   ....[8]....
        /*03f4*/ 	.word	0x00000890


	//   ....[9]....
        /*03f8*/ 	.word	0x000008b0


	//   ....[10]....
        /*03fc*/ 	.word	0x000008e0


	//   ....[11]....
        /*0400*/ 	.word	0x000009a0


	//   ....[12]....
        /*0404*/ 	.word	0x000009e0


	//   ....[13]....
        /*0408*/ 	.word	0x00000a50


	//   ....[14]....
        /*040c*/ 	.word	0x00000b40


	//   ....[15]....
        /*0410*/ 	.word	0x00000b70


	//   ....[16]....
        /*0414*/ 	.word	0x00003560


	//   ....[17]....
        /*0418*/ 	.word	0x00003680


	//   ....[18]....
        /*041c*/ 	.word	0x00003930


	//   ....[19]....
        /*0420*/ 	.word	0x00003940


	//   ....[20]....
        /*0424*/ 	.word	0x00003970


	//   ....[21]....
        /*0428*/ 	.word	0x00003a10


	//   ....[22]....
        /*042c*/ 	.word	0x00003b40


	//   ....[23]....
        /*0430*/ 	.word	0x00003ba0


	//   ....[24]....
        /*0434*/ 	.word	0x00007a90


	//   ....[25]....
        /*0438*/ 	.word	0x00007b00


	//   ....[26]....
        /*043c*/ 	.word	0x00007b30


	//   ....[27]....
        /*0440*/ 	.word	0x00007b50


	//   ....[28]....
        /*0444*/ 	.word	0x00007b80


	//   ....[29]....
        /*0448*/ 	.word	0x00007bc0


	//   ....[30]....
        /*044c*/ 	.word	0x00007c10


	//   ....[31]....
        /*0450*/ 	.word	0x00007c50


	//   ....[32]....
        /*0454*/ 	.word	0x0000adf0


	//   ....[33]....
        /*0458*/ 	.word	0x0000ae00


	//   ....[34]....
        /*045c*/ 	.word	0x0000ae10


	//   ....[35]....
        /*0460*/ 	.word	0x0000ae20


	//   ....[36]....
        /*0464*/ 	.word	0x0000ae70


	//   ....[37]....
        /*0468*/ 	.word	0x0000ae90


	//   ....[38]....
        /*046c*/ 	.word	0x0000aea0


	//   ....[39]....
        /*0470*/ 	.word	0x0000aeb0


	//   ....[40]....
        /*0474*/ 	.word	0x0000c820


	//   ....[41]....
        /*0478*/ 	.word	0x0000c830


	//   ....[42]....
        /*047c*/ 	.word	0x0000c850


	//   ....[43]....
        /*0480*/ 	.word	0x0000c860


	//   ....[44]....
        /*0484*/ 	.word	0x0000c870


	//   ....[45]....
        /*0488*/ 	.word	0x0000c880


	//   ....[46]....
        /*048c*/ 	.word	0x0000c890


	//   ....[47]....
        /*0490*/ 	.word	0x0000c8a0


	//   ....[48]....
        /*0494*/ 	.word	0x0000ca20


	//   ....[49]....
        /*0498*/ 	.word	0x0000ca40


	//   ....[50]....
        /*049c*/ 	.word	0x0000cb30


	//   ....[51]....
        /*04a0*/ 	.word	0x0000cb60


	//   ....[52]....
        /*04a4*/ 	.word	0x0000cc30


	//   ....[53]....
        /*04a8*/ 	.word	0x0000cc60


	//   ....[54]....
        /*04ac*/ 	.word	0x0000cd30


	//   ....[55]....
        /*04b0*/ 	.word	0x0000cd60


	//   ....[56]....
        /*04b4*/ 	.word	0x0000ce30


	//   ....[57]....
        /*04b8*/ 	.word	0x0000ce60


	//   ....[58]....
        /*04bc*/ 	.word	0x0000cf30


	//   ....[59]....
        /*04c0*/ 	.word	0x0000cf60


	//   ....[60]....
        /*04c4*/ 	.word	0x0000d030


	//   ....[61]....
        /*04c8*/ 	.word	0x0000d060


	//   ....[62]....
        /*04cc*/ 	.word	0x0000d130


	//   ....[63]....
        /*04d0*/ 	.word	0x0000d150


	//----- nvinfo : EIATTR_EXIT_INSTR_OFFSETS
	.align		4
.L_438:
        /*04d4*/ 	.byte	0x04, 0x1c
        /*04d6*/ 	.short	(.L_440 - .L_439)


	//   ....[0]....
.L_439:
        /*04d8*/ 	.word	0x00000040


	//   ....[1]....
        /*04dc*/ 	.word	0x0000d160


	//   ....[2]....
        /*04e0*/ 	.word	0x0000d1b0


	//   ....[3]....
        /*04e4*/ 	.word	0x0000d210


	//----- nvinfo : EIATTR_CTAIDZ_USED
	.align		4
.L_440:
        /*04e8*/ 	.byte	0x01, 0x04
	.zero		2


	//----- nvinfo : EIATTR_MAX_THREADS
	.align		4
        /*04ec*/ 	.byte	0x04, 0x05
        /*04ee*/ 	.short	(.L_442 - .L_441)
.L_441:
        /*04f0*/ 	.word	0x00000080
        /*04f4*/ 	.word	0x00000001
        /*04f8*/ 	.word	0x00000001


	//----- nvinfo : EIATTR_CRS_STACK_SIZE
	.align		4
.L_442:
        /*04fc*/ 	.byte	0x04, 0x1e
        /*04fe*/ 	.short	(.L_444 - .L_443)
.L_443:
        /*0500*/ 	.word	0x00000000
.L_444:


//--------------------- .nv.info._ZN7cutlass13device_kernelIN5flash19enable_sm80_to_sm89INS1_16FlashAttnFwdSm80INS1_25CollectiveMainloopFwdSm80ILi4ELi1ELb0EN4cute5tupleIJNS5_1CILi128EEENS7_ILi64EEES8_EEELi128ENS_10bfloat16_tEfNS_4arch4Sm80ELb0ELb0ELb1ELb1ELb0ELb0ELb1ELb0EEENS1_21CollectiveEpilogueFwdINS6_IJS8_S8_S9_EEENS6_IJNS7_ILi1EEESH_SH_EEESB_SD_Li128ELb1ELb1ELb0ELb0EEENS1_19SingleTileSchedulerILb1ELb0ELb1ELi128EEEEEEEEEvNT_6ParamsE --------------------------
	.section	.nv.info._ZN7cutlass13device_kernelIN5flash19enable_sm80_to_sm89INS1_16FlashAttnFwdSm80INS1_25CollectiveMainloopFwdSm80ILi4ELi1ELb0EN4cute5tupleIJNS5_1CILi128EEENS7_ILi64EEES8_EEELi128ENS_10bfloat16_tEfNS_4arch4Sm80ELb0ELb0ELb1ELb1ELb0ELb0ELb1ELb0EEENS1_21CollectiveEpilogueFwdINS6_IJS8_S8_S9_EEENS6_IJNS7_ILi1EEESH_SH_EEESB_SD_Li128ELb1ELb1ELb0ELb0EEENS1_19SingleTileSchedulerILb1ELb0ELb1ELi128EEEEEEEEEvNT_6ParamsE,"",@"SHT_CUDA_INFO"
	.sectionflags	@""
	.align	4


	//----- nvinfo : EIATTR_CUDA_API_VERSION
	.align		4
        /*0000*/ 	.byte	0x04, 0x37
        /*0002*/ 	.short	(.L_446 - .L_445)
.L_445:
        /*0004*/ 	.word	0x00000082


	//----- nvinfo : EIATTR_SW2861232_WAR
	.align		4
.L_446:
        /*0008*/ 	.byte	0x01, 0x35
	.zero		2


	//----- nvinfo : EIATTR_PARAM_CBANK
	.align		4
        /*000c*/ 	.byte	0x04, 0x0a
        /*000e*/ 	.short	(.L_448 - .L_447)
	.align		4
.L_447:
        /*0010*/ 	.word	index@(.nv.constant0._ZN7cutlass13device_kernelIN5flash19enable_sm80_to_sm89INS1_16FlashAttnFwdSm80INS1_25CollectiveMainloopFwdSm80ILi4ELi1ELb0EN4cute5tupleIJNS5_1CILi128EEENS7_ILi64EEES8_EEELi128ENS_10bfloat16_tEfNS_4arch4Sm80ELb0ELb0ELb1ELb1ELb0ELb0ELb1ELb0EEENS1_21CollectiveEpilogueFwdINS6_IJS8_S8_S9_EEENS6_IJNS7_ILi1EEESH_SH_EEESB_SD_Li128ELb1ELb1ELb0ELb0EEENS1_19SingleTileSchedulerILb1ELb0ELb1ELi128EEEEEEEEEvNT_6ParamsE)
        /*0014*/ 	.short	0x0160
        /*0016*/ 	.short	0x0418


	//----- nvinfo : EIATTR_CBANK_PARAM_SIZE
	.align		4
.L_448:
        /*0018*/ 	.byte	0x03, 0x19
        /*001a*/ 	.short	0x0418


	//----- nvinfo : EIATTR_KPARAM_INFO
	.align		4
        /*001c*/ 	.byte	0x04, 0x17
        /*001e*/ 	.short	(.L_450 - .L_449)
.L_449:
        /*0020*/ 	.word	0x00000000
        /*0024*/ 	.short	0x0000
        /*0026*/ 	.short	0x0000
        /*0028*/ 	.byte	0x00, 0xf0, 0x61, 0x10


	//----- nvinfo : EIATTR_MAXREG_COUNT
	.align		4
.L_450:
        /*002c*/ 	.byte	0x03, 0x1b
        /*002e*/ 	.short	0x00ff


	//----- nvinfo : EIATTR_NUM_BARRIERS
	.align		4
        /*0030*/ 	.byte	0x02, 0x4c
        /*0032*/ 	.byte	0x02
	.zero		1


	//----- nvinfo : EIATTR_ANNOTATIONS
	.align		4
        /*0034*/ 	.byte	0x04, 0x55
        /*0036*/ 	.short	(.L_452 - .L_451)


	//   ....[0]....
.L_451:
        /* <DEDUP_REMOVED lines=54> */
        /*038c*/ 	.byte	0x20, 0xcb, 0x00, 0x00, 0x01, 0x00, 0x00, 0x00, 0x80, 0xe7, 0x00, 0x00


	//----- nvinfo : EIATTR_MERCURY_ISA_VERSION
	.align		4
.L_452:
        /*0398*/ 	.byte	0x03, 0x5f
        /*039a*/ 	.short	0x0000


	//----- nvinfo : EIATTR_INT_WARP_WIDE_INSTR_OFFSETS
	.align		4
        /*039c*/ 	.byte	0x04, 0x31
        /*039e*/ 	.short	(.L_454 - .L_453)


	//   ....[0]....
.L_453:
        /*03a0*/ 	.word	0x00001d70


	//----- nvinfo : EIATTR_COOP_GROUP_MASK_REGIDS
	.align		4
.L_454:
        /*03a4*/ 	.byte	0x04, 0x29
        /*03a6*/ 	.short	(.L_456 - .L_455)


	//   ....[0]....
.L_455:
        /*03a8*/ 	.word	0xffffffff


	//   ....[1]....
        /*03ac*/ 	.word	0xffffffff


	//   ....[2]....
        /*03b0*/ 	.word	0xffffffff


	//   ....[3]....
        /*03b4*/ 	.word	0xffffffff


	//   ....[4]....
        /*03b8*/ 	.word	0xffffffff


	//   ....[5]....
        /*03bc*/ 	.word	0xffffffff


	//   ....[6]....
        /*03c0*/ 	.word	0xffffffff


	//   ....[7]....
        /*03c4*/ 	.word	0xffffffff


	//   ....[8]....
        /*03c8*/ 	.word	0xffffffff


	//   ....[9]....
        /*03cc*/ 	.word	0xffffffff


	//   ....[10]....
        /*03d0*/ 	.word	0xffffffff


	//   ....[11]....
        /*03d4*/ 	.word	0xffffffff


	//   ....[12]....
        /*03d8*/ 	.word	0xffffffff


	//   ....[13]....
        /*03dc*/ 	.word	0xffffffff


	//   ....[14]....
        /*03e0*/ 	.word	0xffffffff


	//   ....[15]....
        /*03e4*/ 	.word	0xffffffff


	//   ....[16]....
        /*03e8*/ 	.word	0xffffffff


	//   ....[17]....
        /*03ec*/ 	.word	0xffffffff


	//   ....[18]....
        /*03f0*/ 	.word	0xffffffff


	//   ....[19]....
        /*03f4*/ 	.word	0xffffffff


	//   ....[20]....
        /*03f8*/ 	.word	0xffffffff


	//   ....[21]....
        /*03fc*/ 	.word	0xffffffff


	//   ....[22]....
        /*0400*/ 	.word	0xffffffff


	//   ....[23]....
        /*0404*/ 	.word	0xffffffff


	//   ....[24]....
        /*0408*/ 	.word	0xffffffff


	//   ....[25]....
        /*040c*/ 	.word	0xffffffff


	//   ....[26]....
        /*0410*/ 	.word	0xffffffff


	//   ....[27]....
        /*0414*/ 	.word	0xffffffff


	//   ....[28]....
        /*0418*/ 	.word	0xffffffff


	//   ....[29]....
        /*041c*/ 	.word	0xffffffff


	//   ....[30]....
        /*0420*/ 	.word	0xffffffff


	//   ....[31]....
        /*0424*/ 	.word	0xffffffff


	//   ....[32]....
        /*0428*/ 	.word	0xffffffff


	//   ....[33]....
        /*042c*/ 	.word	0xffffffff


	//   ....[34]....
        /*0430*/ 	.word	0xffffffff


	//   ....[35]....
        /*0434*/ 	.word	0xffffffff


	//   ....[36]....
        /*0438*/ 	.word	0xffffffff


	//   ....[37]....
        /*043c*/ 	.word	0xffffffff


	//   ....[38]....
        /*0440*/ 	.word	0xffffffff


	//   ....[39]....
        /*0444*/ 	.word	0xffffffff


	//   ....[40]....
        /*0448*/ 	.word	0xffffffff


	//   ....[41]....
        /*044c*/ 	.word	0xffffffff


	//   ....[42]....
        /*0450*/ 	.word	0xffffffff


	//   ....[43]....
        /*0454*/ 	.word	0xffffffff


	//   ....[44]....
        /*0458*/ 	.word	0xffffffff


	//   ....[45]....
        /*045c*/ 	.word	0xffffffff


	//   ....[46]....
        /*0460*/ 	.word	0xffffffff


	//   ....[47]....
        /*0464*/ 	.word	0xffffffff


	//   ....[48]....
        /*0468*/ 	.word	0xffffffff


	//   ....[49]....
        /*046c*/ 	.word	0xffffffff


	//   ....[50]....
        /*0470*/ 	.word	0xffffffff


	//   ....[51]....
        /*0474*/ 	.word	0xffffffff


	//   ....[52]....
        /*0478*/ 	.word	0xffffffff


	//   ....[53]....
        /*047c*/ 	.word	0xffffffff


	//   ....[54]....
        /*0480*/ 	.word	0xffffffff


	//   ....[55]....
        /*0484*/ 	.word	0xffffffff


	//   ....[56]....
        /*0488*/ 	.word	0xffffffff


	//   ....[57]....
        /*048c*/ 	.word	0xffffffff


	//   ....[58]....
        /*0490*/ 	.word	0xffffffff


	//   ....[59]....
        /*0494*/ 	.word	0xffffffff


	//   ....[60]....
        /*0498*/ 	.word	0xffffffff


	//   ....[61]....
        /*049c*/ 	.word	0xffffffff


	//   ....[62]....
        /*04a0*/ 	.word	0xffffffff


	//   ....[63]....
        /*04a4*/ 	.word	0xffffffff


	//   ....[64]....
        /*04a8*/ 	.word	0xffffffff


	//   ....[65]....
        /*04ac*/ 	.word	0xffffffff


	//   ....[66]....
        /*04b0*/ 	.word	0xffffffff


	//   ....[67]....
        /*04b4*/ 	.word	0xffffffff


	//   ....[68]....
        /*04b8*/ 	.word	0xffffffff


	//   ....[69]....
        /*04bc*/ 	.word	0xffffffff


	//   ....[70]....
        /*04c0*/ 	.word	0xffffffff


	//   ....[71]....
        /*04c4*/ 	.word	0xffffffff


	//   ....[72]....
        /*04c8*/ 	.word	0xffffffff


	//   ....[73]....
        /*04cc*/ 	.word	0xffffffff


	//   ....[74]....
        /*04d0*/ 	.word	0xffffffff


	//   ....[75]....
        /*04d4*/ 	.word	0xffffffff


	//   ....[76]....
        /*04d8*/ 	.word	0xffffffff


	//   ....[77]....
        /*04dc*/ 	.word	0xffffffff


	//   ....[78]....
        /*04e0*/ 	.word	0xffffffff


	//   ....[79]....
        /*04e4*/ 	.word	0xffffffff


	//   ....[80]....
        /*04e8*/ 	.word	0xffffffff


	//----- nvinfo : EIATTR_COOP_GROUP_INSTR_OFFSETS
	.align		4
.L_456:
        /*04ec*/ 	.byte	0x04, 0x28
        /*04ee*/ 	.short	(.L_458 - .L_457)


	//   ....[0]....
.L_457:
        /*04f0*/ 	.word	0x00000090


	//   ....[1]....
        /*04f4*/ 	.word	0x00001190


	//   ....[2]....
        /*04f8*/ 	.word	0x000011c0


	//   ....[3]....
        /*04fc*/ 	.word	0x00001450


	//   ....[4]....
        /*0500*/ 	.word	0x00001480


	//   ....[5]....
        /*0504*/ 	.word	0x00001560


	//   ....[6]....
        /*0508*/ 	.word	0x00001590


	//   ....[7]....
        /*050c*/ 	.word	0x00001670


	//   ....[8]....
        /*0510*/ 	.word	0x000016a0


	//   ....[9]....
        /*0514*/ 	.word	0x00001780


	//   ....[10]....
        /*0518*/ 	.word	0x000017b0


	//   ....[11]....
        /*051c*/ 	.word	0x00001890


	//   ....[12]....
        /*0520*/ 	.word	0x000018c0


	//   ....[13]....
        /*0524*/ 	.word	0x000019a0


	//   ....[14]....
        /*0528*/ 	.word	0x000019d0


	//   ....[15]....
        /*052c*/ 	.word	0x00001aa0


	//   ....[16]....
        /*0530*/ 	.word	0x00001ae0


	//   ....[17]....
        /*0534*/ 	.word	0x00004380


	//   ....[18]....
        /*0538*/ 	.word	0x00004480


	//   ....[19]....
        /*053c*/ 	.word	0x00004660


	//   ....[20]....
        /*0540*/ 	.word	0x00004680


	//   ....[21]....
        /*0544*/ 	.word	0x00004820


	//   ....[22]....
        /*0548*/ 	.word	0x000048b0


	//   ....[23]....
        /*054c*/ 	.word	0x00004b70


	//   ....[24]....
        /*0550*/ 	.word	0x00004c70


	//   ....[25]....
        /*0554*/ 	.word	0x00008e40


	//   ....[26]....
        /*0558*/ 	.word	0x00008e90


	//   ....[27]....
        /*055c*/ 	.word	0x00008f60


	//   ....[28]....
        /*0560*/ 	.word	0x00008fc0


	//   ....[29]....
        /*0564*/ 	.word	0x000090a0


	//   ....[30]....
        /*0568*/ 	.word	0x000090d0


	//   ....[31]....
        /*056c*/ 	.word	0x00009260


	//   ....[32]....
        /*0570*/ 	.word	0x00009720


	//   ....[33]....
        /*0574*/ 	.word	0x0000c010


	//   ....[34]....
        /*0578*/ 	.word	0x0000c020


	//   ....[35]....
        /*057c*/ 	.word	0x0000c030


	//   ....[36]....
        /*0580*/ 	.word	0x0000c040


	//   ....[37]....
        /*0584*/ 	.word	0x0000c070


	//   ....[38]....
        /*0588*/ 	.word	0x0000c090


	//   ....[39]....
        /*058c*/ 	.word	0x0000c0b0


	//   ....[40]....
        /*0590*/ 	.word	0x0000c0c0


	//   ....[41]....
        /*0594*/ 	.word	0x0000dc00


	//   ....[42]....
        /*0598*/ 	.word	0x0000dc20


	//   ....[43]....
        /*059c*/ 	.word	0x0000dc50


	//   ....[44]....
        /*05a0*/ 	.word	0x0000dc70


	//   ....[45]....
        /*05a4*/ 	.word	0x0000dc90


	//   ....[46]....
        /*05a8*/ 	.word	0x0000dcb0


	//   ....[47]....
        /*05ac*/ 	.word	0x0000dcc0


	//   ....[48]....
        /*05b0*/ 	.word	0x0000dcd0


	//   ....[49]....
        /*05b4*/ 	.word	0x0000df10


	//   ....[50]....
        /*05b8*/ 	.word	0x0000df20


	//   ....[51]....
        /*05bc*/ 	.word	0x0000e020


	//   ....[52]....
        /*05c0*/ 	.word	0x0000e050


	//   ....[53]....
        /*05c4*/ 	.word	0x0000e130


	//   ....[54]....
        /*05c8*/ 	.word	0x0000e160


	//   ....[55]....
        /*05cc*/ 	.word	0x0000e240


	//   ....[56]....
        /*05d0*/ 	.word	0x0000e270


	//   ....[57]....
        /*05d4*/ 	.word	0x0000e350


	//   ....[58]....
        /*05d8*/ 	.word	0x0000e380


	//   ....[59]....
        /*05dc*/ 	.word	0x0000e460


	//   ....[60]....
        /*05e0*/ 	.word	0x0000e490


	//   ....[61]....
        /*05e4*/ 	.word	0x0000e570


	//   ....[62]....
        /*05e8*/ 	.word	0x0000e5a0


	//   ....[63]....
        /*05ec*/ 	.word	0x0000e680


	//   ....[64]....
        /*05f0*/ 	.word	0x0000e6a0


	//   ....[65]....
        /*05f4*/ 	.word	0x0000ee50


	//   ....[66]....
        /*05f8*/ 	.word	0x0000ee60


	//   ....[67]....
        /*05fc*/ 	.word	0x0000ef30


	//   ....[68]....
        /*0600*/ 	.word	0x0000ef60


	//   ....[69]....
        /*0604*/ 	.word	0x0000f030


	//   ....[70]....
        /*0608*/ 	.word	0x0000f060


	//   ....[71]....
        /*060c*/ 	.word	0x0000f130


	//   ....[72]....
        /*0610*/ 	.word	0x0000f160


	//   ....[73]....
        /*0614*/ 	.word	0x0000f230


	//   ....[74]....
        /*0618*/ 	.word	0x0000f260


	//   ....[75]....
        /*061c*/ 	.word	0x0000f330


	//   ....[76]....
        /*0620*/ 	.word	0x0000f360


	//   ....[77]....
        /*0624*/ 	.word	0x0000f430


	//   ....[78]....
        /*0628*/ 	.word	0x0000f460


	//   ....[79]....
        /*062c*/ 	.word	0x0000f530


	//   ....[80]....
        /*0630*/ 	.word	0x0000f550


	//----- nvinfo : EIATTR_EXIT_INSTR_OFFSETS
	.align		4
.L_458:
        /*0634*/ 	.byte	0x04, 0x1c
        /*0636*/ 	.short	(.L_460 - .L_459)


	//   ....[0]....
.L_459:
        /*0638*/ 	.word	0x00000350


	//   ....[1]....
        /*063c*/ 	.word	0x0000e6b0


	//   ....[2]....
        /*0640*/ 	.word	0x0000e710


	//   ....[3]....
        /*0644*/ 	.word	0x0000e770


	//   ....[4]....
        /*0648*/ 	.word	0x0000f560


	//   ....[5]....
        /*064c*/ 	.word	0x0000f5b0


	//   ....[6]....
        /*0650*/ 	.word	0x0000f610


	//----- nvinfo : EIATTR_CTAIDZ_USED
	.align		4
.L_460:
        /*0654*/ 	.byte	0x01, 0x04
	.zero		2


	//----- nvinfo : EIATTR_MAX_THREADS
	.align		4
        /*0658*/ 	.byte	0x04, 0x05
        /*065a*/ 	.short	(.L_462 - .L_461)
.L_461:
        /*065c*/ 	.word	0x00000080
        /*0660*/ 	.word	0x00000001
        /*0664*/ 	.word	0x00000001


	//----- nvinfo : EIATTR_CRS_STACK_SIZE
	.align		4
.L_462:
        /*0668*/ 	.byte	0x04, 0x1e
        /*066a*/ 	.short	(.L_464 - .L_463)
.L_463:
        /*066c*/ 	.word	0x00000000
.L_464:


//--------------------- .nv.info._ZN7cutlass13device_kernelIN5flash19enable_sm80_to_sm89INS1_16FlashAttnFwdSm80INS1_25CollectiveMainloopFwdSm80ILi4ELi1ELb0EN4cute5tupleIJNS5_1CILi128EEENS7_ILi64EEES8_EEELi128ENS_10bfloat16_tEfNS_4arch4Sm80ELb0ELb0ELb1ELb1ELb0ELb1ELb1ELb0EEENS1_21CollectiveEpilogueFwdINS6_IJS8_S8_S9_EEENS6_IJNS7_ILi1EEESH_SH_EEESB_SD_Li128ELb1ELb1ELb0ELb0EEENS1_19SingleTileSchedulerILb1ELb0ELb1ELi128EEEEEEEEEvNT_6ParamsE --------------------------
	.section	.nv.info._ZN7cutlass13device_kernelIN5flash19enable_sm80_to_sm89INS1_16FlashAttnFwdSm80INS1_25CollectiveMainloopFwdSm80ILi4ELi1ELb0EN4cute5tupleIJNS5_1CILi128EEENS7_ILi64EEES8_EEELi128ENS_10bfloat16_tEfNS_4arch4Sm80ELb0ELb0ELb1ELb1ELb0ELb1ELb1ELb0EEENS1_21CollectiveEpilogueFwdINS6_IJS8_S8_S9_EEENS6_IJNS7_ILi1EEESH_SH_EEESB_SD_Li128ELb1ELb1ELb0ELb0EEENS1_19SingleTileSchedulerILb1ELb0ELb1ELi128EEEEEEEEEvNT_6ParamsE,"",@"SHT_CUDA_INFO"
	.sectionflags	@""
	.align	4


	//----- nvinfo : EIATTR_CUDA_API_VERSION
	.align		4
        /*0000*/ 	.byte	0x04, 0x37
        /*0002*/ 	.short	(.L_466 - .L_465)
.L_465:
        /*0004*/ 	.word	0x00000082


	//----- nvinfo : EIATTR_SW2861232_WAR
	.align		4
.L_466:
        /*0008*/ 	.byte	0x01, 0x35
	.zero		2


	//----- nvinfo : EIATTR_PARAM_CBANK
	.align		4
        /*000c*/ 	.byte	0x04, 0x0a
        /*000e*/ 	.short	(.L_468 - .L_467)
	.align		4
.L_467:
        /*0010*/ 	.word	index@(.nv.constant0._ZN7cutlass13device_kernelIN5flash19enable_sm80_to_sm89INS1_16FlashAttnFwdSm80INS1_25CollectiveMainloopFwdSm80ILi4ELi1ELb0EN4cute5tupleIJNS5_1CILi128EEENS7_ILi64EEES8_EEELi128ENS_10bfloat16_tEfNS_4arch4Sm80ELb0ELb0ELb1ELb1ELb0ELb1ELb1ELb0EEENS1_21CollectiveEpilogueFwdINS6_IJS8_S8_S9_EEENS6_IJNS7_ILi1EEESH_SH_EEESB_SD_Li128ELb1ELb1ELb0ELb0EEENS1_19SingleTileSchedulerILb1ELb0ELb1ELi128EEEEEEEEEvNT_6ParamsE)
        /*0014*/ 	.short	0x0160
        /*0016*/ 	.short	0x0418


	//----- nvinfo : EIATTR_CBANK_PARAM_SIZE
	.align		4
.L_468:
        /*0018*/ 	.byte	0x03, 0x19
        /*001a*/ 	.short	0x0418


	//----- nvinfo : EIATTR_KPARAM_INFO
	.align		4
        /*001c*/ 	.byte	0x04, 0x17
        /*001e*/ 	.short	(.L_470 - .L_469)
.L_469:
        /*0020*/ 	.word	0x00000000
        /*0024*/ 	.short	0x0000
        /*0026*/ 	.short	0x0000
        /*0028*/ 	.byte	0x00, 0xf0, 0x61, 0x10


	//----- nvinfo : EIATTR_MAXREG_COUNT
	.align		4
.L_470:
        /*002c*/ 	.byte	0x03, 0x1b
        /*002e*/ 	.short	0x00ff


	//----- nvinfo : EIATTR_NUM_BARRIERS
	.align		4
        /*0030*/ 	.byte	0x02, 0x4c
        /*0032*/ 	.byte	0x02
	.zero		1


	//----- nvinfo : EIATTR_ANNOTATIONS
	.align		4
        /*0034*/ 	.byte	0x04, 0x55
        /*0036*/ 	.short	(.L_472 - .L_471)


	//   ....[0]....
.L_471:
        /* <DEDUP_REMOVED lines=54> */


	//----- nvinfo : EIATTR_MERCURY_ISA_VERSION
	.align		4
.L_472:
        /*0388*/ 	.byte	0x03, 0x5f
        /*038a*/ 	.short	0x0000


	//----- nvinfo : EIATTR_COOP_GROUP_MASK_REGIDS
	.align		4
        /*038c*/ 	.byte	0x04, 0x29
        /*038e*/ 	.short	(.L_474 - .L_473)


	//   ....[0]....
.L_473:
        /*0390*/ 	.word	0xffffffff


	//   ....[1]....
        /*0394*/ 	.word	0xffffffff


	//   ....[2]....
        /*0398*/ 	.word	0xffffffff


	//   ....[3]....
        /*039c*/ 	.word	0xffffffff


	//   ....[4]....
        /*03a0*/ 	.word	0xffffffff


	//   ....[5]....
        /*03a4*/ 	.word	0xffffffff


	//   ....[6]....
        /*03a8*/ 	.word	0xffffffff


	//   ....[7]....
        /*03ac*/ 	.word	0xffffffff


	//   ....[8]....
        /*03b0*/ 	.word	0xffffffff


	//   ....[9]....
        /*03b4*/ 	.word	0xffffffff


	//   ....[10]....
        /*03b8*/ 	.word	0xffffffff


	//   ....[11]....
        /*03bc*/ 	.word	0xffffffff


	//   ....[12]....
        /*03c0*/ 	.word	0xffffffff


	//   ....[13]....
        /*03c4*/ 	.word	0xffffffff


	//   ....[14]....
        /*03c8*/ 	.word	0xffffffff


	//   ....[15]....
        /*03cc*/ 	.word	0xffffffff


	//   ....[16]....
        /*03d0*/ 	.word	0xffffffff


	//   ....[17]....
        /*03d4*/ 	.word	0xffffffff


	//   ....[18]....
        /*03d8*/ 	.word	0xffffffff


	//   ....[19]....
        /*03dc*/ 	.word	0xffffffff


	//   ....[20]....
        /*03e0*/ 	.word	0xffffffff


	//   ....[21]....
        /*03e4*/ 	.word	0xffffffff


	//   ....[22]....
        /*03e8*/ 	.word	0xffffffff


	//   ....[23]....
        /*03ec*/ 	.word	0xffffffff


	//   ....[24]....
        /*03f0*/ 	.word	0xffffffff


	//   ....[25]....
        /*03f4*/ 	.word	0xffffffff


	//   ....[26]....
        /*03f8*/ 	.word	0xffffffff


	//   ....[27]....
        /*03fc*/ 	.word	0xffffffff


	//   ....[28]....
        /*0400*/ 	.word	0xffffffff


	//   ....[29]....
        /*0404*/ 	.word	0xffffffff


	//   ....[30]....
        /*0408*/ 	.word	0xffffffff


	//   ....[31]....
        /*040c*/ 	.word	0xffffffff


	//   ....[32]....
        /*0410*/ 	.word	0xffffffff


	//   ....[33]....
        /*0414*/ 	.word	0xffffffff


	//   ....[34]....
        /*0418*/ 	.word	0xffffffff


	//   ....[35]....
        /*041c*/ 	.word	0xffffffff


	//   ....[36]....
        /*0420*/ 	.word	0xffffffff


	//   ....[37]....
        /*0424*/ 	.word	0xffffffff


	//   ....[38]....
        /*0428*/ 	.word	0xffffffff


	//   ....[39]....
        /*042c*/ 	.word	0xffffffff


	//   ....[40]....
        /*0430*/ 	.word	0xffffffff


	//   ....[41]....
        /*0434*/ 	.word	0xffffffff


	//   ....[42]....
        /*0438*/ 	.word	0xffffffff


	//   ....[43]....
        /*043c*/ 	.word	0xffffffff


	//   ....[44]....
        /*0440*/ 	.word	0xffffffff


	//   ....[45]....
        /*0444*/ 	.word	0xffffffff


	//   ....[46]....
        /*0448*/ 	.word	0xffffffff


	//   ....[47]....
        /*044c*/ 	.word	0xffffffff


	//   ....[48]....
        /*0450*/ 	.word	0xffffffff


	//   ....[49]....
        /*0454*/ 	.word	0xffffffff


	//   ....[50]....
        /*0458*/ 	.word	0xffffffff


	//   ....[51]....
        /*045c*/ 	.word	0xffffffff


	//   ....[52]....
        /*0460*/ 	.word	0xffffffff


	//   ....[53]....
        /*0464*/ 	.word	0xffffffff


	//   ....[54]....
        /*0468*/ 	.word	0xffffffff


	//   ....[55]....
        /*046c*/ 	.word	0xffffffff


	//   ....[56]....
        /*0470*/ 	.word	0xffffffff


	//   ....[57]....
        /*0474*/ 	.word	0xffffffff


	//   ....[58]....
        /*0478*/ 	.word	0xffffffff


	//   ....[59]....
        /*047c*/ 	.word	0xffffffff


	//   ....[60]....
        /*0480*/ 	.word	0xffffffff


	//   ....[61]....
        /*0484*/ 	.word	0xffffffff


	//   ....[62]....
        /*0488*/ 	.word	0xffffffff


	//   ....[63]....
        /*048c*/ 	.word	0xffffffff


	//   ....[64]....
        /*0490*/ 	.word	0xffffffff


	//   ....[65]....
        /*0494*/ 	.word	0xffffffff


	//   ....[66]....
        /*0498*/ 	.word	0xffffffff


	//   ....[67]....
        /*049c*/ 	.word	0xffffffff


	//   ....[68]....
        /*04a0*/ 	.word	0xffffffff


	//   ....[69]....
        /*04a4*/ 	.word	0xffffffff


	//   ....[70]....
        /*04a8*/ 	.word	0xffffffff


	//   ....[71]....
        /*04ac*/ 	.word	0xffffffff


	//   ....[72]....
        /*04b0*/ 	.word	0xffffffff


	//   ....[73]....
        /*04b4*/ 	.word	0xffffffff


	//   ....[74]....
        /*04b8*/ 	.word	0xffffffff


	//   ....[75]....
        /*04bc*/ 	.word	0xffffffff


	//   ....[76]....
        /*04c0*/ 	.word	0xffffffff


	//   ....[77]....
        /*04c4*/ 	.word	0xffffffff


	//   ....[78]....
        /*04c8*/ 	.word	0xffffffff


	//   ....[79]....
        /*04cc*/ 	.word	0xffffffff


	//   ....[80]....
        /*04d0*/ 	.word	0xffffffff


	//----- nvinfo : EIATTR_COOP_GROUP_INSTR_OFFSETS
	.align		4
.L_474:
        /*04d4*/ 	.byte	0x04, 0x28
        /*04d6*/ 	.short	(.L_476 - .L_475)


	//   ....[0]....
.L_475:
        /*04d8*/ 	.word	0x00000090


	//   ....[1]....
        /*04dc*/ 	.word	0x000084b0


	//   ....[2]....
        /*04e0*/ 	.word	0x000084f0


	//   ....[3]....
        /*04e4*/ 	.word	0x00008520


	//   ....[4]....
        /*04e8*/ 	.word	0x00008560


	//   ....[5]....
        /*04ec*/ 	.word	0x00008590


	//   ....[6]....
        /*04f0*/ 	.word	0x00008600


	//   ....[7]....
        /*04f4*/ 	.word	0x00008660


	//   ....[8]....
        /*04f8*/ 	.word	0x00008720


	//   ....[9]....
        /*04fc*/ 	.word	0x000087d0


	//   ....[10]....
        /*0500*/ 	.word	0x000087f0


	//   ....[11]....
        /*0504*/ 	.word	0x00008860


	//   ....[12]....
        /*0508*/ 	.word	0x000088f0


	//   ....[13]....
        /*050c*/ 	.word	0x000089d0


	//   ....[14]....
        /*0510*/ 	.word	0x000089f0


	//   ....[15]....
        /*0514*/ 	.word	0x00008bc0


	//   ....[16]....
        /*0518*/ 	.word	0x00008c00


	//   ....[17]....
        /*051c*/ 	.word	0x00011aa0


	//   ....[18]....
        /*0520*/ 	.word	0x00011bc0


	//   ....[19]....
        /*0524*/ 	.word	0x00011e50


	//   ....[20]....
        /*0528*/ 	.word	0x00011e70


	//   ....[21]....
        /*052c*/ 	.word	0x00011eb0


	//   ....[22]....
        /*0530*/ 	.word	0x00011f40


	//   ....[23]....
        /*0534*/ 	.word	0x000120b0


	//   ....[24]....
        /*0538*/ 	.word	0x00012130


	//   ....[25]....
        /*053c*/ 	.word	0x00016150


	//   ....[26]....
        /*0540*/ 	.word	0x00016180


	//   ....[27]....
        /*0544*/ 	.word	0x000161c0


	//   ....[28]....
        /*0548*/ 	.word	0x000161f0


	//   ....[29]....
        /*054c*/ 	.word	0x00016280


	//   ....[30]....
        /*0550*/ 	.word	0x000162e0


	//   ....[31]....
        /*0554*/ 	.word	0x00016720


	//   ....[32]....
        /*0558*/ 	.word	0x00016870


	//   ....[33]....
        /*055c*/ 	.word	0x00019340


	//   ....[34]....
        /*0560*/ 	.word	0x00019350


	//   ....[35]....
        /*0564*/ 	.word	0x00019360


	//   ....[36]....
        /*0568*/ 	.word	0x00019370


	//   ....[37]....
        /*056c*/ 	.word	0x000193a0


	//   ....[38]....
        /*0570*/ 	.word	0x000193c0


	//   ....[39]....
        /*0574*/ 	.word	0x000193e0


	//   ....[40]....
        /*0578*/ 	.word	0x000193f0


	//   ....[41]....
        /*057c*/ 	.word	0x0001af00


	//   ....[42]....
        /*0580*/ 	.word	0x0001af40


	//   ....[43]....
        /*0584*/ 	.word	0x0001af70


	//   ....[44]....
        /*0588*/ 	.word	0x0001af90


	//   ....[45]....
        /*058c*/ 	.word	0x0001afb0


	//   ....[46]....
        /*0590*/ 	.word	0x0001afd0


	//   ....[47]....
        /*0594*/ 	.word	0x0001afe0


	//   ....[48]....
        /*0598*/ 	.word	0x0001aff0


	//   ....[49]....
        /*059c*/ 	.word	0x0001b230


	//   ....[50]....
        /*05a0*/ 	.word	0x0001b240


	//   ....[51]....
        /*05a4*/ 	.word	0x0001b340


	//   ....[52]....
        /*05a8*/ 	.word	0x0001b370


	//   ....[53]....
        /*05ac*/ 	.word	0x0001b450


	//   ....[54]....
        /*05b0*/ 	.word	0x0001b480


	//   ....[55]....
        /*05b4*/ 	.word	0x0001b560


	//   ....[56]....
        /*05b8*/ 	.word	0x0001b590


	//   ....[57]....
        /*05bc*/ 	.word	0x0001b670


	//   ....[58]....
        /*05c0*/ 	.word	0x0001b6a0


	//   ....[59]....
        /*05c4*/ 	.word	0x0001b780


	//   ....[60]....
        /*05c8*/ 	.word	0x0001b7b0


	//   ....[61]....
        /*05cc*/ 	.word	0x0001b890


	//   ....[62]....
        /*05d0*/ 	.word	0x0001b8c0


	//   ....[63]....
        /*05d4*/ 	.word	0x0001b9a0


	//   ....[64]....
        /*05d8*/ 	.word	0x0001b9c0


	//   ....[65]....
        /*05dc*/ 	.word	0x0001c130


	//   ....[66]....
        /*05e0*/ 	.word	0x0001c140


	//   ....[67]....
        /*05e4*/ 	.word	0x0001c210


	//   ....[68]....
        /*05e8*/ 	.word	0x0001c240


	//   ....[69]....
        /*05ec*/ 	.word	0x0001c310


	//   ....[70]....
        /*05f0*/ 	.word	0x0001c340


	//   ....[71]....
        /*05f4*/ 	.word	0x0001c410


	//   ....[72]....
        /*05f8*/ 	.word	0x0001c440


	//   ....[73]....
        /*05fc*/ 	.word	0x0001c510


	//   ....[74]....
        /*0600*/ 	.word	0x0001c540


	//   ....[75]....
        /*0604*/ 	.word	0x0001c610


	//   ....[76]....
        /*0608*/ 	.word	0x0001c640


	//   ....[77]....
        /*060c*/ 	.word	0x0001c710


	//   ....[78]....
        /*0610*/ 	.word	0x0001c740


	//   ....[79]....
        /*0614*/ 	.word	0x0001c810


	//   ....[80]....
        /*0618*/ 	.word	0x0001c830


	//----- nvinfo : EIATTR_EXIT_INSTR_OFFSETS
	.align		4
.L_476:
        /*061c*/ 	.byte	0x04, 0x1c
        /*061e*/ 	.short	(.L_478 - .L_477)


	//   ....[0]....
.L_477:
        /*0620*/ 	.word	0x00000350


	//   ....[1]....
        /*0624*/ 	.word	0x0001b9d0


	//   ....[2]....
        /*0628*/ 	.word	0x0001ba30


	//   ....[3]....
        /*062c*/ 	.word	0x0001ba90


	//   ....[4]....
        /*0630*/ 	.word	0x0001c840


	//   ....[5]....
        /*0634*/ 	.word	0x0001c890


	//   ....[6]....
        /*0638*/ 	.word	0x0001c8f0


	//----- nvinfo : EIATTR_CTAIDZ_USED
	.align		4
.L_478:
        /*063c*/ 	.byte	0x01, 0x04
	.zero		2


	//----- nvinfo : EIATTR_MAX_THREADS
	.align		4
        /*0640*/ 	.byte	0x04, 0x05
        /*0642*/ 	.short	(.L_480 - .L_479)
.L_479:
        /*0644*/ 	.word	0x00000080
        /*0648*/ 	.word	0x00000001
        /*064c*/ 	.word	0x00000001


	//----- nvinfo : EIATTR_CRS_STACK_SIZE
	.align		4
.L_480:
        /*0650*/ 	.byte	0x04, 0x1e
        /*0652*/ 	.short	(.L_482 - .L_481)
.L_481:
        /*0654*/ 	.word	0x00000000
.L_482:


//--------------------- .nv.info._ZN7cutlass13device_kernelIN5flash19enable_sm80_to_sm89INS1_16FlashAttnFwdSm80INS1_25CollectiveMainloopFwdSm80ILi4ELi1ELb0EN4cute5tupleIJNS5_1CILi128EEENS7_ILi48EEES8_EEELi128ENS_10bfloat16_tEfNS_4arch4Sm80ELb0ELb1ELb1ELb0ELb0ELb0ELb1ELb0EEENS1_21CollectiveEpilogueFwdINS6_IJS8_S8_S9_EEENS6_IJNS7_ILi1EEESH_SH_EEESB_SD_Li128ELb0ELb1ELb0ELb0EEENS1_19SingleTileSchedulerILb0ELb0ELb1ELi128EEEEEEEEEvNT_6ParamsE --------------------------
	.section	.nv.info._ZN7cutlass13device_kernelIN5flash19enable_sm80_to_sm89INS1_16FlashAttnFwdSm80INS1_25CollectiveMainloopFwdSm80ILi4ELi1ELb0EN4cute5tupleIJNS5_1CILi128EEENS7_ILi48EEES8_EEELi128ENS_10bfloat16_tEfNS_4arch4Sm80ELb0ELb1ELb1ELb0ELb0ELb0ELb1ELb0EEENS1_21CollectiveEpilogueFwdINS6_IJS8_S8_S9_EEENS6_IJNS7_ILi1EEESH_SH_EEESB_SD_Li128ELb0ELb1ELb0ELb0EEENS1_19SingleTileSchedulerILb0ELb0ELb1ELi128EEEEEEEEEvNT_6ParamsE,"",@"SHT_CUDA_INFO"
	.sectionflags	@""
	.align	4


	//----- nvinfo : EIATTR_CUDA_API_VERSION
	.align		4
        /*0000*/ 	.byte	0x04, 0x37
        /*0002*/ 	.short	(.L_484 - .L_483)
.L_483:
        /*0004*/ 	.word	0x00000082


	//----- nvinfo : EIATTR_SW2861232_WAR
	.align		4
.L_484:
        /*0008*/ 	.byte	0x01, 0x35
	.zero		2


	//----- nvinfo : EIATTR_PARAM_CBANK
	.align		4
        /*000c*/ 	.byte	0x04, 0x0a
        /*000e*/ 	.short	(.L_486 - .L_485)
	.align		4
.L_485:
        /*0010*/ 	.word	index@(.nv.constant0._ZN7cutlass13device_kernelIN5flash19enable_sm80_to_sm89INS1_16FlashAttnFwdSm80INS1_25CollectiveMainloopFwdSm80ILi4ELi1ELb0EN4cute5tupleIJNS5_1CILi128EEENS7_ILi48EEES8_EEELi128ENS_10bfloat16_tEfNS_4arch4Sm80ELb0ELb1ELb1ELb0ELb0ELb0ELb1ELb0EEENS1_21CollectiveEpilogueFwdINS6_IJS8_S8_S9_EEENS6_IJNS7_ILi1EEESH_SH_EEESB_SD_Li128ELb0ELb1ELb0ELb0EEENS1_19SingleTileSchedulerILb0ELb0ELb1ELi128EEEEEEEEEvNT_6ParamsE)
        /*0014*/ 	.short	0x0160
        /*0016*/ 	.short	0x0418


	//----- nvinfo : EIATTR_CBANK_PARAM_SIZE
	.align		4
.L_486:
        /*0018*/ 	.byte	0x03, 0x19
        /*001a*/ 	.short	0x0418


	//----- nvinfo : EIATTR_KPARAM_INFO
	.align		4
        /*001c*/ 	.byte	0x04, 0x17
        /*001e*/ 	.short	(.L_488 - .L_487)
.L_487:
        /*0020*/ 	.word	0x00000000
        /*0024*/ 	.short	0x0000
        /*0026*/ 	.short	0x0000
        /*0028*/ 	.byte	0x00, 0xf0, 0x61, 0x10


	//----- nvinfo : EIATTR_MAXREG_COUNT
	.align		4
.L_488:
        /*002c*/ 	.byte	0x03, 0x1b
        /*002e*/ 	.short	0x00ff


	//----- nvinfo : EIATTR_NUM_BARRIERS
	.align		4
        /*0030*/ 	.byte	0x02, 0x4c
        /*0032*/ 	.byte	0x02
	.zero		1


	//----- nvinfo : EIATTR_ANNOTATIONS
	.align		4
        /*0034*/ 	.byte	0x04, 0x55
        /*0036*/ 	.short	(.L_490 - .L_489)


	//   ....[0]....
.L_489:
        /* <DEDUP_REMOVED lines=39> */


	//----- nvinfo : EIATTR_MERCURY_ISA_VERSION
	.align		4
.L_490:
        /*0290*/ 	.byte	0x03, 0x5f
        /*0292*/ 	.short	0x0000


	//----- nvinfo : EIATTR_COOP_GROUP_MASK_REGIDS
	.align		4
        /*0294*/ 	.byte	0x04, 0x29
        /*0296*/ 	.short	(.L_492 - .L_491)


	//   ....[0]....
.L_491:
        /*0298*/ 	.word	0xffffffff


	//   ....[1]....
        /*029c*/ 	.word	0xffffffff


	//   ....[2]....
        /*02a0*/ 	.word	0xffffffff


	//   ....[3]....
        /*02a4*/ 	.word	0xffffffff


	//   ....[4]....
        /*02a8*/ 	.word	0xffffffff


	//   ....[5]....
        /*02ac*/ 	.word	0xffffffff


	//   ....[6]....
        /*02b0*/ 	.word	0xffffffff


	//   ....[7]....
        /*02b4*/ 	.word	0xffffffff


	//   ....[8]....
        /*02b8*/ 	.word	0xffffffff


	//   ....[9]....
        /*02bc*/ 	.word	0xffffffff


	//   ....[10]....
        /*02c0*/ 	.word	0xffffffff


	//   ....[11]....
        /*02c4*/ 	.word	0xffffffff


	//   ....[12]....
        /*02c8*/ 	.word	0xffffffff


	//   ....[13]....
        /*02cc*/ 	.word	0xffffffff


	//   ....[14]....
        /*02d0*/ 	.word	0xffffffff


	//   ....[15]....
        /*02d4*/ 	.word	0xffffffff


	//   ....[16]....
        /*02d8*/ 	.word	0xffffffff


	//   ....[17]....
        /*02dc*/ 	.word	0xffffffff


	//   ....[18]....
        /*02e0*/ 	.word	0xffffffff


	//   ....[19]....
        /*02e4*/ 	.word	0xffffffff


	//   ....[20]....
        /*02e8*/ 	.word	0xffffffff


	//   ....[21]....
        /*02ec*/ 	.word	0xffffffff


	//   ....[22]....
        /*02f0*/ 	.word	0xffffffff


	//   ....[23]....
        /*02f4*/ 	.word	0xffffffff


	//   ....[24]....
        /*02f8*/ 	.word	0xffffffff


	//   ....[25]....
        /*02fc*/ 	.word	0xffffffff


	//   ....[26]....
        /*0300*/ 	.word	0xffffffff


	//   ....[27]....
        /*0304*/ 	.word	0xffffffff


	//   ....[28]....
        /*0308*/ 	.word	0xffffffff


	//   ....[29]....
        /*030c*/ 	.word	0xffffffff


	//   ....[30]....
        /*0310*/ 	.word	0xffffffff


	//   ....[31]....
        /*0314*/ 	.word	0xffffffff


	//   ....[32]....
        /*0318*/ 	.word	0xffffffff


	//   ....[33]....
        /*031c*/ 	.word	0xffffffff


	//   ....[34]....
        /*0320*/ 	.word	0xffffffff


	//   ....[35]....
        /*0324*/ 	.word	0xffffffff


	//   ....[36]....
        /*0328*/ 	.word	0xffffffff


	//   ....[37]....
        /*032c*/ 	.word	0xffffffff


	//   ....[38]....
        /*0330*/ 	.word	0xffffffff


	//   ....[39]....
        /*0334*/ 	.word	0xffffffff


	//   ....[40]....
        /*0338*/ 	.word	0xffffffff


	//   ....[41]....
        /*033c*/ 	.word	0xffffffff


	//   ....[42]....
        /*0340*/ 	.word	0xffffffff


	//   ....[43]....
        /*0344*/ 	.word	0xffffffff


	//   ....[44]....
        /*0348*/ 	.word	0xffffffff


	//   ....[45]....
        /*034c*/ 	.word	0xffffffff


	//   ....[46]....
        /*0350*/ 	.word	0xffffffff


	//   ....[47]....
        /*0354*/ 	.word	0xffffffff


	//   ....[48]....
        /*0358*/ 	.word	0xffffffff


	//   ....[49]....
        /*035c*/ 	.word	0xffffffff


	//   ....[50]....
        /*0360*/ 	.word	0xffffffff


	//   ....[51]....
        /*0364*/ 	.word	0xffffffff


	//   ....[52]....
        /*0368*/ 	.word	0xffffffff


	//   ....[53]....
        /*036c*/ 	.word	0xffffffff


	//   ....[54]....
        /*0370*/ 	.word	0xffffffff


	//   ....[55]....
        /*0374*/ 	.word	0xffffffff


	//   ....[56]....
        /*0378*/ 	.word	0xffffffff


	//   ....[57]....
        /*037c*/ 	.word	0xffffffff


	//   ....[58]....
        /*0380*/ 	.word	0xffffffff


	//   ....[59]....
        /*0384*/ 	.word	0xffffffff


	//   ....[60]....
        /*0388*/ 	.word	0xffffffff


	//   ....[61]....
        /*038c*/ 	.word	0xffffffff


	//   ....[62]....
        /*0390*/ 	.word	0xffffffff


	//   ....[63]....
        /*0394*/ 	.word	0xffffffff


	//   ....[64]....
        /*0398*/ 	.word	0xffffffff


	//   ....[65]....
        /*039c*/ 	.word	0xffffffff


	//   ....[66]....
        /*03a0*/ 	.word	0xffffffff


	//   ....[67]....
        /*03a4*/ 	.word	0xffffffff


	//   ....[68]....
        /*03a8*/ 	.word	0xffffffff


	//   ....[69]....
        /*03ac*/ 	.word	0xffffffff


	//   ....[70]....
        /*03b0*/ 	.word	0xffffffff


	//   ....[71]....
        /*03b4*/ 	.word	0xffffffff


	//   ....[72]....
        /*03b8*/ 	.word	0xffffffff


	//   ....[73]....
        /*03bc*/ 	.word	0xffffffff


	//   ....[74]....
        /*03c0*/ 	.word	0xffffffff


	//   ....[75]....
        /*03c4*/ 	.word	0xffffffff


	//   ....[76]....
        /*03c8*/ 	.word	0xffffffff


	//   ....[77]....
        /*03cc*/ 	.word	0xffffffff


	//   ....[78]....
        /*03d0*/ 	.word	0xffffffff


	//   ....[79]....
        /*03d4*/ 	.word	0xffffffff


	//   ....[80]....
        /*03d8*/ 	.word	0xffffffff


	//   ....[81]....
        /*03dc*/ 	.word	0xffffffff


	//   ....[82]....
        /*03e0*/ 	.word	0xffffffff


	//   ....[83]....
        /*03e4*/ 	.word	0xffffffff


	//   ....[84]....
        /*03e8*/ 	.word	0xffffffff


	//   ....[85]....
        /*03ec*/ 	.word	0xffffffff


	//   ....[86]....
        /*03f0*/ 	.word	0xffffffff


	//   ....[87]....
        /*03f4*/ 	.word	0xffffffff


	//   ....[88]....
        /*03f8*/ 	.word	0xffffffff


	//   ....[89]....
        /*03fc*/ 	.word	0xffffffff


	//   ....[90]....
        /*0400*/ 	.word	0xffffffff


	//   ....[91]....
        /*0404*/ 	.word	0xffffffff


	//   ....[92]....
        /*0408*/ 	.word	0xffffffff


	//   ....[93]....
        /*040c*/ 	.word	0xffffffff


	//   ....[94]....
        /*0410*/ 	.word	0xffffffff


	//   ....[95]....
        /*0414*/ 	.word	0xffffffff


	//   ....[96]....
        /*0418*/ 	.word	0xffffffff


	//   ....[97]....
        /*041c*/ 	.word	0xffffffff


	//   ....[98]....
        /*0420*/ 	.word	0xffffffff


	//   ....[99]....
        /*0424*/ 	.word	0xffffffff


	//   ....[100]....
        /*0428*/ 	.word	0xffffffff


	//   ....[101]....
        /*042c*/ 	.word	0xffffffff


	//   ....[102]....
        /*0430*/ 	.word	0xffffffff


	//   ....[103]....
        /*0434*/ 	.word	0xffffffff


	//   ....[104]....
        /*0438*/ 	.word	0xffffffff


	//   ....[105]....
        /*043c*/ 	.word	0xffffffff


	//   ....[106]....
        /*0440*/ 	.word	0xffffffff


	//   ....[107]....
        /*0444*/ 	.word	0xffffffff


	//----- nvinfo : EIATTR_COOP_GROUP_INSTR_OFFSETS
	.align		4
.L_492:
        /*0448*/ 	.byte	0x04, 0x28
        /*044a*/ 	.short	(.L_494 - .L_493)


	//   ....[0]....
.L_493:
        /*044c*/ 	.word	0x00000ed0


	//   ....[1]....
        /*0450*/ 	.word	0x00000f10


	//   ....[2]....
        /*0454*/ 	.word	0x00000f40


	//   ....[3]....
        /*0458*/ 	.word	0x00000f70


	//   ....[4]....
        /*045c*/ 	.word	0x00001020


	//   ....[5]....
        /*0460*/ 	.word	0x00001080


	//   ....[6]....
        /*0464*/ 	.word	0x00001100


	//   ....[7]....
        /*0468*/ 	.word	0x00001140


	//   ....[8]....
        /*046c*/ 	.word	0x00001200


	//   ....[9]....
        /*0470*/ 	.word	0x00001260


	//   ....[10]....
        /*0474*/ 	.word	0x000012d0


	//   ....[11]....
        /*0478*/ 	.word	0x000013b0


	//   ....[12]....
        /*047c*/ 	.word	0x000013e0


	//   ....[13]....
        /*0480*/ 	.word	0x00001410


	//   ....[14]....
        /*0484*/ 	.word	0x00001450


	//   ....[15]....
        /*0488*/ 	.word	0x00001470


	//   ....[16]....
        /*048c*/ 	.word	0x00002d00


	//   ....[17]....
        /*0490*/ 	.word	0x00002fb0


	//   ....[18]....
        /*0494*/ 	.word	0x00003660


	//   ....[19]....
        /*0498*/ 	.word	0x00004040


	//   ....[20]....
        /*049c*/ 	.word	0x000044a0


	//   ....[21]....
        /*04a0*/ 	.word	0x000045d0


	//   ....[22]....
        /*04a4*/ 	.word	0x000046b0


	//   ....[23]....
        /*04a8*/ 	.word	0x000047d0


	//   ....[24]....
        /*04ac*/ 	.word	0x00004c10


	//   ....[25]....
        /*04b0*/ 	.word	0x00004c60


	//   ....[26]....
        /*04b4*/ 	.word	0x00004d20


	//   ....[27]....
        /*04b8*/ 	.word	0x00004ea0


	//   ....[28]....
        /*04bc*/ 	.word	0x00007e80


	//   ....[29]....
        /*04c0*/ 	.word	0x000080b0


	//   ....[30]....
        /*04c4*/ 	.word	0x00008620


	//   ....[31]....
        /*04c8*/ 	.word	0x00008ad0


	//   ....[32]....
        /*04cc*/ 	.word	0x00009150


	//   ....[33]....
        /*04d0*/ 	.word	0x00009250


	//   ....[34]....
        /*04d4*/ 	.word	0x00009360


	//   ....[35]....
        /*04d8*/ 	.word	0x000093b0


	//   ....[36]....
        /*04dc*/ 	.word	0x000094a0


	//   ....[37]....
        /*04e0*/ 	.word	0x000095c0


	//   ....[38]....
        /*04e4*/ 	.word	0x00009690


	//   ....[39]....
        /*04e8*/ 	.word	0x000097c0


	//   ....[40]....
        /*04ec*/ 	.word	0x0000cae0


	//   ....[41]....
        /*04f0*/ 	.word	0x0000cb80


	//   ....[42]....
        /*04f4*/ 	.word	0x0000cbf0


	//   ....[43]....
        /*04f8*/ 	.word	0x0000cd20


	//   ....[44]....
        /*04fc*/ 	.word	0x0000cdb0


	//   ....[45]....
        /*0500*/ 	.word	0x0000cde0


	//   ....[46]....
        /*0504*/ 	.word	0x0000cf70


	//   ....[47]....
        /*0508*/ 	.word	0x0000d450


	//   ....[48]....
        /*050c*/ 	.word	0x00010280


	//   ....[49]....
        /*0510*/ 	.word	0x000109b0


	//   ....[50]....
        /*0514*/ 	.word	0x00010bc0


	//   ....[51]....
        /*0518*/ 	.word	0x00011060


	//   ....[52]....
        /*051c*/ 	.word	0x00011740


	//   ....[53]....
        /*0520*/ 	.word	0x00011850


	//   ....[54]....
        /*0524*/ 	.word	0x000118a0


	//   ....[55]....
        /*0528*/ 	.word	0x00011960


	//   ....[56]....
        /*052c*/ 	.word	0x00011a50


	//   ....[57]....
        /*0530*/ 	.word	0x00011b60


	//   ....[58]....
        /*0534*/ 	.word	0x00011c10


	//   ....[59]....
        /*0538*/ 	.word	0x00011d20


	//   ....[60]....
        /*053c*/ 	.word	0x00013c30


	//   ....[61]....
        /*0540*/ 	.word	0x00013c40


	//   ....[62]....
        /*0544*/ 	.word	0x00013c50


	//   ....[63]....
        /*0548*/ 	.word	0x00013c60


	//   ....[64]....
        /*054c*/ 	.word	0x00013c90


	//   ....[65]....
        /*0550*/ 	.word	0x00013cb0


	//   ....[66]....
        /*0554*/ 	.word	0x00013cd0


	//   ....[67]....
        /*0558*/ 	.word	0x00013ce0


	//   ....[68]....
        /*055c*/ 	.word	0x00015190


	//   ....[69]....
        /*0560*/ 	.word	0x000157e0


	//   ....[70]....
        /*0564*/ 	.word	0x00015800


	//   ....[71]....
        /*0568*/ 	.word	0x00015810


	//   ....[72]....
        /*056c*/ 	.word	0x00015820


	//   ....[73]....
        /*0570*/ 	.word	0x00015830


	//   ....[74]....
        /*0574*/ 	.word	0x00015840


	//   ....[75]....
        /*0578*/ 	.word	0x00015850


	//   ....[76]....
        /*057c*/ 	.word	0x000159b0


	//   ....[77]....
        /*0580*/ 	.word	0x000159c0


	//   ....[78]....
        /*0584*/ 	.word	0x00015ac0


	//   ....[79]....
        /*0588*/ 	.word	0x00015af0


	//   ....[80]....
        /*058c*/ 	.word	0x00015bd0


	//   ....[81]....
        /*0590*/ 	.word	0x00015c00


	//   ....[82]....
        /*0594*/ 	.word	0x00015ce0


	//   ....[83]....
        /*0598*/ 	.word	0x00015d10


	//   ....[84]....
        /*059c*/ 	.word	0x00015df0


	//   ....[85]....
        /*05a0*/ 	.word	0x00015e20


	//   ....[86]....
        /*05a4*/ 	.word	0x00015f00


	//   ....[87]....
        /*05a8*/ 	.word	0x00015f30


	//   ....[88]....
        /*05ac*/ 	.word	0x00016010


	//   ....[89]....
        /*05b0*/ 	.word	0x00016040


	//   ....[90]....
        /*05b4*/ 	.word	0x00016120


	//   ....[91]....
        /*05b8*/ 	.word	0x00016140


	//   ....[92]....
        /*05bc*/ 	.word	0x00016770


	//   ....[93]....
        /*05c0*/ 	.word	0x00016780


	//   ....[94]....
        /*05c4*/ 	.word	0x00016850


	//   ....[95]....
        /*05c8*/ 	.word	0x00016880


	//   ....[96]....
        /*05cc*/ 	.word	0x00016950


	//   ....[97]....
        /*05d0*/ 	.word	0x00016980


	//   ....[98]....
        /*05d4*/ 	.word	0x00016a50


	//   ....[99]....
        /*05d8*/ 	.word	0x00016a80


	//   ....[100]....
        /*05dc*/ 	.word	0x00016b50


	//   ....[101]....
        /*05e0*/ 	.word	0x00016b80


	//   ....[102]....
        /*05e4*/ 	.word	0x00016c50


	//   ....[103]....
        /*05e8*/ 	.word	0x00016c80


	//   ....[104]....
        /*05ec*/ 	.word	0x00016d50


	//   ....[105]....
        /*05f0*/ 	.word	0x00016d80


	//   ....[106]....
        /*05f4*/ 	.word	0x00016e50


	//   ....[107]....
        /*05f8*/ 	.word	0x00016e70


	//----- nvinfo : EIATTR_EXIT_INSTR_OFFSETS
	.align		4
.L_494:
        /*05fc*/ 	.byte	0x04, 0x1c
        /*05fe*/ 	.short	(.L_496 - .L_495)


	//   ....[0]....
.L_495:
        /*0600*/ 	.word	0x00000040


	//   ....[1]....
        /*0604*/ 	.word	0x00016150


	//   ....[2]....
        /*0608*/ 	.word	0x000161b0


	//   ....[3]....
        /*060c*/ 	.word	0x00016210


	//   ....[4]....
        /*0610*/ 	.word	0x00016e80


	//   ....[5]....
        /*0614*/ 	.word	0x00016ed0


	//   ....[6]....
        /*0618*/ 	.word	0x00016f30


	//----- nvinfo : EIATTR_CTAIDZ_USED
	.align		4
.L_496:
        /*061c*/ 	.byte	0x01, 0x04
	.zero		2


	//----- nvinfo : EIATTR_MAX_THREADS
	.align		4
        /*0620*/ 	.byte	0x04, 0x05
        /*0622*/ 	.short	(.L_498 - .L_497)
.L_497:
        /*0624*/ 	.word	0x00000080
        /*0628*/ 	.word	0x00000001
        /*062c*/ 	.word	0x00000001


	//----- nvinfo : EIATTR_CRS_STACK_SIZE
	.align		4
.L_498:
        /*0630*/ 	.byte	0x04, 0x1e
        /*0632*/ 	.short	(.L_500 - .L_499)
.L_499:
        /*0634*/ 	.word	0x00000000
.L_500:


//--------------------- .nv.info._ZN7cutlass13device_kernelIN5flash19enable_sm80_to_sm89INS1_16FlashAttnFwdSm80INS1_25CollectiveMainloopFwdSm80ILi4ELi1ELb0EN4cute5tupleIJNS5_1CILi128EEENS7_ILi48EEES8_EEELi128ENS_10bfloat16_tEfNS_4arch4Sm80ELb0ELb1ELb1ELb1ELb0ELb0ELb1ELb0EEENS1_21CollectiveEpilogueFwdINS6_IJS8_S8_S9_EEENS6_IJNS7_ILi1EEESH_SH_EEESB_SD_Li128ELb1ELb1ELb0ELb0EEENS1_19SingleTileSchedulerILb1ELb0ELb1ELi128EEEEEEEEEvNT_6ParamsE --------------------------
	.section	.nv.info._ZN7cutlass13device_kernelIN5flash19enable_sm80_to_sm89INS1_16FlashAttnFwdSm80INS1_25CollectiveMainloopFwdSm80ILi4ELi1ELb0EN4cute5tupleIJNS5_1CILi128EEENS7_ILi48EEES8_EEELi128ENS_10bfloat16_tEfNS_4arch4Sm80ELb0ELb1ELb1ELb1ELb0ELb0ELb1ELb0EEENS1_21CollectiveEpilogueFwdINS6_IJS8_S8_S9_EEENS6_IJNS7_ILi1EEESH_SH_EEESB_SD_Li128ELb1ELb1ELb0ELb0EEENS1_19SingleTileSchedulerILb1ELb0ELb1ELi128EEEEEEEEEvNT_6ParamsE,"",@"SHT_CUDA_INFO"
	.sectionflags	@""
	.align	4


	//----- nvinfo : EIATTR_CUDA_API_VERSION
	.align		4
        /*0000*/ 	.byte	0x04, 0x37
        /*0002*/ 	.short	(.L_502 - .L_501)
.L_501:
        /*0004*/ 	.word	0x00000082


	//----- nvinfo : EIATTR_SW2861232_WAR
	.align		4
.L_502:
        /*0008*/ 	.byte	0x01, 0x35
	.zero		2


	//----- nvinfo : EIATTR_PARAM_CBANK
	.align		4
        /*000c*/ 	.byte	0x04, 0x0a
        /*000e*/ 	.short	(.L_504 - .L_503)
	.align		4
.L_503:
        /*0010*/ 	.word	index@(.nv.constant0._ZN7cutlass13device_kernelIN5flash19enable_sm80_to_sm89INS1_16FlashAttnFwdSm80INS1_25CollectiveMainloopFwdSm80ILi4ELi1ELb0EN4cute5tupleIJNS5_1CILi128EEENS7_ILi48EEES8_EEELi128ENS_10bfloat16_tEfNS_4arch4Sm80ELb0ELb1ELb1ELb1ELb0ELb0ELb1ELb0EEENS1_21CollectiveEpilogueFwdINS6_IJS8_S8_S9_EEENS6_IJNS7_ILi1EEESH_SH_EEESB_SD_Li128ELb1ELb1ELb0ELb0EEENS1_19SingleTileSchedulerILb1ELb0ELb1ELi128EEEEEEEEEvNT_6ParamsE)
        /*0014*/ 	.short	0x0160
        /*0016*/ 	.short	0x0418


	//----- nvinfo : EIATTR_CBANK_PARAM_SIZE
	.align		4
.L_504:
        /*0018*/ 	.byte	0x03, 0x19
        /*001a*/ 	.short	0x0418


	//----- nvinfo : EIATTR_KPARAM_INFO
	.align		4
        /*001c*/ 	.byte	0x04, 0x17
        /*001e*/ 	.short	(.L_506 - .L_505)
.L_505:
        /*0020*/ 	.word	0x00000000
        /*0024*/ 	.short	0x0000
        /*0026*/ 	.short	0x0000
        /*0028*/ 	.byte	0x00, 0xf0, 0x61, 0x10


	//----- nvinfo : EIATTR_MAXREG_COUNT
	.align		4
.L_506:
        /*002c*/ 	.byte	0x03, 0x1b
        /*002e*/ 	.short	0x00ff


	//----- nvinfo : EIATTR_NUM_BARRIERS
	.align		4
        /*0030*/ 	.byte	0x02, 0x4c
        /*0032*/ 	.byte	0x02
	.zero		1


	//----- nvinfo : EIATTR_ANNOTATIONS
	.align		4
        /*0034*/ 	.byte	0x04, 0x55
        /*0036*/ 	.short	(.L_508 - .L_507)


	//   ....[0]....
.L_507:
        /* <DEDUP_REMOVED lines=45> */


	//----- nvinfo : EIATTR_MERCURY_ISA_VERSION
	.align		4
.L_508:
        /*02f8*/ 	.byte	0x03, 0x5f
        /*02fa*/ 	.short	0x0000


	//----- nvinfo : EIATTR_COOP_GROUP_MASK_REGIDS
	.align		4
        /*02fc*/ 	.byte	0x04, 0x29
        /*02fe*/ 	.short	(.L_510 - .L_509)


	//   ....[0]....
.L_509:
        /*0300*/ 	.word	0xffffffff


	//   ....[1]....
        /*0304*/ 	.word	0xffffffff


	//   ....[2]....
        /*0308*/ 	.word	0xffffffff


	//   ....[3]....
        /*030c*/ 	.word	0xffffffff


	//   ....[4]....
        /*0310*/ 	.word	0xffffffff


	//   ....[5]....
        /*0314*/ 	.word	0xffffffff


	//   ....[6]....
        /*0318*/ 	.word	0xffffffff


	//   ....[7]....
        /*031c*/ 	.word	0xffffffff


	//   ....[8]....
        /*0320*/ 	.word	0xffffffff


	//   ....[9]....
        /*0324*/ 	.word	0xffffffff


	//   ....[10]....
        /*0328*/ 	.word	0xffffffff


	//   ....[11]....
        /*032c*/ 	.word	0xffffffff


	//   ....[12]....
        /*0330*/ 	.word	0xffffffff


	//   ....[13]....
        /*0334*/ 	.word	0xffffffff


	//   ....[14]....
        /*0338*/ 	.word	0xffffffff


	//   ....[15]....
        /*033c*/ 	.word	0xffffffff


	//   ....[16]....
        /*0340*/ 	.word	0xffffffff


	//   ....[17]....
        /*0344*/ 	.word	0xffffffff


	//   ....[18]....
        /*0348*/ 	.word	0xffffffff


	//   ....[19]....
        /*034c*/ 	.word	0xffffffff


	//   ....[20]....
        /*0350*/ 	.word	0xffffffff


	//   ....[21]....
        /*0354*/ 	.word	0xffffffff


	//   ....[22]....
        /*0358*/ 	.word	0xffffffff


	//   ....[23]....
        /*035c*/ 	.word	0xffffffff


	//   ....[24]....
        /*0360*/ 	.word	0xffffffff


	//   ....[25]....
        /*0364*/ 	.word	0xffffffff


	//   ....[26]....
        /*0368*/ 	.word	0xffffffff


	//   ....[27]....
        /*036c*/ 	.word	0xffffffff


	//   ....[28]....
        /*0370*/ 	.word	0xffffffff


	//   ....[29]....
        /*0374*/ 	.word	0xffffffff


	//   ....[30]....
        /*0378*/ 	.word	0xffffffff


	//   ....[31]....
        /*037c*/ 	.word	0xffffffff


	//   ....[32]....
        /*0380*/ 	.word	0xffffffff


	//   ....[33]....
        /*0384*/ 	.word	0xffffffff


	//   ....[34]....
        /*0388*/ 	.word	0xffffffff


	//   ....[35]....
        /*038c*/ 	.word	0xffffffff


	//   ....[36]....
        /*0390*/ 	.word	0xffffffff


	//   ....[37]....
        /*0394*/ 	.word	0xffffffff


	//   ....[38]....
        /*0398*/ 	.word	0xffffffff


	//   ....[39]....
        /*039c*/ 	.word	0xffffffff


	//   ....[40]....
        /*03a0*/ 	.word	0xffffffff


	//   ....[41]....
        /*03a4*/ 	.word	0xffffffff


	//   ....[42]....
        /*03a8*/ 	.word	0xffffffff


	//   ....[43]....
        /*03ac*/ 	.word	0xffffffff


	//   ....[44]....
        /*03b0*/ 	.word	0xffffffff


	//   ....[45]....
        /*03b4*/ 	.word	0xffffffff


	//   ....[46]....
        /*03b8*/ 	.word	0xffffffff


	//   ....[47]....
        /*03bc*/ 	.word	0xffffffff


	//   ....[48]....
        /*03c0*/ 	.word	0xffffffff


	//   ....[49]....
        /*03c4*/ 	.word	0xffffffff


	//   ....[50]....
        /*03c8*/ 	.word	0xffffffff


	//   ....[51]....
        /*03cc*/ 	.word	0xffffffff


	//   ....[52]....
        /*03d0*/ 	.word	0xffffffff


	//   ....[53]....
        /*03d4*/ 	.word	0xffffffff


	//   ....[54]....
        /*03d8*/ 	.word	0xffffffff


	//   ....[55]....
        /*03dc*/ 	.word	0xffffffff


	//   ....[56]....
        /*03e0*/ 	.word	0xffffffff


	//   ....[57]....
        /*03e4*/ 	.word	0xffffffff


	//   ....[58]....
        /*03e8*/ 	.word	0xffffffff


	//   ....[59]....
        /*03ec*/ 	.word	0xffffffff


	//   ....[60]....
        /*03f0*/ 	.word	0xffffffff


	//   ....[61]....
        /*03f4*/ 	.word	0xffffffff


	//   ....[62]....
        /*03f8*/ 	.word	0xffffffff


	//   ....[63]....
        /*03fc*/ 	.word	0xffffffff


	//   ....[64]....
        /*0400*/ 	.word	0xffffffff


	//   ....[65]....
        /*0404*/ 	.word	0xffffffff


	//   ....[66]....
        /*0408*/ 	.word	0xffffffff


	//   ....[67]....
        /*040c*/ 	.word	0xffffffff


	//   ....[68]....
        /*0410*/ 	.word	0xffffffff


	//   ....[69]....
        /*0414*/ 	.word	0xffffffff


	//   ....[70]....
        /*0418*/ 	.word	0xffffffff


	//   ....[71]....
        /*041c*/ 	.word	0xffffffff


	//   ....[72]....
        /*0420*/ 	.word	0xffffffff


	//   ....[73]....
        /*0424*/ 	.word	0xffffffff


	//   ....[74]....
        /*0428*/ 	.word	0xffffffff


	//   ....[75]....
        /*042c*/ 	.word	0xffffffff


	//   ....[76]....
        /*0430*/ 	.word	0xffffffff


	//   ....[77]....
        /*0434*/ 	.word	0xffffffff


	//   ....[78]....
        /*0438*/ 	.word	0xffffffff


	//   ....[79]....
        /*043c*/ 	.word	0xffffffff


	//   ....[80]....
        /*0440*/ 	.word	0xffffffff


	//   ....[81]....
        /*0444*/ 	.word	0xffffffff


	//   ....[82]....
        /*0448*/ 	.word	0xffffffff


	//   ....[83]....
        /*044c*/ 	.word	0xffffffff


	//   ....[84]....
        /*0450*/ 	.word	0xffffffff


	//   ....[85]....
        /*0454*/ 	.word	0xffffffff


	//   ....[86]....
        /*0458*/ 	.word	0xffffffff


	//   ....[87]....
        /*045c*/ 	.word	0xffffffff


	//   ....[88]....
        /*0460*/ 	.word	0xffffffff


	//   ....[89]....
        /*0464*/ 	.word	0xffffffff


	//   ....[90]....
        /*0468*/ 	.word	0xffffffff


	//   ....[91]....
        /*046c*/ 	.word	0xffffffff


	//   ....[92]....
        /*0470*/ 	.word	0xffffffff


	//   ....[93]....
        /*0474*/ 	.word	0xffffffff


	//   ....[94]....
        /*0478*/ 	.word	0xffffffff


	//   ....[95]....
        /*047c*/ 	.word	0xffffffff


	//   ....[96]....
        /*0480*/ 	.word	0xffffffff


	//   ....[97]....
        /*0484*/ 	.word	0xffffffff


	//   ....[98]....
        /*0488*/ 	.word	0xffffffff


	//   ....[99]....
        /*048c*/ 	.word	0xffffffff


	//   ....[100]....
        /*0490*/ 	.word	0xffffffff


	//   ....[101]....
        /*0494*/ 	.word	0xffffffff


	//   ....[102]....
        /*0498*/ 	.word	0xffffffff


	//   ....[103]....
        /*049c*/ 	.word	0xffffffff


	//   ....[104]....
        /*04a0*/ 	.word	0xffffffff


	//   ....[105]....
        /*04a4*/ 	.word	0xffffffff


	//   ....[106]....
        /*04a8*/ 	.word	0xffffffff


	//   ....[107]....
        /*04ac*/ 	.word	0xffffffff


	//   ....[108]....
        /*04b0*/ 	.word	0xffffffff


	//----- nvinfo : EIATTR_COOP_GROUP_INSTR_OFFSETS
	.align		4
.L_510:
        /*04b4*/ 	.byte	0x04, 0x28
        /*04b6*/ 	.short	(.L_512 - .L_511)


	//   ....[0]....
.L_511:
        /*04b8*/ 	.word	0x00000090


	//   ....[1]....
        /*04bc*/ 	.word	0x00001650


	//   ....[2]....
        /*04c0*/ 	.word	0x00001680


	//   ....[3]....
        /*04c4*/ 	.word	0x00001900


	//   ....[4]....
        /*04c8*/ 	.word	0x00001930


	//   ....[5]....
        /*04cc*/ 	.word	0x00001a10


	//   ....[6]....
        /*04d0*/ 	.word	0x00001a40


	//   ....[7]....
        /*04d4*/ 	.word	0x00001b20


	//   ....[8]....
        /*04d8*/ 	.word	0x00001b50


	//   ....[9]....
        /*04dc*/ 	.word	0x00001c30


	//   ....[10]....
        /*04e0*/ 	.word	0x00001c60


	//   ....[11]....
        /*04e4*/ 	.word	0x00001d40


	//   ....[12]....
        /*04e8*/ 	.word	0x00001d70


	//   ....[13]....
        /*04ec*/ 	.word	0x00001e50


	//   ....[14]....
        /*04f0*/ 	.word	0x00001e80


	//   ....[15]....
        /*04f4*/ 	.word	0x00001f60


	//   ....[16]....
        /*04f8*/ 	.word	0x00001fa0


	//   ....[17]....
        /*04fc*/ 	.word	0x000036a0


	//   ....[18]....
        /*0500*/ 	.word	0x00003ef0


	//   ....[19]....
        /*0504*/ 	.word	0x00004640


	//   ....[20]....
        /*0508*/ 	.word	0x00004d90


	//   ....[21]....
        /*050c*/ 	.word	0x000051e0


	//   ....[22]....
        /*0510*/ 	.word	0x00005220


	//   ....[23]....
        /*0514*/ 	.word	0x00005390


	//   ....[24]....
        /*0518*/ 	.word	0x000053d0


	//   ....[25]....
        /*051c*/ 	.word	0x000059a0


	//   ....[26]....
        /*0520*/ 	.word	0x00005a70


	//   ....[27]....
        /*0524*/ 	.word	0x00005ac0


	//   ....[28]....
        /*0528*/ 	.word	0x00005cf0


	//   ....[29]....
        /*052c*/ 	.word	0x00008a40


	//   ....[30]....
        /*0530*/ 	.word	0x00008d10


	//   ....[31]....
        /*0534*/ 	.word	0x00009330


	//   ....[32]....
        /*0538*/ 	.word	0x00009930


	//   ....[33]....
        /*053c*/ 	.word	0x0000a160


	//   ....[34]....
        /*0540*/ 	.word	0x0000a1d0


	//   ....[35]....
        /*0544*/ 	.word	0x0000a300


	//   ....[36]....
        /*0548*/ 	.word	0x0000a350


	//   ....[37]....
        /*054c*/ 	.word	0x0000a750


	//   ....[38]....
        /*0550*/ 	.word	0x0000a790


	//   ....[39]....
        /*0554*/ 	.word	0x0000a810


	//   ....[40]....
        /*0558*/ 	.word	0x0000a8d0


	//   ....[41]....
        /*055c*/ 	.word	0x0000db50


	//   ....[42]....
        /*0560*/ 	.word	0x0000dbe0


	//   ....[43]....
        /*0564*/ 	.word	0x0000dc60


	//   ....[44]....
        /*0568*/ 	.word	0x0000dda0


	//   ....[45]....
        /*056c*/ 	.word	0x0000de30


	//   ....[46]....
        /*0570*/ 	.word	0x0000de60


	//   ....[47]....
        /*0574*/ 	.word	0x0000dff0


	//   ....[48]....
        /*0578*/ 	.word	0x0000e4c0


	//   ....[49]....
        /*057c*/ 	.word	0x00011440


	//   ....[50]....
        /*0580*/ 	.word	0x00011810


	//   ....[51]....
        /*0584*/ 	.word	0x00011e20


	//   ....[52]....
        /*0588*/ 	.word	0x00012410


	//   ....[53]....
        /*058c*/ 	.word	0x00012c30


	//   ....[54]....
        /*0590*/ 	.word	0x00012ca0


	//   ....[55]....
        /*0594*/ 	.word	0x00012dd0


	//   ....[56]....
        /*0598*/ 	.word	0x00012e20


	//   ....[57]....
        /*059c*/ 	.word	0x00013220


	//   ....[58]....
        /*05a0*/ 	.word	0x00013260


	//   ....[59]....
        /*05a4*/ 	.word	0x000132e0


	//   ....[60]....
        /*05a8*/ 	.word	0x000133a0


	//   ....[61]....
        /*05ac*/ 	.word	0x00015160


	//   ....[62]....
        /*05b0*/ 	.word	0x00015170


	//   ....[63]....
        /*05b4*/ 	.word	0x00015180


	//   ....[64]....
        /*05b8*/ 	.word	0x00015190


	//   ....[65]....
        /*05bc*/ 	.word	0x000151c0


	//   ....[66]....
        /*05c0*/ 	.word	0x000151e0


	//   ....[67]....
        /*05c4*/ 	.word	0x00015200


	//   ....[68]....
        /*05c8*/ 	.word	0x00015210


	//   ....[69]....
        /*05cc*/ 	.word	0x00016d90


	//   ....[70]....
        /*05d0*/ 	.word	0x00016db0


	//   ....[71]....
        /*05d4*/ 	.word	0x00016de0


	//   ....[72]....
        /*05d8*/ 	.word	0x00016e00


	//   ....[73]....
        /*05dc*/ 	.word	0x00016e20


	//   ....[74]....
        /*05e0*/ 	.word	0x00016e40


	//   ....[75]....
        /*05e4*/ 	.word	0x00016e50


	//   ....[76]....
        /*05e8*/ 	.word	0x00016e60


	//   ....[77]....
        /*05ec*/ 	.word	0x000170a0


	//   ....[78]....
        /*05f0*/ 	.word	0x000170b0


	//   ....[79]....
        /*05f4*/ 	.word	0x000171b0


	//   ....[80]....
        /*05f8*/ 	.word	0x000171e0


	//   ....[81]....
        /*05fc*/ 	.word	0x000172c0


	//   ....[82]....
        /*0600*/ 	.word	0x000172f0


	//   ....[83]....
        /*0604*/ 	.word	0x000173d0


	//   ....[84]....
        /*0608*/ 	.word	0x00017400


	//   ....[85]....
        /*060c*/ 	.word	0x000174e0


	//   ....[86]....
        /*0610*/ 	.word	0x00017510


	//   ....[87]....
        /*0614*/ 	.word	0x000175f0


	//   ....[88]....
        /*0618*/ 	.word	0x00017620


	//   ....[89]....
        /*061c*/ 	.word	0x00017700


	//   ....[90]....
        /*0620*/ 	.word	0x00017730


	//   ....[91]....
        /*0624*/ 	.word	0x00017810


	//   ....[92]....
        /*0628*/ 	.word	0x00017830


	//   ....[93]....
        /*062c*/ 	.word	0x00017fe0


	//   ....[94]....
        /*0630*/ 	.word	0x00017ff0


	//   ....[95]....
        /*0634*/ 	.word	0x000180c0


	//   ....[96]....
        /*0638*/ 	.word	0x000180f0


	//   ....[97]....
        /*063c*/ 	.word	0x000181c0


	//   ....[98]....
        /*0640*/ 	.word	0x000181f0


	//   ....[99]....
        /*0644*/ 	.word	0x000182c0


	//   ....[100]....
        /*0648*/ 	.word	0x000182f0


	//   ....[101]....
        /*064c*/ 	.word	0x000183c0


	//   ....[102]....
        /*0650*/ 	.word	0x000183f0


	//   ....[103]....
        /*0654*/ 	.word	0x000184c0


	//   ....[104]....
        /*0658*/ 	.word	0x000184f0


	//   ....[105]....
        /*065c*/ 	.word	0x000185c0


	//   ....[106]....
        /*0660*/ 	.word	0x000185f0


	//   ....[107]....
        /*0664*/ 	.word	0x000186c0


	//   ....[108]....
        /*0668*/ 	.word	0x000186e0


	//----- nvinfo : EIATTR_EXIT_INSTR_OFFSETS
	.align		4
.L_512:
        /*066c*/ 	.byte	0x04, 0x1c
        /*066e*/ 	.short	(.L_514 - .L_513)


	//   ....[0]....
.L_513:
        /*0670*/ 	.word	0x00000350


	//   ....[1]....
        /*0674*/ 	.word	0x00017840


	//   ....[2]....
        /*0678*/ 	.word	0x000178a0


	//   ....[3]....
        /*067c*/ 	.word	0x00017900


	//   ....[4]....
        /*0680*/ 	.word	0x000186f0


	//   ....[5]....
        /*0684*/ 	.word	0x00018740


	//   ....[6]....
        /*0688*/ 	.word	0x000187a0


	//----- nvinfo : EIATTR_CTAIDZ_USED
	.align		4
.L_514:
        /*068c*/ 	.byte	0x01, 0x04
	.zero		2


	//----- nvinfo : EIATTR_MAX_THREADS
	.align		4
        /*0690*/ 	.byte	0x04, 0x05
        /*0692*/ 	.short	(.L_516 - .L_515)
.L_515:
        /*0694*/ 	.word	0x00000080
        /*0698*/ 	.word	0x00000001
        /*069c*/ 	.word	0x00000001


	//----- nvinfo : EIATTR_CRS_STACK_SIZE
	.align		4
.L_516:
        /*06a0*/ 	.byte	0x04, 0x1e
        /*06a2*/ 	.short	(.L_518 - .L_517)
.L_517:
        /*06a4*/ 	.word	0x00000000
.L_518:


//--------------------- .nv.info._ZN7cutlass13device_kernelIN5flash19enable_sm80_to_sm89INS1_16FlashAttnFwdSm80INS1_25CollectiveMainloopFwdSm80ILi4ELi1ELb0EN4cute5tupleIJNS5_1CILi128EEENS7_ILi48EEES8_EEELi128ENS_10bfloat16_tEfNS_4arch4Sm80ELb0ELb1ELb1ELb1ELb0ELb1ELb1ELb0EEENS1_21CollectiveEpilogueFwdINS6_IJS8_S8_S9_EEENS6_IJNS7_ILi1EEESH_SH_EEESB_SD_Li128ELb1ELb1ELb0ELb0EEENS1_19SingleTileSchedulerILb1ELb0ELb1ELi128EEEEEEEEEvNT_6ParamsE --------------------------
	.section	.nv.info._ZN7cutlass13device_kernelIN5flash19enable_sm80_to_sm89INS1_16FlashAttnFwdSm80INS1_25CollectiveMainloopFwdSm80ILi4ELi1ELb0EN4cute5tupleIJNS5_1CILi128EEENS7_ILi48EEES8_EEELi128ENS_10bfloat16_tEfNS_4arch4Sm80ELb0ELb1ELb1ELb1ELb0ELb1ELb1ELb0EEENS1_21CollectiveEpilogueFwdINS6_IJS8_S8_S9_EEENS6_IJNS7_ILi1EEESH_SH_EEESB_SD_Li128ELb1ELb1ELb0ELb0EEENS1_19SingleTileSchedulerILb1ELb0ELb1ELi128EEEEEEEEEvNT_6ParamsE,"",@"SHT_CUDA_INFO"
	.sectionflags	@""
	.align	4


	//----- nvinfo : EIATTR_CUDA_API_VERSION
	.align		4
        /*0000*/ 	.byte	0x04, 0x37
        /*0002*/ 	.short	(.L_520 - .L_519)
.L_519:
        /*0004*/ 	.word	0x00000082


	//----- nvinfo : EIATTR_SW2861232_WAR
	.align		4
.L_520:
        /*0008*/ 	.byte	0x01, 0x35
	.zero		2


	//----- nvinfo : EIATTR_PARAM_CBANK
	.align		4
        /*000c*/ 	.byte	0x04, 0x0a
        /*000e*/ 	.short	(.L_522 - .L_521)
	.align		4
.L_521:
        /*0010*/ 	.word	index@(.nv.constant0._ZN7cutlass13device_kernelIN5flash19enable_sm80_to_sm89INS1_16FlashAttnFwdSm80INS1_25CollectiveMainloopFwdSm80ILi4ELi1ELb0EN4cute5tupleIJNS5_1CILi128EEENS7_ILi48EEES8_EEELi128ENS_10bfloat16_tEfNS_4arch4Sm80ELb0ELb1ELb1ELb1ELb0ELb1ELb1ELb0EEENS1_21CollectiveEpilogueFwdINS6_IJS8_S8_S9_EEENS6_IJNS7_ILi1EEESH_SH_EEESB_SD_Li128ELb1ELb1ELb0ELb0EEENS1_19SingleTileSchedulerILb1ELb0ELb1ELi128EEEEEEEEEvNT_6ParamsE)
        /*0014*/ 	.short	0x0160
        /*0016*/ 	.short	0x0418


	//----- nvinfo : EIATTR_CBANK_PARAM_SIZE
	.align		4
.L_522:
        /*0018*/ 	.byte	0x03, 0x19
        /*001a*/ 	.short	0x0418


	//----- nvinfo : EIATTR_KPARAM_INFO
	.align		4
        /*001c*/ 	.byte	0x04, 0x17
        /*001e*/ 	.short	(.L_524 - .L_523)
.L_523:
        /*0020*/ 	.word	0x00000000
        /*0024*/ 	.short	0x0000
        /*0026*/ 	.short	0x0000
        /*0028*/ 	.byte	0x00, 0xf0, 0x61, 0x10


	//----- nvinfo : EIATTR_MAXREG_COUNT
	.align		4
.L_524:
        /*002c*/ 	.byte	0x03, 0x1b
        /*002e*/ 	.short	0x00ff


	//----- nvinfo : EIATTR_NUM_BARRIERS
	.align		4
        /*0030*/ 	.byte	0x02, 0x4c
        /*0032*/ 	.byte	0x02
	.zero		1


	//----- nvinfo : EIATTR_ANNOTATIONS
	.align		4
        /*0034*/ 	.byte	0x04, 0x55
        /*0036*/ 	.short	(.L_526 - .L_525)


	//   ....[0]....
.L_525:
        /* <DEDUP_REMOVED lines=69> */


	//----- nvinfo : EIATTR_MERCURY_ISA_VERSION
	.align		4
.L_526:
        /*0470*/ 	.byte	0x03, 0x5f
        /*0472*/ 	.short	0x0000


	//----- nvinfo : EIATTR_COOP_GROUP_MASK_REGIDS
	.align		4
        /*0474*/ 	.byte	0x04, 0x29
        /*0476*/ 	.short	(.L_528 - .L_527)


	//   ....[0]....
.L_527:
        /*0478*/ 	.word	0xffffffff


	//   ....[1]....
        /*047c*/ 	.word	0xffffffff


	//   ....[2]....
        /*0480*/ 	.word	0xffffffff


	//   ....[3]....
        /*0484*/ 	.word	0xffffffff


	//   ....[4]....
        /*0488*/ 	.word	0xffffffff


	//   ....[5]....
        /*048c*/ 	.word	0xffffffff


	//   ....[6]....
        /*0490*/ 	.word	0xffffffff


	//   ....[7]....
        /*0494*/ 	.word	0xffffffff


	//   ....[8]....
        /*0498*/ 	.word	0xffffffff


	//   ....[9]....
        /*049c*/ 	.word	0xffffffff


	//   ....[10]....
        /*04a0*/ 	.word	0xffffffff


	//   ....[11]....
        /*04a4*/ 	.word	0xffffffff


	//   ....[12]....
        /*04a8*/ 	.word	0xffffffff


	//   ....[13]....
        /*04ac*/ 	.word	0xffffffff


	//   ....[14]....
        /*04b0*/ 	.word	0xffffffff


	//   ....[15]....
        /*04b4*/ 	.word	0xffffffff


	//   ....[16]....
        /*04b8*/ 	.word	0xffffffff


	//   ....[17]....
        /*04bc*/ 	.word	0xffffffff


	//   ....[18]....
        /*04c0*/ 	.word	0xffffffff


	//   ....[19]....
        /*04c4*/ 	.word	0xffffffff


	//   ....[20]....
        /*04c8*/ 	.word	0xffffffff


	//   ....[21]....
        /*04cc*/ 	.word	0xffffffff


	//   ....[22]....
        /*04d0*/ 	.word	0xffffffff


	//   ....[23]....
        /*04d4*/ 	.word	0xffffffff


	//   ....[24]....
        /*04d8*/ 	.word	0xffffffff


	//   ....[25]....
        /*04dc*/ 	.word	0xffffffff


	//   ....[26]....
        /*04e0*/ 	.word	0xffffffff


	//   ....[27]....
        /*04e4*/ 	.word	0xffffffff


	//   ....[28]....
        /*04e8*/ 	.word	0xffffffff


	//   ....[29]....
        /*04ec*/ 	.word	0xffffffff


	//   ....[30]....
        /*04f0*/ 	.word	0xffffffff


	//   ....[31]....
        /*04f4*/ 	.word	0xffffffff


	//   ....[32]....
        /*04f8*/ 	.word	0xffffffff


	//   ....[33]....
        /*04fc*/ 	.word	0xffffffff


	//   ....[34]....
        /*0500*/ 	.word	0xffffffff


	//   ....[35]....
        /*0504*/ 	.word	0xffffffff


	//   ....[36]....
        /*0508*/ 	.word	0xffffffff


	//   ....[37]....
        /*050c*/ 	.word	0xffffffff


	//   ....[38]....
        /*0510*/ 	.word	0xffffffff


	//   ....[39]....
        /*0514*/ 	.word	0xffffffff


	//   ....[40]....
        /*0518*/ 	.word	0xffffffff


	//   ....[41]....
        /*051c*/ 	.word	0xffffffff


	//   ....[42]....
        /*0520*/ 	.word	0xffffffff


	//   ....[43]....
        /*0524*/ 	.word	0xffffffff


	//   ....[44]....
        /*0528*/ 	.word	0xffffffff


	//   ....[45]....
        /*052c*/ 	.word	0xffffffff


	//   ....[46]....
        /*0530*/ 	.word	0xffffffff


	//   ....[47]....
        /*0534*/ 	.word	0xffffffff


	//   ....[48]....
        /*0538*/ 	.word	0xffffffff


	//   ....[49]....
        /*053c*/ 	.word	0xffffffff


	//   ....[50]....
        /*0540*/ 	.word	0xffffffff


	//   ....[51]....
        /*0544*/ 	.word	0xffffffff


	//   ....[52]....
        /*0548*/ 	.word	0xffffffff


	//   ....[53]....
        /*054c*/ 	.word	0xffffffff


	//   ....[54]....
        /*0550*/ 	.word	0xffffffff


	//   ....[55]....
        /*0554*/ 	.word	0xffffffff


	//   ....[56]....
        /*0558*/ 	.word	0xffffffff


	//   ....[57]....
        /*055c*/ 	.word	0xffffffff


	//   ....[58]....
        /*0560*/ 	.word	0xffffffff


	//   ....[59]....
        /*0564*/ 	.word	0xffffffff


	//   ....[60]....
        /*0568*/ 	.word	0xffffffff


	//   ....[61]....
        /*056c*/ 	.word	0xffffffff


	//   ....[62]....
        /*0570*/ 	.word	0xffffffff


	//   ....[63]....
        /*0574*/ 	.word	0xffffffff


	//   ....[64]....
        /*0578*/ 	.word	0xffffffff


	//   ....[65]....
        /*057c*/ 	.word	0xffffffff


	//   ....[66]....
        /*0580*/ 	.word	0xffffffff


	//   ....[67]....
        /*0584*/ 	.word	0xffffffff


	//   ....[68]....
        /*0588*/ 	.word	0xffffffff


	//   ....[69]....
        /*058c*/ 	.word	0xffffffff


	//   ....[70]....
        /*0590*/ 	.word	0xffffffff


	//   ....[71]....
        /*0594*/ 	.word	0xffffffff


	//   ....[72]....
        /*0598*/ 	.word	0xffffffff


	//   ....[73]....
        /*059c*/ 	.word	0xffffffff


	//   ....[74]....
        /*05a0*/ 	.word	0xffffffff


	//   ....[75]....
        /*05a4*/ 	.word	0xffffffff


	//   ....[76]....
        /*05a8*/ 	.word	0xffffffff


	//   ....[77]....
        /*05ac*/ 	.word	0xffffffff


	//   ....[78]....
        /*05b0*/ 	.word	0xffffffff


	//   ....[79]....
        /*05b4*/ 	.word	0xffffffff


	//   ....[80]....
        /*05b8*/ 	.word	0xffffffff


	//   ....[81]....
        /*05bc*/ 	.word	0xffffffff


	//   ....[82]....
        /*05c0*/ 	.word	0xffffffff


	//   ....[83]....
        /*05c4*/ 	.word	0xffffffff


	//   ....[84]....
        /*05c8*/ 	.word	0xffffffff


	//   ....[85]....
        /*05cc*/ 	.word	0xffffffff


	//   ....[86]....
        /*05d0*/ 	.word	0xffffffff


	//   ....[87]....
        /*05d4*/ 	.word	0xffffffff


	//   ....[88]....
        /*05d8*/ 	.word	0xffffffff


	//   ....[89]....
        /*05dc*/ 	.word	0xffffffff


	//   ....[90]....
        /*05e0*/ 	.word	0xffffffff


	//   ....[91]....
        /*05e4*/ 	.word	0xffffffff


	//   ....[92]....
        /*05e8*/ 	.word	0xffffffff


	//   ....[93]....
        /*05ec*/ 	.word	0xffffffff


	//   ....[94]....
        /*05f0*/ 	.word	0xffffffff


	//   ....[95]....
        /*05f4*/ 	.word	0xffffffff


	//   ....[96]....
        /*05f8*/ 	.word	0xffffffff


	//   ....[97]....
        /*05fc*/ 	.word	0xffffffff


	//   ....[98]....
        /*0600*/ 	.word	0xffffffff


	//   ....[99]....
        /*0604*/ 	.word	0xffffffff


	//   ....[100]....
        /*0608*/ 	.word	0xffffffff


	//   ....[101]....
        /*060c*/ 	.word	0xffffffff


	//   ....[102]....
        /*0610*/ 	.word	0xffffffff


	//   ....[103]....
        /*0614*/ 	.word	0xffffffff


	//   ....[104]....
        /*0618*/ 	.word	0xffffffff


	//   ....[105]....
        /*061c*/ 	.word	0xffffffff


	//   ....[106]....
        /*0620*/ 	.word	0xffffffff


	//   ....[107]....
        /*0624*/ 	.word	0xffffffff


	//   ....[108]....
        /*0628*/ 	.word	0xffffffff


	//   ....[109]....
        /*062c*/ 	.word	0xffffffff


	//   ....[110]....
        /*0630*/ 	.word	0xffffffff


	//   ....[111]....
        /*0634*/ 	.word	0xffffffff


	//   ....[112]....
        /*0638*/ 	.word	0xffffffff


	//   ....[113]....
        /*063c*/ 	.word	0xffffffff


	//   ....[114]....
        /*0640*/ 	.word	0xffffffff


	//   ....[115]....
        /*0644*/ 	.word	0xffffffff


	//   ....[116]....
        /*0648*/ 	.word	0xffffffff


	//   ....[117]....
        /*064c*/ 	.word	0xffffffff


	//   ....[118]....
        /*0650*/ 	.word	0xffffffff


	//   ....[119]....
        /*0654*/ 	.word	0xffffffff


	//   ....[120]....
        /*0658*/ 	.word	0xffffffff


	//   ....[121]....
        /*065c*/ 	.word	0xffffffff


	//   ....[122]....
        /*0660*/ 	.word	0xffffffff


	//   ....[123]....
        /*0664*/ 	.word	0xffffffff


	//   ....[124]....
        /*0668*/ 	.word	0xffffffff


	//   ....[125]....
        /*066c*/ 	.word	0xffffffff


	//   ....[126]....
        /*0670*/ 	.word	0xffffffff


	//   ....[127]....
        /*0674*/ 	.word	0xffffffff


	//   ....[128]....
        /*0678*/ 	.word	0xffffffff


	//   ....[129]....
        /*067c*/ 	.word	0xffffffff


	//   ....[130]....
        /*0680*/ 	.word	0xffffffff


	//   ....[131]....
        /*0684*/ 	.word	0xffffffff


	//   ....[132]....
        /*0688*/ 	.word	0xffffffff


	//   ....[133]....
        /*068c*/ 	.word	0xffffffff


	//   ....[134]....
        /*0690*/ 	.word	0xffffffff


	//   ....[135]....
        /*0694*/ 	.word	0xffffffff


	//   ....[136]....
        /*0698*/ 	.word	0xffffffff


	//   ....[137]....
        /*069c*/ 	.word	0xffffffff


	//   ....[138]....
        /*06a0*/ 	.word	0xffffffff


	//   ....[139]....
        /*06a4*/ 	.word	0xffffffff


	//   ....[140]....
        /*06a8*/ 	.word	0xffffffff


	//   ....[141]....
        /*06ac*/ 	.word	0xffffffff


	//   ....[142]....
        /*06b0*/ 	.word	0xffffffff


	//   ....[143]....
        /*06b4*/ 	.word	0xffffffff


	//   ....[144]....
        /*06b8*/ 	.word	0xffffffff


	//   ....[145]....
        /*06bc*/ 	.word	0xffffffff


	//   ....[146]....
        /*06c0*/ 	.word	0xffffffff


	//   ....[147]....
        /*06c4*/ 	.word	0xffffffff


	//   ....[148]....
        /*06c8*/ 	.word	0xffffffff


	//   ....[149]....
        /*06cc*/ 	.word	0xffffffff


	//   ....[150]....
        /*06d0*/ 	.word	0xffffffff


	//   ....[151]....
        /*06d4*/ 	.word	0xffffffff


	//   ....[152]....
        /*06d8*/ 	.word	0xffffffff


	//   ....[153]....
        /*06dc*/ 	.word	0xffffffff


	//   ....[154]....
        /*06e0*/ 	.word	0xffffffff


	//   ....[155]....
        /*06e4*/ 	.word	0xffffffff


	//   ....[156]....
        /*06e8*/ 	.word	0xffffffff


	//   ....[157]....
        /*06ec*/ 	.word	0xffffffff


	//   ....[158]....
        /*06f0*/ 	.word	0xffffffff


	//   ....[159]....
        /*06f4*/ 	.word	0xffffffff


	//   ....[160]....
        /*06f8*/ 	.word	0xffffffff


	//   ....[161]....
        /*06fc*/ 	.word	0xffffffff


	//   ....[162]....
        /*0700*/ 	.word	0xffffffff


	//   ....[163]....
        /*0704*/ 	.word	0xffffffff


	//   ....[164]....
        /*0708*/ 	.word	0xffffffff


	//   ....[165]....
        /*070c*/ 	.word	0xffffffff


	//   ....[166]....
        /*0710*/ 	.word	0xffffffff


	//   ....[167]....
        /*0714*/ 	.word	0xffffffff


	//   ....[168]....
        /*0718*/ 	.word	0xffffffff


	//   ....[169]....
        /*071c*/ 	.word	0xffffffff


	//   ....[170]....
        /*0720*/ 	.word	0xffffffff


	//   ....[171]....
        /*0724*/ 	.word	0xffffffff


	//   ....[172]....
        /*0728*/ 	.word	0xffffffff


	//   ....[173]....
        /*072c*/ 	.word	0xffffffff


	//   ....[174]....
        /*0730*/ 	.word	0xffffffff


	//   ....[175]....
        /*0734*/ 	.word	0xffffffff


	//   ....[176]....
        /*0738*/ 	.word	0xffffffff


	//   ....[177]....
        /*073c*/ 	.word	0xffffffff


	//   ....[178]....
        /*0740*/ 	.word	0xffffffff


	//   ....[179]....
        /*0744*/ 	.word	0xffffffff


	//   ....[180]....
        /*0748*/ 	.word	0xffffffff


	//   ....[181]....
        /*074c*/ 	.word	0xffffffff


	//   ....[182]....
        /*0750*/ 	.word	0xffffffff


	//   ....[183]....
        /*0754*/ 	.word	0xffffffff


	//   ....[184]....
        /*0758*/ 	.word	0xffffffff


	//   ....[185]....
        /*075c*/ 	.word	0xffffffff


	//   ....[186]....
        /*0760*/ 	.word	0xffffffff


	//   ....[187]....
        /*0764*/ 	.word	0xffffffff


	//   ....[188]....
        /*0768*/ 	.word	0xffffffff


	//   ....[189]....
        /*076c*/ 	.word	0xffffffff


	//   ....[190]....
        /*0770*/ 	.word	0xffffffff


	//   ....[191]....
        /*0774*/ 	.word	0xffffffff


	//   ....[192]....
        /*0778*/ 	.word	0xffffffff


	//   ....[193]....
        /*077c*/ 	.word	0xffffffff


	//   ....[194]....
        /*0780*/ 	.word	0xffffffff


	//   ....[195]....
        /*0784*/ 	.word	0xffffffff


	//   ....[196]....
        /*0788*/ 	.word	0xffffffff


	//   ....[197]....
        /*078c*/ 	.word	0xffffffff


	//   ....[198]....
        /*0790*/ 	.word	0xffffffff


	//   ....[199]....
        /*0794*/ 	.word	0xffffffff


	//   ....[200]....
        /*0798*/ 	.word	0xffffffff


	//   ....[201]....
        /*079c*/ 	.word	0xffffffff


	//   ....[202]....
        /*07a0*/ 	.word	0xffffffff


	//   ....[203]....
        /*07a4*/ 	.word	0xffffffff


	//   ....[204]....
        /*07a8*/ 	.word	0xffffffff


	//   ....[205]....
        /*07ac*/ 	.word	0xffffffff


	//   ....[206]....
        /*07b0*/ 	.word	0xffffffff


	//   ....[207]....
        /*07b4*/ 	.word	0xffffffff


	//   ....[208]....
        /*07b8*/ 	.word	0xffffffff


	//   ....[209]....
        /*07bc*/ 	.word	0xffffffff


	//   ....[210]....
        /*07c0*/ 	.word	0xffffffff


	//   ....[211]....
        /*07c4*/ 	.word	0xffffffff


	//   ....[212]....
        /*07c8*/ 	.word	0xffffffff


	//   ....[213]....
        /*07cc*/ 	.word	0xffffffff


	//   ....[214]....
        /*07d0*/ 	.word	0xffffffff


	//   ....[215]....
        /*07d4*/ 	.word	0xffffffff


	//   ....[216]....
        /*07d8*/ 	.word	0xffffffff


	//   ....[217]....
        /*07dc*/ 	.word	0xffffffff


	//   ....[218]....
        /*07e0*/ 	.word	0xffffffff


	//   ....[219]....
        /*07e4*/ 	.word	0xffffffff


	//   ....[220]....
        /*07e8*/ 	.word	0xffffffff


	//   ....[221]....
        /*07ec*/ 	.word	0xffffffff


	//   ....[222]....
        /*07f0*/ 	.word	0xffffffff


	//   ....[223]....
        /*07f4*/ 	.word	0xffffffff


	//   ....[224]....
        /*07f8*/ 	.word	0xffffffff


	//   ....[225]....
        /*07fc*/ 	.word	0xffffffff


	//   ....[226]....
        /*0800*/ 	.word	0xffffffff


	//   ....[227]....
        /*0804*/ 	.word	0xffffffff


	//   ....[228]....
        /*0808*/ 	.word	0xffffffff


	//   ....[229]....
        /*080c*/ 	.word	0xffffffff


	//   ....[230]....
        /*0810*/ 	.word	0xffffffff


	//   ....[231]....
        /*0814*/ 	.word	0xffffffff


	//   ....[232]....
        /*0818*/ 	.word	0xffffffff


	//   ....[233]....
        /*081c*/ 	.word	0xffffffff


	//   ....[234]....
        /*0820*/ 	.word	0xffffffff


	//   ....[235]....
        /*0824*/ 	.word	0xffffffff


	//   ....[236]....
        /*0828*/ 	.word	0xffffffff


	//   ....[237]....
        /*082c*/ 	.word	0xffffffff


	//   ....[238]....
        /*0830*/ 	.word	0xffffffff


	//   ....[239]....
        /*0834*/ 	.word	0xffffffff


	//   ....[240]....
        /*0838*/ 	.word	0xffffffff


	//   ....[241]....
        /*083c*/ 	.word	0xffffffff


	//   ....[242]....
        /*0840*/ 	.word	0xffffffff


	//   ....[243]....
        /*0844*/ 	.word	0xffffffff


	//   ....[244]....
        /*0848*/ 	.word	0xffffffff


	//   ....[245]....
        /*084c*/ 	.word	0xffffffff


	//   ....[246]....
        /*0850*/ 	.word	0xffffffff


	//   ....[247]....
        /*0854*/ 	.word	0xffffffff


	//   ....[248]....
        /*0858*/ 	.word	0xffffffff


	//   ....[249]....
        /*085c*/ 	.word	0xffffffff


	//   ....[250]....
        /*0860*/ 	.word	0xffffffff


	//   ....[251]....
        /*0864*/ 	.word	0xffffffff


	//   ....[252]....
        /*0868*/ 	.word	0xffffffff


	//   ....[253]....
        /*086c*/ 	.word	0xffffffff


	//   ....[254]....
        /*0870*/ 	.word	0xffffffff


	//   ....[255]....
        /*0874*/ 	.word	0xffffffff


	//   ....[0]....
        /*0878*/ 	.word	0xffffffff


	//   ....[1]....
        /*087c*/ 	.word	0xffffffff


	//   ....[2]....
        /*0880*/ 	.word	0xffffffff


	//   ....[3]....
        /*0884*/ 	.word	0xffffffff


	//   ....[4]....
        /*0888*/ 	.word	0xffffffff


	//   ....[5]....
        /*088c*/ 	.word	0xffffffff


	//   ....[6]....
        /*0890*/ 	.word	0xffffffff


	//   ....[7]....
        /*0894*/ 	.word	0xffffffff


	//   ....[8]....
        /*0898*/ 	.word	0xffffffff


	//   ....[9]....
        /*089c*/ 	.word	0xffffffff


	//   ....[10]....
        /*08a0*/ 	.word	0xffffffff


	//   ....[11]....
        /*08a4*/ 	.word	0xffffffff


	//   ....[12]....
        /*08a8*/ 	.word	0xffffffff


	//   ....[13]....
        /*08ac*/ 	.word	0xffffffff


	//   ....[14]....
        /*08b0*/ 	.word	0xffffffff


	//   ....[15]....
        /*08b4*/ 	.word	0xffffffff


	//   ....[16]....
        /*08b8*/ 	.word	0xffffffff


	//   ....[17]....
        /*08bc*/ 	.word	0xffffffff


	//   ....[18]....
        /*08c0*/ 	.word	0xffffffff


	//   ....[19]....
        /*08c4*/ 	.word	0xffffffff


	//   ....[20]....
        /*08c8*/ 	.word	0xffffffff


	//----- nvinfo : EIATTR_COOP_GROUP_INSTR_OFFSETS
	.align		4
.L_528:
        /*08cc*/ 	.byte	0x04, 0x28
        /*08ce*/ 	.short	(.L_530 - .L_529)


	//   ....[0]....
.L_529:
        /*08d0*/ 	.word	0x00000090


	//   ....[1]....
        /*08d4*/ 	.word	0x00007530


	//   ....[2]....
        /*08d8*/ 	.word	0x00007550


	//   ....[3]....
        /*08dc*/ 	.word	0x000076e0


	//   ....[4]....
        /*08e0*/ 	.word	0x000076f0


	//   ....[5]....
        /*08e4*/ 	.word	0x00007870


	//   ....[6]....
        /*08e8*/ 	.word	0x00007890


	//   ....[7]....
        /*08ec*/ 	.word	0x00007a10


	//   ....[8]....
        /*08f0*/ 	.word	0x00007a20


	//   ....[9]....
        /*08f4*/ 	.word	0x00007ba0


	//   ....[10]....
        /*08f8*/ 	.word	0x00007bc0


	//   ....[11]....
        /*08fc*/ 	.word	0x00007d40


	//   ....[12]....
        /*0900*/ 	.word	0x00007d50


	//   ....[13]....
        /*0904*/ 	.word	0x00007ed0


	//   ....[14]....
        /*0908*/ 	.word	0x00007ef0


	//   ....[15]....
        /*090c*/ 	.word	0x00008070


	//   ....[16]....
        /*0910*/ 	.word	0x00008080


	//   ....[17]....
        /*0914*/ 	.word	0x00009bf0


	//   ....[18]....
        /*0918*/ 	.word	0x00009e60


	//   ....[19]....
        /*091c*/ 	.word	0x0000a4c0


	//   ....[20]....
        /*0920*/ 	.word	0x0000aa60


	//   ....[21]....
        /*0924*/ 	.word	0x0000b210


	//   ....[22]....
        /*0928*/ 	.word	0x0000b310


	//   ....[23]....
        /*092c*/ 	.word	0x0000b400


	//   ....[24]....
        /*0930*/ 	.word	0x0000b560


	//   ....[25]....
        /*0934*/ 	.word	0x0000b630


	//   ....[26]....
        /*0938*/ 	.word	0x0000b760


	//   ....[27]....
        /*093c*/ 	.word	0x0000b940


	//   ....[28]....
        /*0940*/ 	.word	0x0000bae0


	//   ....[29]....
        /*0944*/ 	.word	0x0000de80


	//   ....[30]....
        /*0948*/ 	.word	0x0000ea90


	//   ....[31]....
        /*094c*/ 	.word	0x0000efd0


	//   ....[32]....
        /*0950*/ 	.word	0x0000f6c0


	//   ....[33]....
        /*0954*/ 	.word	0x0000fa50


	//   ....[34]....
        /*0958*/ 	.word	0x0000fb80


	//   ....[35]....
        /*095c*/ 	.word	0x0000fbd0


	//   ....[36]....
        /*0960*/ 	.word	0x0000fcc0


	//   ....[37]....
        /*0964*/ 	.word	0x0000fd40


	//   ....[38]....
        /*0968*/ 	.word	0x0000fe50


	//   ....[39]....
        /*096c*/ 	.word	0x0000ffc0


	//   ....[40]....
        /*0970*/ 	.word	0x000100f0


	//   ....[41]....
        /*0974*/ 	.word	0x000134c0


	//   ....[42]....
        /*0978*/ 	.word	0x00013550


	//   ....[43]....
        /*097c*/ 	.word	0x000135a0


	//   ....[44]....
        /*0980*/ 	.word	0x00013710


	//   ....[45]....
        /*0984*/ 	.word	0x000137a0


	//   ....[46]....
        /*0988*/ 	.word	0x000137d0


	//   ....[47]....
        /*098c*/ 	.word	0x00013990


	//   ....[48]....
        /*0990*/ 	.word	0x00013da0


	//   ....[49]....
        /*0994*/ 	.word	0x00016eb0


	//   ....[50]....
        /*0998*/ 	.word	0x000176e0


	//   ....[51]....
        /*099c*/ 	.word	0x000178c0


	//   ....[52]....
        /*09a0*/ 	.word	0x00017d30


	//   ....[53]....
        /*09a4*/ 	.word	0x00018320


	//   ....[54]....
        /*09a8*/ 	.word	0x00018400


	//   ....[55]....
        /*09ac*/ 	.word	0x00018450


	//   ....[56]....
        /*09b0*/ 	.word	0x00018510


	//   ....[57]....
        /*09b4*/ 	.word	0x000187c0


	//   ....[58]....
        /*09b8*/ 	.word	0x00018810


	//   ....[59]....
        /*09bc*/ 	.word	0x000188f0


	//   ....[60]....
        /*09c0*/ 	.word	0x00018a20


	//   ....[61]....
        /*09c4*/ 	.word	0x0001a780


	//   ....[62]....
        /*09c8*/ 	.word	0x0001a7f0


	//   ....[63]....
        /*09cc*/ 	.word	0x0001a800


	//   ....[64]....
        /*09d0*/ 	.word	0x0001a810


	//   ....[65]....
        /*09d4*/ 	.word	0x0001a840


	//   ....[66]....
        /*09d8*/ 	.word	0x0001a860


	//   ....[67]....
        /*09dc*/ 	.word	0x0001a870


	//   ....[68]....
        /*09e0*/ 	.word	0x0001a880


	//   ....[69]....
        /*09e4*/ 	.word	0x0001c3e0


	//   ....[70]....
        /*09e8*/ 	.word	0x0001c420


	//   ....[71]....
        /*09ec*/ 	.word	0x0001c450


	//   ....[72]....
        /*09f0*/ 	.word	0x0001c470


	//   ....[73]....
        /*09f4*/ 	.word	0x0001c490


	//   ....[74]....
        /*09f8*/ 	.word	0x0001c4b0


	//   ....[75]....
        /*09fc*/ 	.word	0x0001c4c0


	//   ....[76]....
        /*0a00*/ 	.word	0x0001c4d0


	//   ....[77]....
        /*0a04*/ 	.word	0x0001c710


	//   ....[78]....
        /*0a08*/ 	.word	0x0001c720


	//   ....[79]....
        /*0a0c*/ 	.word	0x0001c820


	//   ....[80]....
        /*0a10*/ 	.word	0x0001c850


	//   ....[81]....
        /*0a14*/ 	.word	0x0001c930


	//   ....[82]....
        /*0a18*/ 	.word	0x0001c960


	//   ....[83]....
        /*0a1c*/ 	.word	0x0001ca40


	//   ....[84]....
        /*0a20*/ 	.word	0x0001ca70


	//   ....[85]....
        /*0a24*/ 	.word	0x0001cb50


	//   ....[86]....
        /*0a28*/ 	.word	0x0001cb80


	//   ....[87]....
        /*0a2c*/ 	.word	0x0001cc60


	//   ....[88]....
        /*0a30*/ 	.word	0x0001cc90


	//   ....[89]....
        /*0a34*/ 	.word	0x0001cd70


	//   ....[90]....
        /*0a38*/ 	.word	0x0001cda0


	//   ....[91]....
        /*0a3c*/ 	.word	0x0001ce80


	//   ....[92]....
        /*0a40*/ 	.word	0x0001cea0


	//   ....[93]....
        /*0a44*/ 	.word	0x0001d620


	//   ....[94]....
        /*0a48*/ 	.word	0x0001d640


	//   ....[95]....
        /*0a4c*/ 	.word	0x0001d750


	//   ....[96]....
        /*0a50*/ 	.word	0x0001d760


	//   ....[97]....
        /*0a54*/ 	.word	0x0001d870


	//   ....[98]....
        /*0a58*/ 	.word	0x0001d890


	//   ....[99]....
        /*0a5c*/ 	.word	0x0001d9a0


	//   ....[100]....
        /*0a60*/ 	.word	0x0001d9b0


	//   ....[101]....
        /*0a64*/ 	.word	0x0001dac0


	//   ....[102]....
        /*0a68*/ 	.word	0x0001dae0


	//   ....[103]....
        /*0a6c*/ 	.word	0x0001dbf0


	//   ....[104]....
        /*0a70*/ 	.word	0x0001dc00


	//   ....[105]....
        /*0a74*/ 	.word	0x0001dd10


	//   ....[106]....
        /*0a78*/ 	.word	0x0001dd30


	//   ....[107]....
        /*0a7c*/ 	.word	0x0001de40


	//   ....[108]....
        /*0a80*/ 	.word	0x0001de50


	//   ....[109]....
        /*0a84*/ 	.word	0x0001dfa0


	//   ....[110]....
        /*0a88*/ 	.word	0x0001e020


	//   ....[111]....
        /*0a8c*/ 	.word	0x0001e0a0


	//   ....[112]....
        /*0a90*/ 	.word	0x0001e110


	//   ....[113]....
        /*0a94*/ 	.word	0x0001e190


	//   ....[114]....
        /*0a98*/ 	.word	0x0001e210


	//   ....[115]....
        /*0a9c*/ 	.word	0x0001e290


	//   ....[116]....
        /*0aa0*/ 	.word	0x0001e300


	//   ....[117]....
        /*0aa4*/ 	.word	0x0001e380


	//   ....[118]....
        /*0aa8*/ 	.word	0x0001e400


	//   ....[119]....
        /*0aac*/ 	.word	0x0001e480


	//   ....[120]....
        /*0ab0*/ 	.word	0x0001e4f0


	//   ....[121]....
        /*0ab4*/ 	.word	0x0001e570


	//   ....[122]....
        /*0ab8*/ 	.word	0x0001e5f0


	//   ....[123]....
        /*0abc*/ 	.word	0x0001e670


	//   ....[124]....
        /*0ac0*/ 	.word	0x0001e6e0


	//   ....[125]....
        /*0ac4*/ 	.word	0x0001e740


	//   ....[126]....
        /*0ac8*/ 	.word	0x0001e7a0


	//   ....[127]....
        /*0acc*/ 	.word	0x0001e7f0


	//   ....[128]....
        /*0ad0*/ 	.word	0x0001e850


	//   ....[129]....
        /*0ad4*/ 	.word	0x0001e8a0


	//   ....[130]....
        /*0ad8*/ 	.word	0x0001e900


	//   ....[131]....
        /*0adc*/ 	.word	0x0001e950


	//   ....[132]....
        /*0ae0*/ 	.word	0x0001e9b0


	//   ....[133]....
        /*0ae4*/ 	.word	0x0001ea20


	//   ....[134]....
        /*0ae8*/ 	.word	0x0001eaa0


	//   ....[135]....
        /*0aec*/ 	.word	0x0001eb20


	//   ....[136]....
        /*0af0*/ 	.word	0x0001eb90


	//   ....[137]....
        /*0af4*/ 	.word	0x0001ec10


	//   ....[138]....
        /*0af8*/ 	.word	0x0001ec90


	//   ....[139]....
        /*0afc*/ 	.word	0x0001ed10


	//   ....[140]....
        /*0b00*/ 	.word	0x0001ed80


	//   ....[141]....
        /*0b04*/ 	.word	0x0001ee00


	//   ....[142]....
        /*0b08*/ 	.word	0x0001ee80


	//   ....[143]....
        /*0b0c*/ 	.word	0x0001ef00


	//   ....[144]....
        /*0b10*/ 	.word	0x0001ef70


	//   ....[145]....
        /*0b14*/ 	.word	0x0001eff0


	//   ....[146]....
        /*0b18*/ 	.word	0x0001f070


	//   ....[147]....
        /*0b1c*/ 	.word	0x0001f0f0


	//   ....[148]....
        /*0b20*/ 	.word	0x0001f160


	//   ....[149]....
        /*0b24*/ 	.word	0x0001f630


	//   ....[150]....
        /*0b28*/ 	.word	0x0001f650


	//   ....[151]....
        /*0b2c*/ 	.word	0x0001f670


	//   ....[152]....
        /*0b30*/ 	.word	0x0001f680


	//   ....[153]....
        /*0b34*/ 	.word	0x0001f930


	//   ....[154]....
        /*0b38*/ 	.word	0x0001f940


	//   ....[155]....
        /*0b3c*/ 	.word	0x0001f950


	//   ....[156]....
        /*0b40*/ 	.word	0x0001f960


	//   ....[157]....
        /*0b44*/ 	.word	0x0001fbf0


	//   ....[158]....
        /*0b48*/ 	.word	0x0001fc10


	//   ....[159]....
        /*0b4c*/ 	.word	0x0001fc30


	//   ....[160]....
        /*0b50*/ 	.word	0x0001fc40


	//   ....[161]....
        /*0b54*/ 	.word	0x0001fef0


	//   ....[162]....
        /*0b58*/ 	.word	0x0001ff00


	//   ....[163]....
        /*0b5c*/ 	.word	0x0001ff10


	//   ....[164]....
        /*0b60*/ 	.word	0x0001ff20


	//   ....[165]....
        /*0b64*/ 	.word	0x000201b0


	//   ....[166]....
        /*0b68*/ 	.word	0x000201d0


	//   ....[167]....
        /*0b6c*/ 	.word	0x000201f0


	//   ....[168]....
        /*0b70*/ 	.word	0x00020200


	//   ....[169]....
        /*0b74*/ 	.word	0x000204c0


	//   ....[170]....
        /*0b78*/ 	.word	0x000204e0


	//   ....[171]....
        /*0b7c*/ 	.word	0x00020500


	//   ....[172]....
        /*0b80*/ 	.word	0x00020510


	//   ....[173]....
        /*0b84*/ 	.word	0x000207b0


	//   ....[174]....
        /*0b88*/ 	.word	0x00020810


	//   ....[175]....
        /*0b8c*/ 	.word	0x00020820


	//   ....[176]....
        /*0b90*/ 	.word	0x00020830


	//   ....[177]....
        /*0b94*/ 	.word	0x00020af0


	//   ....[178]....
        /*0b98*/ 	.word	0x00020b50


	//   ....[179]....
        /*0b9c*/ 	.word	0x00020b60


	//   ....[180]....
        /*0ba0*/ 	.word	0x00020b70


	//   ....[181]....
        /*0ba4*/ 	.word	0x00024570


	//   ....[182]....
        /*0ba8*/ 	.word	0x00024590


	//   ....[183]....
        /*0bac*/ 	.word	0x000245b0


	//   ....[184]....
        /*0bb0*/ 	.word	0x000245c0


	//   ....[185]....
        /*0bb4*/ 	.word	0x000247d0


	//   ....[186]....
        /*0bb8*/ 	.word	0x000247e0


	//   ....[187]....
        /*0bbc*/ 	.word	0x000247f0


	//   ....[188]....
        /*0bc0*/ 	.word	0x00024800


	//   ....[189]....
        /*0bc4*/ 	.word	0x00024a30


	//   ....[190]....
        /*0bc8*/ 	.word	0x00024a50


	//   ....[191]....
        /*0bcc*/ 	.word	0x00024a70


	//   ....[192]....
        /*0bd0*/ 	.word	0x00024a80


	//   ....[193]....
        /*0bd4*/ 	.word	0x00024c60


	//   ....[194]....
        /*0bd8*/ 	.word	0x00024c70


	//   ....[195]....
        /*0bdc*/ 	.word	0x00024c80


	//   ....[196]....
        /*0be0*/ 	.word	0x00024c90


	//   ....[197]....
        /*0be4*/ 	.word	0x00024ec0


	//   ....[198]....
        /*0be8*/ 	.word	0x00024ee0


	//   ....[199]....
        /*0bec*/ 	.word	0x00024f00


	//   ....[200]....
        /*0bf0*/ 	.word	0x00024f10


	//   ....[201]....
        /*0bf4*/ 	.word	0x000250f0


	//   ....[202]....
        /*0bf8*/ 	.word	0x00025100


	//   ....[203]....
        /*0bfc*/ 	.word	0x00025110


	//   ....[204]....
        /*0c00*/ 	.word	0x00025120


	//   ....[205]....
        /*0c04*/ 	.word	0x00025350


	//   ....[206]....
        /*0c08*/ 	.word	0x00025370


	//   ....[207]....
        /*0c0c*/ 	.word	0x00025390


	//   ....[208]....
        /*0c10*/ 	.word	0x000253a0


	//   ....[209]....
        /*0c14*/ 	.word	0x000255e0


	//   ....[210]....
        /*0c18*/ 	.word	0x000255f0


	//   ....[211]....
        /*0c1c*/ 	.word	0x00025600


	//   ....[212]....
        /*0c20*/ 	.word	0x00025610


	//   ....[213]....
        /*0c24*/ 	.word	0x000293c0


	//   ....[214]....
        /*0c28*/ 	.word	0x00029440


	//   ....[215]....
        /*0c2c*/ 	.word	0x000294c0


	//   ....[216]....
        /*0c30*/ 	.word	0x00029530


	//   ....[217]....
        /*0c34*/ 	.word	0x000295b0


	//   ....[218]....
        /*0c38*/ 	.word	0x00029620


	//   ....[219]....
        /*0c3c*/ 	.word	0x000296a0


	//   ....[220]....
        /*0c40*/ 	.word	0x00029710


	//   ....[221]....
        /*0c44*/ 	.word	0x00029790


	//   ....[222]....
        /*0c48*/ 	.word	0x00029810


	//   ....[223]....
        /*0c4c*/ 	.word	0x00029890


	//   ....[224]....
        /*0c50*/ 	.word	0x00029900


	//   ....[225]....
        /*0c54*/ 	.word	0x00029980


	//   ....[226]....
        /*0c58*/ 	.word	0x000299f0


	//   ....[227]....
        /*0c5c*/ 	.word	0x00029a70


	//   ....[228]....
        /*0c60*/ 	.word	0x00029ae0


	//   ....[229]....
        /*0c64*/ 	.word	0x00029b60


	//   ....[230]....
        /*0c68*/ 	.word	0x00029be0


	//   ....[231]....
        /*0c6c*/ 	.word	0x00029c60


	//   ....[232]....
        /*0c70*/ 	.word	0x00029cd0


	//   ....[233]....
        /*0c74*/ 	.word	0x00029d50


	//   ....[234]....
        /*0c78*/ 	.word	0x00029dd0


	//   ....[235]....
        /*0c7c*/ 	.word	0x00029e50


	//   ....[236]....
        /*0c80*/ 	.word	0x00029ec0


	//   ....[237]....
        /*0c84*/ 	.word	0x00029f40


	//   ....[238]....
        /*0c88*/ 	.word	0x00029fc0


	//   ....[239]....
        /*0c8c*/ 	.word	0x0002a030


	//   ....[240]....
        /*0c90*/ 	.word	0x0002a0a0


	//   ....[241]....
        /*0c94*/ 	.word	0x0002a120


	//   ....[242]....
        /*0c98*/ 	.word	0x0002a1a0


	//   ....[243]....
        /*0c9c*/ 	.word	0x0002a210


	//   ....[244]....
        /*0ca0*/ 	.word	0x0002a280


	//   ....[245]....
        /*0ca4*/ 	.word	0x0002a300


	//   ....[246]....
        /*0ca8*/ 	.word	0x0002a380


	//   ....[247]....
        /*0cac*/ 	.word	0x0002a400


	//   ....[248]....
        /*0cb0*/ 	.word	0x0002a470


	//   ....[249]....
        /*0cb4*/ 	.word	0x0002a4f0


	//   ....[250]....
        /*0cb8*/ 	.word	0x0002a560


	//   ....[251]....
        /*0cbc*/ 	.word	0x0002a5e0


	//   ....[252]....
        /*0cc0*/ 	.word	0x0002a650


	//   ....[253]....
        /*0cc4*/ 	.word	0x0002a6d0


	//   ....[254]....
        /*0cc8*/ 	.word	0x0002a750


	//   ....[255]....
        /*0ccc*/ 	.word	0x0002a7d0


	//   ....[0]....
        /*0cd0*/ 	.word	0x0002a840


	//   ....[1]....
        /*0cd4*/ 	.word	0x0002a8c0


	//   ....[2]....
        /*0cd8*/ 	.word	0x0002a930


	//   ....[3]....
        /*0cdc*/ 	.word	0x0002a9b0


	//   ....[4]....
        /*0ce0*/ 	.word	0x0002aa20


	//   ....[5]....
        /*0ce4*/ 	.word	0x0002aaa0


	//   ....[6]....
        /*0ce8*/ 	.word	0x0002ab20


	//   ....[7]....
        /*0cec*/ 	.word	0x0002aba0


	//   ....[8]....
        /*0cf0*/ 	.word	0x0002ac10


	//   ....[9]....
        /*0cf4*/ 	.word	0x0002ac90


	//   ....[10]....
        /*0cf8*/ 	.word	0x0002ad00


	//   ....[11]....
        /*0cfc*/ 	.word	0x0002ad80


	//   ....[12]....
        /*0d00*/ 	.word	0x0002adf0


	//   ....[13]....
        /*0d04*/ 	.word	0x0002ae70


	//   ....[14]....
        /*0d08*/ 	.word	0x0002aef0


	//   ....[15]....
        /*0d0c*/ 	.word	0x0002af70


	//   ....[16]....
        /*0d10*/ 	.word	0x0002afe0


	//   ....[17]....
        /*0d14*/ 	.word	0x0002b060


	//   ....[18]....
        /*0d18*/ 	.word	0x0002b0d0


	//   ....[19]....
        /*0d1c*/ 	.word	0x0002b140


	//   ....[20]....
        /*0d20*/ 	.word	0x0002b1b0


	//----- nvinfo : EIATTR_EXIT_INSTR_OFFSETS
	.align		4
.L_530:
        /*0d24*/ 	.byte	0x04, 0x1c
        /*0d26*/ 	.short	(.L_532 - .L_531)


	//   ....[0]....
.L_531:
        /*0d28*/ 	.word	0x00000350


	//   ....[1]....
        /*0d2c*/ 	.word	0x0001ceb0


	//   ....[2]....
        /*0d30*/ 	.word	0x0001cf10


	//   ....[3]....
        /*0d34*/ 	.word	0x0001cf70


	//   ....[4]....
        /*0d38*/ 	.word	0x0001de90


	//   ....[5]....
        /*0d3c*/ 	.word	0x0001dee0


	//   ....[6]....
        /*0d40*/ 	.word	0x0001df40


	//----- nvinfo : EIATTR_CTAIDZ_USED
	.align		4
.L_532:
        /*0d44*/ 	.byte	0x01, 0x04
	.zero		2


	//----- nvinfo : EIATTR_MAX_THREADS
	.align		4
        /*0d48*/ 	.byte	0x04, 0x05
        /*0d4a*/ 	.short	(.L_534 - .L_533)
.L_533:
        /*0d4c*/ 	.word	0x00000080
        /*0d50*/ 	.word	0x00000001
        /*0d54*/ 	.word	0x00000001


	//----- nvinfo : EIATTR_CRS_STACK_SIZE
	.align		4
.L_534:
        /*0d58*/ 	.byte	0x04, 0x1e
        /*0d5a*/ 	.short	(.L_536 - .L_535)
.L_535:
        /*0d5c*/ 	.word	0x00000000
.L_536:


//--------------------- .nv.info._ZN7cutlass13device_kernelIN5flash19enable_sm80_to_sm89INS1_16FlashAttnFwdSm80INS1_25CollectiveMainloopFwdSm80ILi4ELi1ELb0EN4cute5tupleIJNS5_1CILi128EEENS7_ILi64EEES8_EEELi128ENS_10bfloat16_tEfNS_4arch4Sm80ELb1ELb0ELb1ELb0ELb0ELb0ELb1ELb0EEENS1_21CollectiveEpilogueFwdINS6_IJS8_S8_S9_EEENS6_IJNS7_ILi1EEESH_SH_EEESB_SD_Li128ELb0ELb1ELb0ELb0EEENS1_30DynamicPersistentTileSchedulerILi128ELi128ELb0ELb1ELb0EEEEEEEEEvNT_6ParamsE --------------------------
	.section	.nv.info._ZN7cutlass13device_kernelIN5flash19enable_sm80_to_sm89INS1_16FlashAttnFwdSm80INS1_25CollectiveMainloopFwdSm80ILi4ELi1ELb0EN4cute5tupleIJNS5_1CILi128EEENS7_ILi64EEES8_EEELi128ENS_10bfloat16_tEfNS_4arch4Sm80ELb1ELb0ELb1ELb0ELb0ELb0ELb1ELb0EEENS1_21CollectiveEpilogueFwdINS6_IJS8_S8_S9_EEENS6_IJNS7_ILi1EEESH_SH_EEESB_SD_Li128ELb0ELb1ELb0ELb0EEENS1_30DynamicPersistentTileSchedulerILi128ELi128ELb0ELb1ELb0EEEEEEEEEvNT_6ParamsE,"",@"SHT_CUDA_INFO"
	.sectionflags	@""
	.align	4


	//----- nvinfo : EIATTR_CUDA_API_VERSION
	.align		4
        /*0000*/ 	.byte	0x04, 0x37
        /*0002*/ 	.short	(.L_538 - .L_537)
.L_537:
        /*0004*/ 	.word	0x00000082


	//----- nvinfo : EIATTR_SW2861232_WAR
	.align		4
.L_538:
        /*0008*/ 	.byte	0x01, 0x35
	.zero		2


	//----- nvinfo : EIATTR_PARAM_CBANK
	.align		4
        /*000c*/ 	.byte	0x04, 0x0a
        /*000e*/ 	.short	(.L_540 - .L_539)
	.align		4
.L_539:
        /*0010*/ 	.word	index@(.nv.constant0._ZN7cutlass13device_kernelIN5flash19enable_sm80_to_sm89INS1_16FlashAttnFwdSm80INS1_25CollectiveMainloopFwdSm80ILi4ELi1ELb0EN4cute5tupleIJNS5_1CILi128EEENS7_ILi64EEES8_EEELi128ENS_10bfloat16_tEfNS_4arch4Sm80ELb1ELb0ELb1ELb0ELb0ELb0ELb1ELb0EEENS1_21CollectiveEpilogueFwdINS6_IJS8_S8_S9_EEENS6_IJNS7_ILi1EEESH_SH_EEESB_SD_Li128ELb0ELb1ELb0ELb0EEENS1_30DynamicPersistentTileSchedulerILi128ELi128ELb0ELb1ELb0EEEEEEEEEvNT_6ParamsE)
        /*0014*/ 	.short	0x0160
        /*0016*/ 	.short	0x0428


	//----- nvinfo : EIATTR_CBANK_PARAM_SIZE
	.align		4
.L_540:
        /*0018*/ 	.byte	0x03, 0x19
        /*001a*/ 	.short	0x0428


	//----- nvinfo : EIATTR_KPARAM_INFO
	.align		4
        /*001c*/ 	.byte	0x04, 0x17
        /*001e*/ 	.short	(.L_542 - .L_541)
.L_541:
        /*0020*/ 	.word	0x00000000
        /*0024*/ 	.short	0x0000
        /*0026*/ 	.short	0x0000
        /*0028*/ 	.byte	0x00, 0xf0, 0xa1, 0x10


	//----- nvinfo : EIATTR_MAXREG_COUNT
	.align		4
.L_542:
        /*002c*/ 	.byte	0x03, 0x1b
        /*002e*/ 	.short	0x00ff


	//----- nvinfo : EIATTR_NUM_BARRIERS
	.align		4
        /*0030*/ 	.byte	0x02, 0x4c
        /*0032*/ 	.byte	0x06
	.zero		1


	//----- nvinfo : EIATTR_ANNOTATIONS
	.align		4
        /*0034*/ 	.byte	0x04, 0x55
        /*0036*/ 	.short	(.L_544 - .L_543)


	//   ....[0]....
.L_543:
        /* <DEDUP_REMOVED lines=108> */


	//----- nvinfo : EIATTR_MERCURY_ISA_VERSION
	.align		4
.L_544:
        /*06e8*/ 	.byte	0x03, 0x5f
        /*06ea*/ 	.short	0x0000


	//----- nvinfo : EIATTR_INT_WARP_WIDE_INSTR_OFFSETS
	.align		4
        /*06ec*/ 	.byte	0x04, 0x31
        /*06ee*/ 	.short	(.L_546 - .L_545)


	//   ....[0]....
.L_545:
        /*06f0*/ 	.word	0x00011a90


	//   ....[1]....
        /*06f4*/ 	.word	0x00011b10


	//----- nvinfo : EIATTR_COOP_GROUP_MASK_REGIDS
	.align		4
.L_546:
        /*06f8*/ 	.byte	0x04, 0x29
        /*06fa*/ 	.short	(.L_548 - .L_547)


	//   ....[0]....
.L_547:
        /*06fc*/ 	.word	0xffffffff


	//   ....[1]....
        /*0700*/ 	.word	0xffffffff


	//   ....[2]....
        /*0704*/ 	.word	0xffffffff


	//   ....[3]....
        /*0708*/ 	.word	0xffffffff


	//   ....[4]....
        /*070c*/ 	.word	0xffffffff


	//   ....[5]....
        /*0710*/ 	.word	0xffffffff


	//   ....[6]....
        /*0714*/ 	.word	0xffffffff


	//   ....[7]....
        /*0718*/ 	.word	0xffffffff


	//   ....[8]....
        /*071c*/ 	.word	0xffffffff


	//   ....[9]....
        /*0720*/ 	.word	0xffffffff


	//   ....[10]....
        /*0724*/ 	.word	0xffffffff


	//   ....[11]....
        /*0728*/ 	.word	0xffffffff


	//   ....[12]....
        /*072c*/ 	.word	0xffffffff


	//   ....[13]....
        /*0730*/ 	.word	0xffffffff


	//   ....[14]....
        /*0734*/ 	.word	0xffffffff


	//   ....[15]....
        /*0738*/ 	.word	0xffffffff


	//   ....[16]....
        /*073c*/ 	.word	0xffffffff


	//   ....[17]....
        /*0740*/ 	.word	0xffffffff


	//   ....[18]....
        /*0744*/ 	.word	0xffffffff


	//   ....[19]....
        /*0748*/ 	.word	0xffffffff


	//   ....[20]....
        /*074c*/ 	.word	0xffffffff


	//   ....[21]....
        /*0750*/ 	.word	0xffffffff


	//   ....[22]....
        /*0754*/ 	.word	0xffffffff


	//   ....[23]....
        /*0758*/ 	.word	0xffffffff


	//   ....[24]....
        /*075c*/ 	.word	0xffffffff


	//   ....[25]....
        /*0760*/ 	.word	0xffffffff


	//   ....[26]....
        /*0764*/ 	.word	0xffffffff


	//   ....[27]....
        /*0768*/ 	.word	0xffffffff


	//   ....[28]....
        /*076c*/ 	.word	0xffffffff


	//   ....[29]....
        /*0770*/ 	.word	0xffffffff


	//   ....[30]....
        /*0774*/ 	.word	0xffffffff


	//   ....[31]....
        /*0778*/ 	.word	0xffffffff


	//   ....[32]....
        /*077c*/ 	.word	0xffffffff


	//   ....[33]....
        /*0780*/ 	.word	0xffffffff


	//   ....[34]....
        /*0784*/ 	.word	0xffffffff


	//   ....[35]....
        /*0788*/ 	.word	0xffffffff


	//   ....[36]....
        /*078c*/ 	.word	0xffffffff


	//   ....[37]....
        /*0790*/ 	.word	0xffffffff


	//   ....[38]....
        /*0794*/ 	.word	0xffffffff


	//   ....[39]....
        /*0798*/ 	.word	0xffffffff


	//   ....[40]....
        /*079c*/ 	.word	0xffffffff


	//   ....[41]....
        /*07a0*/ 	.word	0xffffffff


	//   ....[42]....
        /*07a4*/ 	.word	0xffffffff


	//   ....[43]....
        /*07a8*/ 	.word	0xffffffff


	//   ....[44]....
        /*07ac*/ 	.word	0xffffffff


	//   ....[45]....
        /*07b0*/ 	.word	0xffffffff


	//   ....[46]....
        /*07b4*/ 	.word	0xffffffff


	//   ....[47]....
        /*07b8*/ 	.word	0xffffffff


	//   ....[48]....
        /*07bc*/ 	.word	0xffffffff


	//   ....[49]....
        /*07c0*/ 	.word	0xffffffff


	//   ....[50]....
        /*07c4*/ 	.word	0xffffffff


	//   ....[51]....
        /*07c8*/ 	.word	0xffffffff


	//   ....[52]....
        /*07cc*/ 	.word	0xffffffff


	//   ....[53]....
        /*07d0*/ 	.word	0xffffffff


	//   ....[54]....
        /*07d4*/ 	.word	0xffffffff


	//   ....[55]....
        /*07d8*/ 	.word	0xffffffff


	//   ....[56]....
        /*07dc*/ 	.word	0xffffffff


	//   ....[57]....
        /*07e0*/ 	.word	0xffffffff


	//   ....[58]....
        /*07e4*/ 	.word	0xffffffff


	//   ....[59]....
        /*07e8*/ 	.word	0xffffffff


	//   ....[60]....
        /*07ec*/ 	.word	0xffffffff


	//   ....[61]....
        /*07f0*/ 	.word	0xffffffff


	//   ....[62]....
        /*07f4*/ 	.word	0xffffffff


	//   ....[63]....
        /*07f8*/ 	.word	0xffffffff


	//   ....[64]....
        /*07fc*/ 	.word	0xffffffff


	//   ....[65]....
        /*0800*/ 	.word	0xffffffff


	//   ....[66]....
        /*0804*/ 	.word	0xffffffff


	//   ....[67]....
        /*0808*/ 	.word	0xffffffff


	//   ....[68]....
        /*080c*/ 	.word	0xffffffff


	//   ....[69]....
        /*0810*/ 	.word	0xffffffff


	//   ....[70]....
        /*0814*/ 	.word	0xffffffff


	//   ....[71]....
        /*0818*/ 	.word	0xffffffff


	//   ....[72]....
        /*081c*/ 	.word	0xffffffff


	//   ....[73]....
        /*0820*/ 	.word	0xffffffff


	//   ....[74]....
        /*0824*/ 	.word	0xffffffff


	//   ....[75]....
        /*0828*/ 	.word	0xffffffff


	//   ....[76]....
        /*082c*/ 	.word	0xffffffff


	//   ....[77]....
        /*0830*/ 	.word	0xffffffff


	//   ....[78]....
        /*0834*/ 	.word	0xffffffff


	//   ....[79]....
        /*0838*/ 	.word	0xffffffff


	//   ....[80]....
        /*083c*/ 	.word	0xffffffff


	//   ....[81]....
        /*0840*/ 	.word	0xffffffff


	//   ....[82]....
        /*0844*/ 	.word	0xffffffff


	//   ....[83]....
        /*0848*/ 	.word	0xffffffff


	//   ....[84]....
        /*084c*/ 	.word	0xffffffff


	//   ....[85]....
        /*0850*/ 	.word	0xffffffff


	//   ....[86]....
        /*0854*/ 	.word	0xffffffff


	//   ....[87]....
        /*0858*/ 	.word	0xffffffff


	//   ....[88]....
        /*085c*/ 	.word	0xffffffff


	//   ....[89]....
        /*0860*/ 	.word	0xffffffff


	//   ....[90]....
        /*0864*/ 	.word	0xffffffff


	//   ....[91]....
        /*0868*/ 	.word	0xffffffff


	//   ....[92]....
        /*086c*/ 	.word	0xffffffff


	//   ....[93]....
        /*0870*/ 	.word	0xffffffff


	//   ....[94]....
        /*0874*/ 	.word	0xffffffff


	//   ....[95]....
        /*0878*/ 	.word	0xffffffff


	//   ....[96]....
        /*087c*/ 	.word	0xffffffff


	//   ....[97]....
        /*0880*/ 	.word	0xffffffff


	//   ....[98]....
        /*0884*/ 	.word	0xffffffff


	//   ....[99]....
        /*0888*/ 	.word	0xffffffff


	//   ....[100]....
        /*088c*/ 	.word	0xffffffff


	//   ....[101]....
        /*0890*/ 	.word	0xffffffff


	//   ....[102]....
        /*0894*/ 	.word	0xffffffff


	//   ....[103]....
        /*0898*/ 	.word	0xffffffff


	//   ....[104]....
        /*089c*/ 	.word	0xffffffff


	//   ....[105]....
        /*08a0*/ 	.word	0xffffffff


	//   ....[106]....
        /*08a4*/ 	.word	0xffffffff


	//   ....[107]....
        /*08a8*/ 	.word	0xffffffff


	//   ....[108]....
        /*08ac*/ 	.word	0xffffffff


	//   ....[109]....
        /*08b0*/ 	.word	0xffffffff


	//   ....[110]....
        /*08b4*/ 	.word	0xffffffff


	//   ....[111]....
        /*08b8*/ 	.word	0xffffffff


	//   ....[112]....
        /*08bc*/ 	.word	0xffffffff


	//   ....[113]....
        /*08c0*/ 	.word	0xffffffff


	//   ....[114]....
        /*08c4*/ 	.word	0xffffffff


	//   ....[115]....
        /*08c8*/ 	.word	0xffffffff


	//   ....[116]....
        /*08cc*/ 	.word	0xffffffff


	//   ....[117]....
        /*08d0*/ 	.word	0xffffffff


	//   ....[118]....
        /*08d4*/ 	.word	0xffffffff


	//   ....[119]....
        /*08d8*/ 	.word	0xffffffff


	//   ....[120]....
        /*08dc*/ 	.word	0xffffffff


	//   ....[121]....
        /*08e0*/ 	.word	0xffffffff


	//   ....[122]....
        /*08e4*/ 	.word	0xffffffff


	//   ....[123]....
        /*08e8*/ 	.word	0xffffffff


	//   ....[124]....
        /*08ec*/ 	.word	0xffffffff


	//   ....[125]....
        /*08f0*/ 	.word	0xffffffff


	//   ....[126]....
        /*08f4*/ 	.word	0xffffffff


	//   ....[127]....
        /*08f8*/ 	.word	0xffffffff


	//   ....[128]....
        /*08fc*/ 	.word	0xffffffff


	//   ....[129]....
        /*0900*/ 	.word	0xffffffff


	//   ....[130]....
        /*0904*/ 	.word	0xffffffff


	//   ....[131]....
        /*0908*/ 	.word	0xffffffff


	//   ....[132]....
        /*090c*/ 	.word	0xffffffff


	//   ....[133]....
        /*0910*/ 	.word	0xffffffff


	//   ....[134]....
        /*0914*/ 	.word	0xffffffff


	//   ....[135]....
        /*0918*/ 	.word	0xffffffff


	//   ....[136]....
        /*091c*/ 	.word	0xffffffff


	//   ....[137]....
        /*0920*/ 	.word	0xffffffff


	//   ....[138]....
        /*0924*/ 	.word	0xffffffff


	//   ....[139]....
        /*0928*/ 	.word	0xffffffff


	//----- nvinfo : EIATTR_COOP_GROUP_INSTR_OFFSETS
	.align		4
.L_548:
        /*092c*/ 	.byte	0x04, 0x28
        /*092e*/ 	.short	(.L_550 - .L_549)


	//   ....[0]....
.L_549:
        /*0930*/ 	.word	0x00000050


	//   ....[1]....
        /*0934*/ 	.word	0x00001840


	//   ....[2]....
        /*0938*/ 	.word	0x00001860


	//   ....[3]....
        /*093c*/ 	.word	0x000019a0


	//   ....[4]....
        /*0940*/ 	.word	0x000019b0


	//   ....[5]....
        /*0944*/ 	.word	0x00001ae0


	//   ....[6]....
        /*0948*/ 	.word	0x00001b00


	//   ....[7]....
        /*094c*/ 	.word	0x00001c30


	//   ....[8]....
        /*0950*/ 	.word	0x00001c40


	//   ....[9]....
        /*0954*/ 	.word	0x00001d70


	//   ....[10]....
        /*0958*/ 	.word	0x00001d90


	//   ....[11]....
        /*095c*/ 	.word	0x00001ec0


	//   ....[12]....
        /*0960*/ 	.word	0x00001ed0


	//   ....[13]....
        /*0964*/ 	.word	0x00002000


	//   ....[14]....
        /*0968*/ 	.word	0x00002020


	//   ....[15]....
        /*096c*/ 	.word	0x00002150


	//   ....[16]....
        /*0970*/ 	.word	0x00002160


	//   ....[17]....
        /*0974*/ 	.word	0x00003f30


	//   ....[18]....
        /*0978*/ 	.word	0x00003f50


	//   ....[19]....
        /*097c*/ 	.word	0x00004540


	//   ....[20]....
        /*0980*/ 	.word	0x00004570


	//   ....[21]....
        /*0984*/ 	.word	0x000045a0


	//   ....[22]....
        /*0988*/ 	.word	0x000045f0


	//   ....[23]....
        /*098c*/ 	.word	0x00004660


	//   ....[24]....
        /*0990*/ 	.word	0x000047d0


	//   ....[25]....
        /*0994*/ 	.word	0x00004c20


	//   ....[26]....
        /*0998*/ 	.word	0x00004e50


	//   ....[27]....
        /*099c*/ 	.word	0x00004e70


	//   ....[28]....
        /*09a0*/ 	.word	0x00004f30


	//   ....[29]....
        /*09a4*/ 	.word	0x00007450


	//   ....[30]....
        /*09a8*/ 	.word	0x00007460


	//   ....[31]....
        /*09ac*/ 	.word	0x00008100


	//   ....[32]....
        /*09b0*/ 	.word	0x00008130


	//   ....[33]....
        /*09b4*/ 	.word	0x000090c0


	//   ....[34]....
        /*09b8*/ 	.word	0x00009130


	//   ....[35]....
        /*09bc*/ 	.word	0x00009190


	//   ....[36]....
        /*09c0*/ 	.word	0x000091b0


	//   ....[37]....
        /*09c4*/ 	.word	0x000091f0


	//   ....[38]....
        /*09c8*/ 	.word	0x00009210


	//   ....[39]....
        /*09cc*/ 	.word	0x00009250


	//   ....[40]....
        /*09d0*/ 	.word	0x00009290


	//   ....[41]....
        /*09d4*/ 	.word	0x0000da90


	//   ....[42]....
        /*09d8*/ 	.word	0x0000dac0


	//   ....[43]....
        /*09dc*/ 	.word	0x0000db10


	//   ....[44]....
        /*09e0*/ 	.word	0x0000db90


	//   ....[45]....
        /*09e4*/ 	.word	0x0000dc10


	//   ....[46]....
        /*09e8*/ 	.word	0x0000dc40


	//   ....[47]....
        /*09ec*/ 	.word	0x0000e160


	//   ....[48]....
        /*09f0*/ 	.word	0x0000e390


	//   ....[49]....
        /*09f4*/ 	.word	0x00010e90


	//   ....[50]....
        /*09f8*/ 	.word	0x00010f00


	//   ....[51]....
        /*09fc*/ 	.word	0x00010f10


	//   ....[52]....
        /*0a00*/ 	.word	0x00010f20


	//   ....[53]....
        /*0a04*/ 	.word	0x00010f50


	//   ....[54]....
        /*0a08*/ 	.word	0x00010f70


	//   ....[55]....
        /*0a0c*/ 	.word	0x00010f80


	//   ....[56]....
        /*0a10*/ 	.word	0x00010f90


	//   ....[57]....
        /*0a14*/ 	.word	0x000124e0


	//   ....[58]....
        /*0a18*/ 	.word	0x00012900


	//   ....[59]....
        /*0a1c*/ 	.word	0x00012920


	//   ....[60]....
        /*0a20*/ 	.word	0x00012940


	//   ....[61]....
        /*0a24*/ 	.word	0x00012950


	//   ....[62]....
        /*0a28*/ 	.word	0x00012960


	//   ....[63]....
        /*0a2c*/ 	.word	0x00012970


	//   ....[64]....
        /*0a30*/ 	.word	0x00012980


	//   ....[65]....
        /*0a34*/ 	.word	0x00012990


	//   ....[66]....
        /*0a38*/ 	.word	0x00012c20


	//   ....[67]....
        /*0a3c*/ 	.word	0x00012c30


	//   ....[68]....
        /*0a40*/ 	.word	0x00012d10


	//   ....[69]....
        /*0a44*/ 	.word	0x00012d40


	//   ....[70]....
        /*0a48*/ 	.word	0x00012e00


	//   ....[71]....
        /*0a4c*/ 	.word	0x00012e30


	//   ....[72]....
        /*0a50*/ 	.word	0x00012ef0


	//   ....[73]....
        /*0a54*/ 	.word	0x00012f20


	//   ....[74]....
        /*0a58*/ 	.word	0x00012fe0


	//   ....[75]....
        /*0a5c*/ 	.word	0x00013010


	//   ....[76]....
        /*0a60*/ 	.word	0x000130d0


	//   ....[77]....
        /*0a64*/ 	.word	0x00013100


	//   ....[78]....
        /*0a68*/ 	.word	0x000131c0


	//   ....[79]....
        /*0a6c*/ 	.word	0x000131f0


	//   ....[80]....
        /*0a70*/ 	.word	0x000132b0


	//   ....[81]....
        /*0a74*/ 	.word	0x000132d0


	//   ....[82]....
        /*0a78*/ 	.word	0x00013840


	//   ....[83]....
        /*0a7c*/ 	.word	0x00013860


	//   ....[84]....
        /*0a80*/ 	.word	0x00013990


	//   ....[85]....
        /*0a84*/ 	.word	0x000139a0


	//   ....[86]....
        /*0a88*/ 	.word	0x00013ac0


	//   ....[87]....
        /*0a8c*/ 	.word	0x00013ae0


	//   ....[88]....
        /*0a90*/ 	.word	0x00013c00


	//   ....[89]....
        /*0a94*/ 	.word	0x00013c10


	//   ....[90]....
        /*0a98*/ 	.word	0x00013d30


	//   ....[91]....
        /*0a9c*/ 	.word	0x00013d50


	//   ....[92]....
        /*0aa0*/ 	.word	0x00013e70


	//   ....[93]....
        /*0aa4*/ 	.word	0x00013e80


	//   ....[94]....
        /*0aa8*/ 	.word	0x00013fa0


	//   ....[95]....
        /*0aac*/ 	.word	0x00013fc0


	//   ....[96]....
        /*0ab0*/ 	.word	0x000140e0


	//   ....[97]....
        /*0ab4*/ 	.word	0x000140f0


	//   ....[98]....
        /*0ab8*/ 	.word	0x00014280


	//   ....[99]....
        /*0abc*/ 	.word	0x00014370


	//   ....[100]....
        /*0ac0*/ 	.word	0x000143e0


	//   ....[101]....
        /*0ac4*/ 	.word	0x00014440


	//   ....[102]....
        /*0ac8*/ 	.word	0x000144a0


	//   ....[103]....
        /*0acc*/ 	.word	0x00014500


	//   ....[104]....
        /*0ad0*/ 	.word	0x00014570


	//   ....[105]....
        /*0ad4*/ 	.word	0x000145d0


	//   ....[106]....
        /*0ad8*/ 	.word	0x00014630


	//   ....[107]....
        /*0adc*/ 	.word	0x00014690


	//   ....[108]....
        /*0ae0*/ 	.word	0x00014700


	//   ....[109]....
        /*0ae4*/ 	.word	0x00014760


	//   ....[110]....
        /*0ae8*/ 	.word	0x000147c0


	//   ....[111]....
        /*0aec*/ 	.word	0x00014820


	//   ....[112]....
        /*0af0*/ 	.word	0x00014890


	//   ....[113]....
        /*0af4*/ 	.word	0x000148f0


	//   ....[114]....
        /*0af8*/ 	.word	0x00014950


	//   ....[115]....
        /*0afc*/ 	.word	0x000149b0


	//   ....[116]....
        /*0b00*/ 	.word	0x00014a10


	//   ....[117]....
        /*0b04*/ 	.word	0x00014a60


	//   ....[118]....
        /*0b08*/ 	.word	0x00014ac0


	//   ....[119]....
        /*0b0c*/ 	.word	0x00014b10


	//   ....[120]....
        /*0b10*/ 	.word	0x00014b70


	//   ....[121]....
        /*0b14*/ 	.word	0x00014bc0


	//   ....[122]....
        /*0b18*/ 	.word	0x00014c20


	//   ....[123]....
        /*0b1c*/ 	.word	0x00014c80


	//   ....[124]....
        /*0b20*/ 	.word	0x00014cf0


	//   ....[125]....
        /*0b24*/ 	.word	0x00014d50


	//   ....[126]....
        /*0b28*/ 	.word	0x00014db0


	//   ....[127]....
        /*0b2c*/ 	.word	0x00014e10


	//   ....[128]....
        /*0b30*/ 	.word	0x00014e80


	//   ....[129]....
        /*0b34*/ 	.word	0x00014ee0


	//   ....[130]....
        /*0b38*/ 	.word	0x00014f40


	//   ....[131]....
        /*0b3c*/ 	.word	0x00014fa0


	//   ....[132]....
        /*0b40*/ 	.word	0x00015010


	//   ....[133]....
        /*0b44*/ 	.word	0x00015070


	//   ....[134]....
        /*0b48*/ 	.word	0x000150d0


	//   ....[135]....
        /*0b4c*/ 	.word	0x00015130


	//   ....[136]....
        /*0b50*/ 	.word	0x000151a0


	//   ....[137]....
        /*0b54*/ 	.word	0x00015200


	//   ....[138]....
        /*0b58*/ 	.word	0x00015260


	//   ....[139]....
        /*0b5c*/ 	.word	0x000152d0


	//----- nvinfo : EIATTR_EXIT_INSTR_OFFSETS
	.align		4
.L_550:
        /*0b60*/ 	.byte	0x04, 0x1c
        /*0b62*/ 	.short	(.L_552 - .L_551)


	//   ....[0]....
.L_551:
        /*0b64*/ 	.word	0x000000a0


	//   ....[1]....
        /*0b68*/ 	.word	0x00014320


	//----- nvinfo : EIATTR_MAX_THREADS
	.align		4
.L_552:
        /*0b6c*/ 	.byte	0x04, 0x05
        /*0b6e*/ 	.short	(.L_554 - .L_553)
.L_553:
        /*0b70*/ 	.word	0x00000080
        /*0b74*/ 	.word	0x00000001
        /*0b78*/ 	.word	0x00000001


	//----- nvinfo : EIATTR_CRS_STACK_SIZE
	.align		4
.L_554:
        /*0b7c*/ 	.byte	0x04, 0x1e
        /*0b7e*/ 	.short	(.L_556 - .L_555)
.L_555:
        /*0b80*/ 	.word	0x00000000
.L_556:


//--------------------- .nv.info._ZN7cutlass13device_kernelIN5flash19enable_sm80_to_sm89INS1_16FlashAttnFwdSm80INS1_25CollectiveMainloopFwdSm80ILi4ELi1ELb0EN4cute5tupleIJNS5_1CILi128EEENS7_ILi64EEES8_EEELi128ENS_10bfloat16_tEfNS_4arch4Sm80ELb1ELb0ELb1ELb1ELb0ELb0ELb1ELb0EEENS1_21CollectiveEpilogueFwdINS6_IJS8_S8_S9_EEENS6_IJNS7_ILi1EEESH_SH_EEESB_SD_Li128ELb1ELb1ELb0ELb0EEENS1_19SingleTileSchedulerILb1ELb0ELb1ELi128EEEEEEEEEvNT_6ParamsE --------------------------
	.section	.nv.info._ZN7cutlass13device_kernelIN5flash19enable_sm80_to_sm89INS1_16FlashAttnFwdSm80INS1_25CollectiveMainloopFwdSm80ILi4ELi1ELb0EN4cute5tupleIJNS5_1CILi128EEENS7_ILi64EEES8_EEELi128ENS_10bfloat16_tEfNS_4arch4Sm80ELb1ELb0ELb1ELb1ELb0ELb0ELb1ELb0EEENS1_21CollectiveEpilogueFwdINS6_IJS8_S8_S9_EEENS6_IJNS7_ILi1EEESH_SH_EEESB_SD_Li128ELb1ELb1ELb0ELb0EEENS1_19SingleTileSchedulerILb1ELb0ELb1ELi128EEEEEEEEEvNT_6ParamsE,"",@"SHT_CUDA_INFO"
	.sectionflags	@""
	.align	4


	//----- nvinfo : EIATTR_CUDA_API_VERSION
	.align		4
        /*0000*/ 	.byte	0x04, 0x37
        /*0002*/ 	.short	(.L_558 - .L_557)
.L_557:
        /*0004*/ 	.word	0x00000082


	//----- nvinfo : EIATTR_SW2861232_WAR
	.align		4
.L_558:
        /*0008*/ 	.byte	0x01, 0x35
	.zero		2


	//----- nvinfo : EIATTR_PARAM_CBANK
	.align		4
        /*000c*/ 	.byte	0x04, 0x0a
        /*000e*/ 	.short	(.L_560 - .L_559)
	.align		4
.L_559:
        /*0010*/ 	.word	index@(.nv.constant0._ZN7cutlass13device_kernelIN5flash19enable_sm80_to_sm89INS1_16FlashAttnFwdSm80INS1_25CollectiveMainloopFwdSm80ILi4ELi1ELb0EN4cute5tupleIJNS5_1CILi128EEENS7_ILi64EEES8_EEELi128ENS_10bfloat16_tEfNS_4arch4Sm80ELb1ELb0ELb1ELb1ELb0ELb0ELb1ELb0EEENS1_21CollectiveEpilogueFwdINS6_IJS8_S8_S9_EEENS6_IJNS7_ILi1EEESH_SH_EEESB_SD_Li128ELb1ELb1ELb0ELb0EEENS1_19SingleTileSchedulerILb1ELb0ELb1ELi128EEEEEEEEEvNT_6ParamsE)
        /*0014*/ 	.short	0x0160
        /*0016*/ 	.short	0x0418


	//----- nvinfo : EIATTR_CBANK_PARAM_SIZE
	.align		4
.L_560:
        /*0018*/ 	.byte	0x03, 0x19
        /*001a*/ 	.short	0x0418


	//----- nvinfo : EIATTR_KPARAM_INFO
	.align		4
        /*001c*/ 	.byte	0x04, 0x17
        /*001e*/ 	.short	(.L_562 - .L_561)
.L_561:
        /*0020*/ 	.word	0x00000000
        /*0024*/ 	.short	0x0000
        /*0026*/ 	.short	0x0000
        /*0028*/ 	.byte	0x00, 0xf0, 0x61, 0x10


	//----- nvinfo : EIATTR_MAXREG_COUNT
	.align		4
.L_562:
        /*002c*/ 	.byte	0x03, 0x1b
        /*002e*/ 	.short	0x00ff


	//----- nvinfo : EIATTR_NUM_BARRIERS
	.align		4
        /*0030*/ 	.byte	0x02, 0x4c
        /*0032*/ 	.byte	0x02
	.zero		1


	//----- nvinfo : EIATTR_ANNOTATIONS
	.align		4
        /*0034*/ 	.byte	0x04, 0x55
        /*0036*/ 	.short	(.L_564 - .L_563)


	//   ....[0]....
.L_563:
        /* <DEDUP_REMOVED lines=81> */


	//----- nvinfo : EIATTR_MERCURY_ISA_VERSION
	.align		4
.L_564:
        /*0530*/ 	.byte	0x03, 0x5f
        /*0532*/ 	.short	0x0000


	//----- nvinfo : EIATTR_INT_WARP_WIDE_INSTR_OFFSETS
	.align		4
        /*0534*/ 	.byte	0x04, 0x31
        /*0536*/ 	.short	(.L_566 - .L_565)


	//   ....[0]....
.L_565:
        /*0538*/ 	.word	0x00001e80


	//----- nvinfo : EIATTR_COOP_GROUP_MASK_REGIDS
	.align		4
.L_566:
        /*053c*/ 	.byte	0x04, 0x29
        /*053e*/ 	.short	(.L_568 - .L_567)


	//   ....[0]....
.L_567:
        /*0540*/ 	.word	0xffffffff


	//   ....[1]....
        /*0544*/ 	.word	0xffffffff


	//   ....[2]....
        /*0548*/ 	.word	0xffffffff


	//   ....[3]....
        /*054c*/ 	.word	0xffffffff


	//   ....[4]....
        /*0550*/ 	.word	0xffffffff


	//   ....[5]....
        /*0554*/ 	.word	0xffffffff


	//   ....[6]....
        /*0558*/ 	.word	0xffffffff


	//   ....[7]....
        /*055c*/ 	.word	0xffffffff


	//   ....[8]....
        /*0560*/ 	.word	0xffffffff


	//   ....[9]....
        /*0564*/ 	.word	0xffffffff


	//   ....[10]....
        /*0568*/ 	.word	0xffffffff


	//   ....[11]....
        /*056c*/ 	.word	0xffffffff


	//   ....[12]....
        /*0570*/ 	.word	0xffffffff


	//   ....[13]....
        /*0574*/ 	.word	0xffffffff


	//   ....[14]....
        /*0578*/ 	.word	0xffffffff


	//   ....[15]....
        /*057c*/ 	.word	0xffffffff


	//   ....[16]....
        /*0580*/ 	.word	0xffffffff


	//   ....[17]....
        /*0584*/ 	.word	0xffffffff


	//   ....[18]....
        /*0588*/ 	.word	0xffffffff


	//   ....[19]....
        /*058c*/ 	.word	0xffffffff


	//   ....[20]....
        /*0590*/ 	.word	0xffffffff


	//   ....[21]....
        /*0594*/ 	.word	0xffffffff


	//   ....[22]....
        /*0598*/ 	.word	0xffffffff


	//   ....[23]....
        /*059c*/ 	.word	0xffffffff


	//   ....[24]....
        /*05a0*/ 	.word	0xffffffff


	//   ....[25]....
        /*05a4*/ 	.word	0xffffffff


	//   ....[26]....
        /*05a8*/ 	.word	0xffffffff


	//   ....[27]....
        /*05ac*/ 	.word	0xffffffff


	//   ....[28]....
        /*05b0*/ 	.word	0xffffffff


	//   ....[29]....
        /*05b4*/ 	.word	0xffffffff


	//   ....[30]....
        /*05b8*/ 	.word	0xffffffff


	//   ....[31]....
        /*05bc*/ 	.word	0xffffffff


	//   ....[32]....
        /*05c0*/ 	.word	0xffffffff


	//   ....[33]....
        /*05c4*/ 	.word	0xffffffff


	//   ....[34]....
        /*05c8*/ 	.word	0xffffffff


	//   ....[35]....
        /*05cc*/ 	.word	0xffffffff


	//   ....[36]....
        /*05d0*/ 	.word	0xffffffff


	//   ....[37]....
        /*05d4*/ 	.word	0xffffffff


	//   ....[38]....
        /*05d8*/ 	.word	0xffffffff


	//   ....[39]....
        /*05dc*/ 	.word	0xffffffff


	//   ....[40]....
        /*05e0*/ 	.word	0xffffffff


	//   ....[41]....
        /*05e4*/ 	.word	0xffffffff


	//   ....[42]....
        /*05e8*/ 	.word	0xffffffff


	//   ....[43]....
        /*05ec*/ 	.word	0xffffffff


	//   ....[44]....
        /*05f0*/ 	.word	0xffffffff


	//   ....[45]....
        /*05f4*/ 	.word	0xffffffff


	//   ....[46]....
        /*05f8*/ 	.word	0xffffffff


	//   ....[47]....
        /*05fc*/ 	.word	0xffffffff


	//   ....[48]....
        /*0600*/ 	.word	0xffffffff


	//   ....[49]....
        /*0604*/ 	.word	0xffffffff


	//   ....[50]....
        /*0608*/ 	.word	0xffffffff


	//   ....[51]....
        /*060c*/ 	.word	0xffffffff


	//   ....[52]....
        /*0610*/ 	.word	0xffffffff


	//   ....[53]....
        /*0614*/ 	.word	0xffffffff


	//   ....[54]....
        /*0618*/ 	.word	0xffffffff


	//   ....[55]....
        /*061c*/ 	.word	0xffffffff


	//   ....[56]....
        /*0620*/ 	.word	0xffffffff


	//   ....[57]....
        /*0624*/ 	.word	0xffffffff


	//   ....[58]....
        /*0628*/ 	.word	0xffffffff


	//   ....[59]....
        /*062c*/ 	.word	0xffffffff


	//   ....[60]....
        /*0630*/ 	.word	0xffffffff


	//   ....[61]....
        /*0634*/ 	.word	0xffffffff


	//   ....[62]....
        /*0638*/ 	.word	0xffffffff


	//   ....[63]....
        /*063c*/ 	.word	0xffffffff


	//   ....[64]....
        /*0640*/ 	.word	0xffffffff


	//   ....[65]....
        /*0644*/ 	.word	0xffffffff


	//   ....[66]....
        /*0648*/ 	.word	0xffffffff


	//   ....[67]....
        /*064c*/ 	.word	0xffffffff


	//   ....[68]....
        /*0650*/ 	.word	0xffffffff


	//   ....[69]....
        /*0654*/ 	.word	0xffffffff


	//   ....[70]....
        /*0658*/ 	.word	0xffffffff


	//   ....[71]....
        /*065c*/ 	.word	0xffffffff


	//   ....[72]....
        /*0660*/ 	.word	0xffffffff


	//   ....[73]....
        /*0664*/ 	.word	0xffffffff


	//   ....[74]....
        /*0668*/ 	.word	0xffffffff


	//   ....[75]....
        /*066c*/ 	.word	0xffffffff


	//   ....[76]....
        /*0670*/ 	.word	0xffffffff


	//   ....[77]....
        /*0674*/ 	.word	0xffffffff


	//   ....[78]....
        /*0678*/ 	.word	0xffffffff


	//   ....[79]....
        /*067c*/ 	.word	0xffffffff


	//   ....[80]....
        /*0680*/ 	.word	0xffffffff


	//   ....[81]....
        /*0684*/ 	.word	0xffffffff


	//   ....[82]....
        /*0688*/ 	.word	0xffffffff


	//   ....[83]....
        /*068c*/ 	.word	0xffffffff


	//   ....[84]....
        /*0690*/ 	.word	0xffffffff


	//   ....[85]....
        /*0694*/ 	.word	0xffffffff


	//   ....[86]....
        /*0698*/ 	.word	0xffffffff


	//   ....[87]....
        /*069c*/ 	.word	0xffffffff


	//   ....[88]....
        /*06a0*/ 	.word	0xffffffff


	//   ....[89]....
        /*06a4*/ 	.word	0xffffffff


	//   ....[90]....
        /*06a8*/ 	.word	0xffffffff


	//   ....[91]....
        /*06ac*/ 	.word	0xffffffff


	//   ....[92]....
        /*06b0*/ 	.word	0xffffffff


	//   ....[93]....
        /*06b4*/ 	.word	0xffffffff


	//   ....[94]....
        /*06b8*/ 	.word	0xffffffff


	//   ....[95]....
        /*06bc*/ 	.word	0xffffffff


	//   ....[96]....
        /*06c0*/ 	.word	0xffffffff


	//----- nvinfo : EIATTR_COOP_GROUP_INSTR_OFFSETS
	.align		4
.L_568:
        /*06c4*/ 	.byte	0x04, 0x28
        /*06c6*/ 	.short	(.L_570 - .L_569)


	//   ....[0]....
.L_569:
        /*06c8*/ 	.word	0x00000090


	//   ....[1]....
        /*06cc*/ 	.word	0x000012c0


	//   ....[2]....
        /*06d0*/ 	.word	0x000012f0


	//   ....[3]....
        /*06d4*/ 	.word	0x00001580


	//   ....[4]....
        /*06d8*/ 	.word	0x000015b0


	//   ....[5]....
        /*06dc*/ 	.word	0x00001690


	//   ....[6]....
        /*06e0*/ 	.word	0x000016c0


	//   ....[7]....
        /*06e4*/ 	.word	0x000017a0


	//   ....[8]....
        /*06e8*/ 	.word	0x000017d0


	//   ....[9]....
        /*06ec*/ 	.word	0x000018b0


	//   ....[10]....
        /*06f0*/ 	.word	0x000018e0


	//   ....[11]....
        /*06f4*/ 	.word	0x000019c0


	//   ....[12]....
        /*06f8*/ 	.word	0x000019f0


	//   ....[13]....
        /*06fc*/ 	.word	0x00001ad0


	//   ....[14]....
        /*0700*/ 	.word	0x00001b00


	//   ....[15]....
        /*0704*/ 	.word	0x00001be0


	//   ....[16]....
        /*0708*/ 	.word	0x00001c30


	//   ....[17]....
        /*070c*/ 	.word	0x00003d90


	//   ....[18]....
        /*0710*/ 	.word	0x00003dd0


	//   ....[19]....
        /*0714*/ 	.word	0x00004510


	//   ....[20]....
        /*0718*/ 	.word	0x00004620


	//   ....[21]....
        /*071c*/ 	.word	0x00004630


	//   ....[22]....
        /*0720*/ 	.word	0x00004670


	//   ....[23]....
        /*0724*/ 	.word	0x000046a0


	//   ....[24]....
        /*0728*/ 	.word	0x000046d0


	//   ....[25]....
        /*072c*/ 	.word	0x00004e80


	//   ....[26]....
        /*0730*/ 	.word	0x00004fe0


	//   ....[27]....
        /*0734*/ 	.word	0x000050b0


	//   ....[28]....
        /*0738*/ 	.word	0x00005310


	//   ....[29]....
        /*073c*/ 	.word	0x00008000


	//   ....[30]....
        /*0740*/ 	.word	0x00008020


	//   ....[31]....
        /*0744*/ 	.word	0x00008940


	//   ....[32]....
        /*0748*/ 	.word	0x00008a30


	//   ....[33]....
        /*074c*/ 	.word	0x000097b0


	//   ....[34]....
        /*0750*/ 	.word	0x000098a0


	//   ....[35]....
        /*0754*/ 	.word	0x00009910


	//   ....[36]....
        /*0758*/ 	.word	0x00009ae0


	//   ....[37]....
        /*075c*/ 	.word	0x00009b60


	//   ....[38]....
        /*0760*/ 	.word	0x00009e60


	//   ....[39]....
        /*0764*/ 	.word	0x00009f70


	//   ....[40]....
        /*0768*/ 	.word	0x0000a170


	//   ....[41]....
        /*076c*/ 	.word	0x0000e340


	//   ....[42]....
        /*0770*/ 	.word	0x0000e5f0


	//   ....[43]....
        /*0774*/ 	.word	0x0000e6d0


	//   ....[44]....
        /*0778*/ 	.word	0x0000e7a0


	//   ....[45]....
        /*077c*/ 	.word	0x0000e850


	//   ....[46]....
        /*0780*/ 	.word	0x0000e880


	//   ....[47]....
        /*0784*/ 	.word	0x0000ea10


	//   ....[48]....
        /*0788*/ 	.word	0x0000eea0


	//   ....[49]....
        /*078c*/ 	.word	0x000115d0


	//   ....[50]....
        /*0790*/ 	.word	0x000115e0


	//   ....[51]....
        /*0794*/ 	.word	0x000115f0


	//   ....[52]....
        /*0798*/ 	.word	0x00011600


	//   ....[53]....
        /*079c*/ 	.word	0x00011630


	//   ....[54]....
        /*07a0*/ 	.word	0x00011650


	//   ....[55]....
        /*07a4*/ 	.word	0x00011670


	//   ....[56]....
        /*07a8*/ 	.word	0x00011680


	//   ....[57]....
        /*07ac*/ 	.word	0x000131c0


	//   ....[58]....
        /*07b0*/ 	.word	0x000131e0


	//   ....[59]....
        /*07b4*/ 	.word	0x00013210


	//   ....[60]....
        /*07b8*/ 	.word	0x00013230


	//   ....[61]....
        /*07bc*/ 	.word	0x00013250


	//   ....[62]....
        /*07c0*/ 	.word	0x00013270


	//   ....[63]....
        /*07c4*/ 	.word	0x00013280


	//   ....[64]....
        /*07c8*/ 	.word	0x00013290


	//   ....[65]....
        /*07cc*/ 	.word	0x000134d0


	//   ....[66]....
        /*07d0*/ 	.word	0x000134e0


	//   ....[67]....
        /*07d4*/ 	.word	0x000135e0


	//   ....[68]....
        /*07d8*/ 	.word	0x00013610


	//   ....[69]....
        /*07dc*/ 	.word	0x000136f0


	//   ....[70]....
        /*07e0*/ 	.word	0x00013720


	//   ....[71]....
        /*07e4*/ 	.word	0x00013800


	//   ....[72]....
        /*07e8*/ 	.word	0x00013830


	//   ....[73]....
        /*07ec*/ 	.word	0x00013910


	//   ....[74]....
        /*07f0*/ 	.word	0x00013940


	//   ....[75]....
        /*07f4*/ 	.word	0x00013a20


	//   ....[76]....
        /*07f8*/ 	.word	0x00013a50


	//   ....[77]....
        /*07fc*/ 	.word	0x00013b30


	//   ....[78]....
        /*0800*/ 	.word	0x00013b60


	//   ....[79]....
        /*0804*/ 	.word	0x00013c40


	//   ....[80]....
        /*0808*/ 	.word	0x00013c60


	//   ....[81]....
        /*080c*/ 	.word	0x00014410


	//   ....[82]....
        /*0810*/ 	.word	0x00014420


	//   ....[83]....
        /*0814*/ 	.word	0x000144f0


	//   ....[84]....
        /*0818*/ 	.word	0x00014520


	//   ....[85]....
        /*081c*/ 	.word	0x000145f0


	//   ....[86]....
        /*0820*/ 	.word	0x00014620


	//   ....[87]....
        /*0824*/ 	.word	0x000146f0


	//   ....[88]....
        /*0828*/ 	.word	0x00014720


	//   ....[89]....
        /*082c*/ 	.word	0x000147f0


	//   ....[90]....
        /*0830*/ 	.word	0x00014820


	//   ....[91]....
        /*0834*/ 	.word	0x000148f0


	//   ....[92]....
        /*0838*/ 	.word	0x00014920


	//   ....[93]....
        /*083c*/ 	.word	0x000149f0


	//   ....[94]....
        /*0840*/ 	.word	0x00014a20


	//   ....[95]....
        /*0844*/ 	.word	0x00014af0


	//   ....[96]....
        /*0848*/ 	.word	0x00014b10


	//----- nvinfo : EIATTR_EXIT_INSTR_OFFSETS
	.align		4
.L_570:
        /*084c*/ 	.byte	0x04, 0x1c
        /*084e*/ 	.short	(.L_572 - .L_571)


	//   ....[0]....
.L_571:
        /*0850*/ 	.word	0x00000350


	//   ....[1]....
        /*0854*/ 	.word	0x00013c70


	//   ....[2]....
        /*0858*/ 	.word	0x00013cd0


	//   ....[3]....
        /*085c*/ 	.word	0x00013d30


	//   ....[4]....
        /*0860*/ 	.word	0x00014b20


	//   ....[5]....
        /*0864*/ 	.word	0x00014b70


	//   ....[6]....
        /*0868*/ 	.word	0x00014bd0


	//----- nvinfo : EIATTR_CTAIDZ_USED
	.align		4
.L_572:
        /*086c*/ 	.byte	0x01, 0x04
	.zero		2


	//----- nvinfo : EIATTR_MAX_THREADS
	.align		4
        /*0870*/ 	.byte	0x04, 0x05
        /*0872*/ 	.short	(.L_574 - .L_573)
.L_573:
        /*0874*/ 	.word	0x00000080
        /*0878*/ 	.word	0x00000001
        /*087c*/ 	.word	0x00000001


	//----- nvinfo : EIATTR_CRS_STACK_SIZE
	.align		4
.L_574:
        /*0880*/ 	.byte	0x04, 0x1e
        /*0882*/ 	.short	(.L_576 - .L_575)
.L_575:
        /*0884*/ 	.word	0x00000000
.L_576:


//--------------------- .nv.info._ZN7cutlass13device_kernelIN5flash19enable_sm80_to_sm89INS1_16FlashAttnFwdSm80INS1_25CollectiveMainloopFwdSm80ILi4ELi1ELb0EN4cute5tupleIJNS5_1CILi128EEENS7_ILi64EEES8_EEELi128ENS_10bfloat16_tEfNS_4arch4Sm80ELb1ELb0ELb1ELb1ELb0ELb1ELb1ELb0EEENS1_21CollectiveEpilogueFwdINS6_IJS8_S8_S9_EEENS6_IJNS7_ILi1EEESH_SH_EEESB_SD_Li128ELb1ELb1ELb0ELb0EEENS1_19SingleTileSchedulerILb1ELb0ELb1ELi128EEEEEEEEEvNT_6ParamsE --------------------------
	.section	.nv.info._ZN7cutlass13device_kernelIN5flash19enable_sm80_to_sm89INS1_16FlashAttnFwdSm80INS1_25CollectiveMainloopFwdSm80ILi4ELi1ELb0EN4cute5tupleIJNS5_1CILi128EEENS7_ILi64EEES8_EEELi128ENS_10bfloat16_tEfNS_4arch4Sm80ELb1ELb0ELb1ELb1ELb0ELb1ELb1ELb0EEENS1_21CollectiveEpilogueFwdINS6_IJS8_S8_S9_EEENS6_IJNS7_ILi1EEESH_SH_EEESB_SD_Li128ELb1ELb1ELb0ELb0EEENS1_19SingleTileSchedulerILb1ELb0ELb1ELi128EEEEEEEEEvNT_6ParamsE,"",@"SHT_CUDA_INFO"
	.sectionflags	@""
	.align	4


	//----- nvinfo : EIATTR_CUDA_API_VERSION
	.align		4
        /*0000*/ 	.byte	0x04, 0x37
        /*0002*/ 	.short	(.L_578 - .L_577)
.L_577:
        /*0004*/ 	.word	0x00000082


	//----- nvinfo : EIATTR_SW2861232_WAR
	.align		4
.L_578:
        /*0008*/ 	.byte	0x01, 0x35
	.zero		2


	//----- nvinfo : EIATTR_PARAM_CBANK
	.align		4
        /*000c*/ 	.byte	0x04, 0x0a
        /*000e*/ 	.short	(.L_580 - .L_579)
	.align		4
.L_579:
        /*0010*/ 	.word	index@(.nv.constant0._ZN7cutlass13device_kernelIN5flash19enable_sm80_to_sm89INS1_16FlashAttnFwdSm80INS1_25CollectiveMainloopFwdSm80ILi4ELi1ELb0EN4cute5tupleIJNS5_1CILi128EEENS7_ILi64EEES8_EEELi128ENS_10bfloat16_tEfNS_4arch4Sm80ELb1ELb0ELb1ELb1ELb0ELb1ELb1ELb0EEENS1_21CollectiveEpilogueFwdINS6_IJS8_S8_S9_EEENS6_IJNS7_ILi1EEESH_SH_EEESB_SD_Li128ELb1ELb1ELb0ELb0EEENS1_19SingleTileSchedulerILb1ELb0ELb1ELi128EEEEEEEEEvNT_6ParamsE)
        /*0014*/ 	.short	0x0160
        /*0016*/ 	.short	0x0418


	//----- nvinfo : EIATTR_CBANK_PARAM_SIZE
	.align		4
.L_580:
        /*0018*/ 	.byte	0x03, 0x19
        /*001a*/ 	.short	0x0418


	//----- nvinfo : EIATTR_KPARAM_INFO
	.align		4
        /*001c*/ 	.byte	0x04, 0x17
        /*001e*/ 	.short	(.L_582 - .L_581)
.L_581:
        /*0020*/ 	.word	0x00000000
        /*0024*/ 	.short	0x0000
        /*0026*/ 	.short	0x0000
        /*0028*/ 	.byte	0x00, 0xf0, 0x61, 0x10


	//----- nvinfo : EIATTR_MAXREG_COUNT
	.align		4
.L_582:
        /*002c*/ 	.byte	0x03, 0x1b
        /*002e*/ 	.short	0x00ff


	//----- nvinfo : EIATTR_NUM_BARRIERS
	.align		4
        /*0030*/ 	.byte	0x02, 0x4c
        /*0032*/ 	.byte	0x02
	.zero		1


	//----- nvinfo : EIATTR_ANNOTATIONS
	.align		4
        /*0034*/ 	.byte	0x04, 0x55
        /*0036*/ 	.short	(.L_584 - .L_583)


	//   ....[0]....
.L_583:
        /* <DEDUP_REMOVED lines=106> */


	//----- nvinfo : EIATTR_MERCURY_ISA_VERSION
	.align		4
.L_584:
        /*06c0*/ 	.byte	0x03, 0x5f
        /*06c2*/ 	.short	0x0000


	//----- nvinfo : EIATTR_INT_WARP_WIDE_INSTR_OFFSETS
	.align		4
        /*06c4*/ 	.byte	0x04, 0x31
        /*06c6*/ 	.short	(.L_586 - .L_585)


	//   ....[0]....
.L_585:
        /*06c8*/ 	.word	0x00009bd0


	//----- nvinfo : EIATTR_COOP_GROUP_MASK_REGIDS
	.align		4
.L_586:
        /*06cc*/ 	.byte	0x04, 0x29
        /*06ce*/ 	.short	(.L_588 - .L_587)


	//   ....[0]....
.L_587:
        /*06d0*/ 	.word	0xffffffff


	//   ....[1]....
        /*06d4*/ 	.word	0xffffffff


	//   ....[2]....
        /*06d8*/ 	.word	0xffffffff


	//   ....[3]....
        /*06dc*/ 	.word	0xffffffff


	//   ....[4]....
        /*06e0*/ 	.word	0xffffffff


	//   ....[5]....
        /*06e4*/ 	.word	0xffffffff


	//   ....[6]....
        /*06e8*/ 	.word	0xffffffff


	//   ....[7]....
        /*06ec*/ 	.word	0xffffffff


	//   ....[8]....
        /*06f0*/ 	.word	0xffffffff


	//   ....[9]....
        /*06f4*/ 	.word	0xffffffff


	//   ....[10]....
        /*06f8*/ 	.word	0xffffffff


	//   ....[11]....
        /*06fc*/ 	.word	0xffffffff


	//   ....[12]....
        /*0700*/ 	.word	0xffffffff


	//   ....[13]....
        /*0704*/ 	.word	0xffffffff


	//   ....[14]....
        /*0708*/ 	.word	0xffffffff


	//   ....[15]....
        /*070c*/ 	.word	0xffffffff


	//   ....[16]....
        /*0710*/ 	.word	0xffffffff


	//   ....[17]....
        /*0714*/ 	.word	0xffffffff


	//   ....[18]....
        /*0718*/ 	.word	0xffffffff


	//   ....[19]....
        /*071c*/ 	.word	0xffffffff


	//   ....[20]....
        /*0720*/ 	.word	0xffffffff


	//   ....[21]....
        /*0724*/ 	.word	0xffffffff


	//   ....[22]....
        /*0728*/ 	.word	0xffffffff


	//   ....[23]....
        /*072c*/ 	.word	0xffffffff


	//   ....[24]....
        /*0730*/ 	.word	0xffffffff


	//   ....[25]....
        /*0734*/ 	.word	0xffffffff


	//   ....[26]....
        /*0738*/ 	.word	0xffffffff


	//   ....[27]....
        /*073c*/ 	.word	0xffffffff


	//   ....[28]....
        /*0740*/ 	.word	0xffffffff


	//   ....[29]....
        /*0744*/ 	.word	0xffffffff


	//   ....[30]....
        /*0748*/ 	.word	0xffffffff


	//   ....[31]....
        /*074c*/ 	.word	0xffffffff


	//   ....[32]....
        /*0750*/ 	.word	0xffffffff


	//   ....[33]....
        /*0754*/ 	.word	0xffffffff


	//   ....[34]....
        /*0758*/ 	.word	0xffffffff


	//   ....[35]....
        /*075c*/ 	.word	0xffffffff


	//   ....[36]....
        /*0760*/ 	.word	0xffffffff


	//   ....[37]....
        /*0764*/ 	.word	0xffffffff


	//   ....[38]....
        /*0768*/ 	.word	0xffffffff


	//   ....[39]....
        /*076c*/ 	.word	0xffffffff


	//   ....[40]....
        /*0770*/ 	.word	0xffffffff


	//   ....[41]....
        /*0774*/ 	.word	0xffffffff


	//   ....[42]....
        /*0778*/ 	.word	0xffffffff


	//   ....[43]....
        /*077c*/ 	.word	0xffffffff


	//   ....[44]....
        /*0780*/ 	.word	0xffffffff


	//   ....[45]....
        /*0784*/ 	.word	0xffffffff


	//   ....[46]....
        /*0788*/ 	.word	0xffffffff


	//   ....[47]....
        /*078c*/ 	.word	0xffffffff


	//   ....[48]....
        /*0790*/ 	.word	0xffffffff


	//   ....[49]....
        /*0794*/ 	.word	0xffffffff


	//   ....[50]....
        /*0798*/ 	.word	0xffffffff


	//   ....[51]....
        /*079c*/ 	.word	0xffffffff


	//   ....[52]....
        /*07a0*/ 	.word	0xffffffff


	//   ....[53]....
        /*07a4*/ 	.word	0xffffffff


	//   ....[54]....
        /*07a8*/ 	.word	0xffffffff


	//   ....[55]....
        /*07ac*/ 	.word	0xffffffff


	//   ....[56]....
        /*07b0*/ 	.word	0xffffffff


	//   ....[57]....
        /*07b4*/ 	.word	0xffffffff


	//   ....[58]....
        /*07b8*/ 	.word	0xffffffff


	//   ....[59]....
        /*07bc*/ 	.word	0xffffffff


	//   ....[60]....
        /*07c0*/ 	.word	0xffffffff


	//   ....[61]....
        /*07c4*/ 	.word	0xffffffff


	//   ....[62]....
        /*07c8*/ 	.word	0xffffffff


	//   ....[63]....
        /*07cc*/ 	.word	0xffffffff


	//   ....[64]....
        /*07d0*/ 	.word	0xffffffff


	//   ....[65]....
        /*07d4*/ 	.word	0xffffffff


	//   ....[66]....
        /*07d8*/ 	.word	0xffffffff


	//   ....[67]....
        /*07dc*/ 	.word	0xffffffff


	//   ....[68]....
        /*07e0*/ 	.word	0xffffffff


	//   ....[69]....
        /*07e4*/ 	.word	0xffffffff


	//   ....[70]....
        /*07e8*/ 	.word	0xffffffff


	//   ....[71]....
        /*07ec*/ 	.word	0xffffffff


	//   ....[72]....
        /*07f0*/ 	.word	0xffffffff


	//   ....[73]....
        /*07f4*/ 	.word	0xffffffff


	//   ....[74]....
        /*07f8*/ 	.word	0xffffffff


	//   ....[75]....
        /*07fc*/ 	.word	0xffffffff


	//   ....[76]....
        /*0800*/ 	.word	0xffffffff


	//   ....[77]....
        /*0804*/ 	.word	0xffffffff


	//   ....[78]....
        /*0808*/ 	.word	0xffffffff


	//   ....[79]....
        /*080c*/ 	.word	0xffffffff


	//   ....[80]....
        /*0810*/ 	.word	0xffffffff


	//   ....[81]....
        /*0814*/ 	.word	0xffffffff


	//   ....[82]....
        /*0818*/ 	.word	0xffffffff


	//   ....[83]....
        /*081c*/ 	.word	0xffffffff


	//   ....[84]....
        /*0820*/ 	.word	0xffffffff


	//   ....[85]....
        /*0824*/ 	.word	0xffffffff


	//   ....[86]....
        /*0828*/ 	.word	0xffffffff


	//   ....[87]....
        /*082c*/ 	.word	0xffffffff


	//   ....[88]....
        /*0830*/ 	.word	0xffffffff


	//   ....[89]....
        /*0834*/ 	.word	0xffffffff


	//   ....[90]....
        /*0838*/ 	.word	0xffffffff


	//   ....[91]....
        /*083c*/ 	.word	0xffffffff


	//   ....[92]....
        /*0840*/ 	.word	0xffffffff


	//   ....[93]....
        /*0844*/ 	.word	0xffffffff


	//   ....[94]....
        /*0848*/ 	.word	0xffffffff


	//   ....[95]....
        /*084c*/ 	.word	0xffffffff


	//   ....[96]....
        /*0850*/ 	.word	0xffffffff


	//   ....[97]....
        /*0854*/ 	.word	0xffffffff


	//   ....[98]....
        /*0858*/ 	.word	0xffffffff


	//   ....[99]....
        /*085c*/ 	.word	0xffffffff


	//   ....[100]....
        /*0860*/ 	.word	0xffffffff


	//   ....[101]....
        /*0864*/ 	.word	0xffffffff


	//   ....[102]....
        /*0868*/ 	.word	0xffffffff


	//   ....[103]....
        /*086c*/ 	.word	0xffffffff


	//   ....[104]....
        /*0870*/ 	.word	0xffffffff


	//   ....[105]....
        /*0874*/ 	.word	0xffffffff


	//   ....[106]....
        /*0878*/ 	.word	0xffffffff


	//   ....[107]....
        /*087c*/ 	.word	0xffffffff


	//   ....[108]....
        /*0880*/ 	.word	0xffffffff


	//   ....[109]....
        /*0884*/ 	.word	0xffffffff


	//   ....[110]....
        /*0888*/ 	.word	0xffffffff


	//   ....[111]....
        /*088c*/ 	.word	0xffffffff


	//   ....[112]....
        /*0890*/ 	.word	0xffffffff


	//   ....[113]....
        /*0894*/ 	.word	0xffffffff


	//   ....[114]....
        /*0898*/ 	.word	0xffffffff


	//   ....[115]....
        /*089c*/ 	.word	0xffffffff


	//   ....[116]....
        /*08a0*/ 	.word	0xffffffff


	//   ....[117]....
        /*08a4*/ 	.word	0xffffffff


	//   ....[118]....
        /*08a8*/ 	.word	0xffffffff


	//   ....[119]....
        /*08ac*/ 	.word	0xffffffff


	//   ....[120]....
        /*08b0*/ 	.word	0xffffffff


	//   ....[121]....
        /*08b4*/ 	.word	0xffffffff


	//   ....[122]....
        /*08b8*/ 	.word	0xffffffff


	//   ....[123]....
        /*08bc*/ 	.word	0xffffffff


	//   ....[124]....
        /*08c0*/ 	.word	0xffffffff


	//   ....[125]....
        /*08c4*/ 	.word	0xffffffff


	//   ....[126]....
        /*08c8*/ 	.word	0xffffffff


	//   ....[127]....
        /*08cc*/ 	.word	0xffffffff


	//   ....[128]....
        /*08d0*/ 	.word	0xffffffff


	//   ....[129]....
        /*08d4*/ 	.word	0xffffffff


	//   ....[130]....
        /*08d8*/ 	.word	0xffffffff


	//   ....[131]....
        /*08dc*/ 	.word	0xffffffff


	//   ....[132]....
        /*08e0*/ 	.word	0xffffffff


	//   ....[133]....
        /*08e4*/ 	.word	0xffffffff


	//   ....[134]....
        /*08e8*/ 	.word	0xffffffff


	//   ....[135]....
        /*08ec*/ 	.word	0xffffffff


	//   ....[136]....
        /*08f0*/ 	.word	0xffffffff


	//   ....[137]....
        /*08f4*/ 	.word	0xffffffff


	//   ....[138]....
        /*08f8*/ 	.word	0xffffffff


	//   ....[139]....
        /*08fc*/ 	.word	0xffffffff


	//   ....[140]....
        /*0900*/ 	.word	0xffffffff


	//   ....[141]....
        /*0904*/ 	.word	0xffffffff


	//   ....[142]....
        /*0908*/ 	.word	0xffffffff


	//   ....[143]....
        /*090c*/ 	.word	0xffffffff


	//   ....[144]....
        /*0910*/ 	.word	0xffffffff


	//   ....[145]....
        /*0914*/ 	.word	0xffffffff


	//   ....[146]....
        /*0918*/ 	.word	0xffffffff


	//   ....[147]....
        /*091c*/ 	.word	0xffffffff


	//   ....[148]....
        /*0920*/ 	.word	0xffffffff


	//   ....[149]....
        /*0924*/ 	.word	0xffffffff


	//   ....[150]....
        /*0928*/ 	.word	0xffffffff


	//   ....[151]....
        /*092c*/ 	.word	0xffffffff


	//   ....[152]....
        /*0930*/ 	.word	0xffffffff


	//   ....[153]....
        /*0934*/ 	.word	0xffffffff


	//   ....[154]....
        /*0938*/ 	.word	0xffffffff


	//   ....[155]....
        /*093c*/ 	.word	0xffffffff


	//   ....[156]....
        /*0940*/ 	.word	0xffffffff


	//   ....[157]....
        /*0944*/ 	.word	0xffffffff


	//   ....[158]....
        /*0948*/ 	.word	0xffffffff


	//   ....[159]....
        /*094c*/ 	.word	0xffffffff


	//   ....[160]....
        /*0950*/ 	.word	0xffffffff


	//   ....[161]....
        /*0954*/ 	.word	0xffffffff


	//   ....[162]....
        /*0958*/ 	.word	0xffffffff


	//   ....[163]....
        /*095c*/ 	.word	0xffffffff


	//   ....[164]....
        /*0960*/ 	.word	0xffffffff


	//   ....[165]....
        /*0964*/ 	.word	0xffffffff


	//   ....[166]....
        /*0968*/ 	.word	0xffffffff


	//   ....[167]....
        /*096c*/ 	.word	0xffffffff


	//   ....[168]....
        /*0970*/ 	.word	0xffffffff


	//   ....[169]....
        /*0974*/ 	.word	0xffffffff


	//   ....[170]....
        /*0978*/ 	.word	0xffffffff


	//   ....[171]....
        /*097c*/ 	.word	0xffffffff


	//   ....[172]....
        /*0980*/ 	.word	0xffffffff


	//   ....[173]....
        /*0984*/ 	.word	0xffffffff


	//   ....[174]....
        /*0988*/ 	.word	0xffffffff


	//   ....[175]....
        /*098c*/ 	.word	0xffffffff


	//   ....[176]....
        /*0990*/ 	.word	0xffffffff


	//   ....[177]....
        /*0994*/ 	.word	0xffffffff


	//   ....[178]....
        /*0998*/ 	.word	0xffffffff


	//   ....[179]....
        /*099c*/ 	.word	0xffffffff


	//   ....[180]....
        /*09a0*/ 	.word	0xffffffff


	//   ....[181]....
        /*09a4*/ 	.word	0xffffffff


	//   ....[182]....
        /*09a8*/ 	.word	0xffffffff


	//   ....[183]....
        /*09ac*/ 	.word	0xffffffff


	//   ....[184]....
        /*09b0*/ 	.word	0xffffffff


	//   ....[185]....
        /*09b4*/ 	.word	0xffffffff


	//   ....[186]....
        /*09b8*/ 	.word	0xffffffff


	//   ....[187]....
        /*09bc*/ 	.word	0xffffffff


	//   ....[188]....
        /*09c0*/ 	.word	0xffffffff


	//   ....[189]....
        /*09c4*/ 	.word	0xffffffff


	//   ....[190]....
        /*09c8*/ 	.word	0xffffffff


	//   ....[191]....
        /*09cc*/ 	.word	0xffffffff


	//   ....[192]....
        /*09d0*/ 	.word	0xffffffff


	//   ....[193]....
        /*09d4*/ 	.word	0xffffffff


	//   ....[194]....
        /*09d8*/ 	.word	0xffffffff


	//   ....[195]....
        /*09dc*/ 	.word	0xffffffff


	//   ....[196]....
        /*09e0*/ 	.word	0xffffffff


	//   ....[197]....
        /*09e4*/ 	.word	0xffffffff


	//   ....[198]....
        /*09e8*/ 	.word	0xffffffff


	//   ....[199]....
        /*09ec*/ 	.word	0xffffffff


	//   ....[200]....
        /*09f0*/ 	.word	0xffffffff


	//   ....[201]....
        /*09f4*/ 	.word	0xffffffff


	//   ....[202]....
        /*09f8*/ 	.word	0xffffffff


	//   ....[203]....
        /*09fc*/ 	.word	0xffffffff


	//   ....[204]....
        /*0a00*/ 	.word	0xffffffff


	//   ....[205]....
        /*0a04*/ 	.word	0xffffffff


	//   ....[206]....
        /*0a08*/ 	.word	0xffffffff


	//   ....[207]....
        /*0a0c*/ 	.word	0xffffffff


	//   ....[208]....
        /*0a10*/ 	.word	0xffffffff


	//   ....[209]....
        /*0a14*/ 	.word	0xffffffff


	//   ....[210]....
        /*0a18*/ 	.word	0xffffffff


	//   ....[211]....
        /*0a1c*/ 	.word	0xffffffff


	//   ....[212]....
        /*0a20*/ 	.word	0xffffffff


	//   ....[213]....
        /*0a24*/ 	.word	0xffffffff


	//   ....[214]....
        /*0a28*/ 	.word	0xffffffff


	//   ....[215]....
        /*0a2c*/ 	.word	0xffffffff


	//   ....[216]....
        /*0a30*/ 	.word	0xffffffff


	//   ....[217]....
        /*0a34*/ 	.word	0xffffffff


	//   ....[218]....
        /*0a38*/ 	.word	0xffffffff


	//   ....[219]....
        /*0a3c*/ 	.word	0xffffffff


	//   ....[220]....
        /*0a40*/ 	.word	0xffffffff


	//   ....[221]....
        /*0a44*/ 	.word	0xffffffff


	//   ....[222]....
        /*0a48*/ 	.word	0xffffffff


	//   ....[223]....
        /*0a4c*/ 	.word	0xffffffff


	//   ....[224]....
        /*0a50*/ 	.word	0xffffffff


	//   ....[225]....
        /*0a54*/ 	.word	0xffffffff


	//   ....[226]....
        /*0a58*/ 	.word	0xffffffff


	//   ....[227]....
        /*0a5c*/ 	.word	0xffffffff


	//   ....[228]....
        /*0a60*/ 	.word	0xffffffff


	//   ....[229]....
        /*0a64*/ 	.word	0xffffffff


	//   ....[230]....
        /*0a68*/ 	.word	0xffffffff


	//   ....[231]....
        /*0a6c*/ 	.word	0xffffffff


	//   ....[232]....
        /*0a70*/ 	.word	0xffffffff


	//   ....[233]....
        /*0a74*/ 	.word	0xffffffff


	//   ....[234]....
        /*0a78*/ 	.word	0xffffffff


	//   ....[235]....
        /*0a7c*/ 	.word	0xffffffff


	//   ....[236]....
        /*0a80*/ 	.word	0xffffffff


	//   ....[237]....
        /*0a84*/ 	.word	0xffffffff


	//   ....[238]....
        /*0a88*/ 	.word	0xffffffff


	//   ....[239]....
        /*0a8c*/ 	.word	0xffffffff


	//   ....[240]....
        /*0a90*/ 	.word	0xffffffff


	//   ....[241]....
        /*0a94*/ 	.word	0xffffffff


	//   ....[242]....
        /*0a98*/ 	.word	0xffffffff


	//   ....[243]....
        /*0a9c*/ 	.word	0xffffffff


	//   ....[244]....
        /*0aa0*/ 	.word	0xffffffff


	//   ....[245]....
        /*0aa4*/ 	.word	0xffffffff


	//   ....[246]....
        /*0aa8*/ 	.word	0xffffffff


	//   ....[247]....
        /*0aac*/ 	.word	0xffffffff


	//   ....[248]....
        /*0ab0*/ 	.word	0xffffffff


	//   ....[249]....
        /*0ab4*/ 	.word	0xffffffff


	//   ....[250]....
        /*0ab8*/ 	.word	0xffffffff


	//   ....[251]....
        /*0abc*/ 	.word	0xffffffff


	//   ....[252]....
        /*0ac0*/ 	.word	0xffffffff


	//   ....[253]....
        /*0ac4*/ 	.word	0xffffffff


	//   ....[254]....
        /*0ac8*/ 	.word	0xffffffff


	//   ....[255]....
        /*0acc*/ 	.word	0xffffffff


	//   ....[0]....
        /*0ad0*/ 	.word	0xffffffff


	//   ....[1]....
        /*0ad4*/ 	.word	0xffffffff


	//   ....[2]....
        /*0ad8*/ 	.word	0xffffffff


	//   ....[3]....
        /*0adc*/ 	.word	0xffffffff


	//   ....[4]....
        /*0ae0*/ 	.word	0xffffffff


	//   ....[5]....
        /*0ae4*/ 	.word	0xffffffff


	//   ....[6]....
        /*0ae8*/ 	.word	0xffffffff


	//   ....[7]....
        /*0aec*/ 	.word	0xffffffff


	//   ....[8]....
        /*0af0*/ 	.word	0xffffffff


	//----- nvinfo : EIATTR_COOP_GROUP_INSTR_OFFSETS
	.align		4
.L_588:
        /*0af4*/ 	.byte	0x04, 0x28
        /*0af6*/ 	.short	(.L_590 - .L_589)


	//   ....[0]....
.L_589:
        /*0af8*/ 	.word	0x00000090


	//   ....[1]....
        /*0afc*/ 	.word	0x00008d80


	//   ....[2]....
        /*0b00*/ 	.word	0x00008da0


	//   ....[3]....
        /*0b04*/ 	.word	0x00008f00


	//   ....[4]....
        /*0b08*/ 	.word	0x00008f10


	//   ....[5]....
        /*0b0c*/ 	.word	0x00009050


	//   ....[6]....
        /*0b10*/ 	.word	0x00009070


	//   ....[7]....
        /*0b14*/ 	.word	0x000091b0


	//   ....[8]....
        /*0b18*/ 	.word	0x000091c0


	//   ....[9]....
        /*0b1c*/ 	.word	0x00009300


	//   ....[10]....
        /*0b20*/ 	.word	0x00009320


	//   ....[11]....
        /*0b24*/ 	.word	0x00009460


	//   ....[12]....
        /*0b28*/ 	.word	0x00009470


	//   ....[13]....
        /*0b2c*/ 	.word	0x000095b0


	//   ....[14]....
        /*0b30*/ 	.word	0x000095d0


	//   ....[15]....
        /*0b34*/ 	.word	0x00009710


	//   ....[16]....
        /*0b38*/ 	.word	0x00009720


	//   ....[17]....
        /*0b3c*/ 	.word	0x0000baa0


	//   ....[18]....
        /*0b40*/ 	.word	0x0000bb20


	//   ....[19]....
        /*0b44*/ 	.word	0x0000c260


	//   ....[20]....
        /*0b48*/ 	.word	0x0000c280


	//   ....[21]....
        /*0b4c*/ 	.word	0x0000c290


	//   ....[22]....
        /*0b50*/ 	.word	0x0000c2b0


	//   ....[23]....
        /*0b54*/ 	.word	0x0000c400


	//   ....[24]....
        /*0b58*/ 	.word	0x0000c810


	//   ....[25]....
        /*0b5c*/ 	.word	0x0000c9d0


	//   ....[26]....
        /*0b60*/ 	.word	0x0000cbc0


	//   ....[27]....
        /*0b64*/ 	.word	0x0000d040


	//   ....[28]....
        /*0b68*/ 	.word	0x0000d140


	//   ....[29]....
        /*0b6c*/ 	.word	0x00010880


	//   ....[30]....
        /*0b70*/ 	.word	0x000108c0


	//   ....[31]....
        /*0b74*/ 	.word	0x00010910


	//   ....[32]....
        /*0b78*/ 	.word	0x00010960


	//   ....[33]....
        /*0b7c*/ 	.word	0x000114c0


	//   ....[34]....
        /*0b80*/ 	.word	0x00011580


	//   ....[35]....
        /*0b84*/ 	.word	0x00011610


	//   ....[36]....
        /*0b88*/ 	.word	0x00011700


	//   ....[37]....
        /*0b8c*/ 	.word	0x00011930


	//   ....[38]....
        /*0b90*/ 	.word	0x00011b30


	//   ....[39]....
        /*0b94*/ 	.word	0x00011bb0


	//   ....[40]....
        /*0b98*/ 	.word	0x00011d40


	//   ....[41]....
        /*0b9c*/ 	.word	0x00016f40


	//   ....[42]....
        /*0ba0*/ 	.word	0x00016ff0


	//   ....[43]....
        /*0ba4*/ 	.word	0x00017030


	//   ....[44]....
        /*0ba8*/ 	.word	0x00017050


	//   ....[45]....
        /*0bac*/ 	.word	0x00017110


	//   ....[46]....
        /*0bb0*/ 	.word	0x00017160


	//   ....[47]....
        /*0bb4*/ 	.word	0x00017620


	//   ....[48]....
        /*0bb8*/ 	.word	0x00017860


	//   ....[49]....
        /*0bbc*/ 	.word	0x0001a380


	//   ....[50]....
        /*0bc0*/ 	.word	0x0001a3f0


	//   ....[51]....
        /*0bc4*/ 	.word	0x0001a400


	//   ....[52]....
        /*0bc8*/ 	.word	0x0001a410


	//   ....[53]....
        /*0bcc*/ 	.word	0x0001a440


	//   ....[54]....
        /*0bd0*/ 	.word	0x0001a460


	//   ....[55]....
        /*0bd4*/ 	.word	0x0001a470


	//   ....[56]....
        /*0bd8*/ 	.word	0x0001a480


	//   ....[57]....
        /*0bdc*/ 	.word	0x0001bfd0


	//   ....[58]....
        /*0be0*/ 	.word	0x0001c010


	//   ....[59]....
        /*0be4*/ 	.word	0x0001c040


	//   ....[60]....
        /*0be8*/ 	.word	0x0001c060


	//   ....[61]....
        /*0bec*/ 	.word	0x0001c080


	//   ....[62]....
        /*0bf0*/ 	.word	0x0001c0a0


	//   ....[63]....
        /*0bf4*/ 	.word	0x0001c0b0


	//   ....[64]....
        /*0bf8*/ 	.word	0x0001c0c0


	//   ....[65]....
        /*0bfc*/ 	.word	0x0001c300


	//   ....[66]....
        /*0c00*/ 	.word	0x0001c310


	//   ....[67]....
        /*0c04*/ 	.word	0x0001c410


	//   ....[68]....
        /*0c08*/ 	.word	0x0001c440


	//   ....[69]....
        /*0c0c*/ 	.word	0x0001c520


	//   ....[70]....
        /*0c10*/ 	.word	0x0001c550


	//   ....[71]....
        /*0c14*/ 	.word	0x0001c630


	//   ....[72]....
        /*0c18*/ 	.word	0x0001c660


	//   ....[73]....
        /*0c1c*/ 	.word	0x0001c740


	//   ....[74]....
        /*0c20*/ 	.word	0x0001c770


	//   ....[75]....
        /*0c24*/ 	.word	0x0001c850


	//   ....[76]....
        /*0c28*/ 	.word	0x0001c880


	//   ....[77]....
        /*0c2c*/ 	.word	0x0001c960


	//   ....[78]....
        /*0c30*/ 	.word	0x0001c990


	//   ....[79]....
        /*0c34*/ 	.word	0x0001ca70


	//   ....[80]....
        /*0c38*/ 	.word	0x0001ca90


	//   ....[81]....
        /*0c3c*/ 	.word	0x0001d1d0


	//   ....[82]....
        /*0c40*/ 	.word	0x0001d1f0


	//   ....[83]....
        /*0c44*/ 	.word	0x0001d300


	//   ....[84]....
        /*0c48*/ 	.word	0x0001d310


	//   ....[85]....
        /*0c4c*/ 	.word	0x0001d420


	//   ....[86]....
        /*0c50*/ 	.word	0x0001d440


	//   ....[87]....
        /*0c54*/ 	.word	0x0001d550


	//   ....[88]....
        /*0c58*/ 	.word	0x0001d560


	//   ....[89]....
        /*0c5c*/ 	.word	0x0001d670


	//   ....[90]....
        /*0c60*/ 	.word	0x0001d690


	//   ....[91]....
        /*0c64*/ 	.word	0x0001d7a0


	//   ....[92]....
        /*0c68*/ 	.word	0x0001d7b0


	//   ....[93]....
        /*0c6c*/ 	.word	0x0001d8c0


	//   ....[94]....
        /*0c70*/ 	.word	0x0001d8e0


	//   ....[95]....
        /*0c74*/ 	.word	0x0001d9f0


	//   ....[96]....
        /*0c78*/ 	.word	0x0001da00


	//   ....[97]....
        /*0c7c*/ 	.word	0x0001db50


	//   ....[98]....
        /*0c80*/ 	.word	0x0001dbd0


	//   ....[99]....
        /*0c84*/ 	.word	0x0001dc50


	//   ....[100]....
        /*0c88*/ 	.word	0x0001dcc0


	//   ....[101]....
        /*0c8c*/ 	.word	0x0001dd40


	//   ....[102]....
        /*0c90*/ 	.word	0x0001ddc0


	//   ....[103]....
        /*0c94*/ 	.word	0x0001de40


	//   ....[104]....
        /*0c98*/ 	.word	0x0001deb0


	//   ....[105]....
        /*0c9c*/ 	.word	0x0001df30


	//   ....[106]....
        /*0ca0*/ 	.word	0x0001dfb0


	//   ....[107]....
        /*0ca4*/ 	.word	0x0001e030


	//   ....[108]....
        /*0ca8*/ 	.word	0x0001e0a0


	//   ....[109]....
        /*0cac*/ 	.word	0x0001e120


	//   ....[110]....
        /*0cb0*/ 	.word	0x0001e1a0


	//   ....[111]....
        /*0cb4*/ 	.word	0x0001e220


	//   ....[112]....
        /*0cb8*/ 	.word	0x0001e290


	//   ....[113]....
        /*0cbc*/ 	.word	0x0001e2f0


	//   ....[114]....
        /*0cc0*/ 	.word	0x0001e350


	//   ....[115]....
        /*0cc4*/ 	.word	0x0001e3a0


	//   ....[116]....
        /*0cc8*/ 	.word	0x0001e400


	//   ....[117]....
        /*0ccc*/ 	.word	0x0001e450


	//   ....[118]....
        /*0cd0*/ 	.word	0x0001e4b0


	//   ....[119]....
        /*0cd4*/ 	.word	0x0001e500


	//   ....[120]....
        /*0cd8*/ 	.word	0x0001e560


	//   ....[121]....
        /*0cdc*/ 	.word	0x0001e5d0


	//   ....[122]....
        /*0ce0*/ 	.word	0x0001e650


	//   ....[123]....
        /*0ce4*/ 	.word	0x0001e6d0


	//   ....[124]....
        /*0ce8*/ 	.word	0x0001e740


	//   ....[125]....
        /*0cec*/ 	.word	0x0001e7c0


	//   ....[126]....
        /*0cf0*/ 	.word	0x0001e840


	//   ....[127]....
        /*0cf4*/ 	.word	0x0001e8c0


	//   ....[128]....
        /*0cf8*/ 	.word	0x0001e930


	//   ....[129]....
        /*0cfc*/ 	.word	0x0001e9b0


	//   ....[130]....
        /*0d00*/ 	.word	0x0001ea30


	//   ....[131]....
        /*0d04*/ 	.word	0x0001eab0


	//   ....[132]....
        /*0d08*/ 	.word	0x0001eb20


	//   ....[133]....
        /*0d0c*/ 	.word	0x0001eba0


	//   ....[134]....
        /*0d10*/ 	.word	0x0001ec20


	//   ....[135]....
        /*0d14*/ 	.word	0x0001eca0


	//   ....[136]....
        /*0d18*/ 	.word	0x0001ed10


	//   ....[137]....
        /*0d1c*/ 	.word	0x0001f1e0


	//   ....[138]....
        /*0d20*/ 	.word	0x0001f200


	//   ....[139]....
        /*0d24*/ 	.word	0x0001f220


	//   ....[140]....
        /*0d28*/ 	.word	0x0001f230


	//   ....[141]....
        /*0d2c*/ 	.word	0x0001f4e0


	//   ....[142]....
        /*0d30*/ 	.word	0x0001f4f0


	//   ....[143]....
        /*0d34*/ 	.word	0x0001f500


	//   ....[144]....
        /*0d38*/ 	.word	0x0001f510


	//   ....[145]....
        /*0d3c*/ 	.word	0x0001f7a0


	//   ....[146]....
        /*0d40*/ 	.word	0x0001f7c0


	//   ....[147]....
        /*0d44*/ 	.word	0x0001f7e0


	//   ....[148]....
        /*0d48*/ 	.word	0x0001f7f0


	//   ....[149]....
        /*0d4c*/ 	.word	0x0001faa0


	//   ....[150]....
        /*0d50*/ 	.word	0x0001fab0


	//   ....[151]....
        /*0d54*/ 	.word	0x0001fac0


	//   ....[152]....
        /*0d58*/ 	.word	0x0001fad0


	//   ....[153]....
        /*0d5c*/ 	.word	0x0001fd60


	//   ....[154]....
        /*0d60*/ 	.word	0x0001fd80


	//   ....[155]....
        /*0d64*/ 	.word	0x0001fda0


	//   ....[156]....
        /*0d68*/ 	.word	0x0001fdb0


	//   ....[157]....
        /*0d6c*/ 	.word	0x00020070


	//   ....[158]....
        /*0d70*/ 	.word	0x00020090


	//   ....[159]....
        /*0d74*/ 	.word	0x000200b0


	//   ....[160]....
        /*0d78*/ 	.word	0x000200c0


	//   ....[161]....
        /*0d7c*/ 	.word	0x00020360


	//   ....[162]....
        /*0d80*/ 	.word	0x000203c0


	//   ....[163]....
        /*0d84*/ 	.word	0x000203d0


	//   ....[164]....
        /*0d88*/ 	.word	0x000203e0


	//   ....[165]....
        /*0d8c*/ 	.word	0x000206a0


	//   ....[166]....
        /*0d90*/ 	.word	0x00020700


	//   ....[167]....
        /*0d94*/ 	.word	0x00020710


	//   ....[168]....
        /*0d98*/ 	.word	0x00020720


	//   ....[169]....
        /*0d9c*/ 	.word	0x00024120


	//   ....[170]....
        /*0da0*/ 	.word	0x00024140


	//   ....[171]....
        /*0da4*/ 	.word	0x00024160


	//   ....[172]....
        /*0da8*/ 	.word	0x00024170


	//   ....[173]....
        /*0dac*/ 	.word	0x00024360


	//   ....[174]....
        /*0db0*/ 	.word	0x00024370


	//   ....[175]....
        /*0db4*/ 	.word	0x00024380


	//   ....[176]....
        /*0db8*/ 	.word	0x00024390


	//   ....[177]....
        /*0dbc*/ 	.word	0x000245c0


	//   ....[178]....
        /*0dc0*/ 	.word	0x000245e0


	//   ....[179]....
        /*0dc4*/ 	.word	0x00024600


	//   ....[180]....
        /*0dc8*/ 	.word	0x00024610


	//   ....[181]....
        /*0dcc*/ 	.word	0x000247f0


	//   ....[182]....
        /*0dd0*/ 	.word	0x00024800


	//   ....[183]....
        /*0dd4*/ 	.word	0x00024810


	//   ....[184]....
        /*0dd8*/ 	.word	0x00024820


	//   ....[185]....
        /*0ddc*/ 	.word	0x00024a50


	//   ....[186]....
        /*0de0*/ 	.word	0x00024a70


	//   ....[187]....
        /*0de4*/ 	.word	0x00024a90


	//   ....[188]....
        /*0de8*/ 	.word	0x00024aa0


	//   ....[189]....
        /*0dec*/ 	.word	0x00024c80


	//   ....[190]....
        /*0df0*/ 	.word	0x00024c90


	//   ....[191]....
        /*0df4*/ 	.word	0x00024ca0


	//   ....[192]....
        /*0df8*/ 	.word	0x00024cb0


	//   ....[193]....
        /*0dfc*/ 	.word	0x00024ee0


	//   ....[194]....
        /*0e00*/ 	.word	0x00024f00


	//   ....[195]....
        /*0e04*/ 	.word	0x00024f20


	//   ....[196]....
        /*0e08*/ 	.word	0x00024f30


	//   ....[197]....
        /*0e0c*/ 	.word	0x00025170


	//   ....[198]....
        /*0e10*/ 	.word	0x00025180


	//   ....[199]....
        /*0e14*/ 	.word	0x00025190


	//   ....[200]....
        /*0e18*/ 	.word	0x000251a0


	//   ....[201]....
        /*0e1c*/ 	.word	0x00028f50


	//   ....[202]....
        /*0e20*/ 	.word	0x00028fd0


	//   ....[203]....
        /*0e24*/ 	.word	0x00029050


	//   ....[204]....
        /*0e28*/ 	.word	0x000290c0


	//   ....[205]....
        /*0e2c*/ 	.word	0x00029140


	//   ....[206]....
        /*0e30*/ 	.word	0x000291b0


	//   ....[207]....
        /*0e34*/ 	.word	0x00029230


	//   ....[208]....
        /*0e38*/ 	.word	0x000292a0


	//   ....[209]....
        /*0e3c*/ 	.word	0x00029320


	//   ....[210]....
        /*0e40*/ 	.word	0x000293a0


	//   ....[211]....
        /*0e44*/ 	.word	0x00029420


	//   ....[212]....
        /*0e48*/ 	.word	0x00029490


	//   ....[213]....
        /*0e4c*/ 	.word	0x00029510


	//   ....[214]....
        /*0e50*/ 	.word	0x00029580


	//   ....[215]....
        /*0e54*/ 	.word	0x00029600


	//   ....[216]....
        /*0e58*/ 	.word	0x00029670


	//   ....[217]....
        /*0e5c*/ 	.word	0x000296f0


	//   ....[218]....
        /*0e60*/ 	.word	0x00029770


	//   ....[219]....
        /*0e64*/ 	.word	0x000297f0


	//   ....[220]....
        /*0e68*/ 	.word	0x00029860


	//   ....[221]....
        /*0e6c*/ 	.word	0x000298e0


	//   ....[222]....
        /*0e70*/ 	.word	0x00029960


	//   ....[223]....
        /*0e74*/ 	.word	0x000299e0


	//   ....[224]....
        /*0e78*/ 	.word	0x00029a50


	//   ....[225]....
        /*0e7c*/ 	.word	0x00029ad0


	//   ....[226]....
        /*0e80*/ 	.word	0x00029b50


	//   ....[227]....
        /*0e84*/ 	.word	0x00029bc0


	//   ....[228]....
        /*0e88*/ 	.word	0x00029c30


	//   ....[229]....
        /*0e8c*/ 	.word	0x00029cb0


	//   ....[230]....
        /*0e90*/ 	.word	0x00029d30


	//   ....[231]....
        /*0e94*/ 	.word	0x00029da0


	//   ....[232]....
        /*0e98*/ 	.word	0x00029e10


	//   ....[233]....
        /*0e9c*/ 	.word	0x00029e90


	//   ....[234]....
        /*0ea0*/ 	.word	0x00029f10


	//   ....[235]....
        /*0ea4*/ 	.word	0x00029f90


	//   ....[236]....
        /*0ea8*/ 	.word	0x0002a000


	//   ....[237]....
        /*0eac*/ 	.word	0x0002a080


	//   ....[238]....
        /*0eb0*/ 	.word	0x0002a0f0


	//   ....[239]....
        /*0eb4*/ 	.word	0x0002a170


	//   ....[240]....
        /*0eb8*/ 	.word	0x0002a1e0


	//   ....[241]....
        /*0ebc*/ 	.word	0x0002a260


	//   ....[242]....
        /*0ec0*/ 	.word	0x0002a2e0


	//   ....[243]....
        /*0ec4*/ 	.word	0x0002a360


	//   ....[244]....
        /*0ec8*/ 	.word	0x0002a3d0


	//   ....[245]....
        /*0ecc*/ 	.word	0x0002a450


	//   ....[246]....
        /*0ed0*/ 	.word	0x0002a4c0


	//   ....[247]....
        /*0ed4*/ 	.word	0x0002a540


	//   ....[248]....
        /*0ed8*/ 	.word	0x0002a5b0


	//   ....[249]....
        /*0edc*/ 	.word	0x0002a630


	//   ....[250]....
        /*0ee0*/ 	.word	0x0002a6b0


	//   ....[251]....
        /*0ee4*/ 	.word	0x0002a730


	//   ....[252]....
        /*0ee8*/ 	.word	0x0002a7a0


	//   ....[253]....
        /*0eec*/ 	.word	0x0002a820


	//   ....[254]....
        /*0ef0*/ 	.word	0x0002a890


	//   ....[255]....
        /*0ef4*/ 	.word	0x0002a910


	//   ....[0]....
        /*0ef8*/ 	.word	0x0002a980


	//   ....[1]....
        /*0efc*/ 	.word	0x0002aa00


	//   ....[2]....
        /*0f00*/ 	.word	0x0002aa80


	//   ....[3]....
        /*0f04*/ 	.word	0x0002ab00


	//   ....[4]....
        /*0f08*/ 	.word	0x0002ab70


	//   ....[5]....
        /*0f0c*/ 	.word	0x0002abf0


	//   ....[6]....
        /*0f10*/ 	.word	0x0002ac60


	//   ....[7]....
        /*0f14*/ 	.word	0x0002acd0


	//   ....[8]....
        /*0f18*/ 	.word	0x0002ad40


	//----- nvinfo : EIATTR_EXIT_INSTR_OFFSETS
	.align		4
.L_590:
        /*0f1c*/ 	.byte	0x04, 0x1c
        /*0f1e*/ 	.short	(.L_592 - .L_591)


	//   ....[0]....
.L_591:
        /*0f20*/ 	.word	0x00000350


	//   ....[1]....
        /*0f24*/ 	.word	0x0001caa0


	//   ....[2]....
        /*0f28*/ 	.word	0x0001cb00


	//   ....[3]....
        /*0f2c*/ 	.word	0x0001cb60


	//   ....[4]....
        /*0f30*/ 	.word	0x0001da40


	//   ....[5]....
        /*0f34*/ 	.word	0x0001da90


	//   ....[6]....
        /*0f38*/ 	.word	0x0001daf0


	//----- nvinfo : EIATTR_CTAIDZ_USED
	.align		4
.L_592:
        /*0f3c*/ 	.byte	0x01, 0x04
	.zero		2


	//----- nvinfo : EIATTR_MAX_THREADS
	.align		4
        /*0f40*/ 	.byte	0x04, 0x05
        /*0f42*/ 	.short	(.L_594 - .L_593)
.L_593:
        /*0f44*/ 	.word	0x00000080
        /*0f48*/ 	.word	0x00000001
        /*0f4c*/ 	.word	0x00000001


	//----- nvinfo : EIATTR_CRS_STACK_SIZE
	.align		4
.L_594:
        /*0f50*/ 	.byte	0x04, 0x1e
        /*0f52*/ 	.short	(.L_596 - .L_595)
.L_595:
        /*0f54*/ 	.word	0x00000000
.L_596:


//--------------------- .nv.info._ZN7cutlass13device_kernelIN5flash19enable_sm80_to_sm89INS1_16FlashAttnFwdSm80INS1_25CollectiveMainloopFwdSm80ILi8ELi1ELb1EN4cute5tupleIJNS5_1CILi128EEES8_S8_EEELi128ENS_10bfloat16_tEfNS_4arch4Sm80ELb0ELb0ELb0ELb0ELb0ELb0ELb1ELb0EEENS1_21CollectiveEpilogueFwdIS9_NS6_IJNS7_ILi1EEESF_SF_EEESA_SC_Li256ELb0ELb1ELb0ELb0EEENS1_19SingleTileSchedulerILb0ELb0ELb1ELi128EEEEEEEEEvNT_6ParamsE --------------------------
	.section	.nv.info._ZN7cutlass13device_kernelIN5flash19enable_sm80_to_sm89INS1_16FlashAttnFwdSm80INS1_25CollectiveMainloopFwdSm80ILi8ELi1ELb1EN4cute5tupleIJNS5_1CILi128EEES8_S8_EEELi128ENS_10bfloat16_tEfNS_4arch4Sm80ELb0ELb0ELb0ELb0ELb0ELb0ELb1ELb0EEENS1_21CollectiveEpilogueFwdIS9_NS6_IJNS7_ILi1EEESF_SF_EEESA_SC_Li256ELb0ELb1ELb0ELb0EEENS1_19SingleTileSchedulerILb0ELb0ELb1ELi128EEEEEEEEEvNT_6ParamsE,"",@"SHT_CUDA_INFO"
	.sectionflags	@""
	.align	4


	//----- nvinfo : EIATTR_CUDA_API_VERSION
	.align		4
        /*0000*/ 	.byte	0x04, 0x37
        /*0002*/ 	.short	(.L_598 - .L_597)
.L_597:
        /*0004*/ 	.word	0x00000082


	//----- nvinfo : EIATTR_SW2861232_WAR
	.align		4
.L_598:
        /*0008*/ 	.byte	0x01, 0x35
	.zero		2


	//----- nvinfo : EIATTR_PARAM_CBANK
	.align		4
        /*000c*/ 	.byte	0x04, 0x0a
        /*000e*/ 	.short	(.L_600 - .L_599)
	.align		4
.L_599:
        /*0010*/ 	.word	index@(.nv.constant0._ZN7cutlass13device_kernelIN5flash19enable_sm80_to_sm89INS1_16FlashAttnFwdSm80INS1_25CollectiveMainloopFwdSm80ILi8ELi1ELb1EN4cute5tupleIJNS5_1CILi128EEES8_S8_EEELi128ENS_10bfloat16_tEfNS_4arch4Sm80ELb0ELb0ELb0ELb0ELb0ELb0ELb1ELb0EEENS1_21CollectiveEpilogueFwdIS9_NS6_IJNS7_ILi1EEESF_SF_EEESA_SC_Li256ELb0ELb1ELb0ELb0EEENS1_19SingleTileSchedulerILb0ELb0ELb1ELi128EEEEEEEEEvNT_6ParamsE)
        /*0014*/ 	.short	0x0160
        /*0016*/ 	.short	0x0418


	//----- nvinfo : EIATTR_CBANK_PARAM_SIZE
	.align		4
.L_600:
        /*0018*/ 	.byte	0x03, 0x19
        /*001a*/ 	.short	0x0418


	//----- nvinfo : EIATTR_KPARAM_INFO
	.align		4
        /*001c*/ 	.byte	0x04, 0x17
        /*001e*/ 	.short	(.L_602 - .L_601)
.L_601:
        /*0020*/ 	.word	0x00000000
        /*0024*/ 	.short	0x0000
        /*0026*/ 	.short	0x0000
        /*0028*/ 	.byte	0x00, 0xf0, 0x61, 0x10


	//----- nvinfo : EIATTR_MAXREG_COUNT
	.align		4
.L_602:
        /*002c*/ 	.byte	0x03, 0x1b
        /*002e*/ 	.short	0x00ff


	//----- nvinfo : EIATTR_NUM_BARRIERS
	.align		4
        /*0030*/ 	.byte	0x02, 0x4c
        /*0032*/ 	.byte	0x02
	.zero		1


	//----- nvinfo : EIATTR_ANNOTATIONS
	.align		4
        /*0034*/ 	.byte	0x04, 0x55
        /*0036*/ 	.short	(.L_604 - .L_603)


	//   ....[0]....
.L_603:
        /*0038*/ 	.word	0x00000001
        /*003c*/ 	.byte	0x50, 0x03, 0x00, 0x00, 0x01, 0x00, 0x00, 0x00, 0x10, 0x04, 0x00, 0x00, 0x01, 0x00, 0x00, 0x00
        /*004c*/ 	.byte	0xd0, 0x24, 0x00, 0x00, 0x01, 0x00, 0x00, 0x00, 0xe0, 0x84, 0x00, 0x00, 0x01, 0x00, 0x00, 0x00
        /*005c*/ 	.byte	0x00, 0x85, 0x00, 0x00, 0x01, 0x00, 0x00, 0x00, 0x90, 0x8a, 0x00, 0x00


	//----- nvinfo : EIATTR_MERCURY_ISA_VERSION
	.align		4
.L_604:
        /*0068*/ 	.byte	0x03, 0x5f
        /*006a*/ 	.short	0x0000


	//----- nvinfo : EIATTR_INT_WARP_WIDE_INSTR_OFFSETS
	.align		4
        /*006c*/ 	.byte	0x04, 0x31
        /*006e*/ 	.short	(.L_606 - .L_605)


	//   ....[0]....
.L_605:
        /*0070*/ 	.word	0x00000ac0


	//----- nvinfo : EIATTR_COOP_GROUP_MASK_REGIDS
	.align		4
.L_606:
        /*0074*/ 	.byte	0x04, 0x29
        /*0076*/ 	.short	(.L_608 - .L_607)


	//   ....[0]....
.L_607:
        /*0078*/ 	.word	0xffffffff


	//   ....[1]....
        /*007c*/ 	.word	0xffffffff


	//   ....[2]....
        /*0080*/ 	.word	0xffffffff


	//   ....[3]....
        /*0084*/ 	.word	0xffffffff


	//   ....[4]....
        /*0088*/ 	.word	0xffffffff


	//   ....[5]....
        /*008c*/ 	.word	0xffffffff


	//   ....[6]....
        /*0090*/ 	.word	0xffffffff


	//   ....[7]....
        /*0094*/ 	.word	0xffffffff


	//   ....[8]....
        /*0098*/ 	.word	0xffffffff


	//   ....[9]....
        /*009c*/ 	.word	0xffffffff


	//   ....[10]....
        /*00a0*/ 	.word	0xffffffff


	//   ....[11]....
        /*00a4*/ 	.word	0xffffffff


	//   ....[12]....
        /*00a8*/ 	.word	0xffffffff


	//   ....[13]....
        /*00ac*/ 	.word	0xffffffff


	//   ....[14]....
        /*00b0*/ 	.word	0xffffffff


	//   ....[15]....
        /*00b4*/ 	.word	0xffffffff


	//   ....[16]....
        /*00b8*/ 	.word	0xffffffff


	//   ....[17]....
        /*00bc*/ 	.word	0xffffffff


	//   ....[18]....
        /*00c0*/ 	.word	0xffffffff


	//   ....[19]....
        /*00c4*/ 	.word	0xffffffff


	//   ....[20]....
        /*00c8*/ 	.word	0xffffffff


	//   ....[21]....
        /*00cc*/ 	.word	0xffffffff


	//   ....[22]....
        /*00d0*/ 	.word	0xffffffff


	//   ....[23]....
        /*00d4*/ 	.word	0xffffffff


	//   ....[24]....
        /*00d8*/ 	.word	0xffffffff


	//   ....[25]....
        /*00dc*/ 	.word	0xffffffff


	//   ....[26]....
        /*00e0*/ 	.word	0xffffffff


	//   ....[27]....
        /*00e4*/ 	.word	0xffffffff


	//   ....[28]....
        /*00e8*/ 	.word	0xffffffff


	//   ....[29]....
        /*00ec*/ 	.word	0xffffffff


	//   ....[30]....
        /*00f0*/ 	.word	0xffffffff


	//   ....[31]....
        /*00f4*/ 	.word	0xffffffff


	//----- nvinfo : EIATTR_COOP_GROUP_INSTR_OFFSETS
	.align		4
.L_608:
        /*00f8*/ 	.byte	0x04, 0x28
        /*00fa*/ 	.short	(.L_610 - .L_609)


	//   ....[0]....
.L_609:
        /*00fc*/ 	.word	0x000005f0


	//   ....[1]....
        /*0100*/ 	.word	0x00000640


	//   ....[2]....
        /*0104*/ 	.word	0x00000680


	//   ....[3]....
        /*0108*/ 	.word	0x000006c0


	//   ....[4]....
        /*010c*/ 	.word	0x000006f0


	//   ....[5]....
        /*0110*/ 	.word	0x00000740


	//   ....[6]....
        /*0114*/ 	.word	0x00000760


	//   ....[7]....
        /*0118*/ 	.word	0x000007f0


	//   ....[8]....
        /*011c*/ 	.word	0x00002ee0


	//   ....[9]....
        /*0120*/ 	.word	0x00002f90


	//   ....[10]....
        /*0124*/ 	.word	0x00002fa0


	//   ....[11]....
        /*0128*/ 	.word	0x00002fd0


	//   ....[12]....
        /*012c*/ 	.word	0x000063d0


	//   ....[13]....
        /*0130*/ 	.word	0x000063f0


	//   ....[14]....
        /*0134*/ 	.word	0x00006410


	//   ....[15]....
        /*0138*/ 	.word	0x00006430


	//   ....[16]....
        /*013c*/ 	.word	0x00008520


	//   ....[17]....
        /*0140*/ 	.word	0x00008530


	//   ....[18]....
        /*0144*/ 	.word	0x00008580


	//   ....[19]....
        /*0148*/ 	.word	0x000085a0


	//   ....[20]....
        /*014c*/ 	.word	0x00009570


	//   ....[21]....
        /*0150*/ 	.word	0x00009580


	//   ....[22]....
        /*0154*/ 	.word	0x000095a0


	//   ....[23]....
        /*0158*/ 	.word	0x000095b0


	//   ....[24]....
        /*015c*/ 	.word	0x00009690


	//   ....[25]....
        /*0160*/ 	.word	0x000096b0


	//   ....[26]....
        /*0164*/ 	.word	0x000097a0


	//   ....[27]....
        /*0168*/ 	.word	0x000097d0


	//   ....[28]....
        /*016c*/ 	.word	0x000098a0


	//   ....[29]....
        /*0170*/ 	.word	0x000098d0


	//   ....[30]....
        /*0174*/ 	.word	0x000099a0


	//   ....[31]....
        /*0178*/ 	.word	0x000099c0


	//----- nvinfo : EIATTR_EXIT_INSTR_OFFSETS
	.align		4
.L_610:
        /*017c*/ 	.byte	0x04, 0x1c
        /*017e*/ 	.short	(.L_612 - .L_611)


	//   ....[0]....
.L_611:
        /*0180*/ 	.word	0x00000040


	//   ....[1]....
        /*0184*/ 	.word	0x000099d0


	//   ....[2]....
        /*0188*/ 	.word	0x00009a20


	//   ....[3]....
        /*018c*/ 	.word	0x00009a80


	//----- nvinfo : EIATTR_CTAIDZ_USED
	.align		4
.L_612:
        /*0190*/ 	.byte	0x01, 0x04
	.zero		2


	//----- nvinfo : EIATTR_MAX_THREADS
	.align		4
        /*0194*/ 	.byte	0x04, 0x05
        /*0196*/ 	.short	(.L_614 - .L_613)
.L_613:
        /*0198*/ 	.word	0x00000100
        /*019c*/ 	.word	0x00000001
        /*01a0*/ 	.word	0x00000001


	//----- nvinfo : EIATTR_CRS_STACK_SIZE
	.align		4
.L_614:
        /*01a4*/ 	.byte	0x04, 0x1e
        /*01a6*/ 	.short	(.L_616 - .L_615)
.L_615:
        /*01a8*/ 	.word	0x00000000
.L_616:


//--------------------- .nv.info._ZN7cutlass13device_kernelIN5flash19enable_sm80_to_sm89INS1_16FlashAttnFwdSm80INS1_25CollectiveMainloopFwdSm80ILi8ELi1ELb1EN4cute5tupleIJNS5_1CILi128EEES8_S8_EEELi128ENS_10bfloat16_tEfNS_4arch4Sm80ELb0ELb0ELb0ELb1ELb0ELb0ELb1ELb0EEENS1_21CollectiveEpilogueFwdIS9_NS6_IJNS7_ILi1EEESF_SF_EEESA_SC_Li256ELb1ELb1ELb0ELb0EEENS1_19SingleTileSchedulerILb1ELb0ELb1ELi128EEEEEEEEEvNT_6ParamsE --------------------------
	.section	.nv.info._ZN7cutlass13device_kernelIN5flash19enable_sm80_to_sm89INS1_16FlashAttnFwdSm80INS1_25CollectiveMainloopFwdSm80ILi8ELi1ELb1EN4cute5tupleIJNS5_1CILi128EEES8_S8_EEELi128ENS_10bfloat16_tEfNS_4arch4Sm80ELb0ELb0ELb0ELb1ELb0ELb0ELb1ELb0EEENS1_21CollectiveEpilogueFwdIS9_NS6_IJNS7_ILi1EEESF_SF_EEESA_SC_Li256ELb1ELb1ELb0ELb0EEENS1_19SingleTileSchedulerILb1ELb0ELb1ELi128EEEEEEEEEvNT_6ParamsE,"",@"SHT_CUDA_INFO"
	.sectionflags	@""
	.align	4


	//----- nvinfo : EIATTR_CUDA_API_VERSION
	.align		4
        /*0000*/ 	.byte	0x04, 0x37
        /*0002*/ 	.short	(.L_618 - .L_617)
.L_617:
        /*0004*/ 	.word	0x00000082


	//----- nvinfo : EIATTR_SW2861232_WAR
	.align		4
.L_618:
        /*0008*/ 	.byte	0x01, 0x35
	.zero		2


	//----- nvinfo : EIATTR_PARAM_CBANK
	.align		4
        /*000c*/ 	.byte	0x04, 0x0a
        /*000e*/ 	.short	(.L_620 - .L_619)
	.align		4
.L_619:
        /*0010*/ 	.word	index@(.nv.constant0._ZN7cutlass13device_kernelIN5flash19enable_sm80_to_sm89INS1_16FlashAttnFwdSm80INS1_25CollectiveMainloopFwdSm80ILi8ELi1ELb1EN4cute5tupleIJNS5_1CILi128EEES8_S8_EEELi128ENS_10bfloat16_tEfNS_4arch4Sm80ELb0ELb0ELb0ELb1ELb0ELb0ELb1ELb0EEENS1_21CollectiveEpilogueFwdIS9_NS6_IJNS7_ILi1EEESF_SF_EEESA_SC_Li256ELb1ELb1ELb0ELb0EEENS1_19SingleTileSchedulerILb1ELb0ELb1ELi128EEEEEEEEEvNT_6ParamsE)
        /*0014*/ 	.short	0x0160
        /*0016*/ 	.short	0x0418


	//----- nvinfo : EIATTR_CBANK_PARAM_SIZE
	.align		4
.L_620:
        /*0018*/ 	.byte	0x03, 0x19
        /*001a*/ 	.short	0x0418


	//----- nvinfo : EIATTR_KPARAM_INFO
	.align		4
        /*001c*/ 	.byte	0x04, 0x17
        /*001e*/ 	.short	(.L_622 - .L_621)
.L_621:
        /*0020*/ 	.word	0x00000000
        /*0024*/ 	.short	0x0000
        /*0026*/ 	.short	0x0000
        /*0028*/ 	.byte	0x00, 0xf0, 0x61, 0x10


	//----- nvinfo : EIATTR_MAXREG_COUNT
	.align		4
.L_622:
        /*002c*/ 	.byte	0x03, 0x1b
        /*002e*/ 	.short	0x00ff


	//----- nvinfo : EIATTR_NUM_BARRIERS
	.align		4
        /*0030*/ 	.byte	0x02, 0x4c
        /*0032*/ 	.byte	0x02
	.zero		1


	//----- nvinfo : EIATTR_MERCURY_ISA_VERSION
	.align		4
        /*0034*/ 	.byte	0x03, 0x5f
        /*0036*/ 	.short	0x0000


	//----- nvinfo : EIATTR_INT_WARP_WIDE_INSTR_OFFSETS
	.align		4
        /*0038*/ 	.byte	0x04, 0x31
        /*003a*/ 	.short	(.L_624 - .L_623)


	//   ....[0]....
.L_623:
        /*003c*/ 	.word	0x00001390


	//----- nvinfo : EIATTR_COOP_GROUP_MASK_REGIDS
	.align		4
.L_624:
        /*0040*/ 	.byte	0x04, 0x29
        /*0042*/ 	.short	(.L_626 - .L_625)


	//   ....[0]....
.L_625:
        /*0044*/ 	.word	0xffffffff


	//   ....[1]....
        /*0048*/ 	.word	0xffffffff


	//   ....[2]....
        /*004c*/ 	.word	0xffffffff


	//   ....[3]....
        /*0050*/ 	.word	0xffffffff


	//   ....[4]....
        /*0054*/ 	.word	0xffffffff


	//   ....[5]....
        /*0058*/ 	.word	0xffffffff


	//   ....[6]....
        /*005c*/ 	.word	0xffffffff


	//   ....[7]....
        /*0060*/ 	.word	0xffffffff


	//   ....[8]....
        /*0064*/ 	.word	0xffffffff


	//   ....[9]....
        /*0068*/ 	.word	0xffffffff


	//   ....[10]....
        /*006c*/ 	.word	0xffffffff


	//   ....[11]....
        /*0070*/ 	.word	0xffffffff


	//   ....[12]....
        /*0074*/ 	.word	0xffffffff


	//   ....[13]....
        /*0078*/ 	.word	0xffffffff


	//   ....[14]....
        /*007c*/ 	.word	0xffffffff


	//   ....[15]....
        /*0080*/ 	.word	0xffffffff


	//   ....[16]....
        /*0084*/ 	.word	0xffffffff


	//   ....[17]....
        /*0088*/ 	.word	0xffffffff


	//   ....[18]....
        /*008c*/ 	.word	0xffffffff


	//   ....[19]....
        /*0090*/ 	.word	0xffffffff


	//   ....[20]....
        /*0094*/ 	.word	0xffffffff


	//   ....[21]....
        /*0098*/ 	.word	0xffffffff


	//   ....[22]....
        /*009c*/ 	.word	0xffffffff


	//   ....[23]....
        /*00a0*/ 	.word	0xffffffff


	//   ....[24]....
        /*00a4*/ 	.word	0xffffffff


	//   ....[25]....
        /*00a8*/ 	.word	0xffffffff


	//   ....[26]....
        /*00ac*/ 	.word	0xffffffff


	//   ....[27]....
        /*00b0*/ 	.word	0xffffffff


	//   ....[28]....
        /*00b4*/ 	.word	0xffffffff


	//   ....[29]....
        /*00b8*/ 	.word	0xffffffff


	//   ....[30]....
        /*00bc*/ 	.word	0xffffffff


	//   ....[31]....
        /*00c0*/ 	.word	0xffffffff


	//   ....[32]....
        /*00c4*/ 	.word	0xffffffff


	//   ....[33]....
        /*00c8*/ 	.word	0xffffffff


	//   ....[34]....
        /*00cc*/ 	.word	0xffffffff


	//   ....[35]....
        /*00d0*/ 	.word	0xffffffff


	//   ....[36]....
        /*00d4*/ 	.word	0xffffffff


	//   ....[37]....
        /*00d8*/ 	.word	0xffffffff


	//   ....[38]....
        /*00dc*/ 	.word	0xffffffff


	//   ....[39]....
        /*00e0*/ 	.word	0xffffffff


	//   ....[40]....
        /*00e4*/ 	.word	0xffffffff


	//----- nvinfo : EIATTR_COOP_GROUP_INSTR_OFFSETS
	.align		4
.L_626:
        /*00e8*/ 	.byte	0x04, 0x28
        /*00ea*/ 	.short	(.L_628 - .L_627)


	//   ....[0]....
.L_627:
        /*00ec*/ 	.word	0x00000080


	//   ....[1]....
        /*00f0*/ 	.word	0x00000d80


	//   ....[2]....
        /*00f4*/ 	.word	0x00000dc0


	//   ....[3]....
        /*00f8*/ 	.word	0x00000e00


	//   ....[4]....
        /*00fc*/ 	.word	0x00000e30


	//   ....[5]....
        /*0100*/ 	.word	0x00000e70


	//   ....[6]....
        /*0104*/ 	.word	0x00000ea0


	//   ....[7]....
        /*0108*/ 	.word	0x00000ed0


	//   ....[8]....
        /*010c*/ 	.word	0x00000f00


	//   ....[9]....
        /*0110*/ 	.word	0x00003650


	//   ....[10]....
        /*0114*/ 	.word	0x00003710


	//   ....[11]....
        /*0118*/ 	.word	0x00003720


	//   ....[12]....
        /*011c*/ 	.word	0x00003750


	//   ....[13]....
        /*0120*/ 	.word	0x00006510


	//   ....[14]....
        /*0124*/ 	.word	0x00006530


	//   ....[15]....
        /*0128*/ 	.word	0x00006550


	//   ....[16]....
        /*012c*/ 	.word	0x00006580


	//   ....[17]....
        /*0130*/ 	.word	0x00008610


	//   ....[18]....
        /*0134*/ 	.word	0x00008640


	//   ....[19]....
        /*0138*/ 	.word	0x00008680


	//   ....[20]....
        /*013c*/ 	.word	0x00008690


	//   ....[21]....
        /*0140*/ 	.word	0x000097f0


	//   ....[22]....
        /*0144*/ 	.word	0x00009820


	//   ....[23]....
        /*0148*/ 	.word	0x00009860


	//   ....[24]....
        /*014c*/ 	.word	0x000098a0


	//   ....[25]....
        /*0150*/ 	.word	0x00009a60


	//   ....[26]....
        /*0154*/ 	.word	0x00009a70


	//   ....[27]....
        /*0158*/ 	.word	0x00009b60


	//   ....[28]....
        /*015c*/ 	.word	0x00009b90


	//   ....[29]....
        /*0160*/ 	.word	0x00009c60


	//   ....[30]....
        /*0164*/ 	.word	0x00009c90


	//   ....[31]....
        /*0168*/ 	.word	0x00009d60


	//   ....[32]....
        /*016c*/ 	.word	0x00009d80


	//   ....[33]....
        /*0170*/ 	.word	0x0000a500


	//   ....[34]....
        /*0174*/ 	.word	0x0000a520


	//   ....[35]....
        /*0178*/ 	.word	0x0000a5f0


	//   ....[36]....
        /*017c*/ 	.word	0x0000a620


	//   ....[37]....
        /*0180*/ 	.word	0x0000a6f0


	//   ....[38]....
        /*0184*/ 	.word	0x0000a720


	//   ....[39]....
        /*0188*/ 	.word	0x0000a7f0


	//   ....[40]....
        /*018c*/ 	.word	0x0000a810


	//----- nvinfo : EIATTR_EXIT_INSTR_OFFSETS
	.align		4
.L_628:
        /*0190*/ 	.byte	0x04, 0x1c
        /*0192*/ 	.short	(.L_630 - .L_629)


	//   ....[0]....
.L_629:
        /*0194*/ 	.word	0x00000310


	//   ....[1]....
        /*0198*/ 	.word	0x00009d90


	//   ....[2]....
        /*019c*/ 	.word	0x00009de0


	//   ....[3]....
        /*01a0*/ 	.word	0x00009e40


	//   ....[4]....
        /*01a4*/ 	.word	0x0000a820


	//   ....[5]....
        /*01a8*/ 	.word	0x0000a870


	//   ....[6]....
        /*01ac*/ 	.word	0x0000a8d0


	//----- nvinfo : EIATTR_CTAIDZ_USED
	.align		4
.L_630:
        /*01b0*/ 	.byte	0x01, 0x04
	.zero		2


	//----- nvinfo : EIATTR_MAX_THREADS
	.align		4
        /*01b4*/ 	.byte	0x04, 0x05
        /*01b6*/ 	.short	(.L_632 - .L_631)
.L_631:
        /*01b8*/ 	.word	0x00000100
        /*01bc*/ 	.word	0x00000001
        /*01c0*/ 	.word	0x00000001


	//----- nvinfo : EIATTR_CRS_STACK_SIZE
	.align		4
.L_632:
        /*01c4*/ 	.byte	0x04, 0x1e
        /*01c6*/ 	.short	(.L_634 - .L_633)
.L_633:
        /*01c8*/ 	.word	0x00000000
.L_634:


//--------------------- .nv.info._ZN7cutlass13device_kernelIN5flash19enable_sm80_to_sm89INS1_16FlashAttnFwdSm80INS1_25CollectiveMainloopFwdSm80ILi8ELi1ELb1EN4cute5tupleIJNS5_1CILi128EEES8_S8_EEELi128ENS_10bfloat16_tEfNS_4arch4Sm80ELb0ELb0ELb0ELb1ELb0ELb1ELb1ELb0EEENS1_21CollectiveEpilogueFwdIS9_NS6_IJNS7_ILi1EEESF_SF_EEESA_SC_Li256ELb1ELb1ELb0ELb0EEENS1_19SingleTileSchedulerILb1ELb0ELb1ELi128EEEEEEEEEvNT_6ParamsE --------------------------
	.section	.nv.info._ZN7cutlass13device_kernelIN5flash19enable_sm80_to_sm89INS1_16FlashAttnFwdSm80INS1_25CollectiveMainloopFwdSm80ILi8ELi1ELb1EN4cute5tupleIJNS5_1CILi128EEES8_S8_EEELi128ENS_10bfloat16_tEfNS_4arch4Sm80ELb0ELb0ELb0ELb1ELb0ELb1ELb1ELb0EEENS1_21CollectiveEpilogueFwdIS9_NS6_IJNS7_ILi1EEESF_SF_EEESA_SC_Li256ELb1ELb1ELb0ELb0EEENS1_19SingleTileSchedulerILb1ELb0ELb1ELi128EEEEEEEEEvNT_6ParamsE,"",@"SHT_CUDA_INFO"
	.sectionflags	@""
	.align	4


	//----- nvinfo : EIATTR_CUDA_API_VERSION
	.align		4
        /*0000*/ 	.byte	0x04, 0x37
        /*0002*/ 	.short	(.L_636 - .L_635)
.L_635:
        /*0004*/ 	.word	0x00000082


	//----- nvinfo : EIATTR_SW2861232_WAR
	.align		4
.L_636:
        /*0008*/ 	.byte	0x01, 0x35
	.zero		2


	//----- nvinfo : EIATTR_PARAM_CBANK
	.align		4
        /*000c*/ 	.byte	0x04, 0x0a
        /*000e*/ 	.short	(.L_638 - .L_637)
	.align		4
.L_637:
        /*0010*/ 	.word	index@(.nv.constant0._ZN7cutlass13device_kernelIN5flash19enable_sm80_to_sm89INS1_16FlashAttnFwdSm80INS1_25CollectiveMainloopFwdSm80ILi8ELi1ELb1EN4cute5tupleIJNS5_1CILi128EEES8_S8_EEELi128ENS_10bfloat16_tEfNS_4arch4Sm80ELb0ELb0ELb0ELb1ELb0ELb1ELb1ELb0EEENS1_21CollectiveEpilogueFwdIS9_NS6_IJNS7_ILi1EEESF_SF_EEESA_SC_Li256ELb1ELb1ELb0ELb0EEENS1_19SingleTileSchedulerILb1ELb0ELb1ELi128EEEEEEEEEvNT_6ParamsE)
        /*0014*/ 	.short	0x0160
        /*0016*/ 	.short	0x0418


	//----- nvinfo : EIATTR_CBANK_PARAM_SIZE
	.align		4
.L_638:
        /*0018*/ 	.byte	0x03, 0x19
        /*001a*/ 	.short	0x0418


	//----- nvinfo : EIATTR_KPARAM_INFO
	.align		4
        /*001c*/ 	.byte	0x04, 0x17
        /*001e*/ 	.short	(.L_640 - .L_639)
.L_639:
        /*0020*/ 	.word	0x00000000
        /*0024*/ 	.short	0x0000
        /*0026*/ 	.short	0x0000
        /*0028*/ 	.byte	0x00, 0xf0, 0x61, 0x10


	//----- nvinfo : EIATTR_MAXREG_COUNT
	.align		4
.L_640:
        /*002c*/ 	.byte	0x03, 0x1b
        /*002e*/ 	.short	0x00ff


	//----- nvinfo : EIATTR_NUM_BARRIERS
	.align		4
        /*0030*/ 	.byte	0x02, 0x4c
        /*0032*/ 	.byte	0x02
	.zero		1


	//----- nvinfo : EIATTR_ANNOTATIONS
	.align		4
        /*0034*/ 	.byte	0x04, 0x55
        /*0036*/ 	.short	(.L_642 - .L_641)


	//   ....[0]....
.L_641:
        /*0038*/ 	.word	0x00000001
        /*003c*/ 	.byte	0xd0, 0x06, 0x00, 0x00, 0x01, 0x00, 0x00, 0x00, 0x50, 0x7d, 0x00, 0x00, 0x01, 0x00, 0x00, 0x00
        /*004c*/ 	.byte	0xf0, 0xc7, 0x00, 0x00, 0x01, 0x00, 0x00, 0x00, 0xf0, 0x00, 0x01, 0x00, 0x01, 0x00, 0x00, 0x00
        /*005c*/ 	.byte	0x00, 0x01, 0x01, 0x00


	//----- nvinfo : EIATTR_MERCURY_ISA_VERSION
	.align		4
.L_642:
        /*0060*/ 	.byte	0x03, 0x5f
        /*0062*/ 	.short	0x0000


	//----- nvinfo : EIATTR_COOP_GROUP_MASK_REGIDS
	.align		4
        /*0064*/ 	.byte	0x04, 0x29
        /*0066*/ 	.short	(.L_644 - .L_643)


	//   ....[0]....
.L_643:
        /*0068*/ 	.word	0xffffffff


	//   ....[1]....
        /*006c*/ 	.word	0xffffffff


	//   ....[2]....
        /*0070*/ 	.word	0xffffffff


	//   ....[3]....
        /*0074*/ 	.word	0xffffffff


	//   ....[4]....
        /*0078*/ 	.word	0xffffffff


	//   ....[5]....
        /*007c*/ 	.word	0xffffffff


	//   ....[6]....
        /*0080*/ 	.word	0xffffffff


	//   ....[7]....
        /*0084*/ 	.word	0xffffffff


	//   ....[8]....
        /*0088*/ 	.word	0xffffffff


	//   ....[9]....
        /*008c*/ 	.word	0xffffffff


	//   ....[10]....
        /*0090*/ 	.word	0xffffffff


	//   ....[11]....
        /*0094*/ 	.word	0xffffffff


	//   ....[12]....
        /*0098*/ 	.word	0xffffffff


	//   ....[13]....
        /*009c*/ 	.word	0xffffffff


	//   ....[14]....
        /*00a0*/ 	.word	0xffffffff


	//   ....[15]....
        /*00a4*/ 	.word	0xffffffff


	//   ....[16]....
        /*00a8*/ 	.word	0xffffffff


	//   ....[17]....
        /*00ac*/ 	.word	0xffffffff


	//   ....[18]....
        /*00b0*/ 	.word	0xffffffff


	//   ....[19]....
        /*00b4*/ 	.word	0xffffffff


	//   ....[20]....
        /*00b8*/ 	.word	0xffffffff


	//   ....[21]....
        /*00bc*/ 	.word	0xffffffff


	//   ....[22]....
        /*00c0*/ 	.word	0xffffffff


	//   ....[23]....
        /*00c4*/ 	.word	0xffffffff


	//   ....[24]....
        /*00c8*/ 	.word	0xffffffff


	//   ....[25]....
        /*00cc*/ 	.word	0xffffffff


	//   ....[26]....
        /*00d0*/ 	.word	0xffffffff


	//   ....[27]....
        /*00d4*/ 	.word	0xffffffff


	//   ....[28]....
        /*00d8*/ 	.word	0xffffffff


	//   ....[29]....
        /*00dc*/ 	.word	0xffffffff


	//   ....[30]....
        /*00e0*/ 	.word	0xffffffff


	//   ....[31]....
        /*00e4*/ 	.word	0xffffffff


	//   ....[32]....
        /*00e8*/ 	.word	0xffffffff


	//   ....[33]....
        /*00ec*/ 	.word	0xffffffff


	//   ....[34]....
        /*00f0*/ 	.word	0xffffffff


	//   ....[35]....
        /*00f4*/ 	.word	0xffffffff


	//   ....[36]....
        /*00f8*/ 	.word	0xffffffff


	//   ....[37]....
        /*00fc*/ 	.word	0xffffffff


	//   ....[38]....
        /*0100*/ 	.word	0xffffffff


	//   ....[39]....
        /*0104*/ 	.word	0xffffffff


	//   ....[40]....
        /*0108*/ 	.word	0xffffffff


	//----- nvinfo : EIATTR_COOP_GROUP_INSTR_OFFSETS
	.align		4
.L_644:
        /*010c*/ 	.byte	0x04, 0x28
        /*010e*/ 	.short	(.L_646 - .L_645)


	//   ....[0]....
.L_645:
        /*0110*/ 	.word	0x00000090


	//   ....[1]....
        /*0114*/ 	.word	0x00008140


	//   ....[2]....
        /*0118*/ 	.word	0x00008180


	//   ....[3]....
        /*011c*/ 	.word	0x00008230


	//   ....[4]....
        /*0120*/ 	.word	0x00008260


	//   ....[5]....
        /*0124*/ 	.word	0x00008390


	//   ....[6]....
        /*0128*/ 	.word	0x000083d0


	//   ....[7]....
        /*012c*/ 	.word	0x00008500


	//   ....[8]....
        /*0130*/ 	.word	0x00008540


	//   ....[9]....
        /*0134*/ 	.word	0x0000e140


	//   ....[10]....
        /*0138*/ 	.word	0x0000e1f0


	//   ....[11]....
        /*013c*/ 	.word	0x0000e200


	//   ....[12]....
        /*0140*/ 	.word	0x0000e230


	//   ....[13]....
        /*0144*/ 	.word	0x000114d0


	//   ....[14]....
        /*0148*/ 	.word	0x00011510


	//   ....[15]....
        /*014c*/ 	.word	0x00011530


	//   ....[16]....
        /*0150*/ 	.word	0x00011550


	//   ....[17]....
        /*0154*/ 	.word	0x00013670


	//   ....[18]....
        /*0158*/ 	.word	0x000136a0


	//   ....[19]....
        /*015c*/ 	.word	0x000136f0


	//   ....[20]....
        /*0160*/ 	.word	0x00013700


	//   ....[21]....
        /*0164*/ 	.word	0x000148a0


	//   ....[22]....
        /*0168*/ 	.word	0x000148d0


	//   ....[23]....
        /*016c*/ 	.word	0x00014900


	//   ....[24]....
        /*0170*/ 	.word	0x00014930


	//   ....[25]....
        /*0174*/ 	.word	0x00014af0


	//   ....[26]....
        /*0178*/ 	.word	0x00014b00


	//   ....[27]....
        /*017c*/ 	.word	0x00014bf0


	//   ....[28]....
        /*0180*/ 	.word	0x00014c20


	//   ....[29]....
        /*0184*/ 	.word	0x00014cf0


	//   ....[30]....
        /*0188*/ 	.word	0x00014d20


	//   ....[31]....
        /*018c*/ 	.word	0x00014df0


	//   ....[32]....
        /*0190*/ 	.word	0x00014e10


	//   ....[33]....
        /*0194*/ 	.word	0x00015540


	//   ....[34]....
        /*0198*/ 	.word	0x00015560


	//   ....[35]....
        /*019c*/ 	.word	0x00015640


	//   ....[36]....
        /*01a0*/ 	.word	0x00015670


	//   ....[37]....
        /*01a4*/ 	.word	0x00015740


	//   ....[38]....
        /*01a8*/ 	.word	0x00015770


	//   ....[39]....
        /*01ac*/ 	.word	0x00015840


	//   ....[40]....
        /*01b0*/ 	.word	0x00015860


	//----- nvinfo : EIATTR_EXIT_INSTR_OFFSETS
	.align		4
.L_646:
        /*01b4*/ 	.byte	0x04, 0x1c
        /*01b6*/ 	.short	(.L_648 - .L_647)


	//   ....[0]....
.L_647:
        /*01b8*/ 	.word	0x00000320


	//   ....[1]....
        /*01bc*/ 	.word	0x00014e20


	//   ....[2]....
        /*01c0*/ 	.word	0x00014e70


	//   ....[3]....
        /*01c4*/ 	.word	0x00014ed0


	//   ....[4]....
        /*01c8*/ 	.word	0x00015870


	//   ....[5]....
        /*01cc*/ 	.word	0x000158c0


	//   ....[6]....
        /*01d0*/ 	.word	0x00015920


	//----- nvinfo : EIATTR_CTAIDZ_USED
	.align		4
.L_648:
        /*01d4*/ 	.byte	0x01, 0x04
	.zero		2


	//----- nvinfo : EIATTR_MAX_THREADS
	.align		4
        /*01d8*/ 	.byte	0x04, 0x05
        /*01da*/ 	.short	(.L_650 - .L_649)
.L_649:
        /*01dc*/ 	.word	0x00000100
        /*01e0*/ 	.word	0x00000001
        /*01e4*/ 	.word	0x00000001


	//----- nvinfo : EIATTR_CRS_STACK_SIZE
	.align		4
.L_650:
        /*01e8*/ 	.byte	0x04, 0x1e
        /*01ea*/ 	.short	(.L_652 - .L_651)
.L_651:
        /*01ec*/ 	.word	0x00000000
.L_652:


//--------------------- .nv.info._ZN7cutlass13device_kernelIN5flash19enable_sm80_to_sm89INS1_16FlashAttnFwdSm80INS1_25CollectiveMainloopFwdSm80ILi8ELi1ELb1EN4cute5tupleIJNS5_1CILi128EEENS7_ILi96EEES8_EEELi128ENS_10bfloat16_tEfNS_4arch4Sm80ELb0ELb1ELb0ELb0ELb0ELb0ELb1ELb0EEENS1_21CollectiveEpilogueFwdINS6_IJS8_S8_S9_EEENS6_IJNS7_ILi1EEESH_SH_EEESB_SD_Li256ELb0ELb1ELb0ELb0EEENS1_19SingleTileSchedulerILb0ELb0ELb1ELi128EEEEEEEEEvNT_6ParamsE --------------------------
	.section	.nv.info._ZN7cutlass13device_kernelIN5flash19enable_sm80_to_sm89INS1_16FlashAttnFwdSm80INS1_25CollectiveMainloopFwdSm80ILi8ELi1ELb1EN4cute5tupleIJNS5_1CILi128EEENS7_ILi96EEES8_EEELi128ENS_10bfloat16_tEfNS_4arch4Sm80ELb0ELb1ELb0ELb0ELb0ELb0ELb1ELb0EEENS1_21CollectiveEpilogueFwdINS6_IJS8_S8_S9_EEENS6_IJNS7_ILi1EEESH_SH_EEESB_SD_Li256ELb0ELb1ELb0ELb0EEENS1_19SingleTileSchedulerILb0ELb0ELb1ELi128EEEEEEEEEvNT_6ParamsE,"",@"SHT_CUDA_INFO"
	.sectionflags	@""
	.align	4


	//----- nvinfo : EIATTR_CUDA_API_VERSION
	.align		4
        /*0000*/ 	.byte	0x04, 0x37
        /*0002*/ 	.short	(.L_654 - .L_653)
.L_653:
        /*0004*/ 	.word	0x00000082


	//----- nvinfo : EIATTR_SW2861232_WAR
	.align		4
.L_654:
        /*0008*/ 	.byte	0x01, 0x35
	.zero		2


	//----- nvinfo : EIATTR_PARAM_CBANK
	.align		4
        /*000c*/ 	.byte	0x04, 0x0a
        /*000e*/ 	.short	(.L_656 - .L_655)
	.align		4
.L_655:
        /*0010*/ 	.word	index@(.nv.constant0._ZN7cutlass13device_kernelIN5flash19enable_sm80_to_sm89INS1_16FlashAttnFwdSm80INS1_25CollectiveMainloopFwdSm80ILi8ELi1ELb1EN4cute5tupleIJNS5_1CILi128EEENS7_ILi96EEES8_EEELi128ENS_10bfloat16_tEfNS_4arch4Sm80ELb0ELb1ELb0ELb0ELb0ELb0ELb1ELb0EEENS1_21CollectiveEpilogueFwdINS6_IJS8_S8_S9_EEENS6_IJNS7_ILi1EEESH_SH_EEESB_SD_Li256ELb0ELb1ELb0ELb0EEENS1_19SingleTileSchedulerILb0ELb0ELb1ELi128EEEEEEEEEvNT_6ParamsE)
        /*0014*/ 	.short	0x0160
        /*0016*/ 	.short	0x0418


	//----- nvinfo : EIATTR_CBANK_PARAM_SIZE
	.align		4
.L_656:
        /*0018*/ 	.byte	0x03, 0x19
        /*001a*/ 	.short	0x0418


	//----- nvinfo : EIATTR_KPARAM_INFO
	.align		4
        /*001c*/ 	.byte	0x04, 0x17
        /*001e*/ 	.short	(.L_658 - .L_657)
.L_657:
        /*0020*/ 	.word	0x00000000
        /*0024*/ 	.short	0x0000
        /*0026*/ 	.short	0x0000
        /*0028*/ 	.byte	0x00, 0xf0, 0x61, 0x10


	//----- nvinfo : EIATTR_MAXREG_COUNT
	.align		4
.L_658:
        /*002c*/ 	.byte	0x03, 0x1b
        /*002e*/ 	.short	0x00ff


	//----- nvinfo : EIATTR_NUM_BARRIERS
	.align		4
        /*0030*/ 	.byte	0x02, 0x4c
        /*0032*/ 	.byte	0x02
	.zero		1


	//----- nvinfo : EIATTR_MERCURY_ISA_VERSION
	.align		4
        /*0034*/ 	.byte	0x03, 0x5f
        /*0036*/ 	.short	0x0000


	//----- nvinfo : EIATTR_COOP_GROUP_MASK_REGIDS
	.align		4
        /*0038*/ 	.byte	0x04, 0x29
        /*003a*/ 	.short	(.L_660 - .L_659)


	//   ....[0]....
.L_659:
        /*003c*/ 	.word	0xffffffff


	//   ....[1]....
        /*0040*/ 	.word	0xffffffff


	//   ....[2]....
        /*0044*/ 	.word	0xffffffff


	//   ....[3]....
        /*0048*/ 	.word	0xffffffff


	//   ....[4]....
        /*004c*/ 	.word	0xffffffff


	//   ....[5]....
        /*0050*/ 	.word	0xffffffff


	//   ....[6]....
        /*0054*/ 	.word	0xffffffff


	//   ....[7]....
        /*0058*/ 	.word	0xffffffff


	//   ....[8]....
        /*005c*/ 	.word	0xffffffff


	//   ....[9]....
        /*0060*/ 	.word	0xffffffff


	//   ....[10]....
        /*0064*/ 	.word	0xffffffff


	//   ....[11]....
        /*0068*/ 	.word	0xffffffff


	//   ....[12]....
        /*006c*/ 	.word	0xffffffff


	//   ....[13]....
        /*0070*/ 	.word	0xffffffff


	//   ....[14]....
        /*0074*/ 	.word	0xffffffff


	//   ....[15]....
        /*0078*/ 	.word	0xffffffff


	//   ....[16]....
        /*007c*/ 	.word	0xffffffff


	//   ....[17]....
        /*0080*/ 	.word	0xffffffff


	//   ....[18]....
        /*0084*/ 	.word	0xffffffff


	//   ....[19]....
        /*0088*/ 	.word	0xffffffff


	//   ....[20]....
        /*008c*/ 	.word	0xffffffff


	//   ....[21]....
        /*0090*/ 	.word	0xffffffff


	//   ....[22]....
        /*0094*/ 	.word	0xffffffff


	//   ....[23]....
        /*0098*/ 	.word	0xffffffff


	//   ....[24]....
        /*009c*/ 	.word	0xffffffff


	//   ....[25]....
        /*00a0*/ 	.word	0xffffffff


	//   ....[26]....
        /*00a4*/ 	.word	0xffffffff


	//   ....[27]....
        /*00a8*/ 	.word	0xffffffff


	//   ....[28]....
        /*00ac*/ 	.word	0xffffffff


	//   ....[29]....
        /*00b0*/ 	.word	0xffffffff


	//   ....[30]....
        /*00b4*/ 	.word	0xffffffff


	//   ....[31]....
        /*00b8*/ 	.word	0xffffffff


	//   ....[32]....
        /*00bc*/ 	.word	0xffffffff


	//   ....[33]....
        /*00c0*/ 	.word	0xffffffff


	//   ....[34]....
        /*00c4*/ 	.word	0xffffffff


	//   ....[35]....
        /*00c8*/ 	.word	0xffffffff


	//   ....[36]....
        /*00cc*/ 	.word	0xffffffff


	//   ....[37]....
        /*00d0*/ 	.word	0xffffffff


	//   ....[38]....
        /*00d4*/ 	.word	0xffffffff


	//   ....[39]....
        /*00d8*/ 	.word	0xffffffff


	//   ....[40]....
        /*00dc*/ 	.word	0xffffffff


	//   ....[41]....
        /*00e0*/ 	.word	0xffffffff


	//   ....[42]....
        /*00e4*/ 	.word	0xffffffff


	//   ....[43]....
        /*00e8*/ 	.word	0xffffffff


	//   ....[44]....
        /*00ec*/ 	.word	0xffffffff


	//   ....[45]....
        /*00f0*/ 	.word	0xffffffff


	//   ....[46]....
        /*00f4*/ 	.word	0xffffffff


	//   ....[47]....
        /*00f8*/ 	.word	0xffffffff


	//   ....[48]....
        /*00fc*/ 	.word	0xffffffff


	//   ....[49]....
        /*0100*/ 	.word	0xffffffff


	//   ....[50]....
        /*0104*/ 	.word	0xffffffff


	//   ....[51]....
        /*0108*/ 	.word	0xffffffff


	//   ....[52]....
        /*010c*/ 	.word	0xffffffff


	//   ....[53]....
        /*0110*/ 	.word	0xffffffff


	//----- nvinfo : EIATTR_COOP_GROUP_INSTR_OFFSETS
	.align		4
.L_660:
        /*0114*/ 	.byte	0x04, 0x28
        /*0116*/ 	.short	(.L_662 - .L_661)


	//   ....[0]....
.L_661:
        /*0118*/ 	.word	0x00000ae0


	//   ....[1]....
        /*011c*/ 	.word	0x00000b20


	//   ....[2]....
        /*0120*/ 	.word	0x00000b50


	//   ....[3]....
        /*0124*/ 	.word	0x00000b90


	//   ....[4]....
        /*0128*/ 	.word	0x00000bc0


	//   ....[5]....
        /*012c*/ 	.word	0x00000c60


	//   ....[6]....
        /*0130*/ 	.word	0x00000f40


	//   ....[7]....
        /*0134*/ 	.word	0x00000f70


	//   ....[8]....
        /*0138*/ 	.word	0x00002580


	//   ....[9]....
        /*013c*/ 	.word	0x00002ed0


	//   ....[10]....
        /*0140*/ 	.word	0x000039a0


	//   ....[11]....
        /*0144*/ 	.word	0x00003a00


	//   ....[12]....
        /*0148*/ 	.word	0x00003a20


	//   ....[13]....
        /*014c*/ 	.word	0x00003a40


	//   ....[14]....
        /*0150*/ 	.word	0x00005cc0


	//   ....[15]....
        /*0154*/ 	.word	0x00005fb0


	//   ....[16]....
        /*0158*/ 	.word	0x000071b0


	//   ....[17]....
        /*015c*/ 	.word	0x00007320


	//   ....[18]....
        /*0160*/ 	.word	0x00007380


	//   ....[19]....
        /*0164*/ 	.word	0x00007450


	//   ....[20]....
        /*0168*/ 	.word	0x00009d00


	//   ....[21]....
        /*016c*/ 	.word	0x00009d20


	//   ....[22]....
        /*0170*/ 	.word	0x00009d60


	//   ....[23]....
        /*0174*/ 	.word	0x00009d90


	//   ....[24]....
        /*0178*/ 	.word	0x0000c650


	//   ....[25]....
        /*017c*/ 	.word	0x0000c890


	//   ....[26]....
        /*0180*/ 	.word	0x0000d940


	//   ....[27]....
        /*0184*/ 	.word	0x0000dac0


	//   ....[28]....
        /*0188*/ 	.word	0x0000dc40


	//   ....[29]....
        /*018c*/ 	.word	0x0000dd40


	//   ....[30]....
        /*0190*/ 	.word	0x0000f520


	//   ....[31]....
        /*0194*/ 	.word	0x0000f550


	//   ....[32]....
        /*0198*/ 	.word	0x0000f590


	//   ....[33]....
        /*019c*/ 	.word	0x0000f5a0


	//   ....[34]....
        /*01a0*/ 	.word	0x000106c0


	//   ....[35]....
        /*01a4*/ 	.word	0x000106d0


	//   ....[36]....
        /*01a8*/ 	.word	0x000106f0


	//   ....[37]....
        /*01ac*/ 	.word	0x00010710


	//   ....[38]....
        /*01b0*/ 	.word	0x00010730


	//   ....[39]....
        /*01b4*/ 	.word	0x00010750


	//   ....[40]....
        /*01b8*/ 	.word	0x000108d0


	//   ....[41]....
        /*01bc*/ 	.word	0x00010900


	//   ....[42]....
        /*01c0*/ 	.word	0x000109d0


	//   ....[43]....
        /*01c4*/ 	.word	0x00010a00


	//   ....[44]....
        /*01c8*/ 	.word	0x00010ad0


	//   ....[45]....
        /*01cc*/ 	.word	0x00010af0


	//   ....[46]....
        /*01d0*/ 	.word	0x000110f0


	//   ....[47]....
        /*01d4*/ 	.word	0x00011110


	//   ....[48]....
        /*01d8*/ 	.word	0x000111e0


	//   ....[49]....
        /*01dc*/ 	.word	0x00011210


	//   ....[50]....
        /*01e0*/ 	.word	0x000112e0


	//   ....[51]....
        /*01e4*/ 	.word	0x00011310


	//   ....[52]....
        /*01e8*/ 	.word	0x000113e0


	//   ....[53]....
        /*01ec*/ 	.word	0x00011400


	//----- nvinfo : EIATTR_EXIT_INSTR_OFFSETS
	.align		4
.L_662:
        /*01f0*/ 	.byte	0x04, 0x1c
        /*01f2*/ 	.short	(.L_664 - .L_663)


	//   ....[0]....
.L_663:
        /*01f4*/ 	.word	0x00000030


	//   ....[1]....
        /*01f8*/ 	.word	0x00010b00


	//   ....[2]....
        /*01fc*/ 	.word	0x00010b50


	//   ....[3]....
        /*0200*/ 	.word	0x00010bb0


	//   ....[4]....
        /*0204*/ 	.word	0x00011410


	//   ....[5]....
        /*0208*/ 	.word	0x00011460


	//   ....[6]....
        /*020c*/ 	.word	0x000114c0


	//----- nvinfo : EIATTR_CTAIDZ_USED
	.align		4
.L_664:
        /*0210*/ 	.byte	0x01, 0x04
	.zero		2


	//----- nvinfo : EIATTR_MAX_THREADS
	.align		4
        /*0214*/ 	.byte	0x04, 0x05
        /*0216*/ 	.short	(.L_666 - .L_665)
.L_665:
        /*0218*/ 	.word	0x00000100
        /*021c*/ 	.word	0x00000001
        /*0220*/ 	.word	0x00000001


	//----- nvinfo : EIATTR_CRS_STACK_SIZE
	.align		4
.L_666:
        /*0224*/ 	.byte	0x04, 0x1e
        /*0226*/ 	.short	(.L_668 - .L_667)
.L_667:
        /*0228*/ 	.word	0x00000000
.L_668:


//--------------------- .nv.info._ZN7cutlass13device_kernelIN5flash19enable_sm80_to_sm89INS1_16FlashAttnFwdSm80INS1_25CollectiveMainloopFwdSm80ILi8ELi1ELb1EN4cute5tupleIJNS5_1CILi128EEENS7_ILi96EEES8_EEELi128ENS_10bfloat16_tEfNS_4arch4Sm80ELb0ELb1ELb0ELb1ELb0ELb0ELb1ELb0EEENS1_21CollectiveEpilogueFwdINS6_IJS8_S8_S9_EEENS6_IJNS7_ILi1EEESH_SH_EEESB_SD_Li256ELb1ELb1ELb0ELb0EEENS1_19SingleTileSchedulerILb1ELb0ELb1ELi128EEEEEEEEEvNT_6ParamsE --------------------------
	.section	.nv.info._ZN7cutlass13device_kernelIN5flash19enable_sm80_to_sm89INS1_16FlashAttnFwdSm80INS1_25CollectiveMainloopFwdSm80ILi8ELi1ELb1EN4cute5tupleIJNS5_1CILi128EEENS7_ILi96EEES8_EEELi128ENS_10bfloat16_tEfNS_4arch4Sm80ELb0ELb1ELb0ELb1ELb0ELb0ELb1ELb0EEENS1_21CollectiveEpilogueFwdINS6_IJS8_S8_S9_EEENS6_IJNS7_ILi1EEESH_SH_EEESB_SD_Li256ELb1ELb1ELb0ELb0EEENS1_19SingleTileSchedulerILb1ELb0ELb1ELi128EEEEEEEEEvNT_6ParamsE,"",@"SHT_CUDA_INFO"
	.sectionflags	@""
	.align	4


	//----- nvinfo : EIATTR_CUDA_API_VERSION
	.align		4
        /*0000*/ 	.byte	0x04, 0x37
        /*0002*/ 	.short	(.L_670 - .L_669)
.L_669:
        /*0004*/ 	.word	0x00000082


	//----- nvinfo : EIATTR_SW2861232_WAR
	.align		4
.L_670:
        /*0008*/ 	.byte	0x01, 0x35
	.zero		2


	//----- nvinfo : EIATTR_PARAM_CBANK
	.align		4
        /*000c*/ 	.byte	0x04, 0x0a
        /*000e*/ 	.short	(.L_672 - .L_671)
	.align		4
.L_671:
        /*0010*/ 	.word	index@(.nv.constant0._ZN7cutlass13device_kernelIN5flash19enable_sm80_to_sm89INS1_16FlashAttnFwdSm80INS1_25CollectiveMainloopFwdSm80ILi8ELi1ELb1EN4cute5tupleIJNS5_1CILi128EEENS7_ILi96EEES8_EEELi128ENS_10bfloat16_tEfNS_4arch4Sm80ELb0ELb1ELb0ELb1ELb0ELb0ELb1ELb0EEENS1_21CollectiveEpilogueFwdINS6_IJS8_S8_S9_EEENS6_IJNS7_ILi1EEESH_SH_EEESB_SD_Li256ELb1ELb1ELb0ELb0EEENS1_19SingleTileSchedulerILb1ELb0ELb1ELi128EEEEEEEEEvNT_6ParamsE)
        /*0014*/ 	.short	0x0160
        /*0016*/ 	.short	0x0418


	//----- nvinfo : EIATTR_CBANK_PARAM_SIZE
	.align		4
.L_672:
        /*0018*/ 	.byte	0x03, 0x19
        /*001a*/ 	.short	0x0418


	//----- nvinfo : EIATTR_KPARAM_INFO
	.align		4
        /*001c*/ 	.byte	0x04, 0x17
        /*001e*/ 	.short	(.L_674 - .L_673)
.L_673:
        /*0020*/ 	.word	0x00000000
        /*0024*/ 	.short	0x0000
        /*0026*/ 	.short	0x0000
        /*0028*/ 	.byte	0x00, 0xf0, 0x61, 0x10


	//----- nvinfo : EIATTR_MAXREG_COUNT
	.align		4
.L_674:
        /*002c*/ 	.byte	0x03, 0x1b
        /*002e*/ 	.short	0x00ff


	//----- nvinfo : EIATTR_NUM_BARRIERS
	.align		4
        /*0030*/ 	.byte	0x02, 0x4c
        /*0032*/ 	.byte	0x02
	.zero		1


	//----- nvinfo : EIATTR_MERCURY_ISA_VERSION
	.align		4
        /*0034*/ 	.byte	0x03, 0x5f
        /*0036*/ 	.short	0x0000


	//----- nvinfo : EIATTR_COOP_GROUP_MASK_REGIDS
	.align		4
        /*0038*/ 	.byte	0x04, 0x29
        /*003a*/ 	.short	(.L_676 - .L_675)


	//   ....[0]....
.L_675:
        /*003c*/ 	.word	0xffffffff


	//   ....[1]....
        /*0040*/ 	.word	0xffffffff


	//   ....[2]....
        /*0044*/ 	.word	0xffffffff


	//   ....[3]....
        /*0048*/ 	.word	0xffffffff


	//   ....[4]....
        /*004c*/ 	.word	0xffffffff


	//   ....[5]....
        /*0050*/ 	.word	0xffffffff


	//   ....[6]....
        /*0054*/ 	.word	0xffffffff


	//   ....[7]....
        /*0058*/ 	.word	0xffffffff


	//   ....[8]....
        /*005c*/ 	.word	0xffffffff


	//   ....[9]....
        /*0060*/ 	.word	0xffffffff


	//   ....[10]....
        /*0064*/ 	.word	0xffffffff


	//   ....[11]....
        /*0068*/ 	.word	0xffffffff


	//   ....[12]....
        /*006c*/ 	.word	0xffffffff


	//   ....[13]....
        /*0070*/ 	.word	0xffffffff


	//   ....[14]....
        /*0074*/ 	.word	0xffffffff


	//   ....[15]....
        /*0078*/ 	.word	0xffffffff


	//   ....[16]....
        /*007c*/ 	.word	0xffffffff


	//   ....[17]....
        /*0080*/ 	.word	0xffffffff


	//   ....[18]....
        /*0084*/ 	.word	0xffffffff


	//   ....[19]....
        /*0088*/ 	.word	0xffffffff


	//   ....[20]....
        /*008c*/ 	.word	0xffffffff


	//   ....[21]....
        /*0090*/ 	.word	0xffffffff


	//   ....[22]....
        /*0094*/ 	.word	0xffffffff


	//   ....[23]....
        /*0098*/ 	.word	0xffffffff


	//   ....[24]....
        /*009c*/ 	.word	0xffffffff


	//   ....[25]....
        /*00a0*/ 	.word	0xffffffff


	//   ....[26]....
        /*00a4*/ 	.word	0xffffffff


	//   ....[27]....
        /*00a8*/ 	.word	0xffffffff


	//   ....[28]....
        /*00ac*/ 	.word	0xffffffff


	//   ....[29]....
        /*00b0*/ 	.word	0xffffffff


	//   ....[30]....
        /*00b4*/ 	.word	0xffffffff


	//   ....[31]....
        /*00b8*/ 	.word	0xffffffff


	//   ....[32]....
        /*00bc*/ 	.word	0xffffffff


	//   ....[33]....
        /*00c0*/ 	.word	0xffffffff


	//   ....[34]....
        /*00c4*/ 	.word	0xffffffff


	//   ....[35]....
        /*00c8*/ 	.word	0xffffffff


	//   ....[36]....
        /*00cc*/ 	.word	0xffffffff


	//   ....[37]....
        /*00d0*/ 	.word	0xffffffff


	//   ....[38]....
        /*00d4*/ 	.word	0xffffffff


	//   ....[39]....
        /*00d8*/ 	.word	0xffffffff


	//   ....[40]....
        /*00dc*/ 	.word	0xffffffff


	//   ....[41]....
        /*00e0*/ 	.word	0xffffffff


	//   ....[42]....
        /*00e4*/ 	.word	0xffffffff


	//   ....[43]....
        /*00e8*/ 	.word	0xffffffff


	//   ....[44]....
        /*00ec*/ 	.word	0xffffffff


	//   ....[45]....
        /*00f0*/ 	.word	0xffffffff


	//   ....[46]....
        /*00f4*/ 	.word	0xffffffff


	//   ....[47]....
        /*00f8*/ 	.word	0xffffffff


	//   ....[48]....
        /*00fc*/ 	.word	0xffffffff


	//   ....[49]....
        /*0100*/ 	.word	0xffffffff


	//   ....[50]....
        /*0104*/ 	.word	0xffffffff


	//   ....[51]....
        /*0108*/ 	.word	0xffffffff


	//   ....[52]....
        /*010c*/ 	.word	0xffffffff


	//   ....[53]....
        /*0110*/ 	.word	0xffffffff


	//   ....[54]....
        /*0114*/ 	.word	0xffffffff


	//----- nvinfo : EIATTR_COOP_GROUP_INSTR_OFFSETS
	.align		4
.L_676:
        /*0118*/ 	.byte	0x04, 0x28
        /*011a*/ 	.short	(.L_678 - .L_677)


	//   ....[0]....
.L_677:
        /*011c*/ 	.word	0x00000080


	//   ....[1]....
        /*0120*/ 	.word	0x00000ff0


	//   ....[2]....
        /*0124*/ 	.word	0x00001030


	//   ....[3]....
        /*0128*/ 	.word	0x00001060


	//   ....[4]....
        /*012c*/ 	.word	0x000010a0


	//   ....[5]....
        /*0130*/ 	.word	0x00001260


	//   ....[6]....
        /*0134*/ 	.word	0x000012c0


	//   ....[7]....
        /*0138*/ 	.word	0x00001320


	//   ....[8]....
        /*013c*/ 	.word	0x00001400


	//   ....[9]....
        /*0140*/ 	.word	0x00002b00


	//   ....[10]....
        /*0144*/ 	.word	0x000033d0


	//   ....[11]....
        /*0148*/ 	.word	0x00003e80


	//   ....[12]....
        /*014c*/ 	.word	0x00003ee0


	//   ....[13]....
        /*0150*/ 	.word	0x00003f00


	//   ....[14]....
        /*0154*/ 	.word	0x00003f20


	//   ....[15]....
        /*0158*/ 	.word	0x00005b80


	//   ....[16]....
        /*015c*/ 	.word	0x00006460


	//   ....[17]....
        /*0160*/ 	.word	0x00007650


	//   ....[18]....
        /*0164*/ 	.word	0x000077c0


	//   ....[19]....
        /*0168*/ 	.word	0x00007820


	//   ....[20]....
        /*016c*/ 	.word	0x000078f0


	//   ....[21]....
        /*0170*/ 	.word	0x0000a190


	//   ....[22]....
        /*0174*/ 	.word	0x0000a1b0


	//   ....[23]....
        /*0178*/ 	.word	0x0000a1f0


	//   ....[24]....
        /*017c*/ 	.word	0x0000a220


	//   ....[25]....
        /*0180*/ 	.word	0x0000ca50


	//   ....[26]....
        /*0184*/ 	.word	0x0000cd00


	//   ....[27]....
        /*0188*/ 	.word	0x0000dda0


	//   ....[28]....
        /*018c*/ 	.word	0x0000df20


	//   ....[29]....
        /*0190*/ 	.word	0x0000e0a0


	//   ....[30]....
        /*0194*/ 	.word	0x0000e1a0


	//   ....[31]....
        /*0198*/ 	.word	0x0000f980


	//   ....[32]....
        /*019c*/ 	.word	0x0000f9b0


	//   ....[33]....
        /*01a0*/ 	.word	0x0000f9f0


	//   ....[34]....
        /*01a4*/ 	.word	0x0000fa00


	//   ....[35]....
        /*01a8*/ 	.word	0x00010b00


	//   ....[36]....
        /*01ac*/ 	.word	0x00010b40


	//   ....[37]....
        /*01b0*/ 	.word	0x00010b80


	//   ....[38]....
        /*01b4*/ 	.word	0x00010bc0


	//   ....[39]....
        /*01b8*/ 	.word	0x00010dc0


	//   ....[40]....
        /*01bc*/ 	.word	0x00010dd0


	//   ....[41]....
        /*01c0*/ 	.word	0x00010ec0


	//   ....[42]....
        /*01c4*/ 	.word	0x00010ef0


	//   ....[43]....
        /*01c8*/ 	.word	0x00010fc0


	//   ....[44]....
        /*01cc*/ 	.word	0x00010ff0


	//   ....[45]....
        /*01d0*/ 	.word	0x000110c0


	//   ....[46]....
        /*01d4*/ 	.word	0x000110e0


	//   ....[47]....
        /*01d8*/ 	.word	0x00011860


	//   ....[48]....
        /*01dc*/ 	.word	0x00011880


	//   ....[49]....
        /*01e0*/ 	.word	0x00011950


	//   ....[50]....
        /*01e4*/ 	.word	0x00011980


	//   ....[51]....
        /*01e8*/ 	.word	0x00011a50


	//   ....[52]....
        /*01ec*/ 	.word	0x00011a80


	//   ....[53]....
        /*01f0*/ 	.word	0x00011b50


	//   ....[54]....
        /*01f4*/ 	.word	0x00011b70


	//----- nvinfo : EIATTR_EXIT_INSTR_OFFSETS
	.align		4
.L_678:
        /*01f8*/ 	.byte	0x04, 0x1c
        /*01fa*/ 	.short	(.L_680 - .L_679)


	//   ....[0]....
.L_679:
        /*01fc*/ 	.word	0x00000330


	//   ....[1]....
        /*0200*/ 	.word	0x000110f0


	//   ....[2]....
        /*0204*/ 	.word	0x00011140


	//   ....[3]....
        /*0208*/ 	.word	0x000111a0


	//   ....[4]....
        /*020c*/ 	.word	0x00011b80


	//   ....[5]....
        /*0210*/ 	.word	0x00011bd0


	//   ....[6]....
        /*0214*/ 	.word	0x00011c30


	//----- nvinfo : EIATTR_CTAIDZ_USED
	.align		4
.L_680:
        /*0218*/ 	.byte	0x01, 0x04
	.zero		2


	//----- nvinfo : EIATTR_MAX_THREADS
	.align		4
        /*021c*/ 	.byte	0x04, 0x05
        /*021e*/ 	.short	(.L_682 - .L_681)
.L_681:
        /*0220*/ 	.word	0x00000100
        /*0224*/ 	.word	0x00000001
        /*0228*/ 	.word	0x00000001


	//----- nvinfo : EIATTR_CRS_STACK_SIZE
	.align		4
.L_682:
        /*022c*/ 	.byte	0x04, 0x1e
        /*022e*/ 	.short	(.L_684 - .L_683)
.L_683:
        /*0230*/ 	.word	0x00000000
.L_684:


//--------------------- .nv.info._ZN7cutlass13device_kernelIN5flash19enable_sm80_to_sm89INS1_16FlashAttnFwdSm80INS1_25CollectiveMainloopFwdSm80ILi8ELi1ELb1EN4cute5tupleIJNS5_1CILi128EEENS7_ILi96EEES8_EEELi128ENS_10bfloat16_tEfNS_4arch4Sm80ELb0ELb1ELb0ELb1ELb0ELb1ELb1ELb0EEENS1_21CollectiveEpilogueFwdINS6_IJS8_S8_S9_EEENS6_IJNS7_ILi1EEESH_SH_EEESB_SD_Li256ELb1ELb1ELb0ELb0EEENS1_19SingleTileSchedulerILb1ELb0ELb1ELi128EEEEEEEEEvNT_6ParamsE --------------------------
	.section	.nv.info._ZN7cutlass13device_kernelIN5flash19enable_sm80_to_sm89INS1_16FlashAttnFwdSm80INS1_25CollectiveMainloopFwdSm80ILi8ELi1ELb1EN4cute5tupleIJNS5_1CILi128EEENS7_ILi96EEES8_EEELi128ENS_10bfloat16_tEfNS_4arch4Sm80ELb0ELb1ELb0ELb1ELb0ELb1ELb1ELb0EEENS1_21CollectiveEpilogueFwdINS6_IJS8_S8_S9_EEENS6_IJNS7_ILi1EEESH_SH_EEESB_SD_Li256ELb1ELb1ELb0ELb0EEENS1_19SingleTileSchedulerILb1ELb0ELb1ELi128EEEEEEEEEvNT_6ParamsE,"",@"SHT_CUDA_INFO"
	.sectionflags	@""
	.align	4


	//----- nvinfo : EIATTR_CUDA_API_VERSION
	.align		4
        /*0000*/ 	.byte	0x04, 0x37
        /*0002*/ 	.short	(.L_686 - .L_685)
.L_685:
        /*0004*/ 	.word	0x00000082


	//----- nvinfo : EIATTR_SW2861232_WAR
	.align		4
.L_686:
        /*0008*/ 	.byte	0x01, 0x35
	.zero		2


	//----- nvinfo : EIATTR_PARAM_CBANK
	.align		4
        /*000c*/ 	.byte	0x04, 0x0a
        /*000e*/ 	.short	(.L_688 - .L_687)
	.align		4
.L_687:
        /*0010*/ 	.word	index@(.nv.constant0._ZN7cutlass13device_kernelIN5flash19enable_sm80_to_sm89INS1_16FlashAttnFwdSm80INS1_25CollectiveMainloopFwdSm80ILi8ELi1ELb1EN4cute5tupleIJNS5_1CILi128EEENS7_ILi96EEES8_EEELi128ENS_10bfloat16_tEfNS_4arch4Sm80ELb0ELb1ELb0ELb1ELb0ELb1ELb1ELb0EEENS1_21CollectiveEpilogueFwdINS6_IJS8_S8_S9_EEENS6_IJNS7_ILi1EEESH_SH_EEESB_SD_Li256ELb1ELb1ELb0ELb0EEENS1_19SingleTileSchedulerILb1ELb0ELb1ELi128EEEEEEEEEvNT_6ParamsE)
        /*0014*/ 	.short	0x0160
        /*0016*/ 	.short	0x0418


	//----- nvinfo : EIATTR_CBANK_PARAM_SIZE
	.align		4
.L_688:
        /*0018*/ 	.byte	0x03, 0x19
        /*001a*/ 	.short	0x0418


	//----- nvinfo : EIATTR_KPARAM_INFO
	.align		4
        /*001c*/ 	.byte	0x04, 0x17
        /*001e*/ 	.short	(.L_690 - .L_689)
.L_689:
        /*0020*/ 	.word	0x00000000
        /*0024*/ 	.short	0x0000
        /*0026*/ 	.short	0x0000
        /*0028*/ 	.byte	0x00, 0xf0, 0x61, 0x10


	//----- nvinfo : EIATTR_MAXREG_COUNT
	.align		4
.L_690:
        /*002c*/ 	.byte	0x03, 0x1b
        /*002e*/ 	.short	0x00ff


	//----- nvinfo : EIATTR_NUM_BARRIERS
	.align		4
        /*0030*/ 	.byte	0x02, 0x4c
        /*0032*/ 	.byte	0x02
	.zero		1


	//----- nvinfo : EIATTR_MERCURY_ISA_VERSION
	.align		4
        /*0034*/ 	.byte	0x03, 0x5f
        /*0036*/ 	.short	0x0000


	//----- nvinfo : EIATTR_COOP_GROUP_MASK_REGIDS
	.align		4
        /*0038*/ 	.byte	0x04, 0x29
        /*003a*/ 	.short	(.L_692 - .L_691)


	//   ....[0]....
.L_691:
        /*003c*/ 	.word	0xffffffff


	//   ....[1]....
        /*0040*/ 	.word	0xffffffff


	//   ....[2]....
        /*0044*/ 	.word	0xffffffff


	//   ....[3]....
        /*0048*/ 	.word	0xffffffff


	//   ....[4]....
        /*004c*/ 	.word	0xffffffff


	//   ....[5]....
        /*0050*/ 	.word	0xffffffff


	//   ....[6]....
        /*0054*/ 	.word	0xffffffff


	//   ....[7]....
        /*0058*/ 	.word	0xffffffff


	//   ....[8]....
        /*005c*/ 	.word	0xffffffff


	//   ....[9]....
        /*0060*/ 	.word	0xffffffff


	//   ....[10]....
        /*0064*/ 	.word	0xffffffff


	//   ....[11]....
        /*0068*/ 	.word	0xffffffff


	//   ....[12]....
        /*006c*/ 	.word	0xffffffff


	//   ....[13]....
        /*0070*/ 	.word	0xffffffff


	//   ....[14]....
        /*0074*/ 	.word	0xffffffff


	//   ....[15]....
        /*0078*/ 	.word	0xffffffff


	//   ....[16]....
        /*007c*/ 	.word	0xffffffff


	//   ....[17]....
        /*0080*/ 	.word	0xffffffff


	//   ....[18]....
        /*0084*/ 	.word	0xffffffff


	//   ....[19]....
        /*0088*/ 	.word	0xffffffff


	//   ....[20]....
        /*008c*/ 	.word	0xffffffff


	//   ....[21]....
        /*0090*/ 	.word	0xffffffff


	//   ....[22]....
        /*0094*/ 	.word	0xffffffff


	//   ....[23]....
        /*0098*/ 	.word	0xffffffff


	//   ....[24]....
        /*009c*/ 	.word	0xffffffff


	//   ....[25]....
        /*00a0*/ 	.word	0xffffffff


	//   ....[26]....
        /*00a4*/ 	.word	0xffffffff


	//   ....[27]....
        /*00a8*/ 	.word	0xffffffff


	//   ....[28]....
        /*00ac*/ 	.word	0xffffffff


	//   ....[29]....
        /*00b0*/ 	.word	0xffffffff


	//   ....[30]....
        /*00b4*/ 	.word	0xffffffff


	//   ....[31]....
        /*00b8*/ 	.word	0xffffffff


	//   ....[32]....
        /*00bc*/ 	.word	0xffffffff


	//   ....[33]....
        /*00c0*/ 	.word	0xffffffff


	//   ....[34]....
        /*00c4*/ 	.word	0xffffffff


	//   ....[35]....
        /*00c8*/ 	.word	0xffffffff


	//   ....[36]....
        /*00cc*/ 	.word	0xffffffff


	//   ....[37]....
        /*00d0*/ 	.word	0xffffffff


	//   ....[38]....
        /*00d4*/ 	.word	0xffffffff


	//   ....[39]....
        /*00d8*/ 	.word	0xffffffff


	//   ....[40]....
        /*00dc*/ 	.word	0xffffffff


	//   ....[41]....
        /*00e0*/ 	.word	0xffffffff


	//   ....[42]....
        /*00e4*/ 	.word	0xffffffff


	//   ....[43]....
        /*00e8*/ 	.word	0xffffffff


	//   ....[44]....
        /*00ec*/ 	.word	0xffffffff


	//   ....[45]....
        /*00f0*/ 	.word	0xffffffff


	//   ....[46]....
        /*00f4*/ 	.word	0xffffffff


	//   ....[47]....
        /*00f8*/ 	.word	0xffffffff


	//   ....[48]....
        /*00fc*/ 	.word	0xffffffff


	//   ....[49]....
        /*0100*/ 	.word	0xffffffff


	//   ....[50]....
        /*0104*/ 	.word	0xffffffff


	//   ....[51]....
        /*0108*/ 	.word	0xffffffff


	//   ....[52]....
        /*010c*/ 	.word	0xffffffff


	//   ....[53]....
        /*0110*/ 	.word	0xffffffff


	//   ....[54]....
        /*0114*/ 	.word	0xffffffff


	//   ....[55]....
        /*0118*/ 	.word	0xffffffff


	//   ....[56]....
        /*011c*/ 	.word	0xffffffff


	//   ....[57]....
        /*0120*/ 	.word	0xffffffff


	//   ....[58]....
        /*0124*/ 	.word	0xffffffff


	//   ....[59]....
        /*0128*/ 	.word	0xffffffff


	//   ....[60]....
        /*012c*/ 	.word	0xffffffff


	//   ....[61]....
        /*0130*/ 	.word	0xffffffff


	//   ....[62]....
        /*0134*/ 	.word	0xffffffff


	//   ....[63]....
        /*0138*/ 	.word	0xffffffff


	//   ....[64]....
        /*013c*/ 	.word	0xffffffff


	//   ....[65]....
        /*0140*/ 	.word	0xffffffff


	//   ....[66]....
        /*0144*/ 	.word	0xffffffff


	//   ....[67]....
        /*0148*/ 	.word	0xffffffff


	//   ....[68]....
        /*014c*/ 	.word	0xffffffff


	//   ....[69]....
        /*0150*/ 	.word	0xffffffff


	//   ....[70]....
        /*0154*/ 	.word	0xffffffff


	//   ....[71]....
        /*0158*/ 	.word	0xffffffff


	//   ....[72]....
        /*015c*/ 	.word	0xffffffff


	//   ....[73]....
        /*0160*/ 	.word	0xffffffff


	//   ....[74]....
        /*0164*/ 	.word	0xffffffff


	//   ....[75]....
        /*0168*/ 	.word	0xffffffff


	//   ....[76]....
        /*016c*/ 	.word	0xffffffff


	//   ....[77]....
        /*0170*/ 	.word	0xffffffff


	//   ....[78]....
        /*0174*/ 	.word	0xffffffff


	//   ....[79]....
        /*0178*/ 	.word	0xffffffff


	//   ....[80]....
        /*017c*/ 	.word	0xffffffff


	//   ....[81]....
        /*0180*/ 	.word	0xffffffff


	//   ....[82]....
        /*0184*/ 	.word	0xffffffff


	//   ....[83]....
        /*0188*/ 	.word	0xffffffff


	//   ....[84]....
        /*018c*/ 	.word	0xffffffff


	//   ....[85]....
        /*0190*/ 	.word	0xffffffff


	//   ....[86]....
        /*0194*/ 	.word	0xffffffff


	//----- nvinfo : EIATTR_COOP_GROUP_INSTR_OFFSETS
	.align		4
.L_692:
        /*0198*/ 	.byte	0x04, 0x28
        /*019a*/ 	.short	(.L_694 - .L_693)


	//   ....[0]....
.L_693:
        /*019c*/ 	.word	0x00000080


	//   ....[1]....
        /*01a0*/ 	.word	0x00006c50


	//   ....[2]....
        /*01a4*/ 	.word	0x00006ca0


	//   ....[3]....
        /*01a8*/ 	.word	0x00006cd0


	//   ....[4]....
        /*01ac*/ 	.word	0x00006d10


	//   ....[5]....
        /*01b0*/ 	.word	0x00006d90


	//   ....[6]....
        /*01b4*/ 	.word	0x00006dc0


	//   ....[7]....
        /*01b8*/ 	.word	0x00006de0


	//   ....[8]....
        /*01bc*/ 	.word	0x00006df0


	//   ....[9]....
        /*01c0*/ 	.word	0x00007930


	//   ....[10]....
        /*01c4*/ 	.word	0x00007950


	//   ....[11]....
        /*01c8*/ 	.word	0x00007970


	//   ....[12]....
        /*01cc*/ 	.word	0x00007980


	//   ....[13]....
        /*01d0*/ 	.word	0x00007ae0


	//   ....[14]....
        /*01d4*/ 	.word	0x00007ba0


	//   ....[15]....
        /*01d8*/ 	.word	0x00007be0


	//   ....[16]....
        /*01dc*/ 	.word	0x00007c20


	//   ....[17]....
        /*01e0*/ 	.word	0x00007da0


	//   ....[18]....
        /*01e4*/ 	.word	0x00007e60


	//   ....[19]....
        /*01e8*/ 	.word	0x00007ea0


	//   ....[20]....
        /*01ec*/ 	.word	0x00007ee0


	//   ....[21]....
        /*01f0*/ 	.word	0x00008080


	//   ....[22]....
        /*01f4*/ 	.word	0x00008140


	//   ....[23]....
        /*01f8*/ 	.word	0x00008180


	//   ....[24]....
        /*01fc*/ 	.word	0x000081c0


	//   ....[25]....
        /*0200*/ 	.word	0x00009f30


	//   ....[26]....
        /*0204*/ 	.word	0x00009fa0


	//   ....[27]....
        /*0208*/ 	.word	0x00009ff0


	//   ....[28]....
        /*020c*/ 	.word	0x0000a010


	//   ....[29]....
        /*0210*/ 	.word	0x0000a140


	//   ....[30]....
        /*0214*/ 	.word	0x0000a170


	//   ....[31]....
        /*0218*/ 	.word	0x0000a180


	//   ....[32]....
        /*021c*/ 	.word	0x0000a190


	//   ....[33]....
        /*0220*/ 	.word	0x0000a300


	//   ....[34]....
        /*0224*/ 	.word	0x0000a340


	//   ....[35]....
        /*0228*/ 	.word	0x0000a380


	//   ....[36]....
        /*022c*/ 	.word	0x0000a3a0


	//   ....[37]....
        /*0230*/ 	.word	0x0000a510


	//   ....[38]....
        /*0234*/ 	.word	0x0000a530


	//   ....[39]....
        /*0238*/ 	.word	0x0000a550


	//   ....[40]....
        /*023c*/ 	.word	0x0000a570


	//   ....[41]....
        /*0240*/ 	.word	0x0000d7d0


	//   ....[42]....
        /*0244*/ 	.word	0x0000e070


	//   ....[43]....
        /*0248*/ 	.word	0x0000eb80


	//   ....[44]....
        /*024c*/ 	.word	0x0000ebc0


	//   ....[45]....
        /*0250*/ 	.word	0x0000ebe0


	//   ....[46]....
        /*0254*/ 	.word	0x0000ec00


	//   ....[47]....
        /*0258*/ 	.word	0x00010f80


	//   ....[48]....
        /*025c*/ 	.word	0x00011180


	//   ....[49]....
        /*0260*/ 	.word	0x00012190


	//   ....[50]....
        /*0264*/ 	.word	0x00012490


	//   ....[51]....
        /*0268*/ 	.word	0x000124b0


	//   ....[52]....
        /*026c*/ 	.word	0x000124d0


	//   ....[53]....
        /*0270*/ 	.word	0x00014e50


	//   ....[54]....
        /*0274*/ 	.word	0x00014e70


	//   ....[55]....
        /*0278*/ 	.word	0x00014eb0


	//   ....[56]....
        /*027c*/ 	.word	0x00014ee0


	//   ....[57]....
        /*0280*/ 	.word	0x00017770


	//   ....[58]....
        /*0284*/ 	.word	0x00017a20


	//   ....[59]....
        /*0288*/ 	.word	0x00018a80


	//   ....[60]....
        /*028c*/ 	.word	0x00018b80


	//   ....[61]....
        /*0290*/ 	.word	0x00018d30


	//   ....[62]....
        /*0294*/ 	.word	0x00018e30


	//   ....[63]....
        /*0298*/ 	.word	0x0001a610


	//   ....[64]....
        /*029c*/ 	.word	0x0001a640


	//   ....[65]....
        /*02a0*/ 	.word	0x0001a680


	//   ....[66]....
        /*02a4*/ 	.word	0x0001a690


	//   ....[67]....
        /*02a8*/ 	.word	0x0001b750


	//   ....[68]....
        /*02ac*/ 	.word	0x0001b790


	//   ....[69]....
        /*02b0*/ 	.word	0x0001b7d0


	//   ....[70]....
        /*02b4*/ 	.word	0x0001b810


	//   ....[71]....
        /*02b8*/ 	.word	0x0001ba20


	//   ....[72]....
        /*02bc*/ 	.word	0x0001ba30


	//   ....[73]....
        /*02c0*/ 	.word	0x0001bb20


	//   ....[74]....
        /*02c4*/ 	.word	0x0001bb50


	//   ....[75]....
        /*02c8*/ 	.word	0x0001bc20


	//   ....[76]....
        /*02cc*/ 	.word	0x0001bc50


	//   ....[77]....
        /*02d0*/ 	.word	0x0001bd20


	//   ....[78]....
        /*02d4*/ 	.word	0x0001bd40


	//   ....[79]....
        /*02d8*/ 	.word	0x0001c480


	//   ....[80]....
        /*02dc*/ 	.word	0x0001c4a0


	//   ....[81]....
        /*02e0*/ 	.word	0x0001c570


	//   ....[82]....
        /*02e4*/ 	.word	0x0001c5a0


	//   ....[83]....
        /*02e8*/ 	.word	0x0001c670


	//   ....[84]....
        /*02ec*/ 	.word	0x0001c6a0


	//   ....[85]....
        /*02f0*/ 	.word	0x0001c770


	//   ....[86]....
        /*02f4*/ 	.word	0x0001c790


	//----- nvinfo : EIATTR_EXIT_INSTR_OFFSETS
	.align		4
.L_694:
        /*02f8*/ 	.byte	0x04, 0x1c
        /*02fa*/ 	.short	(.L_696 - .L_695)


	//   ....[0]....
.L_695:
        /*02fc*/ 	.word	0x00000330


	//   ....[1]....
        /*0300*/ 	.word	0x0001bd50


	//   ....[2]....
        /*0304*/ 	.word	0x0001bda0


	//   ....[3]....
        /*0308*/ 	.word	0x0001be00


	//   ....[4]....
        /*030c*/ 	.word	0x0001c7a0


	//   ....[5]....
        /*0310*/ 	.word	0x0001c7f0


	//   ....[6]....
        /*0314*/ 	.word	0x0001c850


	//----- nvinfo : EIATTR_CTAIDZ_USED
	.align		4
.L_696:
        /*0318*/ 	.byte	0x01, 0x04
	.zero		2


	//----- nvinfo : EIATTR_MAX_THREADS
	.align		4
        /*031c*/ 	.byte	0x04, 0x05
        /*031e*/ 	.short	(.L_698 - .L_697)
.L_697:
        /*0320*/ 	.word	0x00000100
        /*0324*/ 	.word	0x00000001
        /*0328*/ 	.word	0x00000001


	//----- nvinfo : EIATTR_CRS_STACK_SIZE
	.align		4
.L_698:
        /*032c*/ 	.byte	0x04, 0x1e
        /*032e*/ 	.short	(.L_700 - .L_699)
.L_699:
        /*0330*/ 	.word	0x00000000
.L_700:


//--------------------- .nv.info._ZN7cutlass13device_kernelIN5flash19enable_sm80_to_sm89INS1_16FlashAttnFwdSm80INS1_25CollectiveMainloopFwdSm80ILi8ELi1ELb1EN4cute5tupleIJNS5_1CILi128EEES8_S8_EEELi128ENS_10bfloat16_tEfNS_4arch4Sm80ELb1ELb0ELb0ELb0ELb0ELb0ELb1ELb0EEENS1_21CollectiveEpilogueFwdIS9_NS6_IJNS7_ILi1EEESF_SF_EEESA_SC_Li256ELb0ELb1ELb0ELb0EEENS1_30DynamicPersistentTileSchedulerILi256ELi256ELb0ELb1ELb0EEEEEEEEEvNT_6ParamsE --------------------------
	.section	.nv.info._ZN7cutlass13device_kernelIN5flash19enable_sm80_to_sm89INS1_16FlashAttnFwdSm80INS1_25CollectiveMainloopFwdSm80ILi8ELi1ELb1EN4cute5tupleIJNS5_1CILi128EEES8_S8_EEELi128ENS_10bfloat16_tEfNS_4arch4Sm80ELb1ELb0ELb0ELb0ELb0ELb0ELb1ELb0EEENS1_21CollectiveEpilogueFwdIS9_NS6_IJNS7_ILi1EEESF_SF_EEESA_SC_Li256ELb0ELb1ELb0ELb0EEENS1_30DynamicPersistentTileSchedulerILi256ELi256ELb0ELb1ELb0EEEEEEEEEvNT_6ParamsE,"",@"SHT_CUDA_INFO"
	.sectionflags	@""
	.align	4


	//----- nvinfo : EIATTR_CUDA_API_VERSION
	.align		4
        /*0000*/ 	.byte	0x04, 0x37
        /*0002*/ 	.short	(.L_702 - .L_701)
.L_701:
        /*0004*/ 	.word	0x00000082


	//----- nvinfo : EIATTR_SW2861232_WAR
	.align		4
.L_702:
        /*0008*/ 	.byte	0x01, 0x35
	.zero		2


	//----- nvinfo : EIATTR_PARAM_CBANK
	.align		4
        /*000c*/ 	.byte	0x04, 0x0a
        /*000e*/ 	.short	(.L_704 - .L_703)
	.align		4
.L_703:
        /*0010*/ 	.word	index@(.nv.constant0._ZN7cutlass13device_kernelIN5flash19enable_sm80_to_sm89INS1_16FlashAttnFwdSm80INS1_25CollectiveMainloopFwdSm80ILi8ELi1ELb1EN4cute5tupleIJNS5_1CILi128EEES8_S8_EEELi128ENS_10bfloat16_tEfNS_4arch4Sm80ELb1ELb0ELb0ELb0ELb0ELb0ELb1ELb0EEENS1_21CollectiveEpilogueFwdIS9_NS6_IJNS7_ILi1EEESF_SF_EEESA_SC_Li256ELb0ELb1ELb0ELb0EEENS1_30DynamicPersistentTileSchedulerILi256ELi256ELb0ELb1ELb0EEEEEEEEEvNT_6ParamsE)
        /*0014*/ 	.short	0x0160
        /*0016*/ 	.short	0x0428


	//----- nvinfo : EIATTR_CBANK_PARAM_SIZE
	.align		4
.L_704:
        /*0018*/ 	.byte	0x03, 0x19
        /*001a*/ 	.short	0x0428


	//----- nvinfo : EIATTR_KPARAM_INFO
	.align		4
        /*001c*/ 	.byte	0x04, 0x17
        /*001e*/ 	.short	(.L_706 - .L_705)
.L_705:
        /*0020*/ 	.word	0x00000000
        /*0024*/ 	.short	0x0000
        /*0026*/ 	.short	0x0000
        /*0028*/ 	.byte	0x00, 0xf0, 0xa1, 0x10


	//----- nvinfo : EIATTR_MAXREG_COUNT
	.align		4
.L_706:
        /*002c*/ 	.byte	0x03, 0x1b
        /*002e*/ 	.short	0x00ff


	//----- nvinfo : EIATTR_NUM_BARRIERS
	.align		4
        /*0030*/ 	.byte	0x02, 0x4c
        /*0032*/ 	.byte	0x06
	.zero		1


	//----- nvinfo : EIATTR_ANNOTATIONS
	.align		4
        /*0034*/ 	.byte	0x04, 0x55
        /*0036*/ 	.short	(.L_708 - .L_707)


	//   ....[0]....
.L_707:
        /* <DEDUP_REMOVED lines=52> */


	//----- nvinfo : EIATTR_MERCURY_ISA_VERSION
	.align		4
.L_708:
        /*0360*/ 	.byte	0x03, 0x5f
        /*0362*/ 	.short	0x0000


	//----- nvinfo : EIATTR_INT_WARP_WIDE_INSTR_OFFSETS
	.align		4
        /*0364*/ 	.byte	0x04, 0x31
        /*0366*/ 	.short	(.L_710 - .L_709)


	//   ....[0]....
.L_709:
        /*0368*/ 	.word	0x0000d540


	//   ....[1]....
        /*036c*/ 	.word	0x0000d5c0


	//----- nvinfo : EIATTR_COOP_GROUP_MASK_REGIDS
	.align		4
.L_710:
        /*0370*/ 	.byte	0x04, 0x29
        /*0372*/ 	.short	(.L_712 - .L_711)


	//   ....[0]....
.L_711:
        /*0374*/ 	.word	0xffffffff


	//   ....[1]....
        /*0378*/ 	.word	0xffffffff


	//   ....[2]....
        /*037c*/ 	.word	0xffffffff


	//   ....[3]....
        /*0380*/ 	.word	0xffffffff


	//   ....[4]....
        /*0384*/ 	.word	0xffffffff


	//   ....[5]....
        /*0388*/ 	.word	0xffffffff


	//   ....[6]....
        /*038c*/ 	.word	0xffffffff


	//   ....[7]....
        /*0390*/ 	.word	0xffffffff


	//   ....[8]....
        /*0394*/ 	.word	0xffffffff


	//   ....[9]....
        /*0398*/ 	.word	0xffffffff


	//   ....[10]....
        /*039c*/ 	.word	0xffffffff


	//   ....[11]....
        /*03a0*/ 	.word	0xffffffff


	//   ....[12]....
        /*03a4*/ 	.word	0xffffffff


	//   ....[13]....
        /*03a8*/ 	.word	0xffffffff


	//   ....[14]....
        /*03ac*/ 	.word	0xffffffff


	//   ....[15]....
        /*03b0*/ 	.word	0xffffffff


	//   ....[16]....
        /*03b4*/ 	.word	0xffffffff


	//   ....[17]....
        /*03b8*/ 	.word	0xffffffff


	//   ....[18]....
        /*03bc*/ 	.word	0xffffffff


	//   ....[19]....
        /*03c0*/ 	.word	0xffffffff


	//   ....[20]....
        /*03c4*/ 	.word	0xffffffff


	//   ....[21]....
        /*03c8*/ 	.word	0xffffffff


	//   ....[22]....
        /*03cc*/ 	.word	0xffffffff


	//   ....[23]....
        /*03d0*/ 	.word	0xffffffff


	//   ....[24]....
        /*03d4*/ 	.word	0xffffffff


	//   ....[25]....
        /*03d8*/ 	.word	0xffffffff


	//   ....[26]....
        /*03dc*/ 	.word	0xffffffff


	//   ....[27]....
        /*03e0*/ 	.word	0xffffffff


	//   ....[28]....
        /*03e4*/ 	.word	0xffffffff


	//   ....[29]....
        /*03e8*/ 	.word	0xffffffff


	//   ....[30]....
        /*03ec*/ 	.word	0xffffffff


	//   ....[31]....
        /*03f0*/ 	.word	0xffffffff


	//   ....[32]....
        /*03f4*/ 	.word	0xffffffff


	//   ....[33]....
        /*03f8*/ 	.word	0xffffffff


	//   ....[34]....
        /*03fc*/ 	.word	0xffffffff


	//   ....[35]....
        /*0400*/ 	.word	0xffffffff


	//   ....[36]....
        /*0404*/ 	.word	0xffffffff


	//   ....[37]....
        /*0408*/ 	.word	0xffffffff


	//   ....[38]....
        /*040c*/ 	.word	0xffffffff


	//   ....[39]....
        /*0410*/ 	.word	0xffffffff


	//   ....[40]....
        /*0414*/ 	.word	0xffffffff


	//   ....[41]....
        /*0418*/ 	.word	0xffffffff


	//   ....[42]....
        /*041c*/ 	.word	0xffffffff


	//   ....[43]....
        /*0420*/ 	.word	0xffffffff


	//   ....[44]....
        /*0424*/ 	.word	0xffffffff


	//   ....[45]....
        /*0428*/ 	.word	0xffffffff


	//   ....[46]....
        /*042c*/ 	.word	0xffffffff


	//   ....[47]....
        /*0430*/ 	.word	0xffffffff


	//   ....[48]....
        /*0434*/ 	.word	0xffffffff


	//   ....[49]....
        /*0438*/ 	.word	0xffffffff


	//   ....[50]....
        /*043c*/ 	.word	0xffffffff


	//   ....[51]....
        /*0440*/ 	.word	0xffffffff


	//   ....[52]....
        /*0444*/ 	.word	0xffffffff


	//   ....[53]....
        /*0448*/ 	.word	0xffffffff


	//   ....[54]....
        /*044c*/ 	.word	0xffffffff


	//   ....[55]....
        /*0450*/ 	.word	0xffffffff


	//   ....[56]....
        /*0454*/ 	.word	0xffffffff


	//   ....[57]....
        /*0458*/ 	.word	0xffffffff


	//   ....[58]....
        /*045c*/ 	.word	0xffffffff


	//   ....[59]....
        /*0460*/ 	.word	0xffffffff


	//   ....[60]....
        /*0464*/ 	.word	0xffffffff


	//   ....[61]....
        /*0468*/ 	.word	0xffffffff


	//   ....[62]....
        /*046c*/ 	.word	0xffffffff


	//   ....[63]....
        /*0470*/ 	.word	0xffffffff


	//----- nvinfo : EIATTR_COOP_GROUP_INSTR_OFFSETS
	.align		4
.L_712:
        /*0474*/ 	.byte	0x04, 0x28
        /*0476*/ 	.short	(.L_714 - .L_713)


	//   ....[0]....
.L_713:
        /*0478*/ 	.word	0x00000050


	//   ....[1]....
        /*047c*/ 	.word	0x00001620


	//   ....[2]....
        /*0480*/ 	.word	0x00001640


	//   ....[3]....
        /*0484*/ 	.word	0x00001660


	//   ....[4]....
        /*0488*/ 	.word	0x00001680


	//   ....[5]....
        /*048c*/ 	.word	0x000016b0


	//   ....[6]....
        /*0490*/ 	.word	0x000016d0


	//   ....[7]....
        /*0494*/ 	.word	0x00001730


	//   ....[8]....
        /*0498*/ 	.word	0x00001780


	//   ....[9]....
        /*049c*/ 	.word	0x00002e30


	//   ....[10]....
        /*04a0*/ 	.word	0x00002e40


	//   ....[11]....
        /*04a4*/ 	.word	0x00003a50


	//   ....[12]....
        /*04a8*/ 	.word	0x00003ad0


	//   ....[13]....
        /*04ac*/ 	.word	0x00003af0


	//   ....[14]....
        /*04b0*/ 	.word	0x00003b10


	//   ....[15]....
        /*04b4*/ 	.word	0x00005f70


	//   ....[16]....
        /*04b8*/ 	.word	0x00005f90


	//   ....[17]....
        /*04bc*/ 	.word	0x000072f0


	//   ....[18]....
        /*04c0*/ 	.word	0x00007420


	//   ....[19]....
        /*04c4*/ 	.word	0x00007580


	//   ....[20]....
        /*04c8*/ 	.word	0x00007630


	//   ....[21]....
        /*04cc*/ 	.word	0x0000ad00


	//   ....[22]....
        /*04d0*/ 	.word	0x0000ad30


	//   ....[23]....
        /*04d4*/ 	.word	0x0000ad50


	//   ....[24]....
        /*04d8*/ 	.word	0x0000ad70


	//   ....[25]....
        /*04dc*/ 	.word	0x0000cef0


	//   ....[26]....
        /*04e0*/ 	.word	0x0000cf40


	//   ....[27]....
        /*04e4*/ 	.word	0x0000cf60


	//   ....[28]....
        /*04e8*/ 	.word	0x0000cf80


	//   ....[29]....
        /*04ec*/ 	.word	0x0000dba0


	//   ....[30]....
        /*04f0*/ 	.word	0x0000df20


	//   ....[31]....
        /*04f4*/ 	.word	0x0000df50


	//   ....[32]....
        /*04f8*/ 	.word	0x0000df70


	//   ....[33]....
        /*04fc*/ 	.word	0x0000df90


	//   ....[34]....
        /*0500*/ 	.word	0x0000e1a0


	//   ....[35]....
        /*0504*/ 	.word	0x0000e1b0


	//   ....[36]....
        /*0508*/ 	.word	0x0000e290


	//   ....[37]....
        /*050c*/ 	.word	0x0000e2c0


	//   ....[38]....
        /*0510*/ 	.word	0x0000e380


	//   ....[39]....
        /*0514*/ 	.word	0x0000e3b0


	//   ....[40]....
        /*0518*/ 	.word	0x0000e470


	//   ....[41]....
        /*051c*/ 	.word	0x0000e490


	//   ....[42]....
        /*0520*/ 	.word	0x0000ea00


	//   ....[43]....
        /*0524*/ 	.word	0x0000ea20


	//   ....[44]....
        /*0528*/ 	.word	0x0000eb50


	//   ....[45]....
        /*052c*/ 	.word	0x0000eb60


	//   ....[46]....
        /*0530*/ 	.word	0x0000ec80


	//   ....[47]....
        /*0534*/ 	.word	0x0000eca0


	//   ....[48]....
        /*0538*/ 	.word	0x0000edc0


	//   ....[49]....
        /*053c*/ 	.word	0x0000edd0


	//   ....[50]....
        /*0540*/ 	.word	0x0000ef60


	//   ....[51]....
        /*0544*/ 	.word	0x0000f040


	//   ....[52]....
        /*0548*/ 	.word	0x0000f0a0


	//   ....[53]....
        /*054c*/ 	.word	0x0000f0f0


	//   ....[54]....
        /*0550*/ 	.word	0x0000f140


	//   ....[55]....
        /*0554*/ 	.word	0x0000f1b0


	//   ....[56]....
        /*0558*/ 	.word	0x0000f220


	//   ....[57]....
        /*055c*/ 	.word	0x0000f280


	//   ....[58]....
        /*0560*/ 	.word	0x0000f2e0


	//   ....[59]....
        /*0564*/ 	.word	0x0000f340


	//   ....[60]....
        /*0568*/ 	.word	0x0000f3b0


	//   ....[61]....
        /*056c*/ 	.word	0x0000f410


	//   ....[62]....
        /*0570*/ 	.word	0x0000f470


	//   ....[63]....
        /*0574*/ 	.word	0x0000f4e0


	//----- nvinfo : EIATTR_EXIT_INSTR_OFFSETS
	.align		4
.L_714:
        /*0578*/ 	.byte	0x04, 0x1c
        /*057a*/ 	.short	(.L_716 - .L_715)


	//   ....[0]....
.L_715:
        /*057c*/ 	.word	0x000000a0


	//   ....[1]....
        /*0580*/ 	.word	0x0000f000


	//----- nvinfo : EIATTR_MAX_THREADS
	.align		4
.L_716:
        /*0584*/ 	.byte	0x04, 0x05
        /*0586*/ 	.short	(.L_718 - .L_717)
.L_717:
        /*0588*/ 	.word	0x00000100
        /*058c*/ 	.word	0x00000001
        /*0590*/ 	.word	0x00000001


	//----- nvinfo : EIATTR_CRS_STACK_SIZE
	.align		4
.L_718:
        /*0594*/ 	.byte	0x04, 0x1e
        /*0596*/ 	.short	(.L_720 - .L_719)
.L_719:
        /*0598*/ 	.word	0x00000000
.L_720:


//--------------------- .nv.info._ZN7cutlass13device_kernelIN5flash19enable_sm80_to_sm89INS1_16FlashAttnFwdSm80INS1_25CollectiveMainloopFwdSm80ILi8ELi1ELb1EN4cute5tupleIJNS5_1CILi128EEES8_S8_EEELi128ENS_10bfloat16_tEfNS_4arch4Sm80ELb1ELb0ELb0ELb1ELb0ELb0ELb1ELb0EEENS1_21CollectiveEpilogueFwdIS9_NS6_IJNS7_ILi1EEESF_SF_EEESA_SC_Li256ELb1ELb1ELb0ELb0EEENS1_19SingleTileSchedulerILb1ELb0ELb1ELi128EEEEEEEEEvNT_6ParamsE --------------------------
	.section	.nv.info._ZN7cutlass13device_kernelIN5flash19enable_sm80_to_sm89INS1_16FlashAttnFwdSm80INS1_25CollectiveMainloopFwdSm80ILi8ELi1ELb1EN4cute5tupleIJNS5_1CILi128EEES8_S8_EEELi128ENS_10bfloat16_tEfNS_4arch4Sm80ELb1ELb0ELb0ELb1ELb0ELb0ELb1ELb0EEENS1_21CollectiveEpilogueFwdIS9_NS6_IJNS7_ILi1EEESF_SF_EEESA_SC_Li256ELb1ELb1ELb0ELb0EEENS1_19SingleTileSchedulerILb1ELb0ELb1ELi128EEEEEEEEEvNT_6ParamsE,"",@"SHT_CUDA_INFO"
	.sectionflags	@""
	.align	4


	//----- nvinfo : EIATTR_CUDA_API_VERSION
	.align		4
        /*0000*/ 	.byte	0x04, 0x37
        /*0002*/ 	.short	(.L_722 - .L_721)
.L_721:
        /*0004*/ 	.word	0x00000082


	//----- nvinfo : EIATTR_SW2861232_WAR
	.align		4
.L_722:
        /*0008*/ 	.byte	0x01, 0x35
	.zero		2


	//----- nvinfo : EIATTR_PARAM_CBANK
	.align		4
        /*000c*/ 	.byte	0x04, 0x0a
        /*000e*/ 	.short	(.L_724 - .L_723)
	.align		4
.L_723:
        /*0010*/ 	.word	index@(.nv.constant0._ZN7cutlass13device_kernelIN5flash19enable_sm80_to_sm89INS1_16FlashAttnFwdSm80INS1_25CollectiveMainloopFwdSm80ILi8ELi1ELb1EN4cute5tupleIJNS5_1CILi128EEES8_S8_EEELi128ENS_10bfloat16_tEfNS_4arch4Sm80ELb1ELb0ELb0ELb1ELb0ELb0ELb1ELb0EEENS1_21CollectiveEpilogueFwdIS9_NS6_IJNS7_ILi1EEESF_SF_EEESA_SC_Li256ELb1ELb1ELb0ELb0EEENS1_19SingleTileSchedulerILb1ELb0ELb1ELi128EEEEEEEEEvNT_6ParamsE)
        /*0014*/ 	.short	0x0160
        /*0016*/ 	.short	0x0418


	//----- nvinfo : EIATTR_CBANK_PARAM_SIZE
	.align		4
.L_724:
        /*0018*/ 	.byte	0x03, 0x19
        /*001a*/ 	.short	0x0418


	//----- nvinfo : EIATTR_KPARAM_INFO
	.align		4
        /*001c*/ 	.byte	0x04, 0x17
        /*001e*/ 	.short	(.L_726 - .L_725)
.L_725:
        /*0020*/ 	.word	0x00000000
        /*0024*/ 	.short	0x0000
        /*0026*/ 	.short	0x0000
        /*0028*/ 	.byte	0x00, 0xf0, 0x61, 0x10


	//----- nvinfo : EIATTR_MAXREG_COUNT
	.align		4
.L_726:
        /*002c*/ 	.byte	0x03, 0x1b
        /*002e*/ 	.short	0x00ff


	//----- nvinfo : EIATTR_NUM_BARRIERS
	.align		4
        /*0030*/ 	.byte	0x02, 0x4c
        /*0032*/ 	.byte	0x02
	.zero		1


	//----- nvinfo : EIATTR_MERCURY_ISA_VERSION
	.align		4
        /*0034*/ 	.byte	0x03, 0x5f
        /*0036*/ 	.short	0x0000


	//----- nvinfo : EIATTR_INT_WARP_WIDE_INSTR_OFFSETS
	.align		4
        /*0038*/ 	.byte	0x04, 0x31
        /*003a*/ 	.short	(.L_728 - .L_727)


	//   ....[0]....
.L_727:
        /*003c*/ 	.word	0x00001520


	//----- nvinfo : EIATTR_COOP_GROUP_MASK_REGIDS
	.align		4
.L_728:
        /*0040*/ 	.byte	0x04, 0x29
        /*0042*/ 	.short	(.L_730 - .L_729)


	//   ....[0]....
.L_729:
        /*0044*/ 	.word	0xffffffff


	//   ....[1]....
        /*0048*/ 	.word	0xffffffff


	//   ....[2]....
        /*004c*/ 	.word	0xffffffff


	//   ....[3]....
        /*0050*/ 	.word	0xffffffff


	//   ....[4]....
        /*0054*/ 	.word	0xffffffff


	//   ....[5]....
        /*0058*/ 	.word	0xffffffff


	//   ....[6]....
        /*005c*/ 	.word	0xffffffff


	//   ....[7]....
        /*0060*/ 	.word	0xffffffff


	//   ....[8]....
        /*0064*/ 	.word	0xffffffff


	//   ....[9]....
        /*0068*/ 	.word	0xffffffff


	//   ....[10]....
        /*006c*/ 	.word	0xffffffff


	//   ....[11]....
        /*0070*/ 	.word	0xffffffff


	//   ....[12]....
        /*0074*/ 	.word	0xffffffff


	//   ....[13]....
        /*0078*/ 	.word	0xffffffff


	//   ....[14]....
        /*007c*/ 	.word	0xffffffff


	//   ....[15]....
        /*0080*/ 	.word	0xffffffff


	//   ....[16]....
        /*0084*/ 	.word	0xffffffff


	//   ....[17]....
        /*0088*/ 	.word	0xffffffff


	//   ....[18]....
        /*008c*/ 	.word	0xffffffff


	//   ....[19]....
        /*0090*/ 	.word	0xffffffff


	//   ....[20]....
        /*0094*/ 	.word	0xffffffff


	//   ....[21]....
        /*0098*/ 	.word	0xffffffff


	//   ....[22]....
        /*009c*/ 	.word	0xffffffff


	//   ....[23]....
        /*00a0*/ 	.word	0xffffffff


	//   ....[24]....
        /*00a4*/ 	.word	0xffffffff


	//   ....[25]....
        /*00a8*/ 	.word	0xffffffff


	//   ....[26]....
        /*00ac*/ 	.word	0xffffffff


	//   ....[27]....
        /*00b0*/ 	.word	0xffffffff


	//   ....[28]....
        /*00b4*/ 	.word	0xffffffff


	//   ....[29]....
        /*00b8*/ 	.word	0xffffffff


	//   ....[30]....
        /*00bc*/ 	.word	0xffffffff


	//   ....[31]....
        /*00c0*/ 	.word	0xffffffff


	//   ....[32]....
        /*00c4*/ 	.word	0xffffffff


	//   ....[33]....
        /*00c8*/ 	.word	0xffffffff


	//   ....[34]....
        /*00cc*/ 	.word	0xffffffff


	//   ....[35]....
        /*00d0*/ 	.word	0xffffffff


	//   ....[36]....
        /*00d4*/ 	.word	0xffffffff


	//   ....[37]....
        /*00d8*/ 	.word	0xffffffff


	//   ....[38]....
        /*00dc*/ 	.word	0xffffffff


	//   ....[39]....
        /*00e0*/ 	.word	0xffffffff


	//   ....[40]....
        /*00e4*/ 	.word	0xffffffff


	//   ....[41]....
        /*00e8*/ 	.word	0xffffffff


	//   ....[42]....
        /*00ec*/ 	.word	0xffffffff


	//   ....[43]....
        /*00f0*/ 	.word	0xffffffff


	//   ....[44]....
        /*00f4*/ 	.word	0xffffffff


	//   ....[45]....
        /*00f8*/ 	.word	0xffffffff


	//   ....[46]....
        /*00fc*/ 	.word	0xffffffff


	//   ....[47]....
        /*0100*/ 	.word	0xffffffff


	//   ....[48]....
        /*0104*/ 	.word	0xffffffff


	//----- nvinfo : EIATTR_COOP_GROUP_INSTR_OFFSETS
	.align		4
.L_730:
        /*0108*/ 	.byte	0x04, 0x28
        /*010a*/ 	.short	(.L_732 - .L_731)


	//   ....[0]....
.L_731:
        /*010c*/ 	.word	0x00000080


	//   ....[1]....
        /*0110*/ 	.word	0x00000f60


	//   ....[2]....
        /*0114*/ 	.word	0x00000fa0


	//   ....[3]....
        /*0118*/ 	.word	0x00000ff0


	//   ....[4]....
        /*011c*/ 	.word	0x00001030


	//   ....[5]....
        /*0120*/ 	.word	0x00001080


	//   ....[6]....
        /*0124*/ 	.word	0x000010c0


	//   ....[7]....
        /*0128*/ 	.word	0x00001180


	//   ....[8]....
        /*012c*/ 	.word	0x000011c0


	//   ....[9]....
        /*0130*/ 	.word	0x00002f30


	//   ....[10]....
        /*0134*/ 	.word	0x00002f50


	//   ....[11]....
        /*0138*/ 	.word	0x00003b00


	//   ....[12]....
        /*013c*/ 	.word	0x00003c20


	//   ....[13]....
        /*0140*/ 	.word	0x00003c30


	//   ....[14]....
        /*0144*/ 	.word	0x00003c60


	//   ....[15]....
        /*0148*/ 	.word	0x00006560


	//   ....[16]....
        /*014c*/ 	.word	0x00006580


	//   ....[17]....
        /*0150*/ 	.word	0x000073f0


	//   ....[18]....
        /*0154*/ 	.word	0x000075a0


	//   ....[19]....
        /*0158*/ 	.word	0x000075b0


	//   ....[20]....
        /*015c*/ 	.word	0x000076d0


	//   ....[21]....
        /*0160*/ 	.word	0x0000ae40


	//   ....[22]....
        /*0164*/ 	.word	0x0000ae80


	//   ....[23]....
        /*0168*/ 	.word	0x0000aea0


	//   ....[24]....
        /*016c*/ 	.word	0x0000aec0


	//   ....[25]....
        /*0170*/ 	.word	0x0000cf30


	//   ....[26]....
        /*0174*/ 	.word	0x0000cf60


	//   ....[27]....
        /*0178*/ 	.word	0x0000cfa0


	//   ....[28]....
        /*017c*/ 	.word	0x0000cfb0


	//   ....[29]....
        /*0180*/ 	.word	0x0000e100


	//   ....[30]....
        /*0184*/ 	.word	0x0000e140


	//   ....[31]....
        /*0188*/ 	.word	0x0000e180


	//   ....[32]....
        /*018c*/ 	.word	0x0000e1b0


	//   ....[33]....
        /*0190*/ 	.word	0x0000e380


	//   ....[34]....
        /*0194*/ 	.word	0x0000e390


	//   ....[35]....
        /*0198*/ 	.word	0x0000e480


	//   ....[36]....
        /*019c*/ 	.word	0x0000e4b0


	//   ....[37]....
        /*01a0*/ 	.word	0x0000e580


	//   ....[38]....
        /*01a4*/ 	.word	0x0000e5b0


	//   ....[39]....
        /*01a8*/ 	.word	0x0000e680


	//   ....[40]....
        /*01ac*/ 	.word	0x0000e6a0


	//   ....[41]....
        /*01b0*/ 	.word	0x0000ee20


	//   ....[42]....
        /*01b4*/ 	.word	0x0000ee40


	//   ....[43]....
        /*01b8*/ 	.word	0x0000ef10


	//   ....[44]....
        /*01bc*/ 	.word	0x0000ef40


	//   ....[45]....
        /*01c0*/ 	.word	0x0000f010


	//   ....[46]....
        /*01c4*/ 	.word	0x0000f040


	//   ....[47]....
        /*01c8*/ 	.word	0x0000f110


	//   ....[48]....
        /*01cc*/ 	.word	0x0000f130


	//----- nvinfo : EIATTR_EXIT_INSTR_OFFSETS
	.align		4
.L_732:
        /*01d0*/ 	.byte	0x04, 0x1c
        /*01d2*/ 	.short	(.L_734 - .L_733)


	//   ....[0]....
.L_733:
        /*01d4*/ 	.word	0x00000330


	//   ....[1]....
        /*01d8*/ 	.word	0x0000e6b0


	//   ....[2]....
        /*01dc*/ 	.word	0x0000e700


	//   ....[3]....
        /*01e0*/ 	.word	0x0000e760


	//   ....[4]....
        /*01e4*/ 	.word	0x0000f140


	//   ....[5]....
        /*01e8*/ 	.word	0x0000f190


	//   ....[6]....
        /*01ec*/ 	.word	0x0000f1f0


	//----- nvinfo : EIATTR_CTAIDZ_USED
	.align		4
.L_734:
        /*01f0*/ 	.byte	0x01, 0x04
	.zero		2


	//----- nvinfo : EIATTR_MAX_THREADS
	.align		4
        /*01f4*/ 	.byte	0x04, 0x05
        /*01f6*/ 	.short	(.L_736 - .L_735)
.L_735:
        /*01f8*/ 	.word	0x00000100
        /*01fc*/ 	.word	0x00000001
        /*0200*/ 	.word	0x00000001


	//----- nvinfo : EIATTR_CRS_STACK_SIZE
	.align		4
.L_736:
        /*0204*/ 	.byte	0x04, 0x1e
        /*0206*/ 	.short	(.L_738 - .L_737)
.L_737:
        /*0208*/ 	.word	0x00000000
.L_738:


//--------------------- .nv.info._ZN7cutlass13device_kernelIN5flash19enable_sm80_to_sm89INS1_16FlashAttnFwdSm80INS1_25CollectiveMainloopFwdSm80ILi8ELi1ELb1EN4cute5tupleIJNS5_1CILi128EEES8_S8_EEELi128ENS_10bfloat16_tEfNS_4arch4Sm80ELb1ELb0ELb0ELb1ELb0ELb1ELb1ELb0EEENS1_21CollectiveEpilogueFwdIS9_NS6_IJNS7_ILi1EEESF_SF_EEESA_SC_Li256ELb1ELb1ELb0ELb0EEENS1_19SingleTileSchedulerILb1ELb0ELb1ELi128EEEEEEEEEvNT_6ParamsE --------------------------
	.section	.nv.info._ZN7cutlass13device_kernelIN5flash19enable_sm80_to_sm89INS1_16FlashAttnFwdSm80INS1_25CollectiveMainloopFwdSm80ILi8ELi1ELb1EN4cute5tupleIJNS5_1CILi128EEES8_S8_EEELi128ENS_10bfloat16_tEfNS_4arch4Sm80ELb1ELb0ELb0ELb1ELb0ELb1ELb1ELb0EEENS1_21CollectiveEpilogueFwdIS9_NS6_IJNS7_ILi1EEESF_SF_EEESA_SC_Li256ELb1ELb1ELb0ELb0EEENS1_19SingleTileSchedulerILb1ELb0ELb1ELi128EEEEEEEEEvNT_6ParamsE,"",@"SHT_CUDA_INFO"
	.sectionflags	@""
	.align	4


	//----- nvinfo : EIATTR_CUDA_API_VERSION
	.align		4
        /*0000*/ 	.byte	0x04, 0x37
        /*0002*/ 	.short	(.L_740 - .L_739)
.L_739:
        /*0004*/ 	.word	0x00000082


	//----- nvinfo : EIATTR_SW2861232_WAR
	.align		4
.L_740:
        /*0008*/ 	.byte	0x01, 0x35
	.zero		2


	//----- nvinfo : EIATTR_PARAM_CBANK
	.align		4
        /*000c*/ 	.byte	0x04, 0x0a
        /*000e*/ 	.short	(.L_742 - .L_741)
	.align		4
.L_741:
        /*0010*/ 	.word	index@(.nv.constant0._ZN7cutlass13device_kernelIN5flash19enable_sm80_to_sm89INS1_16FlashAttnFwdSm80INS1_25CollectiveMainloopFwdSm80ILi8ELi1ELb1EN4cute5tupleIJNS5_1CILi128EEES8_S8_EEELi128ENS_10bfloat16_tEfNS_4arch4Sm80ELb1ELb0ELb0ELb1ELb0ELb1ELb1ELb0EEENS1_21CollectiveEpilogueFwdIS9_NS6_IJNS7_ILi1EEESF_SF_EEESA_SC_Li256ELb1ELb1ELb0ELb0EEENS1_19SingleTileSchedulerILb1ELb0ELb1ELi128EEEEEEEEEvNT_6ParamsE)
        /*0014*/ 	.short	0x0160
        /*0016*/ 	.short	0x0418


	//----- nvinfo : EIATTR_CBANK_PARAM_SIZE
	.align		4
.L_742:
        /*0018*/ 	.byte	0x03, 0x19
        /*001a*/ 	.short	0x0418


	//----- nvinfo : EIATTR_KPARAM_INFO
	.align		4
        /*001c*/ 	.byte	0x04, 0x17
        /*001e*/ 	.short	(.L_744 - .L_743)
.L_743:
        /*0020*/ 	.word	0x00000000
        /*0024*/ 	.short	0x0000
        /*0026*/ 	.short	0x0000
        /*0028*/ 	.byte	0x00, 0xf0, 0x61, 0x10


	//----- nvinfo : EIATTR_MAXREG_COUNT
	.align		4
.L_744:
        /*002c*/ 	.byte	0x03, 0x1b
        /*002e*/ 	.short	0x00ff


	//----- nvinfo : EIATTR_NUM_BARRIERS
	.align		4
        /*0030*/ 	.byte	0x02, 0x4c
        /*0032*/ 	.byte	0x02
	.zero		1


	//----- nvinfo : EIATTR_ANNOTATIONS
	.align		4
        /*0034*/ 	.byte	0x04, 0x55
        /*0036*/ 	.short	(.L_746 - .L_745)


	//   ....[0]....
.L_745:
        /* <DEDUP_REMOVED lines=39> */


	//----- nvinfo : EIATTR_MERCURY_ISA_VERSION
	.align		4
.L_746:
        /*0290*/ 	.byte	0x03, 0x5f
        /*0292*/ 	.short	0x0000


	//----- nvinfo : EIATTR_COOP_GROUP_MASK_REGIDS
	.align		4
        /*0294*/ 	.byte	0x04, 0x29
        /*0296*/ 	.short	(.L_748 - .L_747)


	//   ....[0]....
.L_747:
        /*0298*/ 	.word	0xffffffff


	//   ....[1]....
        /*029c*/ 	.word	0xffffffff


	//   ....[2]....
        /*02a0*/ 	.word	0xffffffff


	//   ....[3]....
        /*02a4*/ 	.word	0xffffffff


	//   ....[4]....
        /*02a8*/ 	.word	0xffffffff


	//   ....[5]....
        /*02ac*/ 	.word	0xffffffff


	//   ....[6]....
        /*02b0*/ 	.word	0xffffffff


	//   ....[7]....
        /*02b4*/ 	.word	0xffffffff


	//   ....[8]....
        /*02b8*/ 	.word	0xffffffff


	//   ....[9]....
        /*02bc*/ 	.word	0xffffffff


	//   ....[10]....
        /*02c0*/ 	.word	0xffffffff


	//   ....[11]....
        /*02c4*/ 	.word	0xffffffff


	//   ....[12]....
        /*02c8*/ 	.word	0xffffffff


	//   ....[13]....
        /*02cc*/ 	.word	0xffffffff


	//   ....[14]....
        /*02d0*/ 	.word	0xffffffff


	//   ....[15]....
        /*02d4*/ 	.word	0xffffffff


	//   ....[16]....
        /*02d8*/ 	.word	0xffffffff


	//   ....[17]....
        /*02dc*/ 	.word	0xffffffff


	//   ....[18]....
        /*02e0*/ 	.word	0xffffffff


	//   ....[19]....
        /*02e4*/ 	.word	0xffffffff


	//   ....[20]....
        /*02e8*/ 	.word	0xffffffff


	//   ....[21]....
        /*02ec*/ 	.word	0xffffffff


	//   ....[22]....
        /*02f0*/ 	.word	0xffffffff


	//   ....[23]....
        /*02f4*/ 	.word	0xffffffff


	//   ....[24]....
        /*02f8*/ 	.word	0xffffffff


	//   ....[25]....
        /*02fc*/ 	.word	0xffffffff


	//   ....[26]....
        /*0300*/ 	.word	0xffffffff


	//   ....[27]....
        /*0304*/ 	.word	0xffffffff


	//   ....[28]....
        /*0308*/ 	.word	0xffffffff


	//   ....[29]....
        /*030c*/ 	.word	0xffffffff


	//   ....[30]....
        /*0310*/ 	.word	0xffffffff


	//   ....[31]....
        /*0314*/ 	.word	0xffffffff


	//   ....[32]....
        /*0318*/ 	.word	0xffffffff


	//   ....[33]....
        /*031c*/ 	.word	0xffffffff


	//   ....[34]....
        /*0320*/ 	.word	0xffffffff


	//   ....[35]....
        /*0324*/ 	.word	0xffffffff


	//   ....[36]....
        /*0328*/ 	.word	0xffffffff


	//   ....[37]....
        /*032c*/ 	.word	0xffffffff


	//   ....[38]....
        /*0330*/ 	.word	0xffffffff


	//   ....[39]....
        /*0334*/ 	.word	0xffffffff


	//   ....[40]....
        /*0338*/ 	.word	0xffffffff


	//   ....[41]....
        /*033c*/ 	.word	0xffffffff


	//   ....[42]....
        /*0340*/ 	.word	0xffffffff


	//   ....[43]....
        /*0344*/ 	.word	0xffffffff


	//   ....[44]....
        /*0348*/ 	.word	0xffffffff


	//   ....[45]....
        /*034c*/ 	.word	0xffffffff


	//   ....[46]....
        /*0350*/ 	.word	0xffffffff


	//   ....[47]....
        /*0354*/ 	.word	0xffffffff


	//   ....[48]....
        /*0358*/ 	.word	0xffffffff


	//   ....[49]....
        /*035c*/ 	.word	0xffffffff


	//   ....[50]....
        /*0360*/ 	.word	0xffffffff


	//   ....[51]....
        /*0364*/ 	.word	0xffffffff


	//   ....[52]....
        /*0368*/ 	.word	0xffffffff


	//   ....[53]....
        /*036c*/ 	.word	0xffffffff


	//   ....[54]....
        /*0370*/ 	.word	0xffffffff


	//   ....[55]....
        /*0374*/ 	.word	0xffffffff


	//   ....[56]....
        /*0378*/ 	.word	0xffffffff


	//   ....[57]....
        /*037c*/ 	.word	0xffffffff


	//   ....[58]....
        /*0380*/ 	.word	0xffffffff


	//   ....[59]....
        /*0384*/ 	.word	0xffffffff


	//   ....[60]....
        /*0388*/ 	.word	0xffffffff


	//   ....[61]....
        /*038c*/ 	.word	0xffffffff


	//   ....[62]....
        /*0390*/ 	.word	0xffffffff


	//   ....[63]....
        /*0394*/ 	.word	0xffffffff


	//   ....[64]....
        /*0398*/ 	.word	0xffffffff


	//   ....[65]....
        /*039c*/ 	.word	0xffffffff


	//   ....[66]....
        /*03a0*/ 	.word	0xffffffff


	//   ....[67]....
        /*03a4*/ 	.word	0xffffffff


	//   ....[68]....
        /*03a8*/ 	.word	0xffffffff


	//   ....[69]....
        /*03ac*/ 	.word	0xffffffff


	//   ....[70]....
        /*03b0*/ 	.word	0xffffffff


	//   ....[71]....
        /*03b4*/ 	.word	0xffffffff


	//   ....[72]....
        /*03b8*/ 	.word	0xffffffff


	//   ....[73]....
        /*03bc*/ 	.word	0xffffffff


	//   ....[74]....
        /*03c0*/ 	.word	0xffffffff


	//   ....[75]....
        /*03c4*/ 	.word	0xffffffff


	//   ....[76]....
        /*03c8*/ 	.word	0xffffffff


	//   ....[77]....
        /*03cc*/ 	.word	0xffffffff


	//   ....[78]....
        /*03d0*/ 	.word	0xffffffff


	//   ....[79]....
        /*03d4*/ 	.word	0xffffffff


	//   ....[80]....
        /*03d8*/ 	.word	0xffffffff


	//----- nvinfo : EIATTR_COOP_GROUP_INSTR_OFFSETS
	.align		4
.L_748:
        /*03dc*/ 	.byte	0x04, 0x28
        /*03de*/ 	.short	(.L_750 - .L_749)


	//   ....[0]....
.L_749:
        /*03e0*/ 	.word	0x00000090


	//   ....[1]....
        /*03e4*/ 	.word	0x000084b0


	//   ....[2]....
        /*03e8*/ 	.word	0x000084f0


	//   ....[3]....
        /*03ec*/ 	.word	0x00008500


	//   ....[4]....
        /*03f0*/ 	.word	0x00008510


	//   ....[5]....
        /*03f4*/ 	.word	0x000087d0


	//   ....[6]....
        /*03f8*/ 	.word	0x00008800


	//   ....[7]....
        /*03fc*/ 	.word	0x00008830


	//   ....[8]....
        /*0400*/ 	.word	0x00008860


	//   ....[9]....
        /*0404*/ 	.word	0x00009180


	//   ....[10]....
        /*0408*/ 	.word	0x000091a0


	//   ....[11]....
        /*040c*/ 	.word	0x000091f0


	//   ....[12]....
        /*0410*/ 	.word	0x00009200


	//   ....[13]....
        /*0414*/ 	.word	0x00009380


	//   ....[14]....
        /*0418*/ 	.word	0x00009410


	//   ....[15]....
        /*041c*/ 	.word	0x00009450


	//   ....[16]....
        /*0420*/ 	.word	0x00009480


	//   ....[17]....
        /*0424*/ 	.word	0x00009600


	//   ....[18]....
        /*0428*/ 	.word	0x00009690


	//   ....[19]....
        /*042c*/ 	.word	0x000096d0


	//   ....[20]....
        /*0430*/ 	.word	0x00009710


	//   ....[21]....
        /*0434*/ 	.word	0x000098a0


	//   ....[22]....
        /*0438*/ 	.word	0x00009930


	//   ....[23]....
        /*043c*/ 	.word	0x00009970


	//   ....[24]....
        /*0440*/ 	.word	0x000099a0


	//   ....[25]....
        /*0444*/ 	.word	0x0000b6b0


	//   ....[26]....
        /*0448*/ 	.word	0x0000b700


	//   ....[27]....
        /*044c*/ 	.word	0x0000b720


	//   ....[28]....
        /*0450*/ 	.word	0x0000b7a0


	//   ....[29]....
        /*0454*/ 	.word	0x0000b810


	//   ....[30]....
        /*0458*/ 	.word	0x0000b830


	//   ....[31]....
        /*045c*/ 	.word	0x0000b850


	//   ....[32]....
        /*0460*/ 	.word	0x0000b890


	//   ....[33]....
        /*0464*/ 	.word	0x0000ba50


	//   ....[34]....
        /*0468*/ 	.word	0x0000ba90


	//   ....[35]....
        /*046c*/ 	.word	0x0000baa0


	//   ....[36]....
        /*0470*/ 	.word	0x0000bab0


	//   ....[37]....
        /*0474*/ 	.word	0x0000bb90


	//   ....[38]....
        /*0478*/ 	.word	0x0000bbf0


	//   ....[39]....
        /*047c*/ 	.word	0x0000bc30


	//   ....[40]....
        /*0480*/ 	.word	0x0000bc40


	//   ....[41]....
        /*0484*/ 	.word	0x0000f300


	//   ....[42]....
        /*0488*/ 	.word	0x0000f310


	//   ....[43]....
        /*048c*/ 	.word	0x00010020


	//   ....[44]....
        /*0490*/ 	.word	0x00010040


	//   ....[45]....
        /*0494*/ 	.word	0x00010060


	//   ....[46]....
        /*0498*/ 	.word	0x00010080


	//   ....[47]....
        /*049c*/ 	.word	0x00012a10


	//   ....[48]....
        /*04a0*/ 	.word	0x00012a50


	//   ....[49]....
        /*04a4*/ 	.word	0x00013be0


	//   ....[50]....
        /*04a8*/ 	.word	0x00013cd0


	//   ....[51]....
        /*04ac*/ 	.word	0x00013cf0


	//   ....[52]....
        /*04b0*/ 	.word	0x00013d30


	//   ....[53]....
        /*04b4*/ 	.word	0x00017760


	//   ....[54]....
        /*04b8*/ 	.word	0x00017790


	//   ....[55]....
        /*04bc*/ 	.word	0x000177b0


	//   ....[56]....
        /*04c0*/ 	.word	0x000177d0


	//   ....[57]....
        /*04c4*/ 	.word	0x00019960


	//   ....[58]....
        /*04c8*/ 	.word	0x00019970


	//   ....[59]....
        /*04cc*/ 	.word	0x000199a0


	//   ....[60]....
        /*04d0*/ 	.word	0x000199c0


	//   ....[61]....
        /*04d4*/ 	.word	0x0001ab60


	//   ....[62]....
        /*04d8*/ 	.word	0x0001ab90


	//   ....[63]....
        /*04dc*/ 	.word	0x0001abc0


	//   ....[64]....
        /*04e0*/ 	.word	0x0001abf0


	//   ....[65]....
        /*04e4*/ 	.word	0x0001adb0


	//   ....[66]....
        /*04e8*/ 	.word	0x0001adc0


	//   ....[67]....
        /*04ec*/ 	.word	0x0001aeb0


	//   ....[68]....
        /*04f0*/ 	.word	0x0001aee0


	//   ....[69]....
        /*04f4*/ 	.word	0x0001afb0


	//   ....[70]....
        /*04f8*/ 	.word	0x0001afe0


	//   ....[71]....
        /*04fc*/ 	.word	0x0001b0b0


	//   ....[72]....
        /*0500*/ 	.word	0x0001b0d0


	//   ....[73]....
        /*0504*/ 	.word	0x0001b810


	//   ....[74]....
        /*0508*/ 	.word	0x0001b830


	//   ....[75]....
        /*050c*/ 	.word	0x0001b910


	//   ....[76]....
        /*0510*/ 	.word	0x0001b940


	//   ....[77]....
        /*0514*/ 	.word	0x0001ba10


	//   ....[78]....
        /*0518*/ 	.word	0x0001ba40


	//   ....[79]....
        /*051c*/ 	.word	0x0001bb10


	//   ....[80]....
        /*0520*/ 	.word	0x0001bb30


	//----- nvinfo : EIATTR_EXIT_INSTR_OFFSETS
	.align		4
.L_750:
        /*0524*/ 	.byte	0x04, 0x1c
        /*0526*/ 	.short	(.L_752 - .L_751)


	//   ....[0]....
.L_751:
        /*0528*/ 	.word	0x00000370


	//   ....[1]....
        /*052c*/ 	.word	0x0001b0e0


	//   ....[2]....
        /*0530*/ 	.word	0x0001b130


	//   ....[3]....
        /*0534*/ 	.word	0x0001b190


	//   ....[4]....
        /*0538*/ 	.word	0x0001bb40


	//   ....[5]....
        /*053c*/ 	.word	0x0001bb90


	//   ....[6]....
        /*0540*/ 	.word	0x0001bbf0


	//----- nvinfo : EIATTR_CTAIDZ_USED
	.align		4
.L_752:
        /*0544*/ 	.byte	0x01, 0x04
	.zero		2


	//----- nvinfo : EIATTR_MAX_THREADS
	.align		4
        /*0548*/ 	.byte	0x04, 0x05
        /*054a*/ 	.short	(.L_754 - .L_753)
.L_753:
        /*054c*/ 	.word	0x00000100
        /*0550*/ 	.word	0x00000001
        /*0554*/ 	.word	0x00000001


	//----- nvinfo : EIATTR_CRS_STACK_SIZE
	.align		4
.L_754:
        /*0558*/ 	.byte	0x04, 0x1e
        /*055a*/ 	.short	(.L_756 - .L_755)
.L_755:
        /*055c*/ 	.word	0x00000000
.L_756:


//--------------------- .nv.info._ZN7cutlass13device_kernelIN5flash19enable_sm80_to_sm89INS1_16FlashAttnFwdSm80INS1_25CollectiveMainloopFwdSm80ILi4ELi1ELb0EN4cute5tupleIJNS5_1CILi128EEENS7_ILi64EEES8_EEELi128ENS_10bfloat16_tEfNS_4arch4Sm80ELb0ELb0ELb0ELb0ELb0ELb0ELb1ELb0EEENS1_21CollectiveEpilogueFwdINS6_IJS8_S8_S9_EEENS6_IJNS7_ILi1EEESH_SH_EEESB_SD_Li128ELb0ELb1ELb0ELb0EEENS1_19SingleTileSchedulerILb0ELb0ELb1ELi128EEEEEEEEEvNT_6ParamsE --------------------------
	.section	.nv.info._ZN7cutlass13device_kernelIN5flash19enable_sm80_to_sm89INS1_16FlashAttnFwdSm80INS1_25CollectiveMainloopFwdSm80ILi4ELi1ELb0EN4cute5tupleIJNS5_1CILi128EEENS7_ILi64EEES8_EEELi128ENS_10bfloat16_tEfNS_4arch4Sm80ELb0ELb0ELb0ELb0ELb0ELb0ELb1ELb0EEENS1_21CollectiveEpilogueFwdINS6_IJS8_S8_S9_EEENS6_IJNS7_ILi1EEESH_SH_EEESB_SD_Li128ELb0ELb1ELb0ELb0EEENS1_19SingleTileSchedulerILb0ELb0ELb1ELi128EEEEEEEEEvNT_6ParamsE,"",@"SHT_CUDA_INFO"
	.sectionflags	@""
	.align	4


	//----- nvinfo : EIATTR_CUDA_API_VERSION
	.align		4
        /*0000*/ 	.byte	0x04, 0x37
        /*0002*/ 	.short	(.L_758 - .L_757)
.L_757:
        /*0004*/ 	.word	0x00000082


	//----- nvinfo : EIATTR_SW2861232_WAR
	.align		4
.L_758:
        /*0008*/ 	.byte	0x01, 0x35
	.zero		2


	//----- nvinfo : EIATTR_PARAM_CBANK
	.align		4
        /*000c*/ 	.byte	0x04, 0x0a
        /*000e*/ 	.short	(.L_760 - .L_759)
	.align		4
.L_759:
        /*0010*/ 	.word	index@(.nv.constant0._ZN7cutlass13device_kernelIN5flash19enable_sm80_to_sm89INS1_16FlashAttnFwdSm80INS1_25CollectiveMainloopFwdSm80ILi4ELi1ELb0EN4cute5tupleIJNS5_1CILi128EEENS7_ILi64EEES8_EEELi128ENS_10bfloat16_tEfNS_4arch4Sm80ELb0ELb0ELb0ELb0ELb0ELb0ELb1ELb0EEENS1_21CollectiveEpilogueFwdINS6_IJS8_S8_S9_EEENS6_IJNS7_ILi1EEESH_SH_EEESB_SD_Li128ELb0ELb1ELb0ELb0EEENS1_19SingleTileSchedulerILb0ELb0ELb1ELi128EEEEEEEEEvNT_6ParamsE)
        /*0014*/ 	.short	0x0160
        /*0016*/ 	.short	0x0418


	//----- nvinfo : EIATTR_CBANK_PARAM_SIZE
	.align		4
.L_760:
        /*0018*/ 	.byte	0x03, 0x19
        /*001a*/ 	.short	0x0418


	//----- nvinfo : EIATTR_KPARAM_INFO
	.align		4
        /*001c*/ 	.byte	0x04, 0x17
        /*001e*/ 	.short	(.L_762 - .L_761)
.L_761:
        /*0020*/ 	.word	0x00000000
        /*0024*/ 	.short	0x0000
        /*0026*/ 	.short	0x0000
        /*0028*/ 	.byte	0x00, 0xf0, 0x61, 0x10


	//----- nvinfo : EIATTR_MAXREG_COUNT
	.align		4
.L_762:
        /*002c*/ 	.byte	0x03, 0x1b
        /*002e*/ 	.short	0x00ff


	//----- nvinfo : EIATTR_NUM_BARRIERS
	.align		4
        /*0030*/ 	.byte	0x02, 0x4c
        /*0032*/ 	.byte	0x02
	.zero		1


	//----- nvinfo : EIATTR_ANNOTATIONS
	.align		4
        /*0034*/ 	.byte	0x04, 0x55
        /*0036*/ 	.short	(.L_764 - .L_763)


	//   ....[0]....
.L_763:
        /* <DEDUP_REMOVED lines=26> */


	//----- nvinfo : EIATTR_MERCURY_ISA_VERSION
	.align		4
.L_764:
        /*01c0*/ 	.byte	0x03, 0x5f
        /*01c2*/ 	.short	0x0000


	//----- nvinfo : EIATTR_INT_WARP_WIDE_INSTR_OFFSETS
	.align		4
        /*01c4*/ 	.byte	0x04, 0x31
        /*01c6*/ 	.short	(.L_766 - .L_765)


	//   ....[0]....
.L_765:
        /*01c8*/ 	.word	0x00000ca0


	//----- nvinfo : EIATTR_COOP_GROUP_MASK_REGIDS
	.align		4
.L_766:
        /*01cc*/ 	.byte	0x04, 0x29
        /*01ce*/ 	.short	(.L_768 - .L_767)


	//   ....[0]....
.L_767:
        /*01d0*/ 	.word	0xffffffff


	//   ....[1]....
        /*01d4*/ 	.word	0xffffffff


	//   ....[2]....
        /*01d8*/ 	.word	0xffffffff


	//   ....[3]....
        /*01dc*/ 	.word	0xffffffff


	//   ....[4]....
        /*01e0*/ 	.word	0xffffffff


	//   ....[5]....
        /*01e4*/ 	.word	0xffffffff


	//   ....[6]....
        /*01e8*/ 	.word	0xffffffff


	//   ....[7]....
        /*01ec*/ 	.word	0xffffffff


	//   ....[8]....
        /*01f0*/ 	.word	0xffffffff


	//   ....[9]....
        /*01f4*/ 	.word	0xffffffff


	//   ....[10]....
        /*01f8*/ 	.word	0xffffffff


	//   ....[11]....
        /*01fc*/ 	.word	0xffffffff


	//   ....[12]....
        /*0200*/ 	.word	0xffffffff


	//   ....[13]....
        /*0204*/ 	.word	0xffffffff


	//   ....[14]....
        /*0208*/ 	.word	0xffffffff


	//   ....[15]....
        /*020c*/ 	.word	0xffffffff


	//   ....[16]....
        /*0210*/ 	.word	0xffffffff


	//   ....[17]....
        /*0214*/ 	.word	0xffffffff


	//   ....[18]....
        /*0218*/ 	.word	0xffffffff


	//   ....[19]....
        /*021c*/ 	.word	0xffffffff


	//   ....[20]....
        /*0220*/ 	.word	0xffffffff


	//   ....[21]....
        /*0224*/ 	.word	0xffffffff


	//   ....[22]....
        /*0228*/ 	.word	0xffffffff


	//   ....[23]....
        /*022c*/ 	.word	0xffffffff


	//   ....[24]....
        /*0230*/ 	.word	0xffffffff


	//   ....[25]....
        /*0234*/ 	.word	0xffffffff


	//   ....[26]....
        /*0238*/ 	.word	0xffffffff


	//   ....[27]....
        /*023c*/ 	.word	0xffffffff


	//   ....[28]....
        /*0240*/ 	.word	0xffffffff


	//   ....[29]....
        /*0244*/ 	.word	0xffffffff


	//   ....[30]....
        /*0248*/ 	.word	0xffffffff


	//   ....[31]....
        /*024c*/ 	.word	0xffffffff


	//   ....[32]....
        /*0250*/ 	.word	0xffffffff


	//   ....[33]....
        /*0254*/ 	.word	0xffffffff


	//   ....[34]....
        /*0258*/ 	.word	0xffffffff


	//   ....[35]....
        /*025c*/ 	.word	0xffffffff


	//   ....[36]....
        /*0260*/ 	.word	0xffffffff


	//   ....[37]....
        /*0264*/ 	.word	0xffffffff


	//   ....[38]....
        /*0268*/ 	.word	0xffffffff


	//   ....[39]....
        /*026c*/ 	.word	0xffffffff


	//   ....[40]....
        /*0270*/ 	.word	0xffffffff


	//   ....[41]....
        /*0274*/ 	.word	0xffffffff


	//   ....[42]....
        /*0278*/ 	.word	0xffffffff


	//   ....[43]....
        /*027c*/ 	.word	0xffffffff


	//   ....[44]....
        /*0280*/ 	.word	0xffffffff


	//   ....[45]....
        /*0284*/ 	.word	0xffffffff


	//   ....[46]....
        /*0288*/ 	.word	0xffffffff


	//   ....[47]....
        /*028c*/ 	.word	0xffffffff


	//   ....[48]....
        /*0290*/ 	.word	0xffffffff


	//   ....[49]....
        /*0294*/ 	.word	0xffffffff


	//   ....[50]....
        /*0298*/ 	.word	0xffffffff


	//   ....[51]....
        /*029c*/ 	.word	0xffffffff


	//   ....[52]....
        /*02a0*/ 	.word	0xffffffff


	//   ....[53]....
        /*02a4*/ 	.word	0xffffffff


	//   ....[54]....
        /*02a8*/ 	.word	0xffffffff


	//   ....[55]....
        /*02ac*/ 	.word	0xffffffff


	//   ....[56]....
        /*02b0*/ 	.word	0xffffffff


	//   ....[57]....
        /*02b4*/ 	.word	0xffffffff


	//   ....[58]....
        /*02b8*/ 	.word	0xffffffff


	//   ....[59]....
        /*02bc*/ 	.word	0xffffffff


	//   ....[60]....
        /*02c0*/ 	.word	0xffffffff


	//   ....[61]....
        /*02c4*/ 	.word	0xffffffff


	//   ....[62]....
        /*02c8*/ 	.word	0xffffffff


	//   ....[63]....
        /*02cc*/ 	.word	0xffffffff


	//----- nvinfo : EIATTR_COOP_GROUP_INSTR_OFFSETS
	.align		4
.L_768:
        /*02d0*/ 	.byte	0x04, 0x28
        /*02d2*/ 	.short	(.L_770 - .L_769)


	//   ....[0]....
.L_769:
        /*02d4*/ 	.word	0x000004f0


	//   ....[1]....
        /*02d8*/ 	.word	0x00000520


	//   ....[2]....
        /*02dc*/ 	.word	0x00000550


	//   ....[3]....
        /*02e0*/ 	.word	0x00000580


	//   ....[4]....
        /*02e4*/ 	.word	0x000005c0


	//   ....[5]....
        /*02e8*/ 	.word	0x000005f0


	//   ....[6]....
        /*02ec*/ 	.word	0x00000620


	//   ....[7]....
        /*02f0*/ 	.word	0x000006a0


	//   ....[8]....
        /*02f4*/ 	.word	0x000006f0


	//   ....[9]....
        /*02f8*/ 	.word	0x00000860


	//   ....[10]....
        /*02fc*/ 	.word	0x00000880


	//   ....[11]....
        /*0300*/ 	.word	0x00000960


	//   ....[12]....
        /*0304*/ 	.word	0x00000980


	//   ....[13]....
        /*0308*/ 	.word	0x00000a30


	//   ....[14]....
        /*030c*/ 	.word	0x00000aa0


	//   ....[15]....
        /*0310*/ 	.word	0x00000ac0


	//   ....[16]....
        /*0314*/ 	.word	0x00002c90


	//   ....[17]....
        /*0318*/ 	.word	0x00002d90


	//   ....[18]....
        /*031c*/ 	.word	0x00003100


	//   ....[19]....
        /*0320*/ 	.word	0x000031f0


	//   ....[20]....
        /*0324*/ 	.word	0x00003250


	//   ....[21]....
        /*0328*/ 	.word	0x00003270


	//   ....[22]....
        /*032c*/ 	.word	0x000032c0


	//   ....[23]....
        /*0330*/ 	.word	0x00003390


	//   ....[24]....
        /*0334*/ 	.word	0x00005e50


	//   ....[25]....
        /*0338*/ 	.word	0x00005ed0


	//   ....[26]....
        /*033c*/ 	.word	0x00005f20


	//   ....[27]....
        /*0340*/ 	.word	0x00005f50


	//   ....[28]....
        /*0344*/ 	.word	0x00005f70


	//   ....[29]....
        /*0348*/ 	.word	0x00005f80


	//   ....[30]....
        /*034c*/ 	.word	0x00005fb0


	//   ....[31]....
        /*0350*/ 	.word	0x00005fd0


	//   ....[32]....
        /*0354*/ 	.word	0x00008490


	//   ....[33]....
        /*0358*/ 	.word	0x000084a0


	//   ....[34]....
        /*035c*/ 	.word	0x000084b0


	//   ....[35]....
        /*0360*/ 	.word	0x000084c0


	//   ....[36]....
        /*0364*/ 	.word	0x000084f0


	//   ....[37]....
        /*0368*/ 	.word	0x00008510


	//   ....[38]....
        /*036c*/ 	.word	0x00008530


	//   ....[39]....
        /*0370*/ 	.word	0x00008540


	//   ....[40]....
        /*0374*/ 	.word	0x00009e80


	//   ....[41]....
        /*0378*/ 	.word	0x00009e90


	//   ....[42]....
        /*037c*/ 	.word	0x00009eb0


	//   ....[43]....
        /*0380*/ 	.word	0x00009ec0


	//   ....[44]....
        /*0384*/ 	.word	0x00009ed0


	//   ....[45]....
        /*0388*/ 	.word	0x00009ee0


	//   ....[46]....
        /*038c*/ 	.word	0x00009ef0


	//   ....[47]....
        /*0390*/ 	.word	0x00009f00


	//   ....[48]....
        /*0394*/ 	.word	0x0000a080


	//   ....[49]....
        /*0398*/ 	.word	0x0000a0a0


	//   ....[50]....
        /*039c*/ 	.word	0x0000a190


	//   ....[51]....
        /*03a0*/ 	.word	0x0000a1c0


	//   ....[52]....
        /*03a4*/ 	.word	0x0000a290


	//   ....[53]....
        /*03a8*/ 	.word	0x0000a2c0


	//   ....[54]....
        /*03ac*/ 	.word	0x0000a390


	//   ....[55]....
        /*03b0*/ 	.word	0x0000a3c0


	//   ....[56]....
        /*03b4*/ 	.word	0x0000a490


	//   ....[57]....
        /*03b8*/ 	.word	0x0000a4c0


	//   ....[58]....
        /*03bc*/ 	.word	0x0000a590


	//   ....[59]....
        /*03c0*/ 	.word	0x0000a5c0


	//   ....[60]....
        /*03c4*/ 	.word	0x0000a690


	//   ....[61]....
        /*03c8*/ 	.word	0x0000a6c0


	//   ....[62]....
        /*03cc*/ 	.word	0x0000a790


	//   ....[63]....
        /*03d0*/ 	.word	0x0000a7b0


	//----- nvinfo : EIATTR_EXIT_INSTR_OFFSETS
	.align		4
.L_770:
        /*03d4*/ 	.byte	0x04, 0x1c
        /*03d6*/ 	.short	(.L_772 - .L_771)


	//   ....[0]....
.L_771:
        /*03d8*/ 	.word	0x00000040


	//   ....[1]....
        /*03dc*/ 	.word	0x0000a7c0


	//   ....[2]....
        /*03e0*/ 	.word	0x0000a810


	//   ....[3]....
        /*03e4*/ 	.word	0x0000a870


	//----- nvinfo : EIATTR_CTAIDZ_USED
	.align		4
.L_772:
        /*03e8*/ 	.byte	0x01, 0x04
	.zero		2


	//----- nvinfo : EIATTR_MAX_THREADS
	.align		4
        /*03ec*/ 	.byte	0x04, 0x05
        /*03ee*/ 	.short	(.L_774 - .L_773)
.L_773:
        /*03f0*/ 	.word	0x00000080
        /*03f4*/ 	.word	0x00000001
        /*03f8*/ 	.word	0x00000001


	//----- nvinfo : EIATTR_CRS_STACK_SIZE
	.align		4
.L_774:
        /*03fc*/ 	.byte	0x04, 0x1e
        /*03fe*/ 	.short	(.L_776 - .L_775)
.L_775:
        /*0400*/ 	.word	0x00000000
.L_776:


//--------------------- .nv.info._ZN7cutlass13device_kernelIN5flash19enable_sm80_to_sm89INS1_16FlashAttnFwdSm80INS1_25CollectiveMainloopFwdSm80ILi4ELi1ELb0EN4cute5tupleIJNS5_1CILi128EEENS7_ILi64EEES8_EEELi128ENS_10bfloat16_tEfNS_4arch4Sm80ELb0ELb0ELb0ELb1ELb0ELb0ELb1ELb0EEENS1_21CollectiveEpilogueFwdINS6_IJS8_S8_S9_EEENS6_IJNS7_ILi1EEESH_SH_EEESB_SD_Li128ELb1ELb1ELb0ELb0EEENS1_19SingleTileSchedulerILb1ELb0ELb1ELi128EEEEEEEEEvNT_6ParamsE --------------------------
	.section	.nv.info._ZN7cutlass13device_kernelIN5flash19enable_sm80_to_sm89INS1_16FlashAttnFwdSm80INS1_25CollectiveMainloopFwdSm80ILi4ELi1ELb0EN4cute5tupleIJNS5_1CILi128EEENS7_ILi64EEES8_EEELi128ENS_10bfloat16_tEfNS_4arch4Sm80ELb0ELb0ELb0ELb1ELb0ELb0ELb1ELb0EEENS1_21CollectiveEpilogueFwdINS6_IJS8_S8_S9_EEENS6_IJNS7_ILi1EEESH_SH_EEESB_SD_Li128ELb1ELb1ELb0ELb0EEENS1_19SingleTileSchedulerILb1ELb0ELb1ELi128EEEEEEEEEvNT_6ParamsE,"",@"SHT_CUDA_INFO"
	.sectionflags	@""
	.align	4


	//----- nvinfo : EIATTR_CUDA_API_VERSION
	.align		4
        /*0000*/ 	.byte	0x04, 0x37
        /*0002*/ 	.short	(.L_778 - .L_777)
.L_777:
        /*0004*/ 	.word	0x00000082


	//----- nvinfo : EIATTR_SW2861232_WAR
	.align		4
.L_778:
        /*0008*/ 	.byte	0x01, 0x35
	.zero		2


	//----- nvinfo : EIATTR_PARAM_CBANK
	.align		4
        /*000c*/ 	.byte	0x04, 0x0a
        /*000e*/ 	.short	(.L_780 - .L_779)
	.align		4
.L_779:
        /*0010*/ 	.word	index@(.nv.constant0._ZN7cutlass13device_kernelIN5flash19enable_sm80_to_sm89INS1_16FlashAttnFwdSm80INS1_25CollectiveMainloopFwdSm80ILi4ELi1ELb0EN4cute5tupleIJNS5_1CILi128EEENS7_ILi64EEES8_EEELi128ENS_10bfloat16_tEfNS_4arch4Sm80ELb0ELb0ELb0ELb1ELb0ELb0ELb1ELb0EEENS1_21CollectiveEpilogueFwdINS6_IJS8_S8_S9_EEENS6_IJNS7_ILi1EEESH_SH_EEESB_SD_Li128ELb1ELb1ELb0ELb0EEENS1_19SingleTileSchedulerILb1ELb0ELb1ELi128EEEEEEEEEvNT_6ParamsE)
        /*0014*/ 	.short	0x0160
        /*0016*/ 	.short	0x0418


	//----- nvinfo : EIATTR_CBANK_PARAM_SIZE
	.align		4
.L_780:
        /*0018*/ 	.byte	0x03, 0x19
        /*001a*/ 	.short	0x0418


	//----- nvinfo : EIATTR_KPARAM_INFO
	.align		4
        /*001c*/ 	.byte	0x04, 0x17
        /*001e*/ 	.short	(.L_782 - .L_781)
.L_781:
        /*0020*/ 	.word	0x00000000
        /*0024*/ 	.short	0x0000
        /*0026*/ 	.short	0x0000
        /*0028*/ 	.byte	0x00, 0xf0, 0x61, 0x10


	//----- nvinfo : EIATTR_MAXREG_COUNT
	.align		4
.L_782:
        /*002c*/ 	.byte	0x03, 0x1b
        /*002e*/ 	.short	0x00ff


	//----- nvinfo : EIATTR_NUM_BARRIERS
	.align		4
        /*0030*/ 	.byte	0x02, 0x4c
        /*0032*/ 	.byte	0x02
	.zero		1


	//----- nvinfo : EIATTR_ANNOTATIONS
	.align		4
        /*0034*/ 	.byte	0x04, 0x55
        /*0036*/ 	.short	(.L_784 - .L_783)


	//   ....[0]....
.L_783:
        /* <DEDUP_REMOVED lines=41> */


	//----- nvinfo : EIATTR_MERCURY_ISA_VERSION
	.align		4
.L_784:
        /*02b8*/ 	.byte	0x03, 0x5f
        /*02ba*/ 	.short	0x0000


	//----- nvinfo : EIATTR_INT_WARP_WIDE_INSTR_OFFSETS
	.align		4
        /*02bc*/ 	.byte	0x04, 0x31
        /*02be*/ 	.short	(.L_786 - .L_785)


	//   ....[0]....
.L_785:
        /*02c0*/ 	.word	0x00001d70


	//----- nvinfo : EIATTR_COOP_GROUP_MASK_REGIDS
	.align		4
.L_786:
        /*02c4*/ 	.byte	0x04, 0x29
        /*02c6*/ 	.short	(.L_788 - .L_787)


	//   ....[0]....
.L_787:
        /*02c8*/ 	.word	0xffffffff


	//   ....[1]....
        /*02cc*/ 	.word	0xffffffff


	//   ....[2]....
        /*02d0*/ 	.word	0xffffffff


	//   ....[3]....
        /*02d4*/ 	.word	0xffffffff


	//   ....[4]....
        /*02d8*/ 	.word	0xffffffff


	//   ....[5]....
        /*02dc*/ 	.word	0xffffffff


	//   ....[6]....
        /*02e0*/ 	.word	0xffffffff


	//   ....[7]....
        /*02e4*/ 	.word	0xffffffff


	//   ....[8]....
        /*02e8*/ 	.word	0xffffffff


	//   ....[9]....
        /*02ec*/ 	.word	0xffffffff


	//   ....[10]....
        /*02f0*/ 	.word	0xffffffff


	//   ....[11]....
        /*02f4*/ 	.word	0xffffffff


	//   ....[12]....
        /*02f8*/ 	.word	0xffffffff


	//   ....[13]....
        /*02fc*/ 	.word	0xffffffff


	//   ....[14]....
        /*0300*/ 	.word	0xffffffff


	//   ....[15]....
        /*0304*/ 	.word	0xffffffff


	//   ....[16]....
        /*0308*/ 	.word	0xffffffff


	//   ....[17]....
        /*030c*/ 	.word	0xffffffff


	//   ....[18]....
        /*0310*/ 	.word	0xffffffff


	//   ....[19]....
        /*0314*/ 	.word	0xffffffff


	//   ....[20]....
        /*0318*/ 	.word	0xffffffff


	//   ....[21]....
        /*031c*/ 	.word	0xffffffff


	//   ....[22]....
        /*0320*/ 	.word	0xffffffff


	//   ....[23]....
        /*0324*/ 	.word	0xffffffff


	//   ....[24]....
        /*0328*/ 	.word	0xffffffff


	//   ....[25]....
        /*032c*/ 	.word	0xffffffff


	//   ....[26]....
        /*0330*/ 	.word	0xffffffff


	//   ....[27]....
        /*0334*/ 	.word	0xffffffff


	//   ....[28]....
        /*0338*/ 	.word	0xffffffff


	//   ....[29]....
        /*033c*/ 	.word	0xffffffff


	//   ....[30]....
        /*0340*/ 	.word	0xffffffff


	//   ....[31]....
        /*0344*/ 	.word	0xffffffff


	//   ....[32]....
        /*0348*/ 	.word	0xffffffff


	//   ....[33]....
        /*034c*/ 	.word	0xffffffff


	//   ....[34]....
        /*0350*/ 	.word	0xffffffff


	//   ....[35]....
        /*0354*/ 	.word	0xffffffff


	//   ....[36]....
        /*0358*/ 	.word	0xffffffff


	//   ....[37]....
        /*035c*/ 	.word	0xffffffff


	//   ....[38]....
        /*0360*/ 	.word	0xffffffff


	//   ....[39]....
        /*0364*/ 	.word	0xffffffff


	//   ....[40]....
        /*0368*/ 	.word	0xffffffff


	//   ....[41]....
        /*036c*/ 	.word	0xffffffff


	//   ....[42]....
        /*0370*/ 	.word	0xffffffff


	//   ....[43]....
        /*0374*/ 	.word	0xffffffff


	//   ....[44]....
        /*0378*/ 	.word	0xffffffff


	//   ....[45]....
        /*037c*/ 	.word	0xffffffff


	//   ....[46]....
        /*0380*/ 	.word	0xffffffff


	//   ....[47]....
        /*0384*/ 	.word	0xffffffff


	//   ....[48]....
        /*0388*/ 	.word	0xffffffff


	//   ....[49]....
        /*038c*/ 	.word	0xffffffff


	//   ....[50]....
        /*0390*/ 	.word	0xffffffff


	//   ....[51]....
        /*0394*/ 	.word	0xffffffff


	//   ....[52]....
        /*0398*/ 	.word	0xffffffff


	//   ....[53]....
        /*039c*/ 	.word	0xffffffff


	//   ....[54]....
        /*03a0*/ 	.word	0xffffffff


	//   ....[55]....
        /*03a4*/ 	.word	0xffffffff


	//   ....[56]....
        /*03a8*/ 	.word	0xffffffff


	//   ....[57]....
        /*03ac*/ 	.word	0xffffffff


	//   ....[58]....
        /*03b0*/ 	.word	0xffffffff


	//   ....[59]....
        /*03b4*/ 	.word	0xffffffff


	//   ....[60]....
        /*03b8*/ 	.word	0xffffffff


	//   ....[61]....
        /*03bc*/ 	.word	0xffffffff


	//   ....[62]....
        /*03c0*/ 	.word	0xffffffff


	//   ....[63]....
        /*03c4*/ 	.word	0xffffffff


	//   ....[64]....
        /*03c8*/ 	.word	0xffffffff


	//   ....[65]....
        /*03cc*/ 	.word	0xffffffff


	//   ....[66]....
        /*03d0*/ 	.word	0xffffffff


	//   ....[67]....
        /*03d4*/ 	.word	0xffffffff


	//   ....[68]....
        /*03d8*/ 	.word	0xffffffff


	//   ....[69]....
        /*03dc*/ 	.word	0xffffffff


	//   ....[70]....
        /*03e0*/ 	.word	0xffffffff


	//   ....[71]....
        /*03e4*/ 	.word	0xffffffff


	//   ....[72]....
        /*03e8*/ 	.word	0xffffffff


	//   ....[73]....
        /*03ec*/ 	.word	0xffffffff


	//   ....[74]....
        /*03f0*/ 	.word	0xffffffff


	//   ....[75]....
        /*03f4*/ 	.word	0xffffffff


	//   ....[76]....
        /*03f8*/ 	.word	0xffffffff


	//   ....[77]....
        /*03fc*/ 	.word	0xffffffff


	//   ....[78]....
        /*0400*/ 	.word	0xffffffff


	//   ....[79]....
        /*0404*/ 	.word	0xffffffff


	//   ....[80]....
        /*0408*/ 	.word	0xffffffff


	//----- nvinfo : EIATTR_COOP_GROUP_INSTR_OFFSETS
	.align		4
.L_788:
        /*040c*/ 	.byte	0x04, 0x28
        /*040e*/ 	.short	(.L_790 - .L_789)


	//   ....[0]....
.L_789:
        /*0410*/ 	.word	0x00000090


	//   ....[1]....
        /*0414*/ 	.word	0x00001190


	//   ....[2]....
        /*0418*/ 	.word	0x000011c0


	//   ....[3]....
        /*041c*/ 	.word	0x00001450


	//   ....[4]....
        /*0420*/ 	.word	0x00001480


	//   ....[5]....
        /*0424*/ 	.word	0x00001560


	//   ....[6]....
        /*0428*/ 	.word	0x00001590


	//   ....[7]....
        /*042c*/ 	.word	0x00001670


	//   ....[8]....
        /*0430*/ 	.word	0x000016a0


	//   ....[9]....
        /*0434*/ 	.word	0x00001780


	//   ....[10]....
        /*0438*/ 	.word	0x000017b0


	//   ....[11]....
        /*043c*/ 	.word	0x00001890


	//   ....[12]....
        /*0440*/ 	.word	0x000018c0


	//   ....[13]....
        /*0444*/ 	.word	0x000019a0


	//   ....[14]....
        /*0448*/ 	.word	0x000019d0


	//   ....[15]....
        /*044c*/ 	.word	0x00001aa0


	//   ....[16]....
        /*0450*/ 	.word	0x00001ae0


	//   ....[17]....
        /*0454*/ 	.word	0x00003ab0


	//   ....[18]....
        /*0458*/ 	.word	0x00003bc0


	//   ....[19]....
        /*045c*/ 	.word	0x00003dc0


	//   ....[20]....
        /*0460*/ 	.word	0x00003de0


	//   ....[21]....
        /*0464*/ 	.word	0x00003fb0


	//   ....[22]....
        /*0468*/ 	.word	0x00004040


	//   ....[23]....
        /*046c*/ 	.word	0x000042f0


	//   ....[24]....
        /*0470*/ 	.word	0x000043c0


	//   ....[25]....
        /*0474*/ 	.word	0x00007c20


	//   ....[26]....
        /*0478*/ 	.word	0x00007c80


	//   ....[27]....
        /*047c*/ 	.word	0x00007d30


	//   ....[28]....
        /*0480*/ 	.word	0x00007d90


	//   ....[29]....
        /*0484*/ 	.word	0x00007de0


	//   ....[30]....
        /*0488*/ 	.word	0x00007ef0


	//   ....[31]....
        /*048c*/ 	.word	0x00008020


	//   ....[32]....
        /*0490*/ 	.word	0x000084c0


	//   ....[33]....
        /*0494*/ 	.word	0x0000a4c0


	//   ....[34]....
        /*0498*/ 	.word	0x0000a4d0


	//   ....[35]....
        /*049c*/ 	.word	0x0000a4e0


	//   ....[36]....
        /*04a0*/ 	.word	0x0000a500


	//   ....[37]....
        /*04a4*/ 	.word	0x0000a520


	//   ....[38]....
        /*04a8*/ 	.word	0x0000a540


	//   ....[39]....
        /*04ac*/ 	.word	0x0000a550


	//   ....[40]....
        /*04b0*/ 	.word	0x0000a580


	//   ....[41]....
        /*04b4*/ 	.word	0x0000c0b0


	//   ....[42]....
        /*04b8*/ 	.word	0x0000c0d0


	//   ....[43]....
        /*04bc*/ 	.word	0x0000c100


	//   ....[44]....
        /*04c0*/ 	.word	0x0000c120


	//   ....[45]....
        /*04c4*/ 	.word	0x0000c140


	//   ....[46]....
        /*04c8*/ 	.word	0x0000c160


	//   ....[47]....
        /*04cc*/ 	.word	0x0000c170


	//   ....[48]....
        /*04d0*/ 	.word	0x0000c180


	//   ....[49]....
        /*04d4*/ 	.word	0x0000c3c0


	//   ....[50]....
        /*04d8*/ 	.word	0x0000c3d0


	//   ....[51]....
        /*04dc*/ 	.word	0x0000c4d0


	//   ....[52]....
        /*04e0*/ 	.word	0x0000c500


	//   ....[53]....
        /*04e4*/ 	.word	0x0000c5e0


	//   ....[54]....
        /*04e8*/ 	.word	0x0000c610


	//   ....[55]....
        /*04ec*/ 	.word	0x0000c6f0


	//   ....[56]....
        /*04f0*/ 	.word	0x0000c720


	//   ....[57]....
        /*04f4*/ 	.word	0x0000c800


	//   ....[58]....
        /*04f8*/ 	.word	0x0000c830


	//   ....[59]....
        /*04fc*/ 	.word	0x0000c910


	//   ....[60]....
        /*0500*/ 	.word	0x0000c940


	//   ....[61]....
        /*0504*/ 	.word	0x0000ca20


	//   ....[62]....
        /*0508*/ 	.word	0x0000ca50


	//   ....[63]....
        /*050c*/ 	.word	0x0000cb30


	//   ....[64]....
        /*0510*/ 	.word	0x0000cb50


	//   ....[65]....
        /*0514*/ 	.word	0x0000d300


	//   ....[66]....
        /*0518*/ 	.word	0x0000d310


	//   ....[67]....
        /*051c*/ 	.word	0x0000d3e0


	//   ....[68]....
        /*0520*/ 	.word	0x0000d410


	//   ....[69]....
        /*0524*/ 	.word	0x0000d4e0


	//   ....[70]....
        /*0528*/ 	.word	0x0000d510


	//   ....[71]....
        /*052c*/ 	.word	0x0000d5e0


	//   ....[72]....
        /*0530*/ 	.word	0x0000d610


	//   ....[73]....
        /*0534*/ 	.word	0x0000d6e0


	//   ....[74]....
        /*0538*/ 	.word	0x0000d710


	//   ....[75]....
        /*053c*/ 	.word	0x0000d7e0


	//   ....[76]....
        /*0540*/ 	.word	0x0000d810


	//   ....[77]....
        /*0544*/ 	.word	0x0000d8e0


	//   ....[78]....
        /*0548*/ 	.word	0x0000d910


	//   ....[79]....
        /*054c*/ 	.word	0x0000d9e0


	//   ....[80]....
        /*0550*/ 	.word	0x0000da00


	//----- nvinfo : EIATTR_EXIT_INSTR_OFFSETS
	.align		4
.L_790:
        /*0554*/ 	.byte	0x04, 0x1c
        /*0556*/ 	.short	(.L_792 - .L_791)


	//   ....[0]....
.L_791:
        /*0558*/ 	.word	0x00000350


	//   ....[1]....
        /*055c*/ 	.word	0x0000cb60


	//   ....[2]....
        /*0560*/ 	.word	0x0000cbc0


	//   ....[3]....
        /*0564*/ 	.word	0x0000cc20


	//   ....[4]....
        /*0568*/ 	.word	0x0000da10


	//   ....[5]....
        /*056c*/ 	.word	0x0000da60


	//   ....[6]....
        /*0570*/ 	.word	0x0000dac0


	//----- nvinfo : EIATTR_CTAIDZ_USED
	.align		4
.L_792:
        /*0574*/ 	.byte	0x01, 0x04
	.zero		2


	//----- nvinfo : EIATTR_MAX_THREADS
	.align		4
        /*0578*/ 	.byte	0x04, 0x05
        /*057a*/ 	.short	(.L_794 - .L_793)
.L_793:
        /*057c*/ 	.word	0x00000080
        /*0580*/ 	.word	0x00000001
        /*0584*/ 	.word	0x00000001


	//----- nvinfo : EIATTR_CRS_STACK_SIZE
	.align		4
.L_794:
        /*0588*/ 	.byte	0x04, 0x1e
        /*058a*/ 	.short	(.L_796 - .L_795)
.L_795:
        /*058c*/ 	.word	0x00000000
.L_796:


//--------------------- .nv.info._ZN7cutlass13device_kernelIN5flash19enable_sm80_to_sm89INS1_16FlashAttnFwdSm80INS1_25CollectiveMainloopFwdSm80ILi4ELi1ELb0EN4cute5tupleIJNS5_1CILi128EEENS7_ILi64EEES8_EEELi128ENS_10bfloat16_tEfNS_4arch4Sm80ELb0ELb0ELb0ELb1ELb0ELb1ELb1ELb0EEENS1_21CollectiveEpilogueFwdINS6_IJS8_S8_S9_EEENS6_IJNS7_ILi1EEESH_SH_EEESB_SD_Li128ELb1ELb1ELb0ELb0EEENS1_19SingleTileSchedulerILb1ELb0ELb1ELi128EEEEEEEEEvNT_6ParamsE --------------------------
	.section	.nv.info._ZN7cutlass13device_kernelIN5flash19enable_sm80_to_sm89INS1_16FlashAttnFwdSm80INS1_25CollectiveMainloopFwdSm80ILi4ELi1ELb0EN4cute5tupleIJNS5_1CILi128EEENS7_ILi64EEES8_EEELi128ENS_10bfloat16_tEfNS_4arch4Sm80ELb0ELb0ELb0ELb1ELb0ELb1ELb1ELb0EEENS1_21CollectiveEpilogueFwdINS6_IJS8_S8_S9_EEENS6_IJNS7_ILi1EEESH_SH_EEESB_SD_Li128ELb1ELb1ELb0ELb0EEENS1_19SingleTileSchedulerILb1ELb0ELb1ELi128EEEEEEEEEvNT_6ParamsE,"",@"SHT_CUDA_INFO"
	.sectionflags	@""
	.align	4


	//----- nvinfo : EIATTR_CUDA_API_VERSION
	.align		4
        /*0000*/ 	.byte	0x04, 0x37
        /*0002*/ 	.short	(.L_798 - .L_797)
.L_797:
        /*0004*/ 	.word	0x00000082


	//----- nvinfo : EIATTR_SW2861232_WAR
	.align		4
.L_798:
        /*0008*/ 	.byte	0x01, 0x35
	.zero		2


	//----- nvinfo : EIATTR_PARAM_CBANK
	.align		4
        /*000c*/ 	.byte	0x04, 0x0a
        /*000e*/ 	.short	(.L_800 - .L_799)
	.align		4
.L_799:
        /*0010*/ 	.word	index@(.nv.constant0._ZN7cutlass13device_kernelIN5flash19enable_sm80_to_sm89INS1_16FlashAttnFwdSm80INS1_25CollectiveMainloopFwdSm80ILi4ELi1ELb0EN4cute5tupleIJNS5_1CILi128EEENS7_ILi64EEES8_EEELi128ENS_10bfloat16_tEfNS_4arch4Sm80ELb0ELb0ELb0ELb1ELb0ELb1ELb1ELb0EEENS1_21CollectiveEpilogueFwdINS6_IJS8_S8_S9_EEENS6_IJNS7_ILi1EEESH_SH_EEESB_SD_Li128ELb1ELb1ELb0ELb0EEENS1_19SingleTileSchedulerILb1ELb0ELb1ELi128EEEEEEEEEvNT_6ParamsE)
        /*0014*/ 	.short	0x0160
        /*0016*/ 	.short	0x0418


	//----- nvinfo : EIATTR_CBANK_PARAM_SIZE
	.align		4
.L_800:
        /*0018*/ 	.byte	0x03, 0x19
        /*001a*/ 	.short	0x0418


	//----- nvinfo : EIATTR_KPARAM_INFO
	.align		4
        /*001c*/ 	.byte	0x04, 0x17
        /*001e*/ 	.short	(.L_802 - .L_801)
.L_801:
        /*0020*/ 	.word	0x00000000
        /*0024*/ 	.short	0x0000
        /*0026*/ 	.short	0x0000
        /*0028*/ 	.byte	0x00, 0xf0, 0x61, 0x10


	//----- nvinfo : EIATTR_MAXREG_COUNT
	.align		4
.L_802:
        /*002c*/ 	.byte	0x03, 0x1b
        /*002e*/ 	.short	0x00ff


	//----- nvinfo : EIATTR_NUM_BARRIERS
	.align		4
        /*0030*/ 	.byte	0x02, 0x4c
        /*0032*/ 	.byte	0x02
	.zero		1


	//----- nvinfo : EIATTR_ANNOTATIONS
	.align		4
        /*0034*/ 	.byte	0x04, 0x55
        /*0036*/ 	.short	(.L_804 - .L_803)


	//   ....[0]....
.L_803:
        /* <DEDUP_REMOVED lines=57> */


	//----- nvinfo : EIATTR_MERCURY_ISA_VERSION
	.align		4
.L_804:
        /*03b0*/ 	.byte	0x03, 0x5f
        /*03b2*/ 	.short	0x0000


	//----- nvinfo : EIATTR_COOP_GROUP_MASK_REGIDS
	.align		4
        /*03b4*/ 	.byte	0x04, 0x29
        /*03b6*/ 	.short	(.L_806 - .L_805)


	//   ....[0]....
.L_805:
        /*03b8*/ 	.word	0xffffffff


	//   ....[1]....
        /*03bc*/ 	.word	0xffffffff


	//   ....[2]....
        /*03c0*/ 	.word	0xffffffff


	//   ....[3]....
        /*03c4*/ 	.word	0xffffffff


	//   ....[4]....
        /*03c8*/ 	.word	0xffffffff


	//   ....[5]....
        /*03cc*/ 	.word	0xffffffff


	//   ....[6]....
        /*03d0*/ 	.word	0xffffffff


	//   ....[7]....
        /*03d4*/ 	.word	0xffffffff


	//   ....[8]....
        /*03d8*/ 	.word	0xffffffff


	//   ....[9]....
        /*03dc*/ 	.word	0xffffffff


	//   ....[10]....
        /*03e0*/ 	.word	0xffffffff


	//   ....[11]....
        /*03e4*/ 	.word	0xffffffff


	//   ....[12]....
        /*03e8*/ 	.word	0xffffffff


	//   ....[13]....
        /*03ec*/ 	.word	0xffffffff


	//   ....[14]....
        /*03f0*/ 	.word	0xffffffff


	//   ....[15]....
        /*03f4*/ 	.word	0xffffffff


	//   ....[16]....
        /*03f8*/ 	.word	0xffffffff


	//   ....[17]....
        /*03fc*/ 	.word	0xffffffff


	//   ....[18]....
        /*0400*/ 	.word	0xffffffff


	//   ....[19]....
        /*0404*/ 	.word	0xffffffff


	//   ....[20]....
        /*0408*/ 	.word	0xffffffff


	//   ....[21]....
        /*040c*/ 	.word	0xffffffff


	//   ....[22]....
        /*0410*/ 	.word	0xffffffff


	//   ....[23]....
        /*0414*/ 	.word	0xffffffff


	//   ....[24]....
        /*0418*/ 	.word	0xffffffff


	//   ....[25]....
        /*041c*/ 	.word	0xffffffff


	//   ....[26]....
        /*0420*/ 	.word	0xffffffff


	//   ....[27]....
        /*0424*/ 	.word	0xffffffff


	//   ....[28]....
        /*0428*/ 	.word	0xffffffff


	//   ....[29]....
        /*042c*/ 	.word	0xffffffff


	//   ....[30]....
        /*0430*/ 	.word	0xffffffff


	//   ....[31]....
        /*0434*/ 	.word	0xffffffff


	//   ....[32]....
        /*0438*/ 	.word	0xffffffff


	//   ....[33]....
        /*043c*/ 	.word	0xffffffff


	//   ....[34]....
        /*0440*/ 	.word	0xffffffff


	//   ....[35]....
        /*0444*/ 	.word	0xffffffff


	//   ....[36]....
        /*0448*/ 	.word	0xffffffff


	//   ....[37]....
        /*044c*/ 	.word	0xffffffff


	//   ....[38]....
        /*0450*/ 	.word	0xffffffff


	//   ....[39]....
        /*0454*/ 	.word	0xffffffff


	//   ....[40]....
        /*0458*/ 	.word	0xffffffff


	//   ....[41]....
        /*045c*/ 	.word	0xffffffff


	//   ....[42]....
        /*0460*/ 	.word	0xffffffff


	//   ....[43]....
        /*0464*/ 	.word	0xffffffff


	//   ....[44]....
        /*0468*/ 	.word	0xffffffff


	//   ....[45]....
        /*046c*/ 	.word	0xffffffff


	//   ....[46]....
        /*0470*/ 	.word	0xffffffff


	//   ....[47]....
        /*0474*/ 	.word	0xffffffff


	//   ....[48]....
        /*0478*/ 	.word	0xffffffff


	//   ....[49]....
        /*047c*/ 	.word	0xffffffff


	//   ....[50]....
        /*0480*/ 	.word	0xffffffff


	//   ....[51]....
        /*0484*/ 	.word	0xffffffff


	//   ....[52]....
        /*0488*/ 	.word	0xffffffff


	//   ....[53]....
        /*048c*/ 	.word	0xffffffff


	//   ....[54]....
        /*0490*/ 	.word	0xffffffff


	//   ....[55]....
        /*0494*/ 	.word	0xffffffff


	//   ....[56]....
        /*0498*/ 	.word	0xffffffff


	//   ....[57]....
        /*049c*/ 	.word	0xffffffff


	//   ....[58]....
        /*04a0*/ 	.word	0xffffffff


	//   ....[59]....
        /*04a4*/ 	.word	0xffffffff


	//   ....[60]....
        /*04a8*/ 	.word	0xffffffff


	//   ....[61]....
        /*04ac*/ 	.word	0xffffffff


	//   ....[62]....
        /*04b0*/ 	.word	0xffffffff


	//   ....[63]....
        /*04b4*/ 	.word	0xffffffff


	//   ....[64]....
        /*04b8*/ 	.word	0xffffffff


	//   ....[65]....
        /*04bc*/ 	.word	0xffffffff


	//   ....[66]....
        /*04c0*/ 	.word	0xffffffff


	//   ....[67]....
        /*04c4*/ 	.word	0xffffffff


	//   ....[68]....
        /*04c8*/ 	.word	0xffffffff


	//   ....[69]....
        /*04cc*/ 	.word	0xffffffff


	//   ....[70]....
        /*04d0*/ 	.word	0xffffffff


	//   ....[71]....
        /*04d4*/ 	.word	0xffffffff


	//   ....[72]....
        /*04d8*/ 	.word	0xffffffff


	//   ....[73]....
        /*04dc*/ 	.word	0xffffffff


	//   ....[74]....
        /*04e0*/ 	.word	0xffffffff


	//   ....[75]....
        /*04e4*/ 	.word	0xffffffff


	//   ....[76]....
        /*04e8*/ 	.word	0xffffffff


	//   ....[77]....
        /*04ec*/ 	.word	0xffffffff


	//   ....[78]....
        /*04f0*/ 	.word	0xffffffff


	//   ....[79]....
        /*04f4*/ 	.word	0xffffffff


	//   ....[80]....
        /*04f8*/ 	.word	0xffffffff


	//----- nvinfo : EIATTR_COOP_GROUP_INSTR_OFFSETS
	.align		4
.L_806:
        /*04fc*/ 	.byte	0x04, 0x28
        /*04fe*/ 	.short	(.L_808 - .L_807)


	//   ....[0]....
.L_807:
        /*0500*/ 	.word	0x00000090


	//   ....[1]....
        /*0504*/ 	.word	0x000084b0


	//   ....[2]....
        /*0508*/ 	.word	0x000084f0


	//   ....[3]....
        /*050c*/ 	.word	0x00008520


	//   ....[4]....
        /*0510*/ 	.word	0x00008560


	//   ....[5]....
        /*0514*/ 	.word	0x00008590


	//   ....[6]....
        /*0518*/ 	.word	0x00008600


	//   ....[7]....
        /*051c*/ 	.word	0x00008660


	//   ....[8]....
        /*0520*/ 	.word	0x00008720


	//   ....[9]....
        /*0524*/ 	.word	0x000087d0


	//   ....[10]....
        /*0528*/ 	.word	0x000087f0


	//   ....[11]....
        /*052c*/ 	.word	0x00008860


	//   ....[12]....
        /*0530*/ 	.word	0x000088f0


	//   ....[13]....
        /*0534*/ 	.word	0x000089d0


	//   ....[14]....
        /*0538*/ 	.word	0x000089f0


	//   ....[15]....
        /*053c*/ 	.word	0x00008bc0


	//   ....[16]....
        /*0540*/ 	.word	0x00008c00


	//   ....[17]....
        /*0544*/ 	.word	0x000112b0


	//   ....[18]....
        /*0548*/ 	.word	0x000113d0


	//   ....[19]....
        /*054c*/ 	.word	0x00011650


	//   ....[20]....
        /*0550*/ 	.word	0x000116a0


	//   ....[21]....
        /*0554*/ 	.word	0x000117d0


	//   ....[22]....
        /*0558*/ 	.word	0x000118b0


	//   ....[23]....
        /*055c*/ 	.word	0x000118e0


	//   ....[24]....
        /*0560*/ 	.word	0x00011930


	//   ....[25]....
        /*0564*/ 	.word	0x00015620


	//   ....[26]....
        /*0568*/ 	.word	0x00015680


	//   ....[27]....
        /*056c*/ 	.word	0x00015730


	//   ....[28]....
        /*0570*/ 	.word	0x000157a0


	//   ....[29]....
        /*0574*/ 	.word	0x000157d0


	//   ....[30]....
        /*0578*/ 	.word	0x000158e0


	//   ....[31]....
        /*057c*/ 	.word	0x00015f30


	//   ....[32]....
        /*0580*/ 	.word	0x000160d0


	//   ....[33]....
        /*0584*/ 	.word	0x00018030


	//   ....[34]....
        /*0588*/ 	.word	0x00018040


	//   ....[35]....
        /*058c*/ 	.word	0x00018050


	//   ....[36]....
        /*0590*/ 	.word	0x00018070


	//   ....[37]....
        /*0594*/ 	.word	0x00018090


	//   ....[38]....
        /*0598*/ 	.word	0x000180b0


	//   ....[39]....
        /*059c*/ 	.word	0x000180c0


	//   ....[40]....
        /*05a0*/ 	.word	0x000180f0


	//   ....[41]....
        /*05a4*/ 	.word	0x00019bf0


	//   ....[42]....
        /*05a8*/ 	.word	0x00019c30


	//   ....[43]....
        /*05ac*/ 	.word	0x00019c60


	//   ....[44]....
        /*05b0*/ 	.word	0x00019c80


	//   ....[45]....
        /*05b4*/ 	.word	0x00019ca0


	//   ....[46]....
        /*05b8*/ 	.word	0x00019cc0


	//   ....[47]....
        /*05bc*/ 	.word	0x00019cd0


	//   ....[48]....
        /*05c0*/ 	.word	0x00019ce0


	//   ....[49]....
        /*05c4*/ 	.word	0x00019f20


	//   ....[50]....
        /*05c8*/ 	.word	0x00019f30


	//   ....[51]....
        /*05cc*/ 	.word	0x0001a030


	//   ....[52]....
        /*05d0*/ 	.word	0x0001a060


	//   ....[53]....
        /*05d4*/ 	.word	0x0001a140


	//   ....[54]....
        /*05d8*/ 	.word	0x0001a170


	//   ....[55]....
        /*05dc*/ 	.word	0x0001a250


	//   ....[56]....
        /*05e0*/ 	.word	0x0001a280


	//   ....[57]....
        /*05e4*/ 	.word	0x0001a360


	//   ....[58]....
        /*05e8*/ 	.word	0x0001a390


	//   ....[59]....
        /*05ec*/ 	.word	0x0001a470


	//   ....[60]....
        /*05f0*/ 	.word	0x0001a4a0


	//   ....[61]....
        /*05f4*/ 	.word	0x0001a580


	//   ....[62]....
        /*05f8*/ 	.word	0x0001a5b0


	//   ....[63]....
        /*05fc*/ 	.word	0x0001a690


	//   ....[64]....
        /*0600*/ 	.word	0x0001a6b0


	//   ....[65]....
        /*0604*/ 	.word	0x0001ae20


	//   ....[66]....
        /*0608*/ 	.word	0x0001ae30


	//   ....[67]....
        /*060c*/ 	.word	0x0001af00


	//   ....[68]....
        /*0610*/ 	.word	0x0001af30


	//   ....[69]....
        /*0614*/ 	.word	0x0001b000


	//   ....[70]....
        /*0618*/ 	.word	0x0001b030


	//   ....[71]....
        /*061c*/ 	.word	0x0001b100


	//   ....[72]....
        /*0620*/ 	.word	0x0001b130


	//   ....[73]....
        /*0624*/ 	.word	0x0001b200


	//   ....[74]....
        /*0628*/ 	.word	0x0001b230


	//   ....[75]....
        /*062c*/ 	.word	0x0001b300


	//   ....[76]....
        /*0630*/ 	.word	0x0001b330


	//   ....[77]....
        /*0634*/ 	.word	0x0001b400


	//   ....[78]....
        /*0638*/ 	.word	0x0001b430


	//   ....[79]....
        /*063c*/ 	.word	0x0001b500


	//   ....[80]....
        /*0640*/ 	.word	0x0001b520


	//----- nvinfo : EIATTR_EXIT_INSTR_OFFSETS
	.align		4
.L_808:
        /*0644*/ 	.byte	0x04, 0x1c
        /*0646*/ 	.short	(.L_810 - .L_809)


	//   ....[0]....
.L_809:
        /*0648*/ 	.word	0x00000350


	//   ....[1]....
        /*064c*/ 	.word	0x0001a6c0


	//   ....[2]....
        /*0650*/ 	.word	0x0001a720


	//   ....[3]....
        /*0654*/ 	.word	0x0001a780


	//   ....[4]....
        /*0658*/ 	.word	0x0001b530


	//   ....[5]....
        /*065c*/ 	.word	0x0001b580


	//   ....[6]....
        /*0660*/ 	.word	0x0001b5e0


	//----- nvinfo : EIATTR_CTAIDZ_USED
	.align		4
.L_810:
        /*0664*/ 	.byte	0x01, 0x04
	.zero		2


	//----- nvinfo : EIATTR_MAX_THREADS
	.align		4
        /*0668*/ 	.byte	0x04, 0x05
        /*066a*/ 	.short	(.L_812 - .L_811)
.L_811:
        /*066c*/ 	.word	0x00000080
        /*0670*/ 	.word	0x00000001
        /*0674*/ 	.word	0x00000001


	//----- nvinfo : EIATTR_CRS_STACK_SIZE
	.align		4
.L_812:
        /*0678*/ 	.byte	0x04, 0x1e
        /*067a*/ 	.short	(.L_814 - .L_813)
.L_813:
        /*067c*/ 	.word	0x00000000
.L_814:


//--------------------- .nv.info._ZN7cutlass13device_kernelIN5flash19enable_sm80_to_sm89INS1_16FlashAttnFwdSm80INS1_25CollectiveMainloopFwdSm80ILi4ELi1ELb0EN4cute5tupleIJNS5_1CILi128EEENS7_ILi48EEES8_EEELi128ENS_10bfloat16_tEfNS_4arch4Sm80ELb0ELb1ELb0ELb0ELb0ELb0ELb1ELb0EEENS1_21CollectiveEpilogueFwdINS6_IJS8_S8_S9_EEENS6_IJNS7_ILi1EEESH_SH_EEESB_SD_Li128ELb0ELb1ELb0ELb0EEENS1_19SingleTileSchedulerILb0ELb0ELb1ELi128EEEEEEEEEvNT_6ParamsE --------------------------
	.section	.nv.info._ZN7cutlass13device_kernelIN5flash19enable_sm80_to_sm89INS1_16FlashAttnFwdSm80INS1_25CollectiveMainloopFwdSm80ILi4ELi1ELb0EN4cute5tupleIJNS5_1CILi128EEENS7_ILi48EEES8_EEELi128ENS_10bfloat16_tEfNS_4arch4Sm80ELb0ELb1ELb0ELb0ELb0ELb0ELb1ELb0EEENS1_21CollectiveEpilogueFwdINS6_IJS8_S8_S9_EEENS6_IJNS7_ILi1EEESH_SH_EEESB_SD_Li128ELb0ELb1ELb0ELb0EEENS1_19SingleTileSchedulerILb0ELb0ELb1ELi128EEEEEEEEEvNT_6ParamsE,"",@"SHT_CUDA_INFO"
	.sectionflags	@""
	.align	4


	//----- nvinfo : EIATTR_CUDA_API_VERSION
	.align		4
        /*0000*/ 	.byte	0x04, 0x37
        /*0002*/ 	.short	(.L_816 - .L_815)
.L_815:
        /*0004*/ 	.word	0x00000082


	//----- nvinfo : EIATTR_SW2861232_WAR
	.align		4
.L_816:
        /*0008*/ 	.byte	0x01, 0x35
	.zero		2


	//----- nvinfo : EIATTR_PARAM_CBANK
	.align		4
        /*000c*/ 	.byte	0x04, 0x0a
        /*000e*/ 	.short	(.L_818 - .L_817)
	.align		4
.L_817:
        /*0010*/ 	.word	index@(.nv.constant0._ZN7cutlass13device_kernelIN5flash19enable_sm80_to_sm89INS1_16FlashAttnFwdSm80INS1_25CollectiveMainloopFwdSm80ILi4ELi1ELb0EN4cute5tupleIJNS5_1CILi128EEENS7_ILi48EEES8_EEELi128ENS_10bfloat16_tEfNS_4arch4Sm80ELb0ELb1ELb0ELb0ELb0ELb0ELb1ELb0EEENS1_21CollectiveEpilogueFwdINS6_IJS8_S8_S9_EEENS6_IJNS7_ILi1EEESH_SH_EEESB_SD_Li128ELb0ELb1ELb0ELb0EEENS1_19SingleTileSchedulerILb0ELb0ELb1ELi128EEEEEEEEEvNT_6ParamsE)
        /*0014*/ 	.short	0x0160
        /*0016*/ 	.short	0x0418


	//----- nvinfo : EIATTR_CBANK_PARAM_SIZE
	.align		4
.L_818:
        /*0018*/ 	.byte	0x03, 0x19
        /*001a*/ 	.short	0x0418


	//----- nvinfo : EIATTR_KPARAM_INFO
	.align		4
        /*001c*/ 	.byte	0x04, 0x17
        /*001e*/ 	.short	(.L_820 - .L_819)
.L_819:
        /*0020*/ 	.word	0x00000000
        /*0024*/ 	.short	0x0000
        /*0026*/ 	.short	0x0000
        /*0028*/ 	.byte	0x00, 0xf0, 0x61, 0x10


	//----- nvinfo : EIATTR_MAXREG_COUNT
	.align		4
.L_820:
        /*002c*/ 	.byte	0x03, 0x1b
        /*002e*/ 	.short	0x00ff


	//----- nvinfo : EIATTR_NUM_BARRIERS
	.align		4
        /*0030*/ 	.byte	0x02, 0x4c
        /*0032*/ 	.byte	0x02
	.zero		1


	//----- nvinfo : EIATTR_ANNOTATIONS
	.align		4
        /*0034*/ 	.byte	0x04, 0x55
        /*0036*/ 	.short	(.L_822 - .L_821)


	//   ....[0]....
.L_821:
        /* <DEDUP_REMOVED lines=43> */


	//----- nvinfo : EIATTR_MERCURY_ISA_VERSION
	.align		4
.L_822:
        /*02d0*/ 	.byte	0x03, 0x5f
        /*02d2*/ 	.short	0x0000


	//----- nvinfo : EIATTR_COOP_GROUP_MASK_REGIDS
	.align		4
        /*02d4*/ 	.byte	0x04, 0x29
        /*02d6*/ 	.short	(.L_824 - .L_823)


	//   ....[0]....
.L_823:
        /*02d8*/ 	.word	0xffffffff


	//   ....[1]....
        /*02dc*/ 	.word	0xffffffff


	//   ....[2]....
        /*02e0*/ 	.word	0xffffffff


	//   ....[3]....
        /*02e4*/ 	.word	0xffffffff


	//   ....[4]....
        /*02e8*/ 	.word	0xffffffff


	//   ....[5]....
        /*02ec*/ 	.word	0xffffffff


	//   ....[6]....
        /*02f0*/ 	.word	0xffffffff


	//   ....[7]....
        /*02f4*/ 	.word	0xffffffff


	//   ....[8]....
        /*02f8*/ 	.word	0xffffffff


	//   ....[9]....
        /*02fc*/ 	.word	0xffffffff


	//   ....[10]....
        /*0300*/ 	.word	0xffffffff


	//   ....[11]....
        /*0304*/ 	.word	0xffffffff


	//   ....[12]....
        /*0308*/ 	.word	0xffffffff


	//   ....[13]....
        /*030c*/ 	.word	0xffffffff


	//   ....[14]....
        /*0310*/ 	.word	0xffffffff


	//   ....[15]....
        /*0314*/ 	.word	0xffffffff


	//   ....[16]....
        /*0318*/ 	.word	0xffffffff


	//   ....[17]....
        /*031c*/ 	.word	0xffffffff


	//   ....[18]....
        /*0320*/ 	.word	0xffffffff


	//   ....[19]....
        /*0324*/ 	.word	0xffffffff


	//   ....[20]....
        /*0328*/ 	.word	0xffffffff


	//   ....[21]....
        /*032c*/ 	.word	0xffffffff


	//   ....[22]....
        /*0330*/ 	.word	0xffffffff


	//   ....[23]....
        /*0334*/ 	.word	0xffffffff


	//   ....[24]....
        /*0338*/ 	.word	0xffffffff


	//   ....[25]....
        /*033c*/ 	.word	0xffffffff


	//   ....[26]....
        /*0340*/ 	.word	0xffffffff


	//   ....[27]....
        /*0344*/ 	.word	0xffffffff


	//   ....[28]....
        /*0348*/ 	.word	0xffffffff


	//   ....[29]....
        /*034c*/ 	.word	0xffffffff


	//   ....[30]....
        /*0350*/ 	.word	0xffffffff


	//   ....[31]....
        /*0354*/ 	.word	0xffffffff


	//   ....[32]....
        /*0358*/ 	.word	0xffffffff


	//   ....[33]....
        /*035c*/ 	.word	0xffffffff


	//   ....[34]....
        /*0360*/ 	.word	0xffffffff


	//   ....[35]....
        /*0364*/ 	.word	0xffffffff


	//   ....[36]....
        /*0368*/ 	.word	0xffffffff


	//   ....[37]....
        /*036c*/ 	.word	0xffffffff


	//   ....[38]....
        /*0370*/ 	.word	0xffffffff


	//   ....[39]....
        /*0374*/ 	.word	0xffffffff


	//   ....[40]....
        /*0378*/ 	.word	0xffffffff


	//   ....[41]....
        /*037c*/ 	.word	0xffffffff


	//   ....[42]....
        /*0380*/ 	.word	0xffffffff


	//   ....[43]....
        /*0384*/ 	.word	0xffffffff


	//   ....[44]....
        /*0388*/ 	.word	0xffffffff


	//   ....[45]....
        /*038c*/ 	.word	0xffffffff


	//   ....[46]....
        /*0390*/ 	.word	0xffffffff


	//   ....[47]....
        /*0394*/ 	.word	0xffffffff


	//   ....[48]....
        /*0398*/ 	.word	0xffffffff


	//   ....[49]....
        /*039c*/ 	.word	0xffffffff


	//   ....[50]....
        /*03a0*/ 	.word	0xffffffff


	//   ....[51]....
        /*03a4*/ 	.word	0xffffffff


	//   ....[52]....
        /*03a8*/ 	.word	0xffffffff


	//   ....[53]....
        /*03ac*/ 	.word	0xffffffff


	//   ....[54]....
        /*03b0*/ 	.word	0xffffffff


	//   ....[55]....
        /*03b4*/ 	.word	0xffffffff


	//   ....[56]....
        /*03b8*/ 	.word	0xffffffff


	//   ....[57]....
        /*03bc*/ 	.word	0xffffffff


	//   ....[58]....
        /*03c0*/ 	.word	0xffffffff


	//   ....[59]....
        /*03c4*/ 	.word	0xffffffff


	//   ....[60]....
        /*03c8*/ 	.word	0xffffffff


	//   ....[61]....
        /*03cc*/ 	.word	0xffffffff


	//   ....[62]....
        /*03d0*/ 	.word	0xffffffff


	//   ....[63]....
        /*03d4*/ 	.word	0xffffffff


	//   ....[64]....
        /*03d8*/ 	.word	0xffffffff


	//   ....[65]....
        /*03dc*/ 	.word	0xffffffff


	//   ....[66]....
        /*03e0*/ 	.word	0xffffffff


	//   ....[67]....
        /*03e4*/ 	.word	0xffffffff


	//   ....[68]....
        /*03e8*/ 	.word	0xffffffff


	//   ....[69]....
        /*03ec*/ 	.word	0xffffffff


	//   ....[70]....
        /*03f0*/ 	.word	0xffffffff


	//   ....[71]....
        /*03f4*/ 	.word	0xffffffff


	//   ....[72]....
        /*03f8*/ 	.word	0xffffffff


	//   ....[73]....
        /*03fc*/ 	.word	0xffffffff


	//   ....[74]....
        /*0400*/ 	.word	0xffffffff


	//   ....[75]....
        /*0404*/ 	.word	0xffffffff


	//   ....[76]....
        /*0408*/ 	.word	0xffffffff


	//   ....[77]....
        /*040c*/ 	.word	0xffffffff


	//   ....[78]....
        /*0410*/ 	.word	0xffffffff


	//   ....[79]....
        /*0414*/ 	.word	0xffffffff


	//   ....[80]....
        /*0418*/ 	.word	0xffffffff


	//   ....[81]....
        /*041c*/ 	.word	0xffffffff


	//   ....[82]....
        /*0420*/ 	.word	0xffffffff


	//   ....[83]....
        /*0424*/ 	.word	0xffffffff


	//   ....[84]....
        /*0428*/ 	.word	0xffffffff


	//   ....[85]....
        /*042c*/ 	.word	0xffffffff


	//   ....[86]....
        /*0430*/ 	.word	0xffffffff


	//   ....[87]....
        /*0434*/ 	.word	0xffffffff


	//   ....[88]....
        /*0438*/ 	.word	0xffffffff


	//   ....[89]....
        /*043c*/ 	.word	0xffffffff


	//   ....[90]....
        /*0440*/ 	.word	0xffffffff


	//   ....[91]....
        /*0444*/ 	.word	0xffffffff


	//   ....[92]....
        /*0448*/ 	.word	0xffffffff


	//   ....[93]....
        /*044c*/ 	.word	0xffffffff


	//   ....[94]....
        /*0450*/ 	.word	0xffffffff


	//   ....[95]....
        /*0454*/ 	.word	0xffffffff


	//   ....[96]....
        /*0458*/ 	.word	0xffffffff


	//   ....[97]....
        /*045c*/ 	.word	0xffffffff


	//   ....[98]....
        /*0460*/ 	.word	0xffffffff


	//   ....[99]....
        /*0464*/ 	.word	0xffffffff


	//   ....[100]....
        /*0468*/ 	.word	0xffffffff


	//   ....[101]....
        /*046c*/ 	.word	0xffffffff


	//   ....[102]....
        /*0470*/ 	.word	0xffffffff


	//   ....[103]....
        /*0474*/ 	.word	0xffffffff


	//   ....[104]....
        /*0478*/ 	.word	0xffffffff


	//   ....[105]....
        /*047c*/ 	.word	0xffffffff


	//   ....[106]....
        /*0480*/ 	.word	0xffffffff


	//   ....[107]....
        /*0484*/ 	.word	0xffffffff


	//----- nvinfo : EIATTR_COOP_GROUP_INSTR_OFFSETS
	.align		4
.L_824:
        /*0488*/ 	.byte	0x04, 0x28
        /*048a*/ 	.short	(.L_826 - .L_825)


	//   ....[0]....
.L_825:
        /*048c*/ 	.word	0x00000ed0


	//   ....[1]....
        /*0490*/ 	.word	0x00000f10


	//   ....[2]....
        /*0494*/ 	.word	0x00000f40


	//   ....[3]....
        /*0498*/ 	.word	0x00000f70


	//   ....[4]....
        /*049c*/ 	.word	0x00001020


	//   ....[5]....
        /*04a0*/ 	.word	0x00001080


	//   ....[6]....
        /*04a4*/ 	.word	0x00001100


	//   ....[7]....
        /*04a8*/ 	.word	0x00001140


	//   ....[8]....
        /*04ac*/ 	.word	0x00001200


	//   ....[9]....
        /*04b0*/ 	.word	0x00001260


	//   ....[10]....
        /*04b4*/ 	.word	0x000012d0


	//   ....[11]....
        /*04b8*/ 	.word	0x000013b0


	//   ....[12]....
        /*04bc*/ 	.word	0x000013e0


	//   ....[13]....
        /*04c0*/ 	.word	0x00001410


	//   ....[14]....
        /*04c4*/ 	.word	0x00001450


	//   ....[15]....
        /*04c8*/ 	.word	0x00001470


	//   ....[16]....
        /*04cc*/ 	.word	0x00002be0


	//   ....[17]....
        /*04d0*/ 	.word	0x00002e20


	//   ....[18]....
        /*04d4*/ 	.word	0x00002fe0


	//   ....[19]....
        /*04d8*/ 	.word	0x00003a90


	//   ....[20]....
        /*04dc*/ 	.word	0x00003ec0


	//   ....[21]....
        /*04e0*/ 	.word	0x00004040


	//   ....[22]....
        /*04e4*/ 	.word	0x00004140


	//   ....[23]....
        /*04e8*/ 	.word	0x00004260


	//   ....[24]....
        /*04ec*/ 	.word	0x000046b0


	//   ....[25]....
        /*04f0*/ 	.word	0x000046f0


	//   ....[26]....
        /*04f4*/ 	.word	0x000047a0


	//   ....[27]....
        /*04f8*/ 	.word	0x00004920


	//   ....[28]....
        /*04fc*/ 	.word	0x00007510


	//   ....[29]....
        /*0500*/ 	.word	0x000077a0


	//   ....[30]....
        /*0504*/ 	.word	0x00007980


	//   ....[31]....
        /*0508*/ 	.word	0x00007ff0


	//   ....[32]....
        /*050c*/ 	.word	0x00008790


	//   ....[33]....
        /*0510*/ 	.word	0x000088b0


	//   ....[34]....
        /*0514*/ 	.word	0x000089f0


	//   ....[35]....
        /*0518*/ 	.word	0x00008b40


	//   ....[36]....
        /*051c*/ 	.word	0x00008be0


	//   ....[37]....
        /*0520*/ 	.word	0x00008d00


	//   ....[38]....
        /*0524*/ 	.word	0x00008ec0


	//   ....[39]....
        /*0528*/ 	.word	0x00008f10


	//   ....[40]....
        /*052c*/ 	.word	0x0000bd10


	//   ....[41]....
        /*0530*/ 	.word	0x0000bd70


	//   ....[42]....
        /*0534*/ 	.word	0x0000bda0


	//   ....[43]....
        /*0538*/ 	.word	0x0000bdd0


	//   ....[44]....
        /*053c*/ 	.word	0x0000be20


	//   ....[45]....
        /*0540*/ 	.word	0x0000be60


	//   ....[46]....
        /*0544*/ 	.word	0x0000c120


	//   ....[47]....
        /*0548*/ 	.word	0x0000c2a0


	//   ....[48]....
        /*054c*/ 	.word	0x0000ebb0


	//   ....[49]....
        /*0550*/ 	.word	0x0000ee20


	//   ....[50]....
        /*0554*/ 	.word	0x0000f330


	//   ....[51]....
        /*0558*/ 	.word	0x0000f800


	//   ....[52]....
        /*055c*/ 	.word	0x0000ffb0


	//   ....[53]....
        /*0560*/ 	.word	0x00010020


	//   ....[54]....
        /*0564*/ 	.word	0x000101e0


	//   ....[55]....
        /*0568*/ 	.word	0x00010210


	//   ....[56]....
        /*056c*/ 	.word	0x00010230


	//   ....[57]....
        /*0570*/ 	.word	0x00010310


	//   ....[58]....
        /*0574*/ 	.word	0x00010600


	//   ....[59]....
        /*0578*/ 	.word	0x00010670


	//   ....[60]....
        /*057c*/ 	.word	0x00012170


	//   ....[61]....
        /*0580*/ 	.word	0x00012180


	//   ....[62]....
        /*0584*/ 	.word	0x00012190


	//   ....[63]....
        /*0588*/ 	.word	0x000121a0


	//   ....[64]....
        /*058c*/ 	.word	0x000121d0


	//   ....[65]....
        /*0590*/ 	.word	0x000121f0


	//   ....[66]....
        /*0594*/ 	.word	0x00012210


	//   ....[67]....
        /*0598*/ 	.word	0x00012220


	//   ....[68]....
        /*059c*/ 	.word	0x000136d0


	//   ....[69]....
        /*05a0*/ 	.word	0x00013d20


	//   ....[70]....
        /*05a4*/ 	.word	0x00013d40


	//   ....[71]....
        /*05a8*/ 	.word	0x00013d50


	//   ....[72]....
        /*05ac*/ 	.word	0x00013d60


	//   ....[73]....
        /*05b0*/ 	.word	0x00013d70


	//   ....[74]....
        /*05b4*/ 	.word	0x00013d80


	//   ....[75]....
        /*05b8*/ 	.word	0x00013d90


	//   ....[76]....
        /*05bc*/ 	.word	0x00013ef0


	//   ....[77]....
        /*05c0*/ 	.word	0x00013f00


	//   ....[78]....
        /*05c4*/ 	.word	0x00014000


	//   ....[79]....
        /*05c8*/ 	.word	0x00014030


	//   ....[80]....
        /*05cc*/ 	.word	0x00014110


	//   ....[81]....
        /*05d0*/ 	.word	0x00014140


	//   ....[82]....
        /*05d4*/ 	.word	0x00014220


	//   ....[83]....
        /*05d8*/ 	.word	0x00014250


	//   ....[84]....
        /*05dc*/ 	.word	0x00014330


	//   ....[85]....
        /*05e0*/ 	.word	0x00014360


	//   ....[86]....
        /*05e4*/ 	.word	0x00014440


	//   ....[87]....
        /*05e8*/ 	.word	0x00014470


	//   ....[88]....
        /*05ec*/ 	.word	0x00014550


	//   ....[89]....
        /*05f0*/ 	.word	0x00014580


	//   ....[90]....
        /*05f4*/ 	.word	0x00014660


	//   ....[91]....
        /*05f8*/ 	.word	0x00014680


	//   ....[92]....
        /*05fc*/ 	.word	0x00014cb0


	//   ....[93]....
        /*0600*/ 	.word	0x00014cc0


	//   ....[94]....
        /*0604*/ 	.word	0x00014d90


	//   ....[95]....
        /*0608*/ 	.word	0x00014dc0


	//   ....[96]....
        /*060c*/ 	.word	0x00014e90


	//   ....[97]....
        /*0610*/ 	.word	0x00014ec0


	//   ....[98]....
        /*0614*/ 	.word	0x00014f90


	//   ....[99]....
        /*0618*/ 	.word	0x00014fc0


	//   ....[100]....
        /*061c*/ 	.word	0x00015090


	//   ....[101]....
        /*0620*/ 	.word	0x000150c0


	//   ....[102]....
        /*0624*/ 	.word	0x00015190


	//   ....[103]....
        /*0628*/ 	.word	0x000151c0


	//   ....[104]....
        /*062c*/ 	.word	0x00015290


	//   ....[105]....
        /*0630*/ 	.word	0x000152c0


	//   ....[106]....
        /*0634*/ 	.word	0x00015390


	//   ....[107]....
        /*0638*/ 	.word	0x000153b0


	//----- nvinfo : EIATTR_EXIT_INSTR_OFFSETS
	.align		4
.L_826:
        /*063c*/ 	.byte	0x04, 0x1c
        /*063e*/ 	.short	(.L_828 - .L_827)


	//   ....[0]....
.L_827:
        /*0640*/ 	.word	0x00000040


	//   ....[1]....
        /*0644*/ 	.word	0x00014690


	//   ....[2]....
        /*0648*/ 	.word	0x000146f0


	//   ....[3]....
        /*064c*/ 	.word	0x00014750


	//   ....[4]....
        /*0650*/ 	.word	0x000153c0


	//   ....[5]....
        /*0654*/ 	.word	0x00015410


	//   ....[6]....
        /*0658*/ 	.word	0x00015470


	//----- nvinfo : EIATTR_CTAIDZ_USED
	.align		4
.L_828:
        /*065c*/ 	.byte	0x01, 0x04
	.zero		2


	//----- nvinfo : EIATTR_MAX_THREADS
	.align		4
        /*0660*/ 	.byte	0x04, 0x05
        /*0662*/ 	.short	(.L_830 - .L_829)
.L_829:
        /*0664*/ 	.word	0x00000080
        /*0668*/ 	.word	0x00000001
        /*066c*/ 	.word	0x00000001


	//----- nvinfo : EIATTR_CRS_STACK_SIZE
	.align		4
.L_830:
        /*0670*/ 	.byte	0x04, 0x1e
        /*0672*/ 	.short	(.L_832 - .L_831)
.L_831:
        /*0674*/ 	.word	0x00000000
.L_832:


//--------------------- .nv.info._ZN7cutlass13device_kernelIN5flash19enable_sm80_to_sm89INS1_16FlashAttnFwdSm80INS1_25CollectiveMainloopFwdSm80ILi4ELi1ELb0EN4cute5tupleIJNS5_1CILi128EEENS7_ILi48EEES8_EEELi128ENS_10bfloat16_tEfNS_4arch4Sm80ELb0ELb1ELb0ELb1ELb0ELb0ELb1ELb0EEENS1_21CollectiveEpilogueFwdINS6_IJS8_S8_S9_EEENS6_IJNS7_ILi1EEESH_SH_EEESB_SD_Li128ELb1ELb1ELb0ELb0EEENS1_19SingleTileSchedulerILb1ELb0ELb1ELi128EEEEEEEEEvNT_6ParamsE --------------------------
	.section	.nv.info._ZN7cutlass13device_kernelIN5flash19enable_sm80_to_sm89INS1_16FlashAttnFwdSm80INS1_25CollectiveMainloopFwdSm80ILi4ELi1ELb0EN4cute5tupleIJNS5_1CILi128EEENS7_ILi48EEES8_EEELi128ENS_10bfloat16_tEfNS_4arch4Sm80ELb0ELb1ELb0ELb1ELb0ELb0ELb1ELb0EEENS1_21CollectiveEpilogueFwdINS6_IJS8_S8_S9_EEENS6_IJNS7_ILi1EEESH_SH_EEESB_SD_Li128ELb1ELb1ELb0ELb0EEENS1_19SingleTileSchedulerILb1ELb0ELb1ELi128EEEEEEEEEvNT_6ParamsE,"",@"SHT_CUDA_INFO"
	.sectionflags	@""
	.align	4


	//----- nvinfo : EIATTR_CUDA_API_VERSION
	.align		4
        /*0000*/ 	.byte	0x04, 0x37
        /*0002*/ 	.short	(.L_834 - .L_833)
.L_833:
        /*0004*/ 	.word	0x00000082


	//----- nvinfo : EIATTR_SW2861232_WAR
	.align		4
.L_834:
        /*0008*/ 	.byte	0x01, 0x35
	.zero		2


	//----- nvinfo : EIATTR_PARAM_CBANK
	.align		4
        /*000c*/ 	.byte	0x04, 0x0a
        /*000e*/ 	.short	(.L_836 - .L_835)
	.align		4
.L_835:
        /*0010*/ 	.word	index@(.nv.constant0._ZN7cutlass13device_kernelIN5flash19enable_sm80_to_sm89INS1_16FlashAttnFwdSm80INS1_25CollectiveMainloopFwdSm80ILi4ELi1ELb0EN4cute5tupleIJNS5_1CILi128EEENS7_ILi48EEES8_EEELi128ENS_10bfloat16_tEfNS_4arch4Sm80ELb0ELb1ELb0ELb1ELb0ELb0ELb1ELb0EEENS1_21CollectiveEpilogueFwdINS6_IJS8_S8_S9_EEENS6_IJNS7_ILi1EEESH_SH_EEESB_SD_Li128ELb1ELb1ELb0ELb0EEENS1_19SingleTileSchedulerILb1ELb0ELb1ELi128EEEEEEEEEvNT_6ParamsE)
        /*0014*/ 	.short	0x0160
        /*0016*/ 	.short	0x0418


	//----- nvinfo : EIATTR_CBANK_PARAM_SIZE
	.align		4
.L_836:
        /*0018*/ 	.byte	0x03, 0x19
        /*001a*/ 	.short	0x0418


	//----- nvinfo : EIATTR_KPARAM_INFO
	.align		4
        /*001c*/ 	.byte	0x04, 0x17
        /*001e*/ 	.short	(.L_838 - .L_837)
.L_837:
        /*0020*/ 	.word	0x00000000
        /*0024*/ 	.short	0x0000
        /*0026*/ 	.short	0x0000
        /*0028*/ 	.byte	0x00, 0xf0, 0x61, 0x10


	//----- nvinfo : EIATTR_MAXREG_COUNT
	.align		4
.L_838:
        /*002c*/ 	.byte	0x03, 0x1b
        /*002e*/ 	.short	0x00ff


	//----- nvinfo : EIATTR_NUM_BARRIERS
	.align		4
        /*0030*/ 	.byte	0x02, 0x4c
        /*0032*/ 	.byte	0x02
	.zero		1


	//----- nvinfo : EIATTR_ANNOTATIONS
	.align		4
        /*0034*/ 	.byte	0x04, 0x55
        /*0036*/ 	.short	(.L_840 - .L_839)


	//   ....[0]....
.L_839:
        /* <DEDUP_REMOVED lines=44> */


	//----- nvinfo : EIATTR_MERCURY_ISA_VERSION
	.align		4
.L_840:
        /*02e8*/ 	.byte	0x03, 0x5f
        /*02ea*/ 	.short	0x0000


	//----- nvinfo : EIATTR_COOP_GROUP_MASK_REGIDS
	.align		4
        /*02ec*/ 	.byte	0x04, 0x29
        /*02ee*/ 	.short	(.L_842 - .L_841)


	//   ....[0]....
.L_841:
        /*02f0*/ 	.word	0xffffffff


	//   ....[1]....
        /*02f4*/ 	.word	0xffffffff


	//   ....[2]....
        /*02f8*/ 	.word	0xffffffff


	//   ....[3]....
        /*02fc*/ 	.word	0xffffffff


	//   ....[4]....
        /*0300*/ 	.word	0xffffffff


	//   ....[5]....
        /*0304*/ 	.word	0xffffffff


	//   ....[6]....
        /*0308*/ 	.word	0xffffffff


	//   ....[7]....
        /*030c*/ 	.word	0xffffffff


	//   ....[8]....
        /*0310*/ 	.word	0xffffffff


	//   ....[9]....
        /*0314*/ 	.word	0xffffffff


	//   ....[10]....
        /*0318*/ 	.word	0xffffffff


	//   ....[11]....
        /*031c*/ 	.word	0xffffffff


	//   ....[12]....
        /*0320*/ 	.word	0xffffffff


	//   ....[13]....
        /*0324*/ 	.word	0xffffffff


	//   ....[14]....
        /*0328*/ 	.word	0xffffffff


	//   ....[15]....
        /*032c*/ 	.word	0xffffffff


	//   ....[16]....
        /*0330*/ 	.word	0xffffffff


	//   ....[17]....
        /*0334*/ 	.word	0xffffffff


	//   ....[18]....
        /*0338*/ 	.word	0xffffffff


	//   ....[19]....
        /*033c*/ 	.word	0xffffffff


	//   ....[20]....
        /*0340*/ 	.word	0xffffffff


	//   ....[21]....
        /*0344*/ 	.word	0xffffffff


	//   ....[22]....
        /*0348*/ 	.word	0xffffffff


	//   ....[23]....
        /*034c*/ 	.word	0xffffffff


	//   ....[24]....
        /*0350*/ 	.word	0xffffffff


	//   ....[25]....
        /*0354*/ 	.word	0xffffffff


	//   ....[26]....
        /*0358*/ 	.word	0xffffffff


	//   ....[27]....
        /*035c*/ 	.word	0xffffffff


	//   ....[28]....
        /*0360*/ 	.word	0xffffffff


	//   ....[29]....
        /*0364*/ 	.word	0xffffffff


	//   ....[30]....
        /*0368*/ 	.word	0xffffffff


	//   ....[31]....
        /*036c*/ 	.word	0xffffffff


	//   ....[32]....
        /*0370*/ 	.word	0xffffffff


	//   ....[33]....
        /*0374*/ 	.word	0xffffffff


	//   ....[34]....
        /*0378*/ 	.word	0xffffffff


	//   ....[35]....
        /*037c*/ 	.word	0xffffffff


	//   ....[36]....
        /*0380*/ 	.word	0xffffffff


	//   ....[37]....
        /*0384*/ 	.word	0xffffffff


	//   ....[38]....
        /*0388*/ 	.word	0xffffffff


	//   ....[39]....
        /*038c*/ 	.word	0xffffffff


	//   ....[40]....
        /*0390*/ 	.word	0xffffffff


	//   ....[41]....
        /*0394*/ 	.word	0xffffffff


	//   ....[42]....
        /*0398*/ 	.word	0xffffffff


	//   ....[43]....
        /*039c*/ 	.word	0xffffffff


	//   ....[44]....
        /*03a0*/ 	.word	0xffffffff


	//   ....[45]....
        /*03a4*/ 	.word	0xffffffff


	//   ....[46]....
        /*03a8*/ 	.word	0xffffffff


	//   ....[47]....
        /*03ac*/ 	.word	0xffffffff


	//   ....[48]....
        /*03b0*/ 	.word	0xffffffff


	//   ....[49]....
        /*03b4*/ 	.word	0xffffffff


	//   ....[50]....
        /*03b8*/ 	.word	0xffffffff


	//   ....[51]....
        /*03bc*/ 	.word	0xffffffff


	//   ....[52]....
        /*03c0*/ 	.word	0xffffffff


	//   ....[53]....
        /*03c4*/ 	.word	0xffffffff


	//   ....[54]....
        /*03c8*/ 	.word	0xffffffff


	//   ....[55]....
        /*03cc*/ 	.word	0xffffffff


	//   ....[56]....
        /*03d0*/ 	.word	0xffffffff


	//   ....[57]....
        /*03d4*/ 	.word	0xffffffff


	//   ....[58]....
        /*03d8*/ 	.word	0xffffffff


	//   ....[59]....
        /*03dc*/ 	.word	0xffffffff


	//   ....[60]....
        /*03e0*/ 	.word	0xffffffff


	//   ....[61]....
        /*03e4*/ 	.word	0xffffffff


	//   ....[62]....
        /*03e8*/ 	.word	0xffffffff


	//   ....[63]....
        /*03ec*/ 	.word	0xffffffff


	//   ....[64]....
        /*03f0*/ 	.word	0xffffffff


	//   ....[65]....
        /*03f4*/ 	.word	0xffffffff


	//   ....[66]....
        /*03f8*/ 	.word	0xffffffff


	//   ....[67]....
        /*03fc*/ 	.word	0xffffffff


	//   ....[68]....
        /*0400*/ 	.word	0xffffffff


	//   ....[69]....
        /*0404*/ 	.word	0xffffffff


	//   ....[70]....
        /*0408*/ 	.word	0xffffffff


	//   ....[71]....
        /*040c*/ 	.word	0xffffffff


	//   ....[72]....
        /*0410*/ 	.word	0xffffffff


	//   ....[73]....
        /*0414*/ 	.word	0xffffffff


	//   ....[74]....
        /*0418*/ 	.word	0xffffffff


	//   ....[75]....
        /*041c*/ 	.word	0xffffffff


	//   ....[76]....
        /*0420*/ 	.word	0xffffffff


	//   ....[77]....
        /*0424*/ 	.word	0xffffffff


	//   ....[78]....
        /*0428*/ 	.word	0xffffffff


	//   ....[79]....
        /*042c*/ 	.word	0xffffffff


	//   ....[80]....
        /*0430*/ 	.word	0xffffffff


	//   ....[81]....
        /*0434*/ 	.word	0xffffffff


	//   ....[82]....
        /*0438*/ 	.word	0xffffffff


	//   ....[83]....
        /*043c*/ 	.word	0xffffffff


	//   ....[84]....
        /*0440*/ 	.word	0xffffffff


	//   ....[85]....
        /*0444*/ 	.word	0xffffffff


	//   ....[86]....
        /*0448*/ 	.word	0xffffffff


	//   ....[87]....
        /*044c*/ 	.word	0xffffffff


	//   ....[88]....
        /*0450*/ 	.word	0xffffffff


	//   ....[89]....
        /*0454*/ 	.word	0xffffffff


	//   ....[90]....
        /*0458*/ 	.word	0xffffffff


	//   ....[91]....
        /*045c*/ 	.word	0xffffffff


	//   ....[92]....
        /*0460*/ 	.word	0xffffffff


	//   ....[93]....
        /*0464*/ 	.word	0xffffffff


	//   ....[94]....
        /*0468*/ 	.word	0xffffffff


	//   ....[95]....
        /*046c*/ 	.word	0xffffffff


	//   ....[96]....
        /*0470*/ 	.word	0xffffffff


	//   ....[97]....
        /*0474*/ 	.word	0xffffffff


	//   ....[98]....
        /*0478*/ 	.word	0xffffffff


	//   ....[99]....
        /*047c*/ 	.word	0xffffffff


	//   ....[100]....
        /*0480*/ 	.word	0xffffffff


	//   ....[101]....
        /*0484*/ 	.word	0xffffffff


	//   ....[102]....
        /*0488*/ 	.word	0xffffffff


	//   ....[103]....
        /*048c*/ 	.word	0xffffffff


	//   ....[104]....
        /*0490*/ 	.word	0xffffffff


	//   ....[105]....
        /*0494*/ 	.word	0xffffffff


	//   ....[106]....
        /*0498*/ 	.word	0xffffffff


	//   ....[107]....
        /*049c*/ 	.word	0xffffffff


	//   ....[108]....
        /*04a0*/ 	.word	0xffffffff


	//----- nvinfo : EIATTR_COOP_GROUP_INSTR_OFFSETS
	.align		4
.L_842:
        /*04a4*/ 	.byte	0x04, 0x28
        /*04a6*/ 	.short	(.L_844 - .L_843)


	//   ....[0]....
.L_843:
        /*04a8*/ 	.word	0x00000090


	//   ....[1]....
        /*04ac*/ 	.word	0x00001650


	//   ....[2]....
        /*04b0*/ 	.word	0x00001680


	//   ....[3]....
        /*04b4*/ 	.word	0x00001900


	//   ....[4]....
        /*04b8*/ 	.word	0x00001930


	//   ....[5]....
        /*04bc*/ 	.word	0x00001a10


	//   ....[6]....
        /*04c0*/ 	.word	0x00001a40


	//   ....[7]....
        /*04c4*/ 	.word	0x00001b20


	//   ....[8]....
        /*04c8*/ 	.word	0x00001b50


	//   ....[9]....
        /*04cc*/ 	.word	0x00001c30


	//   ....[10]....
        /*04d0*/ 	.word	0x00001c60


	//   ....[11]....
        /*04d4*/ 	.word	0x00001d40


	//   ....[12]....
        /*04d8*/ 	.word	0x00001d70


	//   ....[13]....
        /*04dc*/ 	.word	0x00001e50


	//   ....[14]....
        /*04e0*/ 	.word	0x00001e80


	//   ....[15]....
        /*04e4*/ 	.word	0x00001f60


	//   ....[16]....
        /*04e8*/ 	.word	0x00001fa0


	//   ....[17]....
        /*04ec*/ 	.word	0x00003570


	//   ....[18]....
        /*04f0*/ 	.word	0x000037b0


	//   ....[19]....
        /*04f4*/ 	.word	0x00003980


	//   ....[20]....
        /*04f8*/ 	.word	0x00004430


	//   ....[21]....
        /*04fc*/ 	.word	0x00004bb0


	//   ....[22]....
        /*0500*/ 	.word	0x00004bf0


	//   ....[23]....
        /*0504*/ 	.word	0x00004d70


	//   ....[24]....
        /*0508*/ 	.word	0x00004da0


	//   ....[25]....
        /*050c*/ 	.word	0x000053c0


	//   ....[26]....
        /*0510*/ 	.word	0x00005480


	//   ....[27]....
        /*0514*/ 	.word	0x000054e0


	//   ....[28]....
        /*0518*/ 	.word	0x000056e0


	//   ....[29]....
        /*051c*/ 	.word	0x00008230


	//   ....[30]....
        /*0520*/ 	.word	0x000084a0


	//   ....[31]....
        /*0524*/ 	.word	0x00008690


	//   ....[32]....
        /*0528*/ 	.word	0x00008f90


	//   ....[33]....
        /*052c*/ 	.word	0x000097d0


	//   ....[34]....
        /*0530*/ 	.word	0x000098f0


	//   ....[35]....
        /*0534*/ 	.word	0x000099a0


	//   ....[36]....
        /*0538*/ 	.word	0x00009ad0


	//   ....[37]....
        /*053c*/ 	.word	0x00009b20


	//   ....[38]....
        /*0540*/ 	.word	0x00009c00


	//   ....[39]....
        /*0544*/ 	.word	0x00009f70


	//   ....[40]....
        /*0548*/ 	.word	0x00009ff0


	//   ....[41]....
        /*054c*/ 	.word	0x0000ce00


	//   ....[42]....
        /*0550*/ 	.word	0x0000ce60


	//   ....[43]....
        /*0554*/ 	.word	0x0000ce90


	//   ....[44]....
        /*0558*/ 	.word	0x0000cec0


	//   ....[45]....
        /*055c*/ 	.word	0x0000cf10


	//   ....[46]....
        /*0560*/ 	.word	0x0000cf50


	//   ....[47]....
        /*0564*/ 	.word	0x0000d220


	//   ....[48]....
        /*0568*/ 	.word	0x0000d3a0


	//   ....[49]....
        /*056c*/ 	.word	0x0000fd30


	//   ....[50]....
        /*0570*/ 	.word	0x0000ff50


	//   ....[51]....
        /*0574*/ 	.word	0x00010140


	//   ....[52]....
        /*0578*/ 	.word	0x00010c10


	//   ....[53]....
        /*057c*/ 	.word	0x00011360


	//   ....[54]....
        /*0580*/ 	.word	0x00011470


	//   ....[55]....
        /*0584*/ 	.word	0x000114e0


	//   ....[56]....
        /*0588*/ 	.word	0x00011610


	//   ....[57]....
        /*058c*/ 	.word	0x00011690


	//   ....[58]....
        /*0590*/ 	.word	0x000117e0


	//   ....[59]....
        /*0594*/ 	.word	0x00011bb0


	//   ....[60]....
        /*0598*/ 	.word	0x00011c70


	//   ....[61]....
        /*059c*/ 	.word	0x000136f0


	//   ....[62]....
        /*05a0*/ 	.word	0x00013700


	//   ....[63]....
        /*05a4*/ 	.word	0x00013710


	//   ....[64]....
        /*05a8*/ 	.word	0x00013720


	//   ....[65]....
        /*05ac*/ 	.word	0x00013750


	//   ....[66]....
        /*05b0*/ 	.word	0x00013770


	//   ....[67]....
        /*05b4*/ 	.word	0x00013790


	//   ....[68]....
        /*05b8*/ 	.word	0x000137a0


	//   ....[69]....
        /*05bc*/ 	.word	0x00015320


	//   ....[70]....
        /*05c0*/ 	.word	0x00015340


	//   ....[71]....
        /*05c4*/ 	.word	0x00015370


	//   ....[72]....
        /*05c8*/ 	.word	0x00015390


	//   ....[73]....
        /*05cc*/ 	.word	0x000153b0


	//   ....[74]....
        /*05d0*/ 	.word	0x000153d0


	//   ....[75]....
        /*05d4*/ 	.word	0x000153e0


	//   ....[76]....
        /*05d8*/ 	.word	0x000153f0


	//   ....[77]....
        /*05dc*/ 	.word	0x00015630


	//   ....[78]....
        /*05e0*/ 	.word	0x00015640


	//   ....[79]....
        /*05e4*/ 	.word	0x00015740


	//   ....[80]....
        /*05e8*/ 	.word	0x00015770


	//   ....[81]....
        /*05ec*/ 	.word	0x00015850


	//   ....[82]....
        /*05f0*/ 	.word	0x00015880


	//   ....[83]....
        /*05f4*/ 	.word	0x00015960


	//   ....[84]....
        /*05f8*/ 	.word	0x00015990


	//   ....[85]....
        /*05fc*/ 	.word	0x00015a70


	//   ....[86]....
        /*0600*/ 	.word	0x00015aa0


	//   ....[87]....
        /*0604*/ 	.word	0x00015b80


	//   ....[88]....
        /*0608*/ 	.word	0x00015bb0


	//   ....[89]....
        /*060c*/ 	.word	0x00015c90


	//   ....[90]....
        /*0610*/ 	.word	0x00015cc0


	//   ....[91]....
        /*0614*/ 	.word	0x00015da0


	//   ....[92]....
        /*0618*/ 	.word	0x00015dc0


	//   ....[93]....
        /*061c*/ 	.word	0x00016570


	//   ....[94]....
        /*0620*/ 	.word	0x00016580


	//   ....[95]....
        /*0624*/ 	.word	0x00016650


	//   ....[96]....
        /*0628*/ 	.word	0x00016680


	//   ....[97]....
        /*062c*/ 	.word	0x00016750


	//   ....[98]....
        /*0630*/ 	.word	0x00016780


	//   ....[99]....
        /*0634*/ 	.word	0x00016850


	//   ....[100]....
        /*0638*/ 	.word	0x00016880


	//   ....[101]....
        /*063c*/ 	.word	0x00016950


	//   ....[102]....
        /*0640*/ 	.word	0x00016980


	//   ....[103]....
        /*0644*/ 	.word	0x00016a50


	//   ....[104]....
        /*0648*/ 	.word	0x00016a80


	//   ....[105]....
        /*064c*/ 	.word	0x00016b50


	//   ....[106]....
        /*0650*/ 	.word	0x00016b80


	//   ....[107]....
        /*0654*/ 	.word	0x00016c50


	//   ....[108]....
        /*0658*/ 	.word	0x00016c70


	//----- nvinfo : EIATTR_EXIT_INSTR_OFFSETS
	.align		4
.L_844:
        /*065c*/ 	.byte	0x04, 0x1c
        /*065e*/ 	.short	(.L_846 - .L_845)


	//   ....[0]....
.L_845:
        /*0660*/ 	.word	0x00000350


	//   ....[1]....
        /*0664*/ 	.word	0x00015dd0


	//   ....[2]....
        /*0668*/ 	.word	0x00015e30


	//   ....[3]....
        /*066c*/ 	.word	0x00015e90


	//   ....[4]....
        /*0670*/ 	.word	0x00016c80


	//   ....[5]....
        /*0674*/ 	.word	0x00016cd0


	//   ....[6]....
        /*0678*/ 	.word	0x00016d30


	//----- nvinfo : EIATTR_CTAIDZ_USED
	.align		4
.L_846:
        /*067c*/ 	.byte	0x01, 0x04
	.zero		2


	//----- nvinfo : EIATTR_MAX_THREADS
	.align		4
        /*0680*/ 	.byte	0x04, 0x05
        /*0682*/ 	.short	(.L_848 - .L_847)
.L_847:
        /*0684*/ 	.word	0x00000080
        /*0688*/ 	.word	0x00000001
        /*068c*/ 	.word	0x00000001


	//----- nvinfo : EIATTR_CRS_STACK_SIZE
	.align		4
.L_848:
        /*0690*/ 	.byte	0x04, 0x1e
        /*0692*/ 	.short	(.L_850 - .L_849)
.L_849:
        /*0694*/ 	.word	0x00000000
.L_850:


//--------------------- .nv.info._ZN7cutlass13device_kernelIN5flash19enable_sm80_to_sm89INS1_16FlashAttnFwdSm80INS1_25CollectiveMainloopFwdSm80ILi4ELi1ELb0EN4cute5tupleIJNS5_1CILi128EEENS7_ILi48EEES8_EEELi128ENS_10bfloat16_tEfNS_4arch4Sm80ELb0ELb1ELb0ELb1ELb0ELb1ELb1ELb0EEENS1_21CollectiveEpilogueFwdINS6_IJS8_S8_S9_EEENS6_IJNS7_ILi1EEESH_SH_EEESB_SD_Li128ELb1ELb1ELb0ELb0EEENS1_19SingleTileSchedulerILb1ELb0ELb1ELi128EEEEEEEEEvNT_6ParamsE --------------------------
	.section	.nv.info._ZN7cutlass13device_kernelIN5flash19enable_sm80_to_sm89INS1_16FlashAttnFwdSm80INS1_25CollectiveMainloopFwdSm80ILi4ELi1ELb0EN4cute5tupleIJNS5_1CILi128EEENS7_ILi48EEES8_EEELi128ENS_10bfloat16_tEfNS_4arch4Sm80ELb0ELb1ELb0ELb1ELb0ELb1ELb1ELb0EEENS1_21CollectiveEpilogueFwdINS6_IJS8_S8_S9_EEENS6_IJNS7_ILi1EEESH_SH_EEESB_SD_Li128ELb1ELb1ELb0ELb0EEENS1_19SingleTileSchedulerILb1ELb0ELb1ELi128EEEEEEEEEvNT_6ParamsE,"",@"SHT_CUDA_INFO"
	.sectionflags	@""
	.align	4


	//----- nvinfo : EIATTR_CUDA_API_VERSION
	.align		4
        /*0000*/ 	.byte	0x04, 0x37
        /*0002*/ 	.short	(.L_852 - .L_851)
.L_851:
        /*0004*/ 	.word	0x00000082


	//----- nvinfo : EIATTR_SW2861232_WAR
	.align		4
.L_852:
        /*0008*/ 	.byte	0x01, 0x35
	.zero		2


	//----- nvinfo : EIATTR_PARAM_CBANK
	.align		4
        /*000c*/ 	.byte	0x04, 0x0a
        /*000e*/ 	.short	(.L_854 - .L_853)
	.align		4
.L_853:
        /*0010*/ 	.word	index@(.nv.constant0._ZN7cutlass13device_kernelIN5flash19enable_sm80_to_sm89INS1_16FlashAttnFwdSm80INS1_25CollectiveMainloopFwdSm80ILi4ELi1ELb0EN4cute5tupleIJNS5_1CILi128EEENS7_ILi48EEES8_EEELi128ENS_10bfloat16_tEfNS_4arch4Sm80ELb0ELb1ELb0ELb1ELb0ELb1ELb1ELb0EEENS1_21CollectiveEpilogueFwdINS6_IJS8_S8_S9_EEENS6_IJNS7_ILi1EEESH_SH_EEESB_SD_Li128ELb1ELb1ELb0ELb0EEENS1_19SingleTileSchedulerILb1ELb0ELb1ELi128EEEEEEEEEvNT_6ParamsE)
        /*0014*/ 	.short	0x0160
        /*0016*/ 	.short	0x0418


	//----- nvinfo : EIATTR_CBANK_PARAM_SIZE
	.align		4
.L_854:
        /*0018*/ 	.byte	0x03, 0x19
        /*001a*/ 	.short	0x0418


	//----- nvinfo : EIATTR_KPARAM_INFO
	.align		4
        /*001c*/ 	.byte	0x04, 0x17
        /*001e*/ 	.short	(.L_856 - .L_855)
.L_855:
        /*0020*/ 	.word	0x00000000
        /*0024*/ 	.short	0x0000
        /*0026*/ 	.short	0x0000
        /*0028*/ 	.byte	0x00, 0xf0, 0x61, 0x10


	//----- nvinfo : EIATTR_MAXREG_COUNT
	.align		4
.L_856:
        /*002c*/ 	.byte	0x03, 0x1b
        /*002e*/ 	.short	0x00ff


	//----- nvinfo : EIATTR_NUM_BARRIERS
	.align		4
        /*0030*/ 	.byte	0x02, 0x4c
        /*0032*/ 	.byte	0x02
	.zero		1


	//----- nvinfo : EIATTR_ANNOTATIONS
	.align		4
        /*0034*/ 	.byte	0x04, 0x55
        /*0036*/ 	.short	(.L_858 - .L_857)


	//   ....[0]....
.L_857:
        /* <DEDUP_REMOVED lines=67> */


	//----- nvinfo : EIATTR_MERCURY_ISA_VERSION
	.align		4
.L_858:
        /*0458*/ 	.byte	0x03, 0x5f
        /*045a*/ 	.short	0x0000


	//----- nvinfo : EIATTR_COOP_GROUP_MASK_REGIDS
	.align		4
        /*045c*/ 	.byte	0x04, 0x29
        /*045e*/ 	.short	(.L_860 - .L_859)


	//   ....[0]....
.L_859:
        /*0460*/ 	.word	0xffffffff


	//   ....[1]....
        /*0464*/ 	.word	0xffffffff


	//   ....[2]....
        /*0468*/ 	.word	0xffffffff


	//   ....[3]....
        /*046c*/ 	.word	0xffffffff


	//   ....[4]....
        /*0470*/ 	.word	0xffffffff


	//   ....[5]....
        /*0474*/ 	.word	0xffffffff


	//   ....[6]....
        /*0478*/ 	.word	0xffffffff


	//   ....[7]....
        /*047c*/ 	.word	0xffffffff


	//   ....[8]....
        /*0480*/ 	.word	0xffffffff


	//   ....[9]....
        /*0484*/ 	.word	0xffffffff


	//   ....[10]....
        /*0488*/ 	.word	0xffffffff


	//   ....[11]....
        /*048c*/ 	.word	0xffffffff


	//   ....[12]....
        /*0490*/ 	.word	0xffffffff


	//   ....[13]....
        /*0494*/ 	.word	0xffffffff


	//   ....[14]....
        /*0498*/ 	.word	0xffffffff


	//   ....[15]....
        /*049c*/ 	.word	0xffffffff


	//   ....[16]....
        /*04a0*/ 	.word	0xffffffff


	//   ....[17]....
        /*04a4*/ 	.word	0xffffffff


	//   ....[18]....
        /*04a8*/ 	.word	0xffffffff


	//   ....[19]....
        /*04ac*/ 	.word	0xffffffff


	//   ....[20]....
        /*04b0*/ 	.word	0xffffffff


	//   ....[21]....
        /*04b4*/ 	.word	0xffffffff


	//   ....[22]....
        /*04b8*/ 	.word	0xffffffff


	//   ....[23]....
        /*04bc*/ 	.word	0xffffffff


	//   ....[24]....
        /*04c0*/ 	.word	0xffffffff


	//   ....[25]....
        /*04c4*/ 	.word	0xffffffff


	//   ....[26]....
        /*04c8*/ 	.word	0xffffffff


	//   ....[27]....
        /*04cc*/ 	.word	0xffffffff


	//   ....[28]....
        /*04d0*/ 	.word	0xffffffff


	//   ....[29]....
        /*04d4*/ 	.word	0xffffffff


	//   ....[30]....
        /*04d8*/ 	.word	0xffffffff


	//   ....[31]....
        /*04dc*/ 	.word	0xffffffff


	//   ....[32]....
        /*04e0*/ 	.word	0xffffffff


	//   ....[33]....
        /*04e4*/ 	.word	0xffffffff


	//   ....[34]....
        /*04e8*/ 	.word	0xffffffff


	//   ....[35]....
        /*04ec*/ 	.word	0xffffffff


	//   ....[36]....
        /*04f0*/ 	.word	0xffffffff


	//   ....[37]....
        /*04f4*/ 	.word	0xffffffff


	//   ....[38]....
        /*04f8*/ 	.word	0xffffffff


	//   ....[39]....
        /*04fc*/ 	.word	0xffffffff


	//   ....[40]....
        /*0500*/ 	.word	0xffffffff


	//   ....[41]....
        /*0504*/ 	.word	0xffffffff


	//   ....[42]....
        /*0508*/ 	.word	0xffffffff


	//   ....[43]....
        /*050c*/ 	.word	0xffffffff


	//   ....[44]....
        /*0510*/ 	.word	0xffffffff


	//   ....[45]....
        /*0514*/ 	.word	0xffffffff


	//   ....[46]....
        /*0518*/ 	.word	0xffffffff


	//   ....[47]....
        /*051c*/ 	.word	0xffffffff


	//   ....[48]....
        /*0520*/ 	.word	0xffffffff


	//   ....[49]....
        /*0524*/ 	.word	0xffffffff


	//   ....[50]....
        /*0528*/ 	.word	0xffffffff


	//   ....[51]....
        /*052c*/ 	.word	0xffffffff


	//   ....[52]....
        /*0530*/ 	.word	0xffffffff


	//   ....[53]....
        /*0534*/ 	.word	0xffffffff


	//   ....[54]....
        /*0538*/ 	.word	0xffffffff


	//   ....[55]....
        /*053c*/ 	.word	0xffffffff


	//   ....[56]....
        /*0540*/ 	.word	0xffffffff


	//   ....[57]....
        /*0544*/ 	.word	0xffffffff


	//   ....[58]....
        /*0548*/ 	.word	0xffffffff


	//   ....[59]....
        /*054c*/ 	.word	0xffffffff


	//   ....[60]....
        /*0550*/ 	.word	0xffffffff


	//   ....[61]....
        /*0554*/ 	.word	0xffffffff


	//   ....[62]....
        /*0558*/ 	.word	0xffffffff


	//   ....[63]....
        /*055c*/ 	.word	0xffffffff


	//   ....[64]....
        /*0560*/ 	.word	0xffffffff


	//   ....[65]....
        /*0564*/ 	.word	0xffffffff


	//   ....[66]....
        /*0568*/ 	.word	0xffffffff


	//   ....[67]....
        /*056c*/ 	.word	0xffffffff


	//   ....[68]....
        /*0570*/ 	.word	0xffffffff


	//   ....[69]....
        /*0574*/ 	.word	0xffffffff


	//   ....[70]....
        /*0578*/ 	.word	0xffffffff


	//   ....[71]....
        /*057c*/ 	.word	0xffffffff


	//   ....[72]....
        /*0580*/ 	.word	0xffffffff


	//   ....[73]....
        /*0584*/ 	.word	0xffffffff


	//   ....[74]....
        /*0588*/ 	.word	0xffffffff


	//   ....[75]....
        /*058c*/ 	.word	0xffffffff


	//   ....[76]....
        /*0590*/ 	.word	0xffffffff


	//   ....[77]....
        /*0594*/ 	.word	0xffffffff


	//   ....[78]....
        /*0598*/ 	.word	0xffffffff


	//   ....[79]....
        /*059c*/ 	.word	0xffffffff


	//   ....[80]....
        /*05a0*/ 	.word	0xffffffff


	//   ....[81]....
        /*05a4*/ 	.word	0xffffffff


	//   ....[82]....
        /*05a8*/ 	.word	0xffffffff


	//   ....[83]....
        /*05ac*/ 	.word	0xffffffff


	//   ....[84]....
        /*05b0*/ 	.word	0xffffffff


	//   ....[85]....
        /*05b4*/ 	.word	0xffffffff


	//   ....[86]....
        /*05b8*/ 	.word	0xffffffff


	//   ....[87]....
        /*05bc*/ 	.word	0xffffffff


	//   ....[88]....
        /*05c0*/ 	.word	0xffffffff


	//   ....[89]....
        /*05c4*/ 	.word	0xffffffff


	//   ....[90]....
        /*05c8*/ 	.word	0xffffffff


	//   ....[91]....
        /*05cc*/ 	.word	0xffffffff


	//   ....[92]....
        /*05d0*/ 	.word	0xffffffff


	//   ....[93]....
        /*05d4*/ 	.word	0xffffffff


	//   ....[94]....
        /*05d8*/ 	.word	0xffffffff


	//   ....[95]....
        /*05dc*/ 	.word	0xffffffff


	//   ....[96]....
        /*05e0*/ 	.word	0xffffffff


	//   ....[97]....
        /*05e4*/ 	.word	0xffffffff


	//   ....[98]....
        /*05e8*/ 	.word	0xffffffff


	//   ....[99]....
        /*05ec*/ 	.word	0xffffffff


	//   ....[100]....
        /*05f0*/ 	.word	0xffffffff


	//   ....[101]....
        /*05f4*/ 	.word	0xffffffff


	//   ....[102]....
        /*05f8*/ 	.word	0xffffffff


	//   ....[103]....
        /*05fc*/ 	.word	0xffffffff


	//   ....[104]....
        /*0600*/ 	.word	0xffffffff


	//   ....[105]....
        /*0604*/ 	.word	0xffffffff


	//   ....[106]....
        /*0608*/ 	.word	0xffffffff


	//   ....[107]....
        /*060c*/ 	.word	0xffffffff


	//   ....[108]....
        /*0610*/ 	.word	0xffffffff


	//   ....[109]....
        /*0614*/ 	.word	0xffffffff


	//   ....[110]....
        /*0618*/ 	.word	0xffffffff


	//   ....[111]....
        /*061c*/ 	.word	0xffffffff


	//   ....[112]....
        /*0620*/ 	.word	0xffffffff


	//   ....[113]....
        /*0624*/ 	.word	0xffffffff


	//   ....[114]....
        /*0628*/ 	.word	0xffffffff


	//   ....[115]....
        /*062c*/ 	.word	0xffffffff


	//   ....[116]....
        /*0630*/ 	.word	0xffffffff


	//   ....[117]....
        /*0634*/ 	.word	0xffffffff


	//   ....[118]....
        /*0638*/ 	.word	0xffffffff


	//   ....[119]....
        /*063c*/ 	.word	0xffffffff


	//   ....[120]....
        /*0640*/ 	.word	0xffffffff


	//   ....[121]....
        /*0644*/ 	.word	0xffffffff


	//   ....[122]....
        /*0648*/ 	.word	0xffffffff


	//   ....[123]....
        /*064c*/ 	.word	0xffffffff


	//   ....[124]....
        /*0650*/ 	.word	0xffffffff


	//   ....[125]....
        /*0654*/ 	.word	0xffffffff


	//   ....[126]....
        /*0658*/ 	.word	0xffffffff


	//   ....[127]....
        /*065c*/ 	.word	0xffffffff


	//   ....[128]....
        /*0660*/ 	.word	0xffffffff


	//   ....[129]....
        /*0664*/ 	.word	0xffffffff


	//   ....[130]....
        /*0668*/ 	.word	0xffffffff


	//   ....[131]....
        /*066c*/ 	.word	0xffffffff


	//   ....[132]....
        /*0670*/ 	.word	0xffffffff


	//   ....[133]....
        /*0674*/ 	.word	0xffffffff


	//   ....[134]....
        /*0678*/ 	.word	0xffffffff


	//   ....[135]....
        /*067c*/ 	.word	0xffffffff


	//   ....[136]....
        /*0680*/ 	.word	0xffffffff


	//   ....[137]....
        /*0684*/ 	.word	0xffffffff


	//   ....[138]....
        /*0688*/ 	.word	0xffffffff


	//   ....[139]....
        /*068c*/ 	.word	0xffffffff


	//   ....[140]....
        /*0690*/ 	.word	0xffffffff


	//   ....[141]....
        /*0694*/ 	.word	0xffffffff


	//   ....[142]....
        /*0698*/ 	.word	0xffffffff


	//   ....[143]....
        /*069c*/ 	.word	0xffffffff


	//   ....[144]....
        /*06a0*/ 	.word	0xffffffff


	//   ....[145]....
        /*06a4*/ 	.word	0xffffffff


	//   ....[146]....
        /*06a8*/ 	.word	0xffffffff


	//   ....[147]....
        /*06ac*/ 	.word	0xffffffff


	//   ....[148]....
        /*06b0*/ 	.word	0xffffffff


	//   ....[149]....
        /*06b4*/ 	.word	0xffffffff


	//   ....[150]....
        /*06b8*/ 	.word	0xffffffff


	//   ....[151]....
        /*06bc*/ 	.word	0xffffffff


	//   ....[152]....
        /*06c0*/ 	.word	0xffffffff


	//   ....[153]....
        /*06c4*/ 	.word	0xffffffff


	//   ....[154]....
        /*06c8*/ 	.word	0xffffffff


	//   ....[155]....
        /*06cc*/ 	.word	0xffffffff


	//   ....[156]....
        /*06d0*/ 	.word	0xffffffff


	//   ....[157]....
        /*06d4*/ 	.word	0xffffffff


	//   ....[158]....
        /*06d8*/ 	.word	0xffffffff


	//   ....[159]....
        /*06dc*/ 	.word	0xffffffff


	//   ....[160]....
        /*06e0*/ 	.word	0xffffffff


	//   ....[161]....
        /*06e4*/ 	.word	0xffffffff


	//   ....[162]....
        /*06e8*/ 	.word	0xffffffff


	//   ....[163]....
        /*06ec*/ 	.word	0xffffffff


	//   ....[164]....
        /*06f0*/ 	.word	0xffffffff


	//   ....[165]....
        /*06f4*/ 	.word	0xffffffff


	//   ....[166]....
        /*06f8*/ 	.word	0xffffffff


	//   ....[167]....
        /*06fc*/ 	.word	0xffffffff


	//   ....[168]....
        /*0700*/ 	.word	0xffffffff


	//   ....[169]....
        /*0704*/ 	.word	0xffffffff


	//   ....[170]....
        /*0708*/ 	.word	0xffffffff


	//   ....[171]....
        /*070c*/ 	.word	0xffffffff


	//   ....[172]....
        /*0710*/ 	.word	0xffffffff


	//   ....[173]....
        /*0714*/ 	.word	0xffffffff


	//   ....[174]....
        /*0718*/ 	.word	0xffffffff


	//   ....[175]....
        /*071c*/ 	.word	0xffffffff


	//   ....[176]....
        /*0720*/ 	.word	0xffffffff


	//   ....[177]....
        /*0724*/ 	.word	0xffffffff


	//   ....[178]....
        /*0728*/ 	.word	0xffffffff


	//   ....[179]....
        /*072c*/ 	.word	0xffffffff


	//   ....[180]....
        /*0730*/ 	.word	0xffffffff


	//   ....[181]....
        /*0734*/ 	.word	0xffffffff


	//   ....[182]....
        /*0738*/ 	.word	0xffffffff


	//   ....[183]....
        /*073c*/ 	.word	0xffffffff


	//   ....[184]....
        /*0740*/ 	.word	0xffffffff


	//   ....[185]....
        /*0744*/ 	.word	0xffffffff


	//   ....[186]....
        /*0748*/ 	.word	0xffffffff


	//   ....[187]....
        /*074c*/ 	.word	0xffffffff


	//   ....[188]....
        /*0750*/ 	.word	0xffffffff


	//   ....[189]....
        /*0754*/ 	.word	0xffffffff


	//   ....[190]....
        /*0758*/ 	.word	0xffffffff


	//   ....[191]....
        /*075c*/ 	.word	0xffffffff


	//   ....[192]....
        /*0760*/ 	.word	0xffffffff


	//   ....[193]....
        /*0764*/ 	.word	0xffffffff


	//   ....[194]....
        /*0768*/ 	.word	0xffffffff


	//   ....[195]....
        /*076c*/ 	.word	0xffffffff


	//   ....[196]....
        /*0770*/ 	.word	0xffffffff


	//   ....[197]....
        /*0774*/ 	.word	0xffffffff


	//   ....[198]....
        /*0778*/ 	.word	0xffffffff


	//   ....[199]....
        /*077c*/ 	.word	0xffffffff


	//   ....[200]....
        /*0780*/ 	.word	0xffffffff


	//   ....[201]....
        /*0784*/ 	.word	0xffffffff


	//   ....[202]....
        /*0788*/ 	.word	0xffffffff


	//   ....[203]....
        /*078c*/ 	.word	0xffffffff


	//   ....[204]....
        /*0790*/ 	.word	0xffffffff


	//   ....[205]....
        /*0794*/ 	.word	0xffffffff


	//   ....[206]....
        /*0798*/ 	.word	0xffffffff


	//   ....[207]....
        /*079c*/ 	.word	0xffffffff


	//   ....[208]....
        /*07a0*/ 	.word	0xffffffff


	//   ....[209]....
        /*07a4*/ 	.word	0xffffffff


	//   ....[210]....
        /*07a8*/ 	.word	0xffffffff


	//   ....[211]....
        /*07ac*/ 	.word	0xffffffff


	//   ....[212]....
        /*07b0*/ 	.word	0xffffffff


	//   ....[213]....
        /*07b4*/ 	.word	0xffffffff


	//   ....[214]....
        /*07b8*/ 	.word	0xffffffff


	//   ....[215]....
        /*07bc*/ 	.word	0xffffffff


	//   ....[216]....
        /*07c0*/ 	.word	0xffffffff


	//   ....[217]....
        /*07c4*/ 	.word	0xffffffff


	//   ....[218]....
        /*07c8*/ 	.word	0xffffffff


	//   ....[219]....
        /*07cc*/ 	.word	0xffffffff


	//   ....[220]....
        /*07d0*/ 	.word	0xffffffff


	//   ....[221]....
        /*07d4*/ 	.word	0xffffffff


	//   ....[222]....
        /*07d8*/ 	.word	0xffffffff


	//   ....[223]....
        /*07dc*/ 	.word	0xffffffff


	//   ....[224]....
        /*07e0*/ 	.word	0xffffffff


	//   ....[225]....
        /*07e4*/ 	.word	0xffffffff


	//   ....[226]....
        /*07e8*/ 	.word	0xffffffff


	//   ....[227]....
        /*07ec*/ 	.word	0xffffffff


	//   ....[228]....
        /*07f0*/ 	.word	0xffffffff


	//   ....[229]....
        /*07f4*/ 	.word	0xffffffff


	//   ....[230]....
        /*07f8*/ 	.word	0xffffffff


	//   ....[231]....
        /*07fc*/ 	.word	0xffffffff


	//   ....[232]....
        /*0800*/ 	.word	0xffffffff


	//   ....[233]....
        /*0804*/ 	.word	0xffffffff


	//   ....[234]....
        /*0808*/ 	.word	0xffffffff


	//   ....[235]....
        /*080c*/ 	.word	0xffffffff


	//   ....[236]....
        /*0810*/ 	.word	0xffffffff


	//   ....[237]....
        /*0814*/ 	.word	0xffffffff


	//   ....[238]....
        /*0818*/ 	.word	0xffffffff


	//   ....[239]....
        /*081c*/ 	.word	0xffffffff


	//   ....[240]....
        /*0820*/ 	.word	0xffffffff


	//   ....[241]....
        /*0824*/ 	.word	0xffffffff


	//   ....[242]....
        /*0828*/ 	.word	0xffffffff


	//   ....[243]....
        /*082c*/ 	.word	0xffffffff


	//   ....[244]....
        /*0830*/ 	.word	0xffffffff


	//   ....[245]....
        /*0834*/ 	.word	0xffffffff


	//   ....[246]....
        /*0838*/ 	.word	0xffffffff


	//   ....[247]....
        /*083c*/ 	.word	0xffffffff


	//   ....[248]....
        /*0840*/ 	.word	0xffffffff


	//   ....[249]....
        /*0844*/ 	.word	0xffffffff


	//   ....[250]....
        /*0848*/ 	.word	0xffffffff


	//   ....[251]....
        /*084c*/ 	.word	0xffffffff


	//   ....[252]....
        /*0850*/ 	.word	0xffffffff


	//   ....[253]....
        /*0854*/ 	.word	0xffffffff


	//   ....[254]....
        /*0858*/ 	.word	0xffffffff


	//   ....[255]....
        /*085c*/ 	.word	0xffffffff


	//   ....[0]....
        /*0860*/ 	.word	0xffffffff


	//   ....[1]....
        /*0864*/ 	.word	0xffffffff


	//   ....[2]....
        /*0868*/ 	.word	0xffffffff


	//   ....[3]....
        /*086c*/ 	.word	0xffffffff


	//   ....[4]....
        /*0870*/ 	.word	0xffffffff


	//   ....[5]....
        /*0874*/ 	.word	0xffffffff


	//   ....[6]....
        /*0878*/ 	.word	0xffffffff


	//   ....[7]....
        /*087c*/ 	.word	0xffffffff


	//   ....[8]....
        /*0880*/ 	.word	0xffffffff


	//   ....[9]....
        /*0884*/ 	.word	0xffffffff


	//   ....[10]....
        /*0888*/ 	.word	0xffffffff


	//   ....[11]....
        /*088c*/ 	.word	0xffffffff


	//   ....[12]....
        /*0890*/ 	.word	0xffffffff


	//   ....[13]....
        /*0894*/ 	.word	0xffffffff


	//   ....[14]....
        /*0898*/ 	.word	0xffffffff


	//   ....[15]....
        /*089c*/ 	.word	0xffffffff


	//   ....[16]....
        /*08a0*/ 	.word	0xffffffff


	//   ....[17]....
        /*08a4*/ 	.word	0xffffffff


	//   ....[18]....
        /*08a8*/ 	.word	0xffffffff


	//   ....[19]....
        /*08ac*/ 	.word	0xffffffff


	//   ....[20]....
        /*08b0*/ 	.word	0xffffffff


	//----- nvinfo : EIATTR_COOP_GROUP_INSTR_OFFSETS
	.align		4
.L_860:
        /*08b4*/ 	.byte	0x04, 0x28
        /*08b6*/ 	.short	(.L_862 - .L_861)


	//   ....[0]....
.L_861:
        /*08b8*/ 	.word	0x00000090


	//   ....[1]....
        /*08bc*/ 	.word	0x00007530


	//   ....[2]....
        /*08c0*/ 	.word	0x00007550


	//   ....[3]....
        /*08c4*/ 	.word	0x000076e0


	//   ....[4]....
        /*08c8*/ 	.word	0x000076f0


	//   ....[5]....
        /*08cc*/ 	.word	0x00007870


	//   ....[6]....
        /*08d0*/ 	.word	0x00007890


	//   ....[7]....
        /*08d4*/ 	.word	0x00007a10


	//   ....[8]....
        /*08d8*/ 	.word	0x00007a20


	//   ....[9]....
        /*08dc*/ 	.word	0x00007ba0


	//   ....[10]....
        /*08e0*/ 	.word	0x00007bc0


	//   ....[11]....
        /*08e4*/ 	.word	0x00007d40


	//   ....[12]....
        /*08e8*/ 	.word	0x00007d50


	//   ....[13]....
        /*08ec*/ 	.word	0x00007ed0


	//   ....[14]....
        /*08f0*/ 	.word	0x00007ef0


	//   ....[15]....
        /*08f4*/ 	.word	0x00008070


	//   ....[16]....
        /*08f8*/ 	.word	0x00008080


	//   ....[17]....
        /*08fc*/ 	.word	0x00009ab0


	//   ....[18]....
        /*0900*/ 	.word	0x00009cd0


	//   ....[19]....
        /*0904*/ 	.word	0x00009e50


	//   ....[20]....
        /*0908*/ 	.word	0x0000a5b0


	//   ....[21]....
        /*090c*/ 	.word	0x0000ac00


	//   ....[22]....
        /*0910*/ 	.word	0x0000ad00


	//   ....[23]....
        /*0914*/ 	.word	0x0000ae20


	//   ....[24]....
        /*0918*/ 	.word	0x0000af80


	//   ....[25]....
        /*091c*/ 	.word	0x0000b010


	//   ....[26]....
        /*0920*/ 	.word	0x0000b110


	//   ....[27]....
        /*0924*/ 	.word	0x0000b330


	//   ....[28]....
        /*0928*/ 	.word	0x0000b500


	//   ....[29]....
        /*092c*/ 	.word	0x0000e040


	//   ....[30]....
        /*0930*/ 	.word	0x0000e2d0


	//   ....[31]....
        /*0934*/ 	.word	0x0000e490


	//   ....[32]....
        /*0938*/ 	.word	0x0000eb70


	//   ....[33]....
        /*093c*/ 	.word	0x0000f210


	//   ....[34]....
        /*0940*/ 	.word	0x0000f2f0


	//   ....[35]....
        /*0944*/ 	.word	0x0000f340


	//   ....[36]....
        /*0948*/ 	.word	0x0000f420


	//   ....[37]....
        /*094c*/ 	.word	0x0000f5a0


	//   ....[38]....
        /*0950*/ 	.word	0x0000f750


	//   ....[39]....
        /*0954*/ 	.word	0x0000f890


	//   ....[40]....
        /*0958*/ 	.word	0x0000f940


	//   ....[41]....
        /*095c*/ 	.word	0x00012790


	//   ....[42]....
        /*0960*/ 	.word	0x000127d0


	//   ....[43]....
        /*0964*/ 	.word	0x00012800


	//   ....[44]....
        /*0968*/ 	.word	0x00012820


	//   ....[45]....
        /*096c*/ 	.word	0x00012850


	//   ....[46]....
        /*0970*/ 	.word	0x000128a0


	//   ....[47]....
        /*0974*/ 	.word	0x00012c50


	//   ....[48]....
        /*0978*/ 	.word	0x00012df0


	//   ....[49]....
        /*097c*/ 	.word	0x000157b0


	//   ....[50]....
        /*0980*/ 	.word	0x00015a80


	//   ....[51]....
        /*0984*/ 	.word	0x00015fb0


	//   ....[52]....
        /*0988*/ 	.word	0x00016450


	//   ....[53]....
        /*098c*/ 	.word	0x00016a70


	//   ....[54]....
        /*0990*/ 	.word	0x00016bc0


	//   ....[55]....
        /*0994*/ 	.word	0x00016c10


	//   ....[56]....
        /*0998*/ 	.word	0x00016d60


	//   ....[57]....
        /*099c*/ 	.word	0x00016e30


	//   ....[58]....
        /*09a0*/ 	.word	0x00016fc0


	//   ....[59]....
        /*09a4*/ 	.word	0x00017210


	//   ....[60]....
        /*09a8*/ 	.word	0x000172a0


	//   ....[61]....
        /*09ac*/ 	.word	0x00018cc0


	//   ....[62]....
        /*09b0*/ 	.word	0x00018d30


	//   ....[63]....
        /*09b4*/ 	.word	0x00018d40


	//   ....[64]....
        /*09b8*/ 	.word	0x00018d50


	//   ....[65]....
        /*09bc*/ 	.word	0x00018d80


	//   ....[66]....
        /*09c0*/ 	.word	0x00018da0


	//   ....[67]....
        /*09c4*/ 	.word	0x00018db0


	//   ....[68]....
        /*09c8*/ 	.word	0x00018dc0


	//   ....[69]....
        /*09cc*/ 	.word	0x0001a920


	//   ....[70]....
        /*09d0*/ 	.word	0x0001a960


	//   ....[71]....
        /*09d4*/ 	.word	0x0001a990


	//   ....[72]....
        /*09d8*/ 	.word	0x0001a9b0


	//   ....[73]....
        /*09dc*/ 	.word	0x0001a9d0


	//   ....[74]....
        /*09e0*/ 	.word	0x0001a9f0


	//   ....[75]....
        /*09e4*/ 	.word	0x0001aa00


	//   ....[76]....
        /*09e8*/ 	.word	0x0001aa10


	//   ....[77]....
        /*09ec*/ 	.word	0x0001ac50


	//   ....[78]....
        /*09f0*/ 	.word	0x0001ac60


	//   ....[79]....
        /*09f4*/ 	.word	0x0001ad60


	//   ....[80]....
        /*09f8*/ 	.word	0x0001ad90


	//   ....[81]....
        /*09fc*/ 	.word	0x0001ae70


	//   ....[82]....
        /*0a00*/ 	.word	0x0001aea0


	//   ....[83]....
        /*0a04*/ 	.word	0x0001af80


	//   ....[84]....
        /*0a08*/ 	.word	0x0001afb0


	//   ....[85]....
        /*0a0c*/ 	.word	0x0001b090


	//   ....[86]....
        /*0a10*/ 	.word	0x0001b0c0


	//   ....[87]....
        /*0a14*/ 	.word	0x0001b1a0


	//   ....[88]....
        /*0a18*/ 	.word	0x0001b1d0


	//   ....[89]....
        /*0a1c*/ 	.word	0x0001b2b0


	//   ....[90]....
        /*0a20*/ 	.word	0x0001b2e0


	//   ....[91]....
        /*0a24*/ 	.word	0x0001b3c0


	//   ....[92]....
        /*0a28*/ 	.word	0x0001b3e0


	//   ....[93]....
        /*0a2c*/ 	.word	0x0001bb60


	//   ....[94]....
        /*0a30*/ 	.word	0x0001bb80


	//   ....[95]....
        /*0a34*/ 	.word	0x0001bc90


	//   ....[96]....
        /*0a38*/ 	.word	0x0001bca0


	//   ....[97]....
        /*0a3c*/ 	.word	0x0001bdb0


	//   ....[98]....
        /*0a40*/ 	.word	0x0001bdd0


	//   ....[99]....
        /*0a44*/ 	.word	0x0001bee0


	//   ....[100]....
        /*0a48*/ 	.word	0x0001bef0


	//   ....[101]....
        /*0a4c*/ 	.word	0x0001c000


	//   ....[102]....
        /*0a50*/ 	.word	0x0001c020


	//   ....[103]....
        /*0a54*/ 	.word	0x0001c130


	//   ....[104]....
        /*0a58*/ 	.word	0x0001c140


	//   ....[105]....
        /*0a5c*/ 	.word	0x0001c250


	//   ....[106]....
        /*0a60*/ 	.word	0x0001c270


	//   ....[107]....
        /*0a64*/ 	.word	0x0001c380


	//   ....[108]....
        /*0a68*/ 	.word	0x0001c390


	//   ....[109]....
        /*0a6c*/ 	.word	0x0001c4e0


	//   ....[110]....
        /*0a70*/ 	.word	0x0001c560


	//   ....[111]....
        /*0a74*/ 	.word	0x0001c5e0


	//   ....[112]....
        /*0a78*/ 	.word	0x0001c650


	//   ....[113]....
        /*0a7c*/ 	.word	0x0001c6d0


	//   ....[114]....
        /*0a80*/ 	.word	0x0001c750


	//   ....[115]....
        /*0a84*/ 	.word	0x0001c7d0


	//   ....[116]....
        /*0a88*/ 	.word	0x0001c840


	//   ....[117]....
        /*0a8c*/ 	.word	0x0001c8c0


	//   ....[118]....
        /*0a90*/ 	.word	0x0001c940


	//   ....[119]....
        /*0a94*/ 	.word	0x0001c9c0


	//   ....[120]....
        /*0a98*/ 	.word	0x0001ca30


	//   ....[121]....
        /*0a9c*/ 	.word	0x0001cab0


	//   ....[122]....
        /*0aa0*/ 	.word	0x0001cb30


	//   ....[123]....
        /*0aa4*/ 	.word	0x0001cbb0


	//   ....[124]....
        /*0aa8*/ 	.word	0x0001cc20


	//   ....[125]....
        /*0aac*/ 	.word	0x0001cc80


	//   ....[126]....
        /*0ab0*/ 	.word	0x0001cce0


	//   ....[127]....
        /*0ab4*/ 	.word	0x0001cd30


	//   ....[128]....
        /*0ab8*/ 	.word	0x0001cd90


	//   ....[129]....
        /*0abc*/ 	.word	0x0001cde0


	//   ....[130]....
        /*0ac0*/ 	.word	0x0001ce40


	//   ....[131]....
        /*0ac4*/ 	.word	0x0001ce90


	//   ....[132]....
        /*0ac8*/ 	.word	0x0001cef0


	//   ....[133]....
        /*0acc*/ 	.word	0x0001cf60


	//   ....[134]....
        /*0ad0*/ 	.word	0x0001cfe0


	//   ....[135]....
        /*0ad4*/ 	.word	0x0001d060


	//   ....[136]....
        /*0ad8*/ 	.word	0x0001d0d0


	//   ....[137]....
        /*0adc*/ 	.word	0x0001d150


	//   ....[138]....
        /*0ae0*/ 	.word	0x0001d1d0


	//   ....[139]....
        /*0ae4*/ 	.word	0x0001d250


	//   ....[140]....
        /*0ae8*/ 	.word	0x0001d2c0


	//   ....[141]....
        /*0aec*/ 	.word	0x0001d340


	//   ....[142]....
        /*0af0*/ 	.word	0x0001d3c0


	//   ....[143]....
        /*0af4*/ 	.word	0x0001d440


	//   ....[144]....
        /*0af8*/ 	.word	0x0001d4b0


	//   ....[145]....
        /*0afc*/ 	.word	0x0001d530


	//   ....[146]....
        /*0b00*/ 	.word	0x0001d5b0


	//   ....[147]....
        /*0b04*/ 	.word	0x0001d630


	//   ....[148]....
        /*0b08*/ 	.word	0x0001d6a0


	//   ....[149]....
        /*0b0c*/ 	.word	0x0001db70


	//   ....[150]....
        /*0b10*/ 	.word	0x0001db90


	//   ....[151]....
        /*0b14*/ 	.word	0x0001dbb0


	//   ....[152]....
        /*0b18*/ 	.word	0x0001dbc0


	//   ....[153]....
        /*0b1c*/ 	.word	0x0001de70


	//   ....[154]....
        /*0b20*/ 	.word	0x0001de80


	//   ....[155]....
        /*0b24*/ 	.word	0x0001de90


	//   ....[156]....
        /*0b28*/ 	.word	0x0001dea0


	//   ....[157]....
        /*0b2c*/ 	.word	0x0001e130


	//   ....[158]....
        /*0b30*/ 	.word	0x0001e150


	//   ....[159]....
        /*0b34*/ 	.word	0x0001e170


	//   ....[160]....
        /*0b38*/ 	.word	0x0001e180


	//   ....[161]....
        /*0b3c*/ 	.word	0x0001e430


	//   ....[162]....
        /*0b40*/ 	.word	0x0001e440


	//   ....[163]....
        /*0b44*/ 	.word	0x0001e450


	//   ....[164]....
        /*0b48*/ 	.word	0x0001e460


	//   ....[165]....
        /*0b4c*/ 	.word	0x0001e6f0


	//   ....[166]....
        /*0b50*/ 	.word	0x0001e710


	//   ....[167]....
        /*0b54*/ 	.word	0x0001e730


	//   ....[168]....
        /*0b58*/ 	.word	0x0001e740


	//   ....[169]....
        /*0b5c*/ 	.word	0x0001ea00


	//   ....[170]....
        /*0b60*/ 	.word	0x0001ea20


	//   ....[171]....
        /*0b64*/ 	.word	0x0001ea40


	//   ....[172]....
        /*0b68*/ 	.word	0x0001ea50


	//   ....[173]....
        /*0b6c*/ 	.word	0x0001ecf0


	//   ....[174]....
        /*0b70*/ 	.word	0x0001ed50


	//   ....[175]....
        /*0b74*/ 	.word	0x0001ed60


	//   ....[176]....
        /*0b78*/ 	.word	0x0001ed70


	//   ....[177]....
        /*0b7c*/ 	.word	0x0001f030


	//   ....[178]....
        /*0b80*/ 	.word	0x0001f090


	//   ....[179]....
        /*0b84*/ 	.word	0x0001f0a0


	//   ....[180]....
        /*0b88*/ 	.word	0x0001f0b0


	//   ....[181]....
        /*0b8c*/ 	.word	0x00022ab0


	//   ....[182]....
        /*0b90*/ 	.word	0x00022ad0


	//   ....[183]....
        /*0b94*/ 	.word	0x00022af0


	//   ....[184]....
        /*0b98*/ 	.word	0x00022b00


	//   ....[185]....
        /*0b9c*/ 	.word	0x00022d10


	//   ....[186]....
        /*0ba0*/ 	.word	0x00022d20


	//   ....[187]....
        /*0ba4*/ 	.word	0x00022d30


	//   ....[188]....
        /*0ba8*/ 	.word	0x00022d40


	//   ....[189]....
        /*0bac*/ 	.word	0x00022f70


	//   ....[190]....
        /*0bb0*/ 	.word	0x00022f90


	//   ....[191]....
        /*0bb4*/ 	.word	0x00022fb0


	//   ....[192]....
        /*0bb8*/ 	.word	0x00022fc0


	//   ....[193]....
        /*0bbc*/ 	.word	0x000231a0


	//   ....[194]....
        /*0bc0*/ 	.word	0x000231b0


	//   ....[195]....
        /*0bc4*/ 	.word	0x000231c0


	//   ....[196]....
        /*0bc8*/ 	.word	0x000231d0


	//   ....[197]....
        /*0bcc*/ 	.word	0x00023400


	//   ....[198]....
        /*0bd0*/ 	.word	0x00023420


	//   ....[199]....
        /*0bd4*/ 	.word	0x00023440


	//   ....[200]....
        /*0bd8*/ 	.word	0x00023450


	//   ....[201]....
        /*0bdc*/ 	.word	0x00023630


	//   ....[202]....
        /*0be0*/ 	.word	0x00023640


	//   ....[203]....
        /*0be4*/ 	.word	0x00023650


	//   ....[204]....
        /*0be8*/ 	.word	0x00023660


	//   ....[205]....
        /*0bec*/ 	.word	0x00023890


	//   ....[206]....
        /*0bf0*/ 	.word	0x000238b0


	//   ....[207]....
        /*0bf4*/ 	.word	0x000238d0


	//   ....[208]....
        /*0bf8*/ 	.word	0x000238e0


	//   ....[209]....
        /*0bfc*/ 	.word	0x00023b20


	//   ....[210]....
        /*0c00*/ 	.word	0x00023b30


	//   ....[211]....
        /*0c04*/ 	.word	0x00023b40


	//   ....[212]....
        /*0c08*/ 	.word	0x00023b50


	//   ....[213]....
        /*0c0c*/ 	.word	0x00027900


	//   ....[214]....
        /*0c10*/ 	.word	0x00027980


	//   ....[215]....
        /*0c14*/ 	.word	0x00027a00


	//   ....[216]....
        /*0c18*/ 	.word	0x00027a70


	//   ....[217]....
        /*0c1c*/ 	.word	0x00027af0


	//   ....[218]....
        /*0c20*/ 	.word	0x00027b60


	//   ....[219]....
        /*0c24*/ 	.word	0x00027be0


	//   ....[220]....
        /*0c28*/ 	.word	0x00027c50


	//   ....[221]....
        /*0c2c*/ 	.word	0x00027cd0


	//   ....[222]....
        /*0c30*/ 	.word	0x00027d50


	//   ....[223]....
        /*0c34*/ 	.word	0x00027dd0


	//   ....[224]....
        /*0c38*/ 	.word	0x00027e40


	//   ....[225]....
        /*0c3c*/ 	.word	0x00027ec0


	//   ....[226]....
        /*0c40*/ 	.word	0x00027f30


	//   ....[227]....
        /*0c44*/ 	.word	0x00027fb0


	//   ....[228]....
        /*0c48*/ 	.word	0x00028020


	//   ....[229]....
        /*0c4c*/ 	.word	0x000280a0


	//   ....[230]....
        /*0c50*/ 	.word	0x00028120


	//   ....[231]....
        /*0c54*/ 	.word	0x000281a0


	//   ....[232]....
        /*0c58*/ 	.word	0x00028210


	//   ....[233]....
        /*0c5c*/ 	.word	0x00028290


	//   ....[234]....
        /*0c60*/ 	.word	0x00028310


	//   ....[235]....
        /*0c64*/ 	.word	0x00028390


	//   ....[236]....
        /*0c68*/ 	.word	0x00028400


	//   ....[237]....
        /*0c6c*/ 	.word	0x00028480


	//   ....[238]....
        /*0c70*/ 	.word	0x00028500


	//   ....[239]....
        /*0c74*/ 	.word	0x00028570


	//   ....[240]....
        /*0c78*/ 	.word	0x000285e0


	//   ....[241]....
        /*0c7c*/ 	.word	0x00028660


	//   ....[242]....
        /*0c80*/ 	.word	0x000286e0


	//   ....[243]....
        /*0c84*/ 	.word	0x00028750


	//   ....[244]....
        /*0c88*/ 	.word	0x000287c0


	//   ....[245]....
        /*0c8c*/ 	.word	0x00028840


	//   ....[246]....
        /*0c90*/ 	.word	0x000288c0


	//   ....[247]....
        /*0c94*/ 	.word	0x00028940


	//   ....[248]....
        /*0c98*/ 	.word	0x000289b0


	//   ....[249]....
        /*0c9c*/ 	.word	0x00028a30


	//   ....[250]....
        /*0ca0*/ 	.word	0x00028aa0


	//   ....[251]....
        /*0ca4*/ 	.word	0x00028b20


	//   ....[252]....
        /*0ca8*/ 	.word	0x00028b90


	//   ....[253]....
        /*0cac*/ 	.word	0x00028c10


	//   ....[254]....
        /*0cb0*/ 	.word	0x00028c90


	//   ....[255]....
        /*0cb4*/ 	.word	0x00028d10


	//   ....[0]....
        /*0cb8*/ 	.word	0x00028d80


	//   ....[1]....
        /*0cbc*/ 	.word	0x00028e00


	//   ....[2]....
        /*0cc0*/ 	.word	0x00028e70


	//   ....[3]....
        /*0cc4*/ 	.word	0x00028ef0


	//   ....[4]....
        /*0cc8*/ 	.word	0x00028f60


	//   ....[5]....
        /*0ccc*/ 	.word	0x00028fe0


	//   ....[6]....
        /*0cd0*/ 	.word	0x00029060


	//   ....[7]....
        /*0cd4*/ 	.word	0x000290e0


	//   ....[8]....
        /*0cd8*/ 	.word	0x00029150


	//   ....[9]....
        /*0cdc*/ 	.word	0x000291d0


	//   ....[10]....
        /*0ce0*/ 	.word	0x00029240


	//   ....[11]....
        /*0ce4*/ 	.word	0x000292c0


	//   ....[12]....
        /*0ce8*/ 	.word	0x00029330


	//   ....[13]....
        /*0cec*/ 	.word	0x000293b0


	//   ....[14]....
        /*0cf0*/ 	.word	0x00029430


	//   ....[15]....
        /*0cf4*/ 	.word	0x000294b0


	//   ....[16]....
        /*0cf8*/ 	.word	0x00029520


	//   ....[17]....
        /*0cfc*/ 	.word	0x000295a0


	//   ....[18]....
        /*0d00*/ 	.word	0x00029610


	//   ....[19]....
        /*0d04*/ 	.word	0x00029680


	//   ....[20]....
        /*0d08*/ 	.word	0x000296f0


	//----- nvinfo : EIATTR_EXIT_INSTR_OFFSETS
	.align		4
.L_862:
        /*0d0c*/ 	.byte	0x04, 0x1c
        /*0d0e*/ 	.short	(.L_864 - .L_863)


	//   ....[0]....
.L_863:
        /*0d10*/ 	.word	0x00000350


	//   ....[1]....
        /*0d14*/ 	.word	0x0001b3f0


	//   ....[2]....
        /*0d18*/ 	.word	0x0001b450


	//   ....[3]....
        /*0d1c*/ 	.word	0x0001b4b0


	//   ....[4]....
        /*0d20*/ 	.word	0x0001c3d0


	//   ....[5]....
        /*0d24*/ 	.word	0x0001c420


	//   ....[6]....
        /*0d28*/ 	.word	0x0001c480


	//----- nvinfo : EIATTR_CTAIDZ_USED
	.align		4
.L_864:
        /*0d2c*/ 	.byte	0x01, 0x04
	.zero		2


	//----- nvinfo : EIATTR_MAX_THREADS
	.align		4
        /*0d30*/ 	.byte	0x04, 0x05
        /*0d32*/ 	.short	(.L_866 - .L_865)
.L_865:
        /*0d34*/ 	.word	0x00000080
        /*0d38*/ 	.word	0x00000001
        /*0d3c*/ 	.word	0x00000001


	//----- nvinfo : EIATTR_CRS_STACK_SIZE
	.align		4
.L_866:
        /*0d40*/ 	.byte	0x04, 0x1e
        /*0d42*/ 	.short	(.L_868 - .L_867)
.L_867:
        /*0d44*/ 	.word	0x00000000
.L_868:


//--------------------- .nv.info._ZN7cutlass13device_kernelIN5flash19enable_sm80_to_sm89INS1_16FlashAttnFwdSm80INS1_25CollectiveMainloopFwdSm80ILi4ELi1ELb0EN4cute5tupleIJNS5_1CILi128EEENS7_ILi64EEES8_EEELi128ENS_10bfloat16_tEfNS_4arch4Sm80ELb1ELb0ELb0ELb0ELb0ELb0ELb1ELb0EEENS1_21CollectiveEpilogueFwdINS6_IJS8_S8_S9_EEENS6_IJNS7_ILi1EEESH_SH_EEESB_SD_Li128ELb0ELb1ELb0ELb0EEENS1_30DynamicPersistentTileSchedulerILi128ELi128ELb0ELb1ELb0EEEEEEEEEvNT_6ParamsE --------------------------
	.section	.nv.info._ZN7cutlass13device_kernelIN5flash19enable_sm80_to_sm89INS1_16FlashAttnFwdSm80INS1_25CollectiveMainloopFwdSm80ILi4ELi1ELb0EN4cute5tupleIJNS5_1CILi128EEENS7_ILi64EEES8_EEELi128ENS_10bfloat16_tEfNS_4arch4Sm80ELb1ELb0ELb0ELb0ELb0ELb0ELb1ELb0EEENS1_21CollectiveEpilogueFwdINS6_IJS8_S8_S9_EEENS6_IJNS7_ILi1EEESH_SH_EEESB_SD_Li128ELb0ELb1ELb0ELb0EEENS1_30DynamicPersistentTileSchedulerILi128ELi128ELb0ELb1ELb0EEEEEEEEEvNT_6ParamsE,"",@"SHT_CUDA_INFO"
	.sectionflags	@""
	.align	4


	//----- nvinfo : EIATTR_CUDA_API_VERSION
	.align		4
        /*0000*/ 	.byte	0x04, 0x37
        /*0002*/ 	.short	(.L_870 - .L_869)
.L_869:
        /*0004*/ 	.word	0x00000082


	//----- nvinfo : EIATTR_SW2861232_WAR
	.align		4
.L_870:
        /*0008*/ 	.byte	0x01, 0x35
	.zero		2


	//----- nvinfo : EIATTR_PARAM_CBANK
	.align		4
        /*000c*/ 	.byte	0x04, 0x0a
        /*000e*/ 	.short	(.L_872 - .L_871)
	.align		4
.L_871:
        /*0010*/ 	.word	index@(.nv.constant0._ZN7cutlass13device_kernelIN5flash19enable_sm80_to_sm89INS1_16FlashAttnFwdSm80INS1_25CollectiveMainloopFwdSm80ILi4ELi1ELb0EN4cute5tupleIJNS5_1CILi128EEENS7_ILi64EEES8_EEELi128ENS_10bfloat16_tEfNS_4arch4Sm80ELb1ELb0ELb0ELb0ELb0ELb0ELb1ELb0EEENS1_21CollectiveEpilogueFwdINS6_IJS8_S8_S9_EEENS6_IJNS7_ILi1EEESH_SH_EEESB_SD_Li128ELb0ELb1ELb0ELb0EEENS1_30DynamicPersistentTileSchedulerILi128ELi128ELb0ELb1ELb0EEEEEEEEEvNT_6ParamsE)
        /*0014*/ 	.short	0x0160
        /*0016*/ 	.short	0x0428


	//----- nvinfo : EIATTR_CBANK_PARAM_SIZE
	.align		4
.L_872:
        /*0018*/ 	.byte	0x03, 0x19
        /*001a*/ 	.short	0x0428


	//----- nvinfo : EIATTR_KPARAM_INFO
	.align		4
        /*001c*/ 	.byte	0x04, 0x17
        /*001e*/ 	.short	(.L_874 - .L_873)
.L_873:
        /*0020*/ 	.word	0x00000000
        /*0024*/ 	.short	0x0000
        /*0026*/ 	.short	0x0000
        /*0028*/ 	.byte	0x00, 0xf0, 0xa1, 0x10


	//----- nvinfo : EIATTR_MAXREG_COUNT
	.align		4
.L_874:
        /*002c*/ 	.byte	0x03, 0x1b
        /*002e*/ 	.short	0x00ff


	//----- nvinfo : EIATTR_NUM_BARRIERS
	.align		4
        /*0030*/ 	.byte	0x02, 0x4c
        /*0032*/ 	.byte	0x06
	.zero		1


	//----- nvinfo : EIATTR_ANNOTATIONS
	.align		4
        /*0034*/ 	.byte	0x04, 0x55
        /*0036*/ 	.short	(.L_876 - .L_875)


	//   ....[0]....
.L_875:
        /* <DEDUP_REMOVED lines=101> */


	//----- nvinfo : EIATTR_MERCURY_ISA_VERSION
	.align		4
.L_876:
        /*0678*/ 	.byte	0x03, 0x5f
        /*067a*/ 	.short	0x0000


	//----- nvinfo : EIATTR_INT_WARP_WIDE_INSTR_OFFSETS
	.align		4
        /*067c*/ 	.byte	0x04, 0x31
        /*067e*/ 	.short	(.L_878 - .L_877)


	//   ....[0]....
.L_877:
        /*0680*/ 	.word	0x0000f9f0


	//   ....[1]....
        /*0684*/ 	.word	0x0000fa70


	//----- nvinfo : EIATTR_COOP_GROUP_MASK_REGIDS
	.align		4
.L_878:
        /*0688*/ 	.byte	0x04, 0x29
        /*068a*/ 	.short	(.L_880 - .L_879)


	//   ....[0]....
.L_879:
        /*068c*/ 	.word	0xffffffff


	//   ....[1]....
        /*0690*/ 	.word	0xffffffff


	//   ....[2]....
        /*0694*/ 	.word	0xffffffff


	//   ....[3]....
        /*0698*/ 	.word	0xffffffff


	//   ....[4]....
        /*069c*/ 	.word	0xffffffff


	//   ....[5]....
        /*06a0*/ 	.word	0xffffffff


	//   ....[6]....
        /*06a4*/ 	.word	0xffffffff


	//   ....[7]....
        /*06a8*/ 	.word	0xffffffff


	//   ....[8]....
        /*06ac*/ 	.word	0xffffffff


	//   ....[9]....
        /*06b0*/ 	.word	0xffffffff


	//   ....[10]....
        /*06b4*/ 	.word	0xffffffff


	//   ....[11]....
        /*06b8*/ 	.word	0xffffffff


	//   ....[12]....
        /*06bc*/ 	.word	0xffffffff


	//   ....[13]....
        /*06c0*/ 	.word	0xffffffff


	//   ....[14]....
        /*06c4*/ 	.word	0xffffffff


	//   ....[15]....
        /*06c8*/ 	.word	0xffffffff


	//   ....[16]....
        /*06cc*/ 	.word	0xffffffff


	//   ....[17]....
        /*06d0*/ 	.word	0xffffffff


	//   ....[18]....
        /*06d4*/ 	.word	0xffffffff


	//   ....[19]....
        /*06d8*/ 	.word	0xffffffff


	//   ....[20]....
        /*06dc*/ 	.word	0xffffffff


	//   ....[21]....
        /*06e0*/ 	.word	0xffffffff


	//   ....[22]....
        /*06e4*/ 	.word	0xffffffff


	//   ....[23]....
        /*06e8*/ 	.word	0xffffffff


	//   ....[24]....
        /*06ec*/ 	.word	0xffffffff


	//   ....[25]....
        /*06f0*/ 	.word	0xffffffff


	//   ....[26]....
        /*06f4*/ 	.word	0xffffffff


	//   ....[27]....
        /*06f8*/ 	.word	0xffffffff


	//   ....[28]....
        /*06fc*/ 	.word	0xffffffff


	//   ....[29]....
        /*0700*/ 	.word	0xffffffff


	//   ....[30]....
        /*0704*/ 	.word	0xffffffff


	//   ....[31]....
        /*0708*/ 	.word	0xffffffff


	//   ....[32]....
        /*070c*/ 	.word	0xffffffff


	//   ....[33]....
        /*0710*/ 	.word	0xffffffff


	//   ....[34]....
        /*0714*/ 	.word	0xffffffff


	//   ....[35]....
        /*0718*/ 	.word	0xffffffff


	//   ....[36]....
        /*071c*/ 	.word	0xffffffff


	//   ....[37]....
        /*0720*/ 	.word	0xffffffff


	//   ....[38]....
        /*0724*/ 	.word	0xffffffff


	//   ....[39]....
        /*0728*/ 	.word	0xffffffff


	//   ....[40]....
        /*072c*/ 	.word	0xffffffff


	//   ....[41]....
        /*0730*/ 	.word	0xffffffff


	//   ....[42]....
        /*0734*/ 	.word	0xffffffff


	//   ....[43]....
        /*0738*/ 	.word	0xffffffff


	//   ....[44]....
        /*073c*/ 	.word	0xffffffff


	//   ....[45]....
        /*0740*/ 	.word	0xffffffff


	//   ....[46]....
        /*0744*/ 	.word	0xffffffff


	//   ....[47]....
        /*0748*/ 	.word	0xffffffff


	//   ....[48]....
        /*074c*/ 	.word	0xffffffff


	//   ....[49]....
        /*0750*/ 	.word	0xffffffff


	//   ....[50]....
        /*0754*/ 	.word	0xffffffff


	//   ....[51]....
        /*0758*/ 	.word	0xffffffff


	//   ....[52]....
        /*075c*/ 	.word	0xffffffff


	//   ....[53]....
        /*0760*/ 	.word	0xffffffff


	//   ....[54]....
        /*0764*/ 	.word	0xffffffff


	//   ....[55]....
        /*0768*/ 	.word	0xffffffff


	//   ....[56]....
        /*076c*/ 	.word	0xffffffff


	//   ....[57]....
        /*0770*/ 	.word	0xffffffff


	//   ....[58]....
        /*0774*/ 	.word	0xffffffff


	//   ....[59]....
        /*0778*/ 	.word	0xffffffff


	//   ....[60]....
        /*077c*/ 	.word	0xffffffff


	//   ....[61]....
        /*0780*/ 	.word	0xffffffff


	//   ....[62]....
        /*0784*/ 	.word	0xffffffff


	//   ....[63]....
        /*0788*/ 	.word	0xffffffff


	//   ....[64]....
        /*078c*/ 	.word	0xffffffff


	//   ....[65]....
        /*0790*/ 	.word	0xffffffff


	//   ....[66]....
        /*0794*/ 	.word	0xffffffff


	//   ....[67]....
        /*0798*/ 	.word	0xffffffff


	//   ....[68]....
        /*079c*/ 	.word	0xffffffff


	//   ....[69]....
        /*07a0*/ 	.word	0xffffffff


	//   ....[70]....
        /*07a4*/ 	.word	0xffffffff


	//   ....[71]....
        /*07a8*/ 	.word	0xffffffff


	//   ....[72]....
        /*07ac*/ 	.word	0xffffffff


	//   ....[73]....
        /*07b0*/ 	.word	0xffffffff


	//   ....[74]....
        /*07b4*/ 	.word	0xffffffff


	//   ....[75]....
        /*07b8*/ 	.word	0xffffffff


	//   ....[76]....
        /*07bc*/ 	.word	0xffffffff


	//   ....[77]....
        /*07c0*/ 	.word	0xffffffff


	//   ....[78]....
        /*07c4*/ 	.word	0xffffffff


	//   ....[79]....
        /*07c8*/ 	.word	0xffffffff


	//   ....[80]....
        /*07cc*/ 	.word	0xffffffff


	//   ....[81]....
        /*07d0*/ 	.word	0xffffffff


	//   ....[82]....
        /*07d4*/ 	.word	0xffffffff


	//   ....[83]....
        /*07d8*/ 	.word	0xffffffff


	//   ....[84]....
        /*07dc*/ 	.word	0xffffffff


	//   ....[85]....
        /*07e0*/ 	.word	0xffffffff


	//   ....[86]....
        /*07e4*/ 	.word	0xffffffff


	//   ....[87]....
        /*07e8*/ 	.word	0xffffffff


	//   ....[88]....
        /*07ec*/ 	.word	0xffffffff


	//   ....[89]....
        /*07f0*/ 	.word	0xffffffff


	//   ....[90]....
        /*07f4*/ 	.word	0xffffffff


	//   ....[91]....
        /*07f8*/ 	.word	0xffffffff


	//   ....[92]....
        /*07fc*/ 	.word	0xffffffff


	//   ....[93]....
        /*0800*/ 	.word	0xffffffff


	//   ....[94]....
        /*0804*/ 	.word	0xffffffff


	//   ....[95]....
        /*0808*/ 	.word	0xffffffff


	//   ....[96]....
        /*080c*/ 	.word	0xffffffff


	//   ....[97]....
        /*0810*/ 	.word	0xffffffff


	//   ....[98]....
        /*0814*/ 	.word	0xffffffff


	//   ....[99]....
        /*0818*/ 	.word	0xffffffff


	//   ....[100]....
        /*081c*/ 	.word	0xffffffff


	//   ....[101]....
        /*0820*/ 	.word	0xffffffff


	//   ....[102]....
        /*0824*/ 	.word	0xffffffff


	//   ....[103]....
        /*0828*/ 	.word	0xffffffff


	//   ....[104]....
        /*082c*/ 	.word	0xffffffff


	//   ....[105]....
        /*0830*/ 	.word	0xffffffff


	//   ....[106]....
        /*0834*/ 	.word	0xffffffff


	//   ....[107]....
        /*0838*/ 	.word	0xffffffff


	//   ....[108]....
        /*083c*/ 	.word	0xffffffff


	//   ....[109]....
        /*0840*/ 	.word	0xffffffff


	//   ....[110]....
        /*0844*/ 	.word	0xffffffff


	//   ....[111]....
        /*0848*/ 	.word	0xffffffff


	//   ....[112]....
        /*084c*/ 	.word	0xffffffff


	//   ....[113]....
        /*0850*/ 	.word	0xffffffff


	//   ....[114]....
        /*0854*/ 	.word	0xffffffff


	//   ....[115]....
        /*0858*/ 	.word	0xffffffff


	//   ....[116]....
        /*085c*/ 	.word	0xffffffff


	//   ....[117]....
        /*0860*/ 	.word	0xffffffff


	//   ....[118]....
        /*0864*/ 	.word	0xffffffff


	//   ....[119]....
        /*0868*/ 	.word	0xffffffff


	//   ....[120]....
        /*086c*/ 	.word	0xffffffff


	//   ....[121]....
        /*0870*/ 	.word	0xffffffff


	//   ....[122]....
        /*0874*/ 	.word	0xffffffff


	//   ....[123]....
        /*0878*/ 	.word	0xffffffff


	//   ....[124]....
        /*087c*/ 	.word	0xffffffff


	//   ....[125]....
        /*0880*/ 	.word	0xffffffff


	//   ....[126]....
        /*0884*/ 	.word	0xffffffff


	//   ....[127]....
        /*0888*/ 	.word	0xffffffff


	//   ....[128]....
        /*088c*/ 	.word	0xffffffff


	//   ....[129]....
        /*0890*/ 	.word	0xffffffff


	//   ....[130]....
        /*0894*/ 	.word	0xffffffff


	//   ....[131]....
        /*0898*/ 	.word	0xffffffff


	//   ....[132]....
        /*089c*/ 	.word	0xffffffff


	//   ....[133]....
        /*08a0*/ 	.word	0xffffffff


	//   ....[134]....
        /*08a4*/ 	.word	0xffffffff


	//   ....[135]....
        /*08a8*/ 	.word	0xffffffff


	//   ....[136]....
        /*08ac*/ 	.word	0xffffffff


	//   ....[137]....
        /*08b0*/ 	.word	0xffffffff


	//   ....[138]....
        /*08b4*/ 	.word	0xffffffff


	//   ....[139]....
        /*08b8*/ 	.word	0xffffffff


	//----- nvinfo : EIATTR_COOP_GROUP_INSTR_OFFSETS
	.align		4
.L_880:
        /*08bc*/ 	.byte	0x04, 0x28
        /*08be*/ 	.short	(.L_882 - .L_881)


	//   ....[0]....
.L_881:
        /*08c0*/ 	.word	0x00000050


	//   ....[1]....
        /*08c4*/ 	.word	0x00001840


	//   ....[2]....
        /*08c8*/ 	.word	0x00001860


	//   ....[3]....
        /*08cc*/ 	.word	0x000019a0


	//   ....[4]....
        /*08d0*/ 	.word	0x000019b0


	//   ....[5]....
        /*08d4*/ 	.word	0x00001ae0


	//   ....[6]....
        /*08d8*/ 	.word	0x00001b00


	//   ....[7]....
        /*08dc*/ 	.word	0x00001c30


	//   ....[8]....
        /*08e0*/ 	.word	0x00001c40


	//   ....[9]....
        /*08e4*/ 	.word	0x00001d70


	//   ....[10]....
        /*08e8*/ 	.word	0x00001d90


	//   ....[11]....
        /*08ec*/ 	.word	0x00001ec0


	//   ....[12]....
        /*08f0*/ 	.word	0x00001ed0


	//   ....[13]....
        /*08f4*/ 	.word	0x00002000


	//   ....[14]....
        /*08f8*/ 	.word	0x00002020


	//   ....[15]....
        /*08fc*/ 	.word	0x00002150


	//   ....[16]....
        /*0900*/ 	.word	0x00002160


	//   ....[17]....
        /*0904*/ 	.word	0x00003720


	//   ....[18]....
        /*0908*/ 	.word	0x00003730


	//   ....[19]....
        /*090c*/ 	.word	0x00003740


	//   ....[20]....
        /*0910*/ 	.word	0x00003750


	//   ....[21]....
        /*0914*/ 	.word	0x00003bf0


	//   ....[22]....
        /*0918*/ 	.word	0x00003d70


	//   ....[23]....
        /*091c*/ 	.word	0x00003f70


	//   ....[24]....
        /*0920*/ 	.word	0x00004340


	//   ....[25]....
        /*0924*/ 	.word	0x000043e0


	//   ....[26]....
        /*0928*/ 	.word	0x00004650


	//   ....[27]....
        /*092c*/ 	.word	0x00004670


	//   ....[28]....
        /*0930*/ 	.word	0x00004720


	//   ....[29]....
        /*0934*/ 	.word	0x00006e20


	//   ....[30]....
        /*0938*/ 	.word	0x00006e30


	//   ....[31]....
        /*093c*/ 	.word	0x00006e40


	//   ....[32]....
        /*0940*/ 	.word	0x00006e60


	//   ....[33]....
        /*0944*/ 	.word	0x00008200


	//   ....[34]....
        /*0948*/ 	.word	0x00008260


	//   ....[35]....
        /*094c*/ 	.word	0x00008290


	//   ....[36]....
        /*0950*/ 	.word	0x000082b0


	//   ....[37]....
        /*0954*/ 	.word	0x000082f0


	//   ....[38]....
        /*0958*/ 	.word	0x00008340


	//   ....[39]....
        /*095c*/ 	.word	0x00008380


	//   ....[40]....
        /*0960*/ 	.word	0x000083a0


	//   ....[41]....
        /*0964*/ 	.word	0x0000c470


	//   ....[42]....
        /*0968*/ 	.word	0x0000c4c0


	//   ....[43]....
        /*096c*/ 	.word	0x0000c540


	//   ....[44]....
        /*0970*/ 	.word	0x0000c5a0


	//   ....[45]....
        /*0974*/ 	.word	0x0000c5d0


	//   ....[46]....
        /*0978*/ 	.word	0x0000c690


	//   ....[47]....
        /*097c*/ 	.word	0x0000cb80


	//   ....[48]....
        /*0980*/ 	.word	0x0000ccb0


	//   ....[49]....
        /*0984*/ 	.word	0x0000edf0


	//   ....[50]....
        /*0988*/ 	.word	0x0000ee60


	//   ....[51]....
        /*098c*/ 	.word	0x0000ee70


	//   ....[52]....
        /*0990*/ 	.word	0x0000ee80


	//   ....[53]....
        /*0994*/ 	.word	0x0000eeb0


	//   ....[54]....
        /*0998*/ 	.word	0x0000eed0


	//   ....[55]....
        /*099c*/ 	.word	0x0000eee0


	//   ....[56]....
        /*09a0*/ 	.word	0x0000eef0


	//   ....[57]....
        /*09a4*/ 	.word	0x00010440


	//   ....[58]....
        /*09a8*/ 	.word	0x00010860


	//   ....[59]....
        /*09ac*/ 	.word	0x00010880


	//   ....[60]....
        /*09b0*/ 	.word	0x000108a0


	//   ....[61]....
        /*09b4*/ 	.word	0x000108b0


	//   ....[62]....
        /*09b8*/ 	.word	0x000108c0


	//   ....[63]....
        /*09bc*/ 	.word	0x000108d0


	//   ....[64]....
        /*09c0*/ 	.word	0x000108e0


	//   ....[65]....
        /*09c4*/ 	.word	0x000108f0


	//   ....[66]....
        /*09c8*/ 	.word	0x00010b80


	//   ....[67]....
        /*09cc*/ 	.word	0x00010b90


	//   ....[68]....
        /*09d0*/ 	.word	0x00010c70


	//   ....[69]....
        /*09d4*/ 	.word	0x00010ca0


	//   ....[70]....
        /*09d8*/ 	.word	0x00010d60


	//   ....[71]....
        /*09dc*/ 	.word	0x00010d90


	//   ....[72]....
        /*09e0*/ 	.word	0x00010e50


	//   ....[73]....
        /*09e4*/ 	.word	0x00010e80


	//   ....[74]....
        /*09e8*/ 	.word	0x00010f40


	//   ....[75]....
        /*09ec*/ 	.word	0x00010f70


	//   ....[76]....
        /*09f0*/ 	.word	0x00011030


	//   ....[77]....
        /*09f4*/ 	.word	0x00011060


	//   ....[78]....
        /*09f8*/ 	.word	0x00011120


	//   ....[79]....
        /*09fc*/ 	.word	0x00011150


	//   ....[80]....
        /*0a00*/ 	.word	0x00011210


	//   ....[81]....
        /*0a04*/ 	.word	0x00011230


	//   ....[82]....
        /*0a08*/ 	.word	0x000117a0


	//   ....[83]....
        /*0a0c*/ 	.word	0x000117c0


	//   ....[84]....
        /*0a10*/ 	.word	0x000118f0


	//   ....[85]....
        /*0a14*/ 	.word	0x00011900


	//   ....[86]....
        /*0a18*/ 	.word	0x00011a20


	//   ....[87]....
        /*0a1c*/ 	.word	0x00011a40


	//   ....[88]....
        /*0a20*/ 	.word	0x00011b60


	//   ....[89]....
        /*0a24*/ 	.word	0x00011b70


	//   ....[90]....
        /*0a28*/ 	.word	0x00011c90


	//   ....[91]....
        /*0a2c*/ 	.word	0x00011cb0


	//   ....[92]....
        /*0a30*/ 	.word	0x00011dd0


	//   ....[93]....
        /*0a34*/ 	.word	0x00011de0


	//   ....[94]....
        /*0a38*/ 	.word	0x00011f00


	//   ....[95]....
        /*0a3c*/ 	.word	0x00011f20


	//   ....[96]....
        /*0a40*/ 	.word	0x00012040


	//   ....[97]....
        /*0a44*/ 	.word	0x00012050


	//   ....[98]....
        /*0a48*/ 	.word	0x000121e0


	//   ....[99]....
        /*0a4c*/ 	.word	0x000122d0


	//   ....[100]....
        /*0a50*/ 	.word	0x00012340


	//   ....[101]....
        /*0a54*/ 	.word	0x000123a0


	//   ....[102]....
        /*0a58*/ 	.word	0x00012400


	//   ....[103]....
        /*0a5c*/ 	.word	0x00012460


	//   ....[104]....
        /*0a60*/ 	.word	0x000124d0


	//   ....[105]....
        /*0a64*/ 	.word	0x00012530


	//   ....[106]....
        /*0a68*/ 	.word	0x00012590


	//   ....[107]....
        /*0a6c*/ 	.word	0x000125f0


	//   ....[108]....
        /*0a70*/ 	.word	0x00012660


	//   ....[109]....
        /*0a74*/ 	.word	0x000126c0


	//   ....[110]....
        /*0a78*/ 	.word	0x00012720


	//   ....[111]....
        /*0a7c*/ 	.word	0x00012780


	//   ....[112]....
        /*0a80*/ 	.word	0x000127f0


	//   ....[113]....
        /*0a84*/ 	.word	0x00012850


	//   ....[114]....
        /*0a88*/ 	.word	0x000128b0


	//   ....[115]....
        /*0a8c*/ 	.word	0x00012910


	//   ....[116]....
        /*0a90*/ 	.word	0x00012970


	//   ....[117]....
        /*0a94*/ 	.word	0x000129c0


	//   ....[118]....
        /*0a98*/ 	.word	0x00012a20


	//   ....[119]....
        /*0a9c*/ 	.word	0x00012a70


	//   ....[120]....
        /*0aa0*/ 	.word	0x00012ad0


	//   ....[121]....
        /*0aa4*/ 	.word	0x00012b20


	//   ....[122]....
        /*0aa8*/ 	.word	0x00012b80


	//   ....[123]....
        /*0aac*/ 	.word	0x00012be0


	//   ....[124]....
        /*0ab0*/ 	.word	0x00012c50


	//   ....[125]....
        /*0ab4*/ 	.word	0x00012cb0


	//   ....[126]....
        /*0ab8*/ 	.word	0x00012d10


	//   ....[127]....
        /*0abc*/ 	.word	0x00012d70


	//   ....[128]....
        /*0ac0*/ 	.word	0x00012de0


	//   ....[129]....
        /*0ac4*/ 	.word	0x00012e40


	//   ....[130]....
        /*0ac8*/ 	.word	0x00012ea0


	//   ....[131]....
        /*0acc*/ 	.word	0x00012f00


	//   ....[132]....
        /*0ad0*/ 	.word	0x00012f70


	//   ....[133]....
        /*0ad4*/ 	.word	0x00012fd0


	//   ....[134]....
        /*0ad8*/ 	.word	0x00013030


	//   ....[135]....
        /*0adc*/ 	.word	0x00013090


	//   ....[136]....
        /*0ae0*/ 	.word	0x00013100


	//   ....[137]....
        /*0ae4*/ 	.word	0x00013160


	//   ....[138]....
        /*0ae8*/ 	.word	0x000131c0


	//   ....[139]....
        /*0aec*/ 	.word	0x00013230


	//----- nvinfo : EIATTR_EXIT_INSTR_OFFSETS
	.align		4
.L_882:
        /*0af0*/ 	.byte	0x04, 0x1c
        /*0af2*/ 	.short	(.L_884 - .L_883)


	//   ....[0]....
.L_883:
        /*0af4*/ 	.word	0x000000a0


	//   ....[1]....
        /*0af8*/ 	.word	0x00012280


	//----- nvinfo : EIATTR_MAX_THREADS
	.align		4
.L_884:
        /*0afc*/ 	.byte	0x04, 0x05
        /*0afe*/ 	.short	(.L_886 - .L_885)
.L_885:
        /*0b00*/ 	.word	0x00000080
        /*0b04*/ 	.word	0x00000001
        /*0b08*/ 	.word	0x00000001


	//----- nvinfo : EIATTR_CRS_STACK_SIZE
	.align		4
.L_886:
        /*0b0c*/ 	.byte	0x04, 0x1e
        /*0b0e*/ 	.short	(.L_888 - .L_887)
.L_887:
        /*0b10*/ 	.word	0x00000000
.L_888:


//--------------------- .nv.info._ZN7cutlass13device_kernelIN5flash19enable_sm80_to_sm89INS1_16FlashAttnFwdSm80INS1_25CollectiveMainloopFwdSm80ILi4ELi1ELb0EN4cute5tupleIJNS5_1CILi128EEENS7_ILi64EEES8_EEELi128ENS_10bfloat16_tEfNS_4arch4Sm80ELb1ELb0ELb0ELb1ELb0ELb0ELb1ELb0EEENS1_21CollectiveEpilogueFwdINS6_IJS8_S8_S9_EEENS6_IJNS7_ILi1EEESH_SH_EEESB_SD_Li128ELb1ELb1ELb0ELb0EEENS1_19SingleTileSchedulerILb1ELb0ELb1ELi128EEEEEEEEEvNT_6ParamsE --------------------------
	.section	.nv.info._ZN7cutlass13device_kernelIN5flash19enable_sm80_to_sm89INS1_16FlashAttnFwdSm80INS1_25CollectiveMainloopFwdSm80ILi4ELi1ELb0EN4cute5tupleIJNS5_1CILi128EEENS7_ILi64EEES8_EEELi128ENS_10bfloat16_tEfNS_4arch4Sm80ELb1ELb0ELb0ELb1ELb0ELb0ELb1ELb0EEENS1_21CollectiveEpilogueFwdINS6_IJS8_S8_S9_EEENS6_IJNS7_ILi1EEESH_SH_EEESB_SD_Li128ELb1ELb1ELb0ELb0EEENS1_19SingleTileSchedulerILb1ELb0ELb1ELi128EEEEEEEEEvNT_6ParamsE,"",@"SHT_CUDA_INFO"
	.sectionflags	@""
	.align	4


	//----- nvinfo : EIATTR_CUDA_API_VERSION
	.align		4
        /*0000*/ 	.byte	0x04, 0x37
        /*0002*/ 	.short	(.L_890 - .L_889)
.L_889:
        /*0004*/ 	.word	0x00000082


	//----- nvinfo : EIATTR_SW2861232_WAR
	.align		4
.L_890:
        /*0008*/ 	.byte	0x01, 0x35
	.zero		2


	//----- nvinfo : EIATTR_PARAM_CBANK
	.align		4
        /*000c*/ 	.byte	0x04, 0x0a
        /*000e*/ 	.short	(.L_892 - .L_891)
	.align		4
.L_891:
        /*0010*/ 	.word	index@(.nv.constant0._ZN7cutlass13device_kernelIN5flash19enable_sm80_to_sm89INS1_16FlashAttnFwdSm80INS1_25CollectiveMainloopFwdSm80ILi4ELi1ELb0EN4cute5tupleIJNS5_1CILi128EEENS7_ILi64EEES8_EEELi128ENS_10bfloat16_tEfNS_4arch4Sm80ELb1ELb0ELb0ELb1ELb0ELb0ELb1ELb0EEENS1_21CollectiveEpilogueFwdINS6_IJS8_S8_S9_EEENS6_IJNS7_ILi1EEESH_SH_EEESB_SD_Li128ELb1ELb1ELb0ELb0EEENS1_19SingleTileSchedulerILb1ELb0ELb1ELi128EEEEEEEEEvNT_6ParamsE)
        /*0014*/ 	.short	0x0160
        /*0016*/ 	.short	0x0418


	//----- nvinfo : EIATTR_CBANK_PARAM_SIZE
	.align		4
.L_892:
        /*0018*/ 	.byte	0x03, 0x19
        /*001a*/ 	.short	0x0418


	//----- nvinfo : EIATTR_KPARAM_INFO
	.align		4
        /*001c*/ 	.byte	0x04, 0x17
        /*001e*/ 	.short	(.L_894 - .L_893)
.L_893:
        /*0020*/ 	.word	0x00000000
        /*0024*/ 	.short	0x0000
        /*0026*/ 	.short	0x0000
        /*0028*/ 	.byte	0x00, 0xf0, 0x61, 0x10


	//----- nvinfo : EIATTR_MAXREG_COUNT
	.align		4
.L_894:
        /*002c*/ 	.byte	0x03, 0x1b
        /*002e*/ 	.short	0x00ff


	//----- nvinfo : EIATTR_NUM_BARRIERS
	.align		4
        /*0030*/ 	.byte	0x02, 0x4c
        /*0032*/ 	.byte	0x02
	.zero		1


	//----- nvinfo : EIATTR_ANNOTATIONS
	.align		4
        /*0034*/ 	.byte	0x04, 0x55
        /*0036*/ 	.short	(.L_896 - .L_895)


	//   ....[0]....
.L_895:
        /* <DEDUP_REMOVED lines=71> */


	//----- nvinfo : EIATTR_MERCURY_ISA_VERSION
	.align		4
.L_896:
        /*0490*/ 	.byte	0x03, 0x5f
        /*0492*/ 	.short	0x0000


	//----- nvinfo : EIATTR_INT_WARP_WIDE_INSTR_OFFSETS
	.align		4
        /*0494*/ 	.byte	0x04, 0x31
        /*0496*/ 	.short	(.L_898 - .L_897)


	//   ....[0]....
.L_897:
        /*0498*/ 	.word	0x00001e80


	//----- nvinfo : EIATTR_COOP_GROUP_MASK_REGIDS
	.align		4
.L_898:
        /*049c*/ 	.byte	0x04, 0x29
        /*049e*/ 	.short	(.L_900 - .L_899)


	//   ....[0]....
.L_899:
        /*04a0*/ 	.word	0xffffffff


	//   ....[1]....
        /*04a4*/ 	.word	0xffffffff


	//   ....[2]....
        /*04a8*/ 	.word	0xffffffff


	//   ....[3]....
        /*04ac*/ 	.word	0xffffffff


	//   ....[4]....
        /*04b0*/ 	.word	0xffffffff


	//   ....[5]....
        /*04b4*/ 	.word	0xffffffff


	//   ....[6]....
        /*04b8*/ 	.word	0xffffffff


	//   ....[7]....
        /*04bc*/ 	.word	0xffffffff


	//   ....[8]....
        /*04c0*/ 	.word	0xffffffff


	//   ....[9]....
        /*04c4*/ 	.word	0xffffffff


	//   ....[10]....
        /*04c8*/ 	.word	0xffffffff


	//   ....[11]....
        /*04cc*/ 	.word	0xffffffff


	//   ....[12]....
        /*04d0*/ 	.word	0xffffffff


	//   ....[13]....
        /*04d4*/ 	.word	0xffffffff


	//   ....[14]....
        /*04d8*/ 	.word	0xffffffff


	//   ....[15]....
        /*04dc*/ 	.word	0xffffffff


	//   ....[16]....
        /*04e0*/ 	.word	0xffffffff


	//   ....[17]....
        /*04e4*/ 	.word	0xffffffff


	//   ....[18]....
        /*04e8*/ 	.word	0xffffffff


	//   ....[19]....
        /*04ec*/ 	.word	0xffffffff


	//   ....[20]....
        /*04f0*/ 	.word	0xffffffff


	//   ....[21]....
        /*04f4*/ 	.word	0xffffffff


	//   ....[22]....
        /*04f8*/ 	.word	0xffffffff


	//   ....[23]....
        /*04fc*/ 	.word	0xffffffff


	//   ....[24]....
        /*0500*/ 	.word	0xffffffff


	//   ....[25]....
        /*0504*/ 	.word	0xffffffff


	//   ....[26]....
        /*0508*/ 	.word	0xffffffff


	//   ....[27]....
        /*050c*/ 	.word	0xffffffff


	//   ....[28]....
        /*0510*/ 	.word	0xffffffff


	//   ....[29]....
        /*0514*/ 	.word	0xffffffff


	//   ....[30]....
        /*0518*/ 	.word	0xffffffff


	//   ....[31]....
        /*051c*/ 	.word	0xffffffff


	//   ....[32]....
        /*0520*/ 	.word	0xffffffff


	//   ....[33]....
        /*0524*/ 	.word	0xffffffff


	//   ....[34]....
        /*0528*/ 	.word	0xffffffff


	//   ....[35]....
        /*052c*/ 	.word	0xffffffff


	//   ....[36]....
        /*0530*/ 	.word	0xffffffff


	//   ....[37]....
        /*0534*/ 	.word	0xffffffff


	//   ....[38]....
        /*0538*/ 	.word	0xffffffff


	//   ....[39]....
        /*053c*/ 	.word	0xffffffff


	//   ....[40]....
        /*0540*/ 	.word	0xffffffff


	//   ....[41]....
        /*0544*/ 	.word	0xffffffff


	//   ....[42]....
        /*0548*/ 	.word	0xffffffff


	//   ....[43]....
        /*054c*/ 	.word	0xffffffff


	//   ....[44]....
        /*0550*/ 	.word	0xffffffff


	//   ....[45]....
        /*0554*/ 	.word	0xffffffff


	//   ....[46]....
        /*0558*/ 	.word	0xffffffff


	//   ....[47]....
        /*055c*/ 	.word	0xffffffff


	//   ....[48]....
        /*0560*/ 	.word	0xffffffff


	//   ....[49]....
        /*0564*/ 	.word	0xffffffff


	//   ....[50]....
        /*0568*/ 	.word	0xffffffff


	//   ....[51]....
        /*056c*/ 	.word	0xffffffff


	//   ....[52]....
        /*0570*/ 	.word	0xffffffff


	//   ....[53]....
        /*0574*/ 	.word	0xffffffff


	//   ....[54]....
        /*0578*/ 	.word	0xffffffff


	//   ....[55]....
        /*057c*/ 	.word	0xffffffff


	//   ....[56]....
        /*0580*/ 	.word	0xffffffff


	//   ....[57]....
        /*0584*/ 	.word	0xffffffff


	//   ....[58]....
        /*0588*/ 	.word	0xffffffff


	//   ....[59]....
        /*058c*/ 	.word	0xffffffff


	//   ....[60]....
        /*0590*/ 	.word	0xffffffff


	//   ....[61]....
        /*0594*/ 	.word	0xffffffff


	//   ....[62]....
        /*0598*/ 	.word	0xffffffff


	//   ....[63]....
        /*059c*/ 	.word	0xffffffff


	//   ....[64]....
        /*05a0*/ 	.word	0xffffffff


	//   ....[65]....
        /*05a4*/ 	.word	0xffffffff


	//   ....[66]....
        /*05a8*/ 	.word	0xffffffff


	//   ....[67]....
        /*05ac*/ 	.word	0xffffffff


	//   ....[68]....
        /*05b0*/ 	.word	0xffffffff


	//   ....[69]....
        /*05b4*/ 	.word	0xffffffff


	//   ....[70]....
        /*05b8*/ 	.word	0xffffffff


	//   ....[71]....
        /*05bc*/ 	.word	0xffffffff


	//   ....[72]....
        /*05c0*/ 	.word	0xffffffff


	//   ....[73]....
        /*05c4*/ 	.word	0xffffffff


	//   ....[74]....
        /*05c8*/ 	.word	0xffffffff


	//   ....[75]....
        /*05cc*/ 	.word	0xffffffff


	//   ....[76]....
        /*05d0*/ 	.word	0xffffffff


	//   ....[77]....
        /*05d4*/ 	.word	0xffffffff


	//   ....[78]....
        /*05d8*/ 	.word	0xffffffff


	//   ....[79]....
        /*05dc*/ 	.word	0xffffffff


	//   ....[80]....
        /*05e0*/ 	.word	0xffffffff


	//   ....[81]....
        /*05e4*/ 	.word	0xffffffff


	//   ....[82]....
        /*05e8*/ 	.word	0xffffffff


	//   ....[83]....
        /*05ec*/ 	.word	0xffffffff


	//   ....[84]....
        /*05f0*/ 	.word	0xffffffff


	//   ....[85]....
        /*05f4*/ 	.word	0xffffffff


	//   ....[86]....
        /*05f8*/ 	.word	0xffffffff


	//   ....[87]....
        /*05fc*/ 	.word	0xffffffff


	//   ....[88]....
        /*0600*/ 	.word	0xffffffff


	//   ....[89]....
        /*0604*/ 	.word	0xffffffff


	//   ....[90]....
        /*0608*/ 	.word	0xffffffff


	//   ....[91]....
        /*060c*/ 	.word	0xffffffff


	//   ....[92]....
        /*0610*/ 	.word	0xffffffff


	//   ....[93]....
        /*0614*/ 	.word	0xffffffff


	//   ....[94]....
        /*0618*/ 	.word	0xffffffff


	//   ....[95]....
        /*061c*/ 	.word	0xffffffff


	//   ....[96]....
        /*0620*/ 	.word	0xffffffff


	//----- nvinfo : EIATTR_COOP_GROUP_INSTR_OFFSETS
	.align		4
.L_900:
        /*0624*/ 	.byte	0x04, 0x28
        /*0626*/ 	.short	(.L_902 - .L_901)


	//   ....[0]....
.L_901:
        /*0628*/ 	.word	0x00000090


	//   ....[1]....
        /*062c*/ 	.word	0x000012c0


	//   ....[2]....
        /*0630*/ 	.word	0x000012f0


	//   ....[3]....
        /*0634*/ 	.word	0x00001580


	//   ....[4]....
        /*0638*/ 	.word	0x000015b0


	//   ....[5]....
        /*063c*/ 	.word	0x00001690


	//   ....[6]....
        /*0640*/ 	.word	0x000016c0


	//   ....[7]....
        /*0644*/ 	.word	0x000017a0


	//   ....[8]....
        /*0648*/ 	.word	0x000017d0


	//   ....[9]....
        /*064c*/ 	.word	0x000018b0


	//   ....[10]....
        /*0650*/ 	.word	0x000018e0


	//   ....[11]....
        /*0654*/ 	.word	0x000019c0


	//   ....[12]....
        /*0658*/ 	.word	0x000019f0


	//   ....[13]....
        /*065c*/ 	.word	0x00001ad0


	//   ....[14]....
        /*0660*/ 	.word	0x00001b00


	//   ....[15]....
        /*0664*/ 	.word	0x00001be0


	//   ....[16]....
        /*0668*/ 	.word	0x00001c30


	//   ....[17]....
        /*066c*/ 	.word	0x00003700


	//   ....[18]....
        /*0670*/ 	.word	0x00003710


	//   ....[19]....
        /*0674*/ 	.word	0x00003df0


	//   ....[20]....
        /*0678*/ 	.word	0x00003f00


	//   ....[21]....
        /*067c*/ 	.word	0x00003f10


	//   ....[22]....
        /*0680*/ 	.word	0x00003f40


	//   ....[23]....
        /*0684*/ 	.word	0x00003f60


	//   ....[24]....
        /*0688*/ 	.word	0x00003f80


	//   ....[25]....
        /*068c*/ 	.word	0x00004630


	//   ....[26]....
        /*0690*/ 	.word	0x00004780


	//   ....[27]....
        /*0694*/ 	.word	0x00004930


	//   ....[28]....
        /*0698*/ 	.word	0x00004af0


	//   ....[29]....
        /*069c*/ 	.word	0x000079d0


	//   ....[30]....
        /*06a0*/ 	.word	0x000079f0


	//   ....[31]....
        /*06a4*/ 	.word	0x00007a30


	//   ....[32]....
        /*06a8*/ 	.word	0x00007a50


	//   ....[33]....
        /*06ac*/ 	.word	0x000087c0


	//   ....[34]....
        /*06b0*/ 	.word	0x000089b0


	//   ....[35]....
        /*06b4*/ 	.word	0x00008d40


	//   ....[36]....
        /*06b8*/ 	.word	0x00008de0


	//   ....[37]....
        /*06bc*/ 	.word	0x00008e20


	//   ....[38]....
        /*06c0*/ 	.word	0x00008e90


	//   ....[39]....
        /*06c4*/ 	.word	0x00008ed0


	//   ....[40]....
        /*06c8*/ 	.word	0x00009170


	//   ....[41]....
        /*06cc*/ 	.word	0x0000ce30


	//   ....[42]....
        /*06d0*/ 	.word	0x0000cea0


	//   ....[43]....
        /*06d4*/ 	.word	0x0000cef0


	//   ....[44]....
        /*06d8*/ 	.word	0x0000cf30


	//   ....[45]....
        /*06dc*/ 	.word	0x0000cf80


	//   ....[46]....
        /*06e0*/ 	.word	0x0000cfc0


	//   ....[47]....
        /*06e4*/ 	.word	0x0000d270


	//   ....[48]....
        /*06e8*/ 	.word	0x0000d460


	//   ....[49]....
        /*06ec*/ 	.word	0x0000f6f0


	//   ....[50]....
        /*06f0*/ 	.word	0x0000f700


	//   ....[51]....
        /*06f4*/ 	.word	0x0000f710


	//   ....[52]....
        /*06f8*/ 	.word	0x0000f730


	//   ....[53]....
        /*06fc*/ 	.word	0x0000f750


	//   ....[54]....
        /*0700*/ 	.word	0x0000f770


	//   ....[55]....
        /*0704*/ 	.word	0x0000f780


	//   ....[56]....
        /*0708*/ 	.word	0x0000f7b0


	//   ....[57]....
        /*070c*/ 	.word	0x000112e0


	//   ....[58]....
        /*0710*/ 	.word	0x00011300


	//   ....[59]....
        /*0714*/ 	.word	0x00011330


	//   ....[60]....
        /*0718*/ 	.word	0x00011350


	//   ....[61]....
        /*071c*/ 	.word	0x00011370


	//   ....[62]....
        /*0720*/ 	.word	0x00011390


	//   ....[63]....
        /*0724*/ 	.word	0x000113a0


	//   ....[64]....
        /*0728*/ 	.word	0x000113b0


	//   ....[65]....
        /*072c*/ 	.word	0x000115f0


	//   ....[66]....
        /*0730*/ 	.word	0x00011600


	//   ....[67]....
        /*0734*/ 	.word	0x00011700


	//   ....[68]....
        /*0738*/ 	.word	0x00011730


	//   ....[69]....
        /*073c*/ 	.word	0x00011810


	//   ....[70]....
        /*0740*/ 	.word	0x00011840


	//   ....[71]....
        /*0744*/ 	.word	0x00011920


	//   ....[72]....
        /*0748*/ 	.word	0x00011950


	//   ....[73]....
        /*074c*/ 	.word	0x00011a30


	//   ....[74]....
        /*0750*/ 	.word	0x00011a60


	//   ....[75]....
        /*0754*/ 	.word	0x00011b40


	//   ....[76]....
        /*0758*/ 	.word	0x00011b70


	//   ....[77]....
        /*075c*/ 	.word	0x00011c50


	//   ....[78]....
        /*0760*/ 	.word	0x00011c80


	//   ....[79]....
        /*0764*/ 	.word	0x00011d60


	//   ....[80]....
        /*0768*/ 	.word	0x00011d80


	//   ....[81]....
        /*076c*/ 	.word	0x00012530


	//   ....[82]....
        /*0770*/ 	.word	0x00012540


	//   ....[83]....
        /*0774*/ 	.word	0x00012610


	//   ....[84]....
        /*0778*/ 	.word	0x00012640


	//   ....[85]....
        /*077c*/ 	.word	0x00012710


	//   ....[86]....
        /*0780*/ 	.word	0x00012740


	//   ....[87]....
        /*0784*/ 	.word	0x00012810


	//   ....[88]....
        /*0788*/ 	.word	0x00012840


	//   ....[89]....
        /*078c*/ 	.word	0x00012910


	//   ....[90]....
        /*0790*/ 	.word	0x00012940


	//   ....[91]....
        /*0794*/ 	.word	0x00012a10


	//   ....[92]....
        /*0798*/ 	.word	0x00012a40


	//   ....[93]....
        /*079c*/ 	.word	0x00012b10


	//   ....[94]....
        /*07a0*/ 	.word	0x00012b40


	//   ....[95]....
        /*07a4*/ 	.word	0x00012c10


	//   ....[96]....
        /*07a8*/ 	.word	0x00012c30


	//----- nvinfo : EIATTR_EXIT_INSTR_OFFSETS
	.align		4
.L_902:
        /*07ac*/ 	.byte	0x04, 0x1c
        /*07ae*/ 	.short	(.L_904 - .L_903)


	//   ....[0]....
.L_903:
        /*07b0*/ 	.word	0x00000350


	//   ....[1]....
        /*07b4*/ 	.word	0x00011d90


	//   ....[2]....
        /*07b8*/ 	.word	0x00011df0


	//   ....[3]....
        /*07bc*/ 	.word	0x00011e50


	//   ....[4]....
        /*07c0*/ 	.word	0x00012c40


	//   ....[5]....
        /*07c4*/ 	.word	0x00012c90


	//   ....[6]....
        /*07c8*/ 	.word	0x00012cf0


	//----- nvinfo : EIATTR_CTAIDZ_USED
	.align		4
.L_904:
        /*07cc*/ 	.byte	0x01, 0x04
	.zero		2


	//----- nvinfo : EIATTR_MAX_THREADS
	.align		4
        /*07d0*/ 	.byte	0x04, 0x05
        /*07d2*/ 	.short	(.L_906 - .L_905)
.L_905:
        /*07d4*/ 	.word	0x00000080
        /*07d8*/ 	.word	0x00000001
        /*07dc*/ 	.word	0x00000001


	//----- nvinfo : EIATTR_CRS_STACK_SIZE
	.align		4
.L_906:
        /*07e0*/ 	.byte	0x04, 0x1e
        /*07e2*/ 	.short	(.L_908 - .L_907)
.L_907:
        /*07e4*/ 	.word	0x00000000
.L_908:


//--------------------- .nv.info._ZN7cutlass13device_kernelIN5flash19enable_sm80_to_sm89INS1_16FlashAttnFwdSm80INS1_25CollectiveMainloopFwdSm80ILi4ELi1ELb0EN4cute5tupleIJNS5_1CILi128EEENS7_ILi64EEES8_EEELi128ENS_10bfloat16_tEfNS_4arch4Sm80ELb1ELb0ELb0ELb1ELb0ELb1ELb1ELb0EEENS1_21CollectiveEpilogueFwdINS6_IJS8_S8_S9_EEENS6_IJNS7_ILi1EEESH_SH_EEESB_SD_Li128ELb1ELb1ELb0ELb0EEENS1_19SingleTileSchedulerILb1ELb0ELb1ELi128EEEEEEEEEvNT_6ParamsE --------------------------
	.section	.nv.info._ZN7cutlass13device_kernelIN5flash19enable_sm80_to_sm89INS1_16FlashAttnFwdSm80INS1_25CollectiveMainloopFwdSm80ILi4ELi1ELb0EN4cute5tupleIJNS5_1CILi128EEENS7_ILi64EEES8_EEELi128ENS_10bfloat16_tEfNS_4arch4Sm80ELb1ELb0ELb0ELb1ELb0ELb1ELb1ELb0EEENS1_21CollectiveEpilogueFwdINS6_IJS8_S8_S9_EEENS6_IJNS7_ILi1EEESH_SH_EEESB_SD_Li128ELb1ELb1ELb0ELb0EEENS1_19SingleTileSchedulerILb1ELb0ELb1ELi128EEEEEEEEEvNT_6ParamsE,"",@"SHT_CUDA_INFO"
	.sectionflags	@""
	.align	4


	//----- nvinfo : EIATTR_CUDA_API_VERSION
	.align		4
        /*0000*/ 	.byte	0x04, 0x37
        /*0002*/ 	.short	(.L_910 - .L_909)
.L_909:
        /*0004*/ 	.word	0x00000082


	//----- nvinfo : EIATTR_SW2861232_WAR
	.align		4
.L_910:
        /*0008*/ 	.byte	0x01, 0x35
	.zero		2


	//----- nvinfo : EIATTR_PARAM_CBANK
	.align		4
        /*000c*/ 	.byte	0x04, 0x0a
        /*000e*/ 	.short	(.L_912 - .L_911)
	.align		4
.L_911:
        /*0010*/ 	.word	index@(.nv.constant0._ZN7cutlass13device_kernelIN5flash19enable_sm80_to_sm89INS1_16FlashAttnFwdSm80INS1_25CollectiveMainloopFwdSm80ILi4ELi1ELb0EN4cute5tupleIJNS5_1CILi128EEENS7_ILi64EEES8_EEELi128ENS_10bfloat16_tEfNS_4arch4Sm80ELb1ELb0ELb0ELb1ELb0ELb1ELb1ELb0EEENS1_21CollectiveEpilogueFwdINS6_IJS8_S8_S9_EEENS6_IJNS7_ILi1EEESH_SH_EEESB_SD_Li128ELb1ELb1ELb0ELb0EEENS1_19SingleTileSchedulerILb1ELb0ELb1ELi128EEEEEEEEEvNT_6ParamsE)
        /*0014*/ 	.short	0x0160
        /*0016*/ 	.short	0x0418


	//----- nvinfo : EIATTR_CBANK_PARAM_SIZE
	.align		4
.L_912:
        /*0018*/ 	.byte	0x03, 0x19
        /*001a*/ 	.short	0x0418


	//----- nvinfo : EIATTR_KPARAM_INFO
	.align		4
        /*001c*/ 	.byte	0x04, 0x17
        /*001e*/ 	.short	(.L_914 - .L_913)
.L_913:
        /*0020*/ 	.word	0x00000000
        /*0024*/ 	.short	0x0000
        /*0026*/ 	.short	0x0000
        /*0028*/ 	.byte	0x00, 0xf0, 0x61, 0x10


	//----- nvinfo : EIATTR_MAXREG_COUNT
	.align		4
.L_914:
        /*002c*/ 	.byte	0x03, 0x1b
        /*002e*/ 	.short	0x00ff


	//----- nvinfo : EIATTR_NUM_BARRIERS
	.align		4
        /*0030*/ 	.byte	0x02, 0x4c
        /*0032*/ 	.byte	0x02
	.zero		1


	//----- nvinfo : EIATTR_ANNOTATIONS
	.align		4
        /*0034*/ 	.byte	0x04, 0x55
        /*0036*/ 	.short	(.L_916 - .L_915)


	//   ....[0]....
.L_915:
        /* <DEDUP_REMOVED lines=62> */


	//----- nvinfo : EIATTR_MERCURY_ISA_VERSION
	.align		4
.L_916:
        /*0400*/ 	.byte	0x03, 0x5f
        /*0402*/ 	.short	0x0000


	//----- nvinfo : EIATTR_INT_WARP_WIDE_INSTR_OFFSETS
	.align		4
        /*0404*/ 	.byte	0x04, 0x31
        /*0406*/ 	.short	(.L_918 - .L_917)


	//   ....[0]....
.L_917:
        /*0408*/ 	.word	0x00009ec0


	//----- nvinfo : EIATTR_COOP_GROUP_MASK_REGIDS
	.align		4
.L_918:
        /*040c*/ 	.byte	0x04, 0x29
        /*040e*/ 	.short	(.L_920 - .L_919)


	//   ....[0]....
.L_919:
        /*0410*/ 	.word	0xffffffff


	//   ....[1]....
        /*0414*/ 	.word	0xffffffff


	//   ....[2]....
        /*0418*/ 	.word	0xffffffff


	//   ....[3]....
        /*041c*/ 	.word	0xffffffff


	//   ....[4]....
        /*0420*/ 	.word	0xffffffff


	//   ....[5]....
        /*0424*/ 	.word	0xffffffff


	//   ....[6]....
        /*0428*/ 	.word	0xffffffff


	//   ....[7]....
        /*042c*/ 	.word	0xffffffff


	//   ....[8]....
        /*0430*/ 	.word	0xffffffff


	//   ....[9]....
        /*0434*/ 	.word	0xffffffff


	//   ....[10]....
        /*0438*/ 	.word	0xffffffff


	//   ....[11]....
        /*043c*/ 	.word	0xffffffff


	//   ....[12]....
        /*0440*/ 	.word	0xffffffff


	//   ....[13]....
        /*0444*/ 	.word	0xffffffff


	//   ....[14]....
        /*0448*/ 	.word	0xffffffff


	//   ....[15]....
        /*044c*/ 	.word	0xffffffff


	//   ....[16]....
        /*0450*/ 	.word	0xffffffff


	//   ....[17]....
        /*0454*/ 	.word	0xffffffff


	//   ....[18]....
        /*0458*/ 	.word	0xffffffff


	//   ....[19]....
        /*045c*/ 	.word	0xffffffff


	//   ....[20]....
        /*0460*/ 	.word	0xffffffff


	//   ....[21]....
        /*0464*/ 	.word	0xffffffff


	//   ....[22]....
        /*0468*/ 	.word	0xffffffff


	//   ....[23]....
        /*046c*/ 	.word	0xffffffff


	//   ....[24]....
        /*0470*/ 	.word	0xffffffff


	//   ....[25]....
        /*0474*/ 	.word	0xffffffff


	//   ....[26]....
        /*0478*/ 	.word	0xffffffff


	//   ....[27]....
        /*047c*/ 	.word	0xffffffff


	//   ....[28]....
        /*0480*/ 	.word	0xffffffff


	//   ....[29]....
        /*0484*/ 	.word	0xffffffff


	//   ....[30]....
        /*0488*/ 	.word	0xffffffff


	//   ....[31]....
        /*048c*/ 	.word	0xffffffff


	//   ....[32]....
        /*0490*/ 	.word	0xffffffff


	//   ....[33]....
        /*0494*/ 	.word	0xffffffff


	//   ....[34]....
        /*0498*/ 	.word	0xffffffff


	//   ....[35]....
        /*049c*/ 	.word	0xffffffff


	//   ....[36]....
        /*04a0*/ 	.word	0xffffffff


	//   ....[37]....
        /*04a4*/ 	.word	0xffffffff


	//   ....[38]....
        /*04a8*/ 	.word	0xffffffff


	//   ....[39]....
        /*04ac*/ 	.word	0xffffffff


	//   ....[40]....
        /*04b0*/ 	.word	0xffffffff


	//   ....[41]....
        /*04b4*/ 	.word	0xffffffff


	//   ....[42]....
        /*04b8*/ 	.word	0xffffffff


	//   ....[43]....
        /*04bc*/ 	.word	0xffffffff


	//   ....[44]....
        /*04c0*/ 	.word	0xffffffff


	//   ....[45]....
        /*04c4*/ 	.word	0xffffffff


	//   ....[46]....
        /*04c8*/ 	.word	0xffffffff


	//   ....[47]....
        /*04cc*/ 	.word	0xffffffff


	//   ....[48]....
        /*04d0*/ 	.word	0xffffffff


	//   ....[49]....
        /*04d4*/ 	.word	0xffffffff


	//   ....[50]....
        /*04d8*/ 	.word	0xffffffff


	//   ....[51]....
        /*04dc*/ 	.word	0xffffffff


	//   ....[52]....
        /*04e0*/ 	.word	0xffffffff


	//   ....[53]....
        /*04e4*/ 	.word	0xffffffff


	//   ....[54]....
        /*04e8*/ 	.word	0xffffffff


	//   ....[55]....
        /*04ec*/ 	.word	0xffffffff


	//   ....[56]....
        /*04f0*/ 	.word	0xffffffff


	//   ....[57]....
        /*04f4*/ 	.word	0xffffffff


	//   ....[58]....
        /*04f8*/ 	.word	0xffffffff


	//   ....[59]....
        /*04fc*/ 	.word	0xffffffff


	//   ....[60]....
        /*0500*/ 	.word	0xffffffff


	//   ....[61]....
        /*0504*/ 	.word	0xffffffff


	//   ....[62]....
        /*0508*/ 	.word	0xffffffff


	//   ....[63]....
        /*050c*/ 	.word	0xffffffff


	//   ....[64]....
        /*0510*/ 	.word	0xffffffff


	//   ....[65]....
        /*0514*/ 	.word	0xffffffff


	//   ....[66]....
        /*0518*/ 	.word	0xffffffff


	//   ....[67]....
        /*051c*/ 	.word	0xffffffff


	//   ....[68]....
        /*0520*/ 	.word	0xffffffff


	//   ....[69]....
        /*0524*/ 	.word	0xffffffff


	//   ....[70]....
        /*0528*/ 	.word	0xffffffff


	//   ....[71]....
        /*052c*/ 	.word	0xffffffff


	//   ....[72]....
        /*0530*/ 	.word	0xffffffff


	//   ....[73]....
        /*0534*/ 	.word	0xffffffff


	//   ....[74]....
        /*0538*/ 	.word	0xffffffff


	//   ....[75]....
        /*053c*/ 	.word	0xffffffff


	//   ....[76]....
        /*0540*/ 	.word	0xffffffff


	//   ....[77]....
        /*0544*/ 	.word	0xffffffff


	//   ....[78]....
        /*0548*/ 	.word	0xffffffff


	//   ....[79]....
        /*054c*/ 	.word	0xffffffff


	//   ....[80]....
        /*0550*/ 	.word	0xffffffff


	//   ....[81]....
        /*0554*/ 	.word	0xffffffff


	//   ....[82]....
        /*0558*/ 	.word	0xffffffff


	//   ....[83]....
        /*055c*/ 	.word	0xffffffff


	//   ....[84]....
        /*0560*/ 	.word	0xffffffff


	//   ....[85]....
        /*0564*/ 	.word	0xffffffff


	//   ....[86]....
        /*0568*/ 	.word	0xffffffff


	//   ....[87]....
        /*056c*/ 	.word	0xffffffff


	//   ....[88]....
        /*0570*/ 	.word	0xffffffff


	//   ....[89]....
        /*0574*/ 	.word	0xffffffff


	//   ....[90]....
        /*0578*/ 	.word	0xffffffff


	//   ....[91]....
        /*057c*/ 	.word	0xffffffff


	//   ....[92]....
        /*0580*/ 	.word	0xffffffff


	//   ....[93]....
        /*0584*/ 	.word	0xffffffff


	//   ....[94]....
        /*0588*/ 	.word	0xffffffff


	//   ....[95]....
        /*058c*/ 	.word	0xffffffff


	//   ....[96]....
        /*0590*/ 	.word	0xffffffff


	//   ....[97]....
        /*0594*/ 	.word	0xffffffff


	//   ....[98]....
        /*0598*/ 	.word	0xffffffff


	//   ....[99]....
        /*059c*/ 	.word	0xffffffff


	//   ....[100]....
        /*05a0*/ 	.word	0xffffffff


	//   ....[101]....
        /*05a4*/ 	.word	0xffffffff


	//   ....[102]....
        /*05a8*/ 	.word	0xffffffff


	//   ....[103]....
        /*05ac*/ 	.word	0xffffffff


	//   ....[104]....
        /*05b0*/ 	.word	0xffffffff


	//   ....[105]....
        /*05b4*/ 	.word	0xffffffff


	//   ....[106]....
        /*05b8*/ 	.word	0xffffffff


	//   ....[107]....
        /*05bc*/ 	.word	0xffffffff


	//   ....[108]....
        /*05c0*/ 	.word	0xffffffff


	//   ....[109]....
        /*05c4*/ 	.word	0xffffffff


	//   ....[110]....
        /*05c8*/ 	.word	0xffffffff


	//   ....[111]....
        /*05cc*/ 	.word	0xffffffff


	//   ....[112]....
        /*05d0*/ 	.word	0xffffffff


	//   ....[113]....
        /*05d4*/ 	.word	0xffffffff


	//   ....[114]....
        /*05d8*/ 	.word	0xffffffff


	//   ....[115]....
        /*05dc*/ 	.word	0xffffffff


	//   ....[116]....
        /*05e0*/ 	.word	0xffffffff


	//   ....[117]....
        /*05e4*/ 	.word	0xffffffff


	//   ....[118]....
        /*05e8*/ 	.word	0xffffffff


	//   ....[119]....
        /*05ec*/ 	.word	0xffffffff


	//   ....[120]....
        /*05f0*/ 	.word	0xffffffff


	//   ....[121]....
        /*05f4*/ 	.word	0xffffffff


	//   ....[122]....
        /*05f8*/ 	.word	0xffffffff


	//   ....[123]....
        /*05fc*/ 	.word	0xffffffff


	//   ....[124]....
        /*0600*/ 	.word	0xffffffff


	//   ....[125]....
        /*0604*/ 	.word	0xffffffff


	//   ....[126]....
        /*0608*/ 	.word	0xffffffff


	//   ....[127]....
        /*060c*/ 	.word	0xffffffff


	//   ....[128]....
        /*0610*/ 	.word	0xffffffff


	//   ....[129]....
        /*0614*/ 	.word	0xffffffff


	//   ....[130]....
        /*0618*/ 	.word	0xffffffff


	//   ....[131]....
        /*061c*/ 	.word	0xffffffff


	//   ....[132]....
        /*0620*/ 	.word	0xffffffff


	//   ....[133]....
        /*0624*/ 	.word	0xffffffff


	//   ....[134]....
        /*0628*/ 	.word	0xffffffff


	//   ....[135]....
        /*062c*/ 	.word	0xffffffff


	//   ....[136]....
        /*0630*/ 	.word	0xffffffff


	//   ....[137]....
        /*0634*/ 	.word	0xffffffff


	//   ....[138]....
        /*0638*/ 	.word	0xffffffff


	//   ....[139]....
        /*063c*/ 	.word	0xffffffff


	//   ....[140]....
        /*0640*/ 	.word	0xffffffff


	//   ....[141]....
        /*0644*/ 	.word	0xffffffff


	//   ....[142]....
        /*0648*/ 	.word	0xffffffff


	//   ....[143]....
        /*064c*/ 	.word	0xffffffff


	//   ....[144]....
        /*0650*/ 	.word	0xffffffff


	//   ....[145]....
        /*0654*/ 	.word	0xffffffff


	//   ....[146]....
        /*0658*/ 	.word	0xffffffff


	//   ....[147]....
        /*065c*/ 	.word	0xffffffff


	//   ....[148]....
        /*0660*/ 	.word	0xffffffff


	//   ....[149]....
        /*0664*/ 	.word	0xffffffff


	//   ....[150]....
        /*0668*/ 	.word	0xffffffff


	//   ....[151]....
        /*066c*/ 	.word	0xffffffff


	//   ....[152]....
        /*0670*/ 	.word	0xffffffff


	//   ....[153]....
        /*0674*/ 	.word	0xffffffff


	//   ....[154]....
        /*0678*/ 	.word	0xffffffff


	//   ....[155]....
        /*067c*/ 	.word	0xffffffff


	//   ....[156]....
        /*0680*/ 	.word	0xffffffff


	//   ....[157]....
        /*0684*/ 	.word	0xffffffff


	//   ....[158]....
        /*0688*/ 	.word	0xffffffff


	//   ....[159]....
        /*068c*/ 	.word	0xffffffff


	//   ....[160]....
        /*0690*/ 	.word	0xffffffff


	//----- nvinfo : EIATTR_COOP_GROUP_INSTR_OFFSETS
	.align		4
.L_920:
        /*0694*/ 	.byte	0x04, 0x28
        /*0696*/ 	.short	(.L_922 - .L_921)


	//   ....[0]....
.L_921:
        /*0698*/ 	.word	0x000000a0


	//   ....[1]....
        /*069c*/ 	.word	0x00009270


	//   ....[2]....
        /*06a0*/ 	.word	0x000092b0


	//   ....[3]....
        /*06a4*/ 	.word	0x000094a0


	//   ....[4]....
        /*06a8*/ 	.word	0x000094d0


	//   ....[5]....
        /*06ac*/ 	.word	0x000095c0


	//   ....[6]....
        /*06b0*/ 	.word	0x000095f0


	//   ....[7]....
        /*06b4*/ 	.word	0x000096e0


	//   ....[8]....
        /*06b8*/ 	.word	0x00009710


	//   ....[9]....
        /*06bc*/ 	.word	0x00009800


	//   ....[10]....
        /*06c0*/ 	.word	0x00009830


	//   ....[11]....
        /*06c4*/ 	.word	0x00009920


	//   ....[12]....
        /*06c8*/ 	.word	0x00009950


	//   ....[13]....
        /*06cc*/ 	.word	0x00009a40


	//   ....[14]....
        /*06d0*/ 	.word	0x00009a70


	//   ....[15]....
        /*06d4*/ 	.word	0x00009b50


	//   ....[16]....
        /*06d8*/ 	.word	0x00009b90


	//   ....[17]....
        /*06dc*/ 	.word	0x0000a370


	//   ....[18]....
        /*06e0*/ 	.word	0x0000a3b0


	//   ....[19]....
        /*06e4*/ 	.word	0x0000a3f0


	//   ....[20]....
        /*06e8*/ 	.word	0x0000a410


	//   ....[21]....
        /*06ec*/ 	.word	0x0000a5c0


	//   ....[22]....
        /*06f0*/ 	.word	0x0000a650


	//   ....[23]....
        /*06f4*/ 	.word	0x0000a690


	//   ....[24]....
        /*06f8*/ 	.word	0x0000a6c0


	//   ....[25]....
        /*06fc*/ 	.word	0x0000a850


	//   ....[26]....
        /*0700*/ 	.word	0x0000a8e0


	//   ....[27]....
        /*0704*/ 	.word	0x0000a920


	//   ....[28]....
        /*0708*/ 	.word	0x0000a960


	//   ....[29]....
        /*070c*/ 	.word	0x0000ab00


	//   ....[30]....
        /*0710*/ 	.word	0x0000ab90


	//   ....[31]....
        /*0714*/ 	.word	0x0000abd0


	//   ....[32]....
        /*0718*/ 	.word	0x0000ac00


	//   ....[33]....
        /*071c*/ 	.word	0x0000ad90


	//   ....[34]....
        /*0720*/ 	.word	0x0000ae20


	//   ....[35]....
        /*0724*/ 	.word	0x0000ae60


	//   ....[36]....
        /*0728*/ 	.word	0x0000aea0


	//   ....[37]....
        /*072c*/ 	.word	0x0000b040


	//   ....[38]....
        /*0730*/ 	.word	0x0000b0d0


	//   ....[39]....
        /*0734*/ 	.word	0x0000b110


	//   ....[40]....
        /*0738*/ 	.word	0x0000b140


	//   ....[41]....
        /*073c*/ 	.word	0x0000b2d0


	//   ....[42]....
        /*0740*/ 	.word	0x0000b360


	//   ....[43]....
        /*0744*/ 	.word	0x0000b3a0


	//   ....[44]....
        /*0748*/ 	.word	0x0000b3e0


	//   ....[45]....
        /*074c*/ 	.word	0x0000b570


	//   ....[46]....
        /*0750*/ 	.word	0x0000b600


	//   ....[47]....
        /*0754*/ 	.word	0x0000b640


	//   ....[48]....
        /*0758*/ 	.word	0x0000b670


	//   ....[49]....
        /*075c*/ 	.word	0x0000edc0


	//   ....[50]....
        /*0760*/ 	.word	0x0000ee10


	//   ....[51]....
        /*0764*/ 	.word	0x0000ee40


	//   ....[52]....
        /*0768*/ 	.word	0x0000ee90


	//   ....[53]....
        /*076c*/ 	.word	0x0000ef10


	//   ....[54]....
        /*0770*/ 	.word	0x0000ef30


	//   ....[55]....
        /*0774*/ 	.word	0x0000ef50


	//   ....[56]....
        /*0778*/ 	.word	0x0000ef70


	//   ....[57]....
        /*077c*/ 	.word	0x0000f170


	//   ....[58]....
        /*0780*/ 	.word	0x0000f1b0


	//   ....[59]....
        /*0784*/ 	.word	0x0000f1e0


	//   ....[60]....
        /*0788*/ 	.word	0x0000f230


	//   ....[61]....
        /*078c*/ 	.word	0x0000f2c0


	//   ....[62]....
        /*0790*/ 	.word	0x0000f380


	//   ....[63]....
        /*0794*/ 	.word	0x0000f3a0


	//   ....[64]....
        /*0798*/ 	.word	0x0000f3c0


	//   ....[65]....
        /*079c*/ 	.word	0x0000f590


	//   ....[66]....
        /*07a0*/ 	.word	0x0000f5d0


	//   ....[67]....
        /*07a4*/ 	.word	0x0000f600


	//   ....[68]....
        /*07a8*/ 	.word	0x0000f650


	//   ....[69]....
        /*07ac*/ 	.word	0x0000f6e0


	//   ....[70]....
        /*07b0*/ 	.word	0x0000f7a0


	//   ....[71]....
        /*07b4*/ 	.word	0x0000f7c0


	//   ....[72]....
        /*07b8*/ 	.word	0x0000f7e0


	//   ....[73]....
        /*07bc*/ 	.word	0x0000f9b0


	//   ....[74]....
        /*07c0*/ 	.word	0x0000f9f0


	//   ....[75]....
        /*07c4*/ 	.word	0x0000fa10


	//   ....[76]....
        /*07c8*/ 	.word	0x0000fa20


	//   ....[77]....
        /*07cc*/ 	.word	0x0000fb00


	//   ....[78]....
        /*07d0*/ 	.word	0x0000fb40


	//   ....[79]....
        /*07d4*/ 	.word	0x0000fb50


	//   ....[80]....
        /*07d8*/ 	.word	0x0000fb70


	//   ....[81]....
        /*07dc*/ 	.word	0x00015000


	//   ....[82]....
        /*07e0*/ 	.word	0x00015030


	//   ....[83]....
        /*07e4*/ 	.word	0x000156e0


	//   ....[84]....
        /*07e8*/ 	.word	0x000157b0


	//   ....[85]....
        /*07ec*/ 	.word	0x000157c0


	//   ....[86]....
        /*07f0*/ 	.word	0x000157f0


	//   ....[87]....
        /*07f4*/ 	.word	0x00015810


	//   ....[88]....
        /*07f8*/ 	.word	0x00015830


	//   ....[89]....
        /*07fc*/ 	.word	0x00015ef0


	//   ....[90]....
        /*0800*/ 	.word	0x00016040


	//   ....[91]....
        /*0804*/ 	.word	0x000161d0


	//   ....[92]....
        /*0808*/ 	.word	0x00016380


	//   ....[93]....
        /*080c*/ 	.word	0x00019270


	//   ....[94]....
        /*0810*/ 	.word	0x00019290


	//   ....[95]....
        /*0814*/ 	.word	0x000192b0


	//   ....[96]....
        /*0818*/ 	.word	0x000192d0


	//   ....[97]....
        /*081c*/ 	.word	0x0001a160


	//   ....[98]....
        /*0820*/ 	.word	0x0001a260


	//   ....[99]....
        /*0824*/ 	.word	0x0001a620


	//   ....[100]....
        /*0828*/ 	.word	0x0001a740


	//   ....[101]....
        /*082c*/ 	.word	0x0001a930


	//   ....[102]....
        /*0830*/ 	.word	0x0001aa50


	//   ....[103]....
        /*0834*/ 	.word	0x0001ab60


	//   ....[104]....
        /*0838*/ 	.word	0x0001adf0


	//   ....[105]....
        /*083c*/ 	.word	0x0001eb70


	//   ....[106]....
        /*0840*/ 	.word	0x0001ebd0


	//   ....[107]....
        /*0844*/ 	.word	0x0001ec20


	//   ....[108]....
        /*0848*/ 	.word	0x0001ec60


	//   ....[109]....
        /*084c*/ 	.word	0x0001ec80


	//   ....[110]....
        /*0850*/ 	.word	0x0001ecb0


	//   ....[111]....
        /*0854*/ 	.word	0x0001f0d0


	//   ....[112]....
        /*0858*/ 	.word	0x0001f200


	//   ....[113]....
        /*085c*/ 	.word	0x00021420


	//   ....[114]....
        /*0860*/ 	.word	0x00021430


	//   ....[115]....
        /*0864*/ 	.word	0x00021440


	//   ....[116]....
        /*0868*/ 	.word	0x00021460


	//   ....[117]....
        /*086c*/ 	.word	0x00021480


	//   ....[118]....
        /*0870*/ 	.word	0x000214a0


	//   ....[119]....
        /*0874*/ 	.word	0x000214b0


	//   ....[120]....
        /*0878*/ 	.word	0x000214e0


	//   ....[121]....
        /*087c*/ 	.word	0x00023180


	//   ....[122]....
        /*0880*/ 	.word	0x000231c0


	//   ....[123]....
        /*0884*/ 	.word	0x000231f0


	//   ....[124]....
        /*0888*/ 	.word	0x00023220


	//   ....[125]....
        /*088c*/ 	.word	0x00023260


	//   ....[126]....
        /*0890*/ 	.word	0x000232a0


	//   ....[127]....
        /*0894*/ 	.word	0x000232c0


	//   ....[128]....
        /*0898*/ 	.word	0x000232d0


	//   ....[129]....
        /*089c*/ 	.word	0x00023490


	//   ....[130]....
        /*08a0*/ 	.word	0x000234a0


	//   ....[131]....
        /*08a4*/ 	.word	0x000235a0


	//   ....[132]....
        /*08a8*/ 	.word	0x000235d0


	//   ....[133]....
        /*08ac*/ 	.word	0x000236b0


	//   ....[134]....
        /*08b0*/ 	.word	0x000236e0


	//   ....[135]....
        /*08b4*/ 	.word	0x000237c0


	//   ....[136]....
        /*08b8*/ 	.word	0x000237f0


	//   ....[137]....
        /*08bc*/ 	.word	0x000238d0


	//   ....[138]....
        /*08c0*/ 	.word	0x00023900


	//   ....[139]....
        /*08c4*/ 	.word	0x000239e0


	//   ....[140]....
        /*08c8*/ 	.word	0x00023a10


	//   ....[141]....
        /*08cc*/ 	.word	0x00023af0


	//   ....[142]....
        /*08d0*/ 	.word	0x00023b20


	//   ....[143]....
        /*08d4*/ 	.word	0x00023c00


	//   ....[144]....
        /*08d8*/ 	.word	0x00023c20


	//   ....[145]....
        /*08dc*/ 	.word	0x00024540


	//   ....[146]....
        /*08e0*/ 	.word	0x00024550


	//   ....[147]....
        /*08e4*/ 	.word	0x00024620


	//   ....[148]....
        /*08e8*/ 	.word	0x00024650


	//   ....[149]....
        /*08ec*/ 	.word	0x00024720


	//   ....[150]....
        /*08f0*/ 	.word	0x00024750


	//   ....[151]....
        /*08f4*/ 	.word	0x00024820


	//   ....[152]....
        /*08f8*/ 	.word	0x00024850


	//   ....[153]....
        /*08fc*/ 	.word	0x00024920


	//   ....[154]....
        /*0900*/ 	.word	0x00024950


	//   ....[155]....
        /*0904*/ 	.word	0x00024a20


	//   ....[156]....
        /*0908*/ 	.word	0x00024a50


	//   ....[157]....
        /*090c*/ 	.word	0x00024b20


	//   ....[158]....
        /*0910*/ 	.word	0x00024b50


	//   ....[159]....
        /*0914*/ 	.word	0x00024c20


	//   ....[160]....
        /*0918*/ 	.word	0x00024c40


	//----- nvinfo : EIATTR_EXIT_INSTR_OFFSETS
	.align		4
.L_922:
        /*091c*/ 	.byte	0x04, 0x1c
        /*091e*/ 	.short	(.L_924 - .L_923)


	//   ....[0]....
.L_923:
        /*0920*/ 	.word	0x000003b0


	//   ....[1]....
        /*0924*/ 	.word	0x00023c30


	//   ....[2]....
        /*0928*/ 	.word	0x00023c90


	//   ....[3]....
        /*092c*/ 	.word	0x00023cf0


	//   ....[4]....
        /*0930*/ 	.word	0x00024c50


	//   ....[5]....
        /*0934*/ 	.word	0x00024ca0


	//   ....[6]....
        /*0938*/ 	.word	0x00024d00


	//----- nvinfo : EIATTR_CTAIDZ_USED
	.align		4
.L_924:
        /*093c*/ 	.byte	0x01, 0x04
	.zero		2


	//----- nvinfo : EIATTR_MAX_THREADS
	.align		4
        /*0940*/ 	.byte	0x04, 0x05
        /*0942*/ 	.short	(.L_926 - .L_925)
.L_925:
        /*0944*/ 	.word	0x00000080
        /*0948*/ 	.word	0x00000001
        /*094c*/ 	.word	0x00000001


	//----- nvinfo : EIATTR_CRS_STACK_SIZE
	.align		4
.L_926:
        /*0950*/ 	.byte	0x04, 0x1e
        /*0952*/ 	.short	(.L_928 - .L_927)
.L_927:
        /*0954*/ 	.word	0x00000000
.L_928:


//--------------------- .nv.callgraph             --------------------------
	.section	.nv.callgraph,"",@"SHT_CUDA_CALLGRAPH"
	.align	4
	.sectionentsize	8
	.align		4
        /*0000*/ 	.word	0x00000000
	.align		4
        /*0004*/ 	.word	0xffffffff
	.align		4
        /*0008*/ 	.word	0x00000000
	.align		4
        /*000c*/ 	.word	0xfffffffe
	.align		4
        /*0010*/ 	.word	0x00000000
	.align		4
        /*0014*/ 	.word	0xfffffffd
	.align		4
        /*0018*/ 	.word	0x00000000
	.align		4
        /*001c*/ 	.word	0xfffffffc


//--------------------- .nv.rel.action            --------------------------
	.section	.nv.rel.action,"",@"SHT_CUDA_RELOCINFO"
	.align	8
	.sectionentsize	8
        /*0000*/ 	.byte	0x73, 0x00, 0x00, 0x00, 0x00, 0x00, 0x00, 0x00, 0x00, 0x00, 0x00, 0x11, 0x25, 0x00, 0x05, 0x36


//--------------------- .nv.constant4             --------------------------
	.section	.nv.constant4,"a",@progbits
	.align	8
	.align		8
.nv.constant4:
        /*0000*/ 	.dword	_ZN77_INTERNAL_42087de5_41_flash_fwd_hdim128_bf16_softcapall_sm80_cu_3fbc093a_28104cuda3std3__45__cpo5beginE
	.align		8
        /*0008*/ 	.dword	_ZN77_INTERNAL_42087de5_41_flash_fwd_hdim128_bf16_softcapall_sm80_cu_3fbc093a_28104cuda3std3__45__cpo3endE
	.align		8
        /*0010*/ 	.dword	_ZN77_INTERNAL_42087de5_41_flash_fwd_hdim128_bf16_softcapall_sm80_cu_3fbc093a_28104cuda3std3__45__cpo6cbeginE
	.align		8
        /*0018*/ 	.dword	_ZN77_INTERNAL_42087de5_41_flash_fwd_hdim128_bf16_softcapall_sm80_cu_3fbc093a_28104cuda3std3__45__cpo4cendE
	.align		8
        /*0020*/ 	.dword	_ZN77_INTERNAL_42087de5_41_flash_fwd_hdim128_bf16_softcapall_sm80_cu_3fbc093a_28104cuda3std3__479_GLOBAL__N__42087de5_41_flash_fwd_hdim128_bf16_softcapall_sm80_cu_3fbc093a_28106ignoreE
	.align		8
        /*0028*/ 	.dword	_ZN77_INTERNAL_42087de5_41_flash_fwd_hdim128_bf16_softcapall_sm80_cu_3fbc093a_28104cuda3std3__419piecewise_constructE
	.align		8
        /*0030*/ 	.dword	_ZN77_INTERNAL_42087de5_41_flash_fwd_hdim128_bf16_softcapall_sm80_cu_3fbc093a_28104cuda3std3__48in_placeE
	.align		8
        /*0038*/ 	.dword	_ZN77_INTERNAL_42087de5_41_flash_fwd_hdim128_bf16_softcapall_sm80_cu_3fbc093a_28104cuda3std6ranges3__45__cpo4swapE
	.align		8
        /*0040*/ 	.dword	_ZN77_INTERNAL_42087de5_41_flash_fwd_hdim128_bf16_softcapall_sm80_cu_3fbc093a_28104cuda3std6ranges3__45__cpo9iter_moveE
	.align		8
        /*0048*/ 	.dword	_ZN77_INTERNAL_42087de5_41_flash_fwd_hdim128_bf16_softcapall_sm80_cu_3fbc093a_28104cute7productE
	.align		8
        /*0050*/ 	.dword	_ZN77_INTERNAL_42087de5_41_flash_fwd_hdim128_bf16_softcapall_sm80_cu_3fbc093a_28104cute1_E


//--------------------- .nv.constant0._ZN7cutlass13device_kernelIN5flash19enable_sm80_to_sm89INS1_16FlashAttnFwdSm80INS1_25CollectiveMainloopFwdSm80ILi8ELi1ELb1EN4cute5tupleIJNS5_1CILi128EEES8_S8_EEELi128ENS_10bfloat16_tEfNS_4arch4Sm80ELb0ELb0ELb1ELb0ELb0ELb0ELb1ELb0EEENS1_21CollectiveEpilogueFwdIS9_NS6_IJNS7_ILi1EEESF_SF_EEESA_SC_Li256ELb0ELb1ELb0ELb0EEENS1_19SingleTileSchedulerILb0ELb0ELb1ELi128EEEEEEEEEvNT_6ParamsE --------------------------
	.section	.nv.constant0._ZN7cutlass13device_kernelIN5flash19enable_sm80_to_sm89INS1_16FlashAttnFwdSm80INS1_25CollectiveMainloopFwdSm80ILi8ELi1ELb1EN4cute5tupleIJNS5_1CILi128EEES8_S8_EEELi128ENS_10bfloat16_tEfNS_4arch4Sm80ELb0ELb0ELb1ELb0ELb0ELb0ELb1ELb0EEENS1_21CollectiveEpilogueFwdIS9_NS6_IJNS7_ILi1EEESF_SF_EEESA_SC_Li256ELb0ELb1ELb0ELb0EEENS1_19SingleTileSchedulerILb0ELb0ELb1ELi128EEEEEEEEEvNT_6ParamsE,"a",@progbits
	.sectionflags	@""
	.align	4
.nv.constant0._ZN7cutlass13device_kernelIN5flash19enable_sm80_to_sm89INS1_16FlashAttnFwdSm80INS1_25CollectiveMainloopFwdSm80ILi8ELi1ELb1EN4cute5tupleIJNS5_1CILi128EEES8_S8_EEELi128ENS_10bfloat16_tEfNS_4arch4Sm80ELb0ELb0ELb1ELb0ELb0ELb0ELb1ELb0EEENS1_21CollectiveEpilogueFwdIS9_NS6_IJNS7_ILi1EEESF_SF_EEESA_SC_Li256ELb0ELb1ELb0ELb0EEENS1_19SingleTileSchedulerILb0ELb0ELb1ELi128EEEEEEEEEvNT_6ParamsE:
	.zero		1400


//--------------------- .nv.constant0._ZN7cutlass13device_kernelIN5flash19enable_sm80_to_sm89INS1_16FlashAttnFwdSm80INS1_25CollectiveMainloopFwdSm80ILi8ELi1ELb1EN4cute5tupleIJNS5_1CILi128EEES8_S8_EEELi128ENS_10bfloat16_tEfNS_4arch4Sm80ELb0ELb0ELb1ELb1ELb0ELb0ELb1ELb0EEENS1_21CollectiveEpilogueFwdIS9_NS6_IJNS7_ILi1EEESF_SF_EEESA_SC_Li256ELb1ELb1ELb0ELb0EEENS1_19SingleTileSchedulerILb1ELb0ELb1ELi128EEEEEEEEEvNT_6ParamsE --------------------------
	.section	.nv.constant0._ZN7cutlass13device_kernelIN5flash19enable_sm80_to_sm89INS1_16FlashAttnFwdSm80INS1_25CollectiveMainloopFwdSm80ILi8ELi1ELb1EN4cute5tupleIJNS5_1CILi128EEES8_S8_EEELi128ENS_10bfloat16_tEfNS_4arch4Sm80ELb0ELb0ELb1ELb1ELb0ELb0ELb1ELb0EEENS1_21CollectiveEpilogueFwdIS9_NS6_IJNS7_ILi1EEESF_SF_EEESA_SC_Li256ELb1ELb1ELb0ELb0EEENS1_19SingleTileSchedulerILb1ELb0ELb1ELi128EEEEEEEEEvNT_6ParamsE,"a",@progbits
	.sectionflags	@""
	.align	4
.nv.constant0._ZN7cutlass13device_kernelIN5flash19enable_sm80_to_sm89INS1_16FlashAttnFwdSm80INS1_25CollectiveMainloopFwdSm80ILi8ELi1ELb1EN4cute5tupleIJNS5_1CILi128EEES8_S8_EEELi128ENS_10bfloat16_tEfNS_4arch4Sm80ELb0ELb0ELb1ELb1ELb0ELb0ELb1ELb0EEENS1_21CollectiveEpilogueFwdIS9_NS6_IJNS7_ILi1EEESF_SF_EEESA_SC_Li256ELb1ELb1ELb0ELb0EEENS1_19SingleTileSchedulerILb1ELb0ELb1ELi128EEEEEEEEEvNT_6ParamsE:
	.zero		1400


//--------------------- .nv.constant0._ZN7cutlass13device_kernelIN5flash19enable_sm80_to_sm89INS1_16FlashAttnFwdSm80INS1_25CollectiveMainloopFwdSm80ILi8ELi1ELb1EN4cute5tupleIJNS5_1CILi128EEES8_S8_EEELi128ENS_10bfloat16_tEfNS_4arch4Sm80ELb0ELb0ELb1ELb1ELb0ELb1ELb1ELb0EEENS1_21CollectiveEpilogueFwdIS9_NS6_IJNS7_ILi1EEESF_SF_EEESA_SC_Li256ELb1ELb1ELb0ELb0EEENS1_19SingleTileSchedulerILb1ELb0ELb1ELi128EEEEEEEEEvNT_6ParamsE --------------------------
	.section	.nv.constant0._ZN7cutlass13device_kernelIN5flash19enable_sm80_to_sm89INS1_16FlashAttnFwdSm80INS1_25CollectiveMainloopFwdSm80ILi8ELi1ELb1EN4cute5tupleIJNS5_1CILi128EEES8_S8_EEELi128ENS_10bfloat16_tEfNS_4arch4Sm80ELb0ELb0ELb1ELb1ELb0ELb1ELb1ELb0EEENS1_21CollectiveEpilogueFwdIS9_NS6_IJNS7_ILi1EEESF_SF_EEESA_SC_Li256ELb1ELb1ELb0ELb0EEENS1_19SingleTileSchedulerILb1ELb0ELb1ELi128EEEEEEEEEvNT_6ParamsE,"a",@progbits
	.sectionflags	@""
	.align	4
.nv.constant0._ZN7cutlass13device_kernelIN5flash19enable_sm80_to_sm89INS1_16FlashAttnFwdSm80INS1_25CollectiveMainloopFwdSm80ILi8ELi1ELb1EN4cute5tupleIJNS5_1CILi128EEES8_S8_EEELi128ENS_10bfloat16_tEfNS_4arch4Sm80ELb0ELb0ELb1ELb1ELb0ELb1ELb1ELb0EEENS1_21CollectiveEpilogueFwdIS9_NS6_IJNS7_ILi1EEESF_SF_EEESA_SC_Li256ELb1ELb1ELb0ELb0EEENS1_19SingleTileSchedulerILb1ELb0ELb1ELi128EEEEEEEEEvNT_6ParamsE:
	.zero		1400


//--------------------- .nv.constant0._ZN7cutlass13device_kernelIN5flash19enable_sm80_to_sm89INS1_16FlashAttnFwdSm80INS1_25CollectiveMainloopFwdSm80ILi8ELi1ELb1EN4cute5tupleIJNS5_1CILi128EEENS7_ILi96EEES8_EEELi128ENS_10bfloat16_tEfNS_4arch4Sm80ELb0ELb1ELb1ELb0ELb0ELb0ELb1ELb0EEENS1_21CollectiveEpilogueFwdINS6_IJS8_S8_S9_EEENS6_IJNS7_ILi1EEESH_SH_EEESB_SD_Li256ELb0ELb1ELb0ELb0EEENS1_19SingleTileSchedulerILb0ELb0ELb1ELi128EEEEEEEEEvNT_6ParamsE --------------------------
	.section	.nv.constant0._ZN7cutlass13device_kernelIN5flash19enable_sm80_to_sm89INS1_16FlashAttnFwdSm80INS1_25CollectiveMainloopFwdSm80ILi8ELi1ELb1EN4cute5tupleIJNS5_1CILi128EEENS7_ILi96EEES8_EEELi128ENS_10bfloat16_tEfNS_4arch4Sm80ELb0ELb1ELb1ELb0ELb0ELb0ELb1ELb0EEENS1_21CollectiveEpilogueFwdINS6_IJS8_S8_S9_EEENS6_IJNS7_ILi1EEESH_SH_EEESB_SD_Li256ELb0ELb1ELb0ELb0EEENS1_19SingleTileSchedulerILb0ELb0ELb1ELi128EEEEEEEEEvNT_6ParamsE,"a",@progbits
	.sectionflags	@""
	.align	4
.nv.constant0._ZN7cutlass13device_kernelIN5flash19enable_sm80_to_sm89INS1_16FlashAttnFwdSm80INS1_25CollectiveMainloopFwdSm80ILi8ELi1ELb1EN4cute5tupleIJNS5_1CILi128EEENS7_ILi96EEES8_EEELi128ENS_10bfloat16_tEfNS_4arch4Sm80ELb0ELb1ELb1ELb0ELb0ELb0ELb1ELb0EEENS1_21CollectiveEpilogueFwdINS6_IJS8_S8_S9_EEENS6_IJNS7_ILi1EEESH_SH_EEESB_SD_Li256ELb0ELb1ELb0ELb0EEENS1_19SingleTileSchedulerILb0ELb0ELb1ELi128EEEEEEEEEvNT_6ParamsE:
	.zero		1400


//--------------------- .nv.constant0._ZN7cutlass13device_kernelIN5flash19enable_sm80_to_sm89INS1_16FlashAttnFwdSm80INS1_25CollectiveMainloopFwdSm80ILi8ELi1ELb1EN4cute5tupleIJNS5_1CILi128EEENS7_ILi96EEES8_EEELi128ENS_10bfloat16_tEfNS_4arch4Sm80ELb0ELb1ELb1ELb1ELb0ELb0ELb1ELb0EEENS1_21CollectiveEpilogueFwdINS6_IJS8_S8_S9_EEENS6_IJNS7_ILi1EEESH_SH_EEESB_SD_Li256ELb1ELb1ELb0ELb0EEENS1_19SingleTileSchedulerILb1ELb0ELb1ELi128EEEEEEEEEvNT_6ParamsE --------------------------
	.section	.nv.constant0._ZN7cutlass13device_kernelIN5flash19enable_sm80_to_sm89INS1_16FlashAttnFwdSm80INS1_25CollectiveMainloopFwdSm80ILi8ELi1ELb1EN4cute5tupleIJNS5_1CILi128EEENS7_ILi96EEES8_EEELi128ENS_10bfloat16_tEfNS_4arch4Sm80ELb0ELb1ELb1ELb1ELb0ELb0ELb1ELb0EEENS1_21CollectiveEpilogueFwdINS6_IJS8_S8_S9_EEENS6_IJNS7_ILi1EEESH_SH_EEESB_SD_Li256ELb1ELb1ELb0ELb0EEENS1_19SingleTileSchedulerILb1ELb0ELb1ELi128EEEEEEEEEvNT_6ParamsE,"a",@progbits
	.sectionflags	@""
	.align	4
.nv.constant0._ZN7cutlass13device_kernelIN5flash19enable_sm80_to_sm89INS1_16FlashAttnFwdSm80INS1_25CollectiveMainloopFwdSm80ILi8ELi1ELb1EN4cute5tupleIJNS5_1CILi128EEENS7_ILi96EEES8_EEELi128ENS_10bfloat16_tEfNS_4arch4Sm80ELb0ELb1ELb1ELb1ELb0ELb0ELb1ELb0EEENS1_21CollectiveEpilogueFwdINS6_IJS8_S8_S9_EEENS6_IJNS7_ILi1EEESH_SH_EEESB_SD_Li256ELb1ELb1ELb0ELb0EEENS1_19SingleTileSchedulerILb1ELb0ELb1ELi128EEEEEEEEEvNT_6ParamsE:
	.zero		1400


//--------------------- .nv.constant0._ZN7cutlass13device_kernelIN5flash19enable_sm80_to_sm89INS1_16FlashAttnFwdSm80INS1_25CollectiveMainloopFwdSm80ILi8ELi1ELb1EN4cute5tupleIJNS5_1CILi128EEENS7_ILi96EEES8_EEELi128ENS_10bfloat16_tEfNS_4arch4Sm80ELb0ELb1ELb1ELb1ELb0ELb1ELb1ELb0EEENS1_21CollectiveEpilogueFwdINS6_IJS8_S8_S9_EEENS6_IJNS7_ILi1EEESH_SH_EEESB_SD_Li256ELb1ELb1ELb0ELb0EEENS1_19SingleTileSchedulerILb1ELb0ELb1ELi128EEEEEEEEEvNT_6ParamsE --------------------------
	.section	.nv.constant0._ZN7cutlass13device_kernelIN5flash19enable_sm80_to_sm89INS1_16FlashAttnFwdSm80INS1_25CollectiveMainloopFwdSm80ILi8ELi1ELb1EN4cute5tupleIJNS5_1CILi128EEENS7_ILi96EEES8_EEELi128ENS_10bfloat16_tEfNS_4arch4Sm80ELb0ELb1ELb1ELb1ELb0ELb1ELb1ELb0EEENS1_21CollectiveEpilogueFwdINS6_IJS8_S8_S9_EEENS6_IJNS7_ILi1EEESH_SH_EEESB_SD_Li256ELb1ELb1ELb0ELb0EEENS1_19SingleTileSchedulerILb1ELb0ELb1ELi128EEEEEEEEEvNT_6ParamsE,"a",@progbits
	.sectionflags	@""
	.align	4
.nv.constant0._ZN7cutlass13device_kernelIN5flash19enable_sm80_to_sm89INS1_16FlashAttnFwdSm80INS1_25CollectiveMainloopFwdSm80ILi8ELi1ELb1EN4cute5tupleIJNS5_1CILi128EEENS7_ILi96EEES8_EEELi128ENS_10bfloat16_tEfNS_4arch4Sm80ELb0ELb1ELb1ELb1ELb0ELb1ELb1ELb0EEENS1_21CollectiveEpilogueFwdINS6_IJS8_S8_S9_EEENS6_IJNS7_ILi1EEESH_SH_EEESB_SD_Li256ELb1ELb1ELb0ELb0EEENS1_19SingleTileSchedulerILb1ELb0ELb1ELi128EEEEEEEEEvNT_6ParamsE:
	.zero		1400


//--------------------- .nv.constant0._ZN7cutlass13device_kernelIN5flash19enable_sm80_to_sm89INS1_16FlashAttnFwdSm80INS1_25CollectiveMainloopFwdSm80ILi8ELi1ELb1EN4cute5tupleIJNS5_1CILi128EEES8_S8_EEELi128ENS_10bfloat16_tEfNS_4arch4Sm80ELb1ELb0ELb1ELb0ELb0ELb0ELb1ELb0EEENS1_21CollectiveEpilogueFwdIS9_NS6_IJNS7_ILi1EEESF_SF_EEESA_SC_Li256ELb0ELb1ELb0ELb0EEENS1_30DynamicPersistentTileSchedulerILi256ELi256ELb0ELb1ELb0EEEEEEEEEvNT_6ParamsE --------------------------
	.section	.nv.constant0._ZN7cutlass13device_kernelIN5flash19enable_sm80_to_sm89INS1_16FlashAttnFwdSm80INS1_25CollectiveMainloopFwdSm80ILi8ELi1ELb1EN4cute5tupleIJNS5_1CILi128EEES8_S8_EEELi128ENS_10bfloat16_tEfNS_4arch4Sm80ELb1ELb0ELb1ELb0ELb0ELb0ELb1ELb0EEENS1_21CollectiveEpilogueFwdIS9_NS6_IJNS7_ILi1EEESF_SF_EEESA_SC_Li256ELb0ELb1ELb0ELb0EEENS1_30DynamicPersistentTileSchedulerILi256ELi256ELb0ELb1ELb0EEEEEEEEEvNT_6ParamsE,"a",@progbits
	.sectionflags	@""
	.align	4
.nv.constant0._ZN7cutlass13device_kernelIN5flash19enable_sm80_to_sm89INS1_16FlashAttnFwdSm80INS1_25CollectiveMainloopFwdSm80ILi8ELi1ELb1EN4cute5tupleIJNS5_1CILi128EEES8_S8_EEELi128ENS_10bfloat16_tEfNS_4arch4Sm80ELb1ELb0ELb1ELb0ELb0ELb0ELb1ELb0EEENS1_21CollectiveEpilogueFwdIS9_NS6_IJNS7_ILi1EEESF_SF_EEESA_SC_Li256ELb0ELb1ELb0ELb0EEENS1_30DynamicPersistentTileSchedulerILi256ELi256ELb0ELb1ELb0EEEEEEEEEvNT_6ParamsE:
	.zero		1416


//--------------------- .nv.constant0._ZN7cutlass13device_kernelIN5flash19enable_sm80_to_sm89INS1_16FlashAttnFwdSm80INS1_25CollectiveMainloopFwdSm80ILi8ELi1ELb1EN4cute5tupleIJNS5_1CILi128EEES8_S8_EEELi128ENS_10bfloat16_tEfNS_4arch4Sm80ELb1ELb0ELb1ELb1ELb0ELb0ELb1ELb0EEENS1_21CollectiveEpilogueFwdIS9_NS6_IJNS7_ILi1EEESF_SF_EEESA_SC_Li256ELb1ELb1ELb0ELb0EEENS1_19SingleTileSchedulerILb1ELb0ELb1ELi128EEEEEEEEEvNT_6ParamsE --------------------------
	.section	.nv.constant0._ZN7cutlass13device_kernelIN5flash19enable_sm80_to_sm89INS1_16FlashAttnFwdSm80INS1_25CollectiveMainloopFwdSm80ILi8ELi1ELb1EN4cute5tupleIJNS5_1CILi128EEES8_S8_EEELi128ENS_10bfloat16_tEfNS_4arch4Sm80ELb1ELb0ELb1ELb1ELb0ELb0ELb1ELb0EEENS1_21CollectiveEpilogueFwdIS9_NS6_IJNS7_ILi1EEESF_SF_EEESA_SC_Li256ELb1ELb1ELb0ELb0EEENS1_19SingleTileSchedulerILb1ELb0ELb1ELi128EEEEEEEEEvNT_6ParamsE,"a",@progbits
	.sectionflags	@""
	.align	4
.nv.constant0._ZN7cutlass13device_kernelIN5flash19enable_sm80_to_sm89INS1_16FlashAttnFwdSm80INS1_25CollectiveMainloopFwdSm80ILi8ELi1ELb1EN4cute5tupleIJNS5_1CILi128EEES8_S8_EEELi128ENS_10bfloat16_tEfNS_4arch4Sm80ELb1ELb0ELb1ELb1ELb0ELb0ELb1ELb0EEENS1_21CollectiveEpilogueFwdIS9_NS6_IJNS7_ILi1EEESF_SF_EEESA_SC_Li256ELb1ELb1ELb0ELb0EEENS1_19SingleTileSchedulerILb1ELb0ELb1ELi128EEEEEEEEEvNT_6ParamsE:
	.zero		1400


//--------------------- .nv.constant0._ZN7cutlass13device_kernelIN5flash19enable_sm80_to_sm89INS1_16FlashAttnFwdSm80INS1_25CollectiveMainloopFwdSm80ILi8ELi1ELb1EN4cute5tupleIJNS5_1CILi128EEES8_S8_EEELi128ENS_10bfloat16_tEfNS_4arch4Sm80ELb1ELb0ELb1ELb1ELb0ELb1ELb1ELb0EEENS1_21CollectiveEpilogueFwdIS9_NS6_IJNS7_ILi1EEESF_SF_EEESA_SC_Li256ELb1ELb1ELb0ELb0EEENS1_19SingleTileSchedulerILb1ELb0ELb1ELi128EEEEEEEEEvNT_6ParamsE --------------------------
	.section	.nv.constant0._ZN7cutlass13device_kernelIN5flash19enable_sm80_to_sm89INS1_16FlashAttnFwdSm80INS1_25CollectiveMainloopFwdSm80ILi8ELi1ELb1EN4cute5tupleIJNS5_1CILi128EEES8_S8_EEELi128ENS_10bfloat16_tEfNS_4arch4Sm80ELb1ELb0ELb1ELb1ELb0ELb1ELb1ELb0EEENS1_21CollectiveEpilogueFwdIS9_NS6_IJNS7_ILi1EEESF_SF_EEESA_SC_Li256ELb1ELb1ELb0ELb0EEENS1_19SingleTileSchedulerILb1ELb0ELb1ELi128EEEEEEEEEvNT_6ParamsE,"a",@progbits
	.sectionflags	@""
	.align	4
.nv.constant0._ZN7cutlass13device_kernelIN5flash19enable_sm80_to_sm89INS1_16FlashAttnFwdSm80INS1_25CollectiveMainloopFwdSm80ILi8ELi1ELb1EN4cute5tupleIJNS5_1CILi128EEES8_S8_EEELi128ENS_10bfloat16_tEfNS_4arch4Sm80ELb1ELb0ELb1ELb1ELb0ELb1ELb1ELb0EEENS1_21CollectiveEpilogueFwdIS9_NS6_IJNS7_ILi1EEESF_SF_EEESA_SC_Li256ELb1ELb1ELb0ELb0EEENS1_19SingleTileSchedulerILb1ELb0ELb1ELi128EEEEEEEEEvNT_6ParamsE:
	.zero		1400


//--------------------- .nv.constant0._ZN7cutlass13device_kernelIN5flash19enable_sm80_to_sm89INS1_16FlashAttnFwdSm80INS1_25CollectiveMainloopFwdSm80ILi4ELi1ELb0EN4cute5tupleIJNS5_1CILi128EEENS7_ILi64EEES8_EEELi128ENS_10bfloat16_tEfNS_4arch4Sm80ELb0ELb0ELb1ELb0ELb0ELb0ELb1ELb0EEENS1_21CollectiveEpilogueFwdINS6_IJS8_S8_S9_EEENS6_IJNS7_ILi1EEESH_SH_EEESB_SD_Li128ELb0ELb1ELb0ELb0EEENS1_19SingleTileSchedulerILb0ELb0ELb1ELi128EEEEEEEEEvNT_6ParamsE --------------------------
	.section	.nv.constant0._ZN7cutlass13device_kernelIN5flash19enable_sm80_to_sm89INS1_16FlashAttnFwdSm80INS1_25CollectiveMainloopFwdSm80ILi4ELi1ELb0EN4cute5tupleIJNS5_1CILi128EEENS7_ILi64EEES8_EEELi128ENS_10bfloat16_tEfNS_4arch4Sm80ELb0ELb0ELb1ELb0ELb0ELb0ELb1ELb0EEENS1_21CollectiveEpilogueFwdINS6_IJS8_S8_S9_EEENS6_IJNS7_ILi1EEESH_SH_EEESB_SD_Li128ELb0ELb1ELb0ELb0EEENS1_19SingleTileSchedulerILb0ELb0ELb1ELi128EEEEEEEEEvNT_6ParamsE,"a",@progbits
	.sectionflags	@""
	.align	4
.nv.constant0._ZN7cutlass13device_kernelIN5flash19enable_sm80_to_sm89INS1_16FlashAttnFwdSm80INS1_25CollectiveMainloopFwdSm80ILi4ELi1ELb0EN4cute5tupleIJNS5_1CILi128EEENS7_ILi64EEES8_EEELi128ENS_10bfloat16_tEfNS_4arch4Sm80ELb0ELb0ELb1ELb0ELb0ELb0ELb1ELb0EEENS1_21CollectiveEpilogueFwdINS6_IJS8_S8_S9_EEENS6_IJNS7_ILi1EEESH_SH_EEESB_SD_Li128ELb0ELb1ELb0ELb0EEENS1_19SingleTileSchedulerILb0ELb0ELb1ELi128EEEEEEEEEvNT_6ParamsE:
	.zero		1400


//--------------------- .nv.constant0._ZN7cutlass13device_kernelIN5flash19enable_sm80_to_sm89INS1_16FlashAttnFwdSm80INS1_25CollectiveMainloopFwdSm80ILi4ELi1ELb0EN4cute5tupleIJNS5_1CILi128EEENS7_ILi64EEES8_EEELi128ENS_10bfloat16_tEfNS_4arch4Sm80ELb0ELb0ELb1ELb1ELb0ELb0ELb1ELb0EEENS1_21CollectiveEpilogueFwdINS6_IJS8_S8_S9_EEENS6_IJNS7_ILi1EEESH_SH_EEESB_SD_Li128ELb1ELb1ELb0ELb0EEENS1_19SingleTileSchedulerILb1ELb0ELb1ELi128EEEEEEEEEvNT_6ParamsE --------------------------
	.section	.nv.constant0._ZN7cutlass13device_kernelIN5flash19enable_sm80_to_sm89INS1_16FlashAttnFwdSm80INS1_25CollectiveMainloopFwdSm80ILi4ELi1ELb0EN4cute5tupleIJNS5_1CILi128EEENS7_ILi64EEES8_EEELi128ENS_10bfloat16_tEfNS_4arch4Sm80ELb0ELb0ELb1ELb1ELb0ELb0ELb1ELb0EEENS1_21CollectiveEpilogueFwdINS6_IJS8_S8_S9_EEENS6_IJNS7_ILi1EEESH_SH_EEESB_SD_Li128ELb1ELb1ELb0ELb0EEENS1_19SingleTileSchedulerILb1ELb0ELb1ELi128EEEEEEEEEvNT_6ParamsE,"a",@progbits
	.sectionflags	@""
	.align	4
.nv.constant0._ZN7cutlass13device_kernelIN5flash19enable_sm80_to_sm89INS1_16FlashAttnFwdSm80INS1_25CollectiveMainloopFwdSm80ILi4ELi1ELb0EN4cute5tupleIJNS5_1CILi128EEENS7_ILi64EEES8_EEELi128ENS_10bfloat16_tEfNS_4arch4Sm80ELb0ELb0ELb1ELb1ELb0ELb0ELb1ELb0EEENS1_21CollectiveEpilogueFwdINS6_IJS8_S8_S9_EEENS6_IJNS7_ILi1EEESH_SH_EEESB_SD_Li128ELb1ELb1ELb0ELb0EEENS1_19SingleTileSchedulerILb1ELb0ELb1ELi128EEEEEEEEEvNT_6ParamsE:
	.zero		1400


//--------------------- .nv.constant0._ZN7cutlass13device_kernelIN5flash19enable_sm80_to_sm89INS1_16FlashAttnFwdSm80INS1_25CollectiveMainloopFwdSm80ILi4ELi1ELb0EN4cute5tupleIJNS5_1CILi128EEENS7_ILi64EEES8_EEELi128ENS_10bfloat16_tEfNS_4arch4Sm80ELb0ELb0ELb1ELb1ELb0ELb1ELb1ELb0EEENS1_21CollectiveEpilogueFwdINS6_IJS8_S8_S9_EEENS6_IJNS7_ILi1EEESH_SH_EEESB_SD_Li128ELb1ELb1ELb0ELb0EEENS1_19SingleTileSchedulerILb1ELb0ELb1ELi128EEEEEEEEEvNT_6ParamsE --------------------------
	.section	.nv.constant0._ZN7cutlass13device_kernelIN5flash19enable_sm80_to_sm89INS1_16FlashAttnFwdSm80INS1_25CollectiveMainloopFwdSm80ILi4ELi1ELb0EN4cute5tupleIJNS5_1CILi128EEENS7_ILi64EEES8_EEELi128ENS_10bfloat16_tEfNS_4arch4Sm80ELb0ELb0ELb1ELb1ELb0ELb1ELb1ELb0EEENS1_21CollectiveEpilogueFwdINS6_IJS8_S8_S9_EEENS6_IJNS7_ILi1EEESH_SH_EEESB_SD_Li128ELb1ELb1ELb0ELb0EEENS1_19SingleTileSchedulerILb1ELb0ELb1ELi128EEEEEEEEEvNT_6ParamsE,"a",@progbits
	.sectionflags	@""
	.align	4
.nv.constant0._ZN7cutlass13device_kernelIN5flash19enable_sm80_to_sm89INS1_16FlashAttnFwdSm80INS1_25CollectiveMainloopFwdSm80ILi4ELi1ELb0EN4cute5tupleIJNS5_1CILi128EEENS7_ILi64EEES8_EEELi128ENS_10bfloat16_tEfNS_4arch4Sm80ELb0ELb0ELb1ELb1ELb0ELb1ELb1ELb0EEENS1_21CollectiveEpilogueFwdINS6_IJS8_S8_S9_EEENS6_IJNS7_ILi1EEESH_SH_EEESB_SD_Li128ELb1ELb1ELb0ELb0EEENS1_19SingleTileSchedulerILb1ELb0ELb1ELi128EEEEEEEEEvNT_6ParamsE:
	.zero		1400


//--------------------- .nv.constant0._ZN7cutlass13device_kernelIN5flash19enable_sm80_to_sm89INS1_16FlashAttnFwdSm80INS1_25CollectiveMainloopFwdSm80ILi4ELi1ELb0EN4cute5tupleIJNS5_1CILi128EEENS7_ILi48EEES8_EEELi128ENS_10bfloat16_tEfNS_4arch4Sm80ELb0ELb1ELb1ELb0ELb0ELb0ELb1ELb0EEENS1_21CollectiveEpilogueFwdINS6_IJS8_S8_S9_EEENS6_IJNS7_ILi1EEESH_SH_EEESB_SD_Li128ELb0ELb1ELb0ELb0EEENS1_19SingleTileSchedulerILb0ELb0ELb1ELi128EEEEEEEEEvNT_6ParamsE --------------------------
	.section	.nv.constant0._ZN7cutlass13device_kernelIN5flash19enable_sm80_to_sm89INS1_16FlashAttnFwdSm80INS1_25CollectiveMainloopFwdSm80ILi4ELi1ELb0EN4cute5tupleIJNS5_1CILi128EEENS7_ILi48EEES8_EEELi128ENS_10bfloat16_tEfNS_4arch4Sm80ELb0ELb1ELb1ELb0ELb0ELb0ELb1ELb0EEENS1_21CollectiveEpilogueFwdINS6_IJS8_S8_S9_EEENS6_IJNS7_ILi1EEESH_SH_EEESB_SD_Li128ELb0ELb1ELb0ELb0EEENS1_19SingleTileSchedulerILb0ELb0ELb1ELi128EEEEEEEEEvNT_6ParamsE,"a",@progbits
	.sectionflags	@""
	.align	4
.nv.constant0._ZN7cutlass13device_kernelIN5flash19enable_sm80_to_sm89INS1_16FlashAttnFwdSm80INS1_25CollectiveMainloopFwdSm80ILi4ELi1ELb0EN4cute5tupleIJNS5_1CILi128EEENS7_ILi48EEES8_EEELi128ENS_10bfloat16_tEfNS_4arch4Sm80ELb0ELb1ELb1ELb0ELb0ELb0ELb1ELb0EEENS1_21CollectiveEpilogueFwdINS6_IJS8_S8_S9_EEENS6_IJNS7_ILi1EEESH_SH_EEESB_SD_Li128ELb0ELb1ELb0ELb0EEENS1_19SingleTileSchedulerILb0ELb0ELb1ELi128EEEEEEEEEvNT_6ParamsE:
	.zero		1400


//--------------------- .nv.constant0._ZN7cutlass13device_kernelIN5flash19enable_sm80_to_sm89INS1_16FlashAttnFwdSm80INS1_25CollectiveMainloopFwdSm80ILi4ELi1ELb0EN4cute5tupleIJNS5_1CILi128EEENS7_ILi48EEES8_EEELi128ENS_10bfloat16_tEfNS_4arch4Sm80ELb0ELb1ELb1ELb1ELb0ELb0ELb1ELb0EEENS1_21CollectiveEpilogueFwdINS6_IJS8_S8_S9_EEENS6_IJNS7_ILi1EEESH_SH_EEESB_SD_Li128ELb1ELb1ELb0ELb0EEENS1_19SingleTileSchedulerILb1ELb0ELb1ELi128EEEEEEEEEvNT_6ParamsE --------------------------
	.section	.nv.constant0._ZN7cutlass13device_kernelIN5flash19enable_sm80_to_sm89INS1_16FlashAttnFwdSm80INS1_25CollectiveMainloopFwdSm80ILi4ELi1ELb0EN4cute5tupleIJNS5_1CILi128EEENS7_ILi48EEES8_EEELi128ENS_10bfloat16_tEfNS_4arch4Sm80ELb0ELb1ELb1ELb1ELb0ELb0ELb1ELb0EEENS1_21CollectiveEpilogueFwdINS6_IJS8_S8_S9_EEENS6_IJNS7_ILi1EEESH_SH_EEESB_SD_Li128ELb1ELb1ELb0ELb0EEENS1_19SingleTileSchedulerILb1ELb0ELb1ELi128EEEEEEEEEvNT_6ParamsE,"a",@progbits
	.sectionflags	@""
	.align	4
.nv.constant0._ZN7cutlass13device_kernelIN5flash19enable_sm80_to_sm89INS1_16FlashAttnFwdSm80INS1_25CollectiveMainloopFwdSm80ILi4ELi1ELb0EN4cute5tupleIJNS5_1CILi128EEENS7_ILi48EEES8_EEELi128ENS_10bfloat16_tEfNS_4arch4Sm80ELb0ELb1ELb1ELb1ELb0ELb0ELb1ELb0EEENS1_21CollectiveEpilogueFwdINS6_IJS8_S8_S9_EEENS6_IJNS7_ILi1EEESH_SH_EEESB_SD_Li128ELb1ELb1ELb0ELb0EEENS1_19SingleTileSchedulerILb1ELb0ELb1ELi128EEEEEEEEEvNT_6ParamsE:
	.zero		1400


//--------------------- .nv.constant0._ZN7cutlass13device_kernelIN5flash19enable_sm80_to_sm89INS1_16FlashAttnFwdSm80INS1_25CollectiveMainloopFwdSm80ILi4ELi1ELb0EN4cute5tupleIJNS5_1CILi128EEENS7_ILi48EEES8_EEELi128ENS_10bfloat16_tEfNS_4arch4Sm80ELb0ELb1ELb1ELb1ELb0ELb1ELb1ELb0EEENS1_21CollectiveEpilogueFwdINS6_IJS8_S8_S9_EEENS6_IJNS7_ILi1EEESH_SH_EEESB_SD_Li128ELb1ELb1ELb0ELb0EEENS1_19SingleTileSchedulerILb1ELb0ELb1ELi128EEEEEEEEEvNT_6ParamsE --------------------------
	.section	.nv.constant0._ZN7cutlass13device_kernelIN5flash19enable_sm80_to_sm89INS1_16FlashAttnFwdSm80INS1_25CollectiveMainloopFwdSm80ILi4ELi1ELb0EN4cute5tupleIJNS5_1CILi128EEENS7_ILi48EEES8_EEELi128ENS_10bfloat16_tEfNS_4arch4Sm80ELb0ELb1ELb1ELb1ELb0ELb1ELb1ELb0EEENS1_21CollectiveEpilogueFwdINS6_IJS8_S8_S9_EEENS6_IJNS7_ILi1EEESH_SH_EEESB_SD_Li128ELb1ELb1ELb0ELb0EEENS1_19SingleTileSchedulerILb1ELb0ELb1ELi128EEEEEEEEEvNT_6ParamsE,"a",@progbits
	.sectionflags	@""
	.align	4
.nv.constant0._ZN7cutlass13device_kernelIN5flash19enable_sm80_to_sm89INS1_16FlashAttnFwdSm80INS1_25CollectiveMainloopFwdSm80ILi4ELi1ELb0EN4cute5tupleIJNS5_1CILi128EEENS7_ILi48EEES8_EEELi128ENS_10bfloat16_tEfNS_4arch4Sm80ELb0ELb1ELb1ELb1ELb0ELb1ELb1ELb0EEENS1_21CollectiveEpilogueFwdINS6_IJS8_S8_S9_EEENS6_IJNS7_ILi1EEESH_SH_EEESB_SD_Li128ELb1ELb1ELb0ELb0EEENS1_19SingleTileSchedulerILb1ELb0ELb1ELi128EEEEEEEEEvNT_6ParamsE:
	.zero		1400


//--------------------- .nv.constant0._ZN7cutlass13device_kernelIN5flash19enable_sm80_to_sm89INS1_16FlashAttnFwdSm80INS1_25CollectiveMainloopFwdSm80ILi4ELi1ELb0EN4cute5tupleIJNS5_1CILi128EEENS7_ILi64EEES8_EEELi128ENS_10bfloat16_tEfNS_4arch4Sm80ELb1ELb0ELb1ELb0ELb0ELb0ELb1ELb0EEENS1_21CollectiveEpilogueFwdINS6_IJS8_S8_S9_EEENS6_IJNS7_ILi1EEESH_SH_EEESB_SD_Li128ELb0ELb1ELb0ELb0EEENS1_30DynamicPersistentTileSchedulerILi128ELi128ELb0ELb1ELb0EEEEEEEEEvNT_6ParamsE --------------------------
	.section	.nv.constant0._ZN7cutlass13device_kernelIN5flash19enable_sm80_to_sm89INS1_16FlashAttnFwdSm80INS1_25CollectiveMainloopFwdSm80ILi4ELi1ELb0EN4cute5tupleIJNS5_1CILi128EEENS7_ILi64EEES8_EEELi128ENS_10bfloat16_tEfNS_4arch4Sm80ELb1ELb0ELb1ELb0ELb0ELb0ELb1ELb0EEENS1_21CollectiveEpilogueFwdINS6_IJS8_S8_S9_EEENS6_IJNS7_ILi1EEESH_SH_EEESB_SD_Li128ELb0ELb1ELb0ELb0EEENS1_30DynamicPersistentTileSchedulerILi128ELi128ELb0ELb1ELb0EEEEEEEEEvNT_6ParamsE,"a",@progbits
	.sectionflags	@""
	.align	4
.nv.constant0._ZN7cutlass13device_kernelIN5flash19enable_sm80_to_sm89INS1_16FlashAttnFwdSm80INS1_25CollectiveMainloopFwdSm80ILi4ELi1ELb0EN4cute5tupleIJNS5_1CILi128EEENS7_ILi64EEES8_EEELi128ENS_10bfloat16_tEfNS_4arch4Sm80ELb1ELb0ELb1ELb0ELb0ELb0ELb1ELb0EEENS1_21CollectiveEpilogueFwdINS6_IJS8_S8_S9_EEENS6_IJNS7_ILi1EEESH_SH_EEESB_SD_Li128ELb0ELb1ELb0ELb0EEENS1_30DynamicPersistentTileSchedulerILi128ELi128ELb0ELb1ELb0EEEEEEEEEvNT_6ParamsE:
	.zero		1416


//--------------------- .nv.constant0._ZN7cutlass13device_kernelIN5flash19enable_sm80_to_sm89INS1_16FlashAttnFwdSm80INS1_25CollectiveMainloopFwdSm80ILi4ELi1ELb0EN4cute5tupleIJNS5_1CILi128EEENS7_ILi64EEES8_EEELi128ENS_10bfloat16_tEfNS_4arch4Sm80ELb1ELb0ELb1ELb1ELb0ELb0ELb1ELb0EEENS1_21CollectiveEpilogueFwdINS6_IJS8_S8_S9_EEENS6_IJNS7_ILi1EEESH_SH_EEESB_SD_Li128ELb1ELb1ELb0ELb0EEENS1_19SingleTileSchedulerILb1ELb0ELb1ELi128EEEEEEEEEvNT_6ParamsE --------------------------
	.section	.nv.constant0._ZN7cutlass13device_kernelIN5flash19enable_sm80_to_sm89INS1_16FlashAttnFwdSm80INS1_25CollectiveMainloopFwdSm80ILi4ELi1ELb0EN4cute5tupleIJNS5_1CILi128EEENS7_ILi64EEES8_EEELi128ENS_10bfloat16_tEfNS_4arch4Sm80ELb1ELb0ELb1ELb1ELb0ELb0ELb1ELb0EEENS1_21CollectiveEpilogueFwdINS6_IJS8_S8_S9_EEENS6_IJNS7_ILi1EEESH_SH_EEESB_SD_Li128ELb1ELb1ELb0ELb0EEENS1_19SingleTileSchedulerILb1ELb0ELb1ELi128EEEEEEEEEvNT_6ParamsE,"a",@progbits
	.sectionflags	@""
	.align	4
.nv.constant0._ZN7cutlass13device_kernelIN5flash19enable_sm80_to_sm89INS1_16FlashAttnFwdSm80INS1_25CollectiveMainloopFwdSm80ILi4ELi1ELb0EN4cute5tupleIJNS5_1CILi128EEENS7_ILi64EEES8_EEELi128ENS_10bfloat16_tEfNS_4arch4Sm80ELb1ELb0ELb1ELb1ELb0ELb0ELb1ELb0EEENS1_21CollectiveEpilogueFwdINS6_IJS8_S8_S9_EEENS6_IJNS7_ILi1EEESH_SH_EEESB_SD_Li128ELb1ELb1ELb0ELb0EEENS1_19SingleTileSchedulerILb1ELb0ELb1ELi128EEEEEEEEEvNT_6ParamsE:
	.zero		1400


//--------------------- .nv.constant0._ZN7cutlass13device_kernelIN5flash19enable_sm80_to_sm89INS1_16FlashAttnFwdSm80INS1_25CollectiveMainloopFwdSm80ILi4ELi1ELb0EN4cute5tupleIJNS5_1CILi128EEENS7_ILi64EEES8_EEELi128ENS_10bfloat16_tEfNS_4arch4Sm80ELb1ELb0ELb1ELb1ELb0ELb1ELb1ELb0EEENS1_21CollectiveEpilogueFwdINS6_IJS8_S8_S9_EEENS6_IJNS7_ILi1EEESH_SH_EEESB_SD_Li128ELb1ELb1ELb0ELb0EEENS1_19SingleTileSchedulerILb1ELb0ELb1ELi128EEEEEEEEEvNT_6ParamsE --------------------------
	.section	.nv.constant0._ZN7cutlass13device_kernelIN5flash19enable_sm80_to_sm89INS1_16FlashAttnFwdSm80INS1_25CollectiveMainloopFwdSm80ILi4ELi1ELb0EN4cute5tupleIJNS5_1CILi128EEENS7_ILi64EEES8_EEELi128ENS_10bfloat16_tEfNS_4arch4Sm80ELb1ELb0ELb1ELb1ELb0ELb1ELb1ELb0EEENS1_21CollectiveEpilogueFwdINS6_IJS8_S8_S9_EEENS6_IJNS7_ILi1EEESH_SH_EEESB_SD_Li128ELb1ELb1ELb0ELb0EEENS1_19SingleTileSchedulerILb1ELb0ELb1ELi128EEEEEEEEEvNT_6ParamsE,"a",@progbits
	.sectionflags	@""
	.align	4
.nv.constant0._ZN7cutlass13device_kernelIN5flash19enable_sm80_to_sm89INS1_16FlashAttnFwdSm80INS1_25CollectiveMainloopFwdSm80ILi4ELi1ELb0EN4cute5tupleIJNS5_1CILi128EEENS7_ILi64EEES8_EEELi128ENS_10bfloat16_tEfNS_4arch4Sm80ELb1ELb0ELb1ELb1ELb0ELb1ELb1ELb0EEENS1_21CollectiveEpilogueFwdINS6_IJS8_S8_S9_EEENS6_IJNS7_ILi1EEESH_SH_EEESB_SD_Li128ELb1ELb1ELb0ELb0EEENS1_19SingleTileSchedulerILb1ELb0ELb1ELi128EEEEEEEEEvNT_6ParamsE:
	.zero		1400


//--------------------- .nv.constant0._ZN7cutlass13device_kernelIN5flash19enable_sm80_to_sm89INS1_16FlashAttnFwdSm80INS1_25CollectiveMainloopFwdSm80ILi8ELi1ELb1EN4cute5tupleIJNS5_1CILi128EEES8_S8_EEELi128ENS_10bfloat16_tEfNS_4arch4Sm80ELb0ELb0ELb0ELb0ELb0ELb0ELb1ELb0EEENS1_21CollectiveEpilogueFwdIS9_NS6_IJNS7_ILi1EEESF_SF_EEESA_SC_Li256ELb0ELb1ELb0ELb0EEENS1_19SingleTileSchedulerILb0ELb0ELb1ELi128EEEEEEEEEvNT_6ParamsE --------------------------
	.section	.nv.constant0._ZN7cutlass13device_kernelIN5flash19enable_sm80_to_sm89INS1_16FlashAttnFwdSm80INS1_25CollectiveMainloopFwdSm80ILi8ELi1ELb1EN4cute5tupleIJNS5_1CILi128EEES8_S8_EEELi128ENS_10bfloat16_tEfNS_4arch4Sm80ELb0ELb0ELb0ELb0ELb0ELb0ELb1ELb0EEENS1_21CollectiveEpilogueFwdIS9_NS6_IJNS7_ILi1EEESF_SF_EEESA_SC_Li256ELb0ELb1ELb0ELb0EEENS1_19SingleTileSchedulerILb0ELb0ELb1ELi128EEEEEEEEEvNT_6ParamsE,"a",@progbits
	.sectionflags	@""
	.align	4
.nv.constant0._ZN7cutlass13device_kernelIN5flash19enable_sm80_to_sm89INS1_16FlashAttnFwdSm80INS1_25CollectiveMainloopFwdSm80ILi8ELi1ELb1EN4cute5tupleIJNS5_1CILi128EEES8_S8_EEELi128ENS_10bfloat16_tEfNS_4arch4Sm80ELb0ELb0ELb0ELb0ELb0ELb0ELb1ELb0EEENS1_21CollectiveEpilogueFwdIS9_NS6_IJNS7_ILi1EEESF_SF_EEESA_SC_Li256ELb0ELb1ELb0ELb0EEENS1_19SingleTileSchedulerILb0ELb0ELb1ELi128EEEEEEEEEvNT_6ParamsE:
	.zero		1400


//--------------------- .nv.constant0._ZN7cutlass13device_kernelIN5flash19enable_sm80_to_sm89INS1_16FlashAttnFwdSm80INS1_25CollectiveMainloopFwdSm80ILi8ELi1ELb1EN4cute5tupleIJNS5_1CILi128EEES8_S8_EEELi128ENS_10bfloat16_tEfNS_4arch4Sm80ELb0ELb0ELb0ELb1ELb0ELb0ELb1ELb0EEENS1_21CollectiveEpilogueFwdIS9_NS6_IJNS7_ILi1EEESF_SF_EEESA_SC_Li256ELb1ELb1ELb0ELb0EEENS1_19SingleTileSchedulerILb1ELb0ELb1ELi128EEEEEEEEEvNT_6ParamsE --------------------------
	.section	.nv.constant0._ZN7cutlass13device_kernelIN5flash19enable_sm80_to_sm89INS1_16FlashAttnFwdSm80INS1_25CollectiveMainloopFwdSm80ILi8ELi1ELb1EN4cute5tupleIJNS5_1CILi128EEES8_S8_EEELi128ENS_10bfloat16_tEfNS_4arch4Sm80ELb0ELb0ELb0ELb1ELb0ELb0ELb1ELb0EEENS1_21CollectiveEpilogueFwdIS9_NS6_IJNS7_ILi1EEESF_SF_EEESA_SC_Li256ELb1ELb1ELb0ELb0EEENS1_19SingleTileSchedulerILb1ELb0ELb1ELi128EEEEEEEEEvNT_6ParamsE,"a",@progbits
	.sectionflags	@""
	.align	4
.nv.constant0._ZN7cutlass13device_kernelIN5flash19enable_sm80_to_sm89INS1_16FlashAttnFwdSm80INS1_25CollectiveMainloopFwdSm80ILi8ELi1ELb1EN4cute5tupleIJNS5_1CILi128EEES8_S8_EEELi128ENS_10bfloat16_tEfNS_4arch4Sm80ELb0ELb0ELb0ELb1ELb0ELb0ELb1ELb0EEENS1_21CollectiveEpilogueFwdIS9_NS6_IJNS7_ILi1EEESF_SF_EEESA_SC_Li256ELb1ELb1ELb0ELb0EEENS1_19SingleTileSchedulerILb1ELb0ELb1ELi128EEEEEEEEEvNT_6ParamsE:
	.zero		1400


//--------------------- .nv.constant0._ZN7cutlass13device_kernelIN5flash19enable_sm80_to_sm89INS1_16FlashAttnFwdSm80INS1_25CollectiveMainloopFwdSm80ILi8ELi1ELb1EN4cute5tupleIJNS5_1CILi128EEES8_S8_EEELi128ENS_10bfloat16_tEfNS_4arch4Sm80ELb0ELb0ELb0ELb1ELb0ELb1ELb1ELb0EEENS1_21CollectiveEpilogueFwdIS9_NS6_IJNS7_ILi1EEESF_SF_EEESA_SC_Li256ELb1ELb1ELb0ELb0EEENS1_19SingleTileSchedulerILb1ELb0ELb1ELi128EEEEEEEEEvNT_6ParamsE --------------------------
	.section	.nv.constant0._ZN7cutlass13device_kernelIN5flash19enable_sm80_to_sm89INS1_16FlashAttnFwdSm80INS1_25CollectiveMainloopFwdSm80ILi8ELi1ELb1EN4cute5tupleIJNS5_1CILi128EEES8_S8_EEELi128ENS_10bfloat16_tEfNS_4arch4Sm80ELb0ELb0ELb0ELb1ELb0ELb1ELb1ELb0EEENS1_21CollectiveEpilogueFwdIS9_NS6_IJNS7_ILi1EEESF_SF_EEESA_SC_Li256ELb1ELb1ELb0ELb0EEENS1_19SingleTileSchedulerILb1ELb0ELb1ELi128EEEEEEEEEvNT_6ParamsE,"a",@progbits
	.sectionflags	@""
	.align	4
.nv.constant0._ZN7cutlass13device_kernelIN5flash19enable_sm80_to_sm89INS1_16FlashAttnFwdSm80INS1_25CollectiveMainloopFwdSm80ILi8ELi1ELb1EN4cute5tupleIJNS5_1CILi128EEES8_S8_EEELi128ENS_10bfloat16_tEfNS_4arch4Sm80ELb0ELb0ELb0ELb1ELb0ELb1ELb1ELb0EEENS1_21CollectiveEpilogueFwdIS9_NS6_IJNS7_ILi1EEESF_SF_EEESA_SC_Li256ELb1ELb1ELb0ELb0EEENS1_19SingleTileSchedulerILb1ELb0ELb1ELi128EEEEEEEEEvNT_6ParamsE:
	.zero		1400


//--------------------- .nv.constant0._ZN7cutlass13device_kernelIN5flash19enable_sm80_to_sm89INS1_16FlashAttnFwdSm80INS1_25CollectiveMainloopFwdSm80ILi8ELi1ELb1EN4cute5tupleIJNS5_1CILi128EEENS7_ILi96EEES8_EEELi128ENS_10bfloat16_tEfNS_4arch4Sm80ELb0ELb1ELb0ELb0ELb0ELb0ELb1ELb0EEENS1_21CollectiveEpilogueFwdINS6_IJS8_S8_S9_EEENS6_IJNS7_ILi1EEESH_SH_EEESB_SD_Li256ELb0ELb1ELb0ELb0EEENS1_19SingleTileSchedulerILb0ELb0ELb1ELi128EEEEEEEEEvNT_6ParamsE --------------------------
	.section	.nv.constant0._ZN7cutlass13device_kernelIN5flash19enable_sm80_to_sm89INS1_16FlashAttnFwdSm80INS1_25CollectiveMainloopFwdSm80ILi8ELi1ELb1EN4cute5tupleIJNS5_1CILi128EEENS7_ILi96EEES8_EEELi128ENS_10bfloat16_tEfNS_4arch4Sm80ELb0ELb1ELb0ELb0ELb0ELb0ELb1ELb0EEENS1_21CollectiveEpilogueFwdINS6_IJS8_S8_S9_EEENS6_IJNS7_ILi1EEESH_SH_EEESB_SD_Li256ELb0ELb1ELb0ELb0EEENS1_19SingleTileSchedulerILb0ELb0ELb1ELi128EEEEEEEEEvNT_6ParamsE,"a",@progbits
	.sectionflags	@""
	.align	4
.nv.constant0._ZN7cutlass13device_kernelIN5flash19enable_sm80_to_sm89INS1_16FlashAttnFwdSm80INS1_25CollectiveMainloopFwdSm80ILi8ELi1ELb1EN4cute5tupleIJNS5_1CILi128EEENS7_ILi96EEES8_EEELi128ENS_10bfloat16_tEfNS_4arch4Sm80ELb0ELb1ELb0ELb0ELb0ELb0ELb1ELb0EEENS1_21CollectiveEpilogueFwdINS6_IJS8_S8_S9_EEENS6_IJNS7_ILi1EEESH_SH_EEESB_SD_Li256ELb0ELb1ELb0ELb0EEENS1_19SingleTileSchedulerILb0ELb0ELb1ELi128EEEEEEEEEvNT_6ParamsE:
	.zero		1400


//--------------------- .nv.constant0._ZN7cutlass13device_kernelIN5flash19enable_sm80_to_sm89INS1_16FlashAttnFwdSm80INS1_25CollectiveMainloopFwdSm80ILi8ELi1ELb1EN4cute5tupleIJNS5_1CILi128EEENS7_ILi96EEES8_EEELi128ENS_10bfloat16_tEfNS_4arch4Sm80ELb0ELb1ELb0ELb1ELb0ELb0ELb1ELb0EEENS1_21CollectiveEpilogueFwdINS6_IJS8_S8_S9_EEENS6_IJNS7_ILi1EEESH_SH_EEESB_SD_Li256ELb1ELb1ELb0ELb0EEENS1_19SingleTileSchedulerILb1ELb0ELb1ELi128EEEEEEEEEvNT_6ParamsE --------------------------
	.section	.nv.constant0._ZN7cutlass13device_kernelIN5flash19enable_sm80_to_sm89INS1_16FlashAttnFwdSm80INS1_25CollectiveMainloopFwdSm80ILi8ELi1ELb1EN4cute5tupleIJNS5_1CILi128EEENS7_ILi96EEES8_EEELi128ENS_10bfloat16_tEfNS_4arch4Sm80ELb0ELb1ELb0ELb1ELb0ELb0ELb1ELb0EEENS1_21CollectiveEpilogueFwdINS6_IJS8_S8_S9_EEENS6_IJNS7_ILi1EEESH_SH_EEESB_SD_Li256ELb1ELb1ELb0ELb0EEENS1_19SingleTileSchedulerILb1ELb0ELb1ELi128EEEEEEEEEvNT_6ParamsE,"a",@progbits
	.sectionflags	@""
	.align	4
.nv.constant0._ZN7cutlass13device_kernelIN5flash19enable_sm80_to_sm89INS1_16FlashAttnFwdSm80INS1_25CollectiveMainloopFwdSm80ILi8ELi1ELb1EN4cute5tupleIJNS5_1CILi128EEENS7_ILi96EEES8_EEELi128ENS_10bfloat16_tEfNS_4arch4Sm80ELb0ELb1ELb0ELb1ELb0ELb0ELb1ELb0EEENS1_21CollectiveEpilogueFwdINS6_IJS8_S8_S9_EEENS6_IJNS7_ILi1EEESH_SH_EEESB_SD_Li256ELb1ELb1ELb0ELb0EEENS1_19SingleTileSchedulerILb1ELb0ELb1ELi128EEEEEEEEEvNT_6ParamsE:
	.zero		1400


//--------------------- .nv.constant0._ZN7cutlass13device_kernelIN5flash19enable_sm80_to_sm89INS1_16FlashAttnFwdSm80INS1_25CollectiveMainloopFwdSm80ILi8ELi1ELb1EN4cute5tupleIJNS5_1CILi128EEENS7_ILi96EEES8_EEELi128ENS_10bfloat16_tEfNS_4arch4Sm80ELb0ELb1ELb0ELb1ELb0ELb1ELb1ELb0EEENS1_21CollectiveEpilogueFwdINS6_IJS8_S8_S9_EEENS6_IJNS7_ILi1EEESH_SH_EEESB_SD_Li256ELb1ELb1ELb0ELb0EEENS1_19SingleTileSchedulerILb1ELb0ELb1ELi128EEEEEEEEEvNT_6ParamsE --------------------------
	.section	.nv.constant0._ZN7cutlass13device_kernelIN5flash19enable_sm80_to_sm89INS1_16FlashAttnFwdSm80INS1_25CollectiveMainloopFwdSm80ILi8ELi1ELb1EN4cute5tupleIJNS5_1CILi128EEENS7_ILi96EEES8_EEELi128ENS_10bfloat16_tEfNS_4arch4Sm80ELb0ELb1ELb0ELb1ELb0ELb1ELb1ELb0EEENS1_21CollectiveEpilogueFwdINS6_IJS8_S8_S9_EEENS6_IJNS7_ILi1EEESH_SH_EEESB_SD_Li256ELb1ELb1ELb0ELb0EEENS1_19SingleTileSchedulerILb1ELb0ELb1ELi128EEEEEEEEEvNT_6ParamsE,"a",@progbits
	.sectionflags	@""
	.align	4
.nv.constant0._ZN7cutlass13device_kernelIN5flash19enable_sm80_to_sm89INS1_16FlashAttnFwdSm80INS1_25CollectiveMainloopFwdSm80ILi8ELi1ELb1EN4cute5tupleIJNS5_1CILi128EEENS7_ILi96EEES8_EEELi128ENS_10bfloat16_tEfNS_4arch4Sm80ELb0ELb1ELb0ELb1ELb0ELb1ELb1ELb0EEENS1_21CollectiveEpilogueFwdINS6_IJS8_S8_S9_EEENS6_IJNS7_ILi1EEESH_SH_EEESB_SD_Li256ELb1ELb1ELb0ELb0EEENS1_19SingleTileSchedulerILb1ELb0ELb1ELi128EEEEEEEEEvNT_6ParamsE:
	.zero		1400


//--------------------- .nv.constant0._ZN7cutlass13device_kernelIN5flash19enable_sm80_to_sm89INS1_16FlashAttnFwdSm80INS1_25CollectiveMainloopFwdSm80ILi8ELi1ELb1EN4cute5tupleIJNS5_1CILi128EEES8_S8_EEELi128ENS_10bfloat16_tEfNS_4arch4Sm80ELb1ELb0ELb0ELb0ELb0ELb0ELb1ELb0EEENS1_21CollectiveEpilogueFwdIS9_NS6_IJNS7_ILi1EEESF_SF_EEESA_SC_Li256ELb0ELb1ELb0ELb0EEENS1_30DynamicPersistentTileSchedulerILi256ELi256ELb0ELb1ELb0EEEEEEEEEvNT_6ParamsE --------------------------
	.section	.nv.constant0._ZN7cutlass13device_kernelIN5flash19enable_sm80_to_sm89INS1_16FlashAttnFwdSm80INS1_25CollectiveMainloopFwdSm80ILi8ELi1ELb1EN4cute5tupleIJNS5_1CILi128EEES8_S8_EEELi128ENS_10bfloat16_tEfNS_4arch4Sm80ELb1ELb0ELb0ELb0ELb0ELb0ELb1ELb0EEENS1_21CollectiveEpilogueFwdIS9_NS6_IJNS7_ILi1EEESF_SF_EEESA_SC_Li256ELb0ELb1ELb0ELb0EEENS1_30DynamicPersistentTileSchedulerILi256ELi256ELb0ELb1ELb0EEEEEEEEEvNT_6ParamsE,"a",@progbits
	.sectionflags	@""
	.align	4
.nv.constant0._ZN7cutlass13device_kernelIN5flash19enable_sm80_to_sm89INS1_16FlashAttnFwdSm80INS1_25CollectiveMainloopFwdSm80ILi8ELi1ELb1EN4cute5tupleIJNS5_1CILi128EEES8_S8_EEELi128ENS_10bfloat16_tEfNS_4arch4Sm80ELb1ELb0ELb0ELb0ELb0ELb0ELb1ELb0EEENS1_21CollectiveEpilogueFwdIS9_NS6_IJNS7_ILi1EEESF_SF_EEESA_SC_Li256ELb0ELb1ELb0ELb0EEENS1_30DynamicPersistentTileSchedulerILi256ELi256ELb0ELb1ELb0EEEEEEEEEvNT_6ParamsE:
	.zero		1416


//--------------------- .nv.constant0._ZN7cutlass13device_kernelIN5flash19enable_sm80_to_sm89INS1_16FlashAttnFwdSm80INS1_25CollectiveMainloopFwdSm80ILi8ELi1ELb1EN4cute5tupleIJNS5_1CILi128EEES8_S8_EEELi128ENS_10bfloat16_tEfNS_4arch4Sm80ELb1ELb0ELb0ELb1ELb0ELb0ELb1ELb0EEENS1_21CollectiveEpilogueFwdIS9_NS6_IJNS7_ILi1EEESF_SF_EEESA_SC_Li256ELb1ELb1ELb0ELb0EEENS1_19SingleTileSchedulerILb1ELb0ELb1ELi128EEEEEEEEEvNT_6ParamsE --------------------------
	.section	.nv.constant0._ZN7cutlass13device_kernelIN5flash19enable_sm80_to_sm89INS1_16FlashAttnFwdSm80INS1_25CollectiveMainloopFwdSm80ILi8ELi1ELb1EN4cute5tupleIJNS5_1CILi128EEES8_S8_EEELi128ENS_10bfloat16_tEfNS_4arch4Sm80ELb1ELb0ELb0ELb1ELb0ELb0ELb1ELb0EEENS1_21CollectiveEpilogueFwdIS9_NS6_IJNS7_ILi1EEESF_SF_EEESA_SC_Li256ELb1ELb1ELb0ELb0EEENS1_19SingleTileSchedulerILb1ELb0ELb1ELi128EEEEEEEEEvNT_6ParamsE,"a",@progbits
	.sectionflags	@""
	.align	4
.nv.constant0._ZN7cutlass13device_kernelIN5flash19enable_sm80_to_sm89INS1_16FlashAttnFwdSm80INS1_25CollectiveMainloopFwdSm80ILi8ELi1ELb1EN4cute5tupleIJNS5_1CILi128EEES8_S8_EEELi128ENS_10bfloat16_tEfNS_4arch4Sm80ELb1ELb0ELb0ELb1ELb0ELb0ELb1ELb0EEENS1_21CollectiveEpilogueFwdIS9_NS6_IJNS7_ILi1EEESF_SF_EEESA_SC_Li256ELb1ELb1ELb0ELb0EEENS1_19SingleTileSchedulerILb1ELb0ELb1ELi128EEEEEEEEEvNT_6ParamsE:
	.zero		1400


//--------------------- .nv.constant0._ZN7cutlass13device_kernelIN5flash19enable_sm80_to_sm89INS1_16FlashAttnFwdSm80INS1_25CollectiveMainloopFwdSm80ILi8ELi1ELb1EN4cute5tupleIJNS5_1CILi128EEES8_S8_EEELi128ENS_10bfloat16_tEfNS_4arch4Sm80ELb1ELb0ELb0ELb1ELb0ELb1ELb1ELb0EEENS1_21CollectiveEpilogueFwdIS9_NS6_IJNS7_ILi1EEESF_SF_EEESA_SC_Li256ELb1ELb1ELb0ELb0EEENS1_19SingleTileSchedulerILb1ELb0ELb1ELi128EEEEEEEEEvNT_6ParamsE --------------------------
	.section	.nv.constant0._ZN7cutlass13device_kernelIN5flash19enable_sm80_to_sm89INS1_16FlashAttnFwdSm80INS1_25CollectiveMainloopFwdSm80ILi8ELi1ELb1EN4cute5tupleIJNS5_1CILi128EEES8_S8_EEELi128ENS_10bfloat16_tEfNS_4arch4Sm80ELb1ELb0ELb0ELb1ELb0ELb1ELb1ELb0EEENS1_21CollectiveEpilogueFwdIS9_NS6_IJNS7_ILi1EEESF_SF_EEESA_SC_Li256ELb1ELb1ELb0ELb0EEENS1_19SingleTileSchedulerILb1ELb0ELb1ELi128EEEEEEEEEvNT_6ParamsE,"a",@progbits
	.sectionflags	@""
	.align	4
.nv.constant0._ZN7cutlass13device_kernelIN5flash19enable_sm80_to_sm89INS1_16FlashAttnFwdSm80INS1_25CollectiveMainloopFwdSm80ILi8ELi1ELb1EN4cute5tupleIJNS5_1CILi128EEES8_S8_EEELi128ENS_10bfloat16_tEfNS_4arch4Sm80ELb1ELb0ELb0ELb1ELb0ELb1ELb1ELb0EEENS1_21CollectiveEpilogueFwdIS9_NS6_IJNS7_ILi1EEESF_SF_EEESA_SC_Li256ELb1ELb1ELb0ELb0EEENS1_19SingleTileSchedulerILb1ELb0ELb1ELi128EEEEEEEEEvNT_6ParamsE:
	.zero		1400


//--------------------- .nv.constant0._ZN7cutlass13device_kernelIN5flash19enable_sm80_to_sm89INS1_16FlashAttnFwdSm80INS1_25CollectiveMainloopFwdSm80ILi4ELi1ELb0EN4cute5tupleIJNS5_1CILi128EEENS7_ILi64EEES8_EEELi128ENS_10bfloat16_tEfNS_4arch4Sm80ELb0ELb0ELb0ELb0ELb0ELb0ELb1ELb0EEENS1_21CollectiveEpilogueFwdINS6_IJS8_S8_S9_EEENS6_IJNS7_ILi1EEESH_SH_EEESB_SD_Li128ELb0ELb1ELb0ELb0EEENS1_19SingleTileSchedulerILb0ELb0ELb1ELi128EEEEEEEEEvNT_6ParamsE --------------------------
	.section	.nv.constant0._ZN7cutlass13device_kernelIN5flash19enable_sm80_to_sm89INS1_16FlashAttnFwdSm80INS1_25CollectiveMainloopFwdSm80ILi4ELi1ELb0EN4cute5tupleIJNS5_1CILi128EEENS7_ILi64EEES8_EEELi128ENS_10bfloat16_tEfNS_4arch4Sm80ELb0ELb0ELb0ELb0ELb0ELb0ELb1ELb0EEENS1_21CollectiveEpilogueFwdINS6_IJS8_S8_S9_EEENS6_IJNS7_ILi1EEESH_SH_EEESB_SD_Li128ELb0ELb1ELb0ELb0EEENS1_19SingleTileSchedulerILb0ELb0ELb1ELi128EEEEEEEEEvNT_6ParamsE,"a",@progbits
	.sectionflags	@""
	.align	4
.nv.constant0._ZN7cutlass13device_kernelIN5flash19enable_sm80_to_sm89INS1_16FlashAttnFwdSm80INS1_25CollectiveMainloopFwdSm80ILi4ELi1ELb0EN4cute5tupleIJNS5_1CILi128EEENS7_ILi64EEES8_EEELi128ENS_10bfloat16_tEfNS_4arch4Sm80ELb0ELb0ELb0ELb0ELb0ELb0ELb1ELb0EEENS1_21CollectiveEpilogueFwdINS6_IJS8_S8_S9_EEENS6_IJNS7_ILi1EEESH_SH_EEESB_SD_Li128ELb0ELb1ELb0ELb0EEENS1_19SingleTileSchedulerILb0ELb0ELb1ELi128EEEEEEEEEvNT_6ParamsE:
	.zero		1400


//--------------------- .nv.constant0._ZN7cutlass13device_kernelIN5flash19enable_sm80_to_sm89INS1_16FlashAttnFwdSm80INS1_25CollectiveMainloopFwdSm80ILi4ELi1ELb0EN4cute5tupleIJNS5_1CILi128EEENS7_ILi64EEES8_EEELi128ENS_10bfloat16_tEfNS_4arch4Sm80ELb0ELb0ELb0ELb1ELb0ELb0ELb1ELb0EEENS1_21CollectiveEpilogueFwdINS6_IJS8_S8_S9_EEENS6_IJNS7_ILi1EEESH_SH_EEESB_SD_Li128ELb1ELb1ELb0ELb0EEENS1_19SingleTileSchedulerILb1ELb0ELb1ELi128EEEEEEEEEvNT_6ParamsE --------------------------
	.section	.nv.constant0._ZN7cutlass13device_kernelIN5flash19enable_sm80_to_sm89INS1_16FlashAttnFwdSm80INS1_25CollectiveMainloopFwdSm80ILi4ELi1ELb0EN4cute5tupleIJNS5_1CILi128EEENS7_ILi64EEES8_EEELi128ENS_10bfloat16_tEfNS_4arch4Sm80ELb0ELb0ELb0ELb1ELb0ELb0ELb1ELb0EEENS1_21CollectiveEpilogueFwdINS6_IJS8_S8_S9_EEENS6_IJNS7_ILi1EEESH_SH_EEESB_SD_Li128ELb1ELb1ELb0ELb0EEENS1_19SingleTileSchedulerILb1ELb0ELb1ELi128EEEEEEEEEvNT_6ParamsE,"a",@progbits
	.sectionflags	@""
	.align	4
.nv.constant0._ZN7cutlass13device_kernelIN5flash19enable_sm80_to_sm89INS1_16FlashAttnFwdSm80INS1_25CollectiveMainloopFwdSm80ILi4ELi1ELb0EN4cute5tupleIJNS5_1CILi128EEENS7_ILi64EEES8_EEELi128ENS_10bfloat16_tEfNS_4arch4Sm80ELb0ELb0ELb0ELb1ELb0ELb0ELb1ELb0EEENS1_21CollectiveEpilogueFwdINS6_IJS8_S8_S9_EEENS6_IJNS7_ILi1EEESH_SH_EEESB_SD_Li128ELb1ELb1ELb0ELb0EEENS1_19SingleTileSchedulerILb1ELb0ELb1ELi128EEEEEEEEEvNT_6ParamsE:
	.zero		1400


//--------------------- .nv.constant0._ZN7cutlass13device_kernelIN5flash19enable_sm80_to_sm89INS1_16FlashAttnFwdSm80INS1_25CollectiveMainloopFwdSm80ILi4ELi1ELb0EN4cute5tupleIJNS5_1CILi128EEENS7_ILi64EEES8_EEELi128ENS_10bfloat16_tEfNS_4arch4Sm80ELb0ELb0ELb0ELb1ELb0ELb1ELb1ELb0EEENS1_21CollectiveEpilogueFwdINS6_IJS8_S8_S9_EEENS6_IJNS7_ILi1EEESH_SH_EEESB_SD_Li128ELb1ELb1ELb0ELb0EEENS1_19SingleTileSchedulerILb1ELb0ELb1ELi128EEEEEEEEEvNT_6ParamsE --------------------------
	.section	.nv.constant0._ZN7cutlass13device_kernelIN5flash19enable_sm80_to_sm89INS1_16FlashAttnFwdSm80INS1_25CollectiveMainloopFwdSm80ILi4ELi1ELb0EN4cute5tupleIJNS5_1CILi128EEENS7_ILi64EEES8_EEELi128ENS_10bfloat16_tEfNS_4arch4Sm80ELb0ELb0ELb0ELb1ELb0ELb1ELb1ELb0EEENS1_21CollectiveEpilogueFwdINS6_IJS8_S8_S9_EEENS6_IJNS7_ILi1EEESH_SH_EEESB_SD_Li128ELb1ELb1ELb0ELb0EEENS1_19SingleTileSchedulerILb1ELb0ELb1ELi128EEEEEEEEEvNT_6ParamsE,"a",@progbits
	.sectionflags	@""
	.align	4
.nv.constant0._ZN7cutlass13device_kernelIN5flash19enable_sm80_to_sm89INS1_16FlashAttnFwdSm80INS1_25CollectiveMainloopFwdSm80ILi4ELi1ELb0EN4cute5tupleIJNS5_1CILi128EEENS7_ILi64EEES8_EEELi128ENS_10bfloat16_tEfNS_4arch4Sm80ELb0ELb0ELb0ELb1ELb0ELb1ELb1ELb0EEENS1_21CollectiveEpilogueFwdINS6_IJS8_S8_S9_EEENS6_IJNS7_ILi1EEESH_SH_EEESB_SD_Li128ELb1ELb1ELb0ELb0EEENS1_19SingleTileSchedulerILb1ELb0ELb1ELi128EEEEEEEEEvNT_6ParamsE:
	.zero		1400


//--------------------- .nv.constant0._ZN7cutlass13device_kernelIN5flash19enable_sm80_to_sm89INS1_16FlashAttnFwdSm80INS1_25CollectiveMainloopFwdSm80ILi4ELi1ELb0EN4cute5tupleIJNS5_1CILi128EEENS7_ILi48EEES8_EEELi128ENS_10bfloat16_tEfNS_4arch4Sm80ELb0ELb1ELb0ELb0ELb0ELb0ELb1ELb0EEENS1_21CollectiveEpilogueFwdINS6_IJS8_S8_S9_EEENS6_IJNS7_ILi1EEESH_SH_EEESB_SD_Li128ELb0ELb1ELb0ELb0EEENS1_19SingleTileSchedulerILb0ELb0ELb1ELi128EEEEEEEEEvNT_6ParamsE --------------------------
	.section	.nv.constant0._ZN7cutlass13device_kernelIN5flash19enable_sm80_to_sm89INS1_16FlashAttnFwdSm80INS1_25CollectiveMainloopFwdSm80ILi4ELi1ELb0EN4cute5tupleIJNS5_1CILi128EEENS7_ILi48EEES8_EEELi128ENS_10bfloat16_tEfNS_4arch4Sm80ELb0ELb1ELb0ELb0ELb0ELb0ELb1ELb0EEENS1_21CollectiveEpilogueFwdINS6_IJS8_S8_S9_EEENS6_IJNS7_ILi1EEESH_SH_EEESB_SD_Li128ELb0ELb1ELb0ELb0EEENS1_19SingleTileSchedulerILb0ELb0ELb1ELi128EEEEEEEEEvNT_6ParamsE,"a",@progbits
	.sectionflags	@""
	.align	4
.nv.constant0._ZN7cutlass13device_kernelIN5flash19enable_sm80_to_sm89INS1_16FlashAttnFwdSm80INS1_25CollectiveMainloopFwdSm80ILi4ELi1ELb0EN4cute5tupleIJNS5_1CILi128EEENS7_ILi48EEES8_EEELi128ENS_10bfloat16_tEfNS_4arch4Sm80ELb0ELb1ELb0ELb0ELb0ELb0ELb1ELb0EEENS1_21CollectiveEpilogueFwdINS6_IJS8_S8_S9_EEENS6_IJNS7_ILi1EEESH_SH_EEESB_SD_Li128ELb0ELb1ELb0ELb0EEENS1_19SingleTileSchedulerILb0ELb0ELb1ELi128EEEEEEEEEvNT_6ParamsE:
	.zero		1400


//--------------------- .nv.constant0._ZN7cutlass13device_kernelIN5flash19enable_sm80_to_sm89INS1_16FlashAttnFwdSm80INS1_25CollectiveMainloopFwdSm80ILi4ELi1ELb0EN4cute5tupleIJNS5_1CILi128EEENS7_ILi48EEES8_EEELi128ENS_10bfloat16_tEfNS_4arch4Sm80ELb0ELb1ELb0ELb1ELb0ELb0ELb1ELb0EEENS1_21CollectiveEpilogueFwdINS6_IJS8_S8_S9_EEENS6_IJNS7_ILi1EEESH_SH_EEESB_SD_Li128ELb1ELb1ELb0ELb0EEENS1_19SingleTileSchedulerILb1ELb0ELb1ELi128EEEEEEEEEvNT_6ParamsE --------------------------
	.section	.nv.constant0._ZN7cutlass13device_kernelIN5flash19enable_sm80_to_sm89INS1_16FlashAttnFwdSm80INS1_25CollectiveMainloopFwdSm80ILi4ELi1ELb0EN4cute5tupleIJNS5_1CILi128EEENS7_ILi48EEES8_EEELi128ENS_10bfloat16_tEfNS_4arch4Sm80ELb0ELb1ELb0ELb1ELb0ELb0ELb1ELb0EEENS1_21CollectiveEpilogueFwdINS6_IJS8_S8_S9_EEENS6_IJNS7_ILi1EEESH_SH_EEESB_SD_Li128ELb1ELb1ELb0ELb0EEENS1_19SingleTileSchedulerILb1ELb0ELb1ELi128EEEEEEEEEvNT_6ParamsE,"a",@progbits
	.sectionflags	@""
	.align	4
.nv.constant0._ZN7cutlass13device_kernelIN5flash19enable_sm80_to_sm89INS1_16FlashAttnFwdSm80INS1_25CollectiveMainloopFwdSm80ILi4ELi1ELb0EN4cute5tupleIJNS5_1CILi128EEENS7_ILi48EEES8_EEELi128ENS_10bfloat16_tEfNS_4arch4Sm80ELb0ELb1ELb0ELb1ELb0ELb0ELb1ELb0EEENS1_21CollectiveEpilogueFwdINS6_IJS8_S8_S9_EEENS6_IJNS7_ILi1EEESH_SH_EEESB_SD_Li128ELb1ELb1ELb0ELb0EEENS1_19SingleTileSchedulerILb1ELb0ELb1ELi128EEEEEEEEEvNT_6ParamsE:
	.zero		1400


//--------------------- .nv.constant0._ZN7cutlass13device_kernelIN5flash19enable_sm80_to_sm89INS1_16FlashAttnFwdSm80INS1_25CollectiveMainloopFwdSm80ILi4ELi1ELb0EN4cute5tupleIJNS5_1CILi128EEENS7_ILi48EEES8_EEELi128ENS_10bfloat16_tEfNS_4arch4Sm80ELb0ELb1ELb0ELb1ELb0ELb1ELb1ELb0EEENS1_21CollectiveEpilogueFwdINS6_IJS8_S8_S9_EEENS6_IJNS7_ILi1EEESH_SH_EEESB_SD_Li128ELb1ELb1ELb0ELb0EEENS1_19SingleTileSchedulerILb1ELb0ELb1ELi128EEEEEEEEEvNT_6ParamsE --------------------------
	.section	.nv.constant0._ZN7cutlass13device_kernelIN5flash19enable_sm80_to_sm89INS1_16FlashAttnFwdSm80INS1_25CollectiveMainloopFwdSm80ILi4ELi1ELb0EN4cute5tupleIJNS5_1CILi128EEENS7_ILi48EEES8_EEELi128ENS_10bfloat16_tEfNS_4arch4Sm80ELb0ELb1ELb0ELb1ELb0ELb1ELb1ELb0EEENS1_21CollectiveEpilogueFwdINS6_IJS8_S8_S9_EEENS6_IJNS7_ILi1EEESH_SH_EEESB_SD_Li128ELb1ELb1ELb0ELb0EEENS1_19SingleTileSchedulerILb1ELb0ELb1ELi128EEEEEEEEEvNT_6ParamsE,"a",@progbits
	.sectionflags	@""
	.align	4
.nv.constant0._ZN7cutlass13device_kernelIN5flash19enable_sm80_to_sm89INS1_16FlashAttnFwdSm80INS1_25CollectiveMainloopFwdSm80ILi4ELi1ELb0EN4cute5tupleIJNS5_1CILi128EEENS7_ILi48EEES8_EEELi128ENS_10bfloat16_tEfNS_4arch4Sm80ELb0ELb1ELb0ELb1ELb0ELb1ELb1ELb0EEENS1_21CollectiveEpilogueFwdINS6_IJS8_S8_S9_EEENS6_IJNS7_ILi1EEESH_SH_EEESB_SD_Li128ELb1ELb1ELb0ELb0EEENS1_19SingleTileSchedulerILb1ELb0ELb1ELi128EEEEEEEEEvNT_6ParamsE:
	.zero		1400


//--------------------- .nv.constant0._ZN7cutlass13device_kernelIN5flash19enable_sm80_to_sm89INS1_16FlashAttnFwdSm80INS1_25CollectiveMainloopFwdSm80ILi4ELi1ELb0EN4cute5tupleIJNS5_1CILi128EEENS7_ILi64EEES8_EEELi128ENS_10bfloat16_tEfNS_4arch4Sm80ELb1ELb0ELb0ELb0ELb0ELb0ELb1ELb0EEENS1_21CollectiveEpilogueFwdINS6_IJS8_S8_S9_EEENS6_IJNS7_ILi1EEESH_SH_EEESB_SD_Li128ELb0ELb1ELb0ELb0EEENS1_30DynamicPersistentTileSchedulerILi128ELi128ELb0ELb1ELb0EEEEEEEEEvNT_6ParamsE --------------------------
	.section	.nv.constant0._ZN7cutlass13device_kernelIN5flash19enable_sm80_to_sm89INS1_16FlashAttnFwdSm80INS1_25CollectiveMainloopFwdSm80ILi4ELi1ELb0EN4cute5tupleIJNS5_1CILi128EEENS7_ILi64EEES8_EEELi128ENS_10bfloat16_tEfNS_4arch4Sm80ELb1ELb0ELb0ELb0ELb0ELb0ELb1ELb0EEENS1_21CollectiveEpilogueFwdINS6_IJS8_S8_S9_EEENS6_IJNS7_ILi1EEESH_SH_EEESB_SD_Li128ELb0ELb1ELb0ELb0EEENS1_30DynamicPersistentTileSchedulerILi128ELi128ELb0ELb1ELb0EEEEEEEEEvNT_6ParamsE,"a",@progbits
	.sectionflags	@""
	.align	4
.nv.constant0._ZN7cutlass13device_kernelIN5flash19enable_sm80_to_sm89INS1_16FlashAttnFwdSm80INS1_25CollectiveMainloopFwdSm80ILi4ELi1ELb0EN4cute5tupleIJNS5_1CILi128EEENS7_ILi64EEES8_EEELi128ENS_10bfloat16_tEfNS_4arch4Sm80ELb1ELb0ELb0ELb0ELb0ELb0ELb1ELb0EEENS1_21CollectiveEpilogueFwdINS6_IJS8_S8_S9_EEENS6_IJNS7_ILi1EEESH_SH_EEESB_SD_Li128ELb0ELb1ELb0ELb0EEENS1_30DynamicPersistentTileSchedulerILi128ELi128ELb0ELb1ELb0EEEEEEEEEvNT_6ParamsE:
	.zero		1416


//--------------------- .nv.constant0._ZN7cutlass13device_kernelIN5flash19enable_sm80_to_sm89INS1_16FlashAttnFwdSm80INS1_25CollectiveMainloopFwdSm80ILi4ELi1ELb0EN4cute5tupleIJNS5_1CILi128EEENS7_ILi64EEES8_EEELi128ENS_10bfloat16_tEfNS_4arch4Sm80ELb1ELb0ELb0ELb1ELb0ELb0ELb1ELb0EEENS1_21CollectiveEpilogueFwdINS6_IJS8_S8_S9_EEENS6_IJNS7_ILi1EEESH_SH_EEESB_SD_Li128ELb1ELb1ELb0ELb0EEENS1_19SingleTileSchedulerILb1ELb0ELb1ELi128EEEEEEEEEvNT_6ParamsE --------------------------
	.section	.nv.constant0._ZN7cutlass13device_kernelIN5flash19enable_sm80_to_sm89INS1_16FlashAttnFwdSm80INS1_25CollectiveMainloopFwdSm80ILi4ELi1ELb0EN4cute5tupleIJNS5_1CILi128EEENS7_ILi64EEES8_EEELi128ENS_10bfloat16_tEfNS_4arch4Sm80ELb1ELb0ELb0ELb1ELb0ELb0ELb1ELb0EEENS1_21CollectiveEpilogueFwdINS6_IJS8_S8_S9_EEENS6_IJNS7_ILi1EEESH_SH_EEESB_SD_Li128ELb1ELb1ELb0ELb0EEENS1_19SingleTileSchedulerILb1ELb0ELb1ELi128EEEEEEEEEvNT_6ParamsE,"a",@progbits
	.sectionflags	@""
	.align	4
.nv.constant0._ZN7cutlass13device_kernelIN5flash19enable_sm80_to_sm89INS1_16FlashAttnFwdSm80INS1_25CollectiveMainloopFwdSm80ILi4ELi1ELb0EN4cute5tupleIJNS5_1CILi128EEENS7_ILi64EEES8_EEELi128ENS_10bfloat16_tEfNS_4arch4Sm80ELb1ELb0ELb0ELb1ELb0ELb0ELb1ELb0EEENS1_21CollectiveEpilogueFwdINS6_IJS8_S8_S9_EEENS6_IJNS7_ILi1EEESH_SH_EEESB_SD_Li128ELb1ELb1ELb0ELb0EEENS1_19SingleTileSchedulerILb1ELb0ELb1ELi128EEEEEEEEEvNT_6ParamsE:
	.zero		1400


//--------------------- .nv.constant0._ZN7cutlass13device_kernelIN5flash19enable_sm80_to_sm89INS1_16FlashAttnFwdSm80INS1_25CollectiveMainloopFwdSm80ILi4ELi1ELb0EN4cute5tupleIJNS5_1CILi128EEENS7_ILi64EEES8_EEELi128ENS_10bfloat16_tEfNS_4arch4Sm80ELb1ELb0ELb0ELb1ELb0ELb1ELb1ELb0EEENS1_21CollectiveEpilogueFwdINS6_IJS8_S8_S9_EEENS6_IJNS7_ILi1EEESH_SH_EEESB_SD_Li128ELb1ELb1ELb0ELb0EEENS1_19SingleTileSchedulerILb1ELb0ELb1ELi128EEEEEEEEEvNT_6ParamsE --------------------------
	.section	.nv.constant0._ZN7cutlass13device_kernelIN5flash19enable_sm80_to_sm89INS1_16FlashAttnFwdSm80INS1_25CollectiveMainloopFwdSm80ILi4ELi1ELb0EN4cute5tupleIJNS5_1CILi128EEENS7_ILi64EEES8_EEELi128ENS_10bfloat16_tEfNS_4arch4Sm80ELb1ELb0ELb0ELb1ELb0ELb1ELb1ELb0EEENS1_21CollectiveEpilogueFwdINS6_IJS8_S8_S9_EEENS6_IJNS7_ILi1EEESH_SH_EEESB_SD_Li128ELb1ELb1ELb0ELb0EEENS1_19SingleTileSchedulerILb1ELb0ELb1ELi128EEEEEEEEEvNT_6ParamsE,"a",@progbits
	.sectionflags	@""
	.align	4
.nv.constant0._ZN7cutlass13device_kernelIN5flash19enable_sm80_to_sm89INS1_16FlashAttnFwdSm80INS1_25CollectiveMainloopFwdSm80ILi4ELi1ELb0EN4cute5tupleIJNS5_1CILi128EEENS7_ILi64EEES8_EEELi128ENS_10bfloat16_tEfNS_4arch4Sm80ELb1ELb0ELb0ELb1ELb0ELb1ELb1ELb0EEENS1_21CollectiveEpilogueFwdINS6_IJS8_S8_S9_EEENS6_IJNS7_ILi1EEESH_SH_EEESB_SD_Li128ELb1ELb1ELb0ELb0EEENS1_19SingleTileSchedulerILb1ELb0ELb1ELi128EEEEEEEEEvNT_6ParamsE:
	.zero		1400


//--------------------- .text._ZN7cutlass13device_kernelIN5flash19enable_sm80_to_sm89INS1_16FlashAttnFwdSm80INS1_25CollectiveMainloopFwdSm80ILi8ELi1ELb1EN4cute5tupleIJNS5_1CILi128EEES8_S8_EEELi128ENS_10bfloat16_tEfNS_4arch4Sm80ELb0ELb0ELb1ELb0ELb0ELb0ELb1ELb0EEENS1_21CollectiveEpilogueFwdIS9_NS6_IJNS7_ILi1EEESF_SF_EEESA_SC_Li256ELb0ELb1ELb0ELb0EEENS1_19SingleTileSchedulerILb0ELb0ELb1ELi128EEEEEEEEEvNT_6ParamsE --------------------------
	.section	.text._ZN7cutlass13device_kernelIN5flash19enable_sm80_to_sm89INS1_16FlashAttnFwdSm80INS1_25CollectiveMainloopFwdSm80ILi8ELi1ELb1EN4cute5tupleIJNS5_1CILi128EEES8_S8_EEELi128ENS_10bfloat16_tEfNS_4arch4Sm80ELb0ELb0ELb1ELb0ELb0ELb0ELb1ELb0EEENS1_21CollectiveEpilogueFwdIS9_NS6_IJNS7_ILi1EEESF_SF_EEESA_SC_Li256ELb0ELb1ELb0ELb0EEENS1_19SingleTileSchedulerILb0ELb0ELb1ELi128EEEEEEEEEvNT_6ParamsE,"ax",@progbits
	.sectioninfo	@"SHI_REGISTERS=255"
	.align	128
.text._ZN7cutlass13device_kernelIN5flash19enable_sm80_to_sm89INS1_16FlashAttnFwdSm80INS1_25CollectiveMainloopFwdSm80ILi8ELi1ELb1EN4cute5tupleIJNS5_1CILi128EEES8_S8_EEELi128ENS_10bfloat16_tEfNS_4arch4Sm80ELb0ELb0ELb1ELb0ELb0ELb0ELb1ELb0EEENS1_21CollectiveEpilogueFwdIS9_NS6_IJNS7_ILi1EEESF_SF_EEESA_SC_Li256ELb0ELb1ELb0ELb0EEENS1_19SingleTileSchedulerILb0ELb0ELb1ELi128EEEEEEEEEvNT_6ParamsE:
        .type           _ZN7cutlass13device_kernelIN5flash19enable_sm80_to_sm89INS1_16FlashAttnFwdSm80INS1_25CollectiveMainloopFwdSm80ILi8ELi1ELb1EN4cute5tupleIJNS5_1CILi128EEES8_S8_EEELi128ENS_10bfloat16_tEfNS_4arch4Sm80ELb0ELb0ELb1ELb0ELb0ELb0ELb1ELb0EEENS1_21CollectiveEpilogueFwdIS9_NS6_IJNS7_ILi1EEESF_SF_EEESA_SC_Li256ELb0ELb1ELb0ELb0EEENS1_19SingleTileSchedulerILb0ELb0ELb1ELi128EEEEEEEEEvNT_6ParamsE,@function
        .size           _ZN7cutlass13device_kernelIN5flash19enable_sm80_to_sm89INS1_16FlashAttnFwdSm80INS1_25CollectiveMainloopFwdSm80ILi8ELi1ELb1EN4cute5tupleIJNS5_1CILi128EEES8_S8_EEELi128ENS_10bfloat16_tEfNS_4arch4Sm80ELb0ELb0ELb1ELb0ELb0ELb0ELb1ELb0EEENS1_21CollectiveEpilogueFwdIS9_NS6_IJNS7_ILi1EEESF_SF_EEESA_SC_Li256ELb0ELb1ELb0ELb0EEENS1_19SingleTileSchedulerILb0ELb0ELb1ELi128EEEEEEEEEvNT_6ParamsE,(.L_x_3758 - _ZN7cutlass13device_kernelIN5flash19enable_sm80_to_sm89INS1_16FlashAttnFwdSm80INS1_25CollectiveMainloopFwdSm80ILi8ELi1ELb1EN4cute5tupleIJNS5_1CILi128EEES8_S8_EEELi128ENS_10bfloat16_tEfNS_4arch4Sm80ELb0ELb0ELb1ELb0ELb0ELb0ELb1ELb0EEENS1_21CollectiveEpilogueFwdIS9_NS6_IJNS7_ILi1EEESF_SF_EEESA_SC_Li256ELb0ELb1ELb0ELb0EEENS1_19SingleTileSchedulerILb0ELb0ELb1ELi128EEEEEEEEEvNT_6ParamsE)
        .other          _ZN7cutlass13device_kernelIN5flash19enable_sm80_to_sm89INS1_16FlashAttnFwdSm80INS1_25CollectiveMainloopFwdSm80ILi8ELi1ELb1EN4cute5tupleIJNS5_1CILi128EEES8_S8_EEELi128ENS_10bfloat16_tEfNS_4arch4Sm80ELb0ELb0ELb1ELb0ELb0ELb0ELb1ELb0EEENS1_21CollectiveEpilogueFwdIS9_NS6_IJNS7_ILi1EEESF_SF_EEESA_SC_Li256ELb0ELb1ELb0ELb0EEENS1_19SingleTileSchedulerILb0ELb0ELb1ELi128EEEEEEEEEvNT_6ParamsE,@"STO_CUDA_ENTRY STV_DEFAULT"
_ZN7cutlass13device_kernelIN5flash19enable_sm80_to_sm89INS1_16FlashAttnFwdSm80INS1_25CollectiveMainloopFwdSm80ILi8ELi1ELb1EN4cute5tupleIJNS5_1CILi128EEES8_S8_EEELi128ENS_10bfloat16_tEfNS_4arch4Sm80ELb0ELb0ELb1ELb0ELb0ELb0ELb1ELb0EEENS1_21CollectiveEpilogueFwdIS9_NS6_IJNS7_ILi1EEESF_SF_EEESA_SC_Li256ELb0ELb1ELb0ELb0EEENS1_19SingleTileSchedulerILb0ELb0ELb1ELi128EEEEEEEEEvNT_6ParamsE:
[----:B------:R-:W-:-:S03]  /*0000*/  MOV R1, c[0x0][0x28] ;  /* 0x00000a0000017a02 */ /* 0x000fc60000000f00 */
[----:B------:R-:W1:Y:S01]  /*0010*/  S2R R15, SR_CTAID.Z ;  /* 0x00000000000f7919 */ /* 0x000e620000002700 */
[----:B------:R-:W-:Y:S02]  /*0020*/  IADD3 R1, R1, -0x58, RZ ;  /* 0xffffffa801017810 */ /* 0x000fe40007ffe0ff */
[----:B-1----:R-:W-:-:S13]  /*0030*/  ISETP.GE.AND P0, PT, R15, RZ, PT ;  /* 0x000000ff0f00720c */ /* 0x002fda0003f06270 */
[----:B------:R-:W-:Y:S05]  /*0040*/  @!P0 EXIT ;  /* 0x000000000000894d */ /* 0x000fea0003800000 */
[----:B------:R-:W-:Y:S01]  /*0050*/  ISETP.NE.U32.AND P2, PT, RZ, c[0x0][0x340], PT ;  /* 0x0000d000ff007a0c */ /* 0x000fe20003f45070 */
[----:B------:R-:W-:Y:S01]  /*0060*/  ULDC.64 UR22, c[0x0][0x118] ;  /* 0x0000460000167ab9 */ /* 0x000fe20000000a00 */
[----:B------:R-:W1:Y:S04]  /*0070*/  S2R R28, SR_TID.X ;  /* 0x00000000001c7919 */ /* 0x000e680000002100 */
[----:B------:R-:W2:Y:S01]  /*0080*/  S2R R29, SR_CTAID.Y ;  /* 0x00000000001d7919 */ /* 0x000ea20000002600 */
[----:B------:R-:W-:-:S03]  /*0090*/  ISETP.NE.AND.EX P2, PT, RZ, c[0x0][0x344], PT, P2 ;  /* 0x0000d100ff007a0c */ /* 0x000fc60003f45320 */
[----:B------:R-:W3:Y:S01]  /*00a0*/  S2R R6, SR_CTAID.X ;  /* 0x0000000000067919 */ /* 0x000ee20000002500 */
[----:B------:R-:W-:Y:S01]  /*00b0*/  IMAD.MOV.U32 R7, RZ, RZ, c[0x0][0x2c4] ;  /* 0x0000b100ff077624 */ /* 0x000fe200078e00ff */
[----:B------:R-:W-:Y:S01]  /*00c0*/  SHF.R.S32.HI R16, RZ, 0x1f, R15 ;  /* 0x0000001fff107819 */ /* 0x000fe2000001140f */
[----:B------:R-:W-:Y:S02]  /*00d0*/  ULDC UR8, c[0x0][0x1d0] ;  /* 0x0000740000087ab9 */ /* 0x000fe40000000800 */
[----:B------:R-:W-:Y:S02]  /*00e0*/  UMOV UR9, 0x7 ;  /* 0x0000000700097882 */ /* 0x000fe40000000000 */
[----:B------:R-:W-:-:S03]  /*00f0*/  ULDC.64 UR6, c[0x0][0x1e0] ;  /* 0x0000780000067ab9 */ /* 0x000fc60000000a00 */
[----:B------:R-:W-:-:S04]  /*0100*/  @P2 IMAD.MOV.U32 R2, RZ, RZ, 0x4 ;  /* 0x00000004ff022424 */ /* 0x000fc800078e00ff */
[----:B------:R-:W-:-:S05]  /*0110*/  @P2 IMAD.WIDE R2, R15, R2, c[0x0][0x340] ;  /* 0x0000d0000f022625 */ /* 0x000fca00078e0202 */
[----:B------:R4:W5:Y:S01]  /*0120*/  @P2 LDG.E R20, [R2.64] ;  /* 0x0000001602142981 */ /* 0x000962000c1e1900 */
[----:B-1----:R-:W-:Y:S01]  /*0130*/  SHF.R.S32.HI R27, RZ, 0x1f, R28 ;  /* 0x0000001fff1b7819 */ /* 0x002fe2000001141c */
[----:B--2---:R-:W-:Y:S01]  /*0140*/  IMAD.WIDE.U32 R4, R29, c[0x0][0x1b8], RZ ;  /* 0x00006e001d047a25 */ /* 0x004fe200078e00ff */
[----:B------:R-:W-:Y:S01]  /*0150*/  SHF.R.S32.HI R30, RZ, 0x1f, R29 ;  /* 0x0000001fff1e7819 */ /* 0x000fe2000001141d */
[----:B------:R-:W-:Y:S01]  /*0160*/  UIADD3 UR4, UR8, 0x7f, URZ ;  /* 0x0000007f08047890 */ /* 0x000fe2000fffe03f */
[C---:B------:R-:W-:Y:S01]  /*0170*/  ISETP.NE.AND P0, PT, R7.reuse, 0x1, PT ;  /* 0x000000010700780c */ /* 0x040fe20003f05270 */
[----:B------:R-:W-:Y:S01]  /*0180*/  IMAD R7, R7, c[0x0][0x168], RZ ;  /* 0x00005a0007077a24 */ /* 0x000fe200078e02ff */
[----:B------:R-:W-:Y:S01]  /*0190*/  LEA.HI R25, R27, R28, RZ, 0x4 ;  /* 0x0000001c1b197211 */ /* 0x000fe200078f20ff */
[----:B------:R-:W-:Y:S02]  /*01a0*/  USHF.R.S32.HI UR18, URZ, 0x1f, UR4 ;  /* 0x0000001f3f127899 */ /* 0x000fe40008011404 */
[----:B------:R-:W-:Y:S01]  /*01b0*/  USHF.L.U64.HI UR9, UR6, UR9, UR7 ;  /* 0x0000000906097299 */ /* 0x000fe20008010207 */
[----:B------:R-:W-:Y:S01]  /*01c0*/  SHF.R.S32.HI R14, RZ, 0x4, R25 ;  /* 0x00000004ff0e7819 */ /* 0x000fe20000011419 */
[----:B------:R-:W-:-:S02]  /*01d0*/  ULEA.HI UR18, UR18, UR4, URZ, 0x7 ;  /* 0x0000000412127291 */ /* 0x000fc4000f8f383f */
[----:B------:R-:W-:Y:S02]  /*01e0*/  USHF.L.U32 UR10, UR6, 0x7, URZ ;  /* 0x00000007060a7899 */ /* 0x000fe4000800063f */
[----:B------:R-:W-:Y:S02]  /*01f0*/  ULEA.HI.SX32 UR13, UR18, 0xffffffff, 0x19 ;  /* 0xffffffff120d7891 */ /* 0x000fe4000f8fca3f */
[----:B------:R-:W-:Y:S02]  /*0200*/  UIMAD.WIDE.U32 UR20, UR6, 0x40, URZ ;  /* 0x00000040061478a5 */ /* 0x000fe4000f8e003f */
[----:B------:R-:W-:Y:S02]  /*0210*/  USHF.R.S32.HI UR12, URZ, 0x1f, UR13 ;  /* 0x0000001f3f0c7899 */ /* 0x000fe4000801140d */
[----:B------:R-:W-:Y:S02]  /*0220*/  UIMAD UR4, UR9, UR13, URZ ;  /* 0x0000000d090472a4 */ /* 0x000fe4000f8e023f */
[----:B------:R-:W-:Y:S01]  /*0230*/  USHF.L.U32 UR14, UR7, 0x6, URZ ;  /* 0x00000006070e7899 */ /* 0x000fe2000800063f */
[----:B----4-:R-:W-:Y:S01]  /*0240*/  LEA.HI R3, R27, R28, RZ, 0x3 ;  /* 0x0000001c1b037211 */ /* 0x010fe200078f18ff */
[----:B------:R-:W-:Y:S01]  /*0250*/  IMAD R2, R30, c[0x0][0x1b8], RZ ;  /* 0x00006e001e027a24 */ /* 0x000fe200078e02ff */
[----:B------:R-:W-:-:S02]  /*0260*/  UIMAD UR4, UR12, UR10, UR4 ;  /* 0x0000000a0c0472a4 */ /* 0x000fc4000f8e0204 */
[----:B------:R-:W-:Y:S01]  /*0270*/  LOP3.LUT R0, R3, 0xfffffff8, RZ, 0xc0, !PT ;  /* 0xfffffff803007812 */ /* 0x000fe200078ec0ff */
[----:B------:R-:W-:Y:S01]  /*0280*/  IMAD R2, R29, c[0x0][0x1bc], R2 ;  /* 0x00006f001d027a24 */ /* 0x000fe200078e0202 */
[----:B------:R-:W-:Y:S01]  /*0290*/  SHF.R.S32.HI R23, RZ, 0x3, R3 ;  /* 0x00000003ff177819 */ /* 0x000fe20000011403 */
[----:B------:R-:W-:Y:S02]  /*02a0*/  UIADD3 UR14, UR21, UR14, URZ ;  /* 0x0000000e150e7290 */ /* 0x000fe4000fffe03f */
[----:B------:R-:W-:Y:S01]  /*02b0*/  IMAD.IADD R32, R28, 0x1, -R0 ;  /* 0x000000011c207824 */ /* 0x000fe200078e0a00 */
[--C-:B------:R-:W-:Y:S01]  /*02c0*/  SHF.R.S32.HI R26, RZ, 0x1f, R23.reuse ;  /* 0x0000001fff1a7819 */ /* 0x100fe20000011417 */
[----:B------:R-:W-:Y:S01]  /*02d0*/  IMAD.IADD R3, R5, 0x1, R2 ;  /* 0x0000000105037824 */ /* 0x000fe200078e0202 */
[----:B------:R-:W-:Y:S01]  /*02e0*/  IADD3 R22, -R23, c[0x0][0x1d0], RZ ;  /* 0x0000740017167a10 */ /* 0x000fe20007ffe1ff */
[----:B------:R-:W-:Y:S01]  /*02f0*/  IMAD R0, R32, 0x20, R23 ;  /* 0x0000002020007824 */ /* 0x000fe200078e0217 */
[----:B------:R-:W-:Y:S01]  /*0300*/  UMOV UR11, 0x40 ;  /* 0x00000040000b7882 */ /* 0x000fe20000000000 */
[----:B------:R-:W-:-:S02]  /*0310*/  IMAD R5, R16, c[0x0][0x1c0], RZ ;  /* 0x0000700010057a24 */ /* 0x000fc400078e02ff */
[----:B---3--:R-:W-:Y:S02]  /*0320*/  IMAD R9, R6, 0x80, R0 ;  /* 0x0000008006097824 */ /* 0x008fe400078e0200 */
[----:B------:R-:W-:Y:S02]  /*0330*/  IMAD.MOV.U32 R2, RZ, RZ, R4 ;  /* 0x000000ffff027224 */ /* 0x000fe400078e0004 */
[----:B------:R-:W-:Y:S01]  /*0340*/  IMAD R4, R15, c[0x0][0x1c4], R5 ;  /* 0x000071000f047a24 */ /* 0x000fe200078e0205 */
[----:B------:R1:W-:Y:S01]  /*0350*/  STL [R1+0x48], R9 ;  /* 0x0000480901007387 */ /* 0x0003e20000100800 */
[----:B------:R-:W-:-:S04]  /*0360*/  @P0 IMAD.HI.U32 R5, R9, c[0x0][0x2c8], RZ ;  /* 0x0000b20009050a27 */ /* 0x000fc800078e00ff */
[----:B------:R-:W-:Y:S01]  /*0370*/  IMAD.MOV.U32 R0, RZ, RZ, R9 ;  /* 0x000000ffff007224 */ /* 0x000fe200078e0009 */
[----:B------:R-:W-:Y:S01]  /*0380*/  @P0 SHF.R.U32.HI R0, RZ, c[0x0][0x2cc], R5 ;  /* 0x0000b300ff000a19 */ /* 0x000fe20000011605 */
[----:B------:R-:W-:-:S04]  /*0390*/  IMAD.WIDE.U32 R2, R15, c[0x0][0x1c0], R2 ;  /* 0x000070000f027a25 */ /* 0x000fc800078e0002 */
[----:B------:R-:W-:Y:S02]  /*03a0*/  IMAD R8, R6, 0x80, R23 ;  /* 0x0000008006087824 */ /* 0x000fe400078e0217 */
[----:B------:R-:W-:Y:S01]  /*03b0*/  IMAD.IADD R3, R3, 0x1, R4 ;  /* 0x0000000103037824 */ /* 0x000fe200078e0204 */
[----:B------:R-:W-:Y:S01]  /*03c0*/  SHF.R.S32.HI R4, RZ, 0x1f, R0 ;  /* 0x0000001fff047819 */ /* 0x000fe20000011400 */
[----:B------:R-:W-:Y:S01]  /*03d0*/  IMAD.SHL.U32 R34, R32, 0x8, RZ ;  /* 0x0000000820227824 */ /* 0x000fe200078e00ff */
[----:B------:R-:W-:Y:S01]  /*03e0*/  IADD3 R6, R8, 0x20, RZ ;  /* 0x0000002008067810 */ /* 0x000fe20007ffe0ff */
[----:B------:R-:W-:Y:S01]  /*03f0*/  IMAD.WIDE.U32 R2, R0, c[0x0][0x1b0], R2 ;  /* 0x00006c0000027a25 */ /* 0x000fe200078e0002 */
[----:B------:R-:W-:Y:S01]  /*0400*/  IADD3 R5, R8, 0x40, RZ ;  /* 0x0000004008057810 */ /* 0x000fe20007ffe0ff */
[----:B------:R2:W-:Y:S01]  /*0410*/  STL [R1+0x4c], R8 ;  /* 0x00004c0801007387 */ /* 0x0005e20000100800 */
[-C--:B------:R-:W-:Y:S01]  /*0420*/  ISETP.GE.AND P6, PT, R6, R7.reuse, PT ;  /* 0x000000070600720c */ /* 0x080fe20003fc6270 */
[----:B------:R-:W-:Y:S01]  /*0430*/  IMAD R4, R4, c[0x0][0x1b0], RZ ;  /* 0x00006c0004047a24 */ /* 0x000fe200078e02ff */
[-C--:B------:R-:W-:Y:S01]  /*0440*/  ISETP.GE.AND P5, PT, R5, R7.reuse, PT ;  /* 0x000000070500720c */ /* 0x080fe20003fa6270 */
[----:B------:R-:W-:Y:S01]  /*0450*/  IMAD.MOV R6, RZ, RZ, -R0 ;  /* 0x000000ffff067224 */ /* 0x000fe200078e0a00 */
[----:B------:R-:W-:Y:S01]  /*0460*/  IADD3 R5, R8, 0x60, RZ ;  /* 0x0000006008057810 */ /* 0x000fe20007ffe0ff */
[----:B------:R-:W-:Y:S01]  /*0470*/  IMAD R4, R0, c[0x0][0x1b4], R4 ;  /* 0x00006d0000047a24 */ /* 0x000fe200078e0204 */
[-C--:B------:R-:W-:Y:S01]  /*0480*/  ISETP.GE.AND P4, PT, R8, R7.reuse, PT ;  /* 0x000000070800720c */ /* 0x080fe20003f86270 */
[----:B------:R-:W-:Y:S01]  /*0490*/  IMAD R0, R6, c[0x0][0x2c4], R9 ;  /* 0x0000b10006007a24 */ /* 0x000fe200078e0209 */
[----:B------:R-:W-:Y:S01]  /*04a0*/  ISETP.GE.AND P1, PT, R5, R7, PT ;  /* 0x000000070500720c */ /* 0x000fe20003f26270 */
[----:B------:R-:W-:Y:S01]  /*04b0*/  IMAD.IADD R3, R3, 0x1, R4 ;  /* 0x0000000103037824 */ /* 0x000fe200078e0204 */
[----:B------:R-:W-:Y:S01]  /*04c0*/  SHF.R.S32.HI R35, RZ, 0x1f, R34 ;  /* 0x0000001fff237819 */ /* 0x000fe20000011422 */
[----:B------:R-:W-:Y:S01]  /*04d0*/  IMAD.SHL.U32 R5, R23, 0x40, RZ ;  /* 0x0000004017057824 */ /* 0x000fe200078e00ff */
[----:B------:R-:W-:Y:S01]  /*04e0*/  SHF.R.S32.HI R4, RZ, 0x1f, R0 ;  /* 0x0000001fff047819 */ /* 0x000fe20000011400 */
[----:B------:R-:W-:Y:S01]  /*04f0*/  IMAD.WIDE.U32 R2, R0, c[0x0][0x1a8], R2 ;  /* 0x00006a0000027a25 */ /* 0x000fe200078e0002 */
[----:B-1----:R-:W-:Y:S01]  /*0500*/  LEA.HI R9, R27, R28, RZ, 0x6 ;  /* 0x0000001c1b097211 */ /* 0x002fe200078f30ff */
[----:B------:R-:W-:Y:S01]  /*0510*/  STL.64 [R1+0x20], R34 ;  /* 0x0000202201007387 */ /* 0x000fe20000100a00 */
[----:B------:R-:W-:Y:S01]  /*0520*/  LOP3.LUT R5, R5, 0x1c0, RZ, 0xc0, !PT ;  /* 0x000001c005057812 */ /* 0x000fe200078ec0ff */
[----:B------:R-:W-:Y:S01]  /*0530*/  IMAD R4, R4, c[0x0][0x1a8], RZ ;  /* 0x00006a0004047a24 */ /* 0x000fe200078e02ff */
[----:B------:R-:W-:Y:S01]  /*0540*/  LEA R12, P0, R2, c[0x0][0x160], 0x1 ;  /* 0x00005800020c7a11 */ /* 0x000fe200078008ff */
[----:B------:R-:W-:Y:S01]  /*0550*/  IMAD.U32 R7, RZ, RZ, UR13 ;  /* 0x0000000dff077e24 */ /* 0x000fe2000f8e00ff */
[----:B------:R-:W-:Y:S01]  /*0560*/  IADD3 R31, R34, 0x40, RZ ;  /* 0x00000040221f7810 */ /* 0x000fe20007ffe0ff */
[----:B------:R-:W-:Y:S01]  /*0570*/  IMAD R6, R0, c[0x0][0x1ac], R4 ;  /* 0x00006b0000067a24 */ /* 0x000fe200078e0204 */
[----:B------:R-:W-:Y:S01]  /*0580*/  SHF.R.U32.HI R0, RZ, 0x3, R5 ;  /* 0x00000003ff007819 */ /* 0x000fe20000011605 */
[----:B------:R-:W-:Y:S01]  /*0590*/  IMAD R10, R26, c[0x0][0x1e0], RZ ;  /* 0x000078001a0a7a24 */ /* 0x000fe200078e02ff */
[----:B------:R-:W-:Y:S01]  /*05a0*/  LOP3.LUT R4, R5, 0x38, R34, 0xf8, !PT ;  /* 0x0000003805047812 */ /* 0x000fe200078ef822 */
[----:B------:R-:W-:Y:S01]  /*05b0*/  IMAD R22, R7, -0x80, R22 ;  /* 0xffffff8007167824 */ /* 0x000fe200078e0216 */
[----:B--2---:R-:W-:Y:S01]  /*05c0*/  LEA.HI R8, R25, R14, RZ, 0x1 ;  /* 0x0000000e19087211 */ /* 0x004fe200078f08ff */
[----:B------:R-:W-:Y:S01]  /*05d0*/  IMAD R10, R23, c[0x0][0x1e4], R10 ;  /* 0x00007900170a7a24 */ /* 0x000fe200078e020a */
[----:B------:R-:W-:Y:S01]  /*05e0*/  LOP3.LUT R13, R4, R0, RZ, 0x3c, !PT ;  /* 0x00000000040d7212 */ /* 0x000fe200078e3cff */
[----:B------:R-:W-:Y:S01]  /*05f0*/  IMAD.IADD R0, R3, 0x1, R6 ;  /* 0x0000000103007824 */ /* 0x000fe200078e0206 */
[----:B------:R-:W-:Y:S01]  /*0600*/  SHFL.IDX PT, R4, R12, RZ, 0x181f ;  /* 0x00181fff0c047589 */ /* 0x000fe200000e0000 */
[----:B------:R-:W-:Y:S01]  /*0610*/  IMAD.WIDE.U32 R6, R23, c[0x0][0x1e0], R34 ;  /* 0x0000780017067a25 */ /* 0x000fe200078e0022 */
[----:B------:R-:W-:-:S02]  /*0620*/  LOP3.LUT R8, R8, 0xfffffffe, RZ, 0xc0, !PT ;  /* 0xfffffffe08087812 */ /* 0x000fc400078ec0ff */
[----:B------:R-:W-:Y:S01]  /*0630*/  LEA.HI.X R0, R2, c[0x0][0x164], R0, 0x1, P0 ;  /* 0x0000590002007a11 */ /* 0x000fe200000f0c00 */
[----:B------:R-:W-:Y:S01]  /*0640*/  IMAD.IADD R11, R7, 0x1, R10 ;  /* 0x00000001070b7824 */ /* 0x000fe200078e020a */
[----:B------:R-:W-:Y:S01]  /*0650*/  SHFL.IDX PT, R2, R12, 0x1, 0x181f ;  /* 0x00381f000c027f89 */ /* 0x000fe200000e0000 */
[----:B------:R-:W-:Y:S01]  /*0660*/  IMAD.SHL.U32 R9, R9, 0x8, RZ ;  /* 0x0000000809097824 */ /* 0x000fe200078e00ff */
[----:B------:R-:W-:Y:S01]  /*0670*/  ISETP.GE.AND P0, PT, R34, c[0x0][0x198], PT ;  /* 0x0000660022007a0c */ /* 0x000fe20003f06270 */
[----:B------:R-:W-:Y:S01]  /*0680*/  IMAD.MOV.U32 R10, RZ, RZ, R6 ;  /* 0x000000ffff0a7224 */ /* 0x000fe200078e0006 */
[----:B------:R-:W-:Y:S01]  /*0690*/  SHFL.IDX PT, R5, R0, RZ, 0x181f ;  /* 0x00181fff00057589 */ /* 0x000fe200000e0000 */
[----:B------:R-:W-:Y:S01]  /*06a0*/  @!P4 SHF.R.S32.HI R6, RZ, 0x1f, R31 ;  /* 0x0000001fff06c819 */ /* 0x000fe2000001141f */
[----:B------:R-:W-:Y:S01]  /*06b0*/  IMAD.IADD R24, R14, 0x1, -R8 ;  /* 0x000000010e187824 */ /* 0x000fe200078e0a08 */
[----:B------:R-:W-:Y:S01]  /*06c0*/  LOP3.LUT R135, R13, 0xfffffe00, R9, 0xf8, !PT ;  /* 0xfffffe000d877812 */ /* 0x000fe200078ef809 */
[----:B------:R-:W1:Y:S01]  /*06d0*/  SHFL.IDX PT, R3, R0, 0x1, 0x181f ;  /* 0x00381f0000037f89 */ /* 0x000e6200000e0000 */
[----:B------:R-:W-:-:S02]  /*06e0*/  @!P4 LEA.HI R9, R6, R31, RZ, 0x3 ;  /* 0x0000001f0609c211 */ /* 0x000fc400078f18ff */
[----:B------:R-:W-:Y:S01]  /*06f0*/  @!P6 SHF.R.S32.HI R8, RZ, 0x1f, R31 ;  /* 0x0000001fff08e819 */ /* 0x000fe2000001141f */
[----:B------:R-:W2:Y:S04]  /*0700*/  SHFL.IDX PT, R6, R12, 0x2, 0x181f ;  /* 0x00581f000c067f89 */ /* 0x000ea800000e0000 */
[----:B------:R-:W-:Y:S01]  /*0710*/  BAR.SYNC.DEFER_BLOCKING 0x0 ;  /* 0x0000000000007b1d */ /* 0x000fe20000010000 */
[----:B------:R-:W-:Y:S02]  /*0720*/  @!P6 LEA.HI R8, R8, R31, RZ, 0x3 ;  /* 0x0000001f0808e211 */ /* 0x000fe400078f18ff */
[----:B------:R-:W-:Y:S02]  /*0730*/  ISETP.GE.AND P3, PT, R31, c[0x0][0x198], PT ;  /* 0x000066001f007a0c */ /* 0x000fe40003f66270 */
[----:B------:R-:W-:Y:S01]  /*0740*/  @!P4 LOP3.LUT R9, R9, 0xfffffff8, RZ, 0xc0, !PT ;  /* 0xfffffff80909c812 */ /* 0x000fe200078ec0ff */
[----:B------:R-:W3:Y:S01]  /*0750*/  SHFL.IDX PT, R7, R0, 0x2, 0x181f ;  /* 0x00581f0000077f89 */ /* 0x000ee200000e0000 */
[----:B------:R-:W-:-:S03]  /*0760*/  @!P6 LOP3.LUT R13, R8, 0xfffffff8, RZ, 0xc0, !PT ;  /* 0xfffffff8080de812 */ /* 0x000fc600078ec0ff */
[----:B------:R4:W-:Y:S04]  /*0770*/  SHFL.IDX PT, R17, R0, 0x3, 0x181f ;  /* 0x00781f0000117f89 */ /* 0x0009e800000e0000 */
[----:B------:R-:W-:Y:S01]  /*0780*/  STL [R1+0x18], R31 ;  /* 0x0000181f01007387 */ /* 0x000fe20000100800 */
[----:B-1----:R-:W-:-:S03]  /*0790*/  @!P6 IMAD.WIDE R18, R13, 0x2, R2 ;  /* 0x000000020d12e825 */ /* 0x002fc600078e0202 */
[----:B------:R-:W-:Y:S01]  /*07a0*/  STL [R1+0x44], R135 ;  /* 0x0000448701007387 */ /* 0x000fe20000100800 */
[C---:B------:R-:W-:Y:S02]  /*07b0*/  @!P1 IMAD.SHL.U32 R13, R135.reuse, 0x2, RZ ;  /* 0x00000002870d9824 */ /* 0x040fe400078e00ff */
[----:B----4-:R-:W-:Y:S01]  /*07c0*/  @!P5 IMAD.SHL.U32 R0, R135, 0x2, RZ ;  /* 0x000000028700d824 */ /* 0x010fe200078e00ff */
[----:B-----5:R-:W-:Y:S01]  /*07d0*/  @P2 SHF.R.S32.HI R21, RZ, 0x1f, R20 ;  /* 0x0000001fff152819 */ /* 0x020fe20000011414 */
[----:B------:R-:W-:Y:S02]  /*07e0*/  @!P2 IMAD.MOV.U32 R20, RZ, RZ, R15 ;  /* 0x000000ffff14a224 */ /* 0x000fe400078e000f */
[----:B------:R-:W-:Y:S01]  /*07f0*/  @!P2 IMAD.MOV.U32 R21, RZ, RZ, R16 ;  /* 0x000000ffff15a224 */ /* 0x000fe200078e0010 */
[C---:B------:R-:W-:Y:S01]  /*0800*/  @!P4 LEA R8, P2, R34.reuse, R4, 0x1 ;  /* 0x000000042208c211 */ /* 0x040fe200078408ff */
[----:B------:R-:W-:Y:S01]  /*0810*/  @!P4 IMAD.WIDE R14, R9, 0x2, R4 ;  /* 0x00000002090ec825 */ /* 0x000fe200078e0204 */
[----:B------:R1:W4:Y:S02]  /*0820*/  SHFL.IDX PT, R16, R12, 0x3, 0x181f ;  /* 0x00781f000c107f89 */ /* 0x00032400000e0000 */
[----:B------:R-:W-:Y:S01]  /*0830*/  @!P4 LEA.HI.X R9, R34, R5, R35, 0x1, P2 ;  /* 0x000000052209c211 */ /* 0x000fe200010f0c23 */
[----:B------:R-:W-:Y:S01]  /*0840*/  @!P4 IMAD.SHL.U32 R4, R135, 0x2, RZ ;  /* 0x000000028704c824 */ /* 0x000fe200078e00ff */
[----:B------:R-:W-:-:S04]  /*0850*/  @!P5 SHF.R.S32.HI R5, RZ, 0x1f, R31 ;  /* 0x0000001fff05d819 */ /* 0x000fc8000001141f */
[----:B------:R5:W-:Y:S04]  /*0860*/  @!P4 LDGSTS.E.BYPASS.LTC128B.128 [R4+0x100], [R8.64], !P0 ;  /* 0x001000000804cfae */ /* 0x000be8000c101d56 */
[----:B------:R2:W-:Y:S01]  /*0870*/  @!P4 LDGSTS.E.BYPASS.LTC128B.128 [R4+0x4100], [R14.64], !P3 ;  /* 0x041000000e04cfae */ /* 0x0005e2000d901d56 */
[----:B-1----:R-:W-:Y:S01]  /*0880*/  @!P6 IMAD.SHL.U32 R12, R135, 0x2, RZ ;  /* 0x00000002870ce824 */ /* 0x002fe200078e00ff */
[----:B-----5:R-:W-:Y:S02]  /*0890*/  @!P5 LEA.HI R8, R5, R31, RZ, 0x3 ;  /* 0x0000001f0508d211 */ /* 0x020fe400078f18ff */
[----:B--2---:R-:W-:Y:S02]  /*08a0*/  @!P6 LEA R4, P4, R34, R2, 0x1 ;  /* 0x000000022204e211 */ /* 0x004fe400078808ff */
[----:B------:R-:W-:-:S02]  /*08b0*/  @!P5 LOP3.LUT R8, R8, 0xfffffff8, RZ, 0xc0, !PT ;  /* 0xfffffff80808d812 */ /* 0x000fc400078ec0ff */
[C---:B------:R-:W-:Y:S02]  /*08c0*/  @!P5 LEA R2, P2, R34.reuse, R6, 0x1 ;  /* 0x000000062202d211 */ /* 0x040fe400078408ff */
[----:B------:R-:W-:Y:S01]  /*08d0*/  @!P6 LEA.HI.X R5, R34, R3, R35, 0x1, P4 ;  /* 0x000000032205e211 */ /* 0x000fe200020f0c23 */
[----:B---3--:R-:W-:Y:S01]  /*08e0*/  @!P5 IMAD.WIDE R8, R8, 0x2, R6 ;  /* 0x000000020808d825 */ /* 0x008fe200078e0206 */
[----:B------:R-:W-:Y:S02]  /*08f0*/  @!P5 LEA.HI.X R3, R34, R7, R35, 0x1, P2 ;  /* 0x000000072203d211 */ /* 0x000fe400010f0c23 */
[C---:B------:R-:W-:Y:S01]  /*0900*/  ISETP.GE.AND P4, PT, R22.reuse, 0x41, PT ;  /* 0x000000411600780c */ /* 0x040fe20003f86270 */
[----:B------:R1:W-:Y:S01]  /*0910*/  @!P6 LDGSTS.E.BYPASS.LTC128B.128 [R12+0x1100], [R4.64], !P0 ;  /* 0x01100000040cefae */ /* 0x0003e2000c101d56 */
[----:B------:R-:W-:Y:S02]  /*0920*/  IMAD R6, R21, c[0x0][0x1f0], RZ ;  /* 0x00007c0015067a24 */ /* 0x000fe400078e02ff */
[----:B------:R-:W-:Y:S01]  /*0930*/  IMAD.SHL.U32 R7, R23, 0x8, RZ ;  /* 0x0000000817077824 */ /* 0x000fe200078e00ff */
[----:B------:R2:W-:Y:S01]  /*0940*/  @!P6 LDGSTS.E.BYPASS.LTC128B.128 [R12+0x5100], [R18.64], !P3 ;  /* 0x05100000120cefae */ /* 0x0005e2000d901d56 */
[----:B------:R-:W-:Y:S01]  /*0950*/  ISETP.GE.AND P6, PT, R22, 0x1, PT ;  /* 0x000000011600780c */ /* 0x000fe20003fc6270 */
[----:B------:R-:W-:-:S02]  /*0960*/  IMAD R6, R20, c[0x0][0x1f4], R6 ;  /* 0x00007d0014067a24 */ /* 0x000fc400078e0206 */
[----:B------:R3:W-:Y:S04]  /*0970*/  @!P5 LDGSTS.E.BYPASS.LTC128B.128 [R0+0x2100], [R2.64], !P0 ;  /* 0x021000000200dfae */ /* 0x0007e8000c101d56 */
[----:B------:R5:W-:Y:S01]  /*0980*/  @!P5 LDGSTS.E.BYPASS.LTC128B.128 [R0+0x6100], [R8.64], !P3 ;  /* 0x061000000800dfae */ /* 0x000be2000d901d56 */
[----:B------:R-:W-:Y:S01]  /*0990*/  ISETP.GE.AND P5, PT, R22, 0x21, PT ;  /* 0x000000211600780c */ /* 0x000fe20003fa6270 */
[----:B-1----:R-:W-:Y:S02]  /*09a0*/  IMAD R4, R30, c[0x0][0x1e8], RZ ;  /* 0x00007a001e047a24 */ /* 0x002fe400078e02ff */
[----:B---3--:R-:W-:-:S04]  /*09b0*/  IMAD.WIDE.U32 R2, R29, c[0x0][0x1e8], R10 ;  /* 0x00007a001d027a25 */ /* 0x008fc800078e000a */
[----:B-----5:R-:W-:Y:S01]  /*09c0*/  IMAD R0, R29, c[0x0][0x1ec], R4 ;  /* 0x00007b001d007a24 */ /* 0x020fe200078e0204 */
[----:B----4-:R-:W-:-:S03]  /*09d0*/  @!P1 LEA R4, P2, R34, R16, 0x1 ;  /* 0x0000001022049211 */ /* 0x010fc600078408ff */
[----:B------:R-:W-:Y:S01]  /*09e0*/  IMAD.IADD R3, R3, 0x1, R0 ;  /* 0x0000000103037824 */ /* 0x000fe200078e0200 */
[----:B------:R-:W-:Y:S01]  /*09f0*/  @!P1 LEA.HI.X R5, R34, R17, R35, 0x1, P2 ;  /* 0x0000001122059211 */ /* 0x000fe200010f0c23 */
[----:B------:R-:W-:Y:S01]  /*0a00*/  IMAD.SHL.U32 R0, R32, 0x40, RZ ;  /* 0x0000004020007824 */ /* 0x000fe200078e00ff */
[----:B------:R-:W-:Y:S01]  /*0a10*/  ISETP.GE.AND P2, PT, R22, 0x61, PT ;  /* 0x000000611600780c */ /* 0x000fe20003f46270 */
[----:B------:R-:W-:Y:S02]  /*0a20*/  IMAD.WIDE.U32 R36, R20, c[0x0][0x1f0], R2 ;  /* 0x00007c0014247a25 */ /* 0x000fe400078e0002 */
[----:B------:R1:W-:Y:S01]  /*0a30*/  @!P1 LDGSTS.E.BYPASS.LTC128B.128 [R13+0x3100], [R4.64], !P0 ;  /* 0x03100000040d9fae */ /* 0x0003e2000c101d56 */
[----:B------:R-:W-:Y:S01]  /*0a40*/  LOP3.LUT R0, R0, 0x1c0, RZ, 0xc0, !PT ;  /* 0x000001c000007812 */ /* 0x000fe200078ec0ff */
[----:B------:R-:W-:Y:S02]  /*0a50*/  IMAD.IADD R137, R37, 0x1, R6 ;  /* 0x0000000125897824 */ /* 0x000fe400078e0206 */
[----:B------:R-:W-:Y:S01]  /*0a60*/  IMAD.U32 R2, RZ, RZ, UR13 ;  /* 0x0000000dff027e24 */ /* 0x000fe2000f8e00ff */
[----:B------:R-:W-:Y:S01]  /*0a70*/  LOP3.LUT R3, R0, 0x8, R7, 0xf8, !PT ;  /* 0x0000000800037812 */ /* 0x000fe200078ef807 */
[----:B------:R-:W-:Y:S01]  /*0a80*/  IMAD.MOV.U32 R136, RZ, RZ, R36 ;  /* 0x000000ffff887224 */ /* 0x000fe200078e0024 */
[----:B------:R-:W-:Y:S01]  /*0a90*/  SHF.R.U32.HI R0, RZ, 0x3, R0 ;  /* 0x00000003ff007819 */ /* 0x000fe20000011600 */
[----:B------:R-:W-:Y:S01]  /*0aa0*/  IMAD.U32 R7, RZ, RZ, UR6 ;  /* 0x00000006ff077e24 */ /* 0x000fe2000f8e00ff */
[----:B------:R3:W-:Y:S01]  /*0ab0*/  STL.64 [R1+0x38], R36 ;  /* 0x0000382401007387 */ /* 0x0007e20000100a00 */
[----:B------:R-:W-:Y:S01]  /*0ac0*/  IMAD.U32 R6, RZ, RZ, UR7 ;  /* 0x00000007ff067e24 */ /* 0x000fe2000f8e00ff */
[----:B--2---:R-:W-:Y:S01]  /*0ad0*/  LOP3.LUT R18, R3, R0, RZ, 0x3c, !PT ;  /* 0x0000000003127212 */ /* 0x004fe200078e3cff */
[----:B------:R-:W-:Y:S01]  /*0ae0*/  IMAD.WIDE.U32 R2, R2, UR10, R136 ;  /* 0x0000000a02027c25 */ /* 0x000fe2000f8e0088 */
[----:B------:R-:W-:Y:S01]  /*0af0*/  LOP3.LUT R0, R25, 0xfffffff0, RZ, 0xc0, !PT ;  /* 0xfffffff019007812 */ /* 0x000fe200078ec0ff */
[----:B------:R-:W-:Y:S01]  /*0b00*/  VOTEU.ANY UP0, P2 ;  /* 0x00000000003f7886 */ /* 0x000fe20001000100 */
[----:B------:R3:W-:Y:S02]  /*0b10*/  STL.64 [R1+0x28], R136 ;  /* 0x0000288801007387 */ /* 0x0007e40000100a00 */
[----:B------:R-:W-:Y:S01]  /*0b20*/  IADD3 R3, R3, UR4, RZ ;  /* 0x0000000403037c10 */ /* 0x000fe2000fffe0ff */
[----:B------:R-:W-:Y:S01]  /*0b30*/  IMAD.IADD R0, R28, 0x1, -R0 ;  /* 0x000000011c007824 */ /* 0x000fe200078e0a00 */
[----:B------:R-:W-:Y:S01]  /*0b40*/  @P6 LEA R10, P0, R2, c[0x0][0x1c8], 0x1 ;  /* 0x00007200020a6a11 */ /* 0x000fe200078008ff */
[----:B------:R-:W-:-:S02]  /*0b50*/  @UP0 UIMAD UR4, UR7, 0x60, URZ ;  /* 0x00000060070408a4 */ /* 0x000fc4000f8e023f */
[----:B------:R-:W-:Y:S01]  /*0b60*/  UISETP.GE.AND UP0, UPT, UR8, 0x1, UPT ;  /* 0x000000010800788c */ /* 0x000fe2000bf06270 */
[----:B------:R-:W-:Y:S02]  /*0b70*/  @P6 LEA.HI.X R11, R2, c[0x0][0x1cc], R3, 0x1, P0 ;  /* 0x00007300020b6a11 */ /* 0x000fe400000f0c03 */
[----:B------:R-:W-:Y:S01]  /*0b80*/  SHF.R.S32.HI R15, RZ, 0x1f, R0 ;  /* 0x0000001fff0f7819 */ /* 0x000fe20000011400 */
[----:B-1----:R-:W-:Y:S01]  /*0b90*/  IMAD.U32 R4, RZ, RZ, UR6 ;  /* 0x00000006ff047e24 */ /* 0x002fe2000f8e00ff */
[----:B------:R-:W-:Y:S02]  /*0ba0*/  @!P1 SHF.R.S32.HI R5, RZ, 0x1f, R31 ;  /* 0x0000001fff059819 */ /* 0x000fe4000001141f */
[----:B------:R-:W-:Y:S02]  /*0bb0*/  LEA.HI R15, R15, R0, RZ, 0x3 ;  /* 0x000000000f0f7211 */ /* 0x000fe400078f18ff */
[----:B------:R-:W-:Y:S02]  /*0bc0*/  @P5 LEA R4, P0, R4, R2, 0x5 ;  /* 0x0000000204045211 */ /* 0x000fe400078028ff */
[----:B------:R-:W-:-:S02]  /*0bd0*/  LOP3.LUT R12, R15, 0xfffffff8, RZ, 0xc0, !PT ;  /* 0xfffffff80f0c7812 */ /* 0x000fc400078ec0ff */
[----:B------:R-:W-:Y:S02]  /*0be0*/  @P5 LEA.HI.X R6, R7, R3, R6, 0x5, P0 ;  /* 0x0000000307065211 */ /* 0x000fe400000f2c06 */
[----:B------:R-:W-:Y:S01]  /*0bf0*/  @P5 LEA R8, P0, R4, c[0x0][0x1c8], 0x1 ;  /* 0x0000720004085a11 */ /* 0x000fe200078008ff */
[----:B------:R-:W-:Y:S01]  /*0c00*/  IMAD.IADD R14, R0, 0x1, -R12 ;  /* 0x00000001000e7824 */ /* 0x000fe200078e0a0c */
[----:B------:R-:W-:Y:S01]  /*0c10*/  @!P1 LEA.HI R5, R5, R31, RZ, 0x3 ;  /* 0x0000001f05059211 */ /* 0x000fe200078f18ff */
[----:B------:R-:W-:Y:S01]  /*0c20*/  IMAD.U32 R12, RZ, RZ, UR6 ;  /* 0x00000006ff0c7e24 */ /* 0x000fe2000f8e00ff */
[----:B------:R-:W-:Y:S02]  /*0c30*/  @P5 LEA.HI.X R9, R4, c[0x0][0x1cc], R6, 0x1, P0 ;  /* 0x0000730004095a11 */ /* 0x000fe400000f0c06 */
[----:B------:R-:W-:Y:S02]  /*0c40*/  @P4 IADD3 R7, P0, R2, UR20, RZ ;  /* 0x0000001402074c10 */ /* 0x000fe4000ff1e0ff */
[----:B------:R-:W-:-:S02]  /*0c50*/  @!P1 LOP3.LUT R5, R5, 0xfffffff8, RZ, 0xc0, !PT ;  /* 0xfffffff805059812 */ /* 0x000fc400078ec0ff */
[----:B------:R-:W-:Y:S01]  /*0c60*/  @P4 IADD3.X R0, R3, UR14, RZ, P0, !PT ;  /* 0x0000000e03004c10 */ /* 0x000fe200087fe4ff */
[----:B------:R-:W-:Y:S01]  /*0c70*/  @P2 IMAD.WIDE.U32 R2, R12, 0x60, R2 ;  /* 0x000000600c022825 */ /* 0x000fe200078e0002 */
[----:B------:R-:W-:-:S03]  /*0c80*/  @P4 LEA R6, P0, R7, c[0x0][0x1c8], 0x1 ;  /* 0x0000720007064a11 */ /* 0x000fc600078008ff */
[----:B------:R-:W-:Y:S01]  /*0c90*/  @!P1 IMAD.WIDE R4, R5, 0x2, R16 ;  /* 0x0000000205049825 */ /* 0x000fe200078e0210 */
[----:B------:R-:W-:Y:S02]  /*0ca0*/  @P4 LEA.HI.X R7, R7, c[0x0][0x1cc], R0, 0x1, P0 ;  /* 0x0000730007074a11 */ /* 0x000fe400000f0c00 */
[----:B------:R-:W-:Y:S01]  /*0cb0*/  ISETP.GE.AND P0, PT, R31, c[0x0][0x1d4], PT ;  /* 0x000075001f007a0c */ /* 0x000fe20003f06270 */
[----:B------:R-:W-:Y:S01]  /*0cc0*/  IMAD.SHL.U32 R0, R14, 0x40, RZ ;  /* 0x000000400e007824 */ /* 0x000fe200078e00ff */
[----:B------:R1:W-:Y:S01]  /*0cd0*/  @!P1 LDGSTS.E.BYPASS.LTC128B.128 [R13+0x7100], [R4.64], !P3 ;  /* 0x07100000040d9fae */ /* 0x0003e2000d901d56 */
[----:B------:R-:W-:Y:S01]  /*0ce0*/  IMAD.SHL.U32 R12, R24, 0x8, RZ ;  /* 0x00000008180c7824 */ /* 0x000fe200078e00ff */
[----:B------:R-:W-:Y:S02]  /*0cf0*/  ISETP.GE.AND P3, PT, R34, c[0x0][0x1d4], PT ;  /* 0x0000750022007a0c */ /* 0x000fe40003f66270 */
[----:B------:R-:W-:Y:S01]  /*0d00*/  LOP3.LUT R0, R0, 0x1c0, RZ, 0xc0, !PT ;  /* 0x000001c000007812 */ /* 0x000fe200078ec0ff */
[----:B------:R-:W0:Y:S03]  /*0d10*/  LDGDEPBAR ;  /* 0x00000000000079af */ /* 0x000e260000000000 */
[----:B-1----:R-:W-:-:S02]  /*0d20*/  LOP3.LUT R13, R0, 0x8, R12, 0xf8, !PT ;  /* 0x00000008000d7812 */ /* 0x002fc400078ef80c */
[----:B------:R-:W-:Y:S01]  /*0d30*/  SHF.R.U32.HI R5, RZ, 0x3, R0 ;  /* 0x00000003ff057819 */ /* 0x000fe20000011600 */
[----:B------:R-:W-:Y:S01]  /*0d40*/  IMAD R0, R24, 0x200, R18 ;  /* 0x0000020018007824 */ /* 0x000fe200078e0212 */
[----:B------:R-:W-:Y:S01]  /*0d50*/  @P2 IADD3 R12, R3, UR4, RZ ;  /* 0x00000004030c2c10 */ /* 0x000fe2000fffe0ff */
[----:B------:R-:W-:Y:S01]  /*0d60*/  @P6 IMAD.SHL.U32 R3, R135, 0x2, RZ ;  /* 0x0000000287036824 */ /* 0x000fe200078e00ff */
[----:B------:R-:W-:Y:S01]  /*0d70*/  @P2 LEA R4, P1, R2, c[0x0][0x1c8], 0x1 ;  /* 0x0000720002042a11 */ /* 0x000fe200078208ff */
[----:B------:R-:W-:Y:S01]  /*0d80*/  IMAD.SHL.U32 R212, R0, 0x2, RZ ;  /* 0x0000000200d47824 */ /* 0x000fe200078e00ff */
[----:B------:R-:W-:Y:S01]  /*0d90*/  LOP3.LUT R13, R13, R5, RZ, 0x3c, !PT ;  /* 0x000000050d0d7212 */ /* 0x000fe200078e3cff */
[----:B------:R-:W-:Y:S01]  /*0da0*/  ULDC.64 UR4, c[0x0][0x208] ;  /* 0x0000820000047ab9 */ /* 0x000fe20000000a00 */
[----:B------:R-:W-:Y:S01]  /*0db0*/  @P2 LEA.HI.X R5, R2, c[0x0][0x1cc], R12, 0x1, P1 ;  /* 0x0000730002052a11 */ /* 0x000fe200008f0c0c */
[----:B------:R-:W-:Y:S01]  /*0dc0*/  @P5 IMAD.SHL.U32 R2, R135, 0x2, RZ ;  /* 0x0000000287025824 */ /* 0x000fe200078e00ff */
[----:B------:R1:W-:Y:S01]  /*0dd0*/  @P6 LDGSTS.E.BYPASS.LTC128B.128 [R3+0x8100], [R10.64], !P3 ;  /* 0x081000000a036fae */ /* 0x0003e2000d901d56 */
[C---:B------:R-:W-:Y:S01]  /*0de0*/  IADD3 R0, R212.reuse, 0x8100, RZ ;  /* 0x00008100d4007810 */ /* 0x040fe20007ffe0ff */
[----:B------:R-:W-:Y:S01]  /*0df0*/  UIMAD.WIDE.U32 UR16, UR11, UR4, URZ ;  /* 0x000000040b1072a5 */ /* 0x000fe2000f8e003f */
[----:B------:R-:W-:Y:S01]  /*0e00*/  IADD3 R219, R212, 0x8120, RZ ;  /* 0x00008120d4db7810 */ /* 0x000fe20007ffe0ff */
[----:B------:R1:W-:Y:S01]  /*0e10*/  @P6 LDGSTS.E.BYPASS.LTC128B.128 [R3+0xc100], [R10.64+0x80], !P0 ;  /* 0x0c1000800a036fae */ /* 0x0003e2000c101d56 */
[----:B------:R-:W-:-:S03]  /*0e20*/  UIMAD UR11, UR11, UR5, URZ ;  /* 0x000000050b0b72a4 */ /* 0x000fc6000f8e023f */
[----:B------:R2:W-:Y:S01]  /*0e30*/  @P5 LDGSTS.E.BYPASS.LTC128B.128 [R2+0x9100], [R8.64], !P3 ;  /* 0x0910000008025fae */ /* 0x0005e2000d901d56 */
[----:B------:R-:W-:-:S03]  /*0e40*/  UIADD3 UR11, UR17, UR11, URZ ;  /* 0x0000000b110b7290 */ /* 0x000fc6000fffe03f */
[----:B------:R2:W-:Y:S01]  /*0e50*/  @P5 LDGSTS.E.BYPASS.LTC128B.128 [R2+0xd100], [R8.64+0x80], !P0 ;  /* 0x0d10008008025fae */ /* 0x0005e2000c101d56 */
[----:B-1----:R-:W-:-:S05]  /*0e60*/  @P4 IMAD.SHL.U32 R3, R135, 0x2, RZ ;  /* 0x0000000287034824 */ /* 0x002fca00078e00ff */
[----:B------:R1:W-:Y:S01]  /*0e70*/  @P4 LDGSTS.E.BYPASS.LTC128B.128 [R3+0xa100], [R6.64], !P3 ;  /* 0x0a10000006034fae */ /* 0x0003e2000d901d56 */
[----:B--2---:R-:W-:-:S03]  /*0e80*/  @P2 IMAD.SHL.U32 R2, R135, 0x2, RZ ;  /* 0x0000000287022824 */ /* 0x004fc600078e00ff */
[----:B------:R1:W-:Y:S01]  /*0e90*/  @P4 LDGSTS.E.BYPASS.LTC128B.128 [R3+0xe100], [R6.64+0x80], !P0 ;  /* 0x0e10008006034fae */ /* 0x0003e2000c101d56 */
[----:B------:R-:W-:-:S03]  /*0ea0*/  LOP3.LUT P4, RZ, R32, 0x2, RZ, 0xc0, !PT ;  /* 0x0000000220ff7812 */ /* 0x000fc6000788c0ff */
[----:B------:R2:W-:Y:S04]  /*0eb0*/  @P2 LDGSTS.E.BYPASS.LTC128B.128 [R2+0xb100], [R4.64], !P3 ;  /* 0x0b10000004022fae */ /* 0x0005e8000d901d56 */
[----:B------:R2:W-:Y:S01]  /*0ec0*/  @P2 LDGSTS.E.BYPASS.LTC128B.128 [R2+0xf100], [R4.64+0x80], !P0 ;  /* 0x0f10008004022fae */ /* 0x0005e2000c101d56 */
[----:B------:R-:W-:-:S03]  /*0ed0*/  R2P PR, R14, 0x6 ;  /* 0x000000060e007804 */ /* 0x000fc60000000000 */
[----:B------:R-:W0:Y:S02]  /*0ee0*/  LDGDEPBAR ;  /* 0x00000000000079af */ /* 0x000e240000000000 */
[----:B------:R-:W-:-:S04]  /*0ef0*/  @P4 IADD3 R219, R0, -0x20, RZ ;  /* 0xffffffe000db4810 */ /* 0x000fc80007ffe0ff */
[C---:B------:R-:W-:Y:S02]  /*0f00*/  IADD3 R234, R219.reuse, 0x800, RZ ;  /* 0x00000800dbea7810 */ /* 0x040fe40007ffe0ff */
[C---:B------:R-:W-:Y:S02]  /*0f10*/  IADD3 R233, R219.reuse, 0x1000, RZ ;  /* 0x00001000dbe97810 */ /* 0x040fe40007ffe0ff */
[C---:B------:R-:W-:Y:S02]  /*0f20*/  IADD3 R232, R219.reuse, 0x1800, RZ ;  /* 0x00001800dbe87810 */ /* 0x040fe40007ffe0ff */
[C---:B------:R-:W-:Y:S02]  /*0f30*/  IADD3 R231, R219.reuse, 0x2000, RZ ;  /* 0x00002000dbe77810 */ /* 0x040fe40007ffe0ff */
[----:B------:R-:W-:Y:S01]  /*0f40*/  IADD3 R230, R219, 0x2800, RZ ;  /* 0x00002800dbe67810 */ /* 0x000fe20007ffe0ff */
[----:B-1----:R-:W-:Y:S01]  /*0f50*/  IMAD.MOV.U32 R3, RZ, RZ, 0x20 ;  /* 0x00000020ff037424 */ /* 0x002fe200078e00ff */
[----:B------:R-:W-:-:S02]  /*0f60*/  LEA.HI R7, R27, R28, RZ, 0x5 ;  /* 0x0000001c1b077211 */ /* 0x000fc400078f28ff */
[----:B------:R-:W-:Y:S02]  /*0f70*/  IADD3 R229, R219, 0x3000, RZ ;  /* 0x00003000dbe57810 */ /* 0x000fe40007ffe0ff */
[----:B------:R-:W-:Y:S02]  /*0f80*/  SHF.R.S32.HI R188, RZ, 0x5, R7 ;  /* 0x00000005ffbc7819 */ /* 0x000fe40000011407 */
[----:B------:R-:W-:Y:S01]  /*0f90*/  SEL R0, R3, 0xffffffe0, !P2 ;  /* 0xffffffe003007807 */ /* 0x000fe20005000000 */
[----:B--2---:R-:W-:Y:S01]  /*0fa0*/  IMAD.SHL.U32 R4, R15, 0x40, RZ ;  /* 0x000000400f047824 */ /* 0x004fe200078e00ff */
[----:B------:R-:W-:-:S04]  /*0fb0*/  DEPBAR.LE SB0, 0x1 ;  /* 0x000080400000791a */ /* 0x000fc80000000000 */
[----:B------:R-:W-:Y:S01]  /*0fc0*/  LOP3.LUT R4, R13, 0xfffffe00, R4, 0xf8, !PT ;  /* 0xfffffe000d047812 */ /* 0x000fe200078ef804 */
[----:B------:R-:W-:Y:S01]  /*0fd0*/  IMAD.MOV.U32 R5, RZ, RZ, 0x10 ;  /* 0x00000010ff057424 */ /* 0x000fe200078e00ff */
[----:B------:R-:W-:Y:S01]  /*0fe0*/  LOP3.LUT R7, R7, 0xffffffe0, RZ, 0xc0, !PT ;  /* 0xffffffe007077812 */ /* 0x000fe200078ec0ff */
[----:B------:R-:W-:Y:S01]  /*0ff0*/  IMAD R2, R26, c[0x0][0x208], RZ ;  /* 0x000082001a027a24 */ /* 0x000fe200078e02ff */
[----:B------:R-:W-:Y:S01]  /*1000*/  BAR.SYNC.DEFER_BLOCKING 0x0 ;  /* 0x0000000000007b1d */ /* 0x000fe20000010000 */
[----:B------:R-:W-:Y:S01]  /*1010*/  IMAD R188, R188, 0x400, R4 ;  /* 0x00000400bcbc7824 */ /* 0x000fe200078e0204 */
[----:B------:R-:W-:Y:S01]  /*1020*/  SEL R5, R5, 0xfffffff0, !P1 ;  /* 0xfffffff005057807 */ /* 0x000fe20004800000 */
[----:B------:R-:W-:Y:S01]  /*1030*/  IMAD R6, R23, c[0x0][0x20c], R2 ;  /* 0x0000830017067a24 */ /* 0x000fe200078e0202 */
[----:B------:R-:W-:Y:S01]  /*1040*/  PLOP3.LUT P1, PT, PT, PT, UP0, 0x80, 0x0 ;  /* 0x000000000000781c */ /* 0x000fe20003f2f008 */
[----:B------:R-:W-:Y:S01]  /*1050*/  IMAD.SHL.U32 R188, R188, 0x2, RZ ;  /* 0x00000002bcbc7824 */ /* 0x000fe200078e00ff */
[----:B------:R-:W-:Y:S01]  /*1060*/  IADD3 R228, R219, 0x3800, RZ ;  /* 0x00003800dbe47810 */ /* 0x000fe20007ffe0ff */
[----:B------:R-:W-:-:S04]  /*1070*/  IMAD.WIDE.U32 R2, R23, c[0x0][0x208], R34 ;  /* 0x0000820017027a25 */ /* 0x000fc800078e0022 */
[--C-:B------:R-:W-:Y:S02]  /*1080*/  IMAD R196, R5, 0x2, R188.reuse ;  /* 0x0000000205c47824 */ /* 0x100fe400078e02bc */
[C---:B------:R-:W-:Y:S02]  /*1090*/  IMAD R200, R0.reuse, 0x2, R188 ;  /* 0x0000000200c87824 */ /* 0x040fe400078e02bc */
[----:B------:R-:W-:Y:S02]  /*10a0*/  IMAD R208, R0, 0x2, R196 ;  /* 0x0000000200d07824 */ /* 0x000fe400078e02c4 */
[----:B------:R-:W-:Y:S02]  /*10b0*/  IMAD.IADD R3, R3, 0x1, R6 ;  /* 0x0000000103037824 */ /* 0x000fe400078e0206 */
[----:B------:R-:W-:Y:S02]  /*10c0*/  IMAD R6, R30, c[0x0][0x210], RZ ;  /* 0x000084001e067a24 */ /* 0x000fe400078e02ff */
[C---:B------:R-:W-:Y:S01]  /*10d0*/  IMAD.WIDE.U32 R2, R29.reuse, c[0x0][0x210], R2 ;  /* 0x000084001d027a25 */ /* 0x040fe200078e0002 */
[----:B------:R3:W1:Y:S03]  /*10e0*/  LDSM.16.M88.4 R140, [R188+0x100] ;  /* 0x00010000bc8c783b */ /* 0x0006660000000200 */
[----:B------:R-:W-:-:S02]  /*10f0*/  IMAD R6, R29, c[0x0][0x214], R6 ;  /* 0x000085001d067a24 */ /* 0x000fc400078e0206 */
[----:B------:R-:W-:Y:S01]  /*1100*/  IMAD.IADD R132, R28, 0x1, -R7 ;  /* 0x000000011c847824 */ /* 0x000fe200078e0a07 */
[----:B------:R3:W2:Y:S01]  /*1110*/  LDSM.16.M88.4 R144, [R196+0x100] ;  /* 0x00010000c490783b */ /* 0x0006a20000000200 */
[----:B------:R-:W-:Y:S02]  /*1120*/  IMAD.IADD R3, R3, 0x1, R6 ;  /* 0x0000000103037824 */ /* 0x000fe400078e0206 */
[----:B------:R-:W-:Y:S01]  /*1130*/  IMAD R6, R21, c[0x0][0x218], RZ ;  /* 0x0000860015067a24 */ /* 0x000fe200078e02ff */
[----:B------:R3:W4:Y:S01]  /*1140*/  LDSM.16.M88.4 R164, [R200+0x100] ;  /* 0x00010000c8a4783b */ /* 0x0007220000000200 */
[----:B------:R-:W-:-:S03]  /*1150*/  IMAD.WIDE.U32 R10, R20, c[0x0][0x218], R2 ;  /* 0x00008600140a7a25 */ /* 0x000fc600078e0002 */
[----:B------:R3:W1:Y:S01]  /*1160*/  LDSM.16.M88.4 R184, [R208+0x100] ;  /* 0x00010000d0b8783b */ /* 0x0006620000000200 */
[----:B------:R-:W-:-:S03]  /*1170*/  IMAD R6, R20, c[0x0][0x21c], R6 ;  /* 0x0000870014067a24 */ /* 0x000fc600078e0206 */
[----:B------:R-:W1:Y:S01]  /*1180*/  LDSM.16.M88.4 R188, [R188+0x4100] ;  /* 0x00410000bcbc783b */ /* 0x000e620000000200 */
[----:B------:R-:W-:-:S03]  /*1190*/  IMAD.IADD R8, R11, 0x1, R6 ;  /* 0x000000010b087824 */ /* 0x000fc600078e0206 */
[----:B------:R-:W1:Y:S04]  /*11a0*/  LDSM.16.M88.4 R196, [R196+0x4100] ;  /* 0x00410000c4c4783b */ /* 0x000e680000000200 */
[----:B------:R-:W1:Y:S04]  /*11b0*/  LDSM.16.M88.4 R200, [R200+0x4100] ;  /* 0x00410000c8c8783b */ /* 0x000e680000000200 */
[----:B------:R-:W1:Y:S04]  /*11c0*/  LDSM.16.M88.4 R208, [R208+0x4100] ;  /* 0x00410000d0d0783b */ /* 0x000e680000000200 */
[----:B------:R-:W-:Y:S06]  /*11d0*/  BAR.SYNC.DEFER_BLOCKING 0x0 ;  /* 0x0000000000007b1d */ /* 0x000fec0000010000 */
[----:B------:R3:W-:Y:S04]  /*11e0*/  STL.64 [R1+0x30], R10 ;  /* 0x0000300a01007387 */ /* 0x0007e80000100a00 */
[----:B------:R3:W-:Y:S01]  /*11f0*/  STL [R1+0x40], R8 ;  /* 0x0000400801007387 */ /* 0x0007e20000100800 */
[----:B------:R-:W-:-:S04]  /*1200*/  DEPBAR.LE SB0, 0x0 ;  /* 0x000080000000791a */ /* 0x000fc80000000000 */
[----:B------:R-:W-:Y:S06]  /*1210*/  BAR.SYNC.DEFER_BLOCKING 0x0 ;  /* 0x0000000000007b1d */ /* 0x000fec0000010000 */
[----:B------:R3:W1:Y:S04]  /*1220*/  LDSM.16.M88.4 R24, [R212+0x8100] ;  /* 0x00810000d418783b */ /* 0x0006680000000200 */
[----:B------:R3:W1:Y:S04]  /*1230*/  LDSM.16.M88.4 R16, [R212+0x8900] ;  /* 0x00890000d410783b */ /* 0x0006680000000200 */
[----:B------:R3:W1:Y:S04]  /*1240*/  LDSM.16.M88.4 R36, [R212+0x9100] ;  /* 0x00910000d424783b */ /* 0x0006680000000200 */
[----:B------:R3:W1:Y:S04]  /*1250*/  LDSM.16.M88.4 R48, [R212+0x9900] ;  /* 0x00990000d430783b */ /* 0x0006680000000200 */
[----:B------:R3:W1:Y:S04]  /*1260*/  LDSM.16.M88.4 R52, [R212+0xa100] ;  /* 0x00a10000d434783b */ /* 0x0006680000000200 */
[----:B------:R3:W1:Y:S04]  /*1270*/  LDSM.16.M88.4 R60, [R212+0xa900] ;  /* 0x00a90000d43c783b */ /* 0x0006680000000200 */
[----:B------:R3:W1:Y:S04]  /*1280*/  LDSM.16.M88.4 R80, [R212+0xb100] ;  /* 0x00b10000d450783b */ /* 0x0006680000000200 */
[----:B------:R3:W1:Y:S04]  /*1290*/  LDSM.16.M88.4 R84, [R212+0xb900] ;  /* 0x00b90000d454783b */ /* 0x0006680000000200 */
[----:B------:R3:W1:Y:S04]  /*12a0*/  LDSM.16.M88.4 R40, [R219] ;  /* 0x00000000db28783b */ /* 0x0006680000000200 */
[----:B------:R3:W1:Y:S04]  /*12b0*/  LDSM.16.M88.4 R56, [R219+0x800] ;  /* 0x00080000db38783b */ /* 0x0006680000000200 */
[----:B------:R3:W1:Y:S04]  /*12c0*/  LDSM.16.M88.4 R44, [R219+0x1000] ;  /* 0x00100000db2c783b */ /* 0x0006680000000200 */
[----:B------:R3:W1:Y:S04]  /*12d0*/  LDSM.16.M88.4 R88, [R219+0x1800] ;  /* 0x00180000db58783b */ /* 0x0006680000000200 */
[----:B------:R3:W1:Y:S04]  /*12e0*/  LDSM.16.M88.4 R124, [R219+0x2000] ;  /* 0x00200000db7c783b */ /* 0x0006680000000200 */
[----:B------:R3:W1:Y:S04]  /*12f0*/  LDSM.16.M88.4 R92, [R219+0x2800] ;  /* 0x00280000db5c783b */ /* 0x0006680000000200 */
[----:B------:R3:W1:Y:S04]  /*1300*/  LDSM.16.M88.4 R112, [R219+0x3000] ;  /* 0x00300000db70783b */ /* 0x0006680000000200 */
[----:B------:R3:W1:Y:S01]  /*1310*/  LDSM.16.M88.4 R104, [R219+0x3800] ;  /* 0x00380000db68783b */ /* 0x0006620000000200 */
[----:B------:R-:W-:Y:S05]  /*1320*/  @!P1 BRA `(.L_x_0) ;  /* 0x0000031000009947 */ /* 0x000fea0003800000 */
[----:B--2-4-:R-:W-:Y:S01]  /*1330*/  ULDC.64 UR4, c[0x0][0x208] ;  /* 0x0000820000047ab9 */ /* 0x014fe20000000a00 */
[----:B------:R-:W-:Y:S01]  /*1340*/  IMAD.SHL.U32 R12, R135, 0x2, RZ ;  /* 0x00000002870c7824 */ /* 0x000fe200078e00ff */
[----:B------:R-:W-:-:S02]  /*1350*/  UIMAD UR12, UR12, UR4, URZ ;  /* 0x000000040c0c72a4 */ /* 0x000fc4000f8e023f */
[----:B------:R-:W-:Y:S02]  /*1360*/  UIMAD.WIDE.U32 UR24, UR13, UR4, URZ ;  /* 0x000000040d1872a5 */ /* 0x000fe4000f8e003f */
[----:B------:R-:W-:Y:S02]  /*1370*/  UIMAD UR5, UR13, UR5, UR12 ;  /* 0x000000050d0572a4 */ /* 0x000fe4000f8e020c */
[----:B------:R-:W-:Y:S02]  /*1380*/  UIMAD UR4, UR13, -0x80, UR8 ;  /* 0xffffff800d0478a4 */ /* 0x000fe4000f8e0208 */
[----:B------:R-:W-:Y:S01]  /*1390*/  UIADD3 UR5, UR25, UR5, URZ ;  /* 0x0000000519057290 */ /* 0x000fe2000fffe03f */
[----:B------:R-:W-:Y:S02]  /*13a0*/  IMAD.U32 R6, RZ, RZ, UR24 ;  /* 0x00000018ff067e24 */ /* 0x000fe4000f8e00ff */
[----:B------:R-:W-:Y:S01]  /*13b0*/  IMAD.U32 R7, RZ, RZ, UR25 ;  /* 0x00000019ff077e24 */ /* 0x000fe2000f8e00ff */
[----:B------:R-:W-:-:S02]  /*13c0*/  IADD3 R2, -R23, UR4, RZ ;  /* 0x0000000417027c10 */ /* 0x000fc4000fffe1ff */
[----:B------:R-:W-:Y:S01]  /*13d0*/  IMAD.U32 R7, RZ, RZ, UR5 ;  /* 0x00000005ff077e24 */ /* 0x000fe2000f8e00ff */
[----:B------:R-:W-:Y:S01]  /*13e0*/  LEA R3, P1, R6, R10, 0x7 ;  /* 0x0000000a06037211 */ /* 0x000fe200078238ff */
[----:B------:R-:W-:Y:S01]  /*13f0*/  UIADD3 UR5, UP0, UR16, 0x80, URZ ;  /* 0x0000008010057890 */ /* 0x000fe2000ff1e03f */
[C---:B------:R-:W-:Y:S02]  /*1400*/  ISETP.LT.OR P4, PT, R2.reuse, 0x1, P3 ;  /* 0x000000010200780c */ /* 0x040fe40001f81670 */
[----:B------:R-:W-:Y:S01]  /*1410*/  ISETP.LT.OR P2, PT, R2, 0x1, P0 ;  /* 0x000000010200780c */ /* 0x000fe20000741670 */
[----:B------:R-:W-:Y:S01]  /*1420*/  UIADD3.X UR4, URZ, UR11, URZ, UP0, !UPT ;  /* 0x0000000b3f047290 */ /* 0x000fe200087fe43f */
[----:B------:R-:W-:Y:S02]  /*1430*/  LEA.HI.X R7, R6, R8, R7, 0x7, P1 ;  /* 0x0000000806077211 */ /* 0x000fe400008f3c07 */
[----:B------:R-:W-:Y:S02]  /*1440*/  LEA R6, P1, R3, c[0x0][0x1f8], 0x1 ;  /* 0x00007e0003067a11 */ /* 0x000fe400078208ff */
[----:B------:R-:W-:-:S02]  /*1450*/  ISETP.LT.OR P6, PT, R2, 0x21, P3 ;  /* 0x000000210200780c */ /* 0x000fc40001fc1670 */
[----:B------:R-:W-:Y:S01]  /*1460*/  LEA.HI.X R7, R3, c[0x0][0x1fc], R7, 0x1, P1 ;  /* 0x00007f0003077a11 */ /* 0x000fe200008f0c07 */
[----:B------:R-:W-:Y:S01]  /*1470*/  IMAD.U32 R3, RZ, RZ, UR16 ;  /* 0x00000010ff037e24 */ /* 0x000fe2000f8e00ff */
[----:B------:R-:W-:Y:S02]  /*1480*/  ISETP.LT.OR P1, PT, R2, 0x21, P0 ;  /* 0x000000210200780c */ /* 0x000fe40000721670 */
[----:B---3--:R-:W-:Y:S01]  /*1490*/  IADD3 R8, P5, R6, UR16, RZ ;  /* 0x0000001006087c10 */ /* 0x008fe2000ffbe0ff */
[----:B------:R-:W-:Y:S01]  /*14a0*/  @!PT LDS RZ, [RZ] ;  /* 0x00000000fffff984 */ /* 0x000fe20000000800 */
[----:B------:R-:W-:Y:S01]  /*14b0*/  @!PT LDS RZ, [RZ] ;  /* 0x00000000fffff984 */ /* 0x000fe20000000800 */
[----:B------:R-:W-:Y:S01]  /*14c0*/  @!PT LDS RZ, [RZ] ;  /* 0x00000000fffff984 */ /* 0x000fe20000000800 */
[----:B------:R2:W-:Y:S03]  /*14d0*/  LDGSTS.E.BYPASS.LTC128B.128 [R12+0x100], [R6.64], !P4 ;  /* 0x00100000060c7fae */ /* 0x0005e6000e101d56 */
[----:B------:R-:W-:Y:S01]  /*14e0*/  IADD3.X R9, R7, UR11, RZ, P5, !PT ;  /* 0x0000000b07097c10 */ /* 0x000fe2000affe4ff */
[----:B------:R2:W-:Y:S01]  /*14f0*/  LDGSTS.E.BYPASS.LTC128B.128 [R12+0x4100], [R6.64+0x80], !P2 ;  /* 0x04100080060c7fae */ /* 0x0005e2000d101d56 */
[----:B------:R-:W-:-:S02]  /*1500*/  IADD3 R10, P4, P2, R3, 0x80, R6 ;  /* 0x00000080030a7810 */ /* 0x000fc40007a9e006 */
[C---:B------:R-:W-:Y:S01]  /*1510*/  ISETP.LT.OR P5, PT, R2.reuse, 0x41, P0 ;  /* 0x000000410200780c */ /* 0x040fe200007a1670 */
[----:B------:R3:W-:Y:S01]  /*1520*/  LDGSTS.E.BYPASS.LTC128B.128 [R12+0x1100], [R8.64], !P6 ;  /* 0x01100000080c7fae */ /* 0x0007e2000f101d56 */
[----:B------:R-:W-:Y:S02]  /*1530*/  IADD3.X R11, RZ, UR11, R7, P4, P2 ;  /* 0x0000000bff0b7c10 */ /* 0x000fe4000a7e4407 */
[----:B------:R-:W-:-:S03]  /*1540*/  ISETP.LT.OR P6, PT, R2, 0x41, P3 ;  /* 0x000000410200780c */ /* 0x000fc60001fc1670 */
[----:B------:R4:W-:Y:S01]  /*1550*/  LDGSTS.E.BYPASS.LTC128B.128 [R12+0x5100], [R10.64], !P1 ;  /* 0x051000000a0c7fae */ /* 0x0009e2000c901d56 */
[----:B--2---:R-:W-:-:S04]  /*1560*/  IADD3 R6, P4, R8, UR16, RZ ;  /* 0x0000001008067c10 */ /* 0x004fc8000ff9e0ff */
[----:B------:R-:W-:Y:S02]  /*1570*/  IADD3.X R7, R9, UR11, RZ, P4, !PT ;  /* 0x0000000b09077c10 */ /* 0x000fe4000a7fe4ff */
[----:B------:R-:W-:-:S03]  /*1580*/  ISETP.LT.OR P4, PT, R2, 0x61, P3 ;  /* 0x000000610200780c */ /* 0x000fc60001f81670 */
[----:B------:R2:W-:Y:S01]  /*1590*/  LDGSTS.E.BYPASS.LTC128B.128 [R12+0x2100], [R6.64], !P6 ;  /* 0x02100000060c7fae */ /* 0x0005e2000f101d56 */
[----:B----4-:R-:W-:Y:S02]  /*15a0*/  IADD3 R10, P2, R8, UR5, RZ ;  /* 0x00000005080a7c10 */ /* 0x010fe4000ff5e0ff */
[----:B---3--:R-:W-:Y:S02]  /*15b0*/  IADD3 R8, P1, R6, UR16, RZ ;  /* 0x0000001006087c10 */ /* 0x008fe4000ff3e0ff */
[----:B------:R-:W-:Y:S02]  /*15c0*/  IADD3.X R11, R9, UR4, RZ, P2, !PT ;  /* 0x00000004090b7c10 */ /* 0x000fe400097fe4ff */
[----:B------:R-:W-:Y:S02]  /*15d0*/  ISETP.LT.OR P2, PT, R2, 0x61, P0 ;  /* 0x000000610200780c */ /* 0x000fe40000741670 */
[----:B------:R-:W-:Y:S01]  /*15e0*/  IADD3.X R9, R7, UR11, RZ, P1, !PT ;  /* 0x0000000b07097c10 */ /* 0x000fe20008ffe4ff */
[----:B------:R2:W-:Y:S01]  /*15f0*/  LDGSTS.E.BYPASS.LTC128B.128 [R12+0x6100], [R10.64], !P5 ;  /* 0x061000000a0c7fae */ /* 0x0005e2000e901d56 */
[----:B------:R-:W-:-:S03]  /*1600*/  IADD3 R2, P1, R6, UR5, RZ ;  /* 0x0000000506027c10 */ /* 0x000fc6000ff3e0ff */
[----:B------:R2:W-:Y:S01]  /*1610*/  LDGSTS.E.BYPASS.LTC128B.128 [R12+0x3100], [R8.64], !P4 ;  /* 0x03100000080c7fae */ /* 0x0005e2000e101d56 */
[----:B------:R-:W-:-:S05]  /*1620*/  IADD3.X R3, R7, UR4, RZ, P1, !PT ;  /* 0x0000000407037c10 */ /* 0x000fca0008ffe4ff */
[----:B------:R2:W-:Y:S04]  /*1630*/  LDGSTS.E.BYPASS.LTC128B.128 [R12+0x7100], [R2.64], !P2 ;  /* 0x07100000020c7fae */ /* 0x0005e8000d101d56 */
.L_x_0:
[C---:B-12-4-:R-:W-:Y:S01]  /*1640*/  HMMA.16816.F32.BF16 R28, R140.reuse, R24, RZ ;  /* 0x000000188c1c723c */ /* 0x056fe200000418ff */
[----:B------:R-:W-:Y:S01]  /*1650*/  LOP3.LUT P1, RZ, R32, 0x4, RZ, 0xc0, !PT ;  /* 0x0000000420ff7812 */ /* 0x000fe2000782c0ff */
[----:B------:R-:W0:Y:S01]  /*1660*/  LDGDEPBAR ;  /* 0x00000000000079af */ /* 0x000e220000000000 */
[----:B------:R-:W-:Y:S01]  /*1670*/  MOV R2, 0x40 ;  /* 0x0000004000027802 */ /* 0x000fe20000000f00 */
[----:B------:R-:W-:Y:S01]  /*1680*/  UISETP.GE.AND UP0, UPT, UR8, 0x81, UPT ;  /* 0x000000810800788c */ /* 0x000fe2000bf06270 */
[C---:B------:R-:W-:Y:S02]  /*1690*/  IADD3 R227, R219.reuse, 0x4000, RZ ;  /* 0x00004000dbe37810 */ /* 0x040fe40007ffe0ff */
[----:B------:R-:W-:Y:S01]  /*16a0*/  SEL R2, R2, 0xffffffc0, !P1 ;  /* 0xffffffc002027807 */ /* 0x000fe20004800000 */
[----:B------:R-:W-:Y:S01]  /*16b0*/  HMMA.16816.F32.BF16 R24, R140, R26, RZ ;  /* 0x0000001a8c18723c */ /* 0x000fe200000418ff */
[----:B------:R-:W-:Y:S02]  /*16c0*/  IADD3 R226, R219, 0x4800, RZ ;  /* 0x00004800dbe27810 */ /* 0x000fe40007ffe0ff */
[----:B------:R-:W-:-:S02]  /*16d0*/  IADD3 R218, R212, R2, RZ ;  /* 0x00000002d4da7210 */ /* 0x000fc40007ffe0ff */
[C---:B------:R-:W-:Y:S02]  /*16e0*/  IADD3 R215, R219.reuse, R2, RZ ;  /* 0x00000002dbd77210 */ /* 0x040fe40007ffe0ff */
[----:B------:R-:W-:Y:S01]  /*16f0*/  PLOP3.LUT P1, PT, PT, PT, UP0, 0x80, 0x0 ;  /* 0x000000000000781c */ /* 0x000fe20003f2f008 */
[C---:B------:R-:W-:Y:S01]  /*1700*/  HMMA.16816.F32.BF16 R12, R140.reuse, R36, RZ ;  /* 0x000000248c0c723c */ /* 0x040fe200000418ff */
[C---:B------:R-:W-:Y:S02]  /*1710*/  IADD3 R225, R219.reuse, 0x5000, RZ ;  /* 0x00005000dbe17810 */ /* 0x040fe40007ffe0ff */
[C---:B------:R-:W-:Y:S02]  /*1720*/  IADD3 R224, R219.reuse, 0x5800, RZ ;  /* 0x00005800dbe07810 */ /* 0x040fe40007ffe0ff */
[C---:B------:R-:W-:Y:S02]  /*1730*/  IADD3 R223, R219.reuse, 0x6000, RZ ;  /* 0x00006000dbdf7810 */ /* 0x040fe40007ffe0ff */
[C---:B------:R-:W-:Y:S01]  /*1740*/  IADD3 R222, R219.reuse, 0x6800, RZ ;  /* 0x00006800dbde7810 */ /* 0x040fe20007ffe0ff */
[----:B---3--:R-:W-:Y:S01]  /*1750*/  HMMA.16816.F32.BF16 R8, R140, R38, RZ ;  /* 0x000000268c08723c */ /* 0x008fe200000418ff */
[----:B------:R-:W-:-:S02]  /*1760*/  IADD3 R221, R219, 0x7000, RZ ;  /* 0x00007000dbdd7810 */ /* 0x000fc40007ffe0ff */
[----:B------:R-:W-:-:S05]  /*1770*/  IADD3 R220, R219, 0x7800, RZ ;  /* 0x00007800dbdc7810 */ /* 0x000fca0007ffe0ff */
[C---:B------:R-:W-:Y:S08]  /*1780*/  HMMA.16816.F32.BF16 R20, R140.reuse, R16, RZ ;  /* 0x000000108c14723c */ /* 0x040ff000000418ff */
[C---:B------:R-:W-:Y:S08]  /*1790*/  HMMA.16816.F32.BF16 R16, R140.reuse, R18, RZ ;  /* 0x000000128c10723c */ /* 0x040ff000000418ff */
[----:B------:R-:W-:Y:S08]  /*17a0*/  HMMA.16816.F32.BF16 R36, R140, R52, RZ ;  /* 0x000000348c24723c */ /* 0x000ff000000418ff */
[C---:B------:R-:W-:Y:S08]  /*17b0*/  HMMA.16816.F32.BF16 R72, R144.reuse, R42, R24 ;  /* 0x0000002a9048723c */ /* 0x040ff00000041818 */
[C---:B------:R-:W-:Y:S08]  /*17c0*/  HMMA.16816.F32.BF16 R68, R144.reuse, R44, R12 ;  /* 0x0000002c9044723c */ /* 0x040ff0000004180c */
[----:B------:R-:W-:Y:S08]  /*17d0*/  HMMA.16816.F32.BF16 R128, R144, R46, R8 ;  /* 0x0000002e9080723c */ /* 0x000ff00000041808 */
[----:B------:R-:W-:Y:S01]  /*17e0*/  HMMA.16816.F32.BF16 R32, R140, R54, RZ ;  /* 0x000000368c20723c */ /* 0x000fe200000418ff */
[----:B------:R-:W1:Y:S07]  /*17f0*/  LDSM.16.M88.4 R52, [R218+0x8900] ;  /* 0x00890000da34783b */ /* 0x000e6e0000000200 */
[----:B------:R-:W-:Y:S08]  /*1800*/  HMMA.16816.F32.BF16 R64, R144, R56, R20 ;  /* 0x000000389040723c */ /* 0x000ff00000041814 */
[C---:B------:R-:W-:Y:S08]  /*1810*/  HMMA.16816.F32.BF16 R44, R140.reuse, R48, RZ ;  /* 0x000000308c2c723c */ /* 0x040ff000000418ff */
[C---:B------:R-:W-:Y:S08]  /*1820*/  HMMA.16816.F32.BF16 R24, R140.reuse, R62, RZ ;  /* 0x0000003e8c18723c */ /* 0x040ff000000418ff */
[C---:B------:R-:W-:Y:S08]  /*1830*/  HMMA.16816.F32.BF16 R20, R140.reuse, R80, RZ ;  /* 0x000000508c14723c */ /* 0x040ff000000418ff */
[----:B------:R-:W-:Y:S08]  /*1840*/  HMMA.16816.F32.BF16 R12, R140, R84, RZ ;  /* 0x000000548c0c723c */ /* 0x000ff000000418ff */
[C---:B------:R-:W-:Y:S08]  /*1850*/  HMMA.16816.F32.BF16 R76, R144.reuse, R40, R28 ;  /* 0x00000028904c723c */ /* 0x040ff0000004181c */
[----:B------:R-:W-:Y:S08]  /*1860*/  HMMA.16816.F32.BF16 R56, R144, R58, R16 ;  /* 0x0000003a9038723c */ /* 0x000ff00000041810 */
[C---:B------:R-:W-:Y:S01]  /*1870*/  HMMA.16816.F32.BF16 R40, R140.reuse, R50, RZ ;  /* 0x000000328c28723c */ /* 0x040fe200000418ff */
[----:B------:R-:W2:Y:S07]  /*1880*/  LDSM.16.M88.4 R48, [R218+0x8100] ;  /* 0x00810000da30783b */ /* 0x000eae0000000200 */
[C---:B------:R-:W-:Y:S08]  /*1890*/  HMMA.16816.F32.BF16 R8, R140.reuse, R86, RZ ;  /* 0x000000568c08723c */ /* 0x040ff000000418ff */
[C---:B------:R-:W-:Y:S08]  /*18a0*/  HMMA.16816.F32.BF16 R28, R140.reuse, R60, RZ ;  /* 0x0000003c8c1c723c */ /* 0x040ff000000418ff */
[----:B------:R-:W-:Y:S08]  /*18b0*/  HMMA.16816.F32.BF16 R16, R140, R82, RZ ;  /* 0x000000528c10723c */ /* 0x000ff000000418ff */
[C---:B------:R-:W-:Y:S08]  /*18c0*/  HMMA.16816.F32.BF16 R36, R144.reuse, R124, R36 ;  /* 0x0000007c9024723c */ /* 0x040ff00000041824 */
[C---:B------:R-:W-:Y:S08]  /*18d0*/  HMMA.16816.F32.BF16 R124, R144.reuse, R126, R32 ;  /* 0x0000007e907c723c */ /* 0x040ff00000041820 */
[C---:B------:R-:W-:Y:S01]  /*18e0*/  HMMA.16816.F32.BF16 R60, R144.reuse, R88, R44 ;  /* 0x00000058903c723c */ /* 0x040fe2000004182c */
[----:B------:R-:W3:Y:S07]  /*18f0*/  LDSM.16.M88.4 R44, [R218+0x9100] ;  /* 0x00910000da2c783b */ /* 0x000eee0000000200 */
[C---:B------:R-:W-:Y:S01]  /*1900*/  HMMA.16816.F32.BF16 R32, R144.reuse, R94, R24 ;  /* 0x0000005e9020723c */ /* 0x040fe20000041818 */
[----:B------:R-:W4:Y:S07]  /*1910*/  LDSM.16.M88.4 R24, [R218+0x9900] ;  /* 0x00990000da18783b */ /* 0x000f2e0000000200 */
[C---:B------:R-:W-:Y:S01]  /*1920*/  HMMA.16816.F32.BF16 R116, R144.reuse, R112, R20 ;  /* 0x000000709074723c */ /* 0x040fe20000041814 */
[----:B------:R-:W5:Y:S07]  /*1930*/  LDSM.16.M88.4 R20, [R218+0xa100] ;  /* 0x00a10000da14783b */ /* 0x000f6e0000000200 */
[C---:B------:R-:W-:Y:S01]  /*1940*/  HMMA.16816.F32.BF16 R108, R144.reuse, R104, R12 ;  /* 0x00000068906c723c */ /* 0x040fe2000004180c */
[----:B------:R-:W2:Y:S07]  /*1950*/  LDSM.16.M88.4 R12, [R218+0xb100] ;  /* 0x00b10000da0c783b */ /* 0x000eae0000000200 */
[C---:B------:R-:W-:Y:S08]  /*1960*/  HMMA.16816.F32.BF16 R40, R144.reuse, R90, R40 ;  /* 0x0000005a9028723c */ /* 0x040ff00000041828 */
[C---:B------:R-:W-:Y:S01]  /*1970*/  HMMA.16816.F32.BF16 R104, R144.reuse, R106, R8 ;  /* 0x0000006a9068723c */ /* 0x040fe20000041808 */
[----:B------:R-:W3:Y:S07]  /*1980*/  LDSM.16.M88.4 R8, [R218+0xb900] ;  /* 0x00b90000da08783b */ /* 0x000eee0000000200 */
[C---:B------:R-:W-:Y:S01]  /*1990*/  HMMA.16816.F32.BF16 R120, R144.reuse, R92, R28 ;  /* 0x0000005c9078723c */ /* 0x040fe2000004181c */
[----:B------:R-:W4:Y:S07]  /*19a0*/  LDSM.16.M88.4 R28, [R215] ;  /* 0x00000000d71c783b */ /* 0x000f2e0000000200 */
[----:B------:R-:W-:Y:S01]  /*19b0*/  HMMA.16816.F32.BF16 R112, R144, R114, R16 ;  /* 0x000000729070723c */ /* 0x000fe20000041810 */
[----:B------:R-:W5:Y:S07]  /*19c0*/  LDSM.16.M88.4 R16, [R218+0xa900] ;  /* 0x00a90000da10783b */ /* 0x000f6e0000000200 */
[C---:B-1----:R-:W-:Y:S01]  /*19d0*/  HMMA.16816.F32.BF16 R88, R164.reuse, R54, R56 ;  /* 0x00000036a458723c */ /* 0x042fe20000041838 */
[----:B------:R-:W1:Y:S07]  /*19e0*/  LDSM.16.M88.4 R56, [R215+0x2000] ;  /* 0x00200000d738783b */ /* 0x000e6e0000000200 */
[C---:B--2---:R-:W-:Y:S01]  /*19f0*/  HMMA.16816.F32.BF16 R100, R164.reuse, R48, R76 ;  /* 0x00000030a464723c */ /* 0x044fe2000004184c */
[----:B------:R-:W-:Y:S07]  /*1a00*/  LDSM.16.M88.4 R76, [R215+0x800] ;  /* 0x00080000d74c783b */ /* 0x000fee0000000200 */
[C---:B------:R-:W-:Y:S08]  /*1a10*/  HMMA.16816.F32.BF16 R92, R164.reuse, R50, R72 ;  /* 0x00000032a45c723c */ /* 0x040ff00000041848 */
[C---:B---3--:R-:W-:Y:S08]  /*1a20*/  HMMA.16816.F32.BF16 R84, R164.reuse, R44, R68 ;  /* 0x0000002ca454723c */ /* 0x048ff00000041844 */
[C---:B----4-:R-:W-:Y:S01]  /*1a30*/  HMMA.16816.F32.BF16 R72, R164.reuse, R24, R60 ;  /* 0x00000018a448723c */ /* 0x050fe2000004183c */
[----:B------:R-:W-:Y:S07]  /*1a40*/  LDSM.16.M88.4 R60, [R215+0x1800] ;  /* 0x00180000d73c783b */ /* 0x000fee0000000200 */
[C---:B------:R-:W-:Y:S08]  /*1a50*/  HMMA.16816.F32.BF16 R48, R164.reuse, R26, R40 ;  /* 0x0000001aa430723c */ /* 0x040ff00000041828 */
[C---:B-----5:R-:W-:Y:S08]  /*1a60*/  HMMA.16816.F32.BF16 R40, R164.reuse, R22, R124 ;  /* 0x00000016a428723c */ /* 0x060ff0000004187c */
[C---:B------:R-:W-:Y:S08]  /*1a70*/  HMMA.16816.F32.BF16 R68, R164.reuse, R12, R116 ;  /* 0x0000000ca444723c */ /* 0x040ff00000041874 */
[C---:B------:R-:W-:Y:S01]  /*1a80*/  HMMA.16816.F32.BF16 R24, R164.reuse, R14, R112 ;  /* 0x0000000ea418723c */ /* 0x040fe20000041870 */
[----:B------:R-:W2:Y:S07]  /*1a90*/  LDSM.16.M88.4 R12, [R212+0xc100] ;  /* 0x00c10000d40c783b */ /* 0x000eae0000000200 */
[C---:B------:R-:W-:Y:S08]  /*1aa0*/  HMMA.16816.F32.BF16 R108, R164.reuse, R8, R108 ;  /* 0x00000008a46c723c */ /* 0x040ff0000004186c */
[----:B------:R-:W-:Y:S08]  /*1ab0*/  HMMA.16816.F32.BF16 R104, R164, R10, R104 ;  /* 0x0000000aa468723c */ /* 0x000ff00000041868 */
[----:B------:R-:W-:Y:S08]  /*1ac0*/  HMMA.16816.F32.BF16 R8, R184, R28, R100 ;  /* 0x0000001cb808723c */ /* 0x000ff00000041864 */
[C---:B------:R-:W-:Y:S08]  /*1ad0*/  HMMA.16816.F32.BF16 R80, R164.reuse, R46, R128 ;  /* 0x0000002ea450723c */ /* 0x040ff00000041880 */
[C---:B------:R-:W-:Y:S01]  /*1ae0*/  HMMA.16816.F32.BF16 R44, R164.reuse, R20, R36 ;  /* 0x00000014a42c723c */ /* 0x040fe20000041824 */
[----:B------:R-:W-:Y:S07]  /*1af0*/  LDSM.16.M88.4 R20, [R215+0x3000] ;  /* 0x00300000d714783b */ /* 0x000fee0000000200 */
[C---:B------:R-:W-:Y:S08]  /*1b00*/  HMMA.16816.F32.BF16 R36, R164.reuse, R16, R120 ;  /* 0x00000010a424723c */ /* 0x040ff00000041878 */
[----:B------:R-:W-:Y:S08]  /*1b10*/  HMMA.16816.F32.BF16 R32, R164, R18, R32 ;  /* 0x00000012a420723c */ /* 0x000ff00000041820 */
[C---:B------:R-:W-:Y:S01]  /*1b20*/  HMMA.16816.F32.BF16 R16, R184.reuse, R30, R92 ;  /* 0x0000001eb810723c */ /* 0x040fe2000004185c */
[----:B------:R-:W-:Y:S07]  /*1b30*/  LDSM.16.M88.4 R28, [R218+0xc100] ;  /* 0x00c10000da1c783b */ /* 0x000fee0000000200 */
[----:B-1----:R-:W-:Y:S01]  /*1b40*/  HMMA.16816.F32.BF16 R92, R184, R58, R40 ;  /* 0x0000003ab85c723c */ /* 0x002fe20000041828 */
[----:B------:R-:W1:Y:S07]  /*1b50*/  LDSM.16.M88.4 R40, [R219+0x4000] ;  /* 0x00400000db28783b */ /* 0x000e6e0000000200 */
[----:B------:R-:W-:Y:S01]  /*1b60*/  HMMA.16816.F32.BF16 R96, R164, R52, R64 ;  /* 0x00000034a460723c */ /* 0x000fe20000041840 */
[----:B------:R-:W3:Y:S04]  /*1b70*/  LDSM.16.M88.4 R64, [R215+0x1000] ;  /* 0x00100000d740783b */ /* 0x000ee80000000200 */
[----:B------:R-:W4:Y:S03]  /*1b80*/  LDSM.16.M88.4 R52, [R215+0x2800] ;  /* 0x00280000d734783b */ /* 0x000f260000000200 */
[C---:B--2---:R-:W-:Y:S08]  /*1b90*/  HMMA.16816.F32.BF16 R8, R188.reuse, R12, R8 ;  /* 0x0000000cbc08723c */ /* 0x044ff00000041808 */
[----:B------:R-:W-:Y:S01]  /*1ba0*/  HMMA.16816.F32.BF16 R12, R188, R14, R16 ;  /* 0x0000000ebc0c723c */ /* 0x000fe20000041810 */
[----:B------:R-:W2:Y:S07]  /*1bb0*/  LDSM.16.M88.4 R16, [R212+0xc900] ;  /* 0x00c90000d410783b */ /* 0x000eae0000000200 */
[C---:B------:R-:W-:Y:S08]  /*1bc0*/  HMMA.16816.F32.BF16 R96, R184.reuse, R76, R96 ;  /* 0x0000004cb860723c */ /* 0x040ff00000041860 */
[----:B------:R-:W-:Y:S08]  /*1bd0*/  HMMA.16816.F32.BF16 R88, R184, R78, R88 ;  /* 0x0000004eb858723c */ /* 0x000ff00000041858 */
[----:B-1----:R-:W-:Y:S08]  /*1be0*/  HMMA.16816.F32.BF16 R8, R196, R40, R8 ;  /* 0x00000028c408723c */ /* 0x002ff00000041808 */
[C---:B---3--:R-:W-:Y:S08]  /*1bf0*/  HMMA.16816.F32.BF16 R84, R184.reuse, R64, R84 ;  /* 0x00000040b854723c */ /* 0x048ff00000041854 */
[C---:B------:R-:W-:Y:S08]  /*1c00*/  HMMA.16816.F32.BF16 R64, R184.reuse, R66, R80 ;  /* 0x00000042b840723c */ /* 0x040ff00000041850 */
[C---:B------:R-:W-:Y:S01]  /*1c10*/  HMMA.16816.F32.BF16 R76, R184.reuse, R62, R48 ;  /* 0x0000003eb84c723c */ /* 0x040fe20000041830 */
[----:B------:R-:W-:Y:S07]  /*1c20*/  LDSM.16.M88.4 R48, [R215+0x4000] ;  /* 0x00400000d730783b */ /* 0x000fee0000000200 */
[----:B------:R-:W-:Y:S01]  /*1c30*/  HMMA.16816.F32.BF16 R80, R184, R56, R44 ;  /* 0x00000038b850723c */ /* 0x000fe2000004182c */
[----:B------:R-:W1:Y:S07]  /*1c40*/  LDSM.16.M88.4 R44, [R215+0x3800] ;  /* 0x00380000d72c783b */ /* 0x000e6e0000000200 */
[----:B------:R-:W-:Y:S01]  /*1c50*/  HMMA.16816.F32.BF16 R12, R196, R42, R12 ;  /* 0x0000002ac40c723c */ /* 0x000fe2000004180c */
[----:B------:R-:W3:Y:S07]  /*1c60*/  LDSM.16.M88.4 R40, [R219+0x4800] ;  /* 0x00480000db28783b */ /* 0x000eee0000000200 */
[C---:B----4-:R-:W-:Y:S01]  /*1c70*/  HMMA.16816.F32.BF16 R112, R184.reuse, R54, R32 ;  /* 0x00000036b870723c */ /* 0x050fe20000041820 */
[----:B------:R-:W4:Y:S07]  /*1c80*/  LDSM.16.M88.4 R32, [R212+0xd100] ;  /* 0x00d10000d420783b */ /* 0x000f2e0000000200 */
[C---:B------:R-:W-:Y:S08]  /*1c90*/  HMMA.16816.F32.BF16 R116, R184.reuse, R20, R68 ;  /* 0x00000014b874723c */ /* 0x040ff00000041844 */
[----:B------:R-:W-:Y:S08]  /*1ca0*/  HMMA.16816.F32.BF16 R120, R184, R22, R24 ;  /* 0x00000016b878723c */ /* 0x000ff00000041818 */
[----:B------:R-:W-:Y:S08]  /*1cb0*/  HMMA.16816.F32.BF16 R8, R200, R28, R8 ;  /* 0x0000001cc808723c */ /* 0x000ff00000041808 */
[C---:B--2---:R-:W-:Y:S08]  /*1cc0*/  HMMA.16816.F32.BF16 R20, R188.reuse, R16, R96 ;  /* 0x00000010bc14723c */ /* 0x044ff00000041860 */
[----:B------:R-:W-:Y:S08]  /*1cd0*/  HMMA.16816.F32.BF16 R24, R188, R18, R88 ;  /* 0x00000012bc18723c */ /* 0x000ff00000041858 */
[----:B------:R-:W-:Y:S01]  /*1ce0*/  HMMA.16816.F32.BF16 R12, R200, R30, R12 ;  /* 0x0000001ec80c723c */ /* 0x000fe2000004180c */
[----:B------:R-:W2:Y:S07]  /*1cf0*/  LDSM.16.M88.4 R28, [R218+0xc900] ;  /* 0x00c90000da1c783b */ /* 0x000eae0000000200 */
[C---:B-1----:R-:W-:Y:S08]  /*1d00*/  HMMA.16816.F32.BF16 R108, R184.reuse, R44, R108 ;  /* 0x0000002cb86c723c */ /* 0x042ff0000004186c */
[----:B------:R-:W-:Y:S01]  /*1d10*/  HMMA.16816.F32.BF16 R124, R184, R46, R104 ;  /* 0x0000002eb87c723c */ /* 0x000fe20000041868 */
[----:B------:R-:W1:Y:S07]  /*1d20*/  LDSM.16.M88.4 R44, [R219+0x5000] ;  /* 0x00500000db2c783b */ /* 0x000e6e0000000200 */
[----:B------:R-:W-:Y:S08]  /*1d30*/  HMMA.16816.F32.BF16 R16, R208, R48, R8 ;  /* 0x00000030d010723c */ /* 0x000ff00000041808 */
[----:B---3--:R-:W-:Y:S08]  /*1d40*/  HMMA.16816.F32.BF16 R8, R196, R40, R20 ;  /* 0x00000028c408723c */ /* 0x008ff00000041814 */
[----:B------:R-:W-:Y:S01]  /*1d50*/  HMMA.16816.F32.BF16 R100, R184, R52, R36 ;  /* 0x00000034b864723c */ /* 0x000fe20000041824 */
[----:B------:R-:W3:Y:S04]  /*1d60*/  LDSM.16.M88.4 R36, [R212+0xd900] ;  /* 0x00d90000d424783b */ /* 0x000ee80000000200 */
[----:B------:R-:W-:Y:S03]  /*1d70*/  LDSM.16.M88.4 R52, [R218+0xd100] ;  /* 0x00d10000da34783b */ /* 0x000fe60000000200 */
[----:B------:R-:W-:Y:S01]  /*1d80*/  HMMA.16816.F32.BF16 R20, R196, R42, R24 ;  /* 0x0000002ac414723c */ /* 0x000fe20000041818 */
[----:B------:R-:W5:Y:S01]  /*1d90*/  LDSM.16.M88.4 R40, [R215+0x4800] ;  /* 0x00480000d728783b */ /* 0x000f620000000200 */
[----:B------:R-:W-:-:S03]  /*1da0*/  FMUL.FTZ R2, R16, c[0x0][0x320] ;  /* 0x0000c80010027a20 */ /* 0x000fc60000410000 */
[----:B------:R-:W1:Y:S01]  /*1db0*/  LDSM.16.M88.4 R24, [R219+0x5800] ;  /* 0x00580000db18783b */ /* 0x000e620000000200 */
[----:B------:R2:W1:Y:S02]  /*1dc0*/  MUFU.TANH R134, R2 ;  /* 0x0000000200867308 */ /* 0x0004640000002400 */
[----:B----4-:R-:W-:Y:S08]  /*1dd0*/  HMMA.16816.F32.BF16 R56, R188, R32, R84 ;  /* 0x00000020bc38723c */ /* 0x010ff00000041854 */
[----:B------:R-:W-:Y:S01]  /*1de0*/  HMMA.16816.F32.BF16 R72, R184, R60, R72 ;  /* 0x0000003cb848723c */ /* 0x000fe20000041848 */
[----:B------:R-:W4:Y:S01]  /*1df0*/  LDSM.16.M88.4 R60, [R212+0xe100] ;  /* 0x00e10000d43c783b */ /* 0x000f220000000200 */
[----:B--2---:R-:W-:-:S06]  /*1e00*/  FMUL.FTZ R2, R17, c[0x0][0x320] ;  /* 0x0000c80011027a20 */ /* 0x004fcc0000410000 */
[----:B------:R-:W-:Y:S01]  /*1e10*/  HMMA.16816.F32.BF16 R8, R200, R28, R8 ;  /* 0x0000001cc808723c */ /* 0x000fe20000041808 */
[----:B------:R2:W1:Y:S07]  /*1e20*/  MUFU.TANH R133, R2 ;  /* 0x0000000200857308 */ /* 0x00046e0000002400 */
[----:B------:R-:W-:Y:S08]  /*1e30*/  HMMA.16816.F32.BF16 R64, R188, R34, R64 ;  /* 0x00000022bc40723c */ /* 0x000ff00000041840 */
[----:B------:R-:W-:Y:S01]  /*1e40*/  HMMA.16816.F32.BF16 R32, R208, R50, R12 ;  /* 0x00000032d020723c */ /* 0x000fe2000004180c */
[----:B------:R-:W4:Y:S01]  /*1e50*/  LDSM.16.M88.4 R48, [R212+0xe900] ;  /* 0x00e90000d430783b */ /* 0x000f220000000200 */
[----:B--2---:R-:W-:-:S04]  /*1e60*/  FMUL.FTZ R2, R18, c[0x0][0x320] ;  /* 0x0000c80012027a20 */ /* 0x004fc80000410000 */
[----:B------:R2:W2:Y:S02]  /*1e70*/  MUFU.TANH R131, R2 ;  /* 0x0000000200837308 */ /* 0x0004a40000002400 */
[----:B-1----:R-:W-:Y:S01]  /*1e80*/  HMMA.16816.F32.BF16 R12, R196, R44, R56 ;  /* 0x0000002cc40c723c */ /* 0x002fe20000041838 */
[----:B------:R-:W-:Y:S07]  /*1e90*/  LDSM.16.M88.4 R56, [R218+0xd900] ;  /* 0x00d90000da38783b */ /* 0x000fee0000000200 */
[----:B---3--:R-:W-:Y:S01]  /*1ea0*/  HMMA.16816.F32.BF16 R68, R188, R36, R72 ;  /* 0x00000024bc44723c */ /* 0x008fe20000041848 */
[----:B--2---:R-:W-:-:S07]  /*1eb0*/  FMUL.FTZ R2, R19, c[0x0][0x320] ;  /* 0x0000c80013027a20 */ /* 0x004fce0000410000 */
[----:B------:R-:W-:Y:S01]  /*1ec0*/  HMMA.16816.F32.BF16 R16, R200, R30, R20 ;  /* 0x0000001ec810723c */ /* 0x000fe20000041814 */
[----:B------:R1:W2:Y:S07]  /*1ed0*/  MUFU.TANH R130, R2 ;  /* 0x0000000200827308 */ /* 0x0002ae0000002400 */
[----:B------:R-:W-:Y:S01]  /*1ee0*/  HMMA.16816.F32.BF16 R76, R188, R38, R76 ;  /* 0x00000026bc4c723c */ /* 0x000fe2000004184c */
[----:B------:R-:W-:Y:S07]  /*1ef0*/  LDSM.16.M88.4 R36, [R215+0x5000] ;  /* 0x00500000d724783b */ /* 0x000fee0000000200 */
[----:B-----5:R-:W-:Y:S01]  /*1f00*/  HMMA.16816.F32.BF16 R20, R208, R40, R8 ;  /* 0x00000028d014723c */ /* 0x020fe20000041808 */
[----:B-1----:R-:W-:-:S04]  /*1f10*/  FMUL.FTZ R2, R32, c[0x0][0x320] ;  /* 0x0000c80020027a20 */ /* 0x002fc80000410000 */
[----:B------:R1:W3:Y:S03]  /*1f20*/  MUFU.TANH R129, R2 ;  /* 0x0000000200817308 */ /* 0x0002e60000002400 */
[----:B------:R-:W-:Y:S08]  /*1f30*/  HMMA.16816.F32.BF16 R8, R200, R52, R12 ;  /* 0x00000034c808723c */ /* 0x000ff0000004180c */
[----:B------:R-:W-:Y:S01]  /*1f40*/  HMMA.16816.F32.BF16 R28, R196, R46, R64 ;  /* 0x0000002ec41c723c */ /* 0x000fe20000041840 */
[----:B------:R-:W-:Y:S01]  /*1f50*/  LDSM.16.M88.4 R44, [R215+0x5800] ;  /* 0x00580000d72c783b */ /* 0x000fe20000000200 */
[----:B-1----:R-:W-:-:S06]  /*1f60*/  FMUL.FTZ R2, R33, c[0x0][0x320] ;  /* 0x0000c80021027a20 */ /* 0x002fcc0000410000 */
[----:B------:R-:W-:Y:S01]  /*1f70*/  HMMA.16816.F32.BF16 R12, R208, R42, R16 ;  /* 0x0000002ad00c723c */ /* 0x000fe20000041810 */
[----:B------:R-:W-:Y:S01]  /*1f80*/  LDSM.16.M88.4 R40, [R219+0x6800] ;  /* 0x00680000db28783b */ /* 0x000fe20000000200 */
[----:B------:R1:W1:Y:S06]  /*1f90*/  MUFU.TANH R128, R2 ;  /* 0x0000000200807308 */ /* 0x00026c0000002400 */
[----:B------:R-:W-:Y:S08]  /*1fa0*/  HMMA.16816.F32.BF16 R16, R196, R24, R68 ;  /* 0x00000018c410723c */ /* 0x000ff00000041844 */
[----:B----4-:R-:W-:Y:S01]  /*1fb0*/  HMMA.16816.F32.BF16 R80, R188, R60, R80 ;  /* 0x0000003cbc50723c */ /* 0x010fe20000041850 */
[----:B-1----:R-:W-:-:S04]  /*1fc0*/  FMUL.FTZ R2, R34, c[0x0][0x320] ;  /* 0x0000c80022027a20 */ /* 0x002fc80000410000 */
[----:B------:R1:W4:Y:S03]  /*1fd0*/  MUFU.TANH R107, R2 ;  /* 0x00000002006b7308 */ /* 0x0003260000002400 */
[----:B------:R-:W-:Y:S01]  /*1fe0*/  HMMA.16816.F32.BF16 R72, R188, R62, R92 ;  /* 0x0000003ebc48723c */ /* 0x000fe2000004185c */
[----:B------:R-:W5:Y:S07]  /*1ff0*/  LDSM.16.M88.4 R60, [R212+0xf100] ;  /* 0x00f10000d43c783b */ /* 0x000f6e0000000200 */
[----:B------:R-:W-:Y:S01]  /*2000*/  HMMA.16816.F32.BF16 R24, R196, R26, R76 ;  /* 0x0000001ac418723c */ /* 0x000fe2000004184c */
[----:B-1----:R-:W-:-:S02]  /*2010*/  FMUL.FTZ R2, R35, c[0x0][0x320] ;  /* 0x0000c80023027a20 */ /* 0x002fc40000410000 */
[----:B------:R-:W1:Y:S05]  /*2020*/  LDSM.16.M88.4 R32, [R219+0x6000] ;  /* 0x00600000db20783b */ /* 0x000e6a0000000200 */
[C---:B------:R-:W-:Y:S01]  /*2030*/  HMMA.16816.F32.BF16 R64, R188.reuse, R48, R100 ;  /* 0x00000030bc40723c */ /* 0x040fe20000041864 */
[----:B------:R2:W1:Y:S07]  /*2040*/  MUFU.TANH R106, R2 ;  /* 0x00000002006a7308 */ /* 0x00046e0000002400 */
[----:B------:R-:W-:Y:S01]  /*2050*/  HMMA.16816.F32.BF16 R68, R188, R50, R112 ;  /* 0x00000032bc44723c */ /* 0x000fe20000041870 */
[----:B------:R-:W-:Y:S01]  /*2060*/  LDSM.16.M88.4 R48, [R218+0xe900] ;  /* 0x00e90000da30783b */ /* 0x000fe20000000200 */
[----:B--2---:R-:W-:-:S04]  /*2070*/  FMUL.FTZ R2, R20, c[0x0][0x320] ;  /* 0x0000c80014027a20 */ /* 0x004fc80000410000 */
[----:B------:R2:W1:Y:S02]  /*2080*/  MUFU.TANH R105, R2 ;  /* 0x0000000200697308 */ /* 0x0004640000002400 */
[----:B-----5:R-:W-:Y:S01]  /*2090*/  HMMA.16816.F32.BF16 R76, R188, R60, R116 ;  /* 0x0000003cbc4c723c */ /* 0x020fe20000041874 */
[----:B--2---:R-:W-:-:S05]  /*20a0*/  FMUL.FTZ R2, R21, c[0x0][0x320] ;  /* 0x0000c80015027a20 */ /* 0x004fca0000410000 */
[----:B------:R2:W1:Y:S02]  /*20b0*/  MUFU.TANH R104, R2 ;  /* 0x0000000200687308 */ /* 0x0004640000002400 */
[----:B--2---:R-:W-:-:S06]  /*20c0*/  FMUL.FTZ R2, R22, c[0x0][0x320] ;  /* 0x0000c80016027a20 */ /* 0x004fcc0000410000 */
[----:B------:R2:W1:Y:S02]  /*20d0*/  MUFU.TANH R99, R2 ;  /* 0x0000000200637308 */ /* 0x0004640000002400 */
[----:B--2---:R-:W-:Y:S02]  /*20e0*/  FMUL.FTZ R2, R23, c[0x0][0x320] ;  /* 0x0000c80017027a20 */ /* 0x004fe40000410000 */
[----:B------:R-:W-:Y:S04]  /*20f0*/  HMMA.16816.F32.BF16 R20, R208, R36, R8 ;  /* 0x00000024d014723c */ /* 0x000fe80000041808 */
[----:B------:R2:W1:Y:S04]  /*2100*/  MUFU.TANH R98, R2 ;  /* 0x0000000200627308 */ /* 0x0004680000002400 */
[----:B------:R-:W-:Y:S01]  /*2110*/  HMMA.16816.F32.BF16 R8, R200, R54, R28 ;  /* 0x00000036c808723c */ /* 0x000fe2000004181c */
[----:B------:R-:W-:Y:S01]  /*2120*/  LDSM.16.M88.4 R52, [R215+0x6000] ;  /* 0x00600000d734783b */ /* 0x000fe20000000200 */
[----:B--2---:R-:W-:-:S04]  /*2130*/  FMUL.FTZ R2, R12, c[0x0][0x320] ;  /* 0x0000c8000c027a20 */ /* 0x004fc80000410000 */
[----:B------:R2:W1:Y:S11]  /*2140*/  MUFU.TANH R97, R2 ;  /* 0x0000000200617308 */ /* 0x0004760000002400 */
[----:B------:R-:W-:Y:S07]  /*2150*/  @!UPT UIADD3 URZ, URZ, URZ, URZ ;  /* 0x0000003f3f3ff290 */ /* 0x000fee000fffe03f */
[----:B------:R-:W-:Y:S01]  /*2160*/  HMMA.16816.F32.BF16 R8, R208, R38, R8 ;  /* 0x00000026d008723c */ /* 0x000fe20000041808 */
[----:B------:R-:W5:Y:S01]  /*2170*/  LDSM.16.M88.4 R36, [R218+0xe100] ;  /* 0x00e10000da24783b */ /* 0x000f620000000200 */
[----:B--2---:R-:W-:-:S04]  /*2180*/  FMUL.FTZ R2, R13, c[0x0][0x320] ;  /* 0x0000c8000d027a20 */ /* 0x004fc80000410000 */
[----:B------:R2:W1:Y:S02]  /*2190*/  MUFU.TANH R96, R2 ;  /* 0x0000000200607308 */ /* 0x0004640000002400 */
[----:B--2---:R-:W-:-:S06]  /*21a0*/  FMUL.FTZ R2, R14, c[0x0][0x320] ;  /* 0x0000c8000e027a20 */ /* 0x004fcc0000410000 */
[----:B------:R2:W1:Y:S02]  /*21b0*/  MUFU.TANH R95, R2 ;  /* 0x00000002005f7308 */ /* 0x0004640000002400 */
[----:B--2---:R-:W-:Y:S02]  /*21c0*/  FMUL.FTZ R2, R15, c[0x0][0x320] ;  /* 0x0000c8000f027a20 */ /* 0x004fe40000410000 */
[----:B------:R-:W-:Y:S04]  /*21d0*/  HMMA.16816.F32.BF16 R12, R200, R56, R16 ;  /* 0x00000038c80c723c */ /* 0x000fe80000041810 */
[----:B------:R2:W2:Y:S04]  /*21e0*/  MUFU.TANH R94, R2 ;  /* 0x00000002005e7308 */ /* 0x0004a80000002400 */
[----:B-1----:R-:W-:Y:S01]  /*21f0*/  HMMA.16816.F32.BF16 R16, R196, R32, R80 ;  /* 0x00000020c410723c */ /* 0x002fe20000041850 */
[----:B--2---:R-:W-:-:S04]  /*2200*/  FMUL.FTZ R2, R20, c[0x0][0x320] ;  /* 0x0000c80014027a20 */ /* 0x004fc80000410000 */
[----:B------:R1:W2:Y:S11]  /*2210*/  MUFU.TANH R93, R2 ;  /* 0x00000002005d7308 */ /* 0x0002b60000002400 */
[----:B------:R-:W-:Y:S08]  /*2220*/  HMMA.16816.F32.BF16 R28, R208, R44, R12 ;  /* 0x0000002cd01c723c */ /* 0x000ff0000004180c */
[----:B------:R-:W-:Y:S01]  /*2230*/  HMMA.16816.F32.BF16 R12, R200, R58, R24 ;  /* 0x0000003ac80c723c */ /* 0x000fe20000041818 */
[----:B-1----:R-:W-:-:S07]  /*2240*/  FMUL.FTZ R2, R21, c[0x0][0x320] ;  /* 0x0000c80015027a20 */ /* 0x002fce0000410000 */
[----:B------:R-:W-:Y:S01]  /*2250*/  HMMA.16816.F32.BF16 R24, R196, R34, R72 ;  /* 0x00000022c418723c */ /* 0x000fe20000041848 */
[----:B------:R-:W-:Y:S01]  /*2260*/  LDSM.16.M88.4 R32, [R219+0x7000] ;  /* 0x00700000db20783b */ /* 0x000fe20000000200 */
[----:B------:R1:W1:Y:S02]  /*2270*/  MUFU.TANH R92, R2 ;  /* 0x00000002005c7308 */ /* 0x0002640000002400 */
[----:B-1----:R-:W-:-:S06]  /*2280*/  FMUL.FTZ R2, R22, c[0x0][0x320] ;  /* 0x0000c80016027a20 */ /* 0x002fcc0000410000 */
[----:B------:R1:W1:Y:S02]  /*2290*/  MUFU.TANH R91, R2 ;  /* 0x00000002005b7308 */ /* 0x0002640000002400 */
[----:B-1----:R-:W-:Y:S02]  /*22a0*/  FMUL.FTZ R2, R23, c[0x0][0x320] ;  /* 0x0000c80017027a20 */ /* 0x002fe40000410000 */
[----:B-----5:R-:W-:Y:S04]  /*22b0*/  HMMA.16816.F32.BF16 R20, R200, R36, R16 ;  /* 0x00000024c814723c */ /* 0x020fe80000041810 */
[----:B------:R1:W1:Y:S04]  /*22c0*/  MUFU.TANH R90, R2 ;  /* 0x00000002005a7308 */ /* 0x0002680000002400 */
[----:B------:R-:W-:Y:S01]  /*22d0*/  HMMA.16816.F32.BF16 R16, R196, R40, R64 ;  /* 0x00000028c410723c */ /* 0x000fe20000041840 */
[----:B------:R-:W5:Y:S01]  /*22e0*/  LDSM.16.M88.4 R64, [R212+0xf900] ;  /* 0x00f90000d440783b */ /* 0x000f620000000200 */
[----:B-1----:R-:W-:-:S04]  /*22f0*/  FMUL.FTZ R2, R8, c[0x0][0x320] ;  /* 0x0000c80008027a20 */ /* 0x002fc80000410000 */
[----:B------:R1:W1:Y:S02]  /*2300*/  MUFU.TANH R89, R2 ;  /* 0x0000000200597308 */ /* 0x0002640000002400 */
[----:B-1----:R-:W-:-:S06]  /*2310*/  FMUL.FTZ R2, R9, c[0x0][0x320] ;  /* 0x0000c80009027a20 */ /* 0x002fcc0000410000 */
[----:B------:R1:W1:Y:S01]  /*2320*/  MUFU.TANH R88, R2 ;  /* 0x0000000200587308 */ /* 0x0002620000002400 */
[----:B-----5:R-:W-:Y:S01]  /*2330*/  HMMA.16816.F32.BF16 R56, R188, R64, R108 ;  /* 0x00000040bc38723c */ /* 0x020fe2000004186c */
[----:B-1----:R-:W-:-:S06]  /*2340*/  FMUL.FTZ R2, R10, c[0x0][0x320] ;  /* 0x0000c8000a027a20 */ /* 0x002fcc0000410000 */
[----:B------:R1:W1:Y:S02]  /*2350*/  MUFU.TANH R87, R2 ;  /* 0x0000000200577308 */ /* 0x0002640000002400 */
[----:B-1----:R-:W-:Y:S02]  /*2360*/  FMUL.FTZ R2, R11, c[0x0][0x320] ;  /* 0x0000c8000b027a20 */ /* 0x002fe40000410000 */
[----:B------:R-:W-:Y:S04]  /*2370*/  HMMA.16816.F32.BF16 R8, R208, R46, R12 ;  /* 0x0000002ed008723c */ /* 0x000fe8000004180c */
[----:B------:R1:W1:Y:S04]  /*2380*/  MUFU.TANH R86, R2 ;  /* 0x0000000200567308 */ /* 0x0002680000002400 */
[----:B------:R-:W-:Y:S01]  /*2390*/  HMMA.16816.F32.BF16 R12, R200, R38, R24 ;  /* 0x00000026c80c723c */ /* 0x000fe20000041818 */
[----:B------:R-:W5:Y:S07]  /*23a0*/  LDSM.16.M88.4 R36, [R215+0x6800] ;  /* 0x00680000d724783b */ /* 0x000f6e0000000200 */
[----:B------:R-:W-:Y:S01]  /*23b0*/  HMMA.16816.F32.BF16 R24, R196, R42, R68 ;  /* 0x0000002ac418723c */ /* 0x000fe20000041844 */
[----:B------:R-:W-:Y:S01]  /*23c0*/  LDSM.16.M88.4 R40, [R215+0x7000] ;  /* 0x00700000d728783b */ /* 0x000fe20000000200 */
[----:B-1----:R-:W-:-:S04]  /*23d0*/  FMUL.FTZ R2, R28, c[0x0][0x320] ;  /* 0x0000c8001c027a20 */ /* 0x002fc80000410000 */
[----:B------:R1:W1:Y:S02]  /*23e0*/  MUFU.TANH R85, R2 ;  /* 0x0000000200557308 */ /* 0x0002640000002400 */
[----:B------:R-:W-:Y:S01]  /*23f0*/  HMMA.16816.F32.BF16 R44, R188, R62, R120 ;  /* 0x0000003ebc2c723c */ /* 0x000fe20000041878 */
[----:B-1----:R-:W-:-:S05]  /*2400*/  FMUL.FTZ R2, R29, c[0x0][0x320] ;  /* 0x0000c8001d027a20 */ /* 0x002fca0000410000 */
[----:B------:R1:W1:Y:S02]  /*2410*/  MUFU.TANH R84, R2 ;  /* 0x0000000200547308 */ /* 0x0002640000002400 */
[----:B-1----:R-:W-:-:S06]  /*2420*/  FMUL.FTZ R2, R30, c[0x0][0x320] ;  /* 0x0000c8001e027a20 */ /* 0x002fcc0000410000 */
[----:B------:R1:W1:Y:S02]  /*2430*/  MUFU.TANH R83, R2 ;  /* 0x0000000200537308 */ /* 0x0002640000002400 */
[----:B-1----:R-:W-:Y:S02]  /*2440*/  FMUL.FTZ R2, R31, c[0x0][0x320] ;  /* 0x0000c8001f027a20 */ /* 0x002fe40000410000 */
[----:B------:R-:W-:Y:S04]  /*2450*/  HMMA.16816.F32.BF16 R28, R208, R52, R20 ;  /* 0x00000034d01c723c */ /* 0x000fe80000041814 */
[----:B------:R1:W1:Y:S04]  /*2460*/  MUFU.TANH R82, R2 ;  /* 0x0000000200527308 */ /* 0x0002680000002400 */
[----:B------:R-:W-:Y:S08]  /*2470*/  HMMA.16816.F32.BF16 R20, R200, R48, R16 ;  /* 0x00000030c814723c */ /* 0x000ff00000041810 */
[----:B------:R-:W-:Y:S01]  /*2480*/  HMMA.16816.F32.BF16 R16, R196, R32, R76 ;  /* 0x00000020c410723c */ /* 0x000fe2000004184c */
[----:B-1----:R-:W-:-:S04]  /*2490*/  FMUL.FTZ R2, R8, c[0x0][0x320] ;  /* 0x0000c80008027a20 */ /* 0x002fc80000410000 */
[----:B------:R1:W1:Y:S02]  /*24a0*/  MUFU.TANH R81, R2 ;  /* 0x0000000200517308 */ /* 0x0002640000002400 */
[----:B-1----:R-:W-:-:S06]  /*24b0*/  FMUL.FTZ R2, R9, c[0x0][0x320] ;  /* 0x0000c80009027a20 */ /* 0x002fcc0000410000 */
[----:B------:R1:W1:Y:S02]  /*24c0*/  MUFU.TANH R80, R2 ;  /* 0x0000000200507308 */ /* 0x0002640000002400 */
[----:B-1----:R-:W-:-:S06]  /*24d0*/  FMUL.FTZ R2, R10, c[0x0][0x320] ;  /* 0x0000c8000a027a20 */ /* 0x002fcc0000410000 */
[----:B------:R1:W1:Y:S02]  /*24e0*/  MUFU.TANH R75, R2 ;  /* 0x00000002004b7308 */ /* 0x0002640000002400 */
[----:B-1----:R-:W-:Y:S02]  /*24f0*/  FMUL.FTZ R2, R11, c[0x0][0x320] ;  /* 0x0000c8000b027a20 */ /* 0x002fe40000410000 */
[----:B------:R-:W-:Y:S01]  /*2500*/  HMMA.16816.F32.BF16 R8, R208, R54, R12 ;  /* 0x00000036d008723c */ /* 0x000fe2000004180c */
[----:B------:R-:W1:Y:S03]  /*2510*/  LDSM.16.M88.4 R52, [R218+0xf100] ;  /* 0x00f10000da34783b */ /* 0x000e660000000200 */
[----:B------:R2:W1:Y:S04]  /*2520*/  MUFU.TANH R74, R2 ;  /* 0x00000002004a7308 */ /* 0x0004680000002400 */
[----:B------:R-:W-:Y:S01]  /*2530*/  HMMA.16816.F32.BF16 R12, R200, R50, R24 ;  /* 0x00000032c80c723c */ /* 0x000fe20000041818 */
[----:B------:R-:W3:Y:S07]  /*2540*/  LDSM.16.M88.4 R48, [R219+0x7800] ;  /* 0x00780000db30783b */ /* 0x000eee0000000200 */
[----:B-----5:R-:W-:Y:S01]  /*2550*/  HMMA.16816.F32.BF16 R24, R208, R36, R20 ;  /* 0x00000024d018723c */ /* 0x020fe20000041814 */
[----:B--2---:R-:W-:-:S04]  /*2560*/  FMUL.FTZ R2, R28, c[0x0][0x320] ;  /* 0x0000c8001c027a20 */ /* 0x004fc80000410000 */
[----:B------:R2:W1:Y:S11]  /*2570*/  MUFU.TANH R73, R2 ;  /* 0x0000000200497308 */ /* 0x0004760000002400 */
[----:B------:R-:W-:Y:S01]  /*2580*/  HMMA.16816.F32.BF16 R12, R208, R38, R12 ;  /* 0x00000026d00c723c */ /* 0x000fe2000004180c */
[----:B------:R-:W5:Y:S01]  /*2590*/  LDSM.16.M88.4 R36, [R218+0xf900] ;  /* 0x00f90000da24783b */ /* 0x000f620000000200 */
[----:B--2---:R-:W-:-:S06]  /*25a0*/  FMUL.FTZ R2, R29, c[0x0][0x320] ;  /* 0x0000c8001d027a20 */ /* 0x004fcc0000410000 */
[----:B------:R-:W-:Y:S01]  /*25b0*/  FMUL.FTZ R25, R25, c[0x0][0x320] ;  /* 0x0000c80019197a20 */ /* 0x000fe20000410000 */
[----:B-1----:R-:W-:Y:S01]  /*25c0*/  HMMA.16816.F32.BF16 R20, R200, R52, R16 ;  /* 0x00000034c814723c */ /* 0x002fe20000041810 */
[----:B------:R1:W2:Y:S01]  /*25d0*/  MUFU.TANH R72, R2 ;  /* 0x0000000200487308 */ /* 0x0002a20000002400 */
[----:B------:R-:W-:Y:S02]  /*25e0*/  FMUL.FTZ R26, R26, c[0x0][0x320] ;  /* 0x0000c8001a1a7a20 */ /* 0x000fe40000410000 */
[----:B------:R-:W-:-:S04]  /*25f0*/  FMUL.FTZ R27, R27, c[0x0][0x320] ;  /* 0x0000c8001b1b7a20 */ /* 0x000fc80000410000 */
[----:B---3--:R-:W-:Y:S01]  /*2600*/  HMMA.16816.F32.BF16 R16, R196, R48, R56 ;  /* 0x00000030c410723c */ /* 0x008fe20000041838 */
[----:B------:R-:W3:Y:S06]  /*2610*/  MUFU.TANH R52, R25 ;  /* 0x0000001900347308 */ /* 0x000eec0000002400 */
[----:B------:R-:W-:Y:S02]  /*2620*/  FMUL.FTZ R12, R12, c[0x0][0x320] ;  /* 0x0000c8000c0c7a20 */ /* 0x000fe40000410000 */
[----:B-1----:R-:W-:Y:S01]  /*2630*/  FMUL.FTZ R2, R30, c[0x0][0x320] ;  /* 0x0000c8001e027a20 */ /* 0x002fe20000410000 */
[----:B------:R-:W1:Y:S01]  /*2640*/  MUFU.TANH R49, R26 ;  /* 0x0000001a00317308 */ /* 0x000e620000002400 */
[----:B------:R-:W-:-:S02]  /*2650*/  FMUL.FTZ R13, R13, c[0x0][0x320] ;  /* 0x0000c8000d0d7a20 */ /* 0x000fc40000410000 */
[----:B------:R-:W-:Y:S02]  /*2660*/  FMUL.FTZ R14, R14, c[0x0][0x320] ;  /* 0x0000c8000e0e7a20 */ /* 0x000fe40000410000 */
[----:B------:R-:W-:-:S03]  /*2670*/  FMUL.FTZ R15, R15, c[0x0][0x320] ;  /* 0x0000c8000f0f7a20 */ /* 0x000fc60000410000 */
[----:B------:R1:W1:Y:S06]  /*2680*/  MUFU.TANH R65, R2 ;  /* 0x0000000200417308 */ /* 0x00026c0000002400 */
[----:B-----5:R-:W-:Y:S02]  /*2690*/  HMMA.16816.F32.BF16 R16, R200, R36, R16 ;  /* 0x00000024c810723c */ /* 0x020fe40000041810 */
[----:B------:R-:W2:Y:S01]  /*26a0*/  MUFU.TANH R48, R27 ;  /* 0x0000001b00307308 */ /* 0x000ea20000002400 */
[----:B-1----:R-:W-:-:S05]  /*26b0*/  FMUL.FTZ R2, R31, c[0x0][0x320] ;  /* 0x0000c8001f027a20 */ /* 0x002fca0000410000 */
[----:B------:R-:W-:Y:S01]  /*26c0*/  HMMA.16816.F32.BF16 R28, R196, R34, R44 ;  /* 0x00000022c41c723c */ /* 0x000fe2000004182c */
[----:B------:R-:W1:Y:S01]  /*26d0*/  LDSM.16.M88.4 R32, [R215+0x7800] ;  /* 0x00780000d720783b */ /* 0x000e620000000200 */
[----:B------:R5:W1:Y:S01]  /*26e0*/  MUFU.TANH R64, R2 ;  /* 0x0000000200407308 */ /* 0x000a620000002400 */
[----:B------:R-:W-:-:S07]  /*26f0*/  DEPBAR.LE SB0, 0x0 ;  /* 0x000080000000791a */ /* 0x000fce0000000000 */
[----:B------:R-:W1:Y:S01]  /*2700*/  MUFU.TANH R47, R12 ;  /* 0x0000000c002f7308 */ /* 0x000e620000002400 */
[----:B-----5:R-:W-:-:S07]  /*2710*/  FMUL.FTZ R2, R8, c[0x0][0x320] ;  /* 0x0000c80008027a20 */ /* 0x020fce0000410000 */
[----:B------:R-:W1:Y:S06]  /*2720*/  MUFU.TANH R46, R13 ;  /* 0x0000000d002e7308 */ /* 0x000e6c0000002400 */
[----:B------:R-:W-:Y:S02]  /*2730*/  HMMA.16816.F32.BF16 R28, R200, R54, R28 ;  /* 0x00000036c81c723c */ /* 0x000fe4000004181c */
[----:B------:R5:W1:Y:S08]  /*2740*/  MUFU.TANH R63, R2 ;  /* 0x00000002003f7308 */ /* 0x000a700000002400 */
[----:B------:R-:W1:Y:S01]  /*2750*/  MUFU.TANH R45, R14 ;  /* 0x0000000e002d7308 */ /* 0x000e620000002400 */
[----:B-----5:R-:W-:-:S07]  /*2760*/  FMUL.FTZ R2, R9, c[0x0][0x320] ;  /* 0x0000c80009027a20 */ /* 0x020fce0000410000 */
[----:B------:R1:W1:Y:S08]  /*2770*/  MUFU.TANH R44, R15 ;  /* 0x0000000f002c7308 */ /* 0x0002700000002400 */
[----:B------:R5:W2:Y:S01]  /*2780*/  MUFU.TANH R62, R2 ;  /* 0x00000002003e7308 */ /* 0x000aa20000002400 */
[----:B-1----:R-:W-:Y:S01]  /*2790*/  HMMA.16816.F32.BF16 R12, R208, R32, R16 ;  /* 0x00000020d00c723c */ /* 0x002fe20000041810 */
[----:B-----5:R-:W-:-:S06]  /*27a0*/  FMUL.FTZ R2, R10, c[0x0][0x320] ;  /* 0x0000c8000a027a20 */ /* 0x020fcc0000410000 */
[----:B------:R1:W1:Y:S11]  /*27b0*/  MUFU.TANH R61, R2 ;  /* 0x00000002003d7308 */ /* 0x0002760000002400 */
[----:B------:R-:W-:Y:S06]  /*27c0*/  @!UPT UIADD3 URZ, URZ, URZ, URZ ;  /* 0x0000003f3f3ff290 */ /* 0x000fec000fffe03f */
[----:B------:R-:W-:Y:S02]  /*27d0*/  FMUL.FTZ R12, R12, c[0x0][0x320] ;  /* 0x0000c8000c0c7a20 */ /* 0x000fe40000410000 */
[----:B------:R-:W-:Y:S02]  /*27e0*/  FMUL.FTZ R13, R13, c[0x0][0x320] ;  /* 0x0000c8000d0d7a20 */ /* 0x000fe40000410000 */
[----:B-1----:R-:W-:Y:S01]  /*27f0*/  FMUL.FTZ R2, R11, c[0x0][0x320] ;  /* 0x0000c8000b027a20 */ /* 0x002fe20000410000 */
[----:B------:R-:W1:Y:S01]  /*2800*/  MUFU.TANH R19, R12 ;  /* 0x0000000c00137308 */ /* 0x000e620000002400 */
[----:B------:R-:W-:Y:S01]  /*2810*/  HMMA.16816.F32.BF16 R8, R188, R66, R124 ;  /* 0x00000042bc08723c */ /* 0x000fe2000004187c */
[----:B------:R-:W-:Y:S02]  /*2820*/  FMUL.FTZ R14, R14, c[0x0][0x320] ;  /* 0x0000c8000e0e7a20 */ /* 0x000fe40000410000 */
[----:B------:R-:W-:-:S04]  /*2830*/  FMUL.FTZ R15, R15, c[0x0][0x320] ;  /* 0x0000c8000f0f7a20 */ /* 0x000fc80000410000 */
[----:B------:R5:W1:Y:S08]  /*2840*/  MUFU.TANH R60, R2 ;  /* 0x00000002003c7308 */ /* 0x000a700000002400 */
[----:B------:R1:W1:Y:S01]  /*2850*/  MUFU.TANH R18, R13 ;  /* 0x0000000d00127308 */ /* 0x0002620000002400 */
[----:B-----5:R-:W-:-:S08]  /*2860*/  FMUL.FTZ R2, R24, c[0x0][0x320] ;  /* 0x0000c80018027a20 */ /* 0x020fd00000410000 */
[----:B------:R-:W-:Y:S01]  /*2870*/  HMMA.16816.F32.BF16 R8, R196, R50, R8 ;  /* 0x00000032c408723c */ /* 0x000fe20000041808 */
[----:B------:R1:W1:Y:S07]  /*2880*/  MUFU.TANH R53, R2 ;  /* 0x0000000200357308 */ /* 0x00026e0000002400 */
[C---:B------:R-:W-:Y:S08]  /*2890*/  HMMA.16816.F32.BF16 R24, R208.reuse, R40, R20 ;  /* 0x00000028d018723c */ /* 0x040ff00000041814 */
[----:B------:R-:W-:Y:S08]  /*28a0*/  HMMA.16816.F32.BF16 R20, R208, R42, R28 ;  /* 0x0000002ad014723c */ /* 0x000ff0000004181c */
[----:B------:R-:W-:Y:S08]  /*28b0*/  HMMA.16816.F32.BF16 R8, R200, R38, R8 ;  /* 0x00000026c808723c */ /* 0x000ff00000041808 */
[----:B------:R-:W-:-:S02]  /*28c0*/  FMUL.FTZ R25, R25, c[0x0][0x320] ;  /* 0x0000c80019197a20 */ /* 0x000fc40000410000 */
[----:B------:R-:W-:Y:S02]  /*28d0*/  FMUL.FTZ R26, R26, c[0x0][0x320] ;  /* 0x0000c8001a1a7a20 */ /* 0x000fe40000410000 */
[----:B------:R-:W-:Y:S01]  /*28e0*/  FMUL.FTZ R27, R27, c[0x0][0x320] ;  /* 0x0000c8001b1b7a20 */ /* 0x000fe20000410000 */
[----:B------:R1:W1:Y:S01]  /*28f0*/  MUFU.TANH R40, R25 ;  /* 0x0000001900287308 */ /* 0x0002620000002400 */
[----:B------:R-:W-:Y:S02]  /*2900*/  FMUL.FTZ R24, R24, c[0x0][0x320] ;  /* 0x0000c80018187a20 */ /* 0x000fe40000410000 */
[----:B------:R-:W-:Y:S02]  /*2910*/  FMUL.FTZ R20, R20, c[0x0][0x320] ;  /* 0x0000c80014147a20 */ /* 0x000fe40000410000 */
[----:B------:R-:W-:Y:S02]  /*2920*/  FMUL.FTZ R21, R21, c[0x0][0x320] ;  /* 0x0000c80015157a20 */ /* 0x000fe40000410000 */
[----:B------:R-:W-:Y:S01]  /*2930*/  FMUL.FTZ R22, R22, c[0x0][0x320] ;  /* 0x0000c80016167a20 */ /* 0x000fe20000410000 */
[----:B------:R1:W1:Y:S01]  /*2940*/  MUFU.TANH R37, R26 ;  /* 0x0000001a00257308 */ /* 0x0002620000002400 */
[----:B------:R-:W-:-:S02]  /*2950*/  FMUL.FTZ R23, R23, c[0x0][0x320] ;  /* 0x0000c80017177a20 */ /* 0x000fc40000410000 */
[----:B------:R-:W-:Y:S05]  /*2960*/  HMMA.16816.F32.BF16 R8, R208, R34, R8 ;  /* 0x00000022d008723c */ /* 0x000fea0000041808 */
[----:B------:R1:W1:Y:S08]  /*2970*/  MUFU.TANH R36, R27 ;  /* 0x0000001b00247308 */ /* 0x0002700000002400 */
[----:B------:R1:W1:Y:S08]  /*2980*/  MUFU.TANH R41, R24 ;  /* 0x0000001800297308 */ /* 0x0002700000002400 */
[----:B------:R1:W1:Y:S03]  /*2990*/  MUFU.TANH R27, R20 ;  /* 0x00000014001b7308 */ /* 0x0002660000002400 */
[----:B------:R-:W-:-:S02]  /*29a0*/  FMUL.FTZ R8, R8, c[0x0][0x320] ;  /* 0x0000c80008087a20 */ /* 0x000fc40000410000 */
[----:B------:R-:W-:Y:S02]  /*29b0*/  FMUL.FTZ R9, R9, c[0x0][0x320] ;  /* 0x0000c80009097a20 */ /* 0x000fe40000410000 */
[----:B------:R-:W-:Y:S01]  /*29c0*/  FMUL.FTZ R10, R10, c[0x0][0x320] ;  /* 0x0000c8000a0a7a20 */ /* 0x000fe20000410000 */
[----:B------:R1:W1:Y:S01]  /*29d0*/  MUFU.TANH R26, R21 ;  /* 0x00000015001a7308 */ /* 0x0002620000002400 */
[----:B------:R-:W-:-:S07]  /*29e0*/  FMUL.FTZ R11, R11, c[0x0][0x320] ;  /* 0x0000c8000b0b7a20 */ /* 0x000fce0000410000 */
[----:B------:R1:W1:Y:S08]  /*29f0*/  MUFU.TANH R25, R23 ;  /* 0x0000001700197308 */ /* 0x0002700000002400 */
[----:B------:R-:W1:Y:S08]  /*2a00*/  MUFU.TANH R22, R22 ;  /* 0x0000001600167308 */ /* 0x000e700000002400 */
[----:B------:R1:W1:Y:S08]  /*2a10*/  MUFU.TANH R24, R14 ;  /* 0x0000000e00187308 */ /* 0x0002700000002400 */
[----:B------:R1:W1:Y:S08]  /*2a20*/  MUFU.TANH R23, R15 ;  /* 0x0000000f00177308 */ /* 0x0002700000002400 */
[----:B------:R1:W1:Y:S08]  /*2a30*/  MUFU.TANH R17, R8 ;  /* 0x0000000800117308 */ /* 0x0002700000002400 */
[----:B------:R1:W1:Y:S08]  /*2a40*/  MUFU.TANH R16, R9 ;  /* 0x0000000900107308 */ /* 0x0002700000002400 */
[----:B------:R1:W1:Y:S08]  /*2a50*/  MUFU.TANH R21, R10 ;  /* 0x0000000a00157308 */ /* 0x0002700000002400 */
[----:B------:R1:W1:Y:S01]  /*2a60*/  MUFU.TANH R20, R11 ;  /* 0x0000000b00147308 */ /* 0x0002620000002400 */
[----:B------:R-:W-:Y:S06]  /*2a70*/  BAR.SYNC.DEFER_BLOCKING 0x0 ;  /* 0x0000000000007b1d */ /* 0x000fec0000010000 */
[----:B------:R-:W-:Y:S05]  /*2a80*/  @!P1 BRA `(.L_x_1) ;  /* 0x0000026000009947 */ /* 0x000fea0003800000 */
[----:B--234-:R-:W-:Y:S01]  /*2a90*/  ULEA.HI.SX32 UR5, UR18, 0xfffffffe, 0x19 ;  /* 0xfffffffe12057891 */ /* 0x01cfe2000f8fca3f */
[----:B-1----:R-:W-:-:S03]  /*2aa0*/  IMAD.SHL.U32 R14, R135, 0x2, RZ ;  /* 0x00000002870e7824 */ /* 0x002fc600078e00ff */
[----:B------:R-:W-:Y:S02]  /*2ab0*/  USHF.R.S32.HI UR4, URZ, 0x1f, UR5 ;  /* 0x0000001f3f047899 */ /* 0x000fe40008011405 */
[----:B------:R-:W-:Y:S01]  /*2ac0*/  UIMAD UR9, UR9, UR5, URZ ;  /* 0x00000005090972a4 */ /* 0x000fe2000f8e023f */
[----:B------:R-:W-:Y:S01]  /*2ad0*/  IMAD.U32 R6, RZ, RZ, UR5 ;  /* 0x00000005ff067e24 */ /* 0x000fe2000f8e00ff */
[----:B------:R-:W-:Y:S02]  /*2ae0*/  USHF.L.U32 UR5, UR6, 0x6, URZ ;  /* 0x0000000606057899 */ /* 0x000fe4000800063f */
[----:B------:R-:W-:Y:S01]  /*2af0*/  UIMAD UR4, UR4, UR10, UR9 ;  /* 0x0000000a040472a4 */ /* 0x000fe2000f8e0209 */
[----:B------:R-:W-:Y:S01]  /*2b00*/  IMAD.WIDE.U32 R6, R6, UR10, R136 ;  /* 0x0000000a06067c25 */ /* 0x000fe2000f8e0088 */
[----:B------:R-:W-:Y:S02]  /*2b10*/  USHF.L.U64.HI UR6, UR6, 0x6, UR7 ;  /* 0x0000000606067899 */ /* 0x000fe40008010207 */
[----:B------:R-:W-:Y:S01]  /*2b20*/  UIADD3 UR7, UP0, UR20, 0x80, URZ ;  /* 0x0000008014077890 */ /* 0x000fe2000ff1e03f */
[----:B------:R-:W-:Y:S01]  /*2b30*/  IMAD.U32 R12, RZ, RZ, UR5 ;  /* 0x00000005ff0c7e24 */ /* 0x000fe2000f8e00ff */
[----:B------:R-:W-:-:S02]  /*2b40*/  IADD3 R3, R7, UR4, RZ ;  /* 0x0000000407037c10 */ /* 0x000fc4000fffe0ff */
[----:B------:R-:W-:Y:S01]  /*2b50*/  LEA R2, P2, R6, c[0x0][0x1c8], 0x1 ;  /* 0x0000720006027a11 */ /* 0x000fe200078408ff */
[----:B------:R-:W-:-:S03]  /*2b60*/  UIADD3.X UR4, URZ, UR14, URZ, UP0, !UPT ;  /* 0x0000000e3f047290 */ /* 0x000fc600087fe43f */
[----:B------:R-:W-:Y:S02]  /*2b70*/  LEA.HI.X R3, R6, c[0x0][0x1cc], R3, 0x1, P2 ;  /* 0x0000730006037a11 */ /* 0x000fe400010f0c03 */
[----:B------:R-:W-:Y:S02]  /*2b80*/  IADD3 R6, P5, R2, UR5, RZ ;  /* 0x0000000502067c10 */ /* 0x000fe4000ffbe0ff */
[----:B------:R-:W-:Y:S01]  /*2b90*/  IADD3 R12, P4, P2, R12, 0x80, R2 ;  /* 0x000000800c0c7810 */ /* 0x000fe20007a9e002 */
[----:B------:R-:W-:Y:S01]  /*2ba0*/  @!PT LDS RZ, [RZ] ;  /* 0x00000000fffff984 */ /* 0x000fe20000000800 */
[----:B------:R-:W-:Y:S01]  /*2bb0*/  @!PT LDS RZ, [RZ] ;  /* 0x00000000fffff984 */ /* 0x000fe20000000800 */
[----:B------:R-:W-:Y:S01]  /*2bc0*/  @!PT LDS RZ, [RZ] ;  /* 0x00000000fffff984 */ /* 0x000fe20000000800 */
[----:B------:R1:W-:Y:S01]  /*2bd0*/  LDGSTS.E.BYPASS.LTC128B.128 [R14+0x8100], [R2.64], !P3 ;  /* 0x08100000020e7fae */ /* 0x0003e2000d901d56 */
[----:B------:R-:W-:Y:S02]  /*2be0*/  IADD3.X R7, R3, UR6, RZ, P5, !PT ;  /* 0x0000000603077c10 */ /* 0x000fe4000affe4ff */
[----:B------:R-:W-:Y:S01]  /*2bf0*/  IADD3.X R13, RZ, UR6, R3, P4, P2 ;  /* 0x00000006ff0d7c10 */ /* 0x000fe2000a7e4403 */
[----:B------:R1:W-:Y:S01]  /*2c00*/  LDGSTS.E.BYPASS.LTC128B.128 [R14+0xc100], [R2.64+0x80], !P0 ;  /* 0x0c100080020e7fae */ /* 0x0003e2000c101d56 */
[----:B------:R-:W-:-:S03]  /*2c10*/  IADD3 R10, P5, R6, UR7, RZ ;  /* 0x00000007060a7c10 */ /* 0x000fc6000ffbe0ff */
[----:B------:R2:W-:Y:S01]  /*2c20*/  LDGSTS.E.BYPASS.LTC128B.128 [R14+0x9100], [R6.64], !P3 ;  /* 0x09100000060e7fae */ /* 0x0005e2000d901d56 */
[----:B------:R-:W-:-:S03]  /*2c30*/  IADD3.X R11, R7, UR4, RZ, P5, !PT ;  /* 0x00000004070b7c10 */ /* 0x000fc6000affe4ff */
[----:B------:R3:W-:Y:S01]  /*2c40*/  LDGSTS.E.BYPASS.LTC128B.128 [R14+0xd100], [R12.64], !P0 ;  /* 0x0d1000000c0e7fae */ /* 0x0007e2000c101d56 */
[----:B-1----:R-:W-:-:S04]  /*2c50*/  IADD3 R2, P2, R6, UR5, RZ ;  /* 0x0000000506027c10 */ /* 0x002fc8000ff5e0ff */
[----:B------:R-:W-:Y:S02]  /*2c60*/  IADD3.X R3, R7, UR6, RZ, P2, !PT ;  /* 0x0000000607037c10 */ /* 0x000fe400097fe4ff */
[C---:B------:R-:W-:Y:S02]  /*2c70*/  IADD3 R8, P4, R2.reuse, UR5, RZ ;  /* 0x0000000502087c10 */ /* 0x040fe4000ff9e0ff */
[----:B--2---:R-:W-:Y:S01]  /*2c80*/  IADD3 R6, P2, R2, UR7, RZ ;  /* 0x0000000702067c10 */ /* 0x004fe2000ff5e0ff */
[----:B------:R3:W-:Y:S01]  /*2c90*/  LDGSTS.E.BYPASS.LTC128B.128 [R14+0xa100], [R2.64], !P3 ;  /* 0x0a100000020e7fae */ /* 0x0007e2000d901d56 */
[C---:B------:R-:W-:Y:S02]  /*2ca0*/  IADD3.X R9, R3.reuse, UR6, RZ, P4, !PT ;  /* 0x0000000603097c10 */ /* 0x040fe4000a7fe4ff */
[----:B------:R-:W-:Y:S01]  /*2cb0*/  IADD3.X R7, R3, UR4, RZ, P2, !PT ;  /* 0x0000000403077c10 */ /* 0x000fe200097fe4ff */
[----:B------:R3:W-:Y:S04]  /*2cc0*/  LDGSTS.E.BYPASS.LTC128B.128 [R14+0xe100], [R10.64], !P0 ;  /* 0x0e1000000a0e7fae */ /* 0x0007e8000c101d56 */
[----:B------:R3:W-:Y:S04]  /*2cd0*/  LDGSTS.E.BYPASS.LTC128B.128 [R14+0xb100], [R8.64], !P3 ;  /* 0x0b100000080e7fae */ /* 0x0007e8000d901d56 */
[----:B------:R3:W-:Y:S02]  /*2ce0*/  LDGSTS.E.BYPASS.LTC128B.128 [R14+0xf100], [R6.64], !P0 ;  /* 0x0f100000060e7fae */ /* 0x0007e4000c101d56 */
.L_x_1:
[----:B-1234-:R-:W-:Y:S01]  /*2cf0*/  SHF.R.S32.HI R2, RZ, 0x1f, R132 ;  /* 0x0000001fff027819 */ /* 0x01efe20000011484 */
[----:B------:R-:W-:Y:S01]  /*2d00*/  UIMAD UR8, UR13, -0x80, UR8 ;  /* 0xffffff800d0878a4 */ /* 0x000fe2000f8e0208 */
[----:B------:R-:W-:Y:S01]  /*2d10*/  IMAD.SHL.U32 R213, R4, 0x2, RZ ;  /* 0x0000000204d57824 */ /* 0x000fe200078e00ff */
[----:B------:R-:W0:Y:S01]  /*2d20*/  LDGDEPBAR ;  /* 0x00000000000079af */ /* 0x000e220000000000 */
[----:B------:R-:W-:-:S02]  /*2d30*/  LEA.HI R3, R2, R132, RZ, 0x2 ;  /* 0x0000008402037211 */ /* 0x000fc400078f10ff */
[--C-:B------:R-:W-:Y:S02]  /*2d40*/  IMAD R214, R5, 0x2, R213.reuse ;  /* 0x0000000205d67824 */ /* 0x100fe400078e02d5 */
[----:B------:R-:W-:Y:S01]  /*2d50*/  LOP3.LUT R2, R3, 0x7ffffffc, RZ, 0xc0, !PT ;  /* 0x7ffffffc03027812 */ /* 0x000fe200078ec0ff */
[----:B------:R1:W-:Y:S01]  /*2d60*/  STL [R1+0x50], R3 ;  /* 0x0000500301007387 */ /* 0x0003e20000100800 */
[C---:B------:R-:W-:Y:S02]  /*2d70*/  IMAD R217, R0.reuse, 0x2, R213 ;  /* 0x0000000200d97824 */ /* 0x040fe400078e02d5 */
[----:B------:R-:W-:Y:S02]  /*2d80*/  IMAD R216, R0, 0x2, R214 ;  /* 0x0000000200d87824 */ /* 0x000fe400078e02d6 */
[----:B------:R-:W-:Y:S02]  /*2d90*/  IMAD.IADD R2, R132, 0x1, -R2 ;  /* 0x0000000184027824 */ /* 0x000fe400078e0a02 */
[----:B-1----:R-:W-:-:S04]  /*2da0*/  IMAD.U32 R3, RZ, RZ, UR8 ;  /* 0x00000008ff037e24 */ /* 0x002fc8000f8e00ff */
[----:B------:R-:W-:-:S05]  /*2db0*/  IMAD R2, R2, -0x2, R3 ;  /* 0xfffffffe02027824 */ /* 0x000fca00078e0203 */
[C---:B------:R-:W-:Y:S02]  /*2dc0*/  ISETP.GT.AND P6, PT, R2.reuse, RZ, PT ;  /* 0x000000ff0200720c */ /* 0x040fe40003fc4270 */
[C---:B------:R-:W-:Y:S02]  /*2dd0*/  ISETP.GT.AND P5, PT, R2.reuse, 0x1, PT ;  /* 0x000000010200780c */ /* 0x040fe40003fa4270 */
[----:B------:R-:W-:Y:S02]  /*2de0*/  ISETP.GT.AND P4, PT, R2, 0x8, PT ;  /* 0x000000080200780c */ /* 0x000fe40003f84270 */
[----:B------:R-:W-:Y:S02]  /*2df0*/  FSEL R8, R134, -INF , P6 ;  /* 0xff80000086087808 */ /* 0x000fe40003000000 */
[----:B------:R-:W-:Y:S02]  /*2e00*/  FSEL R9, R133, -INF , P5 ;  /* 0xff80000085097808 */ /* 0x000fe40002800000 */
[----:B------:R-:W-:-:S02]  /*2e10*/  ISETP.GT.AND P2, PT, R2, 0x9, PT ;  /* 0x000000090200780c */ /* 0x000fc40003f44270 */
[----:B------:R-:W-:Y:S02]  /*2e20*/  FSEL R10, R129, -INF , P4 ;  /* 0xff800000810a7808 */ /* 0x000fe40002000000 */
[----:B------:R-:W-:Y:S02]  /*2e30*/  FMNMX.FTZ R68, R8, R9, !PT ;  /* 0x0000000908447209 */ /* 0x000fe40007810000 */
[----:B------:R-:W-:Y:S02]  /*2e40*/  FSEL R12, R131, -INF , P6 ;  /* 0xff800000830c7808 */ /* 0x000fe40003000000 */
[----:B------:R-:W-:Y:S02]  /*2e50*/  ISETP.GT.AND P6, PT, R2, 0x10, PT ;  /* 0x000000100200780c */ /* 0x000fe40003fc4270 */
[----:B------:R-:W-:Y:S02]  /*2e60*/  FSEL R11, R128, -INF , P2 ;  /* 0xff800000800b7808 */ /* 0x000fe40001000000 */
[----:B------:R-:W-:-:S02]  /*2e70*/  FMNMX.FTZ R68, R10, R68, !PT ;  /* 0x000000440a447209 */ /* 0x000fc40007810000 */
[----:B------:R-:W-:Y:S02]  /*2e80*/  FSEL R13, R130, -INF , P5 ;  /* 0xff800000820d7808 */ /* 0x000fe40002800000 */
[C---:B------:R-:W-:Y:S02]  /*2e90*/  ISETP.GT.AND P5, PT, R2.reuse, 0x11, PT ;  /* 0x000000110200780c */ /* 0x040fe40003fa4270 */
[----:B------:R-:W-:Y:S02]  /*2ea0*/  FSEL R28, R105, -INF , P6 ;  /* 0xff800000691c7808 */ /* 0x000fe40003000000 */
[----:B------:R-:W-:Y:S02]  /*2eb0*/  FMNMX.FTZ R68, R11, R68, !PT ;  /* 0x000000440b447209 */ /* 0x000fe40007810000 */
        /* <DEDUP_REMOVED lines=9> */
[----:B------:R-:W-:Y:S02]  /*2f50*/  ISETP.GT.AND P6, PT, R2, 0x20, PT ;  /* 0x000000200200780c */ /* 0x000fe40003fc4270 */
[----:B------:R-:W-:Y:S02]  /*2f60*/  FSEL R31, R96, -INF , P2 ;  /* 0xff800000601f7808 */ /* 0x000fe40001000000 */
[----:B------:R-:W-:Y:S02]  /*2f70*/  FMNMX.FTZ R68, R30, R68, !PT ;  /* 0x000000441e447209 */ /* 0x000fe40007810000 */
[----:B------:R-:W-:Y:S02]  /*2f80*/  FSEL R33, R98, -INF , P5 ;  /* 0xff80000062217808 */ /* 0x000fe40002800000 */
[----:B------:R-:W-:-:S02]  /*2f90*/  ISETP.GT.AND P5, PT, R2, 0x21, PT ;  /* 0x000000210200780c */ /* 0x000fc40003fa4270 */
[----:B------:R-:W-:Y:S02]  /*2fa0*/  FSEL R71, R93, -INF , P6 ;  /* 0xff8000005d477808 */ /* 0x000fe40003000000 */
[----:B------:R-:W-:Y:S02]  /*2fb0*/  FMNMX.FTZ R68, R31, R68, !PT ;  /* 0x000000441f447209 */ /* 0x000fe40007810000 */
[----:B------:R-:W-:Y:S02]  /*2fc0*/  FMNMX.FTZ R3, R12, R13, !PT ;  /* 0x0000000d0c037209 */ /* 0x000fe40007810000 */
[----:B------:R-:W-:Y:S02]  /*2fd0*/  FSEL R69, R95, -INF , P4 ;  /* 0xff8000005f457808 */ /* 0x000fe40002000000 */
[----:B------:R-:W-:Y:S02]  /*2fe0*/  ISETP.GT.AND P4, PT, R2, 0x28, PT ;  /* 0x000000280200780c */ /* 0x000fe40003f84270 */
[----:B------:R-:W-:-:S02]  /*2ff0*/  FSEL R109, R92, -INF , P5 ;  /* 0xff8000005c6d7808 */ /* 0x000fc40002800000 */
[----:B------:R-:W-:Y:S02]  /*3000*/  FMNMX.FTZ R68, R71, R68, !PT ;  /* 0x0000004447447209 */ /* 0x000fe40007810000 */
[----:B------:R-:W-:Y:S02]  /*3010*/  FMNMX.FTZ R3, R14, R3, !PT ;  /* 0x000000030e037209 */ /* 0x000fe40007810000 */
[----:B------:R-:W-:Y:S02]  /*3020*/  FSEL R70, R94, -INF , P2 ;  /* 0xff8000005e467808 */ /* 0x000fe40001000000 */
[----:B------:R-:W-:Y:S02]  /*3030*/  ISETP.GT.AND P2, PT, R2, 0x29, PT ;  /* 0x000000290200780c */ /* 0x000fe40003f44270 */
[----:B------:R-:W-:Y:S02]  /*3040*/  FSEL R108, R89, -INF , P4 ;  /* 0xff800000596c7808 */ /* 0x000fe40002000000 */
[----:B------:R-:W-:-:S02]  /*3050*/  FMNMX.FTZ R68, R109, R68, !PT ;  /* 0x000000446d447209 */ /* 0x000fc40007810000 */
[----:B------:R-:W-:Y:S02]  /*3060*/  FMNMX.FTZ R3, R15, R3, !PT ;  /* 0x000000030f037209 */ /* 0x000fe40007810000 */
[----:B------:R-:W-:Y:S02]  /*3070*/  FSEL R112, R91, -INF , P6 ;  /* 0xff8000005b707808 */ /* 0x000fe40003000000 */
[----:B------:R-:W-:Y:S02]  /*3080*/  ISETP.GT.AND P6, PT, R2, 0x30, PT ;  /* 0x000000300200780c */ /* 0x000fe40003fc4270 */
[----:B------:R-:W-:Y:S02]  /*3090*/  FSEL R110, R88, -INF , P2 ;  /* 0xff800000586e7808 */ /* 0x000fe40001000000 */
[----:B------:R-:W-:Y:S02]  /*30a0*/  FMNMX.FTZ R68, R108, R68, !PT ;  /* 0x000000446c447209 */ /* 0x000fe40007810000 */
[----:B------:R-:W-:-:S02]  /*30b0*/  FMNMX.FTZ R3, R32, R3, !PT ;  /* 0x0000000320037209 */ /* 0x000fc40007810000 */
[----:B------:R-:W-:Y:S02]  /*30c0*/  FSEL R113, R90, -INF , P5 ;  /* 0xff8000005a717808 */ /* 0x000fe40002800000 */
[----:B------:R-:W-:Y:S02]  /*30d0*/  ISETP.GT.AND P5, PT, R2, 0x31, PT ;  /* 0x000000310200780c */ /* 0x000fe40003fa4270 */
[----:B------:R-:W-:Y:S02]  /*30e0*/  FSEL R136, R85, -INF , P6 ;  /* 0xff80000055887808 */ /* 0x000fe40003000000 */
[----:B------:R-:W-:Y:S02]  /*30f0*/  FMNMX.FTZ R68, R110, R68, !PT ;  /* 0x000000446e447209 */ /* 0x000fe40007810000 */
[----:B------:R-:W-:Y:S02]  /*3100*/  FMNMX.FTZ R3, R33, R3, !PT ;  /* 0x0000000321037209 */ /* 0x000fe40007810000 */
[----:B------:R-:W-:-:S02]  /*3110*/  FSEL R124, R87, -INF , P4 ;  /* 0xff800000577c7808 */ /* 0x000fc40002000000 */
[----:B------:R-:W-:Y:S02]  /*3120*/  ISETP.GT.AND P4, PT, R2, 0x38, PT ;  /* 0x000000380200780c */ /* 0x000fe40003f84270 */
[----:B------:R-:W-:Y:S02]  /*3130*/  FSEL R138, R84, -INF , P5 ;  /* 0xff800000548a7808 */ /* 0x000fe40002800000 */
[----:B------:R-:W-:Y:S02]  /*3140*/  FMNMX.FTZ R68, R136, R68, !PT ;  /* 0x0000004488447209 */ /* 0x000fe40007810000 */
        /* <DEDUP_REMOVED lines=59> */
[----:B------:R-:W-:Y:S01]  /*3500*/  FMNMX.FTZ R68, R193, R68, !PT ;  /* 0x00000044c1447209 */ /* 0x000fe20007810000 */
[----:B------:R-:W-:Y:S01]  /*3510*/  LDSM.16.MT88.4 R40, [R214+0x4100] ;  /* 0x00410000d628783b */ /* 0x000fe20000004200 */
        /* <DEDUP_REMOVED lines=12> */
[----:B------:R-:W-:Y:S01]  /*35e0*/  ISETP.GT.AND P5, PT, R2, 0x71, PT ;  /* 0x000000710200780c */ /* 0x000fe20003fa4270 */
[----:B------:R-:W-:Y:S01]  /*35f0*/  LDSM.16.MT88.4 R36, [R213+0x900] ;  /* 0x00090000d524783b */ /* 0x000fe20000004200 */
        /* <DEDUP_REMOVED lines=14> */
[----:B------:R-:W-:Y:S01]  /*36e0*/  FMNMX.FTZ R68, R244, R68, !PT ;  /* 0x00000044f4447209 */ /* 0x000fe20007810000 */
[----:B------:R-:W-:Y:S01]  /*36f0*/  LDSM.16.MT88.4 R16, [R214+0x100] ;  /* 0x00010000d610783b */ /* 0x000fe20000004200 */
[----:B------:R-:W-:Y:S02]  /*3700*/  FMNMX.FTZ R2, R206, R2, !PT ;  /* 0x00000002ce027209 */ /* 0x000fe40007810000 */
[----:B------:R-:W-:Y:S02]  /*3710*/  FMNMX.FTZ R68, R247, R68, !PT ;  /* 0x00000044f7447209 */ /* 0x000fe40007810000 */
[----:B------:R-:W-:Y:S02]  /*3720*/  FMNMX.FTZ R2, R205, R2, !PT ;  /* 0x00000002cd027209 */ /* 0x000fe40007810000 */
[----:B------:R-:W-:Y:S01]  /*3730*/  FSEL R248, R24, -INF , P6 ;  /* 0xff80000018f87808 */ /* 0x000fe20003000000 */
[----:B------:R-:W1:Y:S01]  /*3740*/  SHFL.BFLY PT, R3, R68, 0x2, 0x1f ;  /* 0x0c401f0044037f89 */ /* 0x000e6200000e0000 */
[----:B------:R-:W-:-:S02]  /*3750*/  FMNMX.FTZ R2, R207, R2, !PT ;  /* 0x00000002cf027209 */ /* 0x000fc40007810000 */
[----:B------:R-:W-:Y:S01]  /*3760*/  FSEL R250, R23, -INF , P5 ;  /* 0xff80000017fa7808 */ /* 0x000fe20002800000 */
[----:B------:R-:W-:Y:S01]  /*3770*/  LDSM.16.MT88.4 R24, [R216+0x100] ;  /* 0x00010000d818783b */ /* 0x000fe20000004200 */
[----:B------:R-:W-:Y:S02]  /*3780*/  FMNMX.FTZ R2, R235, R2, !PT ;  /* 0x00000002eb027209 */ /* 0x000fe40007810000 */
[----:B------:R-:W-:Y:S02]  /*3790*/  FSEL R249, R21, -INF , P4 ;  /* 0xff80000015f97808 */ /* 0x000fe40002000000 */
[----:B------:R-:W-:Y:S02]  /*37a0*/  FMNMX.FTZ R2, R248, R2, !PT ;  /* 0x00000002f8027209 */ /* 0x000fe40007810000 */
[----:B------:R-:W-:Y:S02]  /*37b0*/  FSEL R114, R20, -INF , P2 ;  /* 0xff80000014727808 */ /* 0x000fe40001000000 */
[----:B------:R-:W-:Y:S01]  /*37c0*/  FMNMX.FTZ R2, R250, R2, !PT ;  /* 0x00000002fa027209 */ /* 0x000fe20007810000 */
[----:B------:R-:W-:Y:S03]  /*37d0*/  LDSM.16.MT88.4 R20, [R213+0x100] ;  /* 0x00010000d514783b */ /* 0x000fe60000004200 */
[----:B------:R-:W-:-:S04]  /*37e0*/  FMNMX.FTZ R2, R249, R2, !PT ;  /* 0x00000002f9027209 */ /* 0x000fc80007810000 */
[----:B------:R-:W-:Y:S02]  /*37f0*/  FMNMX.FTZ R2, R114, R2, !PT ;  /* 0x0000000272027209 */ /* 0x000fe40007810000 */
[----:B-1----:R-:W-:-:S03]  /*3800*/  FMNMX.FTZ R68, R68, R3, !PT ;  /* 0x0000000344447209 */ /* 0x002fc60007810000 */
[----:B------:R-:W1:Y:S04]  /*3810*/  SHFL.BFLY PT, R3, R2, 0x2, 0x1f ;  /* 0x0c401f0002037f89 */ /* 0x000e6800000e0000 */
[----:B------:R-:W2:Y:S01]  /*3820*/  SHFL.BFLY PT, R6, R68, 0x1, 0x1f ;  /* 0x0c201f0044067f89 */ /* 0x000ea200000e0000 */
[----:B-1----:R-:W-:Y:S02]  /*3830*/  FMNMX.FTZ R2, R2, R3, !PT ;  /* 0x0000000302027209 */ /* 0x002fe40007810000 */
[----:B--2---:R-:W-:-:S03]  /*3840*/  FMNMX.FTZ R68, R68, R6, !PT ;  /* 0x0000000644447209 */ /* 0x004fc60007810000 */
[----:B------:R-:W1:Y:S01]  /*3850*/  SHFL.BFLY PT, R7, R2, 0x1, 0x1f ;  /* 0x0c201f0002077f89 */ /* 0x000e6200000e0000 */
[C---:B------:R-:W-:Y:S01]  /*3860*/  FSETP.NEU.FTZ.AND P2, PT, R68.reuse, -INF , PT ;  /* 0xff8000004400780b */ /* 0x040fe20003f5d000 */
[----:B------:R-:W-:-:S05]  /*3870*/  FMUL.FTZ R6, R68, c[0x0][0x2d0] ;  /* 0x0000b40044067a20 */ /* 0x000fca0000410000 */
[----:B------:R-:W-:-:S05]  /*3880*/  FSEL R6, R6, RZ, P2 ;  /* 0x000000ff06067208 */ /* 0x000fca0001000000 */
[--C-:B------:R-:W-:Y:S02]  /*3890*/  FFMA.FTZ R3, R8, c[0x0][0x2d0], -R6.reuse ;  /* 0x0000b40008037a23 */ /* 0x100fe40000010806 */
[--C-:B------:R-:W-:Y:S02]  /*38a0*/  FFMA.FTZ R0, R28, c[0x0][0x2d0], -R6.reuse ;  /* 0x0000b4001c007a23 */ /* 0x100fe40000010806 */
[----:B------:R2:W-:Y:S08]  /*38b0*/  MUFU.EX2 R163, R3 ;  /* 0x0000000300a37308 */ /* 0x0005f00000000800 */
[----:B------:R3:W-:Y:S01]  /*38c0*/  MUFU.EX2 R161, R0 ;  /* 0x0000000000a17308 */ /* 0x0007e20000000800 */
[----:B--2---:R-:W-:-:S07]  /*38d0*/  FFMA.FTZ R3, R9, c[0x0][0x2d0], -R6 ;  /* 0x0000b40009037a23 */ /* 0x004fce0000010806 */
[----:B------:R1:W2:Y:S01]  /*38e0*/  MUFU.EX2 R111, R3 ;  /* 0x00000003006f7308 */ /* 0x0002a20000000800 */
[----:B---3--:R-:W-:-:S07]  /*38f0*/  FFMA.FTZ R0, R29, c[0x0][0x2d0], -R6 ;  /* 0x0000b4001d007a23 */ /* 0x008fce0000010806 */
[----:B------:R3:W-:Y:S01]  /*3900*/  MUFU.EX2 R180, R0 ;  /* 0x0000000000b47308 */ /* 0x0007e20000000800 */
[----:B-1----:R-:W-:Y:S01]  /*3910*/  FMNMX.FTZ R3, R2, R7, !PT ;  /* 0x0000000702037209 */ /* 0x002fe20007810000 */
[--C-:B------:R-:W-:Y:S01]  /*3920*/  FFMA.FTZ R2, R10, c[0x0][0x2d0], -R6.reuse ;  /* 0x0000b4000a027a23 */ /* 0x100fe20000010806 */
[----:B--2---:R-:W-:Y:S01]  /*3930*/  F2FP.BF16.PACK_AB R8, R111, R163 ;  /* 0x000000a36f08723e */ /* 0x004fe200000010ff */
[----:B------:R-:W-:Y:S01]  /*3940*/  FFMA.FTZ R7, R11, c[0x0][0x2d0], -R6 ;  /* 0x0000b4000b077a23 */ /* 0x000fe20000010806 */
[----:B------:R-:W-:-:S03]  /*3950*/  FSETP.NEU.FTZ.AND P2, PT, R3, -INF , PT ;  /* 0xff8000000300780b */ /* 0x000fc60003f5d000 */
[----:B------:R1:W-:Y:S01]  /*3960*/  MUFU.EX2 R34, R2 ;  /* 0x0000000200227308 */ /* 0x0003e20000000800 */
[----:B---3--:R-:W-:-:S07]  /*3970*/  FFMA.FTZ R0, R30, c[0x0][0x2d0], -R6 ;  /* 0x0000b4001e007a23 */ /* 0x008fce0000010806 */
[----:B------:R2:W-:Y:S01]  /*3980*/  MUFU.EX2 R162, R7 ;  /* 0x0000000700a27308 */ /* 0x0005e20000000800 */
[----:B-1----:R-:W-:-:S07]  /*3990*/  FMUL.FTZ R2, R3, c[0x0][0x2d0] ;  /* 0x0000b40003027a20 */ /* 0x002fce0000410000 */
[----:B------:R1:W-:Y:S01]  /*39a0*/  MUFU.EX2 R179, R0 ;  /* 0x0000000000b37308 */ /* 0x0003e20000000800 */
[----:B------:R-:W-:Y:S01]  /*39b0*/  FSEL R2, R2, RZ, P2 ;  /* 0x000000ff02027208 */ /* 0x000fe20001000000 */
[----:B--2---:R-:W-:-:S04]  /*39c0*/  IMAD.MOV.U32 R7, RZ, RZ, R114 ;  /* 0x000000ffff077224 */ /* 0x004fc800078e0072 */
[----:B------:R-:W-:-:S04]  /*39d0*/  FFMA.FTZ R4, R12, c[0x0][0x2d0], -R2 ;  /* 0x0000b4000c047a23 */ /* 0x000fc80000010802 */
[----:B------:R2:W-:Y:S01]  /*39e0*/  MUFU.EX2 R169, R4 ;  /* 0x0000000400a97308 */ /* 0x0005e20000000800 */
[----:B-1----:R-:W-:Y:S02]  /*39f0*/  FFMA.FTZ R0, R31, c[0x0][0x2d0], -R6 ;  /* 0x0000b4001f007a23 */ /* 0x002fe40000010806 */
[----:B------:R-:W-:Y:S05]  /*3a00*/  LDSM.16.MT88.4 R28, [R217+0x900] ;  /* 0x00090000d91c783b */ /* 0x000fea0000004200 */
[----:B------:R1:W-:Y:S01]  /*3a10*/  MUFU.EX2 R5, R0 ;  /* 0x0000000000057308 */ /* 0x0003e20000000800 */
[----:B--2---:R-:W-:-:S07]  /*3a20*/  FFMA.FTZ R4, R13, c[0x0][0x2d0], -R2 ;  /* 0x0000b4000d047a23 */ /* 0x004fce0000010802 */
[----:B------:R2:W3:Y:S01]  /*3a30*/  MUFU.EX2 R168, R4 ;  /* 0x0000000400a87308 */ /* 0x0004e20000000800 */
[----:B-1----:R-:W-:-:S07]  /*3a40*/  FFMA.FTZ R0, R32, c[0x0][0x2d0], -R2 ;  /* 0x0000b40020007a23 */ /* 0x002fce0000010802 */
[----:B------:R1:W-:Y:S01]  /*3a50*/  MUFU.EX2 R160, R0 ;  /* 0x0000000000a07308 */ /* 0x0003e20000000800 */
[----:B--2---:R-:W-:Y:S01]  /*3a60*/  FFMA.FTZ R4, R14, c[0x0][0x2d0], -R2 ;  /* 0x0000b4000e047a23 */ /* 0x004fe20000010802 */
[----:B---3--:R-:W-:-:S06]  /*3a70*/  F2FP.BF16.PACK_AB R9, R168, R169 ;  /* 0x000000a9a809723e */ /* 0x008fcc00000010ff */
[----:B------:R2:W-:Y:S01]  /*3a80*/  MUFU.EX2 R178, R4 ;  /* 0x0000000400b27308 */ /* 0x0005e20000000800 */
[----:B-1----:R-:W-:-:S07]  /*3a90*/  FFMA.FTZ R0, R33, c[0x0][0x2d0], -R2 ;  /* 0x0000b40021007a23 */ /* 0x002fce0000010802 */
[----:B------:R1:W-:Y:S01]  /*3aa0*/  MUFU.EX2 R251, R0 ;  /* 0x0000000000fb7308 */ /* 0x0003e20000000800 */
[--C-:B--2---:R-:W-:Y:S02]  /*3ab0*/  FFMA.FTZ R4, R15, c[0x0][0x2d0], -R2.reuse ;  /* 0x0000b4000f047a23 */ /* 0x104fe40000010802 */
[----:B------:R-:W2:Y:S05]  /*3ac0*/  LDSM.16.MT88.4 R12, [R217+0x100] ;  /* 0x00010000d90c783b */ /* 0x000eaa0000004200 */
[----:B------:R3:W4:Y:S01]  /*3ad0*/  MUFU.EX2 R115, R4 ;  /* 0x0000000400737308 */ /* 0x0007220000000800 */
[----:B-1----:R-:W-:-:S07]  /*3ae0*/  FFMA.FTZ R0, R69, c[0x0][0x2d0], -R2 ;  /* 0x0000b40045007a23 */ /* 0x002fce0000010802 */
[----:B------:R1:W-:Y:S01]  /*3af0*/  MUFU.EX2 R252, R0 ;  /* 0x0000000000fc7308 */ /* 0x0003e20000000800 */
[----:B---3--:R-:W-:Y:S01]  /*3b00*/  IMAD.MOV.U32 R4, RZ, RZ, R34 ;  /* 0x000000ffff047224 */ /* 0x008fe200078e0022 */
[----:B----4-:R-:W-:Y:S01]  /*3b10*/  F2FP.BF16.PACK_AB R11, R115, R178 ;  /* 0x000000b2730b723e */ /* 0x010fe200000010ff */
[----:B------:R-:W-:Y:S03]  /*3b20*/  LDSM.16.MT88.4 R32, [R214+0x900] ;  /* 0x00090000d620783b */ /* 0x000fe60000004200 */
[----:B------:R-:W-:Y:S01]  /*3b30*/  F2FP.BF16.PACK_AB R10, R162, R4 ;  /* 0x00000004a20a723e */ /* 0x000fe200000010ff */
[----:B-1----:R-:W-:Y:S02]  /*3b40*/  FFMA.FTZ R0, R70, c[0x0][0x2d0], -R2 ;  /* 0x0000b40046007a23 */ /* 0x002fe40000010802 */
[----:B------:R-:W-:-:S04]  /*3b50*/  IMAD.MOV.U32 R70, RZ, RZ, R111 ;  /* 0x000000ffff467224 */ /* 0x000fc800078e006f */
[C---:B------:R-:W-:Y:S01]  /*3b60*/  HMMA.16816.F32.BF16 R76, R8.reuse, R20, RZ ;  /* 0x00000014084c723c */ /* 0x040fe200000418ff */
[----:B------:R1:W3:Y:S07]  /*3b70*/  MUFU.EX2 R69, R0 ;  /* 0x0000000000457308 */ /* 0x0002ee0000000800 */
[C---:B------:R-:W-:Y:S01]  /*3b80*/  HMMA.16816.F32.BF16 R64, R8.reuse, R22, RZ ;  /* 0x000000160840723c */ /* 0x040fe200000418ff */
[----:B------:R-:W4:Y:S07]  /*3b90*/  LDSM.16.MT88.4 R20, [R213+0x4100] ;  /* 0x00410000d514783b */ /* 0x000f2e0000004200 */
[----:B------:R-:W-:Y:S01]  /*3ba0*/  HMMA.16816.F32.BF16 R60, R8, R16, RZ ;  /* 0x00000010083c723c */ /* 0x000fe200000418ff */
[----:B-1----:R-:W-:-:S02]  /*3bb0*/  FFMA.FTZ R0, R71, c[0x0][0x2d0], -R6 ;  /* 0x0000b40047007a23 */ /* 0x002fc40000010806 */
[----:B------:R-:W-:Y:S02]  /*3bc0*/  IMAD.MOV.U32 R71, RZ, RZ, R115 ;  /* 0x000000ffff477224 */ /* 0x000fe400078e0073 */
[----:B------:R1:W-:Y:S03]  /*3bd0*/  MUFU.EX2 R243, R0 ;  /* 0x0000000000f37308 */ /* 0x0003e60000000800 */
[C---:B------:R-:W-:Y:S01]  /*3be0*/  HMMA.16816.F32.BF16 R56, R8.reuse, R18, RZ ;  /* 0x000000120838723c */ /* 0x040fe200000418ff */
[----:B------:R-:W5:Y:S07]  /*3bf0*/  LDSM.16.MT88.4 R16, [R217+0x4100] ;  /* 0x00410000d910783b */ /* 0x000f6e0000004200 */
[----:B--2---:R-:W-:Y:S01]  /*3c00*/  HMMA.16816.F32.BF16 R48, R8, R12, RZ ;  /* 0x0000000c0830723c */ /* 0x004fe200000418ff */
[----:B-1----:R-:W-:-:S07]  /*3c10*/  FFMA.FTZ R0, R109, c[0x0][0x2d0], -R6 ;  /* 0x0000b4006d007a23 */ /* 0x002fce0000010806 */
[C---:B------:R-:W-:Y:S01]  /*3c20*/  HMMA.16816.F32.BF16 R44, R8.reuse, R14, RZ ;  /* 0x0000000e082c723c */ /* 0x040fe200000418ff */
[----:B------:R-:W1:Y:S01]  /*3c30*/  LDSM.16.MT88.4 R12, [R216+0x4100] ;  /* 0x00410000d80c783b */ /* 0x000e620000004200 */
[----:B------:R2:W1:Y:S06]  /*3c40*/  MUFU.EX2 R241, R0 ;  /* 0x0000000000f17308 */ /* 0x00046c0000000800 */
[C---:B------:R-:W-:Y:S08]  /*3c50*/  HMMA.16816.F32.BF16 R52, R8.reuse, R24, RZ ;  /* 0x000000180834723c */ /* 0x040ff000000418ff */
[----:B------:R-:W-:Y:S01]  /*3c60*/  HMMA.16816.F32.BF16 R72, R8, R26, RZ ;  /* 0x0000001a0848723c */ /* 0x000fe200000418ff */
[----:B------:R-:W1:Y:S01]  /*3c70*/  LDSM.16.MT88.4 R24, [R216+0x900] ;  /* 0x00090000d818783b */ /* 0x000e620000004200 */
[----:B--2---:R-:W-:-:S04]  /*3c80*/  FFMA.FTZ R0, R108, c[0x0][0x2d0], -R6 ;  /* 0x0000b4006c007a23 */ /* 0x004fc80000010806 */
[----:B------:R2:W-:Y:S02]  /*3c90*/  MUFU.EX2 R240, R0 ;  /* 0x0000000000f07308 */ /* 0x0005e40000000800 */
[C---:B----4-:R-:W-:Y:S08]  /*3ca0*/  HMMA.16816.F32.BF16 R84, R8.reuse, R20, RZ ;  /* 0x000000140854723c */ /* 0x050ff000000418ff */
[----:B------:R-:W-:Y:S01]  /*3cb0*/  HMMA.16816.F32.BF16 R88, R8, R22, RZ ;  /* 0x000000160858723c */ /* 0x000fe200000418ff */
[----:B------:R-:W4:Y:S01]  /*3cc0*/  LDSM.16.MT88.4 R20, [R213+0x4900] ;  /* 0x00490000d514783b */ /* 0x000f220000004200 */
[----:B--2---:R-:W-:-:S06]  /*3cd0*/  FFMA.FTZ R0, R110, c[0x0][0x2d0], -R6 ;  /* 0x0000b4006e007a23 */ /* 0x004fcc0000010806 */
[C---:B------:R-:W-:Y:S01]  /*3ce0*/  HMMA.16816.F32.BF16 R100, R8.reuse, R40, RZ ;  /* 0x000000280864723c */ /* 0x040fe200000418ff */
[----:B------:R2:W1:Y:S07]  /*3cf0*/  MUFU.EX2 R242, R0 ;  /* 0x0000000000f27308 */ /* 0x00046e0000000800 */
[C---:B------:R-:W-:Y:S01]  /*3d00*/  HMMA.16816.F32.BF16 R104, R8.reuse, R42, RZ ;  /* 0x0000002a0868723c */ /* 0x040fe200000418ff */
[----:B------:R-:W3:Y:S07]  /*3d10*/  LDSM.16.MT88.4 R40, [R214+0x4900] ;  /* 0x00490000d628783b */ /* 0x000eee0000004200 */
[----:B-----5:R-:W-:Y:S01]  /*3d20*/  HMMA.16816.F32.BF16 R96, R8, R16, RZ ;  /* 0x000000100860723c */ /* 0x020fe200000418ff */
[----:B--2---:R-:W-:-:S04]  /*3d30*/  FFMA.FTZ R0, R112, c[0x0][0x2d0], -R2 ;  /* 0x0000b40070007a23 */ /* 0x004fc80000010802 */
[----:B------:R2:W-:Y:S03]  /*3d40*/  MUFU.EX2 R239, R0 ;  /* 0x0000000000ef7308 */ /* 0x0005e60000000800 */
[C---:B------:R-:W-:Y:S01]  /*3d50*/  HMMA.16816.F32.BF16 R92, R8.reuse, R18, RZ ;  /* 0x00000012085c723c */ /* 0x040fe200000418ff */
[----:B------:R-:W5:Y:S07]  /*3d60*/  LDSM.16.MT88.4 R16, [R217+0x4900] ;  /* 0x00490000d910783b */ /* 0x000f6e0000004200 */
[----:B-1----:R-:W-:Y:S01]  /*3d70*/  HMMA.16816.F32.BF16 R116, R8, R12, RZ ;  /* 0x0000000c0874723c */ /* 0x002fe200000418ff */
[----:B--2---:R-:W-:-:S07]  /*3d80*/  FFMA.FTZ R0, R113, c[0x0][0x2d0], -R2 ;  /* 0x0000b40071007a23 */ /* 0x004fce0000010802 */
[----:B------:R-:W-:Y:S01]  /*3d90*/  HMMA.16816.F32.BF16 R80, R8, R14, RZ ;  /* 0x0000000e0850723c */ /* 0x000fe200000418ff */
[----:B------:R-:W1:Y:S01]  /*3da0*/  LDSM.16.MT88.4 R12, [R216+0x4900] ;  /* 0x00490000d80c783b */ /* 0x000e620000004200 */
[----:B------:R2:W1:Y:S05]  /*3db0*/  MUFU.EX2 R238, R0 ;  /* 0x0000000000ee7308 */ /* 0x00046a0000000800 */
[----:B------:R-:W-:Y:S02]  /*3dc0*/  F2FP.BF16.PACK_AB R8, R180, R161 ;  /* 0x000000a1b408723e */ /* 0x000fe400000010ff */
[----:B------:R-:W-:Y:S02]  /*3dd0*/  F2FP.BF16.PACK_AB R10, R5, R179 ;  /* 0x000000b3050a723e */ /* 0x000fe400000010ff */
[----:B------:R-:W-:-:S02]  /*3de0*/  F2FP.BF16.PACK_AB R9, R251, R160 ;  /* 0x000000a0fb09723e */ /* 0x000fc400000010ff */
[----:B---3--:R-:W-:Y:S01]  /*3df0*/  F2FP.BF16.PACK_AB R11, R69, R252 ;  /* 0x000000fc450b723e */ /* 0x008fe200000010ff */
[----:B--2---:R-:W-:-:S06]  /*3e00*/  FFMA.FTZ R0, R124, c[0x0][0x2d0], -R2 ;  /* 0x0000b4007c007a23 */ /* 0x004fcc0000010802 */
[C---:B------:R-:W-:Y:S01]  /*3e10*/  HMMA.16816.F32.BF16 R128, R8.reuse, R36, R76 ;  /* 0x000000240880723c */ /* 0x040fe2000004184c */
[----:B------:R2:W-:Y:S07]  /*3e20*/  MUFU.EX2 R237, R0 ;  /* 0x0000000000ed7308 */ /* 0x0005ee0000000800 */
[C---:B------:R-:W-:Y:S01]  /*3e30*/  HMMA.16816.F32.BF16 R120, R8.reuse, R38, R64 ;  /* 0x000000260878723c */ /* 0x040fe20000041840 */
[----:B------:R-:W3:Y:S07]  /*3e40*/  LDSM.16.MT88.4 R36, [R213+0x1100] ;  /* 0x00110000d524783b */ /* 0x000eee0000004200 */
[----:B------:R-:W-:Y:S01]  /*3e50*/  HMMA.16816.F32.BF16 R76, R8, R32, R60 ;  /* 0x00000020084c723c */ /* 0x000fe2000004183c */
[----:B--2---:R-:W-:-:S04]  /*3e60*/  FFMA.FTZ R0, R132, c[0x0][0x2d0], -R2 ;  /* 0x0000b40084007a23 */ /* 0x004fc80000010802 */
[----:B------:R2:W1:Y:S03]  /*3e70*/  MUFU.EX2 R236, R0 ;  /* 0x0000000000ec7308 */ /* 0x0004660000000800 */
[C---:B------:R-:W-:Y:S01]  /*3e80*/  HMMA.16816.F32.BF16 R64, R8.reuse, R34, R56 ;  /* 0x000000220840723c */ /* 0x040fe20000041838 */
[----:B------:R-:W-:Y:S07]  /*3e90*/  LDSM.16.MT88.4 R32, [R214+0x1100] ;  /* 0x00110000d620783b */ /* 0x000fee0000004200 */
[----:B------:R-:W-:Y:S01]  /*3ea0*/  HMMA.16816.F32.BF16 R60, R8, R28, R48 ;  /* 0x0000001c083c723c */ /* 0x000fe20000041830 */
[----:B--2---:R-:W-:-:S07]  /*3eb0*/  FFMA.FTZ R0, R136, c[0x0][0x2d0], -R6 ;  /* 0x0000b40088007a23 */ /* 0x004fce0000010806 */
[C---:B------:R-:W-:Y:S01]  /*3ec0*/  HMMA.16816.F32.BF16 R48, R8.reuse, R24, R52 ;  /* 0x000000180830723c */ /* 0x040fe20000041834 */
[----:B------:R2:W-:Y:S07]  /*3ed0*/  MUFU.EX2 R192, R0 ;  /* 0x0000000000c07308 */ /* 0x0005ee0000000800 */
[C---:B------:R-:W-:Y:S01]  /*3ee0*/  HMMA.16816.F32.BF16 R56, R8.reuse, R26, R72 ;  /* 0x0000001a0838723c */ /* 0x040fe20000041848 */
[----:B------:R-:W1:Y:S07]  /*3ef0*/  LDSM.16.MT88.4 R24, [R217+0x1100] ;  /* 0x00110000d918783b */ /* 0x000e6e0000004200 */
[----:B------:R-:W-:Y:S01]  /*3f00*/  HMMA.16816.F32.BF16 R44, R8, R30, R44 ;  /* 0x0000001e082c723c */ /* 0x000fe2000004182c */
[----:B------:R-:W1:Y:S01]  /*3f10*/  LDSM.16.MT88.4 R28, [R216+0x1100] ;  /* 0x00110000d81c783b */ /* 0x000e620000004200 */
[----:B--2---:R-:W-:-:S04]  /*3f20*/  FFMA.FTZ R0, R138, c[0x0][0x2d0], -R6 ;  /* 0x0000b4008a007a23 */ /* 0x004fc80000010806 */
[----:B------:R2:W1:Y:S02]  /*3f30*/  MUFU.EX2 R182, R0 ;  /* 0x0000000000b67308 */ /* 0x0004640000000800 */
[C---:B----4-:R-:W-:Y:S08]  /*3f40*/  HMMA.16816.F32.BF16 R112, R8.reuse, R22, R88 ;  /* 0x000000160870723c */ /* 0x050ff00000041858 */
[----:B------:R-:W-:Y:S01]  /*3f50*/  HMMA.16816.F32.BF16 R124, R8, R40, R100 ;  /* 0x00000028087c723c */ /* 0x000fe20000041864 */
[----:B--2---:R-:W-:-:S07]  /*3f60*/  FFMA.FTZ R0, R137, c[0x0][0x2d0], -R6 ;  /* 0x0000b40089007a23 */ /* 0x004fce0000010806 */
[C---:B------:R-:W-:Y:S01]  /*3f70*/  HMMA.16816.F32.BF16 R108, R8.reuse, R20, R84 ;  /* 0x00000014086c723c */ /* 0x040fe20000041854 */
[----:B------:R-:W2:Y:S01]  /*3f80*/  LDSM.16.MT88.4 R20, [R213+0x5100] ;  /* 0x00510000d514783b */ /* 0x000ea20000004200 */
[----:B------:R4:W-:Y:S06]  /*3f90*/  MUFU.EX2 R181, R0 ;  /* 0x0000000000b57308 */ /* 0x0009ec0000000800 */
[C---:B------:R-:W-:Y:S08]  /*3fa0*/  HMMA.16816.F32.BF16 R132, R8.reuse, R42, R104 ;  /* 0x0000002a0884723c */ /* 0x040ff00000041868 */
[----:B-----5:R-:W-:Y:S01]  /*3fb0*/  HMMA.16816.F32.BF16 R100, R8, R16, R96 ;  /* 0x000000100864723c */ /* 0x020fe20000041860 */
[----:B----4-:R-:W-:-:S04]  /*3fc0*/  FFMA.FTZ R0, R139, c[0x0][0x2d0], -R6 ;  /* 0x0000b4008b007a23 */ /* 0x010fc80000010806 */
[----:B------:R4:W5:Y:S03]  /*3fd0*/  MUFU.EX2 R183, R0 ;  /* 0x0000000000b77308 */ /* 0x0009660000000800 */
[C---:B------:R-:W-:Y:S01]  /*3fe0*/  HMMA.16816.F32.BF16 R92, R8.reuse, R18, R92 ;  /* 0x00000012085c723c */ /* 0x040fe2000004185c */
[----:B------:R-:W-:Y:S07]  /*3ff0*/  LDSM.16.MT88.4 R16, [R217+0x5100] ;  /* 0x00510000d910783b */ /* 0x000fee0000004200 */
[----:B-1----:R-:W-:Y:S01]  /*4000*/  HMMA.16816.F32.BF16 R88, R8, R12, R116 ;  /* 0x0000000c0858723c */ /* 0x002fe20000041874 */
[----:B----4-:R-:W-:-:S07]  /*4010*/  FFMA.FTZ R0, R149, c[0x0][0x2d0], -R2 ;  /* 0x0000b40095007a23 */ /* 0x010fce0000010802 */
[----:B------:R-:W-:Y:S01]  /*4020*/  HMMA.16816.F32.BF16 R72, R8, R14, R80 ;  /* 0x0000000e0848723c */ /* 0x000fe20000041850 */
[----:B------:R-:W-:Y:S01]  /*4030*/  LDSM.16.MT88.4 R12, [R216+0x5100] ;  /* 0x00510000d80c783b */ /* 0x000fe20000004200 */
[----:B------:R-:W-:Y:S02]  /*4040*/  IMAD.MOV.U32 R119, RZ, RZ, R180 ;  /* 0x000000ffff777224 */ /* 0x000fe400078e00b4 */
[----:B------:R1:W-:Y:S01]  /*4050*/  MUFU.EX2 R180, R0 ;  /* 0x0000000000b47308 */ /* 0x0003e20000000800 */
[----:B------:R-:W-:Y:S02]  /*4060*/  IMAD.MOV.U32 R118, RZ, RZ, R179 ;  /* 0x000000ffff767224 */ /* 0x000fe400078e00b3 */
[----:B------:R-:W-:Y:S01]  /*4070*/  F2FP.BF16.PACK_AB R8, R241, R243 ;  /* 0x000000f3f108723e */ /* 0x000fe200000010ff */
[----:B------:R-:W-:Y:S01]  /*4080*/  IMAD.MOV.U32 R117, RZ, RZ, R169 ;  /* 0x000000ffff757224 */ /* 0x000fe200078e00a9 */
[----:B------:R-:W-:Y:S01]  /*4090*/  F2FP.BF16.PACK_AB R10, R242, R240 ;  /* 0x000000f0f20a723e */ /* 0x000fe200000010ff */
[----:B------:R-:W-:Y:S01]  /*40a0*/  IMAD.MOV.U32 R116, RZ, RZ, R168 ;  /* 0x000000ffff747224 */ /* 0x000fe200078e00a8 */
[----:B------:R-:W-:-:S02]  /*40b0*/  F2FP.BF16.PACK_AB R9, R238, R239 ;  /* 0x000000efee09723e */ /* 0x000fc400000010ff */
[----:B------:R-:W-:-:S07]  /*40c0*/  F2FP.BF16.PACK_AB R11, R236, R237 ;  /* 0x000000edec0b723e */ /* 0x000fce00000010ff */
[----:B---3--:R-:W-:Y:S01]  /*40d0*/  HMMA.16816.F32.BF16 R84, R8, R36, R128 ;  /* 0x000000240854723c */ /* 0x008fe20000041880 */
[----:B-1----:R-:W-:-:S04]  /*40e0*/  FFMA.FTZ R0, R148, c[0x0][0x2d0], -R2 ;  /* 0x0000b40094007a23 */ /* 0x002fc80000010802 */
[----:B------:R1:W3:Y:S02]  /*40f0*/  MUFU.EX2 R179, R0 ;  /* 0x0000000000b37308 */ /* 0x0002e40000000800 */
[----:B------:R-:W-:Y:S01]  /*4100*/  IMAD.MOV.U32 R131, RZ, RZ, R162 ;  /* 0x000000ffff837224 */ /* 0x000fe200078e00a2 */
[----:B------:R-:W-:Y:S01]  /*4110*/  HMMA.16816.F32.BF16 R80, R8, R38, R120 ;  /* 0x000000260850723c */ /* 0x000fe20000041878 */
[----:B------:R-:W4:Y:S01]  /*4120*/  LDSM.16.MT88.4 R36, [R214+0x5100] ;  /* 0x00510000d624783b */ /* 0x000f220000004200 */
[----:B------:R-:W-:Y:S02]  /*4130*/  IMAD.MOV.U32 R130, RZ, RZ, R161 ;  /* 0x000000ffff827224 */ /* 0x000fe400078e00a1 */
[----:B------:R-:W-:-:S03]  /*4140*/  IMAD.MOV.U32 R129, RZ, RZ, R160 ;  /* 0x000000ffff817224 */ /* 0x000fc600078e00a0 */
[----:B------:R-:W-:Y:S01]  /*4150*/  IMAD.MOV.U32 R122, RZ, RZ, R71 ;  /* 0x000000ffff7a7224 */ /* 0x000fe200078e0047 */
[C---:B------:R-:W-:Y:S01]  /*4160*/  HMMA.16816.F32.BF16 R52, R8.reuse, R26, R44 ;  /* 0x0000001a0834723c */ /* 0x040fe2000004182c */
[----:B------:R-:W-:Y:S02]  /*4170*/  IMAD.MOV.U32 R71, RZ, RZ, R163 ;  /* 0x000000ffff477224 */ /* 0x000fe400078e00a3 */
[----:B------:R-:W-:Y:S02]  /*4180*/  IMAD.MOV.U32 R123, RZ, RZ, R131 ;  /* 0x000000ffff7b7224 */ /* 0x000fe400078e0083 */
[----:B-1----:R-:W-:Y:S02]  /*4190*/  FFMA.FTZ R0, R150, c[0x0][0x2d0], -R2 ;  /* 0x0000b40096007a23 */ /* 0x002fe40000010802 */
[----:B------:R-:W-:Y:S01]  /*41a0*/  IMAD.MOV.U32 R131, RZ, RZ, R116 ;  /* 0x000000ffff837224 */ /* 0x000fe200078e0074 */
[C---:B------:R-:W-:Y:S08]  /*41b0*/  HMMA.16816.F32.BF16 R44, R8.reuse, R28, R48 ;  /* 0x0000001c082c723c */ /* 0x040ff00000041830 */
[C---:B------:R-:W-:Y:S01]  /*41c0*/  HMMA.16816.F32.BF16 R40, R8.reuse, R30, R56 ;  /* 0x0000001e0828723c */ /* 0x040fe20000041838 */
[----:B------:R-:W1:Y:S07]  /*41d0*/  LDSM.16.MT88.4 R28, [R213+0x1900] ;  /* 0x00190000d51c783b */ /* 0x000e6e0000004200 */
[C---:B------:R-:W-:Y:S01]  /*41e0*/  HMMA.16816.F32.BF16 R60, R8.reuse, R24, R60 ;  /* 0x00000018083c723c */ /* 0x040fe2000004183c */
[----:B------:R-:W1:Y:S07]  /*41f0*/  LDSM.16.MT88.4 R24, [R214+0x1900] ;  /* 0x00190000d618783b */ /* 0x000e6e0000004200 */
[C---:B--2---:R-:W-:Y:S08]  /*4200*/  HMMA.16816.F32.BF16 R96, R8.reuse, R20, R108 ;  /* 0x000000140860723c */ /* 0x044ff0000004186c */
[C---:B----4-:R-:W-:Y:S07]  /*4210*/  HMMA.16816.F32.BF16 R108, R8.reuse, R36, R124 ;  /* 0x00000024086c723c */ /* 0x050fee000004187c */
[----:B------:R-:W-:Y:S01]  /*4220*/  IMAD.MOV.U32 R124, RZ, RZ, R119 ;  /* 0x000000ffff7c7224 */ /* 0x000fe200078e0077 */
[----:B------:R-:W-:Y:S01]  /*4230*/  HMMA.16816.F32.BF16 R76, R8, R32, R76 ;  /* 0x00000020084c723c */ /* 0x000fe2000004184c */
[----:B------:R-:W-:-:S02]  /*4240*/  IMAD.MOV.U32 R119, RZ, RZ, R4 ;  /* 0x000000ffff777224 */ /* 0x000fc400078e0004 */
[----:B------:R2:W-:Y:S01]  /*4250*/  MUFU.EX2 R4, R0 ;  /* 0x0000000000047308 */ /* 0x0005e20000000800 */
[----:B------:R-:W-:Y:S02]  /*4260*/  IMAD.MOV.U32 R125, RZ, RZ, R118 ;  /* 0x000000ffff7d7224 */ /* 0x000fe400078e0076 */
[----:B------:R-:W-:Y:S02]  /*4270*/  IMAD.MOV.U32 R118, RZ, RZ, R178 ;  /* 0x000000ffff767224 */ /* 0x000fe400078e00b2 */
[----:B------:R-:W-:Y:S01]  /*4280*/  HMMA.16816.F32.BF16 R64, R8, R34, R64 ;  /* 0x000000220840723c */ /* 0x000fe20000041840 */
[----:B------:R-:W-:Y:S01]  /*4290*/  LDSM.16.MT88.4 R32, [R216+0x1900] ;  /* 0x00190000d820783b */ /* 0x000fe20000004200 */
[----:B------:R-:W-:Y:S02]  /*42a0*/  IMAD.MOV.U32 R128, RZ, RZ, R118 ;  /* 0x000000ffff807224 */ /* 0x000fe400078e0076 */
[----:B------:R-:W-:Y:S02]  /*42b0*/  IMAD.MOV.U32 R127, RZ, RZ, R69 ;  /* 0x000000ffff7f7224 */ /* 0x000fe400078e0045 */
[----:B------:R-:W-:-:S02]  /*42c0*/  IMAD.MOV.U32 R126, RZ, RZ, R7 ;  /* 0x000000ffff7e7224 */ /* 0x000fc400078e0007 */
[----:B------:R-:W-:Y:S01]  /*42d0*/  HMMA.16816.F32.BF16 R104, R8, R22, R112 ;  /* 0x000000160868723c */ /* 0x000fe20000041870 */
[----:B------:R-:W4:Y:S01]  /*42e0*/  LDSM.16.MT88.4 R20, [R217+0x1900] ;  /* 0x00190000d914783b */ /* 0x000f220000004200 */
[----:B--2---:R-:W-:-:S04]  /*42f0*/  FFMA.FTZ R0, R151, c[0x0][0x2d0], -R2 ;  /* 0x0000b40097007a23 */ /* 0x004fc80000010802 */
[----:B------:R2:W1:Y:S02]  /*4300*/  MUFU.EX2 R178, R0 ;  /* 0x0000000000b27308 */ /* 0x0004640000000800 */
[C---:B------:R-:W-:Y:S08]  /*4310*/  HMMA.16816.F32.BF16 R112, R8.reuse, R38, R132 ;  /* 0x000000260870723c */ /* 0x040ff00000041884 */
[----:B------:R-:W-:Y:S01]  /*4320*/  HMMA.16816.F32.BF16 R100, R8, R16, R100 ;  /* 0x000000100864723c */ /* 0x000fe20000041864 */
[----:B--2---:R-:W-:-:S07]  /*4330*/  FFMA.FTZ R0, R153, c[0x0][0x2d0], -R6 ;  /* 0x0000b40099007a23 */ /* 0x004fce0000010806 */
[C---:B------:R-:W-:Y:S01]  /*4340*/  HMMA.16816.F32.BF16 R92, R8.reuse, R18, R92 ;  /* 0x00000012085c723c */ /* 0x040fe2000004185c */
[----:B------:R-:W-:Y:S01]  /*4350*/  LDSM.16.MT88.4 R16, [R213+0x2100] ;  /* 0x00210000d510783b */ /* 0x000fe20000004200 */
[----:B------:R2:W-:Y:S06]  /*4360*/  MUFU.EX2 R169, R0 ;  /* 0x0000000000a97308 */ /* 0x0005ec0000000800 */
[C---:B------:R-:W-:Y:S08]  /*4370*/  HMMA.16816.F32.BF16 R88, R8.reuse, R12, R88 ;  /* 0x0000000c0858723c */ /* 0x040ff00000041858 */
[----:B------:R-:W-:Y:S01]  /*4380*/  HMMA.16816.F32.BF16 R72, R8, R14, R72 ;  /* 0x0000000e0848723c */ /* 0x000fe20000041848 */
[----:B------:R-:W4:Y:S01]  /*4390*/  LDSM.16.MT88.4 R12, [R213+0x5900] ;  /* 0x00590000d50c783b */ /* 0x000f220000004200 */
[----:B--2---:R-:W-:-:S05]  /*43a0*/  FFMA.FTZ R0, R154, c[0x0][0x2d0], -R6 ;  /* 0x0000b4009a007a23 */ /* 0x004fca0000010806 */
[----:B------:R-:W-:Y:S01]  /*43b0*/  F2FP.BF16.PACK_AB R8, R182, R192 ;  /* 0x000000c0b608723e */ /* 0x000fe200000010ff */
[----:B------:R2:W2:Y:S01]  /*43c0*/  MUFU.EX2 R168, R0 ;  /* 0x0000000000a87308 */ /* 0x0004a20000000800 */
[----:B-----5:R-:W-:Y:S02]  /*43d0*/  F2FP.BF16.PACK_AB R10, R183, R181 ;  /* 0x000000b5b70a723e */ /* 0x020fe400000010ff */
[----:B---3--:R-:W-:Y:S02]  /*43e0*/  F2FP.BF16.PACK_AB R9, R179, R180 ;  /* 0x000000b4b309723e */ /* 0x008fe400000010ff */
[----:B-1----:R-:W-:-:S07]  /*43f0*/  F2FP.BF16.PACK_AB R11, R178, R4 ;  /* 0x00000004b20b723e */ /* 0x002fce00000010ff */
[----:B------:R-:W-:Y:S01]  /*4400*/  HMMA.16816.F32.BF16 R84, R8, R28, R84 ;  /* 0x0000001c0854723c */ /* 0x000fe20000041854 */
[----:B--2---:R-:W-:-:S07]  /*4410*/  FFMA.FTZ R0, R152, c[0x0][0x2d0], -R6 ;  /* 0x0000b40098007a23 */ /* 0x004fce0000010806 */
[C---:B------:R-:W-:Y:S01]  /*4420*/  HMMA.16816.F32.BF16 R56, R8.reuse, R30, R80 ;  /* 0x0000001e0838723c */ /* 0x040fe20000041850 */
[----:B------:R-:W1:Y:S01]  /*4430*/  LDSM.16.MT88.4 R28, [R214+0x5900] ;  /* 0x00590000d61c783b */ /* 0x000e620000004200 */
[----:B------:R2:W-:Y:S06]  /*4440*/  MUFU.EX2 R162, R0 ;  /* 0x0000000000a27308 */ /* 0x0005ec0000000800 */
[C---:B------:R-:W-:Y:S08]  /*4450*/  HMMA.16816.F32.BF16 R76, R8.reuse, R24, R76 ;  /* 0x00000018084c723c */ /* 0x040ff0000004184c */
[----:B------:R-:W-:Y:S01]  /*4460*/  HMMA.16816.F32.BF16 R64, R8, R26, R64 ;  /* 0x0000001a0840723c */ /* 0x000fe20000041840 */
[----:B------:R-:W3:Y:S01]  /*4470*/  LDSM.16.MT88.4 R24, [R217+0x5900] ;  /* 0x00590000d918783b */ /* 0x000ee20000004200 */
[----:B--2---:R-:W-:-:S04]  /*4480*/  FFMA.FTZ R0, R155, c[0x0][0x2d0], -R6 ;  /* 0x0000b4009b007a23 */ /* 0x004fc80000010806 */
[----:B------:R2:W5:Y:S02]  /*4490*/  MUFU.EX2 R163, R0 ;  /* 0x0000000000a37308 */ /* 0x0005640000000800 */
[C---:B----4-:R-:W-:Y:S08]  /*44a0*/  HMMA.16816.F32.BF16 R60, R8.reuse, R20, R60 ;  /* 0x00000014083c723c */ /* 0x050ff0000004183c */
[----:B------:R-:W-:Y:S01]  /*44b0*/  HMMA.16816.F32.BF16 R52, R8, R22, R52 ;  /* 0x000000160834723c */ /* 0x000fe20000041834 */
[----:B------:R-:W4:Y:S01]  /*44c0*/  LDSM.16.MT88.4 R20, [R216+0x5900] ;  /* 0x00590000d814783b */ /* 0x000f220000004200 */
[----:B--2---:R-:W-:-:S06]  /*44d0*/  FFMA.FTZ R0, R156, c[0x0][0x2d0], -R2 ;  /* 0x0000b4009c007a23 */ /* 0x004fcc0000010802 */
[C---:B------:R-:W-:Y:S01]  /*44e0*/  HMMA.16816.F32.BF16 R48, R8.reuse, R32, R44 ;  /* 0x000000200830723c */ /* 0x040fe2000004182c */
[----:B------:R2:W-:Y:S07]  /*44f0*/  MUFU.EX2 R161, R0 ;  /* 0x0000000000a17308 */ /* 0x0005ee0000000800 */
[C---:B------:R-:W-:Y:S01]  /*4500*/  HMMA.16816.F32.BF16 R36, R8.reuse, R34, R40 ;  /* 0x000000220824723c */ /* 0x040fe20000041828 */
[----:B------:R-:W-:Y:S07]  /*4510*/  LDSM.16.MT88.4 R32, [R217+0x2100] ;  /* 0x00210000d920783b */ /* 0x000fee0000004200 */
[----:B------:R-:W-:Y:S01]  /*4520*/  HMMA.16816.F32.BF16 R44, R8, R12, R96 ;  /* 0x0000000c082c723c */ /* 0x000fe20000041860 */
[----:B--2---:R-:W-:-:S04]  /*4530*/  FFMA.FTZ R0, R158, c[0x0][0x2d0], -R2 ;  /* 0x0000b4009e007a23 */ /* 0x004fc80000010802 */
[----:B------:R2:W2:Y:S03]  /*4540*/  MUFU.EX2 R160, R0 ;  /* 0x0000000000a07308 */ /* 0x0004a60000000800 */
[C---:B------:R-:W-:Y:S01]  /*4550*/  HMMA.16816.F32.BF16 R40, R8.reuse, R14, R104 ;  /* 0x0000000e0828723c */ /* 0x040fe20000041868 */
[----:B------:R-:W5:Y:S07]  /*4560*/  LDSM.16.MT88.4 R12, [R214+0x2100] ;  /* 0x00210000d60c783b */ /* 0x000f6e0000004200 */
[----:B-1----:R-:W-:Y:S01]  /*4570*/  HMMA.16816.F32.BF16 R80, R8, R28, R108 ;  /* 0x0000001c0850723c */ /* 0x002fe2000004186c */
[----:B--2---:R-:W-:-:S02]  /*4580*/  FFMA.FTZ R0, R159, c[0x0][0x2d0], -R2 ;  /* 0x0000b4009f007a23 */ /* 0x004fc40000010802 */
[----:B------:R-:W-:-:S05]  /*4590*/  IMAD.MOV.U32 R159, RZ, RZ, R129 ;  /* 0x000000ffff9f7224 */ /* 0x000fca00078e0081 */
[C---:B------:R-:W-:Y:S01]  /*45a0*/  HMMA.16816.F32.BF16 R104, R8.reuse, R30, R112 ;  /* 0x0000001e0868723c */ /* 0x040fe20000041870 */
[----:B------:R1:W-:Y:S01]  /*45b0*/  MUFU.EX2 R158, R0 ;  /* 0x00000000009e7308 */ /* 0x0003e20000000800 */
[----:B------:R-:W-:Y:S01]  /*45c0*/  IMAD.MOV.U32 R129, RZ, RZ, R119 ;  /* 0x000000ffff817224 */ /* 0x000fe200078e0077 */
[----:B------:R-:W2:Y:S05]  /*45d0*/  LDSM.16.MT88.4 R28, [R216+0x2100] ;  /* 0x00210000d81c783b */ /* 0x000eaa0000004200 */
[C---:B---3--:R-:W-:Y:S08]  /*45e0*/  HMMA.16816.F32.BF16 R112, R8.reuse, R26, R92 ;  /* 0x0000001a0870723c */ /* 0x048ff0000004185c */
[----:B----4-:R-:W-:Y:S01]  /*45f0*/  HMMA.16816.F32.BF16 R108, R8, R20, R88 ;  /* 0x00000014086c723c */ /* 0x010fe20000041858 */
[----:B-1----:R-:W-:-:S02]  /*4600*/  FFMA.FTZ R0, R157, c[0x0][0x2d0], -R2 ;  /* 0x0000b4009d007a23 */ /* 0x002fc40000010802 */
[----:B------:R-:W-:Y:S02]  /*4610*/  IMAD.MOV.U32 R157, RZ, RZ, R130 ;  /* 0x000000ffff9d7224 */ /* 0x000fe400078e0082 */
[----:B------:R-:W-:Y:S01]  /*4620*/  IMAD.MOV.U32 R130, RZ, RZ, R117 ;  /* 0x000000ffff827224 */ /* 0x000fe200078e0075 */
[----:B------:R1:W3:Y:S02]  /*4630*/  MUFU.EX2 R156, R0 ;  /* 0x00000000009c7308 */ /* 0x0002e40000000800 */
[C---:B------:R-:W-:Y:S01]  /*4640*/  HMMA.16816.F32.BF16 R116, R8.reuse, R24, R100 ;  /* 0x000000180874723c */ /* 0x040fe20000041864 */
[----:B------:R-:W4:Y:S07]  /*4650*/  LDSM.16.MT88.4 R24, [R213+0x6100] ;  /* 0x00610000d518783b */ /* 0x000f2e0000004200 */
[----:B------:R-:W-:Y:S01]  /*4660*/  HMMA.16816.F32.BF16 R96, R8, R22, R72 ;  /* 0x000000160860723c */ /* 0x000fe20000041848 */
[----:B------:R-:W2:Y:S01]  /*4670*/  LDSM.16.MT88.4 R20, [R214+0x6100] ;  /* 0x00610000d614783b */ /* 0x000ea20000004200 */
[----:B-1----:R-:W-:-:S05]  /*4680*/  FFMA.FTZ R0, R170, c[0x0][0x2d0], -R6 ;  /* 0x0000b400aa007a23 */ /* 0x002fca0000010806 */
[----:B------:R-:W-:Y:S01]  /*4690*/  F2FP.BF16.PACK_AB R8, R168, R169 ;  /* 0x000000a9a808723e */ /* 0x000fe200000010ff */
[----:B------:R-:W-:Y:S01]  /*46a0*/  IMAD.MOV.U32 R170, RZ, RZ, R122 ;  /* 0x000000ffffaa7224 */ /* 0x000fe200078e007a */
[----:B-----5:R-:W-:Y:S01]  /*46b0*/  F2FP.BF16.PACK_AB R10, R163, R162 ;  /* 0x000000a2a30a723e */ /* 0x020fe200000010ff */
[----:B------:R1:W-:Y:S01]  /*46c0*/  MUFU.EX2 R155, R0 ;  /* 0x00000000009b7308 */ /* 0x0003e20000000800 */
[----:B------:R-:W-:Y:S02]  /*46d0*/  F2FP.BF16.PACK_AB R9, R160, R161 ;  /* 0x000000a1a009723e */ /* 0x000fe400000010ff */
[----:B---3--:R-:W-:-:S07]  /*46e0*/  F2FP.BF16.PACK_AB R11, R156, R158 ;  /* 0x0000009e9c0b723e */ /* 0x008fce00000010ff */
[----:B------:R-:W-:Y:S01]  /*46f0*/  HMMA.16816.F32.BF16 R100, R8, R16, R84 ;  /* 0x000000100864723c */ /* 0x000fe20000041854 */
[----:B-1----:R-:W-:-:S07]  /*4700*/  FFMA.FTZ R0, R172, c[0x0][0x2d0], -R6 ;  /* 0x0000b400ac007a23 */ /* 0x002fce0000010806 */
[----:B------:R-:W-:Y:S01]  /*4710*/  HMMA.16816.F32.BF16 R92, R8, R18, R56 ;  /* 0x00000012085c723c */ /* 0x000fe20000041838 */
[----:B------:R-:W1:Y:S01]  /*4720*/  LDSM.16.MT88.4 R16, [R217+0x6100] ;  /* 0x00610000d910783b */ /* 0x000e620000004200 */
[----:B------:R3:W5:Y:S01]  /*4730*/  MUFU.EX2 R154, R0 ;  /* 0x00000000009a7308 */ /* 0x0007620000000800 */
[----:B------:R-:W-:-:S05]  /*4740*/  IMAD.MOV.U32 R172, RZ, RZ, R123 ;  /* 0x000000ffffac7224 */ /* 0x000fca00078e007b */
[C---:B------:R-:W-:Y:S08]  /*4750*/  HMMA.16816.F32.BF16 R88, R8.reuse, R12, R76 ;  /* 0x0000000c0858723c */ /* 0x040ff0000004184c */
[----:B------:R-:W-:Y:S01]  /*4760*/  HMMA.16816.F32.BF16 R84, R8, R14, R64 ;  /* 0x0000000e0854723c */ /* 0x000fe20000041840 */
[----:B------:R-:W1:Y:S01]  /*4770*/  LDSM.16.MT88.4 R12, [R216+0x6100] ;  /* 0x00610000d80c783b */ /* 0x000e620000004200 */
[----:B---3--:R-:W-:-:S02]  /*4780*/  FFMA.FTZ R0, R171, c[0x0][0x2d0], -R6 ;  /* 0x0000b400ab007a23 */ /* 0x008fc40000010806 */
[----:B------:R-:W-:Y:S02]  /*4790*/  IMAD.MOV.U32 R171, RZ, RZ, R128 ;  /* 0x000000ffffab7224 */ /* 0x000fe400078e0080 */
[----:B------:R3:W-:Y:S02]  /*47a0*/  MUFU.EX2 R153, R0 ;  /* 0x0000000000997308 */ /* 0x0007e40000000800 */
[C---:B------:R-:W-:Y:S08]  /*47b0*/  HMMA.16816.F32.BF16 R76, R8.reuse, R32, R60 ;  /* 0x00000020084c723c */ /* 0x040ff0000004183c */
[----:B------:R-:W-:Y:S01]  /*47c0*/  HMMA.16816.F32.BF16 R72, R8, R34, R52 ;  /* 0x000000220848723c */ /* 0x000fe20000041834 */
[----:B------:R-:W1:Y:S01]  /*47d0*/  LDSM.16.MT88.4 R32, [R213+0x2900] ;  /* 0x00290000d520783b */ /* 0x000e620000004200 */
[----:B---3--:R-:W-:-:S06]  /*47e0*/  FFMA.FTZ R0, R173, c[0x0][0x2d0], -R6 ;  /* 0x0000b400ad007a23 */ /* 0x008fcc0000010806 */
[C---:B--2---:R-:W-:Y:S01]  /*47f0*/  HMMA.16816.F32.BF16 R64, R8.reuse, R28, R48 ;  /* 0x0000001c0840723c */ /* 0x044fe20000041830 */
[----:B------:R-:W-:Y:S01]  /*4800*/  IMAD.MOV.U32 R173, RZ, RZ, R129 ;  /* 0x000000ffffad7224 */ /* 0x000fe200078e0081 */
[----:B------:R2:W3:Y:S06]  /*4810*/  MUFU.EX2 R152, R0 ;  /* 0x0000000000987308 */ /* 0x0004ec0000000800 */
[C---:B----4-:R-:W-:Y:S08]  /*4820*/  HMMA.16816.F32.BF16 R44, R8.reuse, R24, R44 ;  /* 0x00000018082c723c */ /* 0x050ff0000004182c */
[----:B------:R-:W-:Y:S01]  /*4830*/  HMMA.16816.F32.BF16 R48, R8, R26, R40 ;  /* 0x0000001a0830723c */ /* 0x000fe20000041828 */
[----:B------:R-:W4:Y:S01]  /*4840*/  LDSM.16.MT88.4 R24, [R217+0x2900] ;  /* 0x00290000d918783b */ /* 0x000f220000004200 */
[----:B--2---:R-:W-:-:S02]  /*4850*/  FFMA.FTZ R0, R174, c[0x0][0x2d0], -R2 ;  /* 0x0000b400ae007a23 */ /* 0x004fc40000010802 */
[----:B------:R-:W-:Y:S02]  /*4860*/  IMAD.MOV.U32 R174, RZ, RZ, R130 ;  /* 0x000000ffffae7224 */ /* 0x000fe400078e0082 */
[----:B------:R2:W-:Y:S02]  /*4870*/  MUFU.EX2 R151, R0 ;  /* 0x0000000000977308 */ /* 0x0005e40000000800 */
[C---:B------:R-:W-:Y:S01]  /*4880*/  HMMA.16816.F32.BF16 R56, R8.reuse, R30, R36 ;  /* 0x0000001e0838723c */ /* 0x040fe20000041824 */
[----:B------:R-:W3:Y:S07]  /*4890*/  LDSM.16.MT88.4 R28, [R214+0x2900] ;  /* 0x00290000d61c783b */ /* 0x000eee0000004200 */
[----:B------:R-:W-:Y:S01]  /*48a0*/  HMMA.16816.F32.BF16 R40, R8, R20, R80 ;  /* 0x000000140828723c */ /* 0x000fe20000041850 */
[----:B--2---:R-:W-:-:S07]  /*48b0*/  FFMA.FTZ R0, R176, c[0x0][0x2d0], -R2 ;  /* 0x0000b400b0007a23 */ /* 0x004fce0000010802 */
[C---:B-1----:R-:W-:Y:S01]  /*48c0*/  HMMA.16816.F32.BF16 R60, R8.reuse, R18, R112 ;  /* 0x00000012083c723c */ /* 0x042fe20000041870 */
[----:B------:R-:W-:Y:S01]  /*48d0*/  IMAD.MOV.U32 R176, RZ, RZ, R131 ;  /* 0x000000ffffb07224 */ /* 0x000fe200078e0083 */
[----:B------:R1:W2:Y:S06]  /*48e0*/  MUFU.EX2 R150, R0 ;  /* 0x0000000000967308 */ /* 0x0002ac0000000800 */
[C---:B------:R-:W-:Y:S01]  /*48f0*/  HMMA.16816.F32.BF16 R36, R8.reuse, R22, R104 ;  /* 0x000000160824723c */ /* 0x040fe20000041868 */
[----:B------:R-:W4:Y:S07]  /*4900*/  LDSM.16.MT88.4 R20, [R216+0x2900] ;  /* 0x00290000d814783b */ /* 0x000f2e0000004200 */
[----:B------:R-:W-:Y:S01]  /*4910*/  HMMA.16816.F32.BF16 R52, R8, R16, R116 ;  /* 0x000000100834723c */ /* 0x000fe20000041874 */
[----:B------:R-:W-:Y:S01]  /*4920*/  LDSM.16.MT88.4 R16, [R214+0x6900] ;  /* 0x00690000d610783b */ /* 0x000fe20000004200 */
[----:B-1----:R-:W-:-:S02]  /*4930*/  FFMA.FTZ R0, R175, c[0x0][0x2d0], -R2 ;  /* 0x0000b400af007a23 */ /* 0x002fc40000010802 */
[----:B------:R-:W-:Y:S02]  /*4940*/  IMAD.MOV.U32 R175, RZ, RZ, R71 ;  /* 0x000000ffffaf7224 */ /* 0x000fe400078e0047 */
[----:B------:R1:W-:Y:S02]  /*4950*/  MUFU.EX2 R149, R0 ;  /* 0x0000000000957308 */ /* 0x0003e40000000800 */
[C---:B------:R-:W-:Y:S08]  /*4960*/  HMMA.16816.F32.BF16 R112, R8.reuse, R12, R108 ;  /* 0x0000000c0870723c */ /* 0x040ff0000004186c */
[----:B------:R-:W-:Y:S01]  /*4970*/  HMMA.16816.F32.BF16 R80, R8, R14, R96 ;  /* 0x0000000e0850723c */ /* 0x000fe20000041860 */
[----:B------:R-:W4:Y:S01]  /*4980*/  LDSM.16.MT88.4 R12, [R213+0x6900] ;  /* 0x00690000d50c783b */ /* 0x000f220000004200 */
[----:B-1----:R-:W-:-:S05]  /*4990*/  FFMA.FTZ R0, R177, c[0x0][0x2d0], -R2 ;  /* 0x0000b400b1007a23 */ /* 0x002fca0000010802 */
[----:B-----5:R-:W-:Y:S01]  /*49a0*/  F2FP.BF16.PACK_AB R8, R154, R155 ;  /* 0x0000009b9a08723e */ /* 0x020fe200000010ff */
[----:B------:R-:W-:Y:S01]  /*49b0*/  IMAD.MOV.U32 R177, RZ, RZ, R70 ;  /* 0x000000ffffb17224 */ /* 0x000fe200078e0046 */
[----:B---3--:R-:W-:Y:S01]  /*49c0*/  F2FP.BF16.PACK_AB R10, R152, R153 ;  /* 0x00000099980a723e */ /* 0x008fe200000010ff */
[----:B------:R-:W1:Y:S01]  /*49d0*/  MUFU.EX2 R148, R0 ;  /* 0x0000000000947308 */ /* 0x000e620000000800 */
[----:B--2---:R-:W-:Y:S02]  /*49e0*/  F2FP.BF16.PACK_AB R9, R150, R151 ;  /* 0x000000979609723e */ /* 0x004fe400000010ff */
[----:B-1----:R-:W-:Y:S01]  /*49f0*/  F2FP.BF16.PACK_AB R11, R148, R149 ;  /* 0x00000095940b723e */ /* 0x002fe200000010ff */
[----:B------:R-:W-:-:S04]  /*4a00*/  FFMA.FTZ R0, R193, c[0x0][0x2d0], -R6 ;  /* 0x0000b400c1007a23 */ /* 0x000fc80000010806 */
[----:B------:R1:W-:Y:S02]  /*4a10*/  MUFU.EX2 R139, R0 ;  /* 0x00000000008b7308 */ /* 0x0003e40000000800 */
[C---:B------:R-:W-:Y:S08]  /*4a20*/  HMMA.16816.F32.BF16 R116, R8.reuse, R34, R92 ;  /* 0x000000220874723c */ /* 0x040ff0000004185c */
[----:B----4-:R-:W-:Y:S01]  /*4a30*/  HMMA.16816.F32.BF16 R96, R8, R24, R76 ;  /* 0x000000180860723c */ /* 0x010fe2000004184c */
[----:B-1----:R-:W-:-:S07]  /*4a40*/  FFMA.FTZ R0, R194, c[0x0][0x2d0], -R6 ;  /* 0x0000b400c2007a23 */ /* 0x002fce0000010806 */
[C---:B------:R-:W-:Y:S01]  /*4a50*/  HMMA.16816.F32.BF16 R92, R8.reuse, R26, R72 ;  /* 0x0000001a085c723c */ /* 0x040fe20000041848 */
[----:B------:R-:W1:Y:S01]  /*4a60*/  LDSM.16.MT88.4 R24, [R217+0x6900] ;  /* 0x00690000d918783b */ /* 0x000e620000004200 */
[----:B------:R2:W3:Y:S06]  /*4a70*/  MUFU.EX2 R138, R0 ;  /* 0x00000000008a7308 */ /* 0x0004ec0000000800 */
[C---:B------:R-:W-:Y:S01]  /*4a80*/  HMMA.16816.F32.BF16 R108, R8.reuse, R32, R100 ;  /* 0x00000020086c723c */ /* 0x040fe20000041864 */
[----:B------:R-:W4:Y:S07]  /*4a90*/  LDSM.16.MT88.4 R32, [R216+0x6900] ;  /* 0x00690000d820783b */ /* 0x000f2e0000004200 */
[----:B------:R-:W-:Y:S01]  /*4aa0*/  HMMA.16816.F32.BF16 R104, R8, R28, R88 ;  /* 0x0000001c0868723c */ /* 0x000fe20000041858 */
[----:B--2---:R-:W-:-:S04]  /*4ab0*/  FFMA.FTZ R0, R195, c[0x0][0x2d0], -R6 ;  /* 0x0000b400c3007a23 */ /* 0x004fc80000010806 */
[----:B------:R2:W-:Y:S03]  /*4ac0*/  MUFU.EX2 R137, R0 ;  /* 0x0000000000897308 */ /* 0x0005e60000000800 */
[C---:B------:R-:W-:Y:S08]  /*4ad0*/  HMMA.16816.F32.BF16 R88, R8.reuse, R20, R64 ;  /* 0x000000140858723c */ /* 0x040ff00000041840 */
[----:B------:R-:W-:Y:S01]  /*4ae0*/  HMMA.16816.F32.BF16 R64, R8, R14, R48 ;  /* 0x0000000e0840723c */ /* 0x000fe20000041830 */
[----:B--2---:R-:W-:-:S07]  /*4af0*/  FFMA.FTZ R0, R204, c[0x0][0x2d0], -R6 ;  /* 0x0000b400cc007a23 */ /* 0x004fce0000010806 */
[C---:B------:R-:W-:Y:S01]  /*4b00*/  HMMA.16816.F32.BF16 R76, R8.reuse, R12, R44 ;  /* 0x0000000c084c723c */ /* 0x040fe2000004182c */
[----:B------:R-:W-:Y:S01]  /*4b10*/  LDSM.16.MT88.4 R12, [R216+0x3100] ;  /* 0x00310000d80c783b */ /* 0x000fe20000004200 */
[----:B------:R2:W5:Y:S06]  /*4b20*/  MUFU.EX2 R136, R0 ;  /* 0x0000000000887308 */ /* 0x00056c0000000800 */
[C---:B-1----:R-:W-:Y:S08]  /*4b30*/  HMMA.16816.F32.BF16 R48, R8.reuse, R24, R52 ;  /* 0x000000180830723c */ /* 0x042ff00000041834 */
[----:B------:R-:W-:Y:S01]  /*4b40*/  HMMA.16816.F32.BF16 R52, R8, R26, R60 ;  /* 0x0000001a0834723c */ /* 0x000fe2000004183c */
[----:B------:R-:W1:Y:S01]  /*4b50*/  LDSM.16.MT88.4 R24, [R213+0x7100] ;  /* 0x00710000d518783b */ /* 0x000e620000004200 */
[----:B--2---:R-:W-:-:S04]  /*4b60*/  FFMA.FTZ R0, R206, c[0x0][0x2d0], -R2 ;  /* 0x0000b400ce007a23 */ /* 0x004fc80000010802 */
[----:B------:R2:W-:Y:S02]  /*4b70*/  MUFU.EX2 R71, R0 ;  /* 0x0000000000477308 */ /* 0x0005e40000000800 */
[C---:B------:R-:W-:Y:S01]  /*4b80*/  HMMA.16816.F32.BF16 R100, R8.reuse, R30, R84 ;  /* 0x0000001e0864723c */ /* 0x040fe20000041854 */
[----:B------:R-:W-:Y:S07]  /*4b90*/  LDSM.16.MT88.4 R28, [R213+0x3100] ;  /* 0x00310000d51c783b */ /* 0x000fee0000004200 */
[----:B------:R-:W-:Y:S01]  /*4ba0*/  HMMA.16816.F32.BF16 R84, R8, R22, R56 ;  /* 0x000000160854723c */ /* 0x000fe20000041838 */
[----:B------:R-:W1:Y:S01]  /*4bb0*/  LDSM.16.MT88.4 R20, [R214+0x3100] ;  /* 0x00310000d614783b */ /* 0x000e620000004200 */
[----:B--2---:R-:W-:-:S06]  /*4bc0*/  FFMA.FTZ R0, R205, c[0x0][0x2d0], -R2 ;  /* 0x0000b400cd007a23 */ /* 0x004fcc0000010802 */
[C---:B------:R-:W-:Y:S01]  /*4bd0*/  HMMA.16816.F32.BF16 R56, R8.reuse, R16, R40 ;  /* 0x000000100838723c */ /* 0x040fe20000041828 */
[----:B------:R2:W1:Y:S07]  /*4be0*/  MUFU.EX2 R70, R0 ;  /* 0x0000000000467308 */ /* 0x00046e0000000800 */
[C---:B------:R-:W-:Y:S01]  /*4bf0*/  HMMA.16816.F32.BF16 R40, R8.reuse, R18, R36 ;  /* 0x000000120828723c */ /* 0x040fe20000041824 */
[----:B------:R-:W1:Y:S07]  /*4c00*/  LDSM.16.MT88.4 R16, [R217+0x3100] ;  /* 0x00310000d910783b */ /* 0x000e6e0000004200 */
[----:B----4-:R-:W-:Y:S01]  /*4c10*/  HMMA.16816.F32.BF16 R44, R8, R32, R112 ;  /* 0x00000020082c723c */ /* 0x010fe20000041870 */
[----:B--2---:R-:W-:-:S04]  /*4c20*/  FFMA.FTZ R0, R207, c[0x0][0x2d0], -R2 ;  /* 0x0000b400cf007a23 */ /* 0x004fc80000010802 */
[----:B------:R2:W-:Y:S03]  /*4c30*/  MUFU.EX2 R69, R0 ;  /* 0x0000000000457308 */ /* 0x0005e60000000800 */
[----:B------:R-:W-:Y:S01]  /*4c40*/  HMMA.16816.F32.BF16 R36, R8, R34, R80 ;  /* 0x000000220824723c */ /* 0x000fe20000041850 */
[----:B------:R-:W4:Y:S06]  /*4c50*/  LDSM.16.MT88.4 R32, [R214+0x7100] ;  /* 0x00710000d620783b */ /* 0x000f2c0000004200 */
[----:B---3--:R-:W-:-:S02]  /*4c60*/  F2FP.BF16.PACK_AB R8, R138, R139 ;  /* 0x0000008b8a08723e */ /* 0x008fc400000010ff */
[----:B-----5:R-:W-:Y:S02]  /*4c70*/  F2FP.BF16.PACK_AB R10, R136, R137 ;  /* 0x00000089880a723e */ /* 0x020fe400000010ff */
[----:B-1----:R-:W-:Y:S01]  /*4c80*/  F2FP.BF16.PACK_AB R9, R70, R71 ;  /* 0x000000474609723e */ /* 0x002fe200000010ff */
[----:B--2---:R-:W-:-:S04]  /*4c90*/  FFMA.FTZ R0, R235, c[0x0][0x2d0], -R2 ;  /* 0x0000b400eb007a23 */ /* 0x004fc80000010802 */
[----:B------:R1:W2:Y:S02]  /*4ca0*/  MUFU.EX2 R62, R0 ;  /* 0x00000000003e7308 */ /* 0x0002a40000000800 */
[----:B-1----:R-:W-:Y:S01]  /*4cb0*/  FFMA.FTZ R0, R245, c[0x0][0x2d0], -R6 ;  /* 0x0000b400f5007a23 */ /* 0x002fe20000010806 */
[----:B--2---:R-:W-:-:S05]  /*4cc0*/  F2FP.BF16.PACK_AB R11, R62, R69 ;  /* 0x000000453e0b723e */ /* 0x004fca00000010ff */
[----:B------:R1:W-:Y:S02]  /*4cd0*/  MUFU.EX2 R61, R0 ;  /* 0x00000000003d7308 */ /* 0x0003e40000000800 */
[C---:B------:R-:W-:Y:S08]  /*4ce0*/  HMMA.16816.F32.BF16 R64, R8.reuse, R26, R64 ;  /* 0x0000001a0840723c */ /* 0x040ff00000041840 */
[----:B------:R-:W-:Y:S01]  /*4cf0*/  HMMA.16816.F32.BF16 R128, R8, R24, R76 ;  /* 0x000000180880723c */ /* 0x000fe2000004184c */
[----:B------:R-:W-:Y:S01]  /*4d00*/  LDSM.16.MT88.4 R76, [R213+0x3900] ;  /* 0x00390000d54c783b */ /* 0x000fe20000004200 */
[----:B-1----:R-:W-:-:S04]  /*4d10*/  FFMA.FTZ R0, R246, c[0x0][0x2d0], -R6 ;  /* 0x0000b400f6007a23 */ /* 0x002fc80000010806 */
[----:B------:R1:W2:Y:S02]  /*4d20*/  MUFU.EX2 R60, R0 ;  /* 0x00000000003c7308 */ /* 0x0002a40000000800 */
[C---:B------:R-:W-:Y:S08]  /*4d30*/  HMMA.16816.F32.BF16 R80, R8.reuse, R20, R104 ;  /* 0x000000140850723c */ /* 0x040ff00000041868 */
[----:B------:R-:W-:Y:S01]  /*4d40*/  HMMA.16816.F32.BF16 R96, R8, R16, R96 ;  /* 0x000000100860723c */ /* 0x000fe20000041860 */
[----:B-1----:R-:W-:-:S07]  /*4d50*/  FFMA.FTZ R0, R244, c[0x0][0x2d0], -R6 ;  /* 0x0000b400f4007a23 */ /* 0x002fce0000010806 */
[C---:B------:R-:W-:Y:S01]  /*4d60*/  HMMA.16816.F32.BF16 R104, R8.reuse, R18, R92 ;  /* 0x000000120868723c */ /* 0x040fe2000004185c */
[----:B------:R-:W1:Y:S01]  /*4d70*/  LDSM.16.MT88.4 R16, [R217+0x7100] ;  /* 0x00710000d910783b */ /* 0x000e620000004200 */
[----:B--2---:R-:W-:Y:S01]  /*4d80*/  F2FP.BF16.PACK_AB R132, R60, R61 ;  /* 0x0000003d3c84723e */ /* 0x004fe200000010ff */
[----:B------:R2:W-:Y:S02]  /*4d90*/  MUFU.EX2 R26, R0 ;  /* 0x00000000001a7308 */ /* 0x0005e40000000800 */
[----:B------:R-:W-:Y:S03]  /*4da0*/  LDSM.16.MT88.4 R92, [R217+0x3900] ;  /* 0x00390000d95c783b */ /* 0x000fe60000004200 */
[C---:B------:R-:W-:Y:S08]  /*4db0*/  HMMA.16816.F32.BF16 R112, R8.reuse, R12, R88 ;  /* 0x0000000c0870723c */ /* 0x040ff00000041858 */
[----:B------:R-:W-:Y:S01]  /*4dc0*/  HMMA.16816.F32.BF16 R120, R8, R14, R84 ;  /* 0x0000000e0878723c */ /* 0x000fe20000041854 */
[----:B------:R-:W3:Y:S01]  /*4dd0*/  LDSM.16.MT88.4 R12, [R216+0x7100] ;  /* 0x00710000d80c783b */ /* 0x000ee20000004200 */
[----:B--2---:R-:W-:-:S03]  /*4de0*/  FFMA.FTZ R0, R247, c[0x0][0x2d0], -R6 ;  /* 0x0000b400f7007a23 */ /* 0x004fc60000010806 */
[----:B------:R-:W-:Y:S01]  /*4df0*/  LDSM.16.MT88.4 R84, [R214+0x3900] ;  /* 0x00390000d654783b */ /* 0x000fe20000004200 */
[----:B------:R2:W5:Y:S02]  /*4e00*/  MUFU.EX2 R25, R0 ;  /* 0x0000000000197308 */ /* 0x0005640000000800 */
[C---:B------:R-:W-:Y:S01]  /*4e10*/  HMMA.16816.F32.BF16 R20, R8.reuse, R22, R100 ;  /* 0x000000160814723c */ /* 0x040fe20000041864 */
[----:B------:R-:W3:Y:S07]  /*4e20*/  LDSM.16.MT88.4 R100, [R216+0x3900] ;  /* 0x00390000d864783b */ /* 0x000eee0000004200 */
[----:B------:R-:W-:Y:S01]  /*4e30*/  HMMA.16816.F32.BF16 R72, R8, R28, R108 ;  /* 0x0000001c0848723c */ /* 0x000fe2000004186c */
[----:B------:R-:W3:Y:S01]  /*4e40*/  LDSM.16.MT88.4 R108, [R213+0x7900] ;  /* 0x00790000d56c783b */ /* 0x000ee20000004200 */
[----:B--2---:R-:W-:-:S06]  /*4e50*/  FFMA.FTZ R0, R248, c[0x0][0x2d0], -R2 ;  /* 0x0000b400f8007a23 */ /* 0x004fcc0000010802 */
[C---:B------:R-:W-:Y:S01]  /*4e60*/  HMMA.16816.F32.BF16 R28, R8.reuse, R30, R116 ;  /* 0x0000001e081c723c */ /* 0x040fe20000041874 */
[----:B------:R-:W2:Y:S01]  /*4e70*/  LDSM.16.MT88.4 R116, [R214+0x7900] ;  /* 0x00790000d674783b */ /* 0x000ea20000004200 */
[----:B-----5:R-:W-:Y:S01]  /*4e80*/  F2FP.BF16.PACK_AB R134, R25, R26 ;  /* 0x0000001a1986723e */ /* 0x020fe200000010ff */
[----:B------:R5:W-:Y:S05]  /*4e90*/  MUFU.EX2 R24, R0 ;  /* 0x0000000000187308 */ /* 0x000bea0000000800 */
[C---:B----4-:R-:W-:Y:S08]  /*4ea0*/  HMMA.16816.F32.BF16 R56, R8.reuse, R32, R56 ;  /* 0x000000200838723c */ /* 0x050ff00000041838 */
[----:B------:R-:W-:Y:S01]  /*4eb0*/  HMMA.16816.F32.BF16 R40, R8, R34, R40 ;  /* 0x000000220828723c */ /* 0x000fe20000041828 */
[----:B-----5:R-:W-:-:S04]  /*4ec0*/  FFMA.FTZ R0, R250, c[0x0][0x2d0], -R2 ;  /* 0x0000b400fa007a23 */ /* 0x020fc80000010802 */
[----:B------:R4:W5:Y:S03]  /*4ed0*/  MUFU.EX2 R7, R0 ;  /* 0x0000000000077308 */ /* 0x0009660000000800 */
[C---:B-1----:R-:W-:Y:S08]  /*4ee0*/  HMMA.16816.F32.BF16 R48, R8.reuse, R16, R48 ;  /* 0x000000100830723c */ /* 0x042ff00000041830 */
[----:B------:R-:W-:Y:S01]  /*4ef0*/  HMMA.16816.F32.BF16 R52, R8, R18, R52 ;  /* 0x000000120834723c */ /* 0x000fe20000041834 */
[----:B----4-:R-:W-:-:S07]  /*4f00*/  FFMA.FTZ R0, R249, c[0x0][0x2d0], -R2 ;  /* 0x0000b400f9007a23 */ /* 0x010fce0000010802 */
[----:B---3--:R-:W-:Y:S01]  /*4f10*/  HMMA.16816.F32.BF16 R44, R8, R12, R44 ;  /* 0x0000000c082c723c */ /* 0x008fe2000004182c */
[----:B------:R-:W-:Y:S01]  /*4f20*/  FFMA.FTZ R2, R126, c[0x0][0x2d0], -R2 ;  /* 0x0000b4007e027a23 */ /* 0x000fe20000010802 */
[----:B-----5:R-:W-:Y:S01]  /*4f30*/  F2FP.BF16.PACK_AB R133, R7, R24 ;  /* 0x000000180785723e */ /* 0x020fe200000010ff */
[----:B------:R1:W-:Y:S01]  /*4f40*/  MUFU.EX2 R6, R0 ;  /* 0x0000000000067308 */ /* 0x0003e20000000800 */
[----:B------:R-:W-:-:S04]  /*4f50*/  IMAD.MOV.U32 R126, RZ, RZ, R5 ;  /* 0x000000ffff7e7224 */ /* 0x000fc800078e0005 */
[----:B------:R-:W-:Y:S01]  /*4f60*/  HMMA.16816.F32.BF16 R36, R8, R14, R36 ;  /* 0x0000000e0824723c */ /* 0x000fe20000041824 */
[----:B------:R-:W-:Y:S02]  /*4f70*/  LDSM.16.MT88.4 R8, [R216+0x7900] ;  /* 0x00790000d808783b */ /* 0x000fe40000004200 */
[----:B------:R3:W4:Y:S01]  /*4f80*/  MUFU.EX2 R5, R2 ;  /* 0x0000000200057308 */ /* 0x0007220000000800 */
[----:B-1----:R-:W-:-:S04]  /*4f90*/  FADD.FTZ R0, R175, R177 ;  /* 0x000000b1af007221 */ /* 0x002fc80000010000 */
[----:B------:R-:W-:Y:S02]  /*4fa0*/  FADD.FTZ R0, R173, R0 ;  /* 0x00000000ad007221 */ /* 0x000fe40000010000 */
[----:B---3--:R-:W-:Y:S01]  /*4fb0*/  FADD.FTZ R2, R174, R176 ;  /* 0x000000b0ae027221 */ /* 0x008fe20000010000 */
[----:B----4-:R-:W-:Y:S01]  /*4fc0*/  F2FP.BF16.PACK_AB R135, R5, R6 ;  /* 0x000000060587723e */ /* 0x010fe200000010ff */
[----:B------:R-:W-:Y:S02]  /*4fd0*/  FADD.FTZ R0, R172, R0 ;  /* 0x00000000ac007221 */ /* 0x000fe40000010000 */
[----:B------:R-:W-:Y:S02]  /*4fe0*/  FADD.FTZ R2, R171, R2 ;  /* 0x00000002ab027221 */ /* 0x000fe40000010000 */
[----:B------:R-:W-:Y:S02]  /*4ff0*/  FADD.FTZ R0, R157, R0 ;  /* 0x000000009d007221 */ /* 0x000fe40000010000 */
[----:B------:R-:W-:Y:S01]  /*5000*/  FADD.FTZ R2, R170, R2 ;  /* 0x00000002aa027221 */ /* 0x000fe20000010000 */
[----:B------:R-:W-:Y:S01]  /*5010*/  HMMA.16816.F32.BF16 R88, R132, R92, R96 ;  /* 0x0000005c8458723c */ /* 0x000fe20000041860 */
[----:B------:R-:W-:-:S02]  /*5020*/  FADD.FTZ R0, R124, R0 ;  /* 0x000000007c007221 */ /* 0x000fc40000010000 */
[----:B------:R-:W-:Y:S02]  /*5030*/  FADD.FTZ R2, R159, R2 ;  /* 0x000000029f027221 */ /* 0x000fe40000010000 */
[----:B------:R-:W-:Y:S02]  /*5040*/  FADD.FTZ R0, R125, R0 ;  /* 0x000000007d007221 */ /* 0x000fe40000010000 */
[----:B------:R-:W-:Y:S01]  /*5050*/  FADD.FTZ R2, R251, R2 ;  /* 0x00000002fb027221 */ /* 0x000fe20000010000 */
[----:B------:R-:W-:Y:S01]  /*5060*/  HMMA.16816.F32.BF16 R96, R132, R100, R112 ;  /* 0x000000648460723c */ /* 0x000fe20000041870 */
[----:B------:R-:W-:Y:S02]  /*5070*/  FADD.FTZ R0, R126, R0 ;  /* 0x000000007e007221 */ /* 0x000fe40000010000 */
[----:B------:R-:W-:Y:S02]  /*5080*/  FADD.FTZ R2, R252, R2 ;  /* 0x00000002fc027221 */ /* 0x000fe40000010000 */
[----:B------:R-:W-:-:S02]  /*5090*/  FADD.FTZ R0, R243, R0 ;  /* 0x00000000f3007221 */ /* 0x000fc40000010000 */
[----:B------:R-:W-:Y:S01]  /*50a0*/  FADD.FTZ R2, R127, R2 ;  /* 0x000000027f027221 */ /* 0x000fe20000010000 */
[C---:B------:R-:W-:Y:S01]  /*50b0*/  HMMA.16816.F32.BF16 R92, R132.reuse, R94, R104 ;  /* 0x0000005e845c723c */ /* 0x040fe20000041868 */
[----:B------:R-:W-:Y:S01]  /*50c0*/  FADD.FTZ R0, R241, R0 ;  /* 0x00000000f1007221 */ /* 0x000fe20000010000 */
[----:B------:R-:W1:Y:S01]  /*50d0*/  LDSM.16.MT88.4 R124, [R217+0x7900] ;  /* 0x00790000d97c783b */ /* 0x000e620000004200 */
        /* <DEDUP_REMOVED lines=13> */
[C---:B------:R-:W-:Y:S03]  /*51b0*/  HMMA.16816.F32.BF16 R80, R132.reuse, R84, R80 ;  /* 0x000000548450723c */ /* 0x040fe60000041850 */
        /* <DEDUP_REMOVED lines=8> */
[----:B--2---:R-:W-:Y:S01]  /*5240*/  HMMA.16816.F32.BF16 R112, R132, R116, R56 ;  /* 0x000000748470723c */ /* 0x004fe20000041838 */
[----:B------:R-:W-:Y:S02]  /*5250*/  FADD.FTZ R2, R162, R2 ;  /* 0x00000002a2027221 */ /* 0x000fe40000010000 */
[----:B------:R-:W-:Y:S02]  /*5260*/  FADD.FTZ R0, R158, R0 ;  /* 0x000000009e007221 */ /* 0x000fe40000010000 */
[----:B------:R-:W-:-:S02]  /*5270*/  FADD.FTZ R2, R163, R2 ;  /* 0x00000002a3027221 */ /* 0x000fc40000010000 */
[----:B------:R-:W-:Y:S01]  /*5280*/  FADD.FTZ R0, R156, R0 ;  /* 0x000000009c007221 */ /* 0x000fe20000010000 */
[C---:B-1----:R-:W-:Y:S01]  /*5290*/  HMMA.16816.F32.BF16 R120, R132.reuse, R124, R48 ;  /* 0x0000007c8478723c */ /* 0x042fe20000041830 */
        /* <DEDUP_REMOVED lines=29> */
[C---:B------:R-:W-:Y:S04]  /*5470*/  HMMA.16816.F32.BF16 R128, R132.reuse, R8, R44 ;  /* 0x000000088480723c */ /* 0x040fe8000004182c */
[----:B------:R1:W-:Y:S04]  /*5480*/  STL [R1+0x4], R0 ;  /* 0x0000040001007387 */ /* 0x0003e80000100800 */
[----:B------:R1:W-:Y:S01]  /*5490*/  STL [R1], R4 ;  /* 0x0000000401007387 */ /* 0x0003e20000100800 */
[----:B------:R-:W-:Y:S01]  /*54a0*/  HMMA.16816.F32.BF16 R132, R132, R10, R36 ;  /* 0x0000000a8484723c */ /* 0x000fe20000041824 */
[----:B------:R-:W-:Y:S07]  /*54b0*/  @!P1 BRA `(.L_x_2) ;  /* 0x000040d000009947 */ /* 0x000fee0003800000 */
[----:B------:R-:W2:Y:S04]  /*54c0*/  LDL.64 R174, [R1+0x30] ;  /* 0x0000300001ae7983 */ /* 0x000ea80000100a00 */
[----:B------:R-:W3:Y:S04]  /*54d0*/  LDL.64 R172, [R1+0x38] ;  /* 0x0000380001ac7983 */ /* 0x000ee80000100a00 */
[----:B------:R-:W4:Y:S04]  /*54e0*/  LDL R159, [R1+0x40] ;  /* 0x00004000019f7983 */ /* 0x000f280000100800 */
[----:B------:R-:W5:Y:S04]  /*54f0*/  LDL.64 R170, [R1+0x28] ;  /* 0x0000280001aa7983 */ /* 0x000f680000100a00 */
[----:B------:R-:W4:Y:S01]  /*5500*/  LDL R157, [R1+0x44] ;  /* 0x00004400019d7983 */ /* 0x000f220000100800 */
[----:B------:R-:W-:Y:S01]  /*5510*/  UIADD3 UR12, UP0, UR16, 0x80, URZ ;  /* 0x00000080100c7890 */ /* 0x000fe2000ff1e03f */
[----:B------:R-:W-:Y:S01]  /*5520*/  IMAD.MOV.U32 R70, RZ, RZ, R3 ;  /* 0x000000ffff467224 */ /* 0x000fe200078e0003 */
[----:B------:R-:W-:Y:S01]  /*5530*/  MOV R69, R68 ;  /* 0x0000004400457202 */ /* 0x000fe20000000f00 */
[----:B------:R-:W-:-:S02]  /*5540*/  UMOV UR13, 0x6 ;  /* 0x00000006000d7882 */ /* 0x000fc40000000000 */
[----:B------:R-:W-:Y:S02]  /*5550*/  ULDC.64 UR6, c[0x0][0x208] ;  /* 0x0000820000067ab9 */ /* 0x000fe40000000a00 */
[----:B------:R-:W-:Y:S02]  /*5560*/  ULEA.HI.SX32 UR18, UR18, 0xfffffffe, 0x19 ;  /* 0xfffffffe12127891 */ /* 0x000fe4000f8fca3f */
[----:B------:R-:W-:Y:S02]  /*5570*/  USHF.L.U64.HI UR15, UR6, UR13, UR7 ;  /* 0x0000000d060f7299 */ /* 0x000fe40008010207 */
[----:B------:R-:W-:Y:S02]  /*5580*/  USHF.L.U32 UR16, UR6, 0x6, URZ ;  /* 0x0000000606107899 */ /* 0x000fe4000800063f */
[----:B------:R-:W-:Y:S02]  /*5590*/  UIADD3.X UR11, URZ, UR11, URZ, UP0, !UPT ;  /* 0x0000000b3f0b7290 */ /* 0x000fe400087fe43f */
[----:B------:R-:W-:Y:S01]  /*55a0*/  ULDC.64 UR4, c[0x0][0x1e0] ;  /* 0x0000780000047ab9 */ /* 0x000fe20000000a00 */
[----:B--2---:R-:W-:-:S02]  /*55b0*/  IADD3 R2, P2, R174, 0x40, RZ ;  /* 0x00000040ae027810 */ /* 0x004fc40007f5e0ff */
[----:B-1-3--:R-:W-:-:S03]  /*55c0*/  IADD3 R0, P1, R172, 0x40, RZ ;  /* 0x00000040ac007810 */ /* 0x00afc60007f3e0ff */
[----:B------:R4:W-:Y:S04]  /*55d0*/  STL [R1+0x14], R2 ;  /* 0x0000140201007387 */ /* 0x0009e80000100800 */
[----:B------:R5:W-:Y:S01]  /*55e0*/  STL [R1+0xc], R0 ;  /* 0x00000c0001007387 */ /* 0x000be20000100800 */
[----:B----4-:R-:W-:Y:S01]  /*55f0*/  IADD3.X R2, RZ, R159, RZ, P2, !PT ;  /* 0x0000009fff027210 */ /* 0x010fe200017fe4ff */
[----:B-----5:R-:W-:-:S04]  /*5600*/  IMAD.X R0, RZ, RZ, R171, P1 ;  /* 0x000000ffff007224 */ /* 0x020fc800008e06ab */
[----:B------:R1:W-:Y:S04]  /*5610*/  STL [R1+0x10], R2 ;  /* 0x0000100201007387 */ /* 0x0003e80000100800 */
[----:B------:R1:W-:Y:S01]  /*5620*/  STL [R1+0x8], R0 ;  /* 0x0000080001007387 */ /* 0x0003e20000100800 */
[----:B------:R-:W-:-:S03]  /*5630*/  IMAD.SHL.U32 R235, R157, 0x2, RZ ;  /* 0x000000029deb7824 */ /* 0x000fc600078e00ff */
.L_x_3:
[----:B------:R-:W2:Y:S01]  /*5640*/  LDL.64 R156, [R1+0x30] ;  /* 0x00003000019c7983 */ /* 0x000ea20000100a00 */
[----:B------:R-:W-:Y:S04]  /*5650*/  DEPBAR.LE SB0, 0x0 ;  /* 0x000080000000791a */ /* 0x000fe80000000000 */
[----:B------:R-:W-:Y:S01]  /*5660*/  USHF.R.S32.HI UR8, URZ, 0x1f, UR18 ;  /* 0x0000001f3f087899 */ /* 0x000fe20008011412 */
[----:B------:R-:W3:Y:S01]  /*5670*/  LDL R3, [R1+0x40] ;  /* 0x0000400001037983 */ /* 0x000ee20000100800 */
[----:B------:R-:W-:Y:S02]  /*5680*/  UIMAD.WIDE.U32 UR24, UR18, UR6, URZ ;  /* 0x00000006121872a5 */ /* 0x000fe4000f8e003f */
[----:B------:R-:W-:Y:S01]  /*5690*/  UIMAD UR8, UR8, UR6, URZ ;  /* 0x00000006080872a4 */ /* 0x000fe2000f8e023f */
[----:B-1----:R-:W4:Y:S01]  /*56a0*/  LDL R2, [R1+0x14] ;  /* 0x0000140001027983 */ /* 0x002f220000100800 */
[----:B------:R-:W-:Y:S02]  /*56b0*/  USHF.L.U32 UR9, UR24, 0x7, URZ ;  /* 0x0000000718097899 */ /* 0x000fe4000800063f */
[----:B------:R-:W-:Y:S01]  /*56c0*/  UIMAD UR8, UR18, UR7, UR8 ;  /* 0x00000007120872a4 */ /* 0x000fe2000f8e0208 */
[----:B------:R-:W5:Y:S01]  /*56d0*/  LDL R68, [R1+0x10] ;  /* 0x0000100001447983 */ /* 0x000f620000100800 */
[----:B------:R-:W-:Y:S02]  /*56e0*/  UISETP.GT.AND UP1, UPT, UR18, URZ, UPT ;  /* 0x0000003f1200728c */ /* 0x000fe4000bf24270 */
[----:B------:R-:W-:Y:S01]  /*56f0*/  UIADD3 UR8, UR25, UR8, URZ ;  /* 0x0000000819087290 */ /* 0x000fe2000fffe03f */
[----:B------:R-:W-:Y:S01]  /*5700*/  BAR.SYNC.DEFER_BLOCKING 0x0 ;  /* 0x0000000000007b1d */ /* 0x000fe20000010000 */
[----:B------:R-:W-:Y:S02]  /*5710*/  UIADD3 UR18, UR18, -0x1, URZ ;  /* 0xffffffff12127890 */ /* 0x000fe4000fffe03f */
[----:B------:R-:W-:Y:S05]  /*5720*/  USHF.L.U64.HI UR8, UR24, 0x7, UR8 ;  /* 0x0000000718087899 */ /* 0x000fea0008010208 */
[----:B------:R-:W-:Y:S02]  /*5730*/  @UP1 USHF.L.U32 UR10, UR4, 0x6, URZ ;  /* 0x00000006040a1899 */ /* 0x000fe4000800063f */
[----:B------:R-:W-:Y:S02]  /*5740*/  @UP1 USHF.L.U64.HI UR17, UR4, UR13, UR5 ;  /* 0x0000000d04111299 */ /* 0x000fe40008010205 */
[----:B------:R-:W-:Y:S01]  /*5750*/  @UP1 UIMAD.WIDE.U32 UR24, UR18, UR4, URZ ;  /* 0x00000004121812a5 */ /* 0x000fe2000f8e003f */
[----:B------:R-:W1:Y:S08]  /*5760*/  LDSM.16.M88.4 R8, [R212+0x8100] ;  /* 0x00810000d408783b */ /* 0x000e700000000200 */
[----:B------:R-:W1:Y:S08]  /*5770*/  LDSM.16.M88.4 R16, [R212+0x8900] ;  /* 0x00890000d410783b */ /* 0x000e700000000200 */
[----:B------:R-:W1:Y:S08]  /*5780*/  LDSM.16.M88.4 R24, [R212+0x9100] ;  /* 0x00910000d418783b */ /* 0x000e700000000200 */
[----:B------:R-:W1:Y:S08]  /*5790*/  LDSM.16.M88.4 R32, [R212+0x9900] ;  /* 0x00990000d420783b */ /* 0x000e700000000200 */
[----:B------:R-:W1:Y:S02]  /*57a0*/  LDSM.16.M88.4 R40, [R212+0xa100] ;  /* 0x00a10000d428783b */ /* 0x000e640000000200 */
[C---:B-1----:R-:W-:Y:S06]  /*57b0*/  HMMA.16816.F32.BF16 R4, R140.reuse, R8, RZ ;  /* 0x000000088c04723c */ /* 0x042fec00000418ff */
[----:B------:R-:W1:Y:S02]  /*57c0*/  LDSM.16.M88.4 R48, [R212+0xa900] ;  /* 0x00a90000d430783b */ /* 0x000e640000000200 */
[C---:B------:R-:W-:Y:S06]  /*57d0*/  HMMA.16816.F32.BF16 R8, R140.reuse, R10, RZ ;  /* 0x0000000a8c08723c */ /* 0x040fec00000418ff */
[----:B------:R-:W1:Y:S02]  /*57e0*/  LDSM.16.M88.4 R56, [R212+0xb100] ;  /* 0x00b10000d438783b */ /* 0x000e640000000200 */
[C---:B------:R-:W-:Y:S06]  /*57f0*/  HMMA.16816.F32.BF16 R12, R140.reuse, R16, RZ ;  /* 0x000000108c0c723c */ /* 0x040fec00000418ff */
[----:B------:R-:W1:Y:S02]  /*5800*/  LDSM.16.M88.4 R64, [R212+0xb900] ;  /* 0x00b90000d440783b */ /* 0x000e640000000200 */
[C---:B------:R-:W-:Y:S06]  /*5810*/  HMMA.16816.F32.BF16 R16, R140.reuse, R18, RZ ;  /* 0x000000128c10723c */ /* 0x040fec00000418ff */
[----:B------:R-:W1:Y:S02]  /*5820*/  LDSM.16.M88.4 R136, [R219] ;  /* 0x00000000db88783b */ /* 0x000e640000000200 */
[C---:B------:R-:W-:Y:S06]  /*5830*/  HMMA.16816.F32.BF16 R20, R140.reuse, R24, RZ ;  /* 0x000000188c14723c */ /* 0x040fec00000418ff */
[----:B------:R-:W1:Y:S02]  /*5840*/  LDSM.16.M88.4 R148, [R234] ;  /* 0x00000000ea94783b */ /* 0x000e640000000200 */
[C---:B------:R-:W-:Y:S06]  /*5850*/  HMMA.16816.F32.BF16 R24, R140.reuse, R26, RZ ;  /* 0x0000001a8c18723c */ /* 0x040fec00000418ff */
[----:B------:R-:W1:Y:S02]  /*5860*/  LDSM.16.M88.4 R152, [R233] ;  /* 0x00000000e998783b */ /* 0x000e640000000200 */
[C---:B------:R-:W-:Y:S06]  /*5870*/  HMMA.16816.F32.BF16 R28, R140.reuse, R32, RZ ;  /* 0x000000208c1c723c */ /* 0x040fec00000418ff */
[----:B------:R-:W-:Y:S02]  /*5880*/  LDSM.16.M88.4 R160, [R228] ;  /* 0x00000000e4a0783b */ /* 0x000fe40000000200 */
[C---:B------:R-:W-:Y:S08]  /*5890*/  HMMA.16816.F32.BF16 R32, R140.reuse, R34, RZ ;  /* 0x000000228c20723c */ /* 0x040ff000000418ff */
[C---:B------:R-:W-:Y:S08]  /*58a0*/  HMMA.16816.F32.BF16 R36, R140.reuse, R40, RZ ;  /* 0x000000288c24723c */ /* 0x040ff000000418ff */
[C---:B------:R-:W-:Y:S08]  /*58b0*/  HMMA.16816.F32.BF16 R40, R140.reuse, R42, RZ ;  /* 0x0000002a8c28723c */ /* 0x040ff000000418ff */
[C---:B-1----:R-:W-:Y:S08]  /*58c0*/  HMMA.16816.F32.BF16 R44, R140.reuse, R48, RZ ;  /* 0x000000308c2c723c */ /* 0x042ff000000418ff */
[C---:B------:R-:W-:Y:S08]  /*58d0*/  HMMA.16816.F32.BF16 R48, R140.reuse, R50, RZ ;  /* 0x000000328c30723c */ /* 0x040ff000000418ff */
[C---:B------:R-:W-:Y:S08]  /*58e0*/  HMMA.16816.F32.BF16 R52, R140.reuse, R56, RZ ;  /* 0x000000388c34723c */ /* 0x040ff000000418ff */
[C---:B------:R-:W-:Y:S08]  /*58f0*/  HMMA.16816.F32.BF16 R56, R140.reuse, R58, RZ ;  /* 0x0000003a8c38723c */ /* 0x040ff000000418ff */
[C---:B------:R-:W-:Y:S08]  /*5900*/  HMMA.16816.F32.BF16 R60, R140.reuse, R64, RZ ;  /* 0x000000408c3c723c */ /* 0x040ff000000418ff */
[----:B------:R-:W-:Y:S08]  /*5910*/  HMMA.16816.F32.BF16 R64, R140, R66, RZ ;  /* 0x000000428c40723c */ /* 0x000ff000000418ff */
[C---:B------:R-:W-:Y:S08]  /*5920*/  HMMA.16816.F32.BF16 R4, R144.reuse, R136, R4 ;  /* 0x000000889004723c */ /* 0x040ff00000041804 */
[C---:B------:R-:W-:Y:S01]  /*5930*/  HMMA.16816.F32.BF16 R8, R144.reuse, R138, R8 ;  /* 0x0000008a9008723c */ /* 0x040fe20000041808 */
[----:B------:R-:W1:Y:S07]  /*5940*/  LDSM.16.M88.4 R136, [R232] ;  /* 0x00000000e888783b */ /* 0x000e6e0000000200 */
[C---:B------:R-:W-:Y:S08]  /*5950*/  HMMA.16816.F32.BF16 R12, R144.reuse, R148, R12 ;  /* 0x00000094900c723c */ /* 0x040ff0000004180c */
[C---:B------:R-:W-:Y:S01]  /*5960*/  HMMA.16816.F32.BF16 R16, R144.reuse, R150, R16 ;  /* 0x000000969010723c */ /* 0x040fe20000041810 */
[----:B------:R-:W1:Y:S07]  /*5970*/  LDSM.16.M88.4 R148, [R231] ;  /* 0x00000000e794783b */ /* 0x000e6e0000000200 */
[C---:B------:R-:W-:Y:S08]  /*5980*/  HMMA.16816.F32.BF16 R20, R144.reuse, R152, R20 ;  /* 0x000000989014723c */ /* 0x040ff00000041814 */
[C---:B------:R-:W-:Y:S01]  /*5990*/  HMMA.16816.F32.BF16 R24, R144.reuse, R154, R24 ;  /* 0x0000009a9018723c */ /* 0x040fe20000041818 */
[----:B------:R-:W2:Y:S07]  /*59a0*/  LDSM.16.M88.4 R152, [R230] ;  /* 0x00000000e698783b */ /* 0x000eae0000000200 */
[C---:B-1----:R-:W-:Y:S08]  /*59b0*/  HMMA.16816.F32.BF16 R28, R144.reuse, R136, R28 ;  /* 0x00000088901c723c */ /* 0x042ff0000004181c */
[C---:B------:R-:W-:Y:S08]  /*59c0*/  HMMA.16816.F32.BF16 R32, R144.reuse, R138, R32 ;  /* 0x0000008a9020723c */ /* 0x040ff00000041820 */
[C---:B------:R-:W-:Y:S08]  /*59d0*/  HMMA.16816.F32.BF16 R36, R144.reuse, R148, R36 ;  /* 0x000000949024723c */ /* 0x040ff00000041824 */
[C---:B------:R-:W-:Y:S08]  /*59e0*/  HMMA.16816.F32.BF16 R40, R144.reuse, R150, R40 ;  /* 0x000000969028723c */ /* 0x040ff00000041828 */
[C---:B--2---:R-:W-:Y:S08]  /*59f0*/  HMMA.16816.F32.BF16 R44, R144.reuse, R152, R44 ;  /* 0x00000098902c723c */ /* 0x044ff0000004182c */
[C---:B------:R-:W-:Y:S04]  /*5a00*/  HMMA.16816.F32.BF16 R48, R144.reuse, R154, R48 ;  /* 0x0000009a9030723c */ /* 0x040fe80000041830 */
[----:B------:R-:W-:Y:S02]  /*5a10*/  IADD3 R0, P5, R156, UR9, RZ ;  /* 0x000000099c007c10 */ /* 0x000fe4000ffbe0ff */
[----:B------:R-:W1:Y:S02]  /*5a20*/  LDSM.16.M88.4 R156, [R229] ;  /* 0x00000000e59c783b */ /* 0x000e640000000200 */
[----:B------:R-:W-:Y:S04]  /*5a30*/  LEA R168, P4, R0, c[0x0][0x1f8], 0x1 ;  /* 0x00007e0000a87a11 */ /* 0x000fe800078808ff */
[----:B---3--:R-:W-:Y:S02]  /*5a40*/  IADD3.X R3, R3, UR8, RZ, P5, !PT ;  /* 0x0000000803037c10 */ /* 0x008fe4000affe4ff */
[----:B----4-:R-:W-:Y:S01]  /*5a50*/  IADD3 R2, P2, R2, UR9, RZ ;  /* 0x0000000902027c10 */ /* 0x010fe2000ff5e0ff */
[----:B------:R-:W-:Y:S01]  /*5a60*/  @UP1 USHF.R.S32.HI UR9, URZ, 0x1f, UR18 ;  /* 0x0000001f3f091899 */ /* 0x000fe20008011412 */
[----:B------:R-:W-:Y:S02]  /*5a70*/  LEA.HI.X R169, R0, c[0x0][0x1fc], R3, 0x1, P4 ;  /* 0x00007f0000a97a11 */ /* 0x000fe400020f0c03 */
[----:B------:R-:W-:Y:S01]  /*5a80*/  LEA R170, P1, R2, c[0x0][0x1f8], 0x1 ;  /* 0x00007e0002aa7a11 */ /* 0x000fe200078208ff */
[----:B------:R-:W-:Y:S01]  /*5a90*/  @UP1 UIMAD UR9, UR9, UR4, URZ ;  /* 0x00000004090912a4 */ /* 0x000fe2000f8e023f */
[----:B-----5:R-:W-:Y:S01]  /*5aa0*/  IADD3.X R68, R68, UR8, RZ, P2, !PT ;  /* 0x0000000844447c10 */ /* 0x020fe200097fe4ff */
[----:B------:R-:W-:Y:S01]  /*5ab0*/  @!PT LDS RZ, [RZ] ;  /* 0x00000000fffff984 */ /* 0x000fe20000000800 */
[----:B------:R-:W-:Y:S01]  /*5ac0*/  @!PT LDS RZ, [RZ] ;  /* 0x00000000fffff984 */ /* 0x000fe20000000800 */
[----:B------:R-:W-:Y:S01]  /*5ad0*/  @!PT LDS RZ, [RZ] ;  /* 0x00000000fffff984 */ /* 0x000fe20000000800 */
[----:B------:R2:W-:Y:S01]  /*5ae0*/  LDGSTS.E.BYPASS.LTC128B.128 [R235+0x100], [R168.64], !P3 ;  /* 0x00100000a8eb7fae */ /* 0x0005e2000d901d56 */
[----:B------:R-:W-:Y:S02]  /*5af0*/  @UP1 USHF.L.U32 UR8, UR24, 0x7, URZ ;  /* 0x0000000718081899 */ /* 0x000fe4000800063f */
[----:B------:R-:W-:Y:S01]  /*5b00*/  LEA.HI.X R171, R2, c[0x0][0x1fc], R68, 0x1, P1 ;  /* 0x00007f0002ab7a11 */ /* 0x000fe200008f0c44 */
[----:B------:R-:W-:Y:S01]  /*5b10*/  @UP1 UIMAD UR9, UR18, UR5, UR9 ;  /* 0x00000005120912a4 */ /* 0x000fe2000f8e0209 */
[----:B------:R-:W-:Y:S03]  /*5b20*/  IADD3 R2, P1, R168, UR16, RZ ;  /* 0x00000010a8027c10 */ /* 0x000fe6000ff3e0ff */
[----:B------:R3:W-:Y:S01]  /*5b30*/  LDGSTS.E.BYPASS.LTC128B.128 [R235+0x4100], [R170.64], !P0 ;  /* 0x04100000aaeb7fae */ /* 0x0007e2000c101d56 */
[----:B------:R-:W-:Y:S01]  /*5b40*/  IADD3.X R3, R169, UR15, RZ, P1, !PT ;  /* 0x0000000fa9037c10 */ /* 0x000fe20008ffe4ff */
[----:B------:R-:W-:Y:S01]  /*5b50*/  @UP1 UIADD3 UR9, UR25, UR9, URZ ;  /* 0x0000000919091290 */ /* 0x000fe2000fffe03f */
[----:B------:R-:W-:Y:S03]  /*5b60*/  IADD3 R136, P1, R2, UR16, RZ ;  /* 0x0000001002887c10 */ /* 0x000fe6000ff3e0ff */
[----:B------:R-:W-:Y:S01]  /*5b70*/  @UP1 USHF.L.U64.HI UR9, UR24, 0x7, UR9 ;  /* 0x0000000718091899 */ /* 0x000fe20008010209 */
[----:B------:R-:W-:Y:S01]  /*5b80*/  IADD3.X R137, R3, UR15, RZ, P1, !PT ;  /* 0x0000000f03897c10 */ /* 0x000fe20008ffe4ff */
[----:B------:R4:W-:Y:S01]  /*5b90*/  LDGSTS.E.BYPASS.LTC128B.128 [R235+0x1100], [R2.64], !P3 ;  /* 0x0110000002eb7fae */ /* 0x0009e2000d901d56 */
[----:B------:R-:W-:Y:S04]  /*5ba0*/  IADD3 R138, P2, R136, UR16, RZ ;  /* 0x00000010888a7c10 */ /* 0x000fe8000ff5e0ff */
[----:B------:R-:W-:Y:S03]  /*5bb0*/  IADD3.X R139, R137, UR15, RZ, P2, !PT ;  /* 0x0000000f898b7c10 */ /* 0x000fe600097fe4ff */
[----:B------:R4:W-:Y:S01]  /*5bc0*/  LDGSTS.E.BYPASS.LTC128B.128 [R235+0x5100], [R2.64+0x80], !P0 ;  /* 0x0510008002eb7fae */ /* 0x0009e2000c101d56 */
[C---:B-1----:R-:W-:Y:S03]  /*5bd0*/  HMMA.16816.F32.BF16 R52, R144.reuse, R156, R52 ;  /* 0x0000009c9034723c */ /* 0x042fe60000041834 */
[----:B--2---:R-:W-:Y:S04]  /*5be0*/  IADD3 R168, P4, R2, UR12, RZ ;  /* 0x0000000c02a87c10 */ /* 0x004fe8000ff9e0ff */
[----:B------:R1:W-:Y:S01]  /*5bf0*/  LDGSTS.E.BYPASS.LTC128B.128 [R235+0x2100], [R136.64], !P3 ;  /* 0x0210000088eb7fae */ /* 0x0003e2000d901d56 */
[C---:B------:R-:W-:Y:S04]  /*5c00*/  HMMA.16816.F32.BF16 R56, R144.reuse, R158, R56 ;  /* 0x0000009e9038723c */ /* 0x040fe80000041838 */
[----:B------:R-:W-:Y:S04]  /*5c10*/  IADD3.X R169, R3, UR11, RZ, P4, !PT ;  /* 0x0000000b03a97c10 */ /* 0x000fe8000a7fe4ff */
[C---:B------:R-:W-:Y:S01]  /*5c20*/  HMMA.16816.F32.BF16 R60, R144.reuse, R160, R60 ;  /* 0x000000a0903c723c */ /* 0x040fe2000004183c */
[----:B------:R3:W-:Y:S07]  /*5c30*/  LDGSTS.E.BYPASS.LTC128B.128 [R235+0x6100], [R168.64], !P0 ;  /* 0x06100000a8eb7fae */ /* 0x0007ee000c101d56 */
[----:B------:R-:W-:Y:S01]  /*5c40*/  HMMA.16816.F32.BF16 R64, R144, R162, R64 ;  /* 0x000000a29040723c */ /* 0x000fe20000041840 */
[----:B------:R1:W-:Y:S03]  /*5c50*/  LDGSTS.E.BYPASS.LTC128B.128 [R235+0x3100], [R138.64], !P3 ;  /* 0x031000008aeb7fae */ /* 0x0003e6000d901d56 */
[----:B----4-:R-:W-:Y:S04]  /*5c60*/  IADD3 R2, P1, R136, UR12, RZ ;  /* 0x0000000c88027c10 */ /* 0x010fe8000ff3e0ff */
[----:B------:R-:W-:Y:S02]  /*5c70*/  IADD3.X R3, R137, UR11, RZ, P1, !PT ;  /* 0x0000000b89037c10 */ /* 0x000fe40008ffe4ff */
[----:B------:R-:W-:Y:S03]  /*5c80*/  PLOP3.LUT P1, PT, PT, PT, UP1, 0x80, 0x0 ;  /* 0x000000000000781c */ /* 0x000fe60003f2f018 */
[----:B------:R2:W-:Y:S08]  /*5c90*/  LDGSTS.E.BYPASS.LTC128B.128 [R235+0x7100], [R2.64], !P0 ;  /* 0x0710000002eb7fae */ /* 0x0005f0000c101d56 */
[----:B---3--:R-:W-:Y:S08]  /*5ca0*/  LDSM.16.M88.4 R168, [R218+0x8900] ;  /* 0x00890000daa8783b */ /* 0x008ff00000000200 */
[----:B-1----:R-:W1:Y:S08]  /*5cb0*/  LDSM.16.M88.4 R136, [R218+0x8100] ;  /* 0x00810000da88783b */ /* 0x002e700000000200 */
[----:B------:R-:W3:Y:S08]  /*5cc0*/  LDSM.16.M88.4 R172, [R218+0x9100] ;  /* 0x00910000daac783b */ /* 0x000ef00000000200 */
[----:B------:R-:W0:Y:S08]  /*5cd0*/  LDGDEPBAR ;  /* 0x00000000000079af */ /* 0x000e300000000000 */
[----:B------:R-:W4:Y:S08]  /*5ce0*/  LDSM.16.M88.4 R148, [R218+0x9900] ;  /* 0x00990000da94783b */ /* 0x000f300000000200 */
[----:B------:R-:W5:Y:S01]  /*5cf0*/  LDSM.16.M88.4 R176, [R218+0xa100] ;  /* 0x00a10000dab0783b */ /* 0x000f620000000200 */
[C---:B-1----:R-:W-:Y:S07]  /*5d00*/  HMMA.16816.F32.BF16 R4, R164.reuse, R136, R4 ;  /* 0x00000088a404723c */ /* 0x042fee0000041804 */
[----:B------:R-:W1:Y:S01]  /*5d10*/  LDSM.16.M88.4 R152, [R218+0xa900] ;  /* 0x00a90000da98783b */ /* 0x000e620000000200 */
[C---:B------:R-:W-:Y:S07]  /*5d20*/  HMMA.16816.F32.BF16 R8, R164.reuse, R138, R8 ;  /* 0x0000008aa408723c */ /* 0x040fee0000041808 */
[----:B------:R-:W1:Y:S01]  /*5d30*/  LDSM.16.M88.4 R180, [R218+0xb100] ;  /* 0x00b10000dab4783b */ /* 0x000e620000000200 */
[C---:B------:R-:W-:Y:S07]  /*5d40*/  HMMA.16816.F32.BF16 R12, R164.reuse, R168, R12 ;  /* 0x000000a8a40c723c */ /* 0x040fee000004180c */
[----:B------:R-:W1:Y:S01]  /*5d50*/  LDSM.16.M88.4 R156, [R218+0xb900] ;  /* 0x00b90000da9c783b */ /* 0x000e620000000200 */
[C---:B------:R-:W-:Y:S07]  /*5d60*/  HMMA.16816.F32.BF16 R16, R164.reuse, R170, R16 ;  /* 0x000000aaa410723c */ /* 0x040fee0000041810 */
[----:B------:R-:W1:Y:S01]  /*5d70*/  LDSM.16.M88.4 R136, [R215] ;  /* 0x00000000d788783b */ /* 0x000e620000000200 */
[C---:B---3--:R-:W-:Y:S07]  /*5d80*/  HMMA.16816.F32.BF16 R20, R164.reuse, R172, R20 ;  /* 0x000000aca414723c */ /* 0x048fee0000041814 */
[----:B------:R-:W-:Y:S01]  /*5d90*/  LDSM.16.M88.4 R160, [R215+0x1000] ;  /* 0x00100000d7a0783b */ /* 0x000fe20000000200 */
[C---:B------:R-:W-:Y:S07]  /*5da0*/  HMMA.16816.F32.BF16 R24, R164.reuse, R174, R24 ;  /* 0x000000aea418723c */ /* 0x040fee0000041818 */
[----:B------:R-:W-:Y:S01]  /*5db0*/  LDSM.16.M88.4 R168, [R215+0x1800] ;  /* 0x00180000d7a8783b */ /* 0x000fe20000000200 */
[C---:B----4-:R-:W-:Y:S07]  /*5dc0*/  HMMA.16816.F32.BF16 R28, R164.reuse, R148, R28 ;  /* 0x00000094a41c723c */ /* 0x050fee000004181c */
[----:B------:R-:W-:Y:S01]  /*5dd0*/  LDSM.16.M88.4 R172, [R215+0x2000] ;  /* 0x00200000d7ac783b */ /* 0x000fe20000000200 */
[C---:B------:R-:W-:Y:S07]  /*5de0*/  HMMA.16816.F32.BF16 R32, R164.reuse, R150, R32 ;  /* 0x00000096a420723c */ /* 0x040fee0000041820 */
[----:B------:R-:W3:Y:S01]  /*5df0*/  LDSM.16.M88.4 R148, [R215+0x800] ;  /* 0x00080000d794783b */ /* 0x000ee20000000200 */
[C---:B-----5:R-:W-:Y:S07]  /*5e00*/  HMMA.16816.F32.BF16 R36, R164.reuse, R176, R36 ;  /* 0x000000b0a424723c */ /* 0x060fee0000041824 */
[----:B------:R-:W-:Y:S01]  /*5e10*/  LDSM.16.M88.4 R192, [R212+0xc100] ;  /* 0x00c10000d4c0783b */ /* 0x000fe20000000200 */
[C---:B------:R-:W-:Y:S07]  /*5e20*/  HMMA.16816.F32.BF16 R40, R164.reuse, R178, R40 ;  /* 0x000000b2a428723c */ /* 0x040fee0000041828 */
[----:B------:R-:W-:Y:S01]  /*5e30*/  LDSM.16.M88.4 R176, [R215+0x3000] ;  /* 0x00300000d7b0783b */ /* 0x000fe20000000200 */
[C---:B-1----:R-:W-:Y:S07]  /*5e40*/  HMMA.16816.F32.BF16 R44, R164.reuse, R152, R44 ;  /* 0x00000098a42c723c */ /* 0x042fee000004182c */
[----:B------:R-:W-:Y:S01]  /*5e50*/  LDSM.16.M88.4 R204, [R218+0xf900] ;  /* 0x00f90000dacc783b */ /* 0x000fe20000000200 */
[C---:B------:R-:W-:Y:S07]  /*5e60*/  HMMA.16816.F32.BF16 R48, R164.reuse, R154, R48 ;  /* 0x0000009aa430723c */ /* 0x040fee0000041830 */
[----:B------:R-:W1:Y:S01]  /*5e70*/  LDSM.16.M88.4 R152, [R215+0x2800] ;  /* 0x00280000d798783b */ /* 0x000e620000000200 */
[C---:B------:R-:W-:Y:S08]  /*5e80*/  HMMA.16816.F32.BF16 R52, R164.reuse, R180, R52 ;  /* 0x000000b4a434723c */ /* 0x040ff00000041834 */
[C---:B------:R-:W-:Y:S01]  /*5e90*/  HMMA.16816.F32.BF16 R56, R164.reuse, R182, R56 ;  /* 0x000000b6a438723c */ /* 0x040fe20000041838 */
[----:B------:R-:W4:Y:S07]  /*5ea0*/  LDSM.16.M88.4 R180, [R215+0x3800] ;  /* 0x00380000d7b4783b */ /* 0x000f2e0000000200 */
[C---:B------:R-:W-:Y:S08]  /*5eb0*/  HMMA.16816.F32.BF16 R60, R164.reuse, R156, R60 ;  /* 0x0000009ca43c723c */ /* 0x040ff0000004183c */
[----:B------:R-:W-:Y:S01]  /*5ec0*/  HMMA.16816.F32.BF16 R64, R164, R158, R64 ;  /* 0x0000009ea440723c */ /* 0x000fe20000041840 */
[----:B------:R-:W5:Y:S07]  /*5ed0*/  LDSM.16.M88.4 R156, [R212+0xc900] ;  /* 0x00c90000d49c783b */ /* 0x000f6e0000000200 */
[C---:B------:R-:W-:Y:S08]  /*5ee0*/  HMMA.16816.F32.BF16 R4, R184.reuse, R136, R4 ;  /* 0x00000088b804723c */ /* 0x040ff00000041804 */
[C---:B------:R-:W-:Y:S01]  /*5ef0*/  HMMA.16816.F32.BF16 R8, R184.reuse, R138, R8 ;  /* 0x0000008ab808723c */ /* 0x040fe20000041808 */
[----:B------:R-:W1:Y:S07]  /*5f00*/  LDSM.16.M88.4 R136, [R212+0xd100] ;  /* 0x00d10000d488783b */ /* 0x000e6e0000000200 */
[C---:B---3--:R-:W-:Y:S08]  /*5f10*/  HMMA.16816.F32.BF16 R12, R184.reuse, R148, R12 ;  /* 0x00000094b80c723c */ /* 0x048ff0000004180c */
[C---:B------:R-:W-:Y:S01]  /*5f20*/  HMMA.16816.F32.BF16 R16, R184.reuse, R150, R16 ;  /* 0x00000096b810723c */ /* 0x040fe20000041810 */
[----:B------:R-:W3:Y:S07]  /*5f30*/  LDSM.16.M88.4 R148, [R212+0xd900] ;  /* 0x00d90000d494783b */ /* 0x000eee0000000200 */
[C---:B------:R-:W-:Y:S08]  /*5f40*/  HMMA.16816.F32.BF16 R20, R184.reuse, R160, R20 ;  /* 0x000000a0b814723c */ /* 0x040ff00000041814 */
[C---:B------:R-:W-:Y:S01]  /*5f50*/  HMMA.16816.F32.BF16 R24, R184.reuse, R162, R24 ;  /* 0x000000a2b818723c */ /* 0x040fe20000041818 */
[----:B------:R-:W2:Y:S07]  /*5f60*/  LDSM.16.M88.4 R160, [R212+0xe100] ;  /* 0x00e10000d4a0783b */ /* 0x000eae0000000200 */
[C---:B------:R-:W-:Y:S08]  /*5f70*/  HMMA.16816.F32.BF16 R28, R184.reuse, R168, R28 ;  /* 0x000000a8b81c723c */ /* 0x040ff0000004181c */
[C---:B------:R-:W-:Y:S01]  /*5f80*/  HMMA.16816.F32.BF16 R32, R184.reuse, R170, R32 ;  /* 0x000000aab820723c */ /* 0x040fe20000041820 */
[----:B------:R-:W-:Y:S07]  /*5f90*/  LDSM.16.M88.4 R168, [R212+0xf100] ;  /* 0x00f10000d4a8783b */ /* 0x000fee0000000200 */
[C---:B------:R-:W-:Y:S08]  /*5fa0*/  HMMA.16816.F32.BF16 R36, R184.reuse, R172, R36 ;  /* 0x000000acb824723c */ /* 0x040ff00000041824 */
[C---:B------:R-:W-:Y:S01]  /*5fb0*/  HMMA.16816.F32.BF16 R40, R184.reuse, R174, R40 ;  /* 0x000000aeb828723c */ /* 0x040fe20000041828 */
[----:B------:R-:W-:Y:S07]  /*5fc0*/  LDSM.16.M88.4 R172, [R212+0xf900] ;  /* 0x00f90000d4ac783b */ /* 0x000fee0000000200 */
[C---:B-1----:R-:W-:Y:S08]  /*5fd0*/  HMMA.16816.F32.BF16 R44, R184.reuse, R152, R44 ;  /* 0x00000098b82c723c */ /* 0x042ff0000004182c */
[C---:B------:R-:W-:Y:S01]  /*5fe0*/  HMMA.16816.F32.BF16 R48, R184.reuse, R154, R48 ;  /* 0x0000009ab830723c */ /* 0x040fe20000041830 */
[----:B------:R-:W1:Y:S07]  /*5ff0*/  LDSM.16.M88.4 R152, [R212+0xe900] ;  /* 0x00e90000d498783b */ /* 0x000e6e0000000200 */
[C---:B------:R-:W-:Y:S08]  /*6000*/  HMMA.16816.F32.BF16 R52, R184.reuse, R176, R52 ;  /* 0x000000b0b834723c */ /* 0x040ff00000041834 */
[C---:B------:R-:W-:Y:S01]  /*6010*/  HMMA.16816.F32.BF16 R56, R184.reuse, R178, R56 ;  /* 0x000000b2b838723c */ /* 0x040fe20000041838 */
[----:B------:R-:W1:Y:S07]  /*6020*/  LDSM.16.M88.4 R176, [R227] ;  /* 0x00000000e3b0783b */ /* 0x000e6e0000000200 */
[C---:B----4-:R-:W-:Y:S08]  /*6030*/  HMMA.16816.F32.BF16 R60, R184.reuse, R180, R60 ;  /* 0x000000b4b83c723c */ /* 0x050ff0000004183c */
[----:B------:R-:W-:Y:S01]  /*6040*/  HMMA.16816.F32.BF16 R64, R184, R182, R64 ;  /* 0x000000b6b840723c */ /* 0x000fe20000041840 */
[----:B------:R-:W4:Y:S07]  /*6050*/  LDSM.16.M88.4 R180, [R226] ;  /* 0x00000000e2b4783b */ /* 0x000f2e0000000200 */
[C---:B------:R-:W-:Y:S08]  /*6060*/  HMMA.16816.F32.BF16 R4, R188.reuse, R192, R4 ;  /* 0x000000c0bc04723c */ /* 0x040ff00000041804 */
[C---:B------:R-:W-:Y:S01]  /*6070*/  HMMA.16816.F32.BF16 R8, R188.reuse, R194, R8 ;  /* 0x000000c2bc08723c */ /* 0x040fe20000041808 */
[----:B------:R-:W1:Y:S07]  /*6080*/  LDSM.16.M88.4 R192, [R225] ;  /* 0x00000000e1c0783b */ /* 0x000e6e0000000200 */
[C---:B-----5:R-:W-:Y:S08]  /*6090*/  HMMA.16816.F32.BF16 R12, R188.reuse, R156, R12 ;  /* 0x0000009cbc0c723c */ /* 0x060ff0000004180c */
[C---:B------:R-:W-:Y:S01]  /*60a0*/  HMMA.16816.F32.BF16 R16, R188.reuse, R158, R16 ;  /* 0x0000009ebc10723c */ /* 0x040fe20000041810 */
[----:B------:R-:W5:Y:S07]  /*60b0*/  LDSM.16.M88.4 R156, [R224] ;  /* 0x00000000e09c783b */ /* 0x000f6e0000000200 */
[C---:B------:R-:W-:Y:S08]  /*60c0*/  HMMA.16816.F32.BF16 R20, R188.reuse, R136, R20 ;  /* 0x00000088bc14723c */ /* 0x040ff00000041814 */
[C---:B------:R-:W-:Y:S01]  /*60d0*/  HMMA.16816.F32.BF16 R24, R188.reuse, R138, R24 ;  /* 0x0000008abc18723c */ /* 0x040fe20000041818 */
[----:B------:R-:W4:Y:S07]  /*60e0*/  LDSM.16.M88.4 R136, [R223] ;  /* 0x00000000df88783b */ /* 0x000f2e0000000200 */
[C---:B---3--:R-:W-:Y:S08]  /*60f0*/  HMMA.16816.F32.BF16 R28, R188.reuse, R148, R28 ;  /* 0x00000094bc1c723c */ /* 0x048ff0000004181c */
[C---:B------:R-:W-:Y:S01]  /*6100*/  HMMA.16816.F32.BF16 R32, R188.reuse, R150, R32 ;  /* 0x00000096bc20723c */ /* 0x040fe20000041820 */
[----:B------:R-:W3:Y:S07]  /*6110*/  LDSM.16.M88.4 R148, [R222] ;  /* 0x00000000de94783b */ /* 0x000eee0000000200 */
[C---:B--2---:R-:W-:Y:S08]  /*6120*/  HMMA.16816.F32.BF16 R36, R188.reuse, R160, R36 ;  /* 0x000000a0bc24723c */ /* 0x044ff00000041824 */
[C---:B------:R-:W-:Y:S01]  /*6130*/  HMMA.16816.F32.BF16 R40, R188.reuse, R162, R40 ;  /* 0x000000a2bc28723c */ /* 0x040fe20000041828 */
[----:B------:R-:W-:Y:S07]  /*6140*/  LDSM.16.M88.4 R160, [R220] ;  /* 0x00000000dca0783b */ /* 0x000fee0000000200 */
[C---:B-1----:R-:W-:Y:S08]  /*6150*/  HMMA.16816.F32.BF16 R44, R188.reuse, R152, R44 ;  /* 0x00000098bc2c723c */ /* 0x042ff0000004182c */
[C---:B------:R-:W-:Y:S01]  /*6160*/  HMMA.16816.F32.BF16 R48, R188.reuse, R154, R48 ;  /* 0x0000009abc30723c */ /* 0x040fe20000041830 */
[----:B------:R-:W1:Y:S07]  /*6170*/  LDSM.16.M88.4 R152, [R221] ;  /* 0x00000000dd98783b */ /* 0x000e6e0000000200 */
[C---:B------:R-:W-:Y:S08]  /*6180*/  HMMA.16816.F32.BF16 R52, R188.reuse, R168, R52 ;  /* 0x000000a8bc34723c */ /* 0x040ff00000041834 */
[C---:B------:R-:W-:Y:S01]  /*6190*/  HMMA.16816.F32.BF16 R56, R188.reuse, R170, R56 ;  /* 0x000000aabc38723c */ /* 0x040fe20000041838 */
[----:B------:R-:W-:Y:S07]  /*61a0*/  LDSM.16.M88.4 R168, [R218+0xd100] ;  /* 0x00d10000daa8783b */ /* 0x000fee0000000200 */
[C---:B------:R-:W-:Y:S08]  /*61b0*/  HMMA.16816.F32.BF16 R60, R188.reuse, R172, R60 ;  /* 0x000000acbc3c723c */ /* 0x040ff0000004183c */
[----:B------:R-:W-:Y:S01]  /*61c0*/  HMMA.16816.F32.BF16 R64, R188, R174, R64 ;  /* 0x000000aebc40723c */ /* 0x000fe20000041840 */
[----:B------:R-:W-:Y:S07]  /*61d0*/  LDSM.16.M88.4 R172, [R218+0xd900] ;  /* 0x00d90000daac783b */ /* 0x000fee0000000200 */
[C---:B------:R-:W-:Y:S08]  /*61e0*/  HMMA.16816.F32.BF16 R4, R196.reuse, R176, R4 ;  /* 0x000000b0c404723c */ /* 0x040ff00000041804 */
[C---:B------:R-:W-:Y:S01]  /*61f0*/  HMMA.16816.F32.BF16 R8, R196.reuse, R178, R8 ;  /* 0x000000b2c408723c */ /* 0x040fe20000041808 */
[----:B------:R-:W-:Y:S07]  /*6200*/  LDSM.16.M88.4 R176, [R218+0xe100] ;  /* 0x00e10000dab0783b */ /* 0x000fee0000000200 */
[C---:B----4-:R-:W-:Y:S08]  /*6210*/  HMMA.16816.F32.BF16 R12, R196.reuse, R180, R12 ;  /* 0x000000b4c40c723c */ /* 0x050ff0000004180c */
[C---:B------:R-:W-:Y:S01]  /*6220*/  HMMA.16816.F32.BF16 R16, R196.reuse, R182, R16 ;  /* 0x000000b6c410723c */ /* 0x040fe20000041810 */
[----:B------:R-:W-:Y:S07]  /*6230*/  LDSM.16.M88.4 R180, [R218+0xe900] ;  /* 0x00e90000dab4783b */ /* 0x000fee0000000200 */
[C---:B------:R-:W-:Y:S08]  /*6240*/  HMMA.16816.F32.BF16 R20, R196.reuse, R192, R20 ;  /* 0x000000c0c414723c */ /* 0x040ff00000041814 */
[C---:B------:R-:W-:Y:S01]  /*6250*/  HMMA.16816.F32.BF16 R24, R196.reuse, R194, R24 ;  /* 0x000000c2c418723c */ /* 0x040fe20000041818 */
[----:B------:R-:W-:Y:S07]  /*6260*/  LDSM.16.M88.4 R192, [R218+0xf100] ;  /* 0x00f10000dac0783b */ /* 0x000fee0000000200 */
[C---:B-----5:R-:W-:Y:S08]  /*6270*/  HMMA.16816.F32.BF16 R28, R196.reuse, R156, R28 ;  /* 0x0000009cc41c723c */ /* 0x060ff0000004181c */
[C---:B------:R-:W-:Y:S01]  /*6280*/  HMMA.16816.F32.BF16 R32, R196.reuse, R158, R32 ;  /* 0x0000009ec420723c */ /* 0x040fe20000041820 */
[----:B------:R-:W2:Y:S07]  /*6290*/  LDSM.16.M88.4 R156, [R218+0xc100] ;  /* 0x00c10000da9c783b */ /* 0x000eae0000000200 */
[C---:B------:R-:W-:Y:S08]  /*62a0*/  HMMA.16816.F32.BF16 R36, R196.reuse, R136, R36 ;  /* 0x00000088c424723c */ /* 0x040ff00000041824 */
[C---:B------:R-:W-:Y:S01]  /*62b0*/  HMMA.16816.F32.BF16 R40, R196.reuse, R138, R40 ;  /* 0x0000008ac428723c */ /* 0x040fe20000041828 */
[----:B------:R-:W4:Y:S07]  /*62c0*/  LDSM.16.M88.4 R136, [R218+0xc900] ;  /* 0x00c90000da88783b */ /* 0x000f2e0000000200 */
[C---:B---3--:R-:W-:Y:S08]  /*62d0*/  HMMA.16816.F32.BF16 R44, R196.reuse, R148, R44 ;  /* 0x00000094c42c723c */ /* 0x048ff0000004182c */
[C---:B------:R-:W-:Y:S01]  /*62e0*/  HMMA.16816.F32.BF16 R48, R196.reuse, R150, R48 ;  /* 0x00000096c430723c */ /* 0x040fe20000041830 */
[----:B------:R-:W3:Y:S07]  /*62f0*/  LDSM.16.M88.4 R148, [R215+0x4000] ;  /* 0x00400000d794783b */ /* 0x000eee0000000200 */
[C---:B-1----:R-:W-:Y:S08]  /*6300*/  HMMA.16816.F32.BF16 R52, R196.reuse, R152, R52 ;  /* 0x00000098c434723c */ /* 0x042ff00000041834 */
[C---:B------:R-:W-:Y:S08]  /*6310*/  HMMA.16816.F32.BF16 R56, R196.reuse, R154, R56 ;  /* 0x0000009ac438723c */ /* 0x040ff00000041838 */
[C---:B------:R-:W-:Y:S08]  /*6320*/  HMMA.16816.F32.BF16 R60, R196.reuse, R160, R60 ;  /* 0x000000a0c43c723c */ /* 0x040ff0000004183c */
[----:B------:R-:W-:Y:S08]  /*6330*/  HMMA.16816.F32.BF16 R64, R196, R162, R64 ;  /* 0x000000a2c440723c */ /* 0x000ff00000041840 */
[C---:B--2---:R-:W-:Y:S08]  /*6340*/  HMMA.16816.F32.BF16 R4, R200.reuse, R156, R4 ;  /* 0x0000009cc804723c */ /* 0x044ff00000041804 */
[C---:B------:R-:W-:Y:S08]  /*6350*/  HMMA.16816.F32.BF16 R8, R200.reuse, R158, R8 ;  /* 0x0000009ec808723c */ /* 0x040ff00000041808 */
[C---:B----4-:R-:W-:Y:S08]  /*6360*/  HMMA.16816.F32.BF16 R12, R200.reuse, R136, R12 ;  /* 0x00000088c80c723c */ /* 0x050ff0000004180c */
[C---:B------:R-:W-:Y:S01]  /*6370*/  HMMA.16816.F32.BF16 R16, R200.reuse, R138, R16 ;  /* 0x0000008ac810723c */ /* 0x040fe20000041810 */
[----:B------:R-:W1:Y:S07]  /*6380*/  LDSM.16.M88.4 R136, [R215+0x4800] ;  /* 0x00480000d788783b */ /* 0x000e6e0000000200 */
[C---:B------:R-:W-:Y:S08]  /*6390*/  HMMA.16816.F32.BF16 R20, R200.reuse, R168, R20 ;  /* 0x000000a8c814723c */ /* 0x040ff00000041814 */
        /* <DEDUP_REMOVED lines=10> */
[----:B------:R-:W-:Y:S08]  /*6440*/  HMMA.16816.F32.BF16 R64, R200, R206, R64 ;  /* 0x000000cec840723c */ /* 0x000ff00000041840 */
[C---:B---3--:R-:W-:Y:S08]  /*6450*/  HMMA.16816.F32.BF16 R4, R208.reuse, R148, R4 ;  /* 0x00000094d004723c */ /* 0x048ff00000041804 */
[C---:B------:R-:W-:Y:S08]  /*6460*/  HMMA.16816.F32.BF16 R8, R208.reuse, R150, R8 ;  /* 0x00000096d008723c */ /* 0x040ff00000041808 */
[C---:B-1----:R-:W-:Y:S08]  /*6470*/  HMMA.16816.F32.BF16 R12, R208.reuse, R136, R12 ;  /* 0x00000088d00c723c */ /* 0x042ff0000004180c */
[----:B------:R-:W-:Y:S01]  /*6480*/  FMUL.FTZ R4, R4, c[0x0][0x320] ;  /* 0x0000c80004047a20 */ /* 0x000fe20000410000 */
[C---:B------:R-:W-:Y:S03]  /*6490*/  HMMA.16816.F32.BF16 R16, R208.reuse, R138, R16 ;  /* 0x0000008ad010723c */ /* 0x040fe60000041810 */
[----:B------:R-:W-:Y:S01]  /*64a0*/  MUFU.TANH R150, R4 ;  /* 0x0000000400967308 */ /* 0x000fe20000002400 */
[----:B------:R-:W-:Y:S02]  /*64b0*/  FMUL.FTZ R5, R5, c[0x0][0x320] ;  /* 0x0000c80005057a20 */ /* 0x000fe40000410000 */
[----:B------:R-:W-:Y:S02]  /*64c0*/  FMUL.FTZ R6, R6, c[0x0][0x320] ;  /* 0x0000c80006067a20 */ /* 0x000fe40000410000 */
[----:B------:R-:W-:Y:S04]  /*64d0*/  FMUL.FTZ R7, R7, c[0x0][0x320] ;  /* 0x0000c80007077a20 */ /* 0x000fe80000410000 */
[----:B------:R-:W-:Y:S01]  /*64e0*/  FMUL.FTZ R8, R8, c[0x0][0x320] ;  /* 0x0000c80008087a20 */ /* 0x000fe20000410000 */
[----:B------:R-:W-:Y:S01]  /*64f0*/  MUFU.TANH R149, R5 ;  /* 0x0000000500957308 */ /* 0x000fe20000002400 */
[----:B------:R-:W-:Y:S02]  /*6500*/  FMUL.FTZ R9, R9, c[0x0][0x320] ;  /* 0x0000c80009097a20 */ /* 0x000fe40000410000 */
[----:B------:R-:W-:Y:S02]  /*6510*/  FMUL.FTZ R10, R10, c[0x0][0x320] ;  /* 0x0000c8000a0a7a20 */ /* 0x000fe40000410000 */
[----:B------:R-:W-:Y:S02]  /*6520*/  FMUL.FTZ R11, R11, c[0x0][0x320] ;  /* 0x0000c8000b0b7a20 */ /* 0x000fe40000410000 */
[----:B------:R-:W-:Y:S02]  /*6530*/  FMUL.FTZ R15, R15, c[0x0][0x320] ;  /* 0x0000c8000f0f7a20 */ /* 0x000fe40000410000 */
[----:B------:R-:W-:Y:S01]  /*6540*/  FMUL.FTZ R13, R13, c[0x0][0x320] ;  /* 0x0000c8000d0d7a20 */ /* 0x000fe20000410000 */
[----:B------:R-:W1:Y:S01]  /*6550*/  MUFU.TANH R154, R6 ;  /* 0x00000006009a7308 */ /* 0x000e620000002400 */
[----:B------:R-:W-:Y:S02]  /*6560*/  FMUL.FTZ R14, R14, c[0x0][0x320] ;  /* 0x0000c8000e0e7a20 */ /* 0x000fe40000410000 */
[----:B------:R-:W-:Y:S02]  /*6570*/  FMUL.FTZ R16, R16, c[0x0][0x320] ;  /* 0x0000c80010107a20 */ /* 0x000fe40000410000 */
[----:B------:R-:W-:Y:S02]  /*6580*/  FMUL.FTZ R17, R17, c[0x0][0x320] ;  /* 0x0000c80011117a20 */ /* 0x000fe40000410000 */
[----:B------:R-:W-:Y:S02]  /*6590*/  FMUL.FTZ R18, R18, c[0x0][0x320] ;  /* 0x0000c80012127a20 */ /* 0x000fe40000410000 */
[----:B------:R-:W-:Y:S01]  /*65a0*/  FMUL.FTZ R19, R19, c[0x0][0x320] ;  /* 0x0000c80013137a20 */ /* 0x000fe20000410000 */
[----:B------:R2:W3:Y:S01]  /*65b0*/  MUFU.TANH R155, R7 ;  /* 0x00000007009b7308 */ /* 0x0004e20000002400 */
[----:B------:R-:W-:Y:S09]  /*65c0*/  FMUL.FTZ R12, R12, c[0x0][0x320] ;  /* 0x0000c8000c0c7a20 */ /* 0x000ff20000410000 */
[----:B------:R-:W-:Y:S01]  /*65d0*/  MUFU.TANH R151, R8 ;  /* 0x0000000800977308 */ /* 0x000fe20000002400 */
[----:B-1----:R-:W-:Y:S09]  /*65e0*/  FMNMX.FTZ R2, R154, R70, !PT ;  /* 0x000000469a027209 */ /* 0x002ff20007810000 */
[----:B------:R-:W-:Y:S01]  /*65f0*/  MUFU.TANH R148, R9 ;  /* 0x0000000900947308 */ /* 0x000fe20000002400 */
[----:B--2---:R-:W1:Y:S01]  /*6600*/  LDSM.16.M88.4 R4, [R215+0x5000] ;  /* 0x00500000d704783b */ /* 0x004e620000000200 */
[----:B---3--:R-:W-:Y:S08]  /*6610*/  FMNMX.FTZ R2, R155, R2, !PT ;  /* 0x000000029b027209 */ /* 0x008ff00007810000 */
[----:B------:R-:W2:Y:S10]  /*6620*/  MUFU.TANH R152, R10 ;  /* 0x0000000a00987308 */ /* 0x000eb40000002400 */
[----:B------:R3:W4:Y:S10]  /*6630*/  MUFU.TANH R153, R11 ;  /* 0x0000000b00997308 */ /* 0x0007340000002400 */
[----:B------:R-:W-:Y:S01]  /*6640*/  MUFU.TANH R138, R12 ;  /* 0x0000000c008a7308 */ /* 0x000fe20000002400 */
[----:B--2---:R-:W-:Y:S09]  /*6650*/  FMNMX.FTZ R2, R152, R2, !PT ;  /* 0x0000000298027209 */ /* 0x004ff20007810000 */
[----:B------:R-:W-:Y:S01]  /*6660*/  MUFU.TANH R139, R13 ;  /* 0x0000000d008b7308 */ /* 0x000fe20000002400 */
[----:B---3--:R-:W2:Y:S01]  /*6670*/  LDSM.16.M88.4 R8, [R215+0x5800] ;  /* 0x00580000d708783b */ /* 0x008ea20000000200 */
[C---:B-1----:R-:W-:Y:S03]  /*6680*/  HMMA.16816.F32.BF16 R20, R208.reuse, R4, R20 ;  /* 0x00000004d014723c */ /* 0x042fe60000041814 */
[----:B----4-:R-:W-:Y:S05]  /*6690*/  FMNMX.FTZ R2, R153, R2, !PT ;  /* 0x0000000299027209 */ /* 0x010fea0007810000 */
[----:B------:R-:W1:Y:S01]  /*66a0*/  MUFU.TANH R158, R14 ;  /* 0x0000000e009e7308 */ /* 0x000e620000002400 */
[C---:B------:R-:W-:Y:S01]  /*66b0*/  HMMA.16816.F32.BF16 R24, R208.reuse, R6, R24 ;  /* 0x00000006d018723c */ /* 0x040fe20000041818 */
[----:B------:R-:W3:Y:S08]  /*66c0*/  LDSM.16.M88.4 R4, [R215+0x6000] ;  /* 0x00600000d704783b */ /* 0x000ef00000000200 */
[----:B------:R-:W-:Y:S06]  /*66d0*/  MUFU.TANH R156, R16 ;  /* 0x00000010009c7308 */ /* 0x000fec0000002400 */
[----:B------:R-:W-:Y:S04]  /*66e0*/  FMUL.FTZ R20, R20, c[0x0][0x320] ;  /* 0x0000c80014147a20 */ /* 0x000fe80000410000 */
[----:B------:R-:W4:Y:S01]  /*66f0*/  MUFU.TANH R160, R15 ;  /* 0x0000000f00a07308 */ /* 0x000f220000002400 */
[----:B------:R-:W-:Y:S02]  /*6700*/  FMUL.FTZ R21, R21, c[0x0][0x320] ;  /* 0x0000c80015157a20 */ /* 0x000fe40000410000 */
[----:B------:R-:W-:Y:S01]  /*6710*/  FMUL.FTZ R22, R22, c[0x0][0x320] ;  /* 0x0000c80016167a20 */ /* 0x000fe20000410000 */
[----:B-1----:R-:W-:Y:S01]  /*6720*/  FMNMX.FTZ R2, R158, R2, !PT ;  /* 0x000000029e027209 */ /* 0x002fe20007810000 */
[----:B------:R-:W-:Y:S02]  /*6730*/  FMUL.FTZ R23, R23, c[0x0][0x320] ;  /* 0x0000c80017177a20 */ /* 0x000fe40000410000 */
[----:B------:R-:W-:Y:S02]  /*6740*/  FMUL.FTZ R24, R24, c[0x0][0x320] ;  /* 0x0000c80018187a20 */ /* 0x000fe40000410000 */
[----:B------:R-:W-:Y:S01]  /*6750*/  FMUL.FTZ R25, R25, c[0x0][0x320] ;  /* 0x0000c80019197a20 */ /* 0x000fe20000410000 */
[----:B------:R-:W-:Y:S01]  /*6760*/  MUFU.TANH R157, R17 ;  /* 0x00000011009d7308 */ /* 0x000fe20000002400 */
[----:B------:R-:W-:Y:S02]  /*6770*/  FMUL.FTZ R26, R26, c[0x0][0x320] ;  /* 0x0000c8001a1a7a20 */ /* 0x000fe40000410000 */
[----:B------:R-:W-:Y:S01]  /*6780*/  FMUL.FTZ R27, R27, c[0x0][0x320] ;  /* 0x0000c8001b1b7a20 */ /* 0x000fe20000410000 */
[C---:B--2---:R-:W-:Y:S06]  /*6790*/  HMMA.16816.F32.BF16 R28, R208.reuse, R8, R28 ;  /* 0x00000008d01c723c */ /* 0x044fec000004181c */
[----:B------:R-:W1:Y:S02]  /*67a0*/  MUFU.TANH R159, R18 ;  /* 0x00000012009f7308 */ /* 0x000e640000002400 */
[C---:B------:R-:W-:Y:S01]  /*67b0*/  HMMA.16816.F32.BF16 R32, R208.reuse, R10, R32 ;  /* 0x0000000ad020723c */ /* 0x040fe20000041820 */
[----:B------:R-:W2:Y:S03]  /*67c0*/  LDSM.16.M88.4 R8, [R215+0x6800] ;  /* 0x00680000d708783b */ /* 0x000ea60000000200 */
[----:B----4-:R-:W-:Y:S04]  /*67d0*/  FMNMX.FTZ R2, R160, R2, !PT ;  /* 0x00000002a0027209 */ /* 0x010fe80007810000 */
[----:B------:R-:W-:Y:S01]  /*67e0*/  MUFU.TANH R162, R20 ;  /* 0x0000001400a27308 */ /* 0x000fe20000002400 */
[C---:B---3--:R-:W-:Y:S07]  /*67f0*/  HMMA.16816.F32.BF16 R36, R208.reuse, R4, R36 ;  /* 0x00000004d024723c */ /* 0x048fee0000041824 */
[----:B------:R-:W-:Y:S01]  /*6800*/  FMUL.FTZ R28, R28, c[0x0][0x320] ;  /* 0x0000c8001c1c7a20 */ /* 0x000fe20000410000 */
[C---:B------:R-:W-:Y:S01]  /*6810*/  HMMA.16816.F32.BF16 R40, R208.reuse, R6, R40 ;  /* 0x00000006d028723c */ /* 0x040fe20000041828 */
[----:B------:R-:W3:Y:S01]  /*6820*/  MUFU.TANH R161, R19 ;  /* 0x0000001300a17308 */ /* 0x000ee20000002400 */
[----:B------:R-:W4:Y:S02]  /*6830*/  LDSM.16.M88.4 R4, [R215+0x7000] ;  /* 0x00700000d704783b */ /* 0x000f240000000200 */
[----:B------:R-:W-:Y:S01]  /*6840*/  FMUL.FTZ R29, R29, c[0x0][0x320] ;  /* 0x0000c8001d1d7a20 */ /* 0x000fe20000410000 */
[----:B-1----:R-:W-:Y:S01]  /*6850*/  FMNMX.FTZ R2, R159, R2, !PT ;  /* 0x000000029f027209 */ /* 0x002fe20007810000 */
[----:B------:R-:W-:Y:S02]  /*6860*/  FMUL.FTZ R30, R30, c[0x0][0x320] ;  /* 0x0000c8001e1e7a20 */ /* 0x000fe40000410000 */
[----:B------:R-:W-:Y:S03]  /*6870*/  FMUL.FTZ R31, R31, c[0x0][0x320] ;  /* 0x0000c8001f1f7a20 */ /* 0x000fe60000410000 */
[----:B------:R-:W-:Y:S01]  /*6880*/  MUFU.TANH R171, R21 ;  /* 0x0000001500ab7308 */ /* 0x000fe20000002400 */
[----:B------:R-:W-:Y:S02]  /*6890*/  FMUL.FTZ R33, R33, c[0x0][0x320] ;  /* 0x0000c80021217a20 */ /* 0x000fe40000410000 */
[----:B------:R-:W-:Y:S02]  /*68a0*/  FMUL.FTZ R34, R34, c[0x0][0x320] ;  /* 0x0000c80022227a20 */ /* 0x000fe40000410000 */
[----:B------:R-:W-:Y:S02]  /*68b0*/  FMUL.FTZ R36, R36, c[0x0][0x320] ;  /* 0x0000c80024247a20 */ /* 0x000fe40000410000 */
[----:B------:R-:W-:Y:S02]  /*68c0*/  FMUL.FTZ R37, R37, c[0x0][0x320] ;  /* 0x0000c80025257a20 */ /* 0x000fe40000410000 */
[----:B------:R-:W-:Y:S01]  /*68d0*/  FMUL.FTZ R38, R38, c[0x0][0x320] ;  /* 0x0000c80026267a20 */ /* 0x000fe20000410000 */
[----:B------:R-:W1:Y:S01]  /*68e0*/  MUFU.TANH R175, R22 ;  /* 0x0000001600af7308 */ /* 0x000e620000002400 */
[----:B------:R-:W-:Y:S01]  /*68f0*/  FMUL.FTZ R39, R39, c[0x0][0x320] ;  /* 0x0000c80027277a20 */ /* 0x000fe20000410000 */
[C---:B--2---:R-:W-:Y:S03]  /*6900*/  HMMA.16816.F32.BF16 R44, R208.reuse, R8, R44 ;  /* 0x00000008d02c723c */ /* 0x044fe6000004182c */
[----:B------:R-:W-:Y:S01]  /*6910*/  FMUL.FTZ R35, R35, c[0x0][0x320] ;  /* 0x0000c80023237a20 */ /* 0x000fe20000410000 */
[----:B---3--:R-:W-:Y:S01]  /*6920*/  FMNMX.FTZ R2, R161, R2, !PT ;  /* 0x00000002a1027209 */ /* 0x008fe20007810000 */
[----:B------:R-:W-:Y:S03]  /*6930*/  FMUL.FTZ R32, R32, c[0x0][0x320] ;  /* 0x0000c80020207a20 */ /* 0x000fe60000410000 */
[----:B------:R-:W-:Y:S01]  /*6940*/  MUFU.TANH R173, R24 ;  /* 0x0000001800ad7308 */ /* 0x000fe20000002400 */
[C---:B------:R-:W-:Y:S01]  /*6950*/  HMMA.16816.F32.BF16 R48, R208.reuse, R10, R48 ;  /* 0x0000000ad030723c */ /* 0x040fe20000041830 */
[----:B------:R-:W2:Y:S01]  /*6960*/  LDSM.16.M88.4 R8, [R215+0x7800] ;  /* 0x00780000d708783b */ /* 0x000ea20000000200 */
[----:B------:R-:W-:Y:S04]  /*6970*/  DEPBAR.LE SB0, 0x0 ;  /* 0x000080000000791a */ /* 0x000fe80000000000 */
[----:B------:R-:W-:Y:S02]  /*6980*/  FMUL.FTZ R41, R41, c[0x0][0x320] ;  /* 0x0000c80029297a20 */ /* 0x000fe40000410000 */
[----:B------:R-:W-:Y:S01]  /*6990*/  FMUL.FTZ R42, R42, c[0x0][0x320] ;  /* 0x0000c8002a2a7a20 */ /* 0x000fe20000410000 */
[----:B------:R-:W3:Y:S01]  /*69a0*/  MUFU.TANH R176, R23 ;  /* 0x0000001700b07308 */ /* 0x000ee20000002400 */
[C---:B----4-:R-:W-:Y:S01]  /*69b0*/  HMMA.16816.F32.BF16 R52, R208.reuse, R4, R52 ;  /* 0x00000004d034723c */ /* 0x050fe20000041834 */
[----:B------:R-:W4:Y:S04]  /*69c0*/  LDL R5, [R1+0xc] ;  /* 0x00000c0001057983 */ /* 0x000f280000100800 */
[----:B------:R-:W-:Y:S01]  /*69d0*/  FMUL.FTZ R43, R43, c[0x0][0x320] ;  /* 0x0000c8002b2b7a20 */ /* 0x000fe20000410000 */
[----:B-1----:R-:W-:Y:S01]  /*69e0*/  FMNMX.FTZ R2, R175, R2, !PT ;  /* 0x00000002af027209 */ /* 0x002fe20007810000 */
[----:B------:R-:W-:Y:S01]  /*69f0*/  FMUL.FTZ R44, R44, c[0x0][0x320] ;  /* 0x0000c8002c2c7a20 */ /* 0x000fe20000410000 */
[C---:B------:R-:W-:Y:S01]  /*6a00*/  HMMA.16816.F32.BF16 R56, R208.reuse, R6, R56 ;  /* 0x00000006d038723c */ /* 0x040fe20000041838 */
[----:B------:R-:W-:Y:S01]  /*6a10*/  MUFU.TANH R172, R25 ;  /* 0x0000001900ac7308 */ /* 0x000fe20000002400 */
[----:B------:R-:W5:Y:S02]  /*6a20*/  LDL.64 R6, [R1+0x38] ;  /* 0x0000380001067983 */ /* 0x000f640000100a00 */
[----:B------:R-:W-:Y:S02]  /*6a30*/  FMUL.FTZ R45, R45, c[0x0][0x320] ;  /* 0x0000c8002d2d7a20 */ /* 0x000fe40000410000 */
[----:B------:R-:W-:Y:S02]  /*6a40*/  FMUL.FTZ R46, R46, c[0x0][0x320] ;  /* 0x0000c8002e2e7a20 */ /* 0x000fe40000410000 */
[----:B------:R-:W-:Y:S03]  /*6a50*/  FMUL.FTZ R47, R47, c[0x0][0x320] ;  /* 0x0000c8002f2f7a20 */ /* 0x000fe60000410000 */
[----:B------:R-:W1:Y:S01]  /*6a60*/  MUFU.TANH R174, R26 ;  /* 0x0000001a00ae7308 */ /* 0x000e620000002400 */
[----:B------:R-:W-:Y:S01]  /*6a70*/  BAR.SYNC.DEFER_BLOCKING 0x0 ;  /* 0x0000000000007b1d */ /* 0x000fe20000010000 */
[----:B------:R-:W-:Y:S02]  /*6a80*/  FMUL.FTZ R49, R49, c[0x0][0x320] ;  /* 0x0000c80031317a20 */ /* 0x000fe40000410000 */
[----:B------:R-:W-:Y:S01]  /*6a90*/  FMUL.FTZ R50, R50, c[0x0][0x320] ;  /* 0x0000c80032327a20 */ /* 0x000fe20000410000 */
[----:B---3--:R-:W-:Y:S01]  /*6aa0*/  FMNMX.FTZ R2, R176, R2, !PT ;  /* 0x00000002b0027209 */ /* 0x008fe20007810000 */
[----:B------:R-:W-:Y:S02]  /*6ab0*/  FMUL.FTZ R53, R53, c[0x0][0x320] ;  /* 0x0000c80035357a20 */ /* 0x000fe40000410000 */
[----:B------:R-:W-:Y:S02]  /*6ac0*/  FMUL.FTZ R52, R52, c[0x0][0x320] ;  /* 0x0000c80034347a20 */ /* 0x000fe40000410000 */
[----:B------:R-:W3:Y:S01]  /*6ad0*/  MUFU.TANH R0, R53 ;  /* 0x0000003500007308 */ /* 0x000ee20000002400 */
[----:B------:R-:W-:Y:S01]  /*6ae0*/  FMUL.FTZ R54, R54, c[0x0][0x320] ;  /* 0x0000c80036367a20 */ /* 0x000fe20000410000 */
[C---:B--2---:R-:W-:Y:S01]  /*6af0*/  HMMA.16816.F32.BF16 R60, R208.reuse, R8, R60 ;  /* 0x00000008d03c723c */ /* 0x044fe2000004183c */
[----:B------:R-:W2:Y:S02]  /*6b00*/  LDL.64 R8, [R1+0x28] ;  /* 0x0000280001087983 */ /* 0x000ea40000100a00 */
[----:B------:R-:W-:Y:S02]  /*6b10*/  FMUL.FTZ R56, R56, c[0x0][0x320] ;  /* 0x0000c80038387a20 */ /* 0x000fe40000410000 */
[----:B------:R-:W-:Y:S02]  /*6b20*/  FMUL.FTZ R55, R55, c[0x0][0x320] ;  /* 0x0000c80037377a20 */ /* 0x000fe40000410000 */
[----:B------:R-:W-:Y:S01]  /*6b30*/  FMUL.FTZ R59, R59, c[0x0][0x320] ;  /* 0x0000c8003b3b7a20 */ /* 0x000fe20000410000 */
[----:B------:R3:W-:Y:S01]  /*6b40*/  MUFU.TANH R241, R56 ;  /* 0x0000003800f17308 */ /* 0x0007e20000002400 */
[----:B------:R-:W-:Y:S01]  /*6b50*/  HMMA.16816.F32.BF16 R64, R208, R10, R64 ;  /* 0x0000000ad040723c */ /* 0x000fe20000041840 */
[----:B------:R-:W2:Y:S02]  /*6b60*/  LDL R10, [R1+0x8] ;  /* 0x00000800010a7983 */ /* 0x000ea40000100800 */
[----:B------:R-:W-:Y:S01]  /*6b70*/  FMUL.FTZ R57, R57, c[0x0][0x320] ;  /* 0x0000c80039397a20 */ /* 0x000fe20000410000 */
[----:B-1----:R-:W-:Y:S01]  /*6b80*/  FMNMX.FTZ R2, R174, R2, !PT ;  /* 0x00000002ae027209 */ /* 0x002fe20007810000 */
[----:B------:R-:W-:Y:S02]  /*6b90*/  FMUL.FTZ R58, R58, c[0x0][0x320] ;  /* 0x0000c8003a3a7a20 */ /* 0x000fe40000410000 */
[----:B------:R-:W-:Y:S02]  /*6ba0*/  FMUL.FTZ R51, R51, c[0x0][0x320] ;  /* 0x0000c80033337a20 */ /* 0x000fe40000410000 */
[----:B------:R-:W-:Y:S03]  /*6bb0*/  MUFU.TANH R178, R28 ;  /* 0x0000001c00b27308 */ /* 0x000fe60000002400 */
[----:B------:R-:W-:Y:S02]  /*6bc0*/  FMUL.FTZ R40, R40, c[0x0][0x320] ;  /* 0x0000c80028287a20 */ /* 0x000fe40000410000 */
[----:B------:R-:W-:Y:S02]  /*6bd0*/  FMUL.FTZ R48, R48, c[0x0][0x320] ;  /* 0x0000c80030307a20 */ /* 0x000fe40000410000 */
[----:B------:R-:W-:Y:S02]  /*6be0*/  FMUL.FTZ R62, R62, c[0x0][0x320] ;  /* 0x0000c8003e3e7a20 */ /* 0x000fe40000410000 */
[----:B------:R-:W-:Y:S01]  /*6bf0*/  FMUL.FTZ R60, R60, c[0x0][0x320] ;  /* 0x0000c8003c3c7a20 */ /* 0x000fe20000410000 */
[----:B------:R-:W1:Y:S01]  /*6c00*/  MUFU.TANH R177, R27 ;  /* 0x0000001b00b17308 */ /* 0x000e620000002400 */
[----:B------:R-:W-:Y:S02]  /*6c10*/  FMUL.FTZ R61, R61, c[0x0][0x320] ;  /* 0x0000c8003d3d7a20 */ /* 0x000fe40000410000 */
[----:B------:R-:W-:Y:S01]  /*6c20*/  FMUL.FTZ R63, R63, c[0x0][0x320] ;  /* 0x0000c8003f3f7a20 */ /* 0x000fe20000410000 */
[----:B---3--:R-:W-:Y:S01]  /*6c30*/  MOV R56, R0 ;  /* 0x0000000000387202 */ /* 0x008fe20000000f00 */
[----:B------:R-:W-:Y:S01]  /*6c40*/  FMUL.FTZ R64, R64, c[0x0][0x320] ;  /* 0x0000c80040407a20 */ /* 0x000fe20000410000 */
[----:B------:R-:W-:Y:S01]  /*6c50*/  FMNMX.FTZ R0, R150, R69, !PT ;  /* 0x0000004596007209 */ /* 0x000fe20007810000 */
[----:B------:R-:W-:Y:S02]  /*6c60*/  FMUL.FTZ R65, R65, c[0x0][0x320] ;  /* 0x0000c80041417a20 */ /* 0x000fe40000410000 */
[----:B------:R-:W-:Y:S01]  /*6c70*/  FMUL.FTZ R66, R66, c[0x0][0x320] ;  /* 0x0000c80042427a20 */ /* 0x000fe20000410000 */
[----:B------:R-:W-:Y:S01]  /*6c80*/  MUFU.TANH R183, R29 ;  /* 0x0000001d00b77308 */ /* 0x000fe20000002400 */
[----:B------:R-:W-:Y:S04]  /*6c90*/  FMNMX.FTZ R0, R149, R0, !PT ;  /* 0x0000000095007209 */ /* 0x000fe80007810000 */
[----:B------:R-:W-:Y:S04]  /*6ca0*/  FMNMX.FTZ R0, R151, R0, !PT ;  /* 0x0000000097007209 */ /* 0x000fe80007810000 */
[----:B------:R-:W-:Y:S01]  /*6cb0*/  FMNMX.FTZ R0, R148, R0, !PT ;  /* 0x0000000094007209 */ /* 0x000fe20007810000 */
[----:B------:R-:W3:Y:S03]  /*6cc0*/  MUFU.TANH R204, R30 ;  /* 0x0000001e00cc7308 */ /* 0x000ee60000002400 */
[----:B------:R-:W-:Y:S02]  /*6cd0*/  FMNMX.FTZ R0, R138, R0, !PT ;  /* 0x000000008a007209 */ /* 0x000fe40007810000 */
[----:B-1----:R-:W-:Y:S02]  /*6ce0*/  FMNMX.FTZ R2, R177, R2, !PT ;  /* 0x00000002b1027209 */ /* 0x002fe40007810000 */
[----:B------:R-:W-:Y:S03]  /*6cf0*/  FMNMX.FTZ R0, R139, R0, !PT ;  /* 0x000000008b007209 */ /* 0x000fe60007810000 */
[----:B------:R-:W1:Y:S01]  /*6d00*/  MUFU.TANH R192, R32 ;  /* 0x0000002000c07308 */ /* 0x000e620000002400 */
[----:B------:R-:W-:Y:S04]  /*6d10*/  FMNMX.FTZ R0, R156, R0, !PT ;  /* 0x000000009c007209 */ /* 0x000fe80007810000 */
[----:B------:R-:W-:Y:S04]  /*6d20*/  FMNMX.FTZ R0, R157, R0, !PT ;  /* 0x000000009d007209 */ /* 0x000fe80007810000 */
[----:B------:R-:W-:Y:S01]  /*6d30*/  FMNMX.FTZ R0, R162, R0, !PT ;  /* 0x00000000a2007209 */ /* 0x000fe20007810000 */
[----:B------:R-:W1:Y:S03]  /*6d40*/  MUFU.TANH R236, R31 ;  /* 0x0000001f00ec7308 */ /* 0x000e660000002400 */
[----:B------:R-:W-:Y:S02]  /*6d50*/  FMNMX.FTZ R0, R171, R0, !PT ;  /* 0x00000000ab007209 */ /* 0x000fe40007810000 */
[----:B---3--:R-:W-:Y:S02]  /*6d60*/  FMNMX.FTZ R2, R204, R2, !PT ;  /* 0x00000002cc027209 */ /* 0x008fe40007810000 */
[----:B------:R-:W-:Y:S03]  /*6d70*/  FMNMX.FTZ R0, R173, R0, !PT ;  /* 0x00000000ad007209 */ /* 0x000fe60007810000 */
[----:B------:R-:W3:Y:S01]  /*6d80*/  MUFU.TANH R193, R33 ;  /* 0x0000002100c17308 */ /* 0x000ee20000002400 */
[----:B------:R-:W-:Y:S04]  /*6d90*/  FMNMX.FTZ R0, R172, R0, !PT ;  /* 0x00000000ac007209 */ /* 0x000fe80007810000 */
[----:B------:R-:W-:Y:S04]  /*6da0*/  FMNMX.FTZ R0, R178, R0, !PT ;  /* 0x00000000b2007209 */ /* 0x000fe80007810000 */
[----:B------:R-:W-:Y:S01]  /*6db0*/  FMNMX.FTZ R0, R183, R0, !PT ;  /* 0x00000000b7007209 */ /* 0x000fe20007810000 */
[----:B------:R-:W3:Y:S03]  /*6dc0*/  MUFU.TANH R242, R36 ;  /* 0x0000002400f27308 */ /* 0x000ee60000002400 */
[----:B-1----:R-:W-:Y:S02]  /*6dd0*/  FMNMX.FTZ R0, R192, R0, !PT ;  /* 0x00000000c0007209 */ /* 0x002fe40007810000 */
[----:B------:R-:W-:Y:S05]  /*6de0*/  FMNMX.FTZ R2, R236, R2, !PT ;  /* 0x00000002ec027209 */ /* 0x000fea0007810000 */
[----:B------:R-:W1:Y:S01]  /*6df0*/  MUFU.TANH R206, R34 ;  /* 0x0000002200ce7308 */ /* 0x000e620000002400 */
[----:B---3--:R-:W-:Y:S09]  /*6e00*/  FMNMX.FTZ R0, R193, R0, !PT ;  /* 0x00000000c1007209 */ /* 0x008ff20007810000 */
[----:B------:R-:W3:Y:S01]  /*6e10*/  MUFU.TANH R244, R37 ;  /* 0x0000002500f47308 */ /* 0x000ee20000002400 */
[----:B------:R-:W-:Y:S09]  /*6e20*/  FMNMX.FTZ R0, R242, R0, !PT ;  /* 0x00000000f2007209 */ /* 0x000ff20007810000 */
[----:B------:R-:W3:Y:S01]  /*6e30*/  MUFU.TANH R237, R35 ;  /* 0x0000002300ed7308 */ /* 0x000ee20000002400 */
[----:B-1----:R-:W-:Y:S09]  /*6e40*/  FMNMX.FTZ R2, R206, R2, !PT ;  /* 0x00000002ce027209 */ /* 0x002ff20007810000 */
[----:B------:R-:W1:Y:S01]  /*6e50*/  MUFU.TANH R247, R38 ;  /* 0x0000002600f77308 */ /* 0x000e620000002400 */
[----:B---3--:R-:W-:Y:S09]  /*6e60*/  FMNMX.FTZ R0, R244, R0, !PT ;  /* 0x00000000f4007209 */ /* 0x008ff20007810000 */
[----:B------:R-:W3:Y:S01]  /*6e70*/  MUFU.TANH R243, R40 ;  /* 0x0000002800f37308 */ /* 0x000ee20000002400 */
[----:B------:R-:W-:Y:S09]  /*6e80*/  FMNMX.FTZ R2, R237, R2, !PT ;  /* 0x00000002ed027209 */ /* 0x000ff20007810000 */
[----:B------:R3:W3:Y:S01]  /*6e90*/  MUFU.TANH R3, R57 ;  /* 0x0000003900037308 */ /* 0x0006e20000002400 */
[----:B-1----:R-:W-:Y:S09]  /*6ea0*/  FMNMX.FTZ R2, R247, R2, !PT ;  /* 0x00000002f7027209 */ /* 0x002ff20007810000 */
[----:B------:R-:W-:Y:S01]  /*6eb0*/  MUFU.TANH R12, R64 ;  /* 0x00000040000c7308 */ /* 0x000fe20000002400 */
[----:B---3--:R-:W-:Y:S09]  /*6ec0*/  FMNMX.FTZ R0, R243, R0, !PT ;  /* 0x00000000f3007209 */ /* 0x008ff20007810000 */
[----:B------:R1:W3:Y:S01]  /*6ed0*/  MUFU.TANH R4, R58 ;  /* 0x0000003a00047308 */ /* 0x0002e20000002400 */
[----:B------:R-:W-:Y:S09]  /*6ee0*/  MOV R57, R241 ;  /* 0x000000f100397202 */ /* 0x000ff20000000f00 */
[----:B------:R-:W3:Y:S10]  /*6ef0*/  MUFU.TANH R248, R39 ;  /* 0x0000002700f87308 */ /* 0x000ef40000002400 */
[----:B------:R-:W3:Y:S01]  /*6f00*/  MUFU.TANH R245, R41 ;  /* 0x0000002900f57308 */ /* 0x000ee20000002400 */
[----:B-1----:R-:W-:Y:S02]  /*6f10*/  MOV R58, R3 ;  /* 0x00000003003a7202 */ /* 0x002fe40000000f00 */
[----:B---3--:R-:W-:Y:S07]  /*6f20*/  MOV R64, R4 ;  /* 0x0000000400407202 */ /* 0x008fee0000000f00 */
[----:B------:R-:W1:Y:S01]  /*6f30*/  MUFU.TANH R250, R44 ;  /* 0x0000002c00fa7308 */ /* 0x000e620000002400 */
[----:B------:R-:W-:Y:S09]  /*6f40*/  FMNMX.FTZ R2, R248, R2, !PT ;  /* 0x00000002f8027209 */ /* 0x000ff20007810000 */
        /* <DEDUP_REMOVED lines=8> */
[----:B------:R-:W4:Y:S01]  /*6fd0*/  MUFU.TANH R179, R48 ;  /* 0x0000003000b37308 */ /* 0x000f220000002400 */
[----:B-1----:R-:W-:Y:S09]  /*6fe0*/  FMNMX.FTZ R2, R249, R2, !PT ;  /* 0x00000002f9027209 */ /* 0x002ff20007810000 */
[----:B------:R-:W1:Y:S01]  /*6ff0*/  MUFU.TANH R163, R47 ;  /* 0x0000002f00a37308 */ /* 0x000e620000002400 */
[----:B---3--:R-:W-:Y:S09]  /*7000*/  FMNMX.FTZ R2, R169, R2, !PT ;  /* 0x00000002a9027209 */ /* 0x008ff20007810000 */
[----:B------:R-:W3:Y:S01]  /*7010*/  MUFU.TANH R252, R49 ;  /* 0x0000003100fc7308 */ /* 0x000ee20000002400 */
[----:B----4-:R-:W-:Y:S02]  /*7020*/  @P1 IADD3 R5, P4, R5, UR8, RZ ;  /* 0x0000000805051c10 */ /* 0x010fe4000ff9e0ff */
[----:B------:R-:W-:Y:S07]  /*7030*/  FMNMX.FTZ R0, R179, R0, !PT ;  /* 0x00000000b3007209 */ /* 0x000fee0007810000 */
[----:B------:R-:W4:Y:S01]  /*7040*/  MUFU.TANH R239, R52 ;  /* 0x0000003400ef7308 */ /* 0x000f220000002400 */
[----:B-1----:R-:W-:Y:S09]  /*7050*/  FMNMX.FTZ R2, R163, R2, !PT ;  /* 0x00000002a3027209 */ /* 0x002ff20007810000 */
[----:B------:R-:W-:Y:S01]  /*7060*/  MUFU.TANH R13, R59 ;  /* 0x0000003b000d7308 */ /* 0x000fe20000002400 */
[----:B---3--:R-:W-:Y:S09]  /*7070*/  FMNMX.FTZ R0, R252, R0, !PT ;  /* 0x00000000fc007209 */ /* 0x008ff20007810000 */
[----:B------:R-:W1:Y:S01]  /*7080*/  MUFU.TANH R181, R50 ;  /* 0x0000003200b57308 */ /* 0x000e620000002400 */
[----:B----4-:R-:W-:Y:S09]  /*7090*/  FMNMX.FTZ R0, R239, R0, !PT ;  /* 0x00000000ef007209 */ /* 0x010ff20007810000 */
[----:B------:R-:W3:Y:S10]  /*70a0*/  MUFU.TANH R71, R51 ;  /* 0x0000003300477308 */ /* 0x000ef40000002400 */
[----:B------:R-:W4:Y:S01]  /*70b0*/  MUFU.TANH R3, R62 ;  /* 0x0000003e00037308 */ /* 0x000f220000002400 */
[----:B-1----:R-:W-:Y:S09]  /*70c0*/  FMNMX.FTZ R2, R181, R2, !PT ;  /* 0x00000002b5027209 */ /* 0x002ff20007810000 */
[----:B------:R4:W1:Y:S01]  /*70d0*/  MUFU.TANH R4, R65 ;  /* 0x0000004100047308 */ /* 0x0008620000002400 */
[----:B---3--:R-:W-:Y:S09]  /*70e0*/  MOV R59, R71 ;  /* 0x00000047003b7202 */ /* 0x008ff20000000f00 */
[----:B------:R-:W-:Y:S10]  /*70f0*/  MUFU.TANH R180, R60 ;  /* 0x0000003c00b47308 */ /* 0x000ff40000002400 */
[----:B------:R-:W-:Y:S01]  /*7100*/  MUFU.TANH R182, R61 ;  /* 0x0000003d00b67308 */ /* 0x000fe20000002400 */
[----:B----4-:R-:W-:Y:S02]  /*7110*/  MOV R65, R3 ;  /* 0x0000000300417202 */ /* 0x010fe40000000f00 */
[----:B------:R-:W-:Y:S02]  /*7120*/  FMNMX.FTZ R3, R59, R2, !PT ;  /* 0x000000023b037209 */ /* 0x000fe40007810000 */
[----:B------:R-:W-:Y:S01]  /*7130*/  FMNMX.FTZ R2, R56, R0, !PT ;  /* 0x0000000038027209 */ /* 0x000fe20007810000 */
[----:B------:R-:W-:Y:S04]  /*7140*/  FMUL.FTZ R0, R67, c[0x0][0x320] ;  /* 0x0000c80043007a20 */ /* 0x000fe80000410000 */
[----:B------:R-:W3:Y:S01]  /*7150*/  MUFU.TANH R238, R54 ;  /* 0x0000003600ee7308 */ /* 0x000ee20000002400 */
[----:B-1----:R-:W-:Y:S02]  /*7160*/  MOV R67, R4 ;  /* 0x0000000400437202 */ /* 0x002fe40000000f00 */
[----:B------:R-:W-:Y:S07]  /*7170*/  FMNMX.FTZ R2, R57, R2, !PT ;  /* 0x0000000239027209 */ /* 0x000fee0007810000 */
[----:B------:R1:W-:Y:S10]  /*7180*/  MUFU.TANH R136, R0 ;  /* 0x0000000000887308 */ /* 0x0003f40000002400 */
[----:B------:R-:W4:Y:S01]  /*7190*/  MUFU.TANH R240, R55 ;  /* 0x0000003700f07308 */ /* 0x000f220000002400 */
[----:B---3--:R-:W-:Y:S09]  /*71a0*/  FMNMX.FTZ R3, R238, R3, !PT ;  /* 0x00000003ee037209 */ /* 0x008ff20007810000 */
[----:B------:R4:W-:Y:S01]  /*71b0*/  MUFU.TANH R71, R66 ;  /* 0x0000004200477308 */ /* 0x0009e20000002400 */
[----:B-1----:R-:W-:Y:S04]  /*71c0*/  FMNMX.FTZ R0, R58, R2, !PT ;  /* 0x000000023a007209 */ /* 0x002fe80007810000 */
[----:B------:R-:W-:Y:S05]  /*71d0*/  FMNMX.FTZ R0, R180, R0, !PT ;  /* 0x00000000b4007209 */ /* 0x000fea0007810000 */
[----:B------:R-:W1:Y:S01]  /*71e0*/  MUFU.TANH R14, R63 ;  /* 0x0000003f000e7308 */ /* 0x000e620000002400 */
[----:B------:R-:W-:Y:S04]  /*71f0*/  FMNMX.FTZ R0, R182, R0, !PT ;  /* 0x00000000b6007209 */ /* 0x000fe80007810000 */
[----:B------:R-:W-:Y:S04]  /*7200*/  FMNMX.FTZ R68, R12, R0, !PT ;  /* 0x000000000c447209 */ /* 0x000fe80007810000 */
[----:B------:R-:W-:Y:S02]  /*7210*/  FMNMX.FTZ R68, R67, R68, !PT ;  /* 0x0000004443447209 */ /* 0x000fe40007810000 */
[----:B----4-:R-:W-:Y:S04]  /*7220*/  MOV R66, R240 ;  /* 0x000000f000427202 */ /* 0x010fe80000000f00 */
[----:B------:R-:W-:Y:S04]  /*7230*/  FMNMX.FTZ R3, R66, R3, !PT ;  /* 0x0000000342037209 */ /* 0x000fe80007810000 */
[----:B------:R-:W-:Y:S02]  /*7240*/  FMNMX.FTZ R2, R64, R3, !PT ;  /* 0x0000000340027209 */ /* 0x000fe40007810000 */
[----:B------:R-:W3:Y:S02]  /*7250*/  SHFL.BFLY PT, R3, R68, 0x2, 0x1f ;  /* 0x0c401f0044037f89 */ /* 0x000ee400000e0000 */
[----:B------:R-:W-:Y:S04]  /*7260*/  FMNMX.FTZ R2, R13, R2, !PT ;  /* 0x000000020d027209 */ /* 0x000fe80007810000 */
[----:B------:R-:W-:Y:S04]  /*7270*/  FMNMX.FTZ R2, R65, R2, !PT ;  /* 0x0000000241027209 */ /* 0x000fe80007810000 */
[----:B-1----:R-:W-:Y:S04]  /*7280*/  FMNMX.FTZ R0, R14, R2, !PT ;  /* 0x000000020e007209 */ /* 0x002fe80007810000 */
[----:B------:R-:W-:Y:S04]  /*7290*/  FMNMX.FTZ R0, R71, R0, !PT ;  /* 0x0000000047007209 */ /* 0x000fe80007810000 */
[----:B------:R-:W-:Y:S05]  /*72a0*/  FMNMX.FTZ R0, R136, R0, !PT ;  /* 0x0000000088007209 */ /* 0x000fea0007810000 */
[----:B------:R-:W1:Y:S01]  /*72b0*/  SHFL.BFLY PT, R2, R0, 0x2, 0x1f ;  /* 0x0c401f0000027f89 */ /* 0x000e6200000e0000 */
[----:B---3--:R-:W-:Y:S07]  /*72c0*/  FMNMX.FTZ R68, R68, R3, !PT ;  /* 0x0000000344447209 */ /* 0x008fee0007810000 */
[----:B------:R-:W3:Y:S01]  /*72d0*/  SHFL.BFLY PT, R4, R68, 0x1, 0x1f ;  /* 0x0c201f0044047f89 */ /* 0x000ee200000e0000 */
[----:B-1----:R-:W-:Y:S07]  /*72e0*/  FMNMX.FTZ R0, R0, R2, !PT ;  /* 0x0000000200007209 */ /* 0x002fee0007810000 */
[----:B------:R-:W1:Y:S01]  /*72f0*/  SHFL.BFLY PT, R3, R0, 0x1, 0x1f ;  /* 0x0c201f0000037f89 */ /* 0x000e6200000e0000 */
[----:B---3--:R-:W-:Y:S05]  /*7300*/  FMNMX.FTZ R68, R68, R4, !PT ;  /* 0x0000000444447209 */ /* 0x008fea0007810000 */
[C---:B------:R-:W-:Y:S02]  /*7310*/  FMUL.FTZ R137, R68.reuse, c[0x0][0x2d0] ;  /* 0x0000b40044897a20 */ /* 0x040fe40000410000 */
[----:B------:R-:W-:Y:S02]  /*7320*/  FADD.FTZ R2, -R68, R69 ;  /* 0x0000004544027221 */ /* 0x000fe40000010100 */
[--C-:B------:R-:W-:Y:S01]  /*7330*/  FFMA.FTZ R4, R150, c[0x0][0x2d0], -R137.reuse ;  /* 0x0000b40096047a23 */ /* 0x100fe20000010889 */
[----:B------:R-:W-:Y:S01]  /*7340*/  MOV R150, R14 ;  /* 0x0000000e00967202 */ /* 0x000fe20000000f00 */
[--C-:B-----5:R-:W-:Y:S01]  /*7350*/  FFMA.FTZ R7, R149, c[0x0][0x2d0], -R137.reuse ;  /* 0x0000b40095077a23 */ /* 0x120fe20000010889 */
[----:B------:R-:W-:Y:S01]  /*7360*/  MOV R149, R12 ;  /* 0x0000000c00957202 */ /* 0x000fe20000000f00 */
[----:B------:R3:W-:Y:S01]  /*7370*/  MUFU.EX2 R241, R4 ;  /* 0x0000000400f17308 */ /* 0x0007e20000000800 */
[--C-:B------:R-:W-:Y:S01]  /*7380*/  FFMA.FTZ R32, R138, c[0x0][0x2d0], -R137.reuse ;  /* 0x0000b4008a207a23 */ /* 0x100fe20000010889 */
[----:B------:R-:W-:Y:S01]  /*7390*/  MOV R138, R150 ;  /* 0x00000096008a7202 */ /* 0x000fe20000000f00 */
[----:B------:R-:W-:Y:S01]  /*73a0*/  FFMA.FTZ R40, R156, c[0x0][0x2d0], -R137 ;  /* 0x0000b4009c287a23 */ /* 0x000fe20000010889 */
[----:B------:R-:W-:Y:S02]  /*73b0*/  MOV R150, R182 ;  /* 0x000000b600967202 */ /* 0x000fe40000000f00 */
[----:B-1----:R-:W-:Y:S01]  /*73c0*/  FMNMX.FTZ R3, R0, R3, !PT ;  /* 0x0000000300037209 */ /* 0x002fe20007810000 */
[----:B------:R-:W-:Y:S03]  /*73d0*/  FMUL.FTZ R0, R2, c[0x0][0x2d0] ;  /* 0x0000b40002007a20 */ /* 0x000fe60000410000 */
[----:B------:R2:W-:Y:S01]  /*73e0*/  MUFU.EX2 R240, R7 ;  /* 0x0000000700f07308 */ /* 0x0005e20000000800 */
[----:B------:R-:W-:Y:S04]  /*73f0*/  FMUL.FTZ R69, R3, c[0x0][0x2d0] ;  /* 0x0000b40003457a20 */ /* 0x000fe80000410000 */
[--C-:B------:R-:W-:Y:S01]  /*7400*/  FFMA.FTZ R12, R155, c[0x0][0x2d0], -R69.reuse ;  /* 0x0000b4009b0c7a23 */ /* 0x100fe20000010845 */
[----:B------:R-:W-:Y:S01]  /*7410*/  MOV R155, R163 ;  /* 0x000000a3009b7202 */ /* 0x000fe20000000f00 */
[--C-:B------:R-:W-:Y:S03]  /*7420*/  FFMA.FTZ R48, R158, c[0x0][0x2d0], -R69.reuse ;  /* 0x0000b4009e307a23 */ /* 0x100fe60000010845 */
[----:B------:R1:W4:Y:S01]  /*7430*/  MUFU.EX2 R2, R0 ;  /* 0x0000000000027308 */ /* 0x0003220000000800 */
[----:B------:R-:W-:Y:S01]  /*7440*/  FFMA.FTZ R71, R71, c[0x0][0x2d0], -R69 ;  /* 0x0000b40047477a23 */ /* 0x000fe20000010845 */
[----:B---3--:R-:W-:Y:S04]  /*7450*/  @P1 IADD3 R4, P2, R6, UR8, RZ ;  /* 0x0000000806041c10 */ /* 0x008fe8000ff5e0ff */
[----:B------:R-:W-:Y:S04]  /*7460*/  @P1 LEA R6, P5, R4, c[0x0][0x1c8], 0x1 ;  /* 0x0000720004061a11 */ /* 0x000fe800078a08ff */
[----:B------:R3:W-:Y:S01]  /*7470*/  MUFU.EX2 R207, R32 ;  /* 0x0000002000cf7308 */ /* 0x0007e20000000800 */
[----:B--2---:R-:W-:Y:S02]  /*7480*/  @P1 IADD3.X R7, R9, UR9, RZ, P2, !PT ;  /* 0x0000000909071c10 */ /* 0x004fe400097fe4ff */
[----:B------:R-:W-:Y:S01]  /*7490*/  @P1 IADD3.X R9, R10, UR9, RZ, P4, !PT ;  /* 0x000000090a091c10 */ /* 0x000fe2000a7fe4ff */
[----:B------:R-:W-:Y:S01]  /*74a0*/  FFMA.FTZ R10, R151, c[0x0][0x2d0], -R137 ;  /* 0x0000b400970a7a23 */ /* 0x000fe20000010889 */
[----:B------:R-:W-:Y:S01]  /*74b0*/  @P1 LEA.HI.X R7, R4, c[0x0][0x1cc], R7, 0x1, P5 ;  /* 0x0000730004071a11 */ /* 0x000fe200028f0c07 */
[----:B------:R-:W-:Y:S01]  /*74c0*/  @UP1 UIADD3 UR9, UP0, UR20, 0x80, URZ ;  /* 0x0000008014091890 */ /* 0x000fe2000ff1e03f */
[----:B------:R-:W-:Y:S03]  /*74d0*/  @P1 LEA R8, P2, R5, c[0x0][0x1c8], 0x1 ;  /* 0x0000720005081a11 */ /* 0x000fe600078408ff */
[----:B------:R2:W-:Y:S01]  /*74e0*/  MUFU.EX2 R195, R40 ;  /* 0x0000002800c37308 */ /* 0x0005e20000000800 */
[----:B------:R-:W-:Y:S01]  /*74f0*/  MOV R151, R13 ;  /* 0x0000000d00977202 */ /* 0x000fe20000000f00 */
[----:B------:R5:W-:Y:S01]  /*7500*/  @P1 LDGSTS.E.BYPASS.LTC128B.128 [R235+0x8100], [R6.64], !P3 ;  /* 0x0810000006eb1fae */ /* 0x000be2000d901d56 */
[----:B-1----:R-:W-:Y:S01]  /*7510*/  FADD.FTZ R0, -R3, R70 ;  /* 0x0000004603007221 */ /* 0x002fe20000010100 */
[----:B------:R-:W-:Y:S01]  /*7520*/  MOV R70, R239 ;  /* 0x000000ef00467202 */ /* 0x000fe20000000f00 */
[----:B------:R-:W-:Y:S01]  /*7530*/  @UP1 UIADD3.X UR8, URZ, UR14, URZ, UP0, !UPT ;  /* 0x0000000e3f081290 */ /* 0x000fe200087fe43f */
[----:B------:R-:W-:Y:S01]  /*7540*/  @P1 LEA.HI.X R9, R5, c[0x0][0x1cc], R9, 0x1, P2 ;  /* 0x0000730005091a11 */ /* 0x000fe200010f0c09 */
[----:B------:R-:W-:Y:S01]  /*7550*/  FMUL.FTZ R0, R0, c[0x0][0x2d0] ;  /* 0x0000b40000007a20 */ /* 0x000fe20000410000 */
[----:B------:R-:W-:Y:S01]  /*7560*/  @P1 IADD3 R4, P2, R6, UR10, RZ ;  /* 0x0000000a06041c10 */ /* 0x000fe2000ff5e0ff */
[C---:B----4-:R-:W-:Y:S01]  /*7570*/  FMUL.FTZ R16, R2.reuse, R84 ;  /* 0x0000005402107220 */ /* 0x050fe20000410000 */
[----:B------:R1:W-:Y:S01]  /*7580*/  MUFU.EX2 R239, R10 ;  /* 0x0000000a00ef7308 */ /* 0x0003e20000000800 */
[----:B------:R4:W-:Y:S01]  /*7590*/  @P1 LDGSTS.E.BYPASS.LTC128B.128 [R235+0xc100], [R8.64], !P0 ;  /* 0x0c10000008eb1fae */ /* 0x0009e2000c101d56 */
[----:B------:R-:W-:Y:S01]  /*75a0*/  @P1 IADD3.X R5, R7, UR17, RZ, P2, !PT ;  /* 0x0000001107051c10 */ /* 0x000fe200097fe4ff */
[C---:B------:R-:W-:Y:S02]  /*75b0*/  FMUL.FTZ R17, R2.reuse, R85 ;  /* 0x0000005502117220 */ /* 0x040fe40000410000 */
[C---:B------:R-:W-:Y:S02]  /*75c0*/  FMUL.FTZ R24, R2.reuse, R92 ;  /* 0x0000005c02187220 */ /* 0x040fe40000410000 */
[C---:B------:R-:W-:Y:S02]  /*75d0*/  FMUL.FTZ R25, R2.reuse, R93 ;  /* 0x0000005d02197220 */ /* 0x040fe40000410000 */
[----:B------:R4:W-:Y:S01]  /*75e0*/  @P1 LDGSTS.E.BYPASS.LTC128B.128 [R235+0x9100], [R4.64], !P3 ;  /* 0x0910000004eb1fae */ /* 0x0009e2000d901d56 */
[----:B------:R-:W4:Y:S01]  /*75f0*/  MUFU.EX2 R0, R0 ;  /* 0x0000000000007308 */ /* 0x000f220000000800 */
[C---:B---3--:R-:W-:Y:S02]  /*7600*/  FMUL.FTZ R32, R2.reuse, R100 ;  /* 0x0000006402207220 */ /* 0x048fe40000410000 */
[C---:B------:R-:W-:Y:S02]  /*7610*/  FMUL.FTZ R33, R2.reuse, R101 ;  /* 0x0000006502217220 */ /* 0x040fe40000410000 */
[----:B------:R-:W-:Y:S01]  /*7620*/  FMUL.FTZ R41, R2, R109 ;  /* 0x0000006d02297220 */ /* 0x000fe20000410000 */
[----:B------:R-:W-:Y:S01]  /*7630*/  MOV R109, R70 ;  /* 0x00000046006d7202 */ /* 0x000fe20000000f00 */
[----:B------:R3:W-:Y:S01]  /*7640*/  @P1 LDGSTS.E.BYPASS.LTC128B.128 [R235+0xd100], [R4.64+0x80], !P0 ;  /* 0x0d10008004eb1fae */ /* 0x0007e2000c101d56 */
[----:B------:R-:W-:Y:S01]  /*7650*/  FFMA.FTZ R70, R162, c[0x0][0x2d0], -R137 ;  /* 0x0000b400a2467a23 */ /* 0x000fe20000010889 */
[----:B-----5:R-:W-:Y:S01]  /*7660*/  @P1 IADD3 R6, P2, R4, UR10, RZ ;  /* 0x0000000a04061c10 */ /* 0x020fe2000ff5e0ff */
[----:B------:R-:W-:Y:S01]  /*7670*/  FFMA.FTZ R7, R154, c[0x0][0x2d0], -R69 ;  /* 0x0000b4009a077a23 */ /* 0x000fe20000010845 */
[----:B------:R-:W-:Y:S01]  /*7680*/  MOV R154, R169 ;  /* 0x000000a9009a7202 */ /* 0x000fe20000000f00 */
[----:B--2---:R-:W-:Y:S01]  /*7690*/  FMUL.FTZ R40, R2, R108 ;  /* 0x0000006c02287220 */ /* 0x004fe20000410000 */
[----:B------:R-:W-:Y:S01]  /*76a0*/  MUFU.EX2 R169, R12 ;  /* 0x0000000c00a97308 */ /* 0x000fe20000000800 */
[--C-:B-1----:R-:W-:Y:S01]  /*76b0*/  FFMA.FTZ R10, R148, c[0x0][0x2d0], -R137.reuse ;  /* 0x0000b400940a7a23 */ /* 0x102fe20000010889 */
[----:B------:R-:W-:Y:S01]  /*76c0*/  MOV R148, R238 ;  /* 0x000000ee00947202 */ /* 0x000fe20000000f00 */
[C---:B------:R-:W-:Y:S01]  /*76d0*/  FMUL.FTZ R49, R2.reuse, R117 ;  /* 0x0000007502317220 */ /* 0x040fe20000410000 */
[----:B------:R-:W-:Y:S01]  /*76e0*/  MOV R108, R65 ;  /* 0x00000041006c7202 */ /* 0x000fe20000000f00 */
[----:B------:R-:W-:Y:S01]  /*76f0*/  FMUL.FTZ R65, R2, R133 ;  /* 0x0000008502417220 */ /* 0x000fe20000410000 */
[----:B----4-:R-:W-:Y:S04]  /*7700*/  @P1 IADD3 R8, P4, R6, UR10, RZ ;  /* 0x0000000a06081c10 */ /* 0x010fe8000ff9e0ff */
[----:B------:R1:W-:Y:S01]  /*7710*/  MUFU.EX2 R170, R7 ;  /* 0x0000000700aa7308 */ /* 0x0003e20000000800 */
[C---:B------:R-:W-:Y:S02]  /*7720*/  FMUL.FTZ R18, R0.reuse, R86 ;  /* 0x0000005600127220 */ /* 0x040fe40000410000 */
[C---:B------:R-:W-:Y:S02]  /*7730*/  FMUL.FTZ R19, R0.reuse, R87 ;  /* 0x0000005700137220 */ /* 0x040fe40000410000 */
[C---:B------:R-:W-:Y:S02]  /*7740*/  FMUL.FTZ R26, R0.reuse, R94 ;  /* 0x0000005e001a7220 */ /* 0x040fe40000410000 */
[C---:B------:R-:W-:Y:S02]  /*7750*/  FMUL.FTZ R27, R0.reuse, R95 ;  /* 0x0000005f001b7220 */ /* 0x040fe40000410000 */
[C---:B------:R-:W-:Y:S01]  /*7760*/  FMUL.FTZ R34, R0.reuse, R102 ;  /* 0x0000006600227220 */ /* 0x040fe20000410000 */
[----:B------:R2:W4:Y:S01]  /*7770*/  MUFU.EX2 R238, R10 ;  /* 0x0000000a00ee7308 */ /* 0x0005220000000800 */
[C---:B------:R-:W-:Y:S02]  /*7780*/  FMUL.FTZ R35, R0.reuse, R103 ;  /* 0x0000006700237220 */ /* 0x040fe40000410000 */
[C---:B------:R-:W-:Y:S01]  /*7790*/  FMUL.FTZ R42, R0.reuse, R110 ;  /* 0x0000006e002a7220 */ /* 0x040fe20000410000 */
[----:B------:R-:W-:Y:S01]  /*77a0*/  MOV R110, R66 ;  /* 0x00000042006e7202 */ /* 0x000fe20000000f00 */
[C---:B------:R-:W-:Y:S01]  /*77b0*/  FMUL.FTZ R43, R0.reuse, R111 ;  /* 0x0000006f002b7220 */ /* 0x040fe20000410000 */
[----:B------:R-:W-:Y:S01]  /*77c0*/  MOV R111, R148 ;  /* 0x00000094006f7202 */ /* 0x000fe20000000f00 */
[C---:B------:R-:W-:Y:S01]  /*77d0*/  FMUL.FTZ R50, R0.reuse, R118 ;  /* 0x0000007600327220 */ /* 0x040fe20000410000 */
[----:B------:R-:W-:Y:S01]  /*77e0*/  MOV R148, R67 ;  /* 0x0000004300947202 */ /* 0x000fe20000000f00 */
[C---:B------:R-:W-:Y:S01]  /*77f0*/  FMUL.FTZ R51, R0.reuse, R119 ;  /* 0x0000007700337220 */ /* 0x040fe20000410000 */
[----:B------:R5:W-:Y:S01]  /*7800*/  MUFU.EX2 R182, R70 ;  /* 0x0000004600b67308 */ /* 0x000be20000000800 */
[----:B------:R-:W-:Y:S01]  /*7810*/  MOV R119, R59 ;  /* 0x0000003b00777202 */ /* 0x000fe20000000f00 */
[C---:B------:R-:W-:Y:S01]  /*7820*/  FMUL.FTZ R59, R0.reuse, R127 ;  /* 0x0000007f003b7220 */ /* 0x040fe20000410000 */
[----:B-1----:R-:W-:Y:S01]  /*7830*/  @P1 IADD3.X R7, R5, UR17, RZ, P2, !PT ;  /* 0x0000001105071c10 */ /* 0x002fe200097fe4ff */
[C---:B------:R-:W-:Y:S02]  /*7840*/  FMUL.FTZ R66, R0.reuse, R134 ;  /* 0x0000008600427220 */ /* 0x040fe40000410000 */
[----:B------:R-:W-:Y:S01]  /*7850*/  FMUL.FTZ R67, R0, R135 ;  /* 0x0000008700437220 */ /* 0x000fe20000410000 */
[----:B------:R-:W-:Y:S01]  /*7860*/  @P1 IADD3.X R9, R7, UR17, RZ, P4, !PT ;  /* 0x0000001107091c10 */ /* 0x000fe2000a7fe4ff */
[----:B------:R1:W-:Y:S02]  /*7870*/  @P1 LDGSTS.E.BYPASS.LTC128B.128 [R235+0xa100], [R6.64], !P3 ;  /* 0x0a10000006eb1fae */ /* 0x0003e4000d901d56 */
[----:B------:R4:W-:Y:S01]  /*7880*/  MUFU.EX2 R158, R48 ;  /* 0x00000030009e7308 */ /* 0x0009e20000000800 */
[----:B--2---:R-:W-:Y:S02]  /*7890*/  @P1 IADD3 R10, P5, R4, UR9, RZ ;  /* 0x00000009040a1c10 */ /* 0x004fe4000ffbe0ff */
[----:B---3--:R-:W-:Y:S02]  /*78a0*/  @P1 IADD3 R4, P2, R6, UR9, RZ ;  /* 0x0000000906041c10 */ /* 0x008fe4000ff5e0ff */
[----:B------:R-:W-:Y:S02]  /*78b0*/  @P1 IADD3.X R11, R5, UR8, RZ, P5, !PT ;  /* 0x00000008050b1c10 */ /* 0x000fe4000affe4ff */
[----:B------:R-:W-:Y:S03]  /*78c0*/  @P1 IADD3.X R5, R7, UR8, RZ, P2, !PT ;  /* 0x0000000807051c10 */ /* 0x000fe600097fe4ff */
[----:B------:R-:W-:Y:S01]  /*78d0*/  MUFU.EX2 R71, R71 ;  /* 0x0000004700477308 */ /* 0x000fe20000000800 */
[----:B------:R2:W-:Y:S01]  /*78e0*/  @P1 LDGSTS.E.BYPASS.LTC128B.128 [R235+0xe100], [R10.64], !P0 ;  /* 0x0e1000000aeb1fae */ /* 0x0005e2000c101d56 */
[----:B-----5:R-:W-:Y:S07]  /*78f0*/  FFMA.FTZ R70, R171, c[0x0][0x2d0], -R137 ;  /* 0x0000b400ab467a23 */ /* 0x020fee0000010889 */
[----:B------:R3:W-:Y:S01]  /*7900*/  @P1 LDGSTS.E.BYPASS.LTC128B.128 [R235+0xb100], [R8.64], !P3 ;  /* 0x0b10000008eb1fae */ /* 0x0007e2000d901d56 */
[----:B----4-:R-:W-:Y:S02]  /*7910*/  FMUL.FTZ R48, R2, R116 ;  /* 0x0000007402307220 */ /* 0x010fe40000410000 */
[--C-:B-1----:R-:W-:Y:S01]  /*7920*/  FFMA.FTZ R6, R152, c[0x0][0x2d0], -R69.reuse ;  /* 0x0000b40098067a23 */ /* 0x102fe20000010845 */
[----:B------:R-:W-:Y:S01]  /*7930*/  MOV R152, R58 ;  /* 0x0000003a00987202 */ /* 0x000fe20000000f00 */
[C---:B------:R-:W-:Y:S03]  /*7940*/  FMUL.FTZ R7, R0.reuse, R75 ;  /* 0x0000004b00077220 */ /* 0x040fe60000410000 */
[----:B------:R1:W-:Y:S01]  /*7950*/  @P1 LDGSTS.E.BYPASS.LTC128B.128 [R235+0xf100], [R4.64], !P0 ;  /* 0x0f10000004eb1fae */ /* 0x0003e2000c101d56 */
[----:B------:R4:W-:Y:S01]  /*7960*/  MUFU.EX2 R168, R6 ;  /* 0x0000000600a87308 */ /* 0x0009e20000000800 */
[C---:B------:R-:W-:Y:S06]  /*7970*/  FMUL.FTZ R58, R0.reuse, R126 ;  /* 0x0000007e003a7220 */ /* 0x040fec0000410000 */
[----:B------:R-:W5:Y:S01]  /*7980*/  LDSM.16.MT88.4 R12, [R213+0x100] ;  /* 0x00010000d50c783b */ /* 0x000f620000004200 */
[C---:B--2---:R-:W-:Y:S02]  /*7990*/  FMUL.FTZ R10, R0.reuse, R78 ;  /* 0x0000004e000a7220 */ /* 0x044fe40000410000 */
[----:B------:R-:W-:Y:S05]  /*79a0*/  FMUL.FTZ R11, R0, R79 ;  /* 0x0000004f000b7220 */ /* 0x000fea0000410000 */
[----:B------:R-:W2:Y:S01]  /*79b0*/  LDSM.16.MT88.4 R20, [R214+0x100] ;  /* 0x00010000d614783b */ /* 0x000ea20000004200 */
[C---:B---3--:R-:W-:Y:S02]  /*79c0*/  FMUL.FTZ R8, R2.reuse, R76 ;  /* 0x0000004c02087220 */ /* 0x048fe40000410000 */
[----:B------:R-:W-:Y:S05]  /*79d0*/  FMUL.FTZ R9, R2, R77 ;  /* 0x0000004d02097220 */ /* 0x000fea0000410000 */
[----:B------:R-:W3:Y:S01]  /*79e0*/  LDSM.16.MT88.4 R28, [R217+0x100] ;  /* 0x00010000d91c783b */ /* 0x000ee20000004200 */
[----:B----4-:R-:W-:Y:S01]  /*79f0*/  FMUL.FTZ R6, R0, R74 ;  /* 0x0000004a00067220 */ /* 0x010fe20000410000 */
[----:B------:R-:W-:Y:S01]  /*7a00*/  F2FP.BF16.PACK_AB R74, R238, R239 ;  /* 0x000000efee4a723e */ /* 0x000fe200000010ff */
[----:B-1----:R-:W-:Y:S01]  /*7a10*/  FFMA.FTZ R4, R153, c[0x0][0x2d0], -R69 ;  /* 0x0000b40099047a23 */ /* 0x002fe20000010845 */
[----:B------:R-:W-:Y:S01]  /*7a20*/  MOV R153, R57 ;  /* 0x0000003900997202 */ /* 0x000fe20000000f00 */
[C---:B------:R-:W-:Y:S01]  /*7a30*/  FMUL.FTZ R5, R2.reuse, R73 ;  /* 0x0000004902057220 */ /* 0x040fe20000410000 */
[----:B------:R-:W-:Y:S01]  /*7a40*/  F2FP.BF16.PACK_AB R73, R169, R170 ;  /* 0x000000aaa949723e */ /* 0x000fe200000010ff */
[----:B------:R1:W4:Y:S01]  /*7a50*/  MUFU.EX2 R163, R4 ;  /* 0x0000000400a37308 */ /* 0x0003220000000800 */
[----:B------:R-:W2:Y:S01]  /*7a60*/  LDSM.16.MT88.4 R36, [R216+0x100] ;  /* 0x00010000d824783b */ /* 0x000ea20000004200 */
[C---:B------:R-:W-:Y:S07]  /*7a70*/  FMUL.FTZ R57, R2.reuse, R125 ;  /* 0x0000007d02397220 */ /* 0x040fee0000410000 */
[----:B------:R-:W2:Y:S08]  /*7a80*/  LDSM.16.MT88.4 R44, [R213+0x4100] ;  /* 0x00410000d52c783b */ /* 0x000eb00000004200 */
[----:B------:R-:W2:Y:S01]  /*7a90*/  LDSM.16.MT88.4 R52, [R214+0x4100] ;  /* 0x00410000d634783b */ /* 0x000ea20000004200 */
[----:B-1----:R-:W-:Y:S01]  /*7aa0*/  FMUL.FTZ R4, R2, R72 ;  /* 0x0000004802047220 */ /* 0x002fe20000410000 */
[----:B------:R-:W-:Y:S06]  /*7ab0*/  F2FP.BF16.PACK_AB R72, R240, R241 ;  /* 0x000000f1f048723e */ /* 0x000fec00000010ff */
[----:B------:R-:W1:Y:S01]  /*7ac0*/  LDSM.16.MT88.4 R60, [R217+0x4100] ;  /* 0x00410000d93c783b */ /* 0x000e620000004200 */
[----:B----4-:R-:W-:Y:S07]  /*7ad0*/  F2FP.BF16.PACK_AB R75, R163, R168 ;  /* 0x000000a8a34b723e */ /* 0x010fee00000010ff */
[C---:B-----5:R-:W-:Y:S01]  /*7ae0*/  HMMA.16816.F32.BF16 R4, R72.reuse, R12, R4 ;  /* 0x0000000c4804723c */ /* 0x060fe20000041804 */
[----:B------:R-:W4:Y:S06]  /*7af0*/  LDSM.16.MT88.4 R76, [R216+0x4100] ;  /* 0x00410000d84c783b */ /* 0x000f2c0000004200 */
[C---:B------:R-:W-:Y:S01]  /*7b00*/  FMUL.FTZ R12, R2.reuse, R80 ;  /* 0x00000050020c7220 */ /* 0x040fe20000410000 */
[C---:B------:R-:W-:Y:S01]  /*7b10*/  HMMA.16816.F32.BF16 R8, R72.reuse, R14, R8 ;  /* 0x0000000e4808723c */ /* 0x040fe20000041808 */
[----:B------:R-:W-:Y:S03]  /*7b20*/  LDSM.16.MT88.4 R84, [R214+0x900] ;  /* 0x00090000d654783b */ /* 0x000fe60000004200 */
[----:B------:R-:W-:Y:S03]  /*7b30*/  FMUL.FTZ R13, R2, R81 ;  /* 0x00000051020d7220 */ /* 0x000fe60000410000 */
[C---:B------:R-:W-:Y:S02]  /*7b40*/  FMUL.FTZ R14, R0.reuse, R82 ;  /* 0x00000052000e7220 */ /* 0x040fe40000410000 */
[----:B------:R-:W-:Y:S01]  /*7b50*/  FMUL.FTZ R15, R0, R83 ;  /* 0x00000053000f7220 */ /* 0x000fe20000410000 */
[----:B------:R-:W-:Y:S06]  /*7b60*/  LDSM.16.MT88.4 R92, [R216+0x900] ;  /* 0x00090000d85c783b */ /* 0x000fec0000004200 */
[C---:B--2---:R-:W-:Y:S02]  /*7b70*/  HMMA.16816.F32.BF16 R12, R72.reuse, R20, R12 ;  /* 0x00000014480c723c */ /* 0x044fe4000004180c */
[----:B------:R-:W2:Y:S05]  /*7b80*/  LDSM.16.MT88.4 R80, [R213+0x900] ;  /* 0x00090000d550783b */ /* 0x000eaa0000004200 */
[C---:B------:R-:W-:Y:S01]  /*7b90*/  FMUL.FTZ R20, R2.reuse, R88 ;  /* 0x0000005802147220 */ /* 0x040fe20000410000 */
[C---:B------:R-:W-:Y:S02]  /*7ba0*/  HMMA.16816.F32.BF16 R16, R72.reuse, R22, R16 ;  /* 0x000000164810723c */ /* 0x040fe40000041810 */
[----:B------:R-:W-:Y:S02]  /*7bb0*/  LDSM.16.MT88.4 R100, [R216+0x5100] ;  /* 0x00510000d864783b */ /* 0x000fe40000004200 */
[----:B------:R-:W-:Y:S03]  /*7bc0*/  FMUL.FTZ R21, R2, R89 ;  /* 0x0000005902157220 */ /* 0x000fe60000410000 */
[C---:B------:R-:W-:Y:S02]  /*7bd0*/  FMUL.FTZ R22, R0.reuse, R90 ;  /* 0x0000005a00167220 */ /* 0x040fe40000410000 */
[----:B------:R-:W-:Y:S01]  /*7be0*/  FMUL.FTZ R23, R0, R91 ;  /* 0x0000005b00177220 */ /* 0x000fe20000410000 */
[----:B------:R-:W0:Y:S06]  /*7bf0*/  LDGDEPBAR ;  /* 0x00000000000079af */ /* 0x000e2c0000000000 */
[C---:B---3--:R-:W-:Y:S02]  /*7c00*/  HMMA.16816.F32.BF16 R20, R72.reuse, R28, R20 ;  /* 0x0000001c4814723c */ /* 0x048fe40000041814 */
[----:B------:R-:W3:Y:S05]  /*7c10*/  LDSM.16.MT88.4 R88, [R217+0x900] ;  /* 0x00090000d958783b */ /* 0x000eea0000004200 */
[C---:B------:R-:W-:Y:S01]  /*7c20*/  FMUL.FTZ R28, R2.reuse, R96 ;  /* 0x00000060021c7220 */ /* 0x040fe20000410000 */
[C---:B------:R-:W-:Y:S04]  /*7c30*/  HMMA.16816.F32.BF16 R24, R72.reuse, R30, R24 ;  /* 0x0000001e4818723c */ /* 0x040fe80000041818 */
[----:B------:R-:W-:Y:S03]  /*7c40*/  FMUL.FTZ R29, R2, R97 ;  /* 0x00000061021d7220 */ /* 0x000fe60000410000 */
[C---:B------:R-:W-:Y:S02]  /*7c50*/  FMUL.FTZ R30, R0.reuse, R98 ;  /* 0x00000062001e7220 */ /* 0x040fe40000410000 */
[----:B------:R-:W-:Y:S02]  /*7c60*/  FMUL.FTZ R31, R0, R99 ;  /* 0x00000063001f7220 */ /* 0x000fe40000410000 */
[----:B------:R-:W-:Y:S05]  /*7c70*/  LDSM.16.MT88.4 R96, [R217+0x5100] ;  /* 0x00510000d960783b */ /* 0x000fea0000004200 */
[C---:B------:R-:W-:Y:S07]  /*7c80*/  HMMA.16816.F32.BF16 R28, R72.reuse, R36, R28 ;  /* 0x00000024481c723c */ /* 0x040fee000004181c */
[--C-:B------:R-:W-:Y:S01]  /*7c90*/  FFMA.FTZ R36, R139, c[0x0][0x2d0], -R137.reuse ;  /* 0x0000b4008b247a23 */ /* 0x100fe20000010889 */
[C---:B------:R-:W-:Y:S03]  /*7ca0*/  HMMA.16816.F32.BF16 R32, R72.reuse, R38, R32 ;  /* 0x000000264820723c */ /* 0x040fe60000041820 */
[----:B------:R5:W-:Y:S01]  /*7cb0*/  MUFU.EX2 R205, R36 ;  /* 0x0000002400cd7308 */ /* 0x000be20000000800 */
[C---:B------:R-:W-:Y:S01]  /*7cc0*/  FMUL.FTZ R37, R2.reuse, R105 ;  /* 0x0000006902257220 */ /* 0x040fe20000410000 */
[----:B------:R-:W-:Y:S01]  /*7cd0*/  MOV R139, R64 ;  /* 0x00000040008b7202 */ /* 0x000fe20000000f00 */
[----:B------:R-:W-:Y:S02]  /*7ce0*/  FMUL.FTZ R64, R2, R132 ;  /* 0x0000008402407220 */ /* 0x000fe40000410000 */
[C---:B------:R-:W-:Y:S04]  /*7cf0*/  FMUL.FTZ R38, R0.reuse, R106 ;  /* 0x0000006a00267220 */ /* 0x040fe80000410000 */
[----:B------:R-:W-:Y:S02]  /*7d00*/  FMUL.FTZ R39, R0, R107 ;  /* 0x0000006b00277220 */ /* 0x000fe40000410000 */
[C---:B-----5:R-:W-:Y:S02]  /*7d10*/  FMUL.FTZ R36, R2.reuse, R104 ;  /* 0x0000006802247220 */ /* 0x060fe40000410000 */
[----:B------:R-:W-:Y:S05]  /*7d20*/  LDSM.16.MT88.4 R104, [R214+0x1900] ;  /* 0x00190000d668783b */ /* 0x000fea0000004200 */
[C---:B------:R-:W-:Y:S07]  /*7d30*/  HMMA.16816.F32.BF16 R36, R72.reuse, R44, R36 ;  /* 0x0000002c4824723c */ /* 0x040fee0000041824 */
[----:B------:R-:W-:Y:S01]  /*7d40*/  FFMA.FTZ R44, R157, c[0x0][0x2d0], -R137 ;  /* 0x0000b4009d2c7a23 */ /* 0x000fe20000010889 */
[C---:B------:R-:W-:Y:S03]  /*7d50*/  HMMA.16816.F32.BF16 R40, R72.reuse, R46, R40 ;  /* 0x0000002e4828723c */ /* 0x040fe60000041828 */
[----:B------:R5:W-:Y:S01]  /*7d60*/  MUFU.EX2 R194, R44 ;  /* 0x0000002c00c27308 */ /* 0x000be20000000800 */
[----:B------:R-:W-:Y:S03]  /*7d70*/  FMUL.FTZ R45, R2, R113 ;  /* 0x00000071022d7220 */ /* 0x000fe60000410000 */
[C---:B------:R-:W-:Y:S02]  /*7d80*/  FMUL.FTZ R46, R0.reuse, R114 ;  /* 0x00000072002e7220 */ /* 0x040fe40000410000 */
[----:B------:R-:W-:Y:S03]  /*7d90*/  FMUL.FTZ R47, R0, R115 ;  /* 0x00000073002f7220 */ /* 0x000fe60000410000 */
[----:B-----5:R-:W-:Y:S07]  /*7da0*/  FMUL.FTZ R44, R2, R112 ;  /* 0x00000070022c7220 */ /* 0x020fee0000410000 */
[C---:B------:R-:W-:Y:S07]  /*7db0*/  HMMA.16816.F32.BF16 R44, R72.reuse, R52, R44 ;  /* 0x00000034482c723c */ /* 0x040fee000004182c */
[--C-:B------:R-:W-:Y:S01]  /*7dc0*/  FFMA.FTZ R52, R160, c[0x0][0x2d0], -R69.reuse ;  /* 0x0000b400a0347a23 */ /* 0x100fe20000010845 */
[C---:B------:R-:W-:Y:S03]  /*7dd0*/  HMMA.16816.F32.BF16 R48, R72.reuse, R54, R48 ;  /* 0x000000364830723c */ /* 0x040fe60000041830 */
[----:B------:R5:W1:Y:S01]  /*7de0*/  MUFU.EX2 R118, R52 ;  /* 0x0000003400767308 */ /* 0x000a620000000800 */
[----:B------:R-:W-:Y:S01]  /*7df0*/  MOV R160, R181 ;  /* 0x000000b500a07202 */ /* 0x000fe20000000f00 */
[----:B------:R-:W-:Y:S01]  /*7e00*/  FMUL.FTZ R53, R2, R121 ;  /* 0x0000007902357220 */ /* 0x000fe20000410000 */
[----:B------:R-:W-:Y:S01]  /*7e10*/  MOV R121, R154 ;  /* 0x0000009a00797202 */ /* 0x000fe20000000f00 */
[C---:B------:R-:W-:Y:S01]  /*7e20*/  FMUL.FTZ R55, R0.reuse, R123 ;  /* 0x0000007b00377220 */ /* 0x040fe20000410000 */
[----:B------:R-:W-:Y:S01]  /*7e30*/  MOV R154, R56 ;  /* 0x00000038009a7202 */ /* 0x000fe20000000f00 */
[----:B------:R-:W-:Y:S03]  /*7e40*/  FFMA.FTZ R56, R159, c[0x0][0x2d0], -R69 ;  /* 0x0000b4009f387a23 */ /* 0x000fe60000010845 */
[----:B------:R-:W-:Y:S01]  /*7e50*/  MOV R159, R179 ;  /* 0x000000b3009f7202 */ /* 0x000fe20000000f00 */
[----:B------:R2:W-:Y:S01]  /*7e60*/  MUFU.EX2 R181, R70 ;  /* 0x0000004600b57308 */ /* 0x0005e20000000800 */
[----:B------:R-:W-:Y:S09]  /*7e70*/  FMUL.FTZ R54, R0, R122 ;  /* 0x0000007a00367220 */ /* 0x000ff20000410000 */
[----:B------:R3:W-:Y:S01]  /*7e80*/  MUFU.EX2 R117, R56 ;  /* 0x0000003800757308 */ /* 0x0007e20000000800 */
[C---:B-----5:R-:W-:Y:S01]  /*7e90*/  FMUL.FTZ R52, R2.reuse, R120 ;  /* 0x0000007802347220 */ /* 0x060fe20000410000 */
[----:B------:R-:W-:Y:S02]  /*7ea0*/  MOV R120, R155 ;  /* 0x0000009b00787202 */ /* 0x000fe40000000f00 */
[----:B------:R-:W-:Y:S02]  /*7eb0*/  MOV R155, R151 ;  /* 0x00000097009b7202 */ /* 0x000fe40000000f00 */
[----:B------:R-:W-:Y:S02]  /*7ec0*/  MOV R151, R180 ;  /* 0x000000b400977202 */ /* 0x000fe40000000f00 */
[C---:B-1----:R-:W-:Y:S03]  /*7ed0*/  HMMA.16816.F32.BF16 R52, R72.reuse, R60, R52 ;  /* 0x0000003c4834723c */ /* 0x042fe60000041834 */
[----:B--2---:R-:W-:Y:S04]  /*7ee0*/  FFMA.FTZ R70, R173, c[0x0][0x2d0], -R137 ;  /* 0x0000b400ad467a23 */ /* 0x004fe80000010889 */
[----:B------:R1:W-:Y:S01]  /*7ef0*/  MUFU.EX2 R180, R70 ;  /* 0x0000004600b47308 */ /* 0x0003e20000000800 */
[----:B------:R-:W-:Y:S04]  /*7f00*/  FFMA.FTZ R60, R161, c[0x0][0x2d0], -R69 ;  /* 0x0000b400a13c7a23 */ /* 0x000fe80000010845 */
[C---:B------:R-:W-:Y:S02]  /*7f10*/  FMUL.FTZ R61, R2.reuse, R129 ;  /* 0x00000081023d7220 */ /* 0x040fe40000410000 */
[----:B---3--:R-:W-:Y:S03]  /*7f20*/  FMUL.FTZ R56, R2, R124 ;  /* 0x0000007c02387220 */ /* 0x008fe60000410000 */
[----:B------:R2:W3:Y:S04]  /*7f30*/  MUFU.EX2 R116, R60 ;  /* 0x0000003c00747308 */ /* 0x0004e80000000800 */
[C---:B------:R-:W-:Y:S07]  /*7f40*/  HMMA.16816.F32.BF16 R56, R72.reuse, R62, R56 ;  /* 0x0000003e4838723c */ /* 0x040fee0000041838 */
[C---:B------:R-:W-:Y:S02]  /*7f50*/  FMUL.FTZ R62, R0.reuse, R130 ;  /* 0x00000082003e7220 */ /* 0x040fe40000410000 */
[----:B------:R-:W-:Y:S03]  /*7f60*/  FMUL.FTZ R63, R0, R131 ;  /* 0x00000083003f7220 */ /* 0x000fe60000410000 */
[----:B-1----:R-:W-:Y:S04]  /*7f70*/  FFMA.FTZ R70, R172, c[0x0][0x2d0], -R137 ;  /* 0x0000b400ac467a23 */ /* 0x002fe80000010889 */
[----:B------:R1:W-:Y:S01]  /*7f80*/  MUFU.EX2 R179, R70 ;  /* 0x0000004600b37308 */ /* 0x0003e20000000800 */
[----:B--2---:R-:W-:Y:S01]  /*7f90*/  FMUL.FTZ R60, R2, R128 ;  /* 0x00000080023c7220 */ /* 0x004fe20000410000 */
[----:B------:R-:W-:Y:S06]  /*7fa0*/  MOV R128, R160 ;  /* 0x000000a000807202 */ /* 0x000fec0000000f00 */
[C---:B----4-:R-:W-:Y:S08]  /*7fb0*/  HMMA.16816.F32.BF16 R60, R72.reuse, R76, R60 ;  /* 0x0000004c483c723c */ /* 0x050ff0000004183c */
[----:B------:R-:W-:Y:S01]  /*7fc0*/  HMMA.16816.F32.BF16 R64, R72, R78, R64 ;  /* 0x0000004e4840723c */ /* 0x000fe20000041840 */
[----:B------:R-:W2:Y:S03]  /*7fd0*/  LDSM.16.MT88.4 R76, [R213+0x4900] ;  /* 0x00490000d54c783b */ /* 0x000ea60000004200 */
[--C-:B-1----:R-:W-:Y:S03]  /*7fe0*/  FFMA.FTZ R70, R175, c[0x0][0x2d0], -R69.reuse ;  /* 0x0000b400af467a23 */ /* 0x102fe60000010845 */
[----:B------:R-:W-:Y:S01]  /*7ff0*/  F2FP.BF16.PACK_AB R73, R118, R158 ;  /* 0x0000009e7649723e */ /* 0x000fe200000010ff */
[----:B------:R1:W-:Y:S01]  /*8000*/  MUFU.EX2 R127, R70 ;  /* 0x00000046007f7308 */ /* 0x0003e20000000800 */
[----:B---3--:R-:W-:Y:S03]  /*8010*/  F2FP.BF16.PACK_AB R75, R116, R117 ;  /* 0x00000075744b723e */ /* 0x008fe600000010ff */
[----:B------:R-:W-:Y:S02]  /*8020*/  F2FP.BF16.PACK_AB R72, R205, R207 ;  /* 0x000000cfcd48723e */ /* 0x000fe400000010ff */
[----:B------:R-:W-:Y:S07]  /*8030*/  F2FP.BF16.PACK_AB R74, R194, R195 ;  /* 0x000000c3c24a723e */ /* 0x000fee00000010ff */
[C---:B------:R-:W-:Y:S08]  /*8040*/  HMMA.16816.F32.BF16 R4, R72.reuse, R80, R4 ;  /* 0x000000504804723c */ /* 0x040ff00000041804 */
[C---:B------:R-:W-:Y:S01]  /*8050*/  HMMA.16816.F32.BF16 R8, R72.reuse, R82, R8 ;  /* 0x000000524808723c */ /* 0x040fe20000041808 */
[----:B------:R-:W3:Y:S03]  /*8060*/  LDSM.16.MT88.4 R80, [R214+0x4900] ;  /* 0x00490000d650783b */ /* 0x000ee60000004200 */
[--C-:B-1----:R-:W-:Y:S04]  /*8070*/  FFMA.FTZ R70, R176, c[0x0][0x2d0], -R69.reuse ;  /* 0x0000b400b0467a23 */ /* 0x102fe80000010845 */
[C---:B------:R-:W-:Y:S01]  /*8080*/  HMMA.16816.F32.BF16 R12, R72.reuse, R84, R12 ;  /* 0x00000054480c723c */ /* 0x040fe2000004180c */
[----:B------:R1:W4:Y:S07]  /*8090*/  MUFU.EX2 R126, R70 ;  /* 0x00000046007e7308 */ /* 0x00032e0000000800 */
[C---:B------:R-:W-:Y:S01]  /*80a0*/  HMMA.16816.F32.BF16 R16, R72.reuse, R86, R16 ;  /* 0x000000564810723c */ /* 0x040fe20000041810 */
[----:B------:R-:W5:Y:S07]  /*80b0*/  LDSM.16.MT88.4 R84, [R217+0x4900] ;  /* 0x00490000d954783b */ /* 0x000f6e0000004200 */
[C---:B------:R-:W-:Y:S08]  /*80c0*/  HMMA.16816.F32.BF16 R20, R72.reuse, R88, R20 ;  /* 0x000000584814723c */ /* 0x040ff00000041814 */
[C---:B------:R-:W-:Y:S01]  /*80d0*/  HMMA.16816.F32.BF16 R24, R72.reuse, R90, R24 ;  /* 0x0000005a4818723c */ /* 0x040fe20000041818 */
[----:B------:R-:W4:Y:S03]  /*80e0*/  LDSM.16.MT88.4 R88, [R216+0x4900] ;  /* 0x00490000d858783b */ /* 0x000f260000004200 */
[--C-:B-1----:R-:W-:Y:S04]  /*80f0*/  FFMA.FTZ R70, R174, c[0x0][0x2d0], -R69.reuse ;  /* 0x0000b400ae467a23 */ /* 0x102fe80000010845 */
[C---:B------:R-:W-:Y:S01]  /*8100*/  HMMA.16816.F32.BF16 R28, R72.reuse, R92, R28 ;  /* 0x0000005c481c723c */ /* 0x040fe2000004181c */
[----:B------:R1:W-:Y:S07]  /*8110*/  MUFU.EX2 R125, R70 ;  /* 0x00000046007d7308 */ /* 0x0003ee0000000800 */
[C---:B------:R-:W-:Y:S01]  /*8120*/  HMMA.16816.F32.BF16 R32, R72.reuse, R94, R32 ;  /* 0x0000005e4820723c */ /* 0x040fe20000041820 */
[----:B------:R-:W-:Y:S07]  /*8130*/  LDSM.16.MT88.4 R92, [R214+0x5100] ;  /* 0x00510000d65c783b */ /* 0x000fee0000004200 */
[C---:B--2---:R-:W-:Y:S08]  /*8140*/  HMMA.16816.F32.BF16 R36, R72.reuse, R76, R36 ;  /* 0x0000004c4824723c */ /* 0x044ff00000041824 */
[C---:B------:R-:W-:Y:S01]  /*8150*/  HMMA.16816.F32.BF16 R40, R72.reuse, R78, R40 ;  /* 0x0000004e4828723c */ /* 0x040fe20000041828 */
[----:B------:R-:W2:Y:S03]  /*8160*/  LDSM.16.MT88.4 R76, [R213+0x1100] ;  /* 0x00110000d54c783b */ /* 0x000ea60000004200 */
[----:B-1----:R-:W-:Y:S04]  /*8170*/  FFMA.FTZ R70, R177, c[0x0][0x2d0], -R69 ;  /* 0x0000b400b1467a23 */ /* 0x002fe80000010845 */
[C---:B---3--:R-:W-:Y:S01]  /*8180*/  HMMA.16816.F32.BF16 R44, R72.reuse, R80, R44 ;  /* 0x00000050482c723c */ /* 0x048fe2000004182c */
[----:B------:R1:W3:Y:S07]  /*8190*/  MUFU.EX2 R124, R70 ;  /* 0x00000046007c7308 */ /* 0x0002ee0000000800 */
[C---:B------:R-:W-:Y:S01]  /*81a0*/  HMMA.16816.F32.BF16 R48, R72.reuse, R82, R48 ;  /* 0x000000524830723c */ /* 0x040fe20000041830 */
[----:B------:R-:W2:Y:S07]  /*81b0*/  LDSM.16.MT88.4 R80, [R214+0x1100] ;  /* 0x00110000d650783b */ /* 0x000eae0000004200 */
[C---:B-----5:R-:W-:Y:S08]  /*81c0*/  HMMA.16816.F32.BF16 R52, R72.reuse, R84, R52 ;  /* 0x000000544834723c */ /* 0x060ff00000041834 */
[C---:B------:R-:W-:Y:S01]  /*81d0*/  HMMA.16816.F32.BF16 R56, R72.reuse, R86, R56 ;  /* 0x000000564838723c */ /* 0x040fe20000041838 */
[----:B------:R-:W5:Y:S03]  /*81e0*/  LDSM.16.MT88.4 R84, [R217+0x1100] ;  /* 0x00110000d954783b */ /* 0x000f660000004200 */
[--C-:B-1----:R-:W-:Y:S04]  /*81f0*/  FFMA.FTZ R70, R178, c[0x0][0x2d0], -R137.reuse ;  /* 0x0000b400b2467a23 */ /* 0x102fe80000010889 */
[C---:B----4-:R-:W-:Y:S01]  /*8200*/  HMMA.16816.F32.BF16 R60, R72.reuse, R88, R60 ;  /* 0x00000058483c723c */ /* 0x050fe2000004183c */
[----:B------:R1:W-:Y:S07]  /*8210*/  MUFU.EX2 R178, R70 ;  /* 0x0000004600b27308 */ /* 0x0003ee0000000800 */
[----:B------:R-:W-:Y:S01]  /*8220*/  HMMA.16816.F32.BF16 R64, R72, R90, R64 ;  /* 0x0000005a4840723c */ /* 0x000fe20000041840 */
[----:B------:R-:W4:Y:S06]  /*8230*/  LDSM.16.MT88.4 R88, [R216+0x1100] ;  /* 0x00110000d858783b */ /* 0x000f2c0000004200 */
[----:B------:R-:W-:Y:S02]  /*8240*/  F2FP.BF16.PACK_AB R73, R126, R127 ;  /* 0x0000007f7e49723e */ /* 0x000fe400000010ff */
[----:B---3--:R-:W-:Y:S03]  /*8250*/  F2FP.BF16.PACK_AB R75, R124, R125 ;  /* 0x0000007d7c4b723e */ /* 0x008fe600000010ff */
[----:B------:R-:W-:Y:S02]  /*8260*/  F2FP.BF16.PACK_AB R72, R181, R182 ;  /* 0x000000b6b548723e */ /* 0x000fe400000010ff */
[----:B------:R-:W-:Y:S01]  /*8270*/  F2FP.BF16.PACK_AB R74, R179, R180 ;  /* 0x000000b4b34a723e */ /* 0x000fe200000010ff */
[--C-:B-1----:R-:W-:Y:S06]  /*8280*/  FFMA.FTZ R70, R183, c[0x0][0x2d0], -R137.reuse ;  /* 0x0000b400b7467a23 */ /* 0x102fec0000010889 */
[C---:B--2---:R-:W-:Y:S01]  /*8290*/  HMMA.16816.F32.BF16 R4, R72.reuse, R76, R4 ;  /* 0x0000004c4804723c */ /* 0x044fe20000041804 */
[----:B------:R1:W2:Y:S07]  /*82a0*/  MUFU.EX2 R176, R70 ;  /* 0x0000004600b07308 */ /* 0x0002ae0000000800 */
[C---:B------:R-:W-:Y:S01]  /*82b0*/  HMMA.16816.F32.BF16 R8, R72.reuse, R78, R8 ;  /* 0x0000004e4808723c */ /* 0x040fe20000041808 */
[----:B------:R-:W3:Y:S07]  /*82c0*/  LDSM.16.MT88.4 R76, [R213+0x5100] ;  /* 0x00510000d54c783b */ /* 0x000eee0000004200 */
[C---:B------:R-:W-:Y:S08]  /*82d0*/  HMMA.16816.F32.BF16 R12, R72.reuse, R80, R12 ;  /* 0x00000050480c723c */ /* 0x040ff0000004180c */
[C---:B------:R-:W-:Y:S01]  /*82e0*/  HMMA.16816.F32.BF16 R16, R72.reuse, R82, R16 ;  /* 0x000000524810723c */ /* 0x040fe20000041810 */
[----:B------:R-:W2:Y:S03]  /*82f0*/  LDSM.16.MT88.4 R80, [R213+0x1900] ;  /* 0x00190000d550783b */ /* 0x000ea60000004200 */
[--C-:B-1----:R-:W-:Y:S04]  /*8300*/  FFMA.FTZ R70, R192, c[0x0][0x2d0], -R137.reuse ;  /* 0x0000b400c0467a23 */ /* 0x102fe80000010889 */
[C---:B-----5:R-:W-:Y:S01]  /*8310*/  HMMA.16816.F32.BF16 R20, R72.reuse, R84, R20 ;  /* 0x000000544814723c */ /* 0x060fe20000041814 */
[----:B------:R1:W-:Y:S07]  /*8320*/  MUFU.EX2 R177, R70 ;  /* 0x0000004600b17308 */ /* 0x0003ee0000000800 */
[C---:B------:R-:W-:Y:S01]  /*8330*/  HMMA.16816.F32.BF16 R24, R72.reuse, R86, R24 ;  /* 0x000000564818723c */ /* 0x040fe20000041818 */
[----:B------:R-:W5:Y:S07]  /*8340*/  LDSM.16.MT88.4 R84, [R217+0x1900] ;  /* 0x00190000d954783b */ /* 0x000f6e0000004200 */
[C---:B----4-:R-:W-:Y:S08]  /*8350*/  HMMA.16816.F32.BF16 R28, R72.reuse, R88, R28 ;  /* 0x00000058481c723c */ /* 0x050ff0000004181c */
[C---:B------:R-:W-:Y:S01]  /*8360*/  HMMA.16816.F32.BF16 R32, R72.reuse, R90, R32 ;  /* 0x0000005a4820723c */ /* 0x040fe20000041820 */
[----:B------:R-:W-:Y:S03]  /*8370*/  LDSM.16.MT88.4 R88, [R214+0x5900] ;  /* 0x00590000d658783b */ /* 0x000fe60000004200 */
[----:B-1----:R-:W-:Y:S04]  /*8380*/  FFMA.FTZ R70, R193, c[0x0][0x2d0], -R137 ;  /* 0x0000b400c1467a23 */ /* 0x002fe80000010889 */
[C---:B---3--:R-:W-:Y:S01]  /*8390*/  HMMA.16816.F32.BF16 R36, R72.reuse, R76, R36 ;  /* 0x0000004c4824723c */ /* 0x048fe20000041824 */
[----:B------:R1:W3:Y:S07]  /*83a0*/  MUFU.EX2 R175, R70 ;  /* 0x0000004600af7308 */ /* 0x0002ee0000000800 */
[C---:B------:R-:W-:Y:S01]  /*83b0*/  HMMA.16816.F32.BF16 R40, R72.reuse, R78, R40 ;  /* 0x0000004e4828723c */ /* 0x040fe20000041828 */
[----:B------:R-:W4:Y:S07]  /*83c0*/  LDSM.16.MT88.4 R76, [R216+0x1900] ;  /* 0x00190000d84c783b */ /* 0x000f2e0000004200 */
[C---:B------:R-:W-:Y:S08]  /*83d0*/  HMMA.16816.F32.BF16 R44, R72.reuse, R92, R44 ;  /* 0x0000005c482c723c */ /* 0x040ff0000004182c */
[C---:B------:R-:W-:Y:S01]  /*83e0*/  HMMA.16816.F32.BF16 R48, R72.reuse, R94, R48 ;  /* 0x0000005e4830723c */ /* 0x040fe20000041830 */
[----:B------:R-:W-:Y:S03]  /*83f0*/  LDSM.16.MT88.4 R92, [R214+0x6100] ;  /* 0x00610000d65c783b */ /* 0x000fe60000004200 */
[--C-:B-1----:R-:W-:Y:S04]  /*8400*/  FFMA.FTZ R70, R204, c[0x0][0x2d0], -R69.reuse ;  /* 0x0000b400cc467a23 */ /* 0x102fe80000010845 */
[C---:B------:R-:W-:Y:S01]  /*8410*/  HMMA.16816.F32.BF16 R52, R72.reuse, R96, R52 ;  /* 0x000000604834723c */ /* 0x040fe20000041834 */
[----:B------:R1:W-:Y:S07]  /*8420*/  MUFU.EX2 R157, R70 ;  /* 0x00000046009d7308 */ /* 0x0003ee0000000800 */
[C---:B------:R-:W-:Y:S01]  /*8430*/  HMMA.16816.F32.BF16 R56, R72.reuse, R98, R56 ;  /* 0x000000624838723c */ /* 0x040fe20000041838 */
[----:B------:R-:W-:Y:S07]  /*8440*/  LDSM.16.MT88.4 R96, [R217+0x6100] ;  /* 0x00610000d960783b */ /* 0x000fee0000004200 */
[C---:B------:R-:W-:Y:S08]  /*8450*/  HMMA.16816.F32.BF16 R60, R72.reuse, R100, R60 ;  /* 0x00000064483c723c */ /* 0x040ff0000004183c */
[----:B------:R-:W-:Y:S01]  /*8460*/  HMMA.16816.F32.BF16 R64, R72, R102, R64 ;  /* 0x000000664840723c */ /* 0x000fe20000041840 */
[----:B------:R-:W-:Y:S03]  /*8470*/  LDSM.16.MT88.4 R100, [R214+0x2900] ;  /* 0x00290000d664783b */ /* 0x000fe60000004200 */
[--C-:B-1----:R-:W-:Y:S03]  /*8480*/  FFMA.FTZ R70, R236, c[0x0][0x2d0], -R69.reuse ;  /* 0x0000b400ec467a23 */ /* 0x102fe60000010845 */
[----:B--2---:R-:W-:Y:S01]  /*8490*/  F2FP.BF16.PACK_AB R72, R176, R178 ;  /* 0x000000b2b048723e */ /* 0x004fe200000010ff */
[----:B------:R1:W2:Y:S01]  /*84a0*/  MUFU.EX2 R156, R70 ;  /* 0x00000046009c7308 */ /* 0x0002a20000000800 */
[----:B---3--:R-:W-:Y:S03]  /*84b0*/  F2FP.BF16.PACK_AB R74, R175, R177 ;  /* 0x000000b1af4a723e */ /* 0x008fe600000010ff */
[--C-:B-1----:R-:W-:Y:S01]  /*84c0*/  FFMA.FTZ R70, R206, c[0x0][0x2d0], -R69.reuse ;  /* 0x0000b400ce467a23 */ /* 0x102fe20000010845 */
[----:B--2---:R-:W-:Y:S05]  /*84d0*/  F2FP.BF16.PACK_AB R73, R156, R157 ;  /* 0x0000009d9c49723e */ /* 0x004fea00000010ff */
[----:B------:R1:W-:Y:S02]  /*84e0*/  MUFU.EX2 R115, R70 ;  /* 0x0000004600737308 */ /* 0x0003e40000000800 */
[----:B-1----:R-:W-:Y:S08]  /*84f0*/  FFMA.FTZ R70, R237, c[0x0][0x2d0], -R69 ;  /* 0x0000b400ed467a23 */ /* 0x002ff00000010845 */
[----:B------:R1:W2:Y:S02]  /*8500*/  MUFU.EX2 R114, R70 ;  /* 0x0000004600727308 */ /* 0x0002a40000000800 */
[--C-:B-1----:R-:W-:Y:S01]  /*8510*/  FFMA.FTZ R70, R242, c[0x0][0x2d0], -R137.reuse ;  /* 0x0000b400f2467a23 */ /* 0x102fe20000010889 */
[----:B--2---:R-:W-:Y:S07]  /*8520*/  F2FP.BF16.PACK_AB R75, R114, R115 ;  /* 0x00000073724b723e */ /* 0x004fee00000010ff */
[----:B------:R1:W-:Y:S01]  /*8530*/  MUFU.EX2 R174, R70 ;  /* 0x0000004600ae7308 */ /* 0x0003e20000000800 */
[C---:B------:R-:W-:Y:S08]  /*8540*/  HMMA.16816.F32.BF16 R4, R72.reuse, R80, R4 ;  /* 0x000000504804723c */ /* 0x040ff00000041804 */
[C---:B------:R-:W-:Y:S01]  /*8550*/  HMMA.16816.F32.BF16 R8, R72.reuse, R82, R8 ;  /* 0x000000524808723c */ /* 0x040fe20000041808 */
[----:B------:R-:W2:Y:S07]  /*8560*/  LDSM.16.MT88.4 R80, [R213+0x5900] ;  /* 0x00590000d550783b */ /* 0x000eae0000004200 */
[C---:B------:R-:W-:Y:S04]  /*8570*/  HMMA.16816.F32.BF16 R12, R72.reuse, R104, R12 ;  /* 0x00000068480c723c */ /* 0x040fe8000004180c */
[--C-:B-1----:R-:W-:Y:S04]  /*8580*/  FFMA.FTZ R70, R244, c[0x0][0x2d0], -R137.reuse ;  /* 0x0000b400f4467a23 */ /* 0x102fe80000010889 */
[C---:B------:R-:W-:Y:S01]  /*8590*/  HMMA.16816.F32.BF16 R16, R72.reuse, R106, R16 ;  /* 0x0000006a4810723c */ /* 0x040fe20000041810 */
[----:B------:R1:W3:Y:S01]  /*85a0*/  MUFU.EX2 R173, R70 ;  /* 0x0000004600ad7308 */ /* 0x0002e20000000800 */
[----:B------:R-:W-:Y:S06]  /*85b0*/  LDSM.16.MT88.4 R104, [R214+0x3900] ;  /* 0x00390000d668783b */ /* 0x000fec0000004200 */
[C---:B-----5:R-:W-:Y:S08]  /*85c0*/  HMMA.16816.F32.BF16 R20, R72.reuse, R84, R20 ;  /* 0x000000544814723c */ /* 0x060ff00000041814 */
[C---:B------:R-:W-:Y:S01]  /*85d0*/  HMMA.16816.F32.BF16 R24, R72.reuse, R86, R24 ;  /* 0x000000564818723c */ /* 0x040fe20000041818 */
[----:B------:R-:W5:Y:S07]  /*85e0*/  LDSM.16.MT88.4 R84, [R217+0x5900] ;  /* 0x00590000d954783b */ /* 0x000f6e0000004200 */
[C---:B----4-:R-:W-:Y:S04]  /*85f0*/  HMMA.16816.F32.BF16 R28, R72.reuse, R76, R28 ;  /* 0x0000004c481c723c */ /* 0x050fe8000004181c */
[--C-:B-1----:R-:W-:Y:S04]  /*8600*/  FFMA.FTZ R70, R243, c[0x0][0x2d0], -R137.reuse ;  /* 0x0000b400f3467a23 */ /* 0x102fe80000010889 */
[C---:B------:R-:W-:Y:S01]  /*8610*/  HMMA.16816.F32.BF16 R32, R72.reuse, R78, R32 ;  /* 0x0000004e4820723c */ /* 0x040fe20000041820 */
[----:B------:R1:W-:Y:S01]  /*8620*/  MUFU.EX2 R172, R70 ;  /* 0x0000004600ac7308 */ /* 0x0003e20000000800 */
[----:B------:R-:W4:Y:S06]  /*8630*/  LDSM.16.MT88.4 R76, [R216+0x5900] ;  /* 0x00590000d84c783b */ /* 0x000f2c0000004200 */
[C---:B--2---:R-:W-:Y:S08]  /*8640*/  HMMA.16816.F32.BF16 R36, R72.reuse, R80, R36 ;  /* 0x000000504824723c */ /* 0x044ff00000041824 */
[C---:B------:R-:W-:Y:S01]  /*8650*/  HMMA.16816.F32.BF16 R40, R72.reuse, R82, R40 ;  /* 0x000000524828723c */ /* 0x040fe20000041828 */
[----:B------:R-:W2:Y:S07]  /*8660*/  LDSM.16.MT88.4 R80, [R213+0x2100] ;  /* 0x00210000d550783b */ /* 0x000eae0000004200 */
[C---:B------:R-:W-:Y:S04]  /*8670*/  HMMA.16816.F32.BF16 R44, R72.reuse, R88, R44 ;  /* 0x00000058482c723c */ /* 0x040fe8000004182c */
[----:B-1----:R-:W-:Y:S04]  /*8680*/  FFMA.FTZ R70, R245, c[0x0][0x2d0], -R137 ;  /* 0x0000b400f5467a23 */ /* 0x002fe80000010889 */
[C---:B------:R-:W-:Y:S01]  /*8690*/  HMMA.16816.F32.BF16 R48, R72.reuse, R90, R48 ;  /* 0x0000005a4830723c */ /* 0x040fe20000041830 */
[----:B------:R1:W1:Y:S01]  /*86a0*/  MUFU.EX2 R171, R70 ;  /* 0x0000004600ab7308 */ /* 0x0002620000000800 */
[----:B------:R-:W2:Y:S06]  /*86b0*/  LDSM.16.MT88.4 R88, [R214+0x2100] ;  /* 0x00210000d658783b */ /* 0x000eac0000004200 */
[C---:B-----5:R-:W-:Y:S08]  /*86c0*/  HMMA.16816.F32.BF16 R52, R72.reuse, R84, R52 ;  /* 0x000000544834723c */ /* 0x060ff00000041834 */
[C---:B------:R-:W-:Y:S01]  /*86d0*/  HMMA.16816.F32.BF16 R56, R72.reuse, R86, R56 ;  /* 0x000000564838723c */ /* 0x040fe20000041838 */
[----:B------:R-:W5:Y:S07]  /*86e0*/  LDSM.16.MT88.4 R84, [R217+0x2100] ;  /* 0x00210000d954783b */ /* 0x000f6e0000004200 */
[C---:B----4-:R-:W-:Y:S04]  /*86f0*/  HMMA.16816.F32.BF16 R60, R72.reuse, R76, R60 ;  /* 0x0000004c483c723c */ /* 0x050fe8000004183c */
[--C-:B-1----:R-:W-:Y:S04]  /*8700*/  FFMA.FTZ R70, R247, c[0x0][0x2d0], -R69.reuse ;  /* 0x0000b400f7467a23 */ /* 0x102fe80000010845 */
[----:B------:R-:W-:Y:S01]  /*8710*/  HMMA.16816.F32.BF16 R64, R72, R78, R64 ;  /* 0x0000004e4840723c */ /* 0x000fe20000041840 */
[----:B------:R1:W-:Y:S01]  /*8720*/  MUFU.EX2 R113, R70 ;  /* 0x0000004600717308 */ /* 0x0003e20000000800 */
[----:B------:R-:W4:Y:S05]  /*8730*/  LDSM.16.MT88.4 R76, [R216+0x2100] ;  /* 0x00210000d84c783b */ /* 0x000f2a0000004200 */
[----:B---3--:R-:W-:Y:S02]  /*8740*/  F2FP.BF16.PACK_AB R72, R173, R174 ;  /* 0x000000aead48723e */ /* 0x008fe400000010ff */
[----:B------:R-:W-:Y:S03]  /*8750*/  F2FP.BF16.PACK_AB R74, R171, R172 ;  /* 0x000000acab4a723e */ /* 0x000fe600000010ff */
[--C-:B-1----:R-:W-:Y:S04]  /*8760*/  FFMA.FTZ R70, R248, c[0x0][0x2d0], -R69.reuse ;  /* 0x0000b400f8467a23 */ /* 0x102fe80000010845 */
[----:B------:R1:W3:Y:S02]  /*8770*/  MUFU.EX2 R112, R70 ;  /* 0x0000004600707308 */ /* 0x0002e40000000800 */
[--C-:B-1----:R-:W-:Y:S01]  /*8780*/  FFMA.FTZ R70, R246, c[0x0][0x2d0], -R69.reuse ;  /* 0x0000b400f6467a23 */ /* 0x102fe20000010845 */
[----:B---3--:R-:W-:Y:S07]  /*8790*/  F2FP.BF16.PACK_AB R73, R112, R113 ;  /* 0x000000717049723e */ /* 0x008fee00000010ff */
[----:B------:R1:W-:Y:S02]  /*87a0*/  MUFU.EX2 R123, R70 ;  /* 0x00000046007b7308 */ /* 0x0003e40000000800 */
[----:B-1----:R-:W-:Y:S08]  /*87b0*/  FFMA.FTZ R70, R249, c[0x0][0x2d0], -R69 ;  /* 0x0000b400f9467a23 */ /* 0x002ff00000010845 */
[----:B------:R1:W3:Y:S02]  /*87c0*/  MUFU.EX2 R122, R70 ;  /* 0x00000046007a7308 */ /* 0x0002e40000000800 */
[--C-:B-1----:R-:W-:Y:S01]  /*87d0*/  FFMA.FTZ R70, R250, c[0x0][0x2d0], -R137.reuse ;  /* 0x0000b400fa467a23 */ /* 0x102fe20000010889 */
[----:B---3--:R-:W-:Y:S07]  /*87e0*/  F2FP.BF16.PACK_AB R75, R122, R123 ;  /* 0x0000007b7a4b723e */ /* 0x008fee00000010ff */
[----:B------:R1:W-:Y:S01]  /*87f0*/  MUFU.EX2 R162, R70 ;  /* 0x0000004600a27308 */ /* 0x0003e20000000800 */
[C---:B--2---:R-:W-:Y:S08]  /*8800*/  HMMA.16816.F32.BF16 R4, R72.reuse, R80, R4 ;  /* 0x000000504804723c */ /* 0x044ff00000041804 */
[C---:B------:R-:W-:Y:S01]  /*8810*/  HMMA.16816.F32.BF16 R8, R72.reuse, R82, R8 ;  /* 0x000000524808723c */ /* 0x040fe20000041808 */
[----:B------:R-:W2:Y:S07]  /*8820*/  LDSM.16.MT88.4 R80, [R213+0x6100] ;  /* 0x00610000d550783b */ /* 0x000eae0000004200 */
[C---:B------:R-:W-:Y:S04]  /*8830*/  HMMA.16816.F32.BF16 R12, R72.reuse, R88, R12 ;  /* 0x00000058480c723c */ /* 0x040fe8000004180c */
[--C-:B-1----:R-:W-:Y:S04]  /*8840*/  FFMA.FTZ R70, R251, c[0x0][0x2d0], -R137.reuse ;  /* 0x0000b400fb467a23 */ /* 0x102fe80000010889 */
[C---:B------:R-:W-:Y:S01]  /*8850*/  HMMA.16816.F32.BF16 R16, R72.reuse, R90, R16 ;  /* 0x0000005a4810723c */ /* 0x040fe20000041810 */
[----:B------:R1:W3:Y:S01]  /*8860*/  MUFU.EX2 R161, R70 ;  /* 0x0000004600a17308 */ /* 0x0002e20000000800 */
[----:B------:R-:W3:Y:S06]  /*8870*/  LDSM.16.MT88.4 R88, [R216+0x6100] ;  /* 0x00610000d858783b */ /* 0x000eec0000004200 */
        /* <DEDUP_REMOVED lines=15> */
[----:B------:R-:W-:Y:S06]  /*8970*/  LDSM.16.MT88.4 R92, [R214+0x7100] ;  /* 0x00710000d65c783b */ /* 0x000fec0000004200 */
[C---:B------:R-:W-:Y:S08]  /*8980*/  HMMA.16816.F32.BF16 R52, R72.reuse, R96, R52 ;  /* 0x000000604834723c */ /* 0x040ff00000041834 */
[C---:B------:R-:W-:Y:S01]  /*8990*/  HMMA.16816.F32.BF16 R56, R72.reuse, R98, R56 ;  /* 0x000000624838723c */ /* 0x040fe20000041838 */
[----:B------:R-:W-:Y:S07]  /*89a0*/  LDSM.16.MT88.4 R96, [R217+0x7100] ;  /* 0x00710000d960783b */ /* 0x000fee0000004200 */
[C---:B---3--:R-:W-:Y:S04]  /*89b0*/  HMMA.16816.F32.BF16 R60, R72.reuse, R88, R60 ;  /* 0x00000058483c723c */ /* 0x048fe8000004183c */
[--C-:B-1----:R-:W-:Y:S04]  /*89c0*/  FFMA.FTZ R70, R121, c[0x0][0x2d0], -R69.reuse ;  /* 0x0000b40079467a23 */ /* 0x102fe80000010845 */
[----:B------:R-:W-:Y:S01]  /*89d0*/  HMMA.16816.F32.BF16 R64, R72, R90, R64 ;  /* 0x0000005a4840723c */ /* 0x000fe20000041840 */
[----:B------:R1:W-:Y:S01]  /*89e0*/  MUFU.EX2 R121, R70 ;  /* 0x0000004600797308 */ /* 0x0003e20000000800 */
[----:B------:R-:W-:Y:S05]  /*89f0*/  LDSM.16.MT88.4 R88, [R214+0x6900] ;  /* 0x00690000d658783b */ /* 0x000fea0000004200 */
[----:B------:R-:W-:Y:S02]  /*8a00*/  F2FP.BF16.PACK_AB R72, R161, R162 ;  /* 0x000000a2a148723e */ /* 0x000fe400000010ff */
        /* <DEDUP_REMOVED lines=9> */
[----:B------:R-:W-:Y:S02]  /*8aa0*/  MOV R109, R155 ;  /* 0x0000009b006d7202 */ /* 0x000fe40000000f00 */
[----:B---3--:R-:W-:Y:S05]  /*8ab0*/  F2FP.BF16.PACK_AB R75, R130, R131 ;  /* 0x00000083824b723e */ /* 0x008fea00000010ff */
[----:B------:R1:W-:Y:S02]  /*8ac0*/  MUFU.EX2 R155, R70 ;  /* 0x00000046009b7308 */ /* 0x0003e40000000800 */
[C---:B-----5:R-:W-:Y:S08]  /*8ad0*/  HMMA.16816.F32.BF16 R4, R72.reuse, R84, R4 ;  /* 0x000000544804723c */ /* 0x060ff00000041804 */
[C---:B------:R-:W-:Y:S01]  /*8ae0*/  HMMA.16816.F32.BF16 R8, R72.reuse, R86, R8 ;  /* 0x000000564808723c */ /* 0x040fe20000041808 */
[----:B------:R-:W3:Y:S07]  /*8af0*/  LDSM.16.MT88.4 R84, [R213+0x6900] ;  /* 0x00690000d554783b */ /* 0x000eee0000004200 */
[C---:B------:R-:W-:Y:S04]  /*8b00*/  HMMA.16816.F32.BF16 R12, R72.reuse, R100, R12 ;  /* 0x00000064480c723c */ /* 0x040fe8000004180c */
[--C-:B-1----:R-:W-:Y:S04]  /*8b10*/  FFMA.FTZ R70, R154, c[0x0][0x2d0], -R137.reuse ;  /* 0x0000b4009a467a23 */ /* 0x102fe80000010889 */
[C---:B------:R-:W-:Y:S01]  /*8b20*/  HMMA.16816.F32.BF16 R16, R72.reuse, R102, R16 ;  /* 0x000000664810723c */ /* 0x040fe20000041810 */
[----:B------:R1:W5:Y:S01]  /*8b30*/  MUFU.EX2 R154, R70 ;  /* 0x00000046009a7308 */ /* 0x0003620000000800 */
[----:B------:R-:W-:Y:S06]  /*8b40*/  LDSM.16.MT88.4 R100, [R216+0x7100] ;  /* 0x00710000d864783b */ /* 0x000fec0000004200 */
[C---:B----4-:R-:W-:Y:S08]  /*8b50*/  HMMA.16816.F32.BF16 R20, R72.reuse, R76, R20 ;  /* 0x0000004c4814723c */ /* 0x050ff00000041814 */
[C---:B------:R-:W-:Y:S01]  /*8b60*/  HMMA.16816.F32.BF16 R24, R72.reuse, R78, R24 ;  /* 0x0000004e4818723c */ /* 0x040fe20000041818 */
[----:B------:R-:W4:Y:S07]  /*8b70*/  LDSM.16.MT88.4 R76, [R217+0x6900] ;  /* 0x00690000d94c783b */ /* 0x000f2e0000004200 */
[C---:B--2---:R-:W-:Y:S04]  /*8b80*/  HMMA.16816.F32.BF16 R28, R72.reuse, R80, R28 ;  /* 0x00000050481c723c */ /* 0x044fe8000004181c */
[--C-:B-1----:R-:W-:Y:S04]  /*8b90*/  FFMA.FTZ R70, R153, c[0x0][0x2d0], -R137.reuse ;  /* 0x0000b40099467a23 */ /* 0x102fe80000010889 */
[C---:B------:R-:W-:Y:S01]  /*8ba0*/  HMMA.16816.F32.BF16 R32, R72.reuse, R82, R32 ;  /* 0x000000524820723c */ /* 0x040fe20000041820 */
[----:B------:R1:W-:Y:S01]  /*8bb0*/  MUFU.EX2 R153, R70 ;  /* 0x0000004600997308 */ /* 0x0003e20000000800 */
[----:B------:R-:W2:Y:S06]  /*8bc0*/  LDSM.16.MT88.4 R80, [R216+0x6900] ;  /* 0x00690000d850783b */ /* 0x000eac0000004200 */
[C---:B---3--:R-:W-:Y:S08]  /*8bd0*/  HMMA.16816.F32.BF16 R36, R72.reuse, R84, R36 ;  /* 0x000000544824723c */ /* 0x048ff00000041824 */
[C---:B------:R-:W-:Y:S01]  /*8be0*/  HMMA.16816.F32.BF16 R40, R72.reuse, R86, R40 ;  /* 0x000000564828723c */ /* 0x040fe20000041828 */
[----:B------:R-:W3:Y:S07]  /*8bf0*/  LDSM.16.MT88.4 R84, [R213+0x3100] ;  /* 0x00310000d554783b */ /* 0x000eee0000004200 */
[C---:B------:R-:W-:Y:S04]  /*8c00*/  HMMA.16816.F32.BF16 R44, R72.reuse, R88, R44 ;  /* 0x00000058482c723c */ /* 0x040fe8000004182c */
[----:B-1----:R-:W-:Y:S04]  /*8c10*/  FFMA.FTZ R70, R152, c[0x0][0x2d0], -R137 ;  /* 0x0000b40098467a23 */ /* 0x002fe80000010889 */
[C---:B------:R-:W-:Y:S01]  /*8c20*/  HMMA.16816.F32.BF16 R48, R72.reuse, R90, R48 ;  /* 0x0000005a4830723c */ /* 0x040fe20000041830 */
[----:B------:R1:W1:Y:S01]  /*8c30*/  MUFU.EX2 R152, R70 ;  /* 0x0000004600987308 */ /* 0x0002620000000800 */
[----:B------:R-:W-:Y:S06]  /*8c40*/  LDSM.16.MT88.4 R88, [R216+0x3100] ;  /* 0x00310000d858783b */ /* 0x000fec0000004200 */
[C---:B----4-:R-:W-:Y:S08]  /*8c50*/  HMMA.16816.F32.BF16 R52, R72.reuse, R76, R52 ;  /* 0x0000004c4834723c */ /* 0x050ff00000041834 */
[C---:B------:R-:W-:Y:S01]  /*8c60*/  HMMA.16816.F32.BF16 R56, R72.reuse, R78, R56 ;  /* 0x0000004e4838723c */ /* 0x040fe20000041838 */
[----:B------:R-:W4:Y:S07]  /*8c70*/  LDSM.16.MT88.4 R76, [R214+0x3100] ;  /* 0x00310000d64c783b */ /* 0x000f2e0000004200 */
[C---:B--2---:R-:W-:Y:S04]  /*8c80*/  HMMA.16816.F32.BF16 R60, R72.reuse, R80, R60 ;  /* 0x00000050483c723c */ /* 0x044fe8000004183c */
[--C-:B-1----:R-:W-:Y:S04]  /*8c90*/  FFMA.FTZ R70, R111, c[0x0][0x2d0], -R69.reuse ;  /* 0x0000b4006f467a23 */ /* 0x102fe80000010845 */
[----:B------:R-:W-:Y:S01]  /*8ca0*/  HMMA.16816.F32.BF16 R64, R72, R82, R64 ;  /* 0x000000524840723c */ /* 0x000fe20000041840 */
[----:B------:R1:W-:Y:S01]  /*8cb0*/  MUFU.EX2 R129, R70 ;  /* 0x0000004600817308 */ /* 0x0003e20000000800 */
[----:B------:R-:W2:Y:S05]  /*8cc0*/  LDSM.16.MT88.4 R80, [R217+0x3100] ;  /* 0x00310000d950783b */ /* 0x000eaa0000004200 */
[----:B-----5:R-:W-:Y:S02]  /*8cd0*/  F2FP.BF16.PACK_AB R72, R154, R155 ;  /* 0x0000009b9a48723e */ /* 0x020fe400000010ff */
[----:B------:R-:W-:Y:S03]  /*8ce0*/  F2FP.BF16.PACK_AB R74, R152, R153 ;  /* 0x00000099984a723e */ /* 0x000fe600000010ff */
[--C-:B-1----:R-:W-:Y:S01]  /*8cf0*/  FFMA.FTZ R70, R110, c[0x0][0x2d0], -R69.reuse ;  /* 0x0000b4006e467a23 */ /* 0x102fe20000010845 */
[----:B------:R-:W-:Y:S03]  /*8d00*/  MOV R110, R138 ;  /* 0x0000008a006e7202 */ /* 0x000fe60000000f00 */
[----:B------:R1:W5:Y:S02]  /*8d10*/  MUFU.EX2 R128, R70 ;  /* 0x0000004600807308 */ /* 0x0003640000000800 */
[--C-:B-1----:R-:W-:Y:S01]  /*8d20*/  FFMA.FTZ R70, R139, c[0x0][0x2d0], -R69.reuse ;  /* 0x0000b4008b467a23 */ /* 0x102fe20000010845 */
[----:B-----5:R-:W-:Y:S07]  /*8d30*/  F2FP.BF16.PACK_AB R73, R128, R129 ;  /* 0x000000818049723e */ /* 0x020fee00000010ff */
[----:B------:R1:W-:Y:S02]  /*8d40*/  MUFU.EX2 R139, R70 ;  /* 0x00000046008b7308 */ /* 0x0003e40000000800 */
[----:B-1----:R-:W-:Y:S02]  /*8d50*/  FFMA.FTZ R70, R109, c[0x0][0x2d0], -R69 ;  /* 0x0000b4006d467a23 */ /* 0x002fe40000010845 */
[----:B------:R-:W5:Y:S06]  /*8d60*/  LDL.LU R109, [R1] ;  /* 0x00000000016d7983 */ /* 0x000f6c0000300800 */
[----:B------:R1:W1:Y:S02]  /*8d70*/  MUFU.EX2 R138, R70 ;  /* 0x00000046008a7308 */ /* 0x0002640000000800 */
[--C-:B-1----:R-:W-:Y:S01]  /*8d80*/  FFMA.FTZ R70, R151, c[0x0][0x2d0], -R137.reuse ;  /* 0x0000b40097467a23 */ /* 0x102fe20000010889 */
[----:B------:R-:W-:Y:S07]  /*8d90*/  F2FP.BF16.PACK_AB R75, R138, R139 ;  /* 0x0000008b8a4b723e */ /* 0x000fee00000010ff */
[----:B------:R1:W-:Y:S01]  /*8da0*/  MUFU.EX2 R151, R70 ;  /* 0x0000004600977308 */ /* 0x0003e20000000800 */
[C---:B---3--:R-:W-:Y:S08]  /*8db0*/  HMMA.16816.F32.BF16 R4, R72.reuse, R84, R4 ;  /* 0x000000544804723c */ /* 0x048ff00000041804 */
[C---:B------:R-:W-:Y:S01]  /*8dc0*/  HMMA.16816.F32.BF16 R8, R72.reuse, R86, R8 ;  /* 0x000000564808723c */ /* 0x040fe20000041808 */
[----:B------:R-:W3:Y:S07]  /*8dd0*/  LDSM.16.MT88.4 R84, [R213+0x7100] ;  /* 0x00710000d554783b */ /* 0x000eee0000004200 */
[C---:B----4-:R-:W-:Y:S04]  /*8de0*/  HMMA.16816.F32.BF16 R12, R72.reuse, R76, R12 ;  /* 0x0000004c480c723c */ /* 0x050fe8000004180c */
[--C-:B-1----:R-:W-:Y:S04]  /*8df0*/  FFMA.FTZ R70, R150, c[0x0][0x2d0], -R137.reuse ;  /* 0x0000b40096467a23 */ /* 0x102fe80000010889 */
[C---:B------:R-:W-:Y:S01]  /*8e00*/  HMMA.16816.F32.BF16 R16, R72.reuse, R78, R16 ;  /* 0x0000004e4810723c */ /* 0x040fe20000041810 */
[----:B------:R1:W4:Y:S01]  /*8e10*/  MUFU.EX2 R150, R70 ;  /* 0x0000004600967308 */ /* 0x0003220000000800 */
[----:B------:R-:W3:Y:S06]  /*8e20*/  LDSM.16.MT88.4 R76, [R213+0x3900] ;  /* 0x00390000d54c783b */ /* 0x000eec0000004200 */
[C---:B--2---:R-:W-:Y:S08]  /*8e30*/  HMMA.16816.F32.BF16 R20, R72.reuse, R80, R20 ;  /* 0x000000504814723c */ /* 0x044ff00000041814 */
[C---:B------:R-:W-:Y:S08]  /*8e40*/  HMMA.16816.F32.BF16 R24, R72.reuse, R82, R24 ;  /* 0x000000524818723c */ /* 0x040ff00000041818 */
[C---:B------:R-:W-:Y:S04]  /*8e50*/  HMMA.16816.F32.BF16 R28, R72.reuse, R88, R28 ;  /* 0x00000058481c723c */ /* 0x040fe8000004181c */
[--C-:B-1----:R-:W-:Y:S01]  /*8e60*/  FFMA.FTZ R70, R149, c[0x0][0x2d0], -R137.reuse ;  /* 0x0000b40095467a23 */ /* 0x102fe20000010889 */
[----:B----4-:R-:W-:Y:S03]  /*8e70*/  F2FP.BF16.PACK_AB R132, R150, R151 ;  /* 0x000000979684723e */ /* 0x010fe600000010ff */
[C---:B------:R-:W-:Y:S01]  /*8e80*/  HMMA.16816.F32.BF16 R32, R72.reuse, R90, R32 ;  /* 0x0000005a4820723c */ /* 0x040fe20000041820 */
[----:B------:R1:W-:Y:S07]  /*8e90*/  MUFU.EX2 R149, R70 ;  /* 0x0000004600957308 */ /* 0x0003ee0000000800 */
[C---:B---3--:R-:W-:Y:S08]  /*8ea0*/  HMMA.16816.F32.BF16 R36, R72.reuse, R84, R36 ;  /* 0x000000544824723c */ /* 0x048ff00000041824 */
[C---:B------:R-:W-:Y:S08]  /*8eb0*/  HMMA.16816.F32.BF16 R40, R72.reuse, R86, R40 ;  /* 0x000000564828723c */ /* 0x040ff00000041828 */
[C---:B------:R-:W-:Y:S04]  /*8ec0*/  HMMA.16816.F32.BF16 R44, R72.reuse, R92, R44 ;  /* 0x0000005c482c723c */ /* 0x040fe8000004182c */
[----:B-1----:R-:W-:Y:S04]  /*8ed0*/  FFMA.FTZ R70, R148, c[0x0][0x2d0], -R137 ;  /* 0x0000b40094467a23 */ /* 0x002fe80000010889 */
[C---:B------:R-:W-:Y:S01]  /*8ee0*/  HMMA.16816.F32.BF16 R48, R72.reuse, R94, R48 ;  /* 0x0000005e4830723c */ /* 0x040fe20000041830 */
[----:B------:R1:W2:Y:S01]  /*8ef0*/  MUFU.EX2 R148, R70 ;  /* 0x0000004600947308 */ /* 0x0002a20000000800 */
[----:B------:R-:W3:Y:S06]  /*8f00*/  LDSM.16.MT88.4 R92, [R217+0x3900] ;  /* 0x00390000d95c783b */ /* 0x000eec0000004200 */
[C---:B------:R-:W-:Y:S08]  /*8f10*/  HMMA.16816.F32.BF16 R52, R72.reuse, R96, R52 ;  /* 0x000000604834723c */ /* 0x040ff00000041834 */
[C---:B------:R-:W-:Y:S08]  /*8f20*/  HMMA.16816.F32.BF16 R56, R72.reuse, R98, R56 ;  /* 0x000000624838723c */ /* 0x040ff00000041838 */
[C---:B------:R-:W-:Y:S04]  /*8f30*/  HMMA.16816.F32.BF16 R60, R72.reuse, R100, R60 ;  /* 0x00000064483c723c */ /* 0x040fe8000004183c */
[--C-:B-1----:R-:W-:Y:S01]  /*8f40*/  FFMA.FTZ R70, R108, c[0x0][0x2d0], -R69.reuse ;  /* 0x0000b4006c467a23 */ /* 0x102fe20000010845 */
[----:B--2---:R-:W-:Y:S01]  /*8f50*/  F2FP.BF16.PACK_AB R134, R148, R149 ;  /* 0x000000959486723e */ /* 0x004fe200000010ff */
[----:B------:R-:W2:Y:S02]  /*8f60*/  LDL.LU R108, [R1+0x4] ;  /* 0x00000400016c7983 */ /* 0x000ea40000300800 */
[----:B------:R-:W-:Y:S01]  /*8f70*/  HMMA.16816.F32.BF16 R64, R72, R102, R64 ;  /* 0x000000664840723c */ /* 0x000fe20000041840 */
[----:B------:R1:W-:Y:S01]  /*8f80*/  MUFU.EX2 R137, R70 ;  /* 0x0000004600897308 */ /* 0x0003e20000000800 */
[----:B------:R-:W4:Y:S02]  /*8f90*/  LDSM.16.MT88.4 R100, [R216+0x3900] ;  /* 0x00390000d864783b */ /* 0x000f240000004200 */
[--C-:B-1----:R-:W-:Y:S02]  /*8fa0*/  FFMA.FTZ R70, R110, c[0x0][0x2d0], -R69.reuse ;  /* 0x0000b4006e467a23 */ /* 0x102fe40000010845 */
[----:B------:R-:W-:Y:S05]  /*8fb0*/  FFMA.FTZ R69, R136, c[0x0][0x2d0], -R69 ;  /* 0x0000b40088457a23 */ /* 0x000fea0000010845 */
[----:B------:R-:W1:Y:S10]  /*8fc0*/  MUFU.EX2 R70, R70 ;  /* 0x0000004600467308 */ /* 0x000e740000000800 */
[----:B------:R-:W3:Y:S01]  /*8fd0*/  MUFU.EX2 R69, R69 ;  /* 0x0000004500457308 */ /* 0x000ee20000000800 */
[----:B-1----:R-:W-:Y:S02]  /*8fe0*/  F2FP.BF16.PACK_AB R133, R70, R137 ;  /* 0x000000894685723e */ /* 0x002fe400000010ff */
[----:B---3--:R-:W-:Y:S07]  /*8ff0*/  F2FP.BF16.PACK_AB R135, R69, R71 ;  /* 0x000000474587723e */ /* 0x008fee00000010ff */
[C---:B------:R-:W-:Y:S01]  /*9000*/  HMMA.16816.F32.BF16 R72, R132.reuse, R76, R4 ;  /* 0x0000004c8448723c */ /* 0x040fe20000041804 */
[----:B------:R-:W-:Y:S07]  /*9010*/  LDSM.16.MT88.4 R4, [R216+0x7900] ;  /* 0x00790000d804783b */ /* 0x000fee0000004200 */
[C---:B------:R-:W-:Y:S08]  /*9020*/  HMMA.16816.F32.BF16 R76, R132.reuse, R78, R8 ;  /* 0x0000004e844c723c */ /* 0x040ff00000041808 */
[C---:B------:R-:W-:Y:S08]  /*9030*/  HMMA.16816.F32.BF16 R80, R132.reuse, R104, R12 ;  /* 0x000000688450723c */ /* 0x040ff0000004180c */
[C---:B------:R-:W-:Y:S08]  /*9040*/  HMMA.16816.F32.BF16 R84, R132.reuse, R106, R16 ;  /* 0x0000006a8454723c */ /* 0x040ff00000041810 */
[C---:B------:R-:W-:Y:S08]  /*9050*/  HMMA.16816.F32.BF16 R88, R132.reuse, R92, R20 ;  /* 0x0000005c8458723c */ /* 0x040ff00000041814 */
[C---:B------:R-:W-:Y:S08]  /*9060*/  HMMA.16816.F32.BF16 R92, R132.reuse, R94, R24 ;  /* 0x0000005e845c723c */ /* 0x040ff00000041818 */
[C---:B----4-:R-:W-:Y:S08]  /*9070*/  HMMA.16816.F32.BF16 R96, R132.reuse, R100, R28 ;  /* 0x000000648460723c */ /* 0x050ff0000004181c */
[C---:B------:R-:W-:Y:S04]  /*9080*/  HMMA.16816.F32.BF16 R100, R132.reuse, R102, R32 ;  /* 0x000000668464723c */ /* 0x040fe80000041820 */
[----:B-----5:R-:W-:Y:S04]  /*9090*/  FFMA.FTZ R2, R2, R109, R241 ;  /* 0x0000006d02027223 */ /* 0x020fe800000100f1 */
[----:B------:R-:W-:Y:S04]  /*90a0*/  FADD.FTZ R2, R240, R2 ;  /* 0x00000002f0027221 */ /* 0x000fe80000010000 */
        /* <DEDUP_REMOVED lines=25> */
[----:B------:R-:W-:Y:S02]  /*9240*/  FADD.FTZ R2, R152, R2 ;  /* 0x0000000298027221 */ /* 0x000fe40000010000 */
[----:B--2---:R-:W-:Y:S02]  /*9250*/  FFMA.FTZ R0, R0, R108, R170 ;  /* 0x0000006c00007223 */ /* 0x004fe400000100aa */
[----:B------:R-:W1:Y:S02]  /*9260*/  LDSM.16.MT88.4 R108, [R213+0x7900] ;  /* 0x00790000d56c783b */ /* 0x000e640000004200 */
[----:B------:R-:W-:Y:S04]  /*9270*/  FADD.FTZ R0, R169, R0 ;  /* 0x00000000a9007221 */ /* 0x000fe80000010000 */
[----:B------:R-:W-:Y:S04]  /*9280*/  FADD.FTZ R0, R168, R0 ;  /* 0x00000000a8007221 */ /* 0x000fe80000010000 */
[----:B------:R-:W-:Y:S04]  /*9290*/  FADD.FTZ R0, R163, R0 ;  /* 0x00000000a3007221 */ /* 0x000fe80000010000 */
[----:B------:R-:W-:Y:S04]  /*92a0*/  FADD.FTZ R0, R158, R0 ;  /* 0x000000009e007221 */ /* 0x000fe80000010000 */
[----:B------:R-:W-:Y:S04]  /*92b0*/  FADD.FTZ R0, R118, R0 ;  /* 0x0000000076007221 */ /* 0x000fe80000010000 */
[----:B------:R-:W-:Y:S04]  /*92c0*/  FADD.FTZ R0, R117, R0 ;  /* 0x0000000075007221 */ /* 0x000fe80000010000 */
[----:B------:R-:W-:Y:S02]  /*92d0*/  FADD.FTZ R0, R116, R0 ;  /* 0x0000000074007221 */ /* 0x000fe40000010000 */
[----:B------:R-:W2:Y:S02]  /*92e0*/  LDSM.16.MT88.4 R116, [R214+0x7900] ;  /* 0x00790000d674783b */ /* 0x000ea40000004200 */
[----:B------:R-:W-:Y:S04]  /*92f0*/  FADD.FTZ R0, R127, R0 ;  /* 0x000000007f007221 */ /* 0x000fe80000010000 */
[----:B------:R-:W-:Y:S04]  /*9300*/  FADD.FTZ R0, R126, R0 ;  /* 0x000000007e007221 */ /* 0x000fe80000010000 */
[----:B------:R-:W-:Y:S01]  /*9310*/  FADD.FTZ R0, R125, R0 ;  /* 0x000000007d007221 */ /* 0x000fe20000010000 */
[C---:B-1----:R-:W-:Y:S03]  /*9320*/  HMMA.16816.F32.BF16 R104, R132.reuse, R108, R36 ;  /* 0x0000006c8468723c */ /* 0x042fe60000041824 */
[----:B------:R-:W-:Y:S02]  /*9330*/  FADD.FTZ R0, R124, R0 ;  /* 0x000000007c007221 */ /* 0x000fe40000010000 */
[----:B------:R-:W1:Y:S02]  /*9340*/  LDSM.16.MT88.4 R124, [R217+0x7900] ;  /* 0x00790000d97c783b */ /* 0x000e640000004200 */
[----:B------:R-:W-:Y:S01]  /*9350*/  FADD.FTZ R0, R157, R0 ;  /* 0x000000009d007221 */ /* 0x000fe20000010000 */
[C---:B------:R-:W-:Y:S04]  /*9360*/  HMMA.16816.F32.BF16 R108, R132.reuse, R110, R40 ;  /* 0x0000006e846c723c */ /* 0x040fe80000041828 */
[----:B------:R-:W-:Y:S04]  /*9370*/  FADD.FTZ R0, R156, R0 ;  /* 0x000000009c007221 */ /* 0x000fe80000010000 */
[----:B------:R-:W-:Y:S04]  /*9380*/  FADD.FTZ R0, R115, R0 ;  /* 0x0000000073007221 */ /* 0x000fe80000010000 */
[----:B------:R-:W-:Y:S04]  /*9390*/  FADD.FTZ R0, R114, R0 ;  /* 0x0000000072007221 */ /* 0x000fe80000010000 */
[----:B------:R-:W-:Y:S04]  /*93a0*/  FADD.FTZ R0, R113, R0 ;  /* 0x0000000071007221 */ /* 0x000fe80000010000 */
[----:B------:R-:W-:Y:S02]  /*93b0*/  FADD.FTZ R0, R112, R0 ;  /* 0x0000000070007221 */ /* 0x000fe40000010000 */
[C---:B--2---:R-:W-:Y:S03]  /*93c0*/  HMMA.16816.F32.BF16 R112, R132.reuse, R116, R44 ;  /* 0x000000748470723c */ /* 0x044fe6000004182c */
[----:B------:R-:W-:Y:S04]  /*93d0*/  FADD.FTZ R0, R123, R0 ;  /* 0x000000007b007221 */ /* 0x000fe80000010000 */
[----:B------:R-:W-:Y:S01]  /*93e0*/  FADD.FTZ R0, R122, R0 ;  /* 0x000000007a007221 */ /* 0x000fe20000010000 */
[C---:B------:R-:W-:Y:S04]  /*93f0*/  HMMA.16816.F32.BF16 R116, R132.reuse, R118, R48 ;  /* 0x000000768474723c */ /* 0x040fe80000041830 */
[----:B------:R-:W-:Y:S04]  /*9400*/  FADD.FTZ R0, R121, R0 ;  /* 0x0000000079007221 */ /* 0x000fe80000010000 */
[----:B------:R-:W-:Y:S02]  /*9410*/  FADD.FTZ R0, R120, R0 ;  /* 0x0000000078007221 */ /* 0x000fe40000010000 */
[C---:B-1----:R-:W-:Y:S03]  /*9420*/  HMMA.16816.F32.BF16 R120, R132.reuse, R124, R52 ;  /* 0x0000007c8478723c */ /* 0x042fe60000041834 */
[----:B------:R-:W-:Y:S04]  /*9430*/  FADD.FTZ R0, R131, R0 ;  /* 0x0000000083007221 */ /* 0x000fe80000010000 */
[----:B------:R-:W-:Y:S01]  /*9440*/  FADD.FTZ R0, R130, R0 ;  /* 0x0000000082007221 */ /* 0x000fe20000010000 */
[C---:B------:R-:W-:Y:S04]  /*9450*/  HMMA.16816.F32.BF16 R124, R132.reuse, R126, R56 ;  /* 0x0000007e847c723c */ /* 0x040fe80000041838 */
[----:B------:R-:W-:Y:S04]  /*9460*/  FADD.FTZ R0, R129, R0 ;  /* 0x0000000081007221 */ /* 0x000fe80000010000 */
[----:B------:R-:W-:Y:S02]  /*9470*/  FADD.FTZ R0, R128, R0 ;  /* 0x0000000080007221 */ /* 0x000fe40000010000 */
[C---:B------:R-:W-:Y:S03]  /*9480*/  HMMA.16816.F32.BF16 R128, R132.reuse, R4, R60 ;  /* 0x000000048480723c */ /* 0x040fe6000004183c */
[----:B------:R-:W-:Y:S04]  /*9490*/  FADD.FTZ R0, R139, R0 ;  /* 0x000000008b007221 */ /* 0x000fe80000010000 */
[----:B------:R-:W-:Y:S01]  /*94a0*/  FADD.FTZ R4, R138, R0 ;  /* 0x000000008a047221 */ /* 0x000fe20000010000 */
[----:B------:R-:W-:Y:S04]  /*94b0*/  HMMA.16816.F32.BF16 R132, R132, R6, R64 ;  /* 0x000000068484723c */ /* 0x000fe80000041840 */
[----:B------:R-:W-:Y:S02]  /*94c0*/  FADD.FTZ R0, R151, R2 ;  /* 0x0000000297007221 */ /* 0x000fe40000010000 */
[----:B------:R-:W-:Y:S02]  /*94d0*/  FADD.FTZ R4, R137, R4 ;  /* 0x0000000489047221 */ /* 0x000fe40000010000 */
[----:B------:R-:W-:Y:S04]  /*94e0*/  FADD.FTZ R0, R150, R0 ;  /* 0x0000000096007221 */ /* 0x000fe80000010000 */
[----:B------:R-:W-:Y:S01]  /*94f0*/  FADD.FTZ R4, R70, R4 ;  /* 0x0000000446047221 */ /* 0x000fe20000010000 */
[----:B------:R-:W-:Y:S01]  /*9500*/  MOV R70, R3 ;  /* 0x0000000300467202 */ /* 0x000fe20000000f00 */
[----:B------:R-:W-:Y:S02]  /*9510*/  FADD.FTZ R2, R149, R0 ;  /* 0x0000000095027221 */ /* 0x000fe40000010000 */
[----:B------:R-:W-:Y:S02]  /*9520*/  FADD.FTZ R0, R71, R4 ;  /* 0x0000000447007221 */ /* 0x000fe40000010000 */
[----:B------:R-:W-:Y:S02]  /*9530*/  FADD.FTZ R2, R148, R2 ;  /* 0x0000000294027221 */ /* 0x000fe40000010000 */
[----:B------:R-:W-:Y:S01]  /*9540*/  FADD.FTZ R0, R69, R0 ;  /* 0x0000000045007221 */ /* 0x000fe20000010000 */
[----:B------:R-:W-:Y:S02]  /*9550*/  MOV R69, R68 ;  /* 0x0000004400457202 */ /* 0x000fe40000000f00 */
[----:B------:R1:W-:Y:S04]  /*9560*/  STL [R1], R2 ;  /* 0x0000000201007387 */ /* 0x0003e80000100800 */
[----:B------:R1:W-:Y:S01]  /*9570*/  STL [R1+0x4], R0 ;  /* 0x0000040001007387 */ /* 0x0003e20000100800 */
[----:B------:R-:W-:-:S05]  /*9580*/  @P1 BRA `(.L_x_3) ;  /* 0xffffc0b000001947 */ /* 0x000fca000383ffff */
.L_x_2:
[----:B-1----:R-:W2:Y:S04]  /*9590*/  LDL.LU R2, [R1] ;  /* 0x0000000001027983 */ /* 0x002ea80000300800 */
[----:B------:R-:W3:Y:S04]  /*95a0*/  LDL.LU R0, [R1+0x4] ;  /* 0x0000040001007983 */ /* 0x000ee80000300800 */
[----:B------:R-:W4:Y:S01]  /*95b0*/  LDL.LU R13, [R1+0x48] ;  /* 0x00004800010d7983 */ /* 0x000f220000300800 */
[----:B------:R-:W-:-:S03]  /*95c0*/  MOV R44, c[0x0][0x4e8] ;  /* 0x00013a00002c7a02 */ /* 0x000fc60000000f00 */
[----:B------:R-:W4:Y:S01]  /*95d0*/  LDL.LU R45, [R1+0x50] ;  /* 0x00005000012d7983 */ /* 0x000f220000300800 */
[----:B------:R-:W-:-:S03]  /*95e0*/  ISETP.NE.AND P0, PT, R44, 0x1, PT ;  /* 0x000000012c00780c */ /* 0x000fc60003f05270 */
[----:B------:R-:W1:Y:S04]  /*95f0*/  S2R R4, SR_CTAID.Y ;  /* 0x0000000000047919 */ /* 0x000e680000002600 */
[----:B------:R-:W1:Y:S04]  /*9600*/  S2R R5, SR_TID.X ;  /* 0x0000000000057919 */ /* 0x000e680000002100 */
[----:B------:R-:W4:Y:S04]  /*9610*/  LDL.LU R49, [R1+0x44] ;  /* 0x0000440001317983 */ /* 0x000f280000300800 */
[----:B------:R-:W2:Y:S04]  /*9620*/  S2R R40, SR_CTAID.Z ;  /* 0x0000000000287919 */ /* 0x000ea80000002700 */
[----:B------:R-:W4:Y:S01]  /*9630*/  LDL R48, [R1+0x4c] ;  /* 0x00004c0001307983 */ /* 0x000f220000100800 */
[----:B------:R-:W-:-:S03]  /*9640*/  MOV R42, 0xff800000 ;  /* 0xff800000002a7802 */ /* 0x000fc60000000f00 */
[----:B------:R2:W5:Y:S01]  /*9650*/  LDL.64 R46, [R1+0x20] ;  /* 0x00002000012e7983 */ /* 0x0005620000100a00 */
[----:B-1----:R-:W-:Y:S01]  /*9660*/  IMAD.WIDE.U32 R18, R4, c[0x0][0x490], RZ ;  /* 0x0001240004127a25 */ /* 0x002fe200078e00ff */
[----:B------:R-:W-:-:S03]  /*9670*/  SHF.R.S32.HI R12, RZ, 0x1f, R5 ;  /* 0x0000001fff0c7819 */ /* 0x000fc60000011405 */
[----:B------:R-:W-:Y:S01]  /*9680*/  IMAD.WIDE.U32 R20, R4, c[0x0][0x3e8], RZ ;  /* 0x0000fa0004147a25 */ /* 0x000fe200078e00ff */
[----:B------:R-:W-:Y:S01]  /*9690*/  MOV R41, 0xff800000 ;  /* 0xff80000000297802 */ /* 0x000fe20000000f00 */
[----:B------:R-:W-:Y:S06]  /*96a0*/  BAR.SYNC.DEFER_BLOCKING 0x1, 0x100 ;  /* 0x0044000000007b1d */ /* 0x000fec0000010000 */
[----:B--2---:R-:W1:Y:S04]  /*96b0*/  SHFL.BFLY PT, R6, R2, 0x2, 0x1f ;  /* 0x0c401f0002067f89 */ /* 0x004e6800000e0000 */
[----:B---3--:R-:W2:Y:S01]  /*96c0*/  SHFL.BFLY PT, R7, R0, 0x2, 0x1f ;  /* 0x0c401f0000077f89 */ /* 0x008ea200000e0000 */
[----:B----4-:R-:W-:-:S02]  /*96d0*/  IMAD.MOV.U32 R14, RZ, RZ, R13 ;  /* 0x000000ffff0e7224 */ /* 0x010fc400078e000d */
[----:B-1----:R-:W-:Y:S02]  /*96e0*/  FADD.FTZ R6, R6, R2 ;  /* 0x0000000206067221 */ /* 0x002fe40000010000 */
[----:B--2---:R-:W-:-:S03]  /*96f0*/  FADD.FTZ R7, R7, R0 ;  /* 0x0000000007077221 */ /* 0x004fc60000010000 */
[----:B------:R-:W1:Y:S04]  /*9700*/  SHFL.BFLY PT, R0, R6, 0x1, 0x1f ;  /* 0x0c201f0006007f89 */ /* 0x000e6800000e0000 */
[----:B------:R-:W2:Y:S01]  /*9710*/  SHFL.BFLY PT, R2, R7, 0x1, 0x1f ;  /* 0x0c201f0007027f89 */ /* 0x000ea200000e0000 */
[----:B-1----:R-:W-:Y:S01]  /*9720*/  FADD.FTZ R6, R6, R0 ;  /* 0x0000000006067221 */ /* 0x002fe20000010000 */
[----:B------:R-:W-:Y:S01]  /*9730*/  SHF.R.S32.HI R0, RZ, 0x1f, R4 ;  /* 0x0000001fff007819 */ /* 0x000fe20000011404 */
[----:B--2---:R-:W-:-:S03]  /*9740*/  FADD.FTZ R7, R7, R2 ;  /* 0x0000000207077221 */ /* 0x004fc60000010000 */
[----:B------:R-:W-:Y:S01]  /*9750*/  FSETP.NE.FTZ.AND P2, PT, R6, RZ, PT ;  /* 0x000000ff0600720b */ /* 0x000fe20003f55000 */
[C---:B------:R-:W-:Y:S01]  /*9760*/  IMAD R16, R0.reuse, c[0x0][0x490], RZ ;  /* 0x0001240000107a24 */ /* 0x040fe200078e02ff */
[----:B------:R-:W-:Y:S01]  /*9770*/  MOV R2, RZ ;  /* 0x000000ff00027202 */ /* 0x000fe20000000f00 */
[----:B------:R-:W-:Y:S01]  /*9780*/  IMAD R8, R0, c[0x0][0x3e8], RZ ;  /* 0x0000fa0000087a24 */ /* 0x000fe200078e02ff */
[----:B------:R-:W-:Y:S01]  /*9790*/  FSETP.NE.FTZ.AND P1, PT, R7, RZ, PT ;  /* 0x000000ff0700720b */ /* 0x000fe20003f35000 */
[C---:B------:R-:W-:Y:S02]  /*97a0*/  IMAD R16, R4.reuse, c[0x0][0x494], R16 ;  /* 0x0001250004107a24 */ /* 0x040fe400078e0210 */
[----:B------:R-:W-:Y:S01]  /*97b0*/  IMAD R8, R4, c[0x0][0x3ec], R8 ;  /* 0x0000fb0004087a24 */ /* 0x000fe200078e0208 */
[CC--:B------:R-:W-:Y:S01]  /*97c0*/  LEA.HI R4, R12.reuse, R5.reuse, RZ, 0x2 ;  /* 0x000000050c047211 */ /* 0x0c0fe200078f10ff */
[----:B------:R-:W-:Y:S01]  /*97d0*/  @P0 IMAD.HI.U32 R0, R13, c[0x0][0x4ec], RZ ;  /* 0x00013b000d000a27 */ /* 0x000fe200078e00ff */
[----:B------:R-:W-:-:S02]  /*97e0*/  LEA.HI R12, R12, R5, RZ, 0x5 ;  /* 0x000000050c0c7211 */ /* 0x000fc400078f28ff */
[----:B------:R-:W-:Y:S01]  /*97f0*/  LOP3.LUT R10, R4, 0xfffffffc, RZ, 0xc0, !PT ;  /* 0xfffffffc040a7812 */ /* 0x000fe200078ec0ff */
[----:B------:R-:W1:Y:S01]  /*9800*/  @P2 MUFU.RCP R2, R6 ;  /* 0x0000000600022308 */ /* 0x000e620000001000 */
[----:B------:R-:W-:Y:S02]  /*9810*/  LOP3.LUT R11, R12, 0xffffffe0, RZ, 0xc0, !PT ;  /* 0xffffffe00c0b7812 */ /* 0x000fe400078ec0ff */
[----:B------:R-:W-:Y:S02]  /*9820*/  @P0 SHF.R.U32.HI R14, RZ, c[0x0][0x4f0], R0 ;  /* 0x00013c00ff0e0a19 */ /* 0x000fe40000011600 */
[----:B------:R-:W-:Y:S01]  /*9830*/  IADD3 R10, -R10, R5, RZ ;  /* 0x000000050a0a7210 */ /* 0x000fe20007ffe1ff */
[----:B------:R-:W-:Y:S01]  /*9840*/  IMAD.IADD R11, R5, 0x1, -R11 ;  /* 0x00000001050b7824 */ /* 0x000fe200078e0a0b */
[----:B------:R-:W-:Y:S02]  /*9850*/  IADD3 R5, -R14, RZ, RZ ;  /* 0x000000ff0e057210 */ /* 0x000fe40007ffe1ff */
[----:B------:R-:W-:-:S02]  /*9860*/  IADD3 R9, R21, R8, RZ ;  /* 0x0000000815097210 */ /* 0x000fc40007ffe0ff */
[----:B------:R-:W-:Y:S01]  /*9870*/  IADD3 R17, R19, R16, RZ ;  /* 0x0000001013117210 */ /* 0x000fe20007ffe0ff */
[----:B------:R-:W-:Y:S01]  /*9880*/  IMAD R39, R5, c[0x0][0x4e8], R13 ;  /* 0x00013a0005277a24 */ /* 0x000fe200078e020d */
[----:B------:R-:W-:Y:S01]  /*9890*/  LOP3.LUT P4, RZ, R11, 0x3, RZ, 0xc0, !PT ;  /* 0x000000030bff7812 */ /* 0x000fe2000788c0ff */
[----:B------:R-:W2:Y:S01]  /*98a0*/  @P2 MUFU.LG2 R6, R6 ;  /* 0x0000000600062308 */ /* 0x000ea20000000c00 */
[----:B------:R-:W-:Y:S01]  /*98b0*/  MOV R8, R20 ;  /* 0x0000001400087202 */ /* 0x000fe20000000f00 */
[C---:B-1----:R-:W-:Y:S01]  /*98c0*/  FMUL.FTZ R73, R2.reuse, R73 ;  /* 0x0000004902497220 */ /* 0x042fe20000410000 */
[----:B------:R-:W-:Y:S01]  /*98d0*/  SHF.R.S32.HI R5, RZ, 0x2, R4 ;  /* 0x00000002ff057819 */ /* 0x000fe20000011404 */
[C---:B------:R-:W-:Y:S01]  /*98e0*/  FMUL.FTZ R11, R2.reuse, R72 ;  /* 0x00000048020b7220 */ /* 0x040fe20000410000 */
[----:B------:R-:W-:Y:S01]  /*98f0*/  MOV R0, RZ ;  /* 0x000000ff00007202 */ /* 0x000fe20000000f00 */
[C---:B------:R-:W-:Y:S02]  /*9900*/  FMUL.FTZ R77, R2.reuse, R77 ;  /* 0x0000004d024d7220 */ /* 0x040fe40000410000 */
[----:B------:R-:W-:-:S02]  /*9910*/  FMUL.FTZ R19, R2, R76 ;  /* 0x0000004c02137220 */ /* 0x000fc40000410000 */
[C---:B------:R-:W-:Y:S02]  /*9920*/  FMUL.FTZ R81, R2.reuse, R81 ;  /* 0x0000005102517220 */ /* 0x040fe40000410000 */
[C---:B------:R-:W-:Y:S02]  /*9930*/  FMUL.FTZ R22, R2.reuse, R80 ;  /* 0x0000005002167220 */ /* 0x040fe40000410000 */
[C---:B------:R-:W-:Y:S02]  /*9940*/  FMUL.FTZ R85, R2.reuse, R85 ;  /* 0x0000005502557220 */ /* 0x040fe40000410000 */
[C---:B------:R-:W-:Y:S02]  /*9950*/  FMUL.FTZ R20, R2.reuse, R84 ;  /* 0x0000005402147220 */ /* 0x040fe40000410000 */
        /* <DEDUP_REMOVED lines=23> */
[----:B------:R-:W-:Y:S01]  /*9ad0*/  FMUL.FTZ R27, R2, R132 ;  /* 0x00000084021b7220 */ /* 0x000fe20000410000 */
[----:B------:R-:W-:Y:S01]  /*9ae0*/  SHF.R.S32.HI R2, RZ, 0x1f, R4 ;  /* 0x0000001fff027819 */ /* 0x000fe20000011404 */
[----:B------:R-:W-:-:S03]  /*9af0*/  IMAD.MOV.U32 R16, RZ, RZ, R18 ;  /* 0x000000ffff107224 */ /* 0x000fc600078e0012 */
[----:B------:R-:W-:-:S04]  /*9b00*/  LEA.HI R2, R2, R5, RZ, 0x3 ;  /* 0x0000000502027211 */ /* 0x000fc800078f18ff */
[----:B------:R-:W-:Y:S02]  /*9b10*/  LOP3.LUT R2, R2, 0xfffffff8, RZ, 0xc0, !PT ;  /* 0xfffffff802027812 */ /* 0x000fe400078ec0ff */
[----:B------:R-:W-:-:S03]  /*9b20*/  SHF.R.S32.HI R4, RZ, 0x1f, R40 ;  /* 0x0000001fff047819 */ /* 0x000fc60000011428 */
[----:B------:R-:W-:Y:S02]  /*9b30*/  IMAD.IADD R5, R5, 0x1, -R2 ;  /* 0x0000000105057824 */ /* 0x000fe400078e0a02 */
[----:B------:R-:W-:Y:S02]  /*9b40*/  @P2 IMAD.MOV.U32 R2, RZ, RZ, 0x3f317218 ;  /* 0x3f317218ff022424 */ /* 0x000fe400078e00ff */
[C---:B------:R-:W-:Y:S02]  /*9b50*/  IMAD R43, R4.reuse, c[0x0][0x498], RZ ;  /* 0x00012600042b7a24 */ /* 0x040fe400078e02ff */
[----:B------:R-:W-:Y:S02]  /*9b60*/  IMAD R15, R4, c[0x0][0x3f0], RZ ;  /* 0x0000fc00040f7a24 */ /* 0x000fe400078e02ff */
[----:B--2---:R-:W-:Y:S02]  /*9b70*/  @P2 FMUL.FTZ R6, R6, 0.69314718246459960938 ;  /* 0x3f31721806062820 */ /* 0x004fe40000410000 */
[----:B------:R-:W-:-:S04]  /*9b80*/  @P2 FMUL.FTZ R4, R2, c[0x0][0x2d0] ;  /* 0x0000b40002042a20 */ /* 0x000fc80000410000 */
[----:B------:R-:W-:Y:S01]  /*9b90*/  @P2 FFMA.FTZ R42, R4, R68, R6 ;  /* 0x00000044042a2223 */ /* 0x000fe20000010006 */
[----:B------:R-:W-:Y:S02]  /*9ba0*/  SHF.R.S32.HI R4, RZ, 0x2, R45 ;  /* 0x00000002ff047819 */ /* 0x000fe4000001142d */
[----:B------:R1:W5:Y:S01]  /*9bb0*/  LDL R45, [R1+0x18] ;  /* 0x00001800012d7983 */ /* 0x0003620000100800 */
[----:B------:R-:W2:Y:S08]  /*9bc0*/  @P1 MUFU.RCP R0, R7 ;  /* 0x0000000700001308 */ /* 0x000eb00000001000 */
[----:B------:R-:W3:Y:S01]  /*9bd0*/  @P1 MUFU.LG2 R7, R7 ;  /* 0x0000000700071308 */ /* 0x000ee20000000c00 */
[----:B--2---:R-:W-:-:S02]  /*9be0*/  FMUL.FTZ R75, R0, R75 ;  /* 0x0000004b004b7220 */ /* 0x004fc40000410000 */
        /* <DEDUP_REMOVED lines=30> */
[----:B------:R-:W-:Y:S01]  /*9dd0*/  FMUL.FTZ R134, R0, R134 ;  /* 0x0000008600867220 */ /* 0x000fe20000410000 */
[----:B------:R-:W-:Y:S01]  /*9de0*/  @P1 MOV R0, 0x3f317218 ;  /* 0x3f31721800001802 */ /* 0x000fe20000000f00 */
[----:B---3--:R-:W-:-:S04]  /*9df0*/  @P1 FMUL.FTZ R2, R7, 0.69314718246459960938 ;  /* 0x3f31721807021820 */ /* 0x008fc80000410000 */
[----:B------:R-:W-:-:S04]  /*9e00*/  @P1 FMUL.FTZ R0, R0, c[0x0][0x2d0] ;  /* 0x0000b40000001a20 */ /* 0x000fc80000410000 */
[----:B------:R-:W-:Y:S01]  /*9e10*/  @P1 FFMA.FTZ R41, R0, R3, R2 ;  /* 0x0000000300291223 */ /* 0x000fe20000010002 */
[----:B------:R-:W-:Y:S01]  /*9e20*/  SHF.R.S32.HI R0, RZ, 0x5, R12 ;  /* 0x00000005ff007819 */ /* 0x000fe2000001140c */
[C---:B------:R-:W-:Y:S02]  /*9e30*/  IMAD R43, R40.reuse, c[0x0][0x49c], R43 ;  /* 0x00012700282b7a24 */ /* 0x040fe400078e022b */
[C---:B------:R-:W-:Y:S01]  /*9e40*/  IMAD R15, R40.reuse, c[0x0][0x3f4], R15 ;  /* 0x0000fd00280f7a24 */ /* 0x040fe200078e020f */
[----:B------:R-:W-:Y:S01]  /*9e50*/  SHF.R.S32.HI R3, RZ, 0x1f, R0 ;  /* 0x0000001fff037819 */ /* 0x000fe20000011400 */
[----:B------:R-:W-:-:S04]  /*9e60*/  IMAD.WIDE.U32 R16, R40, c[0x0][0x498], R16 ;  /* 0x0001260028107a25 */ /* 0x000fc800078e0010 */
[----:B------:R-:W-:Y:S02]  /*9e70*/  IMAD.WIDE.U32 R8, R40, c[0x0][0x3f0], R8 ;  /* 0x0000fc0028087a25 */ /* 0x000fe400078e0008 */
[----:B------:R-:W2:Y:S01]  /*9e80*/  S2R R40, SR_CTAID.X ;  /* 0x0000000000287919 */ /* 0x000ea20000002500 */
[----:B------:R-:W-:Y:S02]  /*9e90*/  LEA.HI R3, R3, R0, RZ, 0x3 ;  /* 0x0000000003037211 */ /* 0x000fe400078f18ff */
[----:B------:R-:W-:Y:S02]  /*9ea0*/  LEA.HI R2, R10, R10, RZ, 0x1 ;  /* 0x0000000a0a027211 */ /* 0x000fe400078f08ff */
[----:B------:R-:W-:Y:S02]  /*9eb0*/  LOP3.LUT R3, R3, 0xffffff8, RZ, 0xc0, !PT ;  /* 0x0ffffff803037812 */ /* 0x000fe400078ec0ff */
[----:B------:R-:W-:Y:S02]  /*9ec0*/  LOP3.LUT R2, R2, 0x1ffffffe, RZ, 0xc0, !PT ;  /* 0x1ffffffe02027812 */ /* 0x000fe400078ec0ff */
[----:B------:R-:W-:-:S02]  /*9ed0*/  IADD3 R6, R0, -R3, RZ ;  /* 0x8000000300067210 */ /* 0x000fc40007ffe0ff */
[----:B------:R-:W-:Y:S01]  /*9ee0*/  LEA R12, R0, R10, 0x9 ;  /* 0x0000000a000c7211 */ /* 0x000fe200078e48ff */
[----:B------:R-:W-:Y:S01]  /*9ef0*/  IMAD.IADD R10, R10, 0x1, -R2 ;  /* 0x000000010a0a7824 */ /* 0x000fe200078e0a02 */
[C---:B------:R-:W-:Y:S02]  /*9f00*/  LOP3.LUT R2, R5.reuse, 0x1, RZ, 0xc0, !PT ;  /* 0x0000000105027812 */ /* 0x040fe400078ec0ff */
[C---:B------:R-:W-:Y:S02]  /*9f10*/  R2P PR, R5.reuse, 0x6 ;  /* 0x0000000605007804 */ /* 0x040fe40000000000 */
[----:B------:R-:W-:Y:S02]  /*9f20*/  SHF.L.U32 R5, R5, 0x6, RZ ;  /* 0x0000000605057819 */ /* 0x000fe400000006ff */
[----:B------:R-:W-:Y:S02]  /*9f30*/  LEA R4, R6, R4, 0x4 ;  /* 0x0000000406047211 */ /* 0x000fe400078e20ff */
[----:B------:R-:W-:-:S02]  /*9f40*/  SHF.R.S32.HI R0, RZ, 0x1f, R14 ;  /* 0x0000001fff007819 */ /* 0x000fc4000001140e */
[----:B------:R-:W-:Y:S02]  /*9f50*/  LOP3.LUT R5, R5, 0x1c0, RZ, 0xc0, !PT ;  /* 0x000001c005057812 */ /* 0x000fe400078ec0ff */
[----:B------:R-:W-:Y:S01]  /*9f60*/  LEA R10, R10, R4, 0x3 ;  /* 0x000000040a0a7211 */ /* 0x000fe200078e18ff */
[----:B------:R-:W-:Y:S01]  /*9f70*/  IMAD R0, R0, c[0x0][0x3e0], RZ ;  /* 0x0000f80000007a24 */ /* 0x000fe200078e02ff */
[----:B------:R-:W-:Y:S02]  /*9f80*/  LEA.HI R7, R5, R5, RZ, 0x1d ;  /* 0x0000000505077211 */ /* 0x000fe400078fe8ff */
[----:B--2---:R-:W-:Y:S01]  /*9f90*/  LEA R10, R40, R10, 0x7 ;  /* 0x0000000a280a7211 */ /* 0x004fe200078e38ff */
[----:B------:R-:W-:Y:S01]  /*9fa0*/  IMAD R6, R14, c[0x0][0x3e4], R0 ;  /* 0x0000f9000e067a24 */ /* 0x000fe200078e0200 */
[----:B------:R-:W-:Y:S01]  /*9fb0*/  ISETP.NE.U32.AND P3, PT, R2, 0x1, PT ;  /* 0x000000010200780c */ /* 0x000fe20003f65070 */
[----:B------:R-:W-:Y:S01]  /*9fc0*/  IMAD R44, R44, c[0x0][0x388], RZ ;  /* 0x0000e2002c2c7a24 */ /* 0x000fe200078e02ff */
[----:B------:R-:W-:Y:S01]  /*9fd0*/  LEA R0, R40, R4, 0x7 ;  /* 0x0000000428007211 */ /* 0x000fe200078e38ff */
[----:B------:R-:W-:Y:S01]  /*9fe0*/  @P0 IMAD.HI.U32 R5, R10, c[0x0][0x4ec], RZ ;  /* 0x00013b000a050a27 */ /* 0x000fe200078e00ff */
[----:B------:R-:W-:-:S02]  /*9ff0*/  LEA R7, R12, R7, 0x1 ;  /* 0x000000070c077211 */ /* 0x000fc400078e08ff */
[----:B------:R-:W-:Y:S01]  /*a000*/  IADD3 R3, R9, R15, RZ ;  /* 0x0000000f09037210 */ /* 0x000fe20007ffe0ff */
[----:B------:R-:W-:Y:S01]  /*a010*/  IMAD.MOV.U32 R2, RZ, RZ, R8 ;  /* 0x000000ffff027224 */ /* 0x000fe200078e0008 */
[----:B------:R-:W-:Y:S02]  /*a020*/  F2FP.BF16.PACK_AB R11, R73, R11 ;  /* 0x0000000b490b723e */ /* 0x000fe400000010ff */
[C---:B------:R-:W-:Y:S02]  /*a030*/  IADD3 R4, R0.reuse, 0x8, RZ ;  /* 0x0000000800047810 */ /* 0x040fe40007ffe0ff */
[----:B------:R-:W-:Y:S02]  /*a040*/  SHF.L.U32 R7, R7, 0x1, RZ ;  /* 0x0000000107077819 */ /* 0x000fe400000006ff */
[----:B------:R-:W-:Y:S02]  /*a050*/  ISETP.GE.OR P5, PT, R0, R44, P4 ;  /* 0x0000002c0000720c */ /* 0x000fe400027a6670 */
[----:B------:R-:W-:Y:S01]  /*a060*/  MOV R0, R10 ;  /* 0x0000000a00007202 */ /* 0x000fe20000000f00 */
[----:B------:R-:W-:Y:S01]  /*a070*/  IMAD.WIDE.U32 R2, R14, c[0x0][0x3e0], R2 ;  /* 0x0000f8000e027a25 */ /* 0x000fe200078e0002 */
[----:B------:R-:W-:Y:S01]  /*a080*/  @P0 SHF.R.U32.HI R0, RZ, c[0x0][0x4f0], R5 ;  /* 0x00013c00ff000a19 */ /* 0x000fe20000011605 */
[----:B------:R2:W-:Y:S01]  /*a090*/  STS [R7+0x80], R11 ;  /* 0x0000800b07007388 */ /* 0x0005e20000000800 */
[----:B------:R-:W-:Y:S01]  /*a0a0*/  IADD3 R8, R7, 0x80, RZ ;  /* 0x0000008007087810 */ /* 0x000fe20007ffe0ff */
[----:B------:R-:W-:Y:S01]  /*a0b0*/  IMAD.IADD R3, R3, 0x1, R6 ;  /* 0x0000000103037824 */ /* 0x000fe200078e0206 */
[----:B------:R-:W-:-:S02]  /*a0c0*/  IADD3 R6, R7, 0x70, RZ ;  /* 0x0000007007067810 */ /* 0x000fc40007ffe0ff */
[----:B------:R-:W-:Y:S02]  /*a0d0*/  @P3 IADD3 R6, R8, 0x10, RZ ;  /* 0x0000001008063810 */ /* 0x000fe40007ffe0ff */
[----:B------:R-:W-:Y:S02]  /*a0e0*/  SHF.R.S32.HI R9, RZ, 0x1f, R0 ;  /* 0x0000001fff097819 */ /* 0x000fe40000011400 */
[----:B------:R-:W-:Y:S01]  /*a0f0*/  IADD3 R8, P0, R0, R16, RZ ;  /* 0x0000001000087210 */ /* 0x000fe20007f1e0ff */
[----:B------:R-:W-:Y:S01]  /*a100*/  IMAD.WIDE.U32 R14, R39, c[0x0][0x3d8], R2 ;  /* 0x0000f600270e7a25 */ /* 0x000fe200078e0002 */
[----:B------:R-:W-:Y:S02]  /*a110*/  ISETP.GE.OR P4, PT, R4, R44, P4 ;  /* 0x0000002c0400720c */ /* 0x000fe40002786670 */
[----:B--2---:R-:W-:-:S05]  /*a120*/  IADD3 R11, -R0, RZ, RZ ;  /* 0x000000ff000b7210 */ /* 0x004fca0007ffe1ff */
[----:B------:R-:W-:Y:S01]  /*a130*/  IMAD R0, R11, c[0x0][0x4e8], R10 ;  /* 0x00013a000b007a24 */ /* 0x000fe200078e020a */
[----:B------:R-:W-:-:S04]  /*a140*/  IADD3.X R9, R9, R17, R43, P0, !PT ;  /* 0x0000001109097210 */ /* 0x000fc800007fe42b */
[----:B------:R-:W-:Y:S01]  /*a150*/  SHF.R.S32.HI R2, RZ, 0x1f, R0 ;  /* 0x0000001fff027819 */ /* 0x000fe20000011400 */
[----:B------:R-:W-:Y:S01]  /*a160*/  IMAD.MOV.U32 R5, RZ, RZ, 0x20 ;  /* 0x00000020ff057424 */ /* 0x000fe200078e00ff */
[----:B------:R-:W-:-:S03]  /*a170*/  SHF.R.S32.HI R4, RZ, 0x1f, R39 ;  /* 0x0000001fff047819 */ /* 0x000fc60000011427 */
[----:B------:R-:W-:Y:S02]  /*a180*/  IMAD R10, R2, c[0x0][0x488], RZ ;  /* 0x00012200020a7a24 */ /* 0x000fe400078e02ff */
[----:B------:R-:W-:Y:S02]  /*a190*/  IMAD.MOV.U32 R11, RZ, RZ, 0x40 ;  /* 0x00000040ff0b7424 */ /* 0x000fe400078e00ff */
[----:B------:R-:W-:Y:S01]  /*a1a0*/  IMAD.WIDE.U32 R2, R0, c[0x0][0x488], R8 ;  /* 0x0001220000027a25 */ /* 0x000fe200078e0008 */
[----:B------:R-:W-:-:S03]  /*a1b0*/  SEL R5, R5, 0xffffffe0, !P1 ;  /* 0xffffffe005057807 */ /* 0x000fc60004800000 */
[----:B------:R-:W-:Y:S02]  /*a1c0*/  IMAD R4, R4, c[0x0][0x3d8], RZ ;  /* 0x0000f60004047a24 */ /* 0x000fe400078e02ff */
[----:B------:R-:W-:Y:S01]  /*a1d0*/  IMAD R0, R0, c[0x0][0x48c], R10 ;  /* 0x0001230000007a24 */ /* 0x000fe200078e020a */
[----:B------:R-:W-:Y:S01]  /*a1e0*/  F2FP.BF16.PACK_AB R13, R75, R13 ;  /* 0x0000000d4b0d723e */ /* 0x000fe200000010ff */
[----:B------:R-:W-:Y:S01]  /*a1f0*/  IMAD R40, R39, c[0x0][0x3dc], R4 ;  /* 0x0000f70027287a24 */ /* 0x000fe200078e0204 */
[----:B------:R-:W-:Y:S02]  /*a200*/  SEL R11, R11, 0xffffffc0, !P2 ;  /* 0xffffffc00b0b7807 */ /* 0x000fe40005000000 */
[----:B------:R-:W-:Y:S02]  /*a210*/  F2FP.BF16.PACK_AB R19, R77, R19 ;  /* 0x000000134d13723e */ /* 0x000fe400000010ff */
[----:B------:R-:W-:Y:S02]  /*a220*/  F2FP.BF16.PACK_AB R18, R79, R18 ;  /* 0x000000124f12723e */ /* 0x000fe400000010ff */
[----:B------:R-:W-:-:S02]  /*a230*/  IADD3 R4, R7, R5, RZ ;  /* 0x0000000507047210 */ /* 0x000fc40007ffe0ff */
[----:B------:R-:W-:Y:S02]  /*a240*/  LEA R10, P0, R2, c[0x0][0x450], 0x2 ;  /* 0x00011400020a7a11 */ /* 0x000fe400078010ff */
[----:B------:R-:W-:Y:S02]  /*a250*/  IADD3 R0, R3, R0, RZ ;  /* 0x0000000003007210 */ /* 0x000fe40007ffe0ff */
[----:B------:R-:W-:Y:S02]  /*a260*/  F2FP.BF16.PACK_AB R22, R81, R22 ;  /* 0x000000165116723e */ /* 0x000fe400000010ff */
[----:B------:R-:W-:Y:S02]  /*a270*/  F2FP.BF16.PACK_AB R21, R83, R21 ;  /* 0x000000155315723e */ /* 0x000fe400000010ff */
[----:B------:R-:W-:Y:S02]  /*a280*/  F2FP.BF16.PACK_AB R20, R85, R20 ;  /* 0x000000145514723e */ /* 0x000fe400000010ff */
[----:B------:R-:W-:-:S02]  /*a290*/  F2FP.BF16.PACK_AB R23, R87, R23 ;  /* 0x000000175717723e */ /* 0x000fc400000010ff */
[----:B------:R-:W-:Y:S01]  /*a2a0*/  IADD3 R5, R5, R6, RZ ;  /* 0x0000000605057210 */ /* 0x000fe20007ffe0ff */
[----:B------:R-:W-:Y:S01]  /*a2b0*/  STS [R7+0x480], R13 ;  /* 0x0004800d07007388 */ /* 0x000fe20000000800 */
[----:B------:R-:W-:Y:S02]  /*a2c0*/  F2FP.BF16.PACK_AB R26, R89, R26 ;  /* 0x0000001a591a723e */ /* 0x000fe400000010ff */
[----:B------:R-:W-:Y:S02]  /*a2d0*/  F2FP.BF16.PACK_AB R25, R91, R25 ;  /* 0x000000195b19723e */ /* 0x000fe400000010ff */
[----:B------:R-:W-:Y:S01]  /*a2e0*/  IADD3 R8, R7, R11, RZ ;  /* 0x0000000b07087210 */ /* 0x000fe20007ffe0ff */
[----:B------:R-:W-:Y:S01]  /*a2f0*/  STS [R6], R19 ;  /* 0x0000001306007388 */ /* 0x000fe20000000800 */
[----:B------:R-:W-:Y:S02]  /*a300*/  F2FP.BF16.PACK_AB R24, R93, R24 ;  /* 0x000000185d18723e */ /* 0x000fe400000010ff */
[----:B------:R-:W-:Y:S01]  /*a310*/  F2FP.BF16.PACK_AB R29, R95, R29 ;  /* 0x0000001d5f1d723e */ /* 0x000fe200000010ff */
[----:B------:R-:W-:Y:S01]  /*a320*/  STS [R6+0x400], R18 ;  /* 0x0004001206007388 */ /* 0x000fe20000000800 */
[----:B------:R-:W-:-:S02]  /*a330*/  IADD3 R9, R11, R6, RZ ;  /* 0x000000060b097210 */ /* 0x000fc40007ffe0ff */
[----:B------:R-:W-:Y:S01]  /*a340*/  LEA.HI.X R3, R2, c[0x0][0x454], R0, 0x2, P0 ;  /* 0x0001150002037a11 */ /* 0x000fe200000f1400 */
[----:B------:R-:W-:Y:S01]  /*a350*/  IMAD.IADD R0, R11, 0x1, R4 ;  /* 0x000000010b007824 */ /* 0x000fe200078e0204 */
[----:B------:R-:W-:Y:S01]  /*a360*/  F2FP.BF16.PACK_AB R37, R97, R37 ;  /* 0x000000256125723e */ /* 0x000fe200000010ff */
[----:B------:R-:W-:Y:S01]  /*a370*/  STS [R4+0x80], R22 ;  /* 0x0000801604007388 */ /* 0x000fe20000000800 */
[----:B------:R-:W-:Y:S02]  /*a380*/  F2FP.BF16.PACK_AB R98, R99, R98 ;  /* 0x000000626362723e */ /* 0x000fe400000010ff */
[----:B------:R-:W-:Y:S01]  /*a390*/  F2FP.BF16.PACK_AB R38, R101, R38 ;  /* 0x000000266526723e */ /* 0x000fe200000010ff */
[----:B------:R-:W-:Y:S01]  /*a3a0*/  STS [R4+0x480], R21 ;  /* 0x0004801504007388 */ /* 0x000fe20000000800 */
[----:B------:R-:W-:Y:S02]  /*a3b0*/  F2FP.BF16.PACK_AB R102, R103, R102 ;  /* 0x000000666766723e */ /* 0x000fe400000010ff */
[----:B------:R-:W-:Y:S01]  /*a3c0*/  IADD3 R2, R5, R11, RZ ;  /* 0x0000000b05027210 */ /* 0x000fe20007ffe0ff */
[----:B------:R-:W-:Y:S01]  /*a3d0*/  STS [R5], R20 ;  /* 0x0000001405007388 */ /* 0x000fe20000000800 */
[----:B------:R-:W-:-:S02]  /*a3e0*/  F2FP.BF16.PACK_AB R36, R105, R36 ;  /* 0x000000246924723e */ /* 0x000fc400000010ff */
[----:B------:R-:W-:Y:S01]  /*a3f0*/  F2FP.BF16.PACK_AB R106, R107, R106 ;  /* 0x0000006a6b6a723e */ /* 0x000fe200000010ff */
[----:B------:R-:W-:Y:S01]  /*a400*/  STS [R5+0x400], R23 ;  /* 0x0004001705007388 */ /* 0x000fe20000000800 */
[----:B------:R-:W-:Y:S02]  /*a410*/  F2FP.BF16.PACK_AB R35, R109, R35 ;  /* 0x000000236d23723e */ /* 0x000fe400000010ff */
[----:B------:R-:W-:Y:S01]  /*a420*/  F2FP.BF16.PACK_AB R110, R111, R110 ;  /* 0x0000006e6f6e723e */ /* 0x000fe200000010ff */
[----:B------:R-:W-:Y:S01]  /*a430*/  STS [R8+0x80], R26 ;  /* 0x0000801a08007388 */ /* 0x000fe20000000800 */
[----:B------:R-:W-:Y:S02]  /*a440*/  F2FP.BF16.PACK_AB R34, R113, R34 ;  /* 0x000000227122723e */ /* 0x000fe400000010ff */
[----:B------:R-:W-:Y:S01]  /*a450*/  F2FP.BF16.PACK_AB R114, R115, R114 ;  /* 0x000000727372723e */ /* 0x000fe200000010ff */
[----:B------:R-:W-:Y:S01]  /*a460*/  STS [R8+0x480], R25 ;  /* 0x0004801908007388 */ /* 0x000fe20000000800 */
[----:B------:R-:W-:-:S02]  /*a470*/  F2FP.BF16.PACK_AB R33, R117, R33 ;  /* 0x000000217521723e */ /* 0x000fc400000010ff */
[----:B------:R-:W-:Y:S01]  /*a480*/  F2FP.BF16.PACK_AB R32, R119, R32 ;  /* 0x000000207720723e */ /* 0x000fe200000010ff */
[----:B------:R-:W-:Y:S01]  /*a490*/  STS [R9], R24 ;  /* 0x0000001809007388 */ /* 0x000fe20000000800 */
[----:B------:R-:W-:-:S03]  /*a4a0*/  F2FP.BF16.PACK_AB R31, R121, R31 ;  /* 0x0000001f791f723e */ /* 0x000fc600000010ff */
[----:B------:R-:W-:Y:S01]  /*a4b0*/  STS [R9+0x400], R29 ;  /* 0x0004001d09007388 */ /* 0x000fe20000000800 */
[----:B------:R-:W-:-:S03]  /*a4c0*/  F2FP.BF16.PACK_AB R122, R123, R122 ;  /* 0x0000007a7b7a723e */ /* 0x000fc600000010ff */
[----:B------:R-:W-:Y:S01]  /*a4d0*/  STS [R0+0x80], R37 ;  /* 0x0000802500007388 */ /* 0x000fe20000000800 */
[----:B------:R-:W-:-:S03]  /*a4e0*/  F2FP.BF16.PACK_AB R30, R125, R30 ;  /* 0x0000001e7d1e723e */ /* 0x000fc600000010ff */
[----:B------:R-:W-:Y:S01]  /*a4f0*/  STS [R0+0x480], R98 ;  /* 0x0004806200007388 */ /* 0x000fe20000000800 */
[----:B------:R-:W-:-:S03]  /*a500*/  F2FP.BF16.PACK_AB R126, R127, R126 ;  /* 0x0000007e7f7e723e */ /* 0x000fc600000010ff */
        /* <DEDUP_REMOVED lines=8> */
[----:B------:R-:W-:Y:S04]  /*a590*/  STS [R6+0x4000], R35 ;  /* 0x0040002306007388 */ /* 0x000fe80000000800 */
[----:B------:R-:W-:Y:S04]  /*a5a0*/  STS [R6+0x4400], R110 ;  /* 0x0044006e06007388 */ /* 0x000fe80000000800 */
[----:B------:R-:W-:Y:S04]  /*a5b0*/  STS [R4+0x4080], R34 ;  /* 0x0040802204007388 */ /* 0x000fe80000000800 */
[----:B------:R2:W-:Y:S04]  /*a5c0*/  STS [R4+0x4480], R114 ;  /* 0x0044807204007388 */ /* 0x0005e80000000800 */
[----:B------:R-:W-:Y:S04]  /*a5d0*/  STS [R5+0x4000], R33 ;  /* 0x0040002105007388 */ /* 0x000fe80000000800 */
        /* <DEDUP_REMOVED lines=9> */
[----:B------:R-:W-:Y:S04]  /*a670*/  SHFL.IDX PT, R12, R10, RZ, 0x1c1f ;  /* 0x001c1fff0a0c7589 */ /* 0x000fe800000e0000 */
[----:B------:R-:W3:Y:S04]  /*a680*/  SHFL.IDX PT, R13, R3, RZ, 0x1c1f ;  /* 0x001c1fff030d7589 */ /* 0x000ee800000e0000 */
[----:B------:R-:W-:Y:S06]  /*a690*/  BAR.SYNC.DEFER_BLOCKING 0x1, 0x100 ;  /* 0x0044000000007b1d */ /* 0x000fec0000010000 */
[----:B------:R-:W-:Y:S04]  /*a6a0*/  SHFL.IDX PT, R10, R10, 0x1, 0x1c1f ;  /* 0x003c1f000a0a7f89 */ /* 0x000fe800000e0000 */
[----:B------:R-:W4:Y:S01]  /*a6b0*/  SHFL.IDX PT, R11, R3, 0x1, 0x1c1f ;  /* 0x003c1f00030b7f89 */ /* 0x000f2200000e0000 */
[----:B--2---:R-:W-:-:S03]  /*a6c0*/  SHF.L.U32 R4, R49, 0x1, RZ ;  /* 0x0000000131047819 */ /* 0x004fc600000006ff */
[----:B---3--:R1:W-:Y:S04]  /*a6d0*/  @!P5 ST.E [R12.64], R42 ;  /* 0x0000002a0c00d985 */ /* 0x0083e8000c101916 */
[----:B----4-:R1:W-:Y:S04]  /*a6e0*/  @!P4 ST.E [R10.64], R41 ;  /* 0x000000290a00c985 */ /* 0x0103e8000c101916 */
[----:B------:R1:W2:Y:S04]  /*a6f0*/  LDS.128 R20, [R4+0x1080] ;  /* 0x0010800004147984 */ /* 0x0002a80000000c00 */
[----:B------:R1:W3:Y:S04]  /*a700*/  LDS.128 R28, [R4+0x2080] ;  /* 0x00208000041c7984 */ /* 0x0002e80000000c00 */
[----:B------:R1:W4:Y:S04]  /*a710*/  LDS.128 R32, [R4+0x3080] ;  /* 0x0030800004207984 */ /* 0x0003280000000c00 */
[----:B------:R1:W1:Y:S04]  /*a720*/  LDS.128 R16, [R4+0x5080] ;  /* 0x0050800004107984 */ /* 0x0002680000000c00 */
[----:B------:R1:W1:Y:S04]  /*a730*/  LDS.128 R24, [R4+0x6080] ;  /* 0x0060800004187984 */ /* 0x0002680000000c00 */
[----:B------:R1:W1:Y:S01]  /*a740*/  LDS.128 R36, [R4+0x7080] ;  /* 0x0070800004247984 */ /* 0x0002620000000c00 */
[----:B------:R-:W-:-:S02]  /*a750*/  IADD3 R0, R15, R40, RZ ;  /* 0x000000280f007210 */ /* 0x000fc40007ffe0ff */
[----:B------:R-:W-:-:S04]  /*a760*/  LEA R7, P0, R14, c[0x0][0x380], 0x1 ;  /* 0x0000e0000e077a11 */ /* 0x000fc800078008ff */
[----:B------:R-:W-:Y:S02]  /*a770*/  LEA.HI.X R6, R14, c[0x0][0x384], R0, 0x1, P0 ;  /* 0x0000e1000e067a11 */ /* 0x000fe400000f0c00 */
[----:B------:R-:W-:Y:S01]  /*a780*/  ISETP.GE.AND P0, PT, R48, R44, PT ;  /* 0x0000002c3000720c */ /* 0x000fe20003f06270 */
[----:B------:R1:W1:Y:S01]  /*a790*/  SHFL.IDX PT, R2, R7, RZ, 0x181f ;  /* 0x00181fff07027589 */ /* 0x00026200000e0000 */
[----:B------:R-:W-:Y:S03]  /*a7a0*/  BSSY B0, `(.L_x_4) ;  /* 0x000000e000007945 */ /* 0x000fe60003800000 */
[----:B------:R1:W1:Y:S08]  /*a7b0*/  SHFL.IDX PT, R3, R6, RZ, 0x181f ;  /* 0x00181fff06037589 */ /* 0x00027000000e0000 */
[----:B------:R-:W-:Y:S05]  /*a7c0*/  @P0 BRA `(.L_x_5) ;  /* 0x000000b000000947 */ /* 0x000fea0003800000 */
[----:B-12---:R-:W1:Y:S01]  /*a7d0*/  LDS.128 R12, [R4+0x80] ;  /* 0x00008000040c7984 */ /* 0x006e620000000c00 */
[----:B-----5:R-:W-:-:S02]  /*a7e0*/  ISETP.GE.AND P0, PT, R45, c[0x0][0x3c8], PT ;  /* 0x0000f2002d007a0c */ /* 0x020fc40003f06270 */
[----:B------:R-:W-:Y:S01]  /*a7f0*/  ISETP.GE.AND P1, PT, R46, c[0x0][0x3c8], PT ;  /* 0x0000f2002e007a0c */ /* 0x000fe20003f26270 */
[----:B------:R2:W4:Y:S10]  /*a800*/  LDS.128 R8, [R4+0x4080] ;  /* 0x0040800004087984 */ /* 0x0005340000000c00 */
[----:B------:R-:W-:-:S04]  /*a810*/  @!P0 SHF.R.S32.HI R0, RZ, 0x1f, R45 ;  /* 0x0000001fff008819 */ /* 0x000fc8000001142d */
[----:B------:R-:W-:-:S04]  /*a820*/  @!P0 LEA.HI R0, R0, R45, RZ, 0x3 ;  /* 0x0000002d00008211 */ /* 0x000fc800078f18ff */
[----:B------:R-:W-:Y:S01]  /*a830*/  @!P0 LOP3.LUT R0, R0, 0xfffffff8, RZ, 0xc0, !PT ;  /* 0xfffffff800008812 */ /* 0x000fe200078ec0ff */
[----:B--2---:R-:W-:-:S04]  /*a840*/  @!P1 IMAD.WIDE R4, R46, 0x2, R2 ;  /* 0x000000022e049825 */ /* 0x004fc800078e0202 */
[----:B------:R-:W-:Y:S01]  /*a850*/  @!P0 IMAD.WIDE R2, R0, 0x2, R2 ;  /* 0x0000000200028825 */ /* 0x000fe200078e0202 */
[----:B-1----:R1:W-:Y:S04]  /*a860*/  @!P1 ST.E.128 [R4.64], R12 ;  /* 0x0000000c04009985 */ /* 0x0023e8000c101d16 */
[----:B----4-:R1:W-:Y:S02]  /*a870*/  @!P0 ST.E.128 [R2.64], R8 ;  /* 0x0000000802008985 */ /* 0x0103e4000c101d16 */
.L_x_5:
[----:B--2---:R-:W-:Y:S05]  /*a880*/  BSYNC B0 ;  /* 0x0000000000007941 */ /* 0x004fea0003800000 */
.L_x_4:
[----:B------:R-:W-:Y:S01]  /*a890*/  IADD3 R0, R48, 0x20, RZ ;  /* 0x0000002030007810 */ /* 0x000fe20007ffe0ff */
[----:B-1----:R1:W2:Y:S01]  /*a8a0*/  SHFL.IDX PT, R3, R6, 0x1, 0x181f ;  /* 0x00381f0006037f89 */ /* 0x0022a200000e0000 */
[----:B------:R-:W-:Y:S02]  /*a8b0*/  BSSY B0, `(.L_x_6) ;  /* 0x000000d000007945 */ /* 0x000fe40003800000 */
[----:B------:R-:W-:Y:S01]  /*a8c0*/  ISETP.GE.AND P0, PT, R0, R44, PT ;  /* 0x0000002c0000720c */ /* 0x000fe20003f06270 */
[----:B------:R1:W4:-:S12]  /*a8d0*/  SHFL.IDX PT, R2, R7, 0x1, 0x181f ;  /* 0x00381f0007027f89 */ /* 0x00031800000e0000 */
[----:B------:R-:W-:Y:S05]  /*a8e0*/  @P0 BRA `(.L_x_7) ;  /* 0x0000009000000947 */ /* 0x000fea0003800000 */
[----:B-----5:R-:W-:Y:S02]  /*a8f0*/  ISETP.GE.AND P0, PT, R45, c[0x0][0x3c8], PT ;  /* 0x0000f2002d007a0c */ /* 0x020fe40003f06270 */
[----:B------:R-:W-:-:S11]  /*a900*/  ISETP.GE.AND P1, PT, R46, c[0x0][0x3c8], PT ;  /* 0x0000f2002e007a0c */ /* 0x000fd60003f26270 */
[----:B------:R-:W-:Y:S02]  /*a910*/  @!P0 SHF.R.S32.HI R0, RZ, 0x1f, R45 ;  /* 0x0000001fff008819 */ /* 0x000fe4000001142d */
[----:B--2-4-:R-:W-:Y:S02]  /*a920*/  @!P1 IMAD.WIDE R4, R46, 0x2, R2 ;  /* 0x000000022e049825 */ /* 0x014fe400078e0202 */
[----:B------:R-:W-:-:S03]  /*a930*/  @!P0 LEA.HI R0, R0, R45, RZ, 0x3 ;  /* 0x0000002d00008211 */ /* 0x000fc600078f18ff */
[----:B------:R2:W-:Y:S01]  /*a940*/  @!P1 ST.E.128 [R4.64], R20 ;  /* 0x0000001404009985 */ /* 0x0005e2000c101d16 */
[----:B------:R-:W-:-:S05]  /*a950*/  @!P0 LOP3.LUT R0, R0, 0xfffffff8, RZ, 0xc0, !PT ;  /* 0xfffffff800008812 */ /* 0x000fca00078ec0ff */
[----:B------:R-:W-:-:S05]  /*a960*/  @!P0 IMAD.WIDE R2, R0, 0x2, R2 ;  /* 0x0000000200028825 */ /* 0x000fca00078e0202 */
[----:B------:R2:W-:Y:S02]  /*a970*/  @!P0 ST.E.128 [R2.64], R16 ;  /* 0x0000001002008985 */ /* 0x0005e4000c101d16 */
.L_x_7:
[----:B------:R-:W-:Y:S05]  /*a980*/  BSYNC B0 ;  /* 0x0000000000007941 */ /* 0x000fea0003800000 */
.L_x_6:
[----:B------:R-:W-:Y:S01]  /*a990*/  IADD3 R0, R48, 0x40, RZ ;  /* 0x0000004030007810 */ /* 0x000fe20007ffe0ff */
[----:B--2---:R2:W1:Y:S01]  /*a9a0*/  SHFL.IDX PT, R3, R6, 0x2, 0x181f ;  /* 0x00581f0006037f89 */ /* 0x00446200000e0000 */
[----:B------:R-:W-:Y:S02]  /*a9b0*/  BSSY B0, `(.L_x_8) ;  /* 0x000000d000007945 */ /* 0x000fe40003800000 */
[----:B------:R-:W-:Y:S01]  /*a9c0*/  ISETP.GE.AND P0, PT, R0, R44, PT ;  /* 0x0000002c0000720c */ /* 0x000fe20003f06270 */
[----:B----4-:R2:W4:-:S12]  /*a9d0*/  SHFL.IDX PT, R2, R7, 0x2, 0x181f ;  /* 0x00581f0007027f89 */ /* 0x01051800000e0000 */
[----:B------:R-:W-:Y:S05]  /*a9e0*/  @P0 BRA `(.L_x_9) ;  /* 0x0000009000000947 */ /* 0x000fea0003800000 */
[----:B-----5:R-:W-:Y:S02]  /*a9f0*/  ISETP.GE.AND P0, PT, R45, c[0x0][0x3c8], PT ;  /* 0x0000f2002d007a0c */ /* 0x020fe40003f06270 */
[----:B------:R-:W-:-:S11]  /*aa00*/  ISETP.GE.AND P1, PT, R46, c[0x0][0x3c8], PT ;  /* 0x0000f2002e007a0c */ /* 0x000fd60003f26270 */
[----:B------:R-:W-:Y:S02]  /*aa10*/  @!P0 SHF.R.S32.HI R0, RZ, 0x1f, R45 ;  /* 0x0000001fff008819 */ /* 0x000fe4000001142d */
[----:B-1--4-:R-:W-:Y:S02]  /*aa20*/  @!P1 IMAD.WIDE R4, R46, 0x2, R2 ;  /* 0x000000022e049825 */ /* 0x012fe400078e0202 */
[----:B------:R-:W-:-:S03]  /*aa30*/  @!P0 LEA.HI R0, R0, R45, RZ, 0x3 ;  /* 0x0000002d00008211 */ /* 0x000fc600078f18ff */
[----:B---3--:R1:W-:Y:S01]  /*aa40*/  @!P1 ST.E.128 [R4.64], R28 ;  /* 0x0000001c04009985 */ /* 0x0083e2000c101d16 */
[----:B------:R-:W-:-:S05]  /*aa50*/  @!P0 LOP3.LUT R0, R0, 0xfffffff8, RZ, 0xc0, !PT ;  /* 0xfffffff800008812 */ /* 0x000fca00078ec0ff */
[----:B------:R-:W-:-:S05]  /*aa60*/  @!P0 IMAD.WIDE R2, R0, 0x2, R2 ;  /* 0x0000000200028825 */ /* 0x000fca00078e0202 */
[----:B------:R1:W-:Y:S02]  /*aa70*/  @!P0 ST.E.128 [R2.64], R24 ;  /* 0x0000001802008985 */ /* 0x0003e4000c101d16 */
.L_x_9:
[----:B------:R-:W-:Y:S05]  /*aa80*/  BSYNC B0 ;  /* 0x0000000000007941 */ /* 0x000fea0003800000 */
.L_x_8:
[----:B------:R-:W-:Y:S01]  /*aa90*/  IADD3 R0, R48, 0x60, RZ ;  /* 0x0000006030007810 */ /* 0x000fe20007ffe0ff */
[----:B-1----:R1:W2:Y:S03]  /*aaa0*/  SHFL.IDX PT, R3, R6, 0x3, 0x181f ;  /* 0x00781f0006037f89 */ /* 0x0022a600000e0000 */
[----:B------:R-:W-:Y:S01]  /*aab0*/  ISETP.GE.AND P0, PT, R0, R44, PT ;  /* 0x0000002c0000720c */ /* 0x000fe20003f06270 */
[----:B----4-:R1:W4:-:S12]  /*aac0*/  SHFL.IDX PT, R2, R7, 0x3, 0x181f ;  /* 0x00781f0007027f89 */ /* 0x01031800000e0000 */
[----:B------:R-:W-:Y:S05]  /*aad0*/  @P0 EXIT ;  /* 0x000000000000094d */ /* 0x000fea0003800000 */
[----:B-----5:R-:W-:-:S13]  /*aae0*/  ISETP.GE.AND P0, PT, R46, c[0x0][0x3c8], PT ;  /* 0x0000f2002e007a0c */ /* 0x020fda0003f06270 */
[----:B--2-4-:R-:W-:-:S05]  /*aaf0*/  @!P0 IMAD.WIDE R4, R46, 0x2, R2 ;  /* 0x000000022e048825 */ /* 0x014fca00078e0202 */
[----:B------:R2:W-:Y:S01]  /*ab00*/  @!P0 ST.E.128 [R4.64], R32 ;  /* 0x0000002004008985 */ /* 0x0005e2000c101d16 */
[----:B------:R-:W-:-:S13]  /*ab10*/  ISETP.GE.AND P0, PT, R45, c[0x0][0x3c8], PT ;  /* 0x0000f2002d007a0c */ /* 0x000fda0003f06270 */
[----:B------:R-:W-:Y:S05]  /*ab20*/  @P0 EXIT ;  /* 0x000000000000094d */ /* 0x000fea0003800000 */
[----:B------:R-:W-:-:S04]  /*ab30*/  SHF.R.S32.HI R0, RZ, 0x1f, R45 ;  /* 0x0000001fff007819 */ /* 0x000fc8000001142d */
[----:B------:R-:W-:-:S04]  /*ab40*/  LEA.HI R0, R0, R45, RZ, 0x3 ;  /* 0x0000002d00007211 */ /* 0x000fc800078f18ff */
[----:B------:R-:W-:-:S05]  /*ab50*/  LOP3.LUT R0, R0, 0xfffffff8, RZ, 0xc0, !PT ;  /* 0xfffffff800007812 */ /* 0x000fca00078ec0ff */
[----:B------:R-:W-:-:S05]  /*ab60*/  IMAD.WIDE R2, R0, 0x2, R2 ;  /* 0x0000000200027825 */ /* 0x000fca00078e0202 */
[----:B------:R-:W-:Y:S01]  /*ab70*/  ST.E.128 [R2.64], R36 ;  /* 0x0000002402007985 */ /* 0x000fe2000c101d16 */
[----:B------:R-:W-:Y:S05]  /*ab80*/  EXIT ;  /* 0x000000000000794d */ /* 0x000fea0003800000 */
.L_x_10:
[----:B------:R-:W-:-:S00]  /*ab90*/  BRA `(.L_x_10) ;  /* 0xfffffff000007947 */ /* 0x000fc0000383ffff */
[----:B------:R-:W-:-:S00]  /*aba0*/  NOP ;  /* 0x0000000000007918 */ /* 0x000fc00000000000 */
        /* <DEDUP_REMOVED lines=13> */
.L_x_3758:


//--------------------- .text._ZN7cutlass13device_kernelIN5flash19enable_sm80_to_sm89INS1_16FlashAttnFwdSm80INS1_25CollectiveMainloopFwdSm80ILi8ELi1ELb1EN4cute5tupleIJNS5_1CILi128EEES8_S8_EEELi128ENS_10bfloat16_tEfNS_4arch4Sm80ELb0ELb0ELb1ELb1ELb0ELb0ELb1ELb0EEENS1_21CollectiveEpilogueFwdIS9_NS6_IJNS7_ILi1EEESF_SF_EEESA_SC_Li256ELb1ELb1ELb0ELb0EEENS1_19SingleTileSchedulerILb1ELb0ELb1ELi128EEEEEEEEEvNT_6ParamsE --------------------------
	.section	.text._ZN7cutlass13device_kernelIN5flash19enable_sm80_to_sm89INS1_16FlashAttnFwdSm80INS1_25CollectiveMainloopFwdSm80ILi8ELi1ELb1EN4cute5tupleIJNS5_1CILi128EEES8_S8_EEELi128ENS_10bfloat16_tEfNS_4arch4Sm80ELb0ELb0ELb1ELb1ELb0ELb0ELb1ELb0EEENS1_21CollectiveEpilogueFwdIS9_NS6_IJNS7_ILi1EEESF_SF_EEESA_SC_Li256ELb1ELb1ELb0ELb0EEENS1_19SingleTileSchedulerILb1ELb0ELb1ELi128EEEEEEEEEvNT_6ParamsE,"ax",@progbits
	.sectioninfo	@"SHI_REGISTERS=255"
	.align	128
.text._ZN7cutlass13device_kernelIN5flash19enable_sm80_to_sm89INS1_16FlashAttnFwdSm80INS1_25CollectiveMainloopFwdSm80ILi8ELi1ELb1EN4cute5tupleIJNS5_1CILi128EEES8_S8_EEELi128ENS_10bfloat16_tEfNS_4arch4Sm80ELb0ELb0ELb1ELb1ELb0ELb0ELb1ELb0EEENS1_21CollectiveEpilogueFwdIS9_NS6_IJNS7_ILi1EEESF_SF_EEESA_SC_Li256ELb1ELb1ELb0ELb0EEENS1_19SingleTileSchedulerILb1ELb0ELb1ELi128EEEEEEEEEvNT_6ParamsE:
        .type           _ZN7cutlass13device_kernelIN5flash19enable_sm80_to_sm89INS1_16FlashAttnFwdSm80INS1_25CollectiveMainloopFwdSm80ILi8ELi1ELb1EN4cute5tupleIJNS5_1CILi128EEES8_S8_EEELi128ENS_10bfloat16_tEfNS_4arch4Sm80ELb0ELb0ELb1ELb1ELb0ELb0ELb1ELb0EEENS1_21CollectiveEpilogueFwdIS9_NS6_IJNS7_ILi1EEESF_SF_EEESA_SC_Li256ELb1ELb1ELb0ELb0EEENS1_19SingleTileSchedulerILb1ELb0ELb1ELi128EEEEEEEEEvNT_6ParamsE,@function
        .size           _ZN7cutlass13device_kernelIN5flash19enable_sm80_to_sm89INS1_16FlashAttnFwdSm80INS1_25CollectiveMainloopFwdSm80ILi8ELi1ELb1EN4cute5tupleIJNS5_1CILi128EEES8_S8_EEELi128ENS_10bfloat16_tEfNS_4arch4Sm80ELb0ELb0ELb1ELb1ELb0ELb0ELb1ELb0EEENS1_21CollectiveEpilogueFwdIS9_NS6_IJNS7_ILi1EEESF_SF_EEESA_SC_Li256ELb1ELb1ELb0ELb0EEENS1_19SingleTileSchedulerILb1ELb0ELb1ELi128EEEEEEEEEvNT_6ParamsE,(.L_x_3759 - _ZN7cutlass13device_kernelIN5flash19enable_sm80_to_sm89INS1_16FlashAttnFwdSm80INS1_25CollectiveMainloopFwdSm80ILi8ELi1ELb1EN4cute5tupleIJNS5_1CILi128EEES8_S8_EEELi128ENS_10bfloat16_tEfNS_4arch4Sm80ELb0ELb0ELb1ELb1ELb0ELb0ELb1ELb0EEENS1_21CollectiveEpilogueFwdIS9_NS6_IJNS7_ILi1EEESF_SF_EEESA_SC_Li256ELb1ELb1ELb0ELb0EEENS1_19SingleTileSchedulerILb1ELb0ELb1ELi128EEEEEEEEEvNT_6ParamsE)
        .other          _ZN7cutlass13device_kernelIN5flash19enable_sm80_to_sm89INS1_16FlashAttnFwdSm80INS1_25CollectiveMainloopFwdSm80ILi8ELi1ELb1EN4cute5tupleIJNS5_1CILi128EEES8_S8_EEELi128ENS_10bfloat16_tEfNS_4arch4Sm80ELb0ELb0ELb1ELb1ELb0ELb0ELb1ELb0EEENS1_21CollectiveEpilogueFwdIS9_NS6_IJNS7_ILi1EEESF_SF_EEESA_SC_Li256ELb1ELb1ELb0ELb0EEENS1_19SingleTileSchedulerILb1ELb0ELb1ELi128EEEEEEEEEvNT_6ParamsE,@"STO_CUDA_ENTRY STV_DEFAULT"
_ZN7cutlass13device_kernelIN5flash19enable_sm80_to_sm89INS1_16FlashAttnFwdSm80INS1_25CollectiveMainloopFwdSm80ILi8ELi1ELb1EN4cute5tupleIJNS5_1CILi128EEES8_S8_EEELi128ENS_10bfloat16_tEfNS_4arch4Sm80ELb0ELb0ELb1ELb1ELb0ELb0ELb1ELb0EEENS1_21CollectiveEpilogueFwdIS9_NS6_IJNS7_ILi1EEESF_SF_EEESA_SC_Li256ELb1ELb1ELb0ELb0EEENS1_19SingleTileSchedulerILb1ELb0ELb1ELi128EEEEEEEEEvNT_6ParamsE:
[----:B------:R-:W-:Y:S02]  /*0000*/  MOV R1, c[0x0][0x28] ;  /* 0x00000a0000017a02 */ /* 0x000fe40000000f00 */
[----:B------:R-:W1:Y:S01]  /*0010*/  S2R R112, SR_TID.X ;  /* 0x0000000000707919 */ /* 0x000e620000002100 */
[----:B------:R-:W-:Y:S01]  /*0020*/  IMAD.MOV.U32 R5, RZ, RZ, 0x4 ;  /* 0x00000004ff057424 */ /* 0x000fe200078e00ff */
[----:B------:R-:W-:Y:S01]  /*0030*/  ULDC.64 UR16, c[0x0][0x118] ;  /* 0x0000460000107ab9 */ /* 0x000fe20000000a00 */
[----:B------:R-:W-:Y:S01]  /*0040*/  IADD3 R1, R1, -0x18, RZ ;  /* 0xffffffe801017810 */ /* 0x000fe20007ffe0ff */
[----:B------:R-:W2:Y:S04]  /*0050*/  S2R R244, SR_CTAID.Z ;  /* 0x0000000000f47919 */ /* 0x000ea80000002700 */
[----:B------:R-:W3:Y:S01]  /*0060*/  S2R R3, SR_CTAID.X ;  /* 0x0000000000037919 */ /* 0x000ee20000002500 */
[----:B-1----:R-:W-:Y:S01]  /*0070*/  SHF.R.U32.HI R0, RZ, 0x5, R112 ;  /* 0x00000005ff007819 */ /* 0x002fe20000011670 */
[----:B--2---:R-:W-:-:S05]  /*0080*/  IMAD.WIDE R6, R244, R5, c[0x0][0x568] ;  /* 0x00015a00f4067625 */ /* 0x004fca00078e0205 */
[----:B------:R-:W1:Y:S02]  /*0090*/  SHFL.IDX PT, R0, R0, RZ, 0x1f ;  /* 0x00001fff00007589 */ /* 0x000e6400000e0000 */
[----:B-1----:R-:W-:-:S13]  /*00a0*/  ISETP.NE.AND P0, PT, R0, RZ, PT ;  /* 0x000000ff0000720c */ /* 0x002fda0003f05270 */
[----:B------:R-:W-:Y:S05]  /*00b0*/  @!P0 BRA `(.L_x_11) ;  /* 0x0000013000008947 */ /* 0x000fea0003800000 */
[----:B---3--:R-:W-:-:S04]  /*00c0*/  ISETP.NE.U32.AND P0, PT, RZ, c[0x0][0x568], PT ;  /* 0x00015a00ff007a0c */ /* 0x008fc80003f05070 */
[----:B------:R-:W-:-:S13]  /*00d0*/  ISETP.NE.AND.EX P0, PT, RZ, c[0x0][0x56c], PT, P0 ;  /* 0x00015b00ff007a0c */ /* 0x000fda0003f05300 */
[----:B------:R-:W-:Y:S05]  /*00e0*/  @!P0 BRA `(.L_x_12) ;  /* 0x0000002000008947 */ /* 0x000fea0003800000 */
[----:B------:R1:W5:Y:S01]  /*00f0*/  LDG.E R7, [R6.64] ;  /* 0x0000001006077981 */ /* 0x000362000c1e1900 */
[----:B------:R-:W-:Y:S05]  /*0100*/  BRA `(.L_x_13) ;  /* 0x0000009000007947 */ /* 0x000fea0003800000 */
.L_x_12:
[----:B------:R-:W-:-:S04]  /*0110*/  ISETP.NE.U32.AND P0, PT, RZ, c[0x0][0x560], PT ;  /* 0x00015800ff007a0c */ /* 0x000fc80003f05070 */
[----:B------:R-:W-:-:S13]  /*0120*/  ISETP.NE.AND.EX P0, PT, RZ, c[0x0][0x564], PT, P0 ;  /* 0x00015900ff007a0c */ /* 0x000fda0003f05300 */
[----:B------:R-:W-:Y:S05]  /*0130*/  @!P0 BRA `(.L_x_14) ;  /* 0x0000005000008947 */ /* 0x000fea0003800000 */
[----:B------:R-:W-:-:S05]  /*0140*/  IMAD.WIDE R8, R244, R5, c[0x0][0x560] ;  /* 0x00015800f4087625 */ /* 0x000fca00078e0205 */
[----:B------:R-:W2:Y:S04]  /*0150*/  LDG.E R7, [R8.64] ;  /* 0x0000001008077981 */ /* 0x000ea8000c1e1900 */
[----:B------:R-:W2:Y:S02]  /*0160*/  LDG.E R0, [R8.64+0x4] ;  /* 0x0000041008007981 */ /* 0x000ea4000c1e1900 */
[----:B--2---:R-:W-:Y:S01]  /*0170*/  IADD3 R7, -R7, R0, RZ ;  /* 0x0000000007077210 */ /* 0x004fe20007ffe1ff */
[----:B------:R-:W-:Y:S05]  /*0180*/  BRA `(.L_x_13) ;  /* 0x0000001000007947 */ /* 0x000fea0003800000 */
.L_x_14:
[----:B------:R-:W-:-:S05]  /*0190*/  MOV R7, c[0x0][0x54c] ;  /* 0x0001530000077a02 */ /* 0x000fca0000000f00 */
.L_x_13:
[----:B-----5:R-:W-:Y:S01]  /*01a0*/  IMAD R7, R7, c[0x0][0x548], RZ ;  /* 0x0001520007077a24 */ /* 0x020fe200078e02ff */
[----:B------:R-:W-:-:S04]  /*01b0*/  SHF.L.U32 R0, R3, 0x7, RZ ;  /* 0x0000000703007819 */ /* 0x000fc800000006ff */
[----:B------:R-:W-:-:S04]  /*01c0*/  ISETP.GE.AND P0, PT, R0, R7, PT ;  /* 0x000000070000720c */ /* 0x000fc80003f06270 */
[----:B------:R-:W-:Y:S01]  /*01d0*/  SEL R244, R244, 0xffffffff, !P0 ;  /* 0xfffffffff4f47807 */ /* 0x000fe20004000000 */
[----:B------:R-:W-:Y:S05]  /*01e0*/  BRA `(.L_x_15) ;  /* 0x0000012000007947 */ /* 0x000fea0003800000 */
.L_x_11:
[----:B---3--:R-:W-:-:S04]  /*01f0*/  ISETP.NE.U32.AND P0, PT, RZ, c[0x0][0x568], PT ;  /* 0x00015a00ff007a0c */ /* 0x008fc80003f05070 */
[----:B------:R-:W-:-:S13]  /*0200*/  ISETP.NE.AND.EX P0, PT, RZ, c[0x0][0x56c], PT, P0 ;  /* 0x00015b00ff007a0c */ /* 0x000fda0003f05300 */
[----:B------:R-:W-:Y:S05]  /*0210*/  @!P0 BRA `(.L_x_16) ;  /* 0x0000002000008947 */ /* 0x000fea0003800000 */
[----:B------:R1:W5:Y:S01]  /*0220*/  LDG.E R7, [R6.64] ;  /* 0x0000001006077981 */ /* 0x000362000c1e1900 */
[----:B------:R-:W-:Y:S05]  /*0230*/  BRA `(.L_x_17) ;  /* 0x0000009000007947 */ /* 0x000fea0003800000 */
.L_x_16:
        /* <DEDUP_REMOVED lines=8> */
.L_x_18:
[----:B------:R-:W-:-:S05]  /*02c0*/  MOV R7, c[0x0][0x54c] ;  /* 0x0001530000077a02 */ /* 0x000fca0000000f00 */
.L_x_17:
[----:B-----5:R-:W-:Y:S01]  /*02d0*/  IMAD R7, R7, c[0x0][0x548], RZ ;  /* 0x0001520007077a24 */ /* 0x020fe200078e02ff */
[----:B------:R-:W-:-:S04]  /*02e0*/  SHF.L.U32 R0, R3, 0x7, RZ ;  /* 0x0000000703007819 */ /* 0x000fc800000006ff */
[----:B------:R-:W-:-:S04]  /*02f0*/  ISETP.GE.AND P0, PT, R0, R7, PT ;  /* 0x000000070000720c */ /* 0x000fc80003f06270 */
[----:B------:R-:W-:-:S04]  /*0300*/  SEL R244, R244, 0xffffffff, !P0 ;  /* 0xfffffffff4f47807 */ /* 0x000fc80004000000 */
.L_x_15:
[----:B------:R-:W-:-:S13]  /*0310*/  ISETP.GE.AND P0, PT, R244, RZ, PT ;  /* 0x000000fff400720c */ /* 0x000fda0003f06270 */
[----:B------:R-:W-:Y:S05]  /*0320*/  @!P0 EXIT ;  /* 0x000000000000894d */ /* 0x000fea0003800000 */
[----:B------:R-:W-:Y:S02]  /*0330*/  ISETP.NE.U32.AND P3, PT, RZ, c[0x0][0x370], PT ;  /* 0x0000dc00ff007a0c */ /* 0x000fe40003f65070 */
[----:B------:R-:W-:Y:S02]  /*0340*/  ISETP.NE.U32.AND P1, PT, RZ, c[0x0][0x360], PT ;  /* 0x0000d800ff007a0c */ /* 0x000fe40003f25070 */
[----:B------:R-:W-:Y:S02]  /*0350*/  ISETP.NE.AND.EX P3, PT, RZ, c[0x0][0x374], PT, P3 ;  /* 0x0000dd00ff007a0c */ /* 0x000fe40003f65330 */
[----:B------:R-:W-:Y:S02]  /*0360*/  ISETP.NE.AND.EX P1, PT, RZ, c[0x0][0x364], PT, P1 ;  /* 0x0000d900ff007a0c */ /* 0x000fe40003f25310 */
[----:B------:R-:W-:Y:S02]  /*0370*/  ISETP.NE.U32.AND P0, PT, RZ, c[0x0][0x348], PT ;  /* 0x0000d200ff007a0c */ /* 0x000fe40003f05070 */
[----:B------:R-:W-:-:S02]  /*0380*/  ISETP.NE.U32.AND P2, PT, RZ, c[0x0][0x350], PT ;  /* 0x0000d400ff007a0c */ /* 0x000fc40003f45070 */
[----:B------:R-:W-:Y:S02]  /*0390*/  ISETP.NE.AND.EX P0, PT, RZ, c[0x0][0x34c], PT, P0 ;  /* 0x0000d300ff007a0c */ /* 0x000fe40003f05300 */
[----:B------:R-:W-:-:S03]  /*03a0*/  ISETP.NE.AND.EX P2, PT, RZ, c[0x0][0x354], PT, P2 ;  /* 0x0000d500ff007a0c */ /* 0x000fc60003f45320 */
[----:B-1----:R-:W-:-:S04]  /*03b0*/  @P3 IMAD.WIDE R6, R244, R5, c[0x0][0x370] ;  /* 0x0000dc00f4063625 */ /* 0x002fc800078e0205 */
[----:B------:R-:W-:Y:S01]  /*03c0*/  IMAD.MOV.U32 R0, RZ, RZ, c[0x0][0x168] ;  /* 0x00005a00ff007624 */ /* 0x000fe200078e00ff */
[----:B------:R1:W2:Y:S01]  /*03d0*/  @P3 LDG.E R4, [R6.64] ;  /* 0x0000001006043981 */ /* 0x0002a2000c1e1900 */
[----:B------:R-:W-:Y:S02]  /*03e0*/  IMAD.MOV.U32 R2, RZ, RZ, RZ ;  /* 0x000000ffff027224 */ /* 0x000fe400078e00ff */
[----:B------:R-:W-:Y:S02]  /*03f0*/  IMAD.MOV.U32 R33, RZ, RZ, RZ ;  /* 0x000000ffff217224 */ /* 0x000fe400078e00ff */
[----:B------:R-:W-:-:S04]  /*0400*/  @P1 IMAD.WIDE R10, R244, R5, c[0x0][0x360] ;  /* 0x0000d800f40a1625 */ /* 0x000fc800078e0205 */
[CC--:B------:R-:W-:Y:S01]  /*0410*/  IMAD.WIDE R8, R244.reuse, R5.reuse, c[0x0][0x348] ;  /* 0x0000d200f4087625 */ /* 0x0c0fe200078e0205 */
[----:B------:R3:W5:Y:S04]  /*0420*/  @P1 LDG.E R0, [R10.64] ;  /* 0x000000100a001981 */ /* 0x000768000c1e1900 */
[----:B------:R3:W5:Y:S01]  /*0430*/  @P0 LDG.E R2, [R8.64] ;  /* 0x0000001008020981 */ /* 0x000762000c1e1900 */
[----:B-1----:R-:W-:-:S05]  /*0440*/  IMAD.WIDE R6, R244, R5, c[0x0][0x350] ;  /* 0x0000d400f4067625 */ /* 0x002fca00078e0205 */
[----:B------:R3:W5:Y:S01]  /*0450*/  @P2 LDG.E R33, [R6.64] ;  /* 0x0000001006212981 */ /* 0x000762000c1e1900 */
[----:B------:R-:W-:Y:S02]  /*0460*/  UMOV UR4, URZ ;  /* 0x0000003f00047c82 */ /* 0x000fe40008000000 */
[----:B------:R-:W-:Y:S02]  /*0470*/  ULDC UR19, c[0x0][0x1d0] ;  /* 0x0000740000137ab9 */ /* 0x000fe40000000800 */
[----:B--2---:R3:W1:Y:S02]  /*0480*/  @P3 R2UR UR4, R4 ;  /* 0x00000000040433c2 */ /* 0x00466400000e0000 */
[----:B-1-3--:R-:W-:Y:S05]  /*0490*/  @P1 BRA `(.L_x_19) ;  /* 0x0000004000001947 */ /* 0x00afea0003800000 */
[----:B------:R-:W-:Y:S05]  /*04a0*/  @!P0 BRA `(.L_x_19) ;  /* 0x0000003000008947 */ /* 0x000fea0003800000 */
[----:B-----5:R-:W2:Y:S04]  /*04b0*/  LDG.E R0, [R8.64] ;  /* 0x0000001008007981 */ /* 0x020ea8000c1e1900 */
[----:B------:R-:W2:Y:S02]  /*04c0*/  LDG.E R11, [R8.64+0x4] ;  /* 0x00000410080b7981 */ /* 0x000ea4000c1e1900 */
[----:B--2---:R-:W-:-:S02]  /*04d0*/  IADD3 R0, -R0, R11, RZ ;  /* 0x0000000b00007210 */ /* 0x004fc40007ffe1ff */
.L_x_19:
[----:B------:R-:W-:-:S04]  /*04e0*/  ISETP.NE.U32.AND P1, PT, RZ, c[0x0][0x368], PT ;  /* 0x0000da00ff007a0c */ /* 0x000fc80003f25070 */
[----:B------:R-:W-:-:S13]  /*04f0*/  ISETP.NE.AND.EX P1, PT, RZ, c[0x0][0x36c], PT, P1 ;  /* 0x0000db00ff007a0c */ /* 0x000fda0003f25310 */
[----:B------:R-:W-:Y:S05]  /*0500*/  @!P1 BRA `(.L_x_20) ;  /* 0x0000004000009947 */ /* 0x000fea0003800000 */
[----:B------:R-:W-:-:S05]  /*0510*/  IMAD.WIDE R6, R244, R5, c[0x0][0x368] ;  /* 0x0000da00f4067625 */ /* 0x000fca00078e0205 */
[----:B------:R-:W2:Y:S02]  /*0520*/  LDG.E R4, [R6.64] ;  /* 0x0000001006047981 */ /* 0x000ea4000c1e1900 */
[----:B--2---:R1:W2:Y:S02]  /*0530*/  R2UR UR19, R4 ;  /* 0x00000000041373c2 */ /* 0x0042a400000e0000 */
[----:B-12---:R-:W-:Y:S05]  /*0540*/  BRA `(.L_x_21) ;  /* 0x0000006000007947 */ /* 0x006fea0003800000 */
.L_x_20:
[----:B------:R-:W-:Y:S05]  /*0550*/  @!P2 BRA `(.L_x_21) ;  /* 0x000000500000a947 */ /* 0x000fea0003800000 */
[----:B------:R-:W2:Y:S04]  /*0560*/  LDG.E R4, [R6.64] ;  /* 0x0000001006047981 */ /* 0x000ea8000c1e1900 */
[----:B------:R-:W3:Y:S01]  /*0570*/  LDG.E R8, [R6.64+0x4] ;  /* 0x0000041006087981 */ /* 0x000ee2000c1e1900 */
[----:B--2---:R-:W1:Y:S08]  /*0580*/  R2UR UR5, R4 ;  /* 0x00000000040573c2 */ /* 0x004e7000000e0000 */
[----:B---3--:R-:W1:Y:S02]  /*0590*/  R2UR UR6, R8 ;  /* 0x00000000080673c2 */ /* 0x008e6400000e0000 */
[----:B-1----:R-:W-:-:S06]  /*05a0*/  UIADD3 UR19, -UR5, UR6, URZ ;  /* 0x0000000605137290 */ /* 0x002fcc000fffe13f */
.L_x_21:
[----:B------:R-:W-:Y:S01]  /*05b0*/  UIADD3 UR19, -UR4, UR19, URZ ;  /* 0x0000001304137290 */ /* 0x000fe2000fffe13f */
[----:B-----5:R-:W-:Y:S01]  /*05c0*/  IADD3 R33, R33, UR4, RZ ;  /* 0x0000000421217c10 */ /* 0x020fe2000fffe0ff */
[----:B------:R-:W-:Y:S01]  /*05d0*/  CS2R R70, SRZ ;  /* 0x0000000000467805 */ /* 0x000fe2000001ff00 */
[----:B------:R-:W-:Y:S01]  /*05e0*/  PLOP3.LUT P3, PT, PT, PT, PT, 0x80, 0x0 ;  /* 0x000000000000781c */ /* 0x000fe20003f6f070 */
[----:B------:R-:W-:Y:S01]  /*05f0*/  UISETP.GE.AND UP0, UPT, UR19, 0x1, UPT ;  /* 0x000000011300788c */ /* 0x000fe2000bf06270 */
[----:B------:R-:W-:Y:S01]  /*0600*/  CS2R R68, SRZ ;  /* 0x0000000000447805 */ /* 0x000fe2000001ff00 */
[----:B------:R-:W-:Y:S01]  /*0610*/  UIADD3 UR4, UR19, 0x7f, URZ ;  /* 0x0000007f13047890 */ /* 0x000fe2000fffe03f */
[----:B------:R-:W-:Y:S01]  /*0620*/  CS2R R74, SRZ ;  /* 0x00000000004a7805 */ /* 0x000fe2000001ff00 */
[----:B------:R-:W-:Y:S01]  /*0630*/  CS2R R72, SRZ ;  /* 0x0000000000487805 */ /* 0x000fe2000001ff00 */
[----:B------:R-:W-:Y:S01]  /*0640*/  CS2R R78, SRZ ;  /* 0x00000000004e7805 */ /* 0x000fe2000001ff00 */
[----:B------:R-:W-:Y:S01]  /*0650*/  PLOP3.LUT P1, PT, PT, PT, UP0, 0x80, 0x0 ;  /* 0x000000000000781c */ /* 0x000fe20003f2f008 */
[----:B------:R-:W-:Y:S01]  /*0660*/  USHF.R.S32.HI UR18, URZ, 0x1f, UR4 ;  /* 0x0000001f3f127899 */ /* 0x000fe20008011404 */
[----:B------:R-:W-:Y:S01]  /*0670*/  CS2R R76, SRZ ;  /* 0x00000000004c7805 */ /* 0x000fe2000001ff00 */
[----:B------:R-:W-:Y:S01]  /*0680*/  CS2R R82, SRZ ;  /* 0x0000000000527805 */ /* 0x000fe2000001ff00 */
[----:B------:R-:W-:Y:S01]  /*0690*/  CS2R R80, SRZ ;  /* 0x0000000000507805 */ /* 0x000fe2000001ff00 */
[----:B------:R-:W-:Y:S01]  /*06a0*/  ULEA.HI UR18, UR18, UR4, URZ, 0x7 ;  /* 0x0000000412127291 */ /* 0x000fe2000f8f383f */
[----:B------:R-:W-:Y:S01]  /*06b0*/  CS2R R86, SRZ ;  /* 0x0000000000567805 */ /* 0x000fe2000001ff00 */
        /* <DEDUP_REMOVED lines=14> */
[----:B------:R-:W-:Y:S01]  /*07a0*/  IMAD.MOV.U32 R113, RZ, RZ, RZ ;  /* 0x000000ffff717224 */ /* 0x000fe200078e00ff */
        /* <DEDUP_REMOVED lines=10> */
[----:B------:R-:W-:Y:S05]  /*0850*/  @!P1 BRA `(.L_x_22) ;  /* 0x000095e000009947 */ /* 0x000fea0003800000 */
[----:B------:R-:W-:Y:S01]  /*0860*/  ISETP.NE.U32.AND P1, PT, RZ, c[0x0][0x340], PT ;  /* 0x0000d000ff007a0c */ /* 0x000fe20003f25070 */
[----:B------:R-:W1:Y:S01]  /*0870*/  S2R R30, SR_CTAID.Y ;  /* 0x00000000001e7919 */ /* 0x000e620000002600 */
[----:B------:R-:W-:Y:S01]  /*0880*/  SHF.R.S32.HI R113, RZ, 0x1f, R112 ;  /* 0x0000001fff717819 */ /* 0x000fe20000011470 */
[----:B------:R-:W-:Y:S01]  /*0890*/  IMAD.WIDE.U32 R10, R2, c[0x0][0x178], RZ ;  /* 0x00005e00020a7a25 */ /* 0x000fe200078e00ff */
[----:B------:R-:W-:Y:S01]  /*08a0*/  ISETP.NE.AND.EX P1, PT, RZ, c[0x0][0x344], PT, P1 ;  /* 0x0000d100ff007a0c */ /* 0x000fe20003f25310 */
[----:B------:R-:W-:-:S02]  /*08b0*/  ULEA.HI.SX32 UR15, UR18, 0xffffffff, 0x19 ;  /* 0xffffffff120f7891 */ /* 0x000fc4000f8fca3f */
[----:B------:R-:W-:Y:S02]  /*08c0*/  UMOV UR20, 0x7 ;  /* 0x0000000700147882 */ /* 0x000fe40000000000 */
[----:B------:R-:W-:-:S08]  /*08d0*/  ULDC.64 UR6, c[0x0][0x1e0] ;  /* 0x0000780000067ab9 */ /* 0x000fd00000000a00 */
[----:B------:R-:W-:-:S06]  /*08e0*/  @P1 IMAD.WIDE R6, R244, R5, c[0x0][0x340] ;  /* 0x0000d000f4061625 */ /* 0x000fcc00078e0205 */
[----:B------:R2:W3:Y:S01]  /*08f0*/  @P1 LDG.E R6, [R6.64] ;  /* 0x0000001006061981 */ /* 0x0004e2000c1e1900 */
[----:B------:R-:W-:Y:S01]  /*0900*/  SHF.R.S32.HI R5, RZ, 0x1f, R2 ;  /* 0x0000001fff057819 */ /* 0x000fe20000011402 */
[----:B------:R-:W-:Y:S01]  /*0910*/  USHF.L.U64.HI UR20, UR6, UR20, UR7 ;  /* 0x0000001406147299 */ /* 0x000fe20008010207 */
[-C--:B------:R-:W-:Y:S01]  /*0920*/  LEA.HI R32, R113, R112.reuse, RZ, 0x3 ;  /* 0x0000007071207211 */ /* 0x080fe200078f18ff */
[----:B------:R-:W-:Y:S01]  /*0930*/  USHF.L.U32 UR21, UR6, 0x7, URZ ;  /* 0x0000000706157899 */ /* 0x000fe2000800063f */
[----:B-1----:R-:W-:Y:S01]  /*0940*/  SHF.R.S32.HI R31, RZ, 0x1f, R30 ;  /* 0x0000001fff1f7819 */ /* 0x002fe2000001141e */
[----:B------:R-:W-:Y:S01]  /*0950*/  IMAD R5, R5, c[0x0][0x178], RZ ;  /* 0x00005e0005057a24 */ /* 0x000fe200078e02ff */
[----:B------:R-:W-:Y:S01]  /*0960*/  LOP3.LUT R29, R32, 0xfffffff8, RZ, 0xc0, !PT ;  /* 0xfffffff8201d7812 */ /* 0x000fe200078ec0ff */
[----:B------:R-:W-:Y:S01]  /*0970*/  USHF.R.S32.HI UR9, URZ, 0x1f, UR15 ;  /* 0x0000001f3f097899 */ /* 0x000fe2000801140f */
[----:B------:R-:W-:Y:S01]  /*0980*/  SHF.R.S32.HI R32, RZ, 0x3, R32 ;  /* 0x00000003ff207819 */ /* 0x000fe20000011420 */
[----:B------:R-:W-:Y:S01]  /*0990*/  IMAD R5, R2, c[0x0][0x17c], R5 ;  /* 0x00005f0002057a24 */ /* 0x000fe200078e0205 */
[----:B------:R-:W-:Y:S01]  /*09a0*/  LEA.HI R12, R113, R112, RZ, 0x6 ;  /* 0x00000070710c7211 */ /* 0x000fe200078f30ff */
[----:B------:R-:W-:Y:S01]  /*09b0*/  IMAD.MOV.U32 R2, RZ, RZ, c[0x0][0x2c4] ;  /* 0x0000b100ff027624 */ /* 0x000fe200078e00ff */
[----:B------:R-:W-:Y:S01]  /*09c0*/  UIMAD UR4, UR20, UR15, URZ ;  /* 0x0000000f140472a4 */ /* 0x000fe2000f8e023f */
[----:B------:R-:W-:Y:S01]  /*09d0*/  IMAD.IADD R11, R11, 0x1, R5 ;  /* 0x000000010b0b7824 */ /* 0x000fe200078e0205 */
[----:B------:R-:W-:Y:S01]  /*09e0*/  SHF.R.S32.HI R5, RZ, 0x1f, R244 ;  /* 0x0000001fff057819 */ /* 0x000fe200000114f4 */
[----:B------:R-:W-:Y:S01]  /*09f0*/  IMAD.IADD R29, R112, 0x1, -R29 ;  /* 0x00000001701d7824 */ /* 0x000fe200078e0a1d */
[----:B------:R-:W-:Y:S01]  /*0a00*/  ISETP.NE.AND P3, PT, R2, 0x1, PT ;  /* 0x000000010200780c */ /* 0x000fe20003f65270 */
[----:B------:R-:W-:Y:S01]  /*0a10*/  IMAD R9, R31, c[0x0][0x1b8], RZ ;  /* 0x00006e001f097a24 */ /* 0x000fe200078e02ff */
[----:B------:R-:W-:Y:S01]  /*0a20*/  SEL R2, R244, RZ, !P0 ;  /* 0x000000fff4027207 */ /* 0x000fe20004000000 */
[----:B------:R-:W-:Y:S01]  /*0a30*/  IMAD R8, R29, 0x20, R32 ;  /* 0x000000201d087824 */ /* 0x000fe200078e0220 */
[----:B------:R-:W-:Y:S01]  /*0a40*/  UIMAD UR4, UR9, UR21, UR4 ;  /* 0x00000015090472a4 */ /* 0x000fe2000f8e0204 */
[C---:B------:R-:W-:Y:S01]  /*0a50*/  IMAD R9, R30.reuse, c[0x0][0x1bc], R9 ;  /* 0x00006f001e097a24 */ /* 0x040fe200078e0209 */
[----:B------:R-:W-:Y:S01]  /*0a60*/  UIMAD.WIDE.U32 UR10, UR6, 0x40, URZ ;  /* 0x00000040060a78a5 */ /* 0x000fe2000f8e003f */
[----:B------:R-:W-:Y:S01]  /*0a70*/  IMAD R8, R3, 0x80, R8 ;  /* 0x0000008003087824 */ /* 0x000fe200078e0208 */
[----:B--2---:R-:W-:Y:S01]  /*0a80*/  SEL R7, R5, RZ, !P0 ;  /* 0x000000ff05077207 */ /* 0x004fe20004000000 */
[----:B------:R-:W-:Y:S01]  /*0a90*/  IMAD.WIDE.U32 R10, R30, c[0x0][0x1b8], R10 ;  /* 0x00006e001e0a7a25 */ /* 0x000fe200078e000a */
[----:B------:R-:W-:-:S02]  /*0aa0*/  USHF.L.U32 UR8, UR7, 0x6, URZ ;  /* 0x0000000607087899 */ /* 0x000fc4000800063f */
[----:B------:R-:W-:Y:S01]  /*0ab0*/  MOV R4, R8 ;  /* 0x0000000800047202 */ /* 0x000fe20000000f00 */
[----:B------:R-:W-:Y:S01]  /*0ac0*/  IMAD R7, R7, c[0x0][0x1c0], RZ ;  /* 0x0000700007077a24 */ /* 0x000fe200078e02ff */
[----:B------:R-:W-:Y:S01]  /*0ad0*/  UIADD3 UR8, UR11, UR8, URZ ;  /* 0x000000080b087290 */ /* 0x000fe2000fffe03f */
[----:B------:R-:W-:Y:S01]  /*0ae0*/  IMAD.IADD R11, R11, 0x1, R9 ;  /* 0x000000010b0b7824 */ /* 0x000fe200078e0209 */
[----:B------:R-:W-:Y:S01]  /*0af0*/  SHF.R.S32.HI R9, RZ, 0x1f, R33 ;  /* 0x0000001fff097819 */ /* 0x000fe20000011421 */
[----:B------:R-:W-:Y:S01]  /*0b00*/  IMAD R18, R2, c[0x0][0x1c4], R7 ;  /* 0x0000710002127a24 */ /* 0x000fe200078e0207 */
[----:B------:R-:W-:Y:S01]  /*0b10*/  BAR.SYNC.DEFER_BLOCKING 0x0 ;  /* 0x0000000000007b1d */ /* 0x000fe20000010000 */
[----:B------:R-:W-:Y:S01]  /*0b20*/  @P3 IMAD.HI.U32 R7, R8, c[0x0][0x2c8], RZ ;  /* 0x0000b20008073a27 */ /* 0x000fe200078e00ff */
[----:B------:R-:W-:-:S03]  /*0b30*/  IADD3 R33, P0, R33, R32, RZ ;  /* 0x0000002021217210 */ /* 0x000fc60007f1e0ff */
[----:B------:R-:W-:Y:S01]  /*0b40*/  IMAD.WIDE.U32 R10, R2, c[0x0][0x1c0], R10 ;  /* 0x00007000020a7a25 */ /* 0x000fe200078e000a */
[----:B------:R-:W-:Y:S02]  /*0b50*/  @P3 SHF.R.U32.HI R4, RZ, c[0x0][0x2cc], R7 ;  /* 0x0000b300ff043a19 */ /* 0x000fe40000011607 */
[----:B------:R-:W-:Y:S01]  /*0b60*/  LEA.HI.X.SX32 R36, R32, R9, 0x1, P0 ;  /* 0x0000000920247211 */ /* 0x000fe200000f0eff */
[----:B------:R-:W-:Y:S01]  /*0b70*/  IMAD.IADD R19, R11, 0x1, R18 ;  /* 0x000000010b137824 */ /* 0x000fe200078e0212 */
[----:B------:R-:W-:Y:S01]  /*0b80*/  SHF.R.S32.HI R13, RZ, 0x1f, R4 ;  /* 0x0000001fff0d7819 */ /* 0x000fe20000011404 */
[----:B------:R-:W-:Y:S02]  /*0b90*/  IMAD.MOV.U32 R18, RZ, RZ, R10 ;  /* 0x000000ffff127224 */ /* 0x000fe400078e000a */
[----:B------:R-:W-:Y:S02]  /*0ba0*/  IMAD.MOV R11, RZ, RZ, -R4 ;  /* 0x000000ffff0b7224 */ /* 0x000fe400078e0a04 */
[----:B------:R-:W-:-:S02]  /*0bb0*/  IMAD R13, R13, c[0x0][0x1b0], RZ ;  /* 0x00006c000d0d7a24 */ /* 0x000fc400078e02ff */
[----:B------:R-:W-:-:S04]  /*0bc0*/  IMAD.WIDE.U32 R18, R4, c[0x0][0x1b0], R18 ;  /* 0x00006c0004127a25 */ /* 0x000fc800078e0012 */
[----:B------:R-:W-:Y:S02]  /*0bd0*/  IMAD R13, R4, c[0x0][0x1b4], R13 ;  /* 0x00006d00040d7a24 */ /* 0x000fe400078e020d */
[----:B------:R-:W-:Y:S02]  /*0be0*/  IMAD R8, R11, c[0x0][0x2c4], R8 ;  /* 0x0000b1000b087a24 */ /* 0x000fe400078e0208 */
[----:B------:R-:W-:Y:S01]  /*0bf0*/  IMAD R10, R3, 0x80, R32 ;  /* 0x00000080030a7824 */ /* 0x000fe200078e0220 */
[----:B------:R-:W-:Y:S01]  /*0c00*/  IADD3 R19, R19, R13, RZ ;  /* 0x0000000d13137210 */ /* 0x000fe20007ffe0ff */
[----:B------:R-:W-:Y:S01]  /*0c10*/  IMAD R7, R0, c[0x0][0x2c4], RZ ;  /* 0x0000b10000077a24 */ /* 0x000fe200078e02ff */
[----:B------:R-:W-:Y:S01]  /*0c20*/  SHF.R.S32.HI R13, RZ, 0x1f, R8 ;  /* 0x0000001fff0d7819 */ /* 0x000fe20000011408 */
[----:B------:R-:W-:Y:S01]  /*0c30*/  IMAD.U32 R0, RZ, RZ, UR15 ;  /* 0x0000000fff007e24 */ /* 0x000fe2000f8e00ff */
[----:B------:R-:W-:Y:S01]  /*0c40*/  IADD3 R3, -R32, UR19, RZ ;  /* 0x0000001320037c10 */ /* 0x000fe2000fffe1ff */
[----:B------:R-:W-:Y:S01]  /*0c50*/  IMAD.SHL.U32 R34, R29, 0x8, RZ ;  /* 0x000000081d227824 */ /* 0x000fe200078e00ff */
[C---:B------:R-:W-:Y:S01]  /*0c60*/  IADD3 R2, R10.reuse, 0x20, RZ ;  /* 0x000000200a027810 */ /* 0x040fe20007ffe0ff */
[----:B------:R-:W-:Y:S01]  /*0c70*/  IMAD R13, R13, c[0x0][0x1a8], RZ ;  /* 0x00006a000d0d7a24 */ /* 0x000fe200078e02ff */
[-C--:B------:R-:W-:Y:S01]  /*0c80*/  ISETP.GE.AND P5, PT, R10, R7.reuse, PT ;  /* 0x000000070a00720c */ /* 0x080fe20003fa6270 */
[----:B------:R-:W-:Y:S01]  /*0c90*/  IMAD R3, R0, -0x80, R3 ;  /* 0xffffff8000037824 */ /* 0x000fe200078e0203 */
[-C--:B------:R-:W-:Y:S01]  /*0ca0*/  ISETP.GE.AND P3, PT, R2, R7.reuse, PT ;  /* 0x000000070200720c */ /* 0x080fe20003f66270 */
[----:B------:R-:W-:Y:S01]  /*0cb0*/  IMAD R13, R8, c[0x0][0x1ac], R13 ;  /* 0x00006b00080d7a24 */ /* 0x000fe200078e020d */
[----:B------:R-:W-:Y:S01]  /*0cc0*/  IADD3 R0, R10, 0x40, RZ ;  /* 0x000000400a007810 */ /* 0x000fe20007ffe0ff */
[----:B------:R-:W-:Y:S01]  /*0cd0*/  IMAD R2, R36, c[0x0][0x1e0], RZ ;  /* 0x0000780024027a24 */ /* 0x000fe200078e02ff */
[----:B------:R-:W-:Y:S01]  /*0ce0*/  SHF.R.S32.HI R35, RZ, 0x1f, R34 ;  /* 0x0000001fff237819 */ /* 0x000fe20000011422 */
[----:B------:R-:W-:Y:S01]  /*0cf0*/  IMAD.WIDE.U32 R8, R8, c[0x0][0x1a8], R18 ;  /* 0x00006a0008087a25 */ /* 0x000fe200078e0012 */
[----:B------:R-:W-:-:S02]  /*0d00*/  ISETP.GE.AND P4, PT, R0, R7, PT ;  /* 0x000000070000720c */ /* 0x000fc40003f86270 */
[----:B------:R-:W-:Y:S01]  /*0d10*/  IADD3 R10, R10, 0x60, RZ ;  /* 0x000000600a0a7810 */ /* 0x000fe20007ffe0ff */
[----:B------:R-:W-:Y:S01]  /*0d20*/  IMAD R15, R33, c[0x0][0x1e4], R2 ;  /* 0x00007900210f7a24 */ /* 0x000fe200078e0202 */
[----:B------:R-:W-:Y:S01]  /*0d30*/  LEA R2, P0, R8, c[0x0][0x160], 0x1 ;  /* 0x0000580008027a11 */ /* 0x000fe200078008ff */
[----:B------:R-:W-:Y:S01]  /*0d40*/  IMAD.IADD R0, R9, 0x1, R13 ;  /* 0x0000000109007824 */ /* 0x000fe200078e020d */
[----:B------:R-:W-:Y:S01]  /*0d50*/  ISETP.GE.AND P6, PT, R34, c[0x0][0x198], PT ;  /* 0x0000660022007a0c */ /* 0x000fe20003fc6270 */
[----:B------:R-:W-:Y:S02]  /*0d60*/  IMAD.SHL.U32 R11, R32, 0x40, RZ ;  /* 0x00000040200b7824 */ /* 0x000fe400078e00ff */
[----:B------:R-:W-:Y:S01]  /*0d70*/  IMAD.WIDE.U32 R16, R33, c[0x0][0x1e0], R34 ;  /* 0x0000780021107a25 */ /* 0x000fe200078e0022 */
[----:B------:R-:W-:Y:S01]  /*0d80*/  LEA.HI.X R0, R8, c[0x0][0x164], R0, 0x1, P0 ;  /* 0x0000590008007a11 */ /* 0x000fe200000f0c00 */
[----:B------:R-:W-:Y:S01]  /*0d90*/  SHFL.IDX PT, R14, R2, RZ, 0x181f ;  /* 0x00181fff020e7589 */ /* 0x000fe200000e0000 */
[----:B------:R-:W-:Y:S01]  /*0da0*/  LOP3.LUT R11, R11, 0x1c0, RZ, 0xc0, !PT ;  /* 0x000001c00b0b7812 */ /* 0x000fe200078ec0ff */
[----:B------:R-:W-:Y:S01]  /*0db0*/  IMAD.IADD R17, R17, 0x1, R15 ;  /* 0x0000000111117824 */ /* 0x000fe200078e020f */
[----:B------:R-:W-:Y:S01]  /*0dc0*/  ISETP.GE.AND P0, PT, R10, R7, PT ;  /* 0x000000070a00720c */ /* 0x000fe20003f06270 */
[----:B------:R-:W1:Y:S01]  /*0dd0*/  SHFL.IDX PT, R15, R0, RZ, 0x181f ;  /* 0x00181fff000f7589 */ /* 0x000e6200000e0000 */
[----:B------:R-:W-:Y:S01]  /*0de0*/  LOP3.LUT R4, R11, 0x38, R34, 0xf8, !PT ;  /* 0x000000380b047812 */ /* 0x000fe200078ef822 */
[----:B------:R-:W-:Y:S01]  /*0df0*/  IMAD R9, R31, c[0x0][0x1e8], RZ ;  /* 0x00007a001f097a24 */ /* 0x000fe200078e02ff */
[----:B------:R-:W-:Y:S01]  /*0e00*/  SHF.R.U32.HI R11, RZ, 0x3, R11 ;  /* 0x00000003ff0b7819 */ /* 0x000fe2000001160b */
[----:B------:R-:W2:Y:S01]  /*0e10*/  SHFL.IDX PT, R8, R2, 0x1, 0x181f ;  /* 0x00381f0002087f89 */ /* 0x000ea200000e0000 */
[----:B------:R-:W-:-:S02]  /*0e20*/  IMAD.SHL.U32 R12, R12, 0x8, RZ ;  /* 0x000000080c0c7824 */ /* 0x000fc400078e00ff */
[----:B------:R-:W-:Y:S01]  /*0e30*/  LOP3.LUT R11, R4, R11, RZ, 0x3c, !PT ;  /* 0x0000000b040b7212 */ /* 0x000fe200078e3cff */
[----:B------:R-:W-:Y:S01]  /*0e40*/  IMAD R246, R30, c[0x0][0x1ec], R9 ;  /* 0x00007b001ef67a24 */ /* 0x000fe200078e0209 */
[----:B------:R-:W-:Y:S01]  /*0e50*/  IADD3 R4, R34, 0x40, RZ ;  /* 0x0000004022047810 */ /* 0x000fe20007ffe0ff */
[----:B------:R-:W4:Y:S01]  /*0e60*/  SHFL.IDX PT, R9, R0, 0x1, 0x181f ;  /* 0x00381f0000097f89 */ /* 0x000f2200000e0000 */
[----:B------:R-:W-:Y:S01]  /*0e70*/  LOP3.LUT R11, R11, 0xfffffe00, R12, 0xf8, !PT ;  /* 0xfffffe000b0b7812 */ /* 0x000fe200078ef80c */
[----:B------:R-:W-:Y:S01]  /*0e80*/  IMAD.WIDE.U32 R16, R30, c[0x0][0x1e8], R16 ;  /* 0x00007a001e107a25 */ /* 0x000fe200078e0010 */
[----:B------:R-:W-:Y:S01]  /*0e90*/  @!P5 SHF.R.S32.HI R7, RZ, 0x1f, R4 ;  /* 0x0000001fff07d819 */ /* 0x000fe20000011404 */
[----:B------:R-:W5:Y:S02]  /*0ea0*/  SHFL.IDX PT, R20, R2, 0x2, 0x181f ;  /* 0x00581f0002147f89 */ /* 0x000f6400000e0000 */
[----:B------:R-:W-:Y:S01]  /*0eb0*/  IMAD.SHL.U32 R243, R11, 0x2, RZ ;  /* 0x000000020bf37824 */ /* 0x000fe200078e00ff */
[----:B------:R-:W-:Y:S01]  /*0ec0*/  IADD3 R247, R17, R246, RZ ;  /* 0x000000f611f77210 */ /* 0x000fe20007ffe0ff */
[----:B------:R-:W1:Y:S01]  /*0ed0*/  SHFL.IDX PT, R21, R0, 0x2, 0x181f ;  /* 0x00581f0000157f89 */ /* 0x000e6200000e0000 */
[----:B------:R-:W-:-:S02]  /*0ee0*/  IMAD.MOV.U32 R246, RZ, RZ, R16 ;  /* 0x000000fffff67224 */ /* 0x000fc400078e0010 */
[----:B------:R-:W-:Y:S01]  /*0ef0*/  IMAD R31, R31, c[0x0][0x210], RZ ;  /* 0x000084001f1f7a24 */ /* 0x000fe200078e02ff */
[----:B------:R-:W1:Y:S03]  /*0f00*/  SHFL.IDX PT, R10, R2, 0x3, 0x181f ;  /* 0x00781f00020a7f89 */ /* 0x000e6600000e0000 */
[----:B------:R-:W-:Y:S01]  /*0f10*/  IMAD R31, R30, c[0x0][0x214], R31 ;  /* 0x000085001e1f7a24 */ /* 0x000fe200078e021f */
[----:B------:R1:W1:Y:S01]  /*0f20*/  SHFL.IDX PT, R11, R0, 0x3, 0x181f ;  /* 0x00781f00000b7f89 */ /* 0x00026200000e0000 */
[--C-:B---3--:R-:W-:Y:S01]  /*0f30*/  @P1 SHF.R.S32.HI R13, RZ, 0x1f, R6.reuse ;  /* 0x0000001fff0d1819 */ /* 0x108fe20000011406 */
[----:B------:R-:W-:Y:S01]  /*0f40*/  @!P1 IMAD.MOV.U32 R13, RZ, RZ, R5 ;  /* 0x000000ffff0d9224 */ /* 0x000fe200078e0005 */
[----:B------:R-:W-:Y:S01]  /*0f50*/  @!P5 LEA.HI R5, R7, R4, RZ, 0x3 ;  /* 0x000000040705d211 */ /* 0x000fe200078f18ff */
[----:B------:R-:W-:Y:S01]  /*0f60*/  @P1 IMAD.MOV.U32 R12, RZ, RZ, R6 ;  /* 0x000000ffff0c1224 */ /* 0x000fe200078e0006 */
[----:B------:R-:W-:Y:S01]  /*0f70*/  @!P3 SHF.R.S32.HI R7, RZ, 0x1f, R4 ;  /* 0x0000001fff07b819 */ /* 0x000fe20000011404 */
[----:B------:R-:W-:Y:S01]  /*0f80*/  @!P1 IMAD.MOV.U32 R12, RZ, RZ, R244 ;  /* 0x000000ffff0c9224 */ /* 0x000fe200078e00f4 */
[----:B------:R-:W-:-:S02]  /*0f90*/  @!P5 LOP3.LUT R5, R5, 0xfffffff8, RZ, 0xc0, !PT ;  /* 0xfffffff80505d812 */ /* 0x000fc400078ec0ff */
[----:B------:R-:W-:Y:S02]  /*0fa0*/  ISETP.GE.AND P1, PT, R4, c[0x0][0x198], PT ;  /* 0x0000660004007a0c */ /* 0x000fe40003f26270 */
[----:B------:R-:W-:Y:S02]  /*0fb0*/  SEL R250, R12, RZ, !P2 ;  /* 0x000000ff0cfa7207 */ /* 0x000fe40005000000 */
[----:B------:R-:W-:Y:S01]  /*0fc0*/  SEL R28, R13, RZ, !P2 ;  /* 0x000000ff0d1c7207 */ /* 0x000fe20005000000 */
[----:B-1----:R-:W-:Y:S01]  /*0fd0*/  @!P5 IMAD.WIDE R12, R5, 0x2, R14 ;  /* 0x00000002050cd825 */ /* 0x002fe200078e020e */
[----:B------:R-:W-:Y:S02]  /*0fe0*/  @!P3 LEA.HI R7, R7, R4, RZ, 0x3 ;  /* 0x000000040707b211 */ /* 0x000fe400078f18ff */
[----:B------:R-:W-:Y:S01]  /*0ff0*/  @!P5 LEA R6, P2, R34, R14, 0x1 ;  /* 0x0000000e2206d211 */ /* 0x000fe200078408ff */
[----:B------:R-:W-:Y:S01]  /*1000*/  IMAD R249, R28, c[0x0][0x1f0], RZ ;  /* 0x00007c001cf97a24 */ /* 0x000fe200078e02ff */
[----:B------:R-:W-:Y:S01]  /*1010*/  @!P3 LOP3.LUT R5, R7, 0xfffffff8, RZ, 0xc0, !PT ;  /* 0xfffffff80705b812 */ /* 0x000fe200078ec0ff */
[----:B------:R-:W-:Y:S01]  /*1020*/  IMAD.WIDE.U32 R246, R250, c[0x0][0x1f0], R246 ;  /* 0x00007c00faf67a25 */ /* 0x000fe200078e00f6 */
[----:B------:R-:W-:-:S02]  /*1030*/  @!P5 LEA.HI.X R7, R34, R15, R35, 0x1, P2 ;  /* 0x0000000f2207d211 */ /* 0x000fc400010f0c23 */
[----:B--2---:R-:W-:Y:S01]  /*1040*/  @!P3 LEA R16, P2, R34, R8, 0x1 ;  /* 0x000000082210b211 */ /* 0x004fe200078408ff */
[----:B------:R-:W-:Y:S02]  /*1050*/  IMAD R249, R250, c[0x0][0x1f4], R249 ;  /* 0x00007d00faf97a24 */ /* 0x000fe400078e02f9 */
[----:B------:R1:W-:Y:S01]  /*1060*/  @!P5 LDGSTS.E.BYPASS.LTC128B.128 [R243+0x100], [R6.64], !P6 ;  /* 0x0010000006f3dfae */ /* 0x0003e2000f101d50 */
[----:B----4-:R-:W-:Y:S01]  /*1070*/  @!P3 IMAD.WIDE R14, R5, 0x2, R8 ;  /* 0x00000002050eb825 */ /* 0x010fe200078e0208 */
[C---:B------:R-:W-:Y:S02]  /*1080*/  @!P3 LEA.HI.X R17, R34.reuse, R9, R35, 0x1, P2 ;  /* 0x000000092211b211 */ /* 0x040fe400010f0c23 */
[----:B------:R2:W-:Y:S01]  /*1090*/  @!P5 LDGSTS.E.BYPASS.LTC128B.128 [R243+0x4100], [R12.64], !P1 ;  /* 0x041000000cf3dfae */ /* 0x0005e2000c901d50 */
[----:B------:R-:W-:Y:S01]  /*10a0*/  ISETP.GE.AND P5, PT, R3, 0x21, PT ;  /* 0x000000210300780c */ /* 0x000fe20003fa6270 */
[----:B------:R-:W-:Y:S01]  /*10b0*/  IMAD.IADD R249, R247, 0x1, R249 ;  /* 0x00000001f7f97824 */ /* 0x000fe200078e02f9 */
[----:B------:R-:W-:Y:S01]  /*10c0*/  MOV R9, UR15 ;  /* 0x0000000f00097c02 */ /* 0x000fe20008000f00 */
[----:B------:R-:W-:Y:S01]  /*10d0*/  IMAD.MOV.U32 R248, RZ, RZ, R246 ;  /* 0x000000fffff87224 */ /* 0x000fe200078e00f6 */
[C---:B-----5:R-:W-:Y:S01]  /*10e0*/  @!P4 LEA R18, P2, R34.reuse, R20, 0x1 ;  /* 0x000000142212c211 */ /* 0x060fe200078408ff */
[----:B------:R-:W-:Y:S01]  /*10f0*/  IMAD.U32 R5, RZ, RZ, UR6 ;  /* 0x00000006ff057e24 */ /* 0x000fe2000f8e00ff */
[----:B------:R3:W-:Y:S01]  /*1100*/  @!P3 LDGSTS.E.BYPASS.LTC128B.128 [R243+0x1100], [R16.64], !P6 ;  /* 0x0110000010f3bfae */ /* 0x0007e2000f101d50 */
[----:B------:R-:W-:Y:S01]  /*1110*/  IMAD.WIDE.U32 R8, R9, UR21, R248 ;  /* 0x0000001509087c25 */ /* 0x000fe2000f8e00f8 */
[----:B------:R-:W-:-:S02]  /*1120*/  @!P4 LEA.HI.X R19, R34, R21, R35, 0x1, P2 ;  /* 0x000000152213c211 */ /* 0x000fc400010f0c23 */
[----:B------:R4:W-:Y:S01]  /*1130*/  @!P3 LDGSTS.E.BYPASS.LTC128B.128 [R243+0x5100], [R14.64], !P1 ;  /* 0x051000000ef3bfae */ /* 0x0009e2000c901d50 */
[----:B------:R-:W-:Y:S02]  /*1140*/  IMAD R245, R28, c[0x0][0x218], RZ ;  /* 0x000086001cf57a24 */ /* 0x000fe400078e02ff */
[----:B------:R-:W-:Y:S01]  /*1150*/  @P5 LEA R5, P2, R5, R8, 0x5 ;  /* 0x0000000805055211 */ /* 0x000fe200078428ff */
[----:B------:R5:W-:Y:S01]  /*1160*/  @!P4 LDGSTS.E.BYPASS.LTC128B.128 [R243+0x2100], [R18.64], !P6 ;  /* 0x0210000012f3cfae */ /* 0x000be2000f101d50 */
[----:B------:R-:W-:Y:S02]  /*1170*/  IMAD R245, R250, c[0x0][0x21c], R245 ;  /* 0x00008700faf57a24 */ /* 0x000fe400078e02f5 */
[----:B-1----:R-:W-:Y:S01]  /*1180*/  IMAD.U32 R7, RZ, RZ, UR7 ;  /* 0x00000007ff077e24 */ /* 0x002fe2000f8e00ff */
[CC--:B------:R-:W-:Y:S02]  /*1190*/  LEA.HI R6, R113.reuse, R112.reuse, RZ, 0x4 ;  /* 0x0000007071067211 */ /* 0x0c0fe400078f20ff */
[----:B------:R-:W-:Y:S01]  /*11a0*/  LEA.HI R113, R113, R112, RZ, 0x5 ;  /* 0x0000007071717211 */ /* 0x000fe200078f28ff */
[----:B--2---:R-:W-:Y:S01]  /*11b0*/  IMAD.U32 R12, RZ, RZ, UR6 ;  /* 0x00000006ff0c7e24 */ /* 0x004fe2000f8e00ff */
[----:B------:R-:W-:-:S04]  /*11c0*/  @!P4 SHF.R.S32.HI R13, RZ, 0x1f, R4 ;  /* 0x0000001fff0dc819 */ /* 0x000fc80000011404 */
[----:B------:R-:W-:Y:S02]  /*11d0*/  @!P4 LEA.HI R0, R13, R4, RZ, 0x3 ;  /* 0x000000040d00c211 */ /* 0x000fe400078f18ff */
[----:B------:R-:W-:Y:S02]  /*11e0*/  IADD3 R13, R9, UR4, RZ ;  /* 0x00000004090d7c10 */ /* 0x000fe4000fffe0ff */
[----:B------:R-:W-:Y:S02]  /*11f0*/  @!P4 LOP3.LUT R0, R0, 0xfffffff8, RZ, 0xc0, !PT ;  /* 0xfffffff80000c812 */ /* 0x000fe400078ec0ff */
[----:B---3--:R-:W-:Y:S02]  /*1200*/  @!P0 LEA R16, P3, R34, R10, 0x1 ;  /* 0x0000000a22108211 */ /* 0x008fe400078608ff */
[----:B------:R-:W-:Y:S01]  /*1210*/  @P5 LEA.HI.X R2, R12, R13, R7, 0x5, P2 ;  /* 0x0000000d0c025211 */ /* 0x000fe200010f2c07 */
[----:B------:R-:W-:Y:S01]  /*1220*/  @!P4 IMAD.WIDE R20, R0, 0x2, R20 ;  /* 0x000000020014c825 */ /* 0x000fe200078e0214 */
[----:B----4-:R-:W-:-:S02]  /*1230*/  @P5 LEA R14, P2, R5, c[0x0][0x1c8], 0x1 ;  /* 0x00007200050e5a11 */ /* 0x010fc400078408ff */
[----:B------:R-:W-:Y:S02]  /*1240*/  @!P0 LEA.HI.X R17, R34, R11, R35, 0x1, P3 ;  /* 0x0000000b22118211 */ /* 0x000fe400018f0c23 */
[----:B------:R-:W-:Y:S01]  /*1250*/  @!P0 SHF.R.S32.HI R9, RZ, 0x1f, R4 ;  /* 0x0000001fff098819 */ /* 0x000fe20000011404 */
[----:B------:R1:W-:Y:S01]  /*1260*/  @!P4 LDGSTS.E.BYPASS.LTC128B.128 [R243+0x6100], [R20.64], !P1 ;  /* 0x0610000014f3cfae */ /* 0x0003e2000c901d50 */
[----:B------:R-:W-:Y:S02]  /*1270*/  @P5 LEA.HI.X R15, R5, c[0x0][0x1cc], R2, 0x1, P2 ;  /* 0x00007300050f5a11 */ /* 0x000fe400010f0c02 */
[----:B------:R-:W-:Y:S01]  /*1280*/  LOP3.LUT R5, R6, 0xfffffff0, RZ, 0xc0, !PT ;  /* 0xfffffff006057812 */ /* 0x000fe200078ec0ff */
[----:B------:R2:W-:Y:S01]  /*1290*/  @!P0 LDGSTS.E.BYPASS.LTC128B.128 [R243+0x3100], [R16.64], !P6 ;  /* 0x0310000010f38fae */ /* 0x0005e2000f101d50 */
[----:B------:R-:W-:Y:S02]  /*12a0*/  @!P0 LEA.HI R2, R9, R4, RZ, 0x3 ;  /* 0x0000000409028211 */ /* 0x000fe400078f18ff */
[----:B------:R-:W-:-:S02]  /*12b0*/  IADD3 R5, -R5, R112, RZ ;  /* 0x0000007005057210 */ /* 0x000fc40007ffe1ff */
[C---:B------:R-:W-:Y:S02]  /*12c0*/  ISETP.GE.AND P6, PT, R3.reuse, 0x1, PT ;  /* 0x000000010300780c */ /* 0x040fe40003fc6270 */
[----:B------:R-:W-:Y:S02]  /*12d0*/  @!P0 LOP3.LUT R2, R2, 0xfffffff8, RZ, 0xc0, !PT ;  /* 0xfffffff802028812 */ /* 0x000fe400078ec0ff */
[----:B------:R-:W-:Y:S02]  /*12e0*/  SHF.R.S32.HI R7, RZ, 0x4, R6 ;  /* 0x00000004ff077819 */ /* 0x000fe40000011406 */
[----:B------:R-:W-:Y:S02]  /*12f0*/  SHF.R.S32.HI R0, RZ, 0x1f, R5 ;  /* 0x0000001fff007819 */ /* 0x000fe40000011405 */
[----:B------:R-:W-:Y:S02]  /*1300*/  ISETP.GE.AND P4, PT, R3, 0x41, PT ;  /* 0x000000410300780c */ /* 0x000fe40003f86270 */
[----:B------:R-:W-:-:S02]  /*1310*/  LEA.HI R6, R6, R7, RZ, 0x1 ;  /* 0x0000000706067211 */ /* 0x000fc400078f08ff */
[----:B------:R-:W-:Y:S01]  /*1320*/  ISETP.GE.AND P2, PT, R3, 0x61, PT ;  /* 0x000000610300780c */ /* 0x000fe20003f46270 */
[----:B------:R-:W-:Y:S01]  /*1330*/  IMAD.U32 R3, RZ, RZ, UR6 ;  /* 0x00000006ff037e24 */ /* 0x000fe2000f8e00ff */
[----:B------:R-:W-:Y:S02]  /*1340*/  LEA.HI R0, R0, R5, RZ, 0x3 ;  /* 0x0000000500007211 */ /* 0x000fe400078f18ff */
[----:B------:R-:W-:Y:S02]  /*1350*/  LOP3.LUT R12, R6, 0xfffffffe, RZ, 0xc0, !PT ;  /* 0xfffffffe060c7812 */ /* 0x000fe400078ec0ff */
[----:B------:R-:W-:Y:S02]  /*1360*/  LOP3.LUT R6, R0, 0xfffffff8, RZ, 0xc0, !PT ;  /* 0xfffffff800067812 */ /* 0x000fe400078ec0ff */
[----:B------:R-:W-:Y:S01]  /*1370*/  ISETP.GE.AND P3, PT, R34, c[0x0][0x1d4], PT ;  /* 0x0000750022007a0c */ /* 0x000fe20003f66270 */
[----:B------:R-:W-:Y:S02]  /*1380*/  IMAD.IADD R242, R7, 0x1, -R12 ;  /* 0x0000000107f27824 */ /* 0x000fe400078e0a0c */
[----:B--2---:R-:W-:-:S02]  /*1390*/  @!P0 IMAD.WIDE R16, R2, 0x2, R10 ;  /* 0x0000000202108825 */ /* 0x004fc400078e020a */
[----:B------:R-:W-:Y:S01]  /*13a0*/  VOTEU.ANY UP0, P2 ;  /* 0x00000000003f7886 */ /* 0x000fe20001000100 */
[----:B------:R-:W-:Y:S01]  /*13b0*/  @P2 MOV R12, R8 ;  /* 0x00000008000c2202 */ /* 0x000fe20000000f00 */
[----:B------:R-:W-:Y:S01]  /*13c0*/  IMAD.IADD R6, R5, 0x1, -R6 ;  /* 0x0000000105067824 */ /* 0x000fe200078e0a06 */
[----:B------:R2:W-:Y:S01]  /*13d0*/  @!P0 LDGSTS.E.BYPASS.LTC128B.128 [R243+0x7100], [R16.64], !P1 ;  /* 0x0710000010f38fae */ /* 0x0005e2000c901d50 */
[----:B------:R-:W-:Y:S01]  /*13e0*/  @P6 LEA R10, P0, R8, c[0x0][0x1c8], 0x1 ;  /* 0x00007200080a6a11 */ /* 0x000fe200078008ff */
[----:B------:R-:W-:Y:S01]  /*13f0*/  IMAD.SHL.U32 R5, R242, 0x8, RZ ;  /* 0x00000008f2057824 */ /* 0x000fe200078e00ff */
[----:B------:R-:W-:Y:S01]  /*1400*/  @UP0 UIMAD UR4, UR7, 0x60, URZ ;  /* 0x00000060070408a4 */ /* 0x000fe2000f8e023f */
[----:B------:R-:W-:Y:S01]  /*1410*/  IMAD.SHL.U32 R7, R6, 0x40, RZ ;  /* 0x0000004006077824 */ /* 0x000fe200078e00ff */
[C---:B------:R-:W-:Y:S01]  /*1420*/  @P6 LEA.HI.X R11, R8.reuse, c[0x0][0x1cc], R13, 0x1, P0 ;  /* 0x00007300080b6a11 */ /* 0x040fe200000f0c0d */
[----:B------:R-:W0:Y:S01]  /*1430*/  LDGDEPBAR ;  /* 0x00000000000079af */ /* 0x000e220000000000 */
[----:B------:R-:W-:Y:S01]  /*1440*/  @P4 IADD3 R2, P0, R8, UR10, RZ ;  /* 0x0000000a08024c10 */ /* 0x000fe2000ff1e0ff */
[----:B------:R-:W-:Y:S01]  /*1450*/  IMAD.WIDE.U32 R34, R33, c[0x0][0x208], R34 ;  /* 0x0000820021227a25 */ /* 0x000fe200078e0022 */
[----:B------:R-:W-:Y:S01]  /*1460*/  LOP3.LUT R8, R7, 0x1c0, RZ, 0xc0, !PT ;  /* 0x000001c007087812 */ /* 0x000fe200078ec0ff */
[----:B------:R3:W-:Y:S01]  /*1470*/  @P6 LDGSTS.E.BYPASS.LTC128B.128 [R243+0x8100], [R10.64], !P3 ;  /* 0x081000000af36fae */ /* 0x0007e2000d901d50 */
[----:B------:R-:W-:Y:S01]  /*1480*/  @P4 IADD3.X R9, R13, UR8, RZ, P0, !PT ;  /* 0x000000080d094c10 */ /* 0x000fe200087fe4ff */
[----:B------:R-:W-:Y:S01]  /*1490*/  @P2 IMAD.WIDE.U32 R12, R3, 0x60, R12 ;  /* 0x00000060030c2825 */ /* 0x000fe200078e000c */
[----:B------:R-:W-:-:S03]  /*14a0*/  ISETP.GE.AND P0, PT, R4, c[0x0][0x1d4], PT ;  /* 0x0000750004007a0c */ /* 0x000fc60003f06270 */
[----:B------:R-:W-:Y:S01]  /*14b0*/  IMAD.SHL.U32 R7, R0, 0x40, RZ ;  /* 0x0000004000077824 */ /* 0x000fe200078e00ff */
[----:B------:R-:W-:Y:S01]  /*14c0*/  @P2 IADD3 R3, R13, UR4, RZ ;  /* 0x000000040d032c10 */ /* 0x000fe2000fffe0ff */
[----:B------:R-:W-:Y:S02]  /*14d0*/  ULDC.64 UR4, c[0x0][0x208] ;  /* 0x0000820000047ab9 */ /* 0x000fe40000000a00 */
[----:B------:R-:W-:Y:S02]  /*14e0*/  UIMAD UR9, UR9, UR4, URZ ;  /* 0x00000004090972a4 */ /* 0x000fe4000f8e023f */
[----:B------:R-:W-:Y:S02]  /*14f0*/  UIMAD.WIDE.U32 UR12, UR15, UR4, URZ ;  /* 0x000000040f0c72a5 */ /* 0x000fe4000f8e003f */
[----:B------:R-:W-:Y:S02]  /*1500*/  UIMAD UR9, UR15, UR5, UR9 ;  /* 0x000000050f0972a4 */ /* 0x000fe4000f8e0209 */
[----:B------:R3:W-:Y:S01]  /*1510*/  @P6 LDGSTS.E.BYPASS.LTC128B.128 [R243+0xc100], [R10.64+0x80], !P0 ;  /* 0x0c1000800af36fae */ /* 0x0007e2000c101d50 */
[----:B--2---:R-:W-:Y:S01]  /*1520*/  @P4 LEA R16, P1, R2, c[0x0][0x1c8], 0x1 ;  /* 0x0000720002104a11 */ /* 0x004fe200078208ff */
[----:B------:R-:W-:-:S02]  /*1530*/  UIADD3 UR9, UR13, UR9, URZ ;  /* 0x000000090d097290 */ /* 0x000fc4000fffe03f */
[----:B------:R2:W-:Y:S01]  /*1540*/  @P5 LDGSTS.E.BYPASS.LTC128B.128 [R243+0x9100], [R14.64], !P3 ;  /* 0x091000000ef35fae */ /* 0x0005e2000d901d50 */
[----:B------:R-:W-:Y:S01]  /*1550*/  @P4 LEA.HI.X R17, R2, c[0x0][0x1cc], R9, 0x1, P1 ;  /* 0x0000730002114a11 */ /* 0x000fe200008f0c09 */
[----:B------:R-:W-:Y:S01]  /*1560*/  IMAD.SHL.U32 R9, R113, 0x20, RZ ;  /* 0x0000002071097824 */ /* 0x000fe200078e00ff */
[----:B------:R-:W-:Y:S01]  /*1570*/  LOP3.LUT R2, R8, 0x8, R5, 0xf8, !PT ;  /* 0x0000000808027812 */ /* 0x000fe200078ef805 */
[----:B------:R2:W-:Y:S01]  /*1580*/  @P5 LDGSTS.E.BYPASS.LTC128B.128 [R243+0xd100], [R14.64+0x80], !P0 ;  /* 0x0d1000800ef35fae */ /* 0x0005e2000c101d50 */
[----:B------:R-:W-:Y:S01]  /*1590*/  SHF.R.U32.HI R5, RZ, 0x3, R8 ;  /* 0x00000003ff057819 */ /* 0x000fe20000011608 */
[----:B------:R-:W-:Y:S01]  /*15a0*/  IMAD.SHL.U32 R8, R29, 0x40, RZ ;  /* 0x000000401d087824 */ /* 0x000fe200078e00ff */
[----:B------:R-:W-:Y:S01]  /*15b0*/  @P2 LEA R4, P1, R12, c[0x0][0x1c8], 0x1 ;  /* 0x000072000c042a11 */ /* 0x000fe200078208ff */
[----:B------:R5:W-:Y:S01]  /*15c0*/  @P4 LDGSTS.E.BYPASS.LTC128B.128 [R243+0xa100], [R16.64], !P3 ;  /* 0x0a10000010f34fae */ /* 0x000be2000d901d50 */
[----:B------:R-:W-:Y:S01]  /*15d0*/  LOP3.LUT R2, R2, R5, RZ, 0x3c, !PT ;  /* 0x0000000502027212 */ /* 0x000fe200078e3cff */
[----:B------:R-:W-:Y:S01]  /*15e0*/  UIMAD UR15, UR15, -0x80, UR19 ;  /* 0xffffff800f0f78a4 */ /* 0x000fe2000f8e0213 */
[----:B------:R-:W-:Y:S01]  /*15f0*/  @P2 LEA.HI.X R5, R12, c[0x0][0x1cc], R3, 0x1, P1 ;  /* 0x000073000c052a11 */ /* 0x000fe200008f0c03 */
[----:B------:R5:W-:Y:S01]  /*1600*/  @P4 LDGSTS.E.BYPASS.LTC128B.128 [R243+0xe100], [R16.64+0x80], !P0 ;  /* 0x0e10008010f34fae */ /* 0x000be2000c101d50 */
[----:B------:R-:W-:Y:S01]  /*1610*/  IMAD.SHL.U32 R3, R32, 0x8, RZ ;  /* 0x0000000820037824 */ /* 0x000fe200078e00ff */
[----:B------:R-:W-:-:S02]  /*1620*/  LOP3.LUT R8, R8, 0x1c0, RZ, 0xc0, !PT ;  /* 0x000001c008087812 */ /* 0x000fc400078ec0ff */
[----:B------:R4:W-:Y:S01]  /*1630*/  @P2 LDGSTS.E.BYPASS.LTC128B.128 [R243+0xb100], [R4.64], !P3 ;  /* 0x0b10000004f32fae */ /* 0x0009e2000d901d50 */
[----:B------:R-:W-:Y:S01]  /*1640*/  LOP3.LUT R0, R2, 0xfffffe00, R7, 0xf8, !PT ;  /* 0xfffffe0002007812 */ /* 0x000fe200078ef807 */
[----:B------:R-:W-:Y:S01]  /*1650*/  IMAD.MOV.U32 R7, RZ, RZ, 0x10 ;  /* 0x00000010ff077424 */ /* 0x000fe200078e00ff */
[----:B------:R-:W-:Y:S01]  /*1660*/  LOP3.LUT R9, R9, 0x7ffffc00, RZ, 0xc0, !PT ;  /* 0x7ffffc0009097812 */ /* 0x000fe200078ec0ff */
[----:B------:R4:W-:Y:S01]  /*1670*/  @P2 LDGSTS.E.BYPASS.LTC128B.128 [R243+0xf100], [R4.64+0x80], !P0 ;  /* 0x0f10008004f32fae */ /* 0x0009e2000c101d50 */
[----:B------:R-:W-:Y:S02]  /*1680*/  LOP3.LUT R3, R8, 0x8, R3, 0xf8, !PT ;  /* 0x0000000808037812 */ /* 0x000fe400078ef803 */
[----:B------:R-:W-:Y:S01]  /*1690*/  SHF.R.U32.HI R2, RZ, 0x3, R8 ;  /* 0x00000003ff027819 */ /* 0x000fe20000011608 */
[----:B------:R-:W0:Y:S01]  /*16a0*/  LDGDEPBAR ;  /* 0x00000000000079af */ /* 0x000e220000000000 */
[----:B------:R-:W-:Y:S02]  /*16b0*/  R2P PR, R6, 0x6 ;  /* 0x0000000606007804 */ /* 0x000fe40000000000 */
[----:B------:R-:W-:-:S02]  /*16c0*/  IADD3 R6, R0, R9, RZ ;  /* 0x0000000900067210 */ /* 0x000fc40007ffe0ff */
[----:B------:R-:W-:Y:S02]  /*16d0*/  LOP3.LUT R3, R3, R2, RZ, 0x3c, !PT ;  /* 0x0000000203037212 */ /* 0x000fe400078e3cff */
[----:B------:R-:W-:Y:S02]  /*16e0*/  SEL R7, R7, 0xfffffff0, !P1 ;  /* 0xfffffff007077807 */ /* 0x000fe40004800000 */
[----:B------:R-:W-:Y:S01]  /*16f0*/  LEA R2, R6, 0x100, 0x1 ;  /* 0x0000010006027811 */ /* 0x000fe200078e08ff */
[----:B------:R-:W-:Y:S01]  /*1700*/  IMAD R242, R242, 0x200, R3 ;  /* 0x00000200f2f27824 */ /* 0x000fe200078e0203 */
[----:B------:R-:W-:Y:S02]  /*1710*/  SHF.L.U32 R6, R6, 0x1, RZ ;  /* 0x0000000106067819 */ /* 0x000fe400000006ff */
[----:B------:R-:W-:Y:S01]  /*1720*/  LOP3.LUT P1, RZ, R29, 0x2, RZ, 0xc0, !PT ;  /* 0x000000021dff7812 */ /* 0x000fe2000782c0ff */
[----:B------:R-:W-:-:S05]  /*1730*/  IMAD.SHL.U32 R242, R242, 0x2, RZ ;  /* 0x00000002f2f27824 */ /* 0x000fca00078e00ff */
[----:B------:R-:W-:Y:S01]  /*1740*/  IADD3 R241, R242, 0x8120, RZ ;  /* 0x00008120f2f17810 */ /* 0x000fe20007ffe0ff */
[----:B----4-:R-:W-:Y:S01]  /*1750*/  IMAD.MOV.U32 R5, RZ, RZ, 0x20 ;  /* 0x00000020ff057424 */ /* 0x010fe200078e00ff */
[----:B------:R-:W-:-:S04]  /*1760*/  DEPBAR.LE SB0, 0x1 ;  /* 0x000080400000791a */ /* 0x000fc80000000000 */
[----:B------:R-:W-:Y:S01]  /*1770*/  BAR.SYNC.DEFER_BLOCKING 0x0 ;  /* 0x0000000000007b1d */ /* 0x000fe20000010000 */
[----:B------:R-:W-:Y:S01]  /*1780*/  SEL R5, R5, 0xffffffe0, !P2 ;  /* 0xffffffe005057807 */ /* 0x000fe20005000000 */
[----:B------:R-:W-:Y:S01]  /*1790*/  IMAD R4, R7, 0x2, R2 ;  /* 0x0000000207047824 */ /* 0x000fe200078e0202 */
[----:B------:R-:W-:-:S03]  /*17a0*/  LOP3.LUT P2, RZ, R29, 0x4, RZ, 0xc0, !PT ;  /* 0x000000041dff7812 */ /* 0x000fc6000784c0ff */
[C---:B------:R-:W-:Y:S02]  /*17b0*/  IMAD R3, R5.reuse, 0x2, R2 ;  /* 0x0000000205037824 */ /* 0x040fe400078e0202 */
[----:B------:R-:W-:Y:S01]  /*17c0*/  IMAD R2, R5, 0x2, R4 ;  /* 0x0000000205027824 */ /* 0x000fe200078e0204 */
[----:B------:R-:W-:Y:S04]  /*17d0*/  LDSM.16.M88.4 R136, [R6+0x100] ;  /* 0x000100000688783b */ /* 0x000fe80000000200 */
[----:B------:R4:W-:Y:S04]  /*17e0*/  LDSM.16.M88.4 R184, [R6+0x4100] ;  /* 0x0041000006b8783b */ /* 0x0009e80000000200 */
[----:B------:R-:W-:Y:S04]  /*17f0*/  LDSM.16.M88.4 R172, [R4] ;  /* 0x0000000004ac783b */ /* 0x000fe80000000200 */
[----:B------:R1:W-:Y:S04]  /*1800*/  LDSM.16.M88.4 R188, [R4+0x4000] ;  /* 0x0040000004bc783b */ /* 0x0003e80000000200 */
[----:B------:R-:W-:Y:S04]  /*1810*/  LDSM.16.M88.4 R176, [R3] ;  /* 0x0000000003b0783b */ /* 0x000fe80000000200 */
[----:B------:R-:W-:Y:S04]  /*1820*/  LDSM.16.M88.4 R192, [R3+0x4000] ;  /* 0x0040000003c0783b */ /* 0x000fe80000000200 */
[----:B------:R-:W-:Y:S01]  /*1830*/  LDSM.16.M88.4 R180, [R2] ;  /* 0x0000000002b4783b */ /* 0x000fe20000000200 */
[----:B----4-:R-:W-:-:S03]  /*1840*/  IADD3 R6, R242, 0x8100, RZ ;  /* 0x00008100f2067810 */ /* 0x010fc60007ffe0ff */
[----:B------:R4:W-:Y:S01]  /*1850*/  LDSM.16.M88.4 R212, [R2+0x4000] ;  /* 0x0040000002d4783b */ /* 0x0009e20000000200 */
[----:B------:R-:W-:-:S03]  /*1860*/  @P1 IADD3 R241, R6, -0x20, RZ ;  /* 0xffffffe006f11810 */ /* 0x000fc60007ffe0ff */
[----:B------:R-:W-:Y:S01]  /*1870*/  BAR.SYNC.DEFER_BLOCKING 0x0 ;  /* 0x0000000000007b1d */ /* 0x000fe20000010000 */
[----:B-1----:R-:W-:Y:S01]  /*1880*/  IMAD.U32 R4, RZ, RZ, UR9 ;  /* 0x00000009ff047e24 */ /* 0x002fe2000f8e00ff */
[----:B------:R-:W-:Y:S01]  /*1890*/  USHF.L.U32 UR9, UR4, 0x6, URZ ;  /* 0x0000000604097899 */ /* 0x000fe2000800063f */
[C---:B------:R-:W-:Y:S02]  /*18a0*/  IADD3 R235, R241.reuse, 0x800, RZ ;  /* 0x00000800f1eb7810 */ /* 0x040fe40007ffe0ff */
[C---:B------:R-:W-:Y:S01]  /*18b0*/  IADD3 R234, R241.reuse, 0x1000, RZ ;  /* 0x00001000f1ea7810 */ /* 0x040fe20007ffe0ff */
[----:B------:R-:W-:Y:S01]  /*18c0*/  UIADD3 UR14, UP0, UR9, 0x80, URZ ;  /* 0x00000080090e7890 */ /* 0x000fe2000ff1e03f */
[C---:B------:R-:W-:Y:S02]  /*18d0*/  IADD3 R233, R241.reuse, 0x1800, RZ ;  /* 0x00001800f1e97810 */ /* 0x040fe40007ffe0ff */
[C---:B------:R-:W-:Y:S02]  /*18e0*/  IADD3 R232, R241.reuse, 0x2000, RZ ;  /* 0x00002000f1e87810 */ /* 0x040fe40007ffe0ff */
[----:B------:R-:W-:-:S02]  /*18f0*/  IADD3 R231, R241, 0x2800, RZ ;  /* 0x00002800f1e77810 */ /* 0x000fc40007ffe0ff */
[C---:B------:R-:W-:Y:S02]  /*1900*/  IADD3 R230, R241.reuse, 0x3000, RZ ;  /* 0x00003000f1e67810 */ /* 0x040fe40007ffe0ff */
[C---:B------:R-:W-:Y:S01]  /*1910*/  IADD3 R229, R241.reuse, 0x3800, RZ ;  /* 0x00003800f1e57810 */ /* 0x040fe20007ffe0ff */
[----:B----4-:R-:W-:Y:S01]  /*1920*/  IMAD R2, R36, c[0x0][0x208], RZ ;  /* 0x0000820024027a24 */ /* 0x010fe200078e02ff */
[C---:B------:R-:W-:Y:S02]  /*1930*/  IADD3 R227, R241.reuse, 0x4000, RZ ;  /* 0x00004000f1e37810 */ /* 0x040fe40007ffe0ff */
[----:B------:R-:W-:Y:S01]  /*1940*/  IADD3 R226, R241, 0x4800, RZ ;  /* 0x00004800f1e27810 */ /* 0x000fe20007ffe0ff */
[----:B------:R-:W-:Y:S01]  /*1950*/  IMAD R2, R33, c[0x0][0x20c], R2 ;  /* 0x0000830021027a24 */ /* 0x000fe200078e0202 */
[----:B------:R-:W-:-:S04]  /*1960*/  DEPBAR.LE SB0, 0x0 ;  /* 0x000080000000791a */ /* 0x000fc80000000000 */
[----:B------:R-:W-:Y:S01]  /*1970*/  BAR.SYNC.DEFER_BLOCKING 0x0 ;  /* 0x0000000000007b1d */ /* 0x000fe20000010000 */
[----:B------:R-:W-:Y:S01]  /*1980*/  IMAD.IADD R3, R35, 0x1, R2 ;  /* 0x0000000123037824 */ /* 0x000fe200078e0202 */
[C---:B------:R-:W-:Y:S01]  /*1990*/  IADD3 R225, R241.reuse, 0x5000, RZ ;  /* 0x00005000f1e17810 */ /* 0x040fe20007ffe0ff */
[----:B------:R-:W-:Y:S01]  /*19a0*/  IMAD.MOV.U32 R2, RZ, RZ, R34 ;  /* 0x000000ffff027224 */ /* 0x000fe200078e0022 */
[C---:B------:R-:W-:Y:S02]  /*19b0*/  IADD3 R224, R241.reuse, 0x5800, RZ ;  /* 0x00005800f1e07810 */ /* 0x040fe40007ffe0ff */
[C---:B------:R-:W-:Y:S01]  /*19c0*/  IADD3 R223, R241.reuse, 0x6000, RZ ;  /* 0x00006000f1df7810 */ /* 0x040fe20007ffe0ff */
[----:B------:R-:W-:Y:S01]  /*19d0*/  IMAD.WIDE.U32 R2, R30, c[0x0][0x210], R2 ;  /* 0x000084001e027a25 */ /* 0x000fe200078e0002 */
[C---:B------:R-:W-:Y:S02]  /*19e0*/  IADD3 R222, R241.reuse, 0x6800, RZ ;  /* 0x00006800f1de7810 */ /* 0x040fe40007ffe0ff */
[----:B------:R-:W-:-:S02]  /*19f0*/  IADD3 R221, R241, 0x7000, RZ ;  /* 0x00007000f1dd7810 */ /* 0x000fc40007ffe0ff */
[----:B------:R-:W-:Y:S02]  /*1a00*/  IADD3 R3, R3, R31, RZ ;  /* 0x0000001f03037210 */ /* 0x000fe40007ffe0ff */
[----:B------:R-:W-:-:S03]  /*1a10*/  IADD3 R220, R241, 0x7800, RZ ;  /* 0x00007800f1dc7810 */ /* 0x000fc60007ffe0ff */
[----:B------:R-:W-:-:S04]  /*1a20*/  IMAD.WIDE.U32 R250, R250, c[0x0][0x218], R2 ;  /* 0x00008600fafa7a25 */ /* 0x000fc800078e0002 */
[----:B------:R-:W-:Y:S01]  /*1a30*/  IMAD.U32 R2, RZ, RZ, UR12 ;  /* 0x0000000cff027e24 */ /* 0x000fe2000f8e00ff */
[----:B------:R-:W-:Y:S01]  /*1a40*/  UMOV UR12, 0x6 ;  /* 0x00000006000c7882 */ /* 0x000fe20000000000 */
[----:B------:R-:W-:Y:S01]  /*1a50*/  IMAD.U32 R3, RZ, RZ, UR13 ;  /* 0x0000000dff037e24 */ /* 0x000fe2000f8e00ff */
[----:B------:R-:W3:Y:S01]  /*1a60*/  LDSM.16.M88.4 R84, [R242+0x8900] ;  /* 0x00890000f254783b */ /* 0x000ee20000000200 */
[----:B------:R-:W-:Y:S01]  /*1a70*/  IMAD.IADD R245, R251, 0x1, R245 ;  /* 0x00000001fbf57824 */ /* 0x000fe200078e02f5 */
[C---:B------:R-:W-:Y:S01]  /*1a80*/  LEA R3, P1, R2.reuse, R250, 0x7 ;  /* 0x000000fa02037211 */ /* 0x040fe200078238ff */
[----:B------:R-:W-:Y:S01]  /*1a90*/  USHF.L.U64.HI UR12, UR4, UR12, UR5 ;  /* 0x0000000c040c7299 */ /* 0x000fe20008010205 */
[----:B--2---:R-:W5:Y:S02]  /*1aa0*/  LDSM.16.M88.4 R12, [R242+0x8100] ;  /* 0x00810000f20c783b */ /* 0x004f640000000200 */
[----:B------:R-:W-:Y:S01]  /*1ab0*/  LEA.HI.X R4, R2, R245, R4, 0x7, P1 ;  /* 0x000000f502047211 */ /* 0x000fe200008f3c04 */
[----:B------:R-:W-:Y:S01]  /*1ac0*/  UIADD3.X UR13, URZ, UR12, URZ, UP0, !UPT ;  /* 0x0000000c3f0d7290 */ /* 0x000fe200087fe43f */
[----:B------:R-:W1:Y:S01]  /*1ad0*/  LDSM.16.M88.4 R20, [R241+0x800] ;  /* 0x00080000f114783b */ /* 0x000e620000000200 */
[----:B------:R-:W-:Y:S01]  /*1ae0*/  IADD3 R2, -R32, UR15, RZ ;  /* 0x0000000f20027c10 */ /* 0x000fe2000fffe1ff */
[----:B------:R-:W-:Y:S01]  /*1af0*/  UISETP.GE.AND UP0, UPT, UR19, 0x81, UPT ;  /* 0x000000811300788c */ /* 0x000fe2000bf06270 */
[----:B------:R-:W-:Y:S01]  /*1b00*/  LEA R34, P1, R3, c[0x0][0x1f8], 0x1 ;  /* 0x00007e0003227a11 */ /* 0x000fe200078208ff */
[----:B------:R-:W2:Y:S01]  /*1b10*/  LDSM.16.M88.4 R24, [R241] ;  /* 0x00000000f118783b */ /* 0x000ea20000000200 */
[----:B------:R-:W-:-:S02]  /*1b20*/  ISETP.LT.OR P5, PT, R2, 0x1, P3 ;  /* 0x000000010200780c */ /* 0x000fc40001fa1670 */
[C---:B------:R-:W-:Y:S01]  /*1b30*/  ISETP.LT.OR P6, PT, R2.reuse, 0x1, P0 ;  /* 0x000000010200780c */ /* 0x040fe200007c1670 */
[----:B------:R-:W4:Y:S01]  /*1b40*/  LDSM.16.M88.4 R76, [R242+0x9100] ;  /* 0x00910000f24c783b */ /* 0x000f220000000200 */
[C---:B------:R-:W-:Y:S02]  /*1b50*/  ISETP.LT.OR P4, PT, R2.reuse, 0x21, P3 ;  /* 0x000000210200780c */ /* 0x040fe40001f81670 */
[----:B------:R-:W-:Y:S01]  /*1b60*/  LEA.HI.X R35, R3, c[0x0][0x1fc], R4, 0x1, P1 ;  /* 0x00007f0003237a11 */ /* 0x000fe200008f0c04 */
[----:B------:R-:W-:Y:S04]  /*1b70*/  LDSM.16.M88.4 R100, [R241+0x1000] ;  /* 0x00100000f164783b */ /* 0x000fe80000000200 */
[----:B------:R-:W1:Y:S04]  /*1b80*/  LDSM.16.M88.4 R44, [R242+0xa100] ;  /* 0x00a10000f22c783b */ /* 0x000e680000000200 */
[----:B------:R-:W-:Y:S04]  /*1b90*/  LDSM.16.M88.4 R52, [R242+0x9900] ;  /* 0x00990000f234783b */ /* 0x000fe80000000200 */
[----:B------:R-:W1:Y:S04]  /*1ba0*/  LDSM.16.M88.4 R36, [R242+0xa900] ;  /* 0x00a90000f224783b */ /* 0x000e680000000200 */
[----:B------:R-:W-:Y:S01]  /*1bb0*/  LDSM.16.M88.4 R28, [R242+0xb100] ;  /* 0x00b10000f21c783b */ /* 0x000fe20000000200 */
[C---:B---3--:R-:W-:Y:S03]  /*1bc0*/  HMMA.16816.F32.BF16 R8, R136.reuse, R84, RZ ;  /* 0x000000548808723c */ /* 0x048fe600000418ff */
[----:B------:R-:W-:Y:S04]  /*1bd0*/  LDSM.16.M88.4 R96, [R241+0x1800] ;  /* 0x00180000f160783b */ /* 0x000fe80000000200 */
[----:B------:R-:W-:Y:S01]  /*1be0*/  LDSM.16.M88.4 R88, [R241+0x2000] ;  /* 0x00200000f158783b */ /* 0x000fe20000000200 */
[C---:B------:R-:W-:Y:S03]  /*1bf0*/  HMMA.16816.F32.BF16 R84, R136.reuse, R86, RZ ;  /* 0x000000568854723c */ /* 0x040fe600000418ff */
[----:B------:R-:W-:Y:S04]  /*1c00*/  LDSM.16.M88.4 R68, [R241+0x2800] ;  /* 0x00280000f144783b */ /* 0x000fe80000000200 */
[----:B------:R-:W-:Y:S01]  /*1c10*/  LDSM.16.M88.4 R64, [R241+0x3000] ;  /* 0x00300000f140783b */ /* 0x000fe20000000200 */
[C---:B-----5:R-:W-:Y:S03]  /*1c20*/  HMMA.16816.F32.BF16 R16, R136.reuse, R12, RZ ;  /* 0x0000000c8810723c */ /* 0x060fe600000418ff */
[----:B------:R-:W-:Y:S05]  /*1c30*/  LDSM.16.M88.4 R60, [R241+0x3800] ;  /* 0x00380000f13c783b */ /* 0x000fea0000000200 */
[----:B------:R-:W-:Y:S08]  /*1c40*/  HMMA.16816.F32.BF16 R12, R136, R14, RZ ;  /* 0x0000000e880c723c */ /* 0x000ff000000418ff */
[C---:B-1----:R-:W-:Y:S08]  /*1c50*/  HMMA.16816.F32.BF16 R8, R172.reuse, R20, R8 ;  /* 0x00000014ac08723c */ /* 0x042ff00000041808 */
[C---:B------:R-:W-:Y:S01]  /*1c60*/  HMMA.16816.F32.BF16 R84, R172.reuse, R22, R84 ;  /* 0x00000016ac54723c */ /* 0x040fe20000041854 */
[----:B------:R-:W1:Y:S04]  /*1c70*/  LDSM.16.M88.4 R20, [R242+0xb900] ;  /* 0x00b90000f214783b */ /* 0x000e680000000200 */
[----:B------:R-:W-:Y:S01]  /*1c80*/  @!PT LDS RZ, [RZ] ;  /* 0x00000000fffff984 */ /* 0x000fe20000000800 */
[----:B------:R-:W-:Y:S01]  /*1c90*/  @!PT LDS RZ, [RZ] ;  /* 0x00000000fffff984 */ /* 0x000fe20000000800 */
[----:B------:R-:W-:Y:S01]  /*1ca0*/  @!PT LDS RZ, [RZ] ;  /* 0x00000000fffff984 */ /* 0x000fe20000000800 */
[----:B------:R3:W-:Y:S03]  /*1cb0*/  LDGSTS.E.BYPASS.LTC128B.128 [R243+0x100], [R34.64], !P5 ;  /* 0x0010000022f37fae */ /* 0x0007e6000e901d50 */
[----:B--2---:R-:W-:Y:S01]  /*1cc0*/  HMMA.16816.F32.BF16 R16, R172, R24, R16 ;  /* 0x00000018ac10723c */ /* 0x004fe20000041810 */
[----:B------:R3:W-:Y:S01]  /*1cd0*/  LDGSTS.E.BYPASS.LTC128B.128 [R243+0x4100], [R34.64+0x80], !P6 ;  /* 0x0410008022f37fae */ /* 0x0007e2000f101d50 */
[----:B------:R-:W-:-:S05]  /*1ce0*/  ISETP.LT.OR P6, PT, R2, 0x21, P0 ;  /* 0x000000210200780c */ /* 0x000fca00007c1670 */
[----:B------:R-:W-:Y:S01]  /*1cf0*/  IADD3 R24, P1, R34, UR9, RZ ;  /* 0x0000000922187c10 */ /* 0x000fe2000ff3e0ff */
[----:B----4-:R-:W-:Y:S03]  /*1d00*/  HMMA.16816.F32.BF16 R80, R136, R76, RZ ;  /* 0x0000004c8850723c */ /* 0x010fe600000418ff */
[----:B------:R-:W-:-:S05]  /*1d10*/  IADD3.X R25, R35, UR12, RZ, P1, !PT ;  /* 0x0000000c23197c10 */ /* 0x000fca0008ffe4ff */
[----:B------:R-:W-:Y:S01]  /*1d20*/  HMMA.16816.F32.BF16 R12, R172, R26, R12 ;  /* 0x0000001aac0c723c */ /* 0x000fe2000004180c */
[----:B------:R1:W-:Y:S01]  /*1d30*/  LDGSTS.E.BYPASS.LTC128B.128 [R243+0x1100], [R24.64], !P4 ;  /* 0x0110000018f37fae */ /* 0x0003e2000e101d50 */
[----:B------:R-:W-:-:S04]  /*1d40*/  IADD3 R92, P4, R24, UR9, RZ ;  /* 0x00000009185c7c10 */ /* 0x000fc8000ff9e0ff */
[----:B------:R-:W-:Y:S02]  /*1d50*/  IADD3.X R93, R25, UR12, RZ, P4, !PT ;  /* 0x0000000c195d7c10 */ /* 0x000fe4000a7fe4ff */
[----:B------:R-:W-:Y:S01]  /*1d60*/  MOV R27, UR9 ;  /* 0x00000009001b7c02 */ /* 0x000fe20008000f00 */
[----:B------:R-:W-:Y:S01]  /*1d70*/  HMMA.16816.F32.BF16 R48, R136, R44, RZ ;  /* 0x0000002c8830723c */ /* 0x000fe200000418ff */
[----:B------:R-:W-:Y:S02]  /*1d80*/  IADD3 R104, P4, R92, UR9, RZ ;  /* 0x000000095c687c10 */ /* 0x000fe4000ff9e0ff */
[----:B------:R-:W-:Y:S02]  /*1d90*/  IADD3 R26, P5, P1, R27, 0x80, R34 ;  /* 0x000000801b1a7810 */ /* 0x000fe400079be022 */
[----:B------:R-:W-:Y:S02]  /*1da0*/  IADD3.X R105, R93, UR12, RZ, P4, !PT ;  /* 0x0000000c5d697c10 */ /* 0x000fe4000a7fe4ff */
[----:B------:R-:W-:Y:S01]  /*1db0*/  IADD3.X R27, RZ, UR12, R35, P5, P1 ;  /* 0x0000000cff1b7c10 */ /* 0x000fe2000afe2423 */
[----:B------:R-:W-:Y:S01]  /*1dc0*/  HMMA.16816.F32.BF16 R80, R172, R100, R80 ;  /* 0x00000064ac50723c */ /* 0x000fe20000041850 */
[----:B------:R-:W-:-:S02]  /*1dd0*/  ISETP.LT.OR P1, PT, R2, 0x41, P3 ;  /* 0x000000410200780c */ /* 0x000fc40001f21670 */
[----:B------:R-:W-:Y:S01]  /*1de0*/  IADD3 R106, P5, R24, UR14, RZ ;  /* 0x0000000e186a7c10 */ /* 0x000fe2000ffbe0ff */
[----:B------:R1:W-:Y:S01]  /*1df0*/  LDGSTS.E.BYPASS.LTC128B.128 [R243+0x5100], [R26.64], !P6 ;  /* 0x051000001af37fae */ /* 0x0003e2000f101d50 */
[C---:B------:R-:W-:Y:S02]  /*1e00*/  ISETP.LT.OR P6, PT, R2.reuse, 0x41, P0 ;  /* 0x000000410200780c */ /* 0x040fe400007c1670 */
[----:B------:R-:W-:Y:S01]  /*1e10*/  IADD3.X R107, R25, UR13, RZ, P5, !PT ;  /* 0x0000000d196b7c10 */ /* 0x000fe2000affe4ff */
[C---:B------:R-:W-:Y:S01]  /*1e20*/  HMMA.16816.F32.BF16 R44, R136.reuse, R46, RZ ;  /* 0x0000002e882c723c */ /* 0x040fe200000418ff */
[C---:B------:R-:W-:Y:S02]  /*1e30*/  ISETP.LT.OR P5, PT, R2.reuse, 0x61, P3 ;  /* 0x000000610200780c */ /* 0x040fe40001fa1670 */
[----:B------:R-:W-:Y:S01]  /*1e40*/  ISETP.LT.OR P4, PT, R2, 0x61, P0 ;  /* 0x000000610200780c */ /* 0x000fe20000781670 */
[----:B------:R-:W-:Y:S02]  /*1e50*/  IMAD.MOV.U32 R2, RZ, RZ, 0x40 ;  /* 0x00000040ff027424 */ /* 0x000fe400078e00ff */
[----:B------:R2:W-:Y:S01]  /*1e60*/  LDGSTS.E.BYPASS.LTC128B.128 [R243+0x2100], [R92.64], !P1 ;  /* 0x021000005cf37fae */ /* 0x0005e2000c901d50 */
[----:B------:R-:W-:Y:S01]  /*1e70*/  IADD3 R100, P1, R92, UR14, RZ ;  /* 0x0000000e5c647c10 */ /* 0x000fe2000ff3e0ff */
[----:B------:R-:W-:Y:S01]  /*1e80*/  HMMA.16816.F32.BF16 R40, R136, R36, RZ ;  /* 0x000000248828723c */ /* 0x000fe200000418ff */
[----:B------:R-:W-:Y:S01]  /*1e90*/  SEL R2, R2, 0xffffffc0, !P2 ;  /* 0xffffffc002027807 */ /* 0x000fe20005000000 */
[----:B------:R4:W-:Y:S01]  /*1ea0*/  LDGSTS.E.BYPASS.LTC128B.128 [R243+0x6100], [R106.64], !P6 ;  /* 0x061000006af37fae */ /* 0x0009e2000f101d50 */
[----:B------:R-:W-:-:S02]  /*1eb0*/  IADD3.X R101, R93, UR13, RZ, P1, !PT ;  /* 0x0000000d5d657c10 */ /* 0x000fc40008ffe4ff */
[----:B------:R-:W-:Y:S01]  /*1ec0*/  PLOP3.LUT P1, PT, PT, PT, UP0, 0x80, 0x0 ;  /* 0x000000000000781c */ /* 0x000fe20003f2f008 */
[----:B------:R-:W-:Y:S01]  /*1ed0*/  IMAD.IADD R239, R242, 0x1, R2 ;  /* 0x00000001f2ef7824 */ /* 0x000fe200078e0202 */
[----:B------:R4:W-:Y:S01]  /*1ee0*/  LDGSTS.E.BYPASS.LTC128B.128 [R243+0x3100], [R104.64], !P5 ;  /* 0x0310000068f37fae */ /* 0x0009e2000e901d50 */
[C---:B------:R-:W-:Y:S01]  /*1ef0*/  HMMA.16816.F32.BF16 R76, R136.reuse, R78, RZ ;  /* 0x0000004e884c723c */ /* 0x040fe200000418ff */
[----:B------:R-:W-:Y:S02]  /*1f00*/  IMAD.IADD R228, R2, 0x1, R241 ;  /* 0x0000000102e47824 */ /* 0x000fe400078e02f1 */
[----:B------:R5:W-:Y:S04]  /*1f10*/  LDGSTS.E.BYPASS.LTC128B.128 [R243+0x7100], [R100.64], !P4 ;  /* 0x0710000064f37fae */ /* 0x000be8000e101d50 */
[----:B------:R-:W5:Y:S01]  /*1f20*/  LDSM.16.M88.4 R56, [R239+0x8100] ;  /* 0x00810000ef38783b */ /* 0x000f620000000200 */
[C---:B-1----:R-:W-:Y:S03]  /*1f30*/  HMMA.16816.F32.BF16 R24, R136.reuse, R20, RZ ;  /* 0x000000148818723c */ /* 0x042fe600000418ff */
[----:B------:R-:W-:Y:S04]  /*1f40*/  LDSM.16.M88.4 R108, [R239+0x9900] ;  /* 0x00990000ef6c783b */ /* 0x000fe80000000200 */
[----:B------:R-:W0:Y:S01]  /*1f50*/  LDGDEPBAR ;  /* 0x00000000000079af */ /* 0x000e220000000000 */
[C---:B------:R-:W-:Y:S03]  /*1f60*/  HMMA.16816.F32.BF16 R20, R136.reuse, R22, RZ ;  /* 0x000000168814723c */ /* 0x040fe600000418ff */
[----:B--2---:R-:W-:Y:S05]  /*1f70*/  LDSM.16.M88.4 R92, [R239+0x8900] ;  /* 0x00890000ef5c783b */ /* 0x004fea0000000200 */
[C---:B------:R-:W-:Y:S01]  /*1f80*/  HMMA.16816.F32.BF16 R36, R136.reuse, R38, RZ ;  /* 0x000000268824723c */ /* 0x040fe200000418ff */
[----:B----4-:R-:W-:Y:S07]  /*1f90*/  LDSM.16.M88.4 R104, [R228] ;  /* 0x00000000e468783b */ /* 0x010fee0000000200 */
[C---:B---3--:R-:W-:Y:S08]  /*1fa0*/  HMMA.16816.F32.BF16 R32, R136.reuse, R28, RZ ;  /* 0x0000001c8820723c */ /* 0x048ff000000418ff */
[----:B------:R-:W-:Y:S08]  /*1fb0*/  HMMA.16816.F32.BF16 R28, R136, R30, RZ ;  /* 0x0000001e881c723c */ /* 0x000ff000000418ff */
[C---:B------:R-:W-:Y:S08]  /*1fc0*/  HMMA.16816.F32.BF16 R48, R172.reuse, R88, R48 ;  /* 0x00000058ac30723c */ /* 0x040ff00000041830 */
[C---:B------:R-:W-:Y:S01]  /*1fd0*/  HMMA.16816.F32.BF16 R44, R172.reuse, R90, R44 ;  /* 0x0000005aac2c723c */ /* 0x040fe2000004182c */
[----:B------:R-:W1:Y:S07]  /*1fe0*/  LDSM.16.M88.4 R88, [R239+0x9100] ;  /* 0x00910000ef58783b */ /* 0x000e6e0000000200 */
[C---:B------:R-:W-:Y:S08]  /*1ff0*/  HMMA.16816.F32.BF16 R24, R172.reuse, R60, R24 ;  /* 0x0000003cac18723c */ /* 0x040ff00000041818 */
[----:B------:R-:W-:Y:S01]  /*2000*/  HMMA.16816.F32.BF16 R20, R172, R62, R20 ;  /* 0x0000003eac14723c */ /* 0x000fe20000041814 */
[----:B------:R-:W2:Y:S07]  /*2010*/  LDSM.16.M88.4 R60, [R239+0xb100] ;  /* 0x00b10000ef3c783b */ /* 0x000eae0000000200 */
[C---:B------:R-:W-:Y:S08]  /*2020*/  HMMA.16816.F32.BF16 R72, R136.reuse, R52, RZ ;  /* 0x000000348848723c */ /* 0x040ff000000418ff */
[----:B------:R-:W-:Y:S08]  /*2030*/  HMMA.16816.F32.BF16 R52, R136, R54, RZ ;  /* 0x000000368834723c */ /* 0x000ff000000418ff */
[C---:B------:R-:W-:Y:S01]  /*2040*/  HMMA.16816.F32.BF16 R76, R172.reuse, R102, R76 ;  /* 0x00000066ac4c723c */ /* 0x040fe2000004184c */
[----:B-----5:R-:W-:Y:S07]  /*2050*/  LDSM.16.M88.4 R100, [R228+0x800] ;  /* 0x00080000e464783b */ /* 0x020fee0000000200 */
[C---:B------:R-:W-:Y:S08]  /*2060*/  HMMA.16816.F32.BF16 R40, R172.reuse, R68, R40 ;  /* 0x00000044ac28723c */ /* 0x040ff00000041828 */
[----:B------:R-:W-:Y:S01]  /*2070*/  HMMA.16816.F32.BF16 R36, R172, R70, R36 ;  /* 0x00000046ac24723c */ /* 0x000fe20000041824 */
[----:B------:R-:W3:Y:S07]  /*2080*/  LDSM.16.M88.4 R68, [R239+0xa100] ;  /* 0x00a10000ef44783b */ /* 0x000eee0000000200 */
[C---:B------:R-:W-:Y:S08]  /*2090*/  HMMA.16816.F32.BF16 R16, R176.reuse, R56, R16 ;  /* 0x00000038b010723c */ /* 0x040ff00000041810 */
[----:B------:R-:W-:Y:S01]  /*20a0*/  HMMA.16816.F32.BF16 R12, R176, R58, R12 ;  /* 0x0000003ab00c723c */ /* 0x000fe2000004180c */
[----:B------:R-:W4:Y:S07]  /*20b0*/  LDSM.16.M88.4 R56, [R239+0xb900] ;  /* 0x00b90000ef38783b */ /* 0x000f2e0000000200 */
[C---:B------:R-:W-:Y:S08]  /*20c0*/  HMMA.16816.F32.BF16 R32, R172.reuse, R64, R32 ;  /* 0x00000040ac20723c */ /* 0x040ff00000041820 */
[C---:B------:R-:W-:Y:S01]  /*20d0*/  HMMA.16816.F32.BF16 R28, R172.reuse, R66, R28 ;  /* 0x00000042ac1c723c */ /* 0x040fe2000004181c */
[----:B------:R-:W5:Y:S07]  /*20e0*/  LDSM.16.M88.4 R64, [R239+0xa900] ;  /* 0x00a90000ef40783b */ /* 0x000f6e0000000200 */
[C---:B------:R-:W-:Y:S08]  /*20f0*/  HMMA.16816.F32.BF16 R72, R172.reuse, R96, R72 ;  /* 0x00000060ac48723c */ /* 0x040ff00000041848 */
[----:B------:R-:W-:Y:S01]  /*2100*/  HMMA.16816.F32.BF16 R52, R172, R98, R52 ;  /* 0x00000062ac34723c */ /* 0x000fe20000041834 */
[----:B------:R-:W-:Y:S07]  /*2110*/  LDSM.16.M88.4 R96, [R228+0x1000] ;  /* 0x00100000e460783b */ /* 0x000fee0000000200 */
[C---:B-1----:R-:W-:Y:S08]  /*2120*/  HMMA.16816.F32.BF16 R80, R176.reuse, R88, R80 ;  /* 0x00000058b050723c */ /* 0x042ff00000041850 */
[C---:B------:R-:W-:Y:S01]  /*2130*/  HMMA.16816.F32.BF16 R76, R176.reuse, R90, R76 ;  /* 0x0000005ab04c723c */ /* 0x040fe2000004184c */
[----:B------:R-:W1:Y:S07]  /*2140*/  LDSM.16.M88.4 R88, [R228+0x2000] ;  /* 0x00200000e458783b */ /* 0x000e6e0000000200 */
[C---:B------:R-:W-:Y:S08]  /*2150*/  HMMA.16816.F32.BF16 R8, R176.reuse, R92, R8 ;  /* 0x0000005cb008723c */ /* 0x040ff00000041808 */
[C---:B------:R-:W-:Y:S01]  /*2160*/  HMMA.16816.F32.BF16 R84, R176.reuse, R94, R84 ;  /* 0x0000005eb054723c */ /* 0x040fe20000041854 */
[----:B------:R-:W1:Y:S07]  /*2170*/  LDSM.16.M88.4 R92, [R228+0x1800] ;  /* 0x00180000e45c783b */ /* 0x000e6e0000000200 */
[C---:B--2---:R-:W-:Y:S08]  /*2180*/  HMMA.16816.F32.BF16 R32, R176.reuse, R60, R32 ;  /* 0x0000003cb020723c */ /* 0x044ff00000041820 */
[C---:B------:R-:W-:Y:S01]  /*2190*/  HMMA.16816.F32.BF16 R28, R176.reuse, R62, R28 ;  /* 0x0000003eb01c723c */ /* 0x040fe2000004181c */
[----:B------:R-:W2:Y:S07]  /*21a0*/  LDSM.16.M88.4 R60, [R228+0x2800] ;  /* 0x00280000e43c783b */ /* 0x000eae0000000200 */
[C---:B---3--:R-:W-:Y:S08]  /*21b0*/  HMMA.16816.F32.BF16 R48, R176.reuse, R68, R48 ;  /* 0x00000044b030723c */ /* 0x048ff00000041830 */
[C---:B------:R-:W-:Y:S01]  /*21c0*/  HMMA.16816.F32.BF16 R44, R176.reuse, R70, R44 ;  /* 0x00000046b02c723c */ /* 0x040fe2000004182c */
[----:B------:R-:W-:Y:S07]  /*21d0*/  LDSM.16.M88.4 R68, [R228+0x3000] ;  /* 0x00300000e444783b */ /* 0x000fee0000000200 */
[C---:B------:R-:W-:Y:S08]  /*21e0*/  HMMA.16816.F32.BF16 R72, R176.reuse, R108, R72 ;  /* 0x0000006cb048723c */ /* 0x040ff00000041848 */
[C---:B------:R-:W-:Y:S08]  /*21f0*/  HMMA.16816.F32.BF16 R52, R176.reuse, R110, R52 ;  /* 0x0000006eb034723c */ /* 0x040ff00000041834 */
[C---:B----4-:R-:W-:Y:S08]  /*2200*/  HMMA.16816.F32.BF16 R24, R176.reuse, R56, R24 ;  /* 0x00000038b018723c */ /* 0x050ff00000041818 */
[C---:B-----5:R-:W-:Y:S08]  /*2210*/  HMMA.16816.F32.BF16 R40, R176.reuse, R64, R40 ;  /* 0x00000040b028723c */ /* 0x060ff00000041828 */
[C---:B------:R-:W-:Y:S08]  /*2220*/  HMMA.16816.F32.BF16 R36, R176.reuse, R66, R36 ;  /* 0x00000042b024723c */ /* 0x040ff00000041824 */
[----:B------:R-:W-:Y:S01]  /*2230*/  HMMA.16816.F32.BF16 R56, R176, R58, R20 ;  /* 0x0000003ab038723c */ /* 0x000fe20000041814 */
[----:B------:R-:W3:Y:S07]  /*2240*/  LDSM.16.M88.4 R20, [R242+0xc100] ;  /* 0x00c10000f214783b */ /* 0x000eee0000000200 */
[C---:B------:R-:W-:Y:S08]  /*2250*/  HMMA.16816.F32.BF16 R16, R180.reuse, R104, R16 ;  /* 0x00000068b410723c */ /* 0x040ff00000041810 */
[C---:B------:R-:W-:Y:S08]  /*2260*/  HMMA.16816.F32.BF16 R12, R180.reuse, R106, R12 ;  /* 0x0000006ab40c723c */ /* 0x040ff0000004180c */
[C---:B-1----:R-:W-:Y:S01]  /*2270*/  HMMA.16816.F32.BF16 R64, R180.reuse, R88, R48 ;  /* 0x00000058b440723c */ /* 0x042fe20000041830 */
[----:B------:R-:W-:Y:S07]  /*2280*/  LDSM.16.M88.4 R48, [R241+0x4000] ;  /* 0x00400000f130783b */ /* 0x000fee0000000200 */
[C---:B------:R-:W-:Y:S01]  /*2290*/  HMMA.16816.F32.BF16 R44, R180.reuse, R90, R44 ;  /* 0x0000005ab42c723c */ /* 0x040fe2000004182c */
[----:B------:R-:W1:Y:S07]  /*22a0*/  LDSM.16.M88.4 R88, [R242+0xc900] ;  /* 0x00c90000f258783b */ /* 0x000e6e0000000200 */
[C---:B------:R-:W-:Y:S08]  /*22b0*/  HMMA.16816.F32.BF16 R72, R180.reuse, R92, R72 ;  /* 0x0000005cb448723c */ /* 0x040ff00000041848 */
[C---:B------:R-:W-:Y:S08]  /*22c0*/  HMMA.16816.F32.BF16 R52, R180.reuse, R94, R52 ;  /* 0x0000005eb434723c */ /* 0x040ff00000041834 */
[C---:B--2---:R-:W-:Y:S01]  /*22d0*/  HMMA.16816.F32.BF16 R92, R180.reuse, R60, R40 ;  /* 0x0000003cb45c723c */ /* 0x044fe20000041828 */
[----:B------:R-:W-:Y:S07]  /*22e0*/  LDSM.16.M88.4 R40, [R239+0xc100] ;  /* 0x00c10000ef28783b */ /* 0x000fee0000000200 */
[C---:B------:R-:W-:Y:S01]  /*22f0*/  HMMA.16816.F32.BF16 R36, R180.reuse, R62, R36 ;  /* 0x0000003eb424723c */ /* 0x040fe20000041824 */
[----:B------:R-:W2:Y:S07]  /*2300*/  LDSM.16.M88.4 R60, [R228+0x3800] ;  /* 0x00380000e43c783b */ /* 0x000eae0000000200 */
[----:B------:R-:W-:Y:S08]  /*2310*/  HMMA.16816.F32.BF16 R8, R180, R100, R8 ;  /* 0x00000064b408723c */ /* 0x000ff00000041808 */
[C---:B---3--:R-:W-:Y:S08]  /*2320*/  HMMA.16816.F32.BF16 R16, R184.reuse, R20, R16 ;  /* 0x00000014b810723c */ /* 0x048ff00000041810 */
[C---:B------:R-:W-:Y:S01]  /*2330*/  HMMA.16816.F32.BF16 R12, R184.reuse, R22, R12 ;  /* 0x00000016b80c723c */ /* 0x040fe2000004180c */
[----:B------:R-:W3:Y:S07]  /*2340*/  LDSM.16.M88.4 R20, [R241+0x4800] ;  /* 0x00480000f114783b */ /* 0x000eee0000000200 */
[----:B-1----:R-:W-:Y:S08]  /*2350*/  HMMA.16816.F32.BF16 R8, R184, R88, R8 ;  /* 0x00000058b808723c */ /* 0x002ff00000041808 */
[C---:B------:R-:W-:Y:S08]  /*2360*/  HMMA.16816.F32.BF16 R84, R180.reuse, R102, R84 ;  /* 0x00000066b454723c */ /* 0x040ff00000041854 */
[C---:B------:R-:W-:Y:S01]  /*2370*/  HMMA.16816.F32.BF16 R100, R180.reuse, R68, R32 ;  /* 0x00000044b464723c */ /* 0x040fe20000041820 */
[----:B------:R-:W-:Y:S07]  /*2380*/  LDSM.16.M88.4 R32, [R228+0x4000] ;  /* 0x00400000e420783b */ /* 0x000fee0000000200 */
[C---:B------:R-:W-:Y:S08]  /*2390*/  HMMA.16816.F32.BF16 R28, R180.reuse, R70, R28 ;  /* 0x00000046b41c723c */ /* 0x040ff0000004181c */
[C---:B------:R-:W-:Y:S08]  /*23a0*/  HMMA.16816.F32.BF16 R80, R180.reuse, R96, R80 ;  /* 0x00000060b450723c */ /* 0x040ff00000041850 */
[----:B------:R-:W-:Y:S01]  /*23b0*/  HMMA.16816.F32.BF16 R76, R180, R98, R76 ;  /* 0x00000062b44c723c */ /* 0x000fe2000004184c */
[----:B------:R-:W1:Y:S07]  /*23c0*/  LDSM.16.M88.4 R96, [R242+0xd100] ;  /* 0x00d10000f260783b */ /* 0x000e6e0000000200 */
[C---:B------:R-:W-:Y:S08]  /*23d0*/  HMMA.16816.F32.BF16 R16, R188.reuse, R48, R16 ;  /* 0x00000030bc10723c */ /* 0x040ff00000041810 */
[----:B------:R-:W-:Y:S01]  /*23e0*/  HMMA.16816.F32.BF16 R12, R188, R50, R12 ;  /* 0x00000032bc0c723c */ /* 0x000fe2000004180c */
[----:B------:R-:W-:Y:S07]  /*23f0*/  LDSM.16.M88.4 R48, [R242+0xd900] ;  /* 0x00d90000f230783b */ /* 0x000fee0000000200 */
[----:B--2---:R-:W-:Y:S01]  /*2400*/  HMMA.16816.F32.BF16 R68, R180, R60, R24 ;  /* 0x0000003cb444723c */ /* 0x004fe20000041818 */
[----:B------:R-:W2:Y:S07]  /*2410*/  LDSM.16.M88.4 R24, [R239+0xc900] ;  /* 0x00c90000ef18783b */ /* 0x000eae0000000200 */
[----:B---3--:R-:W-:Y:S08]  /*2420*/  HMMA.16816.F32.BF16 R8, R188, R20, R8 ;  /* 0x00000014bc08723c */ /* 0x008ff00000041808 */
[----:B------:R-:W-:Y:S08]  /*2430*/  HMMA.16816.F32.BF16 R16, R192, R40, R16 ;  /* 0x00000028c010723c */ /* 0x000ff00000041810 */
[----:B------:R-:W-:Y:S01]  /*2440*/  HMMA.16816.F32.BF16 R56, R180, R62, R56 ;  /* 0x0000003eb438723c */ /* 0x000fe20000041838 */
[----:B------:R-:W-:Y:S07]  /*2450*/  LDSM.16.M88.4 R60, [R228+0x4800] ;  /* 0x00480000e43c783b */ /* 0x000fee0000000200 */
[----:B------:R-:W-:Y:S01]  /*2460*/  HMMA.16816.F32.BF16 R84, R184, R90, R84 ;  /* 0x0000005ab854723c */ /* 0x000fe20000041854 */
[----:B------:R-:W-:Y:S07]  /*2470*/  LDSM.16.M88.4 R88, [R242+0xe100] ;  /* 0x00e10000f258783b */ /* 0x000fee0000000200 */
[----:B------:R-:W-:Y:S01]  /*2480*/  HMMA.16816.F32.BF16 R12, R192, R42, R12 ;  /* 0x0000002ac00c723c */ /* 0x000fe2000004180c */
[----:B------:R-:W3:Y:S07]  /*2490*/  LDSM.16.M88.4 R40, [R241+0x5000] ;  /* 0x00500000f128783b */ /* 0x000eee0000000200 */
[C---:B-1----:R-:W-:Y:S08]  /*24a0*/  HMMA.16816.F32.BF16 R80, R184.reuse, R96, R80 ;  /* 0x00000060b850723c */ /* 0x042ff00000041850 */
[----:B------:R-:W-:Y:S08]  /*24b0*/  HMMA.16816.F32.BF16 R76, R184, R98, R76 ;  /* 0x00000062b84c723c */ /* 0x000ff0000004184c */
[----:B--2---:R-:W-:Y:S08]  /*24c0*/  HMMA.16816.F32.BF16 R8, R192, R24, R8 ;  /* 0x00000018c008723c */ /* 0x004ff00000041808 */
[----:B------:R-:W-:Y:S08]  /*24d0*/  HMMA.16816.F32.BF16 R16, R212, R32, R16 ;  /* 0x00000020d410723c */ /* 0x000ff00000041810 */
[C---:B------:R-:W-:Y:S01]  /*24e0*/  HMMA.16816.F32.BF16 R84, R188.reuse, R22, R84 ;  /* 0x00000016bc54723c */ /* 0x040fe20000041854 */
[----:B------:R-:W1:Y:S07]  /*24f0*/  LDSM.16.M88.4 R20, [R239+0xd100] ;  /* 0x00d10000ef14783b */ /* 0x000e6e0000000200 */
[----:B---3--:R-:W-:Y:S08]  /*2500*/  HMMA.16816.F32.BF16 R80, R188, R40, R80 ;  /* 0x00000028bc50723c */ /* 0x008ff00000041850 */
[----:B------:R-:W-:Y:S01]  /*2510*/  HMMA.16816.F32.BF16 R8, R212, R60, R8 ;  /* 0x0000003cd408723c */ /* 0x000fe20000041808 */
[----:B------:R-:W-:-:S02]  /*2520*/  FMUL.FTZ R2, R16, c[0x0][0x320] ;  /* 0x0000c80010027a20 */ /* 0x000fc40000410000 */
[----:B------:R-:W-:Y:S02]  /*2530*/  FMUL.FTZ R3, R17, c[0x0][0x320] ;  /* 0x0000c80011037a20 */ /* 0x000fe40000410000 */
[----:B------:R-:W-:Y:S02]  /*2540*/  FMUL.FTZ R4, R18, c[0x0][0x320] ;  /* 0x0000c80012047a20 */ /* 0x000fe40000410000 */
[----:B------:R-:W-:Y:S01]  /*2550*/  FMUL.FTZ R6, R19, c[0x0][0x320] ;  /* 0x0000c80013067a20 */ /* 0x000fe20000410000 */
[----:B------:R-:W-:Y:S01]  /*2560*/  HMMA.16816.F32.BF16 R76, R188, R42, R76 ;  /* 0x0000002abc4c723c */ /* 0x000fe2000004184c */
[----:B------:R-:W2:Y:S01]  /*2570*/  LDSM.16.M88.4 R16, [R241+0x5800] ;  /* 0x00580000f110783b */ /* 0x000ea20000000200 */
[----:B------:R-:W3:Y:S06]  /*2580*/  MUFU.TANH R2, R2 ;  /* 0x0000000200027308 */ /* 0x000eec0000002400 */
[----:B------:R-:W-:Y:S01]  /*2590*/  HMMA.16816.F32.BF16 R12, R212, R34, R12 ;  /* 0x00000022d40c723c */ /* 0x000fe2000004180c */
[----:B------:R-:W-:Y:S01]  /*25a0*/  LDSM.16.M88.4 R32, [R242+0xe900] ;  /* 0x00e90000f220783b */ /* 0x000fe20000000200 */
[----:B------:R-:W4:Y:S06]  /*25b0*/  MUFU.TANH R3, R3 ;  /* 0x0000000300037308 */ /* 0x000f2c0000002400 */
[----:B------:R-:W-:Y:S01]  /*25c0*/  HMMA.16816.F32.BF16 R84, R192, R26, R84 ;  /* 0x0000001ac054723c */ /* 0x000fe20000041854 */
[----:B------:R-:W5:Y:S01]  /*25d0*/  LDSM.16.M88.4 R24, [R228+0x5000] ;  /* 0x00500000e418783b */ /* 0x000f620000000200 */
[----:B------:R-:W1:Y:S06]  /*25e0*/  MUFU.TANH R4, R4 ;  /* 0x0000000400047308 */ /* 0x000e6c0000002400 */
[C---:B------:R-:W-:Y:S02]  /*25f0*/  HMMA.16816.F32.BF16 R72, R184.reuse, R48, R72 ;  /* 0x00000030b848723c */ /* 0x040fe40000041848 */
[----:B------:R-:W2:Y:S05]  /*2600*/  MUFU.TANH R6, R6 ;  /* 0x0000000600067308 */ /* 0x000eaa0000002400 */
[----:B------:R-:W-:Y:S01]  /*2610*/  FMUL.FTZ R48, R8, c[0x0][0x320] ;  /* 0x0000c80008307a20 */ /* 0x000fe20000410000 */
[----:B------:R-:W-:Y:S01]  /*2620*/  HMMA.16816.F32.BF16 R52, R184, R50, R52 ;  /* 0x00000032b834723c */ /* 0x000fe20000041834 */
[----:B------:R-:W-:-:S02]  /*2630*/  FMUL.FTZ R49, R9, c[0x0][0x320] ;  /* 0x0000c80009317a20 */ /* 0x000fc40000410000 */
[----:B------:R-:W-:Y:S02]  /*2640*/  FMUL.FTZ R12, R12, c[0x0][0x320] ;  /* 0x0000c8000c0c7a20 */ /* 0x000fe40000410000 */
[----:B------:R-:W-:Y:S01]  /*2650*/  FMUL.FTZ R41, R13, c[0x0][0x320] ;  /* 0x0000c8000d297a20 */ /* 0x000fe20000410000 */
[----:B------:R-:W2:Y:S01]  /*2660*/  MUFU.TANH R48, R48 ;  /* 0x0000003000307308 */ /* 0x000ea20000002400 */
[----:B------:R-:W-:Y:S01]  /*2670*/  FMUL.FTZ R50, R10, c[0x0][0x320] ;  /* 0x0000c8000a327a20 */ /* 0x000fe20000410000 */
[C---:B-1----:R-:W-:Y:S01]  /*2680*/  HMMA.16816.F32.BF16 R80, R192.reuse, R20, R80 ;  /* 0x00000014c050723c */ /* 0x042fe20000041850 */
[----:B------:R-:W-:Y:S02]  /*2690*/  FMUL.FTZ R51, R11, c[0x0][0x320] ;  /* 0x0000c8000b337a20 */ /* 0x000fe40000410000 */
[----:B------:R-:W1:Y:S01]  /*26a0*/  LDSM.16.M88.4 R8, [R241+0x6000] ;  /* 0x00600000f108783b */ /* 0x000e620000000200 */
[----:B------:R-:W-:Y:S02]  /*26b0*/  FMUL.FTZ R42, R14, c[0x0][0x320] ;  /* 0x0000c8000e2a7a20 */ /* 0x000fe40000410000 */
[----:B------:R2:W1:Y:S01]  /*26c0*/  MUFU.TANH R40, R12 ;  /* 0x0000000c00287308 */ /* 0x0004620000002400 */
[----:B------:R-:W-:Y:S01]  /*26d0*/  FMUL.FTZ R43, R15, c[0x0][0x320] ;  /* 0x0000c8000f2b7a20 */ /* 0x000fe20000410000 */
[----:B------:R-:W-:Y:S01]  /*26e0*/  HMMA.16816.F32.BF16 R76, R192, R22, R76 ;  /* 0x00000016c04c723c */ /* 0x000fe2000004184c */
[----:B------:R-:W-:Y:S05]  /*26f0*/  LDSM.16.M88.4 R20, [R228+0x5800] ;  /* 0x00580000e414783b */ /* 0x000fea0000000200 */
[----:B------:R-:W1:Y:S02]  /*2700*/  MUFU.TANH R41, R41 ;  /* 0x0000002900297308 */ /* 0x000e640000002400 */
[C---:B------:R-:W-:Y:S01]  /*2710*/  HMMA.16816.F32.BF16 R64, R184.reuse, R88, R64 ;  /* 0x00000058b840723c */ /* 0x040fe20000041840 */
[----:B--2---:R-:W2:Y:S05]  /*2720*/  LDSM.16.M88.4 R12, [R239+0xd900] ;  /* 0x00d90000ef0c783b */ /* 0x004eaa0000000200 */
[----:B------:R-:W1:Y:S02]  /*2730*/  MUFU.TANH R42, R42 ;  /* 0x0000002a002a7308 */ /* 0x000e640000002400 */
[----:B------:R-:W-:Y:S06]  /*2740*/  HMMA.16816.F32.BF16 R44, R184, R90, R44 ;  /* 0x0000005ab82c723c */ /* 0x000fec000004182c */
[----:B------:R-:W1:Y:S02]  /*2750*/  MUFU.TANH R43, R43 ;  /* 0x0000002b002b7308 */ /* 0x000e640000002400 */
[----:B------:R-:W-:Y:S06]  /*2760*/  HMMA.16816.F32.BF16 R72, R188, R16, R72 ;  /* 0x00000010bc48723c */ /* 0x000fec0000041848 */
[----:B------:R-:W1:Y:S02]  /*2770*/  MUFU.TANH R49, R49 ;  /* 0x0000003100317308 */ /* 0x000e640000002400 */
[----:B-----5:R-:W-:Y:S06]  /*2780*/  HMMA.16816.F32.BF16 R80, R212, R24, R80 ;  /* 0x00000018d450723c */ /* 0x020fec0000041850 */
[----:B------:R-:W1:Y:S02]  /*2790*/  MUFU.TANH R50, R50 ;  /* 0x0000003200327308 */ /* 0x000e640000002400 */
[----:B------:R-:W-:Y:S06]  /*27a0*/  HMMA.16816.F32.BF16 R92, R184, R32, R92 ;  /* 0x00000020b85c723c */ /* 0x000fec000004185c */
[----:B------:R-:W1:Y:S02]  /*27b0*/  MUFU.TANH R51, R51 ;  /* 0x0000003300337308 */ /* 0x000e640000002400 */
[----:B------:R-:W-:Y:S01]  /*27c0*/  HMMA.16816.F32.BF16 R52, R188, R18, R52 ;  /* 0x00000012bc34723c */ /* 0x000fe20000041834 */
[----:B------:R-:W-:Y:S07]  /*27d0*/  LDSM.16.M88.4 R16, [R242+0xf100] ;  /* 0x00f10000f210783b */ /* 0x000fee0000000200 */
[----:B------:R-:W-:Y:S01]  /*27e0*/  HMMA.16816.F32.BF16 R76, R212, R26, R76 ;  /* 0x0000001ad44c723c */ /* 0x000fe2000004184c */
[----:B------:R-:W5:Y:S01]  /*27f0*/  LDSM.16.M88.4 R24, [R239+0xe100] ;  /* 0x00e10000ef18783b */ /* 0x000f620000000200 */
[----:B------:R-:W-:-:S02]  /*2800*/  FMUL.FTZ R80, R80, c[0x0][0x320] ;  /* 0x0000c80050507a20 */ /* 0x000fc40000410000 */
[----:B------:R-:W-:Y:S02]  /*2810*/  FMUL.FTZ R81, R81, c[0x0][0x320] ;  /* 0x0000c80051517a20 */ /* 0x000fe40000410000 */
[----:B------:R-:W-:Y:S02]  /*2820*/  FMUL.FTZ R82, R82, c[0x0][0x320] ;  /* 0x0000c80052527a20 */ /* 0x000fe40000410000 */
[----:B------:R-:W-:Y:S01]  /*2830*/  HMMA.16816.F32.BF16 R36, R184, R34, R36 ;  /* 0x00000022b824723c */ /* 0x000fe20000041824 */
[----:B------:R-:W3:Y:S01]  /*2840*/  LDSM.16.M88.4 R32, [R241+0x6800] ;  /* 0x00680000f120783b */ /* 0x000ee20000000200 */
[----:B------:R-:W-:Y:S01]  /*2850*/  FMUL.FTZ R83, R83, c[0x0][0x320] ;  /* 0x0000c80053537a20 */ /* 0x000fe20000410000 */
[----:B------:R-:W2:Y:S05]  /*2860*/  MUFU.TANH R80, R80 ;  /* 0x0000005000507308 */ /* 0x000eaa0000002400 */
[C---:B-1----:R-:W-:Y:S03]  /*2870*/  HMMA.16816.F32.BF16 R64, R188.reuse, R8, R64 ;  /* 0x00000008bc40723c */ /* 0x042fe60000041840 */
[----:B------:R-:W1:Y:S05]  /*2880*/  MUFU.TANH R81, R81 ;  /* 0x0000005100517308 */ /* 0x000e6a0000002400 */
[----:B------:R-:W-:Y:S01]  /*2890*/  HMMA.16816.F32.BF16 R44, R188, R10, R44 ;  /* 0x0000000abc2c723c */ /* 0x000fe2000004182c */
[----:B------:R-:W1:Y:S01]  /*28a0*/  LDSM.16.M88.4 R8, [R239+0xe900] ;  /* 0x00e90000ef08783b */ /* 0x000e620000000200 */
[----:B------:R-:W-:Y:S01]  /*28b0*/  FMUL.FTZ R76, R76, c[0x0][0x320] ;  /* 0x0000c8004c4c7a20 */ /* 0x000fe20000410000 */
[----:B------:R-:W1:Y:S01]  /*28c0*/  MUFU.TANH R82, R82 ;  /* 0x0000005200527308 */ /* 0x000e620000002400 */
[----:B------:R-:W-:-:S02]  /*28d0*/  FMUL.FTZ R77, R77, c[0x0][0x320] ;  /* 0x0000c8004d4d7a20 */ /* 0x000fc40000410000 */
[----:B------:R-:W-:Y:S02]  /*28e0*/  FMUL.FTZ R78, R78, c[0x0][0x320] ;  /* 0x0000c8004e4e7a20 */ /* 0x000fe40000410000 */
[C---:B--2---:R-:W-:Y:S01]  /*28f0*/  HMMA.16816.F32.BF16 R72, R192.reuse, R12, R72 ;  /* 0x0000000cc048723c */ /* 0x044fe20000041848 */
[----:B------:R-:W-:Y:S02]  /*2900*/  FMUL.FTZ R79, R79, c[0x0][0x320] ;  /* 0x0000c8004f4f7a20 */ /* 0x000fe40000410000 */
[----:B------:R-:W2:Y:S05]  /*2910*/  MUFU.TANH R83, R83 ;  /* 0x0000005300537308 */ /* 0x000eaa0000002400 */
[C---:B------:R-:W-:Y:S01]  /*2920*/  HMMA.16816.F32.BF16 R52, R192.reuse, R14, R52 ;  /* 0x0000000ec034723c */ /* 0x040fe20000041834 */
[----:B------:R-:W1:Y:S02]  /*2930*/  LDSM.16.M88.4 R12, [R228+0x6000] ;  /* 0x00600000e40c783b */ /* 0x000e640000000200 */
[----:B------:R-:W1:Y:S05]  /*2940*/  MUFU.TANH R76, R76 ;  /* 0x0000004c004c7308 */ /* 0x000e6a0000002400 */
[----:B-----5:R-:W-:Y:S03]  /*2950*/  HMMA.16816.F32.BF16 R64, R192, R24, R64 ;  /* 0x00000018c040723c */ /* 0x020fe60000041840 */
[----:B------:R-:W1:Y:S05]  /*2960*/  MUFU.TANH R77, R77 ;  /* 0x0000004d004d7308 */ /* 0x000e6a0000002400 */
[----:B---3--:R-:W-:Y:S03]  /*2970*/  HMMA.16816.F32.BF16 R92, R188, R32, R92 ;  /* 0x00000020bc5c723c */ /* 0x008fe6000004185c */
[----:B------:R-:W3:Y:S05]  /*2980*/  MUFU.TANH R78, R78 ;  /* 0x0000004e004e7308 */ /* 0x000eea0000002400 */
[----:B------:R-:W-:Y:S01]  /*2990*/  HMMA.16816.F32.BF16 R44, R192, R26, R44 ;  /* 0x0000001ac02c723c */ /* 0x000fe2000004182c */
[----:B------:R-:W5:Y:S02]  /*29a0*/  LDSM.16.M88.4 R24, [R242+0xf900] ;  /* 0x00f90000f218783b */ /* 0x000f640000000200 */
[----:B------:R-:W1:Y:S05]  /*29b0*/  MUFU.TANH R146, R79 ;  /* 0x0000004f00927308 */ /* 0x000e6a0000002400 */
[----:B------:R-:W-:Y:S08]  /*29c0*/  HMMA.16816.F32.BF16 R36, R188, R34, R36 ;  /* 0x00000022bc24723c */ /* 0x000ff00000041824 */
[----:B------:R-:W-:Y:S08]  /*29d0*/  HMMA.16816.F32.BF16 R72, R212, R20, R72 ;  /* 0x00000014d448723c */ /* 0x000ff00000041848 */
[----:B------:R-:W-:Y:S08]  /*29e0*/  HMMA.16816.F32.BF16 R100, R184, R16, R100 ;  /* 0x00000010b864723c */ /* 0x000ff00000041864 */
[----:B------:R-:W-:Y:S01]  /*29f0*/  HMMA.16816.F32.BF16 R52, R212, R22, R52 ;  /* 0x00000016d434723c */ /* 0x000fe20000041834 */
[----:B------:R-:W2:Y:S07]  /*2a00*/  LDSM.16.M88.4 R20, [R241+0x7000] ;  /* 0x00700000f114783b */ /* 0x000eae0000000200 */
[----:B------:R-:W-:Y:S01]  /*2a10*/  HMMA.16816.F32.BF16 R28, R184, R18, R28 ;  /* 0x00000012b81c723c */ /* 0x000fe2000004181c */
[----:B------:R-:W2:Y:S01]  /*2a20*/  LDSM.16.M88.4 R16, [R228+0x6800] ;  /* 0x00680000e410783b */ /* 0x000ea20000000200 */
[----:B------:R-:W-:-:S02]  /*2a30*/  FMUL.FTZ R72, R72, c[0x0][0x320] ;  /* 0x0000c80048487a20 */ /* 0x000fc40000410000 */
[----:B------:R-:W-:Y:S02]  /*2a40*/  FMUL.FTZ R32, R74, c[0x0][0x320] ;  /* 0x0000c8004a207a20 */ /* 0x000fe40000410000 */
[----:B------:R-:W-:Y:S02]  /*2a50*/  FMUL.FTZ R73, R73, c[0x0][0x320] ;  /* 0x0000c80049497a20 */ /* 0x000fe40000410000 */
[C---:B-1----:R-:W-:Y:S01]  /*2a60*/  HMMA.16816.F32.BF16 R92, R192.reuse, R8, R92 ;  /* 0x00000008c05c723c */ /* 0x042fe2000004185c */
[----:B------:R-:W-:Y:S01]  /*2a70*/  FMUL.FTZ R75, R75, c[0x0][0x320] ;  /* 0x0000c8004b4b7a20 */ /* 0x000fe20000410000 */
[----:B------:R-:W1:Y:S06]  /*2a80*/  MUFU.TANH R72, R72 ;  /* 0x0000004800487308 */ /* 0x000e6c0000002400 */
[----:B------:R-:W-:Y:S01]  /*2a90*/  HMMA.16816.F32.BF16 R36, R192, R10, R36 ;  /* 0x0000000ac024723c */ /* 0x000fe20000041824 */
[----:B------:R-:W1:Y:S01]  /*2aa0*/  LDSM.16.M88.4 R8, [R241+0x7800] ;  /* 0x00780000f108783b */ /* 0x000e620000000200 */
[----:B------:R-:W-:Y:S01]  /*2ab0*/  FMUL.FTZ R33, R53, c[0x0][0x320] ;  /* 0x0000c80035217a20 */ /* 0x000fe20000410000 */
[----:B------:R-:W1:Y:S01]  /*2ac0*/  MUFU.TANH R145, R73 ;  /* 0x0000004900917308 */ /* 0x000e620000002400 */
[----:B------:R-:W-:-:S02]  /*2ad0*/  FMUL.FTZ R52, R52, c[0x0][0x320] ;  /* 0x0000c80034347a20 */ /* 0x000fc40000410000 */
[----:B------:R-:W-:Y:S02]  /*2ae0*/  FMUL.FTZ R54, R54, c[0x0][0x320] ;  /* 0x0000c80036367a20 */ /* 0x000fe40000410000 */
[C---:B------:R-:W-:Y:S01]  /*2af0*/  HMMA.16816.F32.BF16 R64, R212.reuse, R12, R64 ;  /* 0x0000000cd440723c */ /* 0x040fe20000041840 */
[----:B------:R-:W-:Y:S02]  /*2b00*/  FMUL.FTZ R55, R55, c[0x0][0x320] ;  /* 0x0000c80037377a20 */ /* 0x000fe40000410000 */
[----:B------:R-:W1:Y:S05]  /*2b10*/  MUFU.TANH R32, R32 ;  /* 0x0000002000207308 */ /* 0x000e6a0000002400 */
[----:B------:R-:W-:Y:S01]  /*2b20*/  HMMA.16816.F32.BF16 R44, R212, R14, R44 ;  /* 0x0000000ed42c723c */ /* 0x000fe2000004182c */
[----:B------:R-:W1:Y:S02]  /*2b30*/  LDSM.16.M88.4 R12, [R239+0xf100] ;  /* 0x00f10000ef0c783b */ /* 0x000e640000000200 */
[----:B------:R-:W1:Y:S05]  /*2b40*/  MUFU.TANH R151, R75 ;  /* 0x0000004b00977308 */ /* 0x000e6a0000002400 */
[C---:B-----5:R-:W-:Y:S03]  /*2b50*/  HMMA.16816.F32.BF16 R68, R184.reuse, R24, R68 ;  /* 0x00000018b844723c */ /* 0x060fe60000041844 */
[----:B------:R-:W1:Y:S05]  /*2b60*/  MUFU.TANH R147, R52 ;  /* 0x0000003400937308 */ /* 0x000e6a0000002400 */
[----:B------:R-:W-:Y:S01]  /*2b70*/  HMMA.16816.F32.BF16 R56, R184, R26, R56 ;  /* 0x0000001ab838723c */ /* 0x000fe20000041838 */
[----:B------:R-:W-:-:S02]  /*2b80*/  FMUL.FTZ R65, R65, c[0x0][0x320] ;  /* 0x0000c80041417a20 */ /* 0x000fc40000410000 */
[----:B------:R-:W-:Y:S01]  /*2b90*/  FMUL.FTZ R67, R67, c[0x0][0x320] ;  /* 0x0000c80043437a20 */ /* 0x000fe20000410000 */
[----:B------:R-:W1:Y:S01]  /*2ba0*/  MUFU.TANH R33, R33 ;  /* 0x0000002100217308 */ /* 0x000e620000002400 */
[----:B------:R-:W-:Y:S02]  /*2bb0*/  FMUL.FTZ R219, R66, c[0x0][0x320] ;  /* 0x0000c80042db7a20 */ /* 0x000fe40000410000 */
[----:B------:R-:W-:Y:S01]  /*2bc0*/  FMUL.FTZ R64, R64, c[0x0][0x320] ;  /* 0x0000c80040407a20 */ /* 0x000fe20000410000 */
[----:B--2---:R-:W-:Y:S01]  /*2bd0*/  HMMA.16816.F32.BF16 R100, R188, R20, R100 ;  /* 0x00000014bc64723c */ /* 0x004fe20000041864 */
[----:B------:R-:W-:Y:S02]  /*2be0*/  FMUL.FTZ R44, R44, c[0x0][0x320] ;  /* 0x0000c8002c2c7a20 */ /* 0x000fe40000410000 */
[----:B------:R-:W-:Y:S01]  /*2bf0*/  FMUL.FTZ R45, R45, c[0x0][0x320] ;  /* 0x0000c8002d2d7a20 */ /* 0x000fe20000410000 */
[----:B------:R-:W2:Y:S01]  /*2c00*/  MUFU.TANH R134, R65 ;  /* 0x0000004100867308 */ /* 0x000ea20000002400 */
[----:B------:R-:W-:-:S02]  /*2c10*/  FMUL.FTZ R46, R46, c[0x0][0x320] ;  /* 0x0000c8002e2e7a20 */ /* 0x000fc40000410000 */
[----:B------:R-:W-:Y:S01]  /*2c20*/  FMUL.FTZ R47, R47, c[0x0][0x320] ;  /* 0x0000c8002f2f7a20 */ /* 0x000fe20000410000 */
[----:B------:R-:W-:Y:S04]  /*2c30*/  HMMA.16816.F32.BF16 R92, R212, R16, R92 ;  /* 0x00000010d45c723c */ /* 0x000fe8000004185c */
[----:B------:R5:W1:Y:S04]  /*2c40*/  MUFU.TANH R169, R67 ;  /* 0x0000004300a97308 */ /* 0x000a680000002400 */
[----:B------:R-:W-:Y:S01]  /*2c50*/  HMMA.16816.F32.BF16 R28, R188, R22, R28 ;  /* 0x00000016bc1c723c */ /* 0x000fe2000004181c */
[----:B------:R-:W-:Y:S03]  /*2c60*/  LDSM.16.M88.4 R20, [R228+0x7000] ;  /* 0x00700000e414783b */ /* 0x000fe60000000200 */
[----:B------:R2:W2:Y:S04]  /*2c70*/  MUFU.TANH R144, R54 ;  /* 0x0000003600907308 */ /* 0x0004a80000002400 */
[----:B------:R-:W-:Y:S01]  /*2c80*/  HMMA.16816.F32.BF16 R36, R212, R18, R36 ;  /* 0x00000012d424723c */ /* 0x000fe20000041824 */
[----:B------:R-:W2:Y:S03]  /*2c90*/  LDSM.16.M88.4 R16, [R239+0xf900] ;  /* 0x00f90000ef10783b */ /* 0x000ea60000000200 */
[----:B------:R2:W2:Y:S04]  /*2ca0*/  MUFU.TANH R142, R55 ;  /* 0x00000037008e7308 */ /* 0x0004a80000002400 */
[----:B-1----:R-:W-:Y:S01]  /*2cb0*/  HMMA.16816.F32.BF16 R68, R188, R8, R68 ;  /* 0x00000008bc44723c */ /* 0x002fe20000041844 */
[----:B------:R-:W-:-:S02]  /*2cc0*/  FMUL.FTZ R92, R92, c[0x0][0x320] ;  /* 0x0000c8005c5c7a20 */ /* 0x000fc40000410000 */
[----:B------:R-:W-:Y:S01]  /*2cd0*/  FMUL.FTZ R93, R93, c[0x0][0x320] ;  /* 0x0000c8005d5d7a20 */ /* 0x000fe20000410000 */
[----:B------:R1:W1:Y:S01]  /*2ce0*/  MUFU.TANH R140, R64 ;  /* 0x00000040008c7308 */ /* 0x0002620000002400 */
[----:B------:R-:W-:Y:S02]  /*2cf0*/  FMUL.FTZ R94, R94, c[0x0][0x320] ;  /* 0x0000c8005e5e7a20 */ /* 0x000fe40000410000 */
[----:B------:R-:W-:Y:S01]  /*2d00*/  FMUL.FTZ R95, R95, c[0x0][0x320] ;  /* 0x0000c8005f5f7a20 */ /* 0x000fe20000410000 */
[----:B------:R-:W-:Y:S04]  /*2d10*/  HMMA.16816.F32.BF16 R56, R188, R10, R56 ;  /* 0x0000000abc38723c */ /* 0x000fe80000041838 */
[----:B------:R-:W1:Y:S04]  /*2d20*/  MUFU.TANH R219, R219 ;  /* 0x000000db00db7308 */ /* 0x000e680000002400 */
[----:B------:R-:W-:Y:S01]  /*2d30*/  HMMA.16816.F32.BF16 R100, R192, R12, R100 ;  /* 0x0000000cc064723c */ /* 0x000fe20000041864 */
[----:B------:R-:W-:-:S02]  /*2d40*/  FMUL.FTZ R36, R36, c[0x0][0x320] ;  /* 0x0000c80024247a20 */ /* 0x000fc40000410000 */
[----:B------:R-:W-:Y:S01]  /*2d50*/  FMUL.FTZ R37, R37, c[0x0][0x320] ;  /* 0x0000c80025257a20 */ /* 0x000fe20000410000 */
[----:B------:R1:W1:Y:S01]  /*2d60*/  MUFU.TANH R167, R44 ;  /* 0x0000002c00a77308 */ /* 0x0002620000002400 */
[----:B------:R-:W-:Y:S02]  /*2d70*/  FMUL.FTZ R38, R38, c[0x0][0x320] ;  /* 0x0000c80026267a20 */ /* 0x000fe40000410000 */
[----:B------:R-:W-:Y:S01]  /*2d80*/  FMUL.FTZ R39, R39, c[0x0][0x320] ;  /* 0x0000c80027277a20 */ /* 0x000fe20000410000 */
[----:B------:R-:W-:Y:S01]  /*2d90*/  HMMA.16816.F32.BF16 R28, R192, R14, R28 ;  /* 0x0000000ec01c723c */ /* 0x000fe2000004181c */
[----:B------:R-:W1:Y:S01]  /*2da0*/  LDSM.16.M88.4 R12, [R228+0x7800] ;  /* 0x00780000e40c783b */ /* 0x000e620000000200 */
[----:B------:R-:W-:-:S04]  /*2db0*/  DEPBAR.LE SB0, 0x0 ;  /* 0x000080000000791a */ /* 0x000fc80000000000 */
[----:B------:R1:W1:Y:S02]  /*2dc0*/  MUFU.TANH R66, R45 ;  /* 0x0000002d00427308 */ /* 0x0002640000002400 */
[----:B------:R-:W-:Y:S06]  /*2dd0*/  HMMA.16816.F32.BF16 R84, R212, R62, R84 ;  /* 0x0000003ed454723c */ /* 0x000fec0000041854 */
[----:B------:R1:W1:Y:S02]  /*2de0*/  MUFU.TANH R217, R46 ;  /* 0x0000002e00d97308 */ /* 0x0002640000002400 */
[C---:B--2---:R-:W-:Y:S06]  /*2df0*/  HMMA.16816.F32.BF16 R68, R192.reuse, R16, R68 ;  /* 0x00000010c044723c */ /* 0x044fec0000041844 */
[----:B------:R2:W1:Y:S02]  /*2e00*/  MUFU.TANH R197, R47 ;  /* 0x0000002f00c57308 */ /* 0x0004640000002400 */
[----:B------:R-:W-:Y:S06]  /*2e10*/  HMMA.16816.F32.BF16 R56, R192, R18, R56 ;  /* 0x00000012c038723c */ /* 0x000fec0000041838 */
[----:B------:R2:W1:Y:S02]  /*2e20*/  MUFU.TANH R211, R92 ;  /* 0x0000005c00d37308 */ /* 0x0004640000002400 */
[----:B------:R-:W-:Y:S01]  /*2e30*/  HMMA.16816.F32.BF16 R100, R212, R20, R100 ;  /* 0x00000014d464723c */ /* 0x000fe20000041864 */
[----:B------:R-:W-:-:S02]  /*2e40*/  FMUL.FTZ R60, R84, c[0x0][0x320] ;  /* 0x0000c800543c7a20 */ /* 0x000fc40000410000 */
[----:B------:R-:W-:Y:S02]  /*2e50*/  FMUL.FTZ R61, R85, c[0x0][0x320] ;  /* 0x0000c800553d7a20 */ /* 0x000fe40000410000 */
[----:B------:R-:W-:Y:S01]  /*2e60*/  FMUL.FTZ R62, R86, c[0x0][0x320] ;  /* 0x0000c800563e7a20 */ /* 0x000fe20000410000 */
[----:B------:R2:W2:Y:S01]  /*2e70*/  MUFU.TANH R209, R93 ;  /* 0x0000005d00d17308 */ /* 0x0004a20000002400 */
[----:B------:R-:W-:Y:S01]  /*2e80*/  FMUL.FTZ R63, R87, c[0x0][0x320] ;  /* 0x0000c800573f7a20 */ /* 0x000fe20000410000 */
[C---:B------:R-:W-:Y:S06]  /*2e90*/  HMMA.16816.F32.BF16 R28, R212.reuse, R22, R28 ;  /* 0x00000016d41c723c */ /* 0x040fec000004181c */
[----:B------:R-:W2:Y:S02]  /*2ea0*/  MUFU.TANH R60, R60 ;  /* 0x0000003c003c7308 */ /* 0x000ea40000002400 */
[C---:B-1----:R-:W-:Y:S06]  /*2eb0*/  HMMA.16816.F32.BF16 R68, R212.reuse, R12, R68 ;  /* 0x0000000cd444723c */ /* 0x042fec0000041844 */
[----:B------:R-:W1:Y:S02]  /*2ec0*/  MUFU.TANH R61, R61 ;  /* 0x0000003d003d7308 */ /* 0x000e640000002400 */
[----:B------:R-:W-:Y:S01]  /*2ed0*/  HMMA.16816.F32.BF16 R56, R212, R14, R56 ;  /* 0x0000000ed438723c */ /* 0x000fe20000041838 */
[----:B------:R-:W-:-:S02]  /*2ee0*/  FMUL.FTZ R100, R100, c[0x0][0x320] ;  /* 0x0000c80064647a20 */ /* 0x000fc40000410000 */
[----:B------:R-:W-:Y:S02]  /*2ef0*/  FMUL.FTZ R101, R101, c[0x0][0x320] ;  /* 0x0000c80065657a20 */ /* 0x000fe40000410000 */
[----:B------:R-:W-:Y:S01]  /*2f00*/  FMUL.FTZ R102, R102, c[0x0][0x320] ;  /* 0x0000c80066667a20 */ /* 0x000fe20000410000 */
[----:B------:R-:W1:Y:S01]  /*2f10*/  MUFU.TANH R62, R62 ;  /* 0x0000003e003e7308 */ /* 0x000e620000002400 */
[----:B------:R-:W-:Y:S02]  /*2f20*/  FMUL.FTZ R103, R103, c[0x0][0x320] ;  /* 0x0000c80067677a20 */ /* 0x000fe40000410000 */
[----:B------:R-:W-:Y:S02]  /*2f30*/  FMUL.FTZ R28, R28, c[0x0][0x320] ;  /* 0x0000c8001c1c7a20 */ /* 0x000fe40000410000 */
[----:B------:R-:W-:Y:S02]  /*2f40*/  FMUL.FTZ R29, R29, c[0x0][0x320] ;  /* 0x0000c8001d1d7a20 */ /* 0x000fe40000410000 */
[----:B------:R-:W-:Y:S01]  /*2f50*/  FMUL.FTZ R30, R30, c[0x0][0x320] ;  /* 0x0000c8001e1e7a20 */ /* 0x000fe20000410000 */
[----:B------:R-:W1:Y:S01]  /*2f60*/  MUFU.TANH R63, R63 ;  /* 0x0000003f003f7308 */ /* 0x000e620000002400 */
[----:B------:R-:W-:-:S02]  /*2f70*/  FMUL.FTZ R31, R31, c[0x0][0x320] ;  /* 0x0000c8001f1f7a20 */ /* 0x000fc40000410000 */
[----:B-----5:R-:W-:Y:S02]  /*2f80*/  FMUL.FTZ R67, R70, c[0x0][0x320] ;  /* 0x0000c80046437a20 */ /* 0x020fe40000410000 */
[----:B------:R-:W-:Y:S02]  /*2f90*/  FMUL.FTZ R65, R71, c[0x0][0x320] ;  /* 0x0000c80047417a20 */ /* 0x000fe40000410000 */
[----:B------:R-:W-:Y:S01]  /*2fa0*/  FMUL.FTZ R68, R68, c[0x0][0x320] ;  /* 0x0000c80044447a20 */ /* 0x000fe20000410000 */
[----:B------:R1:W1:Y:S01]  /*2fb0*/  MUFU.TANH R203, R94 ;  /* 0x0000005e00cb7308 */ /* 0x0002620000002400 */
[----:B------:R-:W-:Y:S02]  /*2fc0*/  FMUL.FTZ R69, R69, c[0x0][0x320] ;  /* 0x0000c80045457a20 */ /* 0x000fe40000410000 */
[----:B------:R-:W-:Y:S02]  /*2fd0*/  FMUL.FTZ R10, R58, c[0x0][0x320] ;  /* 0x0000c8003a0a7a20 */ /* 0x000fe40000410000 */
[----:B------:R-:W-:-:S02]  /*2fe0*/  FMUL.FTZ R8, R59, c[0x0][0x320] ;  /* 0x0000c8003b087a20 */ /* 0x000fc40000410000 */
[----:B------:R-:W-:Y:S01]  /*2ff0*/  FMUL.FTZ R56, R56, c[0x0][0x320] ;  /* 0x0000c80038387a20 */ /* 0x000fe20000410000 */
[----:B------:R1:W1:Y:S01]  /*3000*/  MUFU.TANH R201, R95 ;  /* 0x0000005f00c97308 */ /* 0x0002620000002400 */
[----:B------:R-:W-:-:S07]  /*3010*/  FMUL.FTZ R57, R57, c[0x0][0x320] ;  /* 0x0000c80039397a20 */ /* 0x000fce0000410000 */
[----:B------:R1:W1:Y:S08]  /*3020*/  MUFU.TANH R207, R36 ;  /* 0x0000002400cf7308 */ /* 0x0002700000002400 */
        /* <DEDUP_REMOVED lines=13> */
[----:B------:R-:W1:Y:S08]  /*3100*/  MUFU.TANH R67, R67 ;  /* 0x0000004300437308 */ /* 0x000e700000002400 */
[----:B------:R-:W1:Y:S08]  /*3110*/  MUFU.TANH R65, R65 ;  /* 0x0000004100417308 */ /* 0x000e700000002400 */
[----:B------:R1:W1:Y:S08]  /*3120*/  MUFU.TANH R135, R56 ;  /* 0x0000003800877308 */ /* 0x0002700000002400 */
[----:B------:R1:W1:Y:S08]  /*3130*/  MUFU.TANH R133, R57 ;  /* 0x0000003900857308 */ /* 0x0002700000002400 */
[----:B------:R-:W1:Y:S08]  /*3140*/  MUFU.TANH R10, R10 ;  /* 0x0000000a000a7308 */ /* 0x000e700000002400 */
[----:B------:R-:W1:Y:S01]  /*3150*/  MUFU.TANH R8, R8 ;  /* 0x0000000800087308 */ /* 0x000e620000002400 */
[----:B------:R-:W-:Y:S06]  /*3160*/  BAR.SYNC.DEFER_BLOCKING 0x0 ;  /* 0x0000000000007b1d */ /* 0x000fec0000010000 */
[----:B------:R-:W-:Y:S05]  /*3170*/  @!P1 BRA `(.L_x_23) ;  /* 0x0000025000009947 */ /* 0x000fea0003800000 */
[----:B--234-:R-:W-:-:S04]  /*3180*/  ULEA.HI.SX32 UR5, UR18, 0xfffffffe, 0x19 ;  /* 0xfffffffe12057891 */ /* 0x01cfc8000f8fca3f */
        /* <DEDUP_REMOVED lines=13> */
[----:B------:R-:W-:Y:S02]  /*3260*/  IADD3 R20, P4, P2, R20, 0x80, R24 ;  /* 0x0000008014147810 */ /* 0x000fe40007a9e018 */
[----:B------:R-:W-:Y:S01]  /*3270*/  IADD3 R22, P5, R24, UR5, RZ ;  /* 0x0000000518167c10 */ /* 0x000fe2000ffbe0ff */
[----:B------:R-:W-:Y:S01]  /*3280*/  @!PT LDS RZ, [RZ] ;  /* 0x00000000fffff984 */ /* 0x000fe20000000800 */
[----:B------:R-:W-:Y:S01]  /*3290*/  @!PT LDS RZ, [RZ] ;  /* 0x00000000fffff984 */ /* 0x000fe20000000800 */
[----:B------:R-:W-:Y:S01]  /*32a0*/  @!PT LDS RZ, [RZ] ;  /* 0x00000000fffff984 */ /* 0x000fe20000000800 */
[----:B------:R2:W-:Y:S01]  /*32b0*/  LDGSTS.E.BYPASS.LTC128B.128 [R243+0x8100], [R24.64], !P3 ;  /* 0x0810000018f37fae */ /* 0x0005e2000d901d50 */
[----:B------:R-:W-:Y:S02]  /*32c0*/  IADD3.X R21, RZ, UR6, R25, P4, P2 ;  /* 0x00000006ff157c10 */ /* 0x000fe4000a7e4419 */
[----:B------:R-:W-:Y:S01]  /*32d0*/  IADD3.X R23, R25, UR6, RZ, P5, !PT ;  /* 0x0000000619177c10 */ /* 0x000fe2000affe4ff */
[----:B------:R2:W-:Y:S01]  /*32e0*/  LDGSTS.E.BYPASS.LTC128B.128 [R243+0xc100], [R24.64+0x80], !P0 ;  /* 0x0c10008018f37fae */ /* 0x0005e2000c101d50 */
[----:B------:R-:W-:-:S02]  /*32f0*/  IADD3 R18, P2, R22, UR5, RZ ;  /* 0x0000000516127c10 */ /* 0x000fc4000ff5e0ff */
[----:B------:R-:W-:Y:S01]  /*3300*/  IADD3 R16, P5, R22, UR7, RZ ;  /* 0x0000000716107c10 */ /* 0x000fe2000ffbe0ff */
[----:B------:R2:W-:Y:S01]  /*3310*/  LDGSTS.E.BYPASS.LTC128B.128 [R243+0x9100], [R22.64], !P3 ;  /* 0x0910000016f37fae */ /* 0x0005e2000d901d50 */
[C---:B------:R-:W-:Y:S02]  /*3320*/  IADD3.X R19, R23.reuse, UR6, RZ, P2, !PT ;  /* 0x0000000617137c10 */ /* 0x040fe400097fe4ff */
[C---:B------:R-:W-:Y:S01]  /*3330*/  IADD3 R14, P4, R18.reuse, UR5, RZ ;  /* 0x00000005120e7c10 */ /* 0x040fe2000ff9e0ff */
[----:B------:R2:W-:Y:S01]  /*3340*/  LDGSTS.E.BYPASS.LTC128B.128 [R243+0xd100], [R20.64], !P0 ;  /* 0x0d10000014f37fae */ /* 0x0005e2000c101d50 */
[----:B------:R-:W-:Y:S02]  /*3350*/  IADD3 R12, P2, R18, UR7, RZ ;  /* 0x00000007120c7c10 */ /* 0x000fe4000ff5e0ff */
[----:B------:R-:W-:Y:S01]  /*3360*/  IADD3.X R17, R23, UR4, RZ, P5, !PT ;  /* 0x0000000417117c10 */ /* 0x000fe2000affe4ff */
[----:B------:R2:W-:Y:S01]  /*3370*/  LDGSTS.E.BYPASS.LTC128B.128 [R243+0xa100], [R18.64], !P3 ;  /* 0x0a10000012f37fae */ /* 0x0005e2000d901d50 */
[----:B------:R-:W-:-:S02]  /*3380*/  IADD3.X R15, R19, UR6, RZ, P4, !PT ;  /* 0x00000006130f7c10 */ /* 0x000fc4000a7fe4ff */
[----:B------:R-:W-:Y:S01]  /*3390*/  IADD3.X R13, R19, UR4, RZ, P2, !PT ;  /* 0x00000004130d7c10 */ /* 0x000fe200097fe4ff */
[----:B------:R2:W-:Y:S04]  /*33a0*/  LDGSTS.E.BYPASS.LTC128B.128 [R243+0xe100], [R16.64], !P0 ;  /* 0x0e10000010f37fae */ /* 0x0005e8000c101d50 */
[----:B------:R2:W-:Y:S04]  /*33b0*/  LDGSTS.E.BYPASS.LTC128B.128 [R243+0xb100], [R14.64], !P3 ;  /* 0x0b1000000ef37fae */ /* 0x0005e8000d901d50 */
[----:B------:R2:W-:Y:S02]  /*33c0*/  LDGSTS.E.BYPASS.LTC128B.128 [R243+0xf100], [R12.64], !P0 ;  /* 0x0f1000000cf37fae */ /* 0x0005e4000c101d50 */
.L_x_23:
[----:B--234-:R-:W-:Y:S01]  /*33d0*/  LOP3.LUT R113, R113, 0xffffffe0, RZ, 0xc0, !PT ;  /* 0xffffffe071717812 */ /* 0x01cfe200078ec0ff */
[----:B------:R-:W-:Y:S01]  /*33e0*/  IMAD.MOV.U32 R12, RZ, RZ, -0x2 ;  /* 0xfffffffeff0c7424 */ /* 0x000fe200078e00ff */
[----:B------:R-:W0:Y:S01]  /*33f0*/  LDGDEPBAR ;  /* 0x00000000000079af */ /* 0x000e220000000000 */
[----:B------:R-:W-:-:S02]  /*3400*/  IMAD.SHL.U32 R240, R0, 0x2, RZ ;  /* 0x0000000200f07824 */ /* 0x000fc400078e00ff */
[----:B------:R-:W-:Y:S02]  /*3410*/  IMAD.IADD R112, R112, 0x1, -R113 ;  /* 0x0000000170707824 */ /* 0x000fe400078e0a71 */
[--C-:B------:R-:W-:Y:S01]  /*3420*/  IMAD R238, R7, 0x2, R240.reuse ;  /* 0x0000000207ee7824 */ /* 0x100fe200078e02f0 */
[----:B------:R-:W-:Y:S01]  /*3430*/  LDSM.16.MT88.4 R124, [R240+0x100] ;  /* 0x00010000f07c783b */ /* 0x000fe20000004200 */
[C---:B------:R-:W-:Y:S01]  /*3440*/  IMAD R237, R5.reuse, 0x2, R240 ;  /* 0x0000000205ed7824 */ /* 0x040fe200078e02f0 */
[----:B------:R-:W-:Y:S01]  /*3450*/  SHF.R.S32.HI R9, RZ, 0x1f, R112 ;  /* 0x0000001fff097819 */ /* 0x000fe20000011470 */
[----:B------:R-:W-:Y:S01]  /*3460*/  IMAD R236, R5, 0x2, R238 ;  /* 0x0000000205ec7824 */ /* 0x000fe200078e02ee */
[----:B------:R-:W-:Y:S02]  /*3470*/  LDSM.16.MT88.4 R116, [R238+0x100] ;  /* 0x00010000ee74783b */ /* 0x000fe40000004200 */
[----:B------:R-:W-:Y:S02]  /*3480*/  LEA.HI R9, R9, R112, RZ, 0x2 ;  /* 0x0000007009097211 */ /* 0x000fe400078f10ff */
[----:B-1----:R-:W-:Y:S02]  /*3490*/  LDSM.16.MT88.4 R100, [R236+0x100] ;  /* 0x00010000ec64783b */ /* 0x002fe40000004200 */
[----:B------:R-:W-:-:S02]  /*34a0*/  LOP3.LUT R9, R9, 0x7ffffffc, RZ, 0xc0, !PT ;  /* 0x7ffffffc09097812 */ /* 0x000fc400078ec0ff */
[----:B------:R-:W-:Y:S03]  /*34b0*/  LDSM.16.MT88.4 R108, [R237+0x100] ;  /* 0x00010000ed6c783b */ /* 0x000fe60000004200 */
[----:B------:R-:W-:Y:S01]  /*34c0*/  IMAD.IADD R9, R112, 0x1, -R9 ;  /* 0x0000000170097824 */ /* 0x000fe200078e0a09 */
[----:B------:R-:W-:Y:S03]  /*34d0*/  LDSM.16.MT88.4 R92, [R240+0x4100] ;  /* 0x00410000f05c783b */ /* 0x000fe60000004200 */
[----:B------:R-:W-:Y:S01]  /*34e0*/  IMAD R12, R9, R12, UR15 ;  /* 0x0000000f090c7e24 */ /* 0x000fe2000f8e020c */
[----:B------:R-:W-:Y:S04]  /*34f0*/  LDSM.16.MT88.4 R84, [R238+0x4100] ;  /* 0x00410000ee54783b */ /* 0x000fe80000004200 */
[----:B------:R-:W-:-:S02]  /*3500*/  ISETP.GT.AND P6, PT, R12, RZ, PT ;  /* 0x000000ff0c00720c */ /* 0x000fc40003fc4270 */
[C---:B------:R-:W-:Y:S02]  /*3510*/  ISETP.GT.AND P5, PT, R12.reuse, 0x1, PT ;  /* 0x000000010c00780c */ /* 0x040fe40003fa4270 */
[----:B------:R-:W-:Y:S02]  /*3520*/  ISETP.GT.AND P4, PT, R12, 0x8, PT ;  /* 0x000000080c00780c */ /* 0x000fe40003f84270 */
[----:B------:R-:W-:Y:S02]  /*3530*/  FSEL R27, R2, -INF , P6 ;  /* 0xff800000021b7808 */ /* 0x000fe40003000000 */
        /* <DEDUP_REMOVED lines=9> */
[----:B------:R-:W-:Y:S02]  /*35d0*/  ISETP.GT.AND P5, PT, R12, 0x11, PT ;  /* 0x000000110c00780c */ /* 0x000fe40003fa4270 */
[----:B------:R-:W-:Y:S02]  /*35e0*/  FSEL R21, R48, -INF , P6 ;  /* 0xff80000030157808 */ /* 0x000fe40003000000 */
[----:B------:R-:W-:Y:S02]  /*35f0*/  FMNMX.FTZ R6, R45, R6, !PT ;  /* 0x000000062d067209 */ /* 0x000fe40007810000 */
[----:B------:R-:W-:Y:S02]  /*3600*/  FSEL R23, R42, -INF , P4 ;  /* 0xff8000002a177808 */ /* 0x000fe40002000000 */
[----:B------:R-:W-:Y:S02]  /*3610*/  ISETP.GT.AND P4, PT, R12, 0x18, PT ;  /* 0x000000180c00780c */ /* 0x000fe40003f84270 */
[----:B------:R-:W-:-:S02]  /*3620*/  FSEL R49, R49, -INF , P5 ;  /* 0xff80000031317808 */ /* 0x000fc40002800000 */
[----:B------:R-:W-:Y:S02]  /*3630*/  FMNMX.FTZ R6, R21, R6, !PT ;  /* 0x0000000615067209 */ /* 0x000fe40007810000 */
[----:B------:R-:W-:Y:S02]  /*3640*/  FSEL R43, R43, -INF , P2 ;  /* 0xff8000002b2b7808 */ /* 0x000fe40001000000 */
[----:B------:R-:W-:Y:S02]  /*3650*/  ISETP.GT.AND P2, PT, R12, 0x19, PT ;  /* 0x000000190c00780c */ /* 0x000fe40003f44270 */
[----:B------:R-:W-:Y:S02]  /*3660*/  FSEL R19, R60, -INF , P4 ;  /* 0xff8000003c137808 */ /* 0x000fe40002000000 */
[----:B------:R-:W-:Y:S02]  /*3670*/  FMNMX.FTZ R6, R49, R6, !PT ;  /* 0x0000000631067209 */ /* 0x000fe40007810000 */
[----:B------:R-:W-:-:S02]  /*3680*/  FSEL R15, R50, -INF , P6 ;  /* 0xff800000320f7808 */ /* 0x000fc40003000000 */
[C---:B------:R-:W-:Y:S02]  /*3690*/  ISETP.GT.AND P6, PT, R12.reuse, 0x20, PT ;  /* 0x000000200c00780c */ /* 0x040fe40003fc4270 */
[----:B------:R-:W-:Y:S02]  /*36a0*/  FSEL R17, R61, -INF , P2 ;  /* 0xff8000003d117808 */ /* 0x000fe40001000000 */
[----:B------:R-:W-:Y:S02]  /*36b0*/  FMNMX.FTZ R6, R19, R6, !PT ;  /* 0x0000000613067209 */ /* 0x000fe40007810000 */
[----:B------:R-:W-:Y:S02]  /*36c0*/  FSEL R13, R51, -INF , P5 ;  /* 0xff800000330d7808 */ /* 0x000fe40002800000 */
[----:B------:R-:W-:Y:S02]  /*36d0*/  ISETP.GT.AND P5, PT, R12, 0x21, PT ;  /* 0x000000210c00780c */ /* 0x000fe40003fa4270 */
[----:B------:R-:W-:-:S02]  /*36e0*/  FSEL R41, R80, -INF , P6 ;  /* 0xff80000050297808 */ /* 0x000fc40003000000 */
[----:B------:R-:W-:Y:S02]  /*36f0*/  FMNMX.FTZ R6, R17, R6, !PT ;  /* 0x0000000611067209 */ /* 0x000fe40007810000 */
[----:B------:R-:W-:Y:S02]  /*3700*/  FSEL R9, R63, -INF , P2 ;  /* 0xff8000003f097808 */ /* 0x000fe40001000000 */
[----:B------:R-:W-:Y:S02]  /*3710*/  FMNMX.FTZ R14, R4, R25, !PT ;  /* 0x00000019040e7209 */ /* 0x000fe40007810000 */
[----:B------:R-:W-:Y:S02]  /*3720*/  ISETP.GT.AND P2, PT, R12, 0x29, PT ;  /* 0x000000290c00780c */ /* 0x000fe40003f44270 */
[----:B------:R-:W-:Y:S02]  /*3730*/  FSEL R11, R62, -INF , P4 ;  /* 0xff8000003e0b7808 */ /* 0x000fe40002000000 */
[----:B------:R-:W-:-:S02]  /*3740*/  ISETP.GT.AND P4, PT, R12, 0x28, PT ;  /* 0x000000280c00780c */ /* 0x000fc40003f84270 */
[----:B------:R-:W-:Y:S02]  /*3750*/  FSEL R31, R81, -INF , P5 ;  /* 0xff800000511f7808 */ /* 0x000fe40002800000 */
[----:B------:R-:W-:Y:S02]  /*3760*/  FMNMX.FTZ R6, R41, R6, !PT ;  /* 0x0000000629067209 */ /* 0x000fe40007810000 */
[----:B------:R-:W-:Y:S02]  /*3770*/  FMNMX.FTZ R14, R23, R14, !PT ;  /* 0x0000000e170e7209 */ /* 0x000fe40007810000 */
[----:B------:R-:W-:Y:S02]  /*3780*/  FSEL R146, R146, -INF , P2 ;  /* 0xff80000092927808 */ /* 0x000fe40001000000 */
        /* <DEDUP_REMOVED lines=16> */
[----:B------:R-:W-:Y:S01]  /*3890*/  ISETP.GT.AND P4, PT, R12, 0x38, PT ;  /* 0x000000380c00780c */ /* 0x000fe20003f84270 */
[----:B------:R-:W-:Y:S01]  /*38a0*/  LDSM.16.MT88.4 R76, [R237+0x4100] ;  /* 0x00410000ed4c783b */ /* 0x000fe20000004200 */
[----:B------:R-:W-:Y:S02]  /*38b0*/  FSEL R145, R145, -INF , P5 ;  /* 0xff80000091917808 */ /* 0x000fe40002800000 */
[----:B------:R-:W-:Y:S02]  /*38c0*/  FMNMX.FTZ R6, R60, R33, !PT ;  /* 0x000000213c067209 */ /* 0x000fe40007810000 */
[----:B------:R-:W-:-:S02]  /*38d0*/  FMNMX.FTZ R14, R11, R14, !PT ;  /* 0x0000000e0b0e7209 */ /* 0x000fc40007810000 */
[----:B------:R-:W-:Y:S02]  /*38e0*/  FSEL R147, R147, -INF , P4 ;  /* 0xff80000093937808 */ /* 0x000fe40002000000 */
[----:B------:R-:W-:Y:S02]  /*38f0*/  FMNMX.FTZ R6, R145, R6, !PT ;  /* 0x0000000691067209 */ /* 0x000fe40007810000 */
[----:B------:R-:W-:Y:S02]  /*3900*/  FMNMX.FTZ R14, R9, R14, !PT ;  /* 0x0000000e090e7209 */ /* 0x000fe40007810000 */
[----:B------:R-:W-:Y:S02]  /*3910*/  FSEL R64, R32, -INF , P6 ;  /* 0xff80000020407808 */ /* 0x000fe40003000000 */
[----:B------:R-:W-:Y:S02]  /*3920*/  ISETP.GT.AND P6, PT, R12, 0x40, PT ;  /* 0x000000400c00780c */ /* 0x000fe40003fc4270 */
        /* <DEDUP_REMOVED lines=43> */
[C---:B------:R-:W-:Y:S02]  /*3be0*/  ISETP.GT.AND P5, PT, R12.reuse, 0x61, PT ;  /* 0x000000610c00780c */ /* 0x040fe40003fa4270 */
        /* <DEDUP_REMOVED lines=34> */
[----:B------:R-:W-:-:S02]  /*3e10*/  FMNMX.FTZ R6, R135, R6, !PT ;  /* 0x0000000687067209 */ /* 0x000fc40007810000 */
[----:B------:R-:W-:Y:S02]  /*3e20*/  FMNMX.FTZ R12, R157, R14, !PT ;  /* 0x0000000e9d0c7209 */ /* 0x000fe40007810000 */
[----:B------:R-:W-:Y:S02]  /*3e30*/  FMNMX.FTZ R33, R133, R6, !PT ;  /* 0x0000000685217209 */ /* 0x000fe40007810000 */
[----:B------:R-:W-:Y:S02]  /*3e40*/  FMNMX.FTZ R12, R155, R12, !PT ;  /* 0x0000000c9b0c7209 */ /* 0x000fe40007810000 */
[----:B------:R-:W-:Y:S01]  /*3e50*/  FSEL R67, R67, -INF , P6 ;  /* 0xff80000043437808 */ /* 0x000fe20003000000 */
[----:B------:R-:W1:Y:S01]  /*3e60*/  SHFL.BFLY PT, R6, R33, 0x2, 0x1f ;  /* 0x0c401f0021067f89 */ /* 0x000e6200000e0000 */
[----:B------:R-:W-:Y:S02]  /*3e70*/  FMNMX.FTZ R12, R153, R12, !PT ;  /* 0x0000000c990c7209 */ /* 0x000fe40007810000 */
[----:B------:R-:W-:-:S02]  /*3e80*/  FSEL R65, R65, -INF , P5 ;  /* 0xff80000041417808 */ /* 0x000fc40002800000 */
[----:B------:R-:W-:Y:S02]  /*3e90*/  FMNMX.FTZ R12, R149, R12, !PT ;  /* 0x0000000c950c7209 */ /* 0x000fe40007810000 */
[----:B------:R-:W-:Y:S02]  /*3ea0*/  FSEL R63, R10, -INF , P4 ;  /* 0xff8000000a3f7808 */ /* 0x000fe40002000000 */
[----:B------:R-:W-:Y:S02]  /*3eb0*/  FMNMX.FTZ R12, R67, R12, !PT ;  /* 0x0000000c430c7209 */ /* 0x000fe40007810000 */
[----:B------:R-:W-:Y:S02]  /*3ec0*/  FSEL R61, R8, -INF , P2 ;  /* 0xff800000083d7808 */ /* 0x000fe40001000000 */
[----:B------:R-:W-:-:S04]  /*3ed0*/  FMNMX.FTZ R10, R65, R12, !PT ;  /* 0x0000000c410a7209 */ /* 0x000fc80007810000 */
        /* <DEDUP_REMOVED lines=13> */
[--C-:B------:R-:W-:Y:S02]  /*3fb0*/  FFMA.FTZ R55, R35, c[0x0][0x2d0], -R58.reuse ;  /* 0x0000b40023377a23 */ /* 0x100fe4000001083a */
[--C-:B------:R-:W-:Y:S01]  /*3fc0*/  FFMA.FTZ R48, R45, c[0x0][0x2d0], -R58.reuse ;  /* 0x0000b4002d307a23 */ /* 0x100fe2000001083a */
[----:B------:R-:W-:Y:S01]  /*3fd0*/  MUFU.EX2 R52, R52 ;  /* 0x0000003400347308 */ /* 0x000fe20000000800 */
[--C-:B------:R-:W-:Y:S01]  /*3fe0*/  FFMA.FTZ R46, R49, c[0x0][0x2d0], -R58.reuse ;  /* 0x0000b400312e7a23 */ /* 0x100fe2000001083a */
[----:B-1----:R-:W-:Y:S01]  /*3ff0*/  FMNMX.FTZ R3, R33, R6, !PT ;  /* 0x0000000621037209 */ /* 0x002fe20007810000 */
[--C-:B------:R-:W-:Y:S01]  /*4000*/  FFMA.FTZ R53, R21, c[0x0][0x2d0], -R58.reuse ;  /* 0x0000b40015357a23 */ /* 0x100fe2000001083a */
[----:B------:R-:W-:Y:S01]  /*4010*/  LDSM.16.MT88.4 R32, [R238+0x4900] ;  /* 0x00490000ee20783b */ /* 0x000fe20000004200 */
[--C-:B------:R-:W-:Y:S01]  /*4020*/  FFMA.FTZ R49, R19, c[0x0][0x2d0], -R58.reuse ;  /* 0x0000b40013317a23 */ /* 0x100fe2000001083a */
[C---:B------:R-:W-:Y:S01]  /*4030*/  FSETP.NEU.FTZ.AND P2, PT, R3.reuse, -INF , PT ;  /* 0xff8000000300780b */ /* 0x040fe20003f5d000 */
[----:B------:R-:W-:Y:S01]  /*4040*/  FMUL.FTZ R56, R3, c[0x0][0x2d0] ;  /* 0x0000b40003387a20 */ /* 0x000fe20000410000 */
[----:B------:R-:W1:Y:S01]  /*4050*/  MUFU.EX2 R57, R57 ;  /* 0x0000003900397308 */ /* 0x000e620000000800 */
[----:B------:R-:W-:-:S02]  /*4060*/  FFMA.FTZ R42, R17, c[0x0][0x2d0], -R58 ;  /* 0x0000b400112a7a23 */ /* 0x000fc4000001083a */
[----:B------:R-:W-:Y:S01]  /*4070*/  LDSM.16.MT88.4 R16, [R237+0x900] ;  /* 0x00090000ed10783b */ /* 0x000fe20000004200 */
[----:B------:R-:W-:Y:S01]  /*4080*/  FSEL R56, R56, RZ, P2 ;  /* 0x000000ff38387208 */ /* 0x000fe20001000000 */
[--C-:B------:R-:W-:Y:S02]  /*4090*/  FFMA.FTZ R45, R41, c[0x0][0x2d0], -R58.reuse ;  /* 0x0000b400292d7a23 */ /* 0x100fe4000001083a */
[----:B------:R-:W-:Y:S01]  /*40a0*/  FFMA.FTZ R38, R31, c[0x0][0x2d0], -R58 ;  /* 0x0000b4001f267a23 */ /* 0x000fe2000001083a */
[----:B------:R-:W-:Y:S01]  /*40b0*/  MUFU.EX2 R55, R55 ;  /* 0x0000003700377308 */ /* 0x000fe20000000800 */
[--C-:B------:R-:W-:Y:S02]  /*40c0*/  FFMA.FTZ R59, R4, c[0x0][0x2d0], -R56.reuse ;  /* 0x0000b400043b7a23 */ /* 0x100fe40000010838 */
[--C-:B------:R-:W-:Y:S01]  /*40d0*/  FFMA.FTZ R54, R25, c[0x0][0x2d0], -R56.reuse ;  /* 0x0000b40019367a23 */ /* 0x100fe20000010838 */
[----:B------:R-:W2:Y:S01]  /*40e0*/  LDSM.16.MT88.4 R4, [R236+0x4100] ;  /* 0x00410000ec04783b */ /* 0x000ea20000004200 */
[----:B------:R-:W-:-:S02]  /*40f0*/  FFMA.FTZ R51, R23, c[0x0][0x2d0], -R56 ;  /* 0x0000b40017337a23 */ /* 0x000fc40000010838 */
[--C-:B------:R-:W-:Y:S01]  /*4100*/  FFMA.FTZ R50, R43, c[0x0][0x2d0], -R56.reuse ;  /* 0x0000b4002b327a23 */ /* 0x100fe20000010838 */
[----:B------:R-:W3:Y:S01]  /*4110*/  MUFU.EX2 R48, R48 ;  /* 0x0000003000307308 */ /* 0x000ee20000000800 */
[--C-:B------:R-:W-:Y:S01]  /*4120*/  FFMA.FTZ R47, R15, c[0x0][0x2d0], -R56.reuse ;  /* 0x0000b4000f2f7a23 */ /* 0x100fe20000010838 */
[----:B-1----:R-:W-:Y:S01]  /*4130*/  F2FP.BF16.PACK_AB R68, R52, R57 ;  /* 0x000000393444723e */ /* 0x002fe200000010ff */
[--C-:B------:R-:W-:Y:S01]  /*4140*/  FFMA.FTZ R44, R13, c[0x0][0x2d0], -R56.reuse ;  /* 0x0000b4000d2c7a23 */ /* 0x100fe20000010838 */
[----:B------:R-:W-:Y:S01]  /*4150*/  LDSM.16.MT88.4 R24, [R240+0x900] ;  /* 0x00090000f018783b */ /* 0x000fe20000004200 */
[--C-:B------:R-:W-:Y:S02]  /*4160*/  FFMA.FTZ R43, R11, c[0x0][0x2d0], -R56.reuse ;  /* 0x0000b4000b2b7a23 */ /* 0x100fe40000010838 */
[----:B------:R-:W-:Y:S01]  /*4170*/  FFMA.FTZ R40, R9, c[0x0][0x2d0], -R56 ;  /* 0x0000b40009287a23 */ /* 0x000fe20000010838 */
[----:B------:R-:W-:Y:S01]  /*4180*/  MUFU.EX2 R59, R59 ;  /* 0x0000003b003b7308 */ /* 0x000fe20000000800 */
[----:B------:R-:W1:Y:S01]  /*4190*/  LDSM.16.MT88.4 R12, [R236+0x900] ;  /* 0x00090000ec0c783b */ /* 0x000e620000004200 */
[----:B------:R-:W-:-:S02]  /*41a0*/  FFMA.FTZ R41, R29, c[0x0][0x2d0], -R58 ;  /* 0x0000b4001d297a23 */ /* 0x000fc4000001083a */
[----:B------:R-:W-:Y:S01]  /*41b0*/  FFMA.FTZ R2, R2, c[0x0][0x2d0], -R58 ;  /* 0x0000b40002027a23 */ /* 0x000fe2000001083a */
[----:B------:R-:W4:Y:S01]  /*41c0*/  LDSM.16.MT88.4 R8, [R240+0x4900] ;  /* 0x00490000f008783b */ /* 0x000f220000004200 */
[--C-:B------:R-:W-:Y:S02]  /*41d0*/  FFMA.FTZ R39, R39, c[0x0][0x2d0], -R56.reuse ;  /* 0x0000b40027277a23 */ /* 0x100fe40000010838 */
[----:B------:R-:W5:Y:S01]  /*41e0*/  MUFU.EX2 R54, R54 ;  /* 0x0000003600367308 */ /* 0x000f620000000800 */
[----:B---3--:R-:W-:Y:S01]  /*41f0*/  F2FP.BF16.PACK_AB R70, R48, R55 ;  /* 0x000000373046723e */ /* 0x008fe200000010ff */
[----:B------:R-:W-:Y:S01]  /*4200*/  LDSM.16.MT88.4 R20, [R238+0x900] ;  /* 0x00090000ee14783b */ /* 0x000fe20000004200 */
[--C-:B------:R-:W-:Y:S02]  /*4210*/  FFMA.FTZ R36, R36, c[0x0][0x2d0], -R56.reuse ;  /* 0x0000b40024247a23 */ /* 0x100fe40000010838 */
[--C-:B------:R-:W-:Y:S01]  /*4220*/  FFMA.FTZ R37, R37, c[0x0][0x2d0], -R56.reuse ;  /* 0x0000b40025257a23 */ /* 0x100fe20000010838 */
[----:B------:R-:W-:Y:S01]  /*4230*/  LDSM.16.MT88.4 R28, [R237+0x4900] ;  /* 0x00490000ed1c783b */ /* 0x000fe20000004200 */
[----:B------:R-:W-:Y:S01]  /*4240*/  FFMA.FTZ R0, R146, c[0x0][0x2d0], -R56 ;  /* 0x0000b40092007a23 */ /* 0x000fe20000010838 */
[----:B------:R-:W-:Y:S01]  /*4250*/  MUFU.EX2 R51, R51 ;  /* 0x0000003300337308 */ /* 0x000fe20000000800 */
[----:B------:R-:W-:-:S02]  /*4260*/  FFMA.FTZ R60, R60, c[0x0][0x2d0], -R58 ;  /* 0x0000b4003c3c7a23 */ /* 0x000fc4000001083a */
[--C-:B------:R-:W-:Y:S02]  /*4270*/  FFMA.FTZ R145, R145, c[0x0][0x2d0], -R58.reuse ;  /* 0x0000b40091917a23 */ /* 0x100fe4000001083a */
[--C-:B------:R-:W-:Y:S02]  /*4280*/  FFMA.FTZ R147, R147, c[0x0][0x2d0], -R58.reuse ;  /* 0x0000b40093937a23 */ /* 0x100fe4000001083a */
[----:B------:R-:W-:Y:S01]  /*4290*/  FFMA.FTZ R62, R62, c[0x0][0x2d0], -R58 ;  /* 0x0000b4003e3e7a23 */ /* 0x000fe2000001083a */
[----:B------:R-:W3:Y:S01]  /*42a0*/  MUFU.EX2 R50, R50 ;  /* 0x0000003200327308 */ /* 0x000ee20000000800 */
[----:B-----5:R-:W-:Y:S01]  /*42b0*/  F2FP.BF16.PACK_AB R69, R54, R59 ;  /* 0x0000003b3645723e */ /* 0x020fe200000010ff */
[--C-:B------:R-:W-:Y:S02]  /*42c0*/  FFMA.FTZ R64, R64, c[0x0][0x2d0], -R56.reuse ;  /* 0x0000b40040407a23 */ /* 0x100fe40000010838 */
[--C-:B------:R-:W-:Y:S02]  /*42d0*/  FFMA.FTZ R151, R151, c[0x0][0x2d0], -R56.reuse ;  /* 0x0000b40097977a23 */ /* 0x100fe40000010838 */
[----:B------:R-:W-:-:S02]  /*42e0*/  FFMA.FTZ R144, R144, c[0x0][0x2d0], -R56 ;  /* 0x0000b40090907a23 */ /* 0x000fc40000010838 */
[----:B------:R-:W-:Y:S01]  /*42f0*/  MUFU.EX2 R53, R53 ;  /* 0x0000003500357308 */ /* 0x000fe20000000800 */
[--C-:B------:R-:W-:Y:S02]  /*4300*/  FFMA.FTZ R167, R167, c[0x0][0x2d0], -R58.reuse ;  /* 0x0000b400a7a77a23 */ /* 0x100fe4000001083a */
[----:B------:R-:W-:Y:S02]  /*4310*/  FFMA.FTZ R66, R66, c[0x0][0x2d0], -R58 ;  /* 0x0000b40042427a23 */ /* 0x000fe4000001083a */
[--C-:B------:R-:W-:Y:S02]  /*4320*/  FFMA.FTZ R169, R169, c[0x0][0x2d0], -R56.reuse ;  /* 0x0000b400a9a97a23 */ /* 0x100fe40000010838 */
[----:B------:R-:W-:Y:S01]  /*4330*/  FFMA.FTZ R197, R197, c[0x0][0x2d0], -R56 ;  /* 0x0000b400c5c57a23 */ /* 0x000fe20000010838 */
[----:B---3--:R-:W-:Y:S01]  /*4340*/  F2FP.BF16.PACK_AB R71, R50, R51 ;  /* 0x000000333247723e */ /* 0x008fe200000010ff */
[----:B------:R-:W3:Y:S01]  /*4350*/  MUFU.EX2 R46, R46 ;  /* 0x0000002e002e7308 */ /* 0x000ee20000000800 */
[----:B------:R-:W-:-:S02]  /*4360*/  FFMA.FTZ R209, R209, c[0x0][0x2d0], -R58 ;  /* 0x0000b400d1d17a23 */ /* 0x000fc4000001083a */
[----:B------:R-:W-:Y:S02]  /*4370*/  FFMA.FTZ R205, R205, c[0x0][0x2d0], -R58 ;  /* 0x0000b400cdcd7a23 */ /* 0x000fe4000001083a */
[--C-:B------:R-:W-:Y:S01]  /*4380*/  FFMA.FTZ R146, R203, c[0x0][0x2d0], -R56.reuse ;  /* 0x0000b400cb927a23 */ /* 0x100fe20000010838 */
[C---:B------:R-:W-:Y:S01]  /*4390*/  HMMA.16816.F32.BF16 R104, R68.reuse, R100, RZ ;  /* 0x000000644468723c */ /* 0x040fe200000418ff */
[--C-:B------:R-:W-:Y:S01]  /*43a0*/  FFMA.FTZ R201, R201, c[0x0][0x2d0], -R56.reuse ;  /* 0x0000b400c9c97a23 */ /* 0x100fe20000010838 */
[----:B------:R-:W-:Y:S01]  /*43b0*/  MUFU.EX2 R49, R49 ;  /* 0x0000003100317308 */ /* 0x000fe20000000800 */
[--C-:B------:R-:W-:Y:S02]  /*43c0*/  FFMA.FTZ R148, R199, c[0x0][0x2d0], -R56.reuse ;  /* 0x0000b400c7947a23 */ /* 0x100fe40000010838 */
[----:B------:R-:W-:Y:S02]  /*43d0*/  FFMA.FTZ R171, R171, c[0x0][0x2d0], -R56 ;  /* 0x0000b400abab7a23 */ /* 0x000fe40000010838 */
[--C-:B------:R-:W-:Y:S01]  /*43e0*/  FFMA.FTZ R150, R165, c[0x0][0x2d0], -R58.reuse ;  /* 0x0000b400a5967a23 */ /* 0x100fe2000001083a */
[----:B------:R-:W-:Y:S01]  /*43f0*/  HMMA.16816.F32.BF16 R100, R68, R102, RZ ;  /* 0x000000664464723c */ /* 0x000fe200000418ff */
[--C-:B------:R-:W-:Y:S01]  /*4400*/  FFMA.FTZ R163, R163, c[0x0][0x2d0], -R58.reuse ;  /* 0x0000b400a3a37a23 */ /* 0x100fe2000001083a */
[----:B------:R-:W-:Y:S01]  /*4410*/  MUFU.EX2 R42, R42 ;  /* 0x0000002a002a7308 */ /* 0x000fe20000000800 */
        /* <DEDUP_REMOVED lines=8> */
[----:B------:R-:W-:Y:S01]  /*44a0*/  FADD.FTZ R54, R59, R54 ;  /* 0x000000363b367221 */ /* 0x000fe20000010000 */
[----:B------:R-:W-:Y:S01]  /*44b0*/  HMMA.16816.F32.BF16 R120, R68, R116, RZ ;  /* 0x000000744478723c */ /* 0x000fe200000418ff */
[----:B------:R-:W-:Y:S01]  /*44c0*/  FADD.FTZ R52, R57, R52 ;  /* 0x0000003439347221 */ /* 0x000fe20000010000 */
[----:B------:R-:W5:Y:S01]  /*44d0*/  MUFU.EX2 R44, R44 ;  /* 0x0000002c002c7308 */ /* 0x000f620000000800 */
[----:B------:R-:W-:-:S02]  /*44e0*/  FADD.FTZ R51, R51, R54 ;  /* 0x0000003633337221 */ /* 0x000fc40000010000 */
[----:B------:R-:W-:Y:S02]  /*44f0*/  FADD.FTZ R55, R55, R52 ;  /* 0x0000003437377221 */ /* 0x000fe40000010000 */
[----:B------:R-:W-:Y:S01]  /*4500*/  FADD.FTZ R50, R50, R51 ;  /* 0x0000003332327221 */ /* 0x000fe20000010000 */
[C---:B------:R-:W-:Y:S01]  /*4510*/  HMMA.16816.F32.BF16 R112, R68.reuse, R108, RZ ;  /* 0x0000006c4470723c */ /* 0x040fe200000418ff */
[----:B------:R-:W-:Y:S01]  /*4520*/  FADD.FTZ R48, R48, R55 ;  /* 0x0000003730307221 */ /* 0x000fe20000010000 */
[----:B------:R-:W-:Y:S06]  /*4530*/  MUFU.EX2 R43, R43 ;  /* 0x0000002b002b7308 */ /* 0x000fec0000000800 */
[C---:B------:R-:W-:Y:S02]  /*4540*/  HMMA.16816.F32.BF16 R96, R68.reuse, R92, RZ ;  /* 0x0000005c4460723c */ /* 0x040fe400000418ff */
[----:B------:R-:W1:Y:S06]  /*4550*/  MUFU.EX2 R40, R40 ;  /* 0x0000002800287308 */ /* 0x000e6c0000000800 */
[C---:B------:R-:W-:Y:S02]  /*4560*/  HMMA.16816.F32.BF16 R88, R68.reuse, R84, RZ ;  /* 0x000000544458723c */ /* 0x040fe400000418ff */
        /* <DEDUP_REMOVED lines=15> */
[C---:B--2---:R-:W-:Y:S02]  /*4660*/  HMMA.16816.F32.BF16 R72, R68.reuse, R4, RZ ;  /* 0x000000044448723c */ /* 0x044fe400000418ff */
[----:B------:R-:W-:Y:S05]  /*4670*/  MUFU.EX2 R60, R60 ;  /* 0x0000003c003c7308 */ /* 0x000fea0000000800 */
[----:B---3--:R-:W-:Y:S01]  /*4680*/  F2FP.BF16.PACK_AB R4, R46, R53 ;  /* 0x000000352e04723e */ /* 0x008fe200000010ff */
[----:B------:R-:W-:Y:S01]  /*4690*/  HMMA.16816.F32.BF16 R68, R68, R6, RZ ;  /* 0x000000064444723c */ /* 0x000fe200000418ff */
[----:B-----5:R-:W-:Y:S01]  /*46a0*/  F2FP.BF16.PACK_AB R5, R44, R47 ;  /* 0x0000002f2c05723e */ /* 0x020fe200000010ff */
[----:B------:R-:W2:Y:S01]  /*46b0*/  MUFU.EX2 R145, R145 ;  /* 0x0000009100917308 */ /* 0x000ea20000000800 */
[----:B------:R-:W-:-:S02]  /*46c0*/  FADD.FTZ R47, R47, R50 ;  /* 0x000000322f2f7221 */ /* 0x000fc40000010000 */
[----:B------:R-:W-:Y:S02]  /*46d0*/  FADD.FTZ R53, R53, R48 ;  /* 0x0000003035357221 */ /* 0x000fe40000010000 */
[----:B------:R-:W-:Y:S01]  /*46e0*/  F2FP.BF16.PACK_AB R6, R42, R49 ;  /* 0x000000312a06723e */ /* 0x000fe200000010ff */
[----:B------:R-:W-:Y:S01]  /*46f0*/  FADD.FTZ R44, R44, R47 ;  /* 0x0000002f2c2c7221 */ /* 0x000fe20000010000 */
[----:B-1----:R-:W-:Y:S01]  /*4700*/  F2FP.BF16.PACK_AB R7, R40, R43 ;  /* 0x0000002b2807723e */ /* 0x002fe200000010ff */
[----:B------:R-:W-:Y:S01]  /*4710*/  MUFU.EX2 R147, R147 ;  /* 0x0000009300937308 */ /* 0x000fe20000000800 */
[----:B------:R-:W-:Y:S02]  /*4720*/  FADD.FTZ R46, R46, R53 ;  /* 0x000000352e2e7221 */ /* 0x000fe40000010000 */
[----:B------:R-:W-:Y:S02]  /*4730*/  FADD.FTZ R43, R43, R44 ;  /* 0x0000002c2b2b7221 */ /* 0x000fe40000010000 */
[----:B------:R-:W-:Y:S01]  /*4740*/  FADD.FTZ R49, R49, R46 ;  /* 0x0000002e31317221 */ /* 0x000fe20000010000 */
[----:B------:R-:W-:Y:S01]  /*4750*/  HMMA.16816.F32.BF16 R104, R4, R12, R104 ;  /* 0x0000000c0468723c */ /* 0x000fe20000041868 */
[----:B------:R-:W-:Y:S01]  /*4760*/  FADD.FTZ R40, R40, R43 ;  /* 0x0000002b28287221 */ /* 0x000fe20000010000 */
[----:B------:R-:W1:Y:S01]  /*4770*/  MUFU.EX2 R62, R62 ;  /* 0x0000003e003e7308 */ /* 0x000e620000000800 */
[----:B------:R-:W-:-:S05]  /*4780*/  FADD.FTZ R42, R42, R49 ;  /* 0x000000312a2a7221 */ /* 0x000fca0000010000 */
[C---:B------:R-:W-:Y:S01]  /*4790*/  HMMA.16816.F32.BF16 R100, R4.reuse, R14, R100 ;  /* 0x0000000e0464723c */ /* 0x040fe20000041864 */
[----:B------:R-:W3:Y:S01]  /*47a0*/  LDSM.16.MT88.4 R12, [R236+0x4900] ;  /* 0x00490000ec0c783b */ /* 0x000ee20000004200 */
[----:B------:R-:W-:Y:S06]  /*47b0*/  MUFU.EX2 R64, R64 ;  /* 0x0000004000407308 */ /* 0x000fec0000000800 */
[C---:B----4-:R-:W-:Y:S02]  /*47c0*/  HMMA.16816.F32.BF16 R96, R4.reuse, R8, R96 ;  /* 0x000000080460723c */ /* 0x050fe40000041860 */
[----:B------:R-:W4:Y:S06]  /*47d0*/  MUFU.EX2 R151, R151 ;  /* 0x0000009700977308 */ /* 0x000f2c0000000800 */
[C---:B------:R-:W-:Y:S01]  /*47e0*/  HMMA.16816.F32.BF16 R92, R4.reuse, R10, R92 ;  /* 0x0000000a045c723c */ /* 0x040fe2000004185c */
[----:B------:R-:W5:Y:S01]  /*47f0*/  LDSM.16.MT88.4 R8, [R236+0x1100] ;  /* 0x00110000ec08783b */ /* 0x000f620000004200 */
[----:B------:R-:W-:Y:S06]  /*4800*/  MUFU.EX2 R167, R167 ;  /* 0x000000a700a77308 */ /* 0x000fec0000000800 */
[C---:B------:R-:W-:Y:S02]  /*4810*/  HMMA.16816.F32.BF16 R112, R4.reuse, R16, R112 ;  /* 0x000000100470723c */ /* 0x040fe40000041870 */
[----:B------:R-:W-:Y:S06]  /*4820*/  MUFU.EX2 R66, R66 ;  /* 0x0000004200427308 */ /* 0x000fec0000000800 */
[C---:B------:R-:W-:Y:S01]  /*4830*/  HMMA.16816.F32.BF16 R108, R4.reuse, R18, R108 ;  /* 0x00000012046c723c */ /* 0x040fe2000004186c */
[----:B------:R-:W1:Y:S01]  /*4840*/  LDSM.16.MT88.4 R16, [R237+0x1100] ;  /* 0x00110000ed10783b */ /* 0x000e620000004200 */
[----:B------:R-:W-:Y:S06]  /*4850*/  MUFU.EX2 R169, R169 ;  /* 0x000000a900a97308 */ /* 0x000fec0000000800 */
[C---:B------:R-:W-:Y:S02]  /*4860*/  HMMA.16816.F32.BF16 R88, R4.reuse, R32, R88 ;  /* 0x000000200458723c */ /* 0x040fe40000041858 */
[----:B------:R-:W-:Y:S06]  /*4870*/  MUFU.EX2 R197, R197 ;  /* 0x000000c500c57308 */ /* 0x000fec0000000800 */
[C---:B---3--:R-:W-:Y:S02]  /*4880*/  HMMA.16816.F32.BF16 R72, R4.reuse, R12, R72 ;  /* 0x0000000c0448723c */ /* 0x048fe40000041848 */
[----:B------:R-:W-:Y:S06]  /*4890*/  MUFU.EX2 R209, R209 ;  /* 0x000000d100d17308 */ /* 0x000fec0000000800 */
[C---:B------:R-:W-:Y:S01]  /*48a0*/  HMMA.16816.F32.BF16 R68, R4.reuse, R14, R68 ;  /* 0x0000000e0444723c */ /* 0x040fe20000041844 */
[----:B------:R-:W3:Y:S01]  /*48b0*/  LDSM.16.MT88.4 R12, [R240+0x5100] ;  /* 0x00510000f00c783b */ /* 0x000ee20000004200 */
[----:B------:R-:W-:Y:S06]  /*48c0*/  MUFU.EX2 R205, R205 ;  /* 0x000000cd00cd7308 */ /* 0x000fec0000000800 */
[C---:B------:R-:W-:Y:S01]  /*48d0*/  HMMA.16816.F32.BF16 R84, R4.reuse, R34, R84 ;  /* 0x000000220454723c */ /* 0x040fe20000041854 */
[----:B------:R-:W1:Y:S01]  /*48e0*/  LDSM.16.MT88.4 R32, [R238+0x5100] ;  /* 0x00510000ee20783b */ /* 0x000e620000004200 */
        /* <DEDUP_REMOVED lines=13> */
[----:B------:R-:W-:Y:S01]  /*49c0*/  HMMA.16816.F32.BF16 R76, R4, R30, R76 ;  /* 0x0000001e044c723c */ /* 0x000fe2000004184c */
[----:B------:R-:W2:Y:S01]  /*49d0*/  LDSM.16.MT88.4 R28, [R237+0x5100] ;  /* 0x00510000ed1c783b */ /* 0x000ea20000004200 */
[----:B------:R-:W-:Y:S05]  /*49e0*/  MUFU.EX2 R152, R152 ;  /* 0x0000009800987308 */ /* 0x000fea0000000800 */
[----:B------:R-:W-:Y:S01]  /*49f0*/  F2FP.BF16.PACK_AB R4, R38, R45 ;  /* 0x0000002d2604723e */ /* 0x000fe200000010ff */
[----:B------:R-:W-:Y:S01]  /*4a00*/  FADD.FTZ R45, R45, R42 ;  /* 0x0000002a2d2d7221 */ /* 0x000fe20000010000 */
[----:B------:R-:W-:Y:S01]  /*4a10*/  F2FP.BF16.PACK_AB R6, R2, R41 ;  /* 0x000000290206723e */ /* 0x000fe200000010ff */
[----:B------:R-:W-:Y:S01]  /*4a20*/  MUFU.EX2 R159, R159 ;  /* 0x0000009f009f7308 */ /* 0x000fe20000000800 */
[----:B------:R-:W-:Y:S01]  /*4a30*/  F2FP.BF16.PACK_AB R5, R36, R39 ;  /* 0x000000272405723e */ /* 0x000fe200000010ff */
[----:B------:R-:W-:Y:S01]  /*4a40*/  FADD.FTZ R39, R39, R40 ;  /* 0x0000002827277221 */ /* 0x000fe20000010000 */
[----:B------:R-:W-:Y:S01]  /*4a50*/  F2FP.BF16.PACK_AB R7, R0, R37 ;  /* 0x000000250007723e */ /* 0x000fe200000010ff */
[----:B------:R-:W-:-:S02]  /*4a60*/  FADD.FTZ R38, R38, R45 ;  /* 0x0000002d26267221 */ /* 0x000fc40000010000 */
[----:B------:R-:W-:Y:S02]  /*4a70*/  FADD.FTZ R36, R36, R39 ;  /* 0x0000002724247221 */ /* 0x000fe40000010000 */
[----:B------:R-:W-:Y:S01]  /*4a80*/  MUFU.EX2 R154, R154 ;  /* 0x0000009a009a7308 */ /* 0x000fe20000000800 */
[----:B------:R-:W-:Y:S01]  /*4a90*/  FADD.FTZ R41, R41, R38 ;  /* 0x0000002629297221 */ /* 0x000fe20000010000 */
[----:B-----5:R-:W-:Y:S03]  /*4aa0*/  HMMA.16816.F32.BF16 R104, R4, R8, R104 ;  /* 0x000000080468723c */ /* 0x020fe60000041868 */
[----:B------:R-:W-:-:S03]  /*4ab0*/  FADD.FTZ R41, R2, R41 ;  /* 0x0000002902297221 */ /* 0x000fc60000010000 */
[----:B------:R-:W-:Y:S02]  /*4ac0*/  MUFU.EX2 R155, R155 ;  /* 0x0000009b009b7308 */ /* 0x000fe40000000800 */
[C---:B------:R-:W-:Y:S01]  /*4ad0*/  HMMA.16816.F32.BF16 R100, R4.reuse, R10, R100 ;  /* 0x0000000a0464723c */ /* 0x040fe20000041864 */
[----:B------:R-:W5:Y:S05]  /*4ae0*/  LDSM.16.MT88.4 R8, [R236+0x5100] ;  /* 0x00510000ec08783b */ /* 0x000f6a0000004200 */
[----:B------:R-:W-:Y:S02]  /*4af0*/  MUFU.EX2 R153, R153 ;  /* 0x0000009900997308 */ /* 0x000fe40000000800 */
[C---:B-1----:R-:W-:Y:S06]  /*4b00*/  HMMA.16816.F32.BF16 R112, R4.reuse, R16, R112 ;  /* 0x000000100470723c */ /* 0x042fec0000041870 */
[----:B------:R-:W-:Y:S02]  /*4b10*/  MUFU.EX2 R156, R156 ;  /* 0x0000009c009c7308 */ /* 0x000fe40000000800 */
[C---:B------:R-:W-:Y:S01]  /*4b20*/  HMMA.16816.F32.BF16 R108, R4.reuse, R18, R108 ;  /* 0x00000012046c723c */ /* 0x040fe2000004186c */
[----:B------:R-:W1:Y:S07]  /*4b30*/  LDSM.16.MT88.4 R16, [R237+0x1900] ;  /* 0x00190000ed10783b */ /* 0x000e6e0000004200 */
[C---:B---3--:R-:W-:Y:S08]  /*4b40*/  HMMA.16816.F32.BF16 R96, R4.reuse, R12, R96 ;  /* 0x0000000c0460723c */ /* 0x048ff00000041860 */
[C---:B------:R-:W-:Y:S01]  /*4b50*/  HMMA.16816.F32.BF16 R92, R4.reuse, R14, R92 ;  /* 0x0000000e045c723c */ /* 0x040fe2000004185c */
[----:B------:R-:W3:Y:S07]  /*4b60*/  LDSM.16.MT88.4 R12, [R236+0x1900] ;  /* 0x00190000ec0c783b */ /* 0x000eee0000004200 */
[C---:B------:R-:W-:Y:S01]  /*4b70*/  HMMA.16816.F32.BF16 R88, R4.reuse, R32, R88 ;  /* 0x000000200458723c */ /* 0x040fe20000041858 */
[----:B------:R1:W-:Y:S06]  /*4b80*/  MUFU.EX2 R32, R144 ;  /* 0x0000009000207308 */ /* 0x0003ec0000000800 */
[----:B------:R-:W-:Y:S01]  /*4b90*/  FFMA.FTZ R33, R142, c[0x0][0x2d0], -R56 ;  /* 0x0000b4008e217a23 */ /* 0x000fe20000010838 */
[----:B------:R-:W-:Y:S01]  /*4ba0*/  HMMA.16816.F32.BF16 R128, R4, R24, R128 ;  /* 0x000000180480723c */ /* 0x000fe20000041880 */
[----:B------:R-:W-:-:S04]  /*4bb0*/  FFMA.FTZ R142, R211, c[0x0][0x2d0], -R58 ;  /* 0x0000b400d38e7a23 */ /* 0x000fc8000001083a */
[----:B------:R-:W2:Y:S03]  /*4bc0*/  MUFU.EX2 R33, R33 ;  /* 0x0000002100217308 */ /* 0x000ea60000000800 */
[----:B------:R-:W-:Y:S01]  /*4bd0*/  HMMA.16816.F32.BF16 R124, R4, R26, R124 ;  /* 0x0000001a047c723c */ /* 0x000fe2000004187c */
[----:B------:R-:W-:Y:S01]  /*4be0*/  LDSM.16.MT88.4 R24, [R240+0x1900] ;  /* 0x00190000f018783b */ /* 0x000fe20000004200 */
[----:B-1----:R-:W-:-:S03]  /*4bf0*/  FFMA.FTZ R144, R207, c[0x0][0x2d0], -R58 ;  /* 0x0000b400cf907a23 */ /* 0x002fc6000001083a */
[----:B------:R-:W-:Y:S03]  /*4c00*/  MUFU.EX2 R142, R142 ;  /* 0x0000008e008e7308 */ /* 0x000fe60000000800 */
[C---:B------:R-:W-:Y:S05]  /*4c10*/  HMMA.16816.F32.BF16 R120, R4.reuse, R20, R120 ;  /* 0x000000140478723c */ /* 0x040fea0000041878 */
[----:B------:R-:W-:Y:S03]  /*4c20*/  MUFU.EX2 R144, R144 ;  /* 0x0000009000907308 */ /* 0x000fe60000000800 */
[C---:B------:R-:W-:Y:S01]  /*4c30*/  HMMA.16816.F32.BF16 R116, R4.reuse, R22, R116 ;  /* 0x000000160474723c */ /* 0x040fe20000041874 */
[----:B------:R-:W1:Y:S07]  /*4c40*/  LDSM.16.MT88.4 R20, [R238+0x1900] ;  /* 0x00190000ee14783b */ /* 0x000e6e0000004200 */
[C---:B------:R-:W-:Y:S07]  /*4c50*/  HMMA.16816.F32.BF16 R84, R4.reuse, R34, R84 ;  /* 0x000000220454723c */ /* 0x040fee0000041854 */
[--C-:B------:R-:W-:Y:S01]  /*4c60*/  FFMA.FTZ R34, R140, c[0x0][0x2d0], -R58.reuse ;  /* 0x0000b4008c227a23 */ /* 0x100fe2000001083a */
[----:B--2---:R-:W-:Y:S01]  /*4c70*/  HMMA.16816.F32.BF16 R80, R4, R28, R80 ;  /* 0x0000001c0450723c */ /* 0x004fe20000041850 */
[----:B------:R-:W-:-:S02]  /*4c80*/  FFMA.FTZ R35, R134, c[0x0][0x2d0], -R58 ;  /* 0x0000b40086237a23 */ /* 0x000fc4000001083a */
[--C-:B------:R-:W-:Y:S02]  /*4c90*/  FFMA.FTZ R134, R219, c[0x0][0x2d0], -R56.reuse ;  /* 0x0000b400db867a23 */ /* 0x100fe40000010838 */
[----:B------:R-:W-:Y:S01]  /*4ca0*/  FFMA.FTZ R140, R217, c[0x0][0x2d0], -R56 ;  /* 0x0000b400d98c7a23 */ /* 0x000fe20000010838 */
[----:B------:R-:W-:Y:S02]  /*4cb0*/  MUFU.EX2 R34, R34 ;  /* 0x0000002200227308 */ /* 0x000fe40000000800 */
[C---:B------:R-:W-:Y:S01]  /*4cc0*/  HMMA.16816.F32.BF16 R76, R4.reuse, R30, R76 ;  /* 0x0000001e044c723c */ /* 0x040fe2000004184c */
[----:B------:R-:W-:Y:S05]  /*4cd0*/  LDSM.16.MT88.4 R28, [R237+0x5900] ;  /* 0x00590000ed1c783b */ /* 0x000fea0000004200 */
[----:B------:R-:W2:Y:S02]  /*4ce0*/  MUFU.EX2 R35, R35 ;  /* 0x0000002300237308 */ /* 0x000ea40000000800 */
[C---:B-----5:R-:W-:Y:S06]  /*4cf0*/  HMMA.16816.F32.BF16 R72, R4.reuse, R8, R72 ;  /* 0x000000080448723c */ /* 0x060fec0000041848 */
[----:B------:R-:W5:Y:S02]  /*4d00*/  MUFU.EX2 R134, R134 ;  /* 0x0000008600867308 */ /* 0x000f640000000800 */
[----:B------:R-:W-:Y:S01]  /*4d10*/  HMMA.16816.F32.BF16 R68, R4, R10, R68 ;  /* 0x0000000a0444723c */ /* 0x000fe20000041844 */
[----:B------:R-:W1:Y:S05]  /*4d20*/  LDSM.16.MT88.4 R8, [R240+0x5900] ;  /* 0x00590000f008783b */ /* 0x000e6a0000004200 */
[----:B------:R-:W1:Y:S01]  /*4d30*/  MUFU.EX2 R140, R140 ;  /* 0x0000008c008c7308 */ /* 0x000e620000000800 */
[----:B------:R-:W-:Y:S01]  /*4d40*/  F2FP.BF16.PACK_AB R4, R145, R60 ;  /* 0x0000003c9104723e */ /* 0x000fe200000010ff */
[----:B------:R-:W-:Y:S01]  /*4d50*/  FADD.FTZ R60, R60, R41 ;  /* 0x000000293c3c7221 */ /* 0x000fe20000010000 */
[----:B------:R-:W-:-:S02]  /*4d60*/  F2FP.BF16.PACK_AB R6, R62, R147 ;  /* 0x000000933e06723e */ /* 0x000fc400000010ff */
[----:B----4-:R-:W-:Y:S01]  /*4d70*/  F2FP.BF16.PACK_AB R5, R151, R64 ;  /* 0x000000409705723e */ /* 0x010fe200000010ff */
[----:B------:R-:W-:Y:S01]  /*4d80*/  FADD.FTZ R60, R145, R60 ;  /* 0x0000003c913c7221 */ /* 0x000fe20000010000 */
[----:B------:R-:W-:-:S03]  /*4d90*/  F2FP.BF16.PACK_AB R7, R33, R32 ;  /* 0x000000202107723e */ /* 0x000fc600000010ff */
[----:B------:R-:W-:-:S04]  /*4da0*/  FADD.FTZ R147, R147, R60 ;  /* 0x0000003c93937221 */ /* 0x000fc80000010000 */
[----:B------:R-:W-:Y:S01]  /*4db0*/  HMMA.16816.F32.BF16 R112, R4, R16, R112 ;  /* 0x000000100470723c */ /* 0x000fe20000041870 */
[----:B------:R-:W-:-:S07]  /*4dc0*/  FADD.FTZ R147, R62, R147 ;  /* 0x000000933e937221 */ /* 0x000fce0000010000 */
[C---:B------:R-:W-:Y:S01]  /*4dd0*/  HMMA.16816.F32.BF16 R108, R4.reuse, R18, R108 ;  /* 0x00000012046c723c */ /* 0x040fe2000004186c */
[----:B------:R-:W4:Y:S07]  /*4de0*/  LDSM.16.MT88.4 R16, [R238+0x5900] ;  /* 0x00590000ee10783b */ /* 0x000f2e0000004200 */
[C---:B---3--:R-:W-:Y:S08]  /*4df0*/  HMMA.16816.F32.BF16 R104, R4.reuse, R12, R104 ;  /* 0x0000000c0468723c */ /* 0x048ff00000041868 */
[C---:B------:R-:W-:Y:S01]  /*4e00*/  HMMA.16816.F32.BF16 R100, R4.reuse, R14, R100 ;  /* 0x0000000e0464723c */ /* 0x040fe20000041864 */
[----:B------:R-:W3:Y:S07]  /*4e10*/  LDSM.16.MT88.4 R12, [R236+0x5900] ;  /* 0x00590000ec0c783b */ /* 0x000eee0000004200 */
[C---:B-1----:R-:W-:Y:S08]  /*4e20*/  HMMA.16816.F32.BF16 R120, R4.reuse, R20, R120 ;  /* 0x000000140478723c */ /* 0x042ff00000041878 */
[C---:B------:R-:W-:Y:S01]  /*4e30*/  HMMA.16816.F32.BF16 R116, R4.reuse, R22, R116 ;  /* 0x000000160474723c */ /* 0x040fe20000041874 */
[----:B------:R-:W-:Y:S07]  /*4e40*/  LDSM.16.MT88.4 R20, [R237+0x2100] ;  /* 0x00210000ed14783b */ /* 0x000fee0000004200 */
[C---:B------:R-:W-:Y:S08]  /*4e50*/  HMMA.16816.F32.BF16 R96, R4.reuse, R8, R96 ;  /* 0x000000080460723c */ /* 0x040ff00000041860 */
[C---:B------:R-:W-:Y:S01]  /*4e60*/  HMMA.16816.F32.BF16 R92, R4.reuse, R10, R92 ;  /* 0x0000000a045c723c */ /* 0x040fe2000004185c */
[----:B------:R-:W1:Y:S07]  /*4e70*/  LDSM.16.MT88.4 R8, [R238+0x2100] ;  /* 0x00210000ee08783b */ /* 0x000e6e0000004200 */
[C---:B----4-:R-:W-:Y:S08]  /*4e80*/  HMMA.16816.F32.BF16 R88, R4.reuse, R16, R88 ;  /* 0x000000100458723c */ /* 0x050ff00000041858 */
[C---:B------:R-:W-:Y:S01]  /*4e90*/  HMMA.16816.F32.BF16 R84, R4.reuse, R18, R84 ;  /* 0x000000120454723c */ /* 0x040fe20000041854 */
[----:B------:R-:W4:Y:S07]  /*4ea0*/  LDSM.16.MT88.4 R16, [R236+0x2100] ;  /* 0x00210000ec10783b */ /* 0x000f2e0000004200 */
[C---:B---3--:R-:W-:Y:S08]  /*4eb0*/  HMMA.16816.F32.BF16 R72, R4.reuse, R12, R72 ;  /* 0x0000000c0448723c */ /* 0x048ff00000041848 */
[C---:B------:R-:W-:Y:S01]  /*4ec0*/  HMMA.16816.F32.BF16 R68, R4.reuse, R14, R68 ;  /* 0x0000000e0444723c */ /* 0x040fe20000041844 */
[----:B------:R-:W3:Y:S07]  /*4ed0*/  LDSM.16.MT88.4 R12, [R240+0x6100] ;  /* 0x00610000f00c783b */ /* 0x000eee0000004200 */
[C---:B------:R-:W-:Y:S08]  /*4ee0*/  HMMA.16816.F32.BF16 R128, R4.reuse, R24, R128 ;  /* 0x000000180480723c */ /* 0x040ff00000041880 */
[C---:B------:R-:W-:Y:S01]  /*4ef0*/  HMMA.16816.F32.BF16 R124, R4.reuse, R26, R124 ;  /* 0x0000001a047c723c */ /* 0x040fe2000004187c */
[----:B------:R-:W3:Y:S07]  /*4f00*/  LDSM.16.MT88.4 R24, [R240+0x2100] ;  /* 0x00210000f018783b */ /* 0x000eee0000004200 */
[C---:B------:R-:W-:Y:S08]  /*4f10*/  HMMA.16816.F32.BF16 R80, R4.reuse, R28, R80 ;  /* 0x0000001c0450723c */ /* 0x040ff00000041850 */
[----:B------:R-:W-:Y:S01]  /*4f20*/  HMMA.16816.F32.BF16 R76, R4, R30, R76 ;  /* 0x0000001e044c723c */ /* 0x000fe2000004184c */
[----:B------:R-:W-:Y:S06]  /*4f30*/  LDSM.16.MT88.4 R28, [R237+0x6100] ;  /* 0x00610000ed1c783b */ /* 0x000fec0000004200 */
[----:B--2---:R-:W-:Y:S01]  /*4f40*/  F2FP.BF16.PACK_AB R4, R35, R34 ;  /* 0x000000222304723e */ /* 0x004fe200000010ff */
[----:B------:R-:W-:Y:S01]  /*4f50*/  FADD.FTZ R34, R34, R147 ;  /* 0x0000009322227221 */ /* 0x000fe20000010000 */
[----:B------:R-:W-:-:S02]  /*4f60*/  F2FP.BF16.PACK_AB R6, R66, R167 ;  /* 0x000000a74206723e */ /* 0x000fc400000010ff */
[----:B-----5:R-:W-:Y:S01]  /*4f70*/  F2FP.BF16.PACK_AB R5, R169, R134 ;  /* 0x00000086a905723e */ /* 0x020fe200000010ff */
[----:B------:R-:W-:Y:S01]  /*4f80*/  FADD.FTZ R34, R35, R34 ;  /* 0x0000002223227221 */ /* 0x000fe20000010000 */
[----:B------:R-:W-:-:S03]  /*4f90*/  F2FP.BF16.PACK_AB R7, R197, R140 ;  /* 0x0000008cc507723e */ /* 0x000fc600000010ff */
[----:B------:R-:W-:-:S04]  /*4fa0*/  FADD.FTZ R167, R167, R34 ;  /* 0x00000022a7a77221 */ /* 0x000fc80000010000 */
[----:B-1----:R-:W-:Y:S01]  /*4fb0*/  HMMA.16816.F32.BF16 R120, R4, R8, R120 ;  /* 0x000000080478723c */ /* 0x002fe20000041878 */
[----:B------:R-:W-:-:S07]  /*4fc0*/  FADD.FTZ R167, R66, R167 ;  /* 0x000000a742a77221 */ /* 0x000fce0000010000 */
[C---:B------:R-:W-:Y:S01]  /*4fd0*/  HMMA.16816.F32.BF16 R116, R4.reuse, R10, R116 ;  /* 0x0000000a0474723c */ /* 0x040fe20000041874 */
[----:B------:R-:W1:Y:S07]  /*4fe0*/  LDSM.16.MT88.4 R8, [R238+0x6100] ;  /* 0x00610000ee08783b */ /* 0x000e6e0000004200 */
[C---:B------:R-:W-:Y:S08]  /*4ff0*/  HMMA.16816.F32.BF16 R112, R4.reuse, R20, R112 ;  /* 0x000000140470723c */ /* 0x040ff00000041870 */
[C---:B------:R-:W-:Y:S01]  /*5000*/  HMMA.16816.F32.BF16 R108, R4.reuse, R22, R108 ;  /* 0x00000016046c723c */ /* 0x040fe2000004186c */
[----:B------:R-:W2:Y:S07]  /*5010*/  LDSM.16.MT88.4 R20, [R236+0x6100] ;  /* 0x00610000ec14783b */ /* 0x000eae0000004200 */
        /* <DEDUP_REMOVED lines=8> */
[----:B------:R-:W-:Y:S07]  /*50a0*/  LDSM.16.MT88.4 R24, [R238+0x2900] ;  /* 0x00290000ee18783b */ /* 0x000fee0000004200 */
[C---:B-1----:R-:W-:Y:S08]  /*50b0*/  HMMA.16816.F32.BF16 R88, R4.reuse, R8, R88 ;  /* 0x000000080458723c */ /* 0x042ff00000041858 */
[C---:B------:R-:W-:Y:S01]  /*50c0*/  HMMA.16816.F32.BF16 R84, R4.reuse, R10, R84 ;  /* 0x0000000a0454723c */ /* 0x040fe20000041854 */
[----:B------:R-:W1:Y:S07]  /*50d0*/  LDSM.16.MT88.4 R8, [R236+0x2900] ;  /* 0x00290000ec08783b */ /* 0x000e6e0000004200 */
[C---:B------:R-:W-:Y:S08]  /*50e0*/  HMMA.16816.F32.BF16 R80, R4.reuse, R28, R80 ;  /* 0x0000001c0450723c */ /* 0x040ff00000041850 */
[C---:B------:R-:W-:Y:S01]  /*50f0*/  HMMA.16816.F32.BF16 R76, R4.reuse, R30, R76 ;  /* 0x0000001e044c723c */ /* 0x040fe2000004184c */
[----:B------:R-:W-:Y:S07]  /*5100*/  LDSM.16.MT88.4 R28, [R240+0x3100] ;  /* 0x00310000f01c783b */ /* 0x000fee0000004200 */
[C---:B--2---:R-:W-:Y:S08]  /*5110*/  HMMA.16816.F32.BF16 R72, R4.reuse, R20, R72 ;  /* 0x000000140448723c */ /* 0x044ff00000041848 */
[----:B------:R-:W-:Y:S01]  /*5120*/  HMMA.16816.F32.BF16 R68, R4, R22, R68 ;  /* 0x000000160444723c */ /* 0x000fe20000041844 */
[----:B------:R-:W2:Y:S06]  /*5130*/  LDSM.16.MT88.4 R20, [R240+0x6900] ;  /* 0x00690000f014783b */ /* 0x000eac0000004200 */
[----:B------:R-:W-:Y:S01]  /*5140*/  F2FP.BF16.PACK_AB R4, R209, R142 ;  /* 0x0000008ed104723e */ /* 0x000fe200000010ff */
[----:B------:R-:W-:Y:S01]  /*5150*/  FADD.FTZ R142, R142, R167 ;  /* 0x000000a78e8e7221 */ /* 0x000fe20000010000 */
[----:B------:R-:W-:-:S02]  /*5160*/  F2FP.BF16.PACK_AB R6, R205, R144 ;  /* 0x00000090cd06723e */ /* 0x000fc400000010ff */
[----:B------:R-:W-:Y:S01]  /*5170*/  F2FP.BF16.PACK_AB R5, R201, R146 ;  /* 0x00000092c905723e */ /* 0x000fe200000010ff */
[----:B------:R-:W-:Y:S01]  /*5180*/  FADD.FTZ R209, R209, R142 ;  /* 0x0000008ed1d17221 */ /* 0x000fe20000010000 */
[----:B------:R-:W-:-:S03]  /*5190*/  F2FP.BF16.PACK_AB R7, R171, R148 ;  /* 0x00000094ab07723e */ /* 0x000fc600000010ff */
[----:B------:R-:W-:-:S04]  /*51a0*/  FADD.FTZ R144, R144, R209 ;  /* 0x000000d190907221 */ /* 0x000fc80000010000 */
[----:B----4-:R-:W-:Y:S01]  /*51b0*/  HMMA.16816.F32.BF16 R128, R4, R16, R128 ;  /* 0x000000100480723c */ /* 0x010fe20000041880 */
        /* <DEDUP_REMOVED lines=8> */
[----:B------:R-:W1:Y:S07]  /*5240*/  LDSM.16.MT88.4 R8, [R236+0x6900] ;  /* 0x00690000ec08783b */ /* 0x000e6e0000004200 */
[C---:B--2---:R-:W-:Y:S08]  /*5250*/  HMMA.16816.F32.BF16 R96, R4.reuse, R20, R96 ;  /* 0x000000140460723c */ /* 0x044ff00000041860 */
[C---:B----4-:R-:W-:Y:S08]  /*5260*/  HMMA.16816.F32.BF16 R88, R4.reuse, R16, R88 ;  /* 0x000000100458723c */ /* 0x050ff00000041858 */
[C---:B------:R-:W-:Y:S01]  /*5270*/  HMMA.16816.F32.BF16 R84, R4.reuse, R18, R84 ;  /* 0x000000120454723c */ /* 0x040fe20000041854 */
[----:B------:R-:W2:Y:S07]  /*5280*/  LDSM.16.MT88.4 R16, [R236+0x3100] ;  /* 0x00310000ec10783b */ /* 0x000eae0000004200 */
[C---:B---3--:R-:W-:Y:S08]  /*5290*/  HMMA.16816.F32.BF16 R80, R4.reuse, R12, R80 ;  /* 0x0000000c0450723c */ /* 0x048ff00000041850 */
[C---:B------:R-:W-:Y:S01]  /*52a0*/  HMMA.16816.F32.BF16 R76, R4.reuse, R14, R76 ;  /* 0x0000000e044c723c */ /* 0x040fe2000004184c */
[----:B------:R-:W3:Y:S07]  /*52b0*/  LDSM.16.MT88.4 R12, [R240+0x7100] ;  /* 0x00710000f00c783b */ /* 0x000eee0000004200 */
[C---:B------:R-:W-:Y:S01]  /*52c0*/  HMMA.16816.F32.BF16 R92, R4.reuse, R22, R92 ;  /* 0x00000016045c723c */ /* 0x040fe2000004185c */
[----:B------:R-:W4:Y:S07]  /*52d0*/  LDSM.16.MT88.4 R20, [R237+0x3100] ;  /* 0x00310000ed14783b */ /* 0x000f2e0000004200 */
[C---:B------:R-:W-:Y:S08]  /*52e0*/  HMMA.16816.F32.BF16 R120, R4.reuse, R24, R120 ;  /* 0x000000180478723c */ /* 0x040ff00000041878 */
[C---:B------:R-:W-:Y:S01]  /*52f0*/  HMMA.16816.F32.BF16 R116, R4.reuse, R26, R116 ;  /* 0x0000001a0474723c */ /* 0x040fe20000041874 */
[----:B------:R-:W5:Y:S07]  /*5300*/  LDSM.16.MT88.4 R24, [R238+0x3100] ;  /* 0x00310000ee18783b */ /* 0x000f6e0000004200 */
[C---:B-1----:R-:W-:Y:S08]  /*5310*/  HMMA.16816.F32.BF16 R72, R4.reuse, R8, R72 ;  /* 0x000000080448723c */ /* 0x042ff00000041848 */
[----:B------:R-:W-:Y:S01]  /*5320*/  HMMA.16816.F32.BF16 R68, R4, R10, R68 ;  /* 0x0000000a0444723c */ /* 0x000fe20000041844 */
[----:B------:R-:W1:Y:S06]  /*5330*/  LDSM.16.MT88.4 R8, [R238+0x7100] ;  /* 0x00710000ee08783b */ /* 0x000e6c0000004200 */
[----:B------:R-:W-:Y:S01]  /*5340*/  F2FP.BF16.PACK_AB R4, R163, R150 ;  /* 0x00000096a304723e */ /* 0x000fe200000010ff */
[----:B------:R-:W-:Y:S01]  /*5350*/  FADD.FTZ R150, R150, R205 ;  /* 0x000000cd96967221 */ /* 0x000fe20000010000 */
[----:B------:R-:W-:-:S02]  /*5360*/  F2FP.BF16.PACK_AB R6, R159, R152 ;  /* 0x000000989f06723e */ /* 0x000fc400000010ff */
[----:B------:R-:W-:Y:S01]  /*5370*/  F2FP.BF16.PACK_AB R5, R155, R154 ;  /* 0x0000009a9b05723e */ /* 0x000fe200000010ff */
[----:B------:R-:W-:Y:S01]  /*5380*/  FADD.FTZ R163, R163, R150 ;  /* 0x00000096a3a37221 */ /* 0x000fe20000010000 */
[----:B------:R-:W-:-:S03]  /*5390*/  F2FP.BF16.PACK_AB R7, R156, R153 ;  /* 0x000000999c07723e */ /* 0x000fc600000010ff */
[----:B------:R-:W-:-:S04]  /*53a0*/  FADD.FTZ R152, R152, R163 ;  /* 0x000000a398987221 */ /* 0x000fc80000010000 */
[----:B--2---:R-:W-:Y:S01]  /*53b0*/  HMMA.16816.F32.BF16 R104, R4, R16, R104 ;  /* 0x000000100468723c */ /* 0x004fe20000041868 */
[----:B------:R-:W-:-:S07]  /*53c0*/  FADD.FTZ R159, R159, R152 ;  /* 0x000000989f9f7221 */ /* 0x000fce0000010000 */
[C---:B------:R-:W-:Y:S01]  /*53d0*/  HMMA.16816.F32.BF16 R100, R4.reuse, R18, R100 ;  /* 0x000000120464723c */ /* 0x040fe20000041864 */
[----:B------:R-:W2:Y:S07]  /*53e0*/  LDSM.16.MT88.4 R16, [R237+0x7100] ;  /* 0x00710000ed10783b */ /* 0x000eae0000004200 */
[C---:B---3--:R-:W-:Y:S08]  /*53f0*/  HMMA.16816.F32.BF16 R96, R4.reuse, R12, R96 ;  /* 0x0000000c0460723c */ /* 0x048ff00000041860 */
[C---:B------:R-:W-:Y:S01]  /*5400*/  HMMA.16816.F32.BF16 R92, R4.reuse, R14, R92 ;  /* 0x0000000e045c723c */ /* 0x040fe2000004185c */
[----:B------:R-:W3:Y:S07]  /*5410*/  LDSM.16.MT88.4 R12, [R236+0x7100] ;  /* 0x00710000ec0c783b */ /* 0x000eee0000004200 */
[C---:B----4-:R-:W-:Y:S08]  /*5420*/  HMMA.16816.F32.BF16 R112, R4.reuse, R20, R112 ;  /* 0x000000140470723c */ /* 0x050ff00000041870 */
[C---:B------:R-:W-:Y:S01]  /*5430*/  HMMA.16816.F32.BF16 R108, R4.reuse, R22, R108 ;  /* 0x00000016046c723c */ /* 0x040fe2000004186c */
[----:B------:R-:W4:Y:S07]  /*5440*/  LDSM.16.MT88.4 R20, [R240+0x3900] ;  /* 0x00390000f014783b */ /* 0x000f2e0000004200 */
[C---:B------:R-:W-:Y:S07]  /*5450*/  HMMA.16816.F32.BF16 R128, R4.reuse, R28, R128 ;  /* 0x0000001c0480723c */ /* 0x040fee0000041880 */
[--C-:B------:R-:W-:Y:S01]  /*5460*/  FFMA.FTZ R28, R67, c[0x0][0x2d0], -R56.reuse ;  /* 0x0000b400431c7a23 */ /* 0x100fe20000010838 */
[----:B------:R-:W-:Y:S01]  /*5470*/  HMMA.16816.F32.BF16 R124, R4, R30, R124 ;  /* 0x0000001e047c723c */ /* 0x000fe2000004187c */
[----:B------:R-:W-:-:S04]  /*5480*/  FFMA.FTZ R29, R65, c[0x0][0x2d0], -R56 ;  /* 0x0000b400411d7a23 */ /* 0x000fc80000010838 */
[----:B------:R-:W-:Y:S02]  /*5490*/  MUFU.EX2 R28, R28 ;  /* 0x0000001c001c7308 */ /* 0x000fe40000000800 */
[--C-:B------:R-:W-:Y:S01]  /*54a0*/  FFMA.FTZ R30, R63, c[0x0][0x2d0], -R56.reuse ;  /* 0x0000b4003f1e7a23 */ /* 0x100fe20000010838 */
[----:B-----5:R-:W-:Y:S01]  /*54b0*/  HMMA.16816.F32.BF16 R120, R4, R24, R120 ;  /* 0x000000180478723c */ /* 0x020fe20000041878 */
[----:B------:R-:W-:-:S04]  /*54c0*/  FFMA.FTZ R31, R61, c[0x0][0x2d0], -R56 ;  /* 0x0000b4003d1f7a23 */ /* 0x000fc80000010838 */
[----:B------:R-:W-:Y:S02]  /*54d0*/  MUFU.EX2 R29, R29 ;  /* 0x0000001d001d7308 */ /* 0x000fe40000000800 */
[--C-:B------:R-:W-:Y:S01]  /*54e0*/  FFMA.FTZ R24, R143, c[0x0][0x2d0], -R58.reuse ;  /* 0x0000b4008f187a23 */ /* 0x100fe2000001083a */
[----:B------:R-:W-:Y:S01]  /*54f0*/  HMMA.16816.F32.BF16 R116, R4, R26, R116 ;  /* 0x0000001a0474723c */ /* 0x000fe20000041874 */
[----:B------:R-:W-:-:S04]  /*5500*/  FFMA.FTZ R25, R141, c[0x0][0x2d0], -R58 ;  /* 0x0000b4008d197a23 */ /* 0x000fc8000001083a */
[----:B------:R-:W-:Y:S02]  /*5510*/  MUFU.EX2 R24, R24 ;  /* 0x0000001800187308 */ /* 0x000fe40000000800 */
[--C-:B------:R-:W-:Y:S01]  /*5520*/  FFMA.FTZ R26, R135, c[0x0][0x2d0], -R58.reuse ;  /* 0x0000b400871a7a23 */ /* 0x100fe2000001083a */
[----:B-1----:R-:W-:Y:S01]  /*5530*/  HMMA.16816.F32.BF16 R88, R4, R8, R88 ;  /* 0x000000080458723c */ /* 0x002fe20000041858 */
[----:B------:R-:W-:-:S04]  /*5540*/  FFMA.FTZ R27, R133, c[0x0][0x2d0], -R58 ;  /* 0x0000b400851b7a23 */ /* 0x000fc8000001083a */
[----:B------:R-:W1:Y:S03]  /*5550*/  MUFU.EX2 R25, R25 ;  /* 0x0000001900197308 */ /* 0x000e660000000800 */
[C---:B------:R-:W-:Y:S01]  /*5560*/  HMMA.16816.F32.BF16 R84, R4.reuse, R10, R84 ;  /* 0x0000000a0454723c */ /* 0x040fe20000041854 */
[----:B------:R-:W5:Y:S04]  /*5570*/  LDSM.16.MT88.4 R8, [R238+0x3900] ;  /* 0x00390000ee08783b */ /* 0x000f680000004200 */
[----:B------:R-:W-:Y:S03]  /*5580*/  MUFU.EX2 R26, R26 ;  /* 0x0000001a001a7308 */ /* 0x000fe60000000800 */
[C---:B--2---:R-:W-:Y:S05]  /*5590*/  HMMA.16816.F32.BF16 R80, R4.reuse, R16, R80 ;  /* 0x000000100450723c */ /* 0x044fea0000041850 */
[----:B------:R-:W2:Y:S03]  /*55a0*/  MUFU.EX2 R27, R27 ;  /* 0x0000001b001b7308 */ /* 0x000ea60000000800 */
[C---:B------:R-:W-:Y:S01]  /*55b0*/  HMMA.16816.F32.BF16 R76, R4.reuse, R18, R76 ;  /* 0x00000012044c723c */ /* 0x040fe2000004184c */
[----:B------:R-:W5:Y:S04]  /*55c0*/  LDSM.16.MT88.4 R16, [R237+0x3900] ;  /* 0x00390000ed10783b */ /* 0x000f680000004200 */
[----:B------:R-:W-:Y:S03]  /*55d0*/  MUFU.EX2 R30, R30 ;  /* 0x0000001e001e7308 */ /* 0x000fe60000000800 */
[C---:B---3--:R-:W-:Y:S05]  /*55e0*/  HMMA.16816.F32.BF16 R72, R4.reuse, R12, R72 ;  /* 0x0000000c0448723c */ /* 0x048fea0000041848 */
[----:B------:R-:W3:Y:S03]  /*55f0*/  MUFU.EX2 R31, R31 ;  /* 0x0000001f001f7308 */ /* 0x000ee60000000800 */
[----:B------:R-:W-:Y:S01]  /*5600*/  HMMA.16816.F32.BF16 R68, R4, R14, R68 ;  /* 0x0000000e0444723c */ /* 0x000fe20000041844 */
[----:B------:R-:W5:Y:S06]  /*5610*/  LDSM.16.MT88.4 R12, [R236+0x3900] ;  /* 0x00390000ec0c783b */ /* 0x000f6c0000004200 */
[----:B-1----:R-:W-:Y:S01]  /*5620*/  F2FP.BF16.PACK_AB R4, R25, R24 ;  /* 0x000000181904723e */ /* 0x002fe200000010ff */
[----:B------:R-:W-:Y:S01]  /*5630*/  FADD.FTZ R24, R24, R159 ;  /* 0x0000009f18187221 */ /* 0x000fe20000010000 */
[----:B--2---:R-:W-:-:S02]  /*5640*/  F2FP.BF16.PACK_AB R6, R27, R26 ;  /* 0x0000001a1b06723e */ /* 0x004fc400000010ff */
[----:B------:R-:W-:Y:S01]  /*5650*/  F2FP.BF16.PACK_AB R5, R29, R28 ;  /* 0x0000001c1d05723e */ /* 0x000fe200000010ff */
[----:B------:R-:W-:Y:S01]  /*5660*/  FADD.FTZ R25, R25, R24 ;  /* 0x0000001819197221 */ /* 0x000fe20000010000 */
[----:B---3--:R-:W-:-:S03]  /*5670*/  F2FP.BF16.PACK_AB R7, R31, R30 ;  /* 0x0000001e1f07723e */ /* 0x008fc600000010ff */
[----:B------:R-:W-:-:S04]  /*5680*/  FADD.FTZ R26, R26, R25 ;  /* 0x000000191a1a7221 */ /* 0x000fc80000010000 */
[----:B----4-:R-:W-:Y:S01]  /*5690*/  HMMA.16816.F32.BF16 R128, R4, R20, R128 ;  /* 0x000000140480723c */ /* 0x010fe20000041880 */
[----:B------:R-:W-:-:S06]  /*56a0*/  FADD.FTZ R2, R27, R26 ;  /* 0x0000001a1b027221 */ /* 0x000fcc0000010000 */
[----:B------:R-:W-:Y:S01]  /*56b0*/  FADD.FTZ R21, R37, R36 ;  /* 0x0000002425157221 */ /* 0x000fe20000010000 */
[----:B-----5:R-:W-:Y:S03]  /*56c0*/  HMMA.16816.F32.BF16 R120, R4, R8, R120 ;  /* 0x000000080478723c */ /* 0x020fe60000041878 */
[----:B------:R-:W-:-:S04]  /*56d0*/  FADD.FTZ R21, R0, R21 ;  /* 0x0000001500157221 */ /* 0x000fc80000010000 */
[----:B------:R-:W-:Y:S01]  /*56e0*/  FADD.FTZ R64, R64, R21 ;  /* 0x0000001540407221 */ /* 0x000fe20000010000 */
[----:B------:R-:W-:Y:S01]  /*56f0*/  HMMA.16816.F32.BF16 R116, R4, R10, R116 ;  /* 0x0000000a0474723c */ /* 0x000fe20000041874 */
[----:B------:R-:W1:Y:S02]  /*5700*/  LDSM.16.MT88.4 R8, [R240+0x7900] ;  /* 0x00790000f008783b */ /* 0x000e640000004200 */
[----:B------:R-:W-:-:S04]  /*5710*/  FADD.FTZ R151, R151, R64 ;  /* 0x0000004097977221 */ /* 0x000fc80000010000 */
[----:B------:R-:W-:Y:S01]  /*5720*/  FADD.FTZ R32, R32, R151 ;  /* 0x0000009720207221 */ /* 0x000fe20000010000 */
[----:B------:R-:W-:Y:S03]  /*5730*/  HMMA.16816.F32.BF16 R112, R4, R16, R112 ;  /* 0x000000100470723c */ /* 0x000fe60000041870 */
[----:B------:R-:W-:-:S04]  /*5740*/  FADD.FTZ R33, R33, R32 ;  /* 0x0000002021217221 */ /* 0x000fc80000010000 */
[----:B------:R-:W-:Y:S01]  /*5750*/  FADD.FTZ R134, R134, R33 ;  /* 0x0000002186867221 */ /* 0x000fe20000010000 */
[----:B------:R-:W-:Y:S01]  /*5760*/  HMMA.16816.F32.BF16 R108, R4, R18, R108 ;  /* 0x00000012046c723c */ /* 0x000fe2000004186c */
[----:B------:R-:W2:Y:S02]  /*5770*/  LDSM.16.MT88.4 R16, [R238+0x7900] ;  /* 0x00790000ee10783b */ /* 0x000ea40000004200 */
[----:B------:R-:W-:-:S04]  /*5780*/  FADD.FTZ R169, R169, R134 ;  /* 0x00000086a9a97221 */ /* 0x000fc80000010000 */
[----:B------:R-:W-:Y:S01]  /*5790*/  FADD.FTZ R140, R140, R169 ;  /* 0x000000a98c8c7221 */ /* 0x000fe20000010000 */
[----:B------:R-:W-:Y:S03]  /*57a0*/  HMMA.16816.F32.BF16 R104, R4, R12, R104 ;  /* 0x0000000c0468723c */ /* 0x000fe60000041868 */
[----:B------:R-:W-:-:S04]  /*57b0*/  FADD.FTZ R197, R197, R140 ;  /* 0x0000008cc5c57221 */ /* 0x000fc80000010000 */
[----:B------:R-:W-:Y:S01]  /*57c0*/  FADD.FTZ R146, R146, R197 ;  /* 0x000000c592927221 */ /* 0x000fe20000010000 */
[----:B------:R-:W-:Y:S01]  /*57d0*/  HMMA.16816.F32.BF16 R100, R4, R14, R100 ;  /* 0x0000000e0464723c */ /* 0x000fe20000041864 */
[----:B------:R-:W3:Y:S02]  /*57e0*/  LDSM.16.MT88.4 R12, [R237+0x7900] ;  /* 0x00790000ed0c783b */ /* 0x000ee40000004200 */
[----:B------:R-:W-:-:S04]  /*57f0*/  FADD.FTZ R201, R201, R146 ;  /* 0x00000092c9c97221 */ /* 0x000fc80000010000 */
[----:B------:R-:W-:Y:S01]  /*5800*/  FADD.FTZ R148, R148, R201 ;  /* 0x000000c994947221 */ /* 0x000fe20000010000 */
[----:B------:R-:W-:Y:S03]  /*5810*/  HMMA.16816.F32.BF16 R124, R4, R22, R124 ;  /* 0x00000016047c723c */ /* 0x000fe6000004187c */
[----:B------:R-:W-:-:S04]  /*5820*/  FADD.FTZ R171, R171, R148 ;  /* 0x00000094abab7221 */ /* 0x000fc80000010000 */
[----:B------:R-:W-:Y:S01]  /*5830*/  FADD.FTZ R154, R154, R171 ;  /* 0x000000ab9a9a7221 */ /* 0x000fe20000010000 */
[----:B-1----:R-:W-:Y:S03]  /*5840*/  HMMA.16816.F32.BF16 R96, R4, R8, R96 ;  /* 0x000000080460723c */ /* 0x002fe60000041860 */
[----:B------:R-:W-:-:S04]  /*5850*/  FADD.FTZ R154, R155, R154 ;  /* 0x0000009a9b9a7221 */ /* 0x000fc80000010000 */
[----:B------:R-:W-:Y:S01]  /*5860*/  FADD.FTZ R153, R153, R154 ;  /* 0x0000009a99997221 */ /* 0x000fe20000010000 */
[----:B------:R-:W-:Y:S01]  /*5870*/  HMMA.16816.F32.BF16 R92, R4, R10, R92 ;  /* 0x0000000a045c723c */ /* 0x000fe2000004185c */
[----:B------:R-:W1:Y:S02]  /*5880*/  LDSM.16.MT88.4 R8, [R236+0x7900] ;  /* 0x00790000ec08783b */ /* 0x000e640000004200 */
[----:B------:R-:W-:-:S04]  /*5890*/  FADD.FTZ R153, R156, R153 ;  /* 0x000000999c997221 */ /* 0x000fc80000010000 */
[----:B------:R-:W-:Y:S01]  /*58a0*/  FADD.FTZ R28, R28, R153 ;  /* 0x000000991c1c7221 */ /* 0x000fe20000010000 */
[----:B--2---:R-:W-:Y:S03]  /*58b0*/  HMMA.16816.F32.BF16 R88, R4, R16, R88 ;  /* 0x000000100458723c */ /* 0x004fe60000041858 */
[----:B------:R-:W-:-:S04]  /*58c0*/  FADD.FTZ R29, R29, R28 ;  /* 0x0000001c1d1d7221 */ /* 0x000fc80000010000 */
[----:B------:R-:W-:Y:S01]  /*58d0*/  FADD.FTZ R30, R30, R29 ;  /* 0x0000001d1e1e7221 */ /* 0x000fe20000010000 */
[----:B------:R-:W-:Y:S03]  /*58e0*/  HMMA.16816.F32.BF16 R84, R4, R18, R84 ;  /* 0x000000120454723c */ /* 0x000fe60000041854 */
[----:B------:R-:W-:-:S05]  /*58f0*/  FADD.FTZ R0, R31, R30 ;  /* 0x0000001e1f007221 */ /* 0x000fca0000010000 */
[----:B------:R2:W-:Y:S01]  /*5900*/  STL [R1+0xc], R0 ;  /* 0x00000c0001007387 */ /* 0x0005e20000100800 */
[C---:B---3--:R-:W-:Y:S03]  /*5910*/  HMMA.16816.F32.BF16 R80, R4.reuse, R12, R80 ;  /* 0x0000000c0450723c */ /* 0x048fe60000041850 */
[----:B------:R2:W-:Y:S05]  /*5920*/  STL [R1+0x10], R2 ;  /* 0x0000100201007387 */ /* 0x0005ea0000100800 */
[C---:B------:R-:W-:Y:S08]  /*5930*/  HMMA.16816.F32.BF16 R76, R4.reuse, R14, R76 ;  /* 0x0000000e044c723c */ /* 0x040ff0000004184c */
[C---:B-1----:R-:W-:Y:S08]  /*5940*/  HMMA.16816.F32.BF16 R72, R4.reuse, R8, R72 ;  /* 0x000000080448723c */ /* 0x042ff00000041848 */
[----:B------:R-:W-:Y:S01]  /*5950*/  HMMA.16816.F32.BF16 R68, R4, R10, R68 ;  /* 0x0000000a0444723c */ /* 0x000fe20000041844 */
[----:B------:R-:W-:Y:S07]  /*5960*/  @!P1 BRA `(.L_x_24) ;  /* 0x00003f0000009947 */ /* 0x000fee0003800000 */
[----:B--2---:R-:W-:Y:S01]  /*5970*/  IADD3 R0, P2, R250, 0x40, RZ ;  /* 0x00000040fa007810 */ /* 0x004fe20007f5e0ff */
[----:B------:R-:W-:Y:S01]  /*5980*/  IMAD.MOV.U32 R135, RZ, RZ, R132 ;  /* 0x000000ffff877224 */ /* 0x000fe200078e0084 */
[----:B------:R-:W-:Y:S01]  /*5990*/  IADD3 R2, P1, R246, 0x40, RZ ;  /* 0x00000040f6027810 */ /* 0x000fe20007f3e0ff */
[----:B------:R-:W-:-:S02]  /*59a0*/  ULEA.HI.SX32 UR21, UR18, 0xfffffffe, 0x19 ;  /* 0xfffffffe12157891 */ /* 0x000fc4000f8fca3f */
[----:B------:R1:W-:Y:S01]  /*59b0*/  STL [R1+0x8], R0 ;  /* 0x0000080001007387 */ /* 0x0003e20000100800 */
[----:B------:R-:W-:Y:S01]  /*59c0*/  ULDC.64 UR6, c[0x0][0x208] ;  /* 0x0000820000067ab9 */ /* 0x000fe20000000a00 */
[----:B------:R-:W-:Y:S01]  /*59d0*/  IMAD.X R252, RZ, RZ, R249, P1 ;  /* 0x000000fffffc7224 */ /* 0x000fe200008e06f9 */
[----:B------:R-:W-:Y:S01]  /*59e0*/  ULDC.64 UR4, c[0x0][0x1e0] ;  /* 0x0000780000047ab9 */ /* 0x000fe20000000a00 */
[----:B------:R2:W-:Y:S01]  /*59f0*/  STL [R1], R2 ;  /* 0x0000000201007387 */ /* 0x0005e20000100800 */
[----:B-1----:R-:W-:Y:S01]  /*5a00*/  IMAD.MOV.U32 R0, RZ, RZ, R3 ;  /* 0x000000ffff007224 */ /* 0x002fe200078e0003 */
[----:B--2---:R-:W-:-:S05]  /*5a10*/  IADD3.X R2, RZ, R245, RZ, P2, !PT ;  /* 0x000000f5ff027210 */ /* 0x004fca00017fe4ff */
[----:B------:R1:W-:Y:S02]  /*5a20*/  STL [R1+0x4], R2 ;  /* 0x0000040201007387 */ /* 0x0003e40000100800 */
.L_x_25:
[----:B-12---:R-:W2:Y:S01]  /*5a30*/  LDL R2, [R1+0x8] ;  /* 0x0000080001027983 */ /* 0x006ea20000100800 */
[----:B------:R-:W-:Y:S04]  /*5a40*/  DEPBAR.LE SB0, 0x0 ;  /* 0x000080000000791a */ /* 0x000fe80000000000 */
[----:B------:R-:W3:Y:S01]  /*5a50*/  LDL R133, [R1+0x4] ;  /* 0x0000040001857983 */ /* 0x000ee20000100800 */
[----:B------:R-:W-:Y:S02]  /*5a60*/  USHF.R.S32.HI UR15, URZ, 0x1f, UR21 ;  /* 0x0000001f3f0f7899 */ /* 0x000fe40008011415 */
[----:B------:R-:W-:Y:S01]  /*5a70*/  UIMAD.WIDE.U32 UR22, UR21, UR6, URZ ;  /* 0x00000006151672a5 */ /* 0x000fe2000f8e003f */
[----:B------:R-:W-:Y:S01]  /*5a80*/  BAR.SYNC.DEFER_BLOCKING 0x0 ;  /* 0x0000000000007b1d */ /* 0x000fe20000010000 */
[----:B------:R-:W-:Y:S02]  /*5a90*/  UIMAD UR15, UR15, UR6, URZ ;  /* 0x000000060f0f72a4 */ /* 0x000fe4000f8e023f */
[----:B------:R-:W-:Y:S02]  /*5aa0*/  USHF.L.U32 UR18, UR22, 0x7, URZ ;  /* 0x0000000716127899 */ /* 0x000fe4000800063f */
[----:B------:R-:W-:Y:S02]  /*5ab0*/  UIMAD UR15, UR21, UR7, UR15 ;  /* 0x00000007150f72a4 */ /* 0x000fe4000f8e020f */
[----:B------:R-:W-:Y:S02]  /*5ac0*/  UISETP.GT.AND UP1, UPT, UR21, URZ, UPT ;  /* 0x0000003f1500728c */ /* 0x000fe4000bf24270 */
[----:B------:R-:W-:Y:S01]  /*5ad0*/  UIADD3 UR15, UR23, UR15, URZ ;  /* 0x0000000f170f7290 */ /* 0x000fe2000fffe03f */
[----:B------:R-:W-:Y:S01]  /*5ae0*/  IADD3 R3, P5, R250, UR18, RZ ;  /* 0x00000012fa037c10 */ /* 0x000fe2000ffbe0ff */
[----:B------:R-:W-:Y:S02]  /*5af0*/  UIADD3 UR21, UR21, -0x1, URZ ;  /* 0xffffffff15157890 */ /* 0x000fe4000fffe03f */
[----:B------:R-:W-:Y:S01]  /*5b00*/  USHF.L.U64.HI UR15, UR22, 0x7, UR15 ;  /* 0x00000007160f7899 */ /* 0x000fe2000801020f */
[----:B------:R-:W-:Y:S04]  /*5b10*/  LEA R196, P4, R3, c[0x0][0x1f8], 0x1 ;  /* 0x00007e0003c47a11 */ /* 0x000fe800078808ff */
[----:B------:R-:W-:Y:S01]  /*5b20*/  @UP1 USHF.L.U32 UR19, UR4, 0x6, URZ ;  /* 0x0000000604131899 */ /* 0x000fe2000800063f */
[----:B------:R-:W-:Y:S01]  /*5b30*/  IADD3.X R134, R245, UR15, RZ, P5, !PT ;  /* 0x0000000ff5867c10 */ /* 0x000fe2000affe4ff */
[----:B------:R-:W-:Y:S02]  /*5b40*/  @UP1 USHF.L.U64.HI UR20, UR4, 0x6, UR5 ;  /* 0x0000000604141899 */ /* 0x000fe40008010205 */
[----:B------:R-:W-:Y:S01]  /*5b50*/  @UP1 UIMAD.WIDE.U32 UR22, UR21, UR4, URZ ;  /* 0x00000004151612a5 */ /* 0x000fe2000f8e003f */
[----:B------:R-:W-:Y:S01]  /*5b60*/  LEA.HI.X R197, R3, c[0x0][0x1fc], R134, 0x1, P4 ;  /* 0x00007f0003c57a11 */ /* 0x000fe200020f0c86 */
[----:B------:R-:W1:Y:S08]  /*5b70*/  LDSM.16.M88.4 R140, [R242+0x8100] ;  /* 0x00810000f28c783b */ /* 0x000e700000000200 */
[----:B------:R-:W4:Y:S08]  /*5b80*/  LDSM.16.M88.4 R144, [R242+0x8900] ;  /* 0x00890000f290783b */ /* 0x000f300000000200 */
[----:B------:R-:W5:Y:S08]  /*5b90*/  LDSM.16.M88.4 R148, [R242+0x9100] ;  /* 0x00910000f294783b */ /* 0x000f700000000200 */
[----:B------:R-:W5:Y:S08]  /*5ba0*/  LDSM.16.M88.4 R152, [R242+0x9900] ;  /* 0x00990000f298783b */ /* 0x000f700000000200 */
[----:B------:R-:W5:Y:S01]  /*5bb0*/  LDSM.16.M88.4 R156, [R242+0xa100] ;  /* 0x00a10000f29c783b */ /* 0x000f620000000200 */
[C---:B-1----:R-:W-:Y:S07]  /*5bc0*/  HMMA.16816.F32.BF16 R4, R136.reuse, R140, RZ ;  /* 0x0000008c8804723c */ /* 0x042fee00000418ff */
[----:B------:R-:W1:Y:S01]  /*5bd0*/  LDSM.16.M88.4 R160, [R242+0xa900] ;  /* 0x00a90000f2a0783b */ /* 0x000e620000000200 */
[C---:B------:R-:W-:Y:S07]  /*5be0*/  HMMA.16816.F32.BF16 R8, R136.reuse, R142, RZ ;  /* 0x0000008e8808723c */ /* 0x040fee00000418ff */
[----:B------:R-:W1:Y:S01]  /*5bf0*/  LDSM.16.M88.4 R164, [R242+0xb100] ;  /* 0x00b10000f2a4783b */ /* 0x000e620000000200 */
[C---:B----4-:R-:W-:Y:S07]  /*5c00*/  HMMA.16816.F32.BF16 R12, R136.reuse, R144, RZ ;  /* 0x00000090880c723c */ /* 0x050fee00000418ff */
[----:B------:R-:W4:Y:S01]  /*5c10*/  LDSM.16.M88.4 R168, [R242+0xb900] ;  /* 0x00b90000f2a8783b */ /* 0x000f220000000200 */
[C---:B------:R-:W-:Y:S07]  /*5c20*/  HMMA.16816.F32.BF16 R16, R136.reuse, R146, RZ ;  /* 0x000000928810723c */ /* 0x040fee00000418ff */
[----:B------:R-:W1:Y:S01]  /*5c30*/  LDSM.16.M88.4 R140, [R241] ;  /* 0x00000000f18c783b */ /* 0x000e620000000200 */
[C---:B-----5:R-:W-:Y:S07]  /*5c40*/  HMMA.16816.F32.BF16 R20, R136.reuse, R148, RZ ;  /* 0x000000948814723c */ /* 0x060fee00000418ff */
[----:B------:R-:W5:Y:S01]  /*5c50*/  LDSM.16.M88.4 R144, [R235] ;  /* 0x00000000eb90783b */ /* 0x000f620000000200 */
[C---:B------:R-:W-:Y:S07]  /*5c60*/  HMMA.16816.F32.BF16 R24, R136.reuse, R150, RZ ;  /* 0x000000968818723c */ /* 0x040fee00000418ff */
[----:B------:R-:W4:Y:S01]  /*5c70*/  LDSM.16.M88.4 R148, [R234] ;  /* 0x00000000ea94783b */ /* 0x000f220000000200 */
[C---:B------:R-:W-:Y:S08]  /*5c80*/  HMMA.16816.F32.BF16 R28, R136.reuse, R152, RZ ;  /* 0x00000098881c723c */ /* 0x040ff000000418ff */
[C---:B------:R-:W-:Y:S01]  /*5c90*/  HMMA.16816.F32.BF16 R32, R136.reuse, R154, RZ ;  /* 0x0000009a8820723c */ /* 0x040fe200000418ff */
[----:B------:R-:W-:Y:S07]  /*5ca0*/  LDSM.16.M88.4 R152, [R232] ;  /* 0x00000000e898783b */ /* 0x000fee0000000200 */
[C---:B------:R-:W-:Y:S08]  /*5cb0*/  HMMA.16816.F32.BF16 R36, R136.reuse, R156, RZ ;  /* 0x0000009c8824723c */ /* 0x040ff000000418ff */
[C---:B------:R-:W-:Y:S01]  /*5cc0*/  HMMA.16816.F32.BF16 R40, R136.reuse, R158, RZ ;  /* 0x0000009e8828723c */ /* 0x040fe200000418ff */
[----:B------:R-:W-:Y:S07]  /*5cd0*/  LDSM.16.M88.4 R156, [R231] ;  /* 0x00000000e79c783b */ /* 0x000fee0000000200 */
[C---:B-1----:R-:W-:Y:S08]  /*5ce0*/  HMMA.16816.F32.BF16 R44, R136.reuse, R160, RZ ;  /* 0x000000a0882c723c */ /* 0x042ff000000418ff */
[C---:B------:R-:W-:Y:S01]  /*5cf0*/  HMMA.16816.F32.BF16 R48, R136.reuse, R162, RZ ;  /* 0x000000a28830723c */ /* 0x040fe200000418ff */
[----:B------:R-:W-:Y:S07]  /*5d00*/  LDSM.16.M88.4 R160, [R230] ;  /* 0x00000000e6a0783b */ /* 0x000fee0000000200 */
[C---:B------:R-:W-:Y:S08]  /*5d10*/  HMMA.16816.F32.BF16 R52, R136.reuse, R164, RZ ;  /* 0x000000a48834723c */ /* 0x040ff000000418ff */
[C---:B------:R-:W-:Y:S01]  /*5d20*/  HMMA.16816.F32.BF16 R56, R136.reuse, R166, RZ ;  /* 0x000000a68838723c */ /* 0x040fe200000418ff */
[----:B------:R-:W-:Y:S07]  /*5d30*/  LDSM.16.M88.4 R164, [R229] ;  /* 0x00000000e5a4783b */ /* 0x000fee0000000200 */
[C---:B----4-:R-:W-:Y:S08]  /*5d40*/  HMMA.16816.F32.BF16 R60, R136.reuse, R168, RZ ;  /* 0x000000a8883c723c */ /* 0x050ff000000418ff */
[----:B------:R-:W-:Y:S08]  /*5d50*/  HMMA.16816.F32.BF16 R64, R136, R170, RZ ;  /* 0x000000aa8840723c */ /* 0x000ff000000418ff */
[C---:B------:R-:W-:Y:S08]  /*5d60*/  HMMA.16816.F32.BF16 R4, R172.reuse, R140, R4 ;  /* 0x0000008cac04723c */ /* 0x040ff00000041804 */
[C---:B------:R-:W-:Y:S01]  /*5d70*/  HMMA.16816.F32.BF16 R8, R172.reuse, R142, R8 ;  /* 0x0000008eac08723c */ /* 0x040fe20000041808 */
[----:B------:R-:W1:Y:S07]  /*5d80*/  LDSM.16.M88.4 R140, [R233] ;  /* 0x00000000e98c783b */ /* 0x000e6e0000000200 */
[C---:B-----5:R-:W-:Y:S01]  /*5d90*/  HMMA.16816.F32.BF16 R12, R172.reuse, R144, R12 ;  /* 0x00000090ac0c723c */ /* 0x060fe2000004180c */
[----:B------:R-:W-:Y:S01]  /*5da0*/  @!PT LDS RZ, [RZ] ;  /* 0x00000000fffff984 */ /* 0x000fe20000000800 */
[----:B------:R-:W-:Y:S01]  /*5db0*/  @!PT LDS RZ, [RZ] ;  /* 0x00000000fffff984 */ /* 0x000fe20000000800 */
[----:B------:R-:W-:Y:S01]  /*5dc0*/  @!PT LDS RZ, [RZ] ;  /* 0x00000000fffff984 */ /* 0x000fe20000000800 */
[----:B------:R4:W-:Y:S07]  /*5dd0*/  LDGSTS.E.BYPASS.LTC128B.128 [R243+0x100], [R196.64], !P3 ;  /* 0x00100000c4f37fae */ /* 0x0009ee000d901d50 */
[C---:B------:R-:W-:Y:S08]  /*5de0*/  HMMA.16816.F32.BF16 R16, R172.reuse, R146, R16 ;  /* 0x00000092ac10723c */ /* 0x040ff00000041810 */
[C---:B------:R-:W-:Y:S08]  /*5df0*/  HMMA.16816.F32.BF16 R20, R172.reuse, R148, R20 ;  /* 0x00000094ac14723c */ /* 0x040ff00000041814 */
[C---:B------:R-:W-:Y:S08]  /*5e00*/  HMMA.16816.F32.BF16 R24, R172.reuse, R150, R24 ;  /* 0x00000096ac18723c */ /* 0x040ff00000041818 */
[C---:B-1----:R-:W-:Y:S08]  /*5e10*/  HMMA.16816.F32.BF16 R28, R172.reuse, R140, R28 ;  /* 0x0000008cac1c723c */ /* 0x042ff0000004181c */
[C---:B------:R-:W-:Y:S08]  /*5e20*/  HMMA.16816.F32.BF16 R32, R172.reuse, R142, R32 ;  /* 0x0000008eac20723c */ /* 0x040ff00000041820 */
[C---:B------:R-:W-:Y:S08]  /*5e30*/  HMMA.16816.F32.BF16 R36, R172.reuse, R152, R36 ;  /* 0x00000098ac24723c */ /* 0x040ff00000041824 */
[C---:B------:R-:W-:Y:S08]  /*5e40*/  HMMA.16816.F32.BF16 R40, R172.reuse, R154, R40 ;  /* 0x0000009aac28723c */ /* 0x040ff00000041828 */
[C---:B------:R-:W-:Y:S08]  /*5e50*/  HMMA.16816.F32.BF16 R44, R172.reuse, R156, R44 ;  /* 0x0000009cac2c723c */ /* 0x040ff0000004182c */
[C---:B------:R-:W-:Y:S08]  /*5e60*/  HMMA.16816.F32.BF16 R48, R172.reuse, R158, R48 ;  /* 0x0000009eac30723c */ /* 0x040ff00000041830 */
[C---:B------:R-:W-:Y:S04]  /*5e70*/  HMMA.16816.F32.BF16 R52, R172.reuse, R160, R52 ;  /* 0x000000a0ac34723c */ /* 0x040fe80000041834 */
[----:B--2---:R-:W-:Y:S01]  /*5e80*/  IADD3 R132, P2, R2, UR18, RZ ;  /* 0x0000001202847c10 */ /* 0x004fe2000ff5e0ff */
[----:B------:R-:W-:Y:S03]  /*5e90*/  @UP1 USHF.R.S32.HI UR18, URZ, 0x1f, UR21 ;  /* 0x0000001f3f121899 */ /* 0x000fe60008011415 */
[C---:B------:R-:W-:Y:S01]  /*5ea0*/  HMMA.16816.F32.BF16 R56, R172.reuse, R162, R56 ;  /* 0x000000a2ac38723c */ /* 0x040fe20000041838 */
[----:B------:R-:W-:Y:S03]  /*5eb0*/  @UP1 UIMAD UR18, UR18, UR4, URZ ;  /* 0x00000004121212a4 */ /* 0x000fe6000f8e023f */
[C---:B------:R-:W-:Y:S01]  /*5ec0*/  LEA R2, P1, R132.reuse, c[0x0][0x1f8], 0x1 ;  /* 0x00007e0084027a11 */ /* 0x040fe200078208ff */
[----:B------:R-:W-:Y:S01]  /*5ed0*/  @UP1 UIMAD UR18, UR21, UR5, UR18 ;  /* 0x00000005151212a4 */ /* 0x000fe2000f8e0212 */
[----:B---3--:R-:W-:Y:S01]  /*5ee0*/  IADD3.X R133, R133, UR15, RZ, P2, !PT ;  /* 0x0000000f85857c10 */ /* 0x008fe200097fe4ff */
[----:B------:R-:W-:Y:S01]  /*5ef0*/  @UP1 USHF.L.U32 UR15, UR22, 0x7, URZ ;  /* 0x00000007160f1899 */ /* 0x000fe2000800063f */
[C---:B------:R-:W-:Y:S01]  /*5f00*/  HMMA.16816.F32.BF16 R60, R172.reuse, R164, R60 ;  /* 0x000000a4ac3c723c */ /* 0x040fe2000004183c */
[----:B------:R-:W-:Y:S03]  /*5f10*/  @UP1 UIADD3 UR18, UR23, UR18, URZ ;  /* 0x0000001217121290 */ /* 0x000fe6000fffe03f */
[----:B------:R-:W-:Y:S01]  /*5f20*/  LEA.HI.X R3, R132, c[0x0][0x1fc], R133, 0x1, P1 ;  /* 0x00007f0084037a11 */ /* 0x000fe200008f0c85 */
[----:B------:R-:W-:Y:S01]  /*5f30*/  @UP1 USHF.L.U64.HI UR18, UR22, 0x7, UR18 ;  /* 0x0000000716121899 */ /* 0x000fe20008010212 */
[----:B------:R-:W-:Y:S02]  /*5f40*/  IADD3 R132, P1, R196, UR9, RZ ;  /* 0x00000009c4847c10 */ /* 0x000fe4000ff3e0ff */
[----:B------:R-:W-:Y:S01]  /*5f50*/  HMMA.16816.F32.BF16 R64, R172, R166, R64 ;  /* 0x000000a6ac40723c */ /* 0x000fe20000041840 */
[----:B------:R1:W-:Y:S03]  /*5f60*/  LDGSTS.E.BYPASS.LTC128B.128 [R243+0x4100], [R2.64], !P0 ;  /* 0x0410000002f37fae */ /* 0x0003e6000c101d50 */
[----:B------:R-:W-:Y:S02]  /*5f70*/  IADD3.X R133, R197, UR12, RZ, P1, !PT ;  /* 0x0000000cc5857c10 */ /* 0x000fe40008ffe4ff */
[C---:B------:R-:W-:Y:S02]  /*5f80*/  IADD3 R198, P1, R132.reuse, UR9, RZ ;  /* 0x0000000984c67c10 */ /* 0x040fe4000ff3e0ff */
[----:B------:R-:W-:Y:S01]  /*5f90*/  IADD3 R200, P4, R132, UR14, RZ ;  /* 0x0000000e84c87c10 */ /* 0x000fe2000ff9e0ff */
[----:B------:R2:W-:Y:S03]  /*5fa0*/  LDGSTS.E.BYPASS.LTC128B.128 [R243+0x1100], [R132.64], !P3 ;  /* 0x0110000084f37fae */ /* 0x0005e6000d901d50 */
[C---:B------:R-:W-:Y:S02]  /*5fb0*/  IADD3.X R199, R133.reuse, UR12, RZ, P1, !PT ;  /* 0x0000000c85c77c10 */ /* 0x040fe40008ffe4ff */
[----:B------:R-:W-:Y:S02]  /*5fc0*/  IADD3.X R201, R133, UR13, RZ, P4, !PT ;  /* 0x0000000d85c97c10 */ /* 0x000fe4000a7fe4ff */
[C---:B------:R-:W-:Y:S01]  /*5fd0*/  IADD3 R202, P2, R198.reuse, UR9, RZ ;  /* 0x00000009c6ca7c10 */ /* 0x040fe2000ff5e0ff */
[----:B------:R2:W-:Y:S01]  /*5fe0*/  LDGSTS.E.BYPASS.LTC128B.128 [R243+0x5100], [R132.64+0x80], !P0 ;  /* 0x0510008084f37fae */ /* 0x0005e2000c101d50 */
[----:B----4-:R-:W-:Y:S02]  /*5ff0*/  IADD3 R196, P1, R198, UR14, RZ ;  /* 0x0000000ec6c47c10 */ /* 0x010fe4000ff3e0ff */
[C---:B------:R-:W-:Y:S02]  /*6000*/  IADD3.X R203, R199.reuse, UR12, RZ, P2, !PT ;  /* 0x0000000cc7cb7c10 */ /* 0x040fe400097fe4ff */
[----:B------:R-:W-:Y:S02]  /*6010*/  IADD3.X R197, R199, UR13, RZ, P1, !PT ;  /* 0x0000000dc7c57c10 */ /* 0x000fe40008ffe4ff */
[----:B------:R-:W-:Y:S01]  /*6020*/  PLOP3.LUT P1, PT, PT, PT, UP1, 0x80, 0x0 ;  /* 0x000000000000781c */ /* 0x000fe20003f2f018 */
[----:B------:R3:W-:Y:S08]  /*6030*/  LDGSTS.E.BYPASS.LTC128B.128 [R243+0x2100], [R198.64], !P3 ;  /* 0x02100000c6f37fae */ /* 0x0007f0000d901d50 */
[----:B------:R4:W-:Y:S08]  /*6040*/  LDGSTS.E.BYPASS.LTC128B.128 [R243+0x6100], [R200.64], !P0 ;  /* 0x06100000c8f37fae */ /* 0x0009f0000c101d50 */
[----:B------:R4:W-:Y:S08]  /*6050*/  LDGSTS.E.BYPASS.LTC128B.128 [R243+0x3100], [R202.64], !P3 ;  /* 0x03100000caf37fae */ /* 0x0009f0000d901d50 */
[----:B------:R3:W-:Y:S08]  /*6060*/  LDGSTS.E.BYPASS.LTC128B.128 [R243+0x7100], [R196.64], !P0 ;  /* 0x07100000c4f37fae */ /* 0x0007f0000c101d50 */
[----:B------:R-:W5:Y:S08]  /*6070*/  LDSM.16.M88.4 R144, [R239+0x8100] ;  /* 0x00810000ef90783b */ /* 0x000f700000000200 */
[----:B------:R-:W1:Y:S08]  /*6080*/  LDSM.16.M88.4 R140, [R239+0x8900] ;  /* 0x00890000ef8c783b */ /* 0x000e700000000200 */
[----:B------:R-:W1:Y:S08]  /*6090*/  LDSM.16.M88.4 R148, [R239+0x9100] ;  /* 0x00910000ef94783b */ /* 0x000e700000000200 */
[----:B------:R-:W0:Y:S08]  /*60a0*/  LDGDEPBAR ;  /* 0x00000000000079af */ /* 0x000e300000000000 */
[----:B------:R-:W2:Y:S01]  /*60b0*/  LDSM.16.M88.4 R152, [R239+0x9900] ;  /* 0x00990000ef98783b */ /* 0x000ea20000000200 */
[C---:B-----5:R-:W-:Y:S07]  /*60c0*/  HMMA.16816.F32.BF16 R4, R176.reuse, R144, R4 ;  /* 0x00000090b004723c */ /* 0x060fee0000041804 */
[----:B------:R-:W5:Y:S01]  /*60d0*/  LDSM.16.M88.4 R156, [R239+0xa100] ;  /* 0x00a10000ef9c783b */ /* 0x000f620000000200 */
[C---:B------:R-:W-:Y:S07]  /*60e0*/  HMMA.16816.F32.BF16 R8, R176.reuse, R146, R8 ;  /* 0x00000092b008723c */ /* 0x040fee0000041808 */
[----:B------:R-:W3:Y:S01]  /*60f0*/  LDSM.16.M88.4 R144, [R239+0xa900] ;  /* 0x00a90000ef90783b */ /* 0x000ee20000000200 */
[C---:B-1----:R-:W-:Y:S07]  /*6100*/  HMMA.16816.F32.BF16 R12, R176.reuse, R140, R12 ;  /* 0x0000008cb00c723c */ /* 0x042fee000004180c */
[----:B------:R-:W-:Y:S01]  /*6110*/  LDSM.16.M88.4 R160, [R242+0xc100] ;  /* 0x00c10000f2a0783b */ /* 0x000fe20000000200 */
[C---:B------:R-:W-:Y:S07]  /*6120*/  HMMA.16816.F32.BF16 R16, R176.reuse, R142, R16 ;  /* 0x0000008eb010723c */ /* 0x040fee0000041810 */
[----:B------:R-:W1:Y:S01]  /*6130*/  LDSM.16.M88.4 R140, [R239+0xb100] ;  /* 0x00b10000ef8c783b */ /* 0x000e620000000200 */
[C---:B------:R-:W-:Y:S07]  /*6140*/  HMMA.16816.F32.BF16 R20, R176.reuse, R148, R20 ;  /* 0x00000094b014723c */ /* 0x040fee0000041814 */
[----:B------:R-:W-:Y:S01]  /*6150*/  LDSM.16.M88.4 R164, [R225] ;  /* 0x00000000e1a4783b */ /* 0x000fe20000000200 */
[C---:B------:R-:W-:Y:S07]  /*6160*/  HMMA.16816.F32.BF16 R24, R176.reuse, R150, R24 ;  /* 0x00000096b018723c */ /* 0x040fee0000041818 */
[----:B------:R-:W1:Y:S01]  /*6170*/  LDSM.16.M88.4 R148, [R239+0xb900] ;  /* 0x00b90000ef94783b */ /* 0x000e620000000200 */
[C---:B--2---:R-:W-:Y:S07]  /*6180*/  HMMA.16816.F32.BF16 R28, R176.reuse, R152, R28 ;  /* 0x00000098b01c723c */ /* 0x044fee000004181c */
[----:B------:R-:W-:Y:S01]  /*6190*/  LDSM.16.M88.4 R168, [R239+0xd100] ;  /* 0x00d10000efa8783b */ /* 0x000fe20000000200 */
[C---:B------:R-:W-:Y:S07]  /*61a0*/  HMMA.16816.F32.BF16 R32, R176.reuse, R154, R32 ;  /* 0x0000009ab020723c */ /* 0x040fee0000041820 */
[----:B------:R-:W2:Y:S01]  /*61b0*/  LDSM.16.M88.4 R152, [R228] ;  /* 0x00000000e498783b */ /* 0x000ea20000000200 */
[C---:B-----5:R-:W-:Y:S07]  /*61c0*/  HMMA.16816.F32.BF16 R36, R176.reuse, R156, R36 ;  /* 0x0000009cb024723c */ /* 0x060fee0000041824 */
[----:B---3--:R-:W-:Y:S01]  /*61d0*/  LDSM.16.M88.4 R196, [R239+0xd900] ;  /* 0x00d90000efc4783b */ /* 0x008fe20000000200 */
[C---:B------:R-:W-:Y:S07]  /*61e0*/  HMMA.16816.F32.BF16 R40, R176.reuse, R158, R40 ;  /* 0x0000009eb028723c */ /* 0x040fee0000041828 */
[----:B------:R-:W3:Y:S01]  /*61f0*/  LDSM.16.M88.4 R156, [R228+0x800] ;  /* 0x00080000e49c783b */ /* 0x000ee20000000200 */
[C---:B------:R-:W-:Y:S07]  /*6200*/  HMMA.16816.F32.BF16 R44, R176.reuse, R144, R44 ;  /* 0x00000090b02c723c */ /* 0x040fee000004182c */
[----:B----4-:R-:W-:Y:S01]  /*6210*/  LDSM.16.M88.4 R200, [R239+0xe900] ;  /* 0x00e90000efc8783b */ /* 0x010fe20000000200 */
[C---:B------:R-:W-:Y:S07]  /*6220*/  HMMA.16816.F32.BF16 R48, R176.reuse, R146, R48 ;  /* 0x00000092b030723c */ /* 0x040fee0000041830 */
[----:B------:R-:W4:Y:S01]  /*6230*/  LDSM.16.M88.4 R144, [R228+0x1000] ;  /* 0x00100000e490783b */ /* 0x000f220000000200 */
[C---:B-1----:R-:W-:Y:S07]  /*6240*/  HMMA.16816.F32.BF16 R52, R176.reuse, R140, R52 ;  /* 0x0000008cb034723c */ /* 0x042fee0000041834 */
[----:B------:R-:W-:Y:S01]  /*6250*/  LDSM.16.M88.4 R204, [R239+0xf100] ;  /* 0x00f10000efcc783b */ /* 0x000fe20000000200 */
[C---:B------:R-:W-:Y:S07]  /*6260*/  HMMA.16816.F32.BF16 R56, R176.reuse, R142, R56 ;  /* 0x0000008eb038723c */ /* 0x040fee0000041838 */
[----:B------:R-:W1:Y:S01]  /*6270*/  LDSM.16.M88.4 R140, [R228+0x1800] ;  /* 0x00180000e48c783b */ /* 0x000e620000000200 */
[C---:B------:R-:W-:Y:S07]  /*6280*/  HMMA.16816.F32.BF16 R60, R176.reuse, R148, R60 ;  /* 0x00000094b03c723c */ /* 0x040fee000004183c */
[----:B------:R-:W-:Y:S01]  /*6290*/  LDSM.16.M88.4 R208, [R239+0xf900] ;  /* 0x00f90000efd0783b */ /* 0x000fe20000000200 */
[----:B------:R-:W-:Y:S07]  /*62a0*/  HMMA.16816.F32.BF16 R64, R176, R150, R64 ;  /* 0x00000096b040723c */ /* 0x000fee0000041840 */
[----:B------:R-:W5:Y:S01]  /*62b0*/  LDSM.16.M88.4 R148, [R228+0x2000] ;  /* 0x00200000e494783b */ /* 0x000f620000000200 */
[C---:B--2---:R-:W-:Y:S07]  /*62c0*/  HMMA.16816.F32.BF16 R4, R180.reuse, R152, R4 ;  /* 0x00000098b404723c */ /* 0x044fee0000041804 */
[----:B------:R-:W-:Y:S01]  /*62d0*/  LDSM.16.M88.4 R216, [R228+0x4000] ;  /* 0x00400000e4d8783b */ /* 0x000fe20000000200 */
[C---:B------:R-:W-:Y:S07]  /*62e0*/  HMMA.16816.F32.BF16 R8, R180.reuse, R154, R8 ;  /* 0x0000009ab408723c */ /* 0x040fee0000041808 */
[----:B------:R-:W2:Y:S01]  /*62f0*/  LDSM.16.M88.4 R152, [R228+0x2800] ;  /* 0x00280000e498783b */ /* 0x000ea20000000200 */
[C---:B---3--:R-:W-:Y:S08]  /*6300*/  HMMA.16816.F32.BF16 R12, R180.reuse, R156, R12 ;  /* 0x0000009cb40c723c */ /* 0x048ff0000004180c */
[C---:B------:R-:W-:Y:S01]  /*6310*/  HMMA.16816.F32.BF16 R16, R180.reuse, R158, R16 ;  /* 0x0000009eb410723c */ /* 0x040fe20000041810 */
[----:B------:R-:W3:Y:S07]  /*6320*/  LDSM.16.M88.4 R156, [R228+0x3000] ;  /* 0x00300000e49c783b */ /* 0x000eee0000000200 */
[C---:B----4-:R-:W-:Y:S08]  /*6330*/  HMMA.16816.F32.BF16 R20, R180.reuse, R144, R20 ;  /* 0x00000090b414723c */ /* 0x050ff00000041814 */
[C---:B------:R-:W-:Y:S01]  /*6340*/  HMMA.16816.F32.BF16 R24, R180.reuse, R146, R24 ;  /* 0x00000092b418723c */ /* 0x040fe20000041818 */
[----:B------:R-:W4:Y:S07]  /*6350*/  LDSM.16.M88.4 R144, [R228+0x3800] ;  /* 0x00380000e490783b */ /* 0x000f2e0000000200 */
[C---:B-1----:R-:W-:Y:S08]  /*6360*/  HMMA.16816.F32.BF16 R28, R180.reuse, R140, R28 ;  /* 0x0000008cb41c723c */ /* 0x042ff0000004181c */
[C---:B------:R-:W-:Y:S01]  /*6370*/  HMMA.16816.F32.BF16 R32, R180.reuse, R142, R32 ;  /* 0x0000008eb420723c */ /* 0x040fe20000041820 */
[----:B------:R-:W1:Y:S07]  /*6380*/  LDSM.16.M88.4 R140, [R242+0xc900] ;  /* 0x00c90000f28c783b */ /* 0x000e6e0000000200 */
[C---:B-----5:R-:W-:Y:S08]  /*6390*/  HMMA.16816.F32.BF16 R36, R180.reuse, R148, R36 ;  /* 0x00000094b424723c */ /* 0x060ff00000041824 */
[C---:B------:R-:W-:Y:S01]  /*63a0*/  HMMA.16816.F32.BF16 R40, R180.reuse, R150, R40 ;  /* 0x00000096b428723c */ /* 0x040fe20000041828 */
[----:B------:R-:W5:Y:S07]  /*63b0*/  LDSM.16.M88.4 R148, [R242+0xd100] ;  /* 0x00d10000f294783b */ /* 0x000f6e0000000200 */
[C---:B--2---:R-:W-:Y:S08]  /*63c0*/  HMMA.16816.F32.BF16 R44, R180.reuse, R152, R44 ;  /* 0x00000098b42c723c */ /* 0x044ff0000004182c */
[C---:B------:R-:W-:Y:S01]  /*63d0*/  HMMA.16816.F32.BF16 R48, R180.reuse, R154, R48 ;  /* 0x0000009ab430723c */ /* 0x040fe20000041830 */
[----:B------:R-:W-:Y:S07]  /*63e0*/  LDSM.16.M88.4 R152, [R242+0xe100] ;  /* 0x00e10000f298783b */ /* 0x000fee0000000200 */
[C---:B---3--:R-:W-:Y:S08]  /*63f0*/  HMMA.16816.F32.BF16 R52, R180.reuse, R156, R52 ;  /* 0x0000009cb434723c */ /* 0x048ff00000041834 */
[C---:B------:R-:W-:Y:S01]  /*6400*/  HMMA.16816.F32.BF16 R56, R180.reuse, R158, R56 ;  /* 0x0000009eb438723c */ /* 0x040fe20000041838 */
[----:B------:R-:W-:Y:S07]  /*6410*/  LDSM.16.M88.4 R156, [R242+0xe900] ;  /* 0x00e90000f29c783b */ /* 0x000fee0000000200 */
[C---:B----4-:R-:W-:Y:S08]  /*6420*/  HMMA.16816.F32.BF16 R60, R180.reuse, R144, R60 ;  /* 0x00000090b43c723c */ /* 0x050ff0000004183c */
[----:B------:R-:W-:Y:S01]  /*6430*/  HMMA.16816.F32.BF16 R64, R180, R146, R64 ;  /* 0x00000092b440723c */ /* 0x000fe20000041840 */
[----:B------:R-:W2:Y:S07]  /*6440*/  LDSM.16.M88.4 R144, [R242+0xd900] ;  /* 0x00d90000f290783b */ /* 0x000eae0000000200 */
[C---:B------:R-:W-:Y:S08]  /*6450*/  HMMA.16816.F32.BF16 R4, R184.reuse, R160, R4 ;  /* 0x000000a0b804723c */ /* 0x040ff00000041804 */
[C---:B------:R-:W-:Y:S01]  /*6460*/  HMMA.16816.F32.BF16 R8, R184.reuse, R162, R8 ;  /* 0x000000a2b808723c */ /* 0x040fe20000041808 */
[----:B------:R-:W-:Y:S07]  /*6470*/  LDSM.16.M88.4 R160, [R242+0xf900] ;  /* 0x00f90000f2a0783b */ /* 0x000fee0000000200 */
[C---:B-1----:R-:W-:Y:S08]  /*6480*/  HMMA.16816.F32.BF16 R12, R184.reuse, R140, R12 ;  /* 0x0000008cb80c723c */ /* 0x042ff0000004180c */
[C---:B------:R-:W-:Y:S01]  /*6490*/  HMMA.16816.F32.BF16 R16, R184.reuse, R142, R16 ;  /* 0x0000008eb810723c */ /* 0x040fe20000041810 */
[----:B------:R-:W1:Y:S07]  /*64a0*/  LDSM.16.M88.4 R140, [R242+0xf100] ;  /* 0x00f10000f28c783b */ /* 0x000e6e0000000200 */
[C---:B-----5:R-:W-:Y:S08]  /*64b0*/  HMMA.16816.F32.BF16 R20, R184.reuse, R148, R20 ;  /* 0x00000094b814723c */ /* 0x060ff00000041814 */
[C---:B------:R-:W-:Y:S01]  /*64c0*/  HMMA.16816.F32.BF16 R24, R184.reuse, R150, R24 ;  /* 0x00000096b818723c */ /* 0x040fe20000041818 */
[----:B------:R-:W3:Y:S07]  /*64d0*/  LDSM.16.M88.4 R148, [R227] ;  /* 0x00000000e394783b */ /* 0x000eee0000000200 */
[C---:B--2---:R-:W-:Y:S08]  /*64e0*/  HMMA.16816.F32.BF16 R28, R184.reuse, R144, R28 ;  /* 0x00000090b81c723c */ /* 0x044ff0000004181c */
[C---:B------:R-:W-:Y:S01]  /*64f0*/  HMMA.16816.F32.BF16 R32, R184.reuse, R146, R32 ;  /* 0x00000092b820723c */ /* 0x040fe20000041820 */
[----:B------:R-:W2:Y:S07]  /*6500*/  LDSM.16.M88.4 R144, [R226] ;  /* 0x00000000e290783b */ /* 0x000eae0000000200 */
[C---:B------:R-:W-:Y:S08]  /*6510*/  HMMA.16816.F32.BF16 R36, R184.reuse, R152, R36 ;  /* 0x00000098b824723c */ /* 0x040ff00000041824 */
[C---:B------:R-:W-:Y:S01]  /*6520*/  HMMA.16816.F32.BF16 R40, R184.reuse, R154, R40 ;  /* 0x0000009ab828723c */ /* 0x040fe20000041828 */
[----:B------:R-:W4:Y:S07]  /*6530*/  LDSM.16.M88.4 R152, [R224] ;  /* 0x00000000e098783b */ /* 0x000f2e0000000200 */
[C---:B------:R-:W-:Y:S08]  /*6540*/  HMMA.16816.F32.BF16 R44, R184.reuse, R156, R44 ;  /* 0x0000009cb82c723c */ /* 0x040ff0000004182c */
[C---:B------:R-:W-:Y:S01]  /*6550*/  HMMA.16816.F32.BF16 R48, R184.reuse, R158, R48 ;  /* 0x0000009eb830723c */ /* 0x040fe20000041830 */
[----:B------:R-:W-:Y:S07]  /*6560*/  LDSM.16.M88.4 R156, [R220] ;  /* 0x00000000dc9c783b */ /* 0x000fee0000000200 */
[C---:B-1----:R-:W-:Y:S08]  /*6570*/  HMMA.16816.F32.BF16 R52, R184.reuse, R140, R52 ;  /* 0x0000008cb834723c */ /* 0x042ff00000041834 */
[C---:B------:R-:W-:Y:S01]  /*6580*/  HMMA.16816.F32.BF16 R56, R184.reuse, R142, R56 ;  /* 0x0000008eb838723c */ /* 0x040fe20000041838 */
[----:B------:R-:W1:Y:S07]  /*6590*/  LDSM.16.M88.4 R140, [R223] ;  /* 0x00000000df8c783b */ /* 0x000e6e0000000200 */
[C---:B------:R-:W-:Y:S08]  /*65a0*/  HMMA.16816.F32.BF16 R60, R184.reuse, R160, R60 ;  /* 0x000000a0b83c723c */ /* 0x040ff0000004183c */
[----:B------:R-:W-:Y:S01]  /*65b0*/  HMMA.16816.F32.BF16 R64, R184, R162, R64 ;  /* 0x000000a2b840723c */ /* 0x000fe20000041840 */
[----:B------:R-:W-:Y:S07]  /*65c0*/  LDSM.16.M88.4 R160, [R239+0xc100] ;  /* 0x00c10000efa0783b */ /* 0x000fee0000000200 */
[C---:B---3--:R-:W-:Y:S08]  /*65d0*/  HMMA.16816.F32.BF16 R4, R188.reuse, R148, R4 ;  /* 0x00000094bc04723c */ /* 0x048ff00000041804 */
[C---:B------:R-:W-:Y:S01]  /*65e0*/  HMMA.16816.F32.BF16 R8, R188.reuse, R150, R8 ;  /* 0x00000096bc08723c */ /* 0x040fe20000041808 */
[----:B------:R-:W-:Y:S07]  /*65f0*/  LDSM.16.M88.4 R148, [R221] ;  /* 0x00000000dd94783b */ /* 0x000fee0000000200 */
[C---:B--2---:R-:W-:Y:S08]  /*6600*/  HMMA.16816.F32.BF16 R12, R188.reuse, R144, R12 ;  /* 0x00000090bc0c723c */ /* 0x044ff0000004180c */
[C---:B------:R-:W-:Y:S01]  /*6610*/  HMMA.16816.F32.BF16 R16, R188.reuse, R146, R16 ;  /* 0x00000092bc10723c */ /* 0x040fe20000041810 */
[----:B------:R-:W2:Y:S07]  /*6620*/  LDSM.16.M88.4 R144, [R222] ;  /* 0x00000000de90783b */ /* 0x000eae0000000200 */
[C---:B------:R-:W-:Y:S08]  /*6630*/  HMMA.16816.F32.BF16 R20, R188.reuse, R164, R20 ;  /* 0x000000a4bc14723c */ /* 0x040ff00000041814 */
        /* <DEDUP_REMOVED lines=8> */
[C---:B--2---:R-:W-:Y:S08]  /*66c0*/  HMMA.16816.F32.BF16 R44, R188.reuse, R144, R44 ;  /* 0x00000090bc2c723c */ /* 0x044ff0000004182c */
[C---:B------:R-:W-:Y:S08]  /*66d0*/  HMMA.16816.F32.BF16 R48, R188.reuse, R146, R48 ;  /* 0x00000092bc30723c */ /* 0x040ff00000041830 */
[C---:B------:R-:W-:Y:S08]  /*66e0*/  HMMA.16816.F32.BF16 R52, R188.reuse, R148, R52 ;  /* 0x00000094bc34723c */ /* 0x040ff00000041834 */
[C---:B------:R-:W-:Y:S08]  /*66f0*/  HMMA.16816.F32.BF16 R56, R188.reuse, R150, R56 ;  /* 0x00000096bc38723c */ /* 0x040ff00000041838 */
[C---:B------:R-:W-:Y:S08]  /*6700*/  HMMA.16816.F32.BF16 R60, R188.reuse, R156, R60 ;  /* 0x0000009cbc3c723c */ /* 0x040ff0000004183c */
[----:B------:R-:W-:Y:S08]  /*6710*/  HMMA.16816.F32.BF16 R64, R188, R158, R64 ;  /* 0x0000009ebc40723c */ /* 0x000ff00000041840 */
[C---:B------:R-:W-:Y:S08]  /*6720*/  HMMA.16816.F32.BF16 R4, R192.reuse, R160, R4 ;  /* 0x000000a0c004723c */ /* 0x040ff00000041804 */
[C---:B------:R-:W-:Y:S08]  /*6730*/  HMMA.16816.F32.BF16 R8, R192.reuse, R162, R8 ;  /* 0x000000a2c008723c */ /* 0x040ff00000041808 */
[C---:B---3--:R-:W-:Y:S08]  /*6740*/  HMMA.16816.F32.BF16 R12, R192.reuse, R164, R12 ;  /* 0x000000a4c00c723c */ /* 0x048ff0000004180c */
[C---:B------:R-:W-:Y:S08]  /*6750*/  HMMA.16816.F32.BF16 R16, R192.reuse, R166, R16 ;  /* 0x000000a6c010723c */ /* 0x040ff00000041810 */
[C---:B------:R-:W-:Y:S08]  /*6760*/  HMMA.16816.F32.BF16 R20, R192.reuse, R168, R20 ;  /* 0x000000a8c014723c */ /* 0x040ff00000041814 */
[C---:B------:R-:W-:Y:S08]  /*6770*/  HMMA.16816.F32.BF16 R24, R192.reuse, R170, R24 ;  /* 0x000000aac018723c */ /* 0x040ff00000041818 */
[C---:B------:R-:W-:Y:S08]  /*6780*/  HMMA.16816.F32.BF16 R28, R192.reuse, R196, R28 ;  /* 0x000000c4c01c723c */ /* 0x040ff0000004181c */
[C---:B------:R-:W-:Y:S08]  /*6790*/  HMMA.16816.F32.BF16 R32, R192.reuse, R198, R32 ;  /* 0x000000c6c020723c */ /* 0x040ff00000041820 */
[C---:B----4-:R-:W-:Y:S08]  /*67a0*/  HMMA.16816.F32.BF16 R36, R192.reuse, R152, R36 ;  /* 0x00000098c024723c */ /* 0x050ff00000041824 */
[C---:B------:R-:W-:Y:S08]  /*67b0*/  HMMA.16816.F32.BF16 R40, R192.reuse, R154, R40 ;  /* 0x0000009ac028723c */ /* 0x040ff00000041828 */
[C---:B------:R-:W-:Y:S08]  /*67c0*/  HMMA.16816.F32.BF16 R44, R192.reuse, R200, R44 ;  /* 0x000000c8c02c723c */ /* 0x040ff0000004182c */
[C---:B------:R-:W-:Y:S08]  /*67d0*/  HMMA.16816.F32.BF16 R48, R192.reuse, R202, R48 ;  /* 0x000000cac030723c */ /* 0x040ff00000041830 */
[C---:B------:R-:W-:Y:S08]  /*67e0*/  HMMA.16816.F32.BF16 R52, R192.reuse, R204, R52 ;  /* 0x000000ccc034723c */ /* 0x040ff00000041834 */
[C---:B------:R-:W-:Y:S08]  /*67f0*/  HMMA.16816.F32.BF16 R56, R192.reuse, R206, R56 ;  /* 0x000000cec038723c */ /* 0x040ff00000041838 */
[C---:B------:R-:W-:Y:S08]  /*6800*/  HMMA.16816.F32.BF16 R60, R192.reuse, R208, R60 ;  /* 0x000000d0c03c723c */ /* 0x040ff0000004183c */
[----:B------:R-:W-:Y:S08]  /*6810*/  HMMA.16816.F32.BF16 R64, R192, R210, R64 ;  /* 0x000000d2c040723c */ /* 0x000ff00000041840 */
[C---:B------:R-:W-:Y:S08]  /*6820*/  HMMA.16816.F32.BF16 R4, R212.reuse, R216, R4 ;  /* 0x000000d8d404723c */ /* 0x040ff00000041804 */
[C---:B------:R-:W-:Y:S08]  /*6830*/  HMMA.16816.F32.BF16 R8, R212.reuse, R218, R8 ;  /* 0x000000dad408723c */ /* 0x040ff00000041808 */
[C---:B-1----:R-:W-:Y:S08]  /*6840*/  HMMA.16816.F32.BF16 R12, R212.reuse, R140, R12 ;  /* 0x0000008cd40c723c */ /* 0x042ff0000004180c */
[----:B------:R-:W-:Y:S01]  /*6850*/  FMUL.FTZ R198, R4, c[0x0][0x320] ;  /* 0x0000c80004c67a20 */ /* 0x000fe20000410000 */
[C---:B------:R-:W-:Y:S03]  /*6860*/  HMMA.16816.F32.BF16 R16, R212.reuse, R142, R16 ;  /* 0x0000008ed410723c */ /* 0x040fe60000041810 */
[----:B------:R-:W-:Y:S02]  /*6870*/  FMUL.FTZ R199, R5, c[0x0][0x320] ;  /* 0x0000c80005c77a20 */ /* 0x000fe40000410000 */
[----:B------:R-:W-:Y:S01]  /*6880*/  MUFU.TANH R198, R198 ;  /* 0x000000c600c67308 */ /* 0x000fe20000002400 */
[----:B------:R-:W-:Y:S02]  /*6890*/  FMUL.FTZ R196, R6, c[0x0][0x320] ;  /* 0x0000c80006c47a20 */ /* 0x000fe40000410000 */
[----:B------:R-:W-:Y:S02]  /*68a0*/  FMUL.FTZ R197, R7, c[0x0][0x320] ;  /* 0x0000c80007c57a20 */ /* 0x000fe40000410000 */
[----:B------:R-:W1:Y:S02]  /*68b0*/  LDSM.16.M88.4 R4, [R228+0x5000] ;  /* 0x00500000e404783b */ /* 0x000e640000000200 */
[----:B------:R-:W-:Y:S02]  /*68c0*/  FMUL.FTZ R9, R9, c[0x0][0x320] ;  /* 0x0000c80009097a20 */ /* 0x000fe40000410000 */
[----:B------:R-:W-:Y:S01]  /*68d0*/  FMUL.FTZ R10, R10, c[0x0][0x320] ;  /* 0x0000c8000a0a7a20 */ /* 0x000fe20000410000 */
[----:B------:R-:W-:Y:S01]  /*68e0*/  MUFU.TANH R199, R199 ;  /* 0x000000c700c77308 */ /* 0x000fe20000002400 */
[----:B------:R-:W-:Y:S02]  /*68f0*/  FMUL.FTZ R11, R11, c[0x0][0x320] ;  /* 0x0000c8000b0b7a20 */ /* 0x000fe40000410000 */
[----:B------:R-:W-:Y:S02]  /*6900*/  FMUL.FTZ R200, R8, c[0x0][0x320] ;  /* 0x0000c80008c87a20 */ /* 0x000fe40000410000 */
[----:B------:R-:W-:Y:S02]  /*6910*/  FMUL.FTZ R13, R13, c[0x0][0x320] ;  /* 0x0000c8000d0d7a20 */ /* 0x000fe40000410000 */
        /* <DEDUP_REMOVED lines=8> */
[----:B------:R-:W-:Y:S10]  /*69a0*/  MUFU.TANH R134, R17 ;  /* 0x0000001100867308 */ /* 0x000ff40000002400 */
[----:B------:R-:W2:Y:S01]  /*69b0*/  MUFU.TANH R157, R10 ;  /* 0x0000000a009d7308 */ /* 0x000ea20000002400 */
[C---:B-1----:R-:W-:Y:S09]  /*69c0*/  HMMA.16816.F32.BF16 R20, R212.reuse, R4, R20 ;  /* 0x00000004d414723c */ /* 0x042ff20000041814 */
[----:B------:R1:W-:Y:S01]  /*69d0*/  MUFU.TANH R201, R11 ;  /* 0x0000000b00c97308 */ /* 0x0003e20000002400 */
[C---:B------:R-:W-:Y:S01]  /*69e0*/  HMMA.16816.F32.BF16 R24, R212.reuse, R6, R24 ;  /* 0x00000006d418723c */ /* 0x040fe20000041818 */
[----:B------:R-:W-:Y:S08]  /*69f0*/  LDSM.16.M88.4 R4, [R228+0x6000] ;  /* 0x00600000e404783b */ /* 0x000ff00000000200 */
[----:B------:R3:W4:Y:S03]  /*6a00*/  MUFU.TANH R202, R2 ;  /* 0x0000000200ca7308 */ /* 0x0007260000002400 */
[----:B--2---:R-:W-:Y:S02]  /*6a10*/  MOV R12, R157 ;  /* 0x0000009d000c7202 */ /* 0x004fe40000000f00 */
[----:B------:R-:W-:Y:S05]  /*6a20*/  FMUL.FTZ R21, R21, c[0x0][0x320] ;  /* 0x0000c80015157a20 */ /* 0x000fea0000410000 */
[----:B------:R2:W5:Y:S01]  /*6a30*/  MUFU.TANH R149, R3 ;  /* 0x0000000300957308 */ /* 0x0005620000002400 */
[----:B------:R-:W-:Y:S02]  /*6a40*/  FMUL.FTZ R22, R22, c[0x0][0x320] ;  /* 0x0000c80016167a20 */ /* 0x000fe40000410000 */
[----:B------:R-:W-:Y:S01]  /*6a50*/  FMUL.FTZ R23, R23, c[0x0][0x320] ;  /* 0x0000c80017177a20 */ /* 0x000fe20000410000 */
[----:B-1----:R-:W1:Y:S01]  /*6a60*/  LDSM.16.M88.4 R8, [R228+0x5800] ;  /* 0x00580000e408783b */ /* 0x002e620000000200 */
[----:B------:R-:W-:Y:S02]  /*6a70*/  FMUL.FTZ R27, R27, c[0x0][0x320] ;  /* 0x0000c8001b1b7a20 */ /* 0x000fe40000410000 */
[----:B------:R-:W-:Y:S03]  /*6a80*/  FMUL.FTZ R25, R25, c[0x0][0x320] ;  /* 0x0000c80019197a20 */ /* 0x000fe60000410000 */
[----:B------:R4:W-:Y:S01]  /*6a90*/  MUFU.TANH R147, R13 ;  /* 0x0000000d00937308 */ /* 0x0009e20000002400 */
[----:B------:R-:W-:Y:S02]  /*6aa0*/  FMUL.FTZ R26, R26, c[0x0][0x320] ;  /* 0x0000c8001a1a7a20 */ /* 0x000fe40000410000 */
[----:B---3--:R-:W-:Y:S07]  /*6ab0*/  FMUL.FTZ R2, R20, c[0x0][0x320] ;  /* 0x0000c80014027a20 */ /* 0x008fee0000410000 */
[----:B------:R3:W-:Y:S01]  /*6ac0*/  MUFU.TANH R142, R2 ;  /* 0x00000002008e7308 */ /* 0x0007e20000002400 */
[----:B--2---:R-:W-:Y:S09]  /*6ad0*/  FMUL.FTZ R3, R24, c[0x0][0x320] ;  /* 0x0000c80018037a20 */ /* 0x004ff20000410000 */
[----:B------:R2:W-:Y:S01]  /*6ae0*/  MUFU.TANH R153, R3 ;  /* 0x0000000300997308 */ /* 0x0005e20000002400 */
[----:B----4-:R-:W4:Y:S09]  /*6af0*/  LDL R13, [R1] ;  /* 0x00000000010d7983 */ /* 0x010f320000100800 */
[----:B------:R-:W2:Y:S01]  /*6b00*/  MUFU.TANH R170, R25 ;  /* 0x0000001900aa7308 */ /* 0x000ea20000002400 */
[C---:B-1----:R-:W-:Y:S09]  /*6b10*/  HMMA.16816.F32.BF16 R28, R212.reuse, R8, R28 ;  /* 0x00000008d41c723c */ /* 0x042ff2000004181c */
[----:B------:R-:W-:Y:S01]  /*6b20*/  MUFU.TANH R196, R196 ;  /* 0x000000c400c47308 */ /* 0x000fe20000002400 */
[C---:B------:R-:W-:Y:S01]  /*6b30*/  HMMA.16816.F32.BF16 R32, R212.reuse, R10, R32 ;  /* 0x0000000ad420723c */ /* 0x040fe20000041820 */
[----:B------:R-:W1:Y:S08]  /*6b40*/  LDSM.16.M88.4 R8, [R228+0x6800] ;  /* 0x00680000e408783b */ /* 0x000e700000000200 */
[----:B------:R-:W-:Y:S01]  /*6b50*/  MUFU.TANH R200, R200 ;  /* 0x000000c800c87308 */ /* 0x000fe20000002400 */
[C---:B------:R-:W-:Y:S04]  /*6b60*/  HMMA.16816.F32.BF16 R36, R212.reuse, R4, R36 ;  /* 0x00000004d424723c */ /* 0x040fe80000041824 */
[----:B---3--:R-:W-:Y:S04]  /*6b70*/  FMUL.FTZ R2, R28, c[0x0][0x320] ;  /* 0x0000c8001c027a20 */ /* 0x008fe80000410000 */
[C---:B------:R-:W-:Y:S01]  /*6b80*/  HMMA.16816.F32.BF16 R40, R212.reuse, R6, R40 ;  /* 0x00000006d428723c */ /* 0x040fe20000041828 */
[----:B------:R-:W-:Y:S01]  /*6b90*/  MUFU.TANH R197, R197 ;  /* 0x000000c500c57308 */ /* 0x000fe20000002400 */
[----:B------:R-:W3:Y:S02]  /*6ba0*/  LDSM.16.M88.4 R4, [R228+0x7000] ;  /* 0x00700000e404783b */ /* 0x000ee40000000200 */
[----:B------:R-:W-:Y:S02]  /*6bb0*/  FMUL.FTZ R29, R29, c[0x0][0x320] ;  /* 0x0000c8001d1d7a20 */ /* 0x000fe40000410000 */
[----:B------:R-:W-:Y:S02]  /*6bc0*/  FMUL.FTZ R30, R30, c[0x0][0x320] ;  /* 0x0000c8001e1e7a20 */ /* 0x000fe40000410000 */
[----:B------:R-:W-:Y:S03]  /*6bd0*/  FMUL.FTZ R31, R31, c[0x0][0x320] ;  /* 0x0000c8001f1f7a20 */ /* 0x000fe60000410000 */
[----:B------:R5:W-:Y:S01]  /*6be0*/  MUFU.TANH R158, R2 ;  /* 0x00000002009e7308 */ /* 0x000be20000002400 */
[----:B--2---:R-:W-:Y:S01]  /*6bf0*/  FMUL.FTZ R3, R32, c[0x0][0x320] ;  /* 0x0000c80020037a20 */ /* 0x004fe20000410000 */
[----:B------:R-:W-:Y:S01]  /*6c00*/  MOV R32, R202 ;  /* 0x000000ca00207202 */ /* 0x000fe20000000f00 */
[----:B------:R-:W-:Y:S02]  /*6c10*/  FMUL.FTZ R34, R34, c[0x0][0x320] ;  /* 0x0000c80022227a20 */ /* 0x000fe40000410000 */
[----:B------:R-:W-:Y:S02]  /*6c20*/  FMUL.FTZ R37, R37, c[0x0][0x320] ;  /* 0x0000c80025257a20 */ /* 0x000fe40000410000 */
[----:B------:R-:W-:Y:S02]  /*6c30*/  FMUL.FTZ R38, R38, c[0x0][0x320] ;  /* 0x0000c80026267a20 */ /* 0x000fe40000410000 */
[----:B------:R-:W-:Y:S01]  /*6c40*/  FMUL.FTZ R39, R39, c[0x0][0x320] ;  /* 0x0000c80027277a20 */ /* 0x000fe20000410000 */
[----:B------:R2:W-:Y:S01]  /*6c50*/  MUFU.TANH R162, R3 ;  /* 0x0000000300a27308 */ /* 0x0005e20000002400 */
[----:B------:R-:W-:Y:S01]  /*6c60*/  FMUL.FTZ R35, R35, c[0x0][0x320] ;  /* 0x0000c80023237a20 */ /* 0x000fe20000410000 */
[C---:B-1----:R-:W-:Y:S03]  /*6c70*/  HMMA.16816.F32.BF16 R44, R212.reuse, R8, R44 ;  /* 0x00000008d42c723c */ /* 0x042fe6000004182c */
[----:B------:R-:W-:Y:S02]  /*6c80*/  FMUL.FTZ R42, R42, c[0x0][0x320] ;  /* 0x0000c8002a2a7a20 */ /* 0x000fe40000410000 */
[----:B------:R-:W-:Y:S03]  /*6c90*/  FMUL.FTZ R43, R43, c[0x0][0x320] ;  /* 0x0000c8002b2b7a20 */ /* 0x000fe60000410000 */
[----:B------:R-:W1:Y:S01]  /*6ca0*/  MUFU.TANH R145, R37 ;  /* 0x0000002500917308 */ /* 0x000e620000002400 */
[C---:B------:R-:W-:Y:S01]  /*6cb0*/  HMMA.16816.F32.BF16 R48, R212.reuse, R10, R48 ;  /* 0x0000000ad430723c */ /* 0x040fe20000041830 */
[----:B------:R-:W1:Y:S01]  /*6cc0*/  LDSM.16.M88.4 R8, [R228+0x7800] ;  /* 0x00780000e408783b */ /* 0x000e620000000200 */
[----:B------:R-:W-:Y:S04]  /*6cd0*/  DEPBAR.LE SB0, 0x0 ;  /* 0x000080000000791a */ /* 0x000fe80000000000 */
[----:B-----5:R-:W-:Y:S02]  /*6ce0*/  FMUL.FTZ R2, R36, c[0x0][0x320] ;  /* 0x0000c80024027a20 */ /* 0x020fe40000410000 */
[----:B------:R-:W-:Y:S01]  /*6cf0*/  FMUL.FTZ R41, R41, c[0x0][0x320] ;  /* 0x0000c80029297a20 */ /* 0x000fe20000410000 */
[----:B------:R5:W-:Y:S01]  /*6d00*/  MUFU.TANH R216, R18 ;  /* 0x0000001200d87308 */ /* 0x000be20000002400 */
[----:B------:R-:W-:Y:S01]  /*6d10*/  BAR.SYNC.DEFER_BLOCKING 0x0 ;  /* 0x0000000000007b1d */ /* 0x000fe20000010000 */
[C---:B---3--:R-:W-:Y:S05]  /*6d20*/  HMMA.16816.F32.BF16 R52, R212.reuse, R4, R52 ;  /* 0x00000004d434723c */ /* 0x048fea0000041834 */
[----:B------:R-:W-:Y:S02]  /*6d30*/  FMUL.FTZ R45, R45, c[0x0][0x320] ;  /* 0x0000c8002d2d7a20 */ /* 0x000fe40000410000 */
[----:B------:R-:W-:Y:S01]  /*6d40*/  FMUL.FTZ R46, R46, c[0x0][0x320] ;  /* 0x0000c8002e2e7a20 */ /* 0x000fe20000410000 */
[----:B------:R3:W-:Y:S01]  /*6d50*/  MUFU.TANH R132, R2 ;  /* 0x0000000200847308 */ /* 0x0007e20000002400 */
[----:B--2---:R-:W-:Y:S01]  /*6d60*/  FMUL.FTZ R3, R40, c[0x0][0x320] ;  /* 0x0000c80028037a20 */ /* 0x004fe20000410000 */
[C---:B------:R-:W-:Y:S03]  /*6d70*/  HMMA.16816.F32.BF16 R56, R212.reuse, R6, R56 ;  /* 0x00000006d438723c */ /* 0x040fe60000041838 */
[----:B------:R-:W-:Y:S01]  /*6d80*/  FMUL.FTZ R47, R47, c[0x0][0x320] ;  /* 0x0000c8002f2f7a20 */ /* 0x000fe20000410000 */
[----:B------:R-:W-:Y:S01]  /*6d90*/  MOV R40, R149 ;  /* 0x0000009500287202 */ /* 0x000fe20000000f00 */
[----:B------:R-:W-:Y:S02]  /*6da0*/  FMUL.FTZ R49, R49, c[0x0][0x320] ;  /* 0x0000c80031317a20 */ /* 0x000fe40000410000 */
[----:B------:R-:W-:Y:S01]  /*6db0*/  FMUL.FTZ R33, R33, c[0x0][0x320] ;  /* 0x0000c80021217a20 */ /* 0x000fe20000410000 */
[----:B------:R2:W-:Y:S01]  /*6dc0*/  MUFU.TANH R203, R3 ;  /* 0x0000000300cb7308 */ /* 0x0005e20000002400 */
[----:B------:R-:W-:Y:S03]  /*6dd0*/  FMUL.FTZ R51, R51, c[0x0][0x320] ;  /* 0x0000c80033337a20 */ /* 0x000fe60000410000 */
[----:B-----5:R-:W-:Y:S01]  /*6de0*/  MOV R18, R201 ;  /* 0x000000c900127202 */ /* 0x020fe20000000f00 */
[----:B------:R-:W-:Y:S02]  /*6df0*/  FMUL.FTZ R50, R50, c[0x0][0x320] ;  /* 0x0000c80032327a20 */ /* 0x000fe40000410000 */
[----:B------:R-:W-:Y:S02]  /*6e00*/  FMUL.FTZ R53, R53, c[0x0][0x320] ;  /* 0x0000c80035357a20 */ /* 0x000fe40000410000 */
[----:B------:R-:W-:Y:S01]  /*6e10*/  FMUL.FTZ R54, R54, c[0x0][0x320] ;  /* 0x0000c80036367a20 */ /* 0x000fe20000410000 */
[----:B------:R5:W-:Y:S01]  /*6e20*/  MUFU.TANH R205, R41 ;  /* 0x0000002900cd7308 */ /* 0x000be20000002400 */
[----:B------:R-:W-:Y:S01]  /*6e30*/  FMUL.FTZ R55, R55, c[0x0][0x320] ;  /* 0x0000c80037377a20 */ /* 0x000fe20000410000 */
[C---:B-1----:R-:W-:Y:S03]  /*6e40*/  HMMA.16816.F32.BF16 R60, R212.reuse, R8, R60 ;  /* 0x00000008d43c723c */ /* 0x042fe6000004183c */
[----:B---3--:R-:W-:Y:S02]  /*6e50*/  FMUL.FTZ R2, R44, c[0x0][0x320] ;  /* 0x0000c8002c027a20 */ /* 0x008fe40000410000 */
[----:B------:R-:W-:Y:S02]  /*6e60*/  FMUL.FTZ R58, R58, c[0x0][0x320] ;  /* 0x0000c8003a3a7a20 */ /* 0x000fe40000410000 */
[----:B------:R-:W-:Y:S01]  /*6e70*/  FMUL.FTZ R59, R59, c[0x0][0x320] ;  /* 0x0000c8003b3b7a20 */ /* 0x000fe20000410000 */
[----:B------:R1:W-:Y:S01]  /*6e80*/  MUFU.TANH R156, R2 ;  /* 0x00000002009c7308 */ /* 0x0003e20000002400 */
[----:B------:R-:W-:Y:S03]  /*6e90*/  HMMA.16816.F32.BF16 R64, R212, R10, R64 ;  /* 0x0000000ad440723c */ /* 0x000fe60000041840 */
[----:B--2---:R-:W-:Y:S01]  /*6ea0*/  FMUL.FTZ R3, R48, c[0x0][0x320] ;  /* 0x0000c80030037a20 */ /* 0x004fe20000410000 */
[----:B------:R-:W-:Y:S01]  /*6eb0*/  MOV R48, R170 ;  /* 0x000000aa00307202 */ /* 0x000fe20000000f00 */
[----:B------:R-:W-:Y:S01]  /*6ec0*/  FMUL.FTZ R4, R56, c[0x0][0x320] ;  /* 0x0000c80038047a20 */ /* 0x000fe20000410000 */
[----:B------:R-:W-:Y:S01]  /*6ed0*/  MOV R56, R145 ;  /* 0x0000009100387202 */ /* 0x000fe20000000f00 */
[----:B------:R-:W-:Y:S02]  /*6ee0*/  FMUL.FTZ R57, R57, c[0x0][0x320] ;  /* 0x0000c80039397a20 */ /* 0x000fe40000410000 */
[----:B------:R-:W-:Y:S03]  /*6ef0*/  MUFU.TANH R170, R3 ;  /* 0x0000000300aa7308 */ /* 0x000fe60000002400 */
[----:B-----5:R-:W-:Y:S03]  /*6f00*/  MOV R41, R147 ;  /* 0x0000009300297202 */ /* 0x020fe60000000f00 */
[----:B------:R-:W-:Y:S02]  /*6f10*/  FMUL.FTZ R60, R60, c[0x0][0x320] ;  /* 0x0000c8003c3c7a20 */ /* 0x000fe40000410000 */
[----:B------:R-:W-:Y:S02]  /*6f20*/  FMUL.FTZ R61, R61, c[0x0][0x320] ;  /* 0x0000c8003d3d7a20 */ /* 0x000fe40000410000 */
[----:B------:R-:W2:Y:S01]  /*6f30*/  MUFU.TANH R133, R14 ;  /* 0x0000000e00857308 */ /* 0x000ea20000002400 */
[----:B------:R-:W-:Y:S02]  /*6f40*/  FMUL.FTZ R62, R62, c[0x0][0x320] ;  /* 0x0000c8003e3e7a20 */ /* 0x000fe40000410000 */
[----:B------:R-:W-:Y:S02]  /*6f50*/  FMUL.FTZ R63, R63, c[0x0][0x320] ;  /* 0x0000c8003f3f7a20 */ /* 0x000fe40000410000 */
[----:B-1----:R-:W-:Y:S02]  /*6f60*/  FMUL.FTZ R2, R52, c[0x0][0x320] ;  /* 0x0000c80034027a20 */ /* 0x002fe40000410000 */
[----:B------:R-:W-:Y:S02]  /*6f70*/  FMUL.FTZ R64, R64, c[0x0][0x320] ;  /* 0x0000c80040407a20 */ /* 0x000fe40000410000 */
[----:B------:R-:W-:Y:S01]  /*6f80*/  FMUL.FTZ R65, R65, c[0x0][0x320] ;  /* 0x0000c80041417a20 */ /* 0x000fe20000410000 */
[----:B------:R1:W-:Y:S01]  /*6f90*/  MUFU.TANH R149, R2 ;  /* 0x0000000200957308 */ /* 0x0003e20000002400 */
[----:B------:R-:W-:Y:S09]  /*6fa0*/  FMUL.FTZ R66, R66, c[0x0][0x320] ;  /* 0x0000c80042427a20 */ /* 0x000ff20000410000 */
[----:B------:R-:W-:Y:S10]  /*6fb0*/  MUFU.TANH R207, R64 ;  /* 0x0000004000cf7308 */ /* 0x000ff40000002400 */
[----:B------:R2:W-:Y:S01]  /*6fc0*/  MUFU.TANH R218, R58 ;  /* 0x0000003a00da7308 */ /* 0x0005e20000002400 */
[----:B-1----:R-:W-:Y:S04]  /*6fd0*/  FMNMX.FTZ R2, R198, R135, !PT ;  /* 0x00000087c6027209 */ /* 0x002fe80007810000 */
[----:B------:R-:W-:Y:S05]  /*6fe0*/  FMNMX.FTZ R3, R199, R2, !PT ;  /* 0x00000002c7037209 */ /* 0x000fea0007810000 */
[----:B------:R1:W-:Y:S01]  /*6ff0*/  MUFU.TANH R211, R59 ;  /* 0x0000003b00d37308 */ /* 0x0003e20000002400 */
[----:B------:R-:W-:Y:S02]  /*7000*/  FMNMX.FTZ R2, R196, R0, !PT ;  /* 0x00000000c4027209 */ /* 0x000fe40007810000 */
[----:B------:R-:W-:Y:S02]  /*7010*/  FMNMX.FTZ R3, R200, R3, !PT ;  /* 0x00000003c8037209 */ /* 0x000fe40007810000 */
[----:B------:R-:W-:Y:S02]  /*7020*/  FMNMX.FTZ R5, R197, R2, !PT ;  /* 0x00000002c5057209 */ /* 0x000fe40007810000 */
[----:B------:R-:W-:Y:S02]  /*7030*/  FMNMX.FTZ R3, R204, R3, !PT ;  /* 0x00000003cc037209 */ /* 0x000fe40007810000 */
[----:B------:R-:W-:Y:S01]  /*7040*/  FMNMX.FTZ R5, R12, R5, !PT ;  /* 0x000000050c057209 */ /* 0x000fe20007810000 */
[----:B------:R-:W3:Y:S01]  /*7050*/  MUFU.TANH R146, R15 ;  /* 0x0000000f00927308 */ /* 0x000ee20000002400 */
[----:B------:R-:W-:Y:S02]  /*7060*/  FMNMX.FTZ R3, R32, R3, !PT ;  /* 0x0000000320037209 */ /* 0x000fe40007810000 */
[----:B------:R-:W-:Y:S02]  /*7070*/  FMNMX.FTZ R5, R18, R5, !PT ;  /* 0x0000000512057209 */ /* 0x000fe40007810000 */
[----:B--2---:R-:W-:Y:S02]  /*7080*/  MOV R58, R133 ;  /* 0x00000085003a7202 */ /* 0x004fe40000000f00 */
[----:B------:R-:W-:Y:S02]  /*7090*/  FMNMX.FTZ R3, R41, R3, !PT ;  /* 0x0000000329037209 */ /* 0x000fe40007810000 */
[----:B------:R-:W-:Y:S01]  /*70a0*/  FMNMX.FTZ R5, R58, R5, !PT ;  /* 0x000000053a057209 */ /* 0x000fe20007810000 */
[----:B------:R2:W-:Y:S01]  /*70b0*/  MUFU.TANH R145, R4 ;  /* 0x0000000400917308 */ /* 0x0005e20000002400 */
[----:B------:R-:W-:Y:S02]  /*70c0*/  FMNMX.FTZ R3, R40, R3, !PT ;  /* 0x0000000328037209 */ /* 0x000fe40007810000 */
[----:B-1----:R-:W-:Y:S04]  /*70d0*/  MOV R59, R134 ;  /* 0x00000086003b7202 */ /* 0x002fe80000000f00 */
[----:B------:R-:W-:Y:S03]  /*70e0*/  FMNMX.FTZ R3, R59, R3, !PT ;  /* 0x000000033b037209 */ /* 0x000fe60007810000 */
[----:B------:R-:W1:Y:S01]  /*70f0*/  MUFU.TANH R141, R19 ;  /* 0x00000013008d7308 */ /* 0x000e620000002400 */
[----:B------:R-:W-:Y:S02]  /*7100*/  FMNMX.FTZ R2, R142, R3, !PT ;  /* 0x000000038e027209 */ /* 0x000fe40007810000 */
[----:B---3--:R-:W-:Y:S07]  /*7110*/  FMNMX.FTZ R5, R146, R5, !PT ;  /* 0x0000000592057209 */ /* 0x008fee0007810000 */
[----:B------:R-:W3:Y:S01]  /*7120*/  MUFU.TANH R151, R21 ;  /* 0x0000001500977308 */ /* 0x000ee20000002400 */
[----:B--2---:R-:W-:Y:S09]  /*7130*/  FMNMX.FTZ R4, R216, R5, !PT ;  /* 0x00000005d8047209 */ /* 0x004ff20007810000 */
[----:B------:R-:W2:Y:S01]  /*7140*/  MUFU.TANH R150, R22 ;  /* 0x0000001600967308 */ /* 0x000ea20000002400 */
[----:B-1----:R-:W-:Y:S09]  /*7150*/  FMNMX.FTZ R3, R141, R4, !PT ;  /* 0x000000048d037209 */ /* 0x002ff20007810000 */
[----:B------:R-:W1:Y:S01]  /*7160*/  MUFU.TANH R155, R23 ;  /* 0x00000017009b7308 */ /* 0x000e620000002400 */
[----:B---3--:R-:W-:Y:S04]  /*7170*/  FMNMX.FTZ R2, R151, R2, !PT ;  /* 0x0000000297027209 */ /* 0x008fe80007810000 */
[----:B------:R-:W-:Y:S05]  /*7180*/  FMNMX.FTZ R2, R153, R2, !PT ;  /* 0x0000000299027209 */ /* 0x000fea0007810000 */
[----:B------:R-:W3:Y:S01]  /*7190*/  MUFU.TANH R163, R42 ;  /* 0x0000002a00a37308 */ /* 0x000ee20000002400 */
[----:B------:R-:W-:Y:S02]  /*71a0*/  FMNMX.FTZ R5, R48, R2, !PT ;  /* 0x0000000230057209 */ /* 0x000fe40007810000 */
[----:B--2---:R-:W-:Y:S07]  /*71b0*/  FMNMX.FTZ R4, R150, R3, !PT ;  /* 0x0000000396047209 */ /* 0x004fee0007810000 */
[----:B------:R3:W-:Y:S01]  /*71c0*/  MUFU.TANH R140, R49 ;  /* 0x00000031008c7308 */ /* 0x0007e20000002400 */
[----:B-1----:R-:W-:Y:S02]  /*71d0*/  FMNMX.FTZ R3, R155, R4, !PT ;  /* 0x000000049b037209 */ /* 0x002fe40007810000 */
[----:B------:R-:W-:Y:S07]  /*71e0*/  FMNMX.FTZ R4, R158, R5, !PT ;  /* 0x000000059e047209 */ /* 0x000fee0007810000 */
[----:B------:R-:W1:Y:S10]  /*71f0*/  MUFU.TANH R154, R26 ;  /* 0x0000001a009a7308 */ /* 0x000e740000002400 */
[----:B------:R-:W2:Y:S01]  /*7200*/  MUFU.TANH R159, R27 ;  /* 0x0000001b009f7308 */ /* 0x000ea20000002400 */
[----:B---3--:R-:W-:Y:S09]  /*7210*/  MOV R49, R163 ;  /* 0x000000a300317202 */ /* 0x008ff20000000f00 */
[----:B------:R-:W3:Y:S01]  /*7220*/  MUFU.TANH R165, R29 ;  /* 0x0000001d00a57308 */ /* 0x000ee20000002400 */
[----:B-1----:R-:W-:Y:S09]  /*7230*/  FMNMX.FTZ R2, R154, R3, !PT ;  /* 0x000000039a027209 */ /* 0x002ff20007810000 */
[----:B------:R-:W1:Y:S01]  /*7240*/  MUFU.TANH R166, R30 ;  /* 0x0000001e00a67308 */ /* 0x000e620000002400 */
[----:B--2---:R-:W-:Y:S09]  /*7250*/  FMNMX.FTZ R5, R159, R2, !PT ;  /* 0x000000029f057209 */ /* 0x004ff20007810000 */
[----:B------:R-:W2:Y:S01]  /*7260*/  MUFU.TANH R171, R31 ;  /* 0x0000001f00ab7308 */ /* 0x000ea20000002400 */
[----:B---3--:R-:W-:Y:S04]  /*7270*/  FMNMX.FTZ R3, R165, R4, !PT ;  /* 0x00000004a5037209 */ /* 0x008fe80007810000 */
[----:B------:R-:W-:Y:S05]  /*7280*/  FMNMX.FTZ R2, R162, R3, !PT ;  /* 0x00000003a2027209 */ /* 0x000fea0007810000 */
[----:B------:R-:W3:Y:S01]  /*7290*/  MUFU.TANH R167, R33 ;  /* 0x0000002100a77308 */ /* 0x000ee20000002400 */
[----:B-1----:R-:W-:Y:S09]  /*72a0*/  FMNMX.FTZ R4, R166, R5, !PT ;  /* 0x00000005a6047209 */ /* 0x002ff20007810000 */
[----:B------:R1:W-:Y:S01]  /*72b0*/  MUFU.TANH R143, R57 ;  /* 0x00000039008f7308 */ /* 0x0003e20000002400 */
[----:B--2---:R-:W-:Y:S09]  /*72c0*/  FMNMX.FTZ R5, R171, R4, !PT ;  /* 0x00000004ab057209 */ /* 0x004ff20007810000 */
[----:B------:R-:W2:Y:S01]  /*72d0*/  MUFU.TANH R144, R34 ;  /* 0x0000002200907308 */ /* 0x000ea20000002400 */
[----:B---3--:R-:W-:Y:S01]  /*72e0*/  FMNMX.FTZ R3, R167, R2, !PT ;  /* 0x00000002a7037209 */ /* 0x008fe20007810000 */
[----:B------:R-:W-:Y:S08]  /*72f0*/  FMUL.FTZ R2, R67, c[0x0][0x320] ;  /* 0x0000c80043027a20 */ /* 0x000ff00000410000 */
[----:B------:R-:W3:Y:S01]  /*7300*/  MUFU.TANH R152, R35 ;  /* 0x0000002300987308 */ /* 0x000ee20000002400 */
[----:B-1----:R-:W-:Y:S04]  /*7310*/  MOV R57, R132 ;  /* 0x0000008400397202 */ /* 0x002fe80000000f00 */
[----:B------:R-:W-:Y:S05]  /*7320*/  FMNMX.FTZ R3, R57, R3, !PT ;  /* 0x0000000339037209 */ /* 0x000fea0007810000 */
[----:B------:R1:W-:Y:S01]  /*7330*/  MUFU.TANH R157, R51 ;  /* 0x00000033009d7308 */ /* 0x0003e20000002400 */
[----:B------:R-:W-:Y:S02]  /*7340*/  FMNMX.FTZ R3, R56, R3, !PT ;  /* 0x0000000338037209 */ /* 0x000fe40007810000 */
[----:B--2---:R-:W-:Y:S07]  /*7350*/  FMNMX.FTZ R5, R144, R5, !PT ;  /* 0x0000000590057209 */ /* 0x004fee0007810000 */
[----:B------:R-:W2:Y:S01]  /*7360*/  MUFU.TANH R168, R38 ;  /* 0x0000002600a87308 */ /* 0x000ea20000002400 */
[----:B---3--:R-:W-:Y:S09]  /*7370*/  FMNMX.FTZ R5, R152, R5, !PT ;  /* 0x0000000598057209 */ /* 0x008ff20007810000 */
[----:B------:R3:W-:Y:S01]  /*7380*/  MUFU.TANH R163, R50 ;  /* 0x0000003200a37308 */ /* 0x0007e20000002400 */
[----:B-1----:R-:W-:Y:S04]  /*7390*/  MOV R51, R203 ;  /* 0x000000cb00337202 */ /* 0x002fe80000000f00 */
[----:B------:R-:W-:Y:S05]  /*73a0*/  FMNMX.FTZ R3, R51, R3, !PT ;  /* 0x0000000333037209 */ /* 0x000fea0007810000 */
[----:B------:R-:W1:Y:S01]  /*73b0*/  MUFU.TANH R164, R39 ;  /* 0x0000002700a47308 */ /* 0x000e620000002400 */
[----:B--2---:R-:W-:Y:S09]  /*73c0*/  FMNMX.FTZ R5, R168, R5, !PT ;  /* 0x00000005a8057209 */ /* 0x004ff20007810000 */
[----:B------:R-:W2:Y:S01]  /*73d0*/  MUFU.TANH R160, R43 ;  /* 0x0000002b00a07308 */ /* 0x000ea20000002400 */
[----:B---3--:R-:W-:Y:S04]  /*73e0*/  MOV R50, R205 ;  /* 0x000000cd00327202 */ /* 0x008fe80000000f00 */
[----:B------:R-:W-:Y:S05]  /*73f0*/  FMNMX.FTZ R3, R50, R3, !PT ;  /* 0x0000000332037209 */ /* 0x000fea0007810000 */
[----:B------:R-:W3:Y:S01]  /*7400*/  MUFU.TANH R148, R45 ;  /* 0x0000002d00947308 */ /* 0x000ee20000002400 */
[----:B------:R-:W-:Y:S02]  /*7410*/  FMNMX.FTZ R3, R156, R3, !PT ;  /* 0x000000039c037209 */ /* 0x000fe40007810000 */
[----:B-1----:R-:W-:Y:S04]  /*7420*/  FMNMX.FTZ R5, R164, R5, !PT ;  /* 0x00000005a4057209 */ /* 0x002fe80007810000 */
[----:B------:R-:W-:Y:S03]  /*7430*/  FMNMX.FTZ R5, R49, R5, !PT ;  /* 0x0000000531057209 */ /* 0x000fe60007810000 */
[----:B------:R-:W1:Y:S01]  /*7440*/  MUFU.TANH R169, R46 ;  /* 0x0000002e00a97308 */ /* 0x000e620000002400 */
[----:B--2---:R-:W-:Y:S09]  /*7450*/  FMNMX.FTZ R6, R160, R5, !PT ;  /* 0x00000005a0067209 */ /* 0x004ff20007810000 */
[----:B------:R-:W2:Y:S01]  /*7460*/  MUFU.TANH R161, R47 ;  /* 0x0000002f00a17308 */ /* 0x000ea20000002400 */
[----:B---3--:R-:W-:Y:S04]  /*7470*/  FMNMX.FTZ R3, R148, R3, !PT ;  /* 0x0000000394037209 */ /* 0x008fe80007810000 */
[----:B------:R-:W-:Y:S05]  /*7480*/  FMNMX.FTZ R3, R170, R3, !PT ;  /* 0x00000003aa037209 */ /* 0x000fea0007810000 */
[----:B------:R-:W3:Y:S01]  /*7490*/  MUFU.TANH R147, R53 ;  /* 0x0000003500937308 */ /* 0x000ee20000002400 */
[----:B------:R-:W-:Y:S02]  /*74a0*/  FMNMX.FTZ R4, R140, R3, !PT ;  /* 0x000000038c047209 */ /* 0x000fe40007810000 */
[----:B-1----:R-:W-:Y:S02]  /*74b0*/  FMNMX.FTZ R6, R169, R6, !PT ;  /* 0x00000006a9067209 */ /* 0x002fe40007810000 */
[----:B------:R-:W-:Y:S05]  /*74c0*/  FMNMX.FTZ R4, R149, R4, !PT ;  /* 0x0000000495047209 */ /* 0x000fea0007810000 */
[----:B------:R-:W1:Y:S01]  /*74d0*/  MUFU.TANH R219, R54 ;  /* 0x0000003600db7308 */ /* 0x000e620000002400 */
[----:B--2---:R-:W-:Y:S04]  /*74e0*/  FMNMX.FTZ R6, R161, R6, !PT ;  /* 0x00000006a1067209 */ /* 0x004fe80007810000 */
[----:B------:R-:W-:Y:S05]  /*74f0*/  FMNMX.FTZ R6, R163, R6, !PT ;  /* 0x00000006a3067209 */ /* 0x000fea0007810000 */
[----:B------:R-:W2:Y:S01]  /*7500*/  MUFU.TANH R217, R55 ;  /* 0x0000003700d97308 */ /* 0x000ea20000002400 */
[----:B------:R-:W-:Y:S02]  /*7510*/  FMNMX.FTZ R6, R157, R6, !PT ;  /* 0x000000069d067209 */ /* 0x000fe40007810000 */
[----:B---3--:R-:W-:Y:S04]  /*7520*/  FMNMX.FTZ R4, R147, R4, !PT ;  /* 0x0000000493047209 */ /* 0x008fe80007810000 */
[----:B------:R-:W-:Y:S03]  /*7530*/  FMNMX.FTZ R4, R145, R4, !PT ;  /* 0x0000000491047209 */ /* 0x000fe60007810000 */
[----:B------:R-:W3:Y:S01]  /*7540*/  MUFU.TANH R208, R60 ;  /* 0x0000003c00d07308 */ /* 0x000ee20000002400 */
[----:B------:R-:W-:Y:S02]  /*7550*/  FMNMX.FTZ R3, R143, R4, !PT ;  /* 0x000000048f037209 */ /* 0x000fe40007810000 */
[----:B-1----:R-:W-:Y:S07]  /*7560*/  FMNMX.FTZ R6, R219, R6, !PT ;  /* 0x00000006db067209 */ /* 0x002fee0007810000 */
[----:B------:R-:W1:Y:S01]  /*7570*/  MUFU.TANH R209, R61 ;  /* 0x0000003d00d17308 */ /* 0x000e620000002400 */
[----:B--2---:R-:W-:Y:S04]  /*7580*/  FMNMX.FTZ R5, R217, R6, !PT ;  /* 0x00000006d9057209 */ /* 0x004fe80007810000 */
[----:B------:R-:W-:Y:S05]  /*7590*/  FMNMX.FTZ R4, R218, R5, !PT ;  /* 0x00000005da047209 */ /* 0x000fea0007810000 */
[----:B------:R-:W2:Y:S01]  /*75a0*/  MUFU.TANH R205, R62 ;  /* 0x0000003e00cd7308 */ /* 0x000ea20000002400 */
[----:B------:R-:W-:Y:S02]  /*75b0*/  FMNMX.FTZ R4, R211, R4, !PT ;  /* 0x00000004d3047209 */ /* 0x000fe40007810000 */
[----:B---3--:R-:W-:Y:S07]  /*75c0*/  FMNMX.FTZ R8, R208, R3, !PT ;  /* 0x00000003d0087209 */ /* 0x008fee0007810000 */
[----:B------:R-:W3:Y:S01]  /*75d0*/  MUFU.TANH R203, R63 ;  /* 0x0000003f00cb7308 */ /* 0x000ee20000002400 */
[----:B-1----:R-:W-:Y:S04]  /*75e0*/  FMNMX.FTZ R8, R209, R8, !PT ;  /* 0x00000008d1087209 */ /* 0x002fe80007810000 */
[----:B------:R-:W-:Y:S05]  /*75f0*/  FMNMX.FTZ R9, R207, R8, !PT ;  /* 0x00000008cf097209 */ /* 0x000fea0007810000 */
[----:B------:R-:W1:Y:S01]  /*7600*/  MUFU.TANH R206, R65 ;  /* 0x0000004100ce7308 */ /* 0x000e620000002400 */
[----:B--2---:R-:W-:Y:S09]  /*7610*/  FMNMX.FTZ R4, R205, R4, !PT ;  /* 0x00000004cd047209 */ /* 0x004ff20007810000 */
[----:B------:R-:W2:Y:S01]  /*7620*/  MUFU.TANH R134, R66 ;  /* 0x0000004200867308 */ /* 0x000ea20000002400 */
[----:B---3--:R-:W-:Y:S09]  /*7630*/  FMNMX.FTZ R3, R203, R4, !PT ;  /* 0x00000004cb037209 */ /* 0x008ff20007810000 */
[----:B------:R2:W3:Y:S01]  /*7640*/  MUFU.TANH R133, R2 ;  /* 0x0000000200857308 */ /* 0x0004e20000002400 */
[----:B-1----:R-:W-:Y:S02]  /*7650*/  FMNMX.FTZ R6, R206, R9, !PT ;  /* 0x00000009ce067209 */ /* 0x002fe40007810000 */
[----:B--2---:R-:W-:Y:S03]  /*7660*/  FMNMX.FTZ R2, R134, R3, !PT ;  /* 0x0000000386027209 */ /* 0x004fe60007810000 */
[----:B------:R-:W1:Y:S01]  /*7670*/  SHFL.BFLY PT, R3, R6, 0x2, 0x1f ;  /* 0x0c401f0006037f89 */ /* 0x000e6200000e0000 */
[----:B---3--:R-:W-:Y:S07]  /*7680*/  FMNMX.FTZ R5, R133, R2, !PT ;  /* 0x0000000285057209 */ /* 0x008fee0007810000 */
[----:B------:R-:W2:Y:S01]  /*7690*/  SHFL.BFLY PT, R2, R5, 0x2, 0x1f ;  /* 0x0c401f0005027f89 */ /* 0x000ea200000e0000 */
[----:B-1----:R-:W-:Y:S07]  /*76a0*/  FMNMX.FTZ R7, R6, R3, !PT ;  /* 0x0000000306077209 */ /* 0x002fee0007810000 */
[----:B------:R-:W1:Y:S01]  /*76b0*/  SHFL.BFLY PT, R132, R7, 0x1, 0x1f ;  /* 0x0c201f0007847f89 */ /* 0x000e6200000e0000 */
[----:B--2---:R-:W-:Y:S07]  /*76c0*/  FMNMX.FTZ R4, R5, R2, !PT ;  /* 0x0000000205047209 */ /* 0x004fee0007810000 */
[----:B------:R-:W2:Y:S01]  /*76d0*/  SHFL.BFLY PT, R3, R4, 0x1, 0x1f ;  /* 0x0c201f0004037f89 */ /* 0x000ea200000e0000 */
[----:B-1----:R-:W-:Y:S02]  /*76e0*/  FMNMX.FTZ R132, R7, R132, !PT ;  /* 0x0000008407847209 */ /* 0x002fe40007810000 */
[----:B----4-:R-:W-:Y:S03]  /*76f0*/  @P1 IADD3 R7, P4, R13, UR15, RZ ;  /* 0x0000000f0d071c10 */ /* 0x010fe6000ff9e0ff */
[C---:B------:R-:W-:Y:S02]  /*7700*/  FADD.FTZ R2, -R132.reuse, R135 ;  /* 0x0000008784027221 */ /* 0x040fe40000010100 */
[----:B------:R-:W-:Y:S01]  /*7710*/  FMUL.FTZ R210, R132, c[0x0][0x2d0] ;  /* 0x0000b40084d27a20 */ /* 0x000fe20000410000 */
[----:B--2---:R-:W-:Y:S01]  /*7720*/  FMNMX.FTZ R3, R4, R3, !PT ;  /* 0x0000000304037209 */ /* 0x004fe20007810000 */
[----:B------:R-:W-:Y:S01]  /*7730*/  FMUL.FTZ R6, R2, c[0x0][0x2d0] ;  /* 0x0000b40002067a20 */ /* 0x000fe20000410000 */
[----:B------:R-:W-:Y:S01]  /*7740*/  @P1 IADD3 R4, P2, R246, UR15, RZ ;  /* 0x0000000ff6041c10 */ /* 0x000fe2000ff5e0ff */
[----:B------:R-:W-:Y:S02]  /*7750*/  FFMA.FTZ R201, R199, c[0x0][0x2d0], -R210 ;  /* 0x0000b400c7c97a23 */ /* 0x000fe400000108d2 */
[----:B------:R1:W2:Y:S01]  /*7760*/  MUFU.EX2 R2, R6 ;  /* 0x0000000600027308 */ /* 0x0002a20000000800 */
[----:B------:R-:W-:Y:S01]  /*7770*/  FADD.FTZ R5, -R3, R0 ;  /* 0x0000000003057221 */ /* 0x000fe20000010100 */
[----:B------:R-:W-:Y:S01]  /*7780*/  @P1 LEA R10, P5, R4, c[0x0][0x1c8], 0x1 ;  /* 0x00007200040a1a11 */ /* 0x000fe200078a08ff */
[--C-:B------:R-:W-:Y:S02]  /*7790*/  FFMA.FTZ R199, R204, c[0x0][0x2d0], -R210.reuse ;  /* 0x0000b400ccc77a23 */ /* 0x100fe400000108d2 */
[----:B------:R-:W-:Y:S01]  /*77a0*/  FMUL.FTZ R0, R5, c[0x0][0x2d0] ;  /* 0x0000b40005007a20 */ /* 0x000fe20000410000 */
[----:B------:R-:W-:Y:S01]  /*77b0*/  @P1 IADD3.X R5, R249, UR18, RZ, P2, !PT ;  /* 0x00000012f9051c10 */ /* 0x000fe200097fe4ff */
[----:B------:R-:W-:Y:S01]  /*77c0*/  FMUL.FTZ R204, R3, c[0x0][0x2d0] ;  /* 0x0000b40003cc7a20 */ /* 0x000fe20000410000 */
[----:B------:R-:W-:Y:S01]  /*77d0*/  @P1 LEA R8, P2, R7, c[0x0][0x1c8], 0x1 ;  /* 0x0000720007081a11 */ /* 0x000fe200078408ff */
[----:B------:R-:W-:Y:S01]  /*77e0*/  FFMA.FTZ R202, R198, c[0x0][0x2d0], -R210 ;  /* 0x0000b400c6ca7a23 */ /* 0x000fe200000108d2 */
[----:B------:R-:W-:Y:S01]  /*77f0*/  @P1 LEA.HI.X R11, R4, c[0x0][0x1cc], R5, 0x1, P5 ;  /* 0x00007300040b1a11 */ /* 0x000fe200028f0c05 */
[--C-:B------:R-:W-:Y:S01]  /*7800*/  FFMA.FTZ R198, R196, c[0x0][0x2d0], -R204.reuse ;  /* 0x0000b400c4c67a23 */ /* 0x100fe200000108cc */
[----:B------:R-:W3:Y:S01]  /*7810*/  MUFU.EX2 R0, R0 ;  /* 0x0000000000007308 */ /* 0x000ee20000000800 */
[--C-:B------:R-:W-:Y:S02]  /*7820*/  FFMA.FTZ R196, R12, c[0x0][0x2d0], -R204.reuse ;  /* 0x0000b4000cc47a23 */ /* 0x100fe400000108cc */
[----:B------:R4:W-:Y:S01]  /*7830*/  @P1 LDGSTS.E.BYPASS.LTC128B.128 [R243+0x8100], [R10.64], !P3 ;  /* 0x081000000af31fae */ /* 0x0009e2000d901d50 */
[----:B------:R-:W-:Y:S02]  /*7840*/  FFMA.FTZ R135, R18, c[0x0][0x2d0], -R204 ;  /* 0x0000b40012877a23 */ /* 0x000fe400000108cc */
[----:B------:R-:W-:Y:S02]  /*7850*/  FFMA.FTZ R200, R200, c[0x0][0x2d0], -R210 ;  /* 0x0000b400c8c87a23 */ /* 0x000fe400000108d2 */
[--C-:B------:R-:W-:Y:S02]  /*7860*/  FFMA.FTZ R197, R197, c[0x0][0x2d0], -R204.reuse ;  /* 0x0000b400c5c57a23 */ /* 0x100fe400000108cc */
[----:B------:R-:W-:Y:S01]  /*7870*/  MUFU.EX2 R202, R202 ;  /* 0x000000ca00ca7308 */ /* 0x000fe20000000800 */
[----:B------:R-:W-:Y:S01]  /*7880*/  FFMA.FTZ R216, R216, c[0x0][0x2d0], -R204 ;  /* 0x0000b400d8d87a23 */ /* 0x000fe200000108cc */
[----:B-1----:R-:W-:Y:S01]  /*7890*/  @P1 IADD3.X R6, R252, UR18, RZ, P4, !PT ;  /* 0x00000012fc061c10 */ /* 0x002fe2000a7fe4ff */
[----:B------:R-:W-:Y:S01]  /*78a0*/  @UP1 UIADD3 UR18, UP0, UR10, 0x80, URZ ;  /* 0x000000800a121890 */ /* 0x000fe2000ff1e03f */
[----:B--2---:R-:W-:Y:S02]  /*78b0*/  FMUL.FTZ R24, R2, R108 ;  /* 0x0000006c02187220 */ /* 0x004fe40000410000 */
[----:B------:R-:W-:Y:S01]  /*78c0*/  @P1 LEA.HI.X R9, R7, c[0x0][0x1cc], R6, 0x1, P2 ;  /* 0x0000730007091a11 */ /* 0x000fe200010f0c06 */
[----:B------:R-:W-:Y:S01]  /*78d0*/  @UP1 UIADD3.X UR15, URZ, UR8, URZ, UP0, !UPT ;  /* 0x000000083f0f1290 */ /* 0x000fe200087fe43f */
[----:B------:R-:W-:Y:S01]  /*78e0*/  @P1 IADD3 R4, P2, R10, UR19, RZ ;  /* 0x000000130a041c10 */ /* 0x000fe2000ff5e0ff */
[C---:B------:R-:W-:Y:S01]  /*78f0*/  FMUL.FTZ R25, R2.reuse, R109 ;  /* 0x0000006d02197220 */ /* 0x040fe20000410000 */
[----:B------:R-:W1:Y:S01]  /*7900*/  MUFU.EX2 R201, R201 ;  /* 0x000000c900c97308 */ /* 0x000e620000000800 */
[----:B------:R2:W-:Y:S01]  /*7910*/  @P1 LDGSTS.E.BYPASS.LTC128B.128 [R243+0xc100], [R8.64], !P0 ;  /* 0x0c10000008f31fae */ /* 0x0005e2000c101d50 */
[----:B------:R-:W-:Y:S01]  /*7920*/  @P1 IADD3.X R5, R11, UR20, RZ, P2, !PT ;  /* 0x000000140b051c10 */ /* 0x000fe200097fe4ff */
[----:B------:R-:W-:Y:S01]  /*7930*/  FMUL.FTZ R33, R2, R101 ;  /* 0x0000006502217220 */ /* 0x000fe20000410000 */
[----:B------:R-:W-:Y:S01]  /*7940*/  @P1 IADD3 R6, P2, R4, UR19, RZ ;  /* 0x0000001304061c10 */ /* 0x000fe2000ff5e0ff */
[----:B---3--:R-:W-:Y:S01]  /*7950*/  FMUL.FTZ R18, R0, R118 ;  /* 0x0000007600127220 */ /* 0x008fe20000410000 */
[----:B------:R-:W-:Y:S01]  /*7960*/  @P1 IADD3 R16, P5, R4, UR18, RZ ;  /* 0x0000001204101c10 */ /* 0x000fe2000ffbe0ff */
[----:B------:R-:W-:Y:S01]  /*7970*/  FMUL.FTZ R19, R0, R119 ;  /* 0x0000007700137220 */ /* 0x000fe20000410000 */
[C---:B------:R-:W-:Y:S01]  /*7980*/  @P1 IADD3.X R7, R5.reuse, UR20, RZ, P2, !PT ;  /* 0x0000001405071c10 */ /* 0x040fe200097fe4ff */
[----:B------:R3:W-:Y:S01]  /*7990*/  @P1 LDGSTS.E.BYPASS.LTC128B.128 [R243+0x9100], [R4.64], !P3 ;  /* 0x0910000004f31fae */ /* 0x0007e2000d901d50 */
[----:B------:R-:W-:Y:S01]  /*79a0*/  @P1 IADD3.X R17, R5, UR15, RZ, P5, !PT ;  /* 0x0000000f05111c10 */ /* 0x000fe2000affe4ff */
[----:B------:R-:W-:Y:S01]  /*79b0*/  MUFU.EX2 R200, R200 ;  /* 0x000000c800c87308 */ /* 0x000fe20000000800 */
[----:B----4-:R-:W-:Y:S01]  /*79c0*/  @P1 IADD3 R10, P4, R6, UR19, RZ ;  /* 0x00000013060a1c10 */ /* 0x010fe2000ff9e0ff */
[C---:B------:R-:W-:Y:S02]  /*79d0*/  FMUL.FTZ R27, R0.reuse, R111 ;  /* 0x0000006f001b7220 */ /* 0x040fe40000410000 */
[C---:B------:R-:W-:Y:S01]  /*79e0*/  FMUL.FTZ R26, R0.reuse, R110 ;  /* 0x0000006e001a7220 */ /* 0x040fe20000410000 */
[C---:B------:R-:W-:Y:S01]  /*79f0*/  @P1 IADD3.X R11, R7.reuse, UR20, RZ, P4, !PT ;  /* 0x00000014070b1c10 */ /* 0x040fe2000a7fe4ff */
[----:B------:R3:W-:Y:S01]  /*7a00*/  @P1 LDGSTS.E.BYPASS.LTC128B.128 [R243+0xd100], [R4.64+0x80], !P0 ;  /* 0x0d10008004f31fae */ /* 0x0007e2000c101d50 */
[C---:B------:R-:W-:Y:S02]  /*7a10*/  FMUL.FTZ R34, R0.reuse, R102 ;  /* 0x0000006600227220 */ /* 0x040fe40000410000 */
[C---:B------:R-:W-:Y:S01]  /*7a20*/  FMUL.FTZ R35, R0.reuse, R103 ;  /* 0x0000006700237220 */ /* 0x040fe20000410000 */
[----:B------:R-:W4:Y:S01]  /*7a30*/  MUFU.EX2 R199, R199 ;  /* 0x000000c700c77308 */ /* 0x000f220000000800 */
[C---:B------:R-:W-:Y:S02]  /*7a40*/  FMUL.FTZ R42, R0.reuse, R94 ;  /* 0x0000005e002a7220 */ /* 0x040fe40000410000 */
[----:B------:R-:W-:Y:S01]  /*7a50*/  FMUL.FTZ R43, R0, R95 ;  /* 0x0000005f002b7220 */ /* 0x000fe20000410000 */
[----:B------:R5:W-:Y:S01]  /*7a60*/  @P1 LDGSTS.E.BYPASS.LTC128B.128 [R243+0xa100], [R6.64], !P3 ;  /* 0x0a10000006f31fae */ /* 0x000be2000d901d50 */
[----:B------:R-:W-:Y:S01]  /*7a70*/  FMUL.FTZ R64, R2, R68 ;  /* 0x0000004402407220 */ /* 0x000fe20000410000 */
[----:B--2---:R-:W-:Y:S01]  /*7a80*/  @P1 IADD3 R8, P2, R6, UR18, RZ ;  /* 0x0000001206081c10 */ /* 0x004fe2000ff5e0ff */
[----:B------:R-:W-:Y:S03]  /*7a90*/  FMUL.FTZ R65, R2, R69 ;  /* 0x0000004502417220 */ /* 0x000fe60000410000 */
[----:B------:R-:W-:Y:S01]  /*7aa0*/  MUFU.EX2 R198, R198 ;  /* 0x000000c600c67308 */ /* 0x000fe20000000800 */
[----:B------:R-:W-:Y:S01]  /*7ab0*/  @P1 IADD3.X R9, R7, UR15, RZ, P2, !PT ;  /* 0x0000000f07091c10 */ /* 0x000fe200097fe4ff */
[----:B------:R2:W-:Y:S01]  /*7ac0*/  @P1 LDGSTS.E.BYPASS.LTC128B.128 [R243+0xe100], [R16.64], !P0 ;  /* 0x0e10000010f31fae */ /* 0x0005e2000c101d50 */
[C---:B------:R-:W-:Y:S02]  /*7ad0*/  FMUL.FTZ R66, R0.reuse, R70 ;  /* 0x0000004600427220 */ /* 0x040fe40000410000 */
[----:B------:R-:W-:Y:S02]  /*7ae0*/  FMUL.FTZ R67, R0, R71 ;  /* 0x0000004700437220 */ /* 0x000fe40000410000 */
[----:B------:R-:W-:Y:S02]  /*7af0*/  FFMA.FTZ R101, R167, c[0x0][0x2d0], -R210 ;  /* 0x0000b400a7657a23 */ /* 0x000fe400000108d2 */
[--C-:B------:R-:W-:Y:S01]  /*7b00*/  FFMA.FTZ R110, R171, c[0x0][0x2d0], -R204.reuse ;  /* 0x0000b400ab6e7a23 */ /* 0x100fe200000108cc */
[----:B------:R2:W-:Y:S01]  /*7b10*/  @P1 LDGSTS.E.BYPASS.LTC128B.128 [R243+0xb100], [R10.64], !P3 ;  /* 0x0b1000000af31fae */ /* 0x0005e2000d901d50 */
[----:B------:R-:W2:Y:S01]  /*7b20*/  MUFU.EX2 R197, R197 ;  /* 0x000000c500c57308 */ /* 0x000ea20000000800 */
[--C-:B------:R-:W-:Y:S02]  /*7b30*/  FFMA.FTZ R109, R144, c[0x0][0x2d0], -R204.reuse ;  /* 0x0000b400906d7a23 */ /* 0x100fe400000108cc */
[C---:B---3--:R-:W-:Y:S01]  /*7b40*/  FMUL.FTZ R4, R2.reuse, R128 ;  /* 0x0000008002047220 */ /* 0x048fe20000410000 */
[----:B-1----:R-:W-:Y:S01]  /*7b50*/  F2FP.BF16.PACK_AB R128, R201, R202 ;  /* 0x000000cac980723e */ /* 0x002fe200000010ff */
[----:B------:R-:W-:Y:S02]  /*7b60*/  FMUL.FTZ R5, R2, R129 ;  /* 0x0000008102057220 */ /* 0x000fe40000410000 */
[----:B------:R1:W-:Y:S01]  /*7b70*/  @P1 LDGSTS.E.BYPASS.LTC128B.128 [R243+0xf100], [R8.64], !P0 ;  /* 0x0f10000008f31fae */ /* 0x0003e2000c101d50 */
[--C-:B------:R-:W-:Y:S02]  /*7b80*/  FFMA.FTZ R108, R152, c[0x0][0x2d0], -R204.reuse ;  /* 0x0000b400986c7a23 */ /* 0x100fe400000108cc */
[----:B------:R-:W-:Y:S01]  /*7b90*/  MUFU.EX2 R196, R196 ;  /* 0x000000c400c47308 */ /* 0x000fe20000000800 */
[C---:B-----5:R-:W-:Y:S01]  /*7ba0*/  FMUL.FTZ R6, R0.reuse, R130 ;  /* 0x0000008200067220 */ /* 0x060fe20000410000 */
[----:B----4-:R-:W-:Y:S01]  /*7bb0*/  F2FP.BF16.PACK_AB R130, R199, R200 ;  /* 0x000000c8c782723e */ /* 0x010fe200000010ff */
[----:B------:R-:W-:Y:S02]  /*7bc0*/  FMUL.FTZ R7, R0, R131 ;  /* 0x0000008300077220 */ /* 0x000fe40000410000 */
[----:B------:R-:W3:Y:S01]  /*7bd0*/  LDSM.16.MT88.4 R12, [R240+0x100] ;  /* 0x00010000f00c783b */ /* 0x000ee20000004200 */
[--C-:B------:R-:W-:Y:S02]  /*7be0*/  FFMA.FTZ R219, R219, c[0x0][0x2d0], -R204.reuse ;  /* 0x0000b400dbdb7a23 */ /* 0x100fe400000108cc */
[C---:B--2---:R-:W-:Y:S02]  /*7bf0*/  FMUL.FTZ R16, R2.reuse, R116 ;  /* 0x0000007402107220 */ /* 0x044fe40000410000 */
[----:B------:R-:W2:Y:S01]  /*7c00*/  MUFU.EX2 R135, R135 ;  /* 0x0000008700877308 */ /* 0x000ea20000000800 */
[----:B------:R-:W-:Y:S02]  /*7c10*/  FMUL.FTZ R17, R2, R117 ;  /* 0x0000007502117220 */ /* 0x000fe40000410000 */
[----:B------:R-:W4:Y:S01]  /*7c20*/  LDSM.16.MT88.4 R20, [R238+0x100] ;  /* 0x00010000ee14783b */ /* 0x000f220000004200 */
[----:B------:R-:W-:Y:S01]  /*7c30*/  F2FP.BF16.PACK_AB R129, R197, R198 ;  /* 0x000000c6c581723e */ /* 0x000fe200000010ff */
[--C-:B------:R-:W-:Y:S02]  /*7c40*/  FFMA.FTZ R217, R217, c[0x0][0x2d0], -R204.reuse ;  /* 0x0000b400d9d97a23 */ /* 0x100fe400000108cc */
[C---:B------:R-:W-:Y:S01]  /*7c50*/  FMUL.FTZ R10, R0.reuse, R126 ;  /* 0x0000007e000a7220 */ /* 0x040fe20000410000 */
[----:B------:R-:W-:Y:S01]  /*7c60*/  MOV R126, R51 ;  /* 0x00000033007e7202 */ /* 0x000fe20000000f00 */
[C---:B------:R-:W-:Y:S01]  /*7c70*/  FMUL.FTZ R11, R0.reuse, R127 ;  /* 0x0000007f000b7220 */ /* 0x040fe20000410000 */
[----:B------:R-:W-:Y:S01]  /*7c80*/  MOV R127, R56 ;  /* 0x00000038007f7202 */ /* 0x000fe20000000f00 */
[----:B------:R-:W5:Y:S01]  /*7c90*/  LDSM.16.MT88.4 R28, [R237+0x100] ;  /* 0x00010000ed1c783b */ /* 0x000f620000004200 */
[----:B------:R-:W-:Y:S01]  /*7ca0*/  FMUL.FTZ R51, R0, R87 ;  /* 0x0000005700337220 */ /* 0x000fe20000410000 */
[----:B------:R-:W-:Y:S01]  /*7cb0*/  MUFU.EX2 R216, R216 ;  /* 0x000000d800d87308 */ /* 0x000fe20000000800 */
[C---:B-1----:R-:W-:Y:S01]  /*7cc0*/  FMUL.FTZ R8, R2.reuse, R124 ;  /* 0x0000007c02087220 */ /* 0x042fe20000410000 */
[----:B------:R-:W-:Y:S01]  /*7cd0*/  MOV R124, R49 ;  /* 0x00000031007c7202 */ /* 0x000fe20000000f00 */
[C---:B------:R-:W-:Y:S01]  /*7ce0*/  FMUL.FTZ R9, R2.reuse, R125 ;  /* 0x0000007d02097220 */ /* 0x040fe20000410000 */
[----:B------:R-:W-:Y:S01]  /*7cf0*/  MOV R125, R50 ;  /* 0x00000032007d7202 */ /* 0x000fe20000000f00 */
[----:B------:R-:W-:Y:S01]  /*7d00*/  FMUL.FTZ R49, R2, R85 ;  /* 0x0000005502317220 */ /* 0x000fe20000410000 */
[----:B------:R-:W1:Y:S01]  /*7d10*/  LDSM.16.MT88.4 R36, [R236+0x100] ;  /* 0x00010000ec24783b */ /* 0x000e620000004200 */
[----:B------:R-:W-:Y:S02]  /*7d20*/  FMUL.FTZ R50, R0, R86 ;  /* 0x0000005600327220 */ /* 0x000fe40000410000 */
[----:B------:R-:W-:Y:S01]  /*7d30*/  FMUL.FTZ R56, R2, R76 ;  /* 0x0000004c02387220 */ /* 0x000fe20000410000 */
[----:B------:R-:W-:Y:S01]  /*7d40*/  MUFU.EX2 R167, R101 ;  /* 0x0000006500a77308 */ /* 0x000fe20000000800 */
[----:B--2---:R-:W-:Y:S01]  /*7d50*/  F2FP.BF16.PACK_AB R131, R135, R196 ;  /* 0x000000c48783723e */ /* 0x004fe200000010ff */
[--C-:B------:R-:W-:Y:S02]  /*7d60*/  FFMA.FTZ R218, R218, c[0x0][0x2d0], -R204.reuse ;  /* 0x0000b400dada7a23 */ /* 0x100fe400000108cc */
[----:B------:R-:W2:Y:S01]  /*7d70*/  LDSM.16.MT88.4 R44, [R240+0x4100] ;  /* 0x00410000f02c783b */ /* 0x000ea20000004200 */
[----:B------:R-:W-:Y:S02]  /*7d80*/  FFMA.FTZ R211, R211, c[0x0][0x2d0], -R204 ;  /* 0x0000b400d3d37a23 */ /* 0x000fe400000108cc */
[--C-:B------:R-:W-:Y:S02]  /*7d90*/  FFMA.FTZ R208, R208, c[0x0][0x2d0], -R210.reuse ;  /* 0x0000b400d0d07a23 */ /* 0x100fe400000108d2 */
[--C-:B------:R-:W-:Y:S01]  /*7da0*/  FFMA.FTZ R209, R209, c[0x0][0x2d0], -R210.reuse ;  /* 0x0000b400d1d17a23 */ /* 0x100fe200000108d2 */
[----:B------:R-:W-:Y:S01]  /*7db0*/  MUFU.EX2 R171, R110 ;  /* 0x0000006e00ab7308 */ /* 0x000fe20000000800 */
[----:B------:R-:W-:Y:S01]  /*7dc0*/  FFMA.FTZ R207, R207, c[0x0][0x2d0], -R210 ;  /* 0x0000b400cfcf7a23 */ /* 0x000fe200000108d2 */
[C---:B---3--:R-:W-:Y:S01]  /*7dd0*/  HMMA.16816.F32.BF16 R4, R128.reuse, R12, R4 ;  /* 0x0000000c8004723c */ /* 0x048fe20000041804 */
[----:B------:R-:W2:Y:S04]  /*7de0*/  LDSM.16.MT88.4 R52, [R238+0x4100] ;  /* 0x00410000ee34783b */ /* 0x000ea80000004200 */
[--C-:B------:R-:W-:Y:S02]  /*7df0*/  FFMA.FTZ R205, R205, c[0x0][0x2d0], -R204.reuse ;  /* 0x0000b400cdcd7a23 */ /* 0x100fe400000108cc */
[C---:B------:R-:W-:Y:S01]  /*7e00*/  FMUL.FTZ R12, R2.reuse, R120 ;  /* 0x00000078020c7220 */ /* 0x040fe20000410000 */
[C---:B------:R-:W-:Y:S01]  /*7e10*/  HMMA.16816.F32.BF16 R8, R128.reuse, R14, R8 ;  /* 0x0000000e8008723c */ /* 0x040fe20000041808 */
[----:B------:R-:W1:Y:S01]  /*7e20*/  LDSM.16.MT88.4 R60, [R237+0x4100] ;  /* 0x00410000ed3c783b */ /* 0x000e620000004200 */
[----:B------:R-:W-:Y:S02]  /*7e30*/  MUFU.EX2 R144, R109 ;  /* 0x0000006d00907308 */ /* 0x000fe40000000800 */
[C---:B------:R-:W-:Y:S01]  /*7e40*/  FMUL.FTZ R13, R2.reuse, R121 ;  /* 0x00000079020d7220 */ /* 0x040fe20000410000 */
[----:B------:R-:W-:Y:S01]  /*7e50*/  MOV R121, R48 ;  /* 0x0000003000797202 */ /* 0x000fe20000000f00 */
[----:B------:R-:W-:Y:S01]  /*7e60*/  FMUL.FTZ R48, R2, R84 ;  /* 0x0000005402307220 */ /* 0x000fe20000410000 */
[----:B------:R-:W-:Y:S01]  /*7e70*/  MOV R120, R57 ;  /* 0x0000003900787202 */ /* 0x000fe20000000f00 */
[C---:B------:R-:W-:Y:S01]  /*7e80*/  FMUL.FTZ R15, R0.reuse, R123 ;  /* 0x0000007b000f7220 */ /* 0x040fe20000410000 */
[----:B------:R-:W1:Y:S03]  /*7e90*/  LDSM.16.MT88.4 R84, [R236+0x4100] ;  /* 0x00410000ec54783b */ /* 0x000e660000004200 */
[----:B------:R-:W-:Y:S01]  /*7ea0*/  FMUL.FTZ R14, R0, R122 ;  /* 0x0000007a000e7220 */ /* 0x000fe20000410000 */
[----:B------:R2:W-:Y:S01]  /*7eb0*/  MUFU.EX2 R152, R108 ;  /* 0x0000006c00987308 */ /* 0x0005e20000000800 */
[----:B------:R-:W-:Y:S02]  /*7ec0*/  FMUL.FTZ R57, R2, R77 ;  /* 0x0000004d02397220 */ /* 0x000fe40000410000 */
[--C-:B------:R-:W-:Y:S01]  /*7ed0*/  FFMA.FTZ R134, R134, c[0x0][0x2d0], -R204.reuse ;  /* 0x0000b40086867a23 */ /* 0x100fe200000108cc */
[----:B------:R-:W3:Y:S02]  /*7ee0*/  LDL.LU R123, [R1+0xc] ;  /* 0x00000c00017b7983 */ /* 0x000ee40000300800 */
[C---:B----4-:R-:W-:Y:S02]  /*7ef0*/  HMMA.16816.F32.BF16 R12, R128.reuse, R20, R12 ;  /* 0x00000014800c723c */ /* 0x050fe4000004180c */
[----:B------:R-:W-:Y:S02]  /*7f00*/  LDSM.16.MT88.4 R116, [R238+0x3900] ;  /* 0x00390000ee74783b */ /* 0x000fe40000004200 */
[----:B------:R-:W-:Y:S03]  /*7f10*/  MUFU.EX2 R219, R219 ;  /* 0x000000db00db7308 */ /* 0x000fe60000000800 */
[C---:B------:R-:W-:Y:S01]  /*7f20*/  FMUL.FTZ R20, R2.reuse, R112 ;  /* 0x0000007002147220 */ /* 0x040fe20000410000 */
[C---:B------:R-:W-:Y:S02]  /*7f30*/  HMMA.16816.F32.BF16 R16, R128.reuse, R22, R16 ;  /* 0x000000168010723c */ /* 0x040fe40000041810 */
[----:B------:R-:W0:Y:S02]  /*7f40*/  LDGDEPBAR ;  /* 0x00000000000079af */ /* 0x000e240000000000 */
[----:B------:R-:W-:Y:S02]  /*7f50*/  FMUL.FTZ R21, R2, R113 ;  /* 0x0000007102157220 */ /* 0x000fe40000410000 */
[--C-:B------:R-:W-:Y:S01]  /*7f60*/  FFMA.FTZ R112, R58, c[0x0][0x2d0], -R204.reuse ;  /* 0x0000b4003a707a23 */ /* 0x100fe200000108cc */
[----:B------:R-:W-:Y:S01]  /*7f70*/  MUFU.EX2 R217, R217 ;  /* 0x000000d900d97308 */ /* 0x000fe20000000800 */
[C---:B------:R-:W-:Y:S02]  /*7f80*/  FMUL.FTZ R22, R0.reuse, R114 ;  /* 0x0000007200167220 */ /* 0x040fe40000410000 */
[----:B--2---:R-:W-:Y:S02]  /*7f90*/  LDSM.16.MT88.4 R108, [R237+0x3900] ;  /* 0x00390000ed6c783b */ /* 0x004fe40000004200 */
[C---:B------:R-:W-:Y:S02]  /*7fa0*/  FMUL.FTZ R23, R0.reuse, R115 ;  /* 0x0000007300177220 */ /* 0x040fe40000410000 */
[----:B------:R-:W-:Y:S02]  /*7fb0*/  FMUL.FTZ R58, R0, R78 ;  /* 0x0000004e003a7220 */ /* 0x000fe40000410000 */
[----:B------:R-:W-:Y:S01]  /*7fc0*/  FFMA.FTZ R113, R146, c[0x0][0x2d0], -R204 ;  /* 0x0000b40092717a23 */ /* 0x000fe200000108cc */
[----:B------:R-:W-:Y:S02]  /*7fd0*/  MUFU.EX2 R112, R112 ;  /* 0x0000007000707308 */ /* 0x000fe40000000800 */
[C---:B-----5:R-:W-:Y:S07]  /*7fe0*/  HMMA.16816.F32.BF16 R20, R128.reuse, R28, R20 ;  /* 0x0000001c8014723c */ /* 0x060fee0000041814 */
[C---:B------:R-:W-:Y:S01]  /*7ff0*/  FMUL.FTZ R28, R2.reuse, R104 ;  /* 0x00000068021c7220 */ /* 0x040fe20000410000 */
[C---:B------:R-:W-:Y:S01]  /*8000*/  HMMA.16816.F32.BF16 R24, R128.reuse, R30, R24 ;  /* 0x0000001e8018723c */ /* 0x040fe20000041818 */
[----:B------:R-:W2:Y:S03]  /*8010*/  MUFU.EX2 R113, R113 ;  /* 0x0000007100717308 */ /* 0x000ea60000000800 */
[----:B------:R-:W-:Y:S02]  /*8020*/  FMUL.FTZ R29, R2, R105 ;  /* 0x00000069021d7220 */ /* 0x000fe40000410000 */
[----:B------:R-:W-:Y:S02]  /*8030*/  FFMA.FTZ R104, R32, c[0x0][0x2d0], -R210 ;  /* 0x0000b40020687a23 */ /* 0x000fe400000108d2 */
[C---:B------:R-:W-:Y:S03]  /*8040*/  FMUL.FTZ R30, R0.reuse, R106 ;  /* 0x0000006a001e7220 */ /* 0x040fe60000410000 */
[----:B------:R-:W-:Y:S01]  /*8050*/  MUFU.EX2 R218, R218 ;  /* 0x000000da00da7308 */ /* 0x000fe20000000800 */
[----:B------:R-:W-:Y:S02]  /*8060*/  FMUL.FTZ R31, R0, R107 ;  /* 0x0000006b001f7220 */ /* 0x000fe40000410000 */
[----:B------:R-:W-:Y:S02]  /*8070*/  FMUL.FTZ R32, R2, R100 ;  /* 0x0000006402207220 */ /* 0x000fe40000410000 */
[----:B------:R-:W-:Y:S02]  /*8080*/  FFMA.FTZ R100, R166, c[0x0][0x2d0], -R204 ;  /* 0x0000b400a6647a23 */ /* 0x000fe400000108cc */
[--C-:B------:R-:W-:Y:S01]  /*8090*/  FFMA.FTZ R105, R41, c[0x0][0x2d0], -R210.reuse ;  /* 0x0000b40029697a23 */ /* 0x100fe200000108d2 */
[C---:B-1----:R-:W-:Y:S02]  /*80a0*/  HMMA.16816.F32.BF16 R28, R128.reuse, R36, R28 ;  /* 0x00000024801c723c */ /* 0x042fe4000004181c */
[----:B------:R1:W-:Y:S01]  /*80b0*/  MUFU.EX2 R166, R100 ;  /* 0x0000006400a67308 */ /* 0x0003e20000000800 */
[C---:B------:R-:W-:Y:S02]  /*80c0*/  FMUL.FTZ R41, R2.reuse, R93 ;  /* 0x0000005d02297220 */ /* 0x040fe40000410000 */
[--C-:B------:R-:W-:Y:S01]  /*80d0*/  FFMA.FTZ R107, R59, c[0x0][0x2d0], -R210.reuse ;  /* 0x0000b4003b6b7a23 */ /* 0x100fe200000108d2 */
[----:B--2---:R-:W-:Y:S01]  /*80e0*/  F2FP.BF16.PACK_AB R69, R113, R112 ;  /* 0x000000707145723e */ /* 0x004fe200000010ff */
[C---:B------:R-:W-:Y:S01]  /*80f0*/  FMUL.FTZ R37, R2.reuse, R97 ;  /* 0x0000006102257220 */ /* 0x040fe20000410000 */
[C---:B------:R-:W-:Y:S04]  /*8100*/  HMMA.16816.F32.BF16 R32, R128.reuse, R38, R32 ;  /* 0x000000268020723c */ /* 0x040fe80000041820 */
[----:B------:R-:W-:Y:S01]  /*8110*/  FMUL.FTZ R36, R2, R96 ;  /* 0x0000006002247220 */ /* 0x000fe20000410000 */
[----:B------:R-:W-:Y:S01]  /*8120*/  MUFU.EX2 R104, R104 ;  /* 0x0000006800687308 */ /* 0x000fe20000000800 */
[--C-:B------:R-:W-:Y:S02]  /*8130*/  FFMA.FTZ R106, R40, c[0x0][0x2d0], -R210.reuse ;  /* 0x0000b400286a7a23 */ /* 0x100fe400000108d2 */
[C---:B------:R-:W-:Y:S04]  /*8140*/  FMUL.FTZ R38, R0.reuse, R98 ;  /* 0x0000006200267220 */ /* 0x040fe80000410000 */
[C---:B------:R-:W-:Y:S02]  /*8150*/  FMUL.FTZ R39, R0.reuse, R99 ;  /* 0x0000006300277220 */ /* 0x040fe40000410000 */
[----:B------:R-:W-:Y:S01]  /*8160*/  FMUL.FTZ R59, R0, R79 ;  /* 0x0000004f003b7220 */ /* 0x000fe20000410000 */
[----:B------:R-:W2:Y:S01]  /*8170*/  MUFU.EX2 R105, R105 ;  /* 0x0000006900697308 */ /* 0x000ea20000000800 */
[----:B------:R-:W4:Y:S01]  /*8180*/  LDSM.16.MT88.4 R76, [R240+0x900] ;  /* 0x00090000f04c783b */ /* 0x000f220000004200 */
[--C-:B------:R-:W-:Y:S02]  /*8190*/  FFMA.FTZ R96, R162, c[0x0][0x2d0], -R210.reuse ;  /* 0x0000b400a2607a23 */ /* 0x100fe400000108d2 */
[C---:B------:R-:W-:Y:S03]  /*81a0*/  HMMA.16816.F32.BF16 R36, R128.reuse, R44, R36 ;  /* 0x0000002c8024723c */ /* 0x040fe60000041824 */
[C---:B------:R-:W-:Y:S02]  /*81b0*/  FMUL.FTZ R40, R2.reuse, R92 ;  /* 0x0000005c02287220 */ /* 0x040fe40000410000 */
[----:B-1----:R-:W-:Y:S01]  /*81c0*/  LDSM.16.MT88.4 R100, [R238+0x1900] ;  /* 0x00190000ee64783b */ /* 0x002fe20000004200 */
[----:B------:R-:W-:Y:S01]  /*81d0*/  FFMA.FTZ R92, R151, c[0x0][0x2d0], -R210 ;  /* 0x0000b400975c7a23 */ /* 0x000fe200000108d2 */
[----:B------:R1:W-:Y:S01]  /*81e0*/  MUFU.EX2 R162, R96 ;  /* 0x0000006000a27308 */ /* 0x0003e20000000800 */
[C---:B------:R-:W-:Y:S02]  /*81f0*/  FMUL.FTZ R45, R2.reuse, R89 ;  /* 0x00000059022d7220 */ /* 0x040fe40000410000 */
[C---:B------:R-:W-:Y:S03]  /*8200*/  HMMA.16816.F32.BF16 R40, R128.reuse, R46, R40 ;  /* 0x0000002e8028723c */ /* 0x040fe60000041828 */
[----:B------:R-:W-:Y:S02]  /*8210*/  FMUL.FTZ R44, R2, R88 ;  /* 0x00000058022c7220 */ /* 0x000fe40000410000 */
[----:B------:R-:W-:Y:S02]  /*8220*/  FFMA.FTZ R88, R141, c[0x0][0x2d0], -R204 ;  /* 0x0000b4008d587a23 */ /* 0x000fe400000108cc */
[C---:B------:R-:W-:Y:S01]  /*8230*/  FMUL.FTZ R46, R0.reuse, R90 ;  /* 0x0000005a002e7220 */ /* 0x040fe20000410000 */
[----:B------:R-:W-:Y:S01]  /*8240*/  MUFU.EX2 R106, R106 ;  /* 0x0000006a006a7308 */ /* 0x000fe20000000800 */
[----:B------:R-:W-:Y:S03]  /*8250*/  FMUL.FTZ R47, R0, R91 ;  /* 0x0000005b002f7220 */ /* 0x000fe60000410000 */
[----:B--2---:R-:W-:Y:S04]  /*8260*/  F2FP.BF16.PACK_AB R68, R105, R104 ;  /* 0x000000686944723e */ /* 0x004fe800000010ff */
[C---:B------:R-:W-:Y:S02]  /*8270*/  HMMA.16816.F32.BF16 R44, R128.reuse, R52, R44 ;  /* 0x00000034802c723c */ /* 0x040fe4000004182c */
[----:B------:R2:W5:Y:S01]  /*8280*/  MUFU.EX2 R141, R88 ;  /* 0x00000058008d7308 */ /* 0x0005620000000800 */
[----:B-1----:R-:W-:Y:S04]  /*8290*/  LDSM.16.MT88.4 R96, [R236+0x5100] ;  /* 0x00510000ec60783b */ /* 0x002fe80000004200 */
[C---:B------:R-:W-:Y:S01]  /*82a0*/  FMUL.FTZ R52, R2.reuse, R80 ;  /* 0x0000005002347220 */ /* 0x040fe20000410000 */
[C---:B------:R-:W-:Y:S04]  /*82b0*/  HMMA.16816.F32.BF16 R48, R128.reuse, R54, R48 ;  /* 0x000000368030723c */ /* 0x040fe80000041830 */
[----:B------:R-:W-:Y:S01]  /*82c0*/  FMUL.FTZ R53, R2, R81 ;  /* 0x0000005102357220 */ /* 0x000fe20000410000 */
[----:B------:R-:W1:Y:S02]  /*82d0*/  MUFU.EX2 R107, R107 ;  /* 0x0000006b006b7308 */ /* 0x000e640000000800 */
[C---:B------:R-:W-:Y:S02]  /*82e0*/  FMUL.FTZ R54, R0.reuse, R82 ;  /* 0x0000005200367220 */ /* 0x040fe40000410000 */
[----:B------:R-:W-:Y:S02]  /*82f0*/  FMUL.FTZ R55, R0, R83 ;  /* 0x0000005300377220 */ /* 0x000fe40000410000 */
[----:B------:R-:W4:Y:S04]  /*8300*/  LDSM.16.MT88.4 R80, [R238+0x900] ;  /* 0x00090000ee50783b */ /* 0x000f280000004200 */
[----:B------:R4:W-:Y:S01]  /*8310*/  MUFU.EX2 R151, R92 ;  /* 0x0000005c00977308 */ /* 0x0009e20000000800 */
[C---:B------:R-:W-:Y:S03]  /*8320*/  HMMA.16816.F32.BF16 R52, R128.reuse, R60, R52 ;  /* 0x0000003c8034723c */ /* 0x040fe60000041834 */
[----:B--2---:R-:W-:Y:S01]  /*8330*/  LDSM.16.MT88.4 R88, [R236+0x900] ;  /* 0x00090000ec58783b */ /* 0x004fe20000004200 */
[----:B-----5:R-:W-:Y:S03]  /*8340*/  F2FP.BF16.PACK_AB R71, R141, R216 ;  /* 0x000000d88d47723e */ /* 0x020fe600000010ff */
[C---:B------:R-:W-:Y:S01]  /*8350*/  FMUL.FTZ R60, R2.reuse, R72 ;  /* 0x00000048023c7220 */ /* 0x040fe20000410000 */
[C---:B------:R-:W-:Y:S01]  /*8360*/  HMMA.16816.F32.BF16 R56, R128.reuse, R62, R56 ;  /* 0x0000003e8038723c */ /* 0x040fe20000041838 */
[----:B------:R-:W-:Y:S03]  /*8370*/  MUFU.EX2 R211, R211 ;  /* 0x000000d300d37308 */ /* 0x000fe60000000800 */
[----:B------:R-:W-:Y:S01]  /*8380*/  FMUL.FTZ R61, R2, R73 ;  /* 0x00000049023d7220 */ /* 0x000fe20000410000 */
[----:B-1----:R-:W-:Y:S02]  /*8390*/  F2FP.BF16.PACK_AB R70, R107, R106 ;  /* 0x0000006a6b46723e */ /* 0x002fe400000010ff */
[C---:B------:R-:W-:Y:S02]  /*83a0*/  FMUL.FTZ R62, R0.reuse, R74 ;  /* 0x0000004a003e7220 */ /* 0x040fe40000410000 */
[----:B------:R-:W-:Y:S02]  /*83b0*/  FMUL.FTZ R63, R0, R75 ;  /* 0x0000004b003f7220 */ /* 0x000fe40000410000 */
[----:B------:R-:W1:Y:S01]  /*83c0*/  LDSM.16.MT88.4 R72, [R237+0x900] ;  /* 0x00090000ed48783b */ /* 0x000e620000004200 */
[----:B------:R-:W-:Y:S04]  /*83d0*/  MUFU.EX2 R208, R208 ;  /* 0x000000d000d07308 */ /* 0x000fe80000000800 */
[C---:B------:R-:W-:Y:S03]  /*83e0*/  HMMA.16816.F32.BF16 R60, R128.reuse, R84, R60 ;  /* 0x00000054803c723c */ /* 0x040fe6000004183c */
[----:B----4-:R-:W-:Y:S03]  /*83f0*/  LDSM.16.MT88.4 R92, [R237+0x5100] ;  /* 0x00510000ed5c783b */ /* 0x010fe60000004200 */
[----:B------:R-:W-:Y:S02]  /*8400*/  MUFU.EX2 R209, R209 ;  /* 0x000000d100d17308 */ /* 0x000fe40000000800 */
[----:B------:R-:W-:Y:S03]  /*8410*/  HMMA.16816.F32.BF16 R64, R128, R86, R64 ;  /* 0x000000568040723c */ /* 0x000fe60000041840 */
[----:B------:R-:W2:Y:S05]  /*8420*/  LDSM.16.MT88.4 R84, [R240+0x4900] ;  /* 0x00490000f054783b */ /* 0x000eaa0000004200 */
[C---:B------:R-:W-:Y:S01]  /*8430*/  HMMA.16816.F32.BF16 R4, R68.reuse, R76, R4 ;  /* 0x0000004c4404723c */ /* 0x040fe20000041804 */
[----:B------:R-:W-:Y:S07]  /*8440*/  MUFU.EX2 R207, R207 ;  /* 0x000000cf00cf7308 */ /* 0x000fee0000000800 */
[C---:B------:R-:W-:Y:S01]  /*8450*/  HMMA.16816.F32.BF16 R8, R68.reuse, R78, R8 ;  /* 0x0000004e4408723c */ /* 0x040fe20000041808 */
[----:B------:R-:W4:Y:S02]  /*8460*/  LDSM.16.MT88.4 R76, [R238+0x4900] ;  /* 0x00490000ee4c783b */ /* 0x000f240000004200 */
[----:B------:R-:W-:Y:S05]  /*8470*/  MUFU.EX2 R205, R205 ;  /* 0x000000cd00cd7308 */ /* 0x000fea0000000800 */
[C---:B------:R-:W-:Y:S05]  /*8480*/  HMMA.16816.F32.BF16 R12, R68.reuse, R80, R12 ;  /* 0x00000050440c723c */ /* 0x040fea000004180c */
[----:B------:R-:W-:Y:S02]  /*8490*/  MUFU.EX2 R134, R134 ;  /* 0x0000008600867308 */ /* 0x000fe40000000800 */
[--C-:B------:R-:W-:Y:S01]  /*84a0*/  FFMA.FTZ R80, R142, c[0x0][0x2d0], -R210.reuse ;  /* 0x0000b4008e507a23 */ /* 0x100fe200000108d2 */
[C---:B------:R-:W-:Y:S07]  /*84b0*/  HMMA.16816.F32.BF16 R16, R68.reuse, R82, R16 ;  /* 0x000000524410723c */ /* 0x040fee0000041810 */
[----:B------:R5:W2:Y:S01]  /*84c0*/  MUFU.EX2 R142, R80 ;  /* 0x00000050008e7308 */ /* 0x000aa20000000800 */
[C---:B-1----:R-:W-:Y:S08]  /*84d0*/  HMMA.16816.F32.BF16 R20, R68.reuse, R72, R20 ;  /* 0x000000484414723c */ /* 0x042ff00000041814 */
[C---:B------:R-:W-:Y:S01]  /*84e0*/  HMMA.16816.F32.BF16 R24, R68.reuse, R74, R24 ;  /* 0x0000004a4418723c */ /* 0x040fe20000041818 */
[----:B------:R-:W1:Y:S07]  /*84f0*/  LDSM.16.MT88.4 R72, [R237+0x4900] ;  /* 0x00490000ed48783b */ /* 0x000e6e0000004200 */
[C---:B------:R-:W-:Y:S01]  /*8500*/  HMMA.16816.F32.BF16 R28, R68.reuse, R88, R28 ;  /* 0x00000058441c723c */ /* 0x040fe2000004181c */
[----:B-----5:R-:W5:Y:S07]  /*8510*/  LDSM.16.MT88.4 R80, [R236+0x4900] ;  /* 0x00490000ec50783b */ /* 0x020f6e0000004200 */
[C---:B------:R-:W-:Y:S04]  /*8520*/  HMMA.16816.F32.BF16 R32, R68.reuse, R90, R32 ;  /* 0x0000005a4420723c */ /* 0x040fe80000041820 */
[----:B------:R-:W-:Y:S02]  /*8530*/  FFMA.FTZ R89, R153, c[0x0][0x2d0], -R210 ;  /* 0x0000b40099597a23 */ /* 0x000fe400000108d2 */
[----:B------:R-:W-:Y:S02]  /*8540*/  FFMA.FTZ R88, R150, c[0x0][0x2d0], -R204 ;  /* 0x0000b40096587a23 */ /* 0x000fe400000108cc */
[C---:B--2---:R-:W-:Y:S01]  /*8550*/  HMMA.16816.F32.BF16 R36, R68.reuse, R84, R36 ;  /* 0x000000544424723c */ /* 0x044fe20000041824 */
[----:B------:R-:W-:Y:S03]  /*8560*/  MUFU.EX2 R146, R89 ;  /* 0x0000005900927308 */ /* 0x000fe60000000800 */
[----:B------:R-:W-:Y:S03]  /*8570*/  FFMA.FTZ R90, R121, c[0x0][0x2d0], -R210 ;  /* 0x0000b400795a7a23 */ /* 0x000fe600000108d2 */
[--C-:B------:R-:W-:Y:S01]  /*8580*/  FFMA.FTZ R85, R154, c[0x0][0x2d0], -R204.reuse ;  /* 0x0000b4009a557a23 */ /* 0x100fe200000108cc */
[C---:B------:R-:W-:Y:S03]  /*8590*/  HMMA.16816.F32.BF16 R40, R68.reuse, R86, R40 ;  /* 0x000000564428723c */ /* 0x040fe60000041828 */
[----:B------:R-:W2:Y:S01]  /*85a0*/  MUFU.EX2 R153, R90 ;  /* 0x0000005a00997308 */ /* 0x000ea20000000800 */
[--C-:B------:R-:W-:Y:S03]  /*85b0*/  FFMA.FTZ R84, R159, c[0x0][0x2d0], -R204.reuse ;  /* 0x0000b4009f547a23 */ /* 0x100fe600000108cc */
[----:B------:R-:W-:Y:S01]  /*85c0*/  FFMA.FTZ R86, R155, c[0x0][0x2d0], -R204 ;  /* 0x0000b4009b567a23 */ /* 0x000fe200000108cc */
[C---:B----4-:R-:W-:Y:S05]  /*85d0*/  HMMA.16816.F32.BF16 R44, R68.reuse, R76, R44 ;  /* 0x0000004c442c723c */ /* 0x050fea000004182c */
[----:B------:R-:W-:Y:S03]  /*85e0*/  MUFU.EX2 R154, R85 ;  /* 0x00000055009a7308 */ /* 0x000fe60000000800 */
[C---:B------:R-:W-:Y:S01]  /*85f0*/  HMMA.16816.F32.BF16 R48, R68.reuse, R78, R48 ;  /* 0x0000004e4430723c */ /* 0x040fe20000041830 */
[----:B------:R-:W4:Y:S06]  /*8600*/  LDSM.16.MT88.4 R76, [R240+0x1100] ;  /* 0x00110000f04c783b */ /* 0x000f2c0000004200 */
[----:B------:R2:W-:Y:S01]  /*8610*/  MUFU.EX2 R155, R86 ;  /* 0x00000056009b7308 */ /* 0x0005e20000000800 */
[C---:B-1----:R-:W-:Y:S08]  /*8620*/  HMMA.16816.F32.BF16 R52, R68.reuse, R72, R52 ;  /* 0x000000484434723c */ /* 0x042ff00000041834 */
[C---:B------:R-:W-:Y:S01]  /*8630*/  HMMA.16816.F32.BF16 R56, R68.reuse, R74, R56 ;  /* 0x0000004a4438723c */ /* 0x040fe20000041838 */
[----:B------:R-:W1:Y:S01]  /*8640*/  MUFU.EX2 R159, R84 ;  /* 0x00000054009f7308 */ /* 0x000e620000000800 */
[----:B------:R-:W4:Y:S06]  /*8650*/  LDSM.16.MT88.4 R72, [R238+0x1100] ;  /* 0x00110000ee48783b */ /* 0x000f2c0000004200 */
[C---:B-----5:R-:W-:Y:S03]  /*8660*/  HMMA.16816.F32.BF16 R60, R68.reuse, R80, R60 ;  /* 0x00000050443c723c */ /* 0x060fe6000004183c */
[----:B------:R-:W5:Y:S01]  /*8670*/  MUFU.EX2 R150, R88 ;  /* 0x0000005800967308 */ /* 0x000f620000000800 */
[----:B--2---:R-:W-:Y:S04]  /*8680*/  FFMA.FTZ R86, R158, c[0x0][0x2d0], -R210 ;  /* 0x0000b4009e567a23 */ /* 0x004fe800000108d2 */
[----:B------:R-:W-:Y:S01]  /*8690*/  HMMA.16816.F32.BF16 R64, R68, R82, R64 ;  /* 0x000000524440723c */ /* 0x000fe20000041840 */
[----:B------:R-:W2:Y:S04]  /*86a0*/  LDSM.16.MT88.4 R80, [R237+0x1100] ;  /* 0x00110000ed50783b */ /* 0x000ea80000004200 */
[----:B------:R4:W-:Y:S02]  /*86b0*/  MUFU.EX2 R158, R86 ;  /* 0x00000056009e7308 */ /* 0x0009e40000000800 */
[----:B------:R-:W-:Y:S01]  /*86c0*/  F2FP.BF16.PACK_AB R68, R151, R142 ;  /* 0x0000008e9744723e */ /* 0x000fe200000010ff */
[----:B---3--:R-:W-:Y:S01]  /*86d0*/  FFMA.FTZ R198, R0, R123, R198 ;  /* 0x0000007b00c67223 */ /* 0x008fe200000100c6 */
[----:B------:R-:W-:Y:S03]  /*86e0*/  F2FP.BF16.PACK_AB R70, R153, R146 ;  /* 0x000000929946723e */ /* 0x000fe600000010ff */
[----:B-1----:R-:W-:Y:S01]  /*86f0*/  F2FP.BF16.PACK_AB R71, R159, R154 ;  /* 0x0000009a9f47723e */ /* 0x002fe200000010ff */
[----:B------:R-:W-:Y:S04]  /*8700*/  FADD.FTZ R197, R197, R198 ;  /* 0x000000c6c5c57221 */ /* 0x000fe80000010000 */
[----:B------:R-:W-:Y:S01]  /*8710*/  FADD.FTZ R196, R196, R197 ;  /* 0x000000c5c4c47221 */ /* 0x000fe20000010000 */
[----:B-----5:R-:W-:Y:S01]  /*8720*/  F2FP.BF16.PACK_AB R69, R155, R150 ;  /* 0x000000969b45723e */ /* 0x020fe200000010ff */
[----:B------:R-:W-:Y:S02]  /*8730*/  FFMA.FTZ R88, R165, c[0x0][0x2d0], -R210 ;  /* 0x0000b400a5587a23 */ /* 0x000fe400000108d2 */
[----:B------:R-:W-:Y:S02]  /*8740*/  FADD.FTZ R135, R135, R196 ;  /* 0x000000c487877221 */ /* 0x000fe40000010000 */
[----:B------:R1:W3:Y:S02]  /*8750*/  MUFU.EX2 R165, R88 ;  /* 0x0000005800a57308 */ /* 0x0002e40000000800 */
[C---:B----4-:R-:W-:Y:S01]  /*8760*/  HMMA.16816.F32.BF16 R4, R68.reuse, R76, R4 ;  /* 0x0000004c4404723c */ /* 0x050fe20000041804 */
[----:B------:R-:W4:Y:S02]  /*8770*/  LDSM.16.MT88.4 R84, [R236+0x1100] ;  /* 0x00110000ec54783b */ /* 0x000f240000004200 */
[----:B------:R-:W-:Y:S01]  /*8780*/  FADD.FTZ R112, R112, R135 ;  /* 0x0000008770707221 */ /* 0x000fe20000010000 */
[----:B------:R-:W-:Y:S04]  /*8790*/  MOV R135, R132 ;  /* 0x0000008400877202 */ /* 0x000fe80000000f00 */
[C---:B------:R-:W-:Y:S01]  /*87a0*/  HMMA.16816.F32.BF16 R8, R68.reuse, R78, R8 ;  /* 0x0000004e4408723c */ /* 0x040fe20000041808 */
[----:B------:R-:W5:Y:S07]  /*87b0*/  LDSM.16.MT88.4 R76, [R240+0x5100] ;  /* 0x00510000f04c783b */ /* 0x000f6e0000004200 */
[C---:B------:R-:W-:Y:S01]  /*87c0*/  HMMA.16816.F32.BF16 R12, R68.reuse, R72, R12 ;  /* 0x00000048440c723c */ /* 0x040fe2000004180c */
[----:B-1----:R-:W1:Y:S07]  /*87d0*/  LDSM.16.MT88.4 R88, [R238+0x5100] ;  /* 0x00510000ee58783b */ /* 0x002e6e0000004200 */
[C---:B------:R-:W-:Y:S01]  /*87e0*/  HMMA.16816.F32.BF16 R16, R68.reuse, R74, R16 ;  /* 0x0000004a4410723c */ /* 0x040fe20000041810 */
[----:B------:R-:W1:Y:S07]  /*87f0*/  LDSM.16.MT88.4 R72, [R240+0x1900] ;  /* 0x00190000f048783b */ /* 0x000e6e0000004200 */
[C---:B--2---:R-:W-:Y:S08]  /*8800*/  HMMA.16816.F32.BF16 R20, R68.reuse, R80, R20 ;  /* 0x000000504414723c */ /* 0x044ff00000041814 */
[C---:B------:R-:W-:Y:S01]  /*8810*/  HMMA.16816.F32.BF16 R24, R68.reuse, R82, R24 ;  /* 0x000000524418723c */ /* 0x040fe20000041818 */
[----:B------:R-:W2:Y:S07]  /*8820*/  LDSM.16.MT88.4 R80, [R237+0x1900] ;  /* 0x00190000ed50783b */ /* 0x000eae0000004200 */
[C---:B----4-:R-:W-:Y:S08]  /*8830*/  HMMA.16816.F32.BF16 R28, R68.reuse, R84, R28 ;  /* 0x00000054441c723c */ /* 0x050ff0000004181c */
[C---:B------:R-:W-:Y:S01]  /*8840*/  HMMA.16816.F32.BF16 R32, R68.reuse, R86, R32 ;  /* 0x000000564420723c */ /* 0x040fe20000041820 */
[----:B------:R-:W-:Y:S07]  /*8850*/  LDSM.16.MT88.4 R84, [R238+0x5900] ;  /* 0x00590000ee54783b */ /* 0x000fee0000004200 */
[C---:B-----5:R-:W-:Y:S08]  /*8860*/  HMMA.16816.F32.BF16 R36, R68.reuse, R76, R36 ;  /* 0x0000004c4424723c */ /* 0x060ff00000041824 */
[C---:B------:R-:W-:Y:S01]  /*8870*/  HMMA.16816.F32.BF16 R40, R68.reuse, R78, R40 ;  /* 0x0000004e4428723c */ /* 0x040fe20000041828 */
[----:B------:R-:W4:Y:S07]  /*8880*/  LDSM.16.MT88.4 R76, [R236+0x1900] ;  /* 0x00190000ec4c783b */ /* 0x000f2e0000004200 */
[C---:B-1----:R-:W-:Y:S07]  /*8890*/  HMMA.16816.F32.BF16 R44, R68.reuse, R88, R44 ;  /* 0x00000058442c723c */ /* 0x042fee000004182c */
[--C-:B------:R-:W-:Y:S01]  /*88a0*/  FFMA.FTZ R88, R127, c[0x0][0x2d0], -R210.reuse ;  /* 0x0000b4007f587a23 */ /* 0x100fe200000108d2 */
[C---:B------:R-:W-:Y:S03]  /*88b0*/  HMMA.16816.F32.BF16 R48, R68.reuse, R90, R48 ;  /* 0x0000005a4430723c */ /* 0x040fe60000041830 */
[----:B------:R1:W-:Y:S01]  /*88c0*/  MUFU.EX2 R115, R88 ;  /* 0x0000005800737308 */ /* 0x0003e20000000800 */
[--C-:B------:R-:W-:Y:S03]  /*88d0*/  FFMA.FTZ R89, R120, c[0x0][0x2d0], -R210.reuse ;  /* 0x0000b40078597a23 */ /* 0x100fe600000108d2 */
[----:B------:R-:W-:Y:S01]  /*88e0*/  FFMA.FTZ R91, R125, c[0x0][0x2d0], -R210 ;  /* 0x0000b4007d5b7a23 */ /* 0x000fe200000108d2 */
[C---:B------:R-:W-:Y:S04]  /*88f0*/  HMMA.16816.F32.BF16 R52, R68.reuse, R92, R52 ;  /* 0x0000005c4434723c */ /* 0x040fe80000041834 */
[----:B------:R-:W-:Y:S01]  /*8900*/  FFMA.FTZ R90, R164, c[0x0][0x2d0], -R204 ;  /* 0x0000b400a45a7a23 */ /* 0x000fe200000108cc */
[----:B------:R5:W-:Y:S02]  /*8910*/  MUFU.EX2 R122, R91 ;  /* 0x0000005b007a7308 */ /* 0x000be40000000800 */
[----:B------:R-:W-:Y:S01]  /*8920*/  FFMA.FTZ R92, R126, c[0x0][0x2d0], -R210 ;  /* 0x0000b4007e5c7a23 */ /* 0x000fe200000108d2 */
[C---:B------:R-:W-:Y:S07]  /*8930*/  HMMA.16816.F32.BF16 R56, R68.reuse, R94, R56 ;  /* 0x0000005e4438723c */ /* 0x040fee0000041838 */
[----:B------:R2:W-:Y:S01]  /*8940*/  MUFU.EX2 R120, R92 ;  /* 0x0000005c00787308 */ /* 0x0005e20000000800 */
[C---:B------:R-:W-:Y:S04]  /*8950*/  HMMA.16816.F32.BF16 R60, R68.reuse, R96, R60 ;  /* 0x00000060443c723c */ /* 0x040fe8000004183c */
[----:B-1----:R-:W-:Y:S02]  /*8960*/  FFMA.FTZ R88, R124, c[0x0][0x2d0], -R204 ;  /* 0x0000b4007c587a23 */ /* 0x002fe400000108cc */
[----:B------:R-:W-:Y:S01]  /*8970*/  LDSM.16.MT88.4 R124, [R240+0x3900] ;  /* 0x00390000f07c783b */ /* 0x000fe20000004200 */
[----:B------:R-:W-:Y:S01]  /*8980*/  FFMA.FTZ R97, R170, c[0x0][0x2d0], -R210 ;  /* 0x0000b400aa617a23 */ /* 0x000fe200000108d2 */
[----:B------:R-:W-:Y:S01]  /*8990*/  HMMA.16816.F32.BF16 R64, R68, R98, R64 ;  /* 0x000000624440723c */ /* 0x000fe20000041840 */
[----:B------:R1:W1:Y:S03]  /*89a0*/  MUFU.EX2 R114, R89 ;  /* 0x0000005900727308 */ /* 0x0002660000000800 */
[--C-:B------:R-:W-:Y:S02]  /*89b0*/  FFMA.FTZ R96, R169, c[0x0][0x2d0], -R204.reuse ;  /* 0x0000b400a9607a23 */ /* 0x100fe400000108cc */
[----:B-----5:R-:W-:Y:S01]  /*89c0*/  FFMA.FTZ R91, R160, c[0x0][0x2d0], -R204 ;  /* 0x0000b400a05b7a23 */ /* 0x020fe200000108cc */
[----:B---3--:R-:W-:Y:S01]  /*89d0*/  F2FP.BF16.PACK_AB R68, R165, R158 ;  /* 0x0000009ea544723e */ /* 0x008fe200000010ff */
[----:B------:R-:W-:Y:S01]  /*89e0*/  FFMA.FTZ R98, R140, c[0x0][0x2d0], -R210 ;  /* 0x0000b4008c627a23 */ /* 0x000fe200000108d2 */
[----:B------:R-:W-:Y:S02]  /*89f0*/  F2FP.BF16.PACK_AB R70, R167, R162 ;  /* 0x000000a2a746723e */ /* 0x000fe400000010ff */
[----:B------:R-:W-:Y:S01]  /*8a00*/  MUFU.EX2 R164, R90 ;  /* 0x0000005a00a47308 */ /* 0x000fe20000000800 */
[----:B------:R-:W-:Y:S02]  /*8a10*/  F2FP.BF16.PACK_AB R69, R171, R166 ;  /* 0x000000a6ab45723e */ /* 0x000fe400000010ff */
[----:B------:R-:W-:Y:S01]  /*8a20*/  F2FP.BF16.PACK_AB R71, R152, R144 ;  /* 0x000000909847723e */ /* 0x000fe200000010ff */
[----:B--2---:R-:W-:Y:S06]  /*8a30*/  LDSM.16.MT88.4 R92, [R237+0x6100] ;  /* 0x00610000ed5c783b */ /* 0x004fec0000004200 */
[C---:B------:R-:W-:Y:S01]  /*8a40*/  HMMA.16816.F32.BF16 R4, R68.reuse, R72, R4 ;  /* 0x000000484404723c */ /* 0x040fe20000041804 */
[----:B------:R-:W-:Y:S02]  /*8a50*/  MUFU.EX2 R160, R91 ;  /* 0x0000005b00a07308 */ /* 0x000fe40000000800 */
[--C-:B-1----:R-:W-:Y:S05]  /*8a60*/  FFMA.FTZ R89, R168, c[0x0][0x2d0], -R204.reuse ;  /* 0x0000b400a8597a23 */ /* 0x102fea00000108cc */
[C---:B------:R-:W-:Y:S01]  /*8a70*/  HMMA.16816.F32.BF16 R8, R68.reuse, R74, R8 ;  /* 0x0000004a4408723c */ /* 0x040fe20000041808 */
[----:B------:R-:W1:Y:S02]  /*8a80*/  LDSM.16.MT88.4 R72, [R240+0x5900] ;  /* 0x00590000f048783b */ /* 0x000e640000004200 */
[----:B------:R-:W-:Y:S05]  /*8a90*/  MUFU.EX2 R170, R97 ;  /* 0x0000006100aa7308 */ /* 0x000fea0000000800 */
[C---:B------:R-:W-:Y:S05]  /*8aa0*/  HMMA.16816.F32.BF16 R12, R68.reuse, R100, R12 ;  /* 0x00000064440c723c */ /* 0x040fea000004180c */
[----:B------:R-:W-:Y:S02]  /*8ab0*/  MUFU.EX2 R140, R98 ;  /* 0x00000062008c7308 */ /* 0x000fe40000000800 */
[--C-:B------:R-:W-:Y:S01]  /*8ac0*/  FFMA.FTZ R101, R163, c[0x0][0x2d0], -R204.reuse ;  /* 0x0000b400a3657a23 */ /* 0x100fe200000108cc */
[C---:B------:R-:W-:Y:S04]  /*8ad0*/  HMMA.16816.F32.BF16 R16, R68.reuse, R102, R16 ;  /* 0x000000664410723c */ /* 0x040fe80000041810 */
[--C-:B------:R-:W-:Y:S03]  /*8ae0*/  FFMA.FTZ R100, R157, c[0x0][0x2d0], -R204.reuse ;  /* 0x0000b4009d647a23 */ /* 0x100fe600000108cc */
[----:B------:R2:W-:Y:S01]  /*8af0*/  MUFU.EX2 R169, R96 ;  /* 0x0000006000a97308 */ /* 0x0005e20000000800 */
[C---:B------:R-:W-:Y:S04]  /*8b00*/  HMMA.16816.F32.BF16 R20, R68.reuse, R80, R20 ;  /* 0x000000504414723c */ /* 0x040fe80000041814 */
[----:B------:R-:W-:Y:S04]  /*8b10*/  FFMA.FTZ R102, R161, c[0x0][0x2d0], -R204 ;  /* 0x0000b400a1667a23 */ /* 0x000fe800000108cc */
[C---:B------:R-:W-:Y:S01]  /*8b20*/  HMMA.16816.F32.BF16 R24, R68.reuse, R82, R24 ;  /* 0x000000524418723c */ /* 0x040fe20000041818 */
[----:B------:R-:W3:Y:S01]  /*8b30*/  LDSM.16.MT88.4 R80, [R237+0x5900] ;  /* 0x00590000ed50783b */ /* 0x000ee20000004200 */
[----:B------:R-:W-:Y:S06]  /*8b40*/  MUFU.EX2 R161, R102 ;  /* 0x0000006600a17308 */ /* 0x000fec0000000800 */
[C---:B----4-:R-:W-:Y:S04]  /*8b50*/  HMMA.16816.F32.BF16 R28, R68.reuse, R76, R28 ;  /* 0x0000004c441c723c */ /* 0x050fe8000004181c */
[----:B------:R-:W-:Y:S01]  /*8b60*/  MUFU.EX2 R163, R101 ;  /* 0x0000006500a37308 */ /* 0x000fe20000000800 */
[----:B--2---:R-:W-:Y:S03]  /*8b70*/  LDSM.16.MT88.4 R96, [R238+0x2900] ;  /* 0x00290000ee60783b */ /* 0x004fe60000004200 */
[C---:B------:R-:W-:Y:S06]  /*8b80*/  HMMA.16816.F32.BF16 R32, R68.reuse, R78, R32 ;  /* 0x0000004e4420723c */ /* 0x040fec0000041820 */
[----:B------:R2:W-:Y:S01]  /*8b90*/  MUFU.EX2 R157, R100 ;  /* 0x00000064009d7308 */ /* 0x0005e20000000800 */
[----:B------:R-:W4:Y:S01]  /*8ba0*/  LDSM.16.MT88.4 R76, [R236+0x5900] ;  /* 0x00590000ec4c783b */ /* 0x000f220000004200 */
[C---:B-1----:R-:W-:Y:S08]  /*8bb0*/  HMMA.16816.F32.BF16 R36, R68.reuse, R72, R36 ;  /* 0x000000484424723c */ /* 0x042ff00000041824 */
[C---:B------:R-:W-:Y:S01]  /*8bc0*/  HMMA.16816.F32.BF16 R40, R68.reuse, R74, R40 ;  /* 0x0000004a4428723c */ /* 0x040fe20000041828 */
[----:B------:R-:W1:Y:S01]  /*8bd0*/  LDSM.16.MT88.4 R72, [R240+0x2100] ;  /* 0x00210000f048783b */ /* 0x000e620000004200 */
[----:B------:R5:W1:Y:S06]  /*8be0*/  MUFU.EX2 R168, R89 ;  /* 0x0000005900a87308 */ /* 0x000a6c0000000800 */
[C---:B------:R-:W-:Y:S04]  /*8bf0*/  HMMA.16816.F32.BF16 R44, R68.reuse, R84, R44 ;  /* 0x00000054442c723c */ /* 0x040fe8000004182c */
[----:B------:R4:W1:Y:S01]  /*8c00*/  MUFU.EX2 R121, R88 ;  /* 0x0000005800797308 */ /* 0x0008620000000800 */
[----:B--2---:R-:W-:Y:S03]  /*8c10*/  LDSM.16.MT88.4 R100, [R236+0x3900] ;  /* 0x00390000ec64783b */ /* 0x004fe60000004200 */
[C---:B------:R-:W-:Y:S05]  /*8c20*/  HMMA.16816.F32.BF16 R48, R68.reuse, R86, R48 ;  /* 0x000000564430723c */ /* 0x040fea0000041830 */
[----:B------:R-:W2:Y:S03]  /*8c30*/  LDSM.16.MT88.4 R84, [R238+0x2100] ;  /* 0x00210000ee54783b */ /* 0x000ea60000004200 */
[C---:B---3--:R-:W-:Y:S04]  /*8c40*/  HMMA.16816.F32.BF16 R52, R68.reuse, R80, R52 ;  /* 0x000000504434723c */ /* 0x048fe80000041834 */
[--C-:B-----5:R-:W-:Y:S04]  /*8c50*/  FFMA.FTZ R89, R156, c[0x0][0x2d0], -R210.reuse ;  /* 0x0000b4009c597a23 */ /* 0x120fe800000108d2 */
[C---:B------:R-:W-:Y:S01]  /*8c60*/  HMMA.16816.F32.BF16 R56, R68.reuse, R82, R56 ;  /* 0x000000524438723c */ /* 0x040fe20000041838 */
[----:B------:R-:W3:Y:S01]  /*8c70*/  LDSM.16.MT88.4 R80, [R237+0x2100] ;  /* 0x00210000ed50783b */ /* 0x000ee20000004200 */
[----:B------:R-:W-:Y:S02]  /*8c80*/  MUFU.EX2 R156, R89 ;  /* 0x00000059009c7308 */ /* 0x000fe40000000800 */
[--C-:B----4-:R-:W-:Y:S04]  /*8c90*/  FFMA.FTZ R88, R148, c[0x0][0x2d0], -R210.reuse ;  /* 0x0000b40094587a23 */ /* 0x110fe800000108d2 */
[C---:B------:R-:W-:Y:S04]  /*8ca0*/  HMMA.16816.F32.BF16 R60, R68.reuse, R76, R60 ;  /* 0x0000004c443c723c */ /* 0x040fe8000004183c */
[----:B------:R4:W5:Y:S04]  /*8cb0*/  MUFU.EX2 R148, R88 ;  /* 0x0000005800947308 */ /* 0x0009680000000800 */
[----:B------:R-:W-:Y:S01]  /*8cc0*/  HMMA.16816.F32.BF16 R64, R68, R78, R64 ;  /* 0x0000004e4440723c */ /* 0x000fe20000041840 */
[----:B------:R-:W3:Y:S06]  /*8cd0*/  LDSM.16.MT88.4 R76, [R236+0x2100] ;  /* 0x00210000ec4c783b */ /* 0x000eec0000004200 */
[----:B------:R-:W-:Y:S02]  /*8ce0*/  F2FP.BF16.PACK_AB R68, R115, R114 ;  /* 0x000000727344723e */ /* 0x000fe400000010ff */
[----:B------:R-:W-:Y:S03]  /*8cf0*/  F2FP.BF16.PACK_AB R70, R122, R120 ;  /* 0x000000787a46723e */ /* 0x000fe600000010ff */
[----:B-1----:R-:W-:Y:S02]  /*8d00*/  F2FP.BF16.PACK_AB R69, R164, R168 ;  /* 0x000000a8a445723e */ /* 0x002fe400000010ff */
[----:B------:R-:W-:Y:S01]  /*8d10*/  F2FP.BF16.PACK_AB R71, R160, R121 ;  /* 0x00000079a047723e */ /* 0x000fe200000010ff */
[----:B----4-:R-:W-:Y:S06]  /*8d20*/  LDSM.16.MT88.4 R88, [R238+0x6100] ;  /* 0x00610000ee58783b */ /* 0x010fec0000004200 */
[C---:B------:R-:W-:Y:S08]  /*8d30*/  HMMA.16816.F32.BF16 R4, R68.reuse, R72, R4 ;  /* 0x000000484404723c */ /* 0x040ff00000041804 */
[C---:B------:R-:W-:Y:S01]  /*8d40*/  HMMA.16816.F32.BF16 R8, R68.reuse, R74, R8 ;  /* 0x0000004a4408723c */ /* 0x040fe20000041808 */
[----:B------:R-:W1:Y:S07]  /*8d50*/  LDSM.16.MT88.4 R72, [R240+0x6100] ;  /* 0x00610000f048783b */ /* 0x000e6e0000004200 */
[C---:B--2---:R-:W-:Y:S08]  /*8d60*/  HMMA.16816.F32.BF16 R12, R68.reuse, R84, R12 ;  /* 0x00000054440c723c */ /* 0x044ff0000004180c */
[C---:B------:R-:W-:Y:S01]  /*8d70*/  HMMA.16816.F32.BF16 R16, R68.reuse, R86, R16 ;  /* 0x000000564410723c */ /* 0x040fe20000041810 */
[----:B------:R-:W2:Y:S07]  /*8d80*/  LDSM.16.MT88.4 R84, [R236+0x6100] ;  /* 0x00610000ec54783b */ /* 0x000eae0000004200 */
[C---:B---3--:R-:W-:Y:S08]  /*8d90*/  HMMA.16816.F32.BF16 R20, R68.reuse, R80, R20 ;  /* 0x000000504414723c */ /* 0x048ff00000041814 */
[C---:B------:R-:W-:Y:S01]  /*8da0*/  HMMA.16816.F32.BF16 R24, R68.reuse, R82, R24 ;  /* 0x000000524418723c */ /* 0x040fe20000041818 */
[----:B------:R-:W3:Y:S07]  /*8db0*/  LDSM.16.MT88.4 R80, [R240+0x2900] ;  /* 0x00290000f050783b */ /* 0x000eee0000004200 */
[C---:B------:R-:W-:Y:S08]  /*8dc0*/  HMMA.16816.F32.BF16 R28, R68.reuse, R76, R28 ;  /* 0x0000004c441c723c */ /* 0x040ff0000004181c */
[C---:B------:R-:W-:Y:S01]  /*8dd0*/  HMMA.16816.F32.BF16 R32, R68.reuse, R78, R32 ;  /* 0x0000004e4420723c */ /* 0x040fe20000041820 */
[----:B------:R-:W4:Y:S07]  /*8de0*/  LDSM.16.MT88.4 R76, [R237+0x2900] ;  /* 0x00290000ed4c783b */ /* 0x000f2e0000004200 */
[C---:B-1----:R-:W-:Y:S08]  /*8df0*/  HMMA.16816.F32.BF16 R36, R68.reuse, R72, R36 ;  /* 0x000000484424723c */ /* 0x042ff00000041824 */
[C---:B------:R-:W-:Y:S01]  /*8e00*/  HMMA.16816.F32.BF16 R40, R68.reuse, R74, R40 ;  /* 0x0000004a4428723c */ /* 0x040fe20000041828 */
[----:B------:R-:W1:Y:S07]  /*8e10*/  LDSM.16.MT88.4 R72, [R236+0x2900] ;  /* 0x00290000ec48783b */ /* 0x000e6e0000004200 */
[C---:B------:R-:W-:Y:S07]  /*8e20*/  HMMA.16816.F32.BF16 R44, R68.reuse, R88, R44 ;  /* 0x00000058442c723c */ /* 0x040fee000004182c */
[--C-:B------:R-:W-:Y:S01]  /*8e30*/  FFMA.FTZ R88, R149, c[0x0][0x2d0], -R210.reuse ;  /* 0x0000b40095587a23 */ /* 0x100fe200000108d2 */
[C---:B------:R-:W-:Y:S03]  /*8e40*/  HMMA.16816.F32.BF16 R48, R68.reuse, R90, R48 ;  /* 0x0000005a4430723c */ /* 0x040fe60000041830 */
[----:B------:R-:W-:Y:S01]  /*8e50*/  MUFU.EX2 R149, R88 ;  /* 0x0000005800957308 */ /* 0x000fe20000000800 */
[--C-:B------:R-:W-:Y:S03]  /*8e60*/  FFMA.FTZ R89, R145, c[0x0][0x2d0], -R210.reuse ;  /* 0x0000b40091597a23 */ /* 0x100fe600000108d2 */
[--C-:B------:R-:W-:Y:S01]  /*8e70*/  FFMA.FTZ R91, R147, c[0x0][0x2d0], -R210.reuse ;  /* 0x0000b400935b7a23 */ /* 0x100fe200000108d2 */
[C---:B------:R-:W-:Y:S04]  /*8e80*/  HMMA.16816.F32.BF16 R52, R68.reuse, R92, R52 ;  /* 0x0000005c4434723c */ /* 0x040fe80000041834 */
[--C-:B------:R-:W-:Y:S01]  /*8e90*/  FFMA.FTZ R90, R143, c[0x0][0x2d0], -R210.reuse ;  /* 0x0000b4008f5a7a23 */ /* 0x100fe200000108d2 */
[----:B------:R-:W1:Y:S01]  /*8ea0*/  MUFU.EX2 R147, R91 ;  /* 0x0000005b00937308 */ /* 0x000e620000000800 */
[----:B------:R-:W-:Y:S02]  /*8eb0*/  FFMA.FTZ R210, R206, c[0x0][0x2d0], -R210 ;  /* 0x0000b400ced27a23 */ /* 0x000fe400000108d2 */
[C---:B------:R-:W-:Y:S01]  /*8ec0*/  HMMA.16816.F32.BF16 R56, R68.reuse, R94, R56 ;  /* 0x0000005e4438723c */ /* 0x040fe20000041838 */
[----:B------:R-:W-:Y:S03]  /*8ed0*/  LDSM.16.MT88.4 R92, [R237+0x7100] ;  /* 0x00710000ed5c783b */ /* 0x000fe60000004200 */
[--C-:B------:R-:W-:Y:S01]  /*8ee0*/  FFMA.FTZ R206, R203, c[0x0][0x2d0], -R204.reuse ;  /* 0x0000b400cbce7a23 */ /* 0x100fe200000108cc */
[----:B------:R-:W-:Y:S01]  /*8ef0*/  MOV R203, R122 ;  /* 0x0000007a00cb7202 */ /* 0x000fe20000000f00 */
[----:B------:R-:W-:Y:S01]  /*8f00*/  FFMA.FTZ R204, R133, c[0x0][0x2d0], -R204 ;  /* 0x0000b40085cc7a23 */ /* 0x000fe200000108cc */
[----:B------:R-:W-:Y:S01]  /*8f10*/  MUFU.EX2 R145, R89 ;  /* 0x0000005900917308 */ /* 0x000fe20000000800 */
[C---:B--2---:R-:W-:Y:S08]  /*8f20*/  HMMA.16816.F32.BF16 R60, R68.reuse, R84, R60 ;  /* 0x00000054443c723c */ /* 0x044ff0000004183c */
[----:B------:R-:W-:Y:S01]  /*8f30*/  HMMA.16816.F32.BF16 R64, R68, R86, R64 ;  /* 0x000000564440723c */ /* 0x000fe20000041840 */
[----:B------:R-:W-:Y:S01]  /*8f40*/  LDSM.16.MT88.4 R84, [R238+0x6900] ;  /* 0x00690000ee54783b */ /* 0x000fe20000004200 */
[----:B------:R2:W1:Y:S05]  /*8f50*/  MUFU.EX2 R143, R90 ;  /* 0x0000005a008f7308 */ /* 0x00046a0000000800 */
[----:B-----5:R-:W-:Y:S02]  /*8f60*/  F2FP.BF16.PACK_AB R68, R148, R156 ;  /* 0x0000009c9444723e */ /* 0x020fe400000010ff */
[----:B------:R-:W-:Y:S03]  /*8f70*/  F2FP.BF16.PACK_AB R70, R140, R170 ;  /* 0x000000aa8c46723e */ /* 0x000fe600000010ff */
[----:B------:R-:W-:Y:S01]  /*8f80*/  F2FP.BF16.PACK_AB R69, R161, R169 ;  /* 0x000000a9a145723e */ /* 0x000fe200000010ff */
[----:B------:R-:W5:Y:S01]  /*8f90*/  MUFU.EX2 R210, R210 ;  /* 0x000000d200d27308 */ /* 0x000f620000000800 */
[----:B------:R-:W-:Y:S07]  /*8fa0*/  F2FP.BF16.PACK_AB R71, R157, R163 ;  /* 0x000000a39d47723e */ /* 0x000fee00000010ff */
[C---:B---3--:R-:W-:Y:S02]  /*8fb0*/  HMMA.16816.F32.BF16 R4, R68.reuse, R80, R4 ;  /* 0x000000504404723c */ /* 0x048fe40000041804 */
[----:B------:R-:W-:Y:S01]  /*8fc0*/  MUFU.EX2 R133, R204 ;  /* 0x000000cc00857308 */ /* 0x000fe20000000800 */
[----:B--2---:R-:W-:Y:S05]  /*8fd0*/  LDSM.16.MT88.4 R88, [R238+0x7100] ;  /* 0x00710000ee58783b */ /* 0x004fea0000004200 */
[C---:B------:R-:W-:Y:S04]  /*8fe0*/  HMMA.16816.F32.BF16 R8, R68.reuse, R82, R8 ;  /* 0x000000524408723c */ /* 0x040fe80000041808 */
[----:B------:R-:W2:Y:S01]  /*8ff0*/  MUFU.EX2 R206, R206 ;  /* 0x000000ce00ce7308 */ /* 0x000ea20000000800 */
[----:B------:R-:W3:Y:S03]  /*9000*/  LDSM.16.MT88.4 R80, [R240+0x6900] ;  /* 0x00690000f050783b */ /* 0x000ee60000004200 */
[C---:B------:R-:W-:Y:S08]  /*9010*/  HMMA.16816.F32.BF16 R12, R68.reuse, R96, R12 ;  /* 0x00000060440c723c */ /* 0x040ff0000004180c */
[C---:B------:R-:W-:Y:S01]  /*9020*/  HMMA.16816.F32.BF16 R16, R68.reuse, R98, R16 ;  /* 0x000000624410723c */ /* 0x040fe20000041810 */
[----:B------:R-:W-:Y:S07]  /*9030*/  LDSM.16.MT88.4 R96, [R236+0x7100] ;  /* 0x00710000ec60783b */ /* 0x000fee0000004200 */
[C---:B----4-:R-:W-:Y:S08]  /*9040*/  HMMA.16816.F32.BF16 R20, R68.reuse, R76, R20 ;  /* 0x0000004c4414723c */ /* 0x050ff00000041814 */
[C---:B------:R-:W-:Y:S01]  /*9050*/  HMMA.16816.F32.BF16 R24, R68.reuse, R78, R24 ;  /* 0x0000004e4418723c */ /* 0x040fe20000041818 */
[----:B------:R-:W4:Y:S07]  /*9060*/  LDSM.16.MT88.4 R76, [R237+0x6900] ;  /* 0x00690000ed4c783b */ /* 0x000f2e0000004200 */
[C---:B-1----:R-:W-:Y:S08]  /*9070*/  HMMA.16816.F32.BF16 R28, R68.reuse, R72, R28 ;  /* 0x00000048441c723c */ /* 0x042ff0000004181c */
[C---:B------:R-:W-:Y:S01]  /*9080*/  HMMA.16816.F32.BF16 R32, R68.reuse, R74, R32 ;  /* 0x0000004a4420723c */ /* 0x040fe20000041820 */
[----:B------:R-:W1:Y:S07]  /*9090*/  LDSM.16.MT88.4 R72, [R236+0x6900] ;  /* 0x00690000ec48783b */ /* 0x000e6e0000004200 */
[C---:B---3--:R-:W-:Y:S08]  /*90a0*/  HMMA.16816.F32.BF16 R36, R68.reuse, R80, R36 ;  /* 0x000000504424723c */ /* 0x048ff00000041824 */
[C---:B------:R-:W-:Y:S01]  /*90b0*/  HMMA.16816.F32.BF16 R40, R68.reuse, R82, R40 ;  /* 0x000000524428723c */ /* 0x040fe20000041828 */
[----:B------:R-:W3:Y:S07]  /*90c0*/  LDSM.16.MT88.4 R80, [R240+0x3100] ;  /* 0x00310000f050783b */ /* 0x000eee0000004200 */
[C---:B------:R-:W-:Y:S08]  /*90d0*/  HMMA.16816.F32.BF16 R44, R68.reuse, R84, R44 ;  /* 0x00000054442c723c */ /* 0x040ff0000004182c */
[C---:B------:R-:W-:Y:S01]  /*90e0*/  HMMA.16816.F32.BF16 R48, R68.reuse, R86, R48 ;  /* 0x000000564430723c */ /* 0x040fe20000041830 */
[----:B------:R-:W-:Y:S07]  /*90f0*/  LDSM.16.MT88.4 R84, [R236+0x3100] ;  /* 0x00310000ec54783b */ /* 0x000fee0000004200 */
[C---:B----4-:R-:W-:Y:S08]  /*9100*/  HMMA.16816.F32.BF16 R52, R68.reuse, R76, R52 ;  /* 0x0000004c4434723c */ /* 0x050ff00000041834 */
[C---:B------:R-:W-:Y:S01]  /*9110*/  HMMA.16816.F32.BF16 R56, R68.reuse, R78, R56 ;  /* 0x0000004e4438723c */ /* 0x040fe20000041838 */
[----:B------:R-:W4:Y:S07]  /*9120*/  LDSM.16.MT88.4 R76, [R238+0x3100] ;  /* 0x00310000ee4c783b */ /* 0x000f2e0000004200 */
[C---:B-1----:R-:W-:Y:S08]  /*9130*/  HMMA.16816.F32.BF16 R60, R68.reuse, R72, R60 ;  /* 0x00000048443c723c */ /* 0x042ff0000004183c */
[----:B------:R-:W-:Y:S01]  /*9140*/  HMMA.16816.F32.BF16 R64, R68, R74, R64 ;  /* 0x0000004a4440723c */ /* 0x000fe20000041840 */
[----:B------:R-:W1:Y:S06]  /*9150*/  LDSM.16.MT88.4 R72, [R237+0x3100] ;  /* 0x00310000ed48783b */ /* 0x000e6c0000004200 */
[----:B------:R-:W-:Y:S02]  /*9160*/  F2FP.BF16.PACK_AB R68, R147, R149 ;  /* 0x000000959344723e */ /* 0x000fe400000010ff */
[----:B------:R-:W-:Y:S03]  /*9170*/  F2FP.BF16.PACK_AB R70, R143, R145 ;  /* 0x000000918f46723e */ /* 0x000fe600000010ff */
[----:B------:R-:W-:Y:S02]  /*9180*/  F2FP.BF16.PACK_AB R69, R217, R219 ;  /* 0x000000dbd945723e */ /* 0x000fe400000010ff */
[----:B------:R-:W-:Y:S07]  /*9190*/  F2FP.BF16.PACK_AB R71, R211, R218 ;  /* 0x000000dad347723e */ /* 0x000fee00000010ff */
[C---:B---3--:R-:W-:Y:S08]  /*91a0*/  HMMA.16816.F32.BF16 R4, R68.reuse, R80, R4 ;  /* 0x000000504404723c */ /* 0x048ff00000041804 */
[C---:B------:R-:W-:Y:S01]  /*91b0*/  HMMA.16816.F32.BF16 R8, R68.reuse, R82, R8 ;  /* 0x000000524408723c */ /* 0x040fe20000041808 */
[----:B------:R-:W3:Y:S07]  /*91c0*/  LDSM.16.MT88.4 R80, [R240+0x7100] ;  /* 0x00710000f050783b */ /* 0x000eee0000004200 */
[C---:B----4-:R-:W-:Y:S01]  /*91d0*/  HMMA.16816.F32.BF16 R12, R68.reuse, R76, R12 ;  /* 0x0000004c440c723c */ /* 0x050fe2000004180c */
[----:B------:R-:W4:Y:S07]  /*91e0*/  LDL.LU R77, [R1+0x10] ;  /* 0x00001000014d7983 */ /* 0x000f2e0000300800 */
[C---:B------:R-:W-:Y:S08]  /*91f0*/  HMMA.16816.F32.BF16 R16, R68.reuse, R78, R16 ;  /* 0x0000004e4410723c */ /* 0x040ff00000041810 */
[C---:B-1----:R-:W-:Y:S07]  /*9200*/  HMMA.16816.F32.BF16 R20, R68.reuse, R72, R20 ;  /* 0x000000484414723c */ /* 0x042fee0000041814 */
[----:B------:R-:W-:Y:S01]  /*9210*/  MOV R73, R121 ;  /* 0x0000007900497202 */ /* 0x000fe20000000f00 */
[C---:B------:R-:W-:Y:S04]  /*9220*/  HMMA.16816.F32.BF16 R24, R68.reuse, R74, R24 ;  /* 0x0000004a4418723c */ /* 0x040fe80000041818 */
[----:B------:R-:W-:Y:S03]  /*9230*/  MOV R72, R120 ;  /* 0x0000007800487202 */ /* 0x000fe60000000f00 */
[----:B------:R-:W-:Y:S01]  /*9240*/  MOV R75, R115 ;  /* 0x00000073004b7202 */ /* 0x000fe20000000f00 */
[C---:B------:R-:W-:Y:S04]  /*9250*/  HMMA.16816.F32.BF16 R28, R68.reuse, R84, R28 ;  /* 0x00000054441c723c */ /* 0x040fe8000004181c */
[----:B------:R-:W-:Y:S04]  /*9260*/  MOV R74, R114 ;  /* 0x00000072004a7202 */ /* 0x000fe80000000f00 */
[C---:B------:R-:W-:Y:S01]  /*9270*/  HMMA.16816.F32.BF16 R32, R68.reuse, R86, R32 ;  /* 0x000000564420723c */ /* 0x040fe20000041820 */
[----:B------:R-:W-:Y:S07]  /*9280*/  LDSM.16.MT88.4 R84, [R238+0x7900] ;  /* 0x00790000ee54783b */ /* 0x000fee0000004200 */
[C---:B---3--:R-:W-:Y:S08]  /*9290*/  HMMA.16816.F32.BF16 R36, R68.reuse, R80, R36 ;  /* 0x000000504424723c */ /* 0x048ff00000041824 */
[C---:B------:R-:W-:Y:S08]  /*92a0*/  HMMA.16816.F32.BF16 R40, R68.reuse, R82, R40 ;  /* 0x000000524428723c */ /* 0x040ff00000041828 */
[C---:B------:R-:W-:Y:S08]  /*92b0*/  HMMA.16816.F32.BF16 R44, R68.reuse, R88, R44 ;  /* 0x00000058442c723c */ /* 0x040ff0000004182c */
[C---:B------:R-:W-:Y:S08]  /*92c0*/  HMMA.16816.F32.BF16 R48, R68.reuse, R90, R48 ;  /* 0x0000005a4430723c */ /* 0x040ff00000041830 */
[C---:B------:R-:W-:Y:S08]  /*92d0*/  HMMA.16816.F32.BF16 R52, R68.reuse, R92, R52 ;  /* 0x0000005c4434723c */ /* 0x040ff00000041834 */
[C---:B------:R-:W-:Y:S01]  /*92e0*/  HMMA.16816.F32.BF16 R56, R68.reuse, R94, R56 ;  /* 0x0000005e4438723c */ /* 0x040fe20000041838 */
[----:B------:R-:W1:Y:S07]  /*92f0*/  LDSM.16.MT88.4 R92, [R240+0x7900] ;  /* 0x00790000f05c783b */ /* 0x000e6e0000004200 */
[C---:B------:R-:W-:Y:S08]  /*9300*/  HMMA.16816.F32.BF16 R60, R68.reuse, R96, R60 ;  /* 0x00000060443c723c */ /* 0x040ff0000004183c */
[----:B------:R-:W-:Y:S07]  /*9310*/  HMMA.16816.F32.BF16 R64, R68, R98, R64 ;  /* 0x000000624440723c */ /* 0x000fee0000041840 */
[----:B------:R-:W-:Y:S02]  /*9320*/  F2FP.BF16.PACK_AB R68, R209, R208 ;  /* 0x000000d0d144723e */ /* 0x000fe400000010ff */
[----:B-----5:R-:W-:Y:S03]  /*9330*/  F2FP.BF16.PACK_AB R70, R210, R207 ;  /* 0x000000cfd246723e */ /* 0x020fe600000010ff */
[----:B--2---:R-:W-:Y:S02]  /*9340*/  F2FP.BF16.PACK_AB R69, R206, R205 ;  /* 0x000000cdce45723e */ /* 0x004fe400000010ff */
[----:B------:R-:W-:Y:S07]  /*9350*/  F2FP.BF16.PACK_AB R71, R133, R134 ;  /* 0x000000868547723e */ /* 0x000fee00000010ff */
[C---:B------:R-:W-:Y:S07]  /*9360*/  HMMA.16816.F32.BF16 R128, R68.reuse, R124, R4 ;  /* 0x0000007c4480723c */ /* 0x040fee0000041804 */
[----:B------:R-:W-:Y:S01]  /*9370*/  FADD.FTZ R5, R113, R112 ;  /* 0x0000007071057221 */ /* 0x000fe20000010000 */
[C---:B------:R-:W-:Y:S04]  /*9380*/  HMMA.16816.F32.BF16 R124, R68.reuse, R126, R8 ;  /* 0x0000007e447c723c */ /* 0x040fe80000041808 */
[----:B------:R-:W-:Y:S04]  /*9390*/  FADD.FTZ R216, R216, R5 ;  /* 0x00000005d8d87221 */ /* 0x000fe80000010000 */
[----:B------:R-:W-:Y:S01]  /*93a0*/  FADD.FTZ R5, R141, R216 ;  /* 0x000000d88d057221 */ /* 0x000fe20000010000 */
[C---:B------:R-:W-:Y:S08]  /*93b0*/  HMMA.16816.F32.BF16 R120, R68.reuse, R116, R12 ;  /* 0x000000744478723c */ /* 0x040ff0000004180c */
[C---:B------:R-:W-:Y:S08]  /*93c0*/  HMMA.16816.F32.BF16 R116, R68.reuse, R118, R16 ;  /* 0x000000764474723c */ /* 0x040ff00000041810 */
[C---:B------:R-:W-:Y:S08]  /*93d0*/  HMMA.16816.F32.BF16 R112, R68.reuse, R108, R20 ;  /* 0x0000006c4470723c */ /* 0x040ff00000041814 */
[C---:B------:R-:W-:Y:S04]  /*93e0*/  HMMA.16816.F32.BF16 R108, R68.reuse, R110, R24 ;  /* 0x0000006e446c723c */ /* 0x040fe80000041818 */
[----:B----4-:R-:W-:Y:S02]  /*93f0*/  FFMA.FTZ R202, R2, R77, R202 ;  /* 0x0000004d02ca7223 */ /* 0x010fe400000100ca */
[----:B------:R-:W-:Y:S01]  /*9400*/  FADD.FTZ R2, R150, R5 ;  /* 0x0000000596027221 */ /* 0x000fe20000010000 */
[----:B------:R-:W2:Y:S01]  /*9410*/  LDSM.16.MT88.4 R76, [R237+0x7900] ;  /* 0x00790000ed4c783b */ /* 0x000ea20000004200 */
[----:B------:R-:W-:Y:S04]  /*9420*/  FADD.FTZ R201, R201, R202 ;  /* 0x000000cac9c97221 */ /* 0x000fe80000010000 */
[----:B------:R-:W-:Y:S02]  /*9430*/  FADD.FTZ R7, R155, R2 ;  /* 0x000000029b077221 */ /* 0x000fe40000010000 */
        /* <DEDUP_REMOVED lines=13> */
[C---:B------:R-:W-:Y:S03]  /*9510*/  HMMA.16816.F32.BF16 R104, R68.reuse, R100, R28 ;  /* 0x000000644468723c */ /* 0x040fe6000004181c */
[----:B------:R-:W-:Y:S02]  /*9520*/  FADD.FTZ R5, R151, R0 ;  /* 0x0000000097057221 */ /* 0x000fe40000010000 */
[----:B------:R-:W-:Y:S02]  /*9530*/  FADD.FTZ R9, R168, R9 ;  /* 0x00000009a8097221 */ /* 0x000fe40000010000 */
[----:B------:R-:W-:Y:S01]  /*9540*/  FADD.FTZ R0, R146, R5 ;  /* 0x0000000592007221 */ /* 0x000fe20000010000 */
[C---:B------:R-:W-:Y:S04]  /*9550*/  HMMA.16816.F32.BF16 R100, R68.reuse, R102, R32 ;  /* 0x000000664464723c */ /* 0x040fe80000041820 */
[----:B------:R-:W-:Y:S02]  /*9560*/  FADD.FTZ R5, R153, R0 ;  /* 0x0000000099057221 */ /* 0x000fe40000010000 */
[----:B------:R-:W-:Y:S02]  /*9570*/  FADD.FTZ R2, R164, R9 ;  /* 0x00000009a4027221 */ /* 0x000fe40000010000 */
[----:B------:R-:W-:Y:S01]  /*9580*/  FADD.FTZ R0, R158, R5 ;  /* 0x000000059e007221 */ /* 0x000fe20000010000 */
[C---:B-1----:R-:W-:Y:S03]  /*9590*/  HMMA.16816.F32.BF16 R96, R68.reuse, R92, R36 ;  /* 0x0000005c4460723c */ /* 0x042fe60000041824 */
[----:B------:R-:W-:Y:S02]  /*95a0*/  FADD.FTZ R5, R165, R0 ;  /* 0x00000000a5057221 */ /* 0x000fe40000010000 */
[----:B------:R-:W-:Y:S02]  /*95b0*/  FADD.FTZ R11, R73, R2 ;  /* 0x00000002490b7221 */ /* 0x000fe40000010000 */
[----:B------:R-:W-:Y:S01]  /*95c0*/  FADD.FTZ R0, R162, R5 ;  /* 0x00000005a2007221 */ /* 0x000fe20000010000 */
[C---:B------:R-:W-:Y:S01]  /*95d0*/  HMMA.16816.F32.BF16 R92, R68.reuse, R94, R40 ;  /* 0x0000005e445c723c */ /* 0x040fe20000041828 */
[----:B------:R-:W1:Y:S03]  /*95e0*/  LDSM.16.MT88.4 R4, [R236+0x7900] ;  /* 0x00790000ec04783b */ /* 0x000e660000004200 */
[----:B------:R-:W-:Y:S04]  /*95f0*/  FADD.FTZ R0, R167, R0 ;  /* 0x00000000a7007221 */ /* 0x000fe80000010000 */
[----:B------:R-:W-:Y:S01]  /*9600*/  FADD.FTZ R0, R74, R0 ;  /* 0x000000004a007221 */ /* 0x000fe20000010000 */
[C---:B------:R-:W-:Y:S03]  /*9610*/  HMMA.16816.F32.BF16 R88, R68.reuse, R84, R44 ;  /* 0x000000544458723c */ /* 0x040fe6000004182c */
[----:B------:R-:W-:Y:S04]  /*9620*/  FADD.FTZ R0, R75, R0 ;  /* 0x000000004b007221 */ /* 0x000fe80000010000 */
[----:B------:R-:W-:Y:S01]  /*9630*/  FADD.FTZ R0, R72, R0 ;  /* 0x0000000048007221 */ /* 0x000fe20000010000 */
[C---:B------:R-:W-:Y:S04]  /*9640*/  HMMA.16816.F32.BF16 R84, R68.reuse, R86, R48 ;  /* 0x000000564454723c */ /* 0x040fe80000041830 */
[----:B------:R-:W-:Y:S02]  /*9650*/  FADD.FTZ R9, R203, R0 ;  /* 0x00000000cb097221 */ /* 0x000fe40000010000 */
[----:B------:R-:W-:Y:S02]  /*9660*/  FADD.FTZ R0, R160, R11 ;  /* 0x0000000ba0007221 */ /* 0x000fe40000010000 */
[----:B------:R-:W-:Y:S01]  /*9670*/  FADD.FTZ R9, R156, R9 ;  /* 0x000000099c097221 */ /* 0x000fe20000010000 */
[C---:B--2---:R-:W-:Y:S03]  /*9680*/  HMMA.16816.F32.BF16 R80, R68.reuse, R76, R52 ;  /* 0x0000004c4450723c */ /* 0x044fe60000041834 */
        /* <DEDUP_REMOVED lines=11> */
[----:B------:R-:W-:Y:S04]  /*9740*/  HMMA.16816.F32.BF16 R68, R68, R6, R64 ;  /* 0x000000064444723c */ /* 0x000fe80000041840 */
[----:B------:R-:W-:Y:S02]  /*9750*/  FADD.FTZ R2, R219, R2 ;  /* 0x00000002db027221 */ /* 0x000fe40000010000 */
[----:B------:R-:W-:Y:S02]  /*9760*/  FADD.FTZ R0, R145, R0 ;  /* 0x0000000091007221 */ /* 0x000fe40000010000 */
        /* <DEDUP_REMOVED lines=10> */
[----:B------:R-:W-:Y:S03]  /*9810*/  FADD.FTZ R134, R134, R205 ;  /* 0x000000cd86867221 */ /* 0x000fe60000010000 */
[----:B------:R1:W-:Y:S01]  /*9820*/  STL [R1+0x10], R0 ;  /* 0x0000100001007387 */ /* 0x0003e20000100800 */
[----:B------:R-:W-:Y:S05]  /*9830*/  FADD.FTZ R2, R133, R134 ;  /* 0x0000008685027221 */ /* 0x000fea0000010000 */
[----:B------:R2:W-:Y:S01]  /*9840*/  STL [R1+0xc], R2 ;  /* 0x00000c0201007387 */ /* 0x0005e20000100800 */
[----:B-1----:R-:W-:Y:S01]  /*9850*/  MOV R0, R3 ;  /* 0x0000000300007202 */ /* 0x002fe20000000f00 */
[----:B------:R-:W-:-:S05]  /*9860*/  @P1 BRA `(.L_x_25) ;  /* 0xffffc1c000001947 */ /* 0x000fca000383ffff */
.L_x_24:
[----:B------:R-:W3:Y:S04]  /*9870*/  LDL.LU R4, [R1+0x10] ;  /* 0x0000100001047983 */ /* 0x000ee80000300800 */
[----:B--2---:R-:W2:Y:S01]  /*9880*/  LDL.LU R2, [R1+0xc] ;  /* 0x00000c0001027983 */ /* 0x004ea20000300800 */
[----:B------:R-:W-:-:S03]  /*9890*/  PLOP3.LUT P3, PT, PT, PT, PT, 0x8, 0x0 ;  /* 0x000000000000781c */ /* 0x000fc60003f6e170 */
[----:B---3--:R-:W1:Y:S04]  /*98a0*/  SHFL.BFLY PT, R6, R4, 0x2, 0x1f ;  /* 0x0c401f0004067f89 */ /* 0x008e6800000e0000 */
[----:B--2---:R-:W2:Y:S01]  /*98b0*/  SHFL.BFLY PT, R7, R2, 0x2, 0x1f ;  /* 0x0c401f0002077f89 */ /* 0x004ea200000e0000 */
[----:B-1----:R-:W-:Y:S01]  /*98c0*/  FADD.FTZ R6, R6, R4 ;  /* 0x0000000406067221 */ /* 0x002fe20000010000 */
[----:B------:R-:W-:Y:S01]  /*98d0*/  MOV R4, RZ ;  /* 0x000000ff00047202 */ /* 0x000fe20000000f00 */
[----:B--2---:R-:W-:-:S03]  /*98e0*/  FADD.FTZ R7, R7, R2 ;  /* 0x0000000207077221 */ /* 0x004fc60000010000 */
[----:B------:R-:W1:Y:S01]  /*98f0*/  SHFL.BFLY PT, R5, R6, 0x1, 0x1f ;  /* 0x0c201f0006057f89 */ /* 0x000e6200000e0000 */
[----:B------:R-:W-:-:S03]  /*9900*/  MOV R2, RZ ;  /* 0x000000ff00027202 */ /* 0x000fc60000000f00 */
[----:B------:R-:W2:Y:S01]  /*9910*/  SHFL.BFLY PT, R0, R7, 0x1, 0x1f ;  /* 0x0c201f0007007f89 */ /* 0x000ea200000e0000 */
[----:B-1----:R-:W-:Y:S02]  /*9920*/  FADD.FTZ R5, R6, R5 ;  /* 0x0000000506057221 */ /* 0x002fe40000010000 */
[----:B--2---:R-:W-:-:S03]  /*9930*/  FADD.FTZ R0, R0, R7 ;  /* 0x0000000700007221 */ /* 0x004fc60000010000 */
[----:B------:R-:W-:Y:S02]  /*9940*/  FSETP.NE.FTZ.AND P1, PT, R5, RZ, PT ;  /* 0x000000ff0500720b */ /* 0x000fe40003f35000 */
[----:B------:R-:W-:Y:S02]  /*9950*/  MOV R7, 0xff800000 ;  /* 0xff80000000077802 */ /* 0x000fe40000000f00 */
[----:B------:R-:W-:-:S09]  /*9960*/  FSETP.NE.FTZ.AND P0, PT, R0, RZ, PT ;  /* 0x000000ff0000720b */ /* 0x000fd20003f15000 */
[----:B------:R-:W1:Y:S01]  /*9970*/  @P1 MUFU.RCP R4, R5 ;  /* 0x0000000500041308 */ /* 0x000e620000001000 */
[----:B------:R-:W-:-:S03]  /*9980*/  @P1 MOV R9, 0x3f317218 ;  /* 0x3f31721800091802 */ /* 0x000fc60000000f00 */
[----:B------:R-:W-:Y:S02]  /*9990*/  @P0 MOV R8, 0x3f317218 ;  /* 0x3f31721800080802 */ /* 0x000fe40000000f00 */
[----:B------:R-:W-:Y:S02]  /*99a0*/  @P1 FMUL.FTZ R9, R9, c[0x0][0x2d0] ;  /* 0x0000b40009091a20 */ /* 0x000fe40000410000 */
[----:B------:R-:W-:Y:S01]  /*99b0*/  @P0 MUFU.RCP R2, R0 ;  /* 0x0000000000020308 */ /* 0x000fe20000001000 */
[----:B------:R-:W-:-:S07]  /*99c0*/  @P0 FMUL.FTZ R8, R8, c[0x0][0x2d0] ;  /* 0x0000b40008080a20 */ /* 0x000fce0000410000 */
[----:B------:R-:W2:Y:S01]  /*99d0*/  @P1 MUFU.LG2 R5, R5 ;  /* 0x0000000500051308 */ /* 0x000ea20000000c00 */
[C---:B-1----:R-:W-:Y:S02]  /*99e0*/  FMUL.FTZ R128, R4.reuse, R128 ;  /* 0x0000008004807220 */ /* 0x042fe40000410000 */
[C---:B------:R-:W-:Y:S02]  /*99f0*/  FMUL.FTZ R129, R4.reuse, R129 ;  /* 0x0000008104817220 */ /* 0x040fe40000410000 */
[C---:B------:R-:W-:Y:S02]  /*9a00*/  FMUL.FTZ R124, R4.reuse, R124 ;  /* 0x0000007c047c7220 */ /* 0x040fe40000410000 */
[C---:B------:R-:W-:Y:S01]  /*9a10*/  FMUL.FTZ R125, R4.reuse, R125 ;  /* 0x0000007d047d7220 */ /* 0x040fe20000410000 */
[----:B------:R-:W1:Y:S01]  /*9a20*/  @P0 MUFU.LG2 R0, R0 ;  /* 0x0000000000000308 */ /* 0x000e620000000c00 */
[C---:B------:R-:W-:Y:S02]  /*9a30*/  FMUL.FTZ R120, R4.reuse, R120 ;  /* 0x0000007804787220 */ /* 0x040fe40000410000 */
[----:B------:R-:W-:-:S02]  /*9a40*/  FMUL.FTZ R121, R4, R121 ;  /* 0x0000007904797220 */ /* 0x000fc40000410000 */
[C---:B------:R-:W-:Y:S02]  /*9a50*/  FMUL.FTZ R116, R4.reuse, R116 ;  /* 0x0000007404747220 */ /* 0x040fe40000410000 */
[C---:B------:R-:W-:Y:S02]  /*9a60*/  FMUL.FTZ R117, R4.reuse, R117 ;  /* 0x0000007504757220 */ /* 0x040fe40000410000 */
[----:B--2---:R-:W-:Y:S02]  /*9a70*/  @P1 FMUL.FTZ R5, R5, 0.69314718246459960938 ;  /* 0x3f31721805051820 */ /* 0x004fe40000410000 */
[C---:B------:R-:W-:Y:S02]  /*9a80*/  FMUL.FTZ R6, R4.reuse, R112 ;  /* 0x0000007004067220 */ /* 0x040fe40000410000 */
[C---:B------:R-:W-:Y:S02]  /*9a90*/  FMUL.FTZ R113, R4.reuse, R113 ;  /* 0x0000007104717220 */ /* 0x040fe40000410000 */
[----:B------:R-:W-:-:S02]  /*9aa0*/  FMUL.FTZ R108, R4, R108 ;  /* 0x0000006c046c7220 */ /* 0x000fc40000410000 */
[----:B-1----:R-:W-:Y:S02]  /*9ab0*/  @P0 FMUL.FTZ R0, R0, 0.69314718246459960938 ;  /* 0x3f31721800000820 */ /* 0x002fe40000410000 */
        /* <DEDUP_REMOVED lines=21> */
[----:B------:R-:W-:Y:S01]  /*9c10*/  MOV R4, 0xff800000 ;  /* 0xff80000000047802 */ /* 0x000fe20000000f00 */
        /* <DEDUP_REMOVED lines=32> */
[----:B------:R-:W-:Y:S02]  /*9e20*/  @P1 FFMA.FTZ R4, R9, R132, R5 ;  /* 0x0000008409041223 */ /* 0x000fe40000010005 */
[----:B------:R-:W-:Y:S02]  /*9e30*/  @P0 FFMA.FTZ R7, R8, R3, R0 ;  /* 0x0000000308070223 */ /* 0x000fe40000010000 */
.L_x_22:
[----:B------:R-:W-:Y:S05]  /*9e40*/  @P3 BRA `(.L_x_26) ;  /* 0x0000128000003947 */ /* 0x000fea0003800000 */
[----:B------:R-:W1:Y:S01]  /*9e50*/  S2R R0, SR_TID.X ;  /* 0x0000000000007919 */ /* 0x000e620000002100 */
[----:B------:R-:W-:Y:S02]  /*9e60*/  F2FP.BF16.PACK_AB R128, R129, R128 ;  /* 0x000000808180723e */ /* 0x000fe400000010ff */
[----:B------:R-:W-:Y:S01]  /*9e70*/  F2FP.BF16.PACK_AB R130, R131, R130 ;  /* 0x000000828382723e */ /* 0x000fe200000010ff */
[----:B------:R-:W-:Y:S01]  /*9e80*/  BAR.SYNC.DEFER_BLOCKING 0x1, 0x100 ;  /* 0x0044000000007b1d */ /* 0x000fe20000010000 */
[----:B------:R-:W-:Y:S02]  /*9e90*/  F2FP.BF16.PACK_AB R124, R125, R124 ;  /* 0x0000007c7d7c723e */ /* 0x000fe400000010ff */
[----:B------:R-:W-:Y:S02]  /*9ea0*/  F2FP.BF16.PACK_AB R126, R127, R126 ;  /* 0x0000007e7f7e723e */ /* 0x000fe400000010ff */
[----:B------:R-:W-:-:S02]  /*9eb0*/  F2FP.BF16.PACK_AB R120, R121, R120 ;  /* 0x000000787978723e */ /* 0x000fc400000010ff */
[----:B------:R-:W-:Y:S02]  /*9ec0*/  F2FP.BF16.PACK_AB R122, R123, R122 ;  /* 0x0000007a7b7a723e */ /* 0x000fe400000010ff */
[----:B------:R-:W-:Y:S02]  /*9ed0*/  F2FP.BF16.PACK_AB R116, R117, R116 ;  /* 0x000000747574723e */ /* 0x000fe400000010ff */
[----:B------:R-:W-:Y:S02]  /*9ee0*/  F2FP.BF16.PACK_AB R118, R119, R118 ;  /* 0x000000767776723e */ /* 0x000fe400000010ff */
[----:B------:R-:W-:Y:S02]  /*9ef0*/  F2FP.BF16.PACK_AB R6, R113, R6 ;  /* 0x000000067106723e */ /* 0x000fe400000010ff */
[----:B------:R-:W-:Y:S02]  /*9f00*/  F2FP.BF16.PACK_AB R114, R115, R114 ;  /* 0x000000727372723e */ /* 0x000fe400000010ff */
[----:B------:R-:W-:-:S02]  /*9f10*/  F2FP.BF16.PACK_AB R108, R109, R108 ;  /* 0x0000006c6d6c723e */ /* 0x000fc400000010ff */
[----:B------:R-:W-:Y:S02]  /*9f20*/  F2FP.BF16.PACK_AB R110, R111, R110 ;  /* 0x0000006e6f6e723e */ /* 0x000fe400000010ff */
[----:B-1----:R-:W-:Y:S02]  /*9f30*/  SHF.R.S32.HI R3, RZ, 0x1f, R0 ;  /* 0x0000001fff037819 */ /* 0x002fe40000011400 */
[----:B------:R-:W-:Y:S02]  /*9f40*/  F2FP.BF16.PACK_AB R104, R105, R104 ;  /* 0x000000686968723e */ /* 0x000fe400000010ff */
[----:B------:R-:W-:Y:S02]  /*9f50*/  LEA.HI R2, R3, R0, RZ, 0x2 ;  /* 0x0000000003027211 */ /* 0x000fe400078f10ff */
[----:B------:R-:W-:Y:S02]  /*9f60*/  F2FP.BF16.PACK_AB R106, R107, R106 ;  /* 0x0000006a6b6a723e */ /* 0x000fe400000010ff */
[----:B------:R-:W-:-:S02]  /*9f70*/  SHF.R.S32.HI R8, RZ, 0x2, R2 ;  /* 0x00000002ff087819 */ /* 0x000fc40000011402 */
[----:B------:R-:W-:Y:S02]  /*9f80*/  SHF.R.S32.HI R5, RZ, 0x1f, R2 ;  /* 0x0000001fff057819 */ /* 0x000fe40000011402 */
[----:B------:R-:W-:Y:S02]  /*9f90*/  LOP3.LUT R9, R2, 0xfffffffc, RZ, 0xc0, !PT ;  /* 0xfffffffc02097812 */ /* 0x000fe400078ec0ff */
[----:B------:R-:W-:Y:S02]  /*9fa0*/  LEA.HI R5, R5, R8, RZ, 0x3 ;  /* 0x0000000805057211 */ /* 0x000fe400078f18ff */
[----:B------:R-:W-:Y:S01]  /*9fb0*/  F2FP.BF16.PACK_AB R100, R101, R100 ;  /* 0x000000646564723e */ /* 0x000fe200000010ff */
[----:B------:R-:W-:Y:S01]  /*9fc0*/  IMAD.IADD R9, R0, 0x1, -R9 ;  /* 0x0000000100097824 */ /* 0x000fe200078e0a09 */
[----:B------:R-:W-:Y:S02]  /*9fd0*/  LOP3.LUT R5, R5, 0xfffffff8, RZ, 0xc0, !PT ;  /* 0xfffffff805057812 */ /* 0x000fe400078ec0ff */
[----:B------:R-:W-:-:S02]  /*9fe0*/  F2FP.BF16.PACK_AB R102, R103, R102 ;  /* 0x000000666766723e */ /* 0x000fc400000010ff */
[----:B------:R-:W-:Y:S01]  /*9ff0*/  F2FP.BF16.PACK_AB R96, R97, R96 ;  /* 0x000000606160723e */ /* 0x000fe200000010ff */
[----:B------:R-:W-:Y:S01]  /*a000*/  IMAD.IADD R8, R8, 0x1, -R5 ;  /* 0x0000000108087824 */ /* 0x000fe200078e0a05 */
[----:B------:R-:W-:Y:S02]  /*a010*/  LEA.HI R5, R3, R0, RZ, 0x5 ;  /* 0x0000000003057211 */ /* 0x000fe400078f28ff */
[----:B------:R-:W-:Y:S01]  /*a020*/  F2FP.BF16.PACK_AB R98, R99, R98 ;  /* 0x000000626362723e */ /* 0x000fe200000010ff */
[C---:B------:R-:W-:Y:S01]  /*a030*/  IMAD.SHL.U32 R10, R8.reuse, 0x40, RZ ;  /* 0x00000040080a7824 */ /* 0x040fe200078e00ff */
[----:B------:R-:W-:Y:S02]  /*a040*/  SHF.R.S32.HI R2, RZ, 0x5, R5 ;  /* 0x00000005ff027819 */ /* 0x000fe40000011405 */
[----:B------:R-:W-:Y:S02]  /*a050*/  LOP3.LUT R12, R8, 0x1, RZ, 0xc0, !PT ;  /* 0x00000001080c7812 */ /* 0x000fe400078ec0ff */
[----:B------:R-:W-:Y:S01]  /*a060*/  LOP3.LUT R10, R10, 0x1c0, RZ, 0xc0, !PT ;  /* 0x000001c00a0a7812 */ /* 0x000fe200078ec0ff */
[----:B------:R-:W-:Y:S01]  /*a070*/  IMAD R11, R2, 0x200, R9 ;  /* 0x00000200020b7824 */ /* 0x000fe200078e0209 */
[----:B------:R-:W-:-:S02]  /*a080*/  ISETP.NE.U32.AND P0, PT, R12, 0x1, PT ;  /* 0x000000010c00780c */ /* 0x000fc40003f05070 */
[----:B------:R-:W-:Y:S02]  /*a090*/  LEA.HI R10, R10, R10, RZ, 0x1d ;  /* 0x0000000a0a0a7211 */ /* 0x000fe400078fe8ff */
[----:B------:R-:W-:Y:S01]  /*a0a0*/  R2P PR, R8, 0x6 ;  /* 0x0000000608007804 */ /* 0x000fe20000000000 */
[----:B------:R-:W-:Y:S01]  /*a0b0*/  IMAD.MOV.U32 R8, RZ, RZ, 0x20 ;  /* 0x00000020ff087424 */ /* 0x000fe200078e00ff */
[----:B------:R-:W-:Y:S01]  /*a0c0*/  F2FP.BF16.PACK_AB R92, R93, R92 ;  /* 0x0000005c5d5c723e */ /* 0x000fe200000010ff */
[----:B------:R-:W-:Y:S01]  /*a0d0*/  IMAD.U32 R10, R11, 0x2, R10 ;  /* 0x000000020b0a7824 */ /* 0x000fe200078e000a */
[----:B------:R-:W-:Y:S02]  /*a0e0*/  F2FP.BF16.PACK_AB R94, R95, R94 ;  /* 0x0000005e5f5e723e */ /* 0x000fe400000010ff */
[----:B------:R-:W-:Y:S01]  /*a0f0*/  SEL R8, R8, 0xffffffe0, !P1 ;  /* 0xffffffe008087807 */ /* 0x000fe20004800000 */
[----:B------:R-:W-:Y:S01]  /*a100*/  IMAD.SHL.U32 R11, R10, 0x2, RZ ;  /* 0x000000020a0b7824 */ /* 0x000fe200078e00ff */
[----:B------:R-:W-:-:S02]  /*a110*/  F2FP.BF16.PACK_AB R88, R89, R88 ;  /* 0x000000585958723e */ /* 0x000fc400000010ff */
[----:B------:R-:W-:Y:S01]  /*a120*/  F2FP.BF16.PACK_AB R90, R91, R90 ;  /* 0x0000005a5b5a723e */ /* 0x000fe200000010ff */
[C---:B------:R-:W-:Y:S01]  /*a130*/  IMAD.IADD R15, R11.reuse, 0x1, R8 ;  /* 0x000000010b0f7824 */ /* 0x040fe200078e0208 */
[C---:B------:R-:W-:Y:S01]  /*a140*/  IADD3 R10, R11.reuse, 0x80, RZ ;  /* 0x000000800b0a7810 */ /* 0x040fe20007ffe0ff */
[----:B------:R-:W-:Y:S01]  /*a150*/  STS [R11+0x80], R128 ;  /* 0x000080800b007388 */ /* 0x000fe20000000800 */
[----:B------:R-:W-:Y:S02]  /*a160*/  IADD3 R13, R11, 0x70, RZ ;  /* 0x000000700b0d7810 */ /* 0x000fe40007ffe0ff */
[----:B------:R-:W-:Y:S01]  /*a170*/  @P0 IADD3 R13, R10, 0x10, RZ ;  /* 0x000000100a0d0810 */ /* 0x000fe20007ffe0ff */
[----:B------:R-:W-:Y:S01]  /*a180*/  IMAD.MOV.U32 R10, RZ, RZ, 0x40 ;  /* 0x00000040ff0a7424 */ /* 0x000fe200078e00ff */
[----:B------:R-:W-:Y:S01]  /*a190*/  STS [R11+0x480], R130 ;  /* 0x000480820b007388 */ /* 0x000fe20000000800 */
[----:B------:R-:W-:Y:S02]  /*a1a0*/  F2FP.BF16.PACK_AB R84, R85, R84 ;  /* 0x000000545554723e */ /* 0x000fe400000010ff */
[----:B------:R-:W-:Y:S01]  /*a1b0*/  IMAD.IADD R17, R8, 0x1, R13 ;  /* 0x0000000108117824 */ /* 0x000fe200078e020d */
[----:B------:R-:W-:Y:S01]  /*a1c0*/  SEL R10, R10, 0xffffffc0, !P2 ;  /* 0xffffffc00a0a7807 */ /* 0x000fe20005000000 */
[----:B------:R-:W-:Y:S01]  /*a1d0*/  STS [R13], R124 ;  /* 0x0000007c0d007388 */ /* 0x000fe20000000800 */
[----:B------:R-:W-:-:S02]  /*a1e0*/  F2FP.BF16.PACK_AB R86, R87, R86 ;  /* 0x000000565756723e */ /* 0x000fc400000010ff */
[----:B------:R-:W-:Y:S01]  /*a1f0*/  F2FP.BF16.PACK_AB R80, R81, R80 ;  /* 0x000000505150723e */ /* 0x000fe200000010ff */
[--C-:B------:R-:W-:Y:S01]  /*a200*/  IMAD.IADD R19, R11, 0x1, R10.reuse ;  /* 0x000000010b137824 */ /* 0x100fe200078e020a */
[----:B------:R-:W-:Y:S01]  /*a210*/  STS [R13+0x400], R126 ;  /* 0x0004007e0d007388 */ /* 0x000fe20000000800 */
[C---:B------:R-:W-:Y:S01]  /*a220*/  IMAD.IADD R21, R10.reuse, 0x1, R13 ;  /* 0x000000010a157824 */ /* 0x040fe200078e020d */
[----:B------:R-:W-:Y:S01]  /*a230*/  F2FP.BF16.PACK_AB R82, R83, R82 ;  /* 0x000000525352723e */ /* 0x000fe200000010ff */
[----:B------:R-:W-:Y:S01]  /*a240*/  IMAD.IADD R23, R10, 0x1, R15 ;  /* 0x000000010a177824 */ /* 0x000fe200078e020f */
[----:B------:R-:W-:Y:S01]  /*a250*/  STS [R15+0x80], R120 ;  /* 0x000080780f007388 */ /* 0x000fe20000000800 */
[----:B------:R-:W-:Y:S01]  /*a260*/  IMAD.IADD R25, R17, 0x1, R10 ;  /* 0x0000000111197824 */ /* 0x000fe200078e020a */
[----:B------:R-:W-:Y:S02]  /*a270*/  F2FP.BF16.PACK_AB R76, R77, R76 ;  /* 0x0000004c4d4c723e */ /* 0x000fe400000010ff */
[----:B------:R-:W-:Y:S01]  /*a280*/  STS [R15+0x480], R122 ;  /* 0x0004807a0f007388 */ /* 0x000fe20000000800 */
[----:B------:R-:W-:-:S02]  /*a290*/  F2FP.BF16.PACK_AB R78, R79, R78 ;  /* 0x0000004e4f4e723e */ /* 0x000fc400000010ff */
[----:B------:R-:W-:Y:S01]  /*a2a0*/  F2FP.BF16.PACK_AB R72, R73, R72 ;  /* 0x000000484948723e */ /* 0x000fe200000010ff */
[----:B------:R-:W-:Y:S01]  /*a2b0*/  STS [R17], R116 ;  /* 0x0000007411007388 */ /* 0x000fe20000000800 */
[----:B------:R-:W-:Y:S02]  /*a2c0*/  F2FP.BF16.PACK_AB R74, R75, R74 ;  /* 0x0000004a4b4a723e */ /* 0x000fe400000010ff */
[----:B------:R-:W-:Y:S01]  /*a2d0*/  F2FP.BF16.PACK_AB R68, R69, R68 ;  /* 0x000000444544723e */ /* 0x000fe200000010ff */
[----:B------:R-:W-:Y:S01]  /*a2e0*/  STS [R17+0x400], R118 ;  /* 0x0004007611007388 */ /* 0x000fe20000000800 */
[----:B------:R-:W-:Y:S02]  /*a2f0*/  F2FP.BF16.PACK_AB R70, R71, R70 ;  /* 0x000000464746723e */ /* 0x000fe400000010ff */
[----:B------:R-:W-:Y:S01]  /*a300*/  ISETP.NE.U32.AND P1, PT, RZ, c[0x0][0x508], PT ;  /* 0x00014200ff007a0c */ /* 0x000fe20003f25070 */
[----:B------:R-:W-:Y:S01]  /*a310*/  STS [R19+0x80], R6 ;  /* 0x0000800613007388 */ /* 0x000fe20000000800 */
[----:B------:R-:W-:-:S02]  /*a320*/  ISETP.NE.U32.AND P0, PT, RZ, c[0x0][0x500], PT ;  /* 0x00014000ff007a0c */ /* 0x000fc40003f05070 */
[----:B------:R-:W-:Y:S01]  /*a330*/  ISETP.NE.AND.EX P1, PT, RZ, c[0x0][0x50c], PT, P1 ;  /* 0x00014300ff007a0c */ /* 0x000fe20003f25310 */
[----:B------:R-:W-:Y:S01]  /*a340*/  STS [R19+0x480], R114 ;  /* 0x0004807213007388 */ /* 0x000fe20000000800 */
[----:B------:R-:W-:-:S03]  /*a350*/  ISETP.NE.AND.EX P0, PT, RZ, c[0x0][0x504], PT, P0 ;  /* 0x00014100ff007a0c */ /* 0x000fc60003f05300 */
[----:B------:R-:W-:Y:S04]  /*a360*/  STS [R21], R108 ;  /* 0x0000006c15007388 */ /* 0x000fe80000000800 */
[----:B------:R-:W-:Y:S04]  /*a370*/  STS [R21+0x400], R110 ;  /* 0x0004006e15007388 */ /* 0x000fe80000000800 */
[----:B------:R-:W-:Y:S04]  /*a380*/  STS [R23+0x80], R104 ;  /* 0x0000806817007388 */ /* 0x000fe80000000800 */
[----:B------:R-:W-:Y:S04]  /*a390*/  STS [R23+0x480], R106 ;  /* 0x0004806a17007388 */ /* 0x000fe80000000800 */
[----:B------:R-:W-:Y:S04]  /*a3a0*/  STS [R25], R100 ;  /* 0x0000006419007388 */ /* 0x000fe80000000800 */
[----:B------:R-:W-:Y:S04]  /*a3b0*/  STS [R25+0x400], R102 ;  /* 0x0004006619007388 */ /* 0x000fe80000000800 */
[----:B------:R-:W-:Y:S04]  /*a3c0*/  STS [R11+0x4080], R96 ;  /* 0x004080600b007388 */ /* 0x000fe80000000800 */
[----:B------:R1:W-:Y:S04]  /*a3d0*/  STS [R11+0x4480], R98 ;  /* 0x004480620b007388 */ /* 0x0003e80000000800 */
[----:B------:R-:W-:Y:S04]  /*a3e0*/  STS [R13+0x4000], R92 ;  /* 0x0040005c0d007388 */ /* 0x000fe80000000800 */
[----:B------:R2:W-:Y:S04]  /*a3f0*/  STS [R13+0x4400], R94 ;  /* 0x0044005e0d007388 */ /* 0x0005e80000000800 */
[----:B------:R-:W-:Y:S04]  /*a400*/  STS [R15+0x4080], R88 ;  /* 0x004080580f007388 */ /* 0x000fe80000000800 */
[----:B------:R3:W-:Y:S04]  /*a410*/  STS [R15+0x4480], R90 ;  /* 0x0044805a0f007388 */ /* 0x0007e80000000800 */
[----:B------:R-:W-:Y:S04]  /*a420*/  STS [R17+0x4000], R84 ;  /* 0x0040005411007388 */ /* 0x000fe80000000800 */
[----:B------:R-:W-:Y:S01]  /*a430*/  STS [R17+0x4400], R86 ;  /* 0x0044005611007388 */ /* 0x000fe20000000800 */
[----:B-1----:R-:W-:-:S03]  /*a440*/  IMAD.MOV.U32 R11, RZ, RZ, 0x4 ;  /* 0x00000004ff0b7424 */ /* 0x002fc600078e00ff */
[----:B------:R-:W-:Y:S04]  /*a450*/  STS [R19+0x4080], R80 ;  /* 0x0040805013007388 */ /* 0x000fe80000000800 */
[----:B------:R-:W-:Y:S01]  /*a460*/  STS [R19+0x4480], R82 ;  /* 0x0044805213007388 */ /* 0x000fe20000000800 */
[----:B--2---:R-:W-:-:S03]  /*a470*/  IMAD.WIDE R12, R244, R11, c[0x0][0x500] ;  /* 0x00014000f40c7625 */ /* 0x004fc600078e020b */
[----:B------:R-:W-:Y:S04]  /*a480*/  STS [R21+0x4000], R76 ;  /* 0x0040004c15007388 */ /* 0x000fe80000000800 */
[----:B------:R1:W-:Y:S04]  /*a490*/  STS [R21+0x4400], R78 ;  /* 0x0044004e15007388 */ /* 0x0003e80000000800 */
[----:B------:R2:W-:Y:S04]  /*a4a0*/  STS [R23+0x4080], R72 ;  /* 0x0040804817007388 */ /* 0x0005e80000000800 */
[----:B------:R2:W-:Y:S04]  /*a4b0*/  STS [R23+0x4480], R74 ;  /* 0x0044804a17007388 */ /* 0x0005e80000000800 */
[----:B------:R2:W-:Y:S04]  /*a4c0*/  STS [R25+0x4000], R68 ;  /* 0x0040004419007388 */ /* 0x0005e80000000800 */
[----:B------:R2:W-:Y:S04]  /*a4d0*/  STS [R25+0x4400], R70 ;  /* 0x0044004619007388 */ /* 0x0005e80000000800 */
[----:B------:R-:W-:Y:S01]  /*a4e0*/  BAR.SYNC.DEFER_BLOCKING 0x1, 0x100 ;  /* 0x0044000000007b1d */ /* 0x000fe20000010000 */
[----:B------:R-:W-:-:S02]  /*a4f0*/  IMAD.MOV.U32 R8, RZ, RZ, c[0x0][0x388] ;  /* 0x0000e200ff087624 */ /* 0x000fc400078e00ff */
[----:B------:R-:W-:-:S03]  /*a500*/  @P1 IMAD.WIDE R10, R244, R11, c[0x0][0x508] ;  /* 0x00014200f40a1625 */ /* 0x000fc600078e020b */
[----:B---3--:R-:W3:Y:S04]  /*a510*/  @P0 LDG.E R15, [R12.64] ;  /* 0x000000100c0f0981 */ /* 0x008ee8000c1e1900 */
[----:B------:R2:W5:Y:S01]  /*a520*/  @P1 LDG.E R8, [R10.64] ;  /* 0x000000100a081981 */ /* 0x000562000c1e1900 */
[----:B-1----:R-:W-:Y:S02]  /*a530*/  CS2R R20, SRZ ;  /* 0x0000000000147805 */ /* 0x002fe4000001ff00 */
[--C-:B---3--:R-:W-:Y:S01]  /*a540*/  @P0 SHF.R.S32.HI R21, RZ, 0x1f, R15.reuse ;  /* 0x0000001fff150819 */ /* 0x108fe2000001140f */
[----:B------:R-:W-:Y:S01]  /*a550*/  @P0 IMAD.MOV.U32 R20, RZ, RZ, R15 ;  /* 0x000000ffff140224 */ /* 0x000fe200078e000f */
[----:B------:R-:W-:Y:S05]  /*a560*/  @P1 BRA `(.L_x_27) ;  /* 0x0000004000001947 */ /* 0x000fea0003800000 */
[----:B--2---:R-:W-:Y:S05]  /*a570*/  @!P0 BRA `(.L_x_27) ;  /* 0x0000003000008947 */ /* 0x004fea0003800000 */
[----:B-----5:R-:W2:Y:S04]  /*a580*/  LDG.E R8, [R12.64] ;  /* 0x000000100c087981 */ /* 0x020ea8000c1e1900 */
[----:B------:R-:W2:Y:S02]  /*a590*/  LDG.E R11, [R12.64+0x4] ;  /* 0x000004100c0b7981 */ /* 0x000ea4000c1e1900 */
[----:B--2---:R-:W-:-:S02]  /*a5a0*/  IADD3 R8, -R8, R11, RZ ;  /* 0x0000000b08087210 */ /* 0x004fc40007ffe1ff */
.L_x_27:
[----:B--2---:R-:W-:Y:S01]  /*a5b0*/  LOP3.LUT R5, R5, 0xffffffe0, RZ, 0xc0, !PT ;  /* 0xffffffe005057812 */ /* 0x004fe200078ec0ff */
[----:B------:R-:W1:Y:S01]  /*a5c0*/  S2R R6, SR_CTAID.Y ;  /* 0x0000000000067919 */ /* 0x000e620000002600 */
[----:B------:R-:W-:Y:S01]  /*a5d0*/  SHF.R.S32.HI R13, RZ, 0x1f, R2 ;  /* 0x0000001fff0d7819 */ /* 0x000fe20000011402 */
[----:B------:R-:W-:Y:S01]  /*a5e0*/  IMAD.MOV.U32 R11, RZ, RZ, c[0x0][0x4e8] ;  /* 0x00013a00ff0b7624 */ /* 0x000fe200078e00ff */
[----:B------:R-:W-:Y:S01]  /*a5f0*/  LEA.HI R12, R9, R9, RZ, 0x1 ;  /* 0x00000009090c7211 */ /* 0x000fe200078f08ff */
[----:B------:R-:W-:Y:S01]  /*a600*/  IMAD.IADD R10, R0, 0x1, -R5 ;  /* 0x00000001000a7824 */ /* 0x000fe200078e0a05 */
[----:B------:R-:W2:Y:S01]  /*a610*/  S2R R37, SR_CTAID.X ;  /* 0x0000000000257919 */ /* 0x000ea20000002500 */
[----:B------:R-:W-:Y:S01]  /*a620*/  LEA.HI R13, R13, R2, RZ, 0x3 ;  /* 0x000000020d0d7211 */ /* 0x000fe200078f18ff */
[----:B------:R-:W-:Y:S01]  /*a630*/  IMAD.MOV.U32 R18, RZ, RZ, R20 ;  /* 0x000000ffff127224 */ /* 0x000fe200078e0014 */
[----:B------:R-:W-:Y:S01]  /*a640*/  ISETP.NE.AND P1, PT, R11, 0x1, PT ;  /* 0x000000010b00780c */ /* 0x000fe20003f25270 */
[----:B------:R-:W-:Y:S01]  /*a650*/  BSSY B0, `(.L_x_28) ;  /* 0x0000077000007945 */ /* 0x000fe20003800000 */
[----:B------:R-:W-:-:S02]  /*a660*/  SHF.R.S32.HI R5, RZ, 0x1f, R10 ;  /* 0x0000001fff057819 */ /* 0x000fc4000001140a */
[----:B------:R-:W-:Y:S02]  /*a670*/  LOP3.LUT R13, R13, 0xffffff8, RZ, 0xc0, !PT ;  /* 0x0ffffff80d0d7812 */ /* 0x000fe400078ec0ff */
[----:B------:R-:W-:Y:S02]  /*a680*/  LEA.HI R5, R5, R10, RZ, 0x2 ;  /* 0x0000000a05057211 */ /* 0x000fe400078f10ff */
[----:B------:R-:W-:Y:S01]  /*a690*/  LOP3.LUT R12, R12, 0x1ffffffe, RZ, 0xc0, !PT ;  /* 0x1ffffffe0c0c7812 */ /* 0x000fe200078ec0ff */
[----:B------:R-:W-:Y:S01]  /*a6a0*/  IMAD.IADD R2, R2, 0x1, -R13 ;  /* 0x0000000102027824 */ /* 0x000fe200078e0a0d */
[----:B------:R-:W-:Y:S01]  /*a6b0*/  SHF.R.S32.HI R11, RZ, 0x2, R5 ;  /* 0x00000002ff0b7819 */ /* 0x000fe20000011405 */
[----:B------:R-:W-:Y:S01]  /*a6c0*/  IMAD R5, R21, c[0x0][0x3a0], RZ ;  /* 0x0000e80015057a24 */ /* 0x000fe200078e02ff */
[----:B------:R-:W-:Y:S02]  /*a6d0*/  IADD3 R15, R9, -R12, RZ ;  /* 0x8000000c090f7210 */ /* 0x000fe40007ffe0ff */
[----:B------:R-:W-:Y:S01]  /*a6e0*/  LOP3.LUT P2, RZ, R10, 0x3, RZ, 0xc0, !PT ;  /* 0x000000030aff7812 */ /* 0x000fe2000784c0ff */
[----:B------:R-:W-:Y:S01]  /*a6f0*/  IMAD R2, R2, 0x10, R11 ;  /* 0x0000001002027824 */ /* 0x000fe200078e020b */
[----:B------:R-:W-:Y:S01]  /*a700*/  MOV R19, R21 ;  /* 0x0000001500137202 */ /* 0x000fe20000000f00 */
[C---:B------:R-:W-:Y:S01]  /*a710*/  IMAD R5, R20.reuse, c[0x0][0x3a4], R5 ;  /* 0x0000e90014057a24 */ /* 0x040fe200078e0205 */
[----:B-1----:R-:W-:Y:S01]  /*a720*/  SHF.R.S32.HI R13, RZ, 0x1f, R6 ;  /* 0x0000001fff0d7819 */ /* 0x002fe20000011406 */
[----:B------:R-:W-:Y:S01]  /*a730*/  IMAD.WIDE.U32 R20, R20, c[0x0][0x3a0], RZ ;  /* 0x0000e80014147a25 */ /* 0x000fe200078e00ff */
[----:B------:R-:W-:-:S02]  /*a740*/  LEA.HI R10, R3, R0, RZ, 0x3 ;  /* 0x00000000030a7211 */ /* 0x000fc400078f18ff */
[----:B------:R-:W-:Y:S01]  /*a750*/  LEA.HI R3, R3, R0, RZ, 0x6 ;  /* 0x0000000003037211 */ /* 0x000fe200078f30ff */
[----:B------:R-:W-:Y:S01]  /*a760*/  IMAD R12, R15, 0x8, R2 ;  /* 0x000000080f0c7824 */ /* 0x000fe200078e0202 */
[----:B------:R-:W-:Y:S01]  /*a770*/  LOP3.LUT R11, R10, 0xfffffff8, RZ, 0xc0, !PT ;  /* 0xfffffff80a0b7812 */ /* 0x000fe200078ec0ff */
[----:B------:R-:W-:Y:S01]  /*a780*/  IMAD.IADD R21, R21, 0x1, R5 ;  /* 0x0000000115157824 */ /* 0x000fe200078e0205 */
[----:B------:R-:W-:Y:S01]  /*a790*/  SHF.R.S32.HI R15, RZ, 0x1f, R244 ;  /* 0x0000001fff0f7819 */ /* 0x000fe200000114f4 */
[----:B------:R-:W-:Y:S01]  /*a7a0*/  IMAD R9, R13, c[0x0][0x490], RZ ;  /* 0x000124000d097a24 */ /* 0x000fe200078e02ff */
[----:B--2---:R-:W-:Y:S01]  /*a7b0*/  LEA R5, R37, R12, 0x7 ;  /* 0x0000000c25057211 */ /* 0x004fe200078e38ff */
[----:B------:R-:W-:Y:S01]  /*a7c0*/  IMAD.WIDE.U32 R18, R6, c[0x0][0x490], R18 ;  /* 0x0001240006127a25 */ /* 0x000fe200078e0012 */
[----:B------:R-:W-:Y:S02]  /*a7d0*/  SEL R15, R15, RZ, !P0 ;  /* 0x000000ff0f0f7207 */ /* 0x000fe40004000000 */
[----:B------:R-:W-:Y:S01]  /*a7e0*/  SEL R16, R244, RZ, !P0 ;  /* 0x000000fff4107207 */ /* 0x000fe20004000000 */
[----:B------:R-:W-:-:S02]  /*a7f0*/  IMAD R9, R6, c[0x0][0x494], R9 ;  /* 0x0001250006097a24 */ /* 0x000fc400078e0209 */
[----:B------:R-:W-:Y:S02]  /*a800*/  IMAD R13, R13, c[0x0][0x3e8], RZ ;  /* 0x0000fa000d0d7a24 */ /* 0x000fe400078e02ff */
[----:B------:R-:W-:Y:S02]  /*a810*/  IMAD.IADD R11, R0, 0x1, -R11 ;  /* 0x00000001000b7824 */ /* 0x000fe400078e0a0b */
[----:B------:R-:W-:-:S04]  /*a820*/  @P1 IMAD.HI.U32 R0, R5, c[0x0][0x4ec], RZ ;  /* 0x00013b0005001a27 */ /* 0x000fc800078e00ff */
[----:B------:R-:W-:Y:S01]  /*a830*/  IMAD.IADD R19, R19, 0x1, R9 ;  /* 0x0000000113137824 */ /* 0x000fe200078e0209 */
[----:B------:R-:W-:Y:S01]  /*a840*/  MOV R9, R5 ;  /* 0x0000000500097202 */ /* 0x000fe20000000f00 */
[C---:B------:R-:W-:Y:S01]  /*a850*/  IMAD R13, R6.reuse, c[0x0][0x3ec], R13 ;  /* 0x0000fb00060d7a24 */ /* 0x040fe200078e020d */
[----:B------:R-:W-:Y:S01]  /*a860*/  @P1 SHF.R.U32.HI R9, RZ, c[0x0][0x4f0], R0 ;  /* 0x00013c00ff091a19 */ /* 0x000fe20000011600 */
[----:B------:R-:W-:Y:S01]  /*a870*/  IMAD.WIDE.U32 R20, R6, c[0x0][0x3e8], R20 ;  /* 0x0000fa0006147a25 */ /* 0x000fe200078e0014 */
[----:B------:R-:W-:Y:S02]  /*a880*/  SHF.R.S32.HI R6, RZ, 0x3, R10 ;  /* 0x00000003ff067819 */ /* 0x000fe4000001140a */
[----:B------:R-:W-:Y:S01]  /*a890*/  IADD3 R12, -R9, RZ, RZ ;  /* 0x000000ff090c7210 */ /* 0x000fe20007ffe1ff */
[----:B------:R-:W-:Y:S01]  /*a8a0*/  IMAD.IADD R21, R21, 0x1, R13 ;  /* 0x0000000115157824 */ /* 0x000fe200078e020d */
[----:B------:R-:W-:Y:S01]  /*a8b0*/  SHF.R.S32.HI R14, RZ, 0x1f, R9 ;  /* 0x0000001fff0e7819 */ /* 0x000fe20000011409 */
[----:B------:R-:W-:-:S02]  /*a8c0*/  IMAD R10, R11, 0x20, R6 ;  /* 0x000000200b0a7824 */ /* 0x000fc400078e0206 */
[----:B------:R-:W-:Y:S02]  /*a8d0*/  IMAD R13, R15, c[0x0][0x498], RZ ;  /* 0x000126000f0d7a24 */ /* 0x000fe400078e02ff */
[----:B------:R-:W-:Y:S02]  /*a8e0*/  IMAD R10, R37, 0x80, R10 ;  /* 0x00000080250a7824 */ /* 0x000fe400078e020a */
[----:B------:R-:W-:-:S04]  /*a8f0*/  IMAD.WIDE.U32 R18, R16, c[0x0][0x498], R18 ;  /* 0x0001260010127a25 */ /* 0x000fc800078e0012 */
[----:B------:R-:W-:Y:S01]  /*a900*/  IMAD R12, R12, c[0x0][0x4e8], R5 ;  /* 0x00013a000c0c7a24 */ /* 0x000fe200078e0205 */
[----:B------:R-:W-:Y:S01]  /*a910*/  IADD3 R18, P0, R9, R18, RZ ;  /* 0x0000001209127210 */ /* 0x000fe20007f1e0ff */
[----:B------:R-:W-:-:S04]  /*a920*/  @P1 IMAD.HI.U32 R0, R10, c[0x0][0x4ec], RZ ;  /* 0x00013b000a001a27 */ /* 0x000fc800078e00ff */
[----:B------:R-:W-:Y:S01]  /*a930*/  IMAD R5, R16, c[0x0][0x49c], R13 ;  /* 0x0001270010057a24 */ /* 0x000fe200078e020d */
[----:B------:R-:W-:Y:S01]  /*a940*/  SHF.R.S32.HI R13, RZ, 0x1f, R12 ;  /* 0x0000001fff0d7819 */ /* 0x000fe2000001140c */
[----:B------:R-:W-:Y:S01]  /*a950*/  IMAD.MOV.U32 R9, RZ, RZ, R10 ;  /* 0x000000ffff097224 */ /* 0x000fe200078e000a */
[----:B------:R-:W-:Y:S01]  /*a960*/  @P1 SHF.R.U32.HI R9, RZ, c[0x0][0x4f0], R0 ;  /* 0x00013c00ff091a19 */ /* 0x000fe20000011600 */
[----:B------:R-:W-:Y:S01]  /*a970*/  IMAD.SHL.U32 R0, R11, 0x8, RZ ;  /* 0x000000080b007824 */ /* 0x000fe200078e00ff */
[----:B------:R-:W-:Y:S01]  /*a980*/  IADD3.X R19, R14, R19, R5, P0, !PT ;  /* 0x000000130e137210 */ /* 0x000fe200007fe405 */
[----:B------:R-:W-:Y:S01]  /*a990*/  IMAD R11, R13, c[0x0][0x488], RZ ;  /* 0x000122000d0b7a24 */ /* 0x000fe200078e02ff */
[----:B------:R-:W-:Y:S01]  /*a9a0*/  SHF.L.U32 R5, R6, 0x6, RZ ;  /* 0x0000000606057819 */ /* 0x000fe200000006ff */
[----:B------:R-:W-:Y:S01]  /*a9b0*/  IMAD R15, R15, c[0x0][0x3f0], RZ ;  /* 0x0000fc000f0f7a24 */ /* 0x000fe200078e02ff */
[----:B------:R-:W-:Y:S01]  /*a9c0*/  IADD3 R13, -R9, RZ, RZ ;  /* 0x000000ff090d7210 */ /* 0x000fe20007ffe1ff */
[----:B------:R-:W-:Y:S01]  /*a9d0*/  IMAD.WIDE.U32 R18, R12, c[0x0][0x488], R18 ;  /* 0x000122000c127a25 */ /* 0x000fe200078e0012 */
[----:B------:R-:W-:-:S02]  /*a9e0*/  LOP3.LUT R5, R5, 0x1c0, RZ, 0xc0, !PT ;  /* 0x000001c005057812 */ /* 0x000fc400078ec0ff */
[----:B------:R-:W-:Y:S01]  /*a9f0*/  IADD3 R36, R0, 0x40, RZ ;  /* 0x0000004000247810 */ /* 0x000fe20007ffe0ff */
[----:B------:R-:W-:Y:S01]  /*aa00*/  IMAD R11, R12, c[0x0][0x48c], R11 ;  /* 0x000123000c0b7a24 */ /* 0x000fe200078e020b */
[----:B------:R-:W-:Y:S01]  /*aa10*/  LEA R14, P0, R18, c[0x0][0x450], 0x2 ;  /* 0x00011400120e7a11 */ /* 0x000fe200078010ff */
[C---:B------:R-:W-:Y:S01]  /*aa20*/  IMAD R15, R16.reuse, c[0x0][0x3f4], R15 ;  /* 0x0000fd00100f7a24 */ /* 0x040fe200078e020f */
[----:B------:R-:W-:Y:S01]  /*aa30*/  LOP3.LUT R12, R5, 0x38, R0, 0xf8, !PT ;  /* 0x00000038050c7812 */ /* 0x000fe200078ef800 */
[----:B------:R-:W-:Y:S01]  /*aa40*/  IMAD.IADD R11, R19, 0x1, R11 ;  /* 0x00000001130b7824 */ /* 0x000fe200078e020b */
[----:B------:R-:W-:Y:S01]  /*aa50*/  SHF.R.U32.HI R5, RZ, 0x3, R5 ;  /* 0x00000003ff057819 */ /* 0x000fe20000011605 */
[----:B------:R-:W-:Y:S01]  /*aa60*/  IMAD.WIDE.U32 R16, R16, c[0x0][0x3f0], R20 ;  /* 0x0000fc0010107a25 */ /* 0x000fe200078e0014 */
[----:B------:R-:W-:Y:S02]  /*aa70*/  SHFL.IDX PT, R34, R14, RZ, 0x1c1f ;  /* 0x001c1fff0e227589 */ /* 0x000fe400000e0000 */
[----:B------:R-:W-:Y:S01]  /*aa80*/  LEA.HI.X R11, R18, c[0x0][0x454], R11, 0x2, P0 ;  /* 0x00011500120b7a11 */ /* 0x000fe200000f140b */
[----:B------:R-:W-:Y:S01]  /*aa90*/  IMAD.IADD R15, R17, 0x1, R15 ;  /* 0x00000001110f7824 */ /* 0x000fe200078e020f */
[----:B------:R1:W-:Y:S01]  /*aaa0*/  SHFL.IDX PT, R32, R14, 0x1, 0x1c1f ;  /* 0x003c1f000e207f89 */ /* 0x0003e200000e0000 */
[----:B------:R-:W-:Y:S01]  /*aab0*/  IMAD R17, R37, 0x80, R2 ;  /* 0x0000008025117824 */ /* 0x000fe200078e0202 */
[----:B------:R-:W-:Y:S01]  /*aac0*/  LOP3.LUT R5, R12, R5, RZ, 0x3c, !PT ;  /* 0x000000050c057212 */ /* 0x000fe200078e3cff */
[----:B-----5:R-:W-:Y:S01]  /*aad0*/  IMAD R2, R8, c[0x0][0x4e8], RZ ;  /* 0x00013a0008027a24 */ /* 0x020fe200078e02ff */
[----:B------:R-:W2:Y:S01]  /*aae0*/  SHFL.IDX PT, R35, R11, RZ, 0x1c1f ;  /* 0x001c1fff0b237589 */ /* 0x000ea200000e0000 */
[----:B------:R-:W-:Y:S01]  /*aaf0*/  SHF.R.S32.HI R12, RZ, 0x1f, R9 ;  /* 0x0000001fff0c7819 */ /* 0x000fe20000011409 */
[----:B------:R-:W-:Y:S01]  /*ab00*/  IMAD R13, R13, c[0x0][0x4e8], R10 ;  /* 0x00013a000d0d7a24 */ /* 0x000fe200078e020a */
[C---:B------:R-:W-:Y:S01]  /*ab10*/  IADD3 R19, R17.reuse, 0x8, RZ ;  /* 0x0000000811137810 */ /* 0x040fe20007ffe0ff */
[----:B------:R-:W3:Y:S01]  /*ab20*/  SHFL.IDX PT, R33, R11, 0x1, 0x1c1f ;  /* 0x003c1f000b217f89 */ /* 0x000ee200000e0000 */
[-C--:B------:R-:W-:Y:S01]  /*ab30*/  ISETP.GE.OR P0, PT, R17, R2.reuse, P2 ;  /* 0x000000021100720c */ /* 0x080fe20001706670 */
[----:B------:R-:W-:Y:S01]  /*ab40*/  IMAD R12, R12, c[0x0][0x3e0], RZ ;  /* 0x0000f8000c0c7a24 */ /* 0x000fe200078e02ff */
[----:B------:R-:W-:Y:S01]  /*ab50*/  ISETP.GE.OR P2, PT, R19, R2, P2 ;  /* 0x000000021300720c */ /* 0x000fe20001746670 */
[----:B------:R-:W-:Y:S01]  /*ab60*/  IMAD.SHL.U32 R10, R3, 0x8, RZ ;  /* 0x00000008030a7824 */ /* 0x000fe200078e00ff */
[----:B------:R-:W-:Y:S01]  /*ab70*/  SHF.R.S32.HI R8, RZ, 0x1f, R13 ;  /* 0x0000001fff087819 */ /* 0x000fe2000001140d */
[----:B------:R-:W-:Y:S01]  /*ab80*/  IMAD R12, R9, c[0x0][0x3e4], R12 ;  /* 0x0000f900090c7a24 */ /* 0x000fe200078e020c */
[----:B------:R-:W-:-:S02]  /*ab90*/  LEA R37, R37, R6, 0x7 ;  /* 0x0000000625257211 */ /* 0x000fc400078e38ff */
[----:B------:R-:W-:Y:S01]  /*aba0*/  LOP3.LUT R5, R5, 0x7ffffe00, R10, 0xf8, !PT ;  /* 0x7ffffe0005057812 */ /* 0x000fe200078ef80a */
[----:B------:R-:W-:-:S03]  /*abb0*/  IMAD R8, R8, c[0x0][0x3d8], RZ ;  /* 0x0000f60008087a24 */ /* 0x000fc600078e02ff */
[----:B------:R-:W-:Y:S01]  /*abc0*/  SHF.L.U32 R40, R5, 0x1, RZ ;  /* 0x0000000105287819 */ /* 0x000fe200000006ff */
[----:B------:R-:W-:Y:S01]  /*abd0*/  IMAD R3, R13, c[0x0][0x3dc], R8 ;  /* 0x0000f7000d037a24 */ /* 0x000fe200078e0208 */
[----:B-1----:R-:W-:-:S05]  /*abe0*/  MOV R14, R16 ;  /* 0x00000010000e7202 */ /* 0x002fca0000000f00 */
[----:B------:R-:W-:Y:S01]  /*abf0*/  IMAD.WIDE.U32 R20, R9, c[0x0][0x3e0], R14 ;  /* 0x0000f80009147a25 */ /* 0x000fe200078e000e */
[----:B--2---:R1:W-:Y:S03]  /*ac00*/  @!P0 ST.E [R34.64], R4 ;  /* 0x0000000422008985 */ /* 0x0043e6000c101910 */
[----:B------:R-:W-:Y:S01]  /*ac10*/  IMAD.IADD R21, R21, 0x1, R12 ;  /* 0x0000000115157824 */ /* 0x000fe200078e020c */
[----:B---3--:R1:W-:Y:S03]  /*ac20*/  @!P2 ST.E [R32.64], R7 ;  /* 0x000000072000a985 */ /* 0x0083e6000c101910 */
[----:B------:R-:W-:Y:S01]  /*ac30*/  IMAD.WIDE.U32 R38, R13, c[0x0][0x3d8], R20 ;  /* 0x0000f6000d267a25 */ /* 0x000fe200078e0014 */
[----:B------:R1:W2:Y:S03]  /*ac40*/  LDS.128 R28, [R40+0x1080] ;  /* 0x00108000281c7984 */ /* 0x0002a60000000c00 */
[----:B------:R-:W-:Y:S01]  /*ac50*/  IMAD.IADD R3, R39, 0x1, R3 ;  /* 0x0000000127037824 */ /* 0x000fe200078e0203 */
[----:B------:R1:W3:Y:S01]  /*ac60*/  LDS.128 R24, [R40+0x2080] ;  /* 0x0020800028187984 */ /* 0x0002e20000000c00 */
[----:B------:R-:W-:-:S03]  /*ac70*/  LEA R39, P0, R38, c[0x0][0x380], 0x1 ;  /* 0x0000e00026277a11 */ /* 0x000fc600078008ff */
[----:B------:R1:W4:Y:S01]  /*ac80*/  LDS.128 R20, [R40+0x3080] ;  /* 0x0030800028147984 */ /* 0x0003220000000c00 */
[----:B------:R-:W-:Y:S02]  /*ac90*/  LEA.HI.X R38, R38, c[0x0][0x384], R3, 0x1, P0 ;  /* 0x0000e10026267a11 */ /* 0x000fe400000f0c03 */
[----:B------:R-:W-:Y:S01]  /*aca0*/  ISETP.GE.AND P0, PT, R37, R2, PT ;  /* 0x000000022500720c */ /* 0x000fe20003f06270 */
[----:B------:R1:W1:Y:S04]  /*acb0*/  LDS.128 R16, [R40+0x5080] ;  /* 0x0050800028107984 */ /* 0x0002680000000c00 */
[----:B------:R1:W1:Y:S04]  /*acc0*/  LDS.128 R12, [R40+0x6080] ;  /* 0x00608000280c7984 */ /* 0x0002680000000c00 */
[----:B------:R1:W1:Y:S04]  /*acd0*/  LDS.128 R8, [R40+0x7080] ;  /* 0x0070800028087984 */ /* 0x0002680000000c00 */
[----:B------:R1:W1:Y:S04]  /*ace0*/  SHFL.IDX PT, R42, R39, RZ, 0x181f ;  /* 0x00181fff272a7589 */ /* 0x00026800000e0000 */
[----:B------:R1:W1:Y:S01]  /*acf0*/  SHFL.IDX PT, R43, R38, RZ, 0x181f ;  /* 0x00181fff262b7589 */ /* 0x00026200000e0000 */
[----:B------:R-:W-:Y:S05]  /*ad00*/  @P0 BRA `(.L_x_29) ;  /* 0x000000b000000947 */ /* 0x000fea0003800000 */
[----:B-1----:R-:W1:Y:S01]  /*ad10*/  LDS.128 R32, [R40+0x80] ;  /* 0x0000800028207984 */ /* 0x002e620000000c00 */
[----:B------:R-:W-:-:S02]  /*ad20*/  ISETP.GE.AND P0, PT, R36, c[0x0][0x3c8], PT ;  /* 0x0000f20024007a0c */ /* 0x000fc40003f06270 */
[----:B------:R-:W-:Y:S01]  /*ad30*/  ISETP.GE.AND P1, PT, R0, c[0x0][0x3c8], PT ;  /* 0x0000f20000007a0c */ /* 0x000fe20003f26270 */
[----:B------:R-:W5:Y:S10]  /*ad40*/  LDS.128 R4, [R40+0x4080] ;  /* 0x0040800028047984 */ /* 0x000f740000000c00 */
[----:B------:R-:W-:-:S02]  /*ad50*/  @!P0 SHF.R.S32.HI R3, RZ, 0x1f, R36 ;  /* 0x0000001fff038819 */ /* 0x000fc40000011424 */
[----:B------:R-:W-:Y:S02]  /*ad60*/  @!P1 IMAD.WIDE R44, R0, 0x2, R42 ;  /* 0x00000002002c9825 */ /* 0x000fe400078e022a */
[----:B------:R-:W-:-:S04]  /*ad70*/  @!P0 LEA.HI R3, R3, R36, RZ, 0x3 ;  /* 0x0000002403038211 */ /* 0x000fc800078f18ff */
[----:B------:R-:W-:-:S05]  /*ad80*/  @!P0 LOP3.LUT R3, R3, 0xfffffff8, RZ, 0xc0, !PT ;  /* 0xfffffff803038812 */ /* 0x000fca00078ec0ff */
[----:B------:R-:W-:Y:S01]  /*ad90*/  @!P0 IMAD.WIDE R42, R3, 0x2, R42 ;  /* 0x00000002032a8825 */ /* 0x000fe200078e022a */
[----:B-1----:R1:W-:Y:S04]  /*ada0*/  @!P1 ST.E.128 [R44.64], R32 ;  /* 0x000000202c009985 */ /* 0x0023e8000c101d10 */
[----:B-----5:R1:W-:Y:S02]  /*adb0*/  @!P0 ST.E.128 [R42.64], R4 ;  /* 0x000000042a008985 */ /* 0x0203e4000c101d10 */
.L_x_29:
[----:B------:R-:W-:Y:S05]  /*adc0*/  BSYNC B0 ;  /* 0x0000000000007941 */ /* 0x000fea0003800000 */
.L_x_28:
[----:B------:R-:W-:Y:S01]  /*add0*/  IADD3 R3, R37, 0x20, RZ ;  /* 0x0000002025037810 */ /* 0x000fe20007ffe0ff */
[----:B-1----:R1:W4:Y:S01]  /*ade0*/  SHFL.IDX PT, R5, R38, 0x1, 0x181f ;  /* 0x00381f0026057f89 */ /* 0x00232200000e0000 */
[----:B------:R-:W-:Y:S02]  /*adf0*/  BSSY B0, `(.L_x_30) ;  /* 0x000000d000007945 */ /* 0x000fe40003800000 */
[----:B------:R-:W-:Y:S01]  /*ae00*/  ISETP.GE.AND P0, PT, R3, R2, PT ;  /* 0x000000020300720c */ /* 0x000fe20003f06270 */
[----:B------:R1:W3:-:S12]  /*ae10*/  SHFL.IDX PT, R4, R39, 0x1, 0x181f ;  /* 0x00381f0027047f89 */ /* 0x0002d800000e0000 */
[----:B------:R-:W-:Y:S05]  /*ae20*/  @P0 BRA `(.L_x_31) ;  /* 0x0000009000000947 */ /* 0x000fea0003800000 */
[----:B------:R-:W-:Y:S02]  /*ae30*/  ISETP.GE.AND P0, PT, R36, c[0x0][0x3c8], PT ;  /* 0x0000f20024007a0c */ /* 0x000fe40003f06270 */
[----:B------:R-:W-:-:S11]  /*ae40*/  ISETP.GE.AND P1, PT, R0, c[0x0][0x3c8], PT ;  /* 0x0000f20000007a0c */ /* 0x000fd60003f26270 */
[----:B------:R-:W-:Y:S02]  /*ae50*/  @!P0 SHF.R.S32.HI R3, RZ, 0x1f, R36 ;  /* 0x0000001fff038819 */ /* 0x000fe40000011424 */
[----:B---34-:R-:W-:Y:S02]  /*ae60*/  @!P1 IMAD.WIDE R6, R0, 0x2, R4 ;  /* 0x0000000200069825 */ /* 0x018fe400078e0204 */
[----:B------:R-:W-:-:S03]  /*ae70*/  @!P0 LEA.HI R3, R3, R36, RZ, 0x3 ;  /* 0x0000002403038211 */ /* 0x000fc600078f18ff */
[----:B--2---:R2:W-:Y:S01]  /*ae80*/  @!P1 ST.E.128 [R6.64], R28 ;  /* 0x0000001c06009985 */ /* 0x0045e2000c101d10 */
[----:B------:R-:W-:-:S05]  /*ae90*/  @!P0 LOP3.LUT R3, R3, 0xfffffff8, RZ, 0xc0, !PT ;  /* 0xfffffff803038812 */ /* 0x000fca00078ec0ff */
[----:B------:R-:W-:-:S05]  /*aea0*/  @!P0 IMAD.WIDE R4, R3, 0x2, R4 ;  /* 0x0000000203048825 */ /* 0x000fca00078e0204 */
[----:B------:R2:W-:Y:S02]  /*aeb0*/  @!P0 ST.E.128 [R4.64], R16 ;  /* 0x0000001004008985 */ /* 0x0005e4000c101d10 */
.L_x_31:
[----:B------:R-:W-:Y:S05]  /*aec0*/  BSYNC B0 ;  /* 0x0000000000007941 */ /* 0x000fea0003800000 */
.L_x_30:
[----:B------:R-:W-:Y:S01]  /*aed0*/  IADD3 R3, R37, 0x40, RZ ;  /* 0x0000004025037810 */ /* 0x000fe20007ffe0ff */
[----:B--2-4-:R2:W4:Y:S01]  /*aee0*/  SHFL.IDX PT, R5, R38, 0x2, 0x181f ;  /* 0x00581f0026057f89 */ /* 0x01452200000e0000 */
[----:B------:R-:W-:Y:S02]  /*aef0*/  BSSY B0, `(.L_x_32) ;  /* 0x000000d000007945 */ /* 0x000fe40003800000 */
[----:B------:R-:W-:Y:S01]  /*af00*/  ISETP.GE.AND P0, PT, R3, R2, PT ;  /* 0x000000020300720c */ /* 0x000fe20003f06270 */
[----:B---3--:R2:W3:-:S12]  /*af10*/  SHFL.IDX PT, R4, R39, 0x2, 0x181f ;  /* 0x00581f0027047f89 */ /* 0x0084d800000e0000 */
[----:B------:R-:W-:Y:S05]  /*af20*/  @P0 BRA `(.L_x_33) ;  /* 0x0000009000000947 */ /* 0x000fea0003800000 */
[----:B------:R-:W-:Y:S02]  /*af30*/  ISETP.GE.AND P0, PT, R36, c[0x0][0x3c8], PT ;  /* 0x0000f20024007a0c */ /* 0x000fe40003f06270 */
[----:B------:R-:W-:-:S11]  /*af40*/  ISETP.GE.AND P1, PT, R0, c[0x0][0x3c8], PT ;  /* 0x0000f20000007a0c */ /* 0x000fd60003f26270 */
[----:B------:R-:W-:Y:S02]  /*af50*/  @!P0 SHF.R.S32.HI R3, RZ, 0x1f, R36 ;  /* 0x0000001fff038819 */ /* 0x000fe40000011424 */
[----:B---34-:R-:W-:Y:S02]  /*af60*/  @!P1 IMAD.WIDE R6, R0, 0x2, R4 ;  /* 0x0000000200069825 */ /* 0x018fe400078e0204 */
[----:B------:R-:W-:-:S03]  /*af70*/  @!P0 LEA.HI R3, R3, R36, RZ, 0x3 ;  /* 0x0000002403038211 */ /* 0x000fc600078f18ff */
[----:B------:R3:W-:Y:S01]  /*af80*/  @!P1 ST.E.128 [R6.64], R24 ;  /* 0x0000001806009985 */ /* 0x0007e2000c101d10 */
[----:B------:R-:W-:-:S05]  /*af90*/  @!P0 LOP3.LUT R3, R3, 0xfffffff8, RZ, 0xc0, !PT ;  /* 0xfffffff803038812 */ /* 0x000fca00078ec0ff */
[----:B------:R-:W-:-:S05]  /*afa0*/  @!P0 IMAD.WIDE R4, R3, 0x2, R4 ;  /* 0x0000000203048825 */ /* 0x000fca00078e0204 */
[----:B------:R3:W-:Y:S02]  /*afb0*/  @!P0 ST.E.128 [R4.64], R12 ;  /* 0x0000000c04008985 */ /* 0x0007e4000c101d10 */
.L_x_33:
[----:B------:R-:W-:Y:S05]  /*afc0*/  BSYNC B0 ;  /* 0x0000000000007941 */ /* 0x000fea0003800000 */
.L_x_32:
[----:B------:R-:W-:Y:S01]  /*afd0*/  IADD3 R37, R37, 0x60, RZ ;  /* 0x0000006025257810 */ /* 0x000fe20007ffe0ff */
[----:B---34-:R3:W4:Y:S03]  /*afe0*/  SHFL.IDX PT, R5, R38, 0x3, 0x181f ;  /* 0x00781f0026057f89 */ /* 0x01872600000e0000 */
[----:B------:R-:W-:Y:S01]  /*aff0*/  ISETP.GE.AND P0, PT, R37, R2, PT ;  /* 0x000000022500720c */ /* 0x000fe20003f06270 */
[----:B------:R3:W1:-:S12]  /*b000*/  SHFL.IDX PT, R4, R39, 0x3, 0x181f ;  /* 0x00781f0027047f89 */ /* 0x00065800000e0000 */
[----:B------:R-:W-:Y:S05]  /*b010*/  @P0 EXIT ;  /* 0x000000000000094d */ /* 0x000fea0003800000 */
[----:B------:R-:W-:-:S13]  /*b020*/  ISETP.GE.AND P0, PT, R0, c[0x0][0x3c8], PT ;  /* 0x0000f20000007a0c */ /* 0x000fda0003f06270 */
[----:B-1--4-:R-:W-:-:S05]  /*b030*/  @!P0 IMAD.WIDE R2, R0, 0x2, R4 ;  /* 0x0000000200028825 */ /* 0x012fca00078e0204 */
[----:B------:R1:W-:Y:S01]  /*b040*/  @!P0 ST.E.128 [R2.64], R20 ;  /* 0x0000001402008985 */ /* 0x0003e2000c101d10 */
[----:B------:R-:W-:-:S13]  /*b050*/  ISETP.GE.AND P0, PT, R36, c[0x0][0x3c8], PT ;  /* 0x0000f20024007a0c */ /* 0x000fda0003f06270 */
[----:B------:R-:W-:Y:S05]  /*b060*/  @P0 EXIT ;  /* 0x000000000000094d */ /* 0x000fea0003800000 */
[----:B-1----:R-:W-:-:S04]  /*b070*/  SHF.R.S32.HI R3, RZ, 0x1f, R36 ;  /* 0x0000001fff037819 */ /* 0x002fc80000011424 */
[----:B------:R-:W-:-:S04]  /*b080*/  LEA.HI R3, R3, R36, RZ, 0x3 ;  /* 0x0000002403037211 */ /* 0x000fc800078f18ff */
[----:B------:R-:W-:-:S05]  /*b090*/  LOP3.LUT R3, R3, 0xfffffff8, RZ, 0xc0, !PT ;  /* 0xfffffff803037812 */ /* 0x000fca00078ec0ff */
[----:B------:R-:W-:-:S05]  /*b0a0*/  IMAD.WIDE R4, R3, 0x2, R4 ;  /* 0x0000000203047825 */ /* 0x000fca00078e0204 */
[----:B------:R-:W-:Y:S01]  /*b0b0*/  ST.E.128 [R4.64], R8 ;  /* 0x0000000804007985 */ /* 0x000fe2000c101d10 */
[----:B------:R-:W-:Y:S05]  /*b0c0*/  EXIT ;  /* 0x000000000000794d */ /* 0x000fea0003800000 */
.L_x_26:
[----:B------:R-:W-:Y:S01]  /*b0d0*/  ISETP.NE.U32.AND P0, PT, RZ, c[0x0][0x508], PT ;  /* 0x00014200ff007a0c */ /* 0x000fe20003f05070 */
[----:B------:R-:W-:Y:S01]  /*b0e0*/  IMAD.MOV.U32 R7, RZ, RZ, 0x4 ;  /* 0x00000004ff077424 */ /* 0x000fe200078e00ff */
[----:B------:R-:W-:Y:S02]  /*b0f0*/  ISETP.NE.U32.AND P1, PT, RZ, c[0x0][0x500], PT ;  /* 0x00014000ff007a0c */ /* 0x000fe40003f25070 */
[----:B------:R-:W-:Y:S01]  /*b100*/  ISETP.NE.AND.EX P0, PT, RZ, c[0x0][0x50c], PT, P0 ;  /* 0x00014300ff007a0c */ /* 0x000fe20003f05300 */
[----:B------:R-:W-:Y:S01]  /*b110*/  IMAD.WIDE R4, R244, R7, c[0x0][0x500] ;  /* 0x00014000f4047625 */ /* 0x000fe200078e0207 */
[----:B------:R-:W-:-:S03]  /*b120*/  ISETP.NE.AND.EX P1, PT, RZ, c[0x0][0x504], PT, P1 ;  /* 0x00014100ff007a0c */ /* 0x000fc60003f25310 */
[----:B------:R-:W-:-:S08]  /*b130*/  IMAD.MOV.U32 R2, RZ, RZ, c[0x0][0x388] ;  /* 0x0000e200ff027624 */ /* 0x000fd000078e00ff */
[----:B------:R-:W-:Y:S02]  /*b140*/  @P0 IMAD.WIDE R6, R244, R7, c[0x0][0x508] ;  /* 0x00014200f4060625 */ /* 0x000fe400078e0207 */
[----:B------:R-:W2:Y:S04]  /*b150*/  @P1 LDG.E R3, [R4.64] ;  /* 0x0000001004031981 */ /* 0x000ea8000c1e1900 */
[----:B------:R1:W5:Y:S01]  /*b160*/  @P0 LDG.E R2, [R6.64] ;  /* 0x0000001006020981 */ /* 0x000362000c1e1900 */
[----:B------:R-:W-:Y:S02]  /*b170*/  CS2R R12, SRZ ;  /* 0x00000000000c7805 */ /* 0x000fe4000001ff00 */
[--C-:B--2---:R-:W-:Y:S01]  /*b180*/  @P1 SHF.R.S32.HI R13, RZ, 0x1f, R3.reuse ;  /* 0x0000001fff0d1819 */ /* 0x104fe20000011403 */
[----:B------:R-:W-:Y:S01]  /*b190*/  @P1 IMAD.MOV.U32 R12, RZ, RZ, R3 ;  /* 0x000000ffff0c1224 */ /* 0x000fe200078e0003 */
[----:B------:R-:W-:Y:S05]  /*b1a0*/  @P0 BRA `(.L_x_34) ;  /* 0x0000004000000947 */ /* 0x000fea0003800000 */
[----:B-1----:R-:W-:Y:S05]  /*b1b0*/  @!P1 BRA `(.L_x_34) ;  /* 0x0000003000009947 */ /* 0x002fea0003800000 */
[----:B-----5:R-:W2:Y:S04]  /*b1c0*/  LDG.E R2, [R4.64] ;  /* 0x0000001004027981 */ /* 0x020ea8000c1e1900 */
[----:B------:R-:W2:Y:S02]  /*b1d0*/  LDG.E R3, [R4.64+0x4] ;  /* 0x0000041004037981 */ /* 0x000ea4000c1e1900 */
[----:B--2---:R-:W-:-:S02]  /*b1e0*/  IADD3 R2, -R2, R3, RZ ;  /* 0x0000000302027210 */ /* 0x004fc40007ffe1ff */
.L_x_34:
[----:B-1----:R-:W1:Y:S01]  /*b1f0*/  S2R R0, SR_TID.X ;  /* 0x0000000000007919 */ /* 0x002e620000002100 */
[----:B------:R-:W-:Y:S01]  /*b200*/  SHF.R.S32.HI R9, RZ, 0x1f, R244 ;  /* 0x0000001fff097819 */ /* 0x000fe200000114f4 */
[----:B------:R-:W-:Y:S01]  /*b210*/  BSSY B0, `(.L_x_35) ;  /* 0x0000028000007945 */ /* 0x000fe20003800000 */
[----:B------:R-:W-:-:S02]  /*b220*/  SEL R244, R244, RZ, !P1 ;  /* 0x000000fff4f47207 */ /* 0x000fc40004800000 */
[----:B------:R-:W-:Y:S02]  /*b230*/  SEL R9, R9, RZ, !P1 ;  /* 0x000000ff09097207 */ /* 0x000fe40004800000 */
[----:B-1----:R-:W-:-:S13]  /*b240*/  ISETP.GE.AND P0, PT, R0, 0x80, PT ;  /* 0x000000800000780c */ /* 0x002fda0003f06270 */
[----:B------:R-:W-:Y:S05]  /*b250*/  @P0 BRA `(.L_x_36) ;  /* 0x0000023000000947 */ /* 0x000fea0003800000 */
[----:B------:R-:W1:Y:S01]  /*b260*/  S2R R7, SR_CTAID.X ;  /* 0x0000000000077919 */ /* 0x000e620000002500 */
[----:B-----5:R-:W-:Y:S01]  /*b270*/  IMAD R4, R2, c[0x0][0x4e8], RZ ;  /* 0x00013a0002047a24 */ /* 0x020fe200078e02ff */
[----:B-1----:R-:W-:-:S04]  /*b280*/  LEA R7, R7, R0, 0x7 ;  /* 0x0000000007077211 */ /* 0x002fc800078e38ff */
[----:B------:R-:W-:-:S13]  /*b290*/  ISETP.GE.AND P0, PT, R7, R4, PT ;  /* 0x000000040700720c */ /* 0x000fda0003f06270 */
[----:B------:R-:W-:Y:S05]  /*b2a0*/  @P0 BRA `(.L_x_36) ;  /* 0x000001e000000947 */ /* 0x000fea0003800000 */
[----:B------:R-:W1:Y:S01]  /*b2b0*/  S2R R4, SR_CTAID.Y ;  /* 0x0000000000047919 */ /* 0x000e620000002600 */
[----:B------:R-:W-:Y:S01]  /*b2c0*/  MOV R3, c[0x0][0x4e8] ;  /* 0x00013a0000037a02 */ /* 0x000fe20000000f00 */
[----:B------:R-:W-:Y:S01]  /*b2d0*/  IMAD.MOV.U32 R11, RZ, RZ, R13 ;  /* 0x000000ffff0b7224 */ /* 0x000fe200078e000d */
[----:B------:R-:W-:Y:S01]  /*b2e0*/  MOV R10, R12 ;  /* 0x0000000c000a7202 */ /* 0x000fe20000000f00 */
[----:B------:R-:W-:Y:S01]  /*b2f0*/  IMAD.MOV.U32 R6, RZ, RZ, R7 ;  /* 0x000000ffff067224 */ /* 0x000fe200078e0007 */
[----:B------:R-:W-:-:S13]  /*b300*/  ISETP.NE.AND P0, PT, R3, 0x1, PT ;  /* 0x000000010300780c */ /* 0x000fda0003f05270 */
[----:B------:R-:W-:-:S05]  /*b310*/  @P0 IMAD.HI.U32 R5, R7, c[0x0][0x4ec], RZ ;  /* 0x00013b0007050a27 */ /* 0x000fca00078e00ff */
[----:B------:R-:W-:Y:S01]  /*b320*/  @P0 SHF.R.U32.HI R6, RZ, c[0x0][0x4f0], R5 ;  /* 0x00013c00ff060a19 */ /* 0x000fe20000011605 */
[----:B-1----:R-:W-:Y:S01]  /*b330*/  IMAD.WIDE.U32 R10, R4, c[0x0][0x490], R10 ;  /* 0x00012400040a7a25 */ /* 0x002fe200078e000a */
[----:B------:R-:W-:Y:S02]  /*b340*/  SHF.R.S32.HI R3, RZ, 0x1f, R4 ;  /* 0x0000001fff037819 */ /* 0x000fe40000011404 */
[----:B------:R-:W-:-:S03]  /*b350*/  SHF.R.S32.HI R8, RZ, 0x1f, R6 ;  /* 0x0000001fff087819 */ /* 0x000fc60000011406 */
[----:B------:R-:W-:-:S04]  /*b360*/  IMAD R3, R3, c[0x0][0x490], RZ ;  /* 0x0001240003037a24 */ /* 0x000fc800078e02ff */
[----:B------:R-:W-:Y:S01]  /*b370*/  IMAD R3, R4, c[0x0][0x494], R3 ;  /* 0x0001250004037a24 */ /* 0x000fe200078e0203 */
[----:B------:R-:W-:-:S03]  /*b380*/  IADD3 R4, -R6, RZ, RZ ;  /* 0x000000ff06047210 */ /* 0x000fc60007ffe1ff */
[----:B------:R-:W-:Y:S02]  /*b390*/  IMAD.IADD R11, R3, 0x1, R11 ;  /* 0x00000001030b7824 */ /* 0x000fe400078e020b */
[----:B------:R-:W-:Y:S02]  /*b3a0*/  IMAD R3, R9, c[0x0][0x498], RZ ;  /* 0x0001260009037a24 */ /* 0x000fe400078e02ff */
[----:B------:R-:W-:Y:S02]  /*b3b0*/  IMAD R4, R4, c[0x0][0x4e8], R7 ;  /* 0x00013a0004047a24 */ /* 0x000fe400078e0207 */
[----:B------:R-:W-:-:S03]  /*b3c0*/  IMAD.WIDE.U32 R10, R244, c[0x0][0x498], R10 ;  /* 0x00012600f40a7a25 */ /* 0x000fc600078e000a */
[----:B------:R-:W-:Y:S01]  /*b3d0*/  SHF.R.S32.HI R5, RZ, 0x1f, R4 ;  /* 0x0000001fff057819 */ /* 0x000fe20000011404 */
[----:B------:R-:W-:Y:S01]  /*b3e0*/  IMAD R3, R244, c[0x0][0x49c], R3 ;  /* 0x00012700f4037a24 */ /* 0x000fe200078e0203 */
[----:B------:R-:W-:-:S03]  /*b3f0*/  IADD3 R6, P0, R6, R10, RZ ;  /* 0x0000000a06067210 */ /* 0x000fc60007f1e0ff */
[----:B------:R-:W-:Y:S01]  /*b400*/  IMAD R5, R5, c[0x0][0x488], RZ ;  /* 0x0001220005057a24 */ /* 0x000fe200078e02ff */
[----:B------:R-:W-:Y:S02]  /*b410*/  IADD3.X R7, R8, R11, R3, P0, !PT ;  /* 0x0000000b08077210 */ /* 0x000fe400007fe403 */
[----:B------:R-:W-:Y:S01]  /*b420*/  MOV R3, 0xff800000 ;  /* 0xff80000000037802 */ /* 0x000fe20000000f00 */
[C---:B------:R-:W-:Y:S02]  /*b430*/  IMAD R5, R4.reuse, c[0x0][0x48c], R5 ;  /* 0x0001230004057a24 */ /* 0x040fe400078e0205 */
[----:B------:R-:W-:-:S05]  /*b440*/  IMAD.WIDE.U32 R6, R4, c[0x0][0x488], R6 ;  /* 0x0001220004067a25 */ /* 0x000fca00078e0006 */
[----:B------:R-:W-:Y:S02]  /*b450*/  IADD3 R5, R7, R5, RZ ;  /* 0x0000000507057210 */ /* 0x000fe40007ffe0ff */
[----:B------:R-:W-:-:S04]  /*b460*/  LEA R4, P0, R6, c[0x0][0x450], 0x2 ;  /* 0x0001140006047a11 */ /* 0x000fc800078010ff */
[----:B------:R-:W-:-:S05]  /*b470*/  LEA.HI.X R5, R6, c[0x0][0x454], R5, 0x2, P0 ;  /* 0x0001150006057a11 */ /* 0x000fca00000f1405 */
[----:B------:R1:W-:Y:S04]  /*b480*/  STG.E [R4.64], R3 ;  /* 0x0000000304007986 */ /* 0x0003e8000c101910 */
.L_x_36:
[----:B------:R-:W-:Y:S05]  /*b490*/  BSYNC B0 ;  /* 0x0000000000007941 */ /* 0x000fea0003800000 */
.L_x_35:
[----:B------:R-:W2:Y:S01]  /*b4a0*/  S2R R7, SR_CTAID.Y ;  /* 0x0000000000077919 */ /* 0x000ea20000002600 */
[----:B-1----:R-:W-:Y:S01]  /*b4b0*/  SHF.R.S32.HI R3, RZ, 0x1f, R0 ;  /* 0x0000001fff037819 */ /* 0x002fe20000011400 */
[----:B------:R-:W-:Y:S01]  /*b4c0*/  IMAD R5, R13, c[0x0][0x3a0], RZ ;  /* 0x0000e8000d057a24 */ /* 0x000fe200078e02ff */
[----:B------:R-:W-:Y:S01]  /*b4d0*/  BSSY B0, `(.L_x_37) ;  /* 0x0000038000007945 */ /* 0x000fe20003800000 */
[----:B------:R-:W1:Y:S01]  /*b4e0*/  S2R R8, SR_CTAID.X ;  /* 0x0000000000087919 */ /* 0x000e620000002500 */
[----:B------:R-:W-:Y:S01]  /*b4f0*/  LEA.HI R4, R3, R0, RZ, 0x3 ;  /* 0x0000000003047211 */ /* 0x000fe200078f18ff */
[C---:B------:R-:W-:Y:S01]  /*b500*/  IMAD R10, R12.reuse, c[0x0][0x3a4], R5 ;  /* 0x0000e9000c0a7a24 */ /* 0x040fe200078e0205 */
[----:B------:R-:W-:Y:S01]  /*b510*/  MOV R3, c[0x0][0x4e8] ;  /* 0x00013a0000037a02 */ /* 0x000fe20000000f00 */
[----:B------:R-:W-:Y:S01]  /*b520*/  IMAD.WIDE.U32 R12, R12, c[0x0][0x3a0], RZ ;  /* 0x0000e8000c0c7a25 */ /* 0x000fe200078e00ff */
[----:B------:R-:W-:Y:S02]  /*b530*/  LOP3.LUT R5, R4, 0xfffffff8, RZ, 0xc0, !PT ;  /* 0xfffffff804057812 */ /* 0x000fe400078ec0ff */
[----:B------:R-:W-:Y:S01]  /*b540*/  ISETP.NE.AND P0, PT, R3, 0x1, PT ;  /* 0x000000010300780c */ /* 0x000fe20003f05270 */
[----:B------:R-:W-:Y:S01]  /*b550*/  IMAD R9, R9, c[0x0][0x3f0], RZ ;  /* 0x0000fc0009097a24 */ /* 0x000fe200078e02ff */
[----:B------:R-:W-:Y:S01]  /*b560*/  SHF.R.S32.HI R4, RZ, 0x3, R4 ;  /* 0x00000003ff047819 */ /* 0x000fe20000011404 */
[----:B------:R-:W-:Y:S01]  /*b570*/  IMAD.IADD R5, R0, 0x1, -R5 ;  /* 0x0000000100057824 */ /* 0x000fe200078e0a05 */
[----:B------:R-:W-:Y:S01]  /*b580*/  IADD3 R13, R13, R10, RZ ;  /* 0x0000000a0d0d7210 */ /* 0x000fe20007ffe0ff */
[----:B------:R-:W-:-:S02]  /*b590*/  IMAD R9, R244, c[0x0][0x3f4], R9 ;  /* 0x0000fd00f4097a24 */ /* 0x000fc400078e0209 */
[----:B-----5:R-:W-:Y:S01]  /*b5a0*/  IMAD R2, R2, c[0x0][0x4e8], RZ ;  /* 0x00013a0002027a24 */ /* 0x020fe200078e02ff */
[C---:B------:R-:W-:Y:S02]  /*b5b0*/  LEA R3, R5.reuse, R4, 0x5 ;  /* 0x0000000405037211 */ /* 0x040fe400078e28ff */
[----:B------:R-:W-:Y:S02]  /*b5c0*/  SHF.L.U32 R5, R5, 0x3, RZ ;  /* 0x0000000305057819 */ /* 0x000fe400000006ff */
[----:B--2---:R-:W-:Y:S01]  /*b5d0*/  SHF.R.S32.HI R6, RZ, 0x1f, R7 ;  /* 0x0000001fff067819 */ /* 0x004fe20000011407 */
[----:B------:R-:W-:-:S04]  /*b5e0*/  IMAD.WIDE.U32 R12, R7, c[0x0][0x3e8], R12 ;  /* 0x0000fa00070c7a25 */ /* 0x000fc800078e000c */
[----:B------:R-:W-:Y:S02]  /*b5f0*/  IMAD R6, R6, c[0x0][0x3e8], RZ ;  /* 0x0000fa0006067a24 */ /* 0x000fe400078e02ff */
[----:B-1----:R-:W-:Y:S02]  /*b600*/  IMAD R3, R8, 0x80, R3 ;  /* 0x0000008008037824 */ /* 0x002fe400078e0203 */
[----:B------:R-:W-:Y:S02]  /*b610*/  IMAD R6, R7, c[0x0][0x3ec], R6 ;  /* 0x0000fb0007067a24 */ /* 0x000fe400078e0206 */
[----:B------:R-:W-:-:S03]  /*b620*/  @P0 IMAD.HI.U32 R0, R3, c[0x0][0x4ec], RZ ;  /* 0x00013b0003000a27 */ /* 0x000fc600078e00ff */
[----:B------:R-:W-:Y:S02]  /*b630*/  IADD3 R13, R6, R13, RZ ;  /* 0x0000000d060d7210 */ /* 0x000fe40007ffe0ff */
[----:B------:R-:W-:Y:S02]  /*b640*/  MOV R6, R3 ;  /* 0x0000000300067202 */ /* 0x000fe40000000f00 */
[----:B------:R-:W-:Y:S01]  /*b650*/  @P0 SHF.R.U32.HI R6, RZ, c[0x0][0x4f0], R0 ;  /* 0x00013c00ff060a19 */ /* 0x000fe20000011600 */
[----:B------:R-:W-:-:S03]  /*b660*/  IMAD.WIDE.U32 R12, R244, c[0x0][0x3f0], R12 ;  /* 0x0000fc00f40c7a25 */ /* 0x000fc600078e000c */
[--C-:B------:R-:W-:Y:S01]  /*b670*/  SHF.R.S32.HI R7, RZ, 0x1f, R6.reuse ;  /* 0x0000001fff077819 */ /* 0x100fe20000011406 */
[----:B------:R-:W-:Y:S01]  /*b680*/  IMAD.MOV R0, RZ, RZ, -R6 ;  /* 0x000000ffff007224 */ /* 0x000fe200078e0a06 */
[----:B------:R-:W-:Y:S02]  /*b690*/  IADD3 R13, R13, R9, RZ ;  /* 0x000000090d0d7210 */ /* 0x000fe40007ffe0ff */
[----:B------:R-:W-:Y:S01]  /*b6a0*/  LEA R9, R8, R4, 0x7 ;  /* 0x0000000408097211 */ /* 0x000fe200078e38ff */
[----:B------:R-:W-:Y:S01]  /*b6b0*/  IMAD R7, R7, c[0x0][0x3e0], RZ ;  /* 0x0000f80007077a24 */ /* 0x000fe200078e02ff */
[----:B------:R-:W-:Y:S01]  /*b6c0*/  IADD3 R4, R5, 0x40, RZ ;  /* 0x0000004005047810 */ /* 0x000fe20007ffe0ff */
[----:B------:R-:W-:Y:S02]  /*b6d0*/  IMAD R0, R0, c[0x0][0x4e8], R3 ;  /* 0x00013a0000007a24 */ /* 0x000fe400078e0203 */
[----:B------:R-:W-:-:S03]  /*b6e0*/  IMAD.WIDE.U32 R12, R6, c[0x0][0x3e0], R12 ;  /* 0x0000f800060c7a25 */ /* 0x000fc600078e000c */
[----:B------:R-:W-:Y:S01]  /*b6f0*/  SHF.R.S32.HI R3, RZ, 0x1f, R0 ;  /* 0x0000001fff037819 */ /* 0x000fe20000011400 */
[----:B------:R-:W-:-:S04]  /*b700*/  IMAD R7, R6, c[0x0][0x3e4], R7 ;  /* 0x0000f90006077a24 */ /* 0x000fc800078e0207 */
[----:B------:R-:W-:Y:S01]  /*b710*/  IMAD R3, R3, c[0x0][0x3d8], RZ ;  /* 0x0000f60003037a24 */ /* 0x000fe200078e02ff */
[----:B------:R-:W-:-:S03]  /*b720*/  IADD3 R13, R13, R7, RZ ;  /* 0x000000070d0d7210 */ /* 0x000fc60007ffe0ff */
[C---:B------:R-:W-:Y:S02]  /*b730*/  IMAD R3, R0.reuse, c[0x0][0x3dc], R3 ;  /* 0x0000f70000037a24 */ /* 0x040fe400078e0203 */
[----:B------:R-:W-:-:S04]  /*b740*/  IMAD.WIDE.U32 R12, R0, c[0x0][0x3d8], R12 ;  /* 0x0000f600000c7a25 */ /* 0x000fc800078e000c */
[----:B------:R-:W-:Y:S01]  /*b750*/  IMAD.IADD R7, R13, 0x1, R3 ;  /* 0x000000010d077824 */ /* 0x000fe200078e0203 */
[----:B------:R-:W-:-:S04]  /*b760*/  LEA R3, P0, R12, c[0x0][0x380], 0x1 ;  /* 0x0000e0000c037a11 */ /* 0x000fc800078008ff */
[----:B------:R-:W-:Y:S01]  /*b770*/  LEA.HI.X R0, R12, c[0x0][0x384], R7, 0x1, P0 ;  /* 0x0000e1000c007a11 */ /* 0x000fe200000f0c07 */
[----:B------:R1:W2:Y:S01]  /*b780*/  SHFL.IDX PT, R6, R3, RZ, 0x181f ;  /* 0x00181fff03067589 */ /* 0x0002a200000e0000 */
[----:B------:R-:W-:-:S03]  /*b790*/  ISETP.GE.AND P0, PT, R9, R2, PT ;  /* 0x000000020900720c */ /* 0x000fc60003f06270 */
[----:B------:R1:W3:Y:S10]  /*b7a0*/  SHFL.IDX PT, R7, R0, RZ, 0x181f ;  /* 0x00181fff00077589 */ /* 0x0002f400000e0000 */
[----:B------:R-:W-:Y:S05]  /*b7b0*/  @P0 BRA `(.L_x_38) ;  /* 0x0000009000000947 */ /* 0x000fea0003800000 */
[----:B------:R-:W-:Y:S02]  /*b7c0*/  ISETP.GE.AND P0, PT, R4, c[0x0][0x3c8], PT ;  /* 0x0000f20004007a0c */ /* 0x000fe40003f06270 */
[----:B------:R-:W-:-:S11]  /*b7d0*/  ISETP.GE.AND P1, PT, R5, c[0x0][0x3c8], PT ;  /* 0x0000f20005007a0c */ /* 0x000fd60003f26270 */
[----:B------:R-:W-:Y:S02]  /*b7e0*/  @!P0 SHF.R.S32.HI R11, RZ, 0x1f, R4 ;  /* 0x0000001fff0b8819 */ /* 0x000fe40000011404 */
[----:B--23--:R-:W-:Y:S02]  /*b7f0*/  @!P1 IMAD.WIDE R12, R5, 0x2, R6 ;  /* 0x00000002050c9825 */ /* 0x00cfe400078e0206 */
[----:B------:R-:W-:-:S03]  /*b800*/  @!P0 LEA.HI R11, R11, R4, RZ, 0x3 ;  /* 0x000000040b0b8211 */ /* 0x000fc600078f18ff */
[----:B------:R2:W-:Y:S01]  /*b810*/  @!P1 ST.E.128 [R12.64], RZ ;  /* 0x000000ff0c009985 */ /* 0x0005e2000c101d10 */
[----:B------:R-:W-:-:S05]  /*b820*/  @!P0 LOP3.LUT R11, R11, 0xfffffff8, RZ, 0xc0, !PT ;  /* 0xfffffff80b0b8812 */ /* 0x000fca00078ec0ff */
[----:B------:R-:W-:-:S05]  /*b830*/  @!P0 IMAD.WIDE R6, R11, 0x2, R6 ;  /* 0x000000020b068825 */ /* 0x000fca00078e0206 */
[----:B------:R2:W-:Y:S02]  /*b840*/  @!P0 ST.E.128 [R6.64], RZ ;  /* 0x000000ff06008985 */ /* 0x0005e4000c101d10 */
.L_x_38:
[----:B------:R-:W-:Y:S05]  /*b850*/  BSYNC B0 ;  /* 0x0000000000007941 */ /* 0x000fea0003800000 */
.L_x_37:
[----:B--23--:R-:W-:Y:S01]  /*b860*/  IADD3 R7, R9, 0x20, RZ ;  /* 0x0000002009077810 */ /* 0x00cfe20007ffe0ff */
[----:B------:R2:W3:Y:S01]  /*b870*/  SHFL.IDX PT, R11, R0, 0x1, 0x181f ;  /* 0x00381f00000b7f89 */ /* 0x0004e200000e0000 */
[----:B------:R-:W-:Y:S02]  /*b880*/  BSSY B0, `(.L_x_39) ;  /* 0x000000d000007945 */ /* 0x000fe40003800000 */
[----:B------:R-:W-:Y:S01]  /*b890*/  ISETP.GE.AND P0, PT, R7, R2, PT ;  /* 0x000000020700720c */ /* 0x000fe20003f06270 */
[----:B------:R2:W4:-:S12]  /*b8a0*/  SHFL.IDX PT, R10, R3, 0x1, 0x181f ;  /* 0x00381f00030a7f89 */ /* 0x00051800000e0000 */
[----:B------:R-:W-:Y:S05]  /*b8b0*/  @P0 BRA `(.L_x_40) ;  /* 0x0000009000000947 */ /* 0x000fea0003800000 */
[----:B------:R-:W-:Y:S02]  /*b8c0*/  ISETP.GE.AND P0, PT, R4, c[0x0][0x3c8], PT ;  /* 0x0000f20004007a0c */ /* 0x000fe40003f06270 */
[----:B------:R-:W-:-:S11]  /*b8d0*/  ISETP.GE.AND P1, PT, R5, c[0x0][0x3c8], PT ;  /* 0x0000f20005007a0c */ /* 0x000fd60003f26270 */
[----:B------:R-:W-:Y:S02]  /*b8e0*/  @!P0 SHF.R.S32.HI R7, RZ, 0x1f, R4 ;  /* 0x0000001fff078819 */ /* 0x000fe40000011404 */
[----:B---34-:R-:W-:Y:S02]  /*b8f0*/  @!P1 IMAD.WIDE R12, R5, 0x2, R10 ;  /* 0x00000002050c9825 */ /* 0x018fe400078e020a */
[----:B------:R-:W-:-:S03]  /*b900*/  @!P0 LEA.HI R6, R7, R4, RZ, 0x3 ;  /* 0x0000000407068211 */ /* 0x000fc600078f18ff */
[----:B------:R3:W-:Y:S01]  /*b910*/  @!P1 ST.E.128 [R12.64], RZ ;  /* 0x000000ff0c009985 */ /* 0x0007e2000c101d10 */
[----:B------:R-:W-:-:S05]  /*b920*/  @!P0 LOP3.LUT R6, R6, 0xfffffff8, RZ, 0xc0, !PT ;  /* 0xfffffff806068812 */ /* 0x000fca00078ec0ff */
[----:B------:R-:W-:-:S05]  /*b930*/  @!P0 IMAD.WIDE R6, R6, 0x2, R10 ;  /* 0x0000000206068825 */ /* 0x000fca00078e020a */
[----:B------:R3:W-:Y:S02]  /*b940*/  @!P0 ST.E.128 [R6.64], RZ ;  /* 0x000000ff06008985 */ /* 0x0007e4000c101d10 */
.L_x_40:
[----:B------:R-:W-:Y:S05]  /*b950*/  BSYNC B0 ;  /* 0x0000000000007941 */ /* 0x000fea0003800000 */
.L_x_39:
[----:B---3--:R-:W-:Y:S01]  /*b960*/  IADD3 R7, R9, 0x40, RZ ;  /* 0x0000004009077810 */ /* 0x008fe20007ffe0ff */
[----:B------:R3:W1:Y:S01]  /*b970*/  SHFL.IDX PT, R11, R0, 0x2, 0x181f ;  /* 0x00581f00000b7f89 */ /* 0x00066200000e0000 */
[----:B------:R-:W-:Y:S02]  /*b980*/  BSSY B0, `(.L_x_41) ;  /* 0x000000d000007945 */ /* 0x000fe40003800000 */
[----:B------:R-:W-:Y:S01]  /*b990*/  ISETP.GE.AND P0, PT, R7, R2, PT ;  /* 0x000000020700720c */ /* 0x000fe20003f06270 */
[----:B----4-:R3:W4:-:S12]  /*b9a0*/  SHFL.IDX PT, R10, R3, 0x2, 0x181f ;  /* 0x00581f00030a7f89 */ /* 0x01071800000e0000 */
[----:B------:R-:W-:Y:S05]  /*b9b0*/  @P0 BRA `(.L_x_42) ;  /* 0x0000009000000947 */ /* 0x000fea0003800000 */
[----:B------:R-:W-:Y:S02]  /*b9c0*/  ISETP.GE.AND P0, PT, R4, c[0x0][0x3c8], PT ;  /* 0x0000f20004007a0c */ /* 0x000fe40003f06270 */
[----:B------:R-:W-:-:S11]  /*b9d0*/  ISETP.GE.AND P1, PT, R5, c[0x0][0x3c8], PT ;  /* 0x0000f20005007a0c */ /* 0x000fd60003f26270 */
[----:B------:R-:W-:Y:S02]  /*b9e0*/  @!P0 SHF.R.S32.HI R7, RZ, 0x1f, R4 ;  /* 0x0000001fff078819 */ /* 0x000fe40000011404 */
[----:B-1--4-:R-:W-:Y:S02]  /*b9f0*/  @!P1 IMAD.WIDE R12, R5, 0x2, R10 ;  /* 0x00000002050c9825 */ /* 0x012fe400078e020a */
[----:B------:R-:W-:-:S03]  /*ba00*/  @!P0 LEA.HI R6, R7, R4, RZ, 0x3 ;  /* 0x0000000407068211 */ /* 0x000fc600078f18ff */
[----:B------:R1:W-:Y:S01]  /*ba10*/  @!P1 ST.E.128 [R12.64], RZ ;  /* 0x000000ff0c009985 */ /* 0x0003e2000c101d10 */
[----:B------:R-:W-:-:S05]  /*ba20*/  @!P0 LOP3.LUT R6, R6, 0xfffffff8, RZ, 0xc0, !PT ;  /* 0xfffffff806068812 */ /* 0x000fca00078ec0ff */
[----:B------:R-:W-:-:S05]  /*ba30*/  @!P0 IMAD.WIDE R6, R6, 0x2, R10 ;  /* 0x0000000206068825 */ /* 0x000fca00078e020a */
[----:B------:R1:W-:Y:S02]  /*ba40*/  @!P0 ST.E.128 [R6.64], RZ ;  /* 0x000000ff06008985 */ /* 0x0003e4000c101d10 */
.L_x_42:
[----:B------:R-:W-:Y:S05]  /*ba50*/  BSYNC B0 ;  /* 0x0000000000007941 */ /* 0x000fea0003800000 */
.L_x_41:
[----:B------:R-:W-:Y:S01]  /*ba60*/  IADD3 R9, R9, 0x60, RZ ;  /* 0x0000006009097810 */ /* 0x000fe20007ffe0ff */
[----:B-1----:R1:W2:Y:S03]  /*ba70*/  SHFL.IDX PT, R7, R0, 0x3, 0x181f ;  /* 0x00781f0000077f89 */ /* 0x0022a600000e0000 */
[----:B------:R-:W-:Y:S01]  /*ba80*/  ISETP.GE.AND P0, PT, R9, R2, PT ;  /* 0x000000020900720c */ /* 0x000fe20003f06270 */
[----:B------:R1:W3:-:S12]  /*ba90*/  SHFL.IDX PT, R6, R3, 0x3, 0x181f ;  /* 0x00781f0003067f89 */ /* 0x0002d800000e0000 */
[----:B------:R-:W-:Y:S05]  /*baa0*/  @P0 EXIT ;  /* 0x000000000000094d */ /* 0x000fea0003800000 */
[----:B------:R-:W-:-:S13]  /*bab0*/  ISETP.GE.AND P0, PT, R5, c[0x0][0x3c8], PT ;  /* 0x0000f20005007a0c */ /* 0x000fda0003f06270 */
[----:B-123--:R-:W-:-:S05]  /*bac0*/  @!P0 IMAD.WIDE R2, R5, 0x2, R6 ;  /* 0x0000000205028825 */ /* 0x00efca00078e0206 */
[----:B------:R1:W-:Y:S01]  /*bad0*/  @!P0 ST.E.128 [R2.64], RZ ;  /* 0x000000ff02008985 */ /* 0x0003e2000c101d10 */
[----:B------:R-:W-:-:S13]  /*bae0*/  ISETP.GE.AND P0, PT, R4, c[0x0][0x3c8], PT ;  /* 0x0000f20004007a0c */ /* 0x000fda0003f06270 */
[----:B------:R-:W-:Y:S05]  /*baf0*/  @P0 EXIT ;  /* 0x000000000000094d */ /* 0x000fea0003800000 */
[----:B-1----:R-:W-:-:S04]  /*bb00*/  SHF.R.S32.HI R3, RZ, 0x1f, R4 ;  /* 0x0000001fff037819 */ /* 0x002fc80000011404 */
[----:B------:R-:W-:-:S04]  /*bb10*/  LEA.HI R3, R3, R4, RZ, 0x3 ;  /* 0x0000000403037211 */ /* 0x000fc800078f18ff */
[----:B------:R-:W-:-:S05]  /*bb20*/  LOP3.LUT R3, R3, 0xfffffff8, RZ, 0xc0, !PT ;  /* 0xfffffff803037812 */ /* 0x000fca00078ec0ff */
[----:B------:R-:W-:-:S05]  /*bb30*/  IMAD.WIDE R6, R3, 0x2, R6 ;  /* 0x0000000203067825 */ /* 0x000fca00078e0206 */
[----:B------:R-:W-:Y:S01]  /*bb40*/  ST.E.128 [R6.64], RZ ;  /* 0x000000ff06007985 */ /* 0x000fe2000c101d10 */
[----:B------:R-:W-:Y:S05]  /*bb50*/  EXIT ;  /* 0x000000000000794d */ /* 0x000fea0003800000 */
.L_x_43:
        /* <DEDUP_REMOVED lines=10> */
.L_x_3759:


//--------------------- .text._ZN7cutlass13device_kernelIN5flash19enable_sm80_to_sm89INS1_16FlashAttnFwdSm80INS1_25CollectiveMainloopFwdSm80ILi8ELi1ELb1EN4cute5tupleIJNS5_1CILi128EEES8_S8_EEELi128ENS_10bfloat16_tEfNS_4arch4Sm80ELb0ELb0ELb1ELb1ELb0ELb1ELb1ELb0EEENS1_21CollectiveEpilogueFwdIS9_NS6_IJNS7_ILi1EEESF_SF_EEESA_SC_Li256ELb1ELb1ELb0ELb0EEENS1_19SingleTileSchedulerILb1ELb0ELb1ELi128EEEEEEEEEvNT_6ParamsE --------------------------
	.section	.text._ZN7cutlass13device_kernelIN5flash19enable_sm80_to_sm89INS1_16FlashAttnFwdSm80INS1_25CollectiveMainloopFwdSm80ILi8ELi1ELb1EN4cute5tupleIJNS5_1CILi128EEES8_S8_EEELi128ENS_10bfloat16_tEfNS_4arch4Sm80ELb0ELb0ELb1ELb1ELb0ELb1ELb1ELb0EEENS1_21CollectiveEpilogueFwdIS9_NS6_IJNS7_ILi1EEESF_SF_EEESA_SC_Li256ELb1ELb1ELb0ELb0EEENS1_19SingleTileSchedulerILb1ELb0ELb1ELi128EEEEEEEEEvNT_6ParamsE,"ax",@progbits
	.sectioninfo	@"SHI_REGISTERS=255"
	.align	128
.text._ZN7cutlass13device_kernelIN5flash19enable_sm80_to_sm89INS1_16FlashAttnFwdSm80INS1_25CollectiveMainloopFwdSm80ILi8ELi1ELb1EN4cute5tupleIJNS5_1CILi128EEES8_S8_EEELi128ENS_10bfloat16_tEfNS_4arch4Sm80ELb0ELb0ELb1ELb1ELb0ELb1ELb1ELb0EEENS1_21CollectiveEpilogueFwdIS9_NS6_IJNS7_ILi1EEESF_SF_EEESA_SC_Li256ELb1ELb1ELb0ELb0EEENS1_19SingleTileSchedulerILb1ELb0ELb1ELi128EEEEEEEEEvNT_6ParamsE:
        .type           _ZN7cutlass13device_kernelIN5flash19enable_sm80_to_sm89INS1_16FlashAttnFwdSm80INS1_25CollectiveMainloopFwdSm80ILi8ELi1ELb1EN4cute5tupleIJNS5_1CILi128EEES8_S8_EEELi128ENS_10bfloat16_tEfNS_4arch4Sm80ELb0ELb0ELb1ELb1ELb0ELb1ELb1ELb0EEENS1_21CollectiveEpilogueFwdIS9_NS6_IJNS7_ILi1EEESF_SF_EEESA_SC_Li256ELb1ELb1ELb0ELb0EEENS1_19SingleTileSchedulerILb1ELb0ELb1ELi128EEEEEEEEEvNT_6ParamsE,@function
        .size           _ZN7cutlass13device_kernelIN5flash19enable_sm80_to_sm89INS1_16FlashAttnFwdSm80INS1_25CollectiveMainloopFwdSm80ILi8ELi1ELb1EN4cute5tupleIJNS5_1CILi128EEES8_S8_EEELi128ENS_10bfloat16_tEfNS_4arch4Sm80ELb0ELb0ELb1ELb1ELb0ELb1ELb1ELb0EEENS1_21CollectiveEpilogueFwdIS9_NS6_IJNS7_ILi1EEESF_SF_EEESA_SC_Li256ELb1ELb1ELb0ELb0EEENS1_19SingleTileSchedulerILb1ELb0ELb1ELi128EEEEEEEEEvNT_6ParamsE,(.L_x_3760 - _ZN7cutlass13device_kernelIN5flash19enable_sm80_to_sm89INS1_16FlashAttnFwdSm80INS1_25CollectiveMainloopFwdSm80ILi8ELi1ELb1EN4cute5tupleIJNS5_1CILi128EEES8_S8_EEELi128ENS_10bfloat16_tEfNS_4arch4Sm80ELb0ELb0ELb1ELb1ELb0ELb1ELb1ELb0EEENS1_21CollectiveEpilogueFwdIS9_NS6_IJNS7_ILi1EEESF_SF_EEESA_SC_Li256ELb1ELb1ELb0ELb0EEENS1_19SingleTileSchedulerILb1ELb0ELb1ELi128EEEEEEEEEvNT_6ParamsE)
        .other          _ZN7cutlass13device_kernelIN5flash19enable_sm80_to_sm89INS1_16FlashAttnFwdSm80INS1_25CollectiveMainloopFwdSm80ILi8ELi1ELb1EN4cute5tupleIJNS5_1CILi128EEES8_S8_EEELi128ENS_10bfloat16_tEfNS_4arch4Sm80ELb0ELb0ELb1ELb1ELb0ELb1ELb1ELb0EEENS1_21CollectiveEpilogueFwdIS9_NS6_IJNS7_ILi1EEESF_SF_EEESA_SC_Li256ELb1ELb1ELb0ELb0EEENS1_19SingleTileSchedulerILb1ELb0ELb1ELi128EEEEEEEEEvNT_6ParamsE,@"STO_CUDA_ENTRY STV_DEFAULT"
_ZN7cutlass13device_kernelIN5flash19enable_sm80_to_sm89INS1_16FlashAttnFwdSm80INS1_25CollectiveMainloopFwdSm80ILi8ELi1ELb1EN4cute5tupleIJNS5_1CILi128EEES8_S8_EEELi128ENS_10bfloat16_tEfNS_4arch4Sm80ELb0ELb0ELb1ELb1ELb0ELb1ELb1ELb0EEENS1_21CollectiveEpilogueFwdIS9_NS6_IJNS7_ILi1EEESF_SF_EEESA_SC_Li256ELb1ELb1ELb0ELb0EEENS1_19SingleTileSchedulerILb1ELb0ELb1ELi128EEEEEEEEEvNT_6ParamsE:
        /* <DEDUP_REMOVED lines=17> */
.L_x_45:
        /* <DEDUP_REMOVED lines=8> */
.L_x_47:
[----:B------:R-:W-:-:S05]  /*0190*/  MOV R0, c[0x0][0x54c] ;  /* 0x0001530000007a02 */ /* 0x000fca0000000f00 */
.L_x_46:
[----:B-----5:R-:W-:Y:S01]  /*01a0*/  IMAD R0, R0, c[0x0][0x548], RZ ;  /* 0x0001520000007a24 */ /* 0x020fe200078e02ff */
[----:B-1----:R-:W-:-:S04]  /*01b0*/  SHF.L.U32 R2, R211, 0x7, RZ ;  /* 0x00000007d3027819 */ /* 0x002fc800000006ff */
[----:B------:R-:W-:-:S04]  /*01c0*/  ISETP.GE.AND P0, PT, R2, R0, PT ;  /* 0x000000000200720c */ /* 0x000fc80003f06270 */
[----:B------:R-:W-:-:S05]  /*01d0*/  SEL R0, R5, 0xffffffff, !P0 ;  /* 0xffffffff05007807 */ /* 0x000fca0004000000 */
[----:B------:R1:W-:Y:S01]  /*01e0*/  STL [R1+0x44], R0 ;  /* 0x0000440001007387 */ /* 0x0003e20000100800 */
[----:B------:R-:W-:Y:S05]  /*01f0*/  BRA `(.L_x_48) ;  /* 0x0000013000007947 */ /* 0x000fea0003800000 */
.L_x_44:
[----:B---3--:R-:W-:-:S04]  /*0200*/  ISETP.NE.U32.AND P0, PT, RZ, c[0x0][0x568], PT ;  /* 0x00015a00ff007a0c */ /* 0x008fc80003f05070 */
[----:B------:R-:W-:-:S13]  /*0210*/  ISETP.NE.AND.EX P0, PT, RZ, c[0x0][0x56c], PT, P0 ;  /* 0x00015b00ff007a0c */ /* 0x000fda0003f05300 */
[----:B------:R-:W-:Y:S05]  /*0220*/  @!P0 BRA `(.L_x_49) ;  /* 0x0000002000008947 */ /* 0x000fea0003800000 */
[----:B------:R1:W5:Y:S01]  /*0230*/  LDG.E R0, [R2.64] ;  /* 0x0000000802007981 */ /* 0x000362000c1e1900 */
[----:B------:R-:W-:Y:S05]  /*0240*/  BRA `(.L_x_50) ;  /* 0x0000009000007947 */ /* 0x000fea0003800000 */
.L_x_49:
        /* <DEDUP_REMOVED lines=8> */
.L_x_51:
[----:B------:R-:W-:-:S05]  /*02d0*/  MOV R0, c[0x0][0x54c] ;  /* 0x0001530000007a02 */ /* 0x000fca0000000f00 */
.L_x_50:
[----:B-----5:R-:W-:Y:S01]  /*02e0*/  IMAD R0, R0, c[0x0][0x548], RZ ;  /* 0x0001520000007a24 */ /* 0x020fe200078e02ff */
[----:B-1----:R-:W-:-:S04]  /*02f0*/  SHF.L.U32 R2, R211, 0x7, RZ ;  /* 0x00000007d3027819 */ /* 0x002fc800000006ff */
[----:B------:R-:W-:-:S04]  /*0300*/  ISETP.GE.AND P0, PT, R2, R0, PT ;  /* 0x000000000200720c */ /* 0x000fc80003f06270 */
[----:B------:R-:W-:-:S05]  /*0310*/  SEL R0, R5, 0xffffffff, !P0 ;  /* 0xffffffff05007807 */ /* 0x000fca0004000000 */
[----:B------:R1:W-:Y:S04]  /*0320*/  STL [R1+0x44], R0 ;  /* 0x0000440001007387 */ /* 0x0003e80000100800 */
.L_x_48:
[----:B------:R-:W2:Y:S02]  /*0330*/  LDL R18, [R1+0x44] ;  /* 0x0000440001127983 */ /* 0x000ea40000100800 */
[----:B--2---:R-:W-:-:S13]  /*0340*/  ISETP.GE.AND P0, PT, R18, RZ, PT ;  /* 0x000000ff1200720c */ /* 0x004fda0003f06270 */
[----:B------:R-:W-:Y:S05]  /*0350*/  @!P0 EXIT ;  /* 0x000000000000894d */ /* 0x000fea0003800000 */
[----:B------:R-:W-:Y:S01]  /*0360*/  ISETP.NE.U32.AND P0, PT, RZ, c[0x0][0x370], PT ;  /* 0x0000dc00ff007a0c */ /* 0x000fe20003f05070 */
[----:B------:R-:W-:Y:S01]  /*0370*/  CS2R R180, SRZ ;  /* 0x0000000000b47805 */ /* 0x000fe2000001ff00 */
[----:B------:R-:W-:Y:S01]  /*0380*/  ISETP.NE.U32.AND P1, PT, RZ, c[0x0][0x360], PT ;  /* 0x0000d800ff007a0c */ /* 0x000fe20003f25070 */
[----:B------:R-:W-:Y:S01]  /*0390*/  IMAD.MOV.U32 R172, RZ, RZ, RZ ;  /* 0x000000ffffac7224 */ /* 0x000fe200078e00ff */
[----:B------:R-:W-:Y:S01]  /*03a0*/  ISETP.NE.AND.EX P2, PT, RZ, c[0x0][0x374], PT, P0 ;  /* 0x0000dd00ff007a0c */ /* 0x000fe20003f45300 */
[----:B------:R-:W-:Y:S01]  /*03b0*/  IMAD.MOV.U32 R12, RZ, RZ, RZ ;  /* 0x000000ffff0c7224 */ /* 0x000fe200078e00ff */
[----:B------:R-:W-:Y:S01]  /*03c0*/  ISETP.NE.AND.EX P0, PT, RZ, c[0x0][0x364], PT, P1 ;  /* 0x0000d900ff007a0c */ /* 0x000fe20003f05310 */
[CC--:B------:R-:W-:Y:S01]  /*03d0*/  IMAD.WIDE R6, R18.reuse, R13.reuse, c[0x0][0x348] ;  /* 0x0000d20012067625 */ /* 0x0c0fe200078e020d */
[----:B------:R-:W-:Y:S02]  /*03e0*/  ISETP.NE.U32.AND P1, PT, RZ, c[0x0][0x348], PT ;  /* 0x0000d200ff007a0c */ /* 0x000fe40003f25070 */
[----:B------:R-:W-:Y:S01]  /*03f0*/  ISETP.NE.U32.AND P5, PT, RZ, c[0x0][0x350], PT ;  /* 0x0000d400ff007a0c */ /* 0x000fe20003fa5070 */
[----:B------:R-:W-:Y:S01]  /*0400*/  IMAD.WIDE R4, R18, R13, c[0x0][0x350] ;  /* 0x0000d40012047625 */ /* 0x000fe200078e020d */
[----:B------:R-:W-:-:S02]  /*0410*/  ISETP.NE.U32.AND P3, PT, RZ, c[0x0][0x358], PT ;  /* 0x0000d600ff007a0c */ /* 0x000fc40003f65070 */
[----:B------:R-:W-:Y:S01]  /*0420*/  ISETP.NE.AND.EX P1, PT, RZ, c[0x0][0x34c], PT, P1 ;  /* 0x0000d300ff007a0c */ /* 0x000fe20003f25310 */
[CC--:B------:R-:W-:Y:S01]  /*0430*/  IMAD.WIDE R2, R18.reuse, R13.reuse, c[0x0][0x358] ;  /* 0x0000d60012027625 */ /* 0x0c0fe200078e020d */
[----:B------:R-:W-:Y:S02]  /*0440*/  ISETP.NE.AND.EX P5, PT, RZ, c[0x0][0x354], PT, P5 ;  /* 0x0000d500ff007a0c */ /* 0x000fe40003fa5350 */
[----:B------:R-:W-:Y:S01]  /*0450*/  ISETP.NE.AND.EX P3, PT, RZ, c[0x0][0x35c], PT, P3 ;  /* 0x0000d700ff007a0c */ /* 0x000fe20003f65330 */
[CC--:B------:R-:W-:Y:S01]  /*0460*/  @P2 IMAD.WIDE R10, R18.reuse, R13.reuse, c[0x0][0x370] ;  /* 0x0000dc00120a2625 */ /* 0x0c0fe200078e020d */
[----:B------:R-:W2:Y:S03]  /*0470*/  S2R R26, SR_CTAID.Y ;  /* 0x00000000001a7919 */ /* 0x000ea60000002600 */
[----:B------:R-:W-:Y:S01]  /*0480*/  IMAD.MOV.U32 R182, RZ, RZ, c[0x0][0x168] ;  /* 0x00005a00ffb67624 */ /* 0x000fe200078e00ff */
[----:B------:R3:W5:Y:S01]  /*0490*/  @P2 LDG.E R180, [R10.64] ;  /* 0x000000080ab42981 */ /* 0x000762000c1e1900 */
[----:B------:R-:W-:-:S03]  /*04a0*/  @P0 IMAD.WIDE R8, R18, R13, c[0x0][0x360] ;  /* 0x0000d80012080625 */ /* 0x000fc600078e020d */
[----:B------:R3:W5:Y:S04]  /*04b0*/  @P1 LDG.E R172, [R6.64] ;  /* 0x0000000806ac1981 */ /* 0x000768000c1e1900 */
[----:B------:R3:W5:Y:S04]  /*04c0*/  @P5 LDG.E R181, [R4.64] ;  /* 0x0000000804b55981 */ /* 0x000768000c1e1900 */
[----:B------:R3:W5:Y:S01]  /*04d0*/  @P3 LDG.E R12, [R2.64] ;  /* 0x00000008020c3981 */ /* 0x000762000c1e1900 */
[----:B------:R-:W-:-:S03]  /*04e0*/  IMAD.MOV.U32 R126, RZ, RZ, c[0x0][0x228] ;  /* 0x00008a00ff7e7624 */ /* 0x000fc600078e00ff */
[----:B------:R4:W5:Y:S01]  /*04f0*/  @P0 LDG.E R182, [R8.64] ;  /* 0x0000000808b60981 */ /* 0x000962000c1e1900 */
[----:B--2---:R-:W-:Y:S01]  /*0500*/  SHF.R.S32.HI R214, RZ, 0x1f, R26 ;  /* 0x0000001fffd67819 */ /* 0x004fe2000001141a */
[----:B----4-:R-:W-:Y:S01]  /*0510*/  IMAD.MOV.U32 R8, RZ, RZ, c[0x0][0x1d0] ;  /* 0x00007400ff087624 */ /* 0x010fe200078e00ff */
[----:B------:R-:W-:Y:S05]  /*0520*/  @P0 BRA `(.L_x_52) ;  /* 0x0000004000000947 */ /* 0x000fea0003800000 */
[----:B---3--:R-:W-:Y:S05]  /*0530*/  @!P1 BRA `(.L_x_52) ;  /* 0x0000003000009947 */ /* 0x008fea0003800000 */
[----:B-1----:R1:W2:Y:S04]  /*0540*/  LDG.E R0, [R6.64] ;  /* 0x0000000806007981 */ /* 0x0022a8000c1e1900 */
[----:B-1----:R-:W2:Y:S02]  /*0550*/  LDG.E R6, [R6.64+0x4] ;  /* 0x0000040806067981 */ /* 0x002ea4000c1e1900 */
[----:B--2--5:R-:W-:Y:S02]  /*0560*/  IADD3 R182, -R0, R6, RZ ;  /* 0x0000000600b67210 */ /* 0x024fe40007ffe1ff */
.L_x_52:
[----:B---3--:R-:W-:-:S04]  /*0570*/  ISETP.NE.U32.AND P0, PT, RZ, c[0x0][0x368], PT ;  /* 0x0000da00ff007a0c */ /* 0x008fc80003f05070 */
[----:B------:R-:W-:-:S13]  /*0580*/  ISETP.NE.AND.EX P0, PT, RZ, c[0x0][0x36c], PT, P0 ;  /* 0x0000db00ff007a0c */ /* 0x000fda0003f05300 */
[----:B------:R-:W-:Y:S05]  /*0590*/  @!P0 BRA `(.L_x_53) ;  /* 0x0000003000008947 */ /* 0x000fea0003800000 */
[----:B------:R-:W-:-:S05]  /*05a0*/  IMAD.WIDE R4, R18, R13, c[0x0][0x368] ;  /* 0x0000da0012047625 */ /* 0x000fca00078e020d */
[----:B------:R2:W5:Y:S01]  /*05b0*/  LDG.E R8, [R4.64] ;  /* 0x0000000804087981 */ /* 0x000562000c1e1900 */
[----:B------:R-:W-:Y:S05]  /*05c0*/  BRA `(.L_x_54) ;  /* 0x0000004000007947 */ /* 0x000fea0003800000 */
.L_x_53:
[----:B------:R-:W-:Y:S05]  /*05d0*/  @!P5 BRA `(.L_x_54) ;  /* 0x000000300000d947 */ /* 0x000fea0003800000 */
[----:B-1----:R1:W2:Y:S04]  /*05e0*/  LDG.E R0, [R4.64] ;  /* 0x0000000804007981 */ /* 0x0022a8000c1e1900 */
[----:B-1----:R-:W2:Y:S02]  /*05f0*/  LDG.E R4, [R4.64+0x4] ;  /* 0x0000040804047981 */ /* 0x002ea4000c1e1900 */
[----:B--2---:R-:W-:Y:S02]  /*0600*/  IADD3 R8, -R0, R4, RZ ;  /* 0x0000000400087210 */ /* 0x004fe40007ffe1ff */
.L_x_54:
[----:B--2---:R2:W3:Y:S04]  /*0610*/  @P3 LDG.E R5, [R2.64] ;  /* 0x0000000802053981 */ /* 0x0044e8000c1e1900 */
[----:B------:R2:W3:Y:S01]  /*0620*/  @P3 LDG.E R4, [R2.64+0x4] ;  /* 0x0000040802043981 */ /* 0x0004e2000c1e1900 */
[----:B------:R-:W-:Y:S01]  /*0630*/  ISETP.NE.U32.AND P0, PT, RZ, c[0x0][0x378], PT ;  /* 0x0000de00ff007a0c */ /* 0x000fe20003f05070 */
[----:B-----5:R-:W-:-:S03]  /*0640*/  IMAD.MOV.U32 R165, RZ, RZ, R8 ;  /* 0x000000ffffa57224 */ /* 0x020fc600078e0008 */
[----:B------:R-:W-:Y:S01]  /*0650*/  ISETP.NE.AND.EX P0, PT, RZ, c[0x0][0x37c], PT, P0 ;  /* 0x0000df00ff007a0c */ /* 0x000fe20003f05300 */
[----:B-1----:R-:W-:-:S12]  /*0660*/  IMAD.IADD R0, R8, 0x1, -R180 ;  /* 0x0000000108007824 */ /* 0x002fd800078e0ab4 */
[----:B--2---:R-:W-:-:S05]  /*0670*/  @P0 IMAD.WIDE R2, R18, R13, c[0x0][0x378] ;  /* 0x0000de0012020625 */ /* 0x004fca00078e020d */
[----:B------:R1:W5:Y:S01]  /*0680*/  @P0 LDG.E R165, [R2.64] ;  /* 0x0000000802a50981 */ /* 0x000362000c1e1900 */
[----:B---3--:R-:W-:-:S04]  /*0690*/  @P3 IMAD.IADD R126, R4, 0x1, -R5 ;  /* 0x00000001047e3824 */ /* 0x008fc800078e0a05 */
[----:B------:R-:W-:-:S05]  /*06a0*/  IMAD.IADD R195, R0, 0x1, R126 ;  /* 0x0000000100c37824 */ /* 0x000fca00078e027e */
[----:B-1----:R-:W-:-:S04]  /*06b0*/  IADD3 R2, R195, 0x7f, RZ ;  /* 0x0000007fc3027810 */ /* 0x002fc80007ffe0ff */
[----:B------:R-:W-:-:S04]  /*06c0*/  SHF.R.S32.HI R3, RZ, 0x1f, R2 ;  /* 0x0000001fff037819 */ /* 0x000fc80000011402 */
[----:B------:R-:W-:Y:S01]  /*06d0*/  LEA.HI R6, R3, R2, RZ, 0x7 ;  /* 0x0000000203067211 */ /* 0x000fe200078f38ff */
[----:B------:R-:W-:-:S03]  /*06e0*/  IMAD.MOV R3, RZ, RZ, -R0 ;  /* 0x000000ffff037224 */ /* 0x000fc600078e0a00 */
[----:B------:R-:W-:Y:S01]  /*06f0*/  LOP3.LUT R2, R6, 0xffffff80, RZ, 0xc0, !PT ;  /* 0xffffff8006027812 */ /* 0x000fe200078ec0ff */
[----:B------:R1:W-:Y:S04]  /*0700*/  STL [R1], R6 ;  /* 0x0000000601007387 */ /* 0x0003e80000100800 */
[----:B------:R-:W-:Y:S01]  /*0710*/  IMAD.IADD R0, R2, 0x1, -R0 ;  /* 0x0000000102007824 */ /* 0x000fe200078e0a00 */
[----:B------:R-:W-:-:S04]  /*0720*/  IMNMX R2, RZ, R3, !PT ;  /* 0x00000003ff027217 */ /* 0x000fc80007800200 */
[----:B------:R-:W-:Y:S02]  /*0730*/  IMNMX R0, R0, R126, PT ;  /* 0x0000007e00007217 */ /* 0x000fe40003800200 */
[----:B------:R-:W-:Y:S02]  /*0740*/  SHF.R.U32.HI R157, RZ, 0x7, R2 ;  /* 0x00000007ff9d7819 */ /* 0x000fe40000011602 */
[----:B------:R-:W-:-:S03]  /*0750*/  ISETP.GT.AND P0, PT, R0, R2, PT ;  /* 0x000000020000720c */ /* 0x000fc60003f04270 */
[----:B------:R-:W-:-:S10]  /*0760*/  IMAD.MOV.U32 R4, RZ, RZ, R157 ;  /* 0x000000ffff047224 */ /* 0x000fd400078e009d */
[----:B------:R-:W-:-:S04]  /*0770*/  @P0 IADD3 R0, R0, 0x7f, RZ ;  /* 0x0000007f00000810 */ /* 0x000fc80007ffe0ff */
[----:B------:R-:W-:-:S04]  /*0780*/  @P0 SHF.R.S32.HI R2, RZ, 0x1f, R0 ;  /* 0x0000001fff020819 */ /* 0x000fc80000011400 */
[----:B------:R-:W-:-:S04]  /*0790*/  @P0 LEA.HI R0, R2, R0, RZ, 0x7 ;  /* 0x0000000002000211 */ /* 0x000fc800078f38ff */
[----:B------:R-:W-:-:S04]  /*07a0*/  @P0 SHF.R.S32.HI R4, RZ, 0x7, R0 ;  /* 0x00000007ff040819 */ /* 0x000fc80000011400 */
[----:B------:R-:W-:-:S13]  /*07b0*/  ISETP.GT.AND P0, PT, R4, R157, PT ;  /* 0x0000009d0400720c */ /* 0x000fda0003f04270 */
[----:B------:R-:W-:Y:S05]  /*07c0*/  @!P0 BRA `(.L_x_55) ;  /* 0x000072b000008947 */ /* 0x000fea0003800000 */
[----:B-1----:R-:W-:-:S04]  /*07d0*/  ISETP.NE.U32.AND P4, PT, RZ, c[0x0][0x340], PT ;  /* 0x0000d000ff007a0c */ /* 0x002fc80003f85070 */
[----:B------:R-:W-:-:S13]  /*07e0*/  ISETP.NE.AND.EX P4, PT, RZ, c[0x0][0x344], PT, P4 ;  /* 0x0000d100ff007a0c */ /* 0x000fda0003f85340 */
[----:B------:R-:W-:-:S05]  /*07f0*/  @P4 IMAD.WIDE R2, R18, R13, c[0x0][0x340] ;  /* 0x0000d00012024625 */ /* 0x000fca00078e020d */
[----:B------:R1:W2:Y:S01]  /*0800*/  @P4 LDG.E R16, [R2.64] ;  /* 0x0000000802104981 */ /* 0x0002a2000c1e1900 */
[----:B------:R-:W-:Y:S01]  /*0810*/  SHF.R.S32.HI R6, RZ, 0x1f, R212 ;  /* 0x0000001fff067819 */ /* 0x000fe200000114d4 */
[----:B------:R-:W-:Y:S01]  /*0820*/  IMAD.MOV.U32 R169, RZ, RZ, c[0x0][0x238] ;  /* 0x00008e00ffa97624 */ /* 0x000fe200078e00ff */
[----:B------:R-:W-:Y:S01]  /*0830*/  SHF.R.S32.HI R9, RZ, 0x1f, R18 ;  /* 0x0000001fff097819 */ /* 0x000fe20000011412 */
[----:B------:R-:W-:Y:S01]  /*0840*/  IMAD.MOV.U32 R193, RZ, RZ, 0x7 ;  /* 0x00000007ffc17424 */ /* 0x000fe200078e00ff */
[----:B------:R-:W-:Y:S01]  /*0850*/  LEA.HI R0, R6, R212, RZ, 0x3 ;  /* 0x000000d406007211 */ /* 0x000fe200078f18ff */
[----:B------:R-:W-:Y:S01]  /*0860*/  IMAD.IADD R35, R181, 0x1, R8 ;  /* 0x00000001b5237824 */ /* 0x000fe200078e0208 */
[----:B------:R-:W-:Y:S01]  /*0870*/  IADD3 R91, R4, -0x1, RZ ;  /* 0xffffffff045b7810 */ /* 0x000fe20007ffe0ff */
[----:B------:R-:W-:Y:S01]  /*0880*/  IMAD.MOV.U32 R40, RZ, RZ, c[0x0][0x23c] ;  /* 0x00008f00ff287624 */ /* 0x000fe200078e00ff */
[----:B------:R-:W-:Y:S01]  /*0890*/  SHF.R.S32.HI R96, RZ, 0x3, R0 ;  /* 0x00000003ff607819 */ /* 0x000fe20000011400 */
[----:B------:R-:W-:Y:S01]  /*08a0*/  IMAD.WIDE.U32 R10, R169, 0x40, RZ ;  /* 0x00000040a90a7825 */ /* 0x000fe200078e00ff */
[----:B------:R-:W-:Y:S01]  /*08b0*/  LOP3.LUT R0, R0, 0xfffffff8, RZ, 0xc0, !PT ;  /* 0xfffffff800007812 */ /* 0x000fe200078ec0ff */
[----:B------:R-:W-:Y:S01]  /*08c0*/  ULDC.U8 UR6, c[0x0][0x298] ;  /* 0x0000a60000067ab9 */ /* 0x000fe20000000000 */
[--C-:B------:R-:W-:Y:S01]  /*08d0*/  SHF.R.S32.HI R39, RZ, 0x1f, R96.reuse ;  /* 0x0000001fff277819 */ /* 0x100fe20000011460 */
[----:B------:R-:W-:Y:S01]  /*08e0*/  IMAD.IADD R131, R126, 0x1, -R96 ;  /* 0x000000017e837824 */ /* 0x000fe200078e0a60 */
[----:B------:R-:W-:Y:S01]  /*08f0*/  IADD3 R153, P0, R96, R12, RZ ;  /* 0x0000000c60997210 */ /* 0x000fe20007f1e0ff */
[----:B------:R-:W-:Y:S01]  /*0900*/  IMAD.IADD R28, R212, 0x1, -R0 ;  /* 0x00000001d41c7824 */ /* 0x000fe200078e0a00 */
[----:B------:R-:W-:Y:S01]  /*0910*/  SEL R24, R9, RZ, !P3 ;  /* 0x000000ff09187207 */ /* 0x000fe20005800000 */
[----:B------:R-:W-:Y:S01]  /*0920*/  IMAD R8, R91, -0x80, R131 ;  /* 0xffffff805b087824 */ /* 0x000fe200078e0283 */
[----:B------:R-:W-:Y:S01]  /*0930*/  LEA.HI.X.SX32 R163, R12, R39, 0x1, P0 ;  /* 0x000000270ca37211 */ /* 0x000fe200000f0eff */
[----:B------:R-:W-:Y:S01]  /*0940*/  IMAD.SHL.U32 R32, R28, 0x8, RZ ;  /* 0x000000081c207824 */ /* 0x000fe200078e00ff */
[----:B------:R-:W-:Y:S01]  /*0950*/  SEL R102, R18, RZ, !P3 ;  /* 0x000000ff12667207 */ /* 0x000fe20005800000 */
[----:B------:R-:W-:Y:S01]  /*0960*/  IMAD.SHL.U32 R127, R40, 0x40, RZ ;  /* 0x00000040287f7824 */ /* 0x000fe200078e00ff */
[----:B------:R-:W-:Y:S01]  /*0970*/  SHF.L.U64.HI R200, R169, R193, c[0x0][0x23c] ;  /* 0x00008f00a9c87619 */ /* 0x000fe200000102c1 */
[----:B------:R-:W-:Y:S01]  /*0980*/  IMAD R0, R163, c[0x0][0x238], RZ ;  /* 0x00008e00a3007a24 */ /* 0x000fe200078e02ff */
[----:B------:R-:W-:Y:S01]  /*0990*/  SHF.R.S32.HI R33, RZ, 0x1f, R32 ;  /* 0x0000001fff217819 */ /* 0x000fe20000011420 */
[----:B------:R-:W-:Y:S01]  /*09a0*/  IMAD.MOV.U32 R213, RZ, RZ, c[0x0][0x27c] ;  /* 0x00009f00ffd57624 */ /* 0x000fe200078e00ff */
[----:B------:R-:W-:Y:S01]  /*09b0*/  ISETP.GE.AND P0, PT, R8, 0x1, PT ;  /* 0x000000010800780c */ /* 0x000fe20003f06270 */
[----:B------:R-:W-:Y:S01]  /*09c0*/  IMAD R0, R153, c[0x0][0x23c], R0 ;  /* 0x00008f0099007a24 */ /* 0x000fe200078e0200 */
[----:B------:R-:W-:Y:S01]  /*09d0*/  SHF.L.U32 R208, R169, 0x7, RZ ;  /* 0x00000007a9d07819 */ /* 0x000fe200000006ff */
[----:B-1----:R-:W-:Y:S01]  /*09e0*/  IMAD.WIDE.U32 R2, R153, c[0x0][0x238], R32 ;  /* 0x00008e0099027a25 */ /* 0x002fe200078e0020 */
[----:B------:R-:W-:Y:S01]  /*09f0*/  SHF.R.S32.HI R5, RZ, 0x1f, R91 ;  /* 0x0000001fff057819 */ /* 0x000fe2000001145b */
[----:B------:R-:W-:Y:S01]  /*0a00*/  UMOV UR7, 0x60 ;  /* 0x0000006000077882 */ /* 0x000fe20000000000 */
[C---:B------:R-:W-:Y:S01]  /*0a10*/  ISETP.GE.AND P1, PT, R32.reuse, c[0x0][0x1d4], PT ;  /* 0x0000750020007a0c */ /* 0x040fe20003f26270 */
[----:B------:R-:W-:Y:S01]  /*0a20*/  IMAD.IADD R3, R3, 0x1, R0 ;  /* 0x0000000103037824 */ /* 0x000fe200078e0200 */
[----:B------:R-:W-:Y:S01]  /*0a30*/  IADD3 R94, R32, 0x40, RZ ;  /* 0x00000040205e7810 */ /* 0x000fe20007ffe0ff */
[----:B------:R-:W-:Y:S01]  /*0a40*/  IMAD R0, R214, c[0x0][0x240], RZ ;  /* 0x00009000d6007a24 */ /* 0x000fe200078e02ff */
[----:B------:R-:W-:Y:S01]  /*0a50*/  P2R R147, PR, RZ, 0x2 ;  /* 0x00000002ff937803 */ /* 0x000fe20000000000 */
[----:B------:R-:W-:Y:S01]  /*0a60*/  IMAD.WIDE.U32 R2, R26, c[0x0][0x240], R2 ;  /* 0x000090001a027a25 */ /* 0x000fe200078e0002 */
[----:B------:R-:W-:Y:S01]  /*0a70*/  ISETP.GE.AND P2, PT, R8, 0x21, PT ;  /* 0x000000210800780c */ /* 0x000fe20003f46270 */
[----:B------:R-:W-:Y:S01]  /*0a80*/  ULDC UR5, c[0x0][0x284] ;  /* 0x0000a10000057ab9 */ /* 0x000fe20000000800 */
[----:B------:R-:W-:Y:S01]  /*0a90*/  ISETP.GE.AND P6, PT, R94, c[0x0][0x1d4], PT ;  /* 0x000075005e007a0c */ /* 0x000fe20003fc6270 */
[----:B------:R-:W-:Y:S01]  /*0aa0*/  IMAD R4, R26, c[0x0][0x244], R0 ;  /* 0x000091001a047a24 */ /* 0x000fe200078e0200 */
[----:B------:R-:W-:Y:S01]  /*0ab0*/  SHF.R.S32.HI R37, RZ, 0x1f, R35 ;  /* 0x0000001fff257819 */ /* 0x000fe20000011423 */
[----:B------:R-:W-:Y:S01]  /*0ac0*/  IMAD R0, R200, R91, RZ ;  /* 0x0000005bc8007224 */ /* 0x000fe200078e02ff */
[C---:B------:R-:W-:Y:S01]  /*0ad0*/  IADD3 R168, R96.reuse, 0x20, RZ ;  /* 0x0000002060a87810 */ /* 0x040fe20007ffe0ff */
[----:B------:R-:W-:Y:S01]  /*0ae0*/  IMAD.IADD R3, R3, 0x1, R4 ;  /* 0x0000000103037824 */ /* 0x000fe200078e0204 */
[----:B------:R-:W-:Y:S01]  /*0af0*/  IADD3 R167, R96, 0x40, RZ ;  /* 0x0000004060a77810 */ /* 0x000fe20007ffe0ff */
[----:B------:R-:W-:Y:S01]  /*0b00*/  IMAD R4, R24, c[0x0][0x248], RZ ;  /* 0x0000920018047a24 */ /* 0x000fe200078e02ff */
[----:B------:R-:W-:Y:S01]  /*0b10*/  IADD3 R166, R96, 0x60, RZ ;  /* 0x0000006060a67810 */ /* 0x000fe20007ffe0ff */
[C---:B------:R-:W-:Y:S01]  /*0b20*/  IMAD.WIDE.U32 R136, R102.reuse, c[0x0][0x248], R2 ;  /* 0x0000920066887a25 */ /* 0x040fe200078e0002 */
[----:B------:R-:W-:Y:S01]  /*0b30*/  ULDC UR4, c[0x0][0x294] ;  /* 0x0000a50000047ab9 */ /* 0x000fe20000000800 */
[----:B------:R-:W-:Y:S01]  /*0b40*/  P2R R164, PR, RZ, 0x40 ;  /* 0x00000040ffa47803 */ /* 0x000fe20000000000 */
[----:B------:R-:W-:Y:S01]  /*0b50*/  UIMAD UR5, UR7, UR5, URZ ;  /* 0x00000005070572a4 */ /* 0x000fe2000f8e023f */
[----:B------:R-:W-:Y:S01]  /*0b60*/  IMAD R4, R102, c[0x0][0x24c], R4 ;  /* 0x0000930066047a24 */ /* 0x000fe200078e0204 */
[----:B------:R-:W-:Y:S01]  /*0b70*/  UIMAD UR4, UR7, UR4, URZ ;  /* 0x00000004070472a4 */ /* 0x000fe2000f8e023f */
[----:B------:R-:W-:-:S02]  /*0b80*/  IMAD.MOV.U32 R132, RZ, RZ, R136 ;  /* 0x000000ffff847224 */ /* 0x000fc400078e0088 */
[----:B------:R-:W-:Y:S01]  /*0b90*/  IMAD R5, R5, R208, R0 ;  /* 0x000000d005057224 */ /* 0x000fe200078e0200 */
[----:B------:R-:W-:Y:S01]  /*0ba0*/  IADD3 R133, R137, R4, RZ ;  /* 0x0000000489857210 */ /* 0x000fe20007ffe0ff */
[----:B------:R-:W-:Y:S01]  /*0bb0*/  IMAD.SHL.U32 R2, R96, 0x40, RZ ;  /* 0x0000004060027824 */ /* 0x000fe200078e00ff */
[----:B------:R-:W-:Y:S01]  /*0bc0*/  LEA.HI R0, R6, R212, RZ, 0x6 ;  /* 0x000000d406007211 */ /* 0x000fe200078f30ff */
[----:B------:R-:W-:Y:S02]  /*0bd0*/  IMAD R4, R37, c[0x0][0x1e0], RZ ;  /* 0x0000780025047a24 */ /* 0x000fe400078e02ff */
[----:B------:R-:W-:Y:S01]  /*0be0*/  IMAD.WIDE.U32 R20, R91, R208, R132 ;  /* 0x000000d05b147225 */ /* 0x000fe200078e0084 */
[----:B------:R-:W-:-:S03]  /*0bf0*/  LOP3.LUT R19, R2, 0x1c0, RZ, 0xc0, !PT ;  /* 0x000001c002137812 */ /* 0x000fc600078ec0ff */
[----:B------:R-:W-:Y:S01]  /*0c00*/  IMAD.SHL.U32 R0, R0, 0x8, RZ ;  /* 0x0000000800007824 */ /* 0x000fe200078e00ff */
[----:B------:R-:W-:Y:S01]  /*0c10*/  @P0 LEA R2, P1, R20, c[0x0][0x220], 0x1 ;  /* 0x0000880014020a11 */ /* 0x000fe200078208ff */
[----:B------:R-:W-:Y:S01]  /*0c20*/  IMAD.IADD R15, R21, 0x1, R5 ;  /* 0x00000001150f7824 */ /* 0x000fe200078e0205 */
[----:B------:R-:W-:Y:S01]  /*0c30*/  LOP3.LUT R74, R19, 0x38, R32, 0xf8, !PT ;  /* 0x00000038134a7812 */ /* 0x000fe200078ef820 */
[C---:B------:R-:W-:Y:S01]  /*0c40*/  IMAD.WIDE.U32 R6, R35.reuse, c[0x0][0x1e0], RZ ;  /* 0x0000780023067a25 */ /* 0x040fe200078e00ff */
[----:B------:R-:W-:Y:S02]  /*0c50*/  LOP3.LUT R27, R0, 0xfffffe00, RZ, 0xc0, !PT ;  /* 0xfffffe00001b7812 */ /* 0x000fe400078ec0ff */
[----:B------:R-:W-:Y:S01]  /*0c60*/  SHF.R.U32.HI R36, RZ, 0x3, R19 ;  /* 0x00000003ff247819 */ /* 0x000fe20000011613 */
[----:B------:R-:W-:Y:S01]  /*0c70*/  IMAD R4, R35, c[0x0][0x1e4], R4 ;  /* 0x0000790023047a24 */ /* 0x000fe200078e0204 */
[----:B------:R-:W-:Y:S01]  /*0c80*/  @P0 LEA.HI.X R3, R20, c[0x0][0x224], R15, 0x1, P1 ;  /* 0x0000890014030a11 */ /* 0x000fe200008f0c0f */
[----:B------:R-:W-:Y:S01]  /*0c90*/  IMAD.IADD R127, R11, 0x1, R127 ;  /* 0x000000010b7f7824 */ /* 0x000fe200078e027f */
[----:B------:R-:W-:Y:S01]  /*0ca0*/  ISETP.NE.AND P1, PT, R147, RZ, PT ;  /* 0x000000ff9300720c */ /* 0x000fe20003f25270 */
[----:B------:R-:W-:Y:S01]  /*0cb0*/  IMAD.SHL.U32 R28, R28, 0x4, RZ ;  /* 0x000000041c1c7824 */ /* 0x000fe200078e00ff */
[----:B------:R-:W-:Y:S01]  /*0cc0*/  LOP3.LUT R74, R27, R74, R36, 0xf6, !PT ;  /* 0x0000004a1b4a7212 */ /* 0x000fe200078ef624 */
[----:B------:R-:W-:Y:S01]  /*0cd0*/  IMAD R14, R39, c[0x0][0x280], RZ ;  /* 0x0000a000270e7a24 */ /* 0x000fe200078e02ff */
[C---:B------:R-:W-:Y:S01]  /*0ce0*/  @P2 LEA R0, P3, R169.reuse, R20, 0x5 ;  /* 0x00000014a9002211 */ /* 0x040fe200078628ff */
[----:B------:R-:W-:Y:S01]  /*0cf0*/  IMAD R21, R214, c[0x0][0x210], RZ ;  /* 0x00008400d6157a24 */ /* 0x000fe200078e02ff */
[----:B------:R-:W-:Y:S01]  /*0d00*/  SHF.R.S32.HI R29, RZ, 0x1f, R28 ;  /* 0x0000001fff1d7819 */ /* 0x000fe2000001141c */
[----:B------:R-:W-:Y:S01]  /*0d10*/  IMAD.SHL.U32 R74, R74, 0x2, RZ ;  /* 0x000000024a4a7824 */ /* 0x000fe200078e00ff */
[----:B------:R-:W-:Y:S01]  /*0d20*/  @P2 LEA.HI.X R5, R169, R15, R40, 0x5, P3 ;  /* 0x0000000fa9052211 */ /* 0x000fe200018f2c28 */
[----:B------:R-:W-:-:S02]  /*0d30*/  IMAD R14, R96, c[0x0][0x284], R14 ;  /* 0x0000a100600e7a24 */ /* 0x000fc400078e020e */
[----:B------:R-:W-:Y:S02]  /*0d40*/  IMAD R21, R26, c[0x0][0x214], R21 ;  /* 0x000085001a157a24 */ /* 0x000fe400078e0215 */
[----:B------:R-:W-:Y:S01]  /*0d50*/  @!PT LDS RZ, [RZ] ;  /* 0x00000000fffff984 */ /* 0x000fe20000000800 */
[----:B------:R-:W-:Y:S01]  /*0d60*/  @!PT LDS RZ, [RZ] ;  /* 0x00000000fffff984 */ /* 0x000fe20000000800 */
[----:B------:R-:W-:Y:S01]  /*0d70*/  @!PT LDS RZ, [RZ] ;  /* 0x00000000fffff984 */ /* 0x000fe20000000800 */
[----:B------:R1:W-:Y:S01]  /*0d80*/  @P0 LDGSTS.E.BYPASS.LTC128B.128 [R74+0x8100], [R2.64], !P1 ;  /* 0x08100000024a0fae */ /* 0x0003e2000c901d48 */
[----:B------:R-:W-:Y:S01]  /*0d90*/  ISETP.GE.AND P1, PT, R8, 0x41, PT ;  /* 0x000000410800780c */ /* 0x000fe20003f26270 */
[----:B------:R-:W-:Y:S02]  /*0da0*/  IMAD.WIDE.U32 R12, R96, c[0x0][0x280], R28 ;  /* 0x0000a000600c7a25 */ /* 0x000fe400078e001c */
[----:B------:R1:W-:Y:S02]  /*0db0*/  @P0 LDGSTS.E.BYPASS.LTC128B.128 [R74+0xc100], [R2.64+0x80], !P6 ;  /* 0x0c100080024a0fae */ /* 0x0003e4000f101d48 */
[----:B------:R-:W-:Y:S02]  /*0dc0*/  IMAD.MOV.U32 R110, RZ, RZ, R12 ;  /* 0x000000ffff6e7224 */ /* 0x000fe400078e000c */
[----:B------:R-:W-:-:S02]  /*0dd0*/  IMAD.IADD R111, R13, 0x1, R14 ;  /* 0x000000010d6f7824 */ /* 0x000fc400078e020e */
[----:B------:R-:W-:Y:S02]  /*0de0*/  IMAD.MOV.U32 R175, RZ, RZ, 0x6 ;  /* 0x00000006ffaf7424 */ /* 0x000fe400078e00ff */
[----:B------:R-:W-:Y:S02]  /*0df0*/  IMAD.MOV.U32 R177, RZ, RZ, 0x5 ;  /* 0x00000005ffb17424 */ /* 0x000fe400078e00ff */
[----:B------:R-:W-:Y:S02]  /*0e00*/  IMAD.SHL.U32 R173, R169, 0x40, RZ ;  /* 0x00000040a9ad7824 */ /* 0x000fe400078e00ff */
[----:B------:R-:W-:-:S04]  /*0e10*/  IMAD.WIDE.U32 R178, R96, c[0x0][0x1e0], RZ ;  /* 0x0000780060b27a25 */ /* 0x000fc800078e00ff */
[----:B------:R-:W-:Y:S02]  /*0e20*/  IMAD.MOV.U32 R190, RZ, RZ, c[0x0][0x1e4] ;  /* 0x00007900ffbe7624 */ /* 0x000fe400078e00ff */
[----:B------:R-:W-:-:S04]  /*0e30*/  IMAD.WIDE.U32 R188, R168, c[0x0][0x1e0], RZ ;  /* 0x00007800a8bc7a25 */ /* 0x000fc800078e00ff */
[----:B------:R-:W-:Y:S02]  /*0e40*/  IMAD R190, R190, 0x60, RZ ;  /* 0x00000060bebe7824 */ /* 0x000fe400078e02ff */
[----:B------:R-:W-:Y:S01]  /*0e50*/  IMAD.WIDE.U32 R186, R167, c[0x0][0x1e0], RZ ;  /* 0x00007800a7ba7a25 */ /* 0x000fe200078e00ff */
[----:B-1----:R-:W-:-:S03]  /*0e60*/  MOV R2, R6 ;  /* 0x0000000600027202 */ /* 0x002fc60000000f00 */
[----:B------:R-:W-:Y:S01]  /*0e70*/  IMAD.IADD R3, R7, 0x1, R4 ;  /* 0x0000000107037824 */ /* 0x000fe200078e0204 */
[----:B------:R-:W-:Y:S01]  /*0e80*/  @P2 LEA R4, P0, R0, c[0x0][0x220], 0x1 ;  /* 0x0000880000042a11 */ /* 0x000fe200078008ff */
[----:B------:R-:W-:Y:S01]  /*0e90*/  IMAD.WIDE.U32 R184, R166, c[0x0][0x1e0], RZ ;  /* 0x00007800a6b87a25 */ /* 0x000fe200078e00ff */
[----:B------:R-:W-:Y:S02]  /*0ea0*/  @P1 IADD3 R6, P3, R20, R10, RZ ;  /* 0x0000000a14061210 */ /* 0x000fe40007f7e0ff */
[----:B------:R-:W-:Y:S01]  /*0eb0*/  @P2 LEA.HI.X R5, R0, c[0x0][0x224], R5, 0x1, P0 ;  /* 0x0000890000052a11 */ /* 0x000fe200000f0c05 */
[----:B------:R-:W-:Y:S01]  /*0ec0*/  IMAD.SHL.U32 R0, R213, 0x2, RZ ;  /* 0x00000002d5007824 */ /* 0x000fe200078e00ff */
[----:B------:R-:W-:Y:S01]  /*0ed0*/  ISETP.GE.AND P0, PT, R32, c[0x0][0x27c], PT ;  /* 0x00009f0020007a0c */ /* 0x000fe20003f06270 */
[----:B------:R-:W-:-:S04]  /*0ee0*/  IMAD.WIDE.U32 R2, R26, c[0x0][0x1e8], R2 ;  /* 0x00007a001a027a25 */ /* 0x000fc800078e0002 */
[----:B------:R-:W-:Y:S02]  /*0ef0*/  IMAD.MOV.U32 R92, RZ, RZ, R2 ;  /* 0x000000ffff5c7224 */ /* 0x000fe400078e0002 */
[----:B-----5:R-:W-:-:S06]  /*0f00*/  IMAD.WIDE.U32 R110, R165, c[0x0][0x280], R110 ;  /* 0x0000a000a56e7a25 */ /* 0x020fcc00078e006e */
[----:B------:R-:W-:Y:S02]  /*0f10*/  @P0 IADD3 R0, -R0, c[0x0][0x1d4], RZ ;  /* 0x0000750000000a10 */ /* 0x000fe40007ffe1ff */
[----:B--2---:R-:W-:Y:S01]  /*0f20*/  @P4 SHF.R.S32.HI R17, RZ, 0x1f, R16 ;  /* 0x0000001fff114819 */ /* 0x004fe20000011410 */
[----:B------:R-:W-:Y:S02]  /*0f30*/  @!P4 IMAD.MOV.U32 R16, RZ, RZ, R18 ;  /* 0x000000ffff10c224 */ /* 0x000fe400078e0012 */
[----:B------:R-:W-:Y:S01]  /*0f40*/  @!P4 IMAD.MOV.U32 R17, RZ, RZ, R9 ;  /* 0x000000ffff11c224 */ /* 0x000fe200078e0009 */
[----:B------:R-:W-:-:S13]  /*0f50*/  ISETP.NE.AND P4, PT, R147, RZ, PT ;  /* 0x000000ff9300720c */ /* 0x000fda0003f85270 */
[----:B------:R1:W-:Y:S04]  /*0f60*/  @P2 LDGSTS.E.BYPASS.LTC128B.128 [R74+0x9100], [R4.64], !P4 ;  /* 0x09100000044a2fae */ /* 0x0003e8000e101d48 */
[----:B------:R1:W-:Y:S01]  /*0f70*/  @P2 LDGSTS.E.BYPASS.LTC128B.128 [R74+0xd100], [R4.64+0x80], !P6 ;  /* 0x0d100080044a2fae */ /* 0x0003e2000f101d48 */
[----:B------:R-:W-:Y:S02]  /*0f80*/  ISETP.GE.AND P2, PT, R213, 0x1, PT ;  /* 0x00000001d500780c */ /* 0x000fe40003f46270 */
[----:B------:R-:W-:Y:S02]  /*0f90*/  @P1 LEA R22, P2, R6, c[0x0][0x220], 0x1 ;  /* 0x0000880006161a11 */ /* 0x000fe400078408ff */
[----:B-1----:R-:W-:Y:S01]  /*0fa0*/  @P1 IADD3.X R4, R127, R15, RZ, P3, !PT ;  /* 0x0000000f7f041210 */ /* 0x002fe20001ffe4ff */
[----:B------:R-:W-:-:S03]  /*0fb0*/  IMAD R5, R214, c[0x0][0x1e8], RZ ;  /* 0x00007a00d6057a24 */ /* 0x000fc600078e02ff */
[----:B------:R-:W-:Y:S01]  /*0fc0*/  @P1 LEA.HI.X R23, R6, c[0x0][0x224], R4, 0x1, P2 ;  /* 0x0000890006171a11 */ /* 0x000fe200010f0c04 */
[----:B------:R-:W-:Y:S01]  /*0fd0*/  IMAD R5, R26, c[0x0][0x1ec], R5 ;  /* 0x00007b001a057a24 */ /* 0x000fe200078e0205 */
[----:B------:R-:W-:Y:S01]  /*0fe0*/  SEL R4, RZ, c[0x0][0x27c], !P0 ;  /* 0x00009f00ff047a07 */ /* 0x000fe20004000000 */
[----:B------:R-:W-:Y:S01]  /*0ff0*/  IMAD.WIDE.U32 R6, R96, c[0x0][0x290], R32 ;  /* 0x0000a40060067a25 */ /* 0x000fe200078e0020 */
[----:B------:R-:W-:Y:S01]  /*1000*/  IADD3 R130, P2, R10, 0x80, RZ ;  /* 0x000000800a827810 */ /* 0x000fe20007f5e0ff */
[----:B------:R1:W-:Y:S01]  /*1010*/  @P1 LDGSTS.E.BYPASS.LTC128B.128 [R74+0xa100], [R22.64], !P4 ;  /* 0x0a100000164a1fae */ /* 0x0003e2000e101d48 */
[----:B------:R-:W-:Y:S01]  /*1020*/  ISETP.GT.AND P0, PT, R8, 0x60, PT ;  /* 0x000000600800780c */ /* 0x000fe20003f04270 */
[----:B------:R-:W-:Y:S01]  /*1030*/  IMAD.IADD R93, R3, 0x1, R5 ;  /* 0x00000001035d7824 */ /* 0x000fe200078e0205 */
[----:B------:R-:W-:Y:S01]  /*1040*/  SHF.R.S32.HI R3, RZ, 0x1f, R0 ;  /* 0x0000001fff037819 */ /* 0x000fe20000011400 */
[----:B------:R-:W-:Y:S01]  /*1050*/  IMAD.IADD R4, R32, 0x1, R4 ;  /* 0x0000000120047824 */ /* 0x000fe200078e0204 */
[----:B------:R1:W-:Y:S01]  /*1060*/  @P1 LDGSTS.E.BYPASS.LTC128B.128 [R74+0xe100], [R22.64+0x80], !P6 ;  /* 0x0e100080164a1fae */ /* 0x0003e2000f101d48 */
[----:B------:R-:W-:Y:S01]  /*1070*/  IMAD R5, R214, c[0x0][0x260], RZ ;  /* 0x00009800d6057a24 */ /* 0x000fe200078e02ff */
[----:B------:R-:W-:Y:S01]  /*1080*/  LEA.HI R34, R3, R0, RZ, 0x4 ;  /* 0x0000000003227211 */ /* 0x000fe200078f20ff */
[----:B------:R-:W-:Y:S01]  /*1090*/  IMAD.WIDE.U32 R2, R26, c[0x0][0x260], R32 ;  /* 0x000098001a027a25 */ /* 0x000fe200078e0020 */
[----:B------:R-:W-:-:S03]  /*10a0*/  SHF.R.S32.HI R0, RZ, 0x1f, R4 ;  /* 0x0000001fff007819 */ /* 0x000fc60000011404 */
[----:B------:R-:W-:Y:S01]  /*10b0*/  IMAD R5, R26, c[0x0][0x264], R5 ;  /* 0x000099001a057a24 */ /* 0x000fe200078e0205 */
[-C--:B------:R-:W-:Y:S01]  /*10c0*/  LEA.HI R18, R0, R4.reuse, RZ, 0x3 ;  /* 0x0000000400127211 */ /* 0x080fe200078f18ff */
[----:B------:R-:W-:Y:S01]  /*10d0*/  IMAD.WIDE.U32 R10, R96, c[0x0][0x290], R28 ;  /* 0x0000a400600a7a25 */ /* 0x000fe200078e001c */
[----:B------:R-:W-:Y:S02]  /*10e0*/  LEA.HI R25, R0, R4, RZ, 0x6 ;  /* 0x0000000400197211 */ /* 0x000fe400078f30ff */
[----:B------:R-:W-:Y:S01]  /*10f0*/  IADD3 R3, R3, R5, RZ ;  /* 0x0000000503037210 */ /* 0x000fe20007ffe0ff */
[----:B------:R-:W-:Y:S01]  /*1100*/  IMAD R0, R39, c[0x0][0x290], RZ ;  /* 0x0000a40027007a24 */ /* 0x000fe200078e02ff */
[----:B------:R-:W-:Y:S01]  /*1110*/  LOP3.LUT R115, R18, 0xfffffff8, RZ, 0xc0, !PT ;  /* 0xfffffff812737812 */ /* 0x000fe200078ec0ff */
[----:B------:R-:W-:-:S03]  /*1120*/  IMAD.WIDE.U32 R8, R96, c[0x0][0x280], R32 ;  /* 0x0000a00060087a25 */ /* 0x000fc600078e0020 */
[----:B------:R-:W-:Y:S01]  /*1130*/  SHF.R.S32.HI R121, RZ, 0x1f, R115 ;  /* 0x0000001fff797819 */ /* 0x000fe20000011473 */
[----:B------:R-:W-:Y:S02]  /*1140*/  IMAD R0, R96, c[0x0][0x294], R0 ;  /* 0x0000a50060007a24 */ /* 0x000fe400078e0200 */
[----:B------:R-:W-:Y:S01]  /*1150*/  IMAD.MOV.U32 R106, RZ, RZ, R8 ;  /* 0x000000ffff6a7224 */ /* 0x000fe200078e0008 */
[----:B------:R-:W-:Y:S01]  /*1160*/  SHF.R.S32.HI R8, RZ, 0x1f, R168 ;  /* 0x0000001fff087819 */ /* 0x000fe200000114a8 */
[----:B------:R-:W-:Y:S02]  /*1170*/  IMAD.IADD R109, R11, 0x1, R0 ;  /* 0x000000010b6d7824 */ /* 0x000fe400078e0200 */
[----:B------:R-:W-:Y:S01]  /*1180*/  IMAD.IADD R105, R0, 0x1, R7 ;  /* 0x0000000100697824 */ /* 0x000fe200078e0207 */
[----:B------:R-:W-:Y:S01]  /*1190*/  LEA.HI R8, R8, R168, RZ, 0x3 ;  /* 0x000000a808087211 */ /* 0x000fe200078f18ff */
[----:B------:R-:W-:Y:S02]  /*11a0*/  IMAD R0, R24, c[0x0][0x268], RZ ;  /* 0x00009a0018007a24 */ /* 0x000fe400078e02ff */
[----:B------:R-:W-:-:S04]  /*11b0*/  IMAD.WIDE.U32 R4, R26, c[0x0][0x210], R32 ;  /* 0x000084001a047a25 */ /* 0x000fc800078e0020 */
[C---:B------:R-:W-:Y:S01]  /*11c0*/  IMAD R112, R102.reuse, c[0x0][0x26c], R0 ;  /* 0x00009b0066707a24 */ /* 0x040fe200078e0200 */
[----:B------:R-:W-:Y:S01]  /*11d0*/  SHF.R.S32.HI R0, RZ, 0x1f, R166 ;  /* 0x0000001fff007819 */ /* 0x000fe200000114a6 */
[----:B------:R-:W-:Y:S01]  /*11e0*/  IMAD.WIDE.U32 R102, R102, c[0x0][0x268], R2 ;  /* 0x00009a0066667a25 */ /* 0x000fe200078e0002 */
[----:B------:R-:W-:Y:S02]  /*11f0*/  SHF.R.S32.HI R3, RZ, 0x1f, R167 ;  /* 0x0000001fff037819 */ /* 0x000fe400000114a7 */
[----:B------:R-:W-:Y:S01]  /*1200*/  LEA.HI R0, R0, R166, RZ, 0x3 ;  /* 0x000000a600007211 */ /* 0x000fe200078f18ff */
[----:B------:R-:W-:Y:S01]  /*1210*/  IMAD.IADD R107, R14, 0x1, R9 ;  /* 0x000000010e6b7824 */ /* 0x000fe200078e0209 */
[----:B------:R-:W-:Y:S01]  /*1220*/  LEA.HI R3, R3, R167, RZ, 0x3 ;  /* 0x000000a703037211 */ /* 0x000fe200078f18ff */
[----:B------:R-:W-:Y:S01]  /*1230*/  IMAD.MOV.U32 R104, RZ, RZ, R6 ;  /* 0x000000ffff687224 */ /* 0x000fe200078e0006 */
[----:B------:R-:W-:Y:S01]  /*1240*/  IADD3 R7, R5, R21, RZ ;  /* 0x0000001505077210 */ /* 0x000fe20007ffe0ff */
[----:B------:R-:W-:Y:S01]  /*1250*/  IMAD.SHL.U32 R9, R8, 0x40, RZ ;  /* 0x0000004008097824 */ /* 0x000fe200078e00ff */
[----:B------:R-:W-:Y:S01]  /*1260*/  SHF.L.U32 R5, R167, 0x6, RZ ;  /* 0x00000006a7057819 */ /* 0x000fe200000006ff */
[----:B------:R-:W-:-:S02]  /*1270*/  IMAD.MOV.U32 R6, RZ, RZ, R4 ;  /* 0x000000ffff067224 */ /* 0x000fc400078e0004 */
[----:B------:R-:W-:Y:S01]  /*1280*/  IMAD.SHL.U32 R2, R168, 0x40, RZ ;  /* 0x00000040a8027824 */ /* 0x000fe200078e00ff */
[----:B------:R-:W-:Y:S01]  /*1290*/  LOP3.LUT R5, R5, 0x1c0, RZ, 0xc0, !PT ;  /* 0x000001c005057812 */ /* 0x000fe200078ec0ff */
[----:B------:R-:W-:Y:S01]  /*12a0*/  IMAD.SHL.U32 R8, R3, 0x40, RZ ;  /* 0x0000004003087824 */ /* 0x000fe200078e00ff */
[----:B------:R-:W-:Y:S01]  /*12b0*/  SHF.R.S32.HI R3, RZ, 0x4, R34 ;  /* 0x00000004ff037819 */ /* 0x000fe20000011422 */
[----:B------:R-:W-:Y:S01]  /*12c0*/  IMAD.SHL.U32 R4, R166, 0x40, RZ ;  /* 0x00000040a6047824 */ /* 0x000fe200078e00ff */
[----:B------:R-:W-:Y:S01]  /*12d0*/  LOP3.LUT R2, R2, 0x1c0, RZ, 0xc0, !PT ;  /* 0x000001c002027812 */ /* 0x000fe200078ec0ff */
[----:B------:R-:W-:Y:S01]  /*12e0*/  IMAD.SHL.U32 R0, R0, 0x40, RZ ;  /* 0x0000004000007824 */ /* 0x000fe200078e00ff */
[----:B------:R-:W-:Y:S01]  /*12f0*/  LEA.HI.SX32 R3, R18, R3, 0x1d ;  /* 0x0000000312037211 */ /* 0x000fe200078feaff */
[----:B------:R-:W-:Y:S01]  /*1300*/  IMAD.MOV.U32 R108, RZ, RZ, R10 ;  /* 0x000000ffff6c7224 */ /* 0x000fe200078e000a */
[----:B------:R-:W-:Y:S01]  /*1310*/  LOP3.LUT R4, R4, 0x1c0, RZ, 0xc0, !PT ;  /* 0x000001c004047812 */ /* 0x000fe200078ec0ff */
[----:B------:R-:W-:Y:S01]  /*1320*/  IMAD.WIDE.U32 R106, R165, c[0x0][0x280], R106 ;  /* 0x0000a000a56a7a25 */ /* 0x000fe200078e006a */
[----:B------:R-:W-:-:S02]  /*1330*/  LOP3.LUT R10, R0, 0xfffffe00, RZ, 0xc0, !PT ;  /* 0xfffffe00000a7812 */ /* 0x000fc400078ec0ff */
[----:B------:R-:W-:Y:S01]  /*1340*/  LOP3.LUT R12, R9, 0xfffffe00, RZ, 0xc0, !PT ;  /* 0xfffffe00090c7812 */ /* 0x000fe200078ec0ff */
[----:B------:R-:W-:Y:S01]  /*1350*/  IMAD.SHL.U32 R0, R25, 0x80, RZ ;  /* 0x0000008019007824 */ /* 0x000fe200078e00ff */
[----:B------:R-:W-:Y:S01]  /*1360*/  LOP3.LUT R11, R8, 0xfffffe00, RZ, 0xc0, !PT ;  /* 0xfffffe00080b7812 */ /* 0x000fe200078ec0ff */
[----:B------:R-:W-:Y:S01]  /*1370*/  IMAD.WIDE.U32 R108, R165, c[0x0][0x290], R108 ;  /* 0x0000a400a56c7a25 */ /* 0x000fe200078e006c */
[----:B------:R-:W-:Y:S02]  /*1380*/  SHF.R.U32.HI R26, RZ, 0x3, R2 ;  /* 0x00000003ff1a7819 */ /* 0x000fe40000011602 */
[----:B------:R-:W-:Y:S01]  /*1390*/  LOP3.LUT R9, R19, 0x38, R18, 0xf8, !PT ;  /* 0x0000003813097812 */ /* 0x000fe200078ef812 */
[----:B------:R-:W-:Y:S01]  /*13a0*/  IMAD.WIDE.U32 R104, R165, c[0x0][0x290], R104 ;  /* 0x0000a400a5687a25 */ /* 0x000fe200078e0068 */
[----:B------:R-:W-:Y:S02]  /*13b0*/  LOP3.LUT R13, R2, 0x38, R18, 0xf8, !PT ;  /* 0x00000038020d7812 */ /* 0x000fe400078ef812 */
[----:B------:R-:W-:Y:S01]  /*13c0*/  SHF.R.S32.HI R8, RZ, 0x1f, R3 ;  /* 0x0000001fff087819 */ /* 0x000fe20000011403 */
[----:B------:R-:W-:Y:S01]  /*13d0*/  IMAD.X R127, RZ, RZ, R127, P2 ;  /* 0x000000ffff7f7224 */ /* 0x000fe200010e067f */
[----:B------:R-:W-:Y:S01]  /*13e0*/  SHF.R.U32.HI R30, RZ, 0x3, R5 ;  /* 0x00000003ff1e7819 */ /* 0x000fe20000011605 */
[----:B------:R-:W-:Y:S01]  /*13f0*/  IMAD.IADD R112, R103, 0x1, R112 ;  /* 0x0000000167707824 */ /* 0x000fe200078e0270 */
[----:B------:R-:W-:-:S02]  /*1400*/  SHF.R.U32.HI R31, RZ, 0x3, R4 ;  /* 0x00000003ff1f7819 */ /* 0x000fc40000011604 */
[--C-:B------:R-:W-:Y:S02]  /*1410*/  LOP3.LUT R14, R5, 0x38, R18.reuse, 0xf8, !PT ;  /* 0x00000038050e7812 */ /* 0x100fe400078ef812 */
[----:B------:R-:W-:Y:S02]  /*1420*/  LOP3.LUT R24, R4, 0x38, R18, 0xf8, !PT ;  /* 0x0000003804187812 */ /* 0x000fe400078ef812 */
[----:B------:R-:W-:Y:S02]  /*1430*/  SHF.L.U32 R97, R3, 0x3, RZ ;  /* 0x0000000303617819 */ /* 0x000fe400000006ff */
[----:B------:R-:W-:Y:S02]  /*1440*/  LOP3.LUT R0, R0, 0xffffe000, RZ, 0xc0, !PT ;  /* 0xffffe00000007812 */ /* 0x000fe400078ec0ff */
[----:B------:R-:W-:Y:S02]  /*1450*/  LOP3.LUT R21, R9, R36, RZ, 0x3c, !PT ;  /* 0x0000002409157212 */ /* 0x000fe400078e3cff */
[----:B------:R-:W-:-:S02]  /*1460*/  LEA.HI R25, R8, R3, RZ, 0x3 ;  /* 0x0000000308197211 */ /* 0x000fc400078f18ff */
[----:B------:R-:W-:Y:S02]  /*1470*/  LOP3.LUT R13, R13, R26, RZ, 0x3c, !PT ;  /* 0x0000001a0d0d7212 */ /* 0x000fe400078e3cff */
[----:B------:R-:W-:Y:S01]  /*1480*/  LOP3.LUT R9, R14, R30, RZ, 0x3c, !PT ;  /* 0x0000001e0e097212 */ /* 0x000fe200078e3cff */
[----:B------:R-:W-:Y:S01]  /*1490*/  @P0 IMAD.MOV.U32 R14, RZ, RZ, R20 ;  /* 0x000000ffff0e0224 */ /* 0x000fe200078e0014 */
[----:B------:R-:W-:Y:S02]  /*14a0*/  LOP3.LUT R8, R24, R31, RZ, 0x3c, !PT ;  /* 0x0000001f18087212 */ /* 0x000fe400078e3cff */
[--C-:B------:R-:W-:Y:S02]  /*14b0*/  LOP3.LUT R3, R19, 0x38, R97.reuse, 0xf8, !PT ;  /* 0x0000003813037812 */ /* 0x100fe400078ef861 */
[----:B------:R-:W-:Y:S02]  /*14c0*/  LOP3.LUT R2, R2, 0x38, R97, 0xf8, !PT ;  /* 0x0000003802027812 */ /* 0x000fe400078ef861 */
[----:B------:R-:W-:-:S02]  /*14d0*/  IADD3 R38, R21, R0, R27 ;  /* 0x0000000015267210 */ /* 0x000fc40007ffe01b */
[-C--:B------:R-:W-:Y:S02]  /*14e0*/  IADD3 R34, R13, R0.reuse, R12 ;  /* 0x000000000d227210 */ /* 0x080fe40007ffe00c */
[----:B------:R-:W-:Y:S01]  /*14f0*/  IADD3 R21, R8, R0, R10 ;  /* 0x0000000008157210 */ /* 0x000fe20007ffe00a */
[----:B------:R-:W-:Y:S01]  /*1500*/  @P0 IMAD R8, R40, 0x60, RZ ;  /* 0x0000006028080824 */ /* 0x000fe200078e02ff */
[----:B------:R-:W-:Y:S01]  /*1510*/  LOP3.LUT R19, R3, R36, RZ, 0x3c, !PT ;  /* 0x0000002403137212 */ /* 0x000fe200078e3cff */
[----:B------:R-:W-:Y:S01]  /*1520*/  IMAD.SHL.U32 R152, R38, 0x2, RZ ;  /* 0x0000000226987824 */ /* 0x000fe200078e00ff */
[----:B------:R-:W-:Y:S01]  /*1530*/  LOP3.LUT R13, R2, R26, RZ, 0x3c, !PT ;  /* 0x0000001a020d7212 */ /* 0x000fe200078e3cff */
[----:B------:R-:W-:Y:S01]  /*1540*/  @P0 IMAD.WIDE.U32 R2, R169, 0x60, R14 ;  /* 0x00000060a9020825 */ /* 0x000fe200078e000e */
[----:B------:R-:W-:Y:S02]  /*1550*/  IADD3 R24, R9, R0, R11 ;  /* 0x0000000009187210 */ /* 0x000fe40007ffe00b */
[--C-:B------:R-:W-:Y:S01]  /*1560*/  LOP3.LUT R9, R5, 0x38, R97.reuse, 0xf8, !PT ;  /* 0x0000003805097812 */ /* 0x100fe200078ef861 */
[----:B------:R-:W-:Y:S01]  /*1570*/  @P0 IMAD.IADD R8, R3, 0x1, R8 ;  /* 0x0000000103080824 */ /* 0x000fe200078e0208 */
[----:B------:R-:W-:Y:S01]  /*1580*/  LOP3.LUT R5, R4, 0x38, R97, 0xf8, !PT ;  /* 0x0000003804057812 */ /* 0x000fe200078ef861 */
[----:B------:R-:W-:Y:S01]  /*1590*/  IMAD.SHL.U32 R0, R25, 0x400, RZ ;  /* 0x0000040019007824 */ /* 0x000fe200078e00ff */
[----:B------:R-:W-:Y:S01]  /*15a0*/  @P0 LEA R4, P1, R2, c[0x0][0x220], 0x1 ;  /* 0x0000880002040a11 */ /* 0x000fe200078208ff */
[----:B------:R-:W-:Y:S01]  /*15b0*/  IMAD.SHL.U32 R151, R34, 0x2, RZ ;  /* 0x0000000222977824 */ /* 0x000fe200078e00ff */
[----:B------:R-:W-:Y:S01]  /*15c0*/  LOP3.LUT R3, R5, R31, RZ, 0x3c, !PT ;  /* 0x0000001f05037212 */ /* 0x000fe200078e3cff */
[----:B------:R-:W-:Y:S01]  /*15d0*/  IMAD.SHL.U32 R150, R24, 0x2, RZ ;  /* 0x0000000218967824 */ /* 0x000fe200078e00ff */
[----:B------:R-:W-:Y:S01]  /*15e0*/  @P0 LEA.HI.X R5, R2, c[0x0][0x224], R8, 0x1, P1 ;  /* 0x0000890002050a11 */ /* 0x000fe200008f0c08 */
[----:B------:R-:W-:Y:S01]  /*15f0*/  IMAD.SHL.U32 R149, R21, 0x2, RZ ;  /* 0x0000000215957824 */ /* 0x000fe200078e00ff */
[----:B------:R-:W-:-:S02]  /*1600*/  LOP3.LUT R0, R0, 0xffffe000, RZ, 0xc0, !PT ;  /* 0xffffe00000007812 */ /* 0x000fc400078ec0ff */
[----:B------:R-:W-:Y:S01]  /*1610*/  LOP3.LUT R9, R9, R30, RZ, 0x3c, !PT ;  /* 0x0000001e09097212 */ /* 0x000fe200078e3cff */
[----:B------:R2:W-:Y:S01]  /*1620*/  @P0 LDGSTS.E.BYPASS.LTC128B.128 [R74+0xb100], [R4.64], !P4 ;  /* 0x0b100000044a0fae */ /* 0x0005e2000e101d48 */
[----:B------:R-:W-:Y:S02]  /*1630*/  SEL R2, R17, RZ, !P5 ;  /* 0x000000ff11027207 */ /* 0x000fe40006800000 */
[-C--:B------:R-:W-:Y:S01]  /*1640*/  IADD3 R19, R19, R0.reuse, R27 ;  /* 0x0000000013137210 */ /* 0x080fe20007ffe01b */
[----:B------:R2:W-:Y:S01]  /*1650*/  @P0 LDGSTS.E.BYPASS.LTC128B.128 [R74+0xf100], [R4.64+0x80], !P6 ;  /* 0x0f100080044a0fae */ /* 0x0005e2000f101d48 */
[-C--:B------:R-:W-:Y:S02]  /*1660*/  IADD3 R13, R13, R0.reuse, R12 ;  /* 0x000000000d0d7210 */ /* 0x080fe40007ffe00c */
[-C--:B------:R-:W-:Y:S01]  /*1670*/  IADD3 R11, R9, R0.reuse, R11 ;  /* 0x00000000090b7210 */ /* 0x080fe20007ffe00b */
[----:B------:R-:W0:Y:S01]  /*1680*/  LDGDEPBAR ;  /* 0x00000000000079af */ /* 0x000e220000000000 */
[----:B------:R-:W-:Y:S01]  /*1690*/  IADD3 R10, R3, R0, R10 ;  /* 0x00000000030a7210 */ /* 0x000fe20007ffe00a */
[----:B------:R-:W-:Y:S01]  /*16a0*/  IMAD R3, R2, c[0x0][0x1f0], RZ ;  /* 0x00007c0002037a24 */ /* 0x000fe200078e02ff */
[----:B------:R-:W-:Y:S01]  /*16b0*/  SEL R0, R16, RZ, !P5 ;  /* 0x000000ff10007207 */ /* 0x000fe20006800000 */
[----:B------:R-:W-:Y:S01]  /*16c0*/  IMAD R2, R2, c[0x0][0x218], RZ ;  /* 0x0000860002027a24 */ /* 0x000fe200078e02ff */
[----:B------:R-:W-:Y:S01]  /*16d0*/  ISETP.NE.AND P0, PT, RZ, UR6, PT ;  /* 0x00000006ff007c0c */ /* 0x000fe2000bf05270 */
[----:B------:R-:W-:Y:S01]  /*16e0*/  IMAD.SHL.U32 R146, R13, 0x2, RZ ;  /* 0x000000020d927824 */ /* 0x000fe200078e00ff */
[----:B------:R-:W-:Y:S01]  /*16f0*/  SHF.L.U64.HI R169, R169, R175, c[0x0][0x23c] ;  /* 0x00008f00a9a97619 */ /* 0x000fe200000102af */
[----:B------:R-:W-:Y:S01]  /*1700*/  IMAD.WIDE.U32 R92, R0, c[0x0][0x1f0], R92 ;  /* 0x00007c00005c7a25 */ /* 0x000fe200078e005c */
[----:B------:R-:W-:-:S02]  /*1710*/  P2R R162, PR, RZ, 0x1 ;  /* 0x00000001ffa27803 */ /* 0x000fc40000000000 */
[----:B------:R-:W-:Y:S01]  /*1720*/  IADD3 R161, P1, R35, R96, RZ ;  /* 0x0000006023a17210 */ /* 0x000fe20007f3e0ff */
[C---:B------:R-:W-:Y:S01]  /*1730*/  IMAD R95, R0.reuse, c[0x0][0x1f4], R3 ;  /* 0x00007d00005f7a24 */ /* 0x040fe200078e0203 */
[----:B------:R-:W-:Y:S01]  /*1740*/  SHF.R.S32.HI R9, RZ, 0x1f, R166 ;  /* 0x0000001fff097819 */ /* 0x000fe200000114a6 */
[----:B------:R-:W-:Y:S01]  /*1750*/  IMAD R99, R0, c[0x0][0x21c], R2 ;  /* 0x0000870000637a24 */ /* 0x000fe200078e0202 */
[----:B------:R-:W-:Y:S01]  /*1760*/  ISETP.GE.AND P5, PT, R32, c[0x0][0x1d4], PT ;  /* 0x0000750020007a0c */ /* 0x000fe20003fa6270 */
[----:B------:R-:W-:Y:S01]  /*1770*/  IMAD.WIDE.U32 R100, R0, c[0x0][0x218], R6 ;  /* 0x0000860000647a25 */ /* 0x000fe200078e0006 */
[----:B------:R-:W-:Y:S02]  /*1780*/  SHF.R.S32.HI R0, RZ, 0x1f, R165 ;  /* 0x0000001fff007819 */ /* 0x000fe400000114a5 */
[----:B------:R-:W-:Y:S01]  /*1790*/  SHF.R.S32.HI R6, RZ, 0x1f, R168 ;  /* 0x0000001fff067819 */ /* 0x000fe200000114a8 */
[----:B------:R-:W-:Y:S01]  /*17a0*/  IMAD.MOV.U32 R3, RZ, RZ, c[0x0][0x290] ;  /* 0x0000a400ff037624 */ /* 0x000fe200078e00ff */
[----:B------:R-:W-:Y:S01]  /*17b0*/  SHF.R.S32.HI R7, RZ, 0x1f, R167 ;  /* 0x0000001fff077819 */ /* 0x000fe200000114a7 */
[C---:B------:R-:W-:Y:S01]  /*17c0*/  IMAD R2, R0.reuse, c[0x0][0x280], RZ ;  /* 0x0000a00000027a24 */ /* 0x040fe200078e02ff */
[----:B--2---:R-:W-:Y:S01]  /*17d0*/  MOV R4, c[0x0][0x280] ;  /* 0x0000a00000047a02 */ /* 0x004fe20000000f00 */
[----:B------:R-:W-:Y:S01]  /*17e0*/  IMAD R0, R0, c[0x0][0x290], RZ ;  /* 0x0000a40000007a24 */ /* 0x000fe200078e02ff */
[----:B------:R-:W-:Y:S01]  /*17f0*/  IADD3 R30, R28, 0x20, RZ ;  /* 0x000000201c1e7810 */ /* 0x000fe20007ffe0ff */
[----:B------:R-:W-:Y:S01]  /*1800*/  IMAD.MOV.U32 R5, RZ, RZ, c[0x0][0x1e0] ;  /* 0x00007800ff057624 */ /* 0x000fe200078e00ff */
[C---:B------:R-:W-:Y:S01]  /*1810*/  SHF.L.U64.HI R174, R4.reuse, R175, c[0x0][0x284] ;  /* 0x0000a10004ae7619 */ /* 0x040fe200000102af */
[C---:B------:R-:W-:Y:S01]  /*1820*/  IMAD.SHL.U32 R203, R4.reuse, 0x40, RZ ;  /* 0x0000004004cb7824 */ /* 0x040fe200078e00ff */
[C---:B------:R-:W-:Y:S01]  /*1830*/  SHF.L.U64.HI R192, R4.reuse, R193, c[0x0][0x284] ;  /* 0x0000a10004c07619 */ /* 0x040fe200000102c1 */
[C---:B------:R-:W-:Y:S01]  /*1840*/  IMAD.SHL.U32 R206, R4.reuse, 0x20, RZ ;  /* 0x0000002004ce7824 */ /* 0x040fe200078e00ff */
[C---:B------:R-:W-:Y:S01]  /*1850*/  SHF.L.U64.HI R176, R4.reuse, R177, c[0x0][0x284] ;  /* 0x0000a10004b07619 */ /* 0x040fe200000102b1 */
[C---:B------:R-:W-:Y:S01]  /*1860*/  IMAD.WIDE.U32 R198, R4.reuse, 0x60, RZ ;  /* 0x0000006004c67825 */ /* 0x040fe200078e00ff */
[----:B------:R-:W-:-:S02]  /*1870*/  SHF.L.U32 R205, R4, 0x7, RZ ;  /* 0x0000000704cd7819 */ /* 0x000fc400000006ff */
[----:B------:R-:W-:Y:S01]  /*1880*/  SHF.L.U64.HI R194, R5, R175, c[0x0][0x1e4] ;  /* 0x0000790005c27619 */ /* 0x000fe200000102af */
[----:B------:R-:W-:Y:S01]  /*1890*/  IMAD R4, R165, c[0x0][0x294], R0 ;  /* 0x0000a500a5047a24 */ /* 0x000fe200078e0200 */
[----:B------:R-:W-:Y:S01]  /*18a0*/  IADD3 R0, P0, R96, 0x20, RZ ;  /* 0x0000002060007810 */ /* 0x000fe20007f1e0ff */
[C---:B------:R-:W-:Y:S01]  /*18b0*/  IMAD.SHL.U32 R210, R5.reuse, 0x40, RZ ;  /* 0x0000004005d27824 */ /* 0x040fe200078e00ff */
[C---:B------:R-:W-:Y:S01]  /*18c0*/  SHF.L.U64.HI R191, R5.reuse, R193, c[0x0][0x1e4] ;  /* 0x0000790005bf7619 */ /* 0x040fe200000102c1 */
[C---:B------:R-:W-:Y:S01]  /*18d0*/  IMAD.SHL.U32 R207, R5.reuse, 0x80, RZ ;  /* 0x0000008005cf7824 */ /* 0x040fe200078e00ff */
[C---:B------:R-:W-:Y:S01]  /*18e0*/  SHF.L.U64.HI R183, R5.reuse, R177, c[0x0][0x1e4] ;  /* 0x0000790005b77619 */ /* 0x040fe200000102b1 */
[C---:B------:R-:W-:Y:S01]  /*18f0*/  IMAD.WIDE.U32 R170, R5.reuse, 0x60, RZ ;  /* 0x0000006005aa7825 */ /* 0x040fe200078e00ff */
[----:B------:R-:W-:Y:S02]  /*1900*/  SHF.L.U32 R209, R5, 0x5, RZ ;  /* 0x0000000505d17819 */ /* 0x000fe400000006ff */
[----:B------:R-:W-:Y:S01]  /*1910*/  SHF.L.U64.HI R175, R3, R175, c[0x0][0x294] ;  /* 0x0000a50003af7619 */ /* 0x000fe200000102af */
[----:B------:R-:W-:Y:S01]  /*1920*/  IMAD R5, R165, c[0x0][0x284], R2 ;  /* 0x0000a100a5057a24 */ /* 0x000fe200078e0202 */
[----:B------:R-:W-:Y:S01]  /*1930*/  IADD3.X R2, RZ, R39, RZ, P0, !PT ;  /* 0x00000027ff027210 */ /* 0x000fe200007fe4ff */
[C---:B------:R-:W-:Y:S01]  /*1940*/  IMAD.SHL.U32 R204, R3.reuse, 0x40, RZ ;  /* 0x0000004003cc7824 */ /* 0x040fe200078e00ff */
[C---:B------:R-:W-:Y:S01]  /*1950*/  SHF.L.U64.HI R193, R3.reuse, R193, c[0x0][0x294] ;  /* 0x0000a50003c17619 */ /* 0x040fe200000102c1 */
[C---:B------:R-:W-:Y:S01]  /*1960*/  IMAD.SHL.U32 R201, R3.reuse, 0x80, RZ ;  /* 0x0000008003c97824 */ /* 0x040fe200078e00ff */
[C---:B------:R-:W-:Y:S01]  /*1970*/  SHF.L.U64.HI R177, R3.reuse, R177, c[0x0][0x294] ;  /* 0x0000a50003b17619 */ /* 0x040fe200000102b1 */
[C---:B------:R-:W-:Y:S01]  /*1980*/  IMAD.SHL.U32 R202, R3.reuse, 0x20, RZ ;  /* 0x0000002003ca7824 */ /* 0x040fe200078e00ff */
[----:B------:R-:W-:Y:S01]  /*1990*/  IADD3 R142, P0, R32, R178, RZ ;  /* 0x000000b2208e7210 */ /* 0x000fe20007f1e0ff */
[----:B------:R-:W-:Y:S01]  /*19a0*/  IMAD.WIDE.U32 R196, R3, 0x60, RZ ;  /* 0x0000006003c47825 */ /* 0x000fe200078e00ff */
[----:B------:R-:W-:-:S02]  /*19b0*/  IADD3 R128, R199, UR5, RZ ;  /* 0x00000005c7807c10 */ /* 0x000fc4000fffe0ff */
[----:B------:R-:W-:Y:S01]  /*19c0*/  IADD3 R122, R5, R107, RZ ;  /* 0x0000006b057a7210 */ /* 0x000fe20007ffe0ff */
[----:B------:R-:W-:Y:S01]  /*19d0*/  IMAD R3, R39, c[0x0][0x1e0], RZ ;  /* 0x0000780027037a24 */ /* 0x000fe200078e02ff */
[----:B------:R-:W-:Y:S01]  /*19e0*/  IADD3 R129, R197, UR4, RZ ;  /* 0x00000004c5817c10 */ /* 0x000fe2000fffe0ff */
[----:B------:R-:W-:Y:S01]  /*19f0*/  IMAD R2, R2, c[0x0][0x1e0], RZ ;  /* 0x0000780002027a24 */ /* 0x000fe200078e02ff */
[----:B------:R-:W-:Y:S01]  /*1a00*/  SHF.R.S32.HI R120, RZ, 0x1f, R97 ;  /* 0x0000001fff787819 */ /* 0x000fe20000011461 */
[----:B------:R-:W-:Y:S01]  /*1a10*/  IMAD.WIDE.U32 R134, R0, c[0x0][0x1e0], RZ ;  /* 0x0000780000867a25 */ /* 0x000fe200078e00ff */
[----:B------:R-:W-:-:S03]  /*1a20*/  SHF.L.U32 R148, R19, 0x1, RZ ;  /* 0x0000000113947819 */ /* 0x000fc600000006ff */
[----:B------:R-:W-:Y:S02]  /*1a30*/  IMAD R3, R96, c[0x0][0x1e4], R3 ;  /* 0x0000790060037a24 */ /* 0x000fe400078e0203 */
[----:B------:R-:W-:Y:S02]  /*1a40*/  IMAD R8, R0, c[0x0][0x1e4], R2 ;  /* 0x0000790000087a24 */ /* 0x000fe400078e0202 */
[----:B------:R-:W-:Y:S01]  /*1a50*/  IMAD.X R160, R37, 0x1, R39, P1 ;  /* 0x0000000125a07824 */ /* 0x000fe200008e0627 */
[----:B------:R-:W-:Y:S01]  /*1a60*/  IADD3 R143, P1, R209, R134, RZ ;  /* 0x00000086d18f7210 */ /* 0x000fe20007f3e0ff */
[----:B------:R-:W-:Y:S02]  /*1a70*/  IMAD.IADD R141, R179, 0x1, R3 ;  /* 0x00000001b38d7824 */ /* 0x000fe400078e0203 */
[----:B------:R-:W-:Y:S02]  /*1a80*/  IMAD.IADD R140, R135, 0x1, R8 ;  /* 0x00000001878c7824 */ /* 0x000fe400078e0208 */
[----:B------:R-:W-:Y:S01]  /*1a90*/  IMAD.IADD R95, R93, 0x1, R95 ;  /* 0x000000015d5f7824 */ /* 0x000fe200078e025f */
[----:B------:R-:W-:Y:S01]  /*1aa0*/  IADD3.X R138, R33, R141, RZ, P0, !PT ;  /* 0x0000008d218a7210 */ /* 0x000fe200007fe4ff */
[----:B------:R-:W-:Y:S01]  /*1ab0*/  IMAD.X R139, R183, 0x1, R140, P1 ;  /* 0x00000001b78b7824 */ /* 0x000fe200008e068c */
[----:B------:R-:W-:Y:S01]  /*1ac0*/  IADD3 R159, P0, R209, R143, RZ ;  /* 0x0000008fd19f7210 */ /* 0x000fe20007f1e0ff */
[----:B------:R-:W-:-:S02]  /*1ad0*/  IMAD R2, R6, c[0x0][0x1e0], RZ ;  /* 0x0000780006027a24 */ /* 0x000fc400078e02ff */
[----:B------:R-:W-:Y:S01]  /*1ae0*/  IMAD R0, R7, c[0x0][0x1e0], RZ ;  /* 0x0000780007007a24 */ /* 0x000fe200078e02ff */
[----:B------:R-:W-:Y:S01]  /*1af0*/  IADD3.X R155, R183, R139, RZ, P0, !PT ;  /* 0x0000008bb79b7210 */ /* 0x000fe200007fe4ff */
[----:B------:R-:W-:Y:S01]  /*1b00*/  IMAD R6, R9, c[0x0][0x1e0], RZ ;  /* 0x0000780009067a24 */ /* 0x000fe200078e02ff */
[----:B------:R-:W-:Y:S01]  /*1b10*/  IADD3 R114, P0, R142, R92, RZ ;  /* 0x0000005c8e727210 */ /* 0x000fe20007f1e0ff */
[----:B------:R-:W-:Y:S02]  /*1b20*/  IMAD R7, R168, c[0x0][0x1e4], R2 ;  /* 0x00007900a8077a24 */ /* 0x000fe400078e0202 */
[----:B------:R-:W-:Y:S02]  /*1b30*/  IMAD R2, R167, c[0x0][0x1e4], R0 ;  /* 0x00007900a7027a24 */ /* 0x000fe400078e0200 */
[----:B------:R-:W-:Y:S01]  /*1b40*/  IMAD.X R113, R138, 0x1, R95, P0 ;  /* 0x000000018a717824 */ /* 0x000fe200000e065f */
[----:B------:R-:W-:Y:S01]  /*1b50*/  IADD3 R124, P0, R92, 0x40, RZ ;  /* 0x000000405c7c7810 */ /* 0x000fe20007f1e0ff */
[----:B------:R-:W-:-:S02]  /*1b60*/  IMAD R0, R166, c[0x0][0x1e4], R6 ;  /* 0x00007900a6007a24 */ /* 0x000fc400078e0206 */
[----:B------:R-:W-:Y:S02]  /*1b70*/  IMAD.IADD R190, R171, 0x1, R190 ;  /* 0x00000001abbe7824 */ /* 0x000fe400078e02be */
[----:B------:R-:W-:Y:S01]  /*1b80*/  IMAD.X R116, RZ, RZ, R95, P0 ;  /* 0x000000ffff747224 */ /* 0x000fe200000e065f */
[----:B------:R-:W-:Y:S01]  /*1b90*/  IADD3 R118, P0, R114, 0x40, RZ ;  /* 0x0000004072767810 */ /* 0x000fe20007f1e0ff */
[----:B------:R-:W-:Y:S02]  /*1ba0*/  IMAD.IADD R158, R189, 0x1, R7 ;  /* 0x00000001bd9e7824 */ /* 0x000fe400078e0207 */
[----:B------:R-:W-:Y:S01]  /*1bb0*/  IMAD.IADD R156, R187, 0x1, R2 ;  /* 0x00000001bb9c7824 */ /* 0x000fe200078e0202 */
[----:B------:R-:W-:Y:S01]  /*1bc0*/  IADD3.X R117, RZ, R113, RZ, P0, !PT ;  /* 0x00000071ff757210 */ /* 0x000fe200007fe4ff */
[----:B------:R-:W-:Y:S02]  /*1bd0*/  IMAD.IADD R154, R185, 0x1, R0 ;  /* 0x00000001b99a7824 */ /* 0x000fe400078e0200 */
[----:B------:R-:W-:-:S02]  /*1be0*/  IMAD.IADD R125, R111, 0x1, R5 ;  /* 0x000000016f7d7824 */ /* 0x000fc400078e0205 */
[----:B------:R-:W-:Y:S02]  /*1bf0*/  IMAD.IADD R123, R109, 0x1, R4 ;  /* 0x000000016d7b7824 */ /* 0x000fe400078e0204 */
[----:B------:R-:W-:Y:S02]  /*1c00*/  IMAD.IADD R119, R4, 0x1, R105 ;  /* 0x0000000104777824 */ /* 0x000fe400078e0269 */
[----:B------:R-:W-:Y:S02]  /*1c10*/  IMAD.IADD R99, R101, 0x1, R99 ;  /* 0x0000000165637824 */ /* 0x000fe400078e0263 */
[----:B------:R-:W-:Y:S02]  /*1c20*/  IMAD.SHL.U32 R145, R11, 0x2, RZ ;  /* 0x000000020b917824 */ /* 0x000fe400078e00ff */
[----:B------:R-:W-:Y:S01]  /*1c30*/  IMAD.SHL.U32 R144, R10, 0x2, RZ ;  /* 0x000000020a907824 */ /* 0x000fe200078e00ff */
[----:B-1----:R-:W-:Y:S06]  /*1c40*/  BAR.SYNC.DEFER_BLOCKING 0x0 ;  /* 0x0000000000007b1d */ /* 0x002fec0000010000 */
.L_x_102:
[-C--:B------:R-:W-:Y:S01]  /*1c50*/  IMAD R0, R191, R91.reuse, RZ ;  /* 0x0000005bbf007224 */ /* 0x080fe200078e02ff */
[----:B------:R-:W-:Y:S04]  /*1c60*/  DEPBAR.LE SB0, 0x0 ;  /* 0x000080000000791a */ /* 0x000fe80000000000 */
[----:B------:R-:W-:Y:S01]  /*1c70*/  BAR.SYNC.DEFER_BLOCKING 0x0 ;  /* 0x0000000000007b1d */ /* 0x000fe20000010000 */
[----:B------:R-:W-:Y:S01]  /*1c80*/  ISETP.GE.AND P0, PT, R213, 0x1, PT ;  /* 0x00000001d500780c */ /* 0x000fe20003f06270 */
[----:B------:R-:W-:Y:S01]  /*1c90*/  IMAD.WIDE.U32 R84, R207, R91, RZ ;  /* 0x0000005bcf547225 */ /* 0x000fe200078e00ff */
[----:B------:R-:W-:Y:S05]  /*1ca0*/  SHF.R.S32.HI R98, RZ, 0x1f, R91 ;  /* 0x0000001fff627819 */ /* 0x000fea000001145b */
[----:B------:R-:W-:Y:S05]  /*1cb0*/  IMAD R0, R98, R207, R0 ;  /* 0x000000cf62007224 */ /* 0x000fea00078e0200 */
[----:B------:R-:W-:Y:S01]  /*1cc0*/  IADD3 R90, R85, R0, RZ ;  /* 0x00000000555a7210 */ /* 0x000fe20007ffe0ff */
[----:B------:R-:W-:Y:S01]  /*1cd0*/  BSSY B2, `(.L_x_56) ;  /* 0x0000525000027945 */ /* 0x000fe20003800000 */
[----:B--2---:R-:W-:-:S05]  /*1ce0*/  @!P0 BRA `(.L_x_57) ;  /* 0x00004d5000008947 */ /* 0x004fca0003800000 */
[-C--:B------:R-:W-:Y:S01]  /*1cf0*/  IMAD R2, R192, R91.reuse, RZ ;  /* 0x0000005bc0027224 */ /* 0x080fe200078e02ff */
[----:B------:R-:W-:Y:S01]  /*1d00*/  ISETP.NE.AND P0, PT, R162, RZ, PT ;  /* 0x000000ffa200720c */ /* 0x000fe20003f05270 */
[-C--:B------:R-:W-:Y:S02]  /*1d10*/  IMAD R0, R193, R91.reuse, RZ ;  /* 0x0000005bc1007224 */ /* 0x080fe400078e02ff */
[----:B------:R-:W-:Y:S02]  /*1d20*/  IMAD R3, R91, -0x80, R126 ;  /* 0xffffff805b037824 */ /* 0x000fe400078e027e */
[-C--:B------:R-:W-:Y:S03]  /*1d30*/  IMAD.WIDE.U32 R36, R205, R91.reuse, RZ ;  /* 0x0000005bcd247225 */ /* 0x080fe600078e00ff */
[----:B------:R-:W-:Y:S01]  /*1d40*/  IMNMX R75, R3, 0x80, PT ;  /* 0x00000080034b7817 */ /* 0x000fe20003800200 */
[----:B------:R-:W-:Y:S04]  /*1d50*/  IMAD.WIDE.U32 R68, R201, R91, RZ ;  /* 0x0000005bc9447225 */ /* 0x000fe800078e00ff */
[C---:B------:R-:W-:Y:S02]  /*1d60*/  IMAD R2, R98.reuse, R205, R2 ;  /* 0x000000cd62027224 */ /* 0x040fe400078e0202 */
[----:B------:R-:W-:Y:S03]  /*1d70*/  IMAD R0, R98, R201, R0 ;  /* 0x000000c962007224 */ /* 0x000fe600078e0200 */
[----:B------:R-:W-:Y:S02]  /*1d80*/  IADD3 R41, R37, R2, RZ ;  /* 0x0000000225297210 */ /* 0x000fe40007ffe0ff */
[----:B------:R-:W-:Y:S01]  /*1d90*/  IADD3 R42, R69, R0, RZ ;  /* 0x00000000452a7210 */ /* 0x000fe20007ffe0ff */
[----:B------:R-:W-:-:S05]  /*1da0*/  @!P0 BRA `(.L_x_58) ;  /* 0x000028c000008947 */ /* 0x000fca0003800000 */
[----:B------:R-:W-:Y:S01]  /*1db0*/  ISETP.GE.AND P2, PT, R96, R75, PT ;  /* 0x0000004b6000720c */ /* 0x000fe20003f46270 */
[----:B------:R-:W-:Y:S01]  /*1dc0*/  BSSY B0, `(.L_x_59) ;  /* 0x000001b000007945 */ /* 0x000fe20003800000 */
[----:B------:R-:W-:Y:S01]  /*1dd0*/  CS2R R16, SRZ ;  /* 0x0000000000107805 */ /* 0x000fe2000001ff00 */
[----:B------:R-:W-:Y:S01]  /*1de0*/  CS2R R12, SRZ ;  /* 0x00000000000c7805 */ /* 0x000fe2000001ff00 */
[----:B------:R-:W-:Y:S01]  /*1df0*/  CS2R R2, SRZ ;  /* 0x0000000000027805 */ /* 0x000fe2000001ff00 */
[----:B------:R-:W-:Y:S01]  /*1e00*/  CS2R R44, SRZ ;  /* 0x00000000002c7805 */ /* 0x000fe2000001ff00 */
[----:B------:R-:W-:Y:S07]  /*1e10*/  CS2R R38, SRZ ;  /* 0x0000000000267805 */ /* 0x000fee000001ff00 */
[----:B------:R-:W-:-:S05]  /*1e20*/  @P2 BRA `(.L_x_60) ;  /* 0x0000014000002947 */ /* 0x000fca0003800000 */
[----:B------:R-:W-:Y:S01]  /*1e30*/  IADD3 R0, P0, R110, R36, RZ ;  /* 0x000000246e007210 */ /* 0x000fe20007f1e0ff */
[----:B------:R-:W-:Y:S01]  /*1e40*/  CS2R R38, SRZ ;  /* 0x0000000000267805 */ /* 0x000fe2000001ff00 */
[----:B------:R-:W-:Y:S01]  /*1e50*/  CS2R R12, SRZ ;  /* 0x00000000000c7805 */ /* 0x000fe2000001ff00 */
[----:B------:R-:W-:Y:S02]  /*1e60*/  CS2R R44, SRZ ;  /* 0x00000000002c7805 */ /* 0x000fe4000001ff00 */
[----:B------:R-:W-:Y:S01]  /*1e70*/  IMAD.X R3, R41, 0x1, R125, P0 ;  /* 0x0000000129037824 */ /* 0x000fe200000e067d */
[----:B------:R-:W-:Y:S05]  /*1e80*/  IADD3 R2, P0, R108, R68, RZ ;  /* 0x000000446c027210 */ /* 0x000fea0007f1e0ff */
[----:B------:R-:W-:Y:S01]  /*1e90*/  IMAD.X R5, R42, 0x1, R123, P0 ;  /* 0x000000012a057824 */ /* 0x000fe200000e067b */
[C---:B------:R-:W-:Y:S04]  /*1ea0*/  LEA R6, P0, R0.reuse, c[0x0][0x270], 0x1 ;  /* 0x00009c0000067a11 */ /* 0x040fe800078008ff */
[----:B------:R-:W-:Y:S02]  /*1eb0*/  LEA.HI.X R7, R0, c[0x0][0x274], R3, 0x1, P0 ;  /* 0x00009d0000077a11 */ /* 0x000fe400000f0c03 */
[C---:B------:R-:W-:Y:S04]  /*1ec0*/  LEA R4, P0, R2.reuse, c[0x0][0x288], 0x1 ;  /* 0x0000a20002047a11 */ /* 0x040fe800078008ff */
[----:B------:R-:W-:Y:S02]  /*1ed0*/  LEA.HI.X R5, R2, c[0x0][0x28c], R5, 0x1, P0 ;  /* 0x0000a30002057a11 */ /* 0x000fe400000f0c05 */
[----:B------:R-:W-:Y:S01]  /*1ee0*/  ISETP.GE.AND P0, PT, R28, c[0x0][0x27c], PT ;  /* 0x00009f001c007a0c */ /* 0x000fe20003f06270 */
[----:B------:R-:W-:Y:S11]  /*1ef0*/  CS2R R2, SRZ ;  /* 0x0000000000027805 */ /* 0x000ff6000001ff00 */
[----:B------:R-:W-:Y:S01]  /*1f00*/  @!UPT UIADD3 URZ, URZ, URZ, URZ ;  /* 0x0000003f3f3ff290 */ /* 0x000fe2000fffe03f */
[----:B------:R1:W5:Y:S04]  /*1f10*/  @!P0 LDG.E.64 R2, [R6.64] ;  /* 0x0000000806028981 */ /* 0x000368000c1e1b00 */
[----:B------:R1:W5:Y:S01]  /*1f20*/  @!P0 LDG.E.64 R38, [R4.64] ;  /* 0x0000000804268981 */ /* 0x000362000c1e1b00 */
[----:B------:R-:W-:Y:S11]  /*1f30*/  ISETP.GE.AND P0, PT, R30, c[0x0][0x27c], PT ;  /* 0x00009f001e007a0c */ /* 0x000ff60003f06270 */
[----:B------:R-:W-:Y:S02]  /*1f40*/  @!UPT UIADD3 URZ, URZ, URZ, URZ ;  /* 0x0000003f3f3ff290 */ /* 0x000fe4000fffe03f */
[----:B------:R1:W5:Y:S04]  /*1f50*/  @!P0 LDG.E.64 R12, [R6.64+0x40] ;  /* 0x00004008060c8981 */ /* 0x000368000c1e1b00 */
[----:B------:R1:W5:Y:S02]  /*1f60*/  @!P0 LDG.E.64 R44, [R4.64+0x40] ;  /* 0x00004008042c8981 */ /* 0x000364000c1e1b00 */
.L_x_60:
[----:B------:R-:W-:Y:S05]  /*1f70*/  BSYNC B0 ;  /* 0x0000000000007941 */ /* 0x000fea0003800000 */
.L_x_59:
[----:B------:R-:W-:Y:S01]  /*1f80*/  ISETP.GE.AND P3, PT, R168, R75, PT ;  /* 0x0000004ba800720c */ /* 0x000fe20003f66270 */
[----:B-----5:R-:W-:Y:S01]  /*1f90*/  IMAD.MOV.U32 R0, RZ, RZ, R12 ;  /* 0x000000ffff007224 */ /* 0x020fe200078e000c */
[----:B-1----:R-:W-:Y:S01]  /*1fa0*/  MOV R6, R44 ;  /* 0x0000002c00067202 */ /* 0x002fe20000000f00 */
[----:B------:R-:W-:Y:S01]  /*1fb0*/  IMAD.MOV.U32 R5, RZ, RZ, R13 ;  /* 0x000000ffff057224 */ /* 0x000fe200078e000d */
[----:B------:R-:W-:Y:S01]  /*1fc0*/  BSSY B0, `(.L_x_61) ;  /* 0x0000023000007945 */ /* 0x000fe20003800000 */
[----:B------:R-:W-:Y:S01]  /*1fd0*/  IMAD.MOV.U32 R4, RZ, RZ, R2 ;  /* 0x000000ffff047224 */ /* 0x000fe200078e0002 */
[----:B------:R-:W-:Y:S01]  /*1fe0*/  PRMT R43, R6, 0x7610, R43 ;  /* 0x00007610062b7816 */ /* 0x000fe2000000002b */
[----:B------:R-:W-:Y:S01]  /*1ff0*/  CS2R R14, SRZ ;  /* 0x00000000000e7805 */ /* 0x000fe2000001ff00 */
[----:B------:R-:W-:Y:S01]  /*2000*/  PRMT R26, R5, 0x5410, R0 ;  /* 0x00005410051a7816 */ /* 0x000fe20000000000 */
[----:B------:R-:W-:Y:S01]  /*2010*/  IMAD.MOV.U32 R0, RZ, RZ, R3 ;  /* 0x000000ffff007224 */ /* 0x000fe200078e0003 */
[----:B------:R-:W-:Y:S01]  /*2020*/  CS2R R48, SRZ ;  /* 0x0000000000307805 */ /* 0x000fe2000001ff00 */
[----:B------:R-:W-:Y:S01]  /*2030*/  IMAD.MOV.U32 R5, RZ, RZ, R45 ;  /* 0x000000ffff057224 */ /* 0x000fe200078e002d */
[----:B------:R-:W-:Y:S02]  /*2040*/  CS2R R46, SRZ ;  /* 0x00000000002e7805 */ /* 0x000fe4000001ff00 */
[----:B------:R-:W-:Y:S01]  /*2050*/  PRMT R7, R0, 0x5410, R4 ;  /* 0x0000541000077816 */ /* 0x000fe20000000004 */
[----:B------:R-:W-:Y:S01]  /*2060*/  IMAD.MOV.U32 R4, RZ, RZ, R38 ;  /* 0x000000ffff047224 */ /* 0x000fe200078e0026 */
[----:B------:R-:W-:Y:S02]  /*2070*/  MOV R0, R39 ;  /* 0x0000002700007202 */ /* 0x000fe40000000f00 */
[----:B------:R-:W-:Y:S02]  /*2080*/  PRMT R43, R43, 0x5410, R5 ;  /* 0x000054102b2b7816 */ /* 0x000fe40000000005 */
[----:B------:R-:W-:Y:S01]  /*2090*/  PRMT R40, R4, 0x5410, R0 ;  /* 0x0000541004287816 */ /* 0x000fe20000000000 */
[----:B------:R-:W-:-:S05]  /*20a0*/  @P3 BRA `(.L_x_62) ;  /* 0x0000014000003947 */ /* 0x000fca0003800000 */
[----:B------:R-:W-:Y:S01]  /*20b0*/  IADD3 R0, P1, P0, R110, R36, R206 ;  /* 0x000000246e007210 */ /* 0x000fe2000783e0ce */
[----:B------:R-:W-:Y:S01]  /*20c0*/  CS2R R14, SRZ ;  /* 0x00000000000e7805 */ /* 0x000fe2000001ff00 */
[----:B------:R-:W-:Y:S01]  /*20d0*/  CS2R R46, SRZ ;  /* 0x00000000002e7805 */ /* 0x000fe2000001ff00 */
[----:B------:R-:W-:Y:S01]  /*20e0*/  CS2R R16, SRZ ;  /* 0x0000000000107805 */ /* 0x000fe2000001ff00 */
[----:B------:R-:W-:Y:S01]  /*20f0*/  IADD3.X R4, R125, R41, R176, P1, P0 ;  /* 0x000000297d047210 */ /* 0x000fe20000fe04b0 */
[----:B------:R-:W-:Y:S01]  /*2100*/  CS2R R48, SRZ ;  /* 0x0000000000307805 */ /* 0x000fe2000001ff00 */
[----:B------:R-:W-:Y:S04]  /*2110*/  IADD3 R5, P1, P0, R108, R68, R202 ;  /* 0x000000446c057210 */ /* 0x000fe8000783e0ca */
[----:B------:R-:W-:Y:S02]  /*2120*/  IADD3.X R6, R123, R42, R177, P1, P0 ;  /* 0x0000002a7b067210 */ /* 0x000fe40000fe04b1 */
[C---:B------:R-:W-:Y:S04]  /*2130*/  LEA R8, P0, R0.reuse, c[0x0][0x270], 0x1 ;  /* 0x00009c0000087a11 */ /* 0x040fe800078008ff */
[----:B------:R-:W-:Y:S02]  /*2140*/  LEA.HI.X R9, R0, c[0x0][0x274], R4, 0x1, P0 ;  /* 0x00009d0000097a11 */ /* 0x000fe400000f0c04 */
[C---:B------:R-:W-:Y:S04]  /*2150*/  LEA R4, P0, R5.reuse, c[0x0][0x288], 0x1 ;  /* 0x0000a20005047a11 */ /* 0x040fe800078008ff */
[----:B------:R-:W-:Y:S02]  /*2160*/  LEA.HI.X R5, R5, c[0x0][0x28c], R6, 0x1, P0 ;  /* 0x0000a30005057a11 */ /* 0x000fe400000f0c06 */
[----:B------:R-:W-:Y:S11]  /*2170*/  ISETP.GE.AND P0, PT, R28, c[0x0][0x27c], PT ;  /* 0x00009f001c007a0c */ /* 0x000ff60003f06270 */
[----:B------:R-:W-:Y:S02]  /*2180*/  @!UPT UIADD3 URZ, URZ, URZ, URZ ;  /* 0x0000003f3f3ff290 */ /* 0x000fe4000fffe03f */
[----:B------:R1:W5:Y:S04]  /*2190*/  @!P0 LDG.E.64 R14, [R8.64] ;  /* 0x00000008080e8981 */ /* 0x000368000c1e1b00 */
[----:B------:R1:W5:Y:S01]  /*21a0*/  @!P0 LDG.E.64 R46, [R4.64] ;  /* 0x00000008042e8981 */ /* 0x000362000c1e1b00 */
[----:B------:R-:W-:Y:S11]  /*21b0*/  ISETP.GE.AND P0, PT, R30, c[0x0][0x27c], PT ;  /* 0x00009f001e007a0c */ /* 0x000ff60003f06270 */
[----:B------:R-:W-:Y:S02]  /*21c0*/  @!UPT UIADD3 URZ, URZ, URZ, URZ ;  /* 0x0000003f3f3ff290 */ /* 0x000fe4000fffe03f */
[----:B------:R1:W5:Y:S04]  /*21d0*/  @!P0 LDG.E.64 R16, [R8.64+0x40] ;  /* 0x0000400808108981 */ /* 0x000368000c1e1b00 */
[----:B------:R1:W5:Y:S02]  /*21e0*/  @!P0 LDG.E.64 R48, [R4.64+0x40] ;  /* 0x0000400804308981 */ /* 0x000364000c1e1b00 */
.L_x_62:
[----:B------:R-:W-:Y:S05]  /*21f0*/  BSYNC B0 ;  /* 0x0000000000007941 */ /* 0x000fea0003800000 */
.L_x_61:
[----:B------:R-:W-:Y:S01]  /*2200*/  ISETP.GE.AND P6, PT, R167, R75, PT ;  /* 0x0000004ba700720c */ /* 0x000fe20003fc6270 */
[----:B-----5:R-:W-:Y:S01]  /*2210*/  IMAD.MOV.U32 R6, RZ, RZ, R16 ;  /* 0x000000ffff067224 */ /* 0x020fe200078e0010 */
[----:B-1----:R-:W-:Y:S01]  /*2220*/  MOV R4, R14 ;  /* 0x0000000e00047202 */ /* 0x002fe20000000f00 */
[----:B------:R-:W-:Y:S01]  /*2230*/  IMAD.MOV.U32 R5, RZ, RZ, R17 ;  /* 0x000000ffff057224 */ /* 0x000fe200078e0011 */
[----:B------:R-:W-:Y:S01]  /*2240*/  BSSY B0, `(.L_x_63) ;  /* 0x0000024000007945 */ /* 0x000fe20003800000 */
[----:B------:R-:W-:Y:S01]  /*2250*/  IMAD.MOV.U32 R0, RZ, RZ, R15 ;  /* 0x000000ffff007224 */ /* 0x000fe200078e000f */
[----:B------:R-:W-:Y:S01]  /*2260*/  CS2R R24, SRZ ;  /* 0x0000000000187805 */ /* 0x000fe2000001ff00 */
[----:B------:R-:W-:Y:S01]  /*2270*/  CS2R R20, SRZ ;  /* 0x0000000000147805 */ /* 0x000fe2000001ff00 */
[----:B------:R-:W-:Y:S01]  /*2280*/  PRMT R31, R5, 0x5410, R6 ;  /* 0x00005410051f7816 */ /* 0x000fe20000000006 */
[----:B------:R-:W-:Y:S01]  /*2290*/  IMAD.MOV.U32 R6, RZ, RZ, R48 ;  /* 0x000000ffff067224 */ /* 0x000fe200078e0030 */
[----:B------:R-:W-:Y:S01]  /*22a0*/  PRMT R27, R0, 0x5410, R4 ;  /* 0x00005410001b7816 */ /* 0x000fe20000000004 */
[----:B------:R-:W-:Y:S01]  /*22b0*/  IMAD.MOV.U32 R4, RZ, RZ, R46 ;  /* 0x000000ffff047224 */ /* 0x000fe200078e002e */
[----:B------:R-:W-:Y:S01]  /*22c0*/  MOV R5, R49 ;  /* 0x0000003100057202 */ /* 0x000fe20000000f00 */
[----:B------:R-:W-:Y:S01]  /*22d0*/  CS2R R18, SRZ ;  /* 0x0000000000127805 */ /* 0x000fe2000001ff00 */
[----:B------:R-:W-:Y:S01]  /*22e0*/  MOV R0, R47 ;  /* 0x0000002f00007202 */ /* 0x000fe20000000f00 */
[----:B------:R-:W-:Y:S01]  /*22f0*/  CS2R R52, SRZ ;  /* 0x0000000000347805 */ /* 0x000fe2000001ff00 */
[----:B------:R-:W-:Y:S01]  /*2300*/  PRMT R59, R6, 0x5410, R5 ;  /* 0x00005410063b7816 */ /* 0x000fe20000000005 */
[----:B------:R-:W-:Y:S01]  /*2310*/  CS2R R50, SRZ ;  /* 0x0000000000327805 */ /* 0x000fe2000001ff00 */
        /* <DEDUP_REMOVED lines=22> */
.L_x_64:
[----:B------:R-:W-:Y:S05]  /*2480*/  BSYNC B0 ;  /* 0x0000000000007941 */ /* 0x000fea0003800000 */
.L_x_63:
        /* <DEDUP_REMOVED lines=38> */
.L_x_66:
[----:B------:R-:W-:Y:S05]  /*26f0*/  BSYNC B0 ;  /* 0x0000000000007941 */ /* 0x000fea0003800000 */
.L_x_65:
[----:B-1---5:R-:W-:Y:S01]  /*2700*/  MOV R4, R22 ;  /* 0x0000001600047202 */ /* 0x022fe20000000f00 */
[----:B------:R-:W-:Y:S01]  /*2710*/  IMAD.MOV.U32 R6, RZ, RZ, R24 ;  /* 0x000000ffff067224 */ /* 0x000fe200078e0018 */
[----:B------:R-:W-:Y:S01]  /*2720*/  BSSY B1, `(.L_x_67) ;  /* 0x0000084000017945 */ /* 0x000fe20003800000 */
[----:B------:R-:W-:Y:S02]  /*2730*/  IMAD.MOV.U32 R5, RZ, RZ, R25 ;  /* 0x000000ffff057224 */ /* 0x000fe400078e0019 */
[----:B------:R-:W-:Y:S03]  /*2740*/  IMAD.MOV.U32 R0, RZ, RZ, R23 ;  /* 0x000000ffff007224 */ /* 0x000fe600078e0017 */
[----:B------:R-:W-:Y:S01]  /*2750*/  PRMT R37, R5, 0x5410, R6 ;  /* 0x0000541005257816 */ /* 0x000fe20000000006 */
[----:B------:R-:W-:Y:S01]  /*2760*/  IMAD.MOV.U32 R6, RZ, RZ, R56 ;  /* 0x000000ffff067224 */ /* 0x000fe200078e0038 */
[----:B------:R-:W-:Y:S01]  /*2770*/  PRMT R36, R0, 0x5410, R4 ;  /* 0x0000541000247816 */ /* 0x000fe20000000004 */
[----:B------:R-:W-:Y:S01]  /*2780*/  IMAD.MOV.U32 R4, RZ, RZ, R54 ;  /* 0x000000ffff047224 */ /* 0x000fe200078e0036 */
[----:B------:R-:W-:Y:S02]  /*2790*/  MOV R5, R57 ;  /* 0x0000003900057202 */ /* 0x000fe40000000f00 */
[----:B------:R-:W-:Y:S02]  /*27a0*/  MOV R0, R55 ;  /* 0x0000003700007202 */ /* 0x000fe40000000f00 */
[----:B------:R-:W-:Y:S02]  /*27b0*/  PRMT R63, R6, 0x5410, R5 ;  /* 0x00005410063f7816 */ /* 0x000fe40000000005 */
[----:B------:R-:W-:Y:S01]  /*27c0*/  PRMT R62, R4, 0x5410, R0 ;  /* 0x00005410043e7816 */ /* 0x000fe20000000000 */
[----:B------:R-:W-:-:S05]  /*27d0*/  @P2 BRA `(.L_x_68) ;  /* 0x0000078000002947 */ /* 0x000fca0003800000 */
[----:B------:R-:W-:Y:S01]  /*27e0*/  IADD3 R66, P0, R142, R84, RZ ;  /* 0x000000548e427210 */ /* 0x000fe20007f1e0ff */
[----:B------:R-:W-:Y:S03]  /*27f0*/  BSSY B0, `(.L_x_69) ;  /* 0x000003b000007945 */ /* 0x000fe60003800000 */
[----:B------:R-:W-:Y:S01]  /*2800*/  IADD3.X R67, R90, R138, RZ, P0, !PT ;  /* 0x0000008a5a437210 */ /* 0x000fe200007fe4ff */
[----:B------:R-:W-:-:S05]  /*2810*/  @P5 BRA `(.L_x_70) ;  /* 0x0000038000005947 */ /* 0x000fca0003800000 */
[----:B------:R-:W-:Y:S01]  /*2820*/  IADD3 R0, P0, R66, R92, RZ ;  /* 0x0000005c42007210 */ /* 0x000fe20007f1e0ff */
[----:B------:R-:W1:Y:S04]  /*2830*/  LDS.128 R8, [R74+0x8100] ;  /* 0x008100004a087984 */ /* 0x000e680000000c00 */
[----:B------:R-:W-:Y:S01]  /*2840*/  IMAD.X R4, R67, 0x1, R95, P0 ;  /* 0x0000000143047824 */ /* 0x000fe200000e065f */
[C---:B------:R-:W-:Y:S04]  /*2850*/  LEA R64, P0, R0.reuse, c[0x0][0x1c8], 0x1 ;  /* 0x0000720000407a11 */ /* 0x040fe800078008ff */
[----:B------:R-:W-:Y:S02]  /*2860*/  LEA.HI.X R65, R0, c[0x0][0x1cc], R4, 0x1, P0 ;  /* 0x0000730000417a11 */ /* 0x000fe400000f0c04 */
[----:B------:R-:W-:Y:S11]  /*2870*/  ISETP.GE.AND P0, PT, R28, c[0x0][0x27c], PT ;  /* 0x00009f001c007a0c */ /* 0x000ff60003f06270 */
[----:B------:R-:W-:Y:S02]  /*2880*/  @!UPT UIADD3 URZ, URZ, URZ, URZ ;  /* 0x0000003f3f3ff290 */ /* 0x000fe4000fffe03f */
[----:B------:R-:W-:Y:S02]  /*2890*/  @!P0 SHF.R.U64 R4, R38, 0x10, R39 ;  /* 0x0000001026048819 */ /* 0x000fe40000001227 */
[--C-:B------:R-:W-:Y:S02]  /*28a0*/  @!P0 SHF.R.U64 R0, R2, 0x10, R3.reuse ;  /* 0x0000001002008819 */ /* 0x100fe40000001203 */
[----:B------:R-:W-:Y:S02]  /*28b0*/  @!P0 SHF.R.U32.HI R2, RZ, 0x10, R3 ;  /* 0x00000010ff028819 */ /* 0x000fe40000011603 */
[----:B------:R-:W-:Y:S02]  /*28c0*/  @!P0 SHF.R.U32.HI R41, RZ, 0x10, R39 ;  /* 0x00000010ff298819 */ /* 0x000fe40000011627 */
[----:B------:R-:W-:Y:S02]  /*28d0*/  @!P0 PRMT R39, R40, 0x5410, R4 ;  /* 0x0000541028278816 */ /* 0x000fe40000000004 */
[C---:B------:R-:W-:Y:S02]  /*28e0*/  @!P0 PRMT R0, R7.reuse, 0x5432, R0 ;  /* 0x0000543207008816 */ /* 0x040fe40000000000 */
[----:B------:R-:W-:Y:S01]  /*28f0*/  @!P0 PRMT R5, R7, 0x5410, R2 ;  /* 0x0000541007058816 */ /* 0x000fe20000000002 */
[----:B------:R-:W-:Y:S01]  /*2900*/  @!P0 IMAD.U32 R7, R39, 0x10000, RZ ;  /* 0x0001000027078824 */ /* 0x000fe200078e00ff */
[C---:B------:R-:W-:Y:S01]  /*2910*/  @!P0 LOP3.LUT R4, R0.reuse, 0xffff0000, RZ, 0xc0, !PT ;  /* 0xffff000000048812 */ /* 0x040fe200078ec0ff */
[----:B------:R-:W-:Y:S01]  /*2920*/  @!P0 IMAD.U32 R6, R0, 0x10000, RZ ;  /* 0x0001000000068824 */ /* 0x000fe200078e00ff */
[----:B-1----:R-:W-:Y:S02]  /*2930*/  @!P0 LOP3.LUT R2, R8, 0xffff0000, RZ, 0xc0, !PT ;  /* 0xffff000008028812 */ /* 0x002fe400078ec0ff */
[----:B------:R-:W-:Y:S02]  /*2940*/  @!P0 LOP3.LUT R3, R9, 0xffff0000, RZ, 0xc0, !PT ;  /* 0xffff000009038812 */ /* 0x000fe400078ec0ff */
[----:B------:R-:W-:Y:S01]  /*2950*/  @!P0 LOP3.LUT R39, R39, 0xffff0000, RZ, 0xc0, !PT ;  /* 0xffff000027278812 */ /* 0x000fe200078ec0ff */
[----:B------:R-:W-:Y:S01]  /*2960*/  @!P0 FMUL.FTZ R42, R2, R7 ;  /* 0x00000007022a8220 */ /* 0x000fe20000410000 */
[----:B------:R-:W-:Y:S01]  /*2970*/  @!P0 SHF.L.U32 R38, R8, 0x10, RZ ;  /* 0x0000001008268819 */ /* 0x000fe200000006ff */
[----:B------:R-:W-:Y:S01]  /*2980*/  @!P0 FMUL.FTZ R0, R2, R6 ;  /* 0x0000000602008220 */ /* 0x000fe20000410000 */
[----:B------:R-:W-:Y:S01]  /*2990*/  @!P0 PRMT R41, R40, 0x5432, R41 ;  /* 0x0000543228298816 */ /* 0x000fe20000000029 */
[----:B------:R-:W-:Y:S02]  /*29a0*/  @!P0 IMAD.U32 R40, R9, 0x10000, RZ ;  /* 0x0001000009288824 */ /* 0x000fe400078e00ff */
[C---:B------:R-:W-:Y:S02]  /*29b0*/  @!P0 FMUL.FTZ R68, R3.reuse, R39 ;  /* 0x0000002703448220 */ /* 0x040fe40000410000 */
[----:B------:R-:W-:Y:S01]  /*29c0*/  @!P0 FMUL.FTZ R2, R3, R4 ;  /* 0x0000000403028220 */ /* 0x000fe20000410000 */
[----:B------:R-:W-:Y:S01]  /*29d0*/  @!P0 LOP3.LUT R3, R10, 0xffff0000, RZ, 0xc0, !PT ;  /* 0xffff00000a038812 */ /* 0x000fe200078ec0ff */
[----:B------:R-:W-:Y:S02]  /*29e0*/  @!P0 FFMA.FTZ R71, R38, R6, -R42 ;  /* 0x0000000626478223 */ /* 0x000fe4000001082a */
[----:B------:R-:W-:Y:S01]  /*29f0*/  @!P0 FFMA.FTZ R0, R7, R38, R0 ;  /* 0x0000002607008223 */ /* 0x000fe20000010000 */
[----:B------:R-:W-:Y:S01]  /*2a00*/  @!P0 SHF.L.U32 R38, R10, 0x10, RZ ;  /* 0x000000100a268819 */ /* 0x000fe200000006ff */
[C---:B------:R-:W-:Y:S01]  /*2a10*/  @!P0 IMAD.U32 R7, R41.reuse, 0x10000, RZ ;  /* 0x0001000029078824 */ /* 0x040fe200078e00ff */
[----:B------:R-:W-:Y:S01]  /*2a20*/  @!P0 LOP3.LUT R41, R41, 0xffff0000, RZ, 0xc0, !PT ;  /* 0xffff000029298812 */ /* 0x000fe200078ec0ff */
[----:B------:R-:W-:Y:S01]  /*2a30*/  @!P0 IMAD.U32 R6, R5, 0x10000, RZ ;  /* 0x0001000005068824 */ /* 0x000fe200078e00ff */
[----:B------:R-:W-:Y:S01]  /*2a40*/  @!P0 F2FP.BF16.PACK_AB R0, R0, R71 ;  /* 0x000000470000823e */ /* 0x000fe200000010ff */
[----:B------:R-:W-:Y:S01]  /*2a50*/  @!P0 FFMA.FTZ R70, R40, R4, -R68 ;  /* 0x0000000428468223 */ /* 0x000fe20000010844 */
[----:B------:R-:W-:Y:S01]  /*2a60*/  @!P0 LOP3.LUT R4, R11, 0xffff0000, RZ, 0xc0, !PT ;  /* 0xffff00000b048812 */ /* 0x000fe200078ec0ff */
[----:B------:R-:W-:Y:S01]  /*2a70*/  @!P0 FMUL.FTZ R68, R3, R7 ;  /* 0x0000000703448220 */ /* 0x000fe20000410000 */
[----:B------:R-:W-:Y:S01]  /*2a80*/  @!P0 LOP3.LUT R5, R5, 0xffff0000, RZ, 0xc0, !PT ;  /* 0xffff000005058812 */ /* 0x000fe200078ec0ff */
[----:B------:R-:W-:Y:S01]  /*2a90*/  @!P0 FMUL.FTZ R3, R3, R6 ;  /* 0x0000000603038220 */ /* 0x000fe20000410000 */
[----:B------:R-:W-:Y:S01]  /*2aa0*/  @!P0 MOV R8, R0 ;  /* 0x0000000000088202 */ /* 0x000fe20000000f00 */
[----:B------:R-:W-:Y:S02]  /*2ab0*/  @!P0 IMAD.U32 R42, R11, 0x10000, RZ ;  /* 0x000100000b2a8824 */ /* 0x000fe400078e00ff */
[C---:B------:R-:W-:Y:S02]  /*2ac0*/  @!P0 FMUL.FTZ R69, R4.reuse, R41 ;  /* 0x0000002904458220 */ /* 0x040fe40000410000 */
[-C--:B------:R-:W-:Y:S02]  /*2ad0*/  @!P0 FMUL.FTZ R4, R4, R5.reuse ;  /* 0x0000000504048220 */ /* 0x080fe40000410000 */
[----:B------:R-:W-:Y:S02]  /*2ae0*/  @!P0 FFMA.FTZ R2, R39, R40, R2 ;  /* 0x0000002827028223 */ /* 0x000fe40000010002 */
[----:B------:R-:W-:Y:S02]  /*2af0*/  @!P0 FFMA.FTZ R3, R7, R38, R3 ;  /* 0x0000002607038223 */ /* 0x000fe40000010003 */
[----:B------:R-:W-:Y:S01]  /*2b00*/  @!P0 FFMA.FTZ R68, R38, R6, -R68 ;  /* 0x0000000626448223 */ /* 0x000fe20000010844 */
[----:B------:R-:W-:Y:S01]  /*2b10*/  @!P0 F2FP.BF16.PACK_AB R2, R2, R70 ;  /* 0x000000460202823e */ /* 0x000fe200000010ff */
[----:B------:R-:W-:Y:S02]  /*2b20*/  @!P0 FFMA.FTZ R69, R42, R5, -R69 ;  /* 0x000000052a458223 */ /* 0x000fe40000010845 */
[----:B------:R-:W-:Y:S01]  /*2b30*/  @!P0 FFMA.FTZ R4, R41, R42, R4 ;  /* 0x0000002a29048223 */ /* 0x000fe20000010004 */
[----:B------:R-:W-:Y:S01]  /*2b40*/  @!P0 F2FP.BF16.PACK_AB R3, R3, R68 ;  /* 0x000000440303823e */ /* 0x000fe200000010ff */
[----:B------:R-:W-:Y:S03]  /*2b50*/  @!P0 IMAD.MOV.U32 R9, RZ, RZ, R2 ;  /* 0x000000ffff098224 */ /* 0x000fe600078e0002 */
[----:B------:R-:W-:Y:S01]  /*2b60*/  @!P0 F2FP.BF16.PACK_AB R4, R4, R69 ;  /* 0x000000450404823e */ /* 0x000fe200000010ff */
[----:B------:R-:W-:Y:S03]  /*2b70*/  @!P0 IMAD.MOV.U32 R10, RZ, RZ, R3 ;  /* 0x000000ffff0a8224 */ /* 0x000fe600078e0003 */
[----:B------:R-:W-:Y:S05]  /*2b80*/  @!P0 MOV R11, R4 ;  /* 0x00000004000b8202 */ /* 0x000fea0000000f00 */
[----:B------:R1:W-:Y:S02]  /*2b90*/  STG.E.128 [R64.64], R8 ;  /* 0x0000000840007986 */ /* 0x0003e4000c101d08 */
.L_x_70:
[----:B------:R-:W-:Y:S05]  /*2ba0*/  BSYNC B0 ;  /* 0x0000000000007941 */ /* 0x000fea0003800000 */
.L_x_69:
[----:B------:R-:W-:Y:S11]  /*2bb0*/  ISETP.GE.AND P0, PT, R94, c[0x0][0x1d4], PT ;  /* 0x000075005e007a0c */ /* 0x000ff60003f06270 */
[----:B------:R-:W-:Y:S02]  /*2bc0*/  @!UPT UIADD3 URZ, URZ, URZ, URZ ;  /* 0x0000003f3f3ff290 */ /* 0x000fe4000fffe03f */
[----:B------:R-:W-:-:S05]  /*2bd0*/  @P0 BRA `(.L_x_68) ;  /* 0x0000038000000947 */ /* 0x000fca0003800000 */
[----:B------:R-:W-:Y:S01]  /*2be0*/  IADD3 R0, P0, R66, R124, RZ ;  /* 0x0000007c42007210 */ /* 0x000fe20007f1e0ff */
[----:B-1----:R-:W1:Y:S04]  /*2bf0*/  LDS.128 R8, [R74+0xc100] ;  /* 0x00c100004a087984 */ /* 0x002e680000000c00 */
        /* <DEDUP_REMOVED lines=8> */
[----:B------:R-:W-:Y:S02]  /*2c80*/  @!P0 PRMT R13, R43, 0x5410, R3 ;  /* 0x000054102b0d8816 */ /* 0x000fe40000000003 */
[C---:B------:R-:W-:Y:S02]  /*2c90*/  @!P0 PRMT R0, R26.reuse, 0x5432, R0 ;  /* 0x000054321a008816 */ /* 0x040fe40000000000 */
[----:B------:R-:W-:Y:S01]  /*2ca0*/  @!P0 PRMT R5, R26, 0x5410, R2 ;  /* 0x000054101a058816 */ /* 0x000fe20000000002 */
[C---:B------:R-:W-:Y:S01]  /*2cb0*/  @!P0 IMAD.U32 R7, R13.reuse, 0x10000, RZ ;  /* 0x000100000d078824 */ /* 0x040fe200078e00ff */
[----:B------:R-:W-:Y:S01]  /*2cc0*/  @!P0 SHF.R.U32.HI R38, RZ, 0x10, R45 ;  /* 0x00000010ff268819 */ /* 0x000fe2000001162d */
[----:B------:R-:W-:Y:S01]  /*2cd0*/  @!P0 IMAD.U32 R6, R0, 0x10000, RZ ;  /* 0x0001000000068824 */ /* 0x000fe200078e00ff */
[----:B------:R-:W-:Y:S01]  /*2ce0*/  @!P0 LOP3.LUT R13, R13, 0xffff0000, RZ, 0xc0, !PT ;  /* 0xffff00000d0d8812 */ /* 0x000fe200078ec0ff */
[C---:B-1----:R-:W-:Y:S01]  /*2cf0*/  @!P0 IMAD.U32 R26, R9.reuse, 0x10000, RZ ;  /* 0x00010000091a8824 */ /* 0x042fe200078e00ff */
[----:B------:R-:W-:Y:S02]  /*2d00*/  @!P0 LOP3.LUT R2, R8, 0xffff0000, RZ, 0xc0, !PT ;  /* 0xffff000008028812 */ /* 0x000fe400078ec0ff */
[----:B------:R-:W-:Y:S02]  /*2d10*/  @!P0 LOP3.LUT R3, R9, 0xffff0000, RZ, 0xc0, !PT ;  /* 0xffff000009038812 */ /* 0x000fe400078ec0ff */
[----:B------:R-:W-:Y:S01]  /*2d20*/  @!P0 LOP3.LUT R4, R0, 0xffff0000, RZ, 0xc0, !PT ;  /* 0xffff000000048812 */ /* 0x000fe200078ec0ff */
[----:B------:R-:W-:Y:S01]  /*2d30*/  @!P0 FMUL.FTZ R39, R2, R7 ;  /* 0x0000000702278220 */ /* 0x000fe20000410000 */
[----:B------:R-:W-:Y:S01]  /*2d40*/  @!P0 SHF.L.U32 R12, R8, 0x10, RZ ;  /* 0x00000010080c8819 */ /* 0x000fe200000006ff */
[----:B------:R-:W-:Y:S01]  /*2d50*/  @!P0 FMUL.FTZ R0, R2, R6 ;  /* 0x0000000602008220 */ /* 0x000fe20000410000 */
[----:B------:R-:W-:Y:S01]  /*2d60*/  @!P0 PRMT R38, R43, 0x5432, R38 ;  /* 0x000054322b268816 */ /* 0x000fe20000000026 */
        /* <DEDUP_REMOVED lines=31> */
.L_x_68:
[----:B------:R-:W-:Y:S05]  /*2f60*/  BSYNC B1 ;  /* 0x0000000000017941 */ /* 0x000fea0003800000 */
.L_x_67:
[----:B------:R-:W-:Y:S01]  /*2f70*/  BSSY B1, `(.L_x_71) ;  /* 0x000007a000017945 */ /* 0x000fe20003800000 */
[----:B------:R-:W-:-:S05]  /*2f80*/  @P3 BRA `(.L_x_72) ;  /* 0x0000078000003947 */ /* 0x000fca0003800000 */
[----:B-1----:R-:W-:Y:S01]  /*2f90*/  IADD3 R40, P1, P0, R134, R84, R32 ;  /* 0x0000005486287210 */ /* 0x002fe2000783e020 */
[----:B------:R-:W-:Y:S03]  /*2fa0*/  BSSY B0, `(.L_x_73) ;  /* 0x000003b000007945 */ /* 0x000fe60003800000 */
[----:B------:R-:W-:Y:S01]  /*2fb0*/  IADD3.X R41, R140, R90, R33, P1, P0 ;  /* 0x0000005a8c297210 */ /* 0x000fe20000fe0421 */
        /* <DEDUP_REMOVED lines=11> */
[C---:B------:R-:W-:Y:S02]  /*3070*/  @!P0 PRMT R0, R27.reuse, 0x5432, R0 ;  /* 0x000054321b008816 */ /* 0x040fe40000000000 */
[----:B------:R-:W-:Y:S02]  /*3080*/  @!P0 PRMT R13, R58, 0x5410, R13 ;  /* 0x000054103a0d8816 */ /* 0x000fe4000000000d */
[----:B------:R-:W-:Y:S01]  /*3090*/  @!P0 PRMT R5, R27, 0x5410, R2 ;  /* 0x000054101b058816 */ /* 0x000fe20000000002 */
[----:B------:R-:W-:Y:S01]  /*30a0*/  @!P0 IMAD.U32 R6, R0, 0x10000, RZ ;  /* 0x0001000000068824 */ /* 0x000fe200078e00ff */
[----:B------:R-:W-:Y:S01]  /*30b0*/  @!P0 SHF.R.U32.HI R46, RZ, 0x10, R47 ;  /* 0x00000010ff2e8819 */ /* 0x000fe2000001162f */
[C---:B------:R-:W-:Y:S01]  /*30c0*/  @!P0 IMAD.U32 R7, R13.reuse, 0x10000, RZ ;  /* 0x000100000d078824 */ /* 0x040fe200078e00ff */
        /* <DEDUP_REMOVED lines=27> */
[----:B------:R-:W-:Y:S02]  /*3280*/  @!P0 FMUL.FTZ R4, R4, R5 ;  /* 0x0000000504048220 */ /* 0x000fe40000410000 */
        /* <DEDUP_REMOVED lines=12> */
.L_x_74:
[----:B------:R-:W-:Y:S05]  /*3350*/  BSYNC B0 ;  /* 0x0000000000007941 */ /* 0x000fea0003800000 */
.L_x_73:
        /* <DEDUP_REMOVED lines=59> */
.L_x_72:
[----:B------:R-:W-:Y:S05]  /*3710*/  BSYNC B1 ;  /* 0x0000000000017941 */ /* 0x000fea0003800000 */
.L_x_71:
[----:B------:R-:W-:Y:S01]  /*3720*/  BSSY B1, `(.L_x_75) ;  /* 0x000007a000017945 */ /* 0x000fe20003800000 */
[----:B------:R-:W-:-:S05]  /*3730*/  @P6 BRA `(.L_x_76) ;  /* 0x0000078000006947 */ /* 0x000fca0003800000 */
[----:B------:R-:W-:Y:S01]  /*3740*/  IADD3 R31, P1, P0, R143, R84, R32 ;  /* 0x000000548f1f7210 */ /* 0x000fe2000783e020 */
[----:B------:R-:W-:Y:S03]  /*3750*/  BSSY B0, `(.L_x_77) ;  /* 0x000003b000007945 */ /* 0x000fe60003800000 */
[----:B-1----:R-:W-:Y:S01]  /*3760*/  IADD3.X R38, R139, R90, R33, P1, P0 ;  /* 0x0000005a8b267210 */ /* 0x002fe20000fe0421 */
        /* <DEDUP_REMOVED lines=57> */
.L_x_78:
[----:B------:R-:W-:Y:S05]  /*3b00*/  BSYNC B0 ;  /* 0x0000000000007941 */ /* 0x000fea0003800000 */
.L_x_77:
        /* <DEDUP_REMOVED lines=59> */
.L_x_76:
[----:B------:R-:W-:Y:S05]  /*3ec0*/  BSYNC B1 ;  /* 0x0000000000017941 */ /* 0x000fea0003800000 */
.L_x_75:
[----:B------:R-:W-:-:S05]  /*3ed0*/  @P4 BRA `(.L_x_79) ;  /* 0x0000304000004947 */ /* 0x000fca0003800000 */
[----:B-1----:R-:W-:Y:S01]  /*3ee0*/  IADD3 R26, P1, P0, R159, R84, R32 ;  /* 0x000000549f1a7210 */ /* 0x002fe2000783e020 */
[----:B------:R-:W-:Y:S03]  /*3ef0*/  BSSY B0, `(.L_x_80) ;  /* 0x000003b000007945 */ /* 0x000fe60003800000 */
[----:B------:R-:W-:Y:S01]  /*3f00*/  IADD3.X R27, R155, R90, R33, P1, P0 ;  /* 0x0000005a9b1b7210 */ /* 0x000fe20000fe0421 */
[----:B------:R-:W-:-:S05]  /*3f10*/  @P5 BRA `(.L_x_81) ;  /* 0x0000038000005947 */ /* 0x000fca0003800000 */
[----:B------:R-:W-:Y:S01]  /*3f20*/  ISETP.GE.AND P0, PT, R28, c[0x0][0x27c], PT ;  /* 0x00009f001c007a0c */ /* 0x000fe20003f06270 */
[----:B------:R-:W1:Y:S11]  /*3f30*/  LDS.128 R8, [R74+0xb100] ;  /* 0x00b100004a087984 */ /* 0x000e760000000c00 */
[----:B------:R-:W-:Y:S01]  /*3f40*/  @!UPT UIADD3 URZ, URZ, URZ, URZ ;  /* 0x0000003f3f3ff290 */ /* 0x000fe2000fffe03f */
        /* <DEDUP_REMOVED lines=8> */
[C---:B------:R-:W-:Y:S01]  /*3fd0*/  @!P0 IMAD.U32 R6, R0.reuse, 0x10000, RZ ;  /* 0x0001000000068824 */ /* 0x040fe200078e00ff */
[----:B------:R-:W-:Y:S02]  /*3fe0*/  @!P0 LOP3.LUT R13, R13, 0xffff0000, RZ, 0xc0, !PT ;  /* 0xffff00000d0d8812 */ /* 0x000fe400078ec0ff */
[----:B------:R-:W-:Y:S02]  /*3ff0*/  @!P0 LOP3.LUT R4, R0, 0xffff0000, RZ, 0xc0, !PT ;  /* 0xffff000000048812 */ /* 0x000fe400078ec0ff */
[----:B------:R-:W-:Y:S01]  /*4000*/  @!P0 PRMT R15, R62, 0x5432, R15 ;  /* 0x000054323e0f8816 */ /* 0x000fe2000000000f */
[C---:B-1----:R-:W-:Y:S01]  /*4010*/  @!P0 IMAD.U32 R12, R8.reuse, 0x10000, RZ ;  /* 0x00010000080c8824 */ /* 0x042fe200078e00ff */
[----:B------:R-:W-:Y:S02]  /*4020*/  @!P0 LOP3.LUT R2, R8, 0xffff0000, RZ, 0xc0, !PT ;  /* 0xffff000008028812 */ /* 0x000fe400078ec0ff */
[C---:B------:R-:W-:Y:S02]  /*4030*/  @!P0 LOP3.LUT R3, R9.reuse, 0xffff0000, RZ, 0xc0, !PT ;  /* 0xffff000009038812 */ /* 0x040fe400078ec0ff */
[----:B------:R-:W-:Y:S01]  /*4040*/  @!P0 SHF.L.U32 R14, R9, 0x10, RZ ;  /* 0x00000010090e8819 */ /* 0x000fe200000006ff */
[C---:B------:R-:W-:Y:S02]  /*4050*/  @!P0 FMUL.FTZ R16, R2.reuse, R7 ;  /* 0x0000000702108220 */ /* 0x040fe40000410000 */
[-C--:B------:R-:W-:Y:S02]  /*4060*/  @!P0 FMUL.FTZ R0, R2, R6.reuse ;  /* 0x0000000602008220 */ /* 0x080fe40000410000 */
[----:B------:R-:W-:Y:S02]  /*4070*/  @!P0 FMUL.FTZ R17, R3, R13 ;  /* 0x0000000d03118220 */ /* 0x000fe40000410000 */
[----:B------:R-:W-:Y:S01]  /*4080*/  @!P0 FFMA.FTZ R21, R12, R6, -R16 ;  /* 0x000000060c158223 */ /* 0x000fe20000010810 */
[----:B------:R-:W-:Y:S01]  /*4090*/  @!P0 SHF.L.U32 R6, R5, 0x10, RZ ;  /* 0x0000001005068819 */ /* 0x000fe200000006ff */
[----:B------:R-:W-:Y:S01]  /*40a0*/  @!P0 FMUL.FTZ R2, R3, R4 ;  /* 0x0000000403028220 */ /* 0x000fe20000410000 */
[----:B------:R-:W-:Y:S01]  /*40b0*/  @!P0 LOP3.LUT R3, R10, 0xffff0000, RZ, 0xc0, !PT ;  /* 0xffff00000a038812 */ /* 0x000fe200078ec0ff */
[----:B------:R-:W-:Y:S01]  /*40c0*/  @!P0 FFMA.FTZ R0, R7, R12, R0 ;  /* 0x0000000c07008223 */ /* 0x000fe20000010000 */
[----:B------:R-:W-:Y:S01]  /*40d0*/  @!P0 LOP3.LUT R5, R5, 0xffff0000, RZ, 0xc0, !PT ;  /* 0xffff000005058812 */ /* 0x000fe200078ec0ff */
[C---:B------:R-:W-:Y:S01]  /*40e0*/  @!P0 IMAD.U32 R7, R15.reuse, 0x10000, RZ ;  /* 0x000100000f078824 */ /* 0x040fe200078e00ff */
[----:B------:R-:W-:Y:S01]  /*40f0*/  @!P0 LOP3.LUT R15, R15, 0xffff0000, RZ, 0xc0, !PT ;  /* 0xffff00000f0f8812 */ /* 0x000fe200078ec0ff */
[----:B------:R-:W-:Y:S01]  /*4100*/  @!P0 FFMA.FTZ R20, R14, R4, -R17 ;  /* 0x000000040e148223 */ /* 0x000fe20000010811 */
[----:B------:R-:W-:Y:S01]  /*4110*/  @!P0 LOP3.LUT R4, R11, 0xffff0000, RZ, 0xc0, !PT ;  /* 0xffff00000b048812 */ /* 0x000fe200078ec0ff */
[----:B------:R-:W-:Y:S01]  /*4120*/  @!P0 IMAD.U32 R12, R10, 0x10000, RZ ;  /* 0x000100000a0c8824 */ /* 0x000fe200078e00ff */
[----:B------:R-:W-:Y:S01]  /*4130*/  IADD3 R17, P1, R26, R92, RZ ;  /* 0x0000005c1a117210 */ /* 0x000fe20007f3e0ff */
[C---:B------:R-:W-:Y:S01]  /*4140*/  @!P0 FMUL.FTZ R18, R3.reuse, R7 ;  /* 0x0000000703128220 */ /* 0x040fe20000410000 */
[----:B------:R-:W-:Y:S01]  /*4150*/  @!P0 F2FP.BF16.PACK_AB R0, R0, R21 ;  /* 0x000000150000823e */ /* 0x000fe200000010ff */
[----:B------:R-:W-:Y:S02]  /*4160*/  @!P0 FMUL.FTZ R3, R3, R6 ;  /* 0x0000000603038220 */ /* 0x000fe40000410000 */
[----:B------:R-:W-:Y:S01]  /*4170*/  @!P0 IMAD.U32 R16, R11, 0x10000, RZ ;  /* 0x000100000b108824 */ /* 0x000fe200078e00ff */
[----:B------:R-:W-:Y:S01]  /*4180*/  @!P0 MOV R8, R0 ;  /* 0x0000000000088202 */ /* 0x000fe20000000f00 */
        /* <DEDUP_REMOVED lines=9> */
[----:B------:R-:W-:Y:S01]  /*4220*/  IMAD.X R5, R27, 0x1, R95, P1 ;  /* 0x000000011b057824 */ /* 0x000fe200008e065f */
[C---:B------:R-:W-:Y:S01]  /*4230*/  LEA R6, P1, R17.reuse, c[0x0][0x1c8], 0x1 ;  /* 0x0000720011067a11 */ /* 0x040fe200078208ff */
[----:B------:R-:W-:Y:S01]  /*4240*/  @!P0 IMAD.MOV.U32 R9, RZ, RZ, R2 ;  /* 0x000000ffff098224 */ /* 0x000fe200078e0002 */
[----:B------:R-:W-:Y:S01]  /*4250*/  @!P0 F2FP.BF16.PACK_AB R4, R4, R19 ;  /* 0x000000130404823e */ /* 0x000fe200000010ff */
[----:B------:R-:W-:Y:S01]  /*4260*/  @!P0 IMAD.MOV.U32 R10, RZ, RZ, R3 ;  /* 0x000000ffff0a8224 */ /* 0x000fe200078e0003 */
[----:B------:R-:W-:Y:S02]  /*4270*/  LEA.HI.X R7, R17, c[0x0][0x1cc], R5, 0x1, P1 ;  /* 0x0000730011077a11 */ /* 0x000fe400008f0c05 */
[----:B------:R-:W-:Y:S05]  /*4280*/  @!P0 MOV R11, R4 ;  /* 0x00000004000b8202 */ /* 0x000fea0000000f00 */
[----:B------:R1:W-:Y:S02]  /*4290*/  STG.E.128 [R6.64], R8 ;  /* 0x0000000806007986 */ /* 0x0003e4000c101d08 */
.L_x_81:
[----:B------:R-:W-:Y:S05]  /*42a0*/  BSYNC B0 ;  /* 0x0000000000007941 */ /* 0x000fea0003800000 */
.L_x_80:
[----:B------:R-:W-:Y:S11]  /*42b0*/  ISETP.GE.AND P0, PT, R94, c[0x0][0x1d4], PT ;  /* 0x000075005e007a0c */ /* 0x000ff60003f06270 */
[----:B------:R-:W-:Y:S02]  /*42c0*/  @!UPT UIADD3 URZ, URZ, URZ, URZ ;  /* 0x0000003f3f3ff290 */ /* 0x000fe4000fffe03f */
[----:B------:R-:W-:-:S05]  /*42d0*/  @P0 BRA `(.L_x_79) ;  /* 0x00002c4000000947 */ /* 0x000fca0003800000 */
[----:B------:R-:W-:Y:S01]  /*42e0*/  ISETP.GE.AND P0, PT, R30, c[0x0][0x27c], PT ;  /* 0x00009f001e007a0c */ /* 0x000fe20003f06270 */
[----:B-1----:R-:W1:Y:S11]  /*42f0*/  LDS.128 R8, [R74+0xf100] ;  /* 0x00f100004a087984 */ /* 0x002e760000000c00 */
[----:B------:R-:W-:Y:S01]  /*4300*/  @!UPT UIADD3 URZ, URZ, URZ, URZ ;  /* 0x0000003f3f3ff290 */ /* 0x000fe2000fffe03f */
[----:B------:R-:W-:Y:S02]  /*4310*/  @!P0 SHF.R.U64 R13, R56, 0x10, R57 ;  /* 0x00000010380d8819 */ /* 0x000fe40000001239 */
[--C-:B------:R-:W-:Y:S02]  /*4320*/  @!P0 SHF.R.U64 R0, R24, 0x10, R25.reuse ;  /* 0x0000001018008819 */ /* 0x100fe40000001219 */
[----:B------:R-:W-:Y:S02]  /*4330*/  @!P0 SHF.R.U32.HI R2, RZ, 0x10, R25 ;  /* 0x00000010ff028819 */ /* 0x000fe40000011619 */
[----:B------:R-:W-:Y:S02]  /*4340*/  @!P0 PRMT R13, R63, 0x5410, R13 ;  /* 0x000054103f0d8816 */ /* 0x000fe4000000000d */
[----:B------:R-:W-:Y:S02]  /*4350*/  @!P0 PRMT R0, R37, 0x5432, R0 ;  /* 0x0000543225008816 */ /* 0x000fe40000000000 */
[----:B------:R-:W-:Y:S01]  /*4360*/  @!P0 SHF.R.U32.HI R3, RZ, 0x10, R57 ;  /* 0x00000010ff038819 */ /* 0x000fe20000011639 */
[----:B------:R-:W-:Y:S01]  /*4370*/  @!P0 IMAD.U32 R7, R13, 0x10000, RZ ;  /* 0x000100000d078824 */ /* 0x000fe200078e00ff */
[----:B------:R-:W-:Y:S01]  /*4380*/  @!P0 PRMT R5, R37, 0x5410, R2 ;  /* 0x0000541025058816 */ /* 0x000fe20000000002 */
[C---:B------:R-:W-:Y:S01]  /*4390*/  @!P0 IMAD.U32 R6, R0.reuse, 0x10000, RZ ;  /* 0x0001000000068824 */ /* 0x040fe200078e00ff */
[----:B------:R-:W-:Y:S02]  /*43a0*/  @!P0 PRMT R15, R63, 0x5432, R3 ;  /* 0x000054323f0f8816 */ /* 0x000fe40000000003 */
[----:B------:R-:W-:Y:S02]  /*43b0*/  @!P0 LOP3.LUT R13, R13, 0xffff0000, RZ, 0xc0, !PT ;  /* 0xffff00000d0d8812 */ /* 0x000fe400078ec0ff */
[----:B------:R-:W-:Y:S01]  /*43c0*/  @!P0 LOP3.LUT R4, R0, 0xffff0000, RZ, 0xc0, !PT ;  /* 0xffff000000048812 */ /* 0x000fe200078ec0ff */
        /* <DEDUP_REMOVED lines=40> */
[----:B------:R1:W-:Y:S01]  /*4650*/  STG.E.128 [R6.64], R8 ;  /* 0x0000000806007986 */ /* 0x0003e2000c101d08 */
[----:B------:R-:W-:-:S05]  /*4660*/  BRA `(.L_x_79) ;  /* 0x000028b000007947 */ /* 0x000fca0003800000 */
.L_x_58:
[----:B------:R-:W-:Y:S01]  /*4670*/  ISETP.GE.AND P0, PT, R168, R75, PT ;  /* 0x0000004ba800720c */ /* 0x000fe20003f06270 */
[----:B------:R-:W-:Y:S01]  /*4680*/  CS2R R58, SRZ ;  /* 0x00000000003a7805 */ /* 0x000fe2000001ff00 */
[----:B------:R-:W-:Y:S01]  /*4690*/  CS2R R56, SRZ ;  /* 0x0000000000387805 */ /* 0x000fe2000001ff00 */
[----:B------:R-:W-:Y:S01]  /*46a0*/  CS2R R18, SRZ ;  /* 0x0000000000127805 */ /* 0x000fe2000001ff00 */
[----:B------:R-:W-:Y:S01]  /*46b0*/  ISETP.GE.OR P4, PT, R32, c[0x0][0x27c], P0 ;  /* 0x00009f0020007a0c */ /* 0x000fe20000786670 */
        /* <DEDUP_REMOVED lines=9> */
[----:B------:R-:W-:Y:S03]  /*4750*/  BSSY B0, `(.L_x_82) ;  /* 0x00000d2000007945 */ /* 0x000fe60003800000 */
[----:B------:R-:W-:Y:S04]  /*4760*/  @!P4 IADD3 R0, P1, P0, R106, R36, R206 ;  /* 0x000000246a00c210 */ /* 0x000fe8000783e0ce */
[----:B------:R-:W-:Y:S02]  /*4770*/  @!P4 IADD3.X R2, R122, R41, R176, P1, P0 ;  /* 0x000000297a02c210 */ /* 0x000fe40000fe04b0 */
[----:B------:R-:W-:Y:S04]  /*4780*/  @!P4 IADD3 R3, P1, P0, R104, R68, R202 ;  /* 0x000000446803c210 */ /* 0x000fe8000783e0ca */
[----:B------:R-:W-:Y:S02]  /*4790*/  @!P4 IADD3.X R4, R119, R42, R177, P1, P0 ;  /* 0x0000002a7704c210 */ /* 0x000fe40000fe04b1 */
[----:B------:R-:W-:Y:S04]  /*47a0*/  ISETP.GE.AND P0, PT, R167, R75, PT ;  /* 0x0000004ba700720c */ /* 0x000fe80003f06270 */
[----:B------:R-:W-:Y:S11]  /*47b0*/  ISETP.GE.OR P3, PT, R32, c[0x0][0x27c], P0 ;  /* 0x00009f0020007a0c */ /* 0x000ff60000766670 */
[----:B------:R-:W-:Y:S02]  /*47c0*/  @!UPT UIADD3 URZ, URZ, URZ, URZ ;  /* 0x0000003f3f3ff290 */ /* 0x000fe4000fffe03f */
[----:B------:R-:W-:Y:S04]  /*47d0*/  @!P3 IADD3 R5, P1, P0, R106, R203, R36 ;  /* 0x000000cb6a05b210 */ /* 0x000fe8000783e024 */
[--C-:B------:R-:W-:Y:S02]  /*47e0*/  @!P3 IADD3.X R8, R122, R174, R41.reuse, P1, P0 ;  /* 0x000000ae7a08b210 */ /* 0x100fe40000fe0429 */
[----:B------:R-:W-:Y:S04]  /*47f0*/  @!P3 IADD3 R9, P1, P0, R104, R204, R68 ;  /* 0x000000cc6809b210 */ /* 0x000fe8000783e044 */
[C---:B------:R-:W-:Y:S02]  /*4800*/  @!P3 IADD3.X R10, R119.reuse, R175, R42, P1, P0 ;  /* 0x000000af770ab210 */ /* 0x040fe40000fe042a */
[----:B------:R-:W-:Y:S04]  /*4810*/  ISETP.GE.AND P0, PT, R166, R75, PT ;  /* 0x0000004ba600720c */ /* 0x000fe80003f06270 */
[----:B------:R-:W-:Y:S11]  /*4820*/  ISETP.GE.OR P2, PT, R32, c[0x0][0x27c], P0 ;  /* 0x00009f0020007a0c */ /* 0x000ff60000746670 */
[----:B------:R-:W-:Y:S02]  /*4830*/  @!UPT UIADD3 URZ, URZ, URZ, URZ ;  /* 0x0000003f3f3ff290 */ /* 0x000fe4000fffe03f */
[----:B------:R-:W-:Y:S04]  /*4840*/  @!P2 IADD3 R11, P1, P0, R106, R198, R36 ;  /* 0x000000c66a0ba210 */ /* 0x000fe8000783e024 */
[----:B------:R-:W-:Y:S02]  /*4850*/  @!P2 IADD3.X R12, R122, R128, R41, P1, P0 ;  /* 0x000000807a0ca210 */ /* 0x000fe40000fe0429 */
[----:B------:R-:W-:Y:S04]  /*4860*/  @!P2 IADD3 R13, P1, P0, R104, R196, R68 ;  /* 0x000000c4680da210 */ /* 0x000fe8000783e044 */
[----:B------:R-:W-:Y:S02]  /*4870*/  @!P2 IADD3.X R14, R119, R129, R42, P1, P0 ;  /* 0x00000081770ea210 */ /* 0x000fe40000fe042a */
[C---:B------:R-:W-:Y:S04]  /*4880*/  @!P4 LEA R6, P0, R0.reuse, c[0x0][0x270], 0x1 ;  /* 0x00009c000006ca11 */ /* 0x040fe800078008ff */
[----:B------:R-:W-:Y:S02]  /*4890*/  @!P4 LEA.HI.X R7, R0, c[0x0][0x274], R2, 0x1, P0 ;  /* 0x00009d000007ca11 */ /* 0x000fe400000f0c02 */
[C---:B------:R-:W-:Y:S03]  /*48a0*/  @!P4 LEA R2, P0, R3.reuse, c[0x0][0x288], 0x1 ;  /* 0x0000a2000302ca11 */ /* 0x040fe600078008ff */
[----:B------:R1:W2:Y:S01]  /*48b0*/  @!P4 LDG.E.128 R16, [R6.64] ;  /* 0x000000080610c981 */ /* 0x0002a2000c1e1d00 */
[----:B------:R-:W-:Y:S02]  /*48c0*/  @!P4 LEA.HI.X R3, R3, c[0x0][0x28c], R4, 0x1, P0 ;  /* 0x0000a3000303ca11 */ /* 0x000fe400000f0c04 */
[C---:B------:R-:W-:Y:S04]  /*48d0*/  @!P3 LEA R4, P0, R5.reuse, c[0x0][0x270], 0x1 ;  /* 0x00009c000504ba11 */ /* 0x040fe800078008ff */
[----:B------:R-:W-:Y:S01]  /*48e0*/  @!P3 LEA.HI.X R5, R5, c[0x0][0x274], R8, 0x1, P0 ;  /* 0x00009d000505ba11 */ /* 0x000fe200000f0c08 */
[----:B------:R3:W4:Y:S01]  /*48f0*/  @!P4 LDG.E.128 R56, [R2.64] ;  /* 0x000000080238c981 */ /* 0x000722000c1e1d00 */
[C---:B------:R-:W-:Y:S04]  /*4900*/  @!P3 LEA R8, P0, R9.reuse, c[0x0][0x288], 0x1 ;  /* 0x0000a2000908ba11 */ /* 0x040fe800078008ff */
[----:B------:R-:W-:Y:S02]  /*4910*/  @!P3 LEA.HI.X R9, R9, c[0x0][0x28c], R10, 0x1, P0 ;  /* 0x0000a3000909ba11 */ /* 0x000fe400000f0c0a */
[C---:B------:R-:W-:Y:S01]  /*4920*/  @!P2 LEA R10, P0, R11.reuse, c[0x0][0x270], 0x1 ;  /* 0x00009c000b0aaa11 */ /* 0x040fe200078008ff */
[----:B------:R3:W4:Y:S03]  /*4930*/  @!P3 LDG.E.128 R20, [R4.64] ;  /* 0x000000080414b981 */ /* 0x000726000c1e1d00 */
[----:B------:R-:W-:Y:S02]  /*4940*/  @!P2 LEA.HI.X R11, R11, c[0x0][0x274], R12, 0x1, P0 ;  /* 0x00009d000b0baa11 */ /* 0x000fe400000f0c0c */
[C---:B------:R-:W-:Y:S03]  /*4950*/  @!P2 LEA R12, P0, R13.reuse, c[0x0][0x288], 0x1 ;  /* 0x0000a2000d0caa11 */ /* 0x040fe600078008ff */
[----:B------:R2:W4:Y:S01]  /*4960*/  @!P3 LDG.E.128 R60, [R8.64] ;  /* 0x00000008083cb981 */ /* 0x000522000c1e1d00 */
[----:B------:R-:W-:Y:S01]  /*4970*/  @!P2 LEA.HI.X R13, R13, c[0x0][0x28c], R14, 0x1, P0 ;  /* 0x0000a3000d0daa11 */ /* 0x000fe200000f0c0e */
[----:B-1----:R-:W-:Y:S01]  /*4980*/  CS2R R6, SRZ ;  /* 0x0000000000067805 */ /* 0x002fe2000001ff00 */
[-C--:B------:R-:W-:Y:S04]  /*4990*/  ISETP.GE.AND P0, PT, R96, R75.reuse, PT ;  /* 0x0000004b6000720c */ /* 0x080fe80003f06270 */
[----:B------:R-:W-:Y:S01]  /*49a0*/  ISETP.GE.OR P0, PT, R32, c[0x0][0x27c], P0 ;  /* 0x00009f0020007a0c */ /* 0x000fe20000706670 */
[----:B------:R1:W4:Y:S08]  /*49b0*/  @!P2 LDG.E.128 R24, [R10.64] ;  /* 0x000000080a18a981 */ /* 0x000330000c1e1d00 */
[----:B------:R-:W4:Y:S01]  /*49c0*/  @!P2 LDG.E.128 R64, [R12.64] ;  /* 0x000000080c40a981 */ /* 0x000f22000c1e1d00 */
[----:B---3--:R-:W-:Y:S03]  /*49d0*/  CS2R R4, SRZ ;  /* 0x0000000000047805 */ /* 0x008fe6000001ff00 */
[----:B------:R-:W-:Y:S05]  /*49e0*/  @!P0 IADD3 R0, P1, R106, R36, RZ ;  /* 0x000000246a008210 */ /* 0x000fea0007f3e0ff */
[----:B------:R-:W-:Y:S01]  /*49f0*/  @!P0 IMAD.X R2, R41, 0x1, R122, P1 ;  /* 0x0000000129028824 */ /* 0x000fe200008e067a */
[C---:B------:R-:W-:Y:S01]  /*4a00*/  @!P0 LEA R14, P1, R0.reuse, c[0x0][0x270], 0x1 ;  /* 0x00009c00000e8a11 */ /* 0x040fe200078208ff */
[----:B------:R-:W-:Y:S03]  /*4a10*/  CS2R R40, SRZ ;  /* 0x0000000000287805 */ /* 0x000fe6000001ff00 */
[----:B------:R-:W-:Y:S02]  /*4a20*/  @!P0 LEA.HI.X R15, R0, c[0x0][0x274], R2, 0x1, P1 ;  /* 0x00009d00000f8a11 */ /* 0x000fe400008f0c02 */
[----:B------:R-:W-:Y:S03]  /*4a30*/  @!P0 IADD3 R0, P1, R104, R68, RZ ;  /* 0x0000004468008210 */ /* 0x000fe60007f3e0ff */
[----:B------:R3:W5:Y:S02]  /*4a40*/  @!P0 LDG.E.128 R4, [R14.64] ;  /* 0x000000080e048981 */ /* 0x000764000c1e1d00 */
[----:B------:R-:W-:Y:S01]  /*4a50*/  @!P0 IMAD.X R3, R42, 0x1, R119, P1 ;  /* 0x000000012a038824 */ /* 0x000fe200008e0677 */
[C---:B------:R-:W-:Y:S01]  /*4a60*/  @!P0 LEA R2, P1, R0.reuse, c[0x0][0x288], 0x1 ;  /* 0x0000a20000028a11 */ /* 0x040fe200078208ff */
[----:B------:R-:W-:Y:S03]  /*4a70*/  CS2R R42, SRZ ;  /* 0x00000000002a7805 */ /* 0x000fe6000001ff00 */
[----:B------:R-:W-:Y:S02]  /*4a80*/  @!P0 LEA.HI.X R3, R0, c[0x0][0x28c], R3, 0x1, P1 ;  /* 0x0000a30000038a11 */ /* 0x000fe400008f0c03 */
[----:B------:R-:W-:Y:S03]  /*4a90*/  ISETP.GE.OR P1, PT, R96, R75, P5 ;  /* 0x0000004b6000720c */ /* 0x000fe60002f26670 */
[----:B------:R1:W5:Y:S01]  /*4aa0*/  @!P0 LDG.E.128 R40, [R2.64] ;  /* 0x0000000802288981 */ /* 0x000362000c1e1d00 */
[----:B------:R-:W-:Y:S01]  /*4ab0*/  ISETP.GE.AND P0, PT, R32, c[0x0][0x27c], PT ;  /* 0x00009f0020007a0c */ /* 0x000fe20003f06270 */
[----:B--2---:R-:W-:Y:S02]  /*4ac0*/  IMAD.MOV.U32 R8, RZ, RZ, R18 ;  /* 0x000000ffff087224 */ /* 0x004fe400078e0012 */
[----:B-1----:R-:W-:Y:S02]  /*4ad0*/  IMAD.MOV.U32 R3, RZ, RZ, R19 ;  /* 0x000000ffff037224 */ /* 0x002fe400078e0013 */
[----:B------:R-:W-:Y:S02]  /*4ae0*/  IMAD.MOV.U32 R2, RZ, RZ, R16 ;  /* 0x000000ffff027224 */ /* 0x000fe400078e0010 */
[----:B------:R-:W-:Y:S01]  /*4af0*/  IMAD.MOV.U32 R0, RZ, RZ, R17 ;  /* 0x000000ffff007224 */ /* 0x000fe200078e0011 */
[----:B------:R-:W-:Y:S01]  /*4b00*/  PRMT R31, R3, 0x5410, R8 ;  /* 0x00005410031f7816 */ /* 0x000fe20000000008 */
[----:B----4-:R-:W-:Y:S02]  /*4b10*/  IMAD.MOV.U32 R8, RZ, RZ, R58 ;  /* 0x000000ffff087224 */ /* 0x010fe400078e003a */
[----:B------:R-:W-:Y:S01]  /*4b20*/  IMAD.MOV.U32 R3, RZ, RZ, R59 ;  /* 0x000000ffff037224 */ /* 0x000fe200078e003b */
[----:B------:R-:W-:Y:S01]  /*4b30*/  PRMT R11, R0, 0x5410, R2 ;  /* 0x00005410000b7816 */ /* 0x000fe20000000002 */
[----:B------:R-:W-:Y:S02]  /*4b40*/  IMAD.MOV.U32 R2, RZ, RZ, R56 ;  /* 0x000000ffff027224 */ /* 0x000fe400078e0038 */
        /* <DEDUP_REMOVED lines=25> */
[----:B------:R-:W-:Y:S04]  /*4ce0*/  PRMT R73, R3, 0x5410, R8 ;  /* 0x0000541003497816 */ /* 0x000fe80000000008 */
[----:B------:R-:W-:Y:S01]  /*4cf0*/  PRMT R72, R0, 0x5410, R2 ;  /* 0x0000541000487816 */ /* 0x000fe20000000002 */
[----:B------:R-:W-:-:S05]  /*4d00*/  @P1 BRA `(.L_x_83) ;  /* 0x0000076000001947 */ /* 0x000fca0003800000 */
[----:B---3--:R-:W-:Y:S01]  /*4d10*/  IADD3 R0, P1, R178, R84, RZ ;  /* 0x00000054b2007210 */ /* 0x008fe20007f3e0ff */
[----:B------:R-:W-:Y:S01]  /*4d20*/  LDS.128 R12, [R148+0x8100] ;  /* 0x00810000940c7984 */ /* 0x000fe20000000c00 */
[----:B-----5:R-:W-:Y:S01]  /*4d30*/  @!P0 SHF.R.U64 R38, R40, 0x10, R41 ;  /* 0x0000001028268819 */ /* 0x020fe20000001229 */
[----:B------:R-:W-:Y:S01]  /*4d40*/  IMAD.MOV.U32 R45, RZ, RZ, R43 ;  /* 0x000000ffff2d7224 */ /* 0x000fe200078e002b */
[----:B------:R-:W-:Y:S01]  /*4d50*/  MOV R9, R5 ;  /* 0x0000000500097202 */ /* 0x000fe20000000f00 */
[----:B------:R-:W-:Y:S01]  /*4d60*/  IMAD.X R2, R90, 0x1, R141, P1 ;  /* 0x000000015a027824 */ /* 0x000fe200008e068d */
[----:B------:R-:W-:Y:S01]  /*4d70*/  IADD3 R3, P2, P1, R92, R0, R115 ;  /* 0x000000005c037210 */ /* 0x000fe2000795e073 */
[----:B------:R-:W-:Y:S02]  /*4d80*/  IMAD.MOV.U32 R39, RZ, RZ, R40 ;  /* 0x000000ffff277224 */ /* 0x000fe400078e0028 */
[----:B------:R-:W1:Y:S01]  /*4d90*/  LDS.128 R52, [R152+0x8100] ;  /* 0x0081000098347984 */ /* 0x000e620000000c00 */
[----:B------:R-:W-:Y:S01]  /*4da0*/  IADD3.X R8, R95, R2, R121, P2, P1 ;  /* 0x000000025f087210 */ /* 0x000fe200017e2479 */
[----:B------:R-:W-:Y:S01]  /*4db0*/  IMAD.MOV.U32 R44, RZ, RZ, R41 ;  /* 0x000000ffff2c7224 */ /* 0x000fe200078e0029 */
[----:B------:R-:W-:Y:S01]  /*4dc0*/  ISETP.GE.AND P1, PT, R97, c[0x0][0x1d4], PT ;  /* 0x0000750061007a0c */ /* 0x000fe20003f26270 */
[----:B------:R-:W-:Y:S01]  /*4dd0*/  IMAD.MOV.U32 R10, RZ, RZ, R7 ;  /* 0x000000ffff0a7224 */ /* 0x000fe200078e0007 */
[----:B------:R-:W-:Y:S01]  /*4de0*/  @!P0 PRMT R39, R39, 0x5410, R38 ;  /* 0x0000541027278816 */ /* 0x000fe20000000026 */
[----:B------:R-:W-:Y:S01]  /*4df0*/  IMAD.MOV.U32 R40, RZ, RZ, R42 ;  /* 0x000000ffff287224 */ /* 0x000fe200078e002a */
[----:B------:R-:W-:Y:S02]  /*4e00*/  @!P0 SHF.R.U32.HI R41, RZ, 0x10, R41 ;  /* 0x00000010ff298819 */ /* 0x000fe40000011629 */
[----:B------:R-:W-:Y:S02]  /*4e10*/  @!P0 SHF.R.U64 R42, R42, 0x10, R43 ;  /* 0x000000102a2a8819 */ /* 0x000fe4000000122b */
[----:B------:R-:W-:Y:S02]  /*4e20*/  @!P0 PRMT R38, R44, 0x5410, R41 ;  /* 0x000054102c268816 */ /* 0x000fe40000000029 */
[----:B------:R-:W-:Y:S02]  /*4e30*/  @!P0 PRMT R46, R40, 0x5410, R42 ;  /* 0x00005410282e8816 */ /* 0x000fe4000000002a */
[----:B------:R-:W-:Y:S01]  /*4e40*/  @!P0 SHF.R.U32.HI R43, RZ, 0x10, R43 ;  /* 0x00000010ff2b8819 */ /* 0x000fe2000001162b */
[----:B------:R-:W-:Y:S01]  /*4e50*/  @!P0 IMAD.U32 R40, R38, 0x10000, RZ ;  /* 0x0001000026288824 */ /* 0x000fe200078e00ff */
[----:B------:R-:W-:Y:S02]  /*4e60*/  @!P1 IADD3 R0, P3, P2, R92, R0, R97 ;  /* 0x000000005c009210 */ /* 0x000fe40007a7e061 */
[----:B------:R-:W-:Y:S02]  /*4e70*/  @!P0 PRMT R50, R45, 0x5410, R43 ;  /* 0x000054102d328816 */ /* 0x000fe4000000002b */
[----:B------:R-:W-:Y:S02]  /*4e80*/  @!P1 IADD3.X R2, R95, R2, R120, P3, P2 ;  /* 0x000000025f029210 */ /* 0x000fe40001fe4478 */
[C---:B------:R-:W-:Y:S04]  /*4e90*/  LEA R80, P2, R3.reuse, c[0x0][0x1c8], 0x1 ;  /* 0x0000720003507a11 */ /* 0x040fe800078408ff */
[----:B------:R-:W-:Y:S01]  /*4ea0*/  LEA.HI.X R81, R3, c[0x0][0x1cc], R8, 0x1, P2 ;  /* 0x0000730003517a11 */ /* 0x000fe200010f0c08 */
[----:B------:R-:W-:Y:S01]  /*4eb0*/  IMAD.MOV.U32 R3, RZ, RZ, R4 ;  /* 0x000000ffff037224 */ /* 0x000fe200078e0004 */
[----:B------:R-:W-:Y:S02]  /*4ec0*/  @!P1 LEA R78, P2, R0, c[0x0][0x1c8], 0x1 ;  /* 0x00007200004e9a11 */ /* 0x000fe400078408ff */
[----:B------:R-:W-:Y:S02]  /*4ed0*/  @!P0 SHF.R.U64 R4, R4, 0x10, R5 ;  /* 0x0000001004048819 */ /* 0x000fe40000001205 */
[----:B------:R-:W-:Y:S02]  /*4ee0*/  @!P1 LEA.HI.X R79, R0, c[0x0][0x1cc], R2, 0x1, P2 ;  /* 0x00007300004f9a11 */ /* 0x000fe400010f0c02 */
[--C-:B------:R-:W-:Y:S02]  /*4ef0*/  @!P0 SHF.R.U32.HI R0, RZ, 0x10, R7.reuse ;  /* 0x00000010ff008819 */ /* 0x100fe40000011607 */
[----:B------:R-:W-:Y:S02]  /*4f00*/  @!P0 SHF.R.U64 R8, R6, 0x10, R7 ;  /* 0x0000001006088819 */ /* 0x000fe40000001207 */
[----:B------:R-:W-:Y:S01]  /*4f10*/  @!P0 PRMT R7, R3, 0x5410, R4 ;  /* 0x0000541003078816 */ /* 0x000fe20000000004 */
[----:B-1----:R-:W-:Y:S01]  /*4f20*/  @!P0 IMAD.U32 R41, R53, 0x10000, RZ ;  /* 0x0001000035298824 */ /* 0x002fe200078e00ff */
[----:B------:R-:W-:Y:S02]  /*4f30*/  @!P0 SHF.L.U32 R3, R13, 0x10, RZ ;  /* 0x000000100d038819 */ /* 0x000fe400000006ff */
[C---:B------:R-:W-:Y:S02]  /*4f40*/  @!P0 SHF.L.U32 R45, R54.reuse, 0x10, RZ ;  /* 0x00000010362d8819 */ /* 0x040fe400000006ff */
[----:B------:R-:W-:Y:S01]  /*4f50*/  @!P0 LOP3.LUT R47, R54, 0xffff0000, RZ, 0xc0, !PT ;  /* 0xffff0000362f8812 */ /* 0x000fe200078ec0ff */
[----:B------:R-:W-:Y:S01]  /*4f60*/  @!P0 FMUL.FTZ R43, R3, R40 ;  /* 0x00000028032b8220 */ /* 0x000fe20000410000 */
[C---:B------:R-:W-:Y:S02]  /*4f70*/  @!P0 SHF.L.U32 R49, R55.reuse, 0x10, RZ ;  /* 0x0000001037318819 */ /* 0x040fe400000006ff */
[----:B------:R-:W-:Y:S02]  /*4f80*/  @!P0 LOP3.LUT R51, R55, 0xffff0000, RZ, 0xc0, !PT ;  /* 0xffff000037338812 */ /* 0x000fe400078ec0ff */
[----:B------:R-:W-:Y:S01]  /*4f90*/  @!P0 PRMT R10, R10, 0x5410, R0 ;  /* 0x000054100a0a8816 */ /* 0x000fe20000000000 */
[----:B------:R-:W-:Y:S01]  /*4fa0*/  @!P0 IMAD.U32 R0, R12, 0x10000, RZ ;  /* 0x000100000c008824 */ /* 0x000fe200078e00ff */
[----:B------:R-:W-:Y:S02]  /*4fb0*/  @!P0 SHF.R.U32.HI R2, RZ, 0x10, R5 ;  /* 0x00000010ff028819 */ /* 0x000fe40000011605 */
[----:B------:R-:W-:Y:S01]  /*4fc0*/  @!P0 PRMT R8, R6, 0x5410, R8 ;  /* 0x0000541006088816 */ /* 0x000fe20000000008 */
[----:B------:R-:W-:Y:S01]  /*4fd0*/  @!P0 IMAD.U32 R6, R39, 0x10000, RZ ;  /* 0x0001000027068824 */ /* 0x000fe200078e00ff */
[----:B------:R-:W-:Y:S01]  /*4fe0*/  @!P0 PRMT R5, R9, 0x5410, R2 ;  /* 0x0000541009058816 */ /* 0x000fe20000000002 */
[C---:B------:R-:W-:Y:S01]  /*4ff0*/  @!P0 IMAD.U32 R2, R7.reuse, 0x10000, RZ ;  /* 0x0001000007028824 */ /* 0x040fe200078e00ff */
[----:B------:R-:W-:Y:S01]  /*5000*/  @!P0 SHF.L.U32 R9, R52, 0x10, RZ ;  /* 0x0000001034098819 */ /* 0x000fe200000006ff */
[C---:B------:R-:W-:Y:S01]  /*5010*/  @!P0 FMUL.FTZ R42, R0.reuse, R6 ;  /* 0x00000006002a8220 */ /* 0x040fe20000410000 */
[----:B------:R-:W-:Y:S01]  /*5020*/  @!P0 LOP3.LUT R7, R7, 0xffff0000, RZ, 0xc0, !PT ;  /* 0xffff000007078812 */ /* 0x000fe200078ec0ff */
[-C--:B------:R-:W-:Y:S02]  /*5030*/  @!P0 FMUL.FTZ R0, R0, R2.reuse ;  /* 0x0000000200008220 */ /* 0x080fe40000410000 */
[----:B------:R-:W-:Y:S01]  /*5040*/  @!P0 FFMA.FTZ R89, R9, R2, -R42 ;  /* 0x0000000209598223 */ /* 0x000fe2000001082a */
[----:B------:R-:W-:Y:S01]  /*5050*/  @!P0 LOP3.LUT R2, R13, 0xffff0000, RZ, 0xc0, !PT ;  /* 0xffff00000d028812 */ /* 0x000fe200078ec0ff */
[----:B------:R-:W-:Y:S01]  /*5060*/  @!P0 FFMA.FTZ R0, R6, R9, R0 ;  /* 0x0000000906008223 */ /* 0x000fe20000010000 */
[----:B------:R-:W-:Y:S01]  /*5070*/  @!P0 LOP3.LUT R6, R12, 0xffff0000, RZ, 0xc0, !PT ;  /* 0xffff00000c068812 */ /* 0x000fe200078ec0ff */
[C---:B------:R-:W-:Y:S01]  /*5080*/  @!P0 IMAD.U32 R4, R5.reuse, 0x10000, RZ ;  /* 0x0001000005048824 */ /* 0x040fe200078e00ff */
[----:B------:R-:W-:Y:S02]  /*5090*/  @!P0 LOP3.LUT R5, R5, 0xffff0000, RZ, 0xc0, !PT ;  /* 0xffff000005058812 */ /* 0x000fe400078ec0ff */
[----:B------:R-:W-:Y:S01]  /*50a0*/  @!P0 LOP3.LUT R42, R38, 0xffff0000, RZ, 0xc0, !PT ;  /* 0xffff0000262a8812 */ /* 0x000fe200078ec0ff */
[-C--:B------:R-:W-:Y:S01]  /*50b0*/  @!P0 FFMA.FTZ R88, R41, R4.reuse, -R43 ;  /* 0x0000000429588223 */ /* 0x080fe2000001082b */
[----:B------:R-:W-:Y:S01]  /*50c0*/  @!P0 LOP3.LUT R43, R53, 0xffff0000, RZ, 0xc0, !PT ;  /* 0xffff0000352b8812 */ /* 0x000fe200078ec0ff */
[----:B------:R-:W-:Y:S01]  /*50d0*/  @!P0 FMUL.FTZ R3, R3, R4 ;  /* 0x0000000403038220 */ /* 0x000fe20000410000 */
[----:B------:R-:W-:Y:S01]  /*50e0*/  @!P0 LOP3.LUT R38, R39, 0xffff0000, RZ, 0xc0, !PT ;  /* 0xffff000027268812 */ /* 0x000fe200078ec0ff */
[----:B------:R-:W-:Y:S01]  /*50f0*/  @!P0 FMUL.FTZ R9, R2, R42 ;  /* 0x0000002a02098220 */ /* 0x000fe20000410000 */
[----:B------:R-:W-:Y:S01]  /*5100*/  @!P0 LOP3.LUT R39, R52, 0xffff0000, RZ, 0xc0, !PT ;  /* 0xffff000034278812 */ /* 0x000fe200078ec0ff */
[----:B------:R-:W-:Y:S02]  /*5110*/  @!P0 FMUL.FTZ R4, R2, R5 ;  /* 0x0000000502048220 */ /* 0x000fe40000410000 */
[C---:B------:R-:W-:Y:S02]  /*5120*/  @!P0 FMUL.FTZ R44, R6.reuse, R38 ;  /* 0x00000026062c8220 */ /* 0x040fe40000410000 */
[-C--:B------:R-:W-:Y:S02]  /*5130*/  @!P0 FMUL.FTZ R2, R6, R7.reuse ;  /* 0x0000000706028220 */ /* 0x080fe40000410000 */
[----:B------:R-:W-:Y:S01]  /*5140*/  @!P0 FFMA.FTZ R86, R39, R7, -R44 ;  /* 0x0000000727568223 */ /* 0x000fe2000001082c */
[----:B------:R-:W-:Y:S01]  /*5150*/  @!P0 LOP3.LUT R7, R14, 0xffff0000, RZ, 0xc0, !PT ;  /* 0xffff00000e078812 */ /* 0x000fe200078ec0ff */
[C---:B------:R-:W-:Y:S01]  /*5160*/  @!P0 IMAD.U32 R44, R46.reuse, 0x10000, RZ ;  /* 0x000100002e2c8824 */ /* 0x040fe200078e00ff */
[----:B------:R-:W-:Y:S01]  /*5170*/  @!P0 LOP3.LUT R46, R46, 0xffff0000, RZ, 0xc0, !PT ;  /* 0xffff00002e2e8812 */ /* 0x000fe200078ec0ff */
[----:B------:R-:W-:Y:S02]  /*5180*/  @!P0 FFMA.FTZ R87, R43, R5, -R9 ;  /* 0x000000052b578223 */ /* 0x000fe40000010809 */
[----:B------:R-:W-:Y:S02]  /*5190*/  @!P0 IMAD.U32 R5, R14, 0x10000, RZ ;  /* 0x000100000e058824 */ /* 0x000fe400078e00ff */
[C---:B------:R-:W-:Y:S01]  /*51a0*/  @!P0 IMAD.U32 R6, R8.reuse, 0x10000, RZ ;  /* 0x0001000008068824 */ /* 0x040fe200078e00ff */
[----:B------:R-:W-:Y:S01]  /*51b0*/  @!P0 LOP3.LUT R8, R8, 0xffff0000, RZ, 0xc0, !PT ;  /* 0xffff000008088812 */ /* 0x000fe200078ec0ff */
[----:B------:R-:W-:Y:S02]  /*51c0*/  @!P0 FMUL.FTZ R9, R5, R44 ;  /* 0x0000002c05098220 */ /* 0x000fe40000410000 */
[----:B------:R-:W-:Y:S02]  /*51d0*/  @!P0 FMUL.FTZ R48, R7, R46 ;  /* 0x0000002e07308220 */ /* 0x000fe40000410000 */
[----:B------:R-:W-:Y:S01]  /*51e0*/  @!P0 FFMA.FTZ R83, R45, R6, -R9 ;  /* 0x000000062d538223 */ /* 0x000fe20000010809 */
[----:B------:R-:W-:Y:S01]  /*51f0*/  @!P0 LOP3.LUT R9, R15, 0xffff0000, RZ, 0xc0, !PT ;  /* 0xffff00000f098812 */ /* 0x000fe200078ec0ff */
[----:B------:R-:W-:Y:S02]  /*5200*/  @!P0 FFMA.FTZ R82, R47, R8, -R48 ;  /* 0x000000082f528223 */ /* 0x000fe40000010830 */
[C---:B------:R-:W-:Y:S01]  /*5210*/  @!P0 IMAD.U32 R48, R50.reuse, 0x10000, RZ ;  /* 0x0001000032308824 */ /* 0x040fe200078e00ff */
[----:B------:R-:W-:Y:S01]  /*5220*/  @!P0 LOP3.LUT R50, R50, 0xffff0000, RZ, 0xc0, !PT ;  /* 0xffff000032328812 */ /* 0x000fe200078ec0ff */
[----:B------:R-:W-:Y:S02]  /*5230*/  @!P0 FMUL.FTZ R5, R5, R6 ;  /* 0x0000000605058220 */ /* 0x000fe40000410000 */
[----:B------:R-:W-:Y:S02]  /*5240*/  @!P0 FMUL.FTZ R6, R7, R8 ;  /* 0x0000000807068220 */ /* 0x000fe40000410000 */
[----:B------:R-:W-:Y:S02]  /*5250*/  @!P0 IMAD.U32 R7, R15, 0x10000, RZ ;  /* 0x000100000f078824 */ /* 0x000fe400078e00ff */
[C---:B------:R-:W-:Y:S01]  /*5260*/  @!P0 IMAD.U32 R8, R10.reuse, 0x10000, RZ ;  /* 0x000100000a088824 */ /* 0x040fe200078e00ff */
[----:B------:R-:W-:Y:S01]  /*5270*/  @!P0 LOP3.LUT R10, R10, 0xffff0000, RZ, 0xc0, !PT ;  /* 0xffff00000a0a8812 */ /* 0x000fe200078ec0ff */
[----:B------:R-:W-:Y:S01]  /*5280*/  @!P0 FFMA.FTZ R2, R38, R39, R2 ;  /* 0x0000002726028223 */ /* 0x000fe20000010002 */
[----:B------:R-:W-:Y:S01]  /*5290*/  @!P0 F2FP.BF16.PACK_AB R38, R82, R83 ;  /* 0x000000535226823e */ /* 0x000fe200000010ff */
[----:B------:R-:W-:Y:S02]  /*52a0*/  @!P0 FMUL.FTZ R76, R7, R48 ;  /* 0x00000030074c8220 */ /* 0x000fe40000410000 */
[----:B------:R-:W-:Y:S01]  /*52b0*/  @!P0 FMUL.FTZ R77, R9, R50 ;  /* 0x00000032094d8220 */ /* 0x000fe20000410000 */
[----:B------:R-:W-:Y:S01]  /*52c0*/  @!P0 F2FP.BF16.PACK_AB R0, R2, R0 ;  /* 0x000000000200823e */ /* 0x000fe200000010ff */
[----:B------:R-:W-:Y:S02]  /*52d0*/  @!P0 FFMA.FTZ R3, R40, R41, R3 ;  /* 0x0000002928038223 */ /* 0x000fe40000010003 */
[----:B------:R-:W-:Y:S02]  /*52e0*/  @!P0 FFMA.FTZ R4, R42, R43, R4 ;  /* 0x0000002b2a048223 */ /* 0x000fe40000010004 */
[----:B------:R-:W-:Y:S02]  /*52f0*/  @!P0 FFMA.FTZ R76, R49, R8, -R76 ;  /* 0x00000008314c8223 */ /* 0x000fe4000001084c */
[----:B------:R-:W-:Y:S01]  /*5300*/  @!P0 FFMA.FTZ R77, R51, R10, -R77 ;  /* 0x0000000a334d8223 */ /* 0x000fe2000001084d */
[----:B------:R-:W-:Y:S01]  /*5310*/  @!P0 F2FP.BF16.PACK_AB R3, R4, R3 ;  /* 0x000000030403823e */ /* 0x000fe200000010ff */
[----:B------:R-:W-:Y:S02]  /*5320*/  @!P0 FMUL.FTZ R7, R7, R8 ;  /* 0x0000000807078220 */ /* 0x000fe40000410000 */
[----:B------:R-:W-:Y:S01]  /*5330*/  @!P0 FFMA.FTZ R5, R44, R45, R5 ;  /* 0x0000002d2c058223 */ /* 0x000fe20000010005 */
[----:B------:R-:W-:Y:S01]  /*5340*/  @!P0 F2FP.BF16.PACK_AB R39, R77, R76 ;  /* 0x0000004c4d27823e */ /* 0x000fe200000010ff */
[----:B------:R-:W-:Y:S01]  /*5350*/  @!P0 FMUL.FTZ R8, R9, R10 ;  /* 0x0000000a09088220 */ /* 0x000fe20000410000 */
[----:B------:R-:W-:Y:S01]  /*5360*/  @!P0 F2FP.BF16.PACK_AB R10, R87, R88 ;  /* 0x00000058570a823e */ /* 0x000fe200000010ff */
[----:B------:R-:W-:Y:S01]  /*5370*/  @!P0 FFMA.FTZ R6, R46, R47, R6 ;  /* 0x0000002f2e068223 */ /* 0x000fe20000010006 */
[----:B------:R-:W-:Y:S01]  /*5380*/  @!P0 F2FP.BF16.PACK_AB R9, R86, R89 ;  /* 0x000000595609823e */ /* 0x000fe200000010ff */
[----:B------:R-:W-:Y:S01]  /*5390*/  @!P0 FFMA.FTZ R7, R48, R49, R7 ;  /* 0x0000003130078223 */ /* 0x000fe20000010007 */
[----:B------:R-:W-:Y:S01]  /*53a0*/  @!P0 MOV R55, R39 ;  /* 0x0000002700378202 */ /* 0x000fe20000000f00 */
[----:B------:R-:W-:Y:S01]  /*53b0*/  @!P0 FFMA.FTZ R8, R50, R51, R8 ;  /* 0x0000003332088223 */ /* 0x000fe20000010008 */
[----:B------:R-:W-:Y:S01]  /*53c0*/  @!P0 MOV R52, R9 ;  /* 0x0000000900348202 */ /* 0x000fe20000000f00 */
[----:B------:R-:W-:Y:S01]  /*53d0*/  @!P0 IMAD.MOV.U32 R53, RZ, RZ, R10 ;  /* 0x000000ffff358224 */ /* 0x000fe200078e000a */
[----:B------:R-:W-:Y:S01]  /*53e0*/  @!P0 F2FP.BF16.PACK_AB R5, R6, R5 ;  /* 0x000000050605823e */ /* 0x000fe200000010ff */
[----:B------:R-:W-:Y:S01]  /*53f0*/  @!P0 IMAD.MOV.U32 R54, RZ, RZ, R38 ;  /* 0x000000ffff368224 */ /* 0x000fe200078e0026 */
[----:B------:R-:W-:Y:S01]  /*5400*/  @!P0 F2FP.BF16.PACK_AB R7, R8, R7 ;  /* 0x000000070807823e */ /* 0x000fe200000010ff */
[----:B------:R-:W-:Y:S01]  /*5410*/  @!P0 IMAD.MOV.U32 R12, RZ, RZ, R0 ;  /* 0x000000ffff0c8224 */ /* 0x000fe200078e0000 */
[----:B------:R-:W-:Y:S01]  /*5420*/  @!P0 MOV R14, R5 ;  /* 0x00000005000e8202 */ /* 0x000fe20000000f00 */
[----:B------:R-:W-:Y:S01]  /*5430*/  @!P0 IMAD.MOV.U32 R13, RZ, RZ, R3 ;  /* 0x000000ffff0d8224 */ /* 0x000fe200078e0003 */
[----:B------:R1:W-:Y:S01]  /*5440*/  STG.E.128 [R80.64], R52 ;  /* 0x0000003450007986 */ /* 0x0003e2000c101d08 */
[----:B------:R-:W-:Y:S07]  /*5450*/  @!P0 IMAD.MOV.U32 R15, RZ, RZ, R7 ;  /* 0x000000ffff0f8224 */ /* 0x000fee00078e0007 */
[----:B------:R1:W-:Y:S02]  /*5460*/  @!P1 STG.E.128 [R78.64], R12 ;  /* 0x0000000c4e009986 */ /* 0x0003e4000c101d08 */
.L_x_83:
[----:B---3--:R-:W-:Y:S05]  /*5470*/  BSYNC B0 ;  /* 0x0000000000007941 */ /* 0x008fea0003800000 */
.L_x_82:
[----:B------:R-:W-:Y:S01]  /*5480*/  ISETP.GE.OR P1, PT, R168, R75, P5 ;  /* 0x0000004ba800720c */ /* 0x000fe20002f26670 */
[----:B------:R-:W-:Y:S01]  /*5490*/  @!UPT UIADD3 URZ, URZ, URZ, URZ ;  /* 0x0000003f3f3ff290 */ /* 0x000fe2000fffe03f */
[----:B------:R-:W-:Y:S11]  /*54a0*/  BSSY B0, `(.L_x_84) ;  /* 0x0000071000007945 */ /* 0x000ff60003800000 */
[----:B------:R-:W-:-:S05]  /*54b0*/  @P1 BRA `(.L_x_85) ;  /* 0x000006f000001947 */ /* 0x000fca0003800000 */
[----:B------:R-:W-:Y:S01]  /*54c0*/  IADD3 R0, P1, R188, R84, RZ ;  /* 0x00000054bc007210 */ /* 0x000fe20007f3e0ff */
[----:B-1----:R-:W1:Y:S01]  /*54d0*/  LDS.128 R12, [R146+0x8100] ;  /* 0x00810000920c7984 */ /* 0x002e620000000c00 */
[--C-:B-----5:R-:W-:Y:S02]  /*54e0*/  @!P0 SHF.R.U64 R5, R56, 0x10, R57.reuse ;  /* 0x0000001038058819 */ /* 0x120fe40000001239 */
[----:B------:R-:W-:Y:S01]  /*54f0*/  @!P0 SHF.R.U32.HI R6, RZ, 0x10, R57 ;  /* 0x00000010ff068819 */ /* 0x000fe20000011639 */
[----:B------:R-:W-:Y:S01]  /*5500*/  IMAD.X R2, R90, 0x1, R158, P1 ;  /* 0x000000015a027824 */ /* 0x000fe200008e069e */
[----:B------:R-:W-:Y:S02]  /*5510*/  IADD3 R3, P2, P1, R92, R0, R115 ;  /* 0x000000005c037210 */ /* 0x000fe4000795e073 */
[----:B------:R-:W-:Y:S01]  /*5520*/  @!P0 SHF.R.U64 R8, R58, 0x10, R59 ;  /* 0x000000103a088819 */ /* 0x000fe2000000123b */
[----:B------:R-:W2:Y:S01]  /*5530*/  LDS.128 R48, [R151+0x8100] ;  /* 0x0081000097307984 */ /* 0x000ea20000000c00 */
[----:B------:R-:W-:Y:S02]  /*5540*/  IADD3.X R4, R95, R2, R121, P2, P1 ;  /* 0x000000025f047210 */ /* 0x000fe400017e2479 */
[----:B------:R-:W-:Y:S02]  /*5550*/  ISETP.GE.AND P1, PT, R97, c[0x0][0x1d4], PT ;  /* 0x0000750061007a0c */ /* 0x000fe40003f26270 */
[C---:B------:R-:W-:Y:S02]  /*5560*/  @!P0 PRMT R40, R69.reuse, 0x5432, R8 ;  /* 0x0000543245288816 */ /* 0x040fe40000000008 */
[----:B------:R-:W-:Y:S04]  /*5570*/  @!P0 SHF.R.U32.HI R9, RZ, 0x10, R59 ;  /* 0x00000010ff098819 */ /* 0x000fe8000001163b */
[----:B------:R-:W-:Y:S04]  /*5580*/  @!P0 PRMT R38, R69, 0x5410, R9 ;  /* 0x0000541045268816 */ /* 0x000fe80000000009 */
[C---:B------:R-:W-:Y:S01]  /*5590*/  @!P0 LOP3.LUT R44, R38.reuse, 0xffff0000, RZ, 0xc0, !PT ;  /* 0xffff0000262c8812 */ /* 0x040fe200078ec0ff */
[----:B------:R-:W-:Y:S01]  /*55a0*/  @!P0 IMAD.U32 R42, R38, 0x10000, RZ ;  /* 0x00010000262a8824 */ /* 0x000fe200078e00ff */
[----:B------:R-:W-:Y:S04]  /*55b0*/  @!P1 IADD3 R0, P3, P2, R92, R0, R97 ;  /* 0x000000005c009210 */ /* 0x000fe80007a7e061 */
[----:B------:R-:W-:Y:S02]  /*55c0*/  @!P1 IADD3.X R2, R95, R2, R120, P3, P2 ;  /* 0x000000025f029210 */ /* 0x000fe40001fe4478 */
[C---:B------:R-:W-:Y:S04]  /*55d0*/  LEA R76, P2, R3.reuse, c[0x0][0x1c8], 0x1 ;  /* 0x00007200034c7a11 */ /* 0x040fe800078408ff */
[----:B------:R-:W-:Y:S02]  /*55e0*/  LEA.HI.X R77, R3, c[0x0][0x1cc], R4, 0x1, P2 ;  /* 0x00007300034d7a11 */ /* 0x000fe400010f0c04 */
[----:B------:R-:W-:Y:S02]  /*55f0*/  @!P1 LEA R54, P2, R0, c[0x0][0x1c8], 0x1 ;  /* 0x0000720000369a11 */ /* 0x000fe400078408ff */
[----:B------:R-:W-:Y:S02]  /*5600*/  @!P0 SHF.R.U64 R3, R18, 0x10, R19 ;  /* 0x0000001012038819 */ /* 0x000fe40000001213 */
[----:B------:R-:W-:Y:S02]  /*5610*/  @!P1 LEA.HI.X R55, R0, c[0x0][0x1cc], R2, 0x1, P2 ;  /* 0x0000730000379a11 */ /* 0x000fe400010f0c02 */
[----:B------:R-:W-:Y:S02]  /*5620*/  @!P0 SHF.R.U64 R0, R16, 0x10, R17 ;  /* 0x0000001010008819 */ /* 0x000fe40000001211 */
[----:B------:R-:W-:Y:S02]  /*5630*/  @!P0 PRMT R16, R68, 0x5410, R5 ;  /* 0x0000541044108816 */ /* 0x000fe40000000005 */
[----:B------:R-:W-:Y:S01]  /*5640*/  @!P0 PRMT R7, R11, 0x5432, R0 ;  /* 0x000054320b078816 */ /* 0x000fe20000000000 */
[----:B-1----:R-:W-:Y:S01]  /*5650*/  @!P0 IMAD.U32 R0, R12, 0x10000, RZ ;  /* 0x000100000c008824 */ /* 0x002fe200078e00ff */
[----:B--2---:R-:W-:Y:S01]  /*5660*/  @!P0 LOP3.LUT R45, R51, 0xffff0000, RZ, 0xc0, !PT ;  /* 0xffff0000332d8812 */ /* 0x004fe200078ec0ff */
[----:B------:R-:W-:Y:S01]  /*5670*/  @!P0 IMAD.U32 R8, R48, 0x10000, RZ ;  /* 0x0001000030088824 */ /* 0x000fe200078e00ff */
[----:B------:R-:W-:Y:S01]  /*5680*/  @!P0 LOP3.LUT R41, R50, 0xffff0000, RZ, 0xc0, !PT ;  /* 0xffff000032298812 */ /* 0x000fe200078ec0ff */
[----:B------:R-:W-:Y:S01]  /*5690*/  @!P0 IMAD.U32 R18, R49, 0x10000, RZ ;  /* 0x0001000031128824 */ /* 0x000fe200078e00ff */
[----:B------:R-:W-:Y:S01]  /*56a0*/  @!P0 PRMT R10, R31, 0x5432, R3 ;  /* 0x000054321f0a8816 */ /* 0x000fe20000000003 */
[----:B------:R-:W-:Y:S01]  /*56b0*/  @!P0 IMAD.U32 R43, R51, 0x10000, RZ ;  /* 0x00010000332b8824 */ /* 0x000fe200078e00ff */
[----:B------:R-:W-:Y:S02]  /*56c0*/  @!P0 SHF.L.U32 R3, R13, 0x10, RZ ;  /* 0x000000100d038819 */ /* 0x000fe400000006ff */
[----:B------:R-:W-:Y:S02]  /*56d0*/  @!P0 SHF.R.U32.HI R2, RZ, 0x10, R17 ;  /* 0x00000010ff028819 */ /* 0x000fe40000011611 */
[----:B------:R-:W-:Y:S02]  /*56e0*/  @!P0 SHF.R.U32.HI R4, RZ, 0x10, R19 ;  /* 0x00000010ff048819 */ /* 0x000fe40000011613 */
[----:B------:R-:W-:Y:S01]  /*56f0*/  @!P0 PRMT R19, R68, 0x5432, R6 ;  /* 0x0000543244138816 */ /* 0x000fe20000000006 */
[----:B------:R-:W-:Y:S01]  /*5700*/  @!P0 IMAD.U32 R6, R16, 0x10000, RZ ;  /* 0x0001000010068824 */ /* 0x000fe200078e00ff */
[----:B------:R-:W-:Y:S01]  /*5710*/  @!P0 PRMT R5, R11, 0x5410, R2 ;  /* 0x000054100b058816 */ /* 0x000fe20000000002 */
[C---:B------:R-:W-:Y:S01]  /*5720*/  @!P0 IMAD.U32 R2, R7.reuse, 0x10000, RZ ;  /* 0x0001000007028824 */ /* 0x040fe200078e00ff */
[----:B------:R-:W-:Y:S01]  /*5730*/  @!P0 LOP3.LUT R7, R7, 0xffff0000, RZ, 0xc0, !PT ;  /* 0xffff000007078812 */ /* 0x000fe200078ec0ff */
[C---:B------:R-:W-:Y:S01]  /*5740*/  @!P0 FMUL.FTZ R11, R0.reuse, R6 ;  /* 0x00000006000b8220 */ /* 0x040fe20000410000 */
[----:B------:R-:W-:Y:S01]  /*5750*/  @!P0 PRMT R9, R31, 0x5410, R4 ;  /* 0x000054101f098816 */ /* 0x000fe20000000004 */
[-C--:B------:R-:W-:Y:S02]  /*5760*/  @!P0 FMUL.FTZ R0, R0, R2.reuse ;  /* 0x0000000200008220 */ /* 0x080fe40000410000 */
[C---:B------:R-:W-:Y:S01]  /*5770*/  @!P0 IMAD.U32 R17, R19.reuse, 0x10000, RZ ;  /* 0x0001000013118824 */ /* 0x040fe200078e00ff */
[----:B------:R-:W-:Y:S01]  /*5780*/  @!P0 LOP3.LUT R19, R19, 0xffff0000, RZ, 0xc0, !PT ;  /* 0xffff000013138812 */ /* 0x000fe200078ec0ff */
[----:B------:R-:W-:Y:S01]  /*5790*/  @!P0 FFMA.FTZ R59, R8, R2, -R11 ;  /* 0x00000002083b8223 */ /* 0x000fe2000001080b */
[----:B------:R-:W-:Y:S01]  /*57a0*/  @!P0 LOP3.LUT R2, R13, 0xffff0000, RZ, 0xc0, !PT ;  /* 0xffff00000d028812 */ /* 0x000fe200078ec0ff */
[----:B------:R-:W-:Y:S01]  /*57b0*/  @!P0 FFMA.FTZ R0, R6, R8, R0 ;  /* 0x0000000806008223 */ /* 0x000fe20000010000 */
[----:B------:R-:W-:Y:S01]  /*57c0*/  @!P0 LOP3.LUT R6, R12, 0xffff0000, RZ, 0xc0, !PT ;  /* 0xffff00000c068812 */ /* 0x000fe200078ec0ff */
[----:B------:R-:W-:Y:S01]  /*57d0*/  @!P0 IMAD.U32 R4, R5, 0x10000, RZ ;  /* 0x0001000005048824 */ /* 0x000fe200078e00ff */
[----:B------:R-:W-:Y:S01]  /*57e0*/  @!P0 LOP3.LUT R11, R16, 0xffff0000, RZ, 0xc0, !PT ;  /* 0xffff0000100b8812 */ /* 0x000fe200078ec0ff */
[C---:B------:R-:W-:Y:S01]  /*57f0*/  @!P0 FMUL.FTZ R31, R3.reuse, R17 ;  /* 0x00000011031f8220 */ /* 0x040fe20000410000 */
[----:B------:R-:W-:Y:S01]  /*5800*/  @!P0 LOP3.LUT R16, R48, 0xffff0000, RZ, 0xc0, !PT ;  /* 0xffff000030108812 */ /* 0x000fe200078ec0ff */
[-C--:B------:R-:W-:Y:S01]  /*5810*/  @!P0 FMUL.FTZ R3, R3, R4.reuse ;  /* 0x0000000403038220 */ /* 0x080fe20000410000 */
[----:B------:R-:W-:Y:S01]  /*5820*/  @!P0 LOP3.LUT R5, R5, 0xffff0000, RZ, 0xc0, !PT ;  /* 0xffff000005058812 */ /* 0x000fe200078ec0ff */
[----:B------:R-:W-:Y:S02]  /*5830*/  @!P0 FMUL.FTZ R39, R6, R11 ;  /* 0x0000000b06278220 */ /* 0x000fe40000410000 */
[----:B------:R-:W-:Y:S01]  /*5840*/  @!P0 FFMA.FTZ R58, R18, R4, -R31 ;  /* 0x00000004123a8223 */ /* 0x000fe2000001081f */
[----:B------:R-:W-:Y:S01]  /*5850*/  @!P0 LOP3.LUT R31, R49, 0xffff0000, RZ, 0xc0, !PT ;  /* 0xffff0000311f8812 */ /* 0x000fe200078ec0ff */
[C---:B------:R-:W-:Y:S02]  /*5860*/  @!P0 FMUL.FTZ R8, R2.reuse, R19 ;  /* 0x0000001302088220 */ /* 0x040fe40000410000 */
[----:B------:R-:W-:Y:S02]  /*5870*/  @!P0 FMUL.FTZ R4, R2, R5 ;  /* 0x0000000502048220 */ /* 0x000fe40000410000 */
[-C--:B------:R-:W-:Y:S01]  /*5880*/  @!P0 FMUL.FTZ R2, R6, R7.reuse ;  /* 0x0000000706028220 */ /* 0x080fe20000410000 */
[C---:B------:R-:W-:Y:S01]  /*5890*/  @!P0 LOP3.LUT R6, R15.reuse, 0xffff0000, RZ, 0xc0, !PT ;  /* 0xffff00000f068812 */ /* 0x040fe200078ec0ff */
[----:B------:R-:W-:Y:S01]  /*58a0*/  @!P0 FFMA.FTZ R56, R16, R7, -R39 ;  /* 0x0000000710388223 */ /* 0x000fe20000010827 */
[----:B------:R-:W-:Y:S01]  /*58b0*/  @!P0 SHF.L.U32 R7, R15, 0x10, RZ ;  /* 0x000000100f078819 */ /* 0x000fe200000006ff */
[----:B------:R-:W-:Y:S02]  /*58c0*/  @!P0 FFMA.FTZ R57, R31, R5, -R8 ;  /* 0x000000051f398223 */ /* 0x000fe40000010808 */
[C---:B------:R-:W-:Y:S01]  /*58d0*/  @!P0 IMAD.U32 R5, R9.reuse, 0x10000, RZ ;  /* 0x0001000009058824 */ /* 0x040fe200078e00ff */
[----:B------:R-:W-:Y:S01]  /*58e0*/  @!P0 LOP3.LUT R9, R9, 0xffff0000, RZ, 0xc0, !PT ;  /* 0xffff000009098812 */ /* 0x000fe200078ec0ff */
[C---:B------:R-:W-:Y:S02]  /*58f0*/  @!P0 FMUL.FTZ R8, R7.reuse, R42 ;  /* 0x0000002a07088220 */ /* 0x040fe40000410000 */
[----:B------:R-:W-:Y:S02]  /*5900*/  @!P0 FMUL.FTZ R38, R6, R44 ;  /* 0x0000002c06268220 */ /* 0x000fe40000410000 */
[-C--:B------:R-:W-:Y:S02]  /*5910*/  @!P0 FMUL.FTZ R7, R7, R5.reuse ;  /* 0x0000000507078220 */ /* 0x080fe40000410000 */
[----:B------:R-:W-:Y:S01]  /*5920*/  @!P0 FFMA.FTZ R53, R43, R5, -R8 ;  /* 0x000000052b358223 */ /* 0x000fe20000010808 */
[----:B------:R-:W-:Y:S01]  /*5930*/  @!P0 SHF.L.U32 R5, R14, 0x10, RZ ;  /* 0x000000100e058819 */ /* 0x000fe200000006ff */
[-C--:B------:R-:W-:Y:S02]  /*5940*/  @!P0 FMUL.FTZ R8, R6, R9.reuse ;  /* 0x0000000906088220 */ /* 0x080fe40000410000 */
[----:B------:R-:W-:Y:S01]  /*5950*/  @!P0 FFMA.FTZ R52, R45, R9, -R38 ;  /* 0x000000092d348223 */ /* 0x000fe20000010826 */
[----:B------:R-:W-:Y:S01]  /*5960*/  @!P0 LOP3.LUT R9, R14, 0xffff0000, RZ, 0xc0, !PT ;  /* 0xffff00000e098812 */ /* 0x000fe200078ec0ff */
[C---:B------:R-:W-:Y:S01]  /*5970*/  @!P0 IMAD.U32 R38, R40.reuse, 0x10000, RZ ;  /* 0x0001000028268824 */ /* 0x040fe200078e00ff */
[----:B------:R-:W-:Y:S01]  /*5980*/  @!P0 LOP3.LUT R40, R40, 0xffff0000, RZ, 0xc0, !PT ;  /* 0xffff000028288812 */ /* 0x000fe200078ec0ff */
[C---:B------:R-:W-:Y:S01]  /*5990*/  @!P0 IMAD.U32 R6, R10.reuse, 0x10000, RZ ;  /* 0x000100000a068824 */ /* 0x040fe200078e00ff */
[----:B------:R-:W-:Y:S01]  /*59a0*/  @!P0 LOP3.LUT R10, R10, 0xffff0000, RZ, 0xc0, !PT ;  /* 0xffff00000a0a8812 */ /* 0x000fe200078ec0ff */
[----:B------:R-:W-:Y:S02]  /*59b0*/  @!P0 IMAD.U32 R39, R50, 0x10000, RZ ;  /* 0x0001000032278824 */ /* 0x000fe400078e00ff */
[----:B------:R-:W-:Y:S02]  /*59c0*/  @!P0 FMUL.FTZ R46, R5, R38 ;  /* 0x00000026052e8220 */ /* 0x000fe40000410000 */
[----:B------:R-:W-:Y:S02]  /*59d0*/  @!P0 FMUL.FTZ R47, R9, R40 ;  /* 0x00000028092f8220 */ /* 0x000fe40000410000 */
[----:B------:R-:W-:Y:S01]  /*59e0*/  @!P0 FFMA.FTZ R2, R11, R16, R2 ;  /* 0x000000100b028223 */ /* 0x000fe20000010002 */
[----:B------:R-:W-:Y:S01]  /*59f0*/  @!P0 F2FP.BF16.PACK_AB R16, R52, R53 ;  /* 0x000000353410823e */ /* 0x000fe200000010ff */
[----:B------:R-:W-:Y:S02]  /*5a00*/  @!P0 FMUL.FTZ R5, R5, R6 ;  /* 0x0000000605058220 */ /* 0x000fe40000410000 */
[----:B------:R-:W-:Y:S01]  /*5a10*/  @!P0 FFMA.FTZ R3, R17, R18, R3 ;  /* 0x0000001211038223 */ /* 0x000fe20000010003 */
[----:B------:R-:W-:Y:S01]  /*5a20*/  @!P0 F2FP.BF16.PACK_AB R0, R2, R0 ;  /* 0x000000000200823e */ /* 0x000fe200000010ff */
[----:B------:R-:W-:Y:S02]  /*5a30*/  @!P0 FFMA.FTZ R46, R39, R6, -R46 ;  /* 0x00000006272e8223 */ /* 0x000fe4000001082e */
[-C--:B------:R-:W-:Y:S01]  /*5a40*/  @!P0 FMUL.FTZ R6, R9, R10.reuse ;  /* 0x0000000a09068220 */ /* 0x080fe20000410000 */
[----:B------:R-:W-:Y:S01]  /*5a50*/  @!P0 F2FP.BF16.PACK_AB R9, R56, R59 ;  /* 0x0000003b3809823e */ /* 0x000fe200000010ff */
[----:B------:R-:W-:Y:S01]  /*5a60*/  @!P0 FFMA.FTZ R47, R41, R10, -R47 ;  /* 0x0000000a292f8223 */ /* 0x000fe2000001082f */
[----:B------:R-:W-:Y:S01]  /*5a70*/  @!P0 F2FP.BF16.PACK_AB R10, R57, R58 ;  /* 0x0000003a390a823e */ /* 0x000fe200000010ff */
[----:B------:R-:W-:Y:S02]  /*5a80*/  @!P0 FFMA.FTZ R4, R19, R31, R4 ;  /* 0x0000001f13048223 */ /* 0x000fe40000010004 */
[----:B------:R-:W-:Y:S01]  /*5a90*/  @!P0 FFMA.FTZ R5, R38, R39, R5 ;  /* 0x0000002726058223 */ /* 0x000fe20000010005 */
[----:B------:R-:W-:Y:S01]  /*5aa0*/  @!P0 MOV R49, R10 ;  /* 0x0000000a00318202 */ /* 0x000fe20000000f00 */
[----:B------:R-:W-:Y:S01]  /*5ab0*/  @!P0 FFMA.FTZ R6, R40, R41, R6 ;  /* 0x0000002928068223 */ /* 0x000fe20000010006 */
[----:B------:R-:W-:Y:S01]  /*5ac0*/  @!P0 F2FP.BF16.PACK_AB R11, R47, R46 ;  /* 0x0000002e2f0b823e */ /* 0x000fe200000010ff */
[----:B------:R-:W-:Y:S01]  /*5ad0*/  @!P0 FFMA.FTZ R7, R42, R43, R7 ;  /* 0x0000002b2a078223 */ /* 0x000fe20000010007 */
[----:B------:R-:W-:Y:S01]  /*5ae0*/  @!P0 F2FP.BF16.PACK_AB R3, R4, R3 ;  /* 0x000000030403823e */ /* 0x000fe200000010ff */
[----:B------:R-:W-:Y:S01]  /*5af0*/  @!P0 FFMA.FTZ R8, R44, R45, R8 ;  /* 0x0000002d2c088223 */ /* 0x000fe20000010008 */
[----:B------:R-:W-:Y:S01]  /*5b00*/  @!P0 F2FP.BF16.PACK_AB R5, R6, R5 ;  /* 0x000000050605823e */ /* 0x000fe200000010ff */
[----:B------:R-:W-:Y:S01]  /*5b10*/  @!P0 IMAD.MOV.U32 R48, RZ, RZ, R9 ;  /* 0x000000ffff308224 */ /* 0x000fe200078e0009 */
[----:B------:R-:W-:Y:S01]  /*5b20*/  @!P0 MOV R13, R3 ;  /* 0x00000003000d8202 */ /* 0x000fe20000000f00 */
[----:B------:R-:W-:Y:S01]  /*5b30*/  @!P0 IMAD.MOV.U32 R50, RZ, RZ, R11 ;  /* 0x000000ffff328224 */ /* 0x000fe200078e000b */
[----:B------:R-:W-:Y:S01]  /*5b40*/  @!P0 F2FP.BF16.PACK_AB R7, R8, R7 ;  /* 0x000000070807823e */ /* 0x000fe200000010ff */
[----:B------:R-:W-:Y:S02]  /*5b50*/  @!P0 IMAD.MOV.U32 R51, RZ, RZ, R16 ;  /* 0x000000ffff338224 */ /* 0x000fe400078e0010 */
[----:B------:R-:W-:Y:S02]  /*5b60*/  @!P0 IMAD.MOV.U32 R12, RZ, RZ, R0 ;  /* 0x000000ffff0c8224 */ /* 0x000fe400078e0000 */
[----:B------:R-:W-:Y:S01]  /*5b70*/  @!P0 IMAD.MOV.U32 R14, RZ, RZ, R5 ;  /* 0x000000ffff0e8224 */ /* 0x000fe200078e0005 */
[----:B------:R1:W-:Y:S01]  /*5b80*/  STG.E.128 [R76.64], R48 ;  /* 0x000000304c007986 */ /* 0x0003e2000c101d08 */
[----:B------:R-:W-:Y:S07]  /*5b90*/  @!P0 IMAD.MOV.U32 R15, RZ, RZ, R7 ;  /* 0x000000ffff0f8224 */ /* 0x000fee00078e0007 */
[----:B------:R1:W-:Y:S02]  /*5ba0*/  @!P1 STG.E.128 [R54.64], R12 ;  /* 0x0000000c36009986 */ /* 0x0003e4000c101d08 */
.L_x_85:
[----:B------:R-:W-:Y:S05]  /*5bb0*/  BSYNC B0 ;  /* 0x0000000000007941 */ /* 0x000fea0003800000 */
.L_x_84:
        /* <DEDUP_REMOVED lines=10> */
[C---:B------:R-:W-:Y:S01]  /*5c60*/  @!P0 PRMT R16, R70.reuse, 0x5410, R5 ;  /* 0x0000541046108816 */ /* 0x040fe20000000005 */
[----:B------:R-:W2:Y:S01]  /*5c70*/  LDS.128 R40, [R150+0x8100] ;  /* 0x0081000096287984 */ /* 0x000ea20000000c00 */
[----:B------:R-:W-:Y:S02]  /*5c80*/  IADD3.X R4, R95, R2, R121, P2, P1 ;  /* 0x000000025f047210 */ /* 0x000fe400017e2479 */
[----:B------:R-:W-:Y:S02]  /*5c90*/  ISETP.GE.AND P1, PT, R97, c[0x0][0x1d4], PT ;  /* 0x0000750061007a0c */ /* 0x000fe40003f26270 */
[--C-:B------:R-:W-:Y:S02]  /*5ca0*/  @!P0 SHF.R.U32.HI R8, RZ, 0x10, R63.reuse ;  /* 0x00000010ff088819 */ /* 0x100fe4000001163f */
[----:B------:R-:W-:Y:S01]  /*5cb0*/  @!P0 PRMT R11, R70, 0x5432, R6 ;  /* 0x00005432460b8816 */ /* 0x000fe20000000006 */
[----:B------:R-:W-:Y:S01]  /*5cc0*/  @!P0 IMAD.U32 R6, R16, 0x10000, RZ ;  /* 0x0001000010068824 */ /* 0x000fe200078e00ff */
[----:B------:R-:W-:Y:S03]  /*5cd0*/  @!P0 SHF.R.U64 R10, R62, 0x10, R63 ;  /* 0x000000103e0a8819 */ /* 0x000fe6000000123f */
[----:B------:R-:W-:Y:S04]  /*5ce0*/  @!P0 IMAD.U32 R17, R11, 0x10000, RZ ;  /* 0x000100000b118824 */ /* 0x000fe800078e00ff */
[----:B------:R-:W-:Y:S04]  /*5cf0*/  @!P1 IADD3 R0, P3, P2, R92, R0, R97 ;  /* 0x000000005c009210 */ /* 0x000fe80007a7e061 */
[----:B------:R-:W-:Y:S02]  /*5d00*/  @!P1 IADD3.X R2, R95, R2, R120, P3, P2 ;  /* 0x000000025f029210 */ /* 0x000fe40001fe4478 */
[C---:B------:R-:W-:Y:S04]  /*5d10*/  LEA R52, P2, R3.reuse, c[0x0][0x1c8], 0x1 ;  /* 0x0000720003347a11 */ /* 0x040fe800078408ff */
[----:B------:R-:W-:Y:S02]  /*5d20*/  LEA.HI.X R53, R3, c[0x0][0x1cc], R4, 0x1, P2 ;  /* 0x0000730003357a11 */ /* 0x000fe400010f0c04 */
[----:B------:R-:W-:Y:S02]  /*5d30*/  @!P1 LEA R50, P2, R0, c[0x0][0x1c8], 0x1 ;  /* 0x0000720000329a11 */ /* 0x000fe400078408ff */
[----:B------:R-:W-:Y:S02]  /*5d40*/  @!P0 SHF.R.U64 R3, R22, 0x10, R23 ;  /* 0x0000001016038819 */ /* 0x000fe40000001217 */
[----:B------:R-:W-:Y:S02]  /*5d50*/  @!P1 LEA.HI.X R51, R0, c[0x0][0x1cc], R2, 0x1, P2 ;  /* 0x0000730000339a11 */ /* 0x000fe400010f0c02 */
[--C-:B------:R-:W-:Y:S02]  /*5d60*/  @!P0 SHF.R.U64 R0, R20, 0x10, R21.reuse ;  /* 0x0000001014008819 */ /* 0x100fe40000001215 */
[----:B------:R-:W-:Y:S02]  /*5d70*/  @!P0 SHF.R.U32.HI R2, RZ, 0x10, R21 ;  /* 0x00000010ff028819 */ /* 0x000fe40000011615 */
[----:B------:R-:W-:Y:S01]  /*5d80*/  @!P0 PRMT R7, R34, 0x5432, R0 ;  /* 0x0000543222078816 */ /* 0x000fe20000000000 */
[----:B-1----:R-:W-:Y:S01]  /*5d90*/  @!P0 IMAD.U32 R0, R12, 0x10000, RZ ;  /* 0x000100000c008824 */ /* 0x002fe200078e00ff */
[----:B--2---:R-:W-:Y:S01]  /*5da0*/  @!P0 LOP3.LUT R39, R43, 0xffff0000, RZ, 0xc0, !PT ;  /* 0xffff00002b278812 */ /* 0x004fe200078ec0ff */
[----:B------:R-:W-:Y:S01]  /*5db0*/  @!P0 IMAD.U32 R18, R41, 0x10000, RZ ;  /* 0x0001000029128824 */ /* 0x000fe200078e00ff */
[----:B------:R-:W-:Y:S01]  /*5dc0*/  @!P0 LOP3.LUT R31, R42, 0xffff0000, RZ, 0xc0, !PT ;  /* 0xffff00002a1f8812 */ /* 0x000fe200078ec0ff */
[----:B------:R-:W-:Y:S01]  /*5dd0*/  @!P0 FMUL.FTZ R19, R0, R6 ;  /* 0x0000000600138220 */ /* 0x000fe20000410000 */
[----:B------:R-:W-:Y:S01]  /*5de0*/  @!P0 PRMT R21, R71, 0x5410, R8 ;  /* 0x0000541047158816 */ /* 0x000fe20000000008 */
[----:B------:R-:W-:Y:S01]  /*5df0*/  @!P0 IMAD.U32 R8, R40, 0x10000, RZ ;  /* 0x0001000028088824 */ /* 0x000fe200078e00ff */
[----:B------:R-:W-:Y:S01]  /*5e00*/  @!P0 PRMT R5, R34, 0x5410, R2 ;  /* 0x0000541022058816 */ /* 0x000fe20000000002 */
[C---:B------:R-:W-:Y:S01]  /*5e10*/  @!P0 IMAD.U32 R2, R7.reuse, 0x10000, RZ ;  /* 0x0001000007028824 */ /* 0x040fe200078e00ff */
[----:B------:R-:W-:Y:S01]  /*5e20*/  @!P0 LOP3.LUT R7, R7, 0xffff0000, RZ, 0xc0, !PT ;  /* 0xffff000007078812 */ /* 0x000fe200078ec0ff */
[----:B------:R-:W-:Y:S01]  /*5e30*/  @!P0 IMAD.U32 R34, R21, 0x10000, RZ ;  /* 0x0001000015228824 */ /* 0x000fe200078e00ff */
[----:B------:R-:W-:Y:S01]  /*5e40*/  @!P0 SHF.R.U32.HI R4, RZ, 0x10, R23 ;  /* 0x00000010ff048819 */ /* 0x000fe20000011617 */
[-C--:B------:R-:W-:Y:S01]  /*5e50*/  @!P0 FMUL.FTZ R0, R0, R2.reuse ;  /* 0x0000000200008220 */ /* 0x080fe20000410000 */
[----:B------:R-:W-:Y:S01]  /*5e60*/  @!P0 PRMT R23, R71, 0x5432, R10 ;  /* 0x0000543247178816 */ /* 0x000fe2000000000a */
[----:B------:R-:W-:Y:S01]  /*5e70*/  @!P0 FFMA.FTZ R55, R8, R2, -R19 ;  /* 0x0000000208378223 */ /* 0x000fe20000010813 */
[----:B------:R-:W-:Y:S01]  /*5e80*/  @!P0 LOP3.LUT R2, R13, 0xffff0000, RZ, 0xc0, !PT ;  /* 0xffff00000d028812 */ /* 0x000fe200078ec0ff */
[----:B------:R-:W-:Y:S01]  /*5e90*/  @!P0 FFMA.FTZ R0, R6, R8, R0 ;  /* 0x0000000806008223 */ /* 0x000fe20000010000 */
[----:B------:R-:W-:Y:S02]  /*5ea0*/  @!P0 LOP3.LUT R6, R12, 0xffff0000, RZ, 0xc0, !PT ;  /* 0xffff00000c068812 */ /* 0x000fe400078ec0ff */
[----:B------:R-:W-:Y:S02]  /*5eb0*/  @!P0 PRMT R10, R35, 0x5432, R3 ;  /* 0x00005432230a8816 */ /* 0x000fe40000000003 */
[----:B------:R-:W-:Y:S02]  /*5ec0*/  @!P0 SHF.L.U32 R3, R13, 0x10, RZ ;  /* 0x000000100d038819 */ /* 0x000fe400000006ff */
[----:B------:R-:W-:Y:S01]  /*5ed0*/  @!P0 PRMT R9, R35, 0x5410, R4 ;  /* 0x0000541023098816 */ /* 0x000fe20000000004 */
[----:B------:R-:W-:Y:S01]  /*5ee0*/  @!P0 IMAD.U32 R4, R5, 0x10000, RZ ;  /* 0x0001000005048824 */ /* 0x000fe200078e00ff */
[----:B------:R-:W-:Y:S01]  /*5ef0*/  @!P0 LOP3.LUT R19, R11, 0xffff0000, RZ, 0xc0, !PT ;  /* 0xffff00000b138812 */ /* 0x000fe200078ec0ff */
[C---:B------:R-:W-:Y:S01]  /*5f00*/  @!P0 FMUL.FTZ R20, R3.reuse, R17 ;  /* 0x0000001103148220 */ /* 0x040fe20000410000 */
[----:B------:R-:W-:Y:S01]  /*5f10*/  @!P0 LOP3.LUT R11, R16, 0xffff0000, RZ, 0xc0, !PT ;  /* 0xffff0000100b8812 */ /* 0x000fe200078ec0ff */
[-C--:B------:R-:W-:Y:S01]  /*5f20*/  @!P0 FMUL.FTZ R3, R3, R4.reuse ;  /* 0x0000000403038220 */ /* 0x080fe20000410000 */
[----:B------:R-:W-:Y:S01]  /*5f30*/  @!P0 LOP3.LUT R16, R40, 0xffff0000, RZ, 0xc0, !PT ;  /* 0xffff000028108812 */ /* 0x000fe200078ec0ff */
[----:B------:R-:W-:Y:S01]  /*5f40*/  @!P0 FFMA.FTZ R54, R18, R4, -R20 ;  /* 0x0000000412368223 */ /* 0x000fe20000010814 */
[----:B------:R-:W-:Y:S01]  /*5f50*/  @!P0 LOP3.LUT R20, R41, 0xffff0000, RZ, 0xc0, !PT ;  /* 0xffff000029148812 */ /* 0x000fe200078ec0ff */
[----:B------:R-:W-:Y:S01]  /*5f60*/  @!P0 FMUL.FTZ R22, R6, R11 ;  /* 0x0000000b06168220 */ /* 0x000fe20000410000 */
[----:B------:R-:W-:Y:S01]  /*5f70*/  @!P0 LOP3.LUT R5, R5, 0xffff0000, RZ, 0xc0, !PT ;  /* 0xffff000005058812 */ /* 0x000fe200078ec0ff */
[----:B------:R-:W-:Y:S01]  /*5f80*/  @!P0 FMUL.FTZ R8, R2, R19 ;  /* 0x0000001302088220 */ /* 0x000fe20000410000 */
[----:B------:R-:W-:Y:S01]  /*5f90*/  @!P0 LOP3.LUT R38, R21, 0xffff0000, RZ, 0xc0, !PT ;  /* 0xffff000015268812 */ /* 0x000fe200078ec0ff */
[----:B------:R-:W-:Y:S02]  /*5fa0*/  @!P0 FFMA.FTZ R48, R16, R7, -R22 ;  /* 0x0000000710308223 */ /* 0x000fe40000010816 */
[----:B------:R-:W-:Y:S02]  /*5fb0*/  @!P0 FMUL.FTZ R4, R2, R5 ;  /* 0x0000000502048220 */ /* 0x000fe40000410000 */
[----:B------:R-:W-:Y:S01]  /*5fc0*/  @!P0 FMUL.FTZ R2, R6, R7 ;  /* 0x0000000706028220 */ /* 0x000fe20000410000 */
[C---:B------:R-:W-:Y:S01]  /*5fd0*/  @!P0 SHF.L.U32 R7, R15.reuse, 0x10, RZ ;  /* 0x000000100f078819 */ /* 0x040fe200000006ff */
[----:B------:R-:W-:Y:S01]  /*5fe0*/  @!P0 FFMA.FTZ R49, R20, R5, -R8 ;  /* 0x0000000514318223 */ /* 0x000fe20000010808 */
[----:B------:R-:W-:Y:S01]  /*5ff0*/  @!P0 LOP3.LUT R6, R15, 0xffff0000, RZ, 0xc0, !PT ;  /* 0xffff00000f068812 */ /* 0x000fe200078ec0ff */
[C---:B------:R-:W-:Y:S01]  /*6000*/  @!P0 IMAD.U32 R5, R9.reuse, 0x10000, RZ ;  /* 0x0001000009058824 */ /* 0x040fe200078e00ff */
[----:B------:R-:W-:Y:S01]  /*6010*/  @!P0 LOP3.LUT R9, R9, 0xffff0000, RZ, 0xc0, !PT ;  /* 0xffff000009098812 */ /* 0x000fe200078ec0ff */
[----:B------:R-:W-:Y:S02]  /*6020*/  @!P0 IMAD.U32 R35, R43, 0x10000, RZ ;  /* 0x000100002b238824 */ /* 0x000fe400078e00ff */
        /* <DEDUP_REMOVED lines=44> */
.L_x_87:
[----:B------:R-:W-:Y:S05]  /*62f0*/  BSYNC B0 ;  /* 0x0000000000007941 */ /* 0x000fea0003800000 */
.L_x_86:
[----:B-1----:R-:W-:Y:S05]  /*6300*/  IADD3 R55, P1, R184, R84, RZ ;  /* 0x00000054b8377210 */ /* 0x002fea0007f3e0ff */
[----:B------:R-:W-:Y:S01]  /*6310*/  IMAD.X R56, R90, 0x1, R154, P1 ;  /* 0x000000015a387824 */ /* 0x000fe200008e069a */
[----:B------:R-:W-:Y:S11]  /*6320*/  ISETP.GE.OR P1, PT, R166, R75, P5 ;  /* 0x0000004ba600720c */ /* 0x000ff60002f26670 */
[----:B------:R-:W-:Y:S02]  /*6330*/  @!UPT UIADD3 URZ, URZ, URZ, URZ ;  /* 0x0000003f3f3ff290 */ /* 0x000fe4000fffe03f */
[----:B------:R-:W-:-:S05]  /*6340*/  @P1 BRA `(.L_x_79) ;  /* 0x00000bd000001947 */ /* 0x000fca0003800000 */
[----:B------:R-:W-:Y:S01]  /*6350*/  @!P0 SHF.R.U32.HI R3, RZ, 0x10, R65 ;  /* 0x00000010ff038819 */ /* 0x000fe20000011641 */
[----:B------:R-:W1:Y:S01]  /*6360*/  LDS.128 R12, [R144+0x8100] ;  /* 0x00810000900c7984 */ /* 0x000e620000000c00 */
[--C-:B------:R-:W-:Y:S02]  /*6370*/  @!P0 SHF.R.U32.HI R2, RZ, 0x10, R25.reuse ;  /* 0x00000010ff028819 */ /* 0x100fe40000011619 */
[----:B------:R-:W-:Y:S02]  /*6380*/  @!P0 SHF.R.U64 R0, R24, 0x10, R25 ;  /* 0x0000001018008819 */ /* 0x000fe40000001219 */
[----:B------:R-:W-:Y:S02]  /*6390*/  @!P0 PRMT R25, R72, 0x5410, R3 ;  /* 0x0000541048198816 */ /* 0x000fe40000000003 */
[----:B------:R-:W-:Y:S01]  /*63a0*/  IADD3 R10, P2, P1, R92, R55, R115 ;  /* 0x000000375c0a7210 */ /* 0x000fe2000795e073 */
[----:B-----5:R-:W2:Y:S01]  /*63b0*/  LDS.128 R40, [R149+0x8100] ;  /* 0x0081000095287984 */ /* 0x020ea20000000c00 */
[----:B------:R-:W-:Y:S01]  /*63c0*/  @!P0 SHF.R.U64 R6, R26, 0x10, R27 ;  /* 0x000000101a068819 */ /* 0x000fe2000000121b */
[----:B------:R-:W-:Y:S01]  /*63d0*/  @!P0 IMAD.U32 R23, R25, 0x10000, RZ ;  /* 0x0001000019178824 */ /* 0x000fe200078e00ff */
[----:B------:R-:W-:Y:S02]  /*63e0*/  IADD3.X R11, R95, R56, R121, P2, P1 ;  /* 0x000000385f0b7210 */ /* 0x000fe400017e2479 */
[C---:B------:R-:W-:Y:S02]  /*63f0*/  LEA R48, P1, R10.reuse, c[0x0][0x1c8], 0x1 ;  /* 0x000072000a307a11 */ /* 0x040fe400078208ff */
[C---:B------:R-:W-:Y:S02]  /*6400*/  @!P0 PRMT R18, R37.reuse, 0x5432, R6 ;  /* 0x0000543225128816 */ /* 0x040fe40000000006 */
[----:B------:R-:W-:Y:S02]  /*6410*/  LEA.HI.X R49, R10, c[0x0][0x1cc], R11, 0x1, P1 ;  /* 0x000073000a317a11 */ /* 0x000fe400008f0c0b */
[----:B------:R-:W-:Y:S02]  /*6420*/  @!P0 SHF.R.U32.HI R5, RZ, 0x10, R27 ;  /* 0x00000010ff058819 */ /* 0x000fe4000001161b */
[C---:B------:R-:W-:Y:S02]  /*6430*/  @!P0 PRMT R8, R36.reuse, 0x5410, R2 ;  /* 0x0000541024088816 */ /* 0x040fe40000000002 */
[----:B------:R-:W-:Y:S02]  /*6440*/  @!P0 PRMT R16, R37, 0x5410, R5 ;  /* 0x0000541025108816 */ /* 0x000fe40000000005 */
[----:B------:R-:W-:Y:S01]  /*6450*/  @!P0 PRMT R4, R36, 0x5432, R0 ;  /* 0x0000543224048816 */ /* 0x000fe20000000000 */
[----:B------:R-:W-:Y:S01]  /*6460*/  @!P0 IMAD.U32 R0, R8, 0x10000, RZ ;  /* 0x0001000008008824 */ /* 0x000fe200078e00ff */
[--C-:B------:R-:W-:Y:S01]  /*6470*/  @!P0 SHF.R.U32.HI R9, RZ, 0x10, R67.reuse ;  /* 0x00000010ff098819 */ /* 0x100fe20000011643 */
[C---:B------:R-:W-:Y:S01]  /*6480*/  @!P0 IMAD.U32 R10, R16.reuse, 0x10000, RZ ;  /* 0x00010000100a8824 */ /* 0x040fe200078e00ff */
[----:B------:R-:W-:Y:S02]  /*6490*/  @!P0 LOP3.LUT R16, R16, 0xffff0000, RZ, 0xc0, !PT ;  /* 0xffff000010108812 */ /* 0x000fe400078ec0ff */
[----:B------:R-:W-:Y:S02]  /*64a0*/  @!P0 SHF.R.U64 R7, R66, 0x10, R67 ;  /* 0x0000001042078819 */ /* 0x000fe40000001243 */
[C---:B------:R-:W-:Y:S02]  /*64b0*/  @!P0 PRMT R38, R73.reuse, 0x5410, R9 ;  /* 0x0000541049268816 */ /* 0x040fe40000000009 */
[----:B------:R-:W-:Y:S02]  /*64c0*/  @!P0 PRMT R34, R73, 0x5432, R7 ;  /* 0x0000543249228816 */ /* 0x000fe40000000007 */
[----:B------:R-:W-:Y:S01]  /*64d0*/  @!P0 LOP3.LUT R25, R25, 0xffff0000, RZ, 0xc0, !PT ;  /* 0xffff000019198812 */ /* 0x000fe200078ec0ff */
[----:B------:R-:W-:Y:S01]  /*64e0*/  @!P0 IMAD.U32 R36, R38, 0x10000, RZ ;  /* 0x0001000026248824 */ /* 0x000fe200078e00ff */
[----:B------:R-:W-:Y:S01]  /*64f0*/  @!P0 SHF.L.U32 R27, R34, 0x10, RZ ;  /* 0x00000010221b8819 */ /* 0x000fe200000006ff */
[----:B-1----:R-:W-:Y:S01]  /*6500*/  @!P0 IMAD.U32 R3, R13, 0x10000, RZ ;  /* 0x000100000d038824 */ /* 0x002fe200078e00ff */
[----:B------:R-:W-:Y:S02]  /*6510*/  @!P0 LOP3.LUT R9, R14, 0xffff0000, RZ, 0xc0, !PT ;  /* 0xffff00000e098812 */ /* 0x000fe400078ec0ff */
[----:B------:R-:W-:Y:S01]  /*6520*/  @!P0 LOP3.LUT R34, R34, 0xffff0000, RZ, 0xc0, !PT ;  /* 0xffff000022228812 */ /* 0x000fe200078ec0ff */
[C---:B------:R-:W-:Y:S01]  /*6530*/  @!P0 FMUL.FTZ R2, R3.reuse, R23 ;  /* 0x0000001703028220 */ /* 0x040fe20000410000 */
[----:B------:R-:W-:Y:S01]  /*6540*/  @!P0 LOP3.LUT R5, R12, 0xffff0000, RZ, 0xc0, !PT ;  /* 0xffff00000c058812 */ /* 0x000fe200078ec0ff */
[-C--:B------:R-:W-:Y:S01]  /*6550*/  @!P0 FMUL.FTZ R3, R3, R0.reuse ;  /* 0x0000000003038220 */ /* 0x080fe20000410000 */
[----:B------:R-:W-:Y:S01]  /*6560*/  @!P0 SHF.L.U32 R11, R15, 0x10, RZ ;  /* 0x000000100f0b8819 */ /* 0x000fe200000006ff */
[C---:B--2---:R-:W-:Y:S01]  /*6570*/  @!P0 IMAD.U32 R20, R40.reuse, 0x10000, RZ ;  /* 0x0001000028148824 */ /* 0x044fe200078e00ff */
[----:B------:R-:W-:Y:S01]  /*6580*/  @!P0 SHF.L.U32 R24, R41, 0x10, RZ ;  /* 0x0000001029188819 */ /* 0x000fe200000006ff */
[----:B------:R-:W-:Y:S01]  /*6590*/  @!P0 IMAD.U32 R37, R43, 0x10000, RZ ;  /* 0x000100002b258824 */ /* 0x000fe200078e00ff */
[----:B------:R-:W-:Y:S01]  /*65a0*/  @!P0 LOP3.LUT R22, R40, 0xffff0000, RZ, 0xc0, !PT ;  /* 0xffff000028168812 */ /* 0x000fe200078ec0ff */
[----:B------:R-:W-:Y:S01]  /*65b0*/  @!P0 IMAD.U32 R31, R42, 0x10000, RZ ;  /* 0x000100002a1f8824 */ /* 0x000fe200078e00ff */
[----:B------:R-:W-:Y:S01]  /*65c0*/  @!P0 LOP3.LUT R26, R41, 0xffff0000, RZ, 0xc0, !PT ;  /* 0xffff0000291a8812 */ /* 0x000fe200078ec0ff */
[----:B------:R-:W-:Y:S01]  /*65d0*/  @!P0 FFMA.FTZ R54, R24, R0, -R2 ;  /* 0x0000000018368223 */ /* 0x000fe20000010802 */
[----:B------:R-:W-:Y:S01]  /*65e0*/  @!P0 LOP3.LUT R39, R43, 0xffff0000, RZ, 0xc0, !PT ;  /* 0xffff00002b278812 */ /* 0x000fe200078ec0ff */
[----:B------:R-:W-:Y:S01]  /*65f0*/  @!P0 IMAD.U32 R0, R12, 0x10000, RZ ;  /* 0x000100000c008824 */ /* 0x000fe200078e00ff */
[----:B------:R-:W-:Y:S01]  /*6600*/  @!P0 LOP3.LUT R35, R42, 0xffff0000, RZ, 0xc0, !PT ;  /* 0xffff00002a238812 */ /* 0x000fe200078ec0ff */
[----:B------:R-:W-:Y:S01]  /*6610*/  @!P0 FMUL.FTZ R44, R11, R36 ;  /* 0x000000240b2c8220 */ /* 0x000fe20000410000 */
[C---:B------:R-:W-:Y:S01]  /*6620*/  @!P0 SHF.L.U32 R2, R4.reuse, 0x10, RZ ;  /* 0x0000001004028819 */ /* 0x040fe200000006ff */
[----:B------:R-:W-:Y:S01]  /*6630*/  @!P0 FMUL.FTZ R45, R9, R34 ;  /* 0x00000022092d8220 */ /* 0x000fe20000410000 */
[----:B------:R-:W-:Y:S01]  /*6640*/  @!P0 LOP3.LUT R4, R4, 0xffff0000, RZ, 0xc0, !PT ;  /* 0xffff000004048812 */ /* 0x000fe200078ec0ff */
[----:B------:R-:W-:Y:S01]  /*6650*/  @!P0 FFMA.FTZ R44, R37, R10, -R44 ;  /* 0x0000000a252c8223 */ /* 0x000fe2000001082c */
[----:B------:R-:W-:Y:S02]  /*6660*/  @!P0 LOP3.LUT R17, R15, 0xffff0000, RZ, 0xc0, !PT ;  /* 0xffff00000f118812 */ /* 0x000fe400078ec0ff */
[----:B------:R-:W-:Y:S02]  /*6670*/  @!P0 LOP3.LUT R38, R38, 0xffff0000, RZ, 0xc0, !PT ;  /* 0xffff000026268812 */ /* 0x000fe400078ec0ff */
[----:B------:R-:W-:Y:S02]  /*6680*/  @!P0 SHF.R.U64 R21, R64, 0x10, R65 ;  /* 0x0000001040158819 */ /* 0x000fe40000001241 */
[----:B------:R-:W-:Y:S02]  /*6690*/  ISETP.GE.AND P1, PT, R97, c[0x0][0x1d4], PT ;  /* 0x0000750061007a0c */ /* 0x000fe40003f26270 */
[----:B------:R-:W-:Y:S05]  /*66a0*/  @!P0 PRMT R21, R72, 0x5432, R21 ;  /* 0x0000543248158816 */ /* 0x000fea0000000015 */
[C---:B------:R-:W-:Y:S01]  /*66b0*/  @!P0 IMAD.U32 R19, R21.reuse, 0x10000, RZ ;  /* 0x0001000015138824 */ /* 0x040fe200078e00ff */
[----:B------:R-:W-:Y:S03]  /*66c0*/  @!P0 LOP3.LUT R21, R21, 0xffff0000, RZ, 0xc0, !PT ;  /* 0xffff000015158812 */ /* 0x000fe600078ec0ff */
[C---:B------:R-:W-:Y:S02]  /*66d0*/  @!P0 FMUL.FTZ R6, R0.reuse, R19 ;  /* 0x0000001300068220 */ /* 0x040fe40000410000 */
[C---:B------:R-:W-:Y:S02]  /*66e0*/  @!P0 FMUL.FTZ R7, R5.reuse, R21 ;  /* 0x0000001505078220 */ /* 0x040fe40000410000 */
[-C--:B------:R-:W-:Y:S02]  /*66f0*/  @!P0 FMUL.FTZ R0, R0, R2.reuse ;  /* 0x0000000200008220 */ /* 0x080fe40000410000 */
[----:B------:R-:W-:Y:S02]  /*6700*/  @!P0 FFMA.FTZ R53, R20, R2, -R6 ;  /* 0x0000000214358223 */ /* 0x000fe40000010806 */
[-C--:B------:R-:W-:Y:S01]  /*6710*/  @!P0 FMUL.FTZ R2, R5, R4.reuse ;  /* 0x0000000405028220 */ /* 0x080fe20000410000 */
[----:B------:R-:W-:Y:S01]  /*6720*/  @!P0 LOP3.LUT R5, R13, 0xffff0000, RZ, 0xc0, !PT ;  /* 0xffff00000d058812 */ /* 0x000fe200078ec0ff */
[----:B------:R-:W-:Y:S01]  /*6730*/  @!P0 FFMA.FTZ R52, R22, R4, -R7 ;  /* 0x0000000416348223 */ /* 0x000fe20000010807 */
[----:B------:R-:W-:Y:S01]  /*6740*/  @!P0 LOP3.LUT R4, R8, 0xffff0000, RZ, 0xc0, !PT ;  /* 0xffff000008048812 */ /* 0x000fe200078ec0ff */
[----:B------:R-:W-:Y:S01]  /*6750*/  @!P0 IMAD.U32 R7, R14, 0x10000, RZ ;  /* 0x000100000e078824 */ /* 0x000fe200078e00ff */
[C---:B------:R-:W-:Y:S01]  /*6760*/  @!P0 LOP3.LUT R8, R18.reuse, 0xffff0000, RZ, 0xc0, !PT ;  /* 0xffff000012088812 */ /* 0x040fe200078ec0ff */
[----:B------:R-:W-:Y:S02]  /*6770*/  @!P0 IMAD.U32 R6, R18, 0x10000, RZ ;  /* 0x0001000012068824 */ /* 0x000fe400078e00ff */
[----:B------:R-:W-:Y:S02]  /*6780*/  @!P0 FMUL.FTZ R47, R5, R25 ;  /* 0x00000019052f8220 */ /* 0x000fe40000410000 */
[----:B------:R-:W-:Y:S02]  /*6790*/  @!P0 FMUL.FTZ R18, R17, R38 ;  /* 0x0000002611128220 */ /* 0x000fe40000410000 */
[----:B------:R-:W-:Y:S02]  /*67a0*/  @!P0 FMUL.FTZ R46, R7, R27 ;  /* 0x0000001b072e8220 */ /* 0x000fe40000410000 */
[----:B------:R-:W-:Y:S02]  /*67b0*/  @!P0 FFMA.FTZ R51, R26, R4, -R47 ;  /* 0x000000041a338223 */ /* 0x000fe4000001082f */
[----:B------:R-:W-:Y:S02]  /*67c0*/  @!P0 FFMA.FTZ R18, R39, R16, -R18 ;  /* 0x0000001027128223 */ /* 0x000fe40000010812 */
[----:B------:R-:W-:Y:S01]  /*67d0*/  @!P0 FFMA.FTZ R50, R31, R6, -R46 ;  /* 0x000000061f328223 */ /* 0x000fe2000001082e */
[----:B------:R-:W-:Y:S01]  /*67e0*/  @!P0 F2FP.BF16.PACK_AB R46, R51, R54 ;  /* 0x00000036332e823e */ /* 0x000fe200000010ff */
[----:B------:R-:W-:Y:S01]  /*67f0*/  @!P0 FFMA.FTZ R47, R35, R8, -R45 ;  /* 0x00000008232f8223 */ /* 0x000fe2000001082d */
[----:B------:R-:W-:Y:S01]  /*6800*/  @!P0 F2FP.BF16.PACK_AB R44, R18, R44 ;  /* 0x0000002c122c823e */ /* 0x000fe200000010ff */
[----:B------:R-:W-:Y:S01]  /*6810*/  @!P0 FFMA.FTZ R0, R19, R20, R0 ;  /* 0x0000001413008223 */ /* 0x000fe20000010000 */
[----:B------:R-:W-:Y:S01]  /*6820*/  @!P0 F2FP.BF16.PACK_AB R45, R52, R53 ;  /* 0x00000035342d823e */ /* 0x000fe200000010ff */
[----:B------:R-:W-:Y:S01]  /*6830*/  @!P0 IMAD.MOV.U32 R41, RZ, RZ, R46 ;  /* 0x000000ffff298224 */ /* 0x000fe200078e002e */
[----:B------:R-:W-:Y:S01]  /*6840*/  @!P0 F2FP.BF16.PACK_AB R18, R47, R50 ;  /* 0x000000322f12823e */ /* 0x000fe200000010ff */
[----:B------:R-:W-:Y:S01]  /*6850*/  @!P0 FMUL.FTZ R4, R5, R4 ;  /* 0x0000000405048220 */ /* 0x000fe20000410000 */
[----:B------:R-:W-:Y:S01]  /*6860*/  @!P0 MOV R40, R45 ;  /* 0x0000002d00288202 */ /* 0x000fe20000000f00 */
[----:B------:R-:W-:Y:S01]  /*6870*/  @!P0 FFMA.FTZ R2, R21, R22, R2 ;  /* 0x0000001615028223 */ /* 0x000fe20000010002 */
[----:B------:R-:W-:Y:S01]  /*6880*/  @!P0 MOV R43, R44 ;  /* 0x0000002c002b8202 */ /* 0x000fe20000000f00 */
[----:B------:R-:W-:Y:S02]  /*6890*/  @!P0 IMAD.MOV.U32 R42, RZ, RZ, R18 ;  /* 0x000000ffff2a8224 */ /* 0x000fe400078e0012 */
[----:B------:R-:W-:Y:S01]  /*68a0*/  @!P0 FMUL.FTZ R5, R7, R6 ;  /* 0x0000000607058220 */ /* 0x000fe20000410000 */
[----:B------:R-:W-:Y:S01]  /*68b0*/  @!P0 F2FP.BF16.PACK_AB R0, R2, R0 ;  /* 0x000000000200823e */ /* 0x000fe200000010ff */
[----:B------:R-:W-:Y:S01]  /*68c0*/  @!P0 FFMA.FTZ R3, R23, R24, R3 ;  /* 0x0000001817038223 */ /* 0x000fe20000010003 */
[----:B------:R1:W-:Y:S01]  /*68d0*/  STG.E.128 [R48.64], R40 ;  /* 0x0000002830007986 */ /* 0x0003e2000c101d08 */
[----:B------:R-:W-:Y:S02]  /*68e0*/  @!P0 FMUL.FTZ R6, R9, R8 ;  /* 0x0000000809068220 */ /* 0x000fe40000410000 */
[----:B------:R-:W-:Y:S02]  /*68f0*/  @!P0 FFMA.FTZ R4, R25, R26, R4 ;  /* 0x0000001a19048223 */ /* 0x000fe40000010004 */
[----:B------:R-:W-:Y:S02]  /*6900*/  @!P0 FMUL.FTZ R7, R11, R10 ;  /* 0x0000000a0b078220 */ /* 0x000fe40000410000 */
[----:B------:R-:W-:Y:S01]  /*6910*/  @!P0 FFMA.FTZ R5, R27, R31, R5 ;  /* 0x0000001f1b058223 */ /* 0x000fe20000010005 */
[----:B------:R-:W-:Y:S01]  /*6920*/  @!P0 F2FP.BF16.PACK_AB R3, R4, R3 ;  /* 0x000000030403823e */ /* 0x000fe200000010ff */
[----:B------:R-:W-:Y:S02]  /*6930*/  @!P0 FMUL.FTZ R8, R17, R16 ;  /* 0x0000001011088220 */ /* 0x000fe40000410000 */
[----:B------:R-:W-:Y:S02]  /*6940*/  @!P0 FFMA.FTZ R6, R34, R35, R6 ;  /* 0x0000002322068223 */ /* 0x000fe40000010006 */
[----:B------:R-:W-:Y:S02]  /*6950*/  @!P0 FFMA.FTZ R7, R36, R37, R7 ;  /* 0x0000002524078223 */ /* 0x000fe40000010007 */
[----:B------:R-:W-:Y:S01]  /*6960*/  @!P0 FFMA.FTZ R8, R38, R39, R8 ;  /* 0x0000002726088223 */ /* 0x000fe20000010008 */
[----:B------:R-:W-:Y:S01]  /*6970*/  @!P0 F2FP.BF16.PACK_AB R5, R6, R5 ;  /* 0x000000050605823e */ /* 0x000fe200000010ff */
[----:B------:R-:W-:Y:S02]  /*6980*/  @!P0 IMAD.MOV.U32 R12, RZ, RZ, R0 ;  /* 0x000000ffff0c8224 */ /* 0x000fe400078e0000 */
[----:B------:R-:W-:Y:S01]  /*6990*/  @!P0 IMAD.MOV.U32 R13, RZ, RZ, R3 ;  /* 0x000000ffff0d8224 */ /* 0x000fe200078e0003 */
[----:B------:R-:W-:Y:S02]  /*69a0*/  @!P0 F2FP.BF16.PACK_AB R7, R8, R7 ;  /* 0x000000070807823e */ /* 0x000fe400000010ff */
[----:B------:R-:W-:Y:S03]  /*69b0*/  @!P0 MOV R14, R5 ;  /* 0x00000005000e8202 */ /* 0x000fe60000000f00 */
[----:B------:R-:W-:Y:S01]  /*69c0*/  @!P0 IMAD.MOV.U32 R15, RZ, RZ, R7 ;  /* 0x000000ffff0f8224 */ /* 0x000fe200078e0007 */
[----:B------:R-:W-:-:S05]  /*69d0*/  @P1 BRA `(.L_x_79) ;  /* 0x0000054000001947 */ /* 0x000fca0003800000 */
[----:B------:R-:W-:Y:S04]  /*69e0*/  IADD3 R0, P1, P0, R92, R55, R97 ;  /* 0x000000375c007210 */ /* 0x000fe8000783e061 */
[----:B------:R-:W-:Y:S02]  /*69f0*/  IADD3.X R3, R95, R56, R120, P1, P0 ;  /* 0x000000385f037210 */ /* 0x000fe40000fe0478 */
[C---:B------:R-:W-:Y:S04]  /*6a00*/  LEA R2, P0, R0.reuse, c[0x0][0x1c8], 0x1 ;  /* 0x0000720000027a11 */ /* 0x040fe800078008ff */
[----:B------:R-:W-:Y:S05]  /*6a10*/  LEA.HI.X R3, R0, c[0x0][0x1cc], R3, 0x1, P0 ;  /* 0x0000730000037a11 */ /* 0x000fea00000f0c03 */
[----:B------:R2:W-:Y:S01]  /*6a20*/  STG.E.128 [R2.64], R12 ;  /* 0x0000000c02007986 */ /* 0x0005e2000c101d08 */
[----:B------:R-:W-:-:S05]  /*6a30*/  BRA `(.L_x_79) ;  /* 0x000004e000007947 */ /* 0x000fca0003800000 */
.L_x_57:
[----:B------:R-:W-:Y:S01]  /*6a40*/  IMAD R0, R91, -0x80, R126 ;  /* 0xffffff805b007824 */ /* 0x000fe200078e027e */
[----:B------:R-:W-:Y:S04]  /*6a50*/  BSSY B0, `(.L_x_88) ;  /* 0x0000012000007945 */ /* 0x000fe80003800000 */
[----:B------:R-:W-:Y:S04]  /*6a60*/  IMNMX R6, R0, 0x80, PT ;  /* 0x0000008000067817 */ /* 0x000fe80003800200 */
[----:B------:R-:W-:Y:S11]  /*6a70*/  ISETP.GE.AND P0, PT, R96, R6, PT ;  /* 0x000000066000720c */ /* 0x000ff60003f06270 */
[----:B------:R-:W-:Y:S02]  /*6a80*/  @!UPT UIADD3 URZ, URZ, URZ, URZ ;  /* 0x0000003f3f3ff290 */ /* 0x000fe4000fffe03f */
[----:B------:R-:W-:-:S05]  /*6a90*/  @P0 BRA `(.L_x_89) ;  /* 0x000000d000000947 */ /* 0x000fca0003800000 */
[----:B------:R-:W1:Y:S01]  /*6aa0*/  @!P5 LDS.128 R12, [R74+0x8100] ;  /* 0x008100004a0cd984 */ /* 0x000e620000000c00 */
[----:B------:R-:W-:Y:S02]  /*6ab0*/  ISETP.GE.AND P1, PT, R94, c[0x0][0x1d4], PT ;  /* 0x000075005e007a0c */ /* 0x000fe40003f26270 */
[-C--:B------:R-:W-:Y:S05]  /*6ac0*/  @!P5 IADD3 R0, P0, R114, R84.reuse, RZ ;  /* 0x000000547200d210 */ /* 0x080fea0007f1e0ff */
[----:B------:R-:W-:Y:S01]  /*6ad0*/  @!P5 IMAD.X R2, R113, 0x1, R90, P0 ;  /* 0x000000017102d824 */ /* 0x000fe200000e065a */
[C---:B------:R-:W-:Y:S04]  /*6ae0*/  @!P5 LEA R4, P0, R0.reuse, c[0x0][0x1c8], 0x1 ;  /* 0x000072000004da11 */ /* 0x040fe800078008ff */
[----:B------:R-:W-:Y:S01]  /*6af0*/  @!P5 LEA.HI.X R5, R0, c[0x0][0x1cc], R2, 0x1, P0 ;  /* 0x000073000005da11 */ /* 0x000fe200000f0c02 */
[----:B------:R-:W2:Y:S01]  /*6b00*/  @!P1 LDS.128 R8, [R74+0xc100] ;  /* 0x00c100004a089984 */ /* 0x000ea20000000c00 */
[----:B------:R-:W-:Y:S05]  /*6b10*/  @!P1 IADD3 R0, P0, R118, R84, RZ ;  /* 0x0000005476009210 */ /* 0x000fea0007f1e0ff */
[----:B------:R-:W-:Y:S01]  /*6b20*/  @!P1 IMAD.X R3, R90, 0x1, R117, P0 ;  /* 0x000000015a039824 */ /* 0x000fe200000e0675 */
[C---:B------:R-:W-:Y:S04]  /*6b30*/  @!P1 LEA R2, P0, R0.reuse, c[0x0][0x1c8], 0x1 ;  /* 0x0000720000029a11 */ /* 0x040fe800078008ff */
[----:B------:R-:W-:Y:S01]  /*6b40*/  @!P1 LEA.HI.X R3, R0, c[0x0][0x1cc], R3, 0x1, P0 ;  /* 0x0000730000039a11 */ /* 0x000fe200000f0c03 */
[----:B-1----:R1:W-:Y:S04]  /*6b50*/  @!P5 STG.E.128 [R4.64], R12 ;  /* 0x0000000c0400d986 */ /* 0x0023e8000c101d08 */
[----:B--2---:R1:W-:Y:S04]  /*6b60*/  @!P1 STG.E.128 [R2.64], R8 ;  /* 0x0000000802009986 */ /* 0x0043e8000c101d08 */
.L_x_89:
[----:B------:R-:W-:Y:S05]  /*6b70*/  BSYNC B0 ;  /* 0x0000000000007941 */ /* 0x000fea0003800000 */
.L_x_88:
[----:B------:R-:W-:Y:S01]  /*6b80*/  ISETP.GE.AND P0, PT, R168, R6, PT ;  /* 0x00000006a800720c */ /* 0x000fe20003f06270 */
[----:B------:R-:W-:Y:S01]  /*6b90*/  @!UPT UIADD3 URZ, URZ, URZ, URZ ;  /* 0x0000003f3f3ff290 */ /* 0x000fe2000fffe03f */
[----:B------:R-:W-:Y:S11]  /*6ba0*/  BSSY B0, `(.L_x_90) ;  /* 0x0000011000007945 */ /* 0x000ff60003800000 */
[----:B------:R-:W-:-:S05]  /*6bb0*/  @P0 BRA `(.L_x_91) ;  /* 0x000000f000000947 */ /* 0x000fca0003800000 */
[----:B-1----:R-:W1:Y:S01]  /*6bc0*/  @!P5 LDS.128 R12, [R74+0x9100] ;  /* 0x009100004a0cd984 */ /* 0x002e620000000c00 */
[----:B------:R-:W-:Y:S02]  /*6bd0*/  ISETP.GE.AND P1, PT, R94, c[0x0][0x1d4], PT ;  /* 0x000075005e007a0c */ /* 0x000fe40003f26270 */
[----:B------:R-:W-:Y:S05]  /*6be0*/  IADD3 R2, P0, R209, R84, RZ ;  /* 0x00000054d1027210 */ /* 0x000fea0007f1e0ff */
[----:B------:R-:W-:Y:S01]  /*6bf0*/  IMAD.X R0, R183, 0x1, R90, P0 ;  /* 0x00000001b7007824 */ /* 0x000fe200000e065a */
[----:B------:R-:W-:Y:S05]  /*6c00*/  @!P5 IADD3 R3, P0, R114, R2, RZ ;  /* 0x000000027203d210 */ /* 0x000fea0007f1e0ff */
[----:B------:R-:W2:Y:S01]  /*6c10*/  @!P1 LDS.128 R8, [R74+0xd100] ;  /* 0x00d100004a089984 */ /* 0x000ea20000000c00 */
[----:B------:R-:W-:Y:S01]  /*6c20*/  @!P5 IMAD.X R5, R113, 0x1, R0, P0 ;  /* 0x000000017105d824 */ /* 0x000fe200000e0600 */
[C---:B------:R-:W-:Y:S04]  /*6c30*/  @!P5 LEA R4, P0, R3.reuse, c[0x0][0x1c8], 0x1 ;  /* 0x000072000304da11 */ /* 0x040fe800078008ff */
[----:B------:R-:W-:Y:S02]  /*6c40*/  @!P5 LEA.HI.X R5, R3, c[0x0][0x1cc], R5, 0x1, P0 ;  /* 0x000073000305da11 */ /* 0x000fe400000f0c05 */
[----:B------:R-:W-:Y:S05]  /*6c50*/  @!P1 IADD3 R3, P0, R2, R118, RZ ;  /* 0x0000007602039210 */ /* 0x000fea0007f1e0ff */
[----:B------:R-:W-:Y:S01]  /*6c60*/  @!P1 IMAD.X R0, R0, 0x1, R117, P0 ;  /* 0x0000000100009824 */ /* 0x000fe200000e0675 */
[C---:B------:R-:W-:Y:S04]  /*6c70*/  @!P1 LEA R2, P0, R3.reuse, c[0x0][0x1c8], 0x1 ;  /* 0x0000720003029a11 */ /* 0x040fe800078008ff */
[----:B------:R-:W-:Y:S01]  /*6c80*/  @!P1 LEA.HI.X R3, R3, c[0x0][0x1cc], R0, 0x1, P0 ;  /* 0x0000730003039a11 */ /* 0x000fe200000f0c00 */
[----:B-1----:R1:W-:Y:S04]  /*6c90*/  @!P5 STG.E.128 [R4.64], R12 ;  /* 0x0000000c0400d986 */ /* 0x0023e8000c101d08 */
[----:B--2---:R1:W-:Y:S04]  /*6ca0*/  @!P1 STG.E.128 [R2.64], R8 ;  /* 0x0000000802009986 */ /* 0x0043e8000c101d08 */
.L_x_91:
[----:B------:R-:W-:Y:S05]  /*6cb0*/  BSYNC B0 ;  /* 0x0000000000007941 */ /* 0x000fea0003800000 */
.L_x_90:
        /* <DEDUP_REMOVED lines=19> */
.L_x_93:
[----:B------:R-:W-:Y:S05]  /*6df0*/  BSYNC B0 ;  /* 0x0000000000007941 */ /* 0x000fea0003800000 */
.L_x_92:
[----:B------:R-:W-:Y:S11]  /*6e00*/  ISETP.GE.AND P0, PT, R166, R6, PT ;  /* 0x00000006a600720c */ /* 0x000ff60003f06270 */
[----:B------:R-:W-:Y:S02]  /*6e10*/  @!UPT UIADD3 URZ, URZ, URZ, URZ ;  /* 0x0000003f3f3ff290 */ /* 0x000fe4000fffe03f */
        /* <DEDUP_REMOVED lines=16> */
.L_x_79:
[----:B------:R-:W-:Y:S05]  /*6f20*/  BSYNC B2 ;  /* 0x0000000000027941 */ /* 0x000fea0003800000 */
.L_x_56:
[C---:B-12---:R-:W-:Y:S01]  /*6f30*/  IMAD.SHL.U32 R14, R91.reuse, 0x80, RZ ;  /* 0x000000805b0e7824 */ /* 0x046fe200078e00ff */
[----:B------:R-:W-:Y:S01]  /*6f40*/  ISETP.NE.AND P6, PT, R164, RZ, PT ;  /* 0x000000ffa400720c */ /* 0x000fe20003fc5270 */
[----:B------:R-:W-:Y:S01]  /*6f50*/  BSSY B0, `(.L_x_94) ;  /* 0x0000051000007945 */ /* 0x000fe20003800000 */
[----:B------:R-:W-:Y:S01]  /*6f60*/  SHF.L.U64.HI R16, R91, 0x7, R98 ;  /* 0x000000075b107819 */ /* 0x000fe20000010262 */
[----:B-----5:R-:W-:Y:S01]  /*6f70*/  IMAD.IADD R5, R131, 0x1, -R14 ;  /* 0x0000000183057824 */ /* 0x020fe200078e0a0e */
[----:B------:R-:W-:Y:S04]  /*6f80*/  IADD3 R0, P0, R14, R153, RZ ;  /* 0x000000990e007210 */ /* 0x000fe80007f1e0ff */
[C---:B------:R-:W-:Y:S01]  /*6f90*/  ISETP.GE.AND P3, PT, R5.reuse, 0x1, PT ;  /* 0x000000010500780c */ /* 0x040fe20003f66270 */
[----:B------:R-:W-:Y:S01]  /*6fa0*/  IMAD.X R4, R16, 0x1, R163, P0 ;  /* 0x0000000110047824 */ /* 0x000fe200000e06a3 */
[C---:B------:R-:W-:Y:S02]  /*6fb0*/  ISETP.GE.AND P2, PT, R5.reuse, 0x21, PT ;  /* 0x000000210500780c */ /* 0x040fe40003f46270 */
[----:B------:R-:W-:Y:S09]  /*6fc0*/  ISETP.GE.AND P1, PT, R5, 0x41, PT ;  /* 0x000000410500780c */ /* 0x000ff20003f26270 */
[----:B------:R-:W-:Y:S01]  /*6fd0*/  @P3 IMAD R6, R4, c[0x0][0x258], RZ ;  /* 0x0000960004063a24 */ /* 0x000fe200078e02ff */
[----:B------:R-:W-:Y:S01]  /*6fe0*/  @P3 MOV R3, R112 ;  /* 0x0000007000033202 */ /* 0x000fe20000000f00 */
[----:B------:R-:W-:Y:S01]  /*6ff0*/  @P3 IMAD.MOV.U32 R2, RZ, RZ, R102 ;  /* 0x000000ffff023224 */ /* 0x000fe200078e0066 */
[C---:B------:R-:W-:Y:S01]  /*7000*/  @P2 IADD3 R7, P0, R0.reuse, 0x20, RZ ;  /* 0x0000002000072810 */ /* 0x040fe20007f1e0ff */
[C---:B------:R-:W-:Y:S02]  /*7010*/  @P3 IMAD R6, R0.reuse, c[0x0][0x25c], R6 ;  /* 0x0000970000063a24 */ /* 0x040fe400078e0206 */
[C---:B------:R-:W-:Y:S01]  /*7020*/  @P3 IMAD.WIDE.U32 R2, R0.reuse, c[0x0][0x258], R2 ;  /* 0x0000960000023a25 */ /* 0x040fe200078e0002 */
[----:B------:R-:W-:Y:S02]  /*7030*/  @P2 IADD3.X R8, RZ, R4, RZ, P0, !PT ;  /* 0x00000004ff082210 */ /* 0x000fe400007fe4ff */
[----:B------:R-:W-:Y:S01]  /*7040*/  @P1 IADD3 R12, P0, R0, 0x40, RZ ;  /* 0x00000040000c1810 */ /* 0x000fe20007f1e0ff */
[----:B------:R-:W-:Y:S01]  /*7050*/  @P3 IMAD.IADD R6, R3, 0x1, R6 ;  /* 0x0000000103063824 */ /* 0x000fe200078e0206 */
[----:B------:R-:W-:Y:S03]  /*7060*/  @P2 MOV R3, R112 ;  /* 0x0000007000032202 */ /* 0x000fe60000000f00 */
[----:B------:R-:W-:Y:S01]  /*7070*/  @P1 IMAD.X R13, RZ, RZ, R4, P0 ;  /* 0x000000ffff0d1224 */ /* 0x000fe200000e0604 */
[C---:B------:R-:W-:Y:S04]  /*7080*/  @P3 LEA R10, P0, R2.reuse, c[0x0][0x250], 0x1 ;  /* 0x00009400020a3a11 */ /* 0x040fe800078008ff */
[----:B------:R-:W-:Y:S01]  /*7090*/  @P3 LEA.HI.X R11, R2, c[0x0][0x254], R6, 0x1, P0 ;  /* 0x00009500020b3a11 */ /* 0x000fe200000f0c06 */
[----:B------:R-:W-:Y:S02]  /*70a0*/  @P2 IMAD R6, R8, c[0x0][0x258], RZ ;  /* 0x0000960008062a24 */ /* 0x000fe400078e02ff */
[----:B------:R-:W-:Y:S02]  /*70b0*/  @P2 IMAD.MOV.U32 R2, RZ, RZ, R102 ;  /* 0x000000ffff022224 */ /* 0x000fe400078e0066 */
[C---:B------:R-:W-:Y:S02]  /*70c0*/  @P2 IMAD R6, R7.reuse, c[0x0][0x25c], R6 ;  /* 0x0000970007062a24 */ /* 0x040fe400078e0206 */
[----:B------:R-:W-:Y:S04]  /*70d0*/  @P2 IMAD.WIDE.U32 R2, R7, c[0x0][0x258], R2 ;  /* 0x0000960007022a25 */ /* 0x000fe800078e0002 */
[----:B------:R-:W-:Y:S01]  /*70e0*/  @P2 IMAD.IADD R6, R3, 0x1, R6 ;  /* 0x0000000103062824 */ /* 0x000fe200078e0206 */
[C---:B------:R-:W-:Y:S01]  /*70f0*/  @P2 LEA R8, P0, R2.reuse, c[0x0][0x250], 0x1 ;  /* 0x0000940002082a11 */ /* 0x040fe200078008ff */
[----:B------:R-:W-:Y:S03]  /*7100*/  @P1 IMAD.MOV.U32 R3, RZ, RZ, R112 ;  /* 0x000000ffff031224 */ /* 0x000fe600078e0070 */
[----:B------:R-:W-:Y:S02]  /*7110*/  @P2 LEA.HI.X R9, R2, c[0x0][0x254], R6, 0x1, P0 ;  /* 0x0000950002092a11 */ /* 0x000fe400000f0c06 */
[----:B------:R-:W-:Y:S02]  /*7120*/  ISETP.GE.AND P0, PT, R5, 0x61, PT ;  /* 0x000000610500780c */ /* 0x000fe40003f06270 */
[-C--:B------:R-:W-:Y:S05]  /*7130*/  @P1 MOV R2, R102.reuse ;  /* 0x0000006600021202 */ /* 0x080fea0000000f00 */
[----:B------:R-:W-:Y:S06]  /*7140*/  @P1 IMAD.WIDE.U32 R2, R12, c[0x0][0x258], R2 ;  /* 0x000096000c021a25 */ /* 0x000fec00078e0002 */
[----:B------:R-:W-:Y:S01]  /*7150*/  @P0 IADD3 R5, P4, R0, 0x60, RZ ;  /* 0x0000006000050810 */ /* 0x000fe20007f9e0ff */
[----:B------:R-:W-:Y:S04]  /*7160*/  @P1 IMAD R0, R13, c[0x0][0x258], RZ ;  /* 0x000096000d001a24 */ /* 0x000fe800078e02ff */
[----:B------:R-:W-:Y:S02]  /*7170*/  @P1 IMAD R0, R12, c[0x0][0x25c], R0 ;  /* 0x000097000c001a24 */ /* 0x000fe400078e0200 */
[----:B------:R-:W-:Y:S01]  /*7180*/  @P0 IMAD.X R4, RZ, RZ, R4, P4 ;  /* 0x000000ffff040224 */ /* 0x000fe200020e0604 */
[C---:B------:R-:W-:Y:S01]  /*7190*/  @P1 LEA R6, P4, R2.reuse, c[0x0][0x250], 0x1 ;  /* 0x0000940002061a11 */ /* 0x040fe200078808ff */
[----:B------:R-:W-:Y:S02]  /*71a0*/  @P1 IMAD.IADD R0, R3, 0x1, R0 ;  /* 0x0000000103001824 */ /* 0x000fe400078e0200 */
[----:B------:R-:W-:Y:S03]  /*71b0*/  @P0 IMAD.MOV.U32 R3, RZ, RZ, R112 ;  /* 0x000000ffff030224 */ /* 0x000fe600078e0070 */
[----:B------:R-:W-:Y:S01]  /*71c0*/  @P1 LEA.HI.X R7, R2, c[0x0][0x254], R0, 0x1, P4 ;  /* 0x0000950002071a11 */ /* 0x000fe200020f0c00 */
[----:B------:R-:W-:Y:S01]  /*71d0*/  @P0 IMAD R0, R4, c[0x0][0x258], RZ ;  /* 0x0000960004000a24 */ /* 0x000fe200078e02ff */
[----:B------:R-:W-:Y:S03]  /*71e0*/  @P0 MOV R2, R102 ;  /* 0x0000006600020202 */ /* 0x000fe60000000f00 */
[C---:B------:R-:W-:Y:S02]  /*71f0*/  @P0 IMAD R0, R5.reuse, c[0x0][0x25c], R0 ;  /* 0x0000970005000a24 */ /* 0x040fe400078e0200 */
[----:B------:R-:W-:Y:S04]  /*7200*/  @P0 IMAD.WIDE.U32 R2, R5, c[0x0][0x258], R2 ;  /* 0x0000960005020a25 */ /* 0x000fe800078e0002 */
[----:B------:R-:W-:Y:S01]  /*7210*/  @P0 IMAD.IADD R0, R3, 0x1, R0 ;  /* 0x0000000103000824 */ /* 0x000fe200078e0200 */
[C---:B------:R-:W-:Y:S04]  /*7220*/  @P0 LEA R4, P4, R2.reuse, c[0x0][0x250], 0x1 ;  /* 0x0000940002040a11 */ /* 0x040fe800078808ff */
[----:B------:R-:W-:Y:S02]  /*7230*/  @P0 LEA.HI.X R5, R2, c[0x0][0x254], R0, 0x1, P4 ;  /* 0x0000950002050a11 */ /* 0x000fe400020f0c00 */
[----:B------:R-:W-:Y:S02]  /*7240*/  ISETP.NE.AND P4, PT, R147, RZ, PT ;  /* 0x000000ff9300720c */ /* 0x000fe40003f85270 */
[----:B------:R-:W-:Y:S11]  /*7250*/  IADD3 R0, -R14, R126, RZ ;  /* 0x0000007e0e007210 */ /* 0x000ff60007ffe1ff */
[----:B------:R-:W-:Y:S01]  /*7260*/  @!PT LDS RZ, [RZ] ;  /* 0x00000000fffff984 */ /* 0x000fe20000000800 */
[----:B------:R-:W-:Y:S01]  /*7270*/  @!PT LDS RZ, [RZ] ;  /* 0x00000000fffff984 */ /* 0x000fe20000000800 */
[----:B------:R-:W-:Y:S01]  /*7280*/  @!PT LDS RZ, [RZ] ;  /* 0x00000000fffff984 */ /* 0x000fe20000000800 */
[----:B------:R1:W-:Y:S05]  /*7290*/  @P3 LDGSTS.E.BYPASS.LTC128B.128 [R74+0x100], [R10.64], !P4 ;  /* 0x001000000a4a3fae */ /* 0x0003ea000e101d48 */
[----:B------:R1:W-:Y:S05]  /*72a0*/  @P3 LDGSTS.E.BYPASS.LTC128B.128 [R74+0x4100], [R10.64+0x80], !P6 ;  /* 0x041000800a4a3fae */ /* 0x0003ea000f101d48 */
[----:B------:R1:W-:Y:S05]  /*72b0*/  @P2 LDGSTS.E.BYPASS.LTC128B.128 [R74+0x1100], [R8.64], !P4 ;  /* 0x01100000084a2fae */ /* 0x0003ea000e101d48 */
[----:B------:R1:W-:Y:S05]  /*72c0*/  @P2 LDGSTS.E.BYPASS.LTC128B.128 [R74+0x5100], [R8.64+0x80], !P6 ;  /* 0x05100080084a2fae */ /* 0x0003ea000f101d48 */
[----:B------:R2:W-:Y:S05]  /*72d0*/  @P1 LDGSTS.E.BYPASS.LTC128B.128 [R74+0x2100], [R6.64], !P4 ;  /* 0x02100000064a1fae */ /* 0x0005ea000e101d48 */
[----:B------:R2:W-:Y:S05]  /*72e0*/  @P1 LDGSTS.E.BYPASS.LTC128B.128 [R74+0x6100], [R6.64+0x80], !P6 ;  /* 0x06100080064a1fae */ /* 0x0005ea000f101d48 */
[----:B------:R1:W-:Y:S05]  /*72f0*/  @P0 LDGSTS.E.BYPASS.LTC128B.128 [R74+0x3100], [R4.64], !P4 ;  /* 0x03100000044a0fae */ /* 0x0003ea000e101d48 */
[----:B------:R1:W-:Y:S05]  /*7300*/  @P0 LDGSTS.E.BYPASS.LTC128B.128 [R74+0x7100], [R4.64+0x80], !P6 ;  /* 0x07100080044a0fae */ /* 0x0003ea000f101d48 */
[----:B------:R-:W0:Y:S01]  /*7310*/  LDGDEPBAR ;  /* 0x00000000000079af */ /* 0x000e220000000000 */
[----:B--2---:R-:W-:Y:S02]  /*7320*/  IMNMX R7, R0, 0x80, PT ;  /* 0x0000008000077817 */ /* 0x004fe40003800200 */
[----:B------:R-:W-:Y:S02]  /*7330*/  IADD3 R6, P0, R14, R161, RZ ;  /* 0x000000a10e067210 */ /* 0x000fe40007f1e0ff */
[----:B------:R-:W-:Y:S03]  /*7340*/  ISETP.GE.AND P1, PT, R96, R7, PT ;  /* 0x000000076000720c */ /* 0x000fe60003f26270 */
[----:B------:R-:W-:Y:S01]  /*7350*/  IMAD.X R16, R16, 0x1, R160, P0 ;  /* 0x0000000110107824 */ /* 0x000fe200000e06a0 */
[----:B------:R-:W-:Y:S04]  /*7360*/  DEPBAR.LE SB0, 0x0 ;  /* 0x000080000000791a */ /* 0x000fe80000000000 */
[----:B------:R-:W-:Y:S06]  /*7370*/  BAR.SYNC.DEFER_BLOCKING 0x0 ;  /* 0x0000000000007b1d */ /* 0x000fec0000010000 */
[----:B------:R-:W-:-:S05]  /*7380*/  @P1 BRA `(.L_x_95) ;  /* 0x000000d000001947 */ /* 0x000fca0003800000 */
[----:B-1----:R-:W1:Y:S01]  /*7390*/  @!P5 LDS.128 R12, [R74+0x100] ;  /* 0x000100004a0cd984 */ /* 0x002e620000000c00 */
[----:B------:R-:W-:Y:S01]  /*73a0*/  ISETP.GE.AND P0, PT, R94, c[0x0][0x1d4], PT ;  /* 0x000075005e007a0c */ /* 0x000fe20003f06270 */
[----:B------:R-:W-:Y:S01]  /*73b0*/  IMAD R0, R16, c[0x0][0x208], RZ ;  /* 0x0000820010007a24 */ /* 0x000fe200078e02ff */
[----:B------:R-:W-:Y:S02]  /*73c0*/  MOV R4, R100 ;  /* 0x0000006400047202 */ /* 0x000fe40000000f00 */
[----:B------:R-:W-:Y:S01]  /*73d0*/  MOV R5, R99 ;  /* 0x0000006300057202 */ /* 0x000fe20000000f00 */
[C---:B------:R-:W-:Y:S04]  /*73e0*/  IMAD R0, R6.reuse, c[0x0][0x20c], R0 ;  /* 0x0000830006007a24 */ /* 0x040fe800078e0200 */
[----:B------:R-:W-:Y:S04]  /*73f0*/  IMAD.WIDE.U32 R4, R6, c[0x0][0x208], R4 ;  /* 0x0000820006047a25 */ /* 0x000fe800078e0004 */
[----:B------:R-:W2:Y:S01]  /*7400*/  @!P0 LDS.128 R8, [R74+0x4100] ;  /* 0x004100004a088984 */ /* 0x000ea20000000c00 */
[C---:B------:R-:W-:Y:S02]  /*7410*/  LEA R2, P1, R4.reuse, c[0x0][0x1f8], 0x1 ;  /* 0x00007e0004027a11 */ /* 0x040fe400078208ff */
[----:B------:R-:W-:Y:S04]  /*7420*/  IADD3 R0, R5, R0, RZ ;  /* 0x0000000005007210 */ /* 0x000fe80007ffe0ff */
[----:B------:R-:W-:Y:S05]  /*7430*/  LEA.HI.X R3, R4, c[0x0][0x1fc], R0, 0x1, P1 ;  /* 0x00007f0004037a11 */ /* 0x000fea00008f0c00 */
[----:B-1----:R1:W-:Y:S04]  /*7440*/  @!P5 STG.E.128 [R2.64], R12 ;  /* 0x0000000c0200d986 */ /* 0x0023e8000c101d08 */
[----:B--2---:R1:W-:Y:S02]  /*7450*/  @!P0 STG.E.128 [R2.64+0x80], R8 ;  /* 0x0000800802008986 */ /* 0x0043e4000c101d08 */
.L_x_95:
[----:B-1----:R-:W-:Y:S05]  /*7460*/  BSYNC B0 ;  /* 0x0000000000007941 */ /* 0x002fea0003800000 */
.L_x_94:
[----:B------:R-:W-:Y:S01]  /*7470*/  ISETP.GE.AND P0, PT, R168, R7, PT ;  /* 0x00000007a800720c */ /* 0x000fe20003f06270 */
[----:B------:R-:W-:Y:S01]  /*7480*/  @!UPT UIADD3 URZ, URZ, URZ, URZ ;  /* 0x0000003f3f3ff290 */ /* 0x000fe2000fffe03f */
[----:B------:R-:W-:Y:S11]  /*7490*/  BSSY B0, `(.L_x_96) ;  /* 0x0000011000007945 */ /* 0x000ff60003800000 */
[----:B------:R-:W-:-:S05]  /*74a0*/  @P0 BRA `(.L_x_97) ;  /* 0x000000f000000947 */ /* 0x000fca0003800000 */
[----:B------:R-:W1:Y:S01]  /*74b0*/  @!P5 LDS.128 R12, [R74+0x1100] ;  /* 0x001100004a0cd984 */ /* 0x000e620000000c00 */
[----:B------:R-:W-:Y:S01]  /*74c0*/  ISETP.GE.AND P1, PT, R94, c[0x0][0x1d4], PT ;  /* 0x000075005e007a0c */ /* 0x000fe20003f26270 */
[----:B------:R-:W-:Y:S01]  /*74d0*/  IMAD.MOV.U32 R4, RZ, RZ, R100 ;  /* 0x000000ffff047224 */ /* 0x000fe200078e0064 */
[----:B------:R-:W-:Y:S02]  /*74e0*/  IADD3 R0, P0, R6, 0x20, RZ ;  /* 0x0000002006007810 */ /* 0x000fe40007f1e0ff */
[----:B------:R-:W-:Y:S03]  /*74f0*/  MOV R5, R99 ;  /* 0x0000006300057202 */ /* 0x000fe60000000f00 */
[----:B------:R-:W-:Y:S02]  /*7500*/  IMAD.X R2, RZ, RZ, R16, P0 ;  /* 0x000000ffff027224 */ /* 0x000fe400000e0610 */
[----:B------:R-:W-:Y:S04]  /*7510*/  IMAD.WIDE.U32 R4, R0, c[0x0][0x208], R4 ;  /* 0x0000820000047a25 */ /* 0x000fe800078e0004 */
[----:B------:R-:W2:Y:S01]  /*7520*/  @!P1 LDS.128 R8, [R74+0x5100] ;  /* 0x005100004a089984 */ /* 0x000ea20000000c00 */
[----:B------:R-:W-:Y:S04]  /*7530*/  IMAD R2, R2, c[0x0][0x208], RZ ;  /* 0x0000820002027a24 */ /* 0x000fe800078e02ff */
[----:B------:R-:W-:Y:S01]  /*7540*/  IMAD R0, R0, c[0x0][0x20c], R2 ;  /* 0x0000830000007a24 */ /* 0x000fe200078e0202 */
[C---:B------:R-:W-:Y:S04]  /*7550*/  LEA R2, P0, R4.reuse, c[0x0][0x1f8], 0x1 ;  /* 0x00007e0004027a11 */ /* 0x040fe800078008ff */
[----:B------:R-:W-:Y:S04]  /*7560*/  IADD3 R0, R5, R0, RZ ;  /* 0x0000000005007210 */ /* 0x000fe80007ffe0ff */
[----:B------:R-:W-:Y:S05]  /*7570*/  LEA.HI.X R3, R4, c[0x0][0x1fc], R0, 0x1, P0 ;  /* 0x00007f0004037a11 */ /* 0x000fea00000f0c00 */
[----:B-1----:R1:W-:Y:S04]  /*7580*/  @!P5 STG.E.128 [R2.64], R12 ;  /* 0x0000000c0200d986 */ /* 0x0023e8000c101d08 */
[----:B--2---:R1:W-:Y:S02]  /*7590*/  @!P1 STG.E.128 [R2.64+0x80], R8 ;  /* 0x0000800802009986 */ /* 0x0043e4000c101d08 */
.L_x_97:
[----:B------:R-:W-:Y:S05]  /*75a0*/  BSYNC B0 ;  /* 0x0000000000007941 */ /* 0x000fea0003800000 */
.L_x_96:
[----:B------:R-:W-:Y:S01]  /*75b0*/  ISETP.GE.AND P0, PT, R167, R7, PT ;  /* 0x00000007a700720c */ /* 0x000fe20003f06270 */
[----:B------:R-:W-:Y:S01]  /*75c0*/  @!UPT UIADD3 URZ, URZ, URZ, URZ ;  /* 0x0000003f3f3ff290 */ /* 0x000fe2000fffe03f */
[----:B------:R-:W-:Y:S11]  /*75d0*/  BSSY B0, `(.L_x_98) ;  /* 0x0000011000007945 */ /* 0x000ff60003800000 */
[----:B------:R-:W-:-:S05]  /*75e0*/  @P0 BRA `(.L_x_99) ;  /* 0x000000f000000947 */ /* 0x000fca0003800000 */
[----:B-1----:R-:W1:Y:S01]  /*75f0*/  @!P5 LDS.128 R12, [R74+0x2100] ;  /* 0x002100004a0cd984 */ /* 0x002e620000000c00 */
        /* <DEDUP_REMOVED lines=14> */
.L_x_99:
[----:B------:R-:W-:Y:S05]  /*76e0*/  BSYNC B0 ;  /* 0x0000000000007941 */ /* 0x000fea0003800000 */
.L_x_98:
        /* <DEDUP_REMOVED lines=19> */
.L_x_101:
[----:B------:R-:W-:Y:S05]  /*7820*/  BSYNC B0 ;  /* 0x0000000000007941 */ /* 0x000fea0003800000 */
.L_x_100:
[C---:B------:R-:W-:Y:S02]  /*7830*/  ISETP.GT.AND P0, PT, R91.reuse, R157, PT ;  /* 0x0000009d5b00720c */ /* 0x040fe40003f04270 */
[----:B------:R-:W-:Y:S11]  /*7840*/  IADD3 R91, R91, -0x1, RZ ;  /* 0xffffffff5b5b7810 */ /* 0x000ff60007ffe0ff */
[----:B-1----:R-:W-:Y:S01]  /*7850*/  @P0 SHF.R.S32.HI R2, RZ, 0x1f, R91 ;  /* 0x0000001fff020819 */ /* 0x002fe2000001145b */
[----:B------:R-:W-:Y:S02]  /*7860*/  @P0 IMAD R0, R200, R91, RZ ;  /* 0x0000005bc8000224 */ /* 0x000fe400078e02ff */
[----:B------:R-:W-:Y:S02]  /*7870*/  @P0 IMAD.MOV.U32 R4, RZ, RZ, R136 ;  /* 0x000000ffff040224 */ /* 0x000fe400078e0088 */
[----:B------:R-:W-:Y:S02]  /*7880*/  @P0 IMAD.MOV.U32 R5, RZ, RZ, R133 ;  /* 0x000000ffff050224 */ /* 0x000fe400078e0085 */
[-C--:B------:R-:W-:Y:S02]  /*7890*/  @P0 IMAD R0, R2, R208.reuse, R0 ;  /* 0x000000d002000224 */ /* 0x080fe400078e0200 */
[----:B------:R-:W-:Y:S04]  /*78a0*/  @P0 IMAD.WIDE.U32 R4, R91, R208, R4 ;  /* 0x000000d05b040225 */ /* 0x000fe800078e0004 */
[----:B------:R-:W-:Y:S01]  /*78b0*/  @P0 IMAD.IADD R0, R5, 0x1, R0 ;  /* 0x0000000105000824 */ /* 0x000fe200078e0200 */
[C---:B------:R-:W-:Y:S04]  /*78c0*/  @P0 LEA R2, P1, R4.reuse, c[0x0][0x220], 0x1 ;  /* 0x0000880004020a11 */ /* 0x040fe800078208ff */
[----:B------:R-:W-:Y:S02]  /*78d0*/  @P0 LEA.HI.X R3, R4, c[0x0][0x224], R0, 0x1, P1 ;  /* 0x0000890004030a11 */ /* 0x000fe400008f0c00 */
[----:B------:R-:W-:Y:S03]  /*78e0*/  @P0 IADD3 R12, P2, P1, R173, 0x80, R2 ;  /* 0x00000080ad0c0810 */ /* 0x000fe6000795e002 */
[----:B------:R-:W-:Y:S01]  /*78f0*/  @!PT LDS RZ, [RZ] ;  /* 0x00000000fffff984 */ /* 0x000fe20000000800 */
[----:B------:R-:W-:Y:S01]  /*7900*/  @!PT LDS RZ, [RZ] ;  /* 0x00000000fffff984 */ /* 0x000fe20000000800 */
[----:B------:R-:W-:Y:S01]  /*7910*/  @!PT LDS RZ, [RZ] ;  /* 0x00000000fffff984 */ /* 0x000fe20000000800 */
[----:B------:R1:W-:Y:S01]  /*7920*/  @P0 LDGSTS.E.BYPASS.LTC128B.128 [R74+0x8100], [R2.64], !P4 ;  /* 0x08100000024a0fae */ /* 0x0003e2000e101d48 */
[----:B------:R-:W-:Y:S02]  /*7930*/  @P0 IADD3.X R13, R169, RZ, R3, P2, P1 ;  /* 0x000000ffa90d0210 */ /* 0x000fe400017e2403 */
[-C--:B------:R-:W-:Y:S01]  /*7940*/  @P0 IADD3 R6, P1, R2, R173.reuse, RZ ;  /* 0x000000ad02060210 */ /* 0x080fe20007f3e0ff */
[----:B------:R1:W-:Y:S04]  /*7950*/  @P0 LDGSTS.E.BYPASS.LTC128B.128 [R74+0xc100], [R2.64+0x80], !P6 ;  /* 0x0c100080024a0fae */ /* 0x0003e8000f101d48 */
[--C-:B------:R-:W-:Y:S01]  /*7960*/  @P0 IMAD.X R7, R3, 0x1, R169.reuse, P1 ;  /* 0x0000000103070824 */ /* 0x100fe200008e06a9 */
[CC--:B------:R-:W-:Y:S04]  /*7970*/  @P0 IADD3 R4, P1, R6.reuse, R173.reuse, RZ ;  /* 0x000000ad06040210 */ /* 0x0c0fe80007f3e0ff */
[----:B------:R2:W-:Y:S01]  /*7980*/  @P0 LDGSTS.E.BYPASS.LTC128B.128 [R74+0x9100], [R6.64], !P4 ;  /* 0x09100000064a0fae */ /* 0x0005e2000e101d48 */
[C---:B------:R-:W-:Y:S01]  /*7990*/  @P0 IMAD.X R5, R7.reuse, 0x1, R169, P1 ;  /* 0x0000000107050824 */ /* 0x040fe200008e06a9 */
[-C--:B------:R-:W-:Y:S02]  /*79a0*/  @P0 IADD3 R10, P1, R6, R130.reuse, RZ ;  /* 0x00000082060a0210 */ /* 0x080fe40007f3e0ff */
[----:B------:R2:W-:Y:S03]  /*79b0*/  @P0 LDGSTS.E.BYPASS.LTC128B.128 [R74+0xd100], [R12.64], !P6 ;  /* 0x0d1000000c4a0fae */ /* 0x0005e6000f101d48 */
[----:B------:R-:W-:Y:S01]  /*79c0*/  @P0 IMAD.X R11, R7, 0x1, R127, P1 ;  /* 0x00000001070b0824 */ /* 0x000fe200008e067f */
[----:B------:R2:W-:Y:S01]  /*79d0*/  @P0 LDGSTS.E.BYPASS.LTC128B.128 [R74+0xa100], [R4.64], !P4 ;  /* 0x0a100000044a0fae */ /* 0x0005e2000e101d48 */
[C---:B------:R-:W-:Y:S03]  /*79e0*/  @P0 IADD3 R8, P1, R4.reuse, R173, RZ ;  /* 0x000000ad04080210 */ /* 0x040fe60007f3e0ff */
[----:B------:R2:W-:Y:S02]  /*79f0*/  @P0 LDGSTS.E.BYPASS.LTC128B.128 [R74+0xe100], [R10.64], !P6 ;  /* 0x0e1000000a4a0fae */ /* 0x0005e4000f101d48 */
[C---:B------:R-:W-:Y:S01]  /*7a00*/  @P0 IMAD.X R9, R5.reuse, 0x1, R169, P1 ;  /* 0x0000000105090824 */ /* 0x040fe200008e06a9 */
[----:B-1----:R-:W-:Y:S04]  /*7a10*/  @P0 IADD3 R2, P1, R4, R130, RZ ;  /* 0x0000008204020210 */ /* 0x002fe80007f3e0ff */
[----:B------:R2:W-:Y:S01]  /*7a20*/  @P0 LDGSTS.E.BYPASS.LTC128B.128 [R74+0xb100], [R8.64], !P4 ;  /* 0x0b100000084a0fae */ /* 0x0005e2000e101d48 */
[----:B------:R-:W-:Y:S05]  /*7a30*/  @P0 IMAD.X R3, R5, 0x1, R127, P1 ;  /* 0x0000000105030824 */ /* 0x000fea00008e067f */
[----:B------:R2:W-:Y:S04]  /*7a40*/  @P0 LDGSTS.E.BYPASS.LTC128B.128 [R74+0xf100], [R2.64], !P6 ;  /* 0x0f100000024a0fae */ /* 0x0005e8000f101d48 */
[----:B------:R-:W0:Y:S01]  /*7a50*/  LDGDEPBAR ;  /* 0x00000000000079af */ /* 0x000e220000000000 */
[----:B------:R-:W-:-:S05]  /*7a60*/  @P0 BRA `(.L_x_102) ;  /* 0xffffa1e000000947 */ /* 0x000fca000383ffff */
[----:B------:R-:W-:Y:S06]  /*7a70*/  BAR.SYNC.DEFER_BLOCKING 0x0 ;  /* 0x0000000000007b1d */ /* 0x000fec0000010000 */
.L_x_55:
[----:B-1----:R-:W-:Y:S01]  /*7a80*/  ISETP.GE.AND P0, PT, R195, 0x1, PT ;  /* 0x00000001c300780c */ /* 0x002fe20003f06270 */
[----:B------:R-:W-:Y:S01]  /*7a90*/  IMAD.IADD R19, R181, 0x1, R180 ;  /* 0x00000001b5137824 */ /* 0x000fe200078e02b4 */
[----:B------:R-:W-:Y:S01]  /*7aa0*/  PLOP3.LUT P2, PT, PT, PT, PT, 0x80, 0x0 ;  /* 0x000000000000781c */ /* 0x000fe20003f4f070 */
[----:B--2---:R-:W-:Y:S01]  /*7ab0*/  CS2R R10, SRZ ;  /* 0x00000000000a7805 */ /* 0x004fe2000001ff00 */
[----:B------:R-:W-:Y:S01]  /*7ac0*/  MOV R134, RZ ;  /* 0x000000ff00867202 */ /* 0x000fe20000000f00 */
[----:B------:R-:W-:Y:S01]  /*7ad0*/  CS2R R14, SRZ ;  /* 0x00000000000e7805 */ /* 0x000fe2000001ff00 */
[----:B------:R-:W-:Y:S01]  /*7ae0*/  IMAD.MOV.U32 R132, RZ, RZ, RZ ;  /* 0x000000ffff847224 */ /* 0x000fe200078e00ff */
        /* <DEDUP_REMOVED lines=10> */
[----:B------:R-:W-:Y:S01]  /*7b90*/  IMAD.MOV.U32 R18, RZ, RZ, RZ ;  /* 0x000000ffff127224 */ /* 0x000fe200078e00ff */
[----:B------:R-:W-:Y:S01]  /*7ba0*/  MOV R116, RZ ;  /* 0x000000ff00747202 */ /* 0x000fe20000000f00 */
[----:B------:R-:W-:Y:S01]  /*7bb0*/  CS2R R114, SRZ ;  /* 0x0000000000727805 */ /* 0x000fe2000001ff00 */
[----:B------:R-:W-:Y:S01]  /*7bc0*/  CS2R R20, SRZ ;  /* 0x0000000000147805 */ /* 0x000fe2000001ff00 */
[----:B------:R-:W-:Y:S01]  /*7bd0*/  IMAD.MOV.U32 R112, RZ, RZ, RZ ;  /* 0x000000ffff707224 */ /* 0x000fe200078e00ff */
[----:B------:R-:W-:Y:S01]  /*7be0*/  CS2R R110, SRZ ;  /* 0x00000000006e7805 */ /* 0x000fe2000001ff00 */
[----:B------:R-:W-:Y:S01]  /*7bf0*/  MOV R108, RZ ;  /* 0x000000ff006c7202 */ /* 0x000fe20000000f00 */
[----:B------:R-:W-:Y:S01]  /*7c00*/  CS2R R106, SRZ ;  /* 0x00000000006a7805 */ /* 0x000fe2000001ff00 */
        /* <DEDUP_REMOVED lines=17> */
[----:B------:R-:W-:Y:S01]  /*7d20*/  MOV R76, RZ ;  /* 0x000000ff004c7202 */ /* 0x000fe20000000f00 */
[----:B------:R-:W-:Y:S01]  /*7d30*/  CS2R R74, SRZ ;  /* 0x00000000004a7805 */ /* 0x000fe2000001ff00 */
[----:B------:R-:W-:Y:S01]  /*7d40*/  IMAD.MOV.U32 R72, RZ, RZ, RZ ;  /* 0x000000ffff487224 */ /* 0x000fe200078e00ff */
[----:B------:R-:W-:Y:S01]  /*7d50*/  CS2R R30, SRZ ;  /* 0x00000000001e7805 */ /* 0x000fe2000001ff00 */
[----:B------:R-:W-:Y:S05]  /*7d60*/  @!P0 BRA `(.L_x_103) ;  /* 0x0000d15000008947 */ /* 0x000fea0003800000 */
[----:B------:R-:W2:Y:S01]  /*7d70*/  LDL R32, [R1+0x44] ;  /* 0x0000440001207983 */ /* 0x000ea20000100800 */
[----:B------:R-:W-:-:S03]  /*7d80*/  ISETP.NE.U32.AND P0, PT, RZ, c[0x0][0x340], PT ;  /* 0x0000d000ff007a0c */ /* 0x000fc60003f05070 */
[----:B------:R-:W3:Y:S01]  /*7d90*/  LDL R157, [R1] ;  /* 0x00000000019d7983 */ /* 0x000ee20000100800 */
[----:B------:R-:W-:-:S13]  /*7da0*/  ISETP.NE.AND.EX P3, PT, RZ, c[0x0][0x344], PT, P0 ;  /* 0x0000d100ff007a0c */ /* 0x000fda0003f65300 */
[----:B------:R-:W-:Y:S01]  /*7db0*/  @P3 IMAD.MOV.U32 R2, RZ, RZ, 0x4 ;  /* 0x00000004ff023424 */ /* 0x000fe200078e00ff */
[----:B------:R-:W-:Y:S01]  /*7dc0*/  SHF.R.S32.HI R0, RZ, 0x1f, R172 ;  /* 0x0000001fff007819 */ /* 0x000fe200000114ac */
[----:B------:R-:W1:Y:S01]  /*7dd0*/  S2R R29, SR_CTAID.Y ;  /* 0x00000000001d7919 */ /* 0x000e620000002600 */
[----:B------:R-:W-:-:S03]  /*7de0*/  SHF.R.S32.HI R149, RZ, 0x1f, R212 ;  /* 0x0000001fff957819 */ /* 0x000fc600000114d4 */
[----:B------:R-:W-:Y:S01]  /*7df0*/  IMAD R0, R0, c[0x0][0x178], RZ ;  /* 0x00005e0000007a24 */ /* 0x000fe200078e02ff */
[----:B------:R-:W-:-:S03]  /*7e00*/  LEA.HI R4, R149, R212, RZ, 0x3 ;  /* 0x000000d495047211 */ /* 0x000fc600078f18ff */
[----:B------:R-:W-:Y:S02]  /*7e10*/  IMAD R0, R172, c[0x0][0x17c], R0 ;  /* 0x00005f00ac007a24 */ /* 0x000fe400078e0200 */
[----:B------:R-:W-:Y:S01]  /*7e20*/  IMAD.MOV.U32 R5, RZ, RZ, c[0x0][0x2c4] ;  /* 0x0000b100ff057624 */ /* 0x000fe200078e00ff */
[----:B------:R-:W-:-:S04]  /*7e30*/  SHF.R.S32.HI R45, RZ, 0x3, R4 ;  /* 0x00000003ff2d7819 */ /* 0x000fc80000011404 */
[----:B------:R-:W-:Y:S02]  /*7e40*/  ISETP.NE.AND P1, PT, R5, 0x1, PT ;  /* 0x000000010500780c */ /* 0x000fe40003f25270 */
[----:B------:R-:W-:-:S04]  /*7e50*/  ISETP.NE.U32.AND P0, PT, RZ, c[0x0][0x348], PT ;  /* 0x0000d200ff007a0c */ /* 0x000fc80003f05070 */
[----:B------:R-:W-:Y:S01]  /*7e60*/  ISETP.NE.AND.EX P0, PT, RZ, c[0x0][0x34c], PT, P0 ;  /* 0x0000d300ff007a0c */ /* 0x000fe20003f05300 */
[----:B--2---:R-:W-:-:S05]  /*7e70*/  @P3 IMAD.WIDE R2, R32, R2, c[0x0][0x340] ;  /* 0x0000d00020023625 */ /* 0x004fca00078e0202 */
[----:B------:R2:W4:Y:S01]  /*7e80*/  @P3 LDG.E R12, [R2.64] ;  /* 0x00000008020c3981 */ /* 0x000522000c1e1900 */
[----:B------:R-:W-:Y:S01]  /*7e90*/  SHF.R.S32.HI R11, RZ, 0x1f, R32 ;  /* 0x0000001fff0b7819 */ /* 0x000fe20000011420 */
[----:B------:R-:W-:-:S03]  /*7ea0*/  IMAD R26, R182, c[0x0][0x2c4], RZ ;  /* 0x0000b100b61a7a24 */ /* 0x000fc600078e02ff */
[----:B------:R-:W-:-:S05]  /*7eb0*/  SEL R6, R11, RZ, !P0 ;  /* 0x000000ff0b067207 */ /* 0x000fca0004000000 */
[----:B------:R-:W-:Y:S02]  /*7ec0*/  IMAD R6, R6, c[0x0][0x1c0], RZ ;  /* 0x0000700006067a24 */ /* 0x000fe400078e02ff */
[----:B--2---:R-:W-:-:S04]  /*7ed0*/  IMAD.WIDE.U32 R2, R172, c[0x0][0x178], RZ ;  /* 0x00005e00ac027a25 */ /* 0x004fc800078e00ff */
[----:B------:R-:W-:Y:S01]  /*7ee0*/  IMAD.IADD R3, R3, 0x1, R0 ;  /* 0x0000000103037824 */ /* 0x000fe200078e0200 */
[----:B------:R-:W-:Y:S02]  /*7ef0*/  LOP3.LUT R0, R4, 0xfffffff8, RZ, 0xc0, !PT ;  /* 0xfffffff804007812 */ /* 0x000fe400078ec0ff */
[----:B------:R-:W-:Y:S01]  /*7f00*/  SEL R4, R32, RZ, !P0 ;  /* 0x000000ff20047207 */ /* 0x000fe20004000000 */
[----:B-1----:R-:W-:-:S04]  /*7f10*/  IMAD.WIDE.U32 R2, R29, c[0x0][0x1b8], R2 ;  /* 0x00006e001d027a25 */ /* 0x002fc800078e0002 */
[----:B------:R-:W-:Y:S02]  /*7f20*/  IMAD.IADD R64, R212, 0x1, -R0 ;  /* 0x00000001d4407824 */ /* 0x000fe400078e0a00 */
[----:B------:R-:W-:Y:S02]  /*7f30*/  IMAD R0, R214, c[0x0][0x1b8], RZ ;  /* 0x00006e00d6007a24 */ /* 0x000fe400078e02ff */
[----:B------:R-:W-:Y:S02]  /*7f40*/  IMAD R5, R64, 0x20, R45 ;  /* 0x0000002040057824 */ /* 0x000fe400078e022d */
[----:B------:R-:W-:Y:S02]  /*7f50*/  IMAD R0, R29, c[0x0][0x1bc], R0 ;  /* 0x00006f001d007a24 */ /* 0x000fe400078e0200 */
[----:B------:R-:W-:Y:S02]  /*7f60*/  IMAD R5, R211, 0x80, R5 ;  /* 0x00000080d3057824 */ /* 0x000fe400078e0205 */
[----:B------:R-:W-:-:S02]  /*7f70*/  IMAD.IADD R3, R3, 0x1, R0 ;  /* 0x0000000103037824 */ /* 0x000fc400078e0200 */
[----:B------:R-:W-:-:S04]  /*7f80*/  @P1 IMAD.HI.U32 R7, R5, c[0x0][0x2c8], RZ ;  /* 0x0000b20005071a27 */ /* 0x000fc800078e00ff */
[----:B------:R-:W-:Y:S01]  /*7f90*/  IMAD.MOV.U32 R0, RZ, RZ, R5 ;  /* 0x000000ffff007224 */ /* 0x000fe200078e0005 */
[----:B------:R-:W-:Y:S01]  /*7fa0*/  @P1 SHF.R.U32.HI R0, RZ, c[0x0][0x2cc], R7 ;  /* 0x0000b300ff001a19 */ /* 0x000fe20000011607 */
[C---:B------:R-:W-:Y:S02]  /*7fb0*/  IMAD R6, R4.reuse, c[0x0][0x1c4], R6 ;  /* 0x0000710004067a24 */ /* 0x040fe400078e0206 */
[----:B------:R-:W-:Y:S01]  /*7fc0*/  IMAD.WIDE.U32 R2, R4, c[0x0][0x1c0], R2 ;  /* 0x0000700004027a25 */ /* 0x000fe200078e0002 */
[----:B------:R-:W-:-:S03]  /*7fd0*/  SHF.R.S32.HI R7, RZ, 0x1f, R0 ;  /* 0x0000001fff077819 */ /* 0x000fc60000011400 */
[----:B------:R-:W-:Y:S02]  /*7fe0*/  IMAD.MOV R4, RZ, RZ, -R0 ;  /* 0x000000ffff047224 */ /* 0x000fe400078e0a00 */
[----:B------:R-:W-:Y:S02]  /*7ff0*/  IMAD.IADD R3, R3, 0x1, R6 ;  /* 0x0000000103037824 */ /* 0x000fe400078e0206 */
[----:B------:R-:W-:Y:S02]  /*8000*/  IMAD R4, R4, c[0x0][0x2c4], R5 ;  /* 0x0000b10004047a24 */ /* 0x000fe400078e0205 */
[----:B------:R-:W-:Y:S02]  /*8010*/  IMAD R5, R7, c[0x0][0x1b0], RZ ;  /* 0x00006c0007057a24 */ /* 0x000fe400078e02ff */
[----:B------:R-:W-:-:S04]  /*8020*/  IMAD.WIDE.U32 R2, R0, c[0x0][0x1b0], R2 ;  /* 0x00006c0000027a25 */ /* 0x000fc800078e0002 */
[----:B------:R-:W-:Y:S01]  /*8030*/  IMAD R6, R0, c[0x0][0x1b4], R5 ;  /* 0x00006d0000067a24 */ /* 0x000fe200078e0205 */
[----:B------:R-:W-:Y:S01]  /*8040*/  SHF.R.S32.HI R5, RZ, 0x1f, R4 ;  /* 0x0000001fff057819 */ /* 0x000fe20000011404 */
[----:B------:R-:W-:Y:S02]  /*8050*/  IMAD.SHL.U32 R22, R64, 0x8, RZ ;  /* 0x0000000840167824 */ /* 0x000fe400078e00ff */
[----:B------:R-:W-:Y:S02]  /*8060*/  IMAD.IADD R3, R3, 0x1, R6 ;  /* 0x0000000103037824 */ /* 0x000fe400078e0206 */
[----:B------:R-:W-:Y:S01]  /*8070*/  IMAD R0, R5, c[0x0][0x1a8], RZ ;  /* 0x00006a0005007a24 */ /* 0x000fe200078e02ff */
[----:B------:R-:W-:Y:S01]  /*8080*/  IADD3 R21, R22, 0x40, RZ ;  /* 0x0000004016157810 */ /* 0x000fe20007ffe0ff */
[----:B------:R-:W-:Y:S01]  /*8090*/  IMAD R6, R211, 0x80, R45 ;  /* 0x00000080d3067824 */ /* 0x000fe200078e022d */
[----:B------:R-:W-:Y:S01]  /*80a0*/  SHF.R.S32.HI R23, RZ, 0x1f, R22 ;  /* 0x0000001fff177819 */ /* 0x000fe20000011416 */
[----:B------:R-:W-:-:S02]  /*80b0*/  IMAD R0, R4, c[0x0][0x1ac], R0 ;  /* 0x00006b0004007a24 */ /* 0x000fc400078e0200 */
[----:B------:R-:W-:Y:S01]  /*80c0*/  IMAD.WIDE.U32 R2, R4, c[0x0][0x1a8], R2 ;  /* 0x00006a0004027a25 */ /* 0x000fe200078e0002 */
[C---:B------:R-:W-:Y:S02]  /*80d0*/  ISETP.GE.AND P5, PT, R6.reuse, R26, PT ;  /* 0x0000001a0600720c */ /* 0x040fe40003fa6270 */
[----:B------:R-:W-:Y:S01]  /*80e0*/  IADD3 R9, R6, 0x20, RZ ;  /* 0x0000002006097810 */ /* 0x000fe20007ffe0ff */
[----:B------:R-:W-:Y:S01]  /*80f0*/  IMAD.IADD R0, R3, 0x1, R0 ;  /* 0x0000000103007824 */ /* 0x000fe200078e0200 */
[----:B------:R-:W-:Y:S01]  /*8100*/  BAR.SYNC.DEFER_BLOCKING 0x0 ;  /* 0x0000000000007b1d */ /* 0x000fe20000010000 */
[C---:B------:R-:W-:Y:S02]  /*8110*/  LEA R15, P0, R2.reuse, c[0x0][0x160], 0x1 ;  /* 0x00005800020f7a11 */ /* 0x040fe400078008ff */
[----:B------:R-:W-:Y:S02]  /*8120*/  SHF.R.S32.HI R3, RZ, 0x1f, R19 ;  /* 0x0000001fff037819 */ /* 0x000fe40000011413 */
[----:B------:R-:W-:Y:S01]  /*8130*/  IADD3 R19, P1, R45, R19, RZ ;  /* 0x000000132d137210 */ /* 0x000fe20007f3e0ff */
[----:B------:R-:W-:Y:S01]  /*8140*/  SHFL.IDX PT, R4, R15, RZ, 0x181f ;  /* 0x00181fff0f047589 */ /* 0x000fe200000e0000 */
[----:B------:R-:W-:-:S02]  /*8150*/  LEA.HI.X R18, R2, c[0x0][0x164], R0, 0x1, P0 ;  /* 0x0000590002127a11 */ /* 0x000fc400000f0c00 */
[----:B------:R-:W-:Y:S02]  /*8160*/  LEA.HI.X.SX32 R20, R45, R3, 0x1, P1 ;  /* 0x000000032d147211 */ /* 0x000fe400008f0eff */
[C---:B------:R-:W-:Y:S01]  /*8170*/  IADD3 R8, R6.reuse, 0x40, RZ ;  /* 0x0000004006087810 */ /* 0x040fe20007ffe0ff */
[----:B------:R-:W1:Y:S01]  /*8180*/  SHFL.IDX PT, R5, R18, RZ, 0x181f ;  /* 0x00181fff12057589 */ /* 0x000e6200000e0000 */
[----:B------:R-:W-:Y:S01]  /*8190*/  IADD3 R3, R6, 0x60, RZ ;  /* 0x0000006006037810 */ /* 0x000fe20007ffe0ff */
[----:B------:R-:W-:Y:S01]  /*81a0*/  IMAD R0, R20, c[0x0][0x1e0], RZ ;  /* 0x0000780014007a24 */ /* 0x000fe200078e02ff */
[----:B------:R-:W-:Y:S01]  /*81b0*/  @!P5 SHF.R.S32.HI R2, RZ, 0x1f, R21 ;  /* 0x0000001fff02d819 */ /* 0x000fe20000011415 */
[----:B------:R-:W-:Y:S01]  /*81c0*/  IMAD.WIDE.U32 R6, R19, c[0x0][0x1e0], R22 ;  /* 0x0000780013067a25 */ /* 0x000fe200078e0016 */
[-C--:B------:R-:W-:Y:S02]  /*81d0*/  ISETP.GE.AND P0, PT, R9, R26.reuse, PT ;  /* 0x0000001a0900720c */ /* 0x080fe40003f06270 */
[-C--:B------:R-:W-:Y:S01]  /*81e0*/  ISETP.GE.AND P1, PT, R8, R26.reuse, PT ;  /* 0x0000001a0800720c */ /* 0x080fe20003f26270 */
[----:B------:R-:W-:Y:S01]  /*81f0*/  IMAD R0, R19, c[0x0][0x1e4], R0 ;  /* 0x0000790013007a24 */ /* 0x000fe200078e0200 */
[----:B------:R-:W-:Y:S01]  /*8200*/  ISETP.GE.AND P2, PT, R3, R26, PT ;  /* 0x0000001a0300720c */ /* 0x000fe20003f46270 */
[----:B------:R-:W-:Y:S01]  /*8210*/  IMAD.SHL.U32 R9, R45, 0x40, RZ ;  /* 0x000000402d097824 */ /* 0x000fe200078e00ff */
[----:B------:R-:W-:Y:S01]  /*8220*/  @!P5 LEA.HI R8, R2, R21, RZ, 0x3 ;  /* 0x000000150208d211 */ /* 0x000fe200078f18ff */
[----:B------:R-:W-:Y:S01]  /*8230*/  SHFL.IDX PT, R3, R18, 0x1, 0x181f ;  /* 0x00381f0012037f89 */ /* 0x000fe200000e0000 */
[----:B------:R-:W-:Y:S01]  /*8240*/  IMAD.IADD R7, R7, 0x1, R0 ;  /* 0x0000000107077824 */ /* 0x000fe200078e0200 */
[----:B------:R-:W-:-:S02]  /*8250*/  LEA.HI R0, R149, R212, RZ, 0x6 ;  /* 0x000000d495007211 */ /* 0x000fc400078f30ff */
[----:B------:R-:W2:Y:S01]  /*8260*/  SHFL.IDX PT, R2, R15, 0x1, 0x181f ;  /* 0x00381f000f027f89 */ /* 0x000ea200000e0000 */
[----:B------:R-:W-:Y:S02]  /*8270*/  @!P5 LOP3.LUT R8, R8, 0xfffffff8, RZ, 0xc0, !PT ;  /* 0xfffffff80808d812 */ /* 0x000fe400078ec0ff */
[----:B------:R-:W-:Y:S01]  /*8280*/  IMAD.SHL.U32 R0, R0, 0x8, RZ ;  /* 0x0000000800007824 */ /* 0x000fe200078e00ff */
[----:B------:R-:W-:Y:S02]  /*8290*/  @!P0 SHF.R.S32.HI R10, RZ, 0x1f, R21 ;  /* 0x0000001fff0a8819 */ /* 0x000fe40000011415 */
[----:B------:R-:W-:Y:S02]  /*82a0*/  LOP3.LUT R27, R9, 0x1c0, RZ, 0xc0, !PT ;  /* 0x000001c0091b7812 */ /* 0x000fe400078ec0ff */
[----:B------:R-:W-:Y:S01]  /*82b0*/  LOP3.LUT R28, R0, 0xfffffe00, RZ, 0xc0, !PT ;  /* 0xfffffe00001c7812 */ /* 0x000fe200078ec0ff */
[----:B-1----:R-:W-:Y:S01]  /*82c0*/  @!P5 IMAD.WIDE R16, R8, 0x2, R4 ;  /* 0x000000020810d825 */ /* 0x002fe200078e0204 */
[----:B------:R-:W-:-:S02]  /*82d0*/  LOP3.LUT R0, R27, 0x38, R22, 0xf8, !PT ;  /* 0x000000381b007812 */ /* 0x000fc400078ef816 */
[----:B------:R-:W-:Y:S02]  /*82e0*/  SHF.R.U32.HI R30, RZ, 0x3, R27 ;  /* 0x00000003ff1e7819 */ /* 0x000fe4000001161b */
[----:B------:R-:W-:Y:S02]  /*82f0*/  ISETP.GE.AND P4, PT, R22, c[0x0][0x198], PT ;  /* 0x0000660016007a0c */ /* 0x000fe40003f86270 */
[----:B------:R-:W-:Y:S02]  /*8300*/  LOP3.LUT R47, R28, R0, R30, 0xf6, !PT ;  /* 0x000000001c2f7212 */ /* 0x000fe400078ef61e */
[----:B------:R-:W-:-:S03]  /*8310*/  ISETP.GE.AND P6, PT, R21, c[0x0][0x198], PT ;  /* 0x0000660015007a0c */ /* 0x000fc60003fc6270 */
[C---:B------:R-:W-:Y:S02]  /*8320*/  @!P5 IMAD.SHL.U32 R14, R47.reuse, 0x2, RZ ;  /* 0x000000022f0ed824 */ /* 0x040fe400078e00ff */
[----:B------:R-:W-:Y:S02]  /*8330*/  @!P0 IMAD.SHL.U32 R0, R47, 0x2, RZ ;  /* 0x000000022f008824 */ /* 0x000fe400078e00ff */
[----:B------:R-:W-:Y:S01]  /*8340*/  IMAD.MOV.U32 R152, RZ, RZ, c[0x0][0x1e0] ;  /* 0x00007800ff987624 */ /* 0x000fe200078e00ff */
[----:B---3--:R-:W-:-:S03]  /*8350*/  LEA.HI.SX32 R48, R157, 0xffffffff, 0x19 ;  /* 0xffffffff9d307811 */ /* 0x008fc600078fcaff */
[C---:B------:R-:W-:Y:S01]  /*8360*/  IMAD.SHL.U32 R153, R152.reuse, 0x80, RZ ;  /* 0x0000008098997824 */ /* 0x040fe200078e00ff */
[----:B------:R-:W-:Y:S01]  /*8370*/  SHF.R.S32.HI R50, RZ, 0x1f, R48 ;  /* 0x0000001fff327819 */ /* 0x000fe20000011430 */
[----:B------:R-:W-:Y:S01]  /*8380*/  IMAD.WIDE.U32 R154, R152, 0x40, RZ ;  /* 0x00000040989a7825 */ /* 0x000fe200078e00ff */
[----:B----4-:R-:W-:-:S03]  /*8390*/  @P3 SHF.R.S32.HI R9, RZ, 0x1f, R12 ;  /* 0x0000001fff093819 */ /* 0x010fc6000001140c */
[----:B------:R-:W-:Y:S01]  /*83a0*/  @!P3 IMAD.MOV.U32 R9, RZ, RZ, R11 ;  /* 0x000000ffff09b224 */ /* 0x000fe200078e000b */
[----:B------:R-:W-:Y:S01]  /*83b0*/  @!P0 LEA.HI R11, R10, R21, RZ, 0x3 ;  /* 0x000000150a0b8211 */ /* 0x000fe200078f18ff */
[----:B------:R-:W-:Y:S01]  /*83c0*/  @P3 IMAD.MOV.U32 R8, RZ, RZ, R12 ;  /* 0x000000ffff083224 */ /* 0x000fe200078e000c */
[----:B------:R-:W1:Y:S01]  /*83d0*/  SHFL.IDX PT, R10, R15, 0x2, 0x181f ;  /* 0x00581f000f0a7f89 */ /* 0x000e6200000e0000 */
[----:B------:R-:W-:Y:S01]  /*83e0*/  @!P3 IMAD.MOV.U32 R8, RZ, RZ, R32 ;  /* 0x000000ffff08b224 */ /* 0x000fe200078e0020 */
[----:B------:R-:W-:Y:S02]  /*83f0*/  @!P0 LOP3.LUT R12, R11, 0xfffffff8, RZ, 0xc0, !PT ;  /* 0xfffffff80b0c8812 */ /* 0x000fe400078ec0ff */
[----:B------:R-:W-:Y:S01]  /*8400*/  @!P5 LEA R4, P3, R22, R4, 0x1 ;  /* 0x000000041604d211 */ /* 0x000fe200078608ff */
[----:B------:R-:W3:Y:S02]  /*8410*/  SHFL.IDX PT, R11, R18, 0x2, 0x181f ;  /* 0x00581f00120b7f89 */ /* 0x000ee400000e0000 */
[----:B--2---:R-:W-:Y:S01]  /*8420*/  @!P0 IMAD.WIDE R12, R12, 0x2, R2 ;  /* 0x000000020c0c8825 */ /* 0x004fe200078e0202 */
[----:B------:R-:W-:-:S02]  /*8430*/  @!P5 LEA.HI.X R5, R22, R5, R23, 0x1, P3 ;  /* 0x000000051605d211 */ /* 0x000fc400018f0c17 */
[----:B------:R-:W-:-:S03]  /*8440*/  @!P0 LEA R2, P3, R22, R2, 0x1 ;  /* 0x0000000216028211 */ /* 0x000fc600078608ff */
[----:B------:R2:W-:Y:S01]  /*8450*/  @!P5 LDGSTS.E.BYPASS.LTC128B.128 [R14+0x100], [R4.64], !P4 ;  /* 0x00100000040edfae */ /* 0x0005e2000e101d48 */
[----:B------:R-:W-:-:S03]  /*8460*/  @!P0 LEA.HI.X R3, R22, R3, R23, 0x1, P3 ;  /* 0x0000000316038211 */ /* 0x000fc600018f0c17 */
[----:B------:R4:W-:Y:S04]  /*8470*/  @!P5 LDGSTS.E.BYPASS.LTC128B.128 [R14+0x4100], [R16.64], !P6 ;  /* 0x04100000100edfae */ /* 0x0009e8000f101d48 */
[----:B------:R1:W-:Y:S04]  /*8480*/  @!P0 LDGSTS.E.BYPASS.LTC128B.128 [R0+0x1100], [R2.64], !P4 ;  /* 0x0110000002008fae */ /* 0x0003e8000e101d48 */
[----:B------:R3:W-:Y:S01]  /*8490*/  @!P0 LDGSTS.E.BYPASS.LTC128B.128 [R0+0x5100], [R12.64], !P6 ;  /* 0x051000000c008fae */ /* 0x0007e2000f101d48 */
[----:B------:R-:W-:Y:S01]  /*84a0*/  ISETP.NE.U32.AND P6, PT, RZ, c[0x0][0x350], PT ;  /* 0x0000d400ff007a0c */ /* 0x000fe20003fc5070 */
[----:B--2---:R-:W-:-:S04]  /*84b0*/  IMAD R4, R214, c[0x0][0x1e8], RZ ;  /* 0x00007a00d6047a24 */ /* 0x004fc800078e02ff */
[C---:B------:R-:W-:Y:S01]  /*84c0*/  IMAD R4, R29.reuse, c[0x0][0x1ec], R4 ;  /* 0x00007b001d047a24 */ /* 0x040fe200078e0204 */
[----:B------:R-:W-:Y:S01]  /*84d0*/  @!P2 SHF.R.S32.HI R5, RZ, 0x1f, R21 ;  /* 0x0000001fff05a819 */ /* 0x000fe20000011415 */
[----:B-1----:R-:W-:Y:S01]  /*84e0*/  IMAD.WIDE.U32 R2, R29, c[0x0][0x1e8], R6 ;  /* 0x00007a001d027a25 */ /* 0x002fe200078e0006 */
[----:B---3--:R-:W-:-:S03]  /*84f0*/  @!P1 SHF.R.S32.HI R0, RZ, 0x1f, R21 ;  /* 0x0000001fff009819 */ /* 0x008fc60000011415 */
[----:B------:R-:W-:Y:S01]  /*8500*/  IMAD.IADD R3, R4, 0x1, R3 ;  /* 0x0000000104037824 */ /* 0x000fe200078e0203 */
[----:B------:R-:W-:Y:S01]  /*8510*/  @!P1 LEA R6, P0, R22, R10, 0x1 ;  /* 0x0000000a16069211 */ /* 0x000fe200078008ff */
[----:B------:R-:W1:Y:S01]  /*8520*/  SHFL.IDX PT, R4, R15, 0x3, 0x181f ;  /* 0x00781f000f047f89 */ /* 0x000e6200000e0000 */
[-C--:B------:R-:W-:Y:S02]  /*8530*/  @!P1 LEA.HI R0, R0, R21.reuse, RZ, 0x3 ;  /* 0x0000001500009211 */ /* 0x080fe400078f18ff */
[----:B------:R-:W-:Y:S02]  /*8540*/  @!P2 LEA.HI R12, R5, R21, RZ, 0x3 ;  /* 0x00000015050ca211 */ /* 0x000fe400078f18ff */
[----:B------:R-:W-:Y:S01]  /*8550*/  @!P1 LOP3.LUT R0, R0, 0xfffffff8, RZ, 0xc0, !PT ;  /* 0xfffffff800009812 */ /* 0x000fe200078ec0ff */
[----:B------:R-:W2:Y:S01]  /*8560*/  SHFL.IDX PT, R5, R18, 0x3, 0x181f ;  /* 0x00781f0012057f89 */ /* 0x000ea200000e0000 */
[----:B------:R-:W-:Y:S02]  /*8570*/  @!P1 LEA.HI.X R7, R22, R11, R23, 0x1, P0 ;  /* 0x0000000b16079211 */ /* 0x000fe400000f0c17 */
[----:B------:R-:W-:-:S02]  /*8580*/  ISETP.NE.AND.EX P0, PT, RZ, c[0x0][0x354], PT, P6 ;  /* 0x0000d500ff007a0c */ /* 0x000fc40003f05360 */
[----:B------:R-:W-:Y:S01]  /*8590*/  ISETP.GE.AND P6, PT, R21, c[0x0][0x198], PT ;  /* 0x0000660015007a0c */ /* 0x000fe20003fc6270 */
[----:B------:R-:W-:Y:S01]  /*85a0*/  @!P1 IMAD.WIDE R10, R0, 0x2, R10 ;  /* 0x00000002000a9825 */ /* 0x000fe200078e020a */
[----:B----4-:R-:W-:-:S03]  /*85b0*/  SEL R16, R9, RZ, !P0 ;  /* 0x000000ff09107207 */ /* 0x010fc60004000000 */
[----:B------:R-:W-:Y:S01]  /*85c0*/  @!P1 IMAD.SHL.U32 R0, R47, 0x2, RZ ;  /* 0x000000022f009824 */ /* 0x000fe200078e00ff */
[----:B------:R-:W-:Y:S01]  /*85d0*/  SEL R17, R8, RZ, !P0 ;  /* 0x000000ff08117207 */ /* 0x000fe20004000000 */
[----:B------:R-:W-:-:S03]  /*85e0*/  IMAD.MOV.U32 R9, RZ, RZ, 0x7 ;  /* 0x00000007ff097424 */ /* 0x000fc600078e00ff */
[----:B------:R3:W-:Y:S01]  /*85f0*/  @!P1 LDGSTS.E.BYPASS.LTC128B.128 [R0+0x2100], [R6.64], !P4 ;  /* 0x0210000006009fae */ /* 0x0007e2000e101d48 */
[----:B------:R-:W-:Y:S01]  /*8600*/  IMAD.IADD R8, R195, 0x1, -R45 ;  /* 0x00000001c3087824 */ /* 0x000fe200078e0a2d */
[----:B------:R-:W-:Y:S01]  /*8610*/  SHF.L.U64.HI R150, R152, R9, c[0x0][0x1e4] ;  /* 0x0000790098967619 */ /* 0x000fe20000010209 */
[----:B------:R-:W-:Y:S01]  /*8620*/  IMAD.WIDE.U32 R24, R17, c[0x0][0x1f0], R2 ;  /* 0x00007c0011187a25 */ /* 0x000fe200078e0002 */
[----:B------:R4:W-:Y:S01]  /*8630*/  @!P1 LDGSTS.E.BYPASS.LTC128B.128 [R0+0x6100], [R10.64], !P6 ;  /* 0x061000000a009fae */ /* 0x0009e2000f101d48 */
[----:B------:R-:W-:Y:S02]  /*8640*/  ISETP.GE.AND P1, PT, R21, c[0x0][0x198], PT ;  /* 0x0000660015007a0c */ /* 0x000fe40003f26270 */
[----:B------:R-:W-:Y:S02]  /*8650*/  IMAD.MOV.U32 R158, RZ, RZ, R24 ;  /* 0x000000ffff9e7224 */ /* 0x000fe400078e0018 */
[----:B---3--:R-:W-:-:S04]  /*8660*/  IMAD R6, R16, c[0x0][0x1f0], RZ ;  /* 0x00007c0010067a24 */ /* 0x008fc800078e02ff */
[----:B------:R-:W-:Y:S02]  /*8670*/  IMAD R6, R17, c[0x0][0x1f4], R6 ;  /* 0x00007d0011067a24 */ /* 0x000fe400078e0206 */
[----:B----4-:R-:W-:Y:S02]  /*8680*/  IMAD R10, R48, -0x80, R8 ;  /* 0xffffff80300a7824 */ /* 0x010fe400078e0208 */
[----:B------:R-:W-:Y:S02]  /*8690*/  IMAD R0, R150, R48, RZ ;  /* 0x0000003096007224 */ /* 0x000fe400078e02ff */
[----:B------:R-:W-:Y:S01]  /*86a0*/  IMAD.IADD R159, R25, 0x1, R6 ;  /* 0x00000001199f7824 */ /* 0x000fe200078e0206 */
[----:B-1----:R-:W-:Y:S02]  /*86b0*/  @!P2 LEA R6, P0, R22, R4, 0x1 ;  /* 0x000000041606a211 */ /* 0x002fe400078008ff */
[----:B------:R-:W-:Y:S02]  /*86c0*/  ISETP.GE.AND P6, PT, R10, 0x1, PT ;  /* 0x000000010a00780c */ /* 0x000fe40003fc6270 */
[----:B------:R-:W-:Y:S01]  /*86d0*/  @!P2 LOP3.LUT R8, R12, 0xfffffff8, RZ, 0xc0, !PT ;  /* 0xfffffff80c08a812 */ /* 0x000fe200078ec0ff */
[----:B------:R-:W-:Y:S01]  /*86e0*/  IMAD R11, R50, R153, R0 ;  /* 0x00000099320b7224 */ /* 0x000fe200078e0200 */
[----:B--2---:R-:W-:Y:S01]  /*86f0*/  @!P2 LEA.HI.X R7, R22, R5, R23, 0x1, P0 ;  /* 0x000000051607a211 */ /* 0x004fe200000f0c17 */
[----:B------:R-:W-:-:S02]  /*8700*/  @!P2 IMAD.SHL.U32 R0, R47, 0x2, RZ ;  /* 0x000000022f00a824 */ /* 0x000fc400078e00ff */
[----:B------:R-:W-:Y:S01]  /*8710*/  @!P2 IMAD.WIDE R8, R8, 0x2, R4 ;  /* 0x000000020808a825 */ /* 0x000fe200078e0204 */
[----:B------:R-:W-:Y:S02]  /*8720*/  ISETP.GE.AND P3, PT, R21, c[0x0][0x1d4], PT ;  /* 0x0000750015007a0c */ /* 0x000fe40003f66270 */
[----:B------:R1:W-:Y:S01]  /*8730*/  @!P2 LDGSTS.E.BYPASS.LTC128B.128 [R0+0x3100], [R6.64], !P4 ;  /* 0x031000000600afae */ /* 0x0003e2000e101d48 */
[----:B------:R-:W-:Y:S01]  /*8740*/  IMAD.WIDE.U32 R2, R48, R153, R158 ;  /* 0x0000009930027225 */ /* 0x000fe200078e009e */
[----:B------:R-:W-:Y:S02]  /*8750*/  ISETP.GE.AND P4, PT, R22, c[0x0][0x1d4], PT ;  /* 0x0000750016007a0c */ /* 0x000fe40003f86270 */
[----:B------:R1:W-:Y:S01]  /*8760*/  @!P2 LDGSTS.E.BYPASS.LTC128B.128 [R0+0x7100], [R8.64], !P1 ;  /* 0x071000000800afae */ /* 0x0003e2000c901d48 */
[----:B------:R-:W-:Y:S01]  /*8770*/  ISETP.GE.AND P2, PT, R10, 0x21, PT ;  /* 0x000000210a00780c */ /* 0x000fe20003f46270 */
[----:B------:R-:W-:Y:S01]  /*8780*/  IMAD.IADD R3, R3, 0x1, R11 ;  /* 0x0000000103037824 */ /* 0x000fe200078e020b */
[C---:B------:R-:W-:Y:S01]  /*8790*/  @P6 LEA R4, P0, R2.reuse, c[0x0][0x1c8], 0x1 ;  /* 0x0000720002046a11 */ /* 0x040fe200078008ff */
[----:B------:R-:W0:Y:S03]  /*87a0*/  LDGDEPBAR ;  /* 0x00000000000079af */ /* 0x000e260000000000 */
[----:B------:R-:W-:-:S02]  /*87b0*/  @P6 LEA.HI.X R5, R2, c[0x0][0x1cc], R3, 0x1, P0 ;  /* 0x0000730002056a11 */ /* 0x000fc400000f0c03 */
[C---:B------:R-:W-:Y:S01]  /*87c0*/  ISETP.GE.AND P1, PT, R10.reuse, 0x41, PT ;  /* 0x000000410a00780c */ /* 0x040fe20003f26270 */
[----:B------:R-:W-:Y:S01]  /*87d0*/  IMAD.MOV.U32 R13, RZ, RZ, c[0x0][0x1e4] ;  /* 0x00007900ff0d7624 */ /* 0x000fe200078e00ff */
[----:B------:R-:W-:Y:S01]  /*87e0*/  ISETP.GE.AND P0, PT, R10, 0x61, PT ;  /* 0x000000610a00780c */ /* 0x000fe20003f06270 */
[----:B-1----:R-:W-:Y:S01]  /*87f0*/  @P6 IMAD.SHL.U32 R0, R47, 0x2, RZ ;  /* 0x000000022f006824 */ /* 0x002fe200078e00ff */
[----:B------:R-:W-:Y:S01]  /*8800*/  LEA.HI R8, R149, R212, RZ, 0x4 ;  /* 0x000000d495087211 */ /* 0x000fe200078f20ff */
[----:B------:R-:W-:-:S03]  /*8810*/  IMAD R6, R20, c[0x0][0x208], RZ ;  /* 0x0000820014067a24 */ /* 0x000fc600078e02ff */
[----:B------:R1:W-:Y:S04]  /*8820*/  @P6 LDGSTS.E.BYPASS.LTC128B.128 [R0+0x8100], [R4.64], !P4 ;  /* 0x0810000004006fae */ /* 0x0003e8000e101d48 */
[----:B------:R1:W-:Y:S01]  /*8830*/  @P6 LDGSTS.E.BYPASS.LTC128B.128 [R0+0xc100], [R4.64+0x80], !P3 ;  /* 0x0c10008004006fae */ /* 0x0003e2000d901d48 */
[----:B------:R-:W-:Y:S01]  /*8840*/  IMAD R14, R19, c[0x0][0x20c], R6 ;  /* 0x00008300130e7a24 */ /* 0x000fe200078e0206 */
[----:B------:R-:W-:Y:S01]  /*8850*/  LOP3.LUT R7, R8, 0xfffffff0, RZ, 0xc0, !PT ;  /* 0xfffffff008077812 */ /* 0x000fe200078ec0ff */
[----:B------:R-:W-:Y:S01]  /*8860*/  IMAD.SHL.U32 R12, R13, 0x40, RZ ;  /* 0x000000400d0c7824 */ /* 0x000fe200078e00ff */
[----:B------:R-:W-:-:S03]  /*8870*/  SHF.R.S32.HI R9, RZ, 0x4, R8 ;  /* 0x00000004ff097819 */ /* 0x000fc60000011408 */
[----:B------:R-:W-:Y:S02]  /*8880*/  IMAD.IADD R7, R212, 0x1, -R7 ;  /* 0x00000001d4077824 */ /* 0x000fe400078e0a07 */
[----:B------:R-:W-:-:S03]  /*8890*/  IMAD.IADD R156, R155, 0x1, R12 ;  /* 0x000000019b9c7824 */ /* 0x000fc600078e020c */
[----:B------:R-:W-:Y:S02]  /*88a0*/  SHF.R.S32.HI R15, RZ, 0x1f, R7 ;  /* 0x0000001fff0f7819 */ /* 0x000fe40000011407 */
[----:B-1----:R-:W-:-:S04]  /*88b0*/  @P2 LEA R0, P6, R152, R2, 0x5 ;  /* 0x0000000298002211 */ /* 0x002fc800078c28ff */
[----:B------:R-:W-:Y:S02]  /*88c0*/  @P2 LEA.HI.X R6, R152, R3, R13, 0x5, P6 ;  /* 0x0000000398062211 */ /* 0x000fe400030f2c0d */
[----:B------:R-:W-:-:S04]  /*88d0*/  @P2 LEA R10, P6, R0, c[0x0][0x1c8], 0x1 ;  /* 0x00007200000a2a11 */ /* 0x000fc800078c08ff */
[----:B------:R-:W-:Y:S02]  /*88e0*/  @P2 LEA.HI.X R11, R0, c[0x0][0x1cc], R6, 0x1, P6 ;  /* 0x00007300000b2a11 */ /* 0x000fe400030f0c06 */
[----:B------:R-:W-:Y:S02]  /*88f0*/  LEA.HI R6, R8, R9, RZ, 0x1 ;  /* 0x0000000908067211 */ /* 0x000fe400078f08ff */
[----:B------:R-:W-:Y:S02]  /*8900*/  @P1 IADD3 R0, P6, R2, R154, RZ ;  /* 0x0000009a02001210 */ /* 0x000fe40007fde0ff */
[----:B------:R-:W-:-:S03]  /*8910*/  LOP3.LUT R12, R6, 0xfffffffe, RZ, 0xc0, !PT ;  /* 0xfffffffe060c7812 */ /* 0x000fc600078ec0ff */
[--C-:B------:R-:W-:Y:S01]  /*8920*/  @P1 IMAD.X R6, R156, 0x1, R3.reuse, P6 ;  /* 0x000000019c061824 */ /* 0x100fe200030e0603 */
[C---:B------:R-:W-:Y:S02]  /*8930*/  @P1 LEA R8, P6, R0.reuse, c[0x0][0x1c8], 0x1 ;  /* 0x0000720000081a11 */ /* 0x040fe400078c08ff */
[----:B------:R-:W-:Y:S01]  /*8940*/  LEA.HI R15, R15, R7, RZ, 0x3 ;  /* 0x000000070f0f7211 */ /* 0x000fe200078f18ff */
[----:B------:R-:W-:Y:S01]  /*8950*/  IMAD.IADD R49, R9, 0x1, -R12 ;  /* 0x0000000109317824 */ /* 0x000fe200078e0a0c */
[----:B------:R-:W-:Y:S01]  /*8960*/  @P1 LEA.HI.X R9, R0, c[0x0][0x1cc], R6, 0x1, P6 ;  /* 0x0000730000091a11 */ /* 0x000fe200030f0c06 */
[----:B------:R-:W-:Y:S01]  /*8970*/  @P0 IMAD R13, R13, 0x60, RZ ;  /* 0x000000600d0d0824 */ /* 0x000fe200078e02ff */
[----:B------:R-:W-:Y:S01]  /*8980*/  LOP3.LUT R0, R15, 0xfffffff8, RZ, 0xc0, !PT ;  /* 0xfffffff80f007812 */ /* 0x000fe200078ec0ff */
[----:B------:R-:W-:-:S04]  /*8990*/  @P0 IMAD.WIDE.U32 R2, R152, 0x60, R2 ;  /* 0x0000006098020825 */ /* 0x000fc800078e0002 */
[----:B------:R-:W-:Y:S02]  /*89a0*/  @P0 IMAD.IADD R12, R13, 0x1, R3 ;  /* 0x000000010d0c0824 */ /* 0x000fe400078e0203 */
[----:B------:R-:W-:Y:S02]  /*89b0*/  @P2 IMAD.SHL.U32 R3, R47, 0x2, RZ ;  /* 0x000000022f032824 */ /* 0x000fe400078e00ff */
[----:B------:R-:W-:Y:S02]  /*89c0*/  IMAD.IADD R13, R7, 0x1, -R0 ;  /* 0x00000001070d7824 */ /* 0x000fe400078e0a00 */
[----:B------:R-:W-:Y:S01]  /*89d0*/  @P1 IMAD.SHL.U32 R0, R47, 0x2, RZ ;  /* 0x000000022f001824 */ /* 0x000fe200078e00ff */
[C---:B------:R-:W-:Y:S01]  /*89e0*/  @P0 LEA R6, P6, R2.reuse, c[0x0][0x1c8], 0x1 ;  /* 0x0000720002060a11 */ /* 0x040fe200078c08ff */
[----:B------:R-:W-:Y:S01]  /*89f0*/  IMAD.WIDE.U32 R4, R19, c[0x0][0x208], R22 ;  /* 0x0000820013047a25 */ /* 0x000fe200078e0016 */
[----:B------:R1:W-:Y:S04]  /*8a00*/  @P2 LDGSTS.E.BYPASS.LTC128B.128 [R3+0x9100], [R10.64], !P4 ;  /* 0x091000000a032fae */ /* 0x0003e8000e101d48 */
[----:B------:R1:W-:Y:S01]  /*8a10*/  @P2 LDGSTS.E.BYPASS.LTC128B.128 [R3+0xd100], [R10.64+0x80], !P3 ;  /* 0x0d1000800a032fae */ /* 0x0003e2000d901d48 */
[----:B------:R-:W-:Y:S01]  /*8a20*/  IMAD.IADD R5, R5, 0x1, R14 ;  /* 0x0000000105057824 */ /* 0x000fe200078e020e */
[----:B------:R-:W-:-:S02]  /*8a30*/  @P0 LEA.HI.X R7, R2, c[0x0][0x1cc], R12, 0x1, P6 ;  /* 0x0000730002070a11 */ /* 0x000fc400030f0c0c */
[----:B------:R2:W-:Y:S04]  /*8a40*/  @P1 LDGSTS.E.BYPASS.LTC128B.128 [R0+0xa100], [R8.64], !P4 ;  /* 0x0a10000008001fae */ /* 0x0005e8000e101d48 */
[----:B------:R2:W-:Y:S01]  /*8a50*/  @P1 LDGSTS.E.BYPASS.LTC128B.128 [R0+0xe100], [R8.64+0x80], !P3 ;  /* 0x0e10008008001fae */ /* 0x0005e2000d901d48 */
[----:B-1----:R-:W-:Y:S02]  /*8a60*/  IMAD R10, R214, c[0x0][0x210], RZ ;  /* 0x00008400d60a7a24 */ /* 0x002fe400078e02ff */
[----:B------:R-:W-:-:S04]  /*8a70*/  IMAD.WIDE.U32 R2, R29, c[0x0][0x210], R4 ;  /* 0x000084001d027a25 */ /* 0x000fc800078e0004 */
[----:B--2---:R-:W-:Y:S02]  /*8a80*/  @P0 IMAD.SHL.U32 R0, R47, 0x2, RZ ;  /* 0x000000022f000824 */ /* 0x004fe400078e00ff */
[----:B------:R-:W-:-:S03]  /*8a90*/  IMAD R10, R29, c[0x0][0x214], R10 ;  /* 0x000085001d0a7a24 */ /* 0x000fc600078e020a */
[----:B------:R1:W-:Y:S01]  /*8aa0*/  @P0 LDGSTS.E.BYPASS.LTC128B.128 [R0+0xb100], [R6.64], !P4 ;  /* 0x0b10000006000fae */ /* 0x0003e2000e101d48 */
[----:B------:R-:W-:-:S03]  /*8ab0*/  IMAD.IADD R3, R10, 0x1, R3 ;  /* 0x000000010a037824 */ /* 0x000fc600078e0203 */
[----:B------:R1:W-:Y:S01]  /*8ac0*/  @P0 LDGSTS.E.BYPASS.LTC128B.128 [R0+0xf100], [R6.64+0x80], !P3 ;  /* 0x0f10008006000fae */ /* 0x0003e2000d901d48 */
[----:B------:R-:W-:-:S03]  /*8ad0*/  IMAD.WIDE.U32 R52, R17, c[0x0][0x218], R2 ;  /* 0x0000860011347a25 */ /* 0x000fc600078e0002 */
[----:B------:R2:W-:Y:S01]  /*8ae0*/  STL.64 [R1+0x38], R24 ;  /* 0x0000381801007387 */ /* 0x0005e20000100a00 */
[----:B------:R-:W-:-:S03]  /*8af0*/  IMAD.SHL.U32 R8, R13, 0x40, RZ ;  /* 0x000000400d087824 */ /* 0x000fc600078e00ff */
[----:B------:R2:W-:Y:S04]  /*8b00*/  STL.64 [R1+0x28], R158 ;  /* 0x0000289e01007387 */ /* 0x0005e80000100a00 */
[----:B------:R2:W-:Y:S01]  /*8b10*/  STL [R1+0x48], R156 ;  /* 0x0000489c01007387 */ /* 0x0005e20000100800 */
[----:B-1----:R-:W-:Y:S01]  /*8b20*/  IMAD R0, R16, c[0x0][0x218], RZ ;  /* 0x0000860010007a24 */ /* 0x002fe200078e02ff */
[----:B------:R-:W-:Y:S01]  /*8b30*/  R2P PR, R13, 0x6 ;  /* 0x000000060d007804 */ /* 0x000fe20000000000 */
[----:B------:R-:W-:Y:S01]  /*8b40*/  IMAD.SHL.U32 R9, R49, 0x8, RZ ;  /* 0x0000000831097824 */ /* 0x000fe200078e00ff */
[----:B------:R-:W0:Y:S01]  /*8b50*/  LDGDEPBAR ;  /* 0x00000000000079af */ /* 0x000e220000000000 */
[----:B------:R-:W-:-:S04]  /*8b60*/  IMAD R0, R17, c[0x0][0x21c], R0 ;  /* 0x0000870011007a24 */ /* 0x000fc800078e0200 */
[----:B------:R-:W-:Y:S01]  /*8b70*/  IMAD.IADD R51, R53, 0x1, R0 ;  /* 0x0000000135337824 */ /* 0x000fe200078e0200 */
[----:B------:R2:W-:Y:S04]  /*8b80*/  STL.64 [R1+0x30], R52 ;  /* 0x0000303401007387 */ /* 0x0005e80000100a00 */
[----:B------:R2:W-:Y:S01]  /*8b90*/  STL [R1+0x40], R51 ;  /* 0x0000403301007387 */ /* 0x0005e20000100800 */
[----:B------:R-:W-:Y:S02]  /*8ba0*/  LOP3.LUT R8, R8, 0x1c0, RZ, 0xc0, !PT ;  /* 0x000001c008087812 */ /* 0x000fe400078ec0ff */
[----:B------:R-:W-:Y:S02]  /*8bb0*/  ISETP.LT.AND P0, PT, RZ, c[0x0][0x27c], PT ;  /* 0x00009f00ff007a0c */ /* 0x000fe40003f01270 */
[----:B------:R-:W-:-:S02]  /*8bc0*/  LOP3.LUT R4, R8, 0x8, R9, 0xf8, !PT ;  /* 0x0000000808047812 */ /* 0x000fc400078ef809 */
[----:B------:R-:W-:Y:S01]  /*8bd0*/  SHF.R.U32.HI R8, RZ, 0x3, R8 ;  /* 0x00000003ff087819 */ /* 0x000fe20000011608 */
[----:B------:R-:W-:Y:S02]  /*8be0*/  IMAD.MOV.U32 R5, RZ, RZ, 0x10 ;  /* 0x00000010ff057424 */ /* 0x000fe400078e00ff */
[----:B------:R-:W-:Y:S01]  /*8bf0*/  IMAD.MOV.U32 R2, RZ, RZ, 0x20 ;  /* 0x00000020ff027424 */ /* 0x000fe200078e00ff */
[----:B------:R-:W-:Y:S01]  /*8c00*/  LOP3.LUT R8, R4, R8, RZ, 0x3c, !PT ;  /* 0x0000000804087212 */ /* 0x000fe200078e3cff */
[----:B------:R-:W-:Y:S01]  /*8c10*/  IMAD.SHL.U32 R4, R15, 0x40, RZ ;  /* 0x000000400f047824 */ /* 0x000fe200078e00ff */
[----:B------:R-:W-:Y:S02]  /*8c20*/  SEL R5, R5, 0xfffffff0, !P1 ;  /* 0xfffffff005057807 */ /* 0x000fe40004800000 */
[----:B------:R-:W-:Y:S02]  /*8c30*/  SEL R2, R2, 0xffffffe0, !P2 ;  /* 0xffffffe002027807 */ /* 0x000fe40005000000 */
[----:B------:R-:W-:Y:S01]  /*8c40*/  LOP3.LUT R4, R8, 0xfffffe00, R4, 0xf8, !PT ;  /* 0xfffffe0008047812 */ /* 0x000fe200078ef804 */
[----:B------:R-:W-:Y:S05]  /*8c50*/  @P0 BRA `(.L_x_104) ;  /* 0x0000002000000947 */ /* 0x000fea0003800000 */
[----:B------:R-:W-:-:S04]  /*8c60*/  DEPBAR.LE SB0, 0x1 ;  /* 0x000080400000791a */ /* 0x000fc80000000000 */
[----:B------:R-:W-:Y:S05]  /*8c70*/  BRA `(.L_x_105) ;  /* 0x000035f000007947 */ /* 0x000fea0003800000 */
.L_x_104:
[----:B-----5:R-:W-:Y:S01]  /*8c80*/  SHF.R.S32.HI R0, RZ, 0x1f, R165 ;  /* 0x0000001fff007819 */ /* 0x020fe200000114a5 */
[----:B------:R-:W-:Y:S01]  /*8c90*/  ULDC.U8 UR4, c[0x0][0x298] ;  /* 0x0000a60000047ab9 */ /* 0x000fe20000000000 */
[----:B------:R-:W-:Y:S01]  /*8ca0*/  IMAD.WIDE.U32 R8, R165, c[0x0][0x280], RZ ;  /* 0x0000a000a5087a25 */ /* 0x000fe200078e00ff */
[----:B------:R-:W-:Y:S01]  /*8cb0*/  ISETP.NE.AND P2, PT, RZ, UR4, PT ;  /* 0x00000004ff007c0c */ /* 0x000fe2000bf45270 */
[----:B------:R-:W-:Y:S01]  /*8cc0*/  BSSY B2, `(.L_x_105) ;  /* 0x000035a000027945 */ /* 0x000fe20003800000 */
[----:B------:R-:W-:Y:S01]  /*8cd0*/  SHF.L.U32 R29, R47, 0x1, RZ ;  /* 0x000000012f1d7819 */ /* 0x000fe200000006ff */
[----:B------:R-:W-:Y:S01]  /*8ce0*/  IMAD R3, R0, c[0x0][0x280], RZ ;  /* 0x0000a00000037a24 */ /* 0x000fe200078e02ff */
[----:B------:R-:W-:Y:S01]  /*8cf0*/  LEA R18, P1, R8, c[0x0][0x270], 0x1 ;  /* 0x00009c0008127a11 */ /* 0x000fe200078208ff */
[----:B------:R-:W-:Y:S02]  /*8d00*/  IMAD R0, R0, c[0x0][0x290], RZ ;  /* 0x0000a40000007a24 */ /* 0x000fe400078e02ff */
[----:B------:R-:W-:-:S04]  /*8d10*/  IMAD.WIDE.U32 R6, R165, c[0x0][0x290], RZ ;  /* 0x0000a400a5067a25 */ /* 0x000fc800078e00ff */
[C---:B------:R-:W-:Y:S01]  /*8d20*/  IMAD R3, R165.reuse, c[0x0][0x284], R3 ;  /* 0x0000a100a5037a24 */ /* 0x040fe200078e0203 */
[----:B------:R-:W-:Y:S01]  /*8d30*/  LEA R16, P0, R6, c[0x0][0x288], 0x1 ;  /* 0x0000a20006107a11 */ /* 0x000fe200078008ff */
[----:B------:R-:W-:-:S03]  /*8d40*/  IMAD R0, R165, c[0x0][0x294], R0 ;  /* 0x0000a500a5007a24 */ /* 0x000fc600078e0200 */
[----:B------:R-:W-:Y:S02]  /*8d50*/  IADD3 R3, R3, R9, RZ ;  /* 0x0000000903037210 */ /* 0x000fe40007ffe0ff */
[----:B------:R-:W-:Y:S02]  /*8d60*/  IADD3 R0, R0, R7, RZ ;  /* 0x0000000700007210 */ /* 0x000fe40007ffe0ff */
[----:B------:R-:W-:Y:S02]  /*8d70*/  LEA.HI.X R19, R8, c[0x0][0x274], R3, 0x1, P1 ;  /* 0x00009d0008137a11 */ /* 0x000fe400008f0c03 */
[----:B------:R-:W-:Y:S01]  /*8d80*/  LEA.HI.X R17, R6, c[0x0][0x28c], R0, 0x1, P0 ;  /* 0x0000a30006117a11 */ /* 0x000fe200000f0c00 */
[----:B------:R-:W-:Y:S05]  /*8d90*/  @!P2 BRA `(.L_x_106) ;  /* 0x000019200000a947 */ /* 0x000fea0003800000 */
[----:B------:R-:W-:Y:S01]  /*8da0*/  BSSY B0, `(.L_x_107) ;  /* 0x0000017000007945 */ /* 0x000fe20003800000 */
[----:B------:R-:W-:Y:S01]  /*8db0*/  SHF.L.U32 R30, R64, 0x2, RZ ;  /* 0x00000002401e7819 */ /* 0x000fe200000006ff */
[----:B------:R-:W-:Y:S01]  /*8dc0*/  CS2R R8, SRZ ;  /* 0x0000000000087805 */ /* 0x000fe2000001ff00 */
[----:B------:R-:W-:Y:S01]  /*8dd0*/  CS2R R12, SRZ ;  /* 0x00000000000c7805 */ /* 0x000fe2000001ff00 */
[----:B------:R-:W-:Y:S01]  /*8de0*/  CS2R R6, SRZ ;  /* 0x0000000000067805 */ /* 0x000fe2000001ff00 */
[----:B------:R-:W-:Y:S01]  /*8df0*/  CS2R R10, SRZ ;  /* 0x00000000000a7805 */ /* 0x000fe2000001ff00 */
[----:B------:R-:W-:Y:S05]  /*8e00*/  @P5 BRA `(.L_x_108) ;  /* 0x0000010000005947 */ /* 0x000fea0003800000 */
[C---:B------:R-:W-:Y:S01]  /*8e10*/  IADD3 R3, R30.reuse, 0x20, RZ ;  /* 0x000000201e037810 */ /* 0x040fe20007ffe0ff */
[----:B------:R-:W-:Y:S01]  /*8e20*/  CS2R R8, SRZ ;  /* 0x0000000000087805 */ /* 0x000fe2000001ff00 */
[----:B------:R-:W-:Y:S01]  /*8e30*/  ISETP.GE.AND P1, PT, R30, c[0x0][0x27c], PT ;  /* 0x00009f001e007a0c */ /* 0x000fe20003f26270 */
[----:B------:R-:W-:Y:S01]  /*8e40*/  CS2R R6, SRZ ;  /* 0x0000000000067805 */ /* 0x000fe2000001ff00 */
[----:B------:R-:W-:-:S11]  /*8e50*/  ISETP.GE.AND P0, PT, R3, c[0x0][0x27c], PT ;  /* 0x00009f0003007a0c */ /* 0x000fd60003f06270 */
[----:B------:R-:W-:Y:S02]  /*8e60*/  @!P1 IMAD.WIDE R20, R30, 0x2, R18 ;  /* 0x000000021e149825 */ /* 0x000fe400078e0212 */
[----:B------:R-:W-:-:S03]  /*8e70*/  @!P0 SHF.R.S32.HI R0, RZ, 0x1f, R3 ;  /* 0x0000001fff008819 */ /* 0x000fc60000011403 */
[----:B------:R1:W5:Y:S01]  /*8e80*/  @!P1 LD.E.64 R12, [R20.64] ;  /* 0x00000008140c9980 */ /* 0x000362000c101b00 */
[----:B------:R-:W-:-:S04]  /*8e90*/  @!P0 LEA.HI R0, R0, R3, RZ, 0x2 ;  /* 0x0000000300008211 */ /* 0x000fc800078f10ff */
[----:B------:R-:W-:-:S05]  /*8ea0*/  @!P0 LOP3.LUT R0, R0, 0xfffffffc, RZ, 0xc0, !PT ;  /* 0xfffffffc00008812 */ /* 0x000fca00078ec0ff */
[----:B------:R-:W-:-:S04]  /*8eb0*/  @!P0 IMAD.WIDE R14, R0, 0x2, R16 ;  /* 0x00000002000e8825 */ /* 0x000fc800078e0210 */
[----:B------:R-:W-:Y:S01]  /*8ec0*/  @!P0 IMAD.WIDE R18, R0, 0x2, R18 ;  /* 0x0000000200128825 */ /* 0x000fe200078e0212 */
[----:B------:R1:W5:Y:S03]  /*8ed0*/  @!P0 LD.E.64 R6, [R14.64] ;  /* 0x000000080e068980 */ /* 0x000366000c101b00 */
[----:B------:R-:W-:Y:S01]  /*8ee0*/  @!P1 IMAD.WIDE R16, R30, 0x2, R16 ;  /* 0x000000021e109825 */ /* 0x000fe200078e0210 */
[----:B------:R1:W5:Y:S04]  /*8ef0*/  @!P0 LD.E.64 R8, [R18.64] ;  /* 0x0000000812088980 */ /* 0x000368000c101b00 */
[----:B------:R1:W5:Y:S02]  /*8f00*/  @!P1 LD.E.64 R10, [R16.64] ;  /* 0x00000008100a9980 */ /* 0x000364000c101b00 */
.L_x_108:
[----:B------:R-:W-:Y:S05]  /*8f10*/  BSYNC B0 ;  /* 0x0000000000007941 */ /* 0x000fea0003800000 */
.L_x_107:
[----:B------:R-:W-:Y:S01]  /*8f20*/  IMAD R0, R211, -0x80, R26 ;  /* 0xffffff80d3007824 */ /* 0x000fe200078e021a */
[----:B-1---5:R-:W-:Y:S01]  /*8f30*/  SHF.R.U64 R19, R12, 0x10, R13 ;  /* 0x000000100c137819 */ /* 0x022fe2000000120d */
[----:B------:R-:W-:Y:S01]  /*8f40*/  IMAD.MOV.U32 R21, RZ, RZ, R12 ;  /* 0x000000ffff157224 */ /* 0x000fe200078e000c */
[--C-:B------:R-:W-:Y:S01]  /*8f50*/  SHF.R.U64 R16, R8, 0x10, R9.reuse ;  /* 0x0000001008107819 */ /* 0x100fe20000001209 */
[----:B------:R-:W-:Y:S01]  /*8f60*/  IMAD.MOV.U32 R17, RZ, RZ, R9 ;  /* 0x000000ffff117224 */ /* 0x000fe200078e0009 */
[----:B------:R-:W-:Y:S01]  /*8f70*/  IMNMX R28, R0, 0x80, PT ;  /* 0x00000080001c7817 */ /* 0x000fe20003800200 */
[----:B------:R-:W-:Y:S01]  /*8f80*/  IMAD.MOV.U32 R20, RZ, RZ, R13 ;  /* 0x000000ffff147224 */ /* 0x000fe200078e000d */
[----:B------:R-:W-:Y:S01]  /*8f90*/  SHF.R.U32.HI R12, RZ, 0x10, R9 ;  /* 0x00000010ff0c7819 */ /* 0x000fe20000011609 */
[----:B------:R-:W-:Y:S01]  /*8fa0*/  IMAD.MOV.U32 R9, RZ, RZ, R6 ;  /* 0x000000ffff097224 */ /* 0x000fe200078e0006 */
[----:B------:R-:W-:Y:S01]  /*8fb0*/  ISETP.GE.AND P0, PT, R45, R28, PT ;  /* 0x0000001c2d00720c */ /* 0x000fe20003f06270 */
[----:B------:R-:W-:Y:S01]  /*8fc0*/  IMAD.MOV.U32 R18, RZ, RZ, R8 ;  /* 0x000000ffff127224 */ /* 0x000fe200078e0008 */
[----:B------:R-:W-:Y:S01]  /*8fd0*/  SHF.R.U32.HI R15, RZ, 0x10, R13 ;  /* 0x00000010ff0f7819 */ /* 0x000fe2000001160d */
[----:B------:R-:W-:Y:S01]  /*8fe0*/  IMAD.MOV.U32 R14, RZ, RZ, R10 ;  /* 0x000000ffff0e7224 */ /* 0x000fe200078e000a */
[----:B------:R-:W-:Y:S01]  /*8ff0*/  SHF.R.U64 R3, R6, 0x10, R7 ;  /* 0x0000001006037819 */ /* 0x000fe20000001207 */
[----:B------:R-:W-:Y:S01]  /*9000*/  IMAD.MOV.U32 R13, RZ, RZ, R11 ;  /* 0x000000ffff0d7224 */ /* 0x000fe200078e000b */
[----:B------:R-:W-:-:S04]  /*9010*/  DEPBAR.LE SB0, 0x1 ;  /* 0x000080400000791a */ /* 0x000fc80000000000 */
[----:B------:R-:W-:Y:S01]  /*9020*/  IMAD.MOV.U32 R6, RZ, RZ, R7 ;  /* 0x000000ffff067224 */ /* 0x000fe200078e0007 */
[--C-:B------:R-:W-:Y:S01]  /*9030*/  SHF.R.U64 R10, R10, 0x10, R11.reuse ;  /* 0x000000100a0a7819 */ /* 0x100fe2000000120b */
[----:B------:R-:W-:Y:S01]  /*9040*/  BSSY B1, `(.L_x_109) ;  /* 0x0000060000017945 */ /* 0x000fe20003800000 */
[----:B------:R-:W-:Y:S02]  /*9050*/  SHF.R.U32.HI R8, RZ, 0x10, R11 ;  /* 0x00000010ff087819 */ /* 0x000fe4000001160b */
[----:B------:R-:W-:Y:S02]  /*9060*/  SHF.R.U32.HI R0, RZ, 0x10, R7 ;  /* 0x00000010ff007819 */ /* 0x000fe40000011607 */
[----:B------:R-:W-:Y:S02]  /*9070*/  PRMT R23, R20, 0x5410, R15 ;  /* 0x0000541014177816 */ /* 0x000fe4000000000f */
[----:B------:R-:W-:Y:S02]  /*9080*/  PRMT R21, R21, 0x5410, R19 ;  /* 0x0000541015157816 */ /* 0x000fe40000000013 */
[----:B--2---:R-:W-:-:S02]  /*9090*/  PRMT R25, R18, 0x5410, R16 ;  /* 0x0000541012197816 */ /* 0x004fc40000000010 */
[----:B------:R-:W-:Y:S02]  /*90a0*/  PRMT R27, R17, 0x5410, R12 ;  /* 0x00005410111b7816 */ /* 0x000fe4000000000c */
[----:B------:R-:W-:Y:S02]  /*90b0*/  PRMT R20, R14, 0x5410, R10 ;  /* 0x000054100e147816 */ /* 0x000fe4000000000a */
[----:B------:R-:W-:Y:S02]  /*90c0*/  PRMT R22, R13, 0x5410, R8 ;  /* 0x000054100d167816 */ /* 0x000fe40000000008 */
[----:B------:R-:W-:Y:S02]  /*90d0*/  PRMT R24, R9, 0x5410, R3 ;  /* 0x0000541009187816 */ /* 0x000fe40000000003 */
[----:B------:R-:W-:Y:S01]  /*90e0*/  PRMT R26, R6, 0x5410, R0 ;  /* 0x00005410061a7816 */ /* 0x000fe20000000000 */
[----:B------:R-:W-:Y:S06]  /*90f0*/  BAR.SYNC.DEFER_BLOCKING 0x0 ;  /* 0x0000000000007b1d */ /* 0x000fec0000010000 */
[----:B------:R-:W-:Y:S05]  /*9100*/  @P0 BRA `(.L_x_110) ;  /* 0x0000053000000947 */ /* 0x000fea0003800000 */
[----:B------:R-:W-:Y:S01]  /*9110*/  ISETP.GE.AND P0, PT, R30, c[0x0][0x27c], PT ;  /* 0x00009f001e007a0c */ /* 0x000fe20003f06270 */
[----:B------:R-:W-:-:S12]  /*9120*/  BSSY B0, `(.L_x_111) ;  /* 0x0000028000007945 */ /* 0x000fd80003800000 */
[----:B------:R-:W-:Y:S05]  /*9130*/  @P0 BRA `(.L_x_112) ;  /* 0x0000026000000947 */ /* 0x000fea0003800000 */
[----:B------:R-:W1:Y:S01]  /*9140*/  LDS.128 R8, [R29+0x100] ;  /* 0x000100001d087984 */ /* 0x000e620000000c00 */
[C---:B------:R-:W-:Y:S01]  /*9150*/  SHF.L.U32 R6, R21.reuse, 0x10, RZ ;  /* 0x0000001015067819 */ /* 0x040fe200000006ff */
[----:B------:R-:W-:Y:S01]  /*9160*/  IMAD.U32 R0, R20, 0x10000, RZ ;  /* 0x0001000014007824 */ /* 0x000fe200078e00ff */
[----:B------:R-:W-:Y:S02]  /*9170*/  LOP3.LUT R3, R21, 0xffff0000, RZ, 0xc0, !PT ;  /* 0xffff000015037812 */ /* 0x000fe400078ec0ff */
[C---:B-1----:R-:W-:Y:S01]  /*9180*/  SHF.L.U32 R12, R8.reuse, 0x10, RZ ;  /* 0x00000010080c7819 */ /* 0x042fe200000006ff */
[----:B------:R-:W-:Y:S01]  /*9190*/  IMAD.U32 R18, R11, 0x10000, RZ ;  /* 0x000100000b127824 */ /* 0x000fe200078e00ff */
[----:B------:R-:W-:Y:S02]  /*91a0*/  LOP3.LUT R7, R8, 0xffff0000, RZ, 0xc0, !PT ;  /* 0xffff000008077812 */ /* 0x000fe400078ec0ff */
[C---:B------:R-:W-:Y:S02]  /*91b0*/  SHF.L.U32 R15, R9.reuse, 0x10, RZ ;  /* 0x00000010090f7819 */ /* 0x040fe400000006ff */
[----:B------:R-:W-:Y:S01]  /*91c0*/  LOP3.LUT R8, R9, 0xffff0000, RZ, 0xc0, !PT ;  /* 0xffff000009087812 */ /* 0x000fe200078ec0ff */
[C---:B------:R-:W-:Y:S01]  /*91d0*/  FMUL.FTZ R16, R7.reuse, R0 ;  /* 0x0000000007107220 */ /* 0x040fe20000410000 */
[----:B------:R-:W-:Y:S01]  /*91e0*/  LOP3.LUT R9, R20, 0xffff0000, RZ, 0xc0, !PT ;  /* 0xffff000014097812 */ /* 0x000fe200078ec0ff */
[-C--:B------:R-:W-:Y:S01]  /*91f0*/  FMUL.FTZ R14, R7, R6.reuse ;  /* 0x00000006070e7220 */ /* 0x080fe20000410000 */
[----:B------:R-:W-:Y:S01]  /*9200*/  SHF.L.U32 R17, R10, 0x10, RZ ;  /* 0x000000100a117819 */ /* 0x000fe200000006ff */
[----:B------:R-:W-:Y:S01]  /*9210*/  FFMA.FTZ R19, R12, R6, -R16 ;  /* 0x000000060c137223 */ /* 0x000fe20000010810 */
[----:B------:R-:W-:Y:S01]  /*9220*/  LOP3.LUT R13, R10, 0xffff0000, RZ, 0xc0, !PT ;  /* 0xffff00000a0d7812 */ /* 0x000fe200078ec0ff */
[----:B------:R-:W-:Y:S01]  /*9230*/  FMUL.FTZ R7, R8, R9 ;  /* 0x0000000908077220 */ /* 0x000fe20000410000 */
[----:B------:R-:W-:Y:S01]  /*9240*/  LOP3.LUT R10, R11, 0xffff0000, RZ, 0xc0, !PT ;  /* 0xffff00000b0a7812 */ /* 0x000fe200078ec0ff */
[----:B------:R-:W-:Y:S01]  /*9250*/  FFMA.FTZ R16, R12, R0, R14 ;  /* 0x000000000c107223 */ /* 0x000fe2000001000e */
[----:B------:R-:W-:Y:S01]  /*9260*/  LOP3.LUT R0, R22, 0xffff0000, RZ, 0xc0, !PT ;  /* 0xffff000016007812 */ /* 0x000fe200078ec0ff */
[-C--:B------:R-:W-:Y:S01]  /*9270*/  FMUL.FTZ R8, R8, R3.reuse ;  /* 0x0000000308087220 */ /* 0x080fe20000410000 */
[----:B------:R-:W-:Y:S01]  /*9280*/  LOP3.LUT R6, R23, 0xffff0000, RZ, 0xc0, !PT ;  /* 0xffff000017067812 */ /* 0x000fe200078ec0ff */
[C---:B------:R-:W-:Y:S01]  /*9290*/  FFMA.FTZ R14, R15.reuse, R3, -R7 ;  /* 0x000000030f0e7223 */ /* 0x040fe20000010807 */
[----:B------:R-:W-:Y:S01]  /*92a0*/  SHF.L.U32 R3, R22, 0x10, RZ ;  /* 0x0000001016037819 */ /* 0x000fe200000006ff */
[----:B------:R-:W-:Y:S01]  /*92b0*/  FFMA.FTZ R15, R15, R9, R8 ;  /* 0x000000090f0f7223 */ /* 0x000fe20000010008 */
[----:B------:R-:W-:Y:S01]  /*92c0*/  SHF.L.U32 R7, R23, 0x10, RZ ;  /* 0x0000001017077819 */ /* 0x000fe200000006ff */
[----:B------:R-:W-:-:S02]  /*92d0*/  FMUL.FTZ R12, R10, R0 ;  /* 0x000000000a0c7220 */ /* 0x000fc40000410000 */
[C---:B------:R-:W-:Y:S02]  /*92e0*/  FMUL.FTZ R9, R13.reuse, R3 ;  /* 0x000000030d097220 */ /* 0x040fe40000410000 */
[-C--:B------:R-:W-:Y:S02]  /*92f0*/  FMUL.FTZ R8, R13, R7.reuse ;  /* 0x000000070d087220 */ /* 0x080fe40000410000 */
[----:B------:R-:W-:Y:S02]  /*9300*/  FMUL.FTZ R11, R10, R6 ;  /* 0x000000060a0b7220 */ /* 0x000fe40000410000 */
[----:B------:R-:W-:Y:S01]  /*9310*/  FFMA.FTZ R7, R17, R7, -R9 ;  /* 0x0000000711077223 */ /* 0x000fe20000010809 */
[----:B------:R-:W-:Y:S01]  /*9320*/  F2FP.BF16.PACK_AB R9, R15, R14 ;  /* 0x0000000e0f09723e */ /* 0x000fe200000010ff */
[----:B------:R-:W-:Y:S01]  /*9330*/  FFMA.FTZ R10, R17, R3, R8 ;  /* 0x00000003110a7223 */ /* 0x000fe20000010008 */
[----:B------:R-:W-:Y:S01]  /*9340*/  F2FP.BF16.PACK_AB R8, R16, R19 ;  /* 0x000000131008723e */ /* 0x000fe200000010ff */
[----:B------:R-:W-:-:S02]  /*9350*/  FFMA.FTZ R6, R18, R6, -R12 ;  /* 0x0000000612067223 */ /* 0x000fc4000001080c */
[----:B------:R-:W-:Y:S01]  /*9360*/  FFMA.FTZ R11, R18, R0, R11 ;  /* 0x00000000120b7223 */ /* 0x000fe2000001000b */
[----:B------:R-:W-:-:S04]  /*9370*/  F2FP.BF16.PACK_AB R10, R10, R7 ;  /* 0x000000070a0a723e */ /* 0x000fc800000010ff */
[----:B------:R-:W-:-:S05]  /*9380*/  F2FP.BF16.PACK_AB R11, R11, R6 ;  /* 0x000000060b0b723e */ /* 0x000fca00000010ff */
[----:B------:R1:W-:Y:S02]  /*9390*/  STS.128 [R29+0x100], R8 ;  /* 0x000100081d007388 */ /* 0x0003e40000000c00 */
.L_x_112:
[----:B------:R-:W-:Y:S05]  /*93a0*/  BSYNC B0 ;  /* 0x0000000000007941 */ /* 0x000fea0003800000 */
.L_x_111:
[----:B------:R-:W-:-:S04]  /*93b0*/  IADD3 R0, R30, 0x20, RZ ;  /* 0x000000201e007810 */ /* 0x000fc80007ffe0ff */
[----:B------:R-:W-:-:S13]  /*93c0*/  ISETP.GE.AND P0, PT, R0, c[0x0][0x27c], PT ;  /* 0x00009f0000007a0c */ /* 0x000fda0003f06270 */
[----:B------:R-:W-:Y:S05]  /*93d0*/  @P0 BRA `(.L_x_110) ;  /* 0x0000026000000947 */ /* 0x000fea0003800000 */
[----:B-1----:R-:W1:Y:S01]  /*93e0*/  LDS.128 R8, [R29+0x4100] ;  /* 0x004100001d087984 */ /* 0x002e620000000c00 */
        /* <DEDUP_REMOVED lines=37> */
.L_x_110:
[----:B------:R-:W-:Y:S05]  /*9640*/  BSYNC B1 ;  /* 0x0000000000017941 */ /* 0x000fea0003800000 */
.L_x_109:
[----:B------:R-:W-:Y:S01]  /*9650*/  IADD3 R0, R45, 0x20, RZ ;  /* 0x000000202d007810 */ /* 0x000fe20007ffe0ff */
[----:B------:R-:W-:Y:S03]  /*9660*/  BSSY B1, `(.L_x_113) ;  /* 0x0000056000017945 */ /* 0x000fe60003800000 */
[----:B------:R-:W-:-:S13]  /*9670*/  ISETP.GE.AND P0, PT, R0, R28, PT ;  /* 0x0000001c0000720c */ /* 0x000fda0003f06270 */
[----:B------:R-:W-:Y:S05]  /*9680*/  @P0 BRA `(.L_x_114) ;  /* 0x0000053000000947 */ /* 0x000fea0003800000 */
[----:B------:R-:W-:Y:S01]  /*9690*/  ISETP.GE.AND P0, PT, R30, c[0x0][0x27c], PT ;  /* 0x00009f001e007a0c */ /* 0x000fe20003f06270 */
[----:B------:R-:W-:-:S12]  /*96a0*/  BSSY B0, `(.L_x_115) ;  /* 0x0000028000007945 */ /* 0x000fd80003800000 */
        /* <DEDUP_REMOVED lines=10> */
[-C--:B------:R-:W-:Y:S01]  /*9750*/  FMUL.FTZ R16, R0, R7.reuse ;  /* 0x0000000700107220 */ /* 0x080fe20000410000 */
[----:B------:R-:W-:Y:S01]  /*9760*/  LOP3.LUT R9, R20, 0xffff0000, RZ, 0xc0, !PT ;  /* 0xffff000014097812 */ /* 0x000fe200078ec0ff */
[----:B------:R-:W-:Y:S01]  /*9770*/  FMUL.FTZ R14, R6, R7 ;  /* 0x00000007060e7220 */ /* 0x000fe20000410000 */
[----:B------:R-:W-:Y:S01]  /*9780*/  SHF.L.U32 R17, R10, 0x10, RZ ;  /* 0x000000100a117819 */ /* 0x000fe200000006ff */
[----:B------:R-:W-:Y:S01]  /*9790*/  FFMA.FTZ R19, R6, R12, -R16 ;  /* 0x0000000c06137223 */ /* 0x000fe20000010810 */
[----:B------:R-:W-:Y:S01]  /*97a0*/  LOP3.LUT R13, R10, 0xffff0000, RZ, 0xc0, !PT ;  /* 0xffff00000a0d7812 */ /* 0x000fe200078ec0ff */
[----:B------:R-:W-:Y:S01]  /*97b0*/  FMUL.FTZ R7, R9, R8 ;  /* 0x0000000809077220 */ /* 0x000fe20000410000 */
[----:B------:R-:W-:Y:S01]  /*97c0*/  LOP3.LUT R10, R11, 0xffff0000, RZ, 0xc0, !PT ;  /* 0xffff00000b0a7812 */ /* 0x000fe200078ec0ff */
[----:B------:R-:W-:Y:S01]  /*97d0*/  FFMA.FTZ R16, R0, R12, R14 ;  /* 0x0000000c00107223 */ /* 0x000fe2000001000e */
[C---:B------:R-:W-:Y:S01]  /*97e0*/  LOP3.LUT R0, R22.reuse, 0xffff0000, RZ, 0xc0, !PT ;  /* 0xffff000016007812 */ /* 0x040fe200078ec0ff */
[----:B------:R-:W-:Y:S01]  /*97f0*/  FMUL.FTZ R8, R3, R8 ;  /* 0x0000000803087220 */ /* 0x000fe20000410000 */
[----:B------:R-:W-:Y:S01]  /*9800*/  LOP3.LUT R6, R23, 0xffff0000, RZ, 0xc0, !PT ;  /* 0xffff000017067812 */ /* 0x000fe200078ec0ff */
[-C--:B------:R-:W-:Y:S01]  /*9810*/  FFMA.FTZ R14, R3, R15.reuse, -R7 ;  /* 0x0000000f030e7223 */ /* 0x080fe20000010807 */
[----:B------:R-:W-:Y:S01]  /*9820*/  SHF.L.U32 R3, R22, 0x10, RZ ;  /* 0x0000001016037819 */ /* 0x000fe200000006ff */
[----:B------:R-:W-:Y:S01]  /*9830*/  FFMA.FTZ R15, R9, R15, R8 ;  /* 0x0000000f090f7223 */ /* 0x000fe20000010008 */
[----:B------:R-:W-:Y:S01]  /*9840*/  SHF.L.U32 R7, R23, 0x10, RZ ;  /* 0x0000001017077819 */ /* 0x000fe200000006ff */
[----:B------:R-:W-:-:S02]  /*9850*/  FMUL.FTZ R12, R0, R10 ;  /* 0x0000000a000c7220 */ /* 0x000fc40000410000 */
[-C--:B------:R-:W-:Y:S02]  /*9860*/  FMUL.FTZ R9, R3, R13.reuse ;  /* 0x0000000d03097220 */ /* 0x080fe40000410000 */
[C---:B------:R-:W-:Y:S02]  /*9870*/  FMUL.FTZ R8, R7.reuse, R13 ;  /* 0x0000000d07087220 */ /* 0x040fe40000410000 */
[----:B------:R-:W-:Y:S02]  /*9880*/  FMUL.FTZ R11, R6, R10 ;  /* 0x0000000a060b7220 */ /* 0x000fe40000410000 */
[-C--:B------:R-:W-:Y:S01]  /*9890*/  FFMA.FTZ R7, R7, R17.reuse, -R9 ;  /* 0x0000001107077223 */ /* 0x080fe20000010809 */
        /* <DEDUP_REMOVED lines=8> */
.L_x_116:
[----:B------:R-:W-:Y:S05]  /*9920*/  BSYNC B0 ;  /* 0x0000000000007941 */ /* 0x000fea0003800000 */
.L_x_115:
        /* <DEDUP_REMOVED lines=41> */
.L_x_114:
[----:B------:R-:W-:Y:S05]  /*9bc0*/  BSYNC B1 ;  /* 0x0000000000017941 */ /* 0x000fea0003800000 */
.L_x_113:
        /* <DEDUP_REMOVED lines=45> */
.L_x_120:
[----:B------:R-:W-:Y:S05]  /*9ea0*/  BSYNC B0 ;  /* 0x0000000000007941 */ /* 0x000fea0003800000 */
.L_x_119:
        /* <DEDUP_REMOVED lines=41> */
.L_x_118:
[----:B------:R-:W-:Y:S05]  /*a140*/  BSYNC B1 ;  /* 0x0000000000017941 */ /* 0x000fea0003800000 */
.L_x_117:
[----:B------:R-:W-:-:S04]  /*a150*/  IADD3 R0, R45, 0x60, RZ ;  /* 0x000000602d007810 */ /* 0x000fc80007ffe0ff */
        /* <DEDUP_REMOVED lines=43> */
.L_x_123:
[----:B------:R-:W-:Y:S05]  /*a410*/  BSYNC B0 ;  /* 0x0000000000007941 */ /* 0x000fea0003800000 */
.L_x_122:
        /* <DEDUP_REMOVED lines=40> */
[----:B------:R1:W-:Y:S01]  /*a6a0*/  STS.128 [R29+0x7100], R8 ;  /* 0x007100081d007388 */ /* 0x0003e20000000c00 */
[----:B------:R-:W-:Y:S05]  /*a6b0*/  BRA `(.L_x_121) ;  /* 0x00001ba000007947 */ /* 0x000fea0003800000 */
.L_x_106:
[----:B------:R-:W-:Y:S01]  /*a6c0*/  BSSY B0, `(.L_x_124) ;  /* 0x0000011000007945 */ /* 0x000fe20003800000 */
[----:B------:R-:W-:Y:S01]  /*a6d0*/  CS2R R8, SRZ ;  /* 0x0000000000087805 */ /* 0x000fe2000001ff00 */
[----:B------:R-:W-:Y:S01]  /*a6e0*/  CS2R R14, SRZ ;  /* 0x00000000000e7805 */ /* 0x000fe2000001ff00 */
[----:B------:R-:W-:Y:S01]  /*a6f0*/  CS2R R12, SRZ ;  /* 0x00000000000c7805 */ /* 0x000fe2000001ff00 */
[----:B------:R-:W-:Y:S01]  /*a700*/  CS2R R10, SRZ ;  /* 0x00000000000a7805 */ /* 0x000fe2000001ff00 */
[----:B------:R-:W-:Y:S05]  /*a710*/  @P5 BRA `(.L_x_125) ;  /* 0x000000b000005947 */ /* 0x000fea0003800000 */
[C---:B------:R-:W-:Y:S01]  /*a720*/  ISETP.GE.AND P0, PT, R22.reuse, c[0x0][0x27c], PT ;  /* 0x00009f0016007a0c */ /* 0x040fe20003f06270 */
[C---:B------:R-:W-:Y:S01]  /*a730*/  IMAD.SHL.U32 R6, R22.reuse, 0x2, RZ ;  /* 0x0000000216067824 */ /* 0x040fe200078e00ff */
[----:B------:R-:W-:Y:S01]  /*a740*/  SHF.L.U64.HI R0, R22, 0x1, R23 ;  /* 0x0000000116007819 */ /* 0x000fe20000010217 */
[----:B------:R-:W-:-:S03]  /*a750*/  CS2R R8, SRZ ;  /* 0x0000000000087805 */ /* 0x000fc6000001ff00 */
[C---:B------:R-:W-:Y:S02]  /*a760*/  IADD3 R18, P2, R6.reuse, R18, RZ ;  /* 0x0000001206127210 */ /* 0x040fe40007f5e0ff */
[----:B------:R-:W-:-:S03]  /*a770*/  IADD3 R6, P1, R6, R16, RZ ;  /* 0x0000001006067210 */ /* 0x000fc60007f3e0ff */
[C---:B------:R-:W-:Y:S02]  /*a780*/  IMAD.X R19, R0.reuse, 0x1, R19, P2 ;  /* 0x0000000100137824 */ /* 0x040fe400010e0613 */
[----:B------:R-:W-:Y:S01]  /*a790*/  IMAD.X R7, R0, 0x1, R17, P1 ;  /* 0x0000000100077824 */ /* 0x000fe200008e0611 */
[----:B------:R-:W-:Y:S05]  /*a7a0*/  @P0 BRA `(.L_x_125) ;  /* 0x0000002000000947 */ /* 0x000fea0003800000 */
[----:B------:R1:W5:Y:S04]  /*a7b0*/  LD.E.128 R8, [R18.64] ;  /* 0x0000000812087980 */ /* 0x000368000c101d00 */
[----:B------:R1:W5:Y:S02]  /*a7c0*/  LD.E.128 R12, [R6.64] ;  /* 0x00000008060c7980 */ /* 0x000364000c101d00 */
.L_x_125:
[----:B------:R-:W-:Y:S05]  /*a7d0*/  BSYNC B0 ;  /* 0x0000000000007941 */ /* 0x000fea0003800000 */
.L_x_124:
[----:B------:R-:W-:Y:S01]  /*a7e0*/  IMAD R0, R211, -0x80, R26 ;  /* 0xffffff80d3007824 */ /* 0x000fe200078e021a */
[----:B------:R-:W-:Y:S01]  /*a7f0*/  ISETP.GE.AND P0, PT, R22, c[0x0][0x27c], PT ;  /* 0x00009f0016007a0c */ /* 0x000fe20003f06270 */
[--C-:B--2--5:R-:W-:Y:S01]  /*a800*/  IMAD.MOV.U32 R24, RZ, RZ, R9.reuse ;  /* 0x000000ffff187224 */ /* 0x124fe200078e0009 */
[----:B------:R-:W-:Y:S01]  /*a810*/  SHF.R.U64 R21, R8, 0x10, R9 ;  /* 0x0000001008157819 */ /* 0x000fe20000001209 */
[----:B------:R-:W-:Y:S01]  /*a820*/  IMAD.MOV.U32 R25, RZ, RZ, R8 ;  /* 0x000000ffff197224 */ /* 0x000fe200078e0008 */
[----:B------:R-:W-:Y:S01]  /*a830*/  IMNMX R46, R0, 0x80, PT ;  /* 0x00000080002e7817 */ /* 0x000fe20003800200 */
[----:B-1----:R-:W-:Y:S01]  /*a840*/  IMAD.MOV.U32 R19, RZ, RZ, R11 ;  /* 0x000000ffff137224 */ /* 0x002fe200078e000b */
[----:B------:R-:W-:Y:S01]  /*a850*/  SHF.R.U32.HI R17, RZ, 0x10, R9 ;  /* 0x00000010ff117819 */ /* 0x000fe20000011609 */
[----:B------:R-:W-:Y:S01]  /*a860*/  IMAD.MOV.U32 R20, RZ, RZ, R10 ;  /* 0x000000ffff147224 */ /* 0x000fe200078e000a */
[----:B------:R-:W-:Y:S01]  /*a870*/  ISETP.GE.OR P1, PT, R45, R46, P0 ;  /* 0x0000002e2d00720c */ /* 0x000fe20000726670 */
[----:B------:R-:W-:Y:S01]  /*a880*/  IMAD.MOV.U32 R16, RZ, RZ, R12 ;  /* 0x000000ffff107224 */ /* 0x000fe200078e000c */
[--C-:B------:R-:W-:Y:S01]  /*a890*/  SHF.R.U64 R18, R10, 0x10, R11.reuse ;  /* 0x000000100a127819 */ /* 0x100fe2000000120b */
[----:B------:R-:W-:Y:S01]  /*a8a0*/  IMAD.MOV.U32 R8, RZ, RZ, R14 ;  /* 0x000000ffff087224 */ /* 0x000fe200078e000e */
[----:B------:R-:W-:Y:S01]  /*a8b0*/  SHF.R.U32.HI R9, RZ, 0x10, R11 ;  /* 0x00000010ff097819 */ /* 0x000fe2000001160b */
[----:B------:R-:W-:Y:S01]  /*a8c0*/  IMAD.MOV.U32 R11, RZ, RZ, R13 ;  /* 0x000000ffff0b7224 */ /* 0x000fe200078e000d */
[----:B------:R-:W-:-:S04]  /*a8d0*/  DEPBAR.LE SB0, 0x1 ;  /* 0x000080400000791a */ /* 0x000fc80000000000 */
[----:B------:R-:W-:Y:S01]  /*a8e0*/  IMAD.MOV.U32 R6, RZ, RZ, R15 ;  /* 0x000000ffff067224 */ /* 0x000fe200078e000f */
[--C-:B------:R-:W-:Y:S01]  /*a8f0*/  SHF.R.U64 R10, R12, 0x10, R13.reuse ;  /* 0x000000100c0a7819 */ /* 0x100fe2000000120d */
[----:B------:R-:W-:Y:S01]  /*a900*/  BSSY B0, `(.L_x_126) ;  /* 0x0000065000007945 */ /* 0x000fe20003800000 */
[----:B------:R-:W-:Y:S02]  /*a910*/  SHF.R.U32.HI R7, RZ, 0x10, R13 ;  /* 0x00000010ff077819 */ /* 0x000fe4000001160d */
[--C-:B------:R-:W-:Y:S02]  /*a920*/  SHF.R.U64 R3, R14, 0x10, R15.reuse ;  /* 0x000000100e037819 */ /* 0x100fe4000000120f */
[----:B------:R-:W-:Y:S02]  /*a930*/  SHF.R.U32.HI R0, RZ, 0x10, R15 ;  /* 0x00000010ff007819 */ /* 0x000fe4000001160f */
[----:B------:R-:W-:Y:S02]  /*a940*/  PRMT R40, R25, 0x5410, R21 ;  /* 0x0000541019287816 */ /* 0x000fe40000000015 */
[----:B------:R-:W-:-:S02]  /*a950*/  PRMT R44, R24, 0x5410, R17 ;  /* 0x00005410182c7816 */ /* 0x000fc40000000011 */
[----:B------:R-:W-:Y:S02]  /*a960*/  PRMT R38, R20, 0x5410, R18 ;  /* 0x0000541014267816 */ /* 0x000fe40000000012 */
[----:B------:R-:W-:Y:S02]  /*a970*/  PRMT R43, R19, 0x5410, R9 ;  /* 0x00005410132b7816 */ /* 0x000fe40000000009 */
[----:B------:R-:W-:Y:S02]  /*a980*/  PRMT R39, R16, 0x5410, R10 ;  /* 0x0000541010277816 */ /* 0x000fe4000000000a */
[----:B------:R-:W-:Y:S02]  /*a990*/  PRMT R41, R11, 0x5410, R7 ;  /* 0x000054100b297816 */ /* 0x000fe40000000007 */
[----:B------:R-:W-:Y:S02]  /*a9a0*/  PRMT R37, R8, 0x5410, R3 ;  /* 0x0000541008257816 */ /* 0x000fe40000000003 */
[----:B------:R-:W-:Y:S01]  /*a9b0*/  PRMT R42, R6, 0x5410, R0 ;  /* 0x00005410062a7816 */ /* 0x000fe20000000000 */
[----:B------:R-:W-:Y:S06]  /*a9c0*/  BAR.SYNC.DEFER_BLOCKING 0x0 ;  /* 0x0000000000007b1d */ /* 0x000fec0000010000 */
[----:B------:R-:W-:Y:S05]  /*a9d0*/  @P1 BRA `(.L_x_127) ;  /* 0x0000057000001947 */ /* 0x000fea0003800000 */
[----:B------:R-:W-:Y:S01]  /*a9e0*/  MOV R0, c[0x0][0x27c] ;  /* 0x00009f0000007a02 */ /* 0x000fe20000000f00 */
[----:B------:R-:W1:Y:S01]  /*a9f0*/  LDS.128 R12, [R29+0x100] ;  /* 0x000100001d0c7984 */ /* 0x000e620000000c00 */
[----:B------:R-:W-:-:S02]  /*aa00*/  LOP3.LUT R7, R39, 0xffff0000, RZ, 0xc0, !PT ;  /* 0xffff000027077812 */ /* 0x000fc400078ec0ff */
[----:B------:R-:W-:-:S04]  /*aa10*/  LEA.HI R0, R0, R64, RZ, 0x1d ;  /* 0x0000004000007211 */ /* 0x000fc800078fe8ff */
[----:B------:R-:W-:Y:S01]  /*aa20*/  SHF.R.S32.HI R6, RZ, 0x1f, R0 ;  /* 0x0000001fff067819 */ /* 0x000fe20000011400 */
[----:B------:R-:W-:-:S03]  /*aa30*/  IMAD.SHL.U32 R3, R0, 0x8, RZ ;  /* 0x0000000800037824 */ /* 0x000fc600078e00ff */
[----:B------:R-:W-:Y:S02]  /*aa40*/  LEA.HI R0, R6, R0, RZ, 0x3 ;  /* 0x0000000006007211 */ /* 0x000fe400078f18ff */
[----:B------:R-:W-:Y:S02]  /*aa50*/  LOP3.LUT R3, R27, 0x38, R3, 0xf8, !PT ;  /* 0x000000381b037812 */ /* 0x000fe400078ef803 */
[----:B------:R-:W-:Y:S02]  /*aa60*/  SHF.L.U32 R0, R0, 0xa, RZ ;  /* 0x0000000a00007819 */ /* 0x000fe400000006ff */
[----:B------:R-:W-:Y:S02]  /*aa70*/  LOP3.LUT R3, R3, R30, RZ, 0x3c, !PT ;  /* 0x0000001e03037212 */ /* 0x000fe400078e3cff */
[----:B------:R-:W-:-:S04]  /*aa80*/  LOP3.LUT R0, R0, 0x7fffe000, RZ, 0xc0, !PT ;  /* 0x7fffe00000007812 */ /* 0x000fc800078ec0ff */
[----:B------:R-:W-:Y:S02]  /*aa90*/  IADD3 R0, R3, R0, R28 ;  /* 0x0000000003007210 */ /* 0x000fe40007ffe01c */
[----:B------:R-:W-:-:S03]  /*aaa0*/  SHF.L.U32 R3, R39, 0x10, RZ ;  /* 0x0000001027037819 */ /* 0x000fc600000006ff */
[----:B------:R-:W-:Y:S02]  /*aab0*/  IMAD.SHL.U32 R31, R0, 0x2, RZ ;  /* 0x00000002001f7824 */ /* 0x000fe400078e00ff */
[----:B------:R-:W-:-:S03]  /*aac0*/  IMAD.U32 R0, R40, 0x10000, RZ ;  /* 0x0001000028007824 */ /* 0x000fc600078e00ff */
[----:B------:R-:W2:Y:S01]  /*aad0*/  LDS.128 R8, [R31+0x100] ;  /* 0x000100001f087984 */ /* 0x000ea20000000c00 */
[C---:B-1----:R-:W-:Y:S01]  /*aae0*/  IMAD.U32 R18, R13.reuse, 0x10000, RZ ;  /* 0x000100000d127824 */ /* 0x042fe200078e00ff */
[----:B------:R-:W-:Y:S01]  /*aaf0*/  LOP3.LUT R28, R13, 0xffff0000, RZ, 0xc0, !PT ;  /* 0xffff00000d1c7812 */ /* 0x000fe200078ec0ff */
[----:B------:R-:W-:Y:S01]  /*ab00*/  IMAD.U32 R26, R15, 0x10000, RZ ;  /* 0x000100000f1a7824 */ /* 0x000fe200078e00ff */
[C---:B------:R-:W-:Y:S02]  /*ab10*/  SHF.L.U32 R16, R12.reuse, 0x10, RZ ;  /* 0x000000100c107819 */ /* 0x040fe400000006ff */
[----:B------:R-:W-:Y:S02]  /*ab20*/  LOP3.LUT R17, R12, 0xffff0000, RZ, 0xc0, !PT ;  /* 0xffff00000c117812 */ /* 0x000fe400078ec0ff */
[C---:B------:R-:W-:Y:S02]  /*ab30*/  SHF.L.U32 R20, R14.reuse, 0x10, RZ ;  /* 0x000000100e147819 */ /* 0x040fe400000006ff */
[----:B------:R-:W-:-:S02]  /*ab40*/  LOP3.LUT R21, R14, 0xffff0000, RZ, 0xc0, !PT ;  /* 0xffff00000e157812 */ /* 0x000fc400078ec0ff */
[----:B------:R-:W-:Y:S02]  /*ab50*/  LOP3.LUT R27, R15, 0xffff0000, RZ, 0xc0, !PT ;  /* 0xffff00000f1b7812 */ /* 0x000fe400078ec0ff */
[C---:B--2---:R-:W-:Y:S01]  /*ab60*/  SHF.L.U32 R6, R8.reuse, 0x10, RZ ;  /* 0x0000001008067819 */ /* 0x044fe200000006ff */
[C---:B------:R-:W-:Y:S01]  /*ab70*/  IMAD.U32 R13, R9.reuse, 0x10000, RZ ;  /* 0x00010000090d7824 */ /* 0x040fe200078e00ff */
[----:B------:R-:W-:Y:S01]  /*ab80*/  LOP3.LUT R25, R9, 0xffff0000, RZ, 0xc0, !PT ;  /* 0xffff000009197812 */ /* 0x000fe200078ec0ff */
[----:B------:R-:W-:Y:S01]  /*ab90*/  IMAD.U32 R19, R11, 0x10000, RZ ;  /* 0x000100000b137824 */ /* 0x000fe200078e00ff */
[----:B------:R-:W-:Y:S01]  /*aba0*/  LOP3.LUT R12, R8, 0xffff0000, RZ, 0xc0, !PT ;  /* 0xffff0000080c7812 */ /* 0x000fe200078ec0ff */
[----:B------:R-:W-:Y:S01]  /*abb0*/  FMUL.FTZ R9, R6, R3 ;  /* 0x0000000306097220 */ /* 0x000fe20000410000 */
[----:B------:R-:W-:Y:S01]  /*abc0*/  SHF.L.U32 R14, R10, 0x10, RZ ;  /* 0x000000100a0e7819 */ /* 0x000fe200000006ff */
[-C--:B------:R-:W-:Y:S01]  /*abd0*/  FMUL.FTZ R8, R6, R0.reuse ;  /* 0x0000000006087220 */ /* 0x080fe20000410000 */
[----:B------:R-:W-:Y:S01]  /*abe0*/  LOP3.LUT R15, R10, 0xffff0000, RZ, 0xc0, !PT ;  /* 0xffff00000a0f7812 */ /* 0x000fe200078ec0ff */
[----:B------:R-:W-:Y:S01]  /*abf0*/  FFMA.FTZ R36, R16, R0, -R9 ;  /* 0x0000000010247223 */ /* 0x000fe20000010809 */
[----:B------:R-:W-:Y:S01]  /*ac00*/  LOP3.LUT R6, R40, 0xffff0000, RZ, 0xc0, !PT ;  /* 0xffff000028067812 */ /* 0x000fe200078ec0ff */
[----:B------:R-:W-:Y:S01]  /*ac10*/  FMUL.FTZ R10, R12, R7 ;  /* 0x000000070c0a7220 */ /* 0x000fe20000410000 */
[----:B------:R-:W-:Y:S01]  /*ac20*/  SHF.L.U32 R0, R41, 0x10, RZ ;  /* 0x0000001029007819 */ /* 0x000fe200000006ff */
[----:B------:R-:W-:Y:S01]  /*ac30*/  FFMA.FTZ R35, R16, R3, R8 ;  /* 0x0000000310237223 */ /* 0x000fe20000010008 */
[----:B------:R-:W-:Y:S01]  /*ac40*/  LOP3.LUT R24, R11, 0xffff0000, RZ, 0xc0, !PT ;  /* 0xffff00000b187812 */ /* 0x000fe200078ec0ff */
[----:B------:R-:W-:-:S02]  /*ac50*/  IMAD.U32 R3, R44, 0x10000, RZ ;  /* 0x000100002c037824 */ /* 0x000fc400078e00ff */
[-C--:B------:R-:W-:Y:S02]  /*ac60*/  FMUL.FTZ R9, R12, R6.reuse ;  /* 0x000000060c097220 */ /* 0x080fe40000410000 */
[----:B------:R-:W-:Y:S01]  /*ac70*/  FFMA.FTZ R34, R17, R6, -R10 ;  /* 0x0000000611227223 */ /* 0x000fe2000001080a */
[----:B------:R-:W-:Y:S01]  /*ac80*/  SHF.L.U32 R10, R37, 0x10, RZ ;  /* 0x00000010250a7819 */ /* 0x000fe200000006ff */
[C---:B------:R-:W-:Y:S02]  /*ac90*/  FMUL.FTZ R6, R13.reuse, R0 ;  /* 0x000000000d067220 */ /* 0x040fe40000410000 */
[-C--:B------:R-:W-:Y:S02]  /*aca0*/  FMUL.FTZ R8, R13, R3.reuse ;  /* 0x000000030d087220 */ /* 0x080fe40000410000 */
[----:B------:R-:W-:Y:S01]  /*acb0*/  FFMA.FTZ R32, R18, R3, -R6 ;  /* 0x0000000312207223 */ /* 0x000fe20000010806 */
[C---:B------:R-:W-:Y:S01]  /*acc0*/  LOP3.LUT R6, R38.reuse, 0xffff0000, RZ, 0xc0, !PT ;  /* 0xffff000026067812 */ /* 0x040fe200078ec0ff */
[----:B------:R-:W-:-:S02]  /*acd0*/  IMAD.U32 R3, R38, 0x10000, RZ ;  /* 0x0001000026037824 */ /* 0x000fc400078e00ff */
[----:B------:R-:W-:Y:S02]  /*ace0*/  FFMA.FTZ R33, R17, R7, R9 ;  /* 0x0000000711217223 */ /* 0x000fe40000010009 */
[----:B------:R-:W-:Y:S01]  /*acf0*/  FFMA.FTZ R30, R18, R0, R8 ;  /* 0x00000000121e7223 */ /* 0x000fe20000010008 */
[----:B------:R-:W-:Y:S01]  /*ad00*/  LOP3.LUT R0, R37, 0xffff0000, RZ, 0xc0, !PT ;  /* 0xffff000025007812 */ /* 0x000fe200078ec0ff */
[----:B------:R-:W-:Y:S01]  /*ad10*/  FMUL.FTZ R7, R14, R10 ;  /* 0x0000000a0e077220 */ /* 0x000fe20000410000 */
[----:B------:R-:W-:Y:S01]  /*ad20*/  SHF.L.U32 R8, R42, 0x10, RZ ;  /* 0x000000102a087819 */ /* 0x000fe200000006ff */
[-C--:B------:R-:W-:Y:S02]  /*ad30*/  FMUL.FTZ R11, R14, R3.reuse ;  /* 0x000000030e0b7220 */ /* 0x080fe40000410000 */
[----:B------:R-:W-:Y:S01]  /*ad40*/  FFMA.FTZ R12, R20, R3, -R7 ;  /* 0x00000003140c7223 */ /* 0x000fe20000010807 */
[----:B------:R-:W-:Y:S01]  /*ad50*/  SHF.L.U32 R3, R43, 0x10, RZ ;  /* 0x000000102b037819 */ /* 0x000fe200000006ff */
[----:B------:R-:W-:-:S02]  /*ad60*/  FMUL.FTZ R9, R15, R0 ;  /* 0x000000000f097220 */ /* 0x000fc40000410000 */
[----:B------:R-:W-:Y:S02]  /*ad70*/  FFMA.FTZ R20, R20, R10, R11 ;  /* 0x0000000a14147223 */ /* 0x000fe4000001000b */
[----:B------:R-:W-:Y:S02]  /*ad80*/  FMUL.FTZ R7, R15, R6 ;  /* 0x000000060f077220 */ /* 0x000fe40000410000 */
[----:B------:R-:W-:Y:S02]  /*ad90*/  FMUL.FTZ R10, R19, R8 ;  /* 0x00000008130a7220 */ /* 0x000fe40000410000 */
[----:B------:R-:W-:Y:S01]  /*ada0*/  FFMA.FTZ R14, R21, R6, -R9 ;  /* 0x00000006150e7223 */ /* 0x000fe20000010809 */
[----:B------:R-:W-:Y:S01]  /*adb0*/  LOP3.LUT R6, R43, 0xffff0000, RZ, 0xc0, !PT ;  /* 0xffff00002b067812 */ /* 0x000fe200078ec0ff */
[----:B------:R-:W-:Y:S01]  /*adc0*/  FFMA.FTZ R16, R21, R0, R7 ;  /* 0x0000000015107223 */ /* 0x000fe20000010007 */
[----:B------:R-:W-:Y:S01]  /*add0*/  LOP3.LUT R0, R42, 0xffff0000, RZ, 0xc0, !PT ;  /* 0xffff00002a007812 */ /* 0x000fe200078ec0ff */
[-C--:B------:R-:W-:Y:S01]  /*ade0*/  FMUL.FTZ R9, R19, R3.reuse ;  /* 0x0000000313097220 */ /* 0x080fe20000410000 */
[----:B------:R-:W-:Y:S01]  /*adf0*/  LOP3.LUT R7, R44, 0xffff0000, RZ, 0xc0, !PT ;  /* 0xffff00002c077812 */ /* 0x000fe200078ec0ff */
[C---:B------:R-:W-:Y:S01]  /*ae00*/  FFMA.FTZ R18, R26.reuse, R3, -R10 ;  /* 0x000000031a127223 */ /* 0x040fe2000001080a */
[----:B------:R-:W-:Y:S01]  /*ae10*/  LOP3.LUT R3, R41, 0xffff0000, RZ, 0xc0, !PT ;  /* 0xffff000029037812 */ /* 0x000fe200078ec0ff */
[----:B------:R-:W-:Y:S01]  /*ae20*/  FFMA.FTZ R17, R26, R8, R9 ;  /* 0x000000081a117223 */ /* 0x000fe20000010009 */
[----:B------:R-:W-:Y:S01]  /*ae30*/  F2FP.BF16.PACK_AB R14, R14, R12 ;  /* 0x0000000c0e0e723e */ /* 0x000fe200000010ff */
[----:B------:R-:W-:Y:S01]  /*ae40*/  FMUL.FTZ R9, R24, R0 ;  /* 0x0000000018097220 */ /* 0x000fe20000410000 */
[----:B------:R-:W-:Y:S01]  /*ae50*/  F2FP.BF16.PACK_AB R12, R34, R36 ;  /* 0x00000024220c723e */ /* 0x000fe200000010ff */
[----:B------:R-:W-:-:S02]  /*ae60*/  FMUL.FTZ R11, R25, R3 ;  /* 0x00000003190b7220 */ /* 0x000fc40000410000 */
[-C--:B------:R-:W-:Y:S02]  /*ae70*/  FMUL.FTZ R10, R25, R7.reuse ;  /* 0x00000007190a7220 */ /* 0x080fe40000410000 */
[-C--:B------:R-:W-:Y:S02]  /*ae80*/  FMUL.FTZ R8, R24, R6.reuse ;  /* 0x0000000618087220 */ /* 0x080fe40000410000 */
[C---:B------:R-:W-:Y:S02]  /*ae90*/  FFMA.FTZ R13, R28.reuse, R7, -R11 ;  /* 0x000000071c0d7223 */ /* 0x040fe4000001080b */
[----:B------:R-:W-:Y:S02]  /*aea0*/  FFMA.FTZ R15, R27, R6, -R9 ;  /* 0x000000061b0f7223 */ /* 0x000fe40000010809 */
[----:B------:R-:W-:Y:S01]  /*aeb0*/  FFMA.FTZ R3, R28, R3, R10 ;  /* 0x000000031c037223 */ /* 0x000fe2000001000a */
[----:B------:R-:W-:Y:S01]  /*aec0*/  F2FP.BF16.PACK_AB R13, R13, R32 ;  /* 0x000000200d0d723e */ /* 0x000fe200000010ff */
[----:B------:R-:W-:Y:S01]  /*aed0*/  FFMA.FTZ R11, R27, R0, R8 ;  /* 0x000000001b0b7223 */ /* 0x000fe20000010008 */
[----:B------:R-:W-:-:S02]  /*aee0*/  F2FP.BF16.PACK_AB R15, R15, R18 ;  /* 0x000000120f0f723e */ /* 0x000fc400000010ff */
[----:B------:R-:W-:Y:S02]  /*aef0*/  F2FP.BF16.PACK_AB R10, R16, R20 ;  /* 0x00000014100a723e */ /* 0x000fe400000010ff */
[----:B------:R-:W-:Y:S01]  /*af00*/  F2FP.BF16.PACK_AB R8, R33, R35 ;  /* 0x000000232108723e */ /* 0x000fe200000010ff */
[----:B------:R1:W-:Y:S01]  /*af10*/  STS.128 [R29+0x100], R12 ;  /* 0x0001000c1d007388 */ /* 0x0003e20000000c00 */
[----:B------:R-:W-:Y:S02]  /*af20*/  F2FP.BF16.PACK_AB R9, R3, R30 ;  /* 0x0000001e0309723e */ /* 0x000fe400000010ff */
[----:B------:R-:W-:-:S05]  /*af30*/  F2FP.BF16.PACK_AB R11, R11, R17 ;  /* 0x000000110b0b723e */ /* 0x000fca00000010ff */
[----:B------:R1:W-:Y:S02]  /*af40*/  STS.128 [R31+0x100], R8 ;  /* 0x000100081f007388 */ /* 0x0003e40000000c00 */
.L_x_127:
[----:B------:R-:W-:Y:S05]  /*af50*/  BSYNC B0 ;  /* 0x0000000000007941 */ /* 0x000fea0003800000 */
.L_x_126:
[----:B------:R-:W-:Y:S01]  /*af60*/  IADD3 R3, R45, 0x20, RZ ;  /* 0x000000202d037810 */ /* 0x000fe20007ffe0ff */
[----:B------:R-:W-:Y:S03]  /*af70*/  BSSY B0, `(.L_x_128) ;  /* 0x0000064000007945 */ /* 0x000fe60003800000 */
[----:B------:R-:W-:-:S13]  /*af80*/  ISETP.GE.OR P1, PT, R3, R46, P0 ;  /* 0x0000002e0300720c */ /* 0x000fda0000726670 */
[----:B------:R-:W-:Y:S05]  /*af90*/  @P1 BRA `(.L_x_129) ;  /* 0x0000061000001947 */ /* 0x000fea0003800000 */
[----:B------:R-:W-:Y:S01]  /*afa0*/  IMAD.MOV.U32 R7, RZ, RZ, c[0x0][0x27c] ;  /* 0x00009f00ff077624 */ /* 0x000fe200078e00ff */
[----:B------:R-:W-:Y:S01]  /*afb0*/  SHF.R.S32.HI R0, RZ, 0x1f, R3 ;  /* 0x0000001fff007819 */ /* 0x000fe20000011403 */
[----:B------:R-:W-:-:S03]  /*afc0*/  IMAD.SHL.U32 R6, R3, 0x40, RZ ;  /* 0x0000004003067824 */ /* 0x000fc600078e00ff */
[----:B------:R-:W-:Y:S02]  /*afd0*/  LEA.HI R7, R7, R64, RZ, 0x1d ;  /* 0x0000004007077211 */ /* 0x000fe400078fe8ff */
[----:B------:R-:W-:Y:S02]  /*afe0*/  LEA.HI R3, R0, R3, RZ, 0x3 ;  /* 0x0000000300037211 */ /* 0x000fe400078f18ff */
[----:B-1----:R-:W-:Y:S01]  /*aff0*/  SHF.R.S32.HI R10, RZ, 0x1f, R7 ;  /* 0x0000001fff0a7819 */ /* 0x002fe20000011407 */
[----:B------:R-:W-:Y:S01]  /*b000*/  IMAD.SHL.U32 R8, R7, 0x8, RZ ;  /* 0x0000000807087824 */ /* 0x000fe200078e00ff */
[----:B------:R-:W-:Y:S02]  /*b010*/  LOP3.LUT R0, R6, 0x1c0, RZ, 0xc0, !PT ;  /* 0x000001c006007812 */ /* 0x000fe400078ec0ff */
[----:B------:R-:W-:Y:S02]  /*b020*/  LEA.HI R7, R10, R7, RZ, 0x3 ;  /* 0x000000070a077211 */ /* 0x000fe400078f18ff */
[----:B------:R-:W-:-:S02]  /*b030*/  SHF.L.U32 R6, R3, 0x6, RZ ;  /* 0x0000000603067819 */ /* 0x000fc400000006ff */
[C---:B------:R-:W-:Y:S02]  /*b040*/  LOP3.LUT R9, R0.reuse, 0x38, R22, 0xf8, !PT ;  /* 0x0000003800097812 */ /* 0x040fe400078ef816 */
[----:B------:R-:W-:Y:S02]  /*b050*/  SHF.R.U32.HI R3, RZ, 0x3, R0 ;  /* 0x00000003ff037819 */ /* 0x000fe40000011600 */
[----:B------:R-:W-:Y:S01]  /*b060*/  LOP3.LUT R8, R0, 0x38, R8, 0xf8, !PT ;  /* 0x0000003800087812 */ /* 0x000fe200078ef808 */
[----:B------:R-:W-:Y:S01]  /*b070*/  IMAD.SHL.U32 R0, R7, 0x400, RZ ;  /* 0x0000040007007824 */ /* 0x000fe200078e00ff */
[----:B------:R-:W-:Y:S02]  /*b080*/  LOP3.LUT R6, R6, 0xfffffe00, RZ, 0xc0, !PT ;  /* 0xfffffe0006067812 */ /* 0x000fe400078ec0ff */
[----:B------:R-:W-:Y:S02]  /*b090*/  LOP3.LUT R7, R39, 0xffff0000, RZ, 0xc0, !PT ;  /* 0xffff000027077812 */ /* 0x000fe400078ec0ff */
[----:B------:R-:W-:-:S02]  /*b0a0*/  LOP3.LUT R9, R6, R9, R3, 0xf6, !PT ;  /* 0x0000000906097212 */ /* 0x000fc400078ef603 */
[----:B------:R-:W-:Y:S02]  /*b0b0*/  LOP3.LUT R3, R8, R3, RZ, 0x3c, !PT ;  /* 0x0000000308037212 */ /* 0x000fe400078e3cff */
[----:B------:R-:W-:Y:S02]  /*b0c0*/  LOP3.LUT R0, R0, 0x7fffe000, RZ, 0xc0, !PT ;  /* 0x7fffe00000007812 */ /* 0x000fe400078ec0ff */
[----:B------:R-:W-:Y:S02]  /*b0d0*/  SHF.L.U32 R33, R9, 0x1, RZ ;  /* 0x0000000109217819 */ /* 0x000fe400000006ff */
[----:B------:R-:W-:-:S03]  /*b0e0*/  IADD3 R0, R3, R0, R6 ;  /* 0x0000000003007210 */ /* 0x000fc60007ffe006 */
[----:B------:R-:W1:Y:S02]  /*b0f0*/  LDS.128 R12, [R33+0x100] ;  /* 0x00010000210c7984 */ /* 0x000e640000000c00 */
[----:B------:R-:W-:Y:S01]  /*b100*/  IMAD.SHL.U32 R31, R0, 0x2, RZ ;  /* 0x00000002001f7824 */ /* 0x000fe200078e00ff */
[----:B------:R-:W-:-:S04]  /*b110*/  SHF.L.U32 R0, R40, 0x10, RZ ;  /* 0x0000001028007819 */ /* 0x000fc800000006ff */
[----:B------:R-:W2:Y:S01]  /*b120*/  LDS.128 R8, [R31+0x100] ;  /* 0x000100001f087984 */ /* 0x000ea20000000c00 */
[C---:B-1----:R-:W-:Y:S01]  /*b130*/  IMAD.U32 R16, R12.reuse, 0x10000, RZ ;  /* 0x000100000c107824 */ /* 0x042fe200078e00ff */
[----:B------:R-:W-:Y:S01]  /*b140*/  LOP3.LUT R18, R12, 0xffff0000, RZ, 0xc0, !PT ;  /* 0xffff00000c127812 */ /* 0x000fe200078ec0ff */
[----:B------:R-:W-:Y:S01]  /*b150*/  IMAD.U32 R17, R14, 0x10000, RZ ;  /* 0x000100000e117824 */ /* 0x000fe200078e00ff */
[C---:B------:R-:W-:Y:S02]  /*b160*/  SHF.L.U32 R21, R13.reuse, 0x10, RZ ;  /* 0x000000100d157819 */ /* 0x040fe400000006ff */
[----:B------:R-:W-:Y:S01]  /*b170*/  LOP3.LUT R28, R13, 0xffff0000, RZ, 0xc0, !PT ;  /* 0xffff00000d1c7812 */ /* 0x000fe200078ec0ff */
[C---:B--2---:R-:W-:Y:S01]  /*b180*/  IMAD.U32 R3, R8.reuse, 0x10000, RZ ;  /* 0x0001000008037824 */ /* 0x044fe200078e00ff */
[----:B------:R-:W-:Y:S01]  /*b190*/  LOP3.LUT R12, R8, 0xffff0000, RZ, 0xc0, !PT ;  /* 0xffff0000080c7812 */ /* 0x000fe200078ec0ff */
[----:B------:R-:W-:Y:S01]  /*b1a0*/  IMAD.U32 R8, R39, 0x10000, RZ ;  /* 0x0001000027087824 */ /* 0x000fe200078e00ff */
[----:B------:R-:W-:Y:S01]  /*b1b0*/  LOP3.LUT R20, R14, 0xffff0000, RZ, 0xc0, !PT ;  /* 0xffff00000e147812 */ /* 0x000fe200078ec0ff */
[C---:B------:R-:W-:Y:S01]  /*b1c0*/  IMAD.U32 R13, R10.reuse, 0x10000, RZ ;  /* 0x000100000a0d7824 */ /* 0x040fe200078e00ff */
[----:B------:R-:W-:Y:S01]  /*b1d0*/  LOP3.LUT R14, R10, 0xffff0000, RZ, 0xc0, !PT ;  /* 0xffff00000a0e7812 */ /* 0x000fe200078ec0ff */
[-C--:B------:R-:W-:Y:S01]  /*b1e0*/  FMUL.FTZ R6, R8, R3.reuse ;  /* 0x0000000308067220 */ /* 0x080fe20000410000 */
[C---:B------:R-:W-:Y:S01]  /*b1f0*/  SHF.L.U32 R19, R9.reuse, 0x10, RZ ;  /* 0x0000001009137819 */ /* 0x040fe200000006ff */
[----:B------:R-:W-:Y:S01]  /*b200*/  FMUL.FTZ R10, R0, R3 ;  /* 0x00000003000a7220 */ /* 0x000fe20000410000 */
[----:B------:R-:W-:Y:S01]  /*b210*/  LOP3.LUT R3, R40, 0xffff0000, RZ, 0xc0, !PT ;  /* 0xffff000028037812 */ /* 0x000fe200078ec0ff */
[----:B------:R-:W-:Y:S01]  /*b220*/  FFMA.FTZ R35, R0, R16, -R6 ;  /* 0x0000001000237223 */ /* 0x000fe20000010806 */
[----:B------:R-:W-:Y:S01]  /*b230*/  LOP3.LUT R25, R9, 0xffff0000, RZ, 0xc0, !PT ;  /* 0xffff000009197812 */ /* 0x000fe200078ec0ff */
[----:B------:R-:W-:Y:S01]  /*b240*/  FMUL.FTZ R9, R7, R12 ;  /* 0x0000000c07097220 */ /* 0x000fe20000410000 */
[----:B------:R-:W-:Y:S01]  /*b250*/  SHF.L.U32 R26, R15, 0x10, RZ ;  /* 0x000000100f1a7819 */ /* 0x000fe200000006ff */
[----:B------:R-:W-:Y:S01]  /*b260*/  IMAD.U32 R6, R37, 0x10000, RZ ;  /* 0x0001000025067824 */ /* 0x000fe200078e00ff */
[----:B------:R-:W-:Y:S01]  /*b270*/  LOP3.LUT R27, R15, 0xffff0000, RZ, 0xc0, !PT ;  /* 0xffff00000f1b7812 */ /* 0x000fe200078ec0ff */
[----:B------:R-:W-:Y:S01]  /*b280*/  FFMA.FTZ R34, R8, R16, R10 ;  /* 0x0000001008227223 */ /* 0x000fe2000001000a */
[----:B------:R-:W-:-:S02]  /*b290*/  SHF.L.U32 R15, R11, 0x10, RZ ;  /* 0x000000100b0f7819 */ /* 0x000fc400000006ff */
[----:B------:R-:W-:Y:S01]  /*b2a0*/  LOP3.LUT R24, R11, 0xffff0000, RZ, 0xc0, !PT ;  /* 0xffff00000b187812 */ /* 0x000fe200078ec0ff */
[C---:B------:R-:W-:Y:S01]  /*b2b0*/  FMUL.FTZ R11, R3.reuse, R12 ;  /* 0x0000000c030b7220 */ /* 0x040fe20000410000 */
[----:B------:R-:W-:Y:S01]  /*b2c0*/  SHF.L.U32 R0, R38, 0x10, RZ ;  /* 0x0000001026007819 */ /* 0x000fe200000006ff */
[-C--:B------:R-:W-:Y:S01]  /*b2d0*/  FFMA.FTZ R12, R3, R18.reuse, -R9 ;  /* 0x00000012030c7223 */ /* 0x080fe20000010809 */
[----:B------:R-:W-:Y:S01]  /*b2e0*/  LOP3.LUT R10, R37, 0xffff0000, RZ, 0xc0, !PT ;  /* 0xffff0000250a7812 */ /* 0x000fe200078ec0ff */
[-C--:B------:R-:W-:Y:S02]  /*b2f0*/  FMUL.FTZ R3, R6, R13.reuse ;  /* 0x0000000d06037220 */ /* 0x080fe40000410000 */
[----:B------:R-:W-:Y:S01]  /*b300*/  FMUL.FTZ R8, R0, R13 ;  /* 0x0000000d00087220 */ /* 0x000fe20000410000 */
[----:B------:R-:W-:Y:S01]  /*b310*/  F2FP.BF16.PACK_AB R12, R12, R35 ;  /* 0x000000230c0c723e */ /* 0x000fe200000010ff */
[----:B------:R-:W-:Y:S01]  /*b320*/  FFMA.FTZ R30, R0, R17, -R3 ;  /* 0x00000011001e7223 */ /* 0x000fe20000010803 */
[----:B------:R-:W-:Y:S01]  /*b330*/  LOP3.LUT R0, R38, 0xffff0000, RZ, 0xc0, !PT ;  /* 0xffff000026007812 */ /* 0x000fe200078ec0ff */
[----:B------:R-:W-:Y:S01]  /*b340*/  FFMA.FTZ R32, R7, R18, R11 ;  /* 0x0000001207207223 */ /* 0x000fe2000001000b */
[----:B------:R-:W-:Y:S01]  /*b350*/  SHF.L.U32 R3, R41, 0x10, RZ ;  /* 0x0000001029037819 */ /* 0x000fe200000006ff */
[----:B------:R-:W-:-:S02]  /*b360*/  FMUL.FTZ R7, R10, R14 ;  /* 0x0000000e0a077220 */ /* 0x000fc40000410000 */
[----:B------:R-:W-:Y:S02]  /*b370*/  FFMA.FTZ R29, R6, R17, R8 ;  /* 0x00000011061d7223 */ /* 0x000fe40000010008 */
[----:B------:R-:W-:Y:S02]  /*b380*/  FMUL.FTZ R11, R0, R14 ;  /* 0x0000000e000b7220 */ /* 0x000fe40000410000 */
[----:B------:R-:W-:Y:S02]  /*b390*/  IMAD.U32 R6, R44, 0x10000, RZ ;  /* 0x000100002c067824 */ /* 0x000fe400078e00ff */
[----:B------:R-:W-:Y:S02]  /*b3a0*/  IMAD.U32 R8, R42, 0x10000, RZ ;  /* 0x000100002a087824 */ /* 0x000fe400078e00ff */
[----:B------:R-:W-:Y:S01]  /*b3b0*/  FFMA.FTZ R14, R0, R20, -R7 ;  /* 0x00000014000e7223 */ /* 0x000fe20000010807 */
[----:B------:R-:W-:Y:S01]  /*b3c0*/  SHF.L.U32 R0, R43, 0x10, RZ ;  /* 0x000000102b007819 */ /* 0x000fe200000006ff */
[----:B------:R-:W-:-:S02]  /*b3d0*/  FMUL.FTZ R9, R3, R19 ;  /* 0x0000001303097220 */ /* 0x000fc40000410000 */
[----:B------:R-:W-:Y:S01]  /*b3e0*/  FFMA.FTZ R20, R10, R20, R11 ;  /* 0x000000140a147223 */ /* 0x000fe2000001000b */
[----:B------:R-:W-:Y:S01]  /*b3f0*/  F2FP.BF16.PACK_AB R14, R14, R30 ;  /* 0x0000001e0e0e723e */ /* 0x000fe200000010ff */
[----:B------:R-:W-:Y:S02]  /*b400*/  FMUL.FTZ R7, R6, R19 ;  /* 0x0000001306077220 */ /* 0x000fe40000410000 */
[----:B------:R-:W-:Y:S02]  /*b410*/  FMUL.FTZ R10, R8, R15 ;  /* 0x0000000f080a7220 */ /* 0x000fe40000410000 */
[-C--:B------:R-:W-:Y:S01]  /*b420*/  FFMA.FTZ R19, R6, R21.reuse, -R9 ;  /* 0x0000001506137223 */ /* 0x080fe20000010809 */
[----:B------:R-:W-:Y:S01]  /*b430*/  LOP3.LUT R6, R43, 0xffff0000, RZ, 0xc0, !PT ;  /* 0xffff00002b067812 */ /* 0x000fe200078ec0ff */
[----:B------:R-:W-:Y:S01]  /*b440*/  FFMA.FTZ R18, R3, R21, R7 ;  /* 0x0000001503127223 */ /* 0x000fe20000010007 */
[----:B------:R-:W-:Y:S01]  /*b450*/  LOP3.LUT R3, R41, 0xffff0000, RZ, 0xc0, !PT ;  /* 0xffff000029037812 */ /* 0x000fe200078ec0ff */
[----:B------:R-:W-:Y:S01]  /*b460*/  FMUL.FTZ R9, R0, R15 ;  /* 0x0000000f00097220 */ /* 0x000fe20000410000 */
[----:B------:R-:W-:Y:S01]  /*b470*/  LOP3.LUT R7, R44, 0xffff0000, RZ, 0xc0, !PT ;  /* 0xffff00002c077812 */ /* 0x000fe200078ec0ff */
[-C--:B------:R-:W-:Y:S01]  /*b480*/  FFMA.FTZ R17, R0, R26.reuse, -R10 ;  /* 0x0000001a00117223 */ /* 0x080fe2000001080a */
[----:B------:R-:W-:Y:S01]  /*b490*/  LOP3.LUT R0, R42, 0xffff0000, RZ, 0xc0, !PT ;  /* 0xffff00002a007812 */ /* 0x000fe200078ec0ff */
[----:B------:R-:W-:-:S02]  /*b4a0*/  FFMA.FTZ R16, R8, R26, R9 ;  /* 0x0000001a08107223 */ /* 0x000fc40000010009 */
[-C--:B------:R-:W-:Y:S02]  /*b4b0*/  FMUL.FTZ R11, R3, R25.reuse ;  /* 0x00000019030b7220 */ /* 0x080fe40000410000 */
[-C--:B------:R-:W-:Y:S02]  /*b4c0*/  FMUL.FTZ R9, R0, R24.reuse ;  /* 0x0000001800097220 */ /* 0x080fe40000410000 */
[C---:B------:R-:W-:Y:S02]  /*b4d0*/  FMUL.FTZ R10, R7.reuse, R25 ;  /* 0x00000019070a7220 */ /* 0x040fe40000410000 */
[C---:B------:R-:W-:Y:S02]  /*b4e0*/  FMUL.FTZ R8, R6.reuse, R24 ;  /* 0x0000001806087220 */ /* 0x040fe40000410000 */
[----:B------:R-:W-:Y:S02]  /*b4f0*/  FFMA.FTZ R13, R7, R28, -R11 ;  /* 0x0000001c070d7223 */ /* 0x000fe4000001080b */
[----:B------:R-:W-:-:S02]  /*b500*/  FFMA.FTZ R15, R6, R27, -R9 ;  /* 0x0000001b060f7223 */ /* 0x000fc40000010809 */
[----:B------:R-:W-:Y:S01]  /*b510*/  FFMA.FTZ R3, R3, R28, R10 ;  /* 0x0000001c03037223 */ /* 0x000fe2000001000a */
[----:B------:R-:W-:Y:S01]  /*b520*/  F2FP.BF16.PACK_AB R13, R13, R19 ;  /* 0x000000130d0d723e */ /* 0x000fe200000010ff */
[----:B------:R-:W-:Y:S01]  /*b530*/  FFMA.FTZ R11, R0, R27, R8 ;  /* 0x0000001b000b7223 */ /* 0x000fe20000010008 */
[----:B------:R-:W-:Y:S02]  /*b540*/  F2FP.BF16.PACK_AB R15, R15, R17 ;  /* 0x000000110f0f723e */ /* 0x000fe400000010ff */
[----:B------:R-:W-:Y:S02]  /*b550*/  F2FP.BF16.PACK_AB R10, R20, R29 ;  /* 0x0000001d140a723e */ /* 0x000fe400000010ff */
[----:B------:R-:W-:Y:S01]  /*b560*/  F2FP.BF16.PACK_AB R8, R32, R34 ;  /* 0x000000222008723e */ /* 0x000fe200000010ff */
[----:B------:R1:W-:Y:S01]  /*b570*/  STS.128 [R33+0x100], R12 ;  /* 0x0001000c21007388 */ /* 0x0003e20000000c00 */
[----:B------:R-:W-:Y:S02]  /*b580*/  F2FP.BF16.PACK_AB R9, R3, R18 ;  /* 0x000000120309723e */ /* 0x000fe400000010ff */
[----:B------:R-:W-:-:S05]  /*b590*/  F2FP.BF16.PACK_AB R11, R11, R16 ;  /* 0x000000100b0b723e */ /* 0x000fca00000010ff */
[----:B------:R1:W-:Y:S02]  /*b5a0*/  STS.128 [R31+0x100], R8 ;  /* 0x000100081f007388 */ /* 0x0003e40000000c00 */
.L_x_129:
[----:B------:R-:W-:Y:S05]  /*b5b0*/  BSYNC B0 ;  /* 0x0000000000007941 */ /* 0x000fea0003800000 */
.L_x_128:
        /* <DEDUP_REMOVED lines=101> */
.L_x_131:
[----:B------:R-:W-:Y:S05]  /*bc10*/  BSYNC B0 ;  /* 0x0000000000007941 */ /* 0x000fea0003800000 */
.L_x_130:
[----:B------:R-:W-:-:S04]  /*bc20*/  IADD3 R3, R45, 0x60, RZ ;  /* 0x000000602d037810 */ /* 0x000fc80007ffe0ff */
        /* <DEDUP_REMOVED lines=16> */
[----:B------:R-:W-:-:S04]  /*bd30*/  LOP3.LUT R6, R6, 0xfffffe00, RZ, 0xc0, !PT ;  /* 0xfffffe0006067812 */ /* 0x000fc800078ec0ff */
[----:B------:R-:W-:Y:S02]  /*bd40*/  LOP3.LUT R9, R6, R9, R3, 0xf6, !PT ;  /* 0x0000000906097212 */ /* 0x000fe400078ef603 */
[----:B------:R-:W-:Y:S02]  /*bd50*/  LOP3.LUT R3, R8, R3, RZ, 0x3c, !PT ;  /* 0x0000000308037212 */ /* 0x000fe400078e3cff */
[----:B------:R-:W-:Y:S02]  /*bd60*/  LOP3.LUT R0, R0, 0x7fffe000, RZ, 0xc0, !PT ;  /* 0x7fffe00000007812 */ /* 0x000fe400078ec0ff */
[----:B------:R-:W-:Y:S02]  /*bd70*/  SHF.L.U32 R33, R9, 0x1, RZ ;  /* 0x0000000109217819 */ /* 0x000fe400000006ff */
[----:B------:R-:W-:Y:S01]  /*bd80*/  IADD3 R0, R3, R0, R6 ;  /* 0x0000000003007210 */ /* 0x000fe20007ffe006 */
[----:B------:R-:W-:Y:S02]  /*bd90*/  IMAD.U32 R3, R38, 0x10000, RZ ;  /* 0x0001000026037824 */ /* 0x000fe400078e00ff */
[----:B------:R-:W1:Y:S02]  /*bda0*/  LDS.128 R12, [R33+0x100] ;  /* 0x00010000210c7984 */ /* 0x000e640000000c00 */
[----:B------:R-:W-:Y:S01]  /*bdb0*/  IMAD.SHL.U32 R30, R0, 0x2, RZ ;  /* 0x00000002001e7824 */ /* 0x000fe200078e00ff */
[----:B------:R-:W-:-:S04]  /*bdc0*/  LOP3.LUT R0, R37, 0xffff0000, RZ, 0xc0, !PT ;  /* 0xffff000025007812 */ /* 0x000fc800078ec0ff */
[----:B------:R-:W2:Y:S01]  /*bdd0*/  LDS.128 R8, [R30+0x100] ;  /* 0x000100001e087984 */ /* 0x000ea20000000c00 */
[C---:B-1----:R-:W-:Y:S01]  /*bde0*/  IMAD.U32 R17, R12.reuse, 0x10000, RZ ;  /* 0x000100000c117824 */ /* 0x042fe200078e00ff */
[----:B------:R-:W-:Y:S01]  /*bdf0*/  LOP3.LUT R20, R12, 0xffff0000, RZ, 0xc0, !PT ;  /* 0xffff00000c147812 */ /* 0x000fe200078ec0ff */
[----:B------:R-:W-:Y:S01]  /*be00*/  IMAD.U32 R12, R37, 0x10000, RZ ;  /* 0x00010000250c7824 */ /* 0x000fe200078e00ff */
[C---:B------:R-:W-:Y:S02]  /*be10*/  SHF.L.U32 R21, R13.reuse, 0x10, RZ ;  /* 0x000000100d157819 */ /* 0x040fe400000006ff */
[----:B------:R-:W-:Y:S01]  /*be20*/  LOP3.LUT R27, R13, 0xffff0000, RZ, 0xc0, !PT ;  /* 0xffff00000d1b7812 */ /* 0x000fe200078ec0ff */
[----:B------:R-:W-:Y:S01]  /*be30*/  IMAD.U32 R13, R14, 0x10000, RZ ;  /* 0x000100000e0d7824 */ /* 0x000fe200078e00ff */
[----:B--2---:R-:W-:Y:S02]  /*be40*/  SHF.L.U32 R6, R10, 0x10, RZ ;  /* 0x000000100a067819 */ /* 0x004fe400000006ff */
[----:B------:R-:W-:Y:S01]  /*be50*/  LOP3.LUT R16, R14, 0xffff0000, RZ, 0xc0, !PT ;  /* 0xffff00000e107812 */ /* 0x000fe200078ec0ff */
[----:B------:R-:W-:Y:S01]  /*be60*/  IMAD.U32 R14, R8, 0x10000, RZ ;  /* 0x00010000080e7824 */ /* 0x000fe200078e00ff */
[C---:B------:R-:W-:Y:S01]  /*be70*/  SHF.L.U32 R25, R15.reuse, 0x10, RZ ;  /* 0x000000100f197819 */ /* 0x040fe200000006ff */
[-C--:B------:R-:W-:Y:S01]  /*be80*/  FMUL.FTZ R7, R12, R6.reuse ;  /* 0x000000060c077220 */ /* 0x080fe20000410000 */
[----:B------:R-:W-:Y:S01]  /*be90*/  LOP3.LUT R26, R15, 0xffff0000, RZ, 0xc0, !PT ;  /* 0xffff00000f1a7812 */ /* 0x000fe200078ec0ff */
[C---:B------:R-:W-:Y:S01]  /*bea0*/  FMUL.FTZ R6, R3.reuse, R6 ;  /* 0x0000000603067220 */ /* 0x040fe20000410000 */
[----:B------:R-:W-:Y:S01]  /*beb0*/  LOP3.LUT R15, R8, 0xffff0000, RZ, 0xc0, !PT ;  /* 0xffff0000080f7812 */ /* 0x000fe200078ec0ff */
[-C--:B------:R-:W-:Y:S01]  /*bec0*/  FFMA.FTZ R35, R3, R13.reuse, -R7 ;  /* 0x0000000d03237223 */ /* 0x080fe20000010807 */
[----:B------:R-:W-:Y:S01]  /*bed0*/  LOP3.LUT R8, R10, 0xffff0000, RZ, 0xc0, !PT ;  /* 0xffff00000a087812 */ /* 0x000fe200078ec0ff */
[----:B------:R-:W-:Y:S01]  /*bee0*/  FFMA.FTZ R34, R12, R13, R6 ;  /* 0x0000000d0c227223 */ /* 0x000fe20000010006 */
[----:B------:R-:W-:Y:S01]  /*bef0*/  LOP3.LUT R3, R38, 0xffff0000, RZ, 0xc0, !PT ;  /* 0xffff000026037812 */ /* 0x000fe200078ec0ff */
[----:B------:R-:W-:Y:S01]  /*bf00*/  IMAD.U32 R7, R39, 0x10000, RZ ;  /* 0x0001000027077824 */ /* 0x000fe200078e00ff */
[----:B------:R-:W-:-:S02]  /*bf10*/  SHF.L.U32 R19, R9, 0x10, RZ ;  /* 0x0000001009137819 */ /* 0x000fc400000006ff */
[----:B------:R-:W-:Y:S01]  /*bf20*/  LOP3.LUT R23, R9, 0xffff0000, RZ, 0xc0, !PT ;  /* 0xffff000009177812 */ /* 0x000fe200078ec0ff */
[-C--:B------:R-:W-:Y:S01]  /*bf30*/  FMUL.FTZ R9, R0, R8.reuse ;  /* 0x0000000800097220 */ /* 0x080fe20000410000 */
[----:B------:R-:W-:Y:S01]  /*bf40*/  SHF.L.U32 R6, R40, 0x10, RZ ;  /* 0x0000001028067819 */ /* 0x000fe200000006ff */
[----:B------:R-:W-:Y:S01]  /*bf50*/  FMUL.FTZ R8, R3, R8 ;  /* 0x0000000803087220 */ /* 0x000fe20000410000 */
[----:B------:R-:W-:Y:S01]  /*bf60*/  LOP3.LUT R10, R39, 0xffff0000, RZ, 0xc0, !PT ;  /* 0xffff0000270a7812 */ /* 0x000fe200078ec0ff */
[----:B------:R-:W-:Y:S01]  /*bf70*/  FFMA.FTZ R32, R3, R16, -R9 ;  /* 0x0000001003207223 */ /* 0x000fe20000010809 */
[----:B------:R-:W-:Y:S01]  /*bf80*/  SHF.L.U32 R18, R11, 0x10, RZ ;  /* 0x000000100b127819 */ /* 0x000fe200000006ff */
[-C--:B------:R-:W-:Y:S01]  /*bf90*/  FMUL.FTZ R3, R7, R14.reuse ;  /* 0x0000000e07037220 */ /* 0x080fe20000410000 */
[----:B------:R-:W-:Y:S01]  /*bfa0*/  LOP3.LUT R22, R11, 0xffff0000, RZ, 0xc0, !PT ;  /* 0xffff00000b167812 */ /* 0x000fe200078ec0ff */
[----:B------:R-:W-:Y:S01]  /*bfb0*/  FMUL.FTZ R9, R6, R14 ;  /* 0x0000000e06097220 */ /* 0x000fe20000410000 */
[----:B------:R-:W-:Y:S01]  /*bfc0*/  F2FP.BF16.PACK_AB R14, R32, R35 ;  /* 0x00000023200e723e */ /* 0x000fe200000010ff */
[----:B------:R-:W-:Y:S01]  /*bfd0*/  FFMA.FTZ R31, R0, R16, R8 ;  /* 0x00000010001f7223 */ /* 0x000fe20000010008 */
[----:B------:R-:W-:Y:S01]  /*bfe0*/  LOP3.LUT R0, R40, 0xffff0000, RZ, 0xc0, !PT ;  /* 0xffff000028007812 */ /* 0x000fe200078ec0ff */
[-C--:B------:R-:W-:Y:S01]  /*bff0*/  FFMA.FTZ R29, R6, R17.reuse, -R3 ;  /* 0x00000011061d7223 */ /* 0x080fe20000010803 */
[----:B------:R-:W-:Y:S01]  /*c000*/  SHF.L.U32 R3, R41, 0x10, RZ ;  /* 0x0000001029037819 */ /* 0x000fe200000006ff */
[----:B------:R-:W-:-:S02]  /*c010*/  FFMA.FTZ R28, R7, R17, R9 ;  /* 0x00000011071c7223 */ /* 0x000fc40000010009 */
[-C--:B------:R-:W-:Y:S02]  /*c020*/  FMUL.FTZ R7, R10, R15.reuse ;  /* 0x0000000f0a077220 */ /* 0x080fe40000410000 */
        /* <DEDUP_REMOVED lines=9> */
[-C--:B------:R-:W-:Y:S02]  /*c0c0*/  FMUL.FTZ R10, R8, R18.reuse ;  /* 0x00000012080a7220 */ /* 0x080fe40000410000 */
        /* <DEDUP_REMOVED lines=25> */
.L_x_121:
[----:B------:R-:W-:Y:S05]  /*c260*/  BSYNC B2 ;  /* 0x0000000000027941 */ /* 0x000fea0003800000 */
.L_x_105:
[----:B------:R-:W-:Y:S01]  /*c270*/  LEA.HI R149, R149, R212, RZ, 0x5 ;  /* 0x000000d495957211 */ /* 0x000fe200078f28ff */
[----:B------:R-:W-:Y:S01]  /*c280*/  BAR.SYNC.DEFER_BLOCKING 0x0 ;  /* 0x0000000000007b1d */ /* 0x000fe20000010000 */
[----:B------:R-:W-:Y:S01]  /*c290*/  SHF.L.U32 R0, R64, 0x6, RZ ;  /* 0x0000000640007819 */ /* 0x000fe200000006ff */
[C---:B------:R-:W-:Y:S01]  /*c2a0*/  IMAD.WIDE.U32 R6, R48.reuse, c[0x0][0x208], RZ ;  /* 0x0000820030067a25 */ /* 0x040fe200078e00ff */
[----:B------:R-:W-:Y:S02]  /*c2b0*/  SHF.L.U32 R184, R149, 0x5, RZ ;  /* 0x0000000595b87819 */ /* 0x000fe400000006ff */
[----:B------:R-:W-:Y:S01]  /*c2c0*/  SHF.L.U32 R3, R45, 0x3, RZ ;  /* 0x000000032d037819 */ /* 0x000fe200000006ff */
[----:B------:R-:W-:Y:S01]  /*c2d0*/  IMAD R148, R48, -0x80, R195 ;  /* 0xffffff8030947824 */ /* 0x000fe200078e02c3 */
[----:B------:R-:W-:Y:S01]  /*c2e0*/  LOP3.LUT R184, R184, 0x7ffffc00, RZ, 0xc0, !PT ;  /* 0x7ffffc00b8b87812 */ /* 0x000fe200078ec0ff */
[----:B------:R-:W-:Y:S01]  /*c2f0*/  IMAD.SHL.U32 R231, R47, 0x2, RZ ;  /* 0x000000022fe77824 */ /* 0x000fe200078e00ff */
[----:B------:R-:W-:-:S02]  /*c300*/  LOP3.LUT R0, R0, 0x1c0, RZ, 0xc0, !PT ;  /* 0x000001c000007812 */ /* 0x000fc400078ec0ff */
[----:B------:R-:W-:Y:S02]  /*c310*/  IADD3 R184, R4, R184, RZ ;  /* 0x000000b804b87210 */ /* 0x000fe40007ffe0ff */
[----:B------:R-:W-:Y:S02]  /*c320*/  LOP3.LUT R3, R0, 0x8, R3, 0xf8, !PT ;  /* 0x0000000800037812 */ /* 0x000fe400078ef803 */
[C---:B------:R-:W-:Y:S01]  /*c330*/  LEA R200, R184.reuse, 0x100, 0x1 ;  /* 0x00000100b8c87811 */ /* 0x040fe200078e08ff */
[----:B------:R-:W-:Y:S01]  /*c340*/  IMAD.SHL.U32 R184, R184, 0x2, RZ ;  /* 0x00000002b8b87824 */ /* 0x000fe200078e00ff */
[----:B------:R-:W-:Y:S02]  /*c350*/  SHF.R.U32.HI R0, RZ, 0x3, R0 ;  /* 0x00000003ff007819 */ /* 0x000fe40000011600 */
[-C--:B------:R-:W-:Y:S02]  /*c360*/  LEA R196, R5, R200.reuse, 0x1 ;  /* 0x000000c805c47211 */ /* 0x080fe400078e08ff */
[----:B------:R-:W-:-:S02]  /*c370*/  LEA R200, R2, R200, 0x1 ;  /* 0x000000c802c87211 */ /* 0x000fc400078e08ff */
[----:B------:R-:W-:Y:S01]  /*c380*/  LEA R204, R2, R196, 0x1 ;  /* 0x000000c402cc7211 */ /* 0x000fe200078e08ff */
[----:B------:R-:W-:Y:S01]  /*c390*/  LDSM.16.M88.4 R140, [R184+0x100] ;  /* 0x00010000b88c783b */ /* 0x000fe20000000200 */
[----:B------:R-:W-:Y:S02]  /*c3a0*/  LOP3.LUT R0, R3, R0, RZ, 0x3c, !PT ;  /* 0x0000000003007212 */ /* 0x000fe400078e3cff */
[----:B------:R-:W-:Y:S01]  /*c3b0*/  LOP3.LUT P0, RZ, R64, 0x2, RZ, 0xc0, !PT ;  /* 0x0000000240ff7812 */ /* 0x000fe2000780c0ff */
[----:B------:R-:W-:Y:S01]  /*c3c0*/  LDSM.16.M88.4 R144, [R196] ;  /* 0x00000000c490783b */ /* 0x000fe20000000200 */
[----:B------:R-:W-:Y:S02]  /*c3d0*/  LEA R0, R49, R0, 0x9 ;  /* 0x0000000031007211 */ /* 0x000fe400078e48ff */
[----:B------:R-:W-:Y:S01]  /*c3e0*/  MOV R151, 0x6 ;  /* 0x0000000600977802 */ /* 0x000fe20000000f00 */
[----:B------:R-:W-:Y:S01]  /*c3f0*/  LDSM.16.M88.4 R172, [R200] ;  /* 0x00000000c8ac783b */ /* 0x000fe20000000200 */
[----:B------:R-:W-:-:S03]  /*c400*/  SHF.L.U32 R208, R0, 0x1, RZ ;  /* 0x0000000100d07819 */ /* 0x000fc600000006ff */
[----:B------:R-:W-:Y:S01]  /*c410*/  LDSM.16.M88.4 R180, [R204] ;  /* 0x00000000ccb4783b */ /* 0x000fe20000000200 */
[C---:B------:R-:W-:Y:S02]  /*c420*/  IADD3 R0, R208.reuse, 0x8100, RZ ;  /* 0x00008100d0007810 */ /* 0x040fe40007ffe0ff */
[----:B------:R-:W-:Y:S01]  /*c430*/  IADD3 R215, R208, 0x8120, RZ ;  /* 0x00008120d0d77810 */ /* 0x000fe20007ffe0ff */
[----:B------:R-:W-:Y:S01]  /*c440*/  LDSM.16.M88.4 R184, [R184+0x4100] ;  /* 0x00410000b8b8783b */ /* 0x000fe20000000200 */
[----:B------:R-:W-:Y:S01]  /*c450*/  @P0 IADD3 R215, R0, -0x20, RZ ;  /* 0xffffffe000d70810 */ /* 0x000fe20007ffe0ff */
[----:B------:R-:W-:Y:S02]  /*c460*/  IMAD R0, R50, c[0x0][0x208], RZ ;  /* 0x0000820032007a24 */ /* 0x000fe400078e02ff */
[----:B------:R-:W-:Y:S01]  /*c470*/  LDSM.16.M88.4 R196, [R196+0x4000] ;  /* 0x00400000c4c4783b */ /* 0x000fe20000000200 */
[C---:B------:R-:W-:Y:S01]  /*c480*/  IADD3 R230, R215.reuse, 0x800, RZ ;  /* 0x00000800d7e67810 */ /* 0x040fe20007ffe0ff */
[----:B------:R-:W-:Y:S01]  /*c490*/  IMAD R3, R48, c[0x0][0x20c], R0 ;  /* 0x0000830030037a24 */ /* 0x000fe200078e0200 */
[----:B------:R-:W-:Y:S01]  /*c4a0*/  LEA R0, P0, R6, R52, 0x7 ;  /* 0x0000003406007211 */ /* 0x000fe200078038ff */
[----:B------:R-:W-:Y:S01]  /*c4b0*/  LDSM.16.M88.4 R200, [R200+0x4000] ;  /* 0x00400000c8c8783b */ /* 0x000fe20000000200 */
[----:B------:R-:W-:Y:S01]  /*c4c0*/  IADD3 R229, R215, 0x1000, RZ ;  /* 0x00001000d7e57810 */ /* 0x000fe20007ffe0ff */
[----:B------:R-:W-:Y:S01]  /*c4d0*/  IMAD.IADD R3, R7, 0x1, R3 ;  /* 0x0000000107037824 */ /* 0x000fe200078e0203 */
[C---:B------:R-:W-:Y:S01]  /*c4e0*/  IADD3 R228, R215.reuse, 0x1800, RZ ;  /* 0x00001800d7e47810 */ /* 0x040fe20007ffe0ff */
[----:B------:R-:W-:Y:S01]  /*c4f0*/  LDSM.16.M88.4 R204, [R204+0x4000] ;  /* 0x00400000cccc783b */ /* 0x000fe20000000200 */
[----:B------:R-:W-:-:S02]  /*c500*/  IADD3 R227, R215, 0x2000, RZ ;  /* 0x00002000d7e37810 */ /* 0x000fc40007ffe0ff */
[----:B------:R-:W-:Y:S01]  /*c510*/  LEA.HI.X R3, R6, R51, R3, 0x7, P0 ;  /* 0x0000003306037211 */ /* 0x000fe200000f3c03 */
[----:B------:R-:W-:Y:S01]  /*c520*/  BAR.SYNC.DEFER_BLOCKING 0x0 ;  /* 0x0000000000007b1d */ /* 0x000fe20000010000 */
[C---:B------:R-:W-:Y:S02]  /*c530*/  LEA R6, P0, R0.reuse, c[0x0][0x1f8], 0x1 ;  /* 0x00007e0000067a11 */ /* 0x040fe400078008ff */
[----:B------:R-:W-:Y:S02]  /*c540*/  IADD3 R226, R215, 0x2800, RZ ;  /* 0x00002800d7e27810 */ /* 0x000fe40007ffe0ff */
[----:B------:R-:W-:Y:S02]  /*c550*/  LEA.HI.X R7, R0, c[0x0][0x1fc], R3, 0x1, P0 ;  /* 0x00007f0000077a11 */ /* 0x000fe400000f0c03 */
[----:B------:R-:W-:Y:S02]  /*c560*/  IADD3 R0, -R45, R148, RZ ;  /* 0x000000942d007210 */ /* 0x000fe40007ffe1ff */
[----:B------:R-:W-:-:S02]  /*c570*/  IADD3 R225, R215, 0x3000, RZ ;  /* 0x00003000d7e17810 */ /* 0x000fc40007ffe0ff */
[C---:B------:R-:W-:Y:S02]  /*c580*/  ISETP.LT.OR P6, PT, R0.reuse, 0x1, P4 ;  /* 0x000000010000780c */ /* 0x040fe400027c1670 */
[----:B------:R-:W-:Y:S02]  /*c590*/  ISETP.LT.OR P5, PT, R0, 0x1, P3 ;  /* 0x000000010000780c */ /* 0x000fe40001fa1670 */
[C---:B------:R-:W-:Y:S02]  /*c5a0*/  IADD3 R224, R215.reuse, 0x3800, RZ ;  /* 0x00003800d7e07810 */ /* 0x040fe40007ffe0ff */
[C---:B------:R-:W-:Y:S02]  /*c5b0*/  IADD3 R223, R215.reuse, 0x4000, RZ ;  /* 0x00004000d7df7810 */ /* 0x040fe40007ffe0ff */
[C---:B------:R-:W-:Y:S02]  /*c5c0*/  IADD3 R222, R215.reuse, 0x4800, RZ ;  /* 0x00004800d7de7810 */ /* 0x040fe40007ffe0ff */
[----:B------:R-:W-:-:S02]  /*c5d0*/  IADD3 R221, R215, 0x5000, RZ ;  /* 0x00005000d7dd7810 */ /* 0x000fc40007ffe0ff */
[----:B------:R-:W-:Y:S01]  /*c5e0*/  IADD3 R220, R215, 0x5800, RZ ;  /* 0x00005800d7dc7810 */ /* 0x000fe20007ffe0ff */
[----:B------:R-:W-:-:S04]  /*c5f0*/  DEPBAR.LE SB0, 0x0 ;  /* 0x000080000000791a */ /* 0x000fc80000000000 */
[----:B------:R-:W-:Y:S01]  /*c600*/  BAR.SYNC.DEFER_BLOCKING 0x0 ;  /* 0x0000000000007b1d */ /* 0x000fe20000010000 */
[C---:B------:R-:W-:Y:S02]  /*c610*/  IADD3 R219, R215.reuse, 0x6000, RZ ;  /* 0x00006000d7db7810 */ /* 0x040fe40007ffe0ff */
[C---:B------:R-:W-:Y:S02]  /*c620*/  IADD3 R218, R215.reuse, 0x6800, RZ ;  /* 0x00006800d7da7810 */ /* 0x040fe40007ffe0ff */
[C---:B------:R-:W-:Y:S02]  /*c630*/  IADD3 R217, R215.reuse, 0x7000, RZ ;  /* 0x00007000d7d97810 */ /* 0x040fe40007ffe0ff */
[----:B------:R-:W-:Y:S01]  /*c640*/  IADD3 R216, R215, 0x7800, RZ ;  /* 0x00007800d7d87810 */ /* 0x000fe20007ffe0ff */
[----:B-1----:R-:W1:Y:S04]  /*c650*/  LDSM.16.M88.4 R8, [R208+0x8900] ;  /* 0x00890000d008783b */ /* 0x002e680000000200 */
[----:B------:R-:W3:Y:S04]  /*c660*/  LDSM.16.M88.4 R12, [R208+0x8100] ;  /* 0x00810000d00c783b */ /* 0x000ee80000000200 */
[----:B------:R-:W4:Y:S04]  /*c670*/  LDSM.16.M88.4 R36, [R208+0x9100] ;  /* 0x00910000d024783b */ /* 0x000f280000000200 */
[----:B------:R-:W2:Y:S04]  /*c680*/  LDSM.16.M88.4 R28, [R215+0x800] ;  /* 0x00080000d71c783b */ /* 0x000ea80000000200 */
[----:B------:R-:W-:Y:S04]  /*c690*/  LDSM.16.M88.4 R72, [R215+0x1000] ;  /* 0x00100000d748783b */ /* 0x000fe80000000200 */
[----:B------:R-:W2:Y:S04]  /*c6a0*/  LDSM.16.M88.4 R32, [R215] ;  /* 0x00000000d720783b */ /* 0x000ea80000000200 */
[----:B------:R-:W-:Y:S04]  /*c6b0*/  LDSM.16.M88.4 R40, [R208+0x9900] ;  /* 0x00990000d028783b */ /* 0x000fe80000000200 */
[----:B------:R-:W-:Y:S04]  /*c6c0*/  LDSM.16.M88.4 R56, [R215+0x1800] ;  /* 0x00180000d738783b */ /* 0x000fe80000000200 */
[----:B--2---:R-:W-:Y:S04]  /*c6d0*/  LDSM.16.M88.4 R52, [R215+0x2000] ;  /* 0x00200000d734783b */ /* 0x004fe80000000200 */
[----:B------:R-:W-:Y:S01]  /*c6e0*/  LDSM.16.M88.4 R48, [R215+0x2800] ;  /* 0x00280000d730783b */ /* 0x000fe20000000200 */
[C---:B-1----:R-:W-:Y:S03]  /*c6f0*/  HMMA.16816.F32.BF16 R16, R140.reuse, R8, RZ ;  /* 0x000000088c10723c */ /* 0x042fe600000418ff */
[----:B------:R-:W-:Y:S04]  /*c700*/  LDSM.16.M88.4 R44, [R215+0x3000] ;  /* 0x00300000d72c783b */ /* 0x000fe80000000200 */
[----:B------:R-:W-:Y:S01]  /*c710*/  LDSM.16.M88.4 R68, [R215+0x3800] ;  /* 0x00380000d744783b */ /* 0x000fe20000000200 */
[C---:B---3--:R-:W-:Y:S08]  /*c720*/  HMMA.16816.F32.BF16 R24, R140.reuse, R12, RZ ;  /* 0x0000000c8c18723c */ /* 0x048ff000000418ff */
[C---:B------:R-:W-:Y:S08]  /*c730*/  HMMA.16816.F32.BF16 R20, R140.reuse, R14, RZ ;  /* 0x0000000e8c14723c */ /* 0x040ff000000418ff */
[C---:B------:R-:W-:Y:S08]  /*c740*/  HMMA.16816.F32.BF16 R12, R140.reuse, R10, RZ ;  /* 0x0000000a8c0c723c */ /* 0x040ff000000418ff */
[----:B----4-:R-:W-:Y:S08]  /*c750*/  HMMA.16816.F32.BF16 R8, R140, R36, RZ ;  /* 0x000000248c08723c */ /* 0x010ff000000418ff */
[C---:B------:R-:W-:Y:S01]  /*c760*/  HMMA.16816.F32.BF16 R128, R144.reuse, R28, R16 ;  /* 0x0000001c9080723c */ /* 0x040fe20000041810 */
[----:B------:R-:W1:Y:S07]  /*c770*/  LDSM.16.M88.4 R16, [R208+0xa900] ;  /* 0x00a90000d010783b */ /* 0x000e6e0000000200 */
[C---:B------:R-:W-:Y:S01]  /*c780*/  HMMA.16816.F32.BF16 R124, R144.reuse, R32, R24 ;  /* 0x00000020907c723c */ /* 0x040fe20000041818 */
[----:B------:R-:W2:Y:S07]  /*c790*/  LDSM.16.M88.4 R24, [R208+0xa100] ;  /* 0x00a10000d018783b */ /* 0x000eae0000000200 */
[C---:B------:R-:W-:Y:S07]  /*c7a0*/  HMMA.16816.F32.BF16 R136, R144.reuse, R72, R8 ;  /* 0x000000489088723c */ /* 0x040fee0000041808 */
[----:B------:R-:W-:Y:S01]  /*c7b0*/  MOV R8, c[0x0][0x208] ;  /* 0x0000820000087a02 */ /* 0x000fe20000000f00 */
[----:B------:R-:W-:Y:S01]  /*c7c0*/  HMMA.16816.F32.BF16 R88, R144, R34, R20 ;  /* 0x000000229058723c */ /* 0x000fe20000041814 */
[----:B------:R-:W3:Y:S02]  /*c7d0*/  LDSM.16.M88.4 R20, [R208+0xb100] ;  /* 0x00b10000d014783b */ /* 0x000ee40000000200 */
[----:B------:R-:W-:-:S02]  /*c7e0*/  SHF.L.U64.HI R65, R8, R151, c[0x0][0x20c] ;  /* 0x0000830008417619 */ /* 0x000fc40000010297 */
[----:B------:R-:W4:Y:S03]  /*c7f0*/  LDSM.16.M88.4 R32, [R208+0xb900] ;  /* 0x00b90000d020783b */ /* 0x000f260000000200 */
[----:B------:R-:W-:Y:S01]  /*c800*/  HMMA.16816.F32.BF16 R132, R144, R30, R12 ;  /* 0x0000001e9084723c */ /* 0x000fe2000004180c */
[----:B------:R-:W-:Y:S01]  /*c810*/  @!PT LDS RZ, [RZ] ;  /* 0x00000000fffff984 */ /* 0x000fe20000000800 */
[----:B------:R-:W-:Y:S01]  /*c820*/  @!PT LDS RZ, [RZ] ;  /* 0x00000000fffff984 */ /* 0x000fe20000000800 */
[----:B------:R-:W-:Y:S01]  /*c830*/  @!PT LDS RZ, [RZ] ;  /* 0x00000000fffff984 */ /* 0x000fe20000000800 */
[----:B------:R2:W-:Y:S01]  /*c840*/  LDGSTS.E.BYPASS.LTC128B.128 [R231+0x100], [R6.64], !P6 ;  /* 0x0010000006e77fae */ /* 0x0005e2000f101d48 */
[----:B------:R-:W-:-:S03]  /*c850*/  ISETP.LT.OR P6, PT, R0, 0x21, P3 ;  /* 0x000000210000780c */ /* 0x000fc60001fc1670 */
[----:B------:R2:W-:Y:S01]  /*c860*/  LDGSTS.E.BYPASS.LTC128B.128 [R231+0x4100], [R6.64+0x80], !P5 ;  /* 0x0410008006e77fae */ /* 0x0005e2000e901d48 */
[----:B------:R-:W-:Y:S02]  /*c870*/  ISETP.LT.OR P5, PT, R0, 0x41, P4 ;  /* 0x000000410000780c */ /* 0x000fe400027a1670 */
[----:B------:R-:W-:Y:S01]  /*c880*/  SHF.L.U32 R14, R8, 0x6, RZ ;  /* 0x00000006080e7819 */ /* 0x000fe200000006ff */
[C---:B------:R-:W-:Y:S01]  /*c890*/  HMMA.16816.F32.BF16 R84, R140.reuse, R38, RZ ;  /* 0x000000268c54723c */ /* 0x040fe200000418ff */
[----:B------:R-:W-:Y:S02]  /*c8a0*/  STL [R1+0x4c], R65 ;  /* 0x00004c4101007387 */ /* 0x000fe40000100800 */
[C---:B------:R-:W-:Y:S02]  /*c8b0*/  IADD3 R12, P1, P0, R14.reuse, 0x80, R6 ;  /* 0x000000800e0c7810 */ /* 0x040fe4000783e006 */
[C---:B------:R-:W-:Y:S02]  /*c8c0*/  IADD3 R8, P2, R14.reuse, R6, RZ ;  /* 0x000000060e087210 */ /* 0x040fe40007f5e0ff */
[----:B------:R-:W-:Y:S01]  /*c8d0*/  IADD3.X R13, R65, RZ, R7, P1, P0 ;  /* 0x000000ff410d7210 */ /* 0x000fe20000fe0407 */
[----:B-1----:R-:W-:Y:S01]  /*c8e0*/  HMMA.16816.F32.BF16 R36, R140, R16, RZ ;  /* 0x000000108c24723c */ /* 0x002fe200000418ff */
[----:B------:R-:W-:-:S02]  /*c8f0*/  IADD3 R3, P0, R14, 0x80, RZ ;  /* 0x000000800e037810 */ /* 0x000fc40007f1e0ff */
[----:B------:R-:W-:Y:S02]  /*c900*/  IADD3.X R9, R65, R7, RZ, P2, !PT ;  /* 0x0000000741097210 */ /* 0x000fe400017fe4ff */
[----:B------:R-:W-:Y:S02]  /*c910*/  ISETP.LT.OR P2, PT, R0, 0x21, P4 ;  /* 0x000000210000780c */ /* 0x000fe40002741670 */
[----:B------:R-:W-:Y:S01]  /*c920*/  IADD3.X R15, RZ, R65, RZ, P0, !PT ;  /* 0x00000041ff0f7210 */ /* 0x000fe200007fe4ff */
[----:B------:R-:W-:Y:S01]  /*c930*/  HMMA.16816.F32.BF16 R80, R140, R40, RZ ;  /* 0x000000288c50723c */ /* 0x000fe200000418ff */
[----:B------:R-:W-:Y:S02]  /*c940*/  IADD3 R16, P0, R3, R8, RZ ;  /* 0x0000000803107210 */ /* 0x000fe40007f1e0ff */
[----:B------:R-:W-:Y:S02]  /*c950*/  IADD3 R10, P1, R8, R14, RZ ;  /* 0x0000000e080a7210 */ /* 0x000fe40007f3e0ff */
[----:B------:R-:W-:-:S02]  /*c960*/  IADD3.X R17, R15, R9, RZ, P0, !PT ;  /* 0x000000090f117210 */ /* 0x000fc400007fe4ff */
[-C--:B------:R-:W-:Y:S01]  /*c970*/  IADD3.X R11, R9, R65.reuse, RZ, P1, !PT ;  /* 0x00000041090b7210 */ /* 0x080fe20000ffe4ff */
[C---:B------:R-:W-:Y:S01]  /*c980*/  HMMA.16816.F32.BF16 R76, R140.reuse, R42, RZ ;  /* 0x0000002a8c4c723c */ /* 0x040fe200000418ff */
[----:B--2---:R-:W-:Y:S01]  /*c990*/  IADD3 R6, P0, R3, R10, RZ ;  /* 0x0000000a03067210 */ /* 0x004fe20007f1e0ff */
[----:B------:R1:W-:Y:S01]  /*c9a0*/  LDGSTS.E.BYPASS.LTC128B.128 [R231+0x1100], [R8.64], !P2 ;  /* 0x0110000008e77fae */ /* 0x0003e2000d101d48 */
[----:B------:R-:W-:Y:S02]  /*c9b0*/  IADD3 R14, P1, R10, R14, RZ ;  /* 0x0000000e0a0e7210 */ /* 0x000fe40007f3e0ff */
[C---:B------:R-:W-:Y:S01]  /*c9c0*/  ISETP.LT.OR P2, PT, R0.reuse, 0x41, P3 ;  /* 0x000000410000780c */ /* 0x040fe20001f41670 */
[----:B------:R-:W-:Y:S01]  /*c9d0*/  IMAD.X R7, R15, 0x1, R11, P0 ;  /* 0x000000010f077824 */ /* 0x000fe200000e060b */
[----:B------:R-:W-:Y:S01]  /*c9e0*/  IADD3.X R15, R11, R65, RZ, P1, !PT ;  /* 0x000000410b0f7210 */ /* 0x000fe20000ffe4ff */
[----:B------:R4:W-:Y:S01]  /*c9f0*/  LDGSTS.E.BYPASS.LTC128B.128 [R231+0x5100], [R12.64], !P6 ;  /* 0x051000000ce77fae */ /* 0x0009e2000f101d48 */
[C---:B------:R-:W-:Y:S01]  /*ca00*/  ISETP.LT.OR P1, PT, R0.reuse, 0x61, P4 ;  /* 0x000000610000780c */ /* 0x040fe20002721670 */
[----:B------:R-:W-:Y:S01]  /*ca10*/  HMMA.16816.F32.BF16 R60, R140, R24, RZ ;  /* 0x000000188c3c723c */ /* 0x000fe200000418ff */
[----:B------:R-:W-:Y:S01]  /*ca20*/  ISETP.LT.OR P0, PT, R0, 0x61, P3 ;  /* 0x000000610000780c */ /* 0x000fe20001f01670 */
[----:B------:R1:W-:Y:S01]  /*ca30*/  LDGSTS.E.BYPASS.LTC128B.128 [R231+0x2100], [R10.64], !P5 ;  /* 0x021000000ae77fae */ /* 0x0003e2000e901d48 */
[----:B------:R-:W-:-:S02]  /*ca40*/  MOV R3, 0x40 ;  /* 0x0000004000037802 */ /* 0x000fc40000000f00 */
[----:B------:R-:W-:-:S03]  /*ca50*/  LOP3.LUT P6, RZ, R64, 0x4, RZ, 0xc0, !PT ;  /* 0x0000000440ff7812 */ /* 0x000fc600078cc0ff */
[----:B------:R2:W-:Y:S01]  /*ca60*/  LDGSTS.E.BYPASS.LTC128B.128 [R231+0x6100], [R16.64], !P2 ;  /* 0x0610000010e77fae */ /* 0x0005e2000d101d48 */
[----:B------:R-:W-:Y:S01]  /*ca70*/  SEL R0, R3, 0xffffffc0, !P6 ;  /* 0xffffffc003007807 */ /* 0x000fe20007000000 */
[C---:B------:R-:W-:Y:S01]  /*ca80*/  HMMA.16816.F32.BF16 R40, R140.reuse, R26, RZ ;  /* 0x0000001a8c28723c */ /* 0x040fe200000418ff */
[----:B------:R-:W-:Y:S01]  /*ca90*/  ISETP.GE.AND P6, PT, R195, 0x81, PT ;  /* 0x00000081c300780c */ /* 0x000fe20003fc6270 */
[----:B------:R4:W-:Y:S01]  /*caa0*/  LDGSTS.E.BYPASS.LTC128B.128 [R231+0x3100], [R14.64], !P1 ;  /* 0x031000000ee77fae */ /* 0x0009e2000c901d48 */
[----:B------:R-:W-:Y:S02]  /*cab0*/  IADD3 R214, R208, R0, RZ ;  /* 0x00000000d0d67210 */ /* 0x000fe40007ffe0ff */
[----:B------:R-:W-:Y:S01]  /*cac0*/  IADD3 R211, R0, R215, RZ ;  /* 0x000000d700d37210 */ /* 0x000fe20007ffe0ff */
[----:B------:R2:W-:Y:S02]  /*cad0*/  LDGSTS.E.BYPASS.LTC128B.128 [R231+0x7100], [R6.64], !P0 ;  /* 0x0710000006e77fae */ /* 0x0005e4000c101d48 */
[C---:B------:R-:W-:Y:S02]  /*cae0*/  HMMA.16816.F32.BF16 R28, R140.reuse, R18, RZ ;  /* 0x000000128c1c723c */ /* 0x040fe400000418ff */
[----:B------:R-:W-:Y:S04]  /*caf0*/  LDSM.16.M88.4 R64, [R214+0x8900] ;  /* 0x00890000d640783b */ /* 0x000fe80000000200 */
[----:B------:R-:W0:Y:S02]  /*cb00*/  LDGDEPBAR ;  /* 0x00000000000079af */ /* 0x000e240000000000 */
[C---:B---3--:R-:W-:Y:S02]  /*cb10*/  HMMA.16816.F32.BF16 R24, R140.reuse, R20, RZ ;  /* 0x000000148c18723c */ /* 0x048fe400000418ff */
[----:B-1----:R-:W1:Y:S06]  /*cb20*/  LDSM.16.M88.4 R8, [R214+0x8100] ;  /* 0x00810000d608783b */ /* 0x002e6c0000000200 */
[C---:B------:R-:W-:Y:S08]  /*cb30*/  HMMA.16816.F32.BF16 R20, R140.reuse, R22, RZ ;  /* 0x000000168c14723c */ /* 0x040ff000000418ff */
[C---:B----4-:R-:W-:Y:S08]  /*cb40*/  HMMA.16816.F32.BF16 R12, R140.reuse, R34, RZ ;  /* 0x000000228c0c723c */ /* 0x050ff000000418ff */
[----:B--2---:R-:W-:Y:S01]  /*cb50*/  HMMA.16816.F32.BF16 R16, R140, R32, RZ ;  /* 0x000000208c10723c */ /* 0x004fe200000418ff */
[----:B------:R-:W-:Y:S07]  /*cb60*/  LDSM.16.M88.4 R32, [R214+0x9100] ;  /* 0x00910000d620783b */ /* 0x000fee0000000200 */
[C---:B------:R-:W-:Y:S01]  /*cb70*/  HMMA.16816.F32.BF16 R104, R144.reuse, R50, R28 ;  /* 0x000000329068723c */ /* 0x040fe2000004181c */
[----:B------:R-:W2:Y:S07]  /*cb80*/  LDSM.16.M88.4 R28, [R214+0x9900] ;  /* 0x00990000d61c783b */ /* 0x000eae0000000200 */
[C---:B------:R-:W-:Y:S08]  /*cb90*/  HMMA.16816.F32.BF16 R96, R144.reuse, R44, R24 ;  /* 0x0000002c9060723c */ /* 0x040ff00000041818 */
[C---:B------:R-:W-:Y:S01]  /*cba0*/  HMMA.16816.F32.BF16 R92, R144.reuse, R46, R20 ;  /* 0x0000002e905c723c */ /* 0x040fe20000041814 */
[----:B------:R-:W3:Y:S04]  /*cbb0*/  LDSM.16.M88.4 R20, [R214+0xa100] ;  /* 0x00a10000d614783b */ /* 0x000ee80000000200 */
[----:B------:R-:W-:Y:S03]  /*cbc0*/  LDSM.16.M88.4 R44, [R211] ;  /* 0x00000000d32c783b */ /* 0x000fe60000000200 */
[C---:B------:R-:W-:Y:S01]  /*cbd0*/  HMMA.16816.F32.BF16 R24, R144.reuse, R70, R12 ;  /* 0x000000469018723c */ /* 0x040fe2000004180c */
[----:B------:R-:W4:Y:S07]  /*cbe0*/  LDSM.16.M88.4 R12, [R214+0xb100] ;  /* 0x00b10000d60c783b */ /* 0x000f2e0000000200 */
[C---:B------:R-:W-:Y:S08]  /*cbf0*/  HMMA.16816.F32.BF16 R120, R144.reuse, R58, R76 ;  /* 0x0000003a9078723c */ /* 0x040ff0000004184c */
[C---:B------:R-:W-:Y:S08]  /*cc00*/  HMMA.16816.F32.BF16 R100, R144.reuse, R48, R36 ;  /* 0x000000309064723c */ /* 0x040ff00000041824 */
[----:B------:R-:W-:Y:S08]  /*cc10*/  HMMA.16816.F32.BF16 R116, R144, R56, R80 ;  /* 0x000000389074723c */ /* 0x000ff00000041850 */
[C---:B-1----:R-:W-:Y:S08]  /*cc20*/  HMMA.16816.F32.BF16 R36, R172.reuse, R8, R124 ;  /* 0x00000008ac24723c */ /* 0x042ff0000004187c */
[----:B------:R-:W-:Y:S01]  /*cc30*/  HMMA.16816.F32.BF16 R76, R172, R10, R88 ;  /* 0x0000000aac4c723c */ /* 0x000fe20000041858 */
[----:B------:R-:W1:Y:S07]  /*cc40*/  LDSM.16.M88.4 R8, [R214+0xb900] ;  /* 0x00b90000d608783b */ /* 0x000e6e0000000200 */
[C---:B------:R-:W-:Y:S01]  /*cc50*/  HMMA.16816.F32.BF16 R112, R144.reuse, R52, R60 ;  /* 0x000000349070723c */ /* 0x040fe2000004183c */
[----:B------:R-:W-:Y:S07]  /*cc60*/  LDSM.16.M88.4 R60, [R211+0x2000] ;  /* 0x00200000d33c783b */ /* 0x000fee0000000200 */
[C---:B------:R-:W-:Y:S01]  /*cc70*/  HMMA.16816.F32.BF16 R48, R144.reuse, R68, R16 ;  /* 0x000000449030723c */ /* 0x040fe20000041810 */
[----:B------:R-:W1:Y:S04]  /*cc80*/  LDSM.16.M88.4 R16, [R214+0xa900] ;  /* 0x00a90000d610783b */ /* 0x000e680000000200 */
[----:B------:R-:W-:Y:S03]  /*cc90*/  LDSM.16.M88.4 R68, [R211+0x1000] ;  /* 0x00100000d344783b */ /* 0x000fe60000000200 */
[C---:B------:R-:W-:Y:S08]  /*cca0*/  HMMA.16816.F32.BF16 R72, R144.reuse, R74, R84 ;  /* 0x0000004a9048723c */ /* 0x040ff00000041854 */
[----:B------:R-:W-:Y:S08]  /*ccb0*/  HMMA.16816.F32.BF16 R108, R144, R54, R40 ;  /* 0x00000036906c723c */ /* 0x000ff00000041828 */
[C---:B--2---:R-:W-:Y:S08]  /*ccc0*/  HMMA.16816.F32.BF16 R52, R172.reuse, R28, R116 ;  /* 0x0000001cac34723c */ /* 0x044ff00000041874 */
[C---:B------:R-:W-:Y:S08]  /*ccd0*/  HMMA.16816.F32.BF16 R40, R172.reuse, R30, R120 ;  /* 0x0000001eac28723c */ /* 0x040ff00000041878 */
[C---:B---3--:R-:W-:Y:S08]  /*cce0*/  HMMA.16816.F32.BF16 R28, R172.reuse, R20, R112 ;  /* 0x00000014ac1c723c */ /* 0x048ff00000041870 */
[C---:B----4-:R-:W-:Y:S08]  /*ccf0*/  HMMA.16816.F32.BF16 R96, R172.reuse, R12, R96 ;  /* 0x0000000cac60723c */ /* 0x050ff00000041860 */
[C---:B------:R-:W-:Y:S01]  /*cd00*/  HMMA.16816.F32.BF16 R92, R172.reuse, R14, R92 ;  /* 0x0000000eac5c723c */ /* 0x040fe2000004185c */
[----:B------:R-:W2:Y:S07]  /*cd10*/  LDSM.16.M88.4 R12, [R208+0xc100] ;  /* 0x00c10000d00c783b */ /* 0x000eae0000000200 */
[C---:B------:R-:W-:Y:S01]  /*cd20*/  HMMA.16816.F32.BF16 R56, R172.reuse, R34, R72 ;  /* 0x00000022ac38723c */ /* 0x040fe20000041848 */
[----:B------:R-:W3:Y:S07]  /*cd30*/  LDSM.16.M88.4 R72, [R211+0x800] ;  /* 0x00080000d348783b */ /* 0x000eee0000000200 */
[C---:B------:R-:W-:Y:S08]  /*cd40*/  HMMA.16816.F32.BF16 R80, R172.reuse, R64, R128 ;  /* 0x00000040ac50723c */ /* 0x040ff00000041880 */
[C---:B------:R-:W-:Y:S01]  /*cd50*/  HMMA.16816.F32.BF16 R88, R172.reuse, R66, R132 ;  /* 0x00000042ac58723c */ /* 0x040fe20000041884 */
[----:B------:R-:W4:Y:S07]  /*cd60*/  LDSM.16.M88.4 R64, [R211+0x1800] ;  /* 0x00180000d340783b */ /* 0x000f2e0000000200 */
[C---:B------:R-:W-:Y:S08]  /*cd70*/  HMMA.16816.F32.BF16 R84, R172.reuse, R32, R136 ;  /* 0x00000020ac54723c */ /* 0x040ff00000041888 */
[C---:B------:R-:W-:Y:S01]  /*cd80*/  HMMA.16816.F32.BF16 R32, R172.reuse, R22, R108 ;  /* 0x00000016ac20723c */ /* 0x040fe2000004186c */
[----:B------:R-:W2:Y:S07]  /*cd90*/  LDSM.16.M88.4 R20, [R211+0x2800] ;  /* 0x00280000d314783b */ /* 0x000eae0000000200 */
[C---:B-1----:R-:W-:Y:S01]  /*cda0*/  HMMA.16816.F32.BF16 R112, R172.reuse, R8, R48 ;  /* 0x00000008ac70723c */ /* 0x042fe20000041830 */
[----:B------:R-:W-:Y:S07]  /*cdb0*/  LDSM.16.M88.4 R48, [R215+0x4800] ;  /* 0x00480000d730783b */ /* 0x000fee0000000200 */
[----:B------:R-:W-:Y:S01]  /*cdc0*/  HMMA.16816.F32.BF16 R108, R172, R10, R24 ;  /* 0x0000000aac6c723c */ /* 0x000fe20000041818 */
[----:B------:R-:W-:Y:S07]  /*cdd0*/  LDSM.16.M88.4 R24, [R211+0x3000] ;  /* 0x00300000d318783b */ /* 0x000fee0000000200 */
[----:B------:R-:W-:Y:S01]  /*cde0*/  HMMA.16816.F32.BF16 R8, R180, R44, R36 ;  /* 0x0000002cb408723c */ /* 0x000fe20000041824 */
[----:B------:R-:W-:Y:S07]  /*cdf0*/  LDSM.16.M88.4 R36, [R208+0xc900] ;  /* 0x00c90000d024783b */ /* 0x000fee0000000200 */
[C---:B------:R-:W-:Y:S08]  /*ce00*/  HMMA.16816.F32.BF16 R100, R172.reuse, R16, R100 ;  /* 0x00000010ac64723c */ /* 0x040ff00000041864 */
[----:B------:R-:W-:Y:S08]  /*ce10*/  HMMA.16816.F32.BF16 R104, R172, R18, R104 ;  /* 0x00000012ac68723c */ /* 0x000ff00000041868 */
[C---:B------:R-:W-:Y:S08]  /*ce20*/  HMMA.16816.F32.BF16 R16, R180.reuse, R46, R76 ;  /* 0x0000002eb410723c */ /* 0x040ff0000004184c */
[----:B------:R-:W-:Y:S01]  /*ce30*/  HMMA.16816.F32.BF16 R76, R180, R60, R28 ;  /* 0x0000003cb44c723c */ /* 0x000fe2000004181c */
[----:B------:R-:W1:Y:S07]  /*ce40*/  LDSM.16.M88.4 R28, [R215+0x4000] ;  /* 0x00400000d71c783b */ /* 0x000e6e0000000200 */
[----:B--2---:R-:W-:Y:S08]  /*ce50*/  HMMA.16816.F32.BF16 R8, R184, R12, R8 ;  /* 0x0000000cb808723c */ /* 0x004ff00000041808 */
[C---:B---3--:R-:W-:Y:S08]  /*ce60*/  HMMA.16816.F32.BF16 R44, R180.reuse, R72, R80 ;  /* 0x00000048b42c723c */ /* 0x048ff00000041850 */
[----:B----4-:R-:W-:Y:S01]  /*ce70*/  HMMA.16816.F32.BF16 R80, R180, R66, R40 ;  /* 0x00000042b450723c */ /* 0x010fe20000041828 */
[----:B------:R-:W2:Y:S07]  /*ce80*/  LDSM.16.M88.4 R40, [R214+0xc100] ;  /* 0x00c10000d628783b */ /* 0x000eae0000000200 */
[----:B------:R-:W-:Y:S08]  /*ce90*/  HMMA.16816.F32.BF16 R16, R184, R14, R16 ;  /* 0x0000000eb810723c */ /* 0x000ff00000041810 */
[C---:B------:R-:W-:Y:S08]  /*cea0*/  HMMA.16816.F32.BF16 R100, R180.reuse, R20, R100 ;  /* 0x00000014b464723c */ /* 0x040ff00000041864 */
[----:B------:R-:W-:Y:S01]  /*ceb0*/  HMMA.16816.F32.BF16 R104, R180, R22, R104 ;  /* 0x00000016b468723c */ /* 0x000fe20000041868 */
[----:B------:R-:W3:Y:S07]  /*cec0*/  LDSM.16.M88.4 R20, [R211+0x3800] ;  /* 0x00380000d314783b */ /* 0x000eee0000000200 */
[----:B-1----:R-:W-:Y:S08]  /*ced0*/  HMMA.16816.F32.BF16 R8, R196, R28, R8 ;  /* 0x0000001cc408723c */ /* 0x002ff00000041808 */
[C---:B------:R-:W-:Y:S08]  /*cee0*/  HMMA.16816.F32.BF16 R84, R180.reuse, R68, R84 ;  /* 0x00000044b454723c */ /* 0x040ff00000041854 */
[C---:B------:R-:W-:Y:S01]  /*cef0*/  HMMA.16816.F32.BF16 R68, R180.reuse, R70, R56 ;  /* 0x00000046b444723c */ /* 0x040fe20000041838 */
[----:B------:R-:W1:Y:S07]  /*cf00*/  LDSM.16.M88.4 R56, [R211+0x4000] ;  /* 0x00400000d338783b */ /* 0x000e6e0000000200 */
[C---:B------:R-:W-:Y:S08]  /*cf10*/  HMMA.16816.F32.BF16 R88, R180.reuse, R74, R88 ;  /* 0x0000004ab458723c */ /* 0x040ff00000041858 */
[C---:B------:R-:W-:Y:S01]  /*cf20*/  HMMA.16816.F32.BF16 R116, R180.reuse, R62, R32 ;  /* 0x0000003eb474723c */ /* 0x040fe20000041820 */
[----:B------:R-:W4:Y:S04]  /*cf30*/  LDSM.16.M88.4 R32, [R208+0xd100] ;  /* 0x00d10000d020783b */ /* 0x000f280000000200 */
[----:B------:R-:W-:Y:S03]  /*cf40*/  LDSM.16.M88.4 R60, [R211+0x4800] ;  /* 0x00480000d33c783b */ /* 0x000fe60000000200 */
[C---:B------:R-:W-:Y:S08]  /*cf50*/  HMMA.16816.F32.BF16 R96, R180.reuse, R24, R96 ;  /* 0x00000018b460723c */ /* 0x040ff00000041860 */
[----:B------:R-:W-:Y:S08]  /*cf60*/  HMMA.16816.F32.BF16 R92, R180, R26, R92 ;  /* 0x0000001ab45c723c */ /* 0x000ff0000004185c */
[----:B------:R-:W-:Y:S08]  /*cf70*/  HMMA.16816.F32.BF16 R16, R196, R30, R16 ;  /* 0x0000001ec410723c */ /* 0x000ff00000041810 */
[----:B------:R-:W-:Y:S08]  /*cf80*/  HMMA.16816.F32.BF16 R24, R184, R36, R44 ;  /* 0x00000024b818723c */ /* 0x000ff0000004182c */
[----:B------:R-:W-:Y:S01]  /*cf90*/  HMMA.16816.F32.BF16 R72, R180, R64, R52 ;  /* 0x00000040b448723c */ /* 0x000fe20000041834 */
[----:B------:R-:W1:Y:S04]  /*cfa0*/  LDSM.16.M88.4 R52, [R214+0xc900] ;  /* 0x00c90000d634783b */ /* 0x000e680000000200 */
[----:B------:R-:W-:Y:S03]  /*cfb0*/  LDSM.16.M88.4 R64, [R208+0xd900] ;  /* 0x00d90000d040783b */ /* 0x000fe60000000200 */
[----:B--2---:R-:W-:Y:S08]  /*cfc0*/  HMMA.16816.F32.BF16 R12, R200, R40, R8 ;  /* 0x00000028c80c723c */ /* 0x004ff00000041808 */
[C---:B---3--:R-:W-:Y:S08]  /*cfd0*/  HMMA.16816.F32.BF16 R112, R180.reuse, R20, R112 ;  /* 0x00000014b470723c */ /* 0x048ff00000041870 */
[----:B------:R-:W-:Y:S08]  /*cfe0*/  HMMA.16816.F32.BF16 R120, R180, R22, R108 ;  /* 0x00000016b478723c */ /* 0x000ff0000004186c */
[----:B------:R-:W-:Y:S08]  /*cff0*/  HMMA.16816.F32.BF16 R20, R184, R38, R88 ;  /* 0x00000026b814723c */ /* 0x000ff00000041858 */
[----:B------:R-:W-:Y:S01]  /*d000*/  HMMA.16816.F32.BF16 R8, R200, R42, R16 ;  /* 0x0000002ac808723c */ /* 0x000fe20000041810 */
[----:B------:R-:W2:Y:S07]  /*d010*/  LDSM.16.M88.4 R40, [R215+0x5000] ;  /* 0x00500000d728783b */ /* 0x000eae0000000200 */
[----:B------:R-:W-:Y:S08]  /*d020*/  HMMA.16816.F32.BF16 R24, R196, R48, R24 ;  /* 0x00000030c418723c */ /* 0x000ff00000041818 */
[----:B-1----:R-:W-:Y:S08]  /*d030*/  HMMA.16816.F32.BF16 R28, R204, R56, R12 ;  /* 0x00000038cc1c723c */ /* 0x002ff0000004180c */
[----:B----4-:R-:W-:Y:S08]  /*d040*/  HMMA.16816.F32.BF16 R44, R184, R32, R84 ;  /* 0x00000020b82c723c */ /* 0x010ff00000041854 */
[----:B------:R-:W-:Y:S01]  /*d050*/  HMMA.16816.F32.BF16 R12, R196, R50, R20 ;  /* 0x00000032c40c723c */ /* 0x000fe20000041814 */
[----:B------:R-:W-:Y:S07]  /*d060*/  LDSM.16.M88.4 R48, [R215+0x5800] ;  /* 0x00580000d730783b */ /* 0x000fee0000000200 */
[----:B------:R-:W-:Y:S01]  /*d070*/  HMMA.16816.F32.BF16 R36, R184, R34, R68 ;  /* 0x00000022b824723c */ /* 0x000fe20000041844 */
[----:B------:R-:W1:Y:S01]  /*d080*/  LDSM.16.M88.4 R32, [R214+0xd100] ;  /* 0x00d10000d620783b */ /* 0x000e620000000200 */
[----:B------:R-:W-:-:S03]  /*d090*/  FMUL.FTZ R0, R28, c[0x0][0x320] ;  /* 0x0000c8001c007a20 */ /* 0x000fc60000410000 */
[----:B------:R-:W3:Y:S01]  /*d0a0*/  LDSM.16.M88.4 R68, [R208+0xe100] ;  /* 0x00e10000d044783b */ /* 0x000ee20000000200 */
[----:B------:R4:W1:Y:S02]  /*d0b0*/  MUFU.TANH R132, R0 ;  /* 0x0000000000847308 */ /* 0x0008640000002400 */
[----:B------:R-:W-:Y:S08]  /*d0c0*/  HMMA.16816.F32.BF16 R20, R200, R52, R24 ;  /* 0x00000034c814723c */ /* 0x000ff00000041818 */
[----:B------:R-:W-:Y:S01]  /*d0d0*/  HMMA.16816.F32.BF16 R8, R204, R58, R8 ;  /* 0x0000003acc08723c */ /* 0x000fe20000041808 */
[----:B------:R-:W-:Y:S01]  /*d0e0*/  LDSM.16.M88.4 R56, [R211+0x5000] ;  /* 0x00500000d338783b */ /* 0x000fe20000000200 */
[----:B----4-:R-:W-:-:S06]  /*d0f0*/  FMUL.FTZ R0, R29, c[0x0][0x320] ;  /* 0x0000c8001d007a20 */ /* 0x010fcc0000410000 */
[----:B--2---:R-:W-:Y:S01]  /*d100*/  HMMA.16816.F32.BF16 R16, R196, R40, R44 ;  /* 0x00000028c410723c */ /* 0x004fe2000004182c */
[----:B------:R-:W-:Y:S01]  /*d110*/  LDSM.16.M88.4 R44, [R211+0x5800] ;  /* 0x00580000d32c783b */ /* 0x000fe20000000200 */
[----:B------:R2:W4:Y:S06]  /*d120*/  MUFU.TANH R131, R0 ;  /* 0x0000000000837308 */ /* 0x00052c0000002400 */
[----:B------:R-:W-:Y:S01]  /*d130*/  HMMA.16816.F32.BF16 R12, R200, R54, R12 ;  /* 0x00000036c80c723c */ /* 0x000fe2000004180c */
[----:B------:R-:W3:Y:S07]  /*d140*/  LDSM.16.M88.4 R52, [R208+0xe900] ;  /* 0x00e90000d034783b */ /* 0x000eee0000000200 */
[----:B------:R-:W-:Y:S01]  /*d150*/  HMMA.16816.F32.BF16 R24, R196, R42, R36 ;  /* 0x0000002ac418723c */ /* 0x000fe20000041824 */
[----:B------:R-:W3:Y:S01]  /*d160*/  LDSM.16.M88.4 R40, [R214+0xd900] ;  /* 0x00d90000d628783b */ /* 0x000ee20000000200 */
[----:B--2---:R-:W-:-:S03]  /*d170*/  FMUL.FTZ R0, R30, c[0x0][0x320] ;  /* 0x0000c8001e007a20 */ /* 0x004fc60000410000 */
[----:B------:R-:W-:Y:S01]  /*d180*/  LDSM.16.M88.4 R36, [R214+0xe100] ;  /* 0x00e10000d624783b */ /* 0x000fe20000000200 */
[----:B------:R2:W1:Y:S02]  /*d190*/  MUFU.TANH R130, R0 ;  /* 0x0000000000827308 */ /* 0x0004640000002400 */
[C---:B------:R-:W-:Y:S08]  /*d1a0*/  HMMA.16816.F32.BF16 R72, R184.reuse, R64, R72 ;  /* 0x00000040b848723c */ /* 0x040ff00000041848 */
[----:B------:R-:W-:Y:S01]  /*d1b0*/  HMMA.16816.F32.BF16 R80, R184, R66, R80 ;  /* 0x00000042b850723c */ /* 0x000fe20000041850 */
[----:B--2---:R-:W-:-:S07]  /*d1c0*/  FMUL.FTZ R0, R31, c[0x0][0x320] ;  /* 0x0000c8001f007a20 */ /* 0x004fce0000410000 */
[----:B------:R-:W-:Y:S01]  /*d1d0*/  HMMA.16816.F32.BF16 R28, R204, R60, R20 ;  /* 0x0000003ccc1c723c */ /* 0x000fe20000041814 */
[----:B------:R2:W2:Y:S07]  /*d1e0*/  MUFU.TANH R129, R0 ;  /* 0x0000000000817308 */ /* 0x0004ae0000002400 */
[----:B-1----:R-:W-:Y:S08]  /*d1f0*/  HMMA.16816.F32.BF16 R20, R200, R32, R16 ;  /* 0x00000020c814723c */ /* 0x002ff00000041810 */
[----:B------:R-:W-:Y:S01]  /*d200*/  HMMA.16816.F32.BF16 R16, R196, R48, R72 ;  /* 0x00000030c410723c */ /* 0x000fe20000041848 */
[----:B--2---:R-:W-:-:S04]  /*d210*/  FMUL.FTZ R0, R8, c[0x0][0x320] ;  /* 0x0000c80008007a20 */ /* 0x004fc80000410000 */
[----:B------:R1:W2:Y:S03]  /*d220*/  MUFU.TANH R128, R0 ;  /* 0x0000000000807308 */ /* 0x0002a60000002400 */
[C---:B---3--:R-:W-:Y:S08]  /*d230*/  HMMA.16816.F32.BF16 R64, R184.reuse, R68, R76 ;  /* 0x00000044b840723c */ /* 0x048ff0000004184c */
[----:B------:R-:W-:Y:S01]  /*d240*/  HMMA.16816.F32.BF16 R76, R184, R70, R116 ;  /* 0x00000046b84c723c */ /* 0x000fe20000041874 */
[----:B-1----:R-:W-:-:S07]  /*d250*/  FMUL.FTZ R0, R9, c[0x0][0x320] ;  /* 0x0000c80009007a20 */ /* 0x002fce0000410000 */
[C---:B------:R-:W-:Y:S01]  /*d260*/  HMMA.16816.F32.BF16 R68, R184.reuse, R52, R100 ;  /* 0x00000034b844723c */ /* 0x040fe20000041864 */
[----:B------:R1:W3:Y:S07]  /*d270*/  MUFU.TANH R127, R0 ;  /* 0x00000000007f7308 */ /* 0x0002ee0000002400 */
[----:B------:R-:W-:Y:S01]  /*d280*/  HMMA.16816.F32.BF16 R72, R184, R54, R104 ;  /* 0x00000036b848723c */ /* 0x000fe20000041868 */
[----:B------:R-:W-:Y:S01]  /*d290*/  LDSM.16.M88.4 R52, [R215+0x6800] ;  /* 0x00680000d734783b */ /* 0x000fe20000000200 */
[----:B-1----:R-:W-:-:S04]  /*d2a0*/  FMUL.FTZ R0, R10, c[0x0][0x320] ;  /* 0x0000c8000a007a20 */ /* 0x002fc80000410000 */
[----:B------:R1:W1:Y:S02]  /*d2b0*/  MUFU.TANH R126, R0 ;  /* 0x00000000007e7308 */ /* 0x0002640000002400 */
[----:B-1----:R-:W-:Y:S02]  /*d2c0*/  FMUL.FTZ R0, R11, c[0x0][0x320] ;  /* 0x0000c8000b007a20 */ /* 0x002fe40000410000 */
[----:B------:R-:W-:Y:S01]  /*d2d0*/  HMMA.16816.F32.BF16 R8, R204, R62, R12 ;  /* 0x0000003ecc08723c */ /* 0x000fe2000004180c */
[----:B------:R-:W-:Y:S03]  /*d2e0*/  LDSM.16.M88.4 R60, [R208+0xf100] ;  /* 0x00f10000d03c783b */ /* 0x000fe60000000200 */
[----:B------:R1:W1:Y:S04]  /*d2f0*/  MUFU.TANH R125, R0 ;  /* 0x00000000007d7308 */ /* 0x0002680000002400 */
[----:B------:R-:W-:Y:S01]  /*d300*/  HMMA.16816.F32.BF16 R12, R200, R34, R24 ;  /* 0x00000022c80c723c */ /* 0x000fe20000041818 */
[----:B------:R-:W2:Y:S07]  /*d310*/  LDSM.16.M88.4 R32, [R215+0x6000] ;  /* 0x00600000d720783b */ /* 0x000eae0000000200 */
[----:B------:R-:W-:Y:S01]  /*d320*/  HMMA.16816.F32.BF16 R24, R196, R50, R80 ;  /* 0x00000032c418723c */ /* 0x000fe20000041850 */
[----:B------:R-:W2:Y:S01]  /*d330*/  LDSM.16.M88.4 R48, [R211+0x6000] ;  /* 0x00600000d330783b */ /* 0x000ea20000000200 */
[----:B-1----:R-:W-:-:S04]  /*d340*/  FMUL.FTZ R0, R28, c[0x0][0x320] ;  /* 0x0000c8001c007a20 */ /* 0x002fc80000410000 */
[----:B------:R1:W1:Y:S02]  /*d350*/  MUFU.TANH R124, R0 ;  /* 0x00000000007c7308 */ /* 0x0002640000002400 */
[----:B-1----:R-:W-:-:S06]  /*d360*/  FMUL.FTZ R0, R29, c[0x0][0x320] ;  /* 0x0000c8001d007a20 */ /* 0x002fcc0000410000 */
[----:B------:R1:W1:Y:S02]  /*d370*/  MUFU.TANH R111, R0 ;  /* 0x00000000006f7308 */ /* 0x0002640000002400 */
[----:B-1----:R-:W-:-:S06]  /*d380*/  FMUL.FTZ R0, R30, c[0x0][0x320] ;  /* 0x0000c8001e007a20 */ /* 0x002fcc0000410000 */
[----:B------:R1:W1:Y:S02]  /*d390*/  MUFU.TANH R110, R0 ;  /* 0x00000000006e7308 */ /* 0x0002640000002400 */
[----:B-1----:R-:W-:Y:S02]  /*d3a0*/  FMUL.FTZ R0, R31, c[0x0][0x320] ;  /* 0x0000c8001f007a20 */ /* 0x002fe40000410000 */
[----:B------:R-:W-:Y:S04]  /*d3b0*/  HMMA.16816.F32.BF16 R28, R204, R56, R20 ;  /* 0x00000038cc1c723c */ /* 0x000fe80000041814 */
[----:B------:R1:W1:Y:S04]  /*d3c0*/  MUFU.TANH R109, R0 ;  /* 0x00000000006d7308 */ /* 0x0002680000002400 */
[----:B------:R-:W-:Y:S08]  /*d3d0*/  HMMA.16816.F32.BF16 R20, R200, R40, R16 ;  /* 0x00000028c814723c */ /* 0x000ff00000041810 */
[----:B--2---:R-:W-:Y:S01]  /*d3e0*/  HMMA.16816.F32.BF16 R16, R196, R32, R64 ;  /* 0x00000020c410723c */ /* 0x004fe20000041840 */
[----:B-1----:R-:W-:-:S04]  /*d3f0*/  FMUL.FTZ R0, R8, c[0x0][0x320] ;  /* 0x0000c80008007a20 */ /* 0x002fc80000410000 */
[----:B------:R1:W2:Y:S03]  /*d400*/  MUFU.TANH R108, R0 ;  /* 0x00000000006c7308 */ /* 0x0002a60000002400 */
[----:B------:R-:W-:Y:S01]  /*d410*/  HMMA.16816.F32.BF16 R64, R184, R60, R96 ;  /* 0x0000003cb840723c */ /* 0x000fe20000041860 */
[----:B-1----:R-:W-:-:S04]  /*d420*/  FMUL.FTZ R0, R9, c[0x0][0x320] ;  /* 0x0000c80009007a20 */ /* 0x002fc80000410000 */
[----:B------:R1:W1:Y:S02]  /*d430*/  MUFU.TANH R100, R0 ;  /* 0x0000000000647308 */ /* 0x0002640000002400 */
[----:B-1----:R-:W-:-:S06]  /*d440*/  FMUL.FTZ R0, R10, c[0x0][0x320] ;  /* 0x0000c8000a007a20 */ /* 0x002fcc0000410000 */
[----:B------:R1:W1:Y:S02]  /*d450*/  MUFU.TANH R91, R0 ;  /* 0x00000000005b7308 */ /* 0x0002640000002400 */
[----:B-1----:R-:W-:Y:S02]  /*d460*/  FMUL.FTZ R0, R11, c[0x0][0x320] ;  /* 0x0000c8000b007a20 */ /* 0x002fe40000410000 */
[----:B------:R-:W-:Y:S04]  /*d470*/  HMMA.16816.F32.BF16 R8, R204, R58, R12 ;  /* 0x0000003acc08723c */ /* 0x000fe8000004180c */
[----:B------:R1:W1:Y:S04]  /*d480*/  MUFU.TANH R90, R0 ;  /* 0x00000000005a7308 */ /* 0x0002680000002400 */
[----:B------:R-:W-:Y:S01]  /*d490*/  HMMA.16816.F32.BF16 R12, R200, R42, R24 ;  /* 0x0000002ac80c723c */ /* 0x000fe20000041818 */
[----:B------:R-:W-:Y:S07]  /*d4a0*/  LDSM.16.M88.4 R40, [R211+0x6800] ;  /* 0x00680000d328783b */ /* 0x000fee0000000200 */
[----:B------:R-:W-:Y:S01]  /*d4b0*/  HMMA.16816.F32.BF16 R24, R196, R34, R76 ;  /* 0x00000022c418723c */ /* 0x000fe2000004184c */
[----:B------:R-:W2:Y:S01]  /*d4c0*/  LDSM.16.M88.4 R32, [R214+0xe900] ;  /* 0x00e90000d620783b */ /* 0x000ea20000000200 */
        /* <DEDUP_REMOVED lines=25> */
[----:B------:R-:W-:Y:S01]  /*d660*/  LDSM.16.M88.4 R52, [R208+0xf900] ;  /* 0x00f90000d034783b */ /* 0x000fe20000000200 */
        /* <DEDUP_REMOVED lines=9> */
[----:B--2---:R-:W-:Y:S08]  /*d700*/  HMMA.16816.F32.BF16 R20, R200, R32, R16 ;  /* 0x00000020c814723c */ /* 0x004ff00000041810 */
[----:B------:R-:W-:Y:S01]  /*d710*/  HMMA.16816.F32.BF16 R16, R196, R36, R64 ;  /* 0x00000024c410723c */ /* 0x000fe20000041840 */
[----:B-1----:R-:W-:-:S04]  /*d720*/  FMUL.FTZ R0, R8, c[0x0][0x320] ;  /* 0x0000c80008007a20 */ /* 0x002fc80000410000 */
[----:B------:R1:W2:Y:S02]  /*d730*/  MUFU.TANH R77, R0 ;  /* 0x00000000004d7308 */ /* 0x0002a40000002400 */
        /* <DEDUP_REMOVED lines=8> */
[----:B------:R-:W-:Y:S08]  /*d7c0*/  HMMA.16816.F32.BF16 R12, R200, R34, R24 ;  /* 0x00000022c80c723c */ /* 0x000ff00000041818 */
[----:B------:R-:W-:Y:S01]  /*d7d0*/  HMMA.16816.F32.BF16 R32, R196, R38, R56 ;  /* 0x00000026c420723c */ /* 0x000fe20000041838 */
[----:B------:R-:W-:Y:S01]  /*d7e0*/  LDSM.16.M88.4 R36, [R214+0xf900] ;  /* 0x00f90000d624783b */ /* 0x000fe20000000200 */
[----:B--2---:R-:W-:-:S03]  /*d7f0*/  FMUL.FTZ R0, R28, c[0x0][0x320] ;  /* 0x0000c8001c007a20 */ /* 0x004fc60000410000 */
[----:B------:R-:W2:Y:S01]  /*d800*/  LDSM.16.M88.4 R56, [R211+0x7000] ;  /* 0x00700000d338783b */ /* 0x000ea20000000200 */
[----:B------:R3:W1:Y:S10]  /*d810*/  MUFU.TANH R72, R0 ;  /* 0x0000000000487308 */ /* 0x0006740000002400 */
[----:B------:R-:W-:Y:S01]  /*d820*/  HMMA.16816.F32.BF16 R12, R204, R42, R12 ;  /* 0x0000002acc0c723c */ /* 0x000fe2000004180c */
[----:B---3--:R-:W-:-:S07]  /*d830*/  FMUL.FTZ R0, R29, c[0x0][0x320] ;  /* 0x0000c8001d007a20 */ /* 0x008fce0000410000 */
[----:B-1----:R-:W-:Y:S01]  /*d840*/  HMMA.16816.F32.BF16 R24, R200, R48, R16 ;  /* 0x00000030c818723c */ /* 0x002fe20000041810 */
[----:B------:R1:W3:Y:S11]  /*d850*/  MUFU.TANH R65, R0 ;  /* 0x0000000000417308 */ /* 0x0002f60000002400 */
[----:B------:R-:W-:Y:S04]  /*d860*/  @!UPT UIADD3 URZ, URZ, URZ, URZ ;  /* 0x0000003f3f3ff290 */ /* 0x000fe8000fffe03f */
[----:B------:R-:W-:Y:S02]  /*d870*/  FMUL.FTZ R12, R12, c[0x0][0x320] ;  /* 0x0000c8000c0c7a20 */ /* 0x000fe40000410000 */
[----:B-1----:R-:W-:Y:S02]  /*d880*/  FMUL.FTZ R0, R30, c[0x0][0x320] ;  /* 0x0000c8001e007a20 */ /* 0x002fe40000410000 */
[----:B------:R-:W-:Y:S02]  /*d890*/  FMUL.FTZ R13, R13, c[0x0][0x320] ;  /* 0x0000c8000d0d7a20 */ /* 0x000fe40000410000 */
[----:B------:R1:W1:Y:S01]  /*d8a0*/  MUFU.TANH R64, R0 ;  /* 0x0000000000407308 */ /* 0x0002620000002400 */
[----:B------:R-:W-:Y:S02]  /*d8b0*/  FMUL.FTZ R14, R14, c[0x0][0x320] ;  /* 0x0000c8000e0e7a20 */ /* 0x000fe40000410000 */
[----:B------:R-:W-:Y:S01]  /*d8c0*/  FMUL.FTZ R15, R15, c[0x0][0x320] ;  /* 0x0000c8000f0f7a20 */ /* 0x000fe20000410000 */
[----:B--2---:R-:W-:Y:S04]  /*d8d0*/  HMMA.16816.F32.BF16 R24, R204, R56, R24 ;  /* 0x00000038cc18723c */ /* 0x004fe80000041818 */
[----:B------:R-:W2:Y:S01]  /*d8e0*/  MUFU.TANH R43, R13 ;  /* 0x0000000d002b7308 */ /* 0x000ea20000002400 */
[----:B-1----:R-:W-:-:S07]  /*d8f0*/  FMUL.FTZ R0, R31, c[0x0][0x320] ;  /* 0x0000c8001f007a20 */ /* 0x002fce0000410000 */
[----:B------:R-:W1:Y:S01]  /*d900*/  MUFU.TANH R42, R14 ;  /* 0x0000000e002a7308 */ /* 0x000e620000002400 */
[----:B------:R-:W-:Y:S07]  /*d910*/  HMMA.16816.F32.BF16 R28, R204, R40, R20 ;  /* 0x00000028cc1c723c */ /* 0x000fee0000041814 */
[----:B------:R1:W1:Y:S01]  /*d920*/  MUFU.TANH R62, R0 ;  /* 0x00000000003e7308 */ /* 0x0002620000002400 */
[----:B------:R-:W-:Y:S03]  /*d930*/  HMMA.16816.F32.BF16 R20, R184, R52, R112 ;  /* 0x00000034b814723c */ /* 0x000fe60000041870 */
[----:B------:R-:W-:-:S02]  /*d940*/  FMUL.FTZ R24, R24, c[0x0][0x320] ;  /* 0x0000c80018187a20 */ /* 0x000fc40000410000 */
[----:B------:R-:W-:Y:S02]  /*d950*/  FMUL.FTZ R27, R27, c[0x0][0x320] ;  /* 0x0000c8001b1b7a20 */ /* 0x000fe40000410000 */
[----:B------:R-:W-:Y:S01]  /*d960*/  FMUL.FTZ R25, R25, c[0x0][0x320] ;  /* 0x0000c80019197a20 */ /* 0x000fe20000410000 */
[----:B------:R-:W2:Y:S01]  /*d970*/  MUFU.TANH R41, R15 ;  /* 0x0000000f00297308 */ /* 0x000ea20000002400 */
[----:B------:R-:W-:Y:S02]  /*d980*/  FMUL.FTZ R26, R26, c[0x0][0x320] ;  /* 0x0000c8001a1a7a20 */ /* 0x000fe40000410000 */
[----:B-1----:R-:W-:-:S05]  /*d990*/  FMUL.FTZ R0, R8, c[0x0][0x320] ;  /* 0x0000c80008007a20 */ /* 0x002fca0000410000 */
[----:B------:R-:W1:Y:S01]  /*d9a0*/  MUFU.TANH R40, R24 ;  /* 0x0000001800287308 */ /* 0x000e620000002400 */
[----:B------:R-:W-:Y:S02]  /*d9b0*/  FMUL.FTZ R29, R29, c[0x0][0x320] ;  /* 0x0000c8001d1d7a20 */ /* 0x000fe40000410000 */
[----:B------:R-:W-:Y:S02]  /*d9c0*/  FMUL.FTZ R30, R30, c[0x0][0x320] ;  /* 0x0000c8001e1e7a20 */ /* 0x000fe40000410000 */
[----:B------:R-:W-:-:S03]  /*d9d0*/  FMUL.FTZ R31, R31, c[0x0][0x320] ;  /* 0x0000c8001f1f7a20 */ /* 0x000fc60000410000 */
[----:B------:R1:W1:Y:S01]  /*d9e0*/  MUFU.TANH R63, R0 ;  /* 0x00000000003f7308 */ /* 0x0002620000002400 */
[----:B------:R-:W-:Y:S07]  /*d9f0*/  HMMA.16816.F32.BF16 R16, R196, R44, R20 ;  /* 0x0000002cc410723c */ /* 0x000fee0000041814 */
[----:B------:R-:W2:Y:S01]  /*da00*/  MUFU.TANH R49, R29 ;  /* 0x0000001d00317308 */ /* 0x000ea20000002400 */
[----:B------:R-:W-:Y:S01]  /*da10*/  HMMA.16816.F32.BF16 R20, R200, R50, R32 ;  /* 0x00000032c814723c */ /* 0x000fe20000041820 */
[----:B-1----:R-:W-:-:S06]  /*da20*/  FMUL.FTZ R0, R9, c[0x0][0x320] ;  /* 0x0000c80009007a20 */ /* 0x002fcc0000410000 */
[----:B------:R-:W1:Y:S08]  /*da30*/  MUFU.TANH R48, R30 ;  /* 0x0000001e00307308 */ /* 0x000e700000002400 */
[----:B------:R1:W1:Y:S01]  /*da40*/  MUFU.TANH R61, R0 ;  /* 0x00000000003d7308 */ /* 0x0002620000002400 */
[----:B------:R-:W-:Y:S07]  /*da50*/  HMMA.16816.F32.BF16 R16, R200, R36, R16 ;  /* 0x00000024c810723c */ /* 0x000fee0000041810 */
[----:B------:R-:W2:Y:S01]  /*da60*/  MUFU.TANH R45, R31 ;  /* 0x0000001f002d7308 */ /* 0x000ea20000002400 */
[----:B------:R-:W-:Y:S01]  /*da70*/  HMMA.16816.F32.BF16 R20, R204, R58, R20 ;  /* 0x0000003acc14723c */ /* 0x000fe20000041814 */
[----:B-1----:R-:W-:-:S06]  /*da80*/  FMUL.FTZ R0, R10, c[0x0][0x320] ;  /* 0x0000c8000a007a20 */ /* 0x002fcc0000410000 */
[----:B------:R-:W1:Y:S08]  /*da90*/  MUFU.TANH R44, R12 ;  /* 0x0000000c002c7308 */ /* 0x000e700000002400 */
[----:B------:R1:W1:Y:S09]  /*daa0*/  MUFU.TANH R60, R0 ;  /* 0x00000000003c7308 */ /* 0x0002720000002400 */
[----:B------:R-:W-:Y:S01]  /*dab0*/  FMUL.FTZ R20, R20, c[0x0][0x320] ;  /* 0x0000c80014147a20 */ /* 0x000fe20000410000 */
[----:B------:R-:W2:Y:S01]  /*dac0*/  MUFU.TANH R35, R27 ;  /* 0x0000001b00237308 */ /* 0x000ea20000002400 */
[----:B------:R-:W-:-:S02]  /*dad0*/  FMUL.FTZ R21, R21, c[0x0][0x320] ;  /* 0x0000c80015157a20 */ /* 0x000fc40000410000 */
[----:B------:R-:W-:Y:S02]  /*dae0*/  FMUL.FTZ R22, R22, c[0x0][0x320] ;  /* 0x0000c80016167a20 */ /* 0x000fe40000410000 */
[----:B------:R-:W-:Y:S02]  /*daf0*/  FMUL.FTZ R23, R23, c[0x0][0x320] ;  /* 0x0000c80017177a20 */ /* 0x000fe40000410000 */
[----:B-1----:R-:W-:Y:S01]  /*db00*/  FMUL.FTZ R0, R11, c[0x0][0x320] ;  /* 0x0000c8000b007a20 */ /* 0x002fe20000410000 */
[----:B------:R-:W1:Y:S01]  /*db10*/  MUFU.TANH R37, R25 ;  /* 0x0000001900257308 */ /* 0x000e620000002400 */
[----:B------:R-:W-:Y:S07]  /*db20*/  HMMA.16816.F32.BF16 R8, R184, R54, R120 ;  /* 0x00000036b808723c */ /* 0x000fee0000041878 */
[----:B------:R1:W1:Y:S08]  /*db30*/  MUFU.TANH R53, R0 ;  /* 0x0000000000357308 */ /* 0x0002700000002400 */
[----:B------:R2:W2:Y:S01]  /*db40*/  MUFU.TANH R36, R26 ;  /* 0x0000001a00247308 */ /* 0x0004a20000002400 */
[----:B-1----:R-:W-:-:S08]  /*db50*/  FMUL.FTZ R0, R28, c[0x0][0x320] ;  /* 0x0000c8001c007a20 */ /* 0x002fd00000410000 */
[----:B------:R-:W-:Y:S01]  /*db60*/  HMMA.16816.F32.BF16 R8, R196, R46, R8 ;  /* 0x0000002ec408723c */ /* 0x000fe20000041808 */
[----:B------:R-:W1:Y:S01]  /*db70*/  LDSM.16.M88.4 R28, [R211+0x7800] ;  /* 0x00780000d31c783b */ /* 0x000e620000000200 */
[----:B------:R1:W1:Y:S01]  /*db80*/  MUFU.TANH R34, R20 ;  /* 0x0000001400227308 */ /* 0x0002620000002400 */
[----:B------:R-:W-:-:S07]  /*db90*/  DEPBAR.LE SB0, 0x0 ;  /* 0x000080000000791a */ /* 0x000fce0000000000 */
[----:B------:R1:W1:Y:S08]  /*dba0*/  MUFU.TANH R27, R21 ;  /* 0x00000015001b7308 */ /* 0x0002700000002400 */
[----:B------:R1:W1:Y:S06]  /*dbb0*/  MUFU.TANH R24, R22 ;  /* 0x0000001600187308 */ /* 0x00026c0000002400 */
[----:B------:R-:W-:Y:S02]  /*dbc0*/  HMMA.16816.F32.BF16 R8, R200, R38, R8 ;  /* 0x00000026c808723c */ /* 0x000fe40000041808 */
[----:B------:R2:W2:Y:S08]  /*dbd0*/  MUFU.TANH R52, R0 ;  /* 0x0000000000347308 */ /* 0x0004b00000002400 */
[----:B------:R-:W2:Y:S01]  /*dbe0*/  MUFU.TANH R23, R23 ;  /* 0x0000001700177308 */ /* 0x000ea20000002400 */
[----:B-1----:R-:W-:Y:S07]  /*dbf0*/  HMMA.16816.F32.BF16 R12, R204, R28, R16 ;  /* 0x0000001ccc0c723c */ /* 0x002fee0000041810 */
[----:B------:R-:W-:-:S06]  /*dc00*/  P2R R16, PR, RZ, 0x40 ;  /* 0x00000040ff107803 */ /* 0x000fcc0000000000 */
[----:B------:R-:W-:Y:S11]  /*dc10*/  HMMA.16816.F32.BF16 R8, R204, R30, R8 ;  /* 0x0000001ecc08723c */ /* 0x000ff60000041808 */
[----:B------:R-:W-:-:S02]  /*dc20*/  FMUL.FTZ R12, R12, c[0x0][0x320] ;  /* 0x0000c8000c0c7a20 */ /* 0x000fc40000410000 */
[----:B------:R-:W-:Y:S02]  /*dc30*/  FMUL.FTZ R13, R13, c[0x0][0x320] ;  /* 0x0000c8000d0d7a20 */ /* 0x000fe40000410000 */
[----:B------:R-:W-:Y:S01]  /*dc40*/  FMUL.FTZ R14, R14, c[0x0][0x320] ;  /* 0x0000c8000e0e7a20 */ /* 0x000fe20000410000 */
[----:B------:R1:W1:Y:S01]  /*dc50*/  MUFU.TANH R20, R12 ;  /* 0x0000000c00147308 */ /* 0x0002620000002400 */
[----:B------:R-:W-:-:S07]  /*dc60*/  FMUL.FTZ R15, R15, c[0x0][0x320] ;  /* 0x0000c8000f0f7a20 */ /* 0x000fce0000410000 */
[----:B------:R-:W-:Y:S02]  /*dc70*/  FMUL.FTZ R8, R8, c[0x0][0x320] ;  /* 0x0000c80008087a20 */ /* 0x000fe40000410000 */
[----:B------:R-:W-:Y:S02]  /*dc80*/  FMUL.FTZ R9, R9, c[0x0][0x320] ;  /* 0x0000c80009097a20 */ /* 0x000fe40000410000 */
        /* <DEDUP_REMOVED lines=11> */
[----:B-1234-:R-:W-:Y:S01]  /*dd40*/  LEA.HI.SX32 R10, R157, 0xfffffffe, 0x19 ;  /* 0xfffffffe9d0a7811 */ /* 0x01efe200078fcaff */
[----:B------:R-:W-:-:S03]  /*dd50*/  IMAD.SHL.U32 R13, R152, 0x40, RZ ;  /* 0x00000040980d7824 */ /* 0x000fc600078e00ff */
[----:B------:R-:W-:Y:S01]  /*dd60*/  SHF.R.S32.HI R3, RZ, 0x1f, R10 ;  /* 0x0000001fff037819 */ /* 0x000fe2000001140a */
[----:B------:R-:W-:Y:S02]  /*dd70*/  IMAD R0, R150, R10, RZ ;  /* 0x0000000a96007224 */ /* 0x000fe400078e02ff */
[----:B------:R-:W-:-:S04]  /*dd80*/  IMAD.WIDE.U32 R10, R10, R153, R158 ;  /* 0x000000990a0a7225 */ /* 0x000fc800078e009e */
[----:B------:R-:W-:Y:S01]  /*dd90*/  IMAD R0, R3, R153, R0 ;  /* 0x0000009903007224 */ /* 0x000fe200078e0200 */
[----:B------:R-:W-:-:S03]  /*dda0*/  LEA R6, P1, R10, c[0x0][0x1c8], 0x1 ;  /* 0x000072000a067a11 */ /* 0x000fc600078208ff */
[----:B------:R-:W-:Y:S01]  /*ddb0*/  IMAD.IADD R0, R11, 0x1, R0 ;  /* 0x000000010b007824 */ /* 0x000fe200078e0200 */
[----:B------:R-:W-:Y:S02]  /*ddc0*/  SHF.L.U64.HI R11, R152, R151, c[0x0][0x1e4] ;  /* 0x00007900980b7619 */ /* 0x000fe40000010297 */
[----:B------:R-:W-:Y:S02]  /*ddd0*/  IADD3 R8, P0, R6, R13, RZ ;  /* 0x0000000d06087210 */ /* 0x000fe40007f1e0ff */
[----:B------:R-:W-:Y:S02]  /*dde0*/  LEA.HI.X R7, R10, c[0x0][0x1cc], R0, 0x1, P1 ;  /* 0x000073000a077a11 */ /* 0x000fe400008f0c00 */
[----:B------:R-:W-:-:S03]  /*ddf0*/  IADD3 R0, P2, R154, 0x80, RZ ;  /* 0x000000809a007810 */ /* 0x000fc60007f5e0ff */
[----:B------:R-:W-:Y:S01]  /*de00*/  IMAD.X R9, R7, 0x1, R11, P0 ;  /* 0x0000000107097824 */ /* 0x000fe200000e060b */
[----:B------:R-:W-:Y:S01]  /*de10*/  @!PT LDS RZ, [RZ] ;  /* 0x00000000fffff984 */ /* 0x000fe20000000800 */
[----:B------:R-:W-:Y:S01]  /*de20*/  @!PT LDS RZ, [RZ] ;  /* 0x00000000fffff984 */ /* 0x000fe20000000800 */
[----:B------:R-:W-:Y:S01]  /*de30*/  @!PT LDS RZ, [RZ] ;  /* 0x00000000fffff984 */ /* 0x000fe20000000800 */
[----:B------:R1:W-:Y:S01]  /*de40*/  LDGSTS.E.BYPASS.LTC128B.128 [R231+0x8100], [R6.64], !P4 ;  /* 0x0810000006e77fae */ /* 0x0003e2000e101d48 */
[----:B------:R-:W-:Y:S01]  /*de50*/  IADD3 R14, P1, P0, R13, 0x80, R6 ;  /* 0x000000800d0e7810 */ /* 0x000fe2000783e006 */
[----:B------:R-:W-:Y:S01]  /*de60*/  IMAD.X R3, RZ, RZ, R156, P2 ;  /* 0x000000ffff037224 */ /* 0x000fe200010e069c */
[----:B------:R-:W-:Y:S01]  /*de70*/  IADD3 R12, P2, R0, R8, RZ ;  /* 0x00000008000c7210 */ /* 0x000fe20007f5e0ff */
[----:B------:R1:W-:Y:S01]  /*de80*/  LDGSTS.E.BYPASS.LTC128B.128 [R231+0xc100], [R6.64+0x80], !P3 ;  /* 0x0c10008006e77fae */ /* 0x0003e2000d901d48 */
[----:B------:R-:W-:-:S03]  /*de90*/  IADD3.X R15, R11, RZ, R7, P1, P0 ;  /* 0x000000ff0b0f7210 */ /* 0x000fc60000fe0407 */
[----:B------:R2:W-:Y:S04]  /*dea0*/  LDGSTS.E.BYPASS.LTC128B.128 [R231+0x9100], [R8.64], !P4 ;  /* 0x0910000008e77fae */ /* 0x0005e8000e101d48 */
[----:B------:R3:W-:Y:S01]  /*deb0*/  LDGSTS.E.BYPASS.LTC128B.128 [R231+0xd100], [R14.64], !P3 ;  /* 0x0d1000000ee77fae */ /* 0x0007e2000d901d48 */
[----:B-1----:R-:W-:-:S04]  /*dec0*/  IADD3 R6, P5, R8, R13, RZ ;  /* 0x0000000d08067210 */ /* 0x002fc80007fbe0ff */
[----:B------:R-:W-:Y:S01]  /*ded0*/  IADD3 R10, P1, R6, R13, RZ ;  /* 0x0000000d060a7210 */ /* 0x000fe20007f3e0ff */
[----:B------:R-:W-:Y:S01]  /*dee0*/  IMAD.X R7, R9, 0x1, R11, P5 ;  /* 0x0000000109077824 */ /* 0x000fe200028e060b */
[----:B--2---:R-:W-:Y:S01]  /*def0*/  IADD3 R8, P0, R0, R6, RZ ;  /* 0x0000000600087210 */ /* 0x004fe20007f1e0ff */
[----:B------:R-:W-:Y:S02]  /*df00*/  IMAD.X R13, R3, 0x1, R9, P2 ;  /* 0x00000001030d7824 */ /* 0x000fe400010e0609 */
[----:B------:R-:W-:Y:S01]  /*df10*/  IMAD.X R11, R7, 0x1, R11, P1 ;  /* 0x00000001070b7824 */ /* 0x000fe200008e060b */
[----:B------:R3:W-:Y:S01]  /*df20*/  LDGSTS.E.BYPASS.LTC128B.128 [R231+0xa100], [R6.64], !P4 ;  /* 0x0a10000006e77fae */ /* 0x0007e2000e101d48 */
[----:B------:R-:W-:-:S03]  /*df30*/  IMAD.X R9, R3, 0x1, R7, P0 ;  /* 0x0000000103097824 */ /* 0x000fc600000e0607 */
[----:B------:R3:W-:Y:S04]  /*df40*/  LDGSTS.E.BYPASS.LTC128B.128 [R231+0xe100], [R12.64], !P3 ;  /* 0x0e1000000ce77fae */ /* 0x0007e8000d901d48 */
[----:B------:R3:W-:Y:S04]  /*df50*/  LDGSTS.E.BYPASS.LTC128B.128 [R231+0xb100], [R10.64], !P4 ;  /* 0x0b1000000ae77fae */ /* 0x0007e8000e101d48 */
[----:B------:R3:W-:Y:S02]  /*df60*/  LDGSTS.E.BYPASS.LTC128B.128 [R231+0xf100], [R8.64], !P3 ;  /* 0x0f10000008e77fae */ /* 0x0007e4000d901d48 */
.L_x_132:
[----:B--234-:R-:W-:Y:S01]  /*df70*/  LOP3.LUT R0, R149, 0xffffffe0, RZ, 0xc0, !PT ;  /* 0xffffffe095007812 */ /* 0x01cfe200078ec0ff */
[----:B------:R-:W-:Y:S01]  /*df80*/  IMAD.SHL.U32 R209, R4, 0x2, RZ ;  /* 0x0000000204d17824 */ /* 0x000fe200078e00ff */
[----:B------:R-:W0:Y:S03]  /*df90*/  LDGDEPBAR ;  /* 0x00000000000079af */ /* 0x000e260000000000 */
[----:B------:R-:W-:-:S02]  /*dfa0*/  IMAD.IADD R0, R212, 0x1, -R0 ;  /* 0x00000001d4007824 */ /* 0x000fc400078e0a00 */
[--C-:B------:R-:W-:Y:S02]  /*dfb0*/  IMAD R210, R5, 0x2, R209.reuse ;  /* 0x0000000205d27824 */ /* 0x100fe400078e02d1 */
[C---:B------:R-:W-:Y:S01]  /*dfc0*/  IMAD R213, R2.reuse, 0x2, R209 ;  /* 0x0000000202d57824 */ /* 0x040fe200078e02d1 */
[----:B------:R-:W-:Y:S01]  /*dfd0*/  SHF.R.S32.HI R3, RZ, 0x1f, R0 ;  /* 0x0000001fff037819 */ /* 0x000fe20000011400 */
[----:B------:R-:W-:-:S03]  /*dfe0*/  IMAD R212, R2, 0x2, R210 ;  /* 0x0000000202d47824 */ /* 0x000fc600078e02d2 */
[----:B------:R-:W-:-:S04]  /*dff0*/  LEA.HI R3, R3, R0, RZ, 0x2 ;  /* 0x0000000003037211 */ /* 0x000fc800078f10ff */
[----:B------:R-:W-:-:S05]  /*e000*/  LOP3.LUT R3, R3, 0x7ffffffc, RZ, 0xc0, !PT ;  /* 0x7ffffffc03037812 */ /* 0x000fca00078ec0ff */
[----:B------:R-:W-:-:S04]  /*e010*/  IMAD.IADD R0, R0, 0x1, -R3 ;  /* 0x0000000100007824 */ /* 0x000fc800078e0a03 */
[----:B------:R-:W-:-:S05]  /*e020*/  IMAD R0, R0, -0x2, R148 ;  /* 0xfffffffe00007824 */ /* 0x000fca00078e0294 */
[C---:B------:R-:W-:Y:S02]  /*e030*/  ISETP.GT.AND P0, PT, R0.reuse, RZ, PT ;  /* 0x000000ff0000720c */ /* 0x040fe40003f04270 */
[C---:B------:R-:W-:Y:S02]  /*e040*/  ISETP.GT.AND P1, PT, R0.reuse, 0x1, PT ;  /* 0x000000010000780c */ /* 0x040fe40003f24270 */
[----:B------:R-:W-:Y:S02]  /*e050*/  ISETP.GT.AND P2, PT, R0, 0x8, PT ;  /* 0x000000080000780c */ /* 0x000fe40003f44270 */
[----:B-1----:R-:W-:Y:S02]  /*e060*/  FSEL R8, R132, -INF , P0 ;  /* 0xff80000084087808 */ /* 0x002fe40000000000 */
        /* <DEDUP_REMOVED lines=150> */
[----:B------:R-:W-:Y:S01]  /*e9d0*/  FMNMX.FTZ R0, R249, R0, !PT ;  /* 0x00000000f9007209 */ /* 0x000fe20007810000 */
[----:B------:R-:W-:Y:S01]  /*e9e0*/  LDSM.16.MT88.4 R24, [R212+0x100] ;  /* 0x00010000d418783b */ /* 0x000fe20000004200 */
[----:B------:R-:W-:Y:S02]  /*e9f0*/  FSEL R250, R22, -INF , P1 ;  /* 0xff80000016fa7808 */ /* 0x000fe40000800000 */
[----:B------:R-:W-:Y:S02]  /*ea00*/  FMNMX.FTZ R0, R251, R0, !PT ;  /* 0x00000000fb007209 */ /* 0x000fe40007810000 */
[----:B------:R-:W-:-:S02]  /*ea10*/  FSEL R164, R21, -INF , P0 ;  /* 0xff80000015a47808 */ /* 0x000fc40000000000 */
[----:B------:R-:W-:Y:S01]  /*ea20*/  FMNMX.FTZ R0, R250, R0, !PT ;  /* 0x00000000fa007209 */ /* 0x000fe20007810000 */
[----:B------:R-:W-:Y:S01]  /*ea30*/  LDSM.16.MT88.4 R20, [R209+0x100] ;  /* 0x00010000d114783b */ /* 0x000fe20000004200 */
[----:B------:R-:W-:Y:S02]  /*ea40*/  ISETP.NE.AND P6, PT, R16, RZ, PT ;  /* 0x000000ff1000720c */ /* 0x000fe40003fc5270 */
[----:B------:R-:W-:Y:S01]  /*ea50*/  FMNMX.FTZ R0, R164, R0, !PT ;  /* 0x00000000a4007209 */ /* 0x000fe20007810000 */
[----:B------:R-:W-:Y:S01]  /*ea60*/  LDSM.16.MT88.4 R16, [R210+0x100] ;  /* 0x00010000d210783b */ /* 0x000fe20000004200 */
        /* <DEDUP_REMOVED lines=18> */
[--C-:B------:R-:W-:Y:S02]  /*eb90*/  FFMA.FTZ R0, R10, c[0x0][0x2d0], -R6.reuse ;  /* 0x0000b4000a007a23 */ /* 0x100fe40000010806 */
[----:B------:R-:W-:Y:S01]  /*eba0*/  FFMA.FTZ R7, R11, c[0x0][0x2d0], -R6 ;  /* 0x0000b4000b077a23 */ /* 0x000fe20000010806 */
[----:B------:R-:W-:-:S03]  /*ebb0*/  FSETP.NEU.FTZ.AND P0, PT, R3, -INF , PT ;  /* 0xff8000000300780b */ /* 0x000fc60003f1d000 */
[----:B------:R1:W-:Y:S01]  /*ebc0*/  MUFU.EX2 R189, R0 ;  /* 0x0000000000bd7308 */ /* 0x0003e20000000800 */
[----:B---3--:R-:W-:-:S07]  /*ebd0*/  FFMA.FTZ R2, R30, c[0x0][0x2d0], -R6 ;  /* 0x0000b4001e027a23 */ /* 0x008fce0000010806 */
[----:B------:R2:W3:Y:S01]  /*ebe0*/  MUFU.EX2 R114, R7 ;  /* 0x0000000700727308 */ /* 0x0004e20000000800 */
[----:B-1----:R-:W-:-:S07]  /*ebf0*/  FMUL.FTZ R0, R3, c[0x0][0x2d0] ;  /* 0x0000b40003007a20 */ /* 0x002fce0000410000 */
[----:B------:R1:W-:Y:S01]  /*ec00*/  MUFU.EX2 R179, R2 ;  /* 0x0000000200b37308 */ /* 0x0003e20000000800 */
[----:B------:R-:W-:Y:S01]  /*ec10*/  FSEL R0, R0, RZ, P0 ;  /* 0x000000ff00007208 */ /* 0x000fe20000000000 */
[----:B--2---:R-:W-:Y:S01]  /*ec20*/  IMAD.MOV.U32 R7, RZ, RZ, R38 ;  /* 0x000000ffff077224 */ /* 0x004fe200078e0026 */
[----:B---3--:R-:W-:-:S03]  /*ec30*/  F2FP.BF16.PACK_AB R10, R114, R189 ;  /* 0x000000bd720a723e */ /* 0x008fc600000010ff */
[----:B------:R-:W-:Y:S01]  /*ec40*/  FFMA.FTZ R4, R12, c[0x0][0x2d0], -R0 ;  /* 0x0000b4000c047a23 */ /* 0x000fe20000010800 */
[----:B------:R-:W-:Y:S03]  /*ec50*/  LDSM.16.MT88.4 R36, [R209+0x900] ;  /* 0x00090000d124783b */ /* 0x000fe60000004200 */
[----:B------:R2:W3:Y:S01]  /*ec60*/  MUFU.EX2 R8, R4 ;  /* 0x0000000400087308 */ /* 0x0004e20000000800 */
[----:B-1----:R-:W-:Y:S02]  /*ec70*/  FFMA.FTZ R2, R31, c[0x0][0x2d0], -R6 ;  /* 0x0000b4001f027a23 */ /* 0x002fe40000010806 */
[----:B------:R-:W-:Y:S05]  /*ec80*/  LDSM.16.MT88.4 R28, [R213+0x900] ;  /* 0x00090000d51c783b */ /* 0x000fea0000004200 */
[----:B------:R1:W-:Y:S01]  /*ec90*/  MUFU.EX2 R5, R2 ;  /* 0x0000000200057308 */ /* 0x0003e20000000800 */
[----:B--2---:R-:W-:-:S07]  /*eca0*/  FFMA.FTZ R4, R13, c[0x0][0x2d0], -R0 ;  /* 0x0000b4000d047a23 */ /* 0x004fce0000010800 */
[----:B------:R2:W-:Y:S01]  /*ecb0*/  MUFU.EX2 R178, R4 ;  /* 0x0000000400b27308 */ /* 0x0005e20000000800 */
[----:B-1----:R-:W-:-:S07]  /*ecc0*/  FFMA.FTZ R2, R32, c[0x0][0x2d0], -R0 ;  /* 0x0000b40020027a23 */ /* 0x002fce0000010800 */
[----:B------:R1:W-:Y:S01]  /*ecd0*/  MUFU.EX2 R163, R2 ;  /* 0x0000000200a37308 */ /* 0x0003e20000000800 */
[----:B--2---:R-:W-:-:S07]  /*ece0*/  FFMA.FTZ R4, R14, c[0x0][0x2d0], -R0 ;  /* 0x0000b4000e047a23 */ /* 0x004fce0000010800 */
[----:B------:R2:W-:Y:S01]  /*ecf0*/  MUFU.EX2 R188, R4 ;  /* 0x0000000400bc7308 */ /* 0x0005e20000000800 */
[--C-:B-1----:R-:W-:Y:S02]  /*ed00*/  FFMA.FTZ R2, R33, c[0x0][0x2d0], -R0.reuse ;  /* 0x0000b40021027a23 */ /* 0x102fe40000010800 */
[----:B------:R-:W-:Y:S05]  /*ed10*/  LDSM.16.MT88.4 R32, [R210+0x900] ;  /* 0x00090000d220783b */ /* 0x000fea0000004200 */
[----:B------:R1:W-:Y:S01]  /*ed20*/  MUFU.EX2 R252, R2 ;  /* 0x0000000200fc7308 */ /* 0x0003e20000000800 */
[--C-:B--2---:R-:W-:Y:S02]  /*ed30*/  FFMA.FTZ R4, R15, c[0x0][0x2d0], -R0.reuse ;  /* 0x0000b4000f047a23 */ /* 0x104fe40000010800 */
[----:B------:R-:W2:Y:S05]  /*ed40*/  LDSM.16.MT88.4 R12, [R213+0x100] ;  /* 0x00010000d50c783b */ /* 0x000eaa0000004200 */
[----:B-----5:R3:W4:Y:S01]  /*ed50*/  MUFU.EX2 R165, R4 ;  /* 0x0000000400a57308 */ /* 0x0207220000000800 */
[----:B-1----:R-:W-:-:S07]  /*ed60*/  FFMA.FTZ R2, R69, c[0x0][0x2d0], -R0 ;  /* 0x0000b40045027a23 */ /* 0x002fce0000010800 */
[----:B------:R1:W-:Y:S01]  /*ed70*/  MUFU.EX2 R69, R2 ;  /* 0x0000000200457308 */ /* 0x0003e20000000800 */
[----:B---3--:R-:W-:Y:S01]  /*ed80*/  IMAD.MOV.U32 R4, RZ, RZ, R8 ;  /* 0x000000ffff047224 */ /* 0x008fe200078e0008 */
[----:B------:R-:W-:Y:S02]  /*ed90*/  F2FP.BF16.PACK_AB R8, R7, R162 ;  /* 0x000000a20708723e */ /* 0x000fe400000010ff */
[----:B----4-:R-:W-:Y:S02]  /*eda0*/  F2FP.BF16.PACK_AB R11, R165, R188 ;  /* 0x000000bca50b723e */ /* 0x010fe400000010ff */
[----:B------:R-:W-:Y:S01]  /*edb0*/  F2FP.BF16.PACK_AB R9, R178, R4 ;  /* 0x00000004b209723e */ /* 0x000fe200000010ff */
[----:B-1----:R-:W-:-:S06]  /*edc0*/  FFMA.FTZ R2, R70, c[0x0][0x2d0], -R0 ;  /* 0x0000b40046027a23 */ /* 0x002fcc0000010800 */
        /* <DEDUP_REMOVED lines=9> */
[----:B------:R-:W3:Y:S07]  /*ee60*/  LDSM.16.MT88.4 R16, [R213+0x4100] ;  /* 0x00410000d510783b */ /* 0x000eee0000004200 */
        /* <DEDUP_REMOVED lines=17> */
[----:B------:R-:W4:Y:S07]  /*ef80*/  LDSM.16.MT88.4 R40, [R210+0x4900] ;  /* 0x00490000d228783b */ /* 0x000f2e0000004200 */
[----:B---3--:R-:W-:Y:S01]  /*ef90*/  HMMA.16816.F32.BF16 R96, R8, R16, RZ ;  /* 0x000000100860723c */ /* 0x008fe200000418ff */
[----:B--2---:R-:W-:-:S04]  /*efa0*/  FFMA.FTZ R2, R112, c[0x0][0x2d0], -R0 ;  /* 0x0000b40070027a23 */ /* 0x004fc80000010800 */
[----:B------:R2:W-:Y:S03]  /*efb0*/  MUFU.EX2 R240, R2 ;  /* 0x0000000200f07308 */ /* 0x0005e60000000800 */
[C---:B------:R-:W-:Y:S01]  /*efc0*/  HMMA.16816.F32.BF16 R92, R8.reuse, R18, RZ ;  /* 0x00000012085c723c */ /* 0x040fe200000418ff */
[----:B------:R-:W3:Y:S07]  /*efd0*/  LDSM.16.MT88.4 R16, [R213+0x4900] ;  /* 0x00490000d510783b */ /* 0x000eee0000004200 */
        /* <DEDUP_REMOVED lines=8> */
[----:B------:R-:W-:Y:S01]  /*f060*/  F2FP.BF16.PACK_AB R11, R70, R69 ;  /* 0x00000045460b723e */ /* 0x000fe200000010ff */
[----:B--2---:R-:W-:-:S06]  /*f070*/  FFMA.FTZ R2, R124, c[0x0][0x2d0], -R0 ;  /* 0x0000b4007c027a23 */ /* 0x004fcc0000010800 */
[C---:B------:R-:W-:Y:S01]  /*f080*/  HMMA.16816.F32.BF16 R128, R8.reuse, R36, R76 ;  /* 0x000000240880723c */ /* 0x040fe2000004184c */
[----:B------:R2:W-:Y:S07]  /*f090*/  MUFU.EX2 R238, R2 ;  /* 0x0000000200ee7308 */ /* 0x0005ee0000000800 */
[C---:B------:R-:W-:Y:S01]  /*f0a0*/  HMMA.16816.F32.BF16 R120, R8.reuse, R38, R64 ;  /* 0x000000260878723c */ /* 0x040fe20000041840 */
[----:B------:R-:W1:Y:S07]  /*f0b0*/  LDSM.16.MT88.4 R36, [R209+0x1100] ;  /* 0x00110000d124783b */ /* 0x000e6e0000004200 */
        /* <DEDUP_REMOVED lines=17> */
[----:B------:R-:W4:Y:S01]  /*f1d0*/  LDSM.16.MT88.4 R20, [R209+0x5100] ;  /* 0x00510000d114783b */ /* 0x000f220000004200 */
[----:B--2---:R-:W-:-:S06]  /*f1e0*/  FFMA.FTZ R2, R137, c[0x0][0x2d0], -R6 ;  /* 0x0000b40089027a23 */ /* 0x004fcc0000010806 */
[C---:B------:R-:W-:Y:S08]  /*f1f0*/  HMMA.16816.F32.BF16 R124, R8.reuse, R40, R100 ;  /* 0x00000028087c723c */ /* 0x040ff00000041864 */
[C---:B------:R-:W-:Y:S08]  /*f200*/  HMMA.16816.F32.BF16 R132, R8.reuse, R42, R104 ;  /* 0x0000002a0884723c */ /* 0x040ff00000041868 */
[C---:B---3--:R-:W-:Y:S08]  /*f210*/  HMMA.16816.F32.BF16 R100, R8.reuse, R16, R96 ;  /* 0x000000100864723c */ /* 0x048ff00000041860 */
[C---:B------:R-:W-:Y:S01]  /*f220*/  HMMA.16816.F32.BF16 R92, R8.reuse, R18, R92 ;  /* 0x00000012085c723c */ /* 0x040fe2000004185c */
[----:B------:R-:W-:Y:S07]  /*f230*/  LDSM.16.MT88.4 R16, [R213+0x5100] ;  /* 0x00510000d510783b */ /* 0x000fee0000004200 */
[C---:B-1----:R-:W-:Y:S07]  /*f240*/  HMMA.16816.F32.BF16 R88, R8.reuse, R12, R116 ;  /* 0x0000000c0858723c */ /* 0x042fee0000041874 */
[----:B------:R-:W-:Y:S01]  /*f250*/  IMAD.MOV.U32 R118, RZ, RZ, R189 ;  /* 0x000000ffff767224 */ /* 0x000fe200078e00bd */
[----:B------:R-:W-:Y:S01]  /*f260*/  HMMA.16816.F32.BF16 R72, R8, R14, R80 ;  /* 0x0000000e0848723c */ /* 0x000fe20000041850 */
[----:B------:R1:W-:Y:S01]  /*f270*/  MUFU.EX2 R189, R2 ;  /* 0x0000000200bd7308 */ /* 0x0003e20000000800 */
[----:B------:R-:W-:Y:S01]  /*f280*/  LDSM.16.MT88.4 R12, [R212+0x5100] ;  /* 0x00510000d40c783b */ /* 0x000fe20000004200 */
[----:B------:R-:W-:-:S02]  /*f290*/  IMAD.MOV.U32 R119, RZ, RZ, R188 ;  /* 0x000000ffff777224 */ /* 0x000fc400078e00bc */
[----:B------:R-:W-:Y:S02]  /*f2a0*/  IMAD.MOV.U32 R117, RZ, RZ, R179 ;  /* 0x000000ffff757224 */ /* 0x000fe400078e00b3 */
[----:B------:R-:W-:Y:S01]  /*f2b0*/  F2FP.BF16.PACK_AB R8, R242, R244 ;  /* 0x000000f4f208723e */ /* 0x000fe200000010ff */
[----:B------:R-:W-:Y:S01]  /*f2c0*/  IMAD.MOV.U32 R116, RZ, RZ, R4 ;  /* 0x000000ffff747224 */ /* 0x000fe200078e0004 */
[----:B------:R-:W-:Y:S02]  /*f2d0*/  F2FP.BF16.PACK_AB R10, R243, R241 ;  /* 0x000000f1f30a723e */ /* 0x000fe400000010ff */
[----:B------:R-:W-:Y:S02]  /*f2e0*/  F2FP.BF16.PACK_AB R9, R239, R240 ;  /* 0x000000f0ef09723e */ /* 0x000fe400000010ff */
[----:B------:R-:W-:Y:S01]  /*f2f0*/  F2FP.BF16.PACK_AB R11, R237, R238 ;  /* 0x000000eeed0b723e */ /* 0x000fe200000010ff */
[----:B-1----:R-:W-:-:S06]  /*f300*/  FFMA.FTZ R2, R139, c[0x0][0x2d0], -R6 ;  /* 0x0000b4008b027a23 */ /* 0x002fcc0000010806 */
[C---:B------:R-:W-:Y:S01]  /*f310*/  HMMA.16816.F32.BF16 R84, R8.reuse, R36, R128 ;  /* 0x000000240854723c */ /* 0x040fe20000041880 */
[----:B------:R1:W2:Y:S06]  /*f320*/  MUFU.EX2 R191, R2 ;  /* 0x0000000200bf7308 */ /* 0x0002ac0000000800 */
[----:B------:R-:W-:Y:S01]  /*f330*/  IMAD.MOV.U32 R130, RZ, RZ, R178 ;  /* 0x000000ffff827224 */ /* 0x000fe200078e00b2 */
[----:B------:R-:W-:Y:S01]  /*f340*/  HMMA.16816.F32.BF16 R80, R8, R38, R120 ;  /* 0x000000260850723c */ /* 0x000fe20000041878 */
[----:B------:R-:W3:Y:S01]  /*f350*/  LDSM.16.MT88.4 R36, [R210+0x5100] ;  /* 0x00510000d224783b */ /* 0x000ee20000004200 */
[----:B------:R-:W-:-:S02]  /*f360*/  IMAD.MOV.U32 R129, RZ, RZ, R165 ;  /* 0x000000ffff817224 */ /* 0x000fc400078e00a5 */
[----:B------:R-:W-:Y:S02]  /*f370*/  IMAD.MOV.U32 R131, RZ, RZ, R162 ;  /* 0x000000ffff837224 */ /* 0x000fe400078e00a2 */
[----:B------:R-:W-:Y:S02]  /*f380*/  IMAD.MOV.U32 R128, RZ, RZ, R163 ;  /* 0x000000ffff807224 */ /* 0x000fe400078e00a3 */
[----:B------:R-:W-:Y:S01]  /*f390*/  HMMA.16816.F32.BF16 R52, R8, R26, R44 ;  /* 0x0000001a0834723c */ /* 0x000fe2000004182c */
[----:B-1----:R-:W-:Y:S02]  /*f3a0*/  FFMA.FTZ R2, R149, c[0x0][0x2d0], -R0 ;  /* 0x0000b40095027a23 */ /* 0x002fe40000010800 */
[----:B------:R-:W-:Y:S02]  /*f3b0*/  IMAD.MOV.U32 R123, RZ, RZ, R161 ;  /* 0x000000ffff7b7224 */ /* 0x000fe400078e00a1 */
[----:B------:R1:W-:Y:S01]  /*f3c0*/  MUFU.EX2 R188, R2 ;  /* 0x0000000200bc7308 */ /* 0x0003e20000000800 */
[----:B------:R-:W-:-:S02]  /*f3d0*/  IMAD.MOV.U32 R122, RZ, RZ, R160 ;  /* 0x000000ffff7a7224 */ /* 0x000fc400078e00a0 */
[C---:B------:R-:W-:Y:S01]  /*f3e0*/  HMMA.16816.F32.BF16 R44, R8.reuse, R28, R48 ;  /* 0x0000001c082c723c */ /* 0x040fe20000041830 */
[----:B------:R-:W-:Y:S02]  /*f3f0*/  IMAD.MOV.U32 R120, RZ, RZ, R123 ;  /* 0x000000ffff787224 */ /* 0x000fe400078e007b */
[----:B------:R-:W-:Y:S02]  /*f400*/  IMAD.MOV.U32 R121, RZ, RZ, R129 ;  /* 0x000000ffff797224 */ /* 0x000fe400078e0081 */
[----:B------:R-:W-:Y:S02]  /*f410*/  IMAD.MOV.U32 R129, RZ, RZ, R116 ;  /* 0x000000ffff817224 */ /* 0x000fe400078e0074 */
[----:B------:R-:W-:Y:S01]  /*f420*/  IMAD.MOV.U32 R123, RZ, RZ, R119 ;  /* 0x000000ffff7b7224 */ /* 0x000fe200078e0077 */
[----:B------:R-:W-:Y:S01]  /*f430*/  HMMA.16816.F32.BF16 R40, R8, R30, R56 ;  /* 0x0000001e0828723c */ /* 0x000fe20000041838 */
[----:B------:R-:W2:Y:S01]  /*f440*/  LDSM.16.MT88.4 R28, [R209+0x1900] ;  /* 0x00190000d11c783b */ /* 0x000ea20000004200 */
[----:B-1----:R-:W-:-:S06]  /*f450*/  FFMA.FTZ R2, R148, c[0x0][0x2d0], -R0 ;  /* 0x0000b40094027a23 */ /* 0x002fcc0000010800 */
[C---:B------:R-:W-:Y:S01]  /*f460*/  HMMA.16816.F32.BF16 R60, R8.reuse, R24, R60 ;  /* 0x00000018083c723c */ /* 0x040fe2000004183c */
[----:B------:R-:W1:Y:S01]  /*f470*/  LDSM.16.MT88.4 R24, [R210+0x1900] ;  /* 0x00190000d218783b */ /* 0x000e620000004200 */
[----:B------:R3:W1:Y:S06]  /*f480*/  MUFU.EX2 R179, R2 ;  /* 0x0000000200b37308 */ /* 0x00066c0000000800 */
[C---:B------:R-:W-:Y:S08]  /*f490*/  HMMA.16816.F32.BF16 R76, R8.reuse, R32, R76 ;  /* 0x00000020084c723c */ /* 0x040ff0000004184c */
[----:B------:R-:W-:Y:S01]  /*f4a0*/  HMMA.16816.F32.BF16 R64, R8, R34, R64 ;  /* 0x000000220840723c */ /* 0x000fe20000041840 */
[----:B------:R-:W-:Y:S01]  /*f4b0*/  LDSM.16.MT88.4 R32, [R212+0x1900] ;  /* 0x00190000d420783b */ /* 0x000fe20000004200 */
[----:B---3--:R-:W-:-:S04]  /*f4c0*/  FFMA.FTZ R2, R150, c[0x0][0x2d0], -R0 ;  /* 0x0000b40096027a23 */ /* 0x008fc80000010800 */
[----:B------:R3:W-:Y:S02]  /*f4d0*/  MUFU.EX2 R4, R2 ;  /* 0x0000000200047308 */ /* 0x0007e40000000800 */
[C---:B----4-:R-:W-:Y:S08]  /*f4e0*/  HMMA.16816.F32.BF16 R96, R8.reuse, R20, R108 ;  /* 0x000000140860723c */ /* 0x050ff0000004186c */
[----:B------:R-:W-:Y:S01]  /*f4f0*/  HMMA.16816.F32.BF16 R104, R8, R22, R112 ;  /* 0x000000160868723c */ /* 0x000fe20000041870 */
[----:B------:R-:W4:Y:S01]  /*f500*/  LDSM.16.MT88.4 R20, [R213+0x1900] ;  /* 0x00190000d514783b */ /* 0x000f220000004200 */
[----:B---3--:R-:W-:-:S06]  /*f510*/  FFMA.FTZ R2, R151, c[0x0][0x2d0], -R0 ;  /* 0x0000b40097027a23 */ /* 0x008fcc0000010800 */
[C---:B------:R-:W-:Y:S01]  /*f520*/  HMMA.16816.F32.BF16 R108, R8.reuse, R36, R124 ;  /* 0x00000024086c723c */ /* 0x040fe2000004187c */
[----:B------:R3:W1:Y:S06]  /*f530*/  MUFU.EX2 R178, R2 ;  /* 0x0000000200b27308 */ /* 0x00066c0000000800 */
[----:B------:R-:W-:Y:S01]  /*f540*/  IMAD.MOV.U32 R124, RZ, RZ, R117 ;  /* 0x000000ffff7c7224 */ /* 0x000fe200078e0075 */
[----:B------:R-:W-:Y:S01]  /*f550*/  HMMA.16816.F32.BF16 R112, R8, R38, R132 ;  /* 0x000000260870723c */ /* 0x000fe20000041884 */
[----:B------:R-:W-:Y:S02]  /*f560*/  IMAD.MOV.U32 R117, RZ, RZ, R71 ;  /* 0x000000ffff757224 */ /* 0x000fe400078e0047 */
[----:B------:R-:W-:-:S02]  /*f570*/  IMAD.MOV.U32 R71, RZ, RZ, R7 ;  /* 0x000000ffff477224 */ /* 0x000fc400078e0007 */
[----:B------:R-:W-:Y:S02]  /*f580*/  IMAD.MOV.U32 R7, RZ, RZ, R164 ;  /* 0x000000ffff077224 */ /* 0x000fe400078e00a4 */
[----:B------:R-:W-:Y:S01]  /*f590*/  IMAD.MOV.U32 R127, RZ, RZ, R70 ;  /* 0x000000ffff7f7224 */ /* 0x000fe200078e0046 */
[C---:B------:R-:W-:Y:S01]  /*f5a0*/  HMMA.16816.F32.BF16 R100, R8.reuse, R16, R100 ;  /* 0x000000100864723c */ /* 0x040fe20000041864 */
[----:B------:R-:W-:Y:S02]  /*f5b0*/  IMAD.MOV.U32 R126, RZ, RZ, R69 ;  /* 0x000000ffff7e7224 */ /* 0x000fe400078e0045 */
[--C-:B---3--:R-:W-:Y:S02]  /*f5c0*/  FFMA.FTZ R2, R153, c[0x0][0x2d0], -R6.reuse ;  /* 0x0000b40099027a23 */ /* 0x108fe40000010806 */
[----:B------:R-:W-:Y:S02]  /*f5d0*/  IMAD.MOV.U32 R125, RZ, RZ, R7 ;  /* 0x000000ffff7d7224 */ /* 0x000fe400078e0007 */
[----:B------:R3:W-:Y:S01]  /*f5e0*/  MUFU.EX2 R165, R2 ;  /* 0x0000000200a57308 */ /* 0x0007e20000000800 */
[C---:B------:R-:W-:Y:S01]  /*f5f0*/  HMMA.16816.F32.BF16 R92, R8.reuse, R18, R92 ;  /* 0x00000012085c723c */ /* 0x040fe2000004185c */
[----:B------:R-:W-:Y:S07]  /*f600*/  LDSM.16.MT88.4 R16, [R209+0x2100] ;  /* 0x00210000d110783b */ /* 0x000fee0000004200 */
[----:B------:R-:W-:Y:S01]  /*f610*/  HMMA.16816.F32.BF16 R88, R8, R12, R88 ;  /* 0x0000000c0858723c */ /* 0x000fe20000041858 */
[----:B---3--:R-:W-:-:S07]  /*f620*/  FFMA.FTZ R2, R154, c[0x0][0x2d0], -R6 ;  /* 0x0000b4009a027a23 */ /* 0x008fce0000010806 */
[----:B------:R-:W-:Y:S01]  /*f630*/  HMMA.16816.F32.BF16 R72, R8, R14, R72 ;  /* 0x0000000e0848723c */ /* 0x000fe20000041848 */
[----:B------:R-:W3:Y:S01]  /*f640*/  LDSM.16.MT88.4 R12, [R209+0x5900] ;  /* 0x00590000d10c783b */ /* 0x000ee20000004200 */
[----:B------:R4:W3:Y:S05]  /*f650*/  MUFU.EX2 R164, R2 ;  /* 0x0000000200a47308 */ /* 0x0008ea0000000800 */
[----:B------:R-:W-:Y:S02]  /*f660*/  F2FP.BF16.PACK_AB R8, R190, R192 ;  /* 0x000000c0be08723e */ /* 0x000fe400000010ff */
[----:B--2---:R-:W-:Y:S02]  /*f670*/  F2FP.BF16.PACK_AB R10, R191, R189 ;  /* 0x000000bdbf0a723e */ /* 0x004fe400000010ff */
[----:B-1----:R-:W-:-:S02]  /*f680*/  F2FP.BF16.PACK_AB R9, R179, R188 ;  /* 0x000000bcb309723e */ /* 0x002fc400000010ff */
[----:B------:R-:W-:Y:S01]  /*f690*/  F2FP.BF16.PACK_AB R11, R178, R4 ;  /* 0x00000004b20b723e */ /* 0x000fe200000010ff */
[----:B----4-:R-:W-:-:S06]  /*f6a0*/  FFMA.FTZ R2, R152, c[0x0][0x2d0], -R6 ;  /* 0x0000b40098027a23 */ /* 0x010fcc0000010806 */
[C---:B------:R-:W-:Y:S01]  /*f6b0*/  HMMA.16816.F32.BF16 R84, R8.reuse, R28, R84 ;  /* 0x0000001c0854723c */ /* 0x040fe20000041854 */
[----:B------:R1:W-:Y:S07]  /*f6c0*/  MUFU.EX2 R162, R2 ;  /* 0x0000000200a27308 */ /* 0x0003ee0000000800 */
[C---:B------:R-:W-:Y:S01]  /*f6d0*/  HMMA.16816.F32.BF16 R56, R8.reuse, R30, R80 ;  /* 0x0000001e0838723c */ /* 0x040fe20000041850 */
[----:B------:R-:W2:Y:S07]  /*f6e0*/  LDSM.16.MT88.4 R28, [R210+0x5900] ;  /* 0x00590000d21c783b */ /* 0x000eae0000004200 */
[----:B------:R-:W-:Y:S01]  /*f6f0*/  HMMA.16816.F32.BF16 R76, R8, R24, R76 ;  /* 0x00000018084c723c */ /* 0x000fe2000004184c */
[----:B-1----:R-:W-:-:S04]  /*f700*/  FFMA.FTZ R2, R155, c[0x0][0x2d0], -R6 ;  /* 0x0000b4009b027a23 */ /* 0x002fc80000010806 */
[----:B------:R1:W4:Y:S03]  /*f710*/  MUFU.EX2 R163, R2 ;  /* 0x0000000200a37308 */ /* 0x0003260000000800 */
[C---:B------:R-:W-:Y:S01]  /*f720*/  HMMA.16816.F32.BF16 R64, R8.reuse, R26, R64 ;  /* 0x0000001a0840723c */ /* 0x040fe20000041840 */
[----:B------:R-:W2:Y:S07]  /*f730*/  LDSM.16.MT88.4 R24, [R213+0x5900] ;  /* 0x00590000d518783b */ /* 0x000eae0000004200 */
[----:B------:R-:W-:Y:S01]  /*f740*/  HMMA.16816.F32.BF16 R60, R8, R20, R60 ;  /* 0x00000014083c723c */ /* 0x000fe2000004183c */
[----:B-1----:R-:W-:-:S07]  /*f750*/  FFMA.FTZ R2, R156, c[0x0][0x2d0], -R0 ;  /* 0x0000b4009c027a23 */ /* 0x002fce0000010800 */
[C---:B------:R-:W-:Y:S01]  /*f760*/  HMMA.16816.F32.BF16 R52, R8.reuse, R22, R52 ;  /* 0x000000160834723c */ /* 0x040fe20000041834 */
[----:B------:R-:W1:Y:S01]  /*f770*/  LDSM.16.MT88.4 R20, [R212+0x5900] ;  /* 0x00590000d414783b */ /* 0x000e620000004200 */
[----:B------:R3:W-:Y:S06]  /*f780*/  MUFU.EX2 R161, R2 ;  /* 0x0000000200a17308 */ /* 0x0007ec0000000800 */
[C---:B------:R-:W-:Y:S08]  /*f790*/  HMMA.16816.F32.BF16 R48, R8.reuse, R32, R44 ;  /* 0x000000200830723c */ /* 0x040ff0000004182c */
[----:B------:R-:W-:Y:S01]  /*f7a0*/  HMMA.16816.F32.BF16 R36, R8, R34, R40 ;  /* 0x000000220824723c */ /* 0x000fe20000041828 */
[----:B------:R-:W-:Y:S01]  /*f7b0*/  LDSM.16.MT88.4 R32, [R213+0x2100] ;  /* 0x00210000d520783b */ /* 0x000fe20000004200 */
[----:B---3--:R-:W-:-:S04]  /*f7c0*/  FFMA.FTZ R2, R158, c[0x0][0x2d0], -R0 ;  /* 0x0000b4009e027a23 */ /* 0x008fc80000010800 */
[----:B------:R3:W1:Y:S02]  /*f7d0*/  MUFU.EX2 R160, R2 ;  /* 0x0000000200a07308 */ /* 0x0006640000000800 */
[C---:B------:R-:W-:Y:S08]  /*f7e0*/  HMMA.16816.F32.BF16 R44, R8.reuse, R12, R96 ;  /* 0x0000000c082c723c */ /* 0x040ff00000041860 */
[----:B------:R-:W-:Y:S01]  /*f7f0*/  HMMA.16816.F32.BF16 R40, R8, R14, R104 ;  /* 0x0000000e0828723c */ /* 0x000fe20000041868 */
[----:B------:R-:W1:Y:S01]  /*f800*/  LDSM.16.MT88.4 R12, [R210+0x2100] ;  /* 0x00210000d20c783b */ /* 0x000e620000004200 */
[----:B---3--:R-:W-:-:S06]  /*f810*/  FFMA.FTZ R2, R159, c[0x0][0x2d0], -R0 ;  /* 0x0000b4009f027a23 */ /* 0x008fcc0000010800 */
[----:B--2---:R-:W-:Y:S01]  /*f820*/  HMMA.16816.F32.BF16 R80, R8, R28, R108 ;  /* 0x0000001c0850723c */ /* 0x004fe2000004186c */
[----:B------:R-:W-:Y:S01]  /*f830*/  IMAD.MOV.U32 R159, RZ, RZ, R122 ;  /* 0x000000ffff9f7224 */ /* 0x000fe200078e007a */
[----:B------:R2:W-:Y:S01]  /*f840*/  MUFU.EX2 R158, R2 ;  /* 0x00000002009e7308 */ /* 0x0005e20000000800 */
[----:B------:R-:W-:-:S05]  /*f850*/  IMAD.MOV.U32 R122, RZ, RZ, R117 ;  /* 0x000000ffff7a7224 */ /* 0x000fca00078e0075 */
[C---:B------:R-:W-:Y:S01]  /*f860*/  HMMA.16816.F32.BF16 R104, R8.reuse, R30, R112 ;  /* 0x0000001e0868723c */ /* 0x040fe20000041870 */
[----:B------:R-:W3:Y:S07]  /*f870*/  LDSM.16.MT88.4 R28, [R212+0x2100] ;  /* 0x00210000d41c783b */ /* 0x000eee0000004200 */
[----:B------:R-:W-:Y:S01]  /*f880*/  HMMA.16816.F32.BF16 R112, R8, R26, R92 ;  /* 0x0000001a0870723c */ /* 0x000fe2000004185c */
[----:B--2---:R-:W-:Y:S02]  /*f890*/  FFMA.FTZ R2, R157, c[0x0][0x2d0], -R0 ;  /* 0x0000b4009d027a23 */ /* 0x004fe40000010800 */
[----:B------:R-:W-:-:S02]  /*f8a0*/  IMAD.MOV.U32 R157, RZ, RZ, R128 ;  /* 0x000000ffff9d7224 */ /* 0x000fc400078e0080 */
[----:B------:R-:W-:Y:S01]  /*f8b0*/  IMAD.MOV.U32 R128, RZ, RZ, R118 ;  /* 0x000000ffff807224 */ /* 0x000fe200078e0076 */
[----:B------:R2:W2:Y:S02]  /*f8c0*/  MUFU.EX2 R156, R2 ;  /* 0x00000002009c7308 */ /* 0x0004a40000000800 */
[C---:B------:R-:W-:Y:S01]  /*f8d0*/  HMMA.16816.F32.BF16 R116, R8.reuse, R24, R100 ;  /* 0x000000180874723c */ /* 0x040fe20000041864 */
[----:B------:R-:W3:Y:S07]  /*f8e0*/  LDSM.16.MT88.4 R24, [R209+0x6100] ;  /* 0x00610000d118783b */ /* 0x000eee0000004200 */
[----:B-1----:R-:W-:Y:S01]  /*f8f0*/  HMMA.16816.F32.BF16 R108, R8, R20, R88 ;  /* 0x00000014086c723c */ /* 0x002fe20000041858 */
[----:B--2---:R-:W-:-:S07]  /*f900*/  FFMA.FTZ R2, R166, c[0x0][0x2d0], -R6 ;  /* 0x0000b400a6027a23 */ /* 0x004fce0000010806 */
[----:B------:R-:W-:Y:S01]  /*f910*/  HMMA.16816.F32.BF16 R96, R8, R22, R72 ;  /* 0x000000160860723c */ /* 0x000fe20000041848 */
[----:B------:R-:W1:Y:S01]  /*f920*/  LDSM.16.MT88.4 R20, [R210+0x6100] ;  /* 0x00610000d214783b */ /* 0x000e620000004200 */
[----:B------:R-:W-:Y:S01]  /*f930*/  IMAD.MOV.U32 R166, RZ, RZ, R120 ;  /* 0x000000ffffa67224 */ /* 0x000fe200078e0078 */
[----:B------:R2:W-:Y:S04]  /*f940*/  MUFU.EX2 R155, R2 ;  /* 0x00000002009b7308 */ /* 0x0005e80000000800 */
[----:B------:R-:W-:Y:S02]  /*f950*/  F2FP.BF16.PACK_AB R8, R164, R165 ;  /* 0x000000a5a408723e */ /* 0x000fe400000010ff */
[----:B----4-:R-:W-:Y:S02]  /*f960*/  F2FP.BF16.PACK_AB R10, R163, R162 ;  /* 0x000000a2a30a723e */ /* 0x010fe400000010ff */
[----:B------:R-:W-:-:S02]  /*f970*/  F2FP.BF16.PACK_AB R9, R160, R161 ;  /* 0x000000a1a009723e */ /* 0x000fc400000010ff */
[----:B------:R-:W-:Y:S01]  /*f980*/  F2FP.BF16.PACK_AB R11, R156, R158 ;  /* 0x0000009e9c0b723e */ /* 0x000fe200000010ff */
[----:B--2---:R-:W-:-:S06]  /*f990*/  FFMA.FTZ R2, R168, c[0x0][0x2d0], -R6 ;  /* 0x0000b400a8027a23 */ /* 0x004fcc0000010806 */
[C---:B------:R-:W-:Y:S01]  /*f9a0*/  HMMA.16816.F32.BF16 R100, R8.reuse, R16, R84 ;  /* 0x000000100864723c */ /* 0x040fe20000041854 */
[----:B------:R-:W-:Y:S01]  /*f9b0*/  IMAD.MOV.U32 R168, RZ, RZ, R121 ;  /* 0x000000ffffa87224 */ /* 0x000fe200078e0079 */
[----:B------:R2:W4:Y:S06]  /*f9c0*/  MUFU.EX2 R154, R2 ;  /* 0x00000002009a7308 */ /* 0x00052c0000000800 */
[C---:B------:R-:W-:Y:S01]  /*f9d0*/  HMMA.16816.F32.BF16 R92, R8.reuse, R18, R56 ;  /* 0x00000012085c723c */ /* 0x040fe20000041838 */
[----:B------:R-:W1:Y:S07]  /*f9e0*/  LDSM.16.MT88.4 R16, [R213+0x6100] ;  /* 0x00610000d510783b */ /* 0x000e6e0000004200 */
[----:B------:R-:W-:Y:S01]  /*f9f0*/  HMMA.16816.F32.BF16 R88, R8, R12, R76 ;  /* 0x0000000c0858723c */ /* 0x000fe2000004184c */
[----:B--2---:R-:W-:-:S02]  /*fa00*/  FFMA.FTZ R2, R167, c[0x0][0x2d0], -R6 ;  /* 0x0000b400a7027a23 */ /* 0x004fc40000010806 */
[----:B------:R-:W-:Y:S02]  /*fa10*/  IMAD.MOV.U32 R167, RZ, RZ, R122 ;  /* 0x000000ffffa77224 */ /* 0x000fe400078e007a */
[----:B------:R2:W-:Y:S03]  /*fa20*/  MUFU.EX2 R153, R2 ;  /* 0x0000000200997308 */ /* 0x0005e60000000800 */
[C---:B------:R-:W-:Y:S01]  /*fa30*/  HMMA.16816.F32.BF16 R84, R8.reuse, R14, R64 ;  /* 0x0000000e0854723c */ /* 0x040fe20000041840 */
[----:B------:R-:W1:Y:S07]  /*fa40*/  LDSM.16.MT88.4 R12, [R212+0x6100] ;  /* 0x00610000d40c783b */ /* 0x000e6e0000004200 */
[----:B------:R-:W-:Y:S01]  /*fa50*/  HMMA.16816.F32.BF16 R76, R8, R32, R60 ;  /* 0x00000020084c723c */ /* 0x000fe2000004183c */
[----:B--2---:R-:W-:-:S07]  /*fa60*/  FFMA.FTZ R2, R169, c[0x0][0x2d0], -R6 ;  /* 0x0000b400a9027a23 */ /* 0x004fce0000010806 */
[C---:B------:R-:W-:Y:S01]  /*fa70*/  HMMA.16816.F32.BF16 R72, R8.reuse, R34, R52 ;  /* 0x000000220848723c */ /* 0x040fe20000041834 */
[----:B------:R-:W2:Y:S01]  /*fa80*/  LDSM.16.MT88.4 R32, [R209+0x2900] ;  /* 0x00290000d120783b */ /* 0x000ea20000004200 */
[----:B------:R-:W-:Y:S01]  /*fa90*/  IMAD.MOV.U32 R169, RZ, RZ, R123 ;  /* 0x000000ffffa97224 */ /* 0x000fe200078e007b */
[----:B------:R4:W1:Y:S05]  /*faa0*/  MUFU.EX2 R152, R2 ;  /* 0x0000000200987308 */ /* 0x00086a0000000800 */
[C---:B---3--:R-:W-:Y:S08]  /*fab0*/  HMMA.16816.F32.BF16 R64, R8.reuse, R28, R48 ;  /* 0x0000001c0840723c */ /* 0x048ff00000041830 */
[----:B------:R-:W-:Y:S01]  /*fac0*/  HMMA.16816.F32.BF16 R44, R8, R24, R44 ;  /* 0x00000018082c723c */ /* 0x000fe2000004182c */
[----:B----4-:R-:W-:-:S02]  /*fad0*/  FFMA.FTZ R2, R170, c[0x0][0x2d0], -R0 ;  /* 0x0000b400aa027a23 */ /* 0x010fc40000010800 */
[----:B------:R-:W-:Y:S02]  /*fae0*/  IMAD.MOV.U32 R170, RZ, RZ, R128 ;  /* 0x000000ffffaa7224 */ /* 0x000fe400078e0080 */
[----:B------:R3:W-:Y:S03]  /*faf0*/  MUFU.EX2 R151, R2 ;  /* 0x0000000200977308 */ /* 0x0007e60000000800 */
[C---:B------:R-:W-:Y:S01]  /*fb00*/  HMMA.16816.F32.BF16 R48, R8.reuse, R26, R40 ;  /* 0x0000001a0830723c */ /* 0x040fe20000041828 */
[----:B------:R-:W4:Y:S07]  /*fb10*/  LDSM.16.MT88.4 R24, [R213+0x2900] ;  /* 0x00290000d518783b */ /* 0x000f2e0000004200 */
[----:B------:R-:W-:Y:S01]  /*fb20*/  HMMA.16816.F32.BF16 R56, R8, R30, R36 ;  /* 0x0000001e0838723c */ /* 0x000fe20000041824 */
[----:B------:R-:W2:Y:S01]  /*fb30*/  LDSM.16.MT88.4 R28, [R210+0x2900] ;  /* 0x00290000d21c783b */ /* 0x000ea20000004200 */
[----:B---3--:R-:W-:-:S06]  /*fb40*/  FFMA.FTZ R2, R176, c[0x0][0x2d0], -R0 ;  /* 0x0000b400b0027a23 */ /* 0x008fcc0000010800 */
[C---:B-1----:R-:W-:Y:S01]  /*fb50*/  HMMA.16816.F32.BF16 R40, R8.reuse, R20, R80 ;  /* 0x000000140828723c */ /* 0x042fe20000041850 */
[----:B------:R-:W-:Y:S01]  /*fb60*/  IMAD.MOV.U32 R176, RZ, RZ, R129 ;  /* 0x000000ffffb07224 */ /* 0x000fe200078e0081 */
[----:B------:R1:W3:Y:S06]  /*fb70*/  MUFU.EX2 R150, R2 ;  /* 0x0000000200967308 */ /* 0x0002ec0000000800 */
[C---:B------:R-:W-:Y:S08]  /*fb80*/  HMMA.16816.F32.BF16 R60, R8.reuse, R18, R112 ;  /* 0x00000012083c723c */ /* 0x040ff00000041870 */
[----:B------:R-:W-:Y:S01]  /*fb90*/  HMMA.16816.F32.BF16 R36, R8, R22, R104 ;  /* 0x000000160824723c */ /* 0x000fe20000041868 */
[----:B------:R-:W2:Y:S01]  /*fba0*/  LDSM.16.MT88.4 R20, [R212+0x2900] ;  /* 0x00290000d414783b */ /* 0x000ea20000004200 */
[----:B-1----:R-:W-:-:S02]  /*fbb0*/  FFMA.FTZ R2, R171, c[0x0][0x2d0], -R0 ;  /* 0x0000b400ab027a23 */ /* 0x002fc40000010800 */
[----:B------:R-:W-:Y:S02]  /*fbc0*/  IMAD.MOV.U32 R171, RZ, RZ, R130 ;  /* 0x000000ffffab7224 */ /* 0x000fe400078e0082 */
[----:B------:R1:W-:Y:S02]  /*fbd0*/  MUFU.EX2 R149, R2 ;  /* 0x0000000200957308 */ /* 0x0003e40000000800 */
[C---:B------:R-:W-:Y:S01]  /*fbe0*/  HMMA.16816.F32.BF16 R52, R8.reuse, R16, R116 ;  /* 0x000000100834723c */ /* 0x040fe20000041874 */
[----:B------:R-:W-:Y:S07]  /*fbf0*/  LDSM.16.MT88.4 R16, [R210+0x6900] ;  /* 0x00690000d210783b */ /* 0x000fee0000004200 */
[----:B------:R-:W-:Y:S01]  /*fc00*/  HMMA.16816.F32.BF16 R112, R8, R12, R108 ;  /* 0x0000000c0870723c */ /* 0x000fe2000004186c */
[----:B-1----:R-:W-:-:S07]  /*fc10*/  FFMA.FTZ R2, R177, c[0x0][0x2d0], -R0 ;  /* 0x0000b400b1027a23 */ /* 0x002fce0000010800 */
[----:B------:R-:W-:Y:S01]  /*fc20*/  HMMA.16816.F32.BF16 R80, R8, R14, R96 ;  /* 0x0000000e0850723c */ /* 0x000fe20000041860 */
[----:B------:R-:W1:Y:S01]  /*fc30*/  LDSM.16.MT88.4 R12, [R209+0x6900] ;  /* 0x00690000d10c783b */ /* 0x000e620000004200 */
[----:B------:R-:W-:Y:S01]  /*fc40*/  IMAD.MOV.U32 R177, RZ, RZ, R131 ;  /* 0x000000ffffb17224 */ /* 0x000fe200078e0083 */
[----:B------:R-:W2:Y:S04]  /*fc50*/  MUFU.EX2 R148, R2 ;  /* 0x0000000200947308 */ /* 0x000ea80000000800 */
[----:B------:R-:W-:Y:S02]  /*fc60*/  F2FP.BF16.PACK_AB R8, R154, R155 ;  /* 0x0000009b9a08723e */ /* 0x000fe400000010ff */
[----:B------:R-:W-:Y:S02]  /*fc70*/  F2FP.BF16.PACK_AB R10, R152, R153 ;  /* 0x00000099980a723e */ /* 0x000fe400000010ff */
[----:B---3--:R-:W-:-:S02]  /*fc80*/  F2FP.BF16.PACK_AB R9, R150, R151 ;  /* 0x000000979609723e */ /* 0x008fc400000010ff */
[----:B--2---:R-:W-:Y:S01]  /*fc90*/  F2FP.BF16.PACK_AB R11, R148, R149 ;  /* 0x00000095940b723e */ /* 0x004fe200000010ff */
[--C-:B------:R-:W-:Y:S02]  /*fca0*/  FFMA.FTZ R2, R193, c[0x0][0x2d0], -R6.reuse ;  /* 0x0000b400c1027a23 */ /* 0x100fe40000010806 */
[----:B------:R-:W-:Y:S02]  /*fcb0*/  IMAD.MOV.U32 R193, RZ, RZ, R71 ;  /* 0x000000ffffc17224 */ /* 0x000fe400078e0047 */
[----:B------:R2:W-:Y:S02]  /*fcc0*/  MUFU.EX2 R139, R2 ;  /* 0x00000002008b7308 */ /* 0x0005e40000000800 */
[C---:B------:R-:W-:Y:S08]  /*fcd0*/  HMMA.16816.F32.BF16 R116, R8.reuse, R34, R92 ;  /* 0x000000220874723c */ /* 0x040ff0000004185c */
[----:B----4-:R-:W-:Y:S01]  /*fce0*/  HMMA.16816.F32.BF16 R96, R8, R24, R76 ;  /* 0x000000180860723c */ /* 0x010fe2000004184c */
[----:B--2---:R-:W-:-:S07]  /*fcf0*/  FFMA.FTZ R2, R194, c[0x0][0x2d0], -R6 ;  /* 0x0000b400c2027a23 */ /* 0x004fce0000010806 */
[C---:B------:R-:W-:Y:S01]  /*fd00*/  HMMA.16816.F32.BF16 R92, R8.reuse, R26, R72 ;  /* 0x0000001a085c723c */ /* 0x040fe20000041848 */
[----:B------:R-:W2:Y:S01]  /*fd10*/  LDSM.16.MT88.4 R24, [R213+0x6900] ;  /* 0x00690000d518783b */ /* 0x000ea20000004200 */
[----:B------:R3:W4:Y:S06]  /*fd20*/  MUFU.EX2 R138, R2 ;  /* 0x00000002008a7308 */ /* 0x00072c0000000800 */
[C---:B------:R-:W-:Y:S01]  /*fd30*/  HMMA.16816.F32.BF16 R108, R8.reuse, R32, R100 ;  /* 0x00000020086c723c */ /* 0x040fe20000041864 */
[----:B------:R-:W4:Y:S07]  /*fd40*/  LDSM.16.MT88.4 R32, [R212+0x6900] ;  /* 0x00690000d420783b */ /* 0x000f2e0000004200 */
[----:B------:R-:W-:Y:S01]  /*fd50*/  HMMA.16816.F32.BF16 R104, R8, R28, R88 ;  /* 0x0000001c0868723c */ /* 0x000fe20000041858 */
[----:B---3--:R-:W-:-:S04]  /*fd60*/  FFMA.FTZ R2, R195, c[0x0][0x2d0], -R6 ;  /* 0x0000b400c3027a23 */ /* 0x008fc80000010806 */
[----:B------:R3:W-:Y:S03]  /*fd70*/  MUFU.EX2 R137, R2 ;  /* 0x0000000200897308 */ /* 0x0007e60000000800 */
[C---:B------:R-:W-:Y:S08]  /*fd80*/  HMMA.16816.F32.BF16 R88, R8.reuse, R20, R64 ;  /* 0x000000140858723c */ /* 0x040ff00000041840 */
[----:B-1----:R-:W-:Y:S01]  /*fd90*/  HMMA.16816.F32.BF16 R64, R8, R14, R48 ;  /* 0x0000000e0840723c */ /* 0x002fe20000041830 */
[----:B---3--:R-:W-:-:S07]  /*fda0*/  FFMA.FTZ R2, R232, c[0x0][0x2d0], -R6 ;  /* 0x0000b400e8027a23 */ /* 0x008fce0000010806 */
[C---:B------:R-:W-:Y:S01]  /*fdb0*/  HMMA.16816.F32.BF16 R76, R8.reuse, R12, R44 ;  /* 0x0000000c084c723c */ /* 0x040fe2000004182c */
[----:B------:R-:W-:Y:S01]  /*fdc0*/  LDSM.16.MT88.4 R12, [R212+0x3100] ;  /* 0x00310000d40c783b */ /* 0x000fe20000004200 */
[----:B------:R1:W3:Y:S06]  /*fdd0*/  MUFU.EX2 R136, R2 ;  /* 0x0000000200887308 */ /* 0x0002ec0000000800 */
[C---:B--2---:R-:W-:Y:S08]  /*fde0*/  HMMA.16816.F32.BF16 R48, R8.reuse, R24, R52 ;  /* 0x000000180830723c */ /* 0x044ff00000041834 */
[----:B------:R-:W-:Y:S01]  /*fdf0*/  HMMA.16816.F32.BF16 R52, R8, R26, R60 ;  /* 0x0000001a0834723c */ /* 0x000fe2000004183c */
[----:B------:R-:W2:Y:S01]  /*fe00*/  LDSM.16.MT88.4 R24, [R209+0x7100] ;  /* 0x00710000d118783b */ /* 0x000ea20000004200 */
[----:B-1----:R-:W-:-:S04]  /*fe10*/  FFMA.FTZ R2, R234, c[0x0][0x2d0], -R0 ;  /* 0x0000b400ea027a23 */ /* 0x002fc80000010800 */
[----:B------:R1:W-:Y:S02]  /*fe20*/  MUFU.EX2 R71, R2 ;  /* 0x0000000200477308 */ /* 0x0003e40000000800 */
[C---:B------:R-:W-:Y:S01]  /*fe30*/  HMMA.16816.F32.BF16 R100, R8.reuse, R30, R84 ;  /* 0x0000001e0864723c */ /* 0x040fe20000041854 */
[----:B------:R-:W-:Y:S07]  /*fe40*/  LDSM.16.MT88.4 R28, [R209+0x3100] ;  /* 0x00310000d11c783b */ /* 0x000fee0000004200 */
[----:B------:R-:W-:Y:S01]  /*fe50*/  HMMA.16816.F32.BF16 R84, R8, R22, R56 ;  /* 0x000000160854723c */ /* 0x000fe20000041838 */
[----:B------:R-:W2:Y:S01]  /*fe60*/  LDSM.16.MT88.4 R20, [R210+0x3100] ;  /* 0x00310000d214783b */ /* 0x000ea20000004200 */
[----:B-1----:R-:W-:-:S06]  /*fe70*/  FFMA.FTZ R2, R233, c[0x0][0x2d0], -R0 ;  /* 0x0000b400e9027a23 */ /* 0x002fcc0000010800 */
[C---:B------:R-:W-:Y:S01]  /*fe80*/  HMMA.16816.F32.BF16 R56, R8.reuse, R16, R40 ;  /* 0x000000100838723c */ /* 0x040fe20000041828 */
[----:B------:R1:W1:Y:S07]  /*fe90*/  MUFU.EX2 R70, R2 ;  /* 0x0000000200467308 */ /* 0x00026e0000000800 */
[C---:B------:R-:W-:Y:S01]  /*fea0*/  HMMA.16816.F32.BF16 R40, R8.reuse, R18, R36 ;  /* 0x000000120828723c */ /* 0x040fe20000041824 */
[----:B------:R-:W2:Y:S07]  /*feb0*/  LDSM.16.MT88.4 R16, [R213+0x3100] ;  /* 0x00310000d510783b */ /* 0x000eae0000004200 */
[----:B----4-:R-:W-:Y:S01]  /*fec0*/  HMMA.16816.F32.BF16 R44, R8, R32, R112 ;  /* 0x00000020082c723c */ /* 0x010fe20000041870 */
[----:B-1----:R-:W-:-:S04]  /*fed0*/  FFMA.FTZ R2, R235, c[0x0][0x2d0], -R0 ;  /* 0x0000b400eb027a23 */ /* 0x002fc80000010800 */
[----:B------:R1:W-:Y:S03]  /*fee0*/  MUFU.EX2 R69, R2 ;  /* 0x0000000200457308 */ /* 0x0003e60000000800 */
[----:B------:R-:W-:Y:S01]  /*fef0*/  HMMA.16816.F32.BF16 R36, R8, R34, R80 ;  /* 0x000000220824723c */ /* 0x000fe20000041850 */
[----:B------:R-:W4:Y:S06]  /*ff00*/  LDSM.16.MT88.4 R32, [R210+0x7100] ;  /* 0x00710000d220783b */ /* 0x000f2c0000004200 */
[----:B------:R-:W-:-:S02]  /*ff10*/  F2FP.BF16.PACK_AB R8, R138, R139 ;  /* 0x0000008b8a08723e */ /* 0x000fc400000010ff */
[----:B---3--:R-:W-:Y:S02]  /*ff20*/  F2FP.BF16.PACK_AB R10, R136, R137 ;  /* 0x00000089880a723e */ /* 0x008fe400000010ff */
[----:B------:R-:W-:Y:S01]  /*ff30*/  F2FP.BF16.PACK_AB R9, R70, R71 ;  /* 0x000000474609723e */ /* 0x000fe200000010ff */
[----:B-1----:R-:W-:-:S04]  /*ff40*/  FFMA.FTZ R2, R236, c[0x0][0x2d0], -R0 ;  /* 0x0000b400ec027a23 */ /* 0x002fc80000010800 */
[----:B------:R1:W3:Y:S02]  /*ff50*/  MUFU.EX2 R62, R2 ;  /* 0x00000002003e7308 */ /* 0x0002e40000000800 */
[----:B-1----:R-:W-:Y:S01]  /*ff60*/  FFMA.FTZ R2, R246, c[0x0][0x2d0], -R6 ;  /* 0x0000b400f6027a23 */ /* 0x002fe20000010806 */
[----:B---3--:R-:W-:-:S05]  /*ff70*/  F2FP.BF16.PACK_AB R11, R62, R69 ;  /* 0x000000453e0b723e */ /* 0x008fca00000010ff */
[----:B------:R1:W-:Y:S02]  /*ff80*/  MUFU.EX2 R61, R2 ;  /* 0x00000002003d7308 */ /* 0x0003e40000000800 */
[C---:B--2---:R-:W-:Y:S08]  /*ff90*/  HMMA.16816.F32.BF16 R64, R8.reuse, R26, R64 ;  /* 0x0000001a0840723c */ /* 0x044ff00000041840 */
        /* <DEDUP_REMOVED lines=17> */
[----:B------:R2:W1:Y:S02]  /*100b0*/  MUFU.EX2 R25, R2 ;  /* 0x0000000200197308 */ /* 0x0004640000000800 */
[C---:B------:R-:W-:Y:S01]  /*100c0*/  HMMA.16816.F32.BF16 R20, R8.reuse, R22, R100 ;  /* 0x000000160814723c */ /* 0x040fe20000041864 */
[----:B------:R-:W3:Y:S07]  /*100d0*/  LDSM.16.MT88.4 R100, [R212+0x3900] ;  /* 0x00390000d464783b */ /* 0x000eee0000004200 */
[----:B------:R-:W-:Y:S01]  /*100e0*/  HMMA.16816.F32.BF16 R72, R8, R28, R108 ;  /* 0x0000001c0848723c */ /* 0x000fe2000004186c */
[----:B------:R-:W3:Y:S01]  /*100f0*/  LDSM.16.MT88.4 R108, [R209+0x7900] ;  /* 0x00790000d16c783b */ /* 0x000ee20000004200 */
[----:B--2---:R-:W-:-:S06]  /*10100*/  FFMA.FTZ R2, R249, c[0x0][0x2d0], -R0 ;  /* 0x0000b400f9027a23 */ /* 0x004fcc0000010800 */
[C---:B------:R-:W-:Y:S01]  /*10110*/  HMMA.16816.F32.BF16 R28, R8.reuse, R30, R116 ;  /* 0x0000001e081c723c */ /* 0x040fe20000041874 */
[----:B------:R-:W2:Y:S01]  /*10120*/  LDSM.16.MT88.4 R116, [R210+0x7900] ;  /* 0x00790000d274783b */ /* 0x000ea20000004200 */
[----:B-1----:R-:W-:Y:S01]  /*10130*/  F2FP.BF16.PACK_AB R134, R25, R26 ;  /* 0x0000001a1986723e */ /* 0x002fe200000010ff */
[----:B------:R1:W-:Y:S05]  /*10140*/  MUFU.EX2 R24, R2 ;  /* 0x0000000200187308 */ /* 0x0003ea0000000800 */
[C---:B----4-:R-:W-:Y:S08]  /*10150*/  HMMA.16816.F32.BF16 R56, R8.reuse, R32, R56 ;  /* 0x000000200838723c */ /* 0x050ff00000041838 */
[----:B------:R-:W-:Y:S01]  /*10160*/  HMMA.16816.F32.BF16 R40, R8, R34, R40 ;  /* 0x000000220828723c */ /* 0x000fe20000041828 */
[----:B-1----:R-:W-:-:S04]  /*10170*/  FFMA.FTZ R2, R251, c[0x0][0x2d0], -R0 ;  /* 0x0000b400fb027a23 */ /* 0x002fc80000010800 */
[----:B------:R1:W4:Y:S03]  /*10180*/  MUFU.EX2 R7, R2 ;  /* 0x0000000200077308 */ /* 0x0003260000000800 */
[C---:B------:R-:W-:Y:S08]  /*10190*/  HMMA.16816.F32.BF16 R48, R8.reuse, R16, R48 ;  /* 0x000000100830723c */ /* 0x040ff00000041830 */
[----:B------:R-:W-:Y:S01]  /*101a0*/  HMMA.16816.F32.BF16 R52, R8, R18, R52 ;  /* 0x000000120834723c */ /* 0x000fe20000041834 */
[----:B-1----:R-:W-:-:S07]  /*101b0*/  FFMA.FTZ R2, R250, c[0x0][0x2d0], -R0 ;  /* 0x0000b400fa027a23 */ /* 0x002fce0000010800 */
[----:B---3--:R-:W-:Y:S01]  /*101c0*/  HMMA.16816.F32.BF16 R44, R8, R12, R44 ;  /* 0x0000000c082c723c */ /* 0x008fe2000004182c */
[----:B------:R-:W-:Y:S01]  /*101d0*/  FFMA.FTZ R0, R125, c[0x0][0x2d0], -R0 ;  /* 0x0000b4007d007a23 */ /* 0x000fe20000010800 */
[----:B----4-:R-:W-:Y:S01]  /*101e0*/  F2FP.BF16.PACK_AB R133, R7, R24 ;  /* 0x000000180785723e */ /* 0x010fe200000010ff */
[----:B------:R-:W-:Y:S01]  /*101f0*/  IMAD.MOV.U32 R125, RZ, RZ, R126 ;  /* 0x000000ffff7d7224 */ /* 0x000fe200078e007e */
[----:B------:R1:W-:Y:S01]  /*10200*/  MUFU.EX2 R6, R2 ;  /* 0x0000000200067308 */ /* 0x0003e20000000800 */
[----:B------:R-:W-:-:S03]  /*10210*/  IMAD.MOV.U32 R126, RZ, RZ, R5 ;  /* 0x000000ffff7e7224 */ /* 0x000fc600078e0005 */
[----:B------:R-:W-:Y:S01]  /*10220*/  HMMA.16816.F32.BF16 R36, R8, R14, R36 ;  /* 0x0000000e0824723c */ /* 0x000fe20000041824 */
[----:B------:R-:W-:Y:S03]  /*10230*/  LDSM.16.MT88.4 R8, [R212+0x7900] ;  /* 0x00790000d408783b */ /* 0x000fe60000004200 */
        /* <DEDUP_REMOVED lines=35> */
[----:B------:R-:W-:Y:S03]  /*10470*/  HMMA.16816.F32.BF16 R80, R132, R84, R80 ;  /* 0x000000548450723c */ /* 0x000fe60000041850 */
[----:B------:R-:W-:-:S04]  /*10480*/  FADD.FTZ R0, R189, R0 ;  /* 0x00000000bd007221 */ /* 0x000fc80000010000 */
[----:B------:R-:W-:Y:S01]  /*10490*/  FADD.FTZ R2, R191, R0 ;  /* 0x00000000bf027221 */ /* 0x000fe20000010000 */
[C---:B------:R-:W-:Y:S01]  /*104a0*/  HMMA.16816.F32.BF16 R104, R132.reuse, R108, R128 ;  /* 0x0000006c8468723c */ /* 0x040fe20000041880 */
[----:B------:R-:W-:Y:S02]  /*104b0*/  FADD.FTZ R0, R178, R4 ;  /* 0x00000004b2007221 */ /* 0x000fe40000010000 */
[----:B------:R-:W-:Y:S02]  /*104c0*/  FADD.FTZ R2, R165, R2 ;  /* 0x00000002a5027221 */ /* 0x000fe40000010000 */
[----:B------:R-:W-:Y:S02]  /*104d0*/  FADD.FTZ R0, R161, R0 ;  /* 0x00000000a1007221 */ /* 0x000fe40000010000 */
[----:B------:R-:W-:Y:S01]  /*104e0*/  FADD.FTZ R2, R164, R2 ;  /* 0x00000002a4027221 */ /* 0x000fe20000010000 */
[----:B--2---:R-:W-:Y:S01]  /*104f0*/  HMMA.16816.F32.BF16 R112, R132, R116, R56 ;  /* 0x000000748470723c */ /* 0x004fe20000041838 */
[----:B------:R-:W-:-:S02]  /*10500*/  FADD.FTZ R0, R160, R0 ;  /* 0x00000000a0007221 */ /* 0x000fc40000010000 */
[----:B------:R-:W-:Y:S02]  /*10510*/  FADD.FTZ R2, R162, R2 ;  /* 0x00000002a2027221 */ /* 0x000fe40000010000 */
[----:B------:R-:W-:Y:S02]  /*10520*/  FADD.FTZ R0, R158, R0 ;  /* 0x000000009e007221 */ /* 0x000fe40000010000 */
[----:B------:R-:W-:Y:S01]  /*10530*/  FADD.FTZ R2, R163, R2 ;  /* 0x00000002a3027221 */ /* 0x000fe20000010000 */
[----:B-1----:R-:W-:Y:S01]  /*10540*/  HMMA.16816.F32.BF16 R120, R132, R124, R48 ;  /* 0x0000007c8478723c */ /* 0x002fe20000041830 */
        /* <DEDUP_REMOVED lines=30> */
[----:B------:R-:W-:-:S05]  /*10730*/  FADD.FTZ R0, R5, R2 ;  /* 0x0000000205007221 */ /* 0x000fca0000010000 */
[----:B------:R1:W-:Y:S02]  /*10740*/  STL [R1+0x8], R0 ;  /* 0x0000080001007387 */ /* 0x0003e40000100800 */
[----:B------:R-:W-:Y:S02]  /*10750*/  HMMA.16816.F32.BF16 R132, R132, R10, R36 ;  /* 0x0000000a8484723c */ /* 0x000fe40000041824 */
[----:B------:R1:W-:Y:S01]  /*10760*/  STL [R1+0x4], R4 ;  /* 0x0000040401007387 */ /* 0x0003e20000100800 */
[----:B------:R-:W-:Y:S05]  /*10770*/  @!P6 BRA `(.L_x_133) ;  /* 0x000041700000e947 */ /* 0x000fea0003800000 */
[----:B------:R-:W2:Y:S04]  /*10780*/  LDL.64 R170, [R1+0x30] ;  /* 0x0000300001aa7983 */ /* 0x000ea80000100a00 */
[----:B------:R-:W3:Y:S04]  /*10790*/  LDL.64 R168, [R1+0x38] ;  /* 0x0000380001a87983 */ /* 0x000ee80000100a00 */
[----:B------:R-:W4:Y:S04]  /*107a0*/  LDL R157, [R1+0x40] ;  /* 0x00004000019d7983 */ /* 0x000f280000100800 */
[----:B------:R-:W5:Y:S04]  /*107b0*/  LDL R159, [R1+0x4c] ;  /* 0x00004c00019f7983 */ /* 0x000f680000100800 */
[----:B------:R-:W4:Y:S04]  /*107c0*/  LDL.64 R166, [R1+0x28] ;  /* 0x0000280001a67983 */ /* 0x000f280000100a00 */
[----:B------:R-:W5:Y:S01]  /*107d0*/  LDL.LU R176, [R1] ;  /* 0x0000000001b07983 */ /* 0x000f620000300800 */
[----:B-1----:R-:W-:Y:S01]  /*107e0*/  MOV R0, c[0x0][0x208] ;  /* 0x0000820000007a02 */ /* 0x002fe20000000f00 */
[----:B------:R-:W-:-:S04]  /*107f0*/  IMAD.MOV.U32 R70, RZ, RZ, R3 ;  /* 0x000000ffff467224 */ /* 0x000fc800078e0003 */
[----:B------:R-:W-:-:S05]  /*10800*/  IMAD.SHL.U32 R2, R0, 0x40, RZ ;  /* 0x0000004000027824 */ /* 0x000fca00078e00ff */
[----:B------:R-:W-:Y:S01]  /*10810*/  IADD3 R0, P2, R2, 0x80, RZ ;  /* 0x0000008002007810 */ /* 0x000fe20007f5e0ff */
[----:B------:R-:W-:Y:S01]  /*10820*/  IMAD.MOV.U32 R69, RZ, RZ, R68 ;  /* 0x000000ffff457224 */ /* 0x000fe200078e0044 */
[----:B------:R-:W-:Y:S01]  /*10830*/  ULDC.64 UR4, c[0x0][0x118] ;  /* 0x0000460000047ab9 */ /* 0x000fe20000000a00 */
[----:B--2---:R-:W-:Y:S02]  /*10840*/  IADD3 R3, P1, R170, 0x40, RZ ;  /* 0x00000040aa037810 */ /* 0x004fe40007f3e0ff */
[----:B---3--:R-:W-:-:S03]  /*10850*/  IADD3 R4, P0, R168, 0x40, RZ ;  /* 0x00000040a8047810 */ /* 0x008fc60007f1e0ff */
[----:B------:R1:W-:Y:S04]  /*10860*/  STL [R1+0x20], R3 ;  /* 0x0000200301007387 */ /* 0x0003e80000100800 */
[----:B------:R-:W-:Y:S04]  /*10870*/  STL [R1+0x18], R4 ;  /* 0x0000180401007387 */ /* 0x000fe80000100800 */
[----:B------:R5:W-:Y:S01]  /*10880*/  STL [R1+0x10], R0 ;  /* 0x0000100001007387 */ /* 0x000be20000100800 */
[----:B----4-:R-:W-:Y:S01]  /*10890*/  IMAD.X R2, RZ, RZ, R167, P0 ;  /* 0x000000ffff027224 */ /* 0x010fe200000e06a7 */
[----:B-1----:R-:W-:-:S02]  /*108a0*/  IADD3.X R3, RZ, R157, RZ, P1, !PT ;  /* 0x0000009dff037210 */ /* 0x002fc40000ffe4ff */
[----:B-----5:R-:W-:-:S03]  /*108b0*/  IADD3.X R0, RZ, R159, RZ, P2, !PT ;  /* 0x0000009fff007210 */ /* 0x020fc600017fe4ff */
[----:B------:R1:W-:Y:S04]  /*108c0*/  STL [R1+0x1c], R3 ;  /* 0x00001c0301007387 */ /* 0x0003e80000100800 */
[----:B------:R1:W-:Y:S04]  /*108d0*/  STL [R1+0xc], R0 ;  /* 0x00000c0001007387 */ /* 0x0003e80000100800 */
[----:B------:R1:W-:Y:S01]  /*108e0*/  STL [R1+0x14], R2 ;  /* 0x0000140201007387 */ /* 0x0003e20000100800 */
[----:B------:R-:W-:-:S03]  /*108f0*/  LEA.HI.SX32 R232, R176, 0xfffffffe, 0x19 ;  /* 0xfffffffeb0e87811 */ /* 0x000fc600078fcaff */
.L_x_134:
[----:B------:R-:W2:Y:S01]  /*10900*/  LDL.64 R160, [R1+0x30] ;  /* 0x0000300001a07983 */ /* 0x000ea20000100a00 */
[----:B------:R-:W-:Y:S04]  /*10910*/  DEPBAR.LE SB0, 0x0 ;  /* 0x000080000000791a */ /* 0x000fe80000000000 */
[----:B-1----:R-:W-:Y:S01]  /*10920*/  SHF.R.S32.HI R0, RZ, 0x1f, R232 ;  /* 0x0000001fff007819 */ /* 0x002fe200000114e8 */
[----:B------:R-:W3:Y:S01]  /*10930*/  LDL R159, [R1+0x20] ;  /* 0x00002000019f7983 */ /* 0x000ee20000100800 */
[----:B------:R-:W-:Y:S01]  /*10940*/  IMAD.WIDE.U32 R156, R232, c[0x0][0x208], RZ ;  /* 0x00008200e89c7a25 */ /* 0x000fe200078e00ff */
[----:B------:R-:W-:Y:S02]  /*10950*/  MOV R191, c[0x0][0x208] ;  /* 0x0000820000bf7a02 */ /* 0x000fe40000000f00 */
[----:B------:R-:W4:Y:S01]  /*10960*/  LDL R68, [R1+0x40] ;  /* 0x0000400001447983 */ /* 0x000f220000100800 */
[----:B------:R-:W-:Y:S01]  /*10970*/  IMAD R0, R0, c[0x0][0x208], RZ ;  /* 0x0000820000007a24 */ /* 0x000fe200078e02ff */
[----:B------:R-:W-:Y:S02]  /*10980*/  SHF.L.U32 R3, R156, 0x7, RZ ;  /* 0x000000079c037819 */ /* 0x000fe400000006ff */
[----:B------:R-:W5:Y:S01]  /*10990*/  LDL R158, [R1+0x1c] ;  /* 0x00001c00019e7983 */ /* 0x000f620000100800 */
[----:B------:R-:W-:Y:S01]  /*109a0*/  IMAD R0, R232, c[0x0][0x20c], R0 ;  /* 0x00008300e8007a24 */ /* 0x000fe200078e0200 */
[----:B------:R-:W-:Y:S02]  /*109b0*/  SHF.L.U32 R191, R191, 0x6, RZ ;  /* 0x00000006bfbf7819 */ /* 0x000fe400000006ff */
[----:B------:R-:W5:Y:S01]  /*109c0*/  LDL R190, [R1+0x10] ;  /* 0x0000100001be7983 */ /* 0x000f620000100800 */
[----:B------:R-:W-:Y:S02]  /*109d0*/  MOV R189, 0x6 ;  /* 0x0000000600bd7802 */ /* 0x000fe40000000f00 */
[----:B------:R-:W-:Y:S01]  /*109e0*/  IADD3 R0, R157, R0, RZ ;  /* 0x000000009d007210 */ /* 0x000fe20007ffe0ff */
[----:B------:R-:W5:Y:S01]  /*109f0*/  LDL R71, [R1+0xc] ;  /* 0x00000c0001477983 */ /* 0x000f620000100800 */
[----:B------:R-:W-:Y:S02]  /*10a00*/  MOV R188, c[0x0][0x208] ;  /* 0x0000820000bc7a02 */ /* 0x000fe40000000f00 */
[----:B------:R-:W-:Y:S01]  /*10a10*/  SHF.L.U64.HI R0, R156, 0x7, R0 ;  /* 0x000000079c007819 */ /* 0x000fe20000010200 */
[----:B------:R-:W-:Y:S01]  /*10a20*/  BAR.SYNC.DEFER_BLOCKING 0x0 ;  /* 0x0000000000007b1d */ /* 0x000fe20000010000 */
[----:B------:R-:W-:Y:S07]  /*10a30*/  SHF.L.U64.HI R188, R188, R189, c[0x0][0x20c] ;  /* 0x00008300bcbc7619 */ /* 0x000fee00000102bd */
        /* <DEDUP_REMOVED lines=19> */
[C---:B------:R-:W-:Y:S06]  /*10b70*/  HMMA.16816.F32.BF16 R32, R140.reuse, R34, RZ ;  /* 0x000000228c20723c */ /* 0x040fec00000418ff */
[----:B------:R-:W-:Y:S02]  /*10b80*/  LDSM.16.M88.4 R168, [R224] ;  /* 0x00000000e0a8783b */ /* 0x000fe40000000200 */
        /* <DEDUP_REMOVED lines=12> */
[C---:B------:R-:W-:Y:S08]  /*10c50*/  HMMA.16816.F32.BF16 R16, R144.reuse, R150, R16 ;  /* 0x000000969010723c */ /* 0x040ff00000041810 */
[C---:B------:R-:W-:Y:S08]  /*10c60*/  HMMA.16816.F32.BF16 R20, R144.reuse, R152, R20 ;  /* 0x000000989014723c */ /* 0x040ff00000041814 */
[C---:B------:R-:W-:Y:S08]  /*10c70*/  HMMA.16816.F32.BF16 R24, R144.reuse, R154, R24 ;  /* 0x0000009a9018723c */ /* 0x040ff00000041818 */
[C---:B-1----:R-:W-:Y:S08]  /*10c80*/  HMMA.16816.F32.BF16 R28, R144.reuse, R136, R28 ;  /* 0x00000088901c723c */ /* 0x042ff0000004181c */
[C---:B------:R-:W-:Y:S04]  /*10c90*/  HMMA.16816.F32.BF16 R32, R144.reuse, R138, R32 ;  /* 0x0000008a9020723c */ /* 0x040fe80000041820 */
[C---:B--2---:R-:W-:Y:S02]  /*10ca0*/  IADD3 R2, P5, R3.reuse, R160, RZ ;  /* 0x000000a003027210 */ /* 0x044fe40007fbe0ff */
[----:B------:R-:W-:Y:S02]  /*10cb0*/  LDSM.16.M88.4 R160, [R226] ;  /* 0x00000000e2a0783b */ /* 0x000fe40000000200 */
[----:B------:R-:W-:Y:S04]  /*10cc0*/  LEA R176, P2, R2, c[0x0][0x1f8], 0x1 ;  /* 0x00007e0002b07a11 */ /* 0x000fe800078408ff */
[----:B---3--:R-:W-:Y:S02]  /*10cd0*/  IADD3 R3, P1, R3, R159, RZ ;  /* 0x0000009f03037210 */ /* 0x008fe40007f3e0ff */
[C---:B----4-:R-:W-:Y:S02]  /*10ce0*/  IADD3.X R68, R0.reuse, R68, RZ, P5, !PT ;  /* 0x0000004400447210 */ /* 0x050fe40002ffe4ff */
[C---:B------:R-:W-:Y:S02]  /*10cf0*/  LEA R178, P0, R3.reuse, c[0x0][0x1f8], 0x1 ;  /* 0x00007e0003b27a11 */ /* 0x040fe400078008ff */
[----:B-----5:R-:W-:Y:S02]  /*10d00*/  IADD3.X R0, R0, R158, RZ, P1, !PT ;  /* 0x0000009e00007210 */ /* 0x020fe40000ffe4ff */
[----:B------:R-:W1:Y:S01]  /*10d10*/  LDSM.16.M88.4 R156, [R227] ;  /* 0x00000000e39c783b */ /* 0x000e620000000200 */
[----:B------:R-:W-:Y:S02]  /*10d20*/  LEA.HI.X R177, R2, c[0x0][0x1fc], R68, 0x1, P2 ;  /* 0x00007f0002b17a11 */ /* 0x000fe400010f0c44 */
[----:B------:R-:W-:Y:S02]  /*10d30*/  LEA.HI.X R179, R3, c[0x0][0x1fc], R0, 0x1, P0 ;  /* 0x00007f0003b37a11 */ /* 0x000fe400000f0c00 */
[-C--:B------:R-:W-:Y:S03]  /*10d40*/  IADD3 R2, P0, R176, R191.reuse, RZ ;  /* 0x000000bfb0027210 */ /* 0x080fe60007f1e0ff */
[----:B------:R-:W-:Y:S01]  /*10d50*/  @!PT LDS RZ, [RZ] ;  /* 0x00000000fffff984 */ /* 0x000fe20000000800 */
[----:B------:R-:W-:Y:S01]  /*10d60*/  @!PT LDS RZ, [RZ] ;  /* 0x00000000fffff984 */ /* 0x000fe20000000800 */
[----:B------:R-:W-:Y:S01]  /*10d70*/  @!PT LDS RZ, [RZ] ;  /* 0x00000000fffff984 */ /* 0x000fe20000000800 */
[----:B------:R2:W-:Y:S01]  /*10d80*/  LDGSTS.E.BYPASS.LTC128B.128 [R231+0x100], [R176.64], !P4 ;  /* 0x00100000b0e77fae */ /* 0x0005e2000e101d44 */
[-C--:B------:R-:W-:Y:S02]  /*10d90*/  IADD3.X R3, R177, R188.reuse, RZ, P0, !PT ;  /* 0x000000bcb1037210 */ /* 0x080fe400007fe4ff */
[-C--:B------:R-:W-:Y:S04]  /*10da0*/  IADD3 R148, P0, R2, R191.reuse, RZ ;  /* 0x000000bf02947210 */ /* 0x080fe80007f1e0ff */
[-C--:B------:R-:W-:Y:S01]  /*10db0*/  IADD3.X R149, R3, R188.reuse, RZ, P0, !PT ;  /* 0x000000bc03957210 */ /* 0x080fe200007fe4ff */
[----:B------:R3:W-:Y:S01]  /*10dc0*/  LDGSTS.E.BYPASS.LTC128B.128 [R231+0x4100], [R178.64], !P3 ;  /* 0x04100000b2e77fae */ /* 0x0007e2000d901d44 */
[----:B------:R-:W-:Y:S04]  /*10dd0*/  IADD3 R150, P1, R148, R191, RZ ;  /* 0x000000bf94967210 */ /* 0x000fe80007f3e0ff */
[----:B------:R-:W-:Y:S03]  /*10de0*/  IADD3.X R151, R149, R188, RZ, P1, !PT ;  /* 0x000000bc95977210 */ /* 0x000fe60000ffe4ff */
[----:B------:R4:W-:Y:S08]  /*10df0*/  LDGSTS.E.BYPASS.LTC128B.128 [R231+0x1100], [R2.64], !P4 ;  /* 0x0110000002e77fae */ /* 0x0009f0000e101d44 */
[----:B------:R4:W-:Y:S01]  /*10e00*/  LDGSTS.E.BYPASS.LTC128B.128 [R231+0x5100], [R2.64+0x80], !P3 ;  /* 0x0510008002e77fae */ /* 0x0009e2000d901d44 */
[-C--:B--2---:R-:W-:Y:S04]  /*10e10*/  IADD3 R176, P2, R2, R190.reuse, RZ ;  /* 0x000000be02b07210 */ /* 0x084fe80007f5e0ff */
[-C--:B------:R-:W-:Y:S01]  /*10e20*/  IADD3.X R177, R3, R71.reuse, RZ, P2, !PT ;  /* 0x0000004703b17210 */ /* 0x080fe200017fe4ff */
[C---:B-1----:R-:W-:Y:S02]  /*10e30*/  HMMA.16816.F32.BF16 R36, R144.reuse, R156, R36 ;  /* 0x0000009c9024723c */ /* 0x042fe40000041824 */
[----:B------:R1:W-:Y:S06]  /*10e40*/  LDGSTS.E.BYPASS.LTC128B.128 [R231+0x2100], [R148.64], !P4 ;  /* 0x0210000094e77fae */ /* 0x0003ec000e101d44 */
[C---:B------:R-:W-:Y:S02]  /*10e50*/  HMMA.16816.F32.BF16 R40, R144.reuse, R158, R40 ;  /* 0x0000009e9028723c */ /* 0x040fe40000041828 */
[----:B------:R3:W-:Y:S06]  /*10e60*/  LDGSTS.E.BYPASS.LTC128B.128 [R231+0x6100], [R176.64], !P3 ;  /* 0x06100000b0e77fae */ /* 0x0007ec000d901d44 */
[C---:B------:R-:W-:Y:S02]  /*10e70*/  HMMA.16816.F32.BF16 R44, R144.reuse, R160, R44 ;  /* 0x000000a0902c723c */ /* 0x040fe4000004182c */
[----:B------:R1:W-:Y:S02]  /*10e80*/  LDGSTS.E.BYPASS.LTC128B.128 [R231+0x3100], [R150.64], !P4 ;  /* 0x0310000096e77fae */ /* 0x0003e4000e101d44 */
[----:B----4-:R-:W-:Y:S04]  /*10e90*/  IADD3 R2, P0, R148, R190, RZ ;  /* 0x000000be94027210 */ /* 0x010fe80007f1e0ff */
[C---:B------:R-:W-:Y:S04]  /*10ea0*/  HMMA.16816.F32.BF16 R48, R144.reuse, R162, R48 ;  /* 0x000000a29030723c */ /* 0x040fe80000041830 */
[----:B------:R-:W-:Y:S02]  /*10eb0*/  IADD3.X R3, R149, R71, RZ, P0, !PT ;  /* 0x0000004795037210 */ /* 0x000fe400007fe4ff */
[C---:B------:R-:W-:Y:S02]  /*10ec0*/  ISETP.GT.AND P0, PT, R232.reuse, RZ, PT ;  /* 0x000000ffe800720c */ /* 0x040fe40003f04270 */
[C---:B------:R-:W-:Y:S01]  /*10ed0*/  HMMA.16816.F32.BF16 R52, R144.reuse, R164, R52 ;  /* 0x000000a49034723c */ /* 0x040fe20000041834 */
[----:B------:R2:W-:Y:S03]  /*10ee0*/  LDGSTS.E.BYPASS.LTC128B.128 [R231+0x7100], [R2.64], !P3 ;  /* 0x0710000002e77fae */ /* 0x0005e6000d901d44 */
[----:B------:R-:W-:Y:S04]  /*10ef0*/  IADD3 R232, R232, -0x1, RZ ;  /* 0xffffffffe8e87810 */ /* 0x000fe80007ffe0ff */
[C---:B------:R-:W-:Y:S01]  /*10f00*/  HMMA.16816.F32.BF16 R56, R144.reuse, R166, R56 ;  /* 0x000000a69038723c */ /* 0x040fe20000041838 */
[----:B------:R-:W-:Y:S07]  /*10f10*/  LDSM.16.M88.4 R136, [R214+0x8900] ;  /* 0x00890000d688783b */ /* 0x000fee0000000200 */
[C---:B------:R-:W-:Y:S01]  /*10f20*/  HMMA.16816.F32.BF16 R60, R144.reuse, R168, R60 ;  /* 0x000000a8903c723c */ /* 0x040fe2000004183c */
[----:B-1----:R-:W1:Y:S07]  /*10f30*/  LDSM.16.M88.4 R148, [R214+0x8100] ;  /* 0x00810000d694783b */ /* 0x002e6e0000000200 */
[----:B------:R-:W-:Y:S01]  /*10f40*/  HMMA.16816.F32.BF16 R64, R144, R170, R64 ;  /* 0x000000aa9040723c */ /* 0x000fe20000041840 */
[----:B------:R-:W4:Y:S08]  /*10f50*/  LDSM.16.M88.4 R152, [R214+0x9100] ;  /* 0x00910000d698783b */ /* 0x000f300000000200 */
[----:B------:R-:W0:Y:S08]  /*10f60*/  LDGDEPBAR ;  /* 0x00000000000079af */ /* 0x000e300000000000 */
[----:B------:R-:W5:Y:S08]  /*10f70*/  LDSM.16.M88.4 R156, [R214+0x9900] ;  /* 0x00990000d69c783b */ /* 0x000f700000000200 */
[----:B------:R-:W2:Y:S01]  /*10f80*/  LDSM.16.M88.4 R160, [R214+0xa100] ;  /* 0x00a10000d6a0783b */ /* 0x000ea20000000200 */
[C---:B-1----:R-:W-:Y:S07]  /*10f90*/  HMMA.16816.F32.BF16 R4, R172.reuse, R148, R4 ;  /* 0x00000094ac04723c */ /* 0x042fee0000041804 */
[----:B------:R-:W1:Y:S01]  /*10fa0*/  LDSM.16.M88.4 R164, [R214+0xa900] ;  /* 0x00a90000d6a4783b */ /* 0x000e620000000200 */
[C---:B------:R-:W-:Y:S07]  /*10fb0*/  HMMA.16816.F32.BF16 R8, R172.reuse, R150, R8 ;  /* 0x00000096ac08723c */ /* 0x040fee0000041808 */
[----:B---3--:R-:W3:Y:S01]  /*10fc0*/  LDSM.16.M88.4 R176, [R214+0xb100] ;  /* 0x00b10000d6b0783b */ /* 0x008ee20000000200 */
[C---:B------:R-:W-:Y:S07]  /*10fd0*/  HMMA.16816.F32.BF16 R12, R172.reuse, R136, R12 ;  /* 0x00000088ac0c723c */ /* 0x040fee000004180c */
[----:B------:R-:W1:Y:S01]  /*10fe0*/  LDSM.16.M88.4 R168, [R214+0xb900] ;  /* 0x00b90000d6a8783b */ /* 0x000e620000000200 */
[C---:B------:R-:W-:Y:S07]  /*10ff0*/  HMMA.16816.F32.BF16 R16, R172.reuse, R138, R16 ;  /* 0x0000008aac10723c */ /* 0x040fee0000041810 */
[----:B------:R-:W1:Y:S01]  /*11000*/  LDSM.16.M88.4 R148, [R211] ;  /* 0x00000000d394783b */ /* 0x000e620000000200 */
[C---:B----4-:R-:W-:Y:S07]  /*11010*/  HMMA.16816.F32.BF16 R20, R172.reuse, R152, R20 ;  /* 0x00000098ac14723c */ /* 0x050fee0000041814 */
[----:B------:R-:W4:Y:S01]  /*11020*/  LDSM.16.M88.4 R136, [R211+0x800] ;  /* 0x00080000d388783b */ /* 0x000f220000000200 */
[C---:B------:R-:W-:Y:S07]  /*11030*/  HMMA.16816.F32.BF16 R24, R172.reuse, R154, R24 ;  /* 0x0000009aac18723c */ /* 0x040fee0000041818 */
[----:B------:R-:W3:Y:S01]  /*11040*/  LDSM.16.M88.4 R152, [R211+0x1000] ;  /* 0x00100000d398783b */ /* 0x000ee20000000200 */
[C---:B-----5:R-:W-:Y:S07]  /*11050*/  HMMA.16816.F32.BF16 R28, R172.reuse, R156, R28 ;  /* 0x0000009cac1c723c */ /* 0x060fee000004181c */
[----:B------:R-:W-:Y:S01]  /*11060*/  LDSM.16.M88.4 R188, [R208+0xc100] ;  /* 0x00c10000d0bc783b */ /* 0x000fe20000000200 */
[C---:B------:R-:W-:Y:S07]  /*11070*/  HMMA.16816.F32.BF16 R32, R172.reuse, R158, R32 ;  /* 0x0000009eac20723c */ /* 0x040fee0000041820 */
[----:B------:R-:W5:Y:S01]  /*11080*/  LDSM.16.M88.4 R156, [R211+0x1800] ;  /* 0x00180000d39c783b */ /* 0x000f620000000200 */
[C---:B--2---:R-:W-:Y:S07]  /*11090*/  HMMA.16816.F32.BF16 R36, R172.reuse, R160, R36 ;  /* 0x000000a0ac24723c */ /* 0x044fee0000041824 */
[----:B------:R-:W-:Y:S01]  /*110a0*/  LDSM.16.M88.4 R192, [R208+0xc900] ;  /* 0x00c90000d0c0783b */ /* 0x000fe20000000200 */
[C---:B------:R-:W-:Y:S07]  /*110b0*/  HMMA.16816.F32.BF16 R40, R172.reuse, R162, R40 ;  /* 0x000000a2ac28723c */ /* 0x040fee0000041828 */
[----:B------:R-:W2:Y:S01]  /*110c0*/  LDSM.16.M88.4 R160, [R211+0x2000] ;  /* 0x00200000d3a0783b */ /* 0x000ea20000000200 */
[C---:B-1----:R-:W-:Y:S08]  /*110d0*/  HMMA.16816.F32.BF16 R44, R172.reuse, R164, R44 ;  /* 0x000000a4ac2c723c */ /* 0x042ff0000004182c */
[C---:B------:R-:W-:Y:S01]  /*110e0*/  HMMA.16816.F32.BF16 R48, R172.reuse, R166, R48 ;  /* 0x000000a6ac30723c */ /* 0x040fe20000041830 */
[----:B------:R-:W1:Y:S07]  /*110f0*/  LDSM.16.M88.4 R164, [R211+0x2800] ;  /* 0x00280000d3a4783b */ /* 0x000e6e0000000200 */
[C---:B---3--:R-:W-:Y:S08]  /*11100*/  HMMA.16816.F32.BF16 R52, R172.reuse, R176, R52 ;  /* 0x000000b0ac34723c */ /* 0x048ff00000041834 */
[C---:B------:R-:W-:Y:S01]  /*11110*/  HMMA.16816.F32.BF16 R56, R172.reuse, R178, R56 ;  /* 0x000000b2ac38723c */ /* 0x040fe20000041838 */
[----:B------:R-:W-:Y:S07]  /*11120*/  LDSM.16.M88.4 R176, [R211+0x3800] ;  /* 0x00380000d3b0783b */ /* 0x000fee0000000200 */
[C---:B------:R-:W-:Y:S08]  /*11130*/  HMMA.16816.F32.BF16 R60, R172.reuse, R168, R60 ;  /* 0x000000a8ac3c723c */ /* 0x040ff0000004183c */
[----:B------:R-:W-:Y:S01]  /*11140*/  HMMA.16816.F32.BF16 R64, R172, R170, R64 ;  /* 0x000000aaac40723c */ /* 0x000fe20000041840 */
[----:B------:R-:W3:Y:S07]  /*11150*/  LDSM.16.M88.4 R168, [R211+0x3000] ;  /* 0x00300000d3a8783b */ /* 0x000eee0000000200 */
[C---:B------:R-:W-:Y:S08]  /*11160*/  HMMA.16816.F32.BF16 R4, R180.reuse, R148, R4 ;  /* 0x00000094b404723c */ /* 0x040ff00000041804 */
[C---:B------:R-:W-:Y:S01]  /*11170*/  HMMA.16816.F32.BF16 R8, R180.reuse, R150, R8 ;  /* 0x00000096b408723c */ /* 0x040fe20000041808 */
[----:B------:R-:W1:Y:S07]  /*11180*/  LDSM.16.M88.4 R148, [R208+0xd100] ;  /* 0x00d10000d094783b */ /* 0x000e6e0000000200 */
[C---:B----4-:R-:W-:Y:S08]  /*11190*/  HMMA.16816.F32.BF16 R12, R180.reuse, R136, R12 ;  /* 0x00000088b40c723c */ /* 0x050ff0000004180c */
[C---:B------:R-:W-:Y:S01]  /*111a0*/  HMMA.16816.F32.BF16 R16, R180.reuse, R138, R16 ;  /* 0x0000008ab410723c */ /* 0x040fe20000041810 */
[----:B------:R-:W4:Y:S07]  /*111b0*/  LDSM.16.M88.4 R136, [R208+0xd900] ;  /* 0x00d90000d088783b */ /* 0x000f2e0000000200 */
[C---:B------:R-:W-:Y:S08]  /*111c0*/  HMMA.16816.F32.BF16 R20, R180.reuse, R152, R20 ;  /* 0x00000098b414723c */ /* 0x040ff00000041814 */
[C---:B------:R-:W-:Y:S01]  /*111d0*/  HMMA.16816.F32.BF16 R24, R180.reuse, R154, R24 ;  /* 0x0000009ab418723c */ /* 0x040fe20000041818 */
[----:B------:R-:W3:Y:S07]  /*111e0*/  LDSM.16.M88.4 R152, [R208+0xe100] ;  /* 0x00e10000d098783b */ /* 0x000eee0000000200 */
[C---:B-----5:R-:W-:Y:S08]  /*111f0*/  HMMA.16816.F32.BF16 R28, R180.reuse, R156, R28 ;  /* 0x0000009cb41c723c */ /* 0x060ff0000004181c */
[C---:B------:R-:W-:Y:S01]  /*11200*/  HMMA.16816.F32.BF16 R32, R180.reuse, R158, R32 ;  /* 0x0000009eb420723c */ /* 0x040fe20000041820 */
[----:B------:R-:W5:Y:S07]  /*11210*/  LDSM.16.M88.4 R156, [R208+0xe900] ;  /* 0x00e90000d09c783b */ /* 0x000f6e0000000200 */
[C---:B--2---:R-:W-:Y:S08]  /*11220*/  HMMA.16816.F32.BF16 R36, R180.reuse, R160, R36 ;  /* 0x000000a0b424723c */ /* 0x044ff00000041824 */
[C---:B------:R-:W-:Y:S01]  /*11230*/  HMMA.16816.F32.BF16 R40, R180.reuse, R162, R40 ;  /* 0x000000a2b428723c */ /* 0x040fe20000041828 */
[----:B------:R-:W2:Y:S07]  /*11240*/  LDSM.16.M88.4 R160, [R208+0xf100] ;  /* 0x00f10000d0a0783b */ /* 0x000eae0000000200 */
[C---:B-1----:R-:W-:Y:S08]  /*11250*/  HMMA.16816.F32.BF16 R44, R180.reuse, R164, R44 ;  /* 0x000000a4b42c723c */ /* 0x042ff0000004182c */
[C---:B------:R-:W-:Y:S01]  /*11260*/  HMMA.16816.F32.BF16 R48, R180.reuse, R166, R48 ;  /* 0x000000a6b430723c */ /* 0x040fe20000041830 */
[----:B------:R-:W1:Y:S07]  /*11270*/  LDSM.16.M88.4 R164, [R208+0xf900] ;  /* 0x00f90000d0a4783b */ /* 0x000e6e0000000200 */
[C---:B---3--:R-:W-:Y:S08]  /*11280*/  HMMA.16816.F32.BF16 R52, R180.reuse, R168, R52 ;  /* 0x000000a8b434723c */ /* 0x048ff00000041834 */
[C---:B------:R-:W-:Y:S01]  /*11290*/  HMMA.16816.F32.BF16 R56, R180.reuse, R170, R56 ;  /* 0x000000aab438723c */ /* 0x040fe20000041838 */
[----:B------:R-:W3:Y:S07]  /*112a0*/  LDSM.16.M88.4 R168, [R223] ;  /* 0x00000000dfa8783b */ /* 0x000eee0000000200 */
[C---:B------:R-:W-:Y:S08]  /*112b0*/  HMMA.16816.F32.BF16 R60, R180.reuse, R176, R60 ;  /* 0x000000b0b43c723c */ /* 0x040ff0000004183c */
[----:B------:R-:W-:Y:S01]  /*112c0*/  HMMA.16816.F32.BF16 R64, R180, R178, R64 ;  /* 0x000000b2b440723c */ /* 0x000fe20000041840 */
[----:B------:R-:W1:Y:S07]  /*112d0*/  LDSM.16.M88.4 R176, [R222] ;  /* 0x00000000deb0783b */ /* 0x000e6e0000000200 */
        /* <DEDUP_REMOVED lines=8> */
[----:B------:R-:W1:Y:S07]  /*11360*/  LDSM.16.M88.4 R148, [R219] ;  /* 0x00000000db94783b */ /* 0x000e6e0000000200 */
[C---:B----4-:R-:W-:Y:S08]  /*11370*/  HMMA.16816.F32.BF16 R28, R184.reuse, R136, R28 ;  /* 0x00000088b81c723c */ /* 0x050ff0000004181c */
[C---:B------:R-:W-:Y:S01]  /*11380*/  HMMA.16816.F32.BF16 R32, R184.reuse, R138, R32 ;  /* 0x0000008ab820723c */ /* 0x040fe20000041820 */
[----:B------:R-:W4:Y:S07]  /*11390*/  LDSM.16.M88.4 R136, [R218] ;  /* 0x00000000da88783b */ /* 0x000f2e0000000200 */
[C---:B------:R-:W-:Y:S08]  /*113a0*/  HMMA.16816.F32.BF16 R36, R184.reuse, R152, R36 ;  /* 0x00000098b824723c */ /* 0x040ff00000041824 */
[C---:B------:R-:W-:Y:S01]  /*113b0*/  HMMA.16816.F32.BF16 R40, R184.reuse, R154, R40 ;  /* 0x0000009ab828723c */ /* 0x040fe20000041828 */
[----:B------:R-:W3:Y:S07]  /*113c0*/  LDSM.16.M88.4 R152, [R217] ;  /* 0x00000000d998783b */ /* 0x000eee0000000200 */
[C---:B-----5:R-:W-:Y:S08]  /*113d0*/  HMMA.16816.F32.BF16 R44, R184.reuse, R156, R44 ;  /* 0x0000009cb82c723c */ /* 0x060ff0000004182c */
[C---:B------:R-:W-:Y:S01]  /*113e0*/  HMMA.16816.F32.BF16 R48, R184.reuse, R158, R48 ;  /* 0x0000009eb830723c */ /* 0x040fe20000041830 */
[----:B------:R-:W5:Y:S07]  /*113f0*/  LDSM.16.M88.4 R156, [R216] ;  /* 0x00000000d89c783b */ /* 0x000f6e0000000200 */
[C---:B--2---:R-:W-:Y:S08]  /*11400*/  HMMA.16816.F32.BF16 R52, R184.reuse, R160, R52 ;  /* 0x000000a0b834723c */ /* 0x044ff00000041834 */
[C---:B------:R-:W-:Y:S01]  /*11410*/  HMMA.16816.F32.BF16 R56, R184.reuse, R162, R56 ;  /* 0x000000a2b838723c */ /* 0x040fe20000041838 */
[----:B------:R-:W-:Y:S07]  /*11420*/  LDSM.16.M88.4 R160, [R214+0xd100] ;  /* 0x00d10000d6a0783b */ /* 0x000fee0000000200 */
[C---:B-1----:R-:W-:Y:S08]  /*11430*/  HMMA.16816.F32.BF16 R60, R184.reuse, R164, R60 ;  /* 0x000000a4b83c723c */ /* 0x042ff0000004183c */
[----:B------:R-:W-:Y:S01]  /*11440*/  HMMA.16816.F32.BF16 R64, R184, R166, R64 ;  /* 0x000000a6b840723c */ /* 0x000fe20000041840 */
[----:B------:R-:W-:Y:S07]  /*11450*/  LDSM.16.M88.4 R164, [R214+0xd900] ;  /* 0x00d90000d6a4783b */ /* 0x000fee0000000200 */
[C---:B---3--:R-:W-:Y:S08]  /*11460*/  HMMA.16816.F32.BF16 R4, R196.reuse, R168, R4 ;  /* 0x000000a8c404723c */ /* 0x048ff00000041804 */
[C---:B------:R-:W-:Y:S01]  /*11470*/  HMMA.16816.F32.BF16 R8, R196.reuse, R170, R8 ;  /* 0x000000aac408723c */ /* 0x040fe20000041808 */
[----:B------:R-:W-:Y:S07]  /*11480*/  LDSM.16.M88.4 R168, [R214+0xe100] ;  /* 0x00e10000d6a8783b */ /* 0x000fee0000000200 */
[C---:B------:R-:W-:Y:S08]  /*11490*/  HMMA.16816.F32.BF16 R12, R196.reuse, R176, R12 ;  /* 0x000000b0c40c723c */ /* 0x040ff0000004180c */
        /* <DEDUP_REMOVED lines=10> */
[----:B------:R-:W1:Y:S07]  /*11540*/  LDSM.16.M88.4 R148, [R214+0xc100] ;  /* 0x00c10000d694783b */ /* 0x000e6e0000000200 */
[C---:B----4-:R-:W-:Y:S08]  /*11550*/  HMMA.16816.F32.BF16 R44, R196.reuse, R136, R44 ;  /* 0x00000088c42c723c */ /* 0x050ff0000004182c */
[C---:B------:R-:W-:Y:S01]  /*11560*/  HMMA.16816.F32.BF16 R48, R196.reuse, R138, R48 ;  /* 0x0000008ac430723c */ /* 0x040fe20000041830 */
[----:B------:R-:W2:Y:S07]  /*11570*/  LDSM.16.M88.4 R136, [R214+0xc900] ;  /* 0x00c90000d688783b */ /* 0x000eae0000000200 */
[C---:B------:R-:W-:Y:S08]  /*11580*/  HMMA.16816.F32.BF16 R52, R196.reuse, R152, R52 ;  /* 0x00000098c434723c */ /* 0x040ff00000041834 */
[C---:B------:R-:W-:Y:S01]  /*11590*/  HMMA.16816.F32.BF16 R56, R196.reuse, R154, R56 ;  /* 0x0000009ac438723c */ /* 0x040fe20000041838 */
[----:B------:R-:W3:Y:S07]  /*115a0*/  LDSM.16.M88.4 R152, [R211+0x4000] ;  /* 0x00400000d398783b */ /* 0x000eee0000000200 */
[C---:B-----5:R-:W-:Y:S08]  /*115b0*/  HMMA.16816.F32.BF16 R60, R196.reuse, R156, R60 ;  /* 0x0000009cc43c723c */ /* 0x060ff0000004183c */
[----:B------:R-:W-:Y:S08]  /*115c0*/  HMMA.16816.F32.BF16 R64, R196, R158, R64 ;  /* 0x0000009ec440723c */ /* 0x000ff00000041840 */
[C---:B-1----:R-:W-:Y:S08]  /*115d0*/  HMMA.16816.F32.BF16 R4, R200.reuse, R148, R4 ;  /* 0x00000094c804723c */ /* 0x042ff00000041804 */
[C---:B------:R-:W-:Y:S08]  /*115e0*/  HMMA.16816.F32.BF16 R8, R200.reuse, R150, R8 ;  /* 0x00000096c808723c */ /* 0x040ff00000041808 */
[C---:B--2---:R-:W-:Y:S08]  /*115f0*/  HMMA.16816.F32.BF16 R12, R200.reuse, R136, R12 ;  /* 0x00000088c80c723c */ /* 0x044ff0000004180c */
        /* <DEDUP_REMOVED lines=19> */
[----:B------:R-:W1:Y:S01]  /*11730*/  MUFU.TANH R148, R4 ;  /* 0x0000000400947308 */ /* 0x000e620000002400 */
[----:B------:R-:W-:Y:S02]  /*11740*/  FMUL.FTZ R5, R5, c[0x0][0x320] ;  /* 0x0000c80005057a20 */ /* 0x000fe40000410000 */
[----:B------:R-:W-:Y:S02]  /*11750*/  FMUL.FTZ R6, R6, c[0x0][0x320] ;  /* 0x0000c80006067a20 */ /* 0x000fe40000410000 */
[----:B------:R-:W-:Y:S04]  /*11760*/  FMUL.FTZ R7, R7, c[0x0][0x320] ;  /* 0x0000c80007077a20 */ /* 0x000fe80000410000 */
[----:B------:R-:W-:Y:S01]  /*11770*/  FMUL.FTZ R8, R8, c[0x0][0x320] ;  /* 0x0000c80008087a20 */ /* 0x000fe20000410000 */
[----:B------:R-:W2:Y:S01]  /*11780*/  MUFU.TANH R150, R5 ;  /* 0x0000000500967308 */ /* 0x000ea20000002400 */
[----:B------:R-:W-:Y:S02]  /*11790*/  FMUL.FTZ R9, R9, c[0x0][0x320] ;  /* 0x0000c80009097a20 */ /* 0x000fe40000410000 */
[----:B------:R-:W-:Y:S02]  /*117a0*/  FMUL.FTZ R10, R10, c[0x0][0x320] ;  /* 0x0000c8000a0a7a20 */ /* 0x000fe40000410000 */
[----:B------:R-:W-:Y:S02]  /*117b0*/  FMUL.FTZ R11, R11, c[0x0][0x320] ;  /* 0x0000c8000b0b7a20 */ /* 0x000fe40000410000 */
[----:B------:R-:W-:Y:S02]  /*117c0*/  FMUL.FTZ R12, R12, c[0x0][0x320] ;  /* 0x0000c8000c0c7a20 */ /* 0x000fe40000410000 */
[----:B------:R-:W-:Y:S01]  /*117d0*/  FMUL.FTZ R15, R15, c[0x0][0x320] ;  /* 0x0000c8000f0f7a20 */ /* 0x000fe20000410000 */
[----:B------:R-:W3:Y:S01]  /*117e0*/  MUFU.TANH R154, R6 ;  /* 0x00000006009a7308 */ /* 0x000ee20000002400 */
[----:B------:R-:W-:Y:S02]  /*117f0*/  FMUL.FTZ R18, R18, c[0x0][0x320] ;  /* 0x0000c80012127a20 */ /* 0x000fe40000410000 */
[----:B------:R-:W-:Y:S01]  /*11800*/  FMUL.FTZ R19, R19, c[0x0][0x320] ;  /* 0x0000c80013137a20 */ /* 0x000fe20000410000 */
[----:B-1----:R-:W-:Y:S01]  /*11810*/  FMNMX.FTZ R0, R148, R69, !PT ;  /* 0x0000004594007209 */ /* 0x002fe20007810000 */
[----:B------:R-:W-:Y:S02]  /*11820*/  FMUL.FTZ R16, R16, c[0x0][0x320] ;  /* 0x0000c80010107a20 */ /* 0x000fe40000410000 */
[----:B------:R-:W-:Y:S02]  /*11830*/  FMUL.FTZ R17, R17, c[0x0][0x320] ;  /* 0x0000c80011117a20 */ /* 0x000fe40000410000 */
[----:B------:R-:W-:Y:S01]  /*11840*/  FMUL.FTZ R13, R13, c[0x0][0x320] ;  /* 0x0000c8000d0d7a20 */ /* 0x000fe20000410000 */
[----:B------:R1:W4:Y:S01]  /*11850*/  MUFU.TANH R155, R7 ;  /* 0x00000007009b7308 */ /* 0x0003220000002400 */
[----:B------:R-:W-:Y:S01]  /*11860*/  FMUL.FTZ R14, R14, c[0x0][0x320] ;  /* 0x0000c8000e0e7a20 */ /* 0x000fe20000410000 */
[----:B--2---:R-:W-:Y:S08]  /*11870*/  FMNMX.FTZ R0, R150, R0, !PT ;  /* 0x0000000096007209 */ /* 0x004ff00007810000 */
[----:B------:R-:W2:Y:S01]  /*11880*/  MUFU.TANH R151, R8 ;  /* 0x0000000800977308 */ /* 0x000ea20000002400 */
[----:B---3--:R-:W-:Y:S09]  /*11890*/  FMNMX.FTZ R3, R154, R70, !PT ;  /* 0x000000469a037209 */ /* 0x008ff20007810000 */
[----:B------:R-:W3:Y:S01]  /*118a0*/  MUFU.TANH R149, R9 ;  /* 0x0000000900957308 */ /* 0x000ee20000002400 */
[----:B-1----:R-:W1:Y:S01]  /*118b0*/  LDSM.16.M88.4 R4, [R211+0x5000] ;  /* 0x00500000d304783b */ /* 0x002e620000000200 */
[----:B----4-:R-:W-:Y:S08]  /*118c0*/  FMNMX.FTZ R3, R155, R3, !PT ;  /* 0x000000039b037209 */ /* 0x010ff00007810000 */
[----:B------:R-:W4:Y:S01]  /*118d0*/  MUFU.TANH R152, R10 ;  /* 0x0000000a00987308 */ /* 0x000f220000002400 */
[----:B--2---:R-:W-:Y:S09]  /*118e0*/  FMNMX.FTZ R0, R151, R0, !PT ;  /* 0x0000000097007209 */ /* 0x004ff20007810000 */
[----:B------:R2:W5:Y:S01]  /*118f0*/  MUFU.TANH R153, R11 ;  /* 0x0000000b00997308 */ /* 0x0005620000002400 */
[----:B---3--:R-:W-:Y:S09]  /*11900*/  FMNMX.FTZ R0, R149, R0, !PT ;  /* 0x0000000095007209 */ /* 0x008ff20007810000 */
[----:B------:R-:W-:Y:S01]  /*11910*/  MUFU.TANH R159, R18 ;  /* 0x00000012009f7308 */ /* 0x000fe20000002400 */
[----:B----4-:R-:W-:Y:S09]  /*11920*/  FMNMX.FTZ R3, R152, R3, !PT ;  /* 0x0000000398037209 */ /* 0x010ff20007810000 */
[----:B------:R3:W-:Y:S01]  /*11930*/  MUFU.TANH R161, R19 ;  /* 0x0000001300a17308 */ /* 0x0007e20000002400 */
[----:B--2---:R-:W2:Y:S01]  /*11940*/  LDSM.16.M88.4 R8, [R211+0x5800] ;  /* 0x00580000d308783b */ /* 0x004ea20000000200 */
[C---:B-1----:R-:W-:Y:S03]  /*11950*/  HMMA.16816.F32.BF16 R20, R204.reuse, R4, R20 ;  /* 0x00000004cc14723c */ /* 0x042fe60000041814 */
[----:B-----5:R-:W-:Y:S05]  /*11960*/  FMNMX.FTZ R3, R153, R3, !PT ;  /* 0x0000000399037209 */ /* 0x020fea0007810000 */
[----:B------:R-:W-:Y:S01]  /*11970*/  MUFU.TANH R156, R16 ;  /* 0x00000010009c7308 */ /* 0x000fe20000002400 */
[C---:B------:R-:W-:Y:S01]  /*11980*/  HMMA.16816.F32.BF16 R24, R204.reuse, R6, R24 ;  /* 0x00000006cc18723c */ /* 0x040fe20000041818 */
[----:B------:R-:W1:Y:S08]  /*11990*/  LDSM.16.M88.4 R4, [R211+0x6000] ;  /* 0x00600000d304783b */ /* 0x000e700000000200 */
[----:B------:R4:W-:Y:S01]  /*119a0*/  MUFU.TANH R157, R17 ;  /* 0x00000011009d7308 */ /* 0x0009e20000002400 */
[----:B---3--:R-:W3:Y:S05]  /*119b0*/  LDL.64 R18, [R1+0x38] ;  /* 0x0000380001127983 */ /* 0x008eea0000100a00 */
[----:B------:R-:W-:Y:S04]  /*119c0*/  FMUL.FTZ R20, R20, c[0x0][0x320] ;  /* 0x0000c80014147a20 */ /* 0x000fe80000410000 */
[----:B------:R-:W5:Y:S01]  /*119d0*/  MUFU.TANH R138, R12 ;  /* 0x0000000c008a7308 */ /* 0x000f620000002400 */
[----:B------:R-:W-:Y:S02]  /*119e0*/  FMUL.FTZ R21, R21, c[0x0][0x320] ;  /* 0x0000c80015157a20 */ /* 0x000fe40000410000 */
[----:B------:R-:W-:Y:S02]  /*119f0*/  FMUL.FTZ R22, R22, c[0x0][0x320] ;  /* 0x0000c80016167a20 */ /* 0x000fe40000410000 */
[----:B------:R-:W-:Y:S02]  /*11a00*/  FMUL.FTZ R23, R23, c[0x0][0x320] ;  /* 0x0000c80017177a20 */ /* 0x000fe40000410000 */
[----:B------:R-:W-:Y:S02]  /*11a10*/  FMUL.FTZ R24, R24, c[0x0][0x320] ;  /* 0x0000c80018187a20 */ /* 0x000fe40000410000 */
[----:B------:R-:W-:Y:S01]  /*11a20*/  FMUL.FTZ R25, R25, c[0x0][0x320] ;  /* 0x0000c80019197a20 */ /* 0x000fe20000410000 */
[----:B------:R1:W1:Y:S01]  /*11a30*/  MUFU.TANH R139, R13 ;  /* 0x0000000d008b7308 */ /* 0x0002620000002400 */
[----:B------:R-:W-:Y:S02]  /*11a40*/  FMUL.FTZ R26, R26, c[0x0][0x320] ;  /* 0x0000c8001a1a7a20 */ /* 0x000fe40000410000 */
[----:B------:R-:W-:Y:S01]  /*11a50*/  FMUL.FTZ R27, R27, c[0x0][0x320] ;  /* 0x0000c8001b1b7a20 */ /* 0x000fe20000410000 */
[C---:B--2---:R-:W-:Y:S01]  /*11a60*/  HMMA.16816.F32.BF16 R28, R204.reuse, R8, R28 ;  /* 0x00000008cc1c723c */ /* 0x044fe2000004181c */
[----:B----4-:R-:W2:Y:S05]  /*11a70*/  LDL.64 R16, [R1+0x28] ;  /* 0x0000280001107983 */ /* 0x010eaa0000100a00 */
[----:B------:R-:W4:Y:S02]  /*11a80*/  MUFU.TANH R158, R14 ;  /* 0x0000000e009e7308 */ /* 0x000f240000002400 */
[C---:B------:R-:W-:Y:S01]  /*11a90*/  HMMA.16816.F32.BF16 R32, R204.reuse, R10, R32 ;  /* 0x0000000acc20723c */ /* 0x040fe20000041820 */
[----:B------:R-:W4:Y:S03]  /*11aa0*/  LDSM.16.M88.4 R8, [R211+0x6800] ;  /* 0x00680000d308783b */ /* 0x000f260000000200 */
[----:B-----5:R-:W-:Y:S04]  /*11ab0*/  FMNMX.FTZ R0, R138, R0, !PT ;  /* 0x000000008a007209 */ /* 0x020fe80007810000 */
[----:B------:R-:W5:Y:S01]  /*11ac0*/  MUFU.TANH R160, R15 ;  /* 0x0000000f00a07308 */ /* 0x000f620000002400 */
[C---:B-1----:R-:W-:Y:S01]  /*11ad0*/  HMMA.16816.F32.BF16 R36, R204.reuse, R4, R36 ;  /* 0x00000004cc24723c */ /* 0x042fe20000041824 */
[----:B------:R-:W3:Y:S02]  /*11ae0*/  LDL R12, [R1+0x48] ;  /* 0x00004800010c7983 */ /* 0x000ee40000100800 */
[----:B------:R-:W-:Y:S02]  /*11af0*/  MOV R13, 0x6 ;  /* 0x00000006000d7802 */ /* 0x000fe40000000f00 */
[----:B------:R-:W-:Y:S02]  /*11b00*/  FMNMX.FTZ R0, R139, R0, !PT ;  /* 0x000000008b007209 */ /* 0x000fe40007810000 */
[----:B------:R-:W-:Y:S01]  /*11b10*/  FMUL.FTZ R28, R28, c[0x0][0x320] ;  /* 0x0000c8001c1c7a20 */ /* 0x000fe20000410000 */
[C---:B------:R-:W-:Y:S01]  /*11b20*/  HMMA.16816.F32.BF16 R40, R204.reuse, R6, R40 ;  /* 0x00000006cc28723c */ /* 0x040fe20000041828 */
[----:B------:R-:W1:Y:S01]  /*11b30*/  MUFU.TANH R162, R20 ;  /* 0x0000001400a27308 */ /* 0x000e620000002400 */
[----:B------:R-:W1:Y:S02]  /*11b40*/  LDSM.16.M88.4 R4, [R211+0x7000] ;  /* 0x00700000d304783b */ /* 0x000e640000000200 */
[----:B------:R-:W-:Y:S01]  /*11b50*/  FMUL.FTZ R29, R29, c[0x0][0x320] ;  /* 0x0000c8001d1d7a20 */ /* 0x000fe20000410000 */
[----:B----4-:R-:W-:Y:S01]  /*11b60*/  FMNMX.FTZ R3, R158, R3, !PT ;  /* 0x000000039e037209 */ /* 0x010fe20007810000 */
[----:B------:R-:W-:Y:S01]  /*11b70*/  FMUL.FTZ R30, R30, c[0x0][0x320] ;  /* 0x0000c8001e1e7a20 */ /* 0x000fe20000410000 */
[----:B------:R-:W-:Y:S01]  /*11b80*/  FMNMX.FTZ R0, R156, R0, !PT ;  /* 0x000000009c007209 */ /* 0x000fe20007810000 */
[----:B------:R-:W-:Y:S03]  /*11b90*/  FMUL.FTZ R31, R31, c[0x0][0x320] ;  /* 0x0000c8001f1f7a20 */ /* 0x000fe60000410000 */
[----:B------:R-:W4:Y:S01]  /*11ba0*/  MUFU.TANH R167, R21 ;  /* 0x0000001500a77308 */ /* 0x000f220000002400 */
[----:B------:R-:W-:Y:S01]  /*11bb0*/  FMUL.FTZ R33, R33, c[0x0][0x320] ;  /* 0x0000c80021217a20 */ /* 0x000fe20000410000 */
[----:B------:R-:W-:Y:S01]  /*11bc0*/  FMNMX.FTZ R0, R157, R0, !PT ;  /* 0x000000009d007209 */ /* 0x000fe20007810000 */
[----:B------:R-:W-:Y:S01]  /*11bd0*/  FMUL.FTZ R34, R34, c[0x0][0x320] ;  /* 0x0000c80022227a20 */ /* 0x000fe20000410000 */
[----:B-----5:R-:W-:Y:S01]  /*11be0*/  FMNMX.FTZ R3, R160, R3, !PT ;  /* 0x00000003a0037209 */ /* 0x020fe20007810000 */
[----:B------:R-:W-:Y:S02]  /*11bf0*/  FMUL.FTZ R36, R36, c[0x0][0x320] ;  /* 0x0000c80024247a20 */ /* 0x000fe40000410000 */
[----:B------:R-:W-:Y:S01]  /*11c00*/  FMUL.FTZ R37, R37, c[0x0][0x320] ;  /* 0x0000c80025257a20 */ /* 0x000fe20000410000 */
[----:B------:R-:W-:Y:S01]  /*11c10*/  FMNMX.FTZ R3, R159, R3, !PT ;  /* 0x000000039f037209 */ /* 0x000fe20007810000 */
[----:B------:R-:W-:Y:S01]  /*11c20*/  FMUL.FTZ R38, R38, c[0x0][0x320] ;  /* 0x0000c80026267a20 */ /* 0x000fe20000410000 */
[----:B------:R-:W5:Y:S01]  /*11c30*/  MUFU.TANH R169, R24 ;  /* 0x0000001800a97308 */ /* 0x000f620000002400 */
[----:B------:R-:W-:Y:S01]  /*11c40*/  FMUL.FTZ R39, R39, c[0x0][0x320] ;  /* 0x0000c80027277a20 */ /* 0x000fe20000410000 */
[----:B------:R-:W-:Y:S01]  /*11c50*/  FMNMX.FTZ R3, R161, R3, !PT ;  /* 0x00000003a1037209 */ /* 0x000fe20007810000 */
[C---:B------:R-:W-:Y:S01]  /*11c60*/  HMMA.16816.F32.BF16 R44, R204.reuse, R8, R44 ;  /* 0x00000008cc2c723c */ /* 0x040fe2000004182c */
[----:B------:R-:W3:Y:S02]  /*11c70*/  LDL R9, [R1+0x18] ;  /* 0x0000180001097983 */ /* 0x000ee40000100800 */
[----:B------:R-:W-:Y:S01]  /*11c80*/  FMUL.FTZ R35, R35, c[0x0][0x320] ;  /* 0x0000c80023237a20 */ /* 0x000fe20000410000 */
[----:B-1----:R-:W-:Y:S01]  /*11c90*/  FMNMX.FTZ R0, R162, R0, !PT ;  /* 0x00000000a2007209 */ /* 0x002fe20007810000 */
[----:B------:R-:W-:Y:S02]  /*11ca0*/  FMUL.FTZ R32, R32, c[0x0][0x320] ;  /* 0x0000c80020207a20 */ /* 0x000fe40000410000 */
[----:B------:R-:W1:Y:S01]  /*11cb0*/  MUFU.TANH R171, R22 ;  /* 0x0000001600ab7308 */ /* 0x000e620000002400 */
[C---:B------:R-:W-:Y:S01]  /*11cc0*/  HMMA.16816.F32.BF16 R48, R204.reuse, R10, R48 ;  /* 0x0000000acc30723c */ /* 0x040fe20000041830 */
[----:B------:R-:W3:Y:S03]  /*11cd0*/  LDL R10, [R1+0x14] ;  /* 0x00001400010a7983 */ /* 0x000ee60000100800 */
[----:B------:R-:W-:Y:S01]  /*11ce0*/  FMUL.FTZ R41, R41, c[0x0][0x320] ;  /* 0x0000c80029297a20 */ /* 0x000fe20000410000 */
[----:B----4-:R-:W-:Y:S01]  /*11cf0*/  FMNMX.FTZ R0, R167, R0, !PT ;  /* 0x00000000a7007209 */ /* 0x010fe20007810000 */
[----:B------:R-:W-:Y:S02]  /*11d00*/  FMUL.FTZ R42, R42, c[0x0][0x320] ;  /* 0x0000c8002a2a7a20 */ /* 0x000fe40000410000 */
[----:B------:R-:W-:Y:S01]  /*11d10*/  FMUL.FTZ R43, R43, c[0x0][0x320] ;  /* 0x0000c8002b2b7a20 */ /* 0x000fe20000410000 */
[----:B------:R-:W-:Y:S01]  /*11d20*/  MUFU.TANH R168, R25 ;  /* 0x0000001900a87308 */ /* 0x000fe20000002400 */
[C---:B------:R-:W-:Y:S03]  /*11d30*/  HMMA.16816.F32.BF16 R52, R204.reuse, R4, R52 ;  /* 0x00000004cc34723c */ /* 0x040fe60000041834 */
[----:B-----5:R-:W-:Y:S01]  /*11d40*/  FMNMX.FTZ R0, R169, R0, !PT ;  /* 0x00000000a9007209 */ /* 0x020fe20007810000 */
[----:B------:R-:W-:Y:S02]  /*11d50*/  FMUL.FTZ R40, R40, c[0x0][0x320] ;  /* 0x0000c80028287a20 */ /* 0x000fe40000410000 */
[----:B------:R-:W-:Y:S02]  /*11d60*/  FMUL.FTZ R44, R44, c[0x0][0x320] ;  /* 0x0000c8002c2c7a20 */ /* 0x000fe40000410000 */
[C---:B------:R-:W-:Y:S01]  /*11d70*/  HMMA.16816.F32.BF16 R56, R204.reuse, R6, R56 ;  /* 0x00000006cc38723c */ /* 0x040fe20000041838 */
[----:B------:R-:W-:Y:S01]  /*11d80*/  MUFU.TANH R176, R23 ;  /* 0x0000001700b07308 */ /* 0x000fe20000002400 */
[----:B------:R-:W4:Y:S01]  /*11d90*/  LDSM.16.M88.4 R4, [R211+0x7800] ;  /* 0x00780000d304783b */ /* 0x000f220000000200 */
[----:B------:R-:W-:Y:S04]  /*11da0*/  DEPBAR.LE SB0, 0x0 ;  /* 0x000080000000791a */ /* 0x000fe80000000000 */
[----:B------:R-:W-:Y:S01]  /*11db0*/  FMUL.FTZ R45, R45, c[0x0][0x320] ;  /* 0x0000c8002d2d7a20 */ /* 0x000fe20000410000 */
[----:B-1----:R-:W-:Y:S01]  /*11dc0*/  FMNMX.FTZ R3, R171, R3, !PT ;  /* 0x00000003ab037209 */ /* 0x002fe20007810000 */
[----:B------:R-:W-:Y:S02]  /*11dd0*/  FMUL.FTZ R46, R46, c[0x0][0x320] ;  /* 0x0000c8002e2e7a20 */ /* 0x000fe40000410000 */
[----:B------:R-:W-:Y:S01]  /*11de0*/  MUFU.TANH R178, R28 ;  /* 0x0000001c00b27308 */ /* 0x000fe20000002400 */
[----:B------:R-:W-:Y:S01]  /*11df0*/  BAR.SYNC.DEFER_BLOCKING 0x0 ;  /* 0x0000000000007b1d */ /* 0x000fe20000010000 */
[----:B------:R-:W-:Y:S02]  /*11e00*/  FMUL.FTZ R47, R47, c[0x0][0x320] ;  /* 0x0000c8002f2f7a20 */ /* 0x000fe40000410000 */
[----:B------:R-:W-:Y:S02]  /*11e10*/  FMUL.FTZ R49, R49, c[0x0][0x320] ;  /* 0x0000c80031317a20 */ /* 0x000fe40000410000 */
[----:B------:R-:W-:Y:S02]  /*11e20*/  FMUL.FTZ R52, R52, c[0x0][0x320] ;  /* 0x0000c80034347a20 */ /* 0x000fe40000410000 */
[----:B------:R-:W-:Y:S02]  /*11e30*/  FMUL.FTZ R53, R53, c[0x0][0x320] ;  /* 0x0000c80035357a20 */ /* 0x000fe40000410000 */
        /* <DEDUP_REMOVED lines=10> */
[----:B------:R-:W-:Y:S03]  /*11ee0*/  FMUL.FTZ R48, R48, c[0x0][0x320] ;  /* 0x0000c80030307a20 */ /* 0x000fe60000410000 */
[----:B------:R1:W-:Y:S01]  /*11ef0*/  MUFU.TANH R15, R59 ;  /* 0x0000003b000f7308 */ /* 0x0003e20000002400 */
[C---:B----4-:R-:W-:Y:S08]  /*11f00*/  HMMA.16816.F32.BF16 R60, R204.reuse, R4, R60 ;  /* 0x00000004cc3c723c */ /* 0x050ff0000004183c */
[----:B------:R-:W-:Y:S01]  /*11f10*/  HMMA.16816.F32.BF16 R64, R204, R6, R64 ;  /* 0x00000006cc40723c */ /* 0x000fe20000041840 */
[----:B------:R-:W4:Y:S06]  /*11f20*/  MUFU.TANH R191, R29 ;  /* 0x0000001d00bf7308 */ /* 0x000f2c0000002400 */
[----:B------:R-:W-:Y:S04]  /*11f30*/  @P0 SHF.R.S32.HI R6, RZ, 0x1f, R232 ;  /* 0x0000001fff060819 */ /* 0x000fe800000114e8 */
[----:B------:R-:W5:Y:S01]  /*11f40*/  MUFU.TANH R192, R32 ;  /* 0x0000002000c07308 */ /* 0x000f620000002400 */
[----:B------:R-:W-:Y:S01]  /*11f50*/  @P0 IMAD R6, R6, c[0x0][0x1e0], RZ ;  /* 0x0000780006060a24 */ /* 0x000fe200078e02ff */
[----:B-1----:R-:W-:Y:S03]  /*11f60*/  MOV R59, R2 ;  /* 0x00000002003b7202 */ /* 0x002fe60000000f00 */
[----:B------:R-:W-:Y:S01]  /*11f70*/  FMUL.FTZ R60, R60, c[0x0][0x320] ;  /* 0x0000c8003c3c7a20 */ /* 0x000fe20000410000 */
[----:B------:R-:W-:Y:S01]  /*11f80*/  FMNMX.FTZ R2, R168, R0, !PT ;  /* 0x00000000a8027209 */ /* 0x000fe20007810000 */
[----:B------:R-:W-:Y:S01]  /*11f90*/  FMUL.FTZ R61, R61, c[0x0][0x320] ;  /* 0x0000c8003d3d7a20 */ /* 0x000fe20000410000 */
[----:B------:R-:W-:Y:S01]  /*11fa0*/  FMNMX.FTZ R0, R176, R3, !PT ;  /* 0x00000003b0007209 */ /* 0x000fe20007810000 */
[----:B------:R-:W-:Y:S01]  /*11fb0*/  FMUL.FTZ R63, R63, c[0x0][0x320] ;  /* 0x0000c8003f3f7a20 */ /* 0x000fe20000410000 */
[----:B------:R-:W1:Y:S01]  /*11fc0*/  MUFU.TANH R194, R33 ;  /* 0x0000002100c27308 */ /* 0x000e620000002400 */
[----:B------:R-:W-:Y:S01]  /*11fd0*/  FMNMX.FTZ R2, R178, R2, !PT ;  /* 0x00000002b2027209 */ /* 0x000fe20007810000 */
[----:B------:R-:W-:Y:S01]  /*11fe0*/  FMUL.FTZ R62, R62, c[0x0][0x320] ;  /* 0x0000c8003e3e7a20 */ /* 0x000fe20000410000 */
[----:B------:R-:W-:Y:S01]  /*11ff0*/  FMNMX.FTZ R3, R170, R0, !PT ;  /* 0x00000000aa037209 */ /* 0x000fe20007810000 */
[----:B------:R-:W-:Y:S01]  /*12000*/  FMUL.FTZ R64, R64, c[0x0][0x320] ;  /* 0x0000c80040407a20 */ /* 0x000fe20000410000 */
[----:B----4-:R-:W-:Y:S01]  /*12010*/  FMNMX.FTZ R0, R191, R2, !PT ;  /* 0x00000002bf007209 */ /* 0x010fe20007810000 */
[----:B------:R-:W-:Y:S02]  /*12020*/  FMUL.FTZ R65, R65, c[0x0][0x320] ;  /* 0x0000c80041417a20 */ /* 0x000fe40000410000 */
[----:B------:R-:W-:Y:S02]  /*12030*/  FMUL.FTZ R66, R66, c[0x0][0x320] ;  /* 0x0000c80042427a20 */ /* 0x000fe40000410000 */
[----:B------:R-:W4:Y:S01]  /*12040*/  MUFU.TANH R243, R36 ;  /* 0x0000002400f37308 */ /* 0x000f220000002400 */
[----:B------:R-:W-:Y:S01]  /*12050*/  @P0 IMAD R7, R232, c[0x0][0x1e4], R6 ;  /* 0x00007900e8070a24 */ /* 0x000fe200078e0206 */
[----:B-----5:R-:W-:Y:S08]  /*12060*/  FMNMX.FTZ R0, R192, R0, !PT ;  /* 0x00000000c0007209 */ /* 0x020ff00007810000 */
[----:B------:R-:W5:Y:S01]  /*12070*/  MUFU.TANH R245, R37 ;  /* 0x0000002500f57308 */ /* 0x000f620000002400 */
[----:B-1----:R-:W-:Y:S09]  /*12080*/  FMNMX.FTZ R0, R194, R0, !PT ;  /* 0x00000000c2007209 */ /* 0x002ff20007810000 */
[----:B------:R-:W1:Y:S01]  /*12090*/  MUFU.TANH R244, R40 ;  /* 0x0000002800f47308 */ /* 0x000e620000002400 */
[----:B----4-:R-:W-:Y:S09]  /*120a0*/  FMNMX.FTZ R0, R243, R0, !PT ;  /* 0x00000000f3007209 */ /* 0x010ff20007810000 */
[----:B------:R-:W4:Y:S01]  /*120b0*/  MUFU.TANH R246, R41 ;  /* 0x0000002900f67308 */ /* 0x000f220000002400 */
[----:B-----5:R-:W-:Y:S09]  /*120c0*/  FMNMX.FTZ R0, R245, R0, !PT ;  /* 0x00000000f5007209 */ /* 0x020ff20007810000 */
        /* <DEDUP_REMOVED lines=16> */
[----:B------:R5:W-:Y:S10]  /*121d0*/  MUFU.TANH R14, R64 ;  /* 0x00000040000e7308 */ /* 0x000bf40000002400 */
[----:B------:R-:W4:Y:S10]  /*121e0*/  MUFU.TANH R177, R27 ;  /* 0x0000001b00b17308 */ /* 0x000f340000002400 */
[----:B------:R-:W4:Y:S01]  /*121f0*/  MUFU.TANH R164, R57 ;  /* 0x0000003900a47308 */ /* 0x000f220000002400 */
[----:B-----5:R-:W-:Y:S02]  /*12200*/  MOV R64, R68 ;  /* 0x0000004400407202 */ /* 0x020fe40000000f00 */
[----:B-1----:R-:W-:Y:S01]  /*12210*/  FMNMX.FTZ R68, R165, R0, !PT ;  /* 0x00000000a5447209 */ /* 0x002fe20007810000 */
[----:B------:R-:W-:Y:S01]  /*12220*/  FMUL.FTZ R0, R67, c[0x0][0x320] ;  /* 0x0000c80043007a20 */ /* 0x000fe20000410000 */
[----:B--2---:R-:W-:Y:S05]  /*12230*/  MOV R16, c[0x0][0x1e0] ;  /* 0x0000780000107a02 */ /* 0x004fea0000000f00 */
[----:B------:R-:W1:Y:S01]  /*12240*/  MUFU.TANH R234, R30 ;  /* 0x0000001e00ea7308 */ /* 0x000e620000002400 */
[C---:B------:R-:W-:Y:S02]  /*12250*/  @P0 SHF.L.U32 R11, R16.reuse, 0x6, RZ ;  /* 0x00000006100b0819 */ /* 0x040fe400000006ff */
[----:B----4-:R-:W-:Y:S02]  /*12260*/  FMNMX.FTZ R2, R177, R3, !PT ;  /* 0x00000003b1027209 */ /* 0x010fe40007810000 */
[C---:B------:R-:W-:Y:S02]  /*12270*/  @P0 SHF.L.U64.HI R13, R16.reuse, R13, c[0x0][0x1e4] ;  /* 0x00007900100d0619 */ /* 0x040fe4000001020d */
[----:B------:R-:W-:Y:S03]  /*12280*/  SHF.L.U32 R16, R16, 0x6, RZ ;  /* 0x0000000610107819 */ /* 0x000fe600000006ff */
[----:B------:R-:W2:Y:S01]  /*12290*/  MUFU.TANH R190, R60 ;  /* 0x0000003c00be7308 */ /* 0x000ea20000002400 */
[----:B------:R-:W-:Y:S09]  /*122a0*/  FMNMX.FTZ R68, R164, R68, !PT ;  /* 0x00000044a4447209 */ /* 0x000ff20007810000 */
[----:B------:R-:W4:Y:S01]  /*122b0*/  MUFU.TANH R237, R31 ;  /* 0x0000001f00ed7308 */ /* 0x000f220000002400 */
[----:B-1----:R-:W-:Y:S09]  /*122c0*/  FMNMX.FTZ R2, R234, R2, !PT ;  /* 0x00000002ea027209 */ /* 0x002ff20007810000 */
[----:B------:R-:W1:Y:S01]  /*122d0*/  MUFU.TANH R56, R61 ;  /* 0x0000003d00387308 */ /* 0x000e620000002400 */
[----:B--2---:R-:W-:Y:S09]  /*122e0*/  FMNMX.FTZ R68, R190, R68, !PT ;  /* 0x00000044be447209 */ /* 0x004ff20007810000 */
[----:B------:R-:W2:Y:S01]  /*122f0*/  MUFU.TANH R236, R34 ;  /* 0x0000002200ec7308 */ /* 0x000ea20000002400 */
[----:B----4-:R-:W-:Y:S09]  /*12300*/  FMNMX.FTZ R2, R237, R2, !PT ;  /* 0x00000002ed027209 */ /* 0x010ff20007810000 */
[----:B------:R-:W4:Y:S01]  /*12310*/  MUFU.TANH R238, R35 ;  /* 0x0000002300ee7308 */ /* 0x000f220000002400 */
[----:B-1----:R-:W-:Y:S04]  /*12320*/  FMNMX.FTZ R68, R56, R68, !PT ;  /* 0x0000004438447209 */ /* 0x002fe80007810000 */
[----:B------:R-:W-:Y:S05]  /*12330*/  FMNMX.FTZ R68, R14, R68, !PT ;  /* 0x000000440e447209 */ /* 0x000fea0007810000 */
[----:B------:R-:W1:Y:S01]  /*12340*/  MUFU.TANH R65, R65 ;  /* 0x0000004100417308 */ /* 0x000e620000002400 */
[----:B--2---:R-:W-:Y:S09]  /*12350*/  FMNMX.FTZ R2, R236, R2, !PT ;  /* 0x00000002ec027209 */ /* 0x004ff20007810000 */
[----:B------:R-:W2:Y:S01]  /*12360*/  MUFU.TANH R248, R38 ;  /* 0x0000002600f87308 */ /* 0x000ea20000002400 */
[----:B----4-:R-:W-:Y:S09]  /*12370*/  FMNMX.FTZ R2, R238, R2, !PT ;  /* 0x00000002ee027209 */ /* 0x010ff20007810000 */
[----:B------:R-:W4:Y:S01]  /*12380*/  MUFU.TANH R249, R39 ;  /* 0x0000002700f97308 */ /* 0x000f220000002400 */
[----:B-1----:R-:W-:Y:S05]  /*12390*/  FMNMX.FTZ R68, R65, R68, !PT ;  /* 0x0000004441447209 */ /* 0x002fea0007810000 */
[----:B------:R-:W1:Y:S04]  /*123a0*/  SHFL.BFLY PT, R3, R68, 0x2, 0x1f ;  /* 0x0c401f0044037f89 */ /* 0x000e6800000e0000 */
[----:B------:R-:W5:Y:S01]  /*123b0*/  MUFU.TANH R247, R42 ;  /* 0x0000002a00f77308 */ /* 0x000f620000002400 */
[----:B--2---:R-:W-:Y:S09]  /*123c0*/  FMNMX.FTZ R2, R248, R2, !PT ;  /* 0x00000002f8027209 */ /* 0x004ff20007810000 */
[----:B------:R-:W2:Y:S01]  /*123d0*/  MUFU.TANH R250, R43 ;  /* 0x0000002b00fa7308 */ /* 0x000ea20000002400 */
[----:B----4-:R-:W-:Y:S09]  /*123e0*/  FMNMX.FTZ R2, R249, R2, !PT ;  /* 0x00000002f9027209 */ /* 0x010ff20007810000 */
[----:B------:R-:W4:Y:S01]  /*123f0*/  MUFU.TANH R235, R46 ;  /* 0x0000002e00eb7308 */ /* 0x000f220000002400 */
[----:B-1----:R-:W-:Y:S02]  /*12400*/  FMNMX.FTZ R68, R68, R3, !PT ;  /* 0x0000000344447209 */ /* 0x002fe40007810000 */
[----:B-----5:R-:W-:Y:S07]  /*12410*/  FMNMX.FTZ R2, R247, R2, !PT ;  /* 0x00000002f7027209 */ /* 0x020fee0007810000 */
[----:B------:R-:W1:Y:S01]  /*12420*/  MUFU.TANH R233, R47 ;  /* 0x0000002f00e97308 */ /* 0x000e620000002400 */
[----:B--2---:R-:W-:Y:S09]  /*12430*/  FMNMX.FTZ R2, R250, R2, !PT ;  /* 0x00000002fa027209 */ /* 0x004ff20007810000 */
[----:B------:R-:W2:Y:S01]  /*12440*/  MUFU.TANH R189, R50 ;  /* 0x0000003200bd7308 */ /* 0x000ea20000002400 */
[----:B----4-:R-:W-:Y:S09]  /*12450*/  FMNMX.FTZ R2, R235, R2, !PT ;  /* 0x00000002eb027209 */ /* 0x010ff20007810000 */
[----:B------:R-:W4:Y:S01]  /*12460*/  MUFU.TANH R71, R51 ;  /* 0x0000003300477308 */ /* 0x000f220000002400 */
[----:B-1----:R-:W-:Y:S09]  /*12470*/  FMNMX.FTZ R2, R233, R2, !PT ;  /* 0x00000002e9027209 */ /* 0x002ff20007810000 */
[----:B------:R-:W1:Y:S01]  /*12480*/  MUFU.TANH R4, R63 ;  /* 0x0000003f00047308 */ /* 0x000e620000002400 */
[----:B--2---:R-:W-:Y:S09]  /*12490*/  FMNMX.FTZ R2, R189, R2, !PT ;  /* 0x00000002bd027209 */ /* 0x004ff20007810000 */
[----:B------:R-:W2:Y:S01]  /*124a0*/  MUFU.TANH R193, R54 ;  /* 0x0000003600c17308 */ /* 0x000ea20000002400 */
[----:B----4-:R-:W-:Y:S04]  /*124b0*/  MOV R57, R71 ;  /* 0x0000004700397202 */ /* 0x010fe80000000f00 */
[----:B------:R-:W-:Y:S05]  /*124c0*/  FMNMX.FTZ R2, R57, R2, !PT ;  /* 0x0000000239027209 */ /* 0x000fea0007810000 */
[----:B------:R4:W-:Y:S01]  /*124d0*/  MUFU.TANH R136, R0 ;  /* 0x0000000000887308 */ /* 0x0009e20000002400 */
[----:B-1----:R-:W-:Y:S02]  /*124e0*/  MOV R67, R4 ;  /* 0x0000000400437202 */ /* 0x002fe40000000f00 */
[----:B------:R-:W1:Y:S07]  /*124f0*/  SHFL.BFLY PT, R4, R68, 0x1, 0x1f ;  /* 0x0c201f0044047f89 */ /* 0x000e6e00000e0000 */
[----:B------:R-:W5:Y:S01]  /*12500*/  MUFU.TANH R58, R62 ;  /* 0x0000003e003a7308 */ /* 0x000f620000002400 */
[----:B--2---:R-:W-:Y:S09]  /*12510*/  FMNMX.FTZ R2, R193, R2, !PT ;  /* 0x00000002c1027209 */ /* 0x004ff20007810000 */
[----:B------:R-:W2:Y:S01]  /*12520*/  MUFU.TANH R71, R66 ;  /* 0x0000004200477308 */ /* 0x000ea20000002400 */
[----:B----4-:R-:W-:Y:S04]  /*12530*/  FMNMX.FTZ R0, R64, R2, !PT ;  /* 0x0000000240007209 */ /* 0x010fe80007810000 */
[----:B------:R-:W-:Y:S02]  /*12540*/  FMNMX.FTZ R0, R59, R0, !PT ;  /* 0x000000003b007209 */ /* 0x000fe40007810000 */
[----:B-1----:R-:W-:Y:S01]  /*12550*/  FMNMX.FTZ R68, R68, R4, !PT ;  /* 0x0000000444447209 */ /* 0x002fe20007810000 */
[----:B------:R-:W-:Y:S01]  /*12560*/  @P0 IMAD.WIDE.U32 R4, R232, c[0x0][0x1e0], RZ ;  /* 0x00007800e8040a25 */ /* 0x000fe200078e00ff */
[----:B------:R-:W-:Y:S03]  /*12570*/  FMNMX.FTZ R0, R15, R0, !PT ;  /* 0x000000000f007209 */ /* 0x000fe60007810000 */
[----:B------:R-:W-:Y:S01]  /*12580*/  FMUL.FTZ R137, R68, c[0x0][0x2d0] ;  /* 0x0000b40044897a20 */ /* 0x000fe20000410000 */
[----:B-----5:R-:W-:Y:S02]  /*12590*/  FMNMX.FTZ R0, R58, R0, !PT ;  /* 0x000000003a007209 */ /* 0x020fe40007810000 */
[----:B------:R-:W-:Y:S01]  /*125a0*/  @P0 SHF.L.U32 R6, R4, 0x7, RZ ;  /* 0x0000000704060819 */ /* 0x000fe200000006ff */
[--C-:B------:R-:W-:Y:S01]  /*125b0*/  FFMA.FTZ R8, R148, c[0x0][0x2d0], -R137.reuse ;  /* 0x0000b40094087a23 */ /* 0x100fe20000010889 */
[----:B------:R-:W-:Y:S01]  /*125c0*/  FMNMX.FTZ R0, R67, R0, !PT ;  /* 0x0000000043007209 */ /* 0x000fe20007810000 */
[--C-:B------:R-:W-:Y:S01]  /*125d0*/  FFMA.FTZ R32, R138, c[0x0][0x2d0], -R137.reuse ;  /* 0x0000b4008a207a23 */ /* 0x100fe20000010889 */
[----:B------:R-:W-:Y:S01]  /*125e0*/  @P0 IADD3 R5, R5, R7, RZ ;  /* 0x0000000705050210 */ /* 0x000fe20007ffe0ff */
[----:B------:R1:W-:Y:S01]  /*125f0*/  MUFU.EX2 R240, R8 ;  /* 0x0000000800f07308 */ /* 0x0003e20000000800 */
[----:B--2---:R-:W-:Y:S01]  /*12600*/  FMNMX.FTZ R0, R71, R0, !PT ;  /* 0x0000000047007209 */ /* 0x004fe20007810000 */
[----:B------:R-:W-:Y:S01]  /*12610*/  FFMA.FTZ R40, R156, c[0x0][0x2d0], -R137 ;  /* 0x0000b4009c287a23 */ /* 0x000fe20000010889 */
[----:B---3--:R-:W-:Y:S02]  /*12620*/  @P0 IADD3 R7, P1, R6, R18, RZ ;  /* 0x0000001206070210 */ /* 0x008fe40007f3e0ff */
[----:B------:R-:W-:Y:S02]  /*12630*/  FMNMX.FTZ R0, R136, R0, !PT ;  /* 0x0000000088007209 */ /* 0x000fe40007810000 */
[----:B------:R-:W-:Y:S02]  /*12640*/  @P0 SHF.L.U64.HI R5, R4, 0x7, R5 ;  /* 0x0000000704050819 */ /* 0x000fe40000010205 */
[----:B------:R-:W-:Y:S01]  /*12650*/  @P0 IADD3 R4, P2, R6, R9, RZ ;  /* 0x0000000906040210 */ /* 0x000fe20007f5e0ff */
[----:B------:R-:W2:Y:S01]  /*12660*/  SHFL.BFLY PT, R2, R0, 0x2, 0x1f ;  /* 0x0c401f0000027f89 */ /* 0x000ea200000e0000 */
[----:B------:R-:W-:Y:S02]  /*12670*/  @P0 LEA R6, P5, R7, c[0x0][0x1c8], 0x1 ;  /* 0x0000720007060a11 */ /* 0x000fe400078a08ff */
[C---:B------:R-:W-:Y:S02]  /*12680*/  @P0 IADD3.X R9, R5.reuse, R17, RZ, P1, !PT ;  /* 0x0000001105090210 */ /* 0x040fe40000ffe4ff */
[----:B------:R-:W-:Y:S01]  /*12690*/  @P0 IADD3.X R5, R5, R10, RZ, P2, !PT ;  /* 0x0000000a05050210 */ /* 0x000fe200017fe4ff */
[----:B------:R-:W-:Y:S01]  /*126a0*/  FFMA.FTZ R10, R151, c[0x0][0x2d0], -R137 ;  /* 0x0000b400970a7a23 */ /* 0x000fe20000010889 */
[----:B------:R-:W-:Y:S02]  /*126b0*/  @P0 LEA.HI.X R7, R7, c[0x0][0x1cc], R9, 0x1, P5 ;  /* 0x0000730007070a11 */ /* 0x000fe400028f0c09 */
[----:B------:R-:W-:Y:S01]  /*126c0*/  MOV R151, R164 ;  /* 0x000000a400977202 */ /* 0x000fe20000000f00 */
[----:B------:R3:W-:Y:S01]  /*126d0*/  MUFU.EX2 R241, R10 ;  /* 0x0000000a00f17308 */ /* 0x0007e20000000800 */
[----:B------:R-:W-:Y:S01]  /*126e0*/  MOV R66, R195 ;  /* 0x000000c300427202 */ /* 0x000fe20000000f00 */
[----:B------:R4:W-:Y:S01]  /*126f0*/  @P0 LDGSTS.E.BYPASS.LTC128B.128 [R231+0x8100], [R6.64], !P4 ;  /* 0x0810000006e70fae */ /* 0x0009e2000e101d44 */
[----:B------:R-:W-:Y:S01]  /*12700*/  MOV R148, R193 ;  /* 0x000000c100947202 */ /* 0x000fe20000000f00 */
[----:B-1----:R-:W-:Y:S01]  /*12710*/  FFMA.FTZ R8, R150, c[0x0][0x2d0], -R137 ;  /* 0x0000b40096087a23 */ /* 0x002fe20000010889 */
[----:B------:R-:W-:Y:S02]  /*12720*/  MOV R150, R14 ;  /* 0x0000000e00967202 */ /* 0x000fe40000000f00 */
[----:B------:R-:W-:Y:S03]  /*12730*/  MOV R138, R67 ;  /* 0x00000043008a7202 */ /* 0x000fe60000000f00 */
[----:B------:R1:W-:Y:S01]  /*12740*/  MUFU.EX2 R242, R8 ;  /* 0x0000000800f27308 */ /* 0x0003e20000000800 */
[----:B--2---:R-:W-:Y:S01]  /*12750*/  FMNMX.FTZ R0, R0, R2, !PT ;  /* 0x0000000200007209 */ /* 0x004fe20007810000 */
[----:B------:R-:W-:Y:S04]  /*12760*/  FADD.FTZ R2, -R68, R69 ;  /* 0x0000004544027221 */ /* 0x000fe80000010100 */
[----:B------:R-:W2:Y:S01]  /*12770*/  SHFL.BFLY PT, R3, R0, 0x1, 0x1f ;  /* 0x0c201f0000037f89 */ /* 0x000ea200000e0000 */
[----:B------:R-:W-:Y:S03]  /*12780*/  FMUL.FTZ R2, R2, c[0x0][0x2d0] ;  /* 0x0000b40002027a20 */ /* 0x000fe60000410000 */
[----:B------:R-:W-:Y:S01]  /*12790*/  MUFU.EX2 R195, R40 ;  /* 0x0000002800c37308 */ /* 0x000fe20000000800 */
[----:B---3--:R-:W-:Y:S01]  /*127a0*/  FFMA.FTZ R10, R149, c[0x0][0x2d0], -R137 ;  /* 0x0000b400950a7a23 */ /* 0x008fe20000010889 */
[----:B------:R-:W-:Y:S08]  /*127b0*/  MOV R149, R165 ;  /* 0x000000a500957202 */ /* 0x000ff00000000f00 */
[----:B------:R-:W-:Y:S01]  /*127c0*/  MUFU.EX2 R239, R10 ;  /* 0x0000000a00ef7308 */ /* 0x000fe20000000800 */
[C---:B-1----:R-:W-:Y:S04]  /*127d0*/  @P0 LEA R8, P1, R4.reuse, c[0x0][0x1c8], 0x1 ;  /* 0x0000720004080a11 */ /* 0x042fe800078208ff */
[----:B------:R-:W-:Y:S02]  /*127e0*/  @P0 LEA.HI.X R9, R4, c[0x0][0x1cc], R5, 0x1, P1 ;  /* 0x0000730004090a11 */ /* 0x000fe400008f0c05 */
[----:B------:R-:W-:Y:S03]  /*127f0*/  @P0 IADD3 R4, P1, R6, R11, RZ ;  /* 0x0000000b06040210 */ /* 0x000fe60007f3e0ff */
[----:B------:R-:W1:Y:S01]  /*12800*/  MUFU.EX2 R2, R2 ;  /* 0x0000000200027308 */ /* 0x000e620000000800 */
[----:B--2---:R-:W-:Y:S01]  /*12810*/  FMNMX.FTZ R3, R0, R3, !PT ;  /* 0x0000000300037209 */ /* 0x004fe20007810000 */
[----:B------:R2:W-:Y:S01]  /*12820*/  @P0 LDGSTS.E.BYPASS.LTC128B.128 [R231+0xc100], [R8.64], !P3 ;  /* 0x0c10000008e70fae */ /* 0x0005e2000d901d44 */
[----:B------:R-:W-:Y:S02]  /*12830*/  @P0 IADD3.X R5, R7, R13, RZ, P1, !PT ;  /* 0x0000000d07050210 */ /* 0x000fe40000ffe4ff */
[----:B----4-:R-:W-:Y:S01]  /*12840*/  @P0 IADD3 R6, P6, R4, R11, RZ ;  /* 0x0000000b04060210 */ /* 0x010fe20007fde0ff */
[C---:B------:R-:W-:Y:S02]  /*12850*/  FMUL.FTZ R69, R3.reuse, c[0x0][0x2d0] ;  /* 0x0000b40003457a20 */ /* 0x040fe40000410000 */
[----:B------:R-:W-:Y:S01]  /*12860*/  FADD.FTZ R0, -R3, R70 ;  /* 0x0000004603007221 */ /* 0x000fe20000010100 */
[----:B------:R-:W-:Y:S01]  /*12870*/  MOV R70, R15 ;  /* 0x0000000f00467202 */ /* 0x000fe20000000f00 */
[--C-:B------:R-:W-:Y:S01]  /*12880*/  FFMA.FTZ R7, R154, c[0x0][0x2d0], -R69.reuse ;  /* 0x0000b4009a077a23 */ /* 0x100fe20000010845 */
[----:B------:R3:W-:Y:S01]  /*12890*/  @P0 LDGSTS.E.BYPASS.LTC128B.128 [R231+0x9100], [R4.64], !P4 ;  /* 0x0910000004e70fae */ /* 0x0007e2000e101d44 */
[--C-:B------:R-:W-:Y:S01]  /*128a0*/  FFMA.FTZ R14, R155, c[0x0][0x2d0], -R69.reuse ;  /* 0x0000b4009b0e7a23 */ /* 0x100fe20000010845 */
[----:B------:R-:W-:Y:S01]  /*128b0*/  MOV R154, R163 ;  /* 0x000000a3009a7202 */ /* 0x000fe20000000f00 */
[----:B------:R4:W-:Y:S01]  /*128c0*/  MUFU.EX2 R166, R7 ;  /* 0x0000000700a67308 */ /* 0x0009e20000000800 */
[----:B------:R-:W-:Y:S01]  /*128d0*/  FMUL.FTZ R0, R0, c[0x0][0x2d0] ;  /* 0x0000b40000007a20 */ /* 0x000fe20000410000 */
[----:B------:R-:W-:Y:S01]  /*128e0*/  MOV R155, R235 ;  /* 0x000000eb009b7202 */ /* 0x000fe20000000f00 */
[--C-:B------:R-:W-:Y:S02]  /*128f0*/  FFMA.FTZ R48, R158, c[0x0][0x2d0], -R69.reuse ;  /* 0x0000b4009e307a23 */ /* 0x100fe40000010845 */
[----:B------:R3:W-:Y:S01]  /*12900*/  @P0 LDGSTS.E.BYPASS.LTC128B.128 [R231+0xd100], [R4.64+0x80], !P3 ;  /* 0x0d10008004e70fae */ /* 0x0007e2000d901d44 */
[--C-:B------:R-:W-:Y:S02]  /*12910*/  FFMA.FTZ R71, R71, c[0x0][0x2d0], -R69.reuse ;  /* 0x0000b40047477a23 */ /* 0x100fe40000010845 */
[C---:B-1----:R-:W-:Y:S02]  /*12920*/  FMUL.FTZ R17, R2.reuse, R85 ;  /* 0x0000005502117220 */ /* 0x042fe40000410000 */
[----:B------:R-:W-:Y:S01]  /*12930*/  MUFU.EX2 R165, R14 ;  /* 0x0000000e00a57308 */ /* 0x000fe20000000800 */
[C---:B------:R-:W-:Y:S02]  /*12940*/  FMUL.FTZ R24, R2.reuse, R92 ;  /* 0x0000005c02187220 */ /* 0x040fe40000410000 */
[----:B------:R-:W-:Y:S01]  /*12950*/  FMUL.FTZ R25, R2, R93 ;  /* 0x0000005d02197220 */ /* 0x000fe20000410000 */
[----:B--2---:R-:W-:Y:S01]  /*12960*/  @P0 IADD3 R9, P1, R16, 0x80, RZ ;  /* 0x0000008010090810 */ /* 0x004fe20007f3e0ff */
[----:B------:R-:W-:Y:S01]  /*12970*/  FMUL.FTZ R16, R2, R84 ;  /* 0x0000005402107220 */ /* 0x000fe20000410000 */
[----:B------:R-:W-:Y:S01]  /*12980*/  @P0 IADD3 R8, P2, R6, R11, RZ ;  /* 0x0000000b06080210 */ /* 0x000fe20007f5e0ff */
[----:B------:R-:W-:Y:S01]  /*12990*/  FMUL.FTZ R33, R2, R101 ;  /* 0x0000006502217220 */ /* 0x000fe20000410000 */
[----:B------:R-:W-:Y:S02]  /*129a0*/  @P0 IADD3.X R12, RZ, R12, RZ, P1, !PT ;  /* 0x0000000cff0c0210 */ /* 0x000fe40000ffe4ff */
[----:B------:R-:W1:Y:S01]  /*129b0*/  MUFU.EX2 R0, R0 ;  /* 0x0000000000007308 */ /* 0x000e620000000800 */
[----:B------:R-:W-:Y:S01]  /*129c0*/  @P0 IADD3 R10, P5, R4, R9, RZ ;  /* 0x00000009040a0210 */ /* 0x000fe20007fbe0ff */
[C---:B------:R-:W-:Y:S01]  /*129d0*/  FMUL.FTZ R40, R2.reuse, R108 ;  /* 0x0000006c02287220 */ /* 0x040fe20000410000 */
[----:B------:R-:W-:Y:S01]  /*129e0*/  MOV R108, R59 ;  /* 0x0000003b006c7202 */ /* 0x000fe20000000f00 */
[C---:B------:R-:W-:Y:S01]  /*129f0*/  FMUL.FTZ R41, R2.reuse, R109 ;  /* 0x0000006d02297220 */ /* 0x040fe20000410000 */
[C---:B----4-:R-:W-:Y:S01]  /*12a00*/  @P0 IADD3.X R7, R5.reuse, R13, RZ, P6, !PT ;  /* 0x0000000d05070210 */ /* 0x050fe200037fe4ff */
[----:B------:R-:W-:Y:S01]  /*12a10*/  FMUL.FTZ R49, R2, R117 ;  /* 0x0000007502317220 */ /* 0x000fe20000410000 */
[----:B------:R-:W-:Y:S02]  /*12a20*/  @P0 IADD3.X R11, R5, R12, RZ, P5, !PT ;  /* 0x0000000c050b0210 */ /* 0x000fe40002ffe4ff */
[----:B------:R-:W-:Y:S01]  /*12a30*/  MOV R109, R66 ;  /* 0x00000042006d7202 */ /* 0x000fe20000000f00 */
[----:B------:R2:W-:Y:S01]  /*12a40*/  @P0 LDGSTS.E.BYPASS.LTC128B.128 [R231+0xa100], [R6.64], !P4 ;  /* 0x0a10000006e70fae */ /* 0x0005e2000e101d44 */
[----:B------:R4:W-:Y:S01]  /*12a50*/  MUFU.EX2 R235, R32 ;  /* 0x0000002000eb7308 */ /* 0x0009e20000000800 */
[----:B---3--:R-:W-:Y:S02]  /*12a60*/  @P0 IADD3 R4, P1, R6, R9, RZ ;  /* 0x0000000906040210 */ /* 0x008fe40007f3e0ff */
[C---:B------:R-:W-:Y:S02]  /*12a70*/  @P0 IADD3.X R9, R7.reuse, R13, RZ, P2, !PT ;  /* 0x0000000d07090210 */ /* 0x040fe400017fe4ff */
[----:B------:R-:W-:Y:S02]  /*12a80*/  @P0 IADD3.X R5, R7, R12, RZ, P1, !PT ;  /* 0x0000000c07050210 */ /* 0x000fe40000ffe4ff */
[----:B------:R3:W-:Y:S03]  /*12a90*/  @P0 LDGSTS.E.BYPASS.LTC128B.128 [R231+0xe100], [R10.64], !P3 ;  /* 0x0e1000000ae70fae */ /* 0x0007e6000d901d44 */
[----:B------:R5:W-:Y:S01]  /*12aa0*/  MUFU.EX2 R158, R48 ;  /* 0x00000030009e7308 */ /* 0x000be20000000800 */
[C---:B-1----:R-:W-:Y:S04]  /*12ab0*/  FMUL.FTZ R18, R0.reuse, R86 ;  /* 0x0000005600127220 */ /* 0x042fe80000410000 */
[----:B------:R1:W-:Y:S01]  /*12ac0*/  @P0 LDGSTS.E.BYPASS.LTC128B.128 [R231+0xb100], [R8.64], !P4 ;  /* 0x0b10000008e70fae */ /* 0x0003e2000e101d44 */
[C---:B------:R-:W-:Y:S02]  /*12ad0*/  FMUL.FTZ R19, R0.reuse, R87 ;  /* 0x0000005700137220 */ /* 0x040fe40000410000 */
[C---:B------:R-:W-:Y:S02]  /*12ae0*/  FMUL.FTZ R26, R0.reuse, R94 ;  /* 0x0000005e001a7220 */ /* 0x040fe40000410000 */
[C---:B------:R-:W-:Y:S01]  /*12af0*/  FMUL.FTZ R27, R0.reuse, R95 ;  /* 0x0000005f001b7220 */ /* 0x040fe20000410000 */
[----:B------:R-:W-:Y:S01]  /*12b00*/  MUFU.EX2 R71, R71 ;  /* 0x0000004700477308 */ /* 0x000fe20000000800 */
[----:B------:R-:W-:Y:S01]  /*12b10*/  FMUL.FTZ R34, R0, R102 ;  /* 0x0000006600227220 */ /* 0x000fe20000410000 */
[----:B------:R5:W-:Y:S01]  /*12b20*/  @P0 LDGSTS.E.BYPASS.LTC128B.128 [R231+0xf100], [R4.64], !P3 ;  /* 0x0f10000004e70fae */ /* 0x000be2000d901d44 */
[----:B----4-:R-:W-:Y:S02]  /*12b30*/  FMUL.FTZ R32, R2, R100 ;  /* 0x0000006402207220 */ /* 0x010fe40000410000 */
[--C-:B--2---:R-:W-:Y:S01]  /*12b40*/  FFMA.FTZ R6, R152, c[0x0][0x2d0], -R69.reuse ;  /* 0x0000b40098067a23 */ /* 0x104fe20000010845 */
[----:B------:R-:W-:Y:S01]  /*12b50*/  MOV R152, R233 ;  /* 0x000000e900987202 */ /* 0x000fe20000000f00 */
[C---:B------:R-:W-:Y:S02]  /*12b60*/  FMUL.FTZ R7, R0.reuse, R75 ;  /* 0x0000004b00077220 */ /* 0x040fe40000410000 */
[C---:B------:R-:W-:Y:S01]  /*12b70*/  FMUL.FTZ R35, R0.reuse, R103 ;  /* 0x0000006700237220 */ /* 0x040fe20000410000 */
[----:B------:R-:W2:Y:S01]  /*12b80*/  LDSM.16.MT88.4 R12, [R209+0x100] ;  /* 0x00010000d10c783b */ /* 0x000ea20000004200 */
[----:B------:R4:W-:Y:S01]  /*12b90*/  MUFU.EX2 R164, R6 ;  /* 0x0000000600a47308 */ /* 0x0009e20000000800 */
[C---:B------:R-:W-:Y:S01]  /*12ba0*/  FMUL.FTZ R42, R0.reuse, R110 ;  /* 0x0000006e002a7220 */ /* 0x040fe20000410000 */
[----:B------:R-:W-:Y:S01]  /*12bb0*/  MOV R110, R64 ;  /* 0x00000040006e7202 */ /* 0x000fe20000000f00 */
[C---:B---3--:R-:W-:Y:S02]  /*12bc0*/  FMUL.FTZ R10, R0.reuse, R78 ;  /* 0x0000004e000a7220 */ /* 0x048fe40000410000 */
[C---:B------:R-:W-:Y:S02]  /*12bd0*/  FMUL.FTZ R11, R0.reuse, R79 ;  /* 0x0000004f000b7220 */ /* 0x040fe40000410000 */
[----:B------:R-:W3:Y:S01]  /*12be0*/  LDSM.16.MT88.4 R20, [R210+0x100] ;  /* 0x00010000d214783b */ /* 0x000ee20000004200 */
[----:B------:R-:W-:Y:S01]  /*12bf0*/  FMUL.FTZ R43, R0, R111 ;  /* 0x0000006f002b7220 */ /* 0x000fe20000410000 */
[----:B------:R-:W-:Y:S01]  /*12c00*/  MOV R111, R148 ;  /* 0x00000094006f7202 */ /* 0x000fe20000000f00 */
[C---:B-1----:R-:W-:Y:S01]  /*12c10*/  FMUL.FTZ R8, R2.reuse, R76 ;  /* 0x0000004c02087220 */ /* 0x042fe20000410000 */
[----:B------:R-:W-:Y:S01]  /*12c20*/  MOV R148, R65 ;  /* 0x0000004100947202 */ /* 0x000fe20000000f00 */
[----:B------:R-:W-:Y:S02]  /*12c30*/  FMUL.FTZ R9, R2, R77 ;  /* 0x0000004d02097220 */ /* 0x000fe40000410000 */
[----:B------:R-:W-:Y:S01]  /*12c40*/  FMUL.FTZ R50, R0, R118 ;  /* 0x0000007600327220 */ /* 0x000fe20000410000 */
[----:B------:R-:W1:Y:S01]  /*12c50*/  LDSM.16.MT88.4 R28, [R213+0x100] ;  /* 0x00010000d51c783b */ /* 0x000e620000004200 */
[C---:B-----5:R-:W-:Y:S02]  /*12c60*/  FMUL.FTZ R48, R2.reuse, R116 ;  /* 0x0000007402307220 */ /* 0x060fe40000410000 */
[--C-:B------:R-:W-:Y:S01]  /*12c70*/  FFMA.FTZ R4, R153, c[0x0][0x2d0], -R69.reuse ;  /* 0x0000b40099047a23 */ /* 0x100fe20000010845 */
[----:B------:R-:W-:Y:S01]  /*12c80*/  MOV R153, R149 ;  /* 0x0000009500997202 */ /* 0x000fe20000000f00 */
[----:B------:R-:W-:Y:S01]  /*12c90*/  FMUL.FTZ R5, R2, R73 ;  /* 0x0000004902057220 */ /* 0x000fe20000410000 */
[----:B------:R-:W-:Y:S01]  /*12ca0*/  F2FP.BF16.PACK_AB R73, R165, R166 ;  /* 0x000000a6a549723e */ /* 0x000fe200000010ff */
[----:B------:R5:W2:Y:S01]  /*12cb0*/  MUFU.EX2 R163, R4 ;  /* 0x0000000400a37308 */ /* 0x000aa20000000800 */
[----:B------:R-:W1:Y:S01]  /*12cc0*/  LDSM.16.MT88.4 R36, [R212+0x100] ;  /* 0x00010000d424783b */ /* 0x000e620000004200 */
[C---:B----4-:R-:W-:Y:S01]  /*12cd0*/  FMUL.FTZ R6, R0.reuse, R74 ;  /* 0x0000004a00067220 */ /* 0x050fe20000410000 */
[----:B------:R-:W-:Y:S01]  /*12ce0*/  F2FP.BF16.PACK_AB R74, R239, R241 ;  /* 0x000000f1ef4a723e */ /* 0x000fe200000010ff */
[C---:B------:R-:W-:Y:S01]  /*12cf0*/  FMUL.FTZ R51, R0.reuse, R119 ;  /* 0x0000007700337220 */ /* 0x040fe20000410000 */
[----:B------:R-:W-:Y:S01]  /*12d00*/  MOV R149, R150 ;  /* 0x0000009600957202 */ /* 0x000fe20000000f00 */
[----:B------:R-:W-:Y:S01]  /*12d10*/  FMUL.FTZ R59, R0, R127 ;  /* 0x0000007f003b7220 */ /* 0x000fe20000410000 */
[----:B------:R-:W-:Y:S01]  /*12d20*/  MOV R150, R56 ;  /* 0x0000003800967202 */ /* 0x000fe20000000f00 */
[----:B------:R-:W-:Y:S01]  /*12d30*/  FFMA.FTZ R56, R159, c[0x0][0x2d0], -R69 ;  /* 0x0000b4009f387a23 */ /* 0x000fe20000010845 */
[----:B------:R-:W4:Y:S01]  /*12d40*/  LDSM.16.MT88.4 R44, [R209+0x4100] ;  /* 0x00410000d12c783b */ /* 0x000f220000004200 */
[----:B------:R-:W-:Y:S01]  /*12d50*/  MOV R159, R188 ;  /* 0x000000bc009f7202 */ /* 0x000fe20000000f00 */
[C---:B------:R-:W-:Y:S01]  /*12d60*/  FMUL.FTZ R64, R2.reuse, R132 ;  /* 0x0000008402407220 */ /* 0x040fe20000410000 */
[----:B------:R-:W-:Y:S01]  /*12d70*/  MOV R119, R57 ;  /* 0x0000003900777202 */ /* 0x000fe20000000f00 */
[C---:B------:R-:W-:Y:S01]  /*12d80*/  FMUL.FTZ R57, R2.reuse, R125 ;  /* 0x0000007d02397220 */ /* 0x040fe20000410000 */
[----:B------:R3:W-:Y:S01]  /*12d90*/  MUFU.EX2 R117, R56 ;  /* 0x0000003800757308 */ /* 0x0007e20000000800 */
[----:B------:R-:W-:Y:S02]  /*12da0*/  FMUL.FTZ R65, R2, R133 ;  /* 0x0000008502417220 */ /* 0x000fe40000410000 */
[----:B------:R-:W1:Y:S01]  /*12db0*/  LDSM.16.MT88.4 R52, [R210+0x4100] ;  /* 0x00410000d234783b */ /* 0x000e620000004200 */
[C---:B------:R-:W-:Y:S02]  /*12dc0*/  FMUL.FTZ R66, R0.reuse, R134 ;  /* 0x0000008600427220 */ /* 0x040fe40000410000 */
[----:B------:R-:W-:Y:S02]  /*12dd0*/  FMUL.FTZ R67, R0, R135 ;  /* 0x0000008700437220 */ /* 0x000fe40000410000 */
[----:B-----5:R-:W-:Y:S01]  /*12de0*/  FMUL.FTZ R4, R2, R72 ;  /* 0x0000004802047220 */ /* 0x020fe20000410000 */
[----:B------:R-:W-:Y:S02]  /*12df0*/  F2FP.BF16.PACK_AB R72, R242, R240 ;  /* 0x000000f0f248723e */ /* 0x000fe400000010ff */
[----:B------:R-:W5:Y:S01]  /*12e00*/  LDSM.16.MT88.4 R60, [R213+0x4100] ;  /* 0x00410000d53c783b */ /* 0x000f620000004200 */
[----:B--2---:R-:W-:Y:S07]  /*12e10*/  F2FP.BF16.PACK_AB R75, R163, R164 ;  /* 0x000000a4a34b723e */ /* 0x004fee00000010ff */
[C---:B------:R-:W-:Y:S01]  /*12e20*/  HMMA.16816.F32.BF16 R4, R72.reuse, R12, R4 ;  /* 0x0000000c4804723c */ /* 0x040fe20000041804 */
[----:B------:R-:W2:Y:S04]  /*12e30*/  LDSM.16.MT88.4 R76, [R212+0x4100] ;  /* 0x00410000d44c783b */ /* 0x000ea80000004200 */
[C---:B---3--:R-:W-:Y:S02]  /*12e40*/  FMUL.FTZ R56, R2.reuse, R124 ;  /* 0x0000007c02387220 */ /* 0x048fe40000410000 */
[C---:B------:R-:W-:Y:S01]  /*12e50*/  FMUL.FTZ R12, R2.reuse, R80 ;  /* 0x00000050020c7220 */ /* 0x040fe20000410000 */
[C---:B------:R-:W-:Y:S01]  /*12e60*/  HMMA.16816.F32.BF16 R8, R72.reuse, R14, R8 ;  /* 0x0000000e4808723c */ /* 0x040fe20000041808 */
[----:B------:R-:W-:Y:S03]  /*12e70*/  LDSM.16.MT88.4 R84, [R210+0x900] ;  /* 0x00090000d254783b */ /* 0x000fe60000004200 */
[----:B------:R-:W-:Y:S03]  /*12e80*/  FMUL.FTZ R13, R2, R81 ;  /* 0x00000051020d7220 */ /* 0x000fe60000410000 */
[C---:B------:R-:W-:Y:S02]  /*12e90*/  FMUL.FTZ R14, R0.reuse, R82 ;  /* 0x00000052000e7220 */ /* 0x040fe40000410000 */
[----:B------:R-:W-:Y:S01]  /*12ea0*/  FMUL.FTZ R15, R0, R83 ;  /* 0x00000053000f7220 */ /* 0x000fe20000410000 */
[----:B------:R-:W-:Y:S06]  /*12eb0*/  LDSM.16.MT88.4 R92, [R212+0x900] ;  /* 0x00090000d45c783b */ /* 0x000fec0000004200 */
[C---:B------:R-:W-:Y:S02]  /*12ec0*/  HMMA.16816.F32.BF16 R12, R72.reuse, R20, R12 ;  /* 0x00000014480c723c */ /* 0x040fe4000004180c */
[----:B------:R-:W3:Y:S05]  /*12ed0*/  LDSM.16.MT88.4 R80, [R209+0x900] ;  /* 0x00090000d150783b */ /* 0x000eea0000004200 */
[C---:B------:R-:W-:Y:S01]  /*12ee0*/  FMUL.FTZ R20, R2.reuse, R88 ;  /* 0x0000005802147220 */ /* 0x040fe20000410000 */
[C---:B------:R-:W-:Y:S02]  /*12ef0*/  HMMA.16816.F32.BF16 R16, R72.reuse, R22, R16 ;  /* 0x000000164810723c */ /* 0x040fe40000041810 */
[----:B------:R-:W-:Y:S02]  /*12f00*/  LDSM.16.MT88.4 R100, [R212+0x5100] ;  /* 0x00510000d464783b */ /* 0x000fe40000004200 */
[----:B------:R-:W-:Y:S03]  /*12f10*/  FMUL.FTZ R21, R2, R89 ;  /* 0x0000005902157220 */ /* 0x000fe60000410000 */
[C---:B------:R-:W-:Y:S02]  /*12f20*/  FMUL.FTZ R22, R0.reuse, R90 ;  /* 0x0000005a00167220 */ /* 0x040fe40000410000 */
[----:B------:R-:W-:Y:S01]  /*12f30*/  FMUL.FTZ R23, R0, R91 ;  /* 0x0000005b00177220 */ /* 0x000fe20000410000 */
[----:B------:R-:W0:Y:S06]  /*12f40*/  LDGDEPBAR ;  /* 0x00000000000079af */ /* 0x000e2c0000000000 */
[C---:B-1----:R-:W-:Y:S02]  /*12f50*/  HMMA.16816.F32.BF16 R20, R72.reuse, R28, R20 ;  /* 0x0000001c4814723c */ /* 0x042fe40000041814 */
[----:B------:R-:W1:Y:S05]  /*12f60*/  LDSM.16.MT88.4 R88, [R213+0x900] ;  /* 0x00090000d558783b */ /* 0x000e6a0000004200 */
        /* <DEDUP_REMOVED lines=10> */
[----:B------:R-:W-:Y:S01]  /*13010*/  FMUL.FTZ R37, R2, R105 ;  /* 0x0000006902257220 */ /* 0x000fe20000410000 */
[----:B------:R-:W-:Y:S01]  /*13020*/  MOV R139, R58 ;  /* 0x0000003a008b7202 */ /* 0x000fe20000000f00 */
[C---:B------:R-:W-:Y:S02]  /*13030*/  FMUL.FTZ R58, R0.reuse, R126 ;  /* 0x0000007e003a7220 */ /* 0x040fe40000410000 */
[C---:B------:R-:W-:Y:S04]  /*13040*/  FMUL.FTZ R38, R0.reuse, R106 ;  /* 0x0000006a00267220 */ /* 0x040fe80000410000 */
[----:B------:R-:W-:Y:S02]  /*13050*/  FMUL.FTZ R39, R0, R107 ;  /* 0x0000006b00277220 */ /* 0x000fe40000410000 */
[C---:B-1----:R-:W-:Y:S02]  /*13060*/  FMUL.FTZ R36, R2.reuse, R104 ;  /* 0x0000006802247220 */ /* 0x042fe40000410000 */
[----:B------:R-:W-:Y:S05]  /*13070*/  LDSM.16.MT88.4 R104, [R210+0x1900] ;  /* 0x00190000d268783b */ /* 0x000fea0000004200 */
[C---:B----4-:R-:W-:Y:S07]  /*13080*/  HMMA.16816.F32.BF16 R36, R72.reuse, R44, R36 ;  /* 0x0000002c4824723c */ /* 0x050fee0000041824 */
[----:B------:R-:W-:Y:S01]  /*13090*/  FFMA.FTZ R44, R157, c[0x0][0x2d0], -R137 ;  /* 0x0000b4009d2c7a23 */ /* 0x000fe20000010889 */
[C---:B------:R-:W-:Y:S03]  /*130a0*/  HMMA.16816.F32.BF16 R40, R72.reuse, R46, R40 ;  /* 0x0000002e4828723c */ /* 0x040fe60000041828 */
[----:B------:R1:W-:Y:S01]  /*130b0*/  MUFU.EX2 R193, R44 ;  /* 0x0000002c00c17308 */ /* 0x0003e20000000800 */
[----:B------:R-:W-:Y:S03]  /*130c0*/  FMUL.FTZ R45, R2, R113 ;  /* 0x00000071022d7220 */ /* 0x000fe60000410000 */
[C---:B------:R-:W-:Y:S02]  /*130d0*/  FMUL.FTZ R46, R0.reuse, R114 ;  /* 0x00000072002e7220 */ /* 0x040fe40000410000 */
[----:B------:R-:W-:Y:S03]  /*130e0*/  FMUL.FTZ R47, R0, R115 ;  /* 0x00000073002f7220 */ /* 0x000fe60000410000 */
[----:B-1----:R-:W-:Y:S07]  /*130f0*/  FMUL.FTZ R44, R2, R112 ;  /* 0x00000070022c7220 */ /* 0x002fee0000410000 */
[C---:B------:R-:W-:Y:S07]  /*13100*/  HMMA.16816.F32.BF16 R44, R72.reuse, R52, R44 ;  /* 0x00000034482c723c */ /* 0x040fee000004182c */
[----:B------:R-:W-:Y:S01]  /*13110*/  FFMA.FTZ R52, R160, c[0x0][0x2d0], -R69 ;  /* 0x0000b400a0347a23 */ /* 0x000fe20000010845 */
[C---:B------:R-:W-:Y:S03]  /*13120*/  HMMA.16816.F32.BF16 R48, R72.reuse, R54, R48 ;  /* 0x000000364830723c */ /* 0x040fe60000041830 */
[----:B------:R1:W4:Y:S01]  /*13130*/  MUFU.EX2 R118, R52 ;  /* 0x0000003400767308 */ /* 0x0003220000000800 */
[----:B------:R-:W-:Y:S01]  /*13140*/  FMUL.FTZ R53, R2, R121 ;  /* 0x0000007902357220 */ /* 0x000fe20000410000 */
[----:B------:R-:W-:Y:S02]  /*13150*/  MOV R121, R155 ;  /* 0x0000009b00797202 */ /* 0x000fe40000000f00 */
[----:B------:R-:W-:Y:S01]  /*13160*/  MOV R155, R70 ;  /* 0x00000046009b7202 */ /* 0x000fe20000000f00 */
[----:B------:R-:W-:Y:S01]  /*13170*/  FFMA.FTZ R70, R162, c[0x0][0x2d0], -R137 ;  /* 0x0000b400a2467a23 */ /* 0x000fe20000010889 */
[----:B------:R-:W-:Y:S03]  /*13180*/  MOV R160, R189 ;  /* 0x000000bd00a07202 */ /* 0x000fe60000000f00 */
[C---:B------:R-:W-:Y:S02]  /*13190*/  FMUL.FTZ R54, R0.reuse, R122 ;  /* 0x0000007a00367220 */ /* 0x040fe40000410000 */
[----:B------:R-:W-:Y:S02]  /*131a0*/  FMUL.FTZ R55, R0, R123 ;  /* 0x0000007b00377220 */ /* 0x000fe40000410000 */
[C---:B-1----:R-:W-:Y:S01]  /*131b0*/  FMUL.FTZ R52, R2.reuse, R120 ;  /* 0x0000007802347220 */ /* 0x042fe20000410000 */
[----:B------:R-:W-:Y:S02]  /*131c0*/  MOV R120, R152 ;  /* 0x0000009800787202 */ /* 0x000fe40000000f00 */
[----:B------:R-:W-:Y:S02]  /*131d0*/  MOV R152, R151 ;  /* 0x0000009700987202 */ /* 0x000fe40000000f00 */
[----:B------:R-:W-:Y:S02]  /*131e0*/  MOV R151, R190 ;  /* 0x000000be00977202 */ /* 0x000fe40000000f00 */
[C---:B-----5:R-:W-:Y:S01]  /*131f0*/  HMMA.16816.F32.BF16 R52, R72.reuse, R60, R52 ;  /* 0x0000003c4834723c */ /* 0x060fe20000041834 */
[----:B------:R1:W-:Y:S06]  /*13200*/  MUFU.EX2 R190, R70 ;  /* 0x0000004600be7308 */ /* 0x0003ec0000000800 */
[----:B------:R-:W-:Y:S01]  /*13210*/  FFMA.FTZ R60, R161, c[0x0][0x2d0], -R69 ;  /* 0x0000b400a13c7a23 */ /* 0x000fe20000010845 */
[C---:B------:R-:W-:Y:S03]  /*13220*/  HMMA.16816.F32.BF16 R56, R72.reuse, R62, R56 ;  /* 0x0000003e4838723c */ /* 0x040fe60000041838 */
[----:B------:R5:W2:Y:S01]  /*13230*/  MUFU.EX2 R116, R60 ;  /* 0x0000003c00747308 */ /* 0x000aa20000000800 */
[----:B------:R-:W-:Y:S03]  /*13240*/  FMUL.FTZ R61, R2, R129 ;  /* 0x00000081023d7220 */ /* 0x000fe60000410000 */
[C---:B------:R-:W-:Y:S02]  /*13250*/  FMUL.FTZ R62, R0.reuse, R130 ;  /* 0x00000082003e7220 */ /* 0x040fe40000410000 */
[----:B------:R-:W-:Y:S03]  /*13260*/  FMUL.FTZ R63, R0, R131 ;  /* 0x00000083003f7220 */ /* 0x000fe60000410000 */
[--C-:B-1----:R-:W-:Y:S04]  /*13270*/  FFMA.FTZ R70, R167, c[0x0][0x2d0], -R137.reuse ;  /* 0x0000b400a7467a23 */ /* 0x102fe80000010889 */
[----:B------:R1:W-:Y:S01]  /*13280*/  MUFU.EX2 R189, R70 ;  /* 0x0000004600bd7308 */ /* 0x0003e20000000800 */
[----:B-----5:R-:W-:Y:S01]  /*13290*/  FMUL.FTZ R60, R2, R128 ;  /* 0x00000080023c7220 */ /* 0x020fe20000410000 */
[----:B------:R-:W-:Y:S06]  /*132a0*/  MOV R128, R179 ;  /* 0x000000b300807202 */ /* 0x000fec0000000f00 */
[C---:B--2---:R-:W-:Y:S08]  /*132b0*/  HMMA.16816.F32.BF16 R60, R72.reuse, R76, R60 ;  /* 0x0000004c483c723c */ /* 0x044ff0000004183c */
[----:B------:R-:W-:Y:S01]  /*132c0*/  HMMA.16816.F32.BF16 R64, R72, R78, R64 ;  /* 0x0000004e4840723c */ /* 0x000fe20000041840 */
[----:B------:R-:W2:Y:S03]  /*132d0*/  LDSM.16.MT88.4 R76, [R209+0x4900] ;  /* 0x00490000d14c783b */ /* 0x000ea60000004200 */
[--C-:B-1----:R-:W-:Y:S03]  /*132e0*/  FFMA.FTZ R70, R169, c[0x0][0x2d0], -R137.reuse ;  /* 0x0000b400a9467a23 */ /* 0x102fe60000010889 */
[----:B----4-:R-:W-:Y:S01]  /*132f0*/  F2FP.BF16.PACK_AB R73, R118, R158 ;  /* 0x0000009e7649723e */ /* 0x010fe200000010ff */
[----:B------:R1:W-:Y:S01]  /*13300*/  MUFU.EX2 R188, R70 ;  /* 0x0000004600bc7308 */ /* 0x0003e20000000800 */
[----:B------:R-:W-:Y:S03]  /*13310*/  F2FP.BF16.PACK_AB R75, R116, R117 ;  /* 0x00000075744b723e */ /* 0x000fe600000010ff */
[----:B------:R-:W-:Y:S02]  /*13320*/  F2FP.BF16.PACK_AB R72, R233, R235 ;  /* 0x000000ebe948723e */ /* 0x000fe400000010ff */
[----:B------:R-:W-:Y:S07]  /*13330*/  F2FP.BF16.PACK_AB R74, R193, R195 ;  /* 0x000000c3c14a723e */ /* 0x000fee00000010ff */
[C---:B---3--:R-:W-:Y:S08]  /*13340*/  HMMA.16816.F32.BF16 R4, R72.reuse, R80, R4 ;  /* 0x000000504804723c */ /* 0x048ff00000041804 */
[C---:B------:R-:W-:Y:S01]  /*13350*/  HMMA.16816.F32.BF16 R8, R72.reuse, R82, R8 ;  /* 0x000000524808723c */ /* 0x040fe20000041808 */
[----:B------:R-:W3:Y:S03]  /*13360*/  LDSM.16.MT88.4 R80, [R210+0x4900] ;  /* 0x00490000d250783b */ /* 0x000ee60000004200 */
[----:B-1----:R-:W-:Y:S04]  /*13370*/  FFMA.FTZ R70, R168, c[0x0][0x2d0], -R137 ;  /* 0x0000b400a8467a23 */ /* 0x002fe80000010889 */
[C---:B------:R-:W-:Y:S01]  /*13380*/  HMMA.16816.F32.BF16 R12, R72.reuse, R84, R12 ;  /* 0x00000054480c723c */ /* 0x040fe2000004180c */
[----:B------:R1:W-:Y:S07]  /*13390*/  MUFU.EX2 R179, R70 ;  /* 0x0000004600b37308 */ /* 0x0003ee0000000800 */
[C---:B------:R-:W-:Y:S01]  /*133a0*/  HMMA.16816.F32.BF16 R16, R72.reuse, R86, R16 ;  /* 0x000000564810723c */ /* 0x040fe20000041810 */
[----:B------:R-:W4:Y:S07]  /*133b0*/  LDSM.16.MT88.4 R84, [R213+0x4900] ;  /* 0x00490000d554783b */ /* 0x000f2e0000004200 */
[C---:B------:R-:W-:Y:S08]  /*133c0*/  HMMA.16816.F32.BF16 R20, R72.reuse, R88, R20 ;  /* 0x000000584814723c */ /* 0x040ff00000041814 */
[C---:B------:R-:W-:Y:S01]  /*133d0*/  HMMA.16816.F32.BF16 R24, R72.reuse, R90, R24 ;  /* 0x0000005a4818723c */ /* 0x040fe20000041818 */
[----:B------:R-:W5:Y:S03]  /*133e0*/  LDSM.16.MT88.4 R88, [R212+0x4900] ;  /* 0x00490000d458783b */ /* 0x000f660000004200 */
        /* <DEDUP_REMOVED lines=8> */
[--C-:B-1----:R-:W-:Y:S04]  /*13470*/  FFMA.FTZ R70, R176, c[0x0][0x2d0], -R69.reuse ;  /* 0x0000b400b0467a23 */ /* 0x102fe80000010845 */
[C---:B---3--:R-:W-:Y:S01]  /*13480*/  HMMA.16816.F32.BF16 R44, R72.reuse, R80, R44 ;  /* 0x00000050482c723c */ /* 0x048fe2000004182c */
[----:B------:R1:W3:Y:S07]  /*13490*/  MUFU.EX2 R126, R70 ;  /* 0x00000046007e7308 */ /* 0x0002ee0000000800 */
[C---:B------:R-:W-:Y:S01]  /*134a0*/  HMMA.16816.F32.BF16 R48, R72.reuse, R82, R48 ;  /* 0x000000524830723c */ /* 0x040fe20000041830 */
[----:B------:R-:W2:Y:S07]  /*134b0*/  LDSM.16.MT88.4 R80, [R210+0x1100] ;  /* 0x00110000d250783b */ /* 0x000eae0000004200 */
[C---:B----4-:R-:W-:Y:S08]  /*134c0*/  HMMA.16816.F32.BF16 R52, R72.reuse, R84, R52 ;  /* 0x000000544834723c */ /* 0x050ff00000041834 */
[C---:B------:R-:W-:Y:S01]  /*134d0*/  HMMA.16816.F32.BF16 R56, R72.reuse, R86, R56 ;  /* 0x000000564838723c */ /* 0x040fe20000041838 */
[----:B------:R-:W4:Y:S03]  /*134e0*/  LDSM.16.MT88.4 R84, [R213+0x1100] ;  /* 0x00110000d554783b */ /* 0x000f260000004200 */
[--C-:B-1----:R-:W-:Y:S04]  /*134f0*/  FFMA.FTZ R70, R170, c[0x0][0x2d0], -R69.reuse ;  /* 0x0000b400aa467a23 */ /* 0x102fe80000010845 */
[C---:B-----5:R-:W-:Y:S01]  /*13500*/  HMMA.16816.F32.BF16 R60, R72.reuse, R88, R60 ;  /* 0x00000058483c723c */ /* 0x060fe2000004183c */
[----:B------:R1:W-:Y:S07]  /*13510*/  MUFU.EX2 R125, R70 ;  /* 0x00000046007d7308 */ /* 0x0003ee0000000800 */
[----:B------:R-:W-:Y:S01]  /*13520*/  HMMA.16816.F32.BF16 R64, R72, R90, R64 ;  /* 0x0000005a4840723c */ /* 0x000fe20000041840 */
[----:B------:R-:W5:Y:S06]  /*13530*/  LDSM.16.MT88.4 R88, [R212+0x1100] ;  /* 0x00110000d458783b */ /* 0x000f6c0000004200 */
[----:B---3--:R-:W-:Y:S02]  /*13540*/  F2FP.BF16.PACK_AB R73, R126, R127 ;  /* 0x0000007f7e49723e */ /* 0x008fe400000010ff */
[----:B------:R-:W-:Y:S03]  /*13550*/  F2FP.BF16.PACK_AB R72, R189, R190 ;  /* 0x000000bebd48723e */ /* 0x000fe600000010ff */
[----:B------:R-:W-:Y:S01]  /*13560*/  F2FP.BF16.PACK_AB R74, R179, R188 ;  /* 0x000000bcb34a723e */ /* 0x000fe200000010ff */
[----:B-1----:R-:W-:Y:S04]  /*13570*/  FFMA.FTZ R70, R177, c[0x0][0x2d0], -R69 ;  /* 0x0000b400b1467a23 */ /* 0x002fe80000010845 */
        /* <DEDUP_REMOVED lines=12> */
[C---:B----4-:R-:W-:Y:S08]  /*13640*/  HMMA.16816.F32.BF16 R20, R72.reuse, R84, R20 ;  /* 0x000000544814723c */ /* 0x050ff00000041814 */
[C---:B------:R-:W-:Y:S01]  /*13650*/  HMMA.16816.F32.BF16 R24, R72.reuse, R86, R24 ;  /* 0x000000564818723c */ /* 0x040fe20000041818 */
[----:B------:R-:W4:Y:S07]  /*13660*/  LDSM.16.MT88.4 R84, [R213+0x1900] ;  /* 0x00190000d554783b */ /* 0x000f2e0000004200 */
[C---:B-----5:R-:W-:Y:S04]  /*13670*/  HMMA.16816.F32.BF16 R28, R72.reuse, R88, R28 ;  /* 0x00000058481c723c */ /* 0x060fe8000004181c */
[--C-:B-1----:R-:W-:Y:S04]  /*13680*/  FFMA.FTZ R70, R192, c[0x0][0x2d0], -R137.reuse ;  /* 0x0000b400c0467a23 */ /* 0x102fe80000010889 */
[C---:B------:R-:W-:Y:S01]  /*13690*/  HMMA.16816.F32.BF16 R32, R72.reuse, R90, R32 ;  /* 0x0000005a4820723c */ /* 0x040fe20000041820 */
[----:B------:R1:W-:Y:S01]  /*136a0*/  MUFU.EX2 R177, R70 ;  /* 0x0000004600b17308 */ /* 0x0003e20000000800 */
[----:B------:R-:W-:Y:S06]  /*136b0*/  LDSM.16.MT88.4 R88, [R210+0x5900] ;  /* 0x00590000d258783b */ /* 0x000fec0000004200 */
[C---:B--2---:R-:W-:Y:S08]  /*136c0*/  HMMA.16816.F32.BF16 R36, R72.reuse, R76, R36 ;  /* 0x0000004c4824723c */ /* 0x044ff00000041824 */
[C---:B------:R-:W-:Y:S01]  /*136d0*/  HMMA.16816.F32.BF16 R40, R72.reuse, R78, R40 ;  /* 0x0000004e4828723c */ /* 0x040fe20000041828 */
[----:B------:R-:W2:Y:S07]  /*136e0*/  LDSM.16.MT88.4 R76, [R212+0x1900] ;  /* 0x00190000d44c783b */ /* 0x000eae0000004200 */
[C---:B------:R-:W-:Y:S04]  /*136f0*/  HMMA.16816.F32.BF16 R44, R72.reuse, R92, R44 ;  /* 0x0000005c482c723c */ /* 0x040fe8000004182c */
[----:B-1----:R-:W-:Y:S04]  /*13700*/  FFMA.FTZ R70, R194, c[0x0][0x2d0], -R137 ;  /* 0x0000b400c2467a23 */ /* 0x002fe80000010889 */
[C---:B------:R-:W-:Y:S01]  /*13710*/  HMMA.16816.F32.BF16 R48, R72.reuse, R94, R48 ;  /* 0x0000005e4830723c */ /* 0x040fe20000041830 */
[----:B------:R1:W5:Y:S01]  /*13720*/  MUFU.EX2 R171, R70 ;  /* 0x0000004600ab7308 */ /* 0x0003620000000800 */
[----:B------:R-:W-:Y:S06]  /*13730*/  LDSM.16.MT88.4 R92, [R210+0x6100] ;  /* 0x00610000d25c783b */ /* 0x000fec0000004200 */
[C---:B------:R-:W-:Y:S08]  /*13740*/  HMMA.16816.F32.BF16 R52, R72.reuse, R96, R52 ;  /* 0x000000604834723c */ /* 0x040ff00000041834 */
[C---:B------:R-:W-:Y:S01]  /*13750*/  HMMA.16816.F32.BF16 R56, R72.reuse, R98, R56 ;  /* 0x000000624838723c */ /* 0x040fe20000041838 */
[----:B------:R-:W-:Y:S07]  /*13760*/  LDSM.16.MT88.4 R96, [R213+0x6100] ;  /* 0x00610000d560783b */ /* 0x000fee0000004200 */
[C---:B------:R-:W-:Y:S04]  /*13770*/  HMMA.16816.F32.BF16 R60, R72.reuse, R100, R60 ;  /* 0x00000064483c723c */ /* 0x040fe8000004183c */
[--C-:B-1----:R-:W-:Y:S04]  /*13780*/  FFMA.FTZ R70, R234, c[0x0][0x2d0], -R69.reuse ;  /* 0x0000b400ea467a23 */ /* 0x102fe80000010845 */
[----:B------:R-:W-:Y:S01]  /*13790*/  HMMA.16816.F32.BF16 R64, R72, R102, R64 ;  /* 0x000000664840723c */ /* 0x000fe20000041840 */
[----:B------:R1:W-:Y:S01]  /*137a0*/  MUFU.EX2 R157, R70 ;  /* 0x00000046009d7308 */ /* 0x0003e20000000800 */
[----:B------:R-:W-:Y:S05]  /*137b0*/  LDSM.16.MT88.4 R100, [R210+0x2900] ;  /* 0x00290000d264783b */ /* 0x000fea0000004200 */
[----:B---3--:R-:W-:Y:S02]  /*137c0*/  F2FP.BF16.PACK_AB R72, R176, R178 ;  /* 0x000000b2b048723e */ /* 0x008fe400000010ff */
[----:B-----5:R-:W-:Y:S03]  /*137d0*/  F2FP.BF16.PACK_AB R74, R171, R177 ;  /* 0x000000b1ab4a723e */ /* 0x020fe600000010ff */
        /* <DEDUP_REMOVED lines=10> */
[C---:B------:R-:W-:Y:S08]  /*13880*/  HMMA.16816.F32.BF16 R4, R72.reuse, R80, R4 ;  /* 0x000000504804723c */ /* 0x040ff00000041804 */
        /* <DEDUP_REMOVED lines=22> */
[----:B------:R-:W3:Y:S06]  /*139f0*/  LDSM.16.MT88.4 R88, [R210+0x2100] ;  /* 0x00210000d258783b */ /* 0x000eec0000004200 */
        /* <DEDUP_REMOVED lines=10> */
[--C-:B-1----:R-:W-:Y:S04]  /*13aa0*/  FFMA.FTZ R70, R249, c[0x0][0x2d0], -R69.reuse ;  /* 0x0000b400f9467a23 */ /* 0x102fe80000010845 */
[----:B------:R1:W5:Y:S02]  /*13ab0*/  MUFU.EX2 R112, R70 ;  /* 0x0000004600707308 */ /* 0x0003640000000800 */
[--C-:B-1----:R-:W-:Y:S01]  /*13ac0*/  FFMA.FTZ R70, R247, c[0x0][0x2d0], -R69.reuse ;  /* 0x0000b400f7467a23 */ /* 0x102fe20000010845 */
[----:B-----5:R-:W-:Y:S07]  /*13ad0*/  F2FP.BF16.PACK_AB R73, R112, R113 ;  /* 0x000000717049723e */ /* 0x020fee00000010ff */
[----:B------:R1:W-:Y:S02]  /*13ae0*/  MUFU.EX2 R123, R70 ;  /* 0x00000046007b7308 */ /* 0x0003e40000000800 */
[----:B-1----:R-:W-:Y:S08]  /*13af0*/  FFMA.FTZ R70, R250, c[0x0][0x2d0], -R69 ;  /* 0x0000b400fa467a23 */ /* 0x002ff00000010845 */
[----:B------:R1:W5:Y:S02]  /*13b00*/  MUFU.EX2 R122, R70 ;  /* 0x00000046007a7308 */ /* 0x0003640000000800 */
[--C-:B-1----:R-:W-:Y:S01]  /*13b10*/  FFMA.FTZ R70, R251, c[0x0][0x2d0], -R137.reuse ;  /* 0x0000b400fb467a23 */ /* 0x102fe20000010889 */
[----:B-----5:R-:W-:Y:S07]  /*13b20*/  F2FP.BF16.PACK_AB R75, R122, R123 ;  /* 0x0000007b7a4b723e */ /* 0x020fee00000010ff */
[----:B------:R1:W-:Y:S01]  /*13b30*/  MUFU.EX2 R162, R70 ;  /* 0x0000004600a27308 */ /* 0x0003e20000000800 */
[C---:B---3--:R-:W-:Y:S08]  /*13b40*/  HMMA.16816.F32.BF16 R4, R72.reuse, R80, R4 ;  /* 0x000000504804723c */ /* 0x048ff00000041804 */
[C---:B------:R-:W-:Y:S01]  /*13b50*/  HMMA.16816.F32.BF16 R8, R72.reuse, R82, R8 ;  /* 0x000000524808723c */ /* 0x040fe20000041808 */
[----:B------:R-:W3:Y:S07]  /*13b60*/  LDSM.16.MT88.4 R80, [R209+0x6100] ;  /* 0x00610000d150783b */ /* 0x000eee0000004200 */
[C---:B------:R-:W-:Y:S04]  /*13b70*/  HMMA.16816.F32.BF16 R12, R72.reuse, R88, R12 ;  /* 0x00000058480c723c */ /* 0x040fe8000004180c */
[--C-:B-1----:R-:W-:Y:S04]  /*13b80*/  FFMA.FTZ R70, R252, c[0x0][0x2d0], -R137.reuse ;  /* 0x0000b400fc467a23 */ /* 0x102fe80000010889 */
[C---:B------:R-:W-:Y:S01]  /*13b90*/  HMMA.16816.F32.BF16 R16, R72.reuse, R90, R16 ;  /* 0x0000005a4810723c */ /* 0x040fe20000041810 */
[----:B------:R1:W5:Y:S01]  /*13ba0*/  MUFU.EX2 R161, R70 ;  /* 0x0000004600a17308 */ /* 0x0003620000000800 */
[----:B------:R-:W5:Y:S06]  /*13bb0*/  LDSM.16.MT88.4 R88, [R212+0x6100] ;  /* 0x00610000d458783b */ /* 0x000f6c0000004200 */
[C---:B----4-:R-:W-:Y:S08]  /*13bc0*/  HMMA.16816.F32.BF16 R20, R72.reuse, R84, R20 ;  /* 0x000000544814723c */ /* 0x050ff00000041814 */
[C---:B------:R-:W-:Y:S01]  /*13bd0*/  HMMA.16816.F32.BF16 R24, R72.reuse, R86, R24 ;  /* 0x000000564818723c */ /* 0x040fe20000041818 */
[----:B------:R-:W4:Y:S07]  /*13be0*/  LDSM.16.MT88.4 R84, [R209+0x2900] ;  /* 0x00290000d154783b */ /* 0x000f2e0000004200 */
[C---:B--2---:R-:W-:Y:S04]  /*13bf0*/  HMMA.16816.F32.BF16 R28, R72.reuse, R76, R28 ;  /* 0x0000004c481c723c */ /* 0x044fe8000004181c */
[--C-:B-1----:R-:W-:Y:S01]  /*13c00*/  FFMA.FTZ R70, R128, c[0x0][0x2d0], -R137.reuse ;  /* 0x0000b40080467a23 */ /* 0x102fe20000010889 */
[----:B------:R-:W-:Y:S03]  /*13c10*/  MOV R128, R160 ;  /* 0x000000a000807202 */ /* 0x000fe60000000f00 */
        /* <DEDUP_REMOVED lines=14> */
[C---:B-----5:R-:W-:Y:S04]  /*13d00*/  HMMA.16816.F32.BF16 R60, R72.reuse, R88, R60 ;  /* 0x00000058483c723c */ /* 0x060fe8000004183c */
[--C-:B-1----:R-:W-:Y:S04]  /*13d10*/  FFMA.FTZ R70, R121, c[0x0][0x2d0], -R69.reuse ;  /* 0x0000b40079467a23 */ /* 0x102fe80000010845 */
[----:B------:R-:W-:Y:S01]  /*13d20*/  HMMA.16816.F32.BF16 R64, R72, R90, R64 ;  /* 0x0000005a4840723c */ /* 0x000fe20000041840 */
[----:B------:R1:W-:Y:S01]  /*13d30*/  MUFU.EX2 R121, R70 ;  /* 0x0000004600797308 */ /* 0x0003e20000000800 */
[----:B------:R-:W-:Y:S05]  /*13d40*/  LDSM.16.MT88.4 R88, [R210+0x6900] ;  /* 0x00690000d258783b */ /* 0x000fea0000004200 */
[----:B------:R-:W-:Y:S02]  /*13d50*/  F2FP.BF16.PACK_AB R72, R161, R162 ;  /* 0x000000a2a148723e */ /* 0x000fe400000010ff */
        /* <DEDUP_REMOVED lines=9> */
[----:B------:R-:W-:Y:S02]  /*13df0*/  MOV R109, R155 ;  /* 0x0000009b006d7202 */ /* 0x000fe40000000f00 */
[----:B-----5:R-:W-:Y:S05]  /*13e00*/  F2FP.BF16.PACK_AB R75, R130, R131 ;  /* 0x00000083824b723e */ /* 0x020fea00000010ff */
[----:B------:R1:W-:Y:S02]  /*13e10*/  MUFU.EX2 R155, R70 ;  /* 0x00000046009b7308 */ /* 0x0003e40000000800 */
[C---:B----4-:R-:W-:Y:S08]  /*13e20*/  HMMA.16816.F32.BF16 R4, R72.reuse, R84, R4 ;  /* 0x000000544804723c */ /* 0x050ff00000041804 */
[C---:B------:R-:W-:Y:S01]  /*13e30*/  HMMA.16816.F32.BF16 R8, R72.reuse, R86, R8 ;  /* 0x000000564808723c */ /* 0x040fe20000041808 */
[----:B------:R-:W4:Y:S07]  /*13e40*/  LDSM.16.MT88.4 R84, [R209+0x6900] ;  /* 0x00690000d154783b */ /* 0x000f2e0000004200 */
[C---:B------:R-:W-:Y:S04]  /*13e50*/  HMMA.16816.F32.BF16 R12, R72.reuse, R100, R12 ;  /* 0x00000064480c723c */ /* 0x040fe8000004180c */
[--C-:B-1----:R-:W-:Y:S04]  /*13e60*/  FFMA.FTZ R70, R154, c[0x0][0x2d0], -R137.reuse ;  /* 0x0000b4009a467a23 */ /* 0x102fe80000010889 */
[C---:B------:R-:W-:Y:S01]  /*13e70*/  HMMA.16816.F32.BF16 R16, R72.reuse, R102, R16 ;  /* 0x000000664810723c */ /* 0x040fe20000041810 */
[----:B------:R1:W5:Y:S01]  /*13e80*/  MUFU.EX2 R154, R70 ;  /* 0x00000046009a7308 */ /* 0x0003620000000800 */
[----:B------:R-:W-:Y:S06]  /*13e90*/  LDSM.16.MT88.4 R100, [R212+0x7100] ;  /* 0x00710000d464783b */ /* 0x000fec0000004200 */
[C---:B--2---:R-:W-:Y:S08]  /*13ea0*/  HMMA.16816.F32.BF16 R20, R72.reuse, R76, R20 ;  /* 0x0000004c4814723c */ /* 0x044ff00000041814 */
[C---:B------:R-:W-:Y:S01]  /*13eb0*/  HMMA.16816.F32.BF16 R24, R72.reuse, R78, R24 ;  /* 0x0000004e4818723c */ /* 0x040fe20000041818 */
[----:B------:R-:W2:Y:S07]  /*13ec0*/  LDSM.16.MT88.4 R76, [R213+0x6900] ;  /* 0x00690000d54c783b */ /* 0x000eae0000004200 */
[C---:B---3--:R-:W-:Y:S04]  /*13ed0*/  HMMA.16816.F32.BF16 R28, R72.reuse, R80, R28 ;  /* 0x00000050481c723c */ /* 0x048fe8000004181c */
[--C-:B-1----:R-:W-:Y:S04]  /*13ee0*/  FFMA.FTZ R70, R153, c[0x0][0x2d0], -R137.reuse ;  /* 0x0000b40099467a23 */ /* 0x102fe80000010889 */
[C---:B------:R-:W-:Y:S01]  /*13ef0*/  HMMA.16816.F32.BF16 R32, R72.reuse, R82, R32 ;  /* 0x000000524820723c */ /* 0x040fe20000041820 */
[----:B------:R1:W-:Y:S01]  /*13f00*/  MUFU.EX2 R153, R70 ;  /* 0x0000004600997308 */ /* 0x0003e20000000800 */
[----:B------:R-:W3:Y:S06]  /*13f10*/  LDSM.16.MT88.4 R80, [R212+0x6900] ;  /* 0x00690000d450783b */ /* 0x000eec0000004200 */
[C---:B----4-:R-:W-:Y:S08]  /*13f20*/  HMMA.16816.F32.BF16 R36, R72.reuse, R84, R36 ;  /* 0x000000544824723c */ /* 0x050ff00000041824 */
[C---:B------:R-:W-:Y:S01]  /*13f30*/  HMMA.16816.F32.BF16 R40, R72.reuse, R86, R40 ;  /* 0x000000564828723c */ /* 0x040fe20000041828 */
[----:B------:R-:W4:Y:S07]  /*13f40*/  LDSM.16.MT88.4 R84, [R209+0x3100] ;  /* 0x00310000d154783b */ /* 0x000f2e0000004200 */
[C---:B------:R-:W-:Y:S04]  /*13f50*/  HMMA.16816.F32.BF16 R44, R72.reuse, R88, R44 ;  /* 0x00000058482c723c */ /* 0x040fe8000004182c */
[----:B-1----:R-:W-:Y:S04]  /*13f60*/  FFMA.FTZ R70, R152, c[0x0][0x2d0], -R137 ;  /* 0x0000b40098467a23 */ /* 0x002fe80000010889 */
[C---:B------:R-:W-:Y:S01]  /*13f70*/  HMMA.16816.F32.BF16 R48, R72.reuse, R90, R48 ;  /* 0x0000005a4830723c */ /* 0x040fe20000041830 */
[----:B------:R1:W1:Y:S01]  /*13f80*/  MUFU.EX2 R152, R70 ;  /* 0x0000004600987308 */ /* 0x0002620000000800 */
[----:B------:R-:W-:Y:S06]  /*13f90*/  LDSM.16.MT88.4 R88, [R212+0x3100] ;  /* 0x00310000d458783b */ /* 0x000fec0000004200 */
[C---:B--2---:R-:W-:Y:S08]  /*13fa0*/  HMMA.16816.F32.BF16 R52, R72.reuse, R76, R52 ;  /* 0x0000004c4834723c */ /* 0x044ff00000041834 */
[C---:B------:R-:W-:Y:S01]  /*13fb0*/  HMMA.16816.F32.BF16 R56, R72.reuse, R78, R56 ;  /* 0x0000004e4838723c */ /* 0x040fe20000041838 */
[----:B------:R-:W2:Y:S07]  /*13fc0*/  LDSM.16.MT88.4 R76, [R210+0x3100] ;  /* 0x00310000d24c783b */ /* 0x000eae0000004200 */
[C---:B---3--:R-:W-:Y:S04]  /*13fd0*/  HMMA.16816.F32.BF16 R60, R72.reuse, R80, R60 ;  /* 0x00000050483c723c */ /* 0x048fe8000004183c */
[--C-:B-1----:R-:W-:Y:S04]  /*13fe0*/  FFMA.FTZ R70, R111, c[0x0][0x2d0], -R69.reuse ;  /* 0x0000b4006f467a23 */ /* 0x102fe80000010845 */
[----:B------:R-:W-:Y:S01]  /*13ff0*/  HMMA.16816.F32.BF16 R64, R72, R82, R64 ;  /* 0x000000524840723c */ /* 0x000fe20000041840 */
[----:B------:R1:W-:Y:S01]  /*14000*/  MUFU.EX2 R129, R70 ;  /* 0x0000004600817308 */ /* 0x0003e20000000800 */
[----:B------:R-:W3:Y:S05]  /*14010*/  LDSM.16.MT88.4 R80, [R213+0x3100] ;  /* 0x00310000d550783b */ /* 0x000eea0000004200 */
[----:B-----5:R-:W-:Y:S02]  /*14020*/  F2FP.BF16.PACK_AB R72, R154, R155 ;  /* 0x0000009b9a48723e */ /* 0x020fe400000010ff */
[----:B------:R-:W-:Y:S03]  /*14030*/  F2FP.BF16.PACK_AB R74, R152, R153 ;  /* 0x00000099984a723e */ /* 0x000fe600000010ff */
[--C-:B-1----:R-:W-:Y:S01]  /*14040*/  FFMA.FTZ R70, R110, c[0x0][0x2d0], -R69.reuse ;  /* 0x0000b4006e467a23 */ /* 0x102fe20000010845 */
[----:B------:R-:W-:Y:S03]  /*14050*/  MOV R110, R138 ;  /* 0x0000008a006e7202 */ /* 0x000fe60000000f00 */
[----:B------:R1:W5:Y:S02]  /*14060*/  MUFU.EX2 R128, R70 ;  /* 0x0000004600807308 */ /* 0x0003640000000800 */
[--C-:B-1----:R-:W-:Y:S01]  /*14070*/  FFMA.FTZ R70, R108, c[0x0][0x2d0], -R69.reuse ;  /* 0x0000b4006c467a23 */ /* 0x102fe20000010845 */
[----:B------:R-:W-:Y:S02]  /*14080*/  MOV R108, R139 ;  /* 0x0000008b006c7202 */ /* 0x000fe40000000f00 */
[----:B-----5:R-:W-:Y:S05]  /*14090*/  F2FP.BF16.PACK_AB R73, R128, R129 ;  /* 0x000000818049723e */ /* 0x020fea00000010ff */
[----:B------:R1:W-:Y:S02]  /*140a0*/  MUFU.EX2 R139, R70 ;  /* 0x00000046008b7308 */ /* 0x0003e40000000800 */
[----:B-1----:R-:W-:Y:S02]  /*140b0*/  FFMA.FTZ R70, R109, c[0x0][0x2d0], -R69 ;  /* 0x0000b4006d467a23 */ /* 0x002fe40000010845 */
[----:B------:R-:W5:Y:S06]  /*140c0*/  LDL.LU R109, [R1+0x4] ;  /* 0x00000400016d7983 */ /* 0x000f6c0000300800 */
[----:B------:R1:W1:Y:S02]  /*140d0*/  MUFU.EX2 R138, R70 ;  /* 0x00000046008a7308 */ /* 0x0002640000000800 */
[--C-:B-1----:R-:W-:Y:S01]  /*140e0*/  FFMA.FTZ R70, R151, c[0x0][0x2d0], -R137.reuse ;  /* 0x0000b40097467a23 */ /* 0x102fe20000010889 */
[----:B------:R-:W-:Y:S07]  /*140f0*/  F2FP.BF16.PACK_AB R75, R138, R139 ;  /* 0x0000008b8a4b723e */ /* 0x000fee00000010ff */
[----:B------:R1:W-:Y:S01]  /*14100*/  MUFU.EX2 R151, R70 ;  /* 0x0000004600977308 */ /* 0x0003e20000000800 */
[C---:B----4-:R-:W-:Y:S08]  /*14110*/  HMMA.16816.F32.BF16 R4, R72.reuse, R84, R4 ;  /* 0x000000544804723c */ /* 0x050ff00000041804 */
[C---:B------:R-:W-:Y:S01]  /*14120*/  HMMA.16816.F32.BF16 R8, R72.reuse, R86, R8 ;  /* 0x000000564808723c */ /* 0x040fe20000041808 */
[----:B------:R-:W4:Y:S07]  /*14130*/  LDSM.16.MT88.4 R84, [R209+0x7100] ;  /* 0x00710000d154783b */ /* 0x000f2e0000004200 */
[C---:B--2---:R-:W-:Y:S04]  /*14140*/  HMMA.16816.F32.BF16 R12, R72.reuse, R76, R12 ;  /* 0x0000004c480c723c */ /* 0x044fe8000004180c */
[--C-:B-1----:R-:W-:Y:S04]  /*14150*/  FFMA.FTZ R70, R150, c[0x0][0x2d0], -R137.reuse ;  /* 0x0000b40096467a23 */ /* 0x102fe80000010889 */
[C---:B------:R-:W-:Y:S01]  /*14160*/  HMMA.16816.F32.BF16 R16, R72.reuse, R78, R16 ;  /* 0x0000004e4810723c */ /* 0x040fe20000041810 */
[----:B------:R1:W2:Y:S01]  /*14170*/  MUFU.EX2 R150, R70 ;  /* 0x0000004600967308 */ /* 0x0002a20000000800 */
[----:B------:R-:W4:Y:S06]  /*14180*/  LDSM.16.MT88.4 R76, [R209+0x3900] ;  /* 0x00390000d14c783b */ /* 0x000f2c0000004200 */
[C---:B---3--:R-:W-:Y:S08]  /*14190*/  HMMA.16816.F32.BF16 R20, R72.reuse, R80, R20 ;  /* 0x000000504814723c */ /* 0x048ff00000041814 */
[C---:B------:R-:W-:Y:S08]  /*141a0*/  HMMA.16816.F32.BF16 R24, R72.reuse, R82, R24 ;  /* 0x000000524818723c */ /* 0x040ff00000041818 */
[C---:B------:R-:W-:Y:S04]  /*141b0*/  HMMA.16816.F32.BF16 R28, R72.reuse, R88, R28 ;  /* 0x00000058481c723c */ /* 0x040fe8000004181c */
[--C-:B-1----:R-:W-:Y:S01]  /*141c0*/  FFMA.FTZ R70, R149, c[0x0][0x2d0], -R137.reuse ;  /* 0x0000b40095467a23 */ /* 0x102fe20000010889 */
[----:B--2---:R-:W-:Y:S03]  /*141d0*/  F2FP.BF16.PACK_AB R132, R150, R151 ;  /* 0x000000979684723e */ /* 0x004fe600000010ff */
[C---:B------:R-:W-:Y:S01]  /*141e0*/  HMMA.16816.F32.BF16 R32, R72.reuse, R90, R32 ;  /* 0x0000005a4820723c */ /* 0x040fe20000041820 */
[----:B------:R1:W-:Y:S07]  /*141f0*/  MUFU.EX2 R149, R70 ;  /* 0x0000004600957308 */ /* 0x0003ee0000000800 */
[C---:B----4-:R-:W-:Y:S08]  /*14200*/  HMMA.16816.F32.BF16 R36, R72.reuse, R84, R36 ;  /* 0x000000544824723c */ /* 0x050ff00000041824 */
        /* <DEDUP_REMOVED lines=107> */
[----:B------:R1:W-:Y:S04]  /*148c0*/  STL [R1+0x4], R2 ;  /* 0x0000040201007387 */ /* 0x0003e80000100800 */
[----:B------:R1:W-:Y:S01]  /*148d0*/  STL [R1+0x8], R0 ;  /* 0x0000080001007387 */ /* 0x0003e20000100800 */
[----:B------:R-:W-:-:S05]  /*148e0*/  @P0 BRA `(.L_x_134) ;  /* 0xffffc01000000947 */ /* 0x000fca000383ffff */
.L_x_133:
[----:B-1----:R-:W2:Y:S04]  /*148f0*/  LDL.LU R0, [R1+0x4] ;  /* 0x0000040001007983 */ /* 0x002ea80000300800 */
[----:B------:R-:W3:Y:S01]  /*14900*/  LDL.LU R2, [R1+0x8] ;  /* 0x0000080001027983 */ /* 0x000ee20000300800 */
[----:B------:R-:W-:-:S02]  /*14910*/  MOV R30, 0xff800000 ;  /* 0xff800000001e7802 */ /* 0x000fc40000000f00 */
[----:B------:R-:W-:Y:S02]  /*14920*/  MOV R31, 0xff800000 ;  /* 0xff800000001f7802 */ /* 0x000fe40000000f00 */
[----:B------:R-:W-:Y:S01]  /*14930*/  PLOP3.LUT P2, PT, PT, PT, PT, 0x8, 0x0 ;  /* 0x000000000000781c */ /* 0x000fe20003f4e170 */
[----:B--2---:R-:W1:Y:S04]  /*14940*/  SHFL.BFLY PT, R4, R0, 0x2, 0x1f ;  /* 0x0c401f0000047f89 */ /* 0x004e6800000e0000 */
[----:B---3--:R-:W2:Y:S01]  /*14950*/  SHFL.BFLY PT, R7, R2, 0x2, 0x1f ;  /* 0x0c401f0002077f89 */ /* 0x008ea200000e0000 */
[----:B-1----:R-:W-:Y:S02]  /*14960*/  FADD.FTZ R4, R4, R0 ;  /* 0x0000000004047221 */ /* 0x002fe40000010000 */
[----:B--2---:R-:W-:-:S03]  /*14970*/  FADD.FTZ R7, R7, R2 ;  /* 0x0000000207077221 */ /* 0x004fc60000010000 */
[----:B------:R-:W1:Y:S01]  /*14980*/  SHFL.BFLY PT, R0, R4, 0x1, 0x1f ;  /* 0x0c201f0004007f89 */ /* 0x000e6200000e0000 */
[----:B------:R-:W-:-:S03]  /*14990*/  MOV R2, RZ ;  /* 0x000000ff00027202 */ /* 0x000fc60000000f00 */
[----:B------:R-:W2:Y:S01]  /*149a0*/  SHFL.BFLY PT, R5, R7, 0x1, 0x1f ;  /* 0x0c201f0007057f89 */ /* 0x000ea200000e0000 */
[----:B-1----:R-:W-:Y:S01]  /*149b0*/  FADD.FTZ R4, R4, R0 ;  /* 0x0000000004047221 */ /* 0x002fe20000010000 */
[----:B------:R-:W-:Y:S01]  /*149c0*/  MOV R0, RZ ;  /* 0x000000ff00007202 */ /* 0x000fe20000000f00 */
[----:B--2---:R-:W-:-:S03]  /*149d0*/  FADD.FTZ R7, R5, R7 ;  /* 0x0000000705077221 */ /* 0x004fc60000010000 */
[----:B------:R-:W-:Y:S02]  /*149e0*/  FSETP.NE.FTZ.AND P1, PT, R4, RZ, PT ;  /* 0x000000ff0400720b */ /* 0x000fe40003f35000 */
[----:B------:R-:W-:-:S11]  /*149f0*/  FSETP.NE.FTZ.AND P0, PT, R7, RZ, PT ;  /* 0x000000ff0700720b */ /* 0x000fd60003f15000 */
[----:B------:R-:W1:Y:S08]  /*14a00*/  @P1 MUFU.RCP R2, R4 ;  /* 0x0000000400021308 */ /* 0x000e700000001000 */
[----:B------:R-:W-:Y:S08]  /*14a10*/  @P0 MUFU.RCP R0, R7 ;  /* 0x0000000700000308 */ /* 0x000ff00000001000 */
[----:B------:R2:W3:Y:S01]  /*14a20*/  @P1 MUFU.LG2 R6, R4 ;  /* 0x0000000400061308 */ /* 0x0004e20000000c00 */
[----:B-1----:R-:W-:-:S02]  /*14a30*/  FMUL.FTZ R72, R2, R72 ;  /* 0x0000004802487220 */ /* 0x002fc40000410000 */
[C---:B------:R-:W-:Y:S02]  /*14a40*/  FMUL.FTZ R27, R2.reuse, R73 ;  /* 0x00000049021b7220 */ /* 0x040fe40000410000 */
[C---:B------:R-:W-:Y:S02]  /*14a50*/  FMUL.FTZ R76, R2.reuse, R76 ;  /* 0x0000004c024c7220 */ /* 0x040fe40000410000 */
[C---:B------:R-:W-:Y:S01]  /*14a60*/  FMUL.FTZ R8, R2.reuse, R77 ;  /* 0x0000004d02087220 */ /* 0x040fe20000410000 */
[----:B------:R-:W1:Y:S01]  /*14a70*/  @P0 MUFU.LG2 R7, R7 ;  /* 0x0000000700070308 */ /* 0x000e620000000c00 */
[C---:B------:R-:W-:Y:S02]  /*14a80*/  FMUL.FTZ R80, R2.reuse, R80 ;  /* 0x0000005002507220 */ /* 0x040fe40000410000 */
[C---:B------:R-:W-:Y:S02]  /*14a90*/  FMUL.FTZ R81, R2.reuse, R81 ;  /* 0x0000005102517220 */ /* 0x040fe40000410000 */
[----:B------:R-:W-:-:S02]  /*14aa0*/  FMUL.FTZ R84, R2, R84 ;  /* 0x0000005402547220 */ /* 0x000fc40000410000 */
[C---:B------:R-:W-:Y:S01]  /*14ab0*/  FMUL.FTZ R85, R2.reuse, R85 ;  /* 0x0000005502557220 */ /* 0x040fe20000410000 */
[----:B--2---:R-:W-:Y:S01]  /*14ac0*/  @P1 MOV R4, 0x3f317218 ;  /* 0x3f31721800041802 */ /* 0x004fe20000000f00 */
        /* <DEDUP_REMOVED lines=25> */
[----:B------:R-:W-:Y:S02]  /*14c60*/  @P1 FMUL.FTZ R5, R4, c[0x0][0x2d0] ;  /* 0x0000b40004051a20 */ /* 0x000fe40000410000 */
[----:B---3--:R-:W-:Y:S02]  /*14c70*/  @P1 FMUL.FTZ R6, R6, 0.69314718246459960938 ;  /* 0x3f31721806061820 */ /* 0x008fe40000410000 */
[----:B-1----:R-:W-:Y:S02]  /*14c80*/  @P0 FMUL.FTZ R4, R7, 0.69314718246459960938 ;  /* 0x3f31721807040820 */ /* 0x002fe40000410000 */
[----:B------:R-:W-:Y:S02]  /*14c90*/  @P0 FMUL.FTZ R2, R2, c[0x0][0x2d0] ;  /* 0x0000b40002020a20 */ /* 0x000fe40000410000 */
        /* <DEDUP_REMOVED lines=31> */
[----:B------:R-:W-:Y:S02]  /*14e90*/  FMUL.FTZ R10, R0, R135 ;  /* 0x00000087000a7220 */ /* 0x000fe40000410000 */
[----:B------:R-:W-:Y:S02]  /*14ea0*/  @P1 FFMA.FTZ R30, R5, R68, R6 ;  /* 0x00000044051e1223 */ /* 0x000fe40000010006 */
[----:B------:R-:W-:Y:S02]  /*14eb0*/  @P0 FFMA.FTZ R31, R2, R3, R4 ;  /* 0x00000003021f0223 */ /* 0x000fe40000010004 */
.L_x_103:
[----:B------:R-:W1:Y:S01]  /*14ec0*/  S2R R44, SR_CTAID.Y ;  /* 0x00000000002c7919 */ /* 0x000e620000002600 */
[----:B------:R-:W-:Y:S01]  /*14ed0*/  ULDC.64 UR4, c[0x0][0x118] ;  /* 0x0000460000047ab9 */ /* 0x000fe20000000a00 */
[----:B-1----:R-:W-:Y:S01]  /*14ee0*/  SHF.R.S32.HI R34, RZ, 0x1f, R44 ;  /* 0x0000001fff227819 */ /* 0x002fe2000001142c */
[----:B------:R-:W-:Y:S05]  /*14ef0*/  @P2 BRA `(.L_x_135) ;  /* 0x0000129000002947 */ /* 0x000fea0003800000 */
[----:B------:R-:W2:Y:S01]  /*14f00*/  LDL R35, [R1+0x44] ;  /* 0x0000440001237983 */ /* 0x000ea20000100800 */
[----:B------:R-:W-:Y:S02]  /*14f10*/  F2FP.BF16.PACK_AB R27, R27, R72 ;  /* 0x000000481b1b723e */ /* 0x000fe400000010ff */
[----:B------:R-:W-:Y:S01]  /*14f20*/  F2FP.BF16.PACK_AB R74, R75, R74 ;  /* 0x0000004a4b4a723e */ /* 0x000fe200000010ff */
[----:B------:R-:W1:Y:S01]  /*14f30*/  S2R R32, SR_TID.X ;  /* 0x0000000000207919 */ /* 0x000e620000002100 */
        /* <DEDUP_REMOVED lines=12> */
[----:B-1----:R-:W-:-:S02]  /*15000*/  SHF.R.S32.HI R33, RZ, 0x1f, R32 ;  /* 0x0000001fff217819 */ /* 0x002fc40000011420 */
[----:B------:R-:W-:Y:S02]  /*15010*/  F2FP.BF16.PACK_AB R24, R24, R100 ;  /* 0x000000641818723e */ /* 0x000fe400000010ff */
[CC--:B------:R-:W-:Y:S02]  /*15020*/  LEA.HI R2, R33.reuse, R32.reuse, RZ, 0x2 ;  /* 0x0000002021027211 */ /* 0x0c0fe400078f10ff */
[----:B------:R-:W-:Y:S02]  /*15030*/  LEA.HI R29, R33, R32, RZ, 0x5 ;  /* 0x00000020211d7211 */ /* 0x000fe400078f28ff */
[--C-:B------:R-:W-:Y:S02]  /*15040*/  SHF.R.S32.HI R4, RZ, 0x2, R2.reuse ;  /* 0x00000002ff047819 */ /* 0x100fe40000011402 */
[----:B------:R-:W-:Y:S02]  /*15050*/  SHF.R.S32.HI R0, RZ, 0x1f, R2 ;  /* 0x0000001fff007819 */ /* 0x000fe40000011402 */
[----:B------:R-:W-:-:S02]  /*15060*/  SHF.R.S32.HI R28, RZ, 0x5, R29 ;  /* 0x00000005ff1c7819 */ /* 0x000fc4000001141d */
[----:B------:R-:W-:Y:S02]  /*15070*/  LEA.HI R0, R0, R4, RZ, 0x3 ;  /* 0x0000000400007211 */ /* 0x000fe400078f18ff */
[----:B------:R-:W-:Y:S02]  /*15080*/  F2FP.BF16.PACK_AB R102, R103, R102 ;  /* 0x000000666766723e */ /* 0x000fe400000010ff */
[----:B------:R-:W-:Y:S02]  /*15090*/  LOP3.LUT R0, R0, 0xfffffff8, RZ, 0xc0, !PT ;  /* 0xfffffff800007812 */ /* 0x000fe400078ec0ff */
[----:B------:R-:W-:Y:S02]  /*150a0*/  F2FP.BF16.PACK_AB R23, R23, R104 ;  /* 0x000000681717723e */ /* 0x000fe400000010ff */
[----:B------:R-:W-:Y:S01]  /*150b0*/  F2FP.BF16.PACK_AB R106, R107, R106 ;  /* 0x0000006a6b6a723e */ /* 0x000fe200000010ff */
[----:B------:R-:W-:Y:S01]  /*150c0*/  IMAD.IADD R4, R4, 0x1, -R0 ;  /* 0x0000000104047824 */ /* 0x000fe200078e0a00 */
[----:B------:R-:W-:-:S02]  /*150d0*/  LOP3.LUT R0, R2, 0xfffffffc, RZ, 0xc0, !PT ;  /* 0xfffffffc02007812 */ /* 0x000fc400078ec0ff */
[----:B------:R-:W-:Y:S01]  /*150e0*/  F2FP.BF16.PACK_AB R21, R21, R108 ;  /* 0x0000006c1515723e */ /* 0x000fe200000010ff */
[C---:B------:R-:W-:Y:S01]  /*150f0*/  IMAD.SHL.U32 R2, R4.reuse, 0x40, RZ ;  /* 0x0000004004027824 */ /* 0x040fe200078e00ff */
[----:B------:R-:W-:Y:S01]  /*15100*/  LOP3.LUT R3, R4, 0x1, RZ, 0xc0, !PT ;  /* 0x0000000104037812 */ /* 0x000fe200078ec0ff */
[----:B------:R-:W-:Y:S01]  /*15110*/  IMAD.IADD R22, R32, 0x1, -R0 ;  /* 0x0000000120167824 */ /* 0x000fe200078e0a00 */
[----:B------:R-:W-:Y:S02]  /*15120*/  F2FP.BF16.PACK_AB R110, R111, R110 ;  /* 0x0000006e6f6e723e */ /* 0x000fe400000010ff */
[----:B------:R-:W-:Y:S01]  /*15130*/  LOP3.LUT R0, R2, 0x1c0, RZ, 0xc0, !PT ;  /* 0x000001c002007812 */ /* 0x000fe200078ec0ff */
[----:B------:R-:W-:Y:S01]  /*15140*/  IMAD R2, R28, 0x200, R22 ;  /* 0x000002001c027824 */ /* 0x000fe200078e0216 */
[----:B------:R-:W-:Y:S02]  /*15150*/  ISETP.NE.U32.AND P0, PT, R3, 0x1, PT ;  /* 0x000000010300780c */ /* 0x000fe40003f05070 */
[----:B------:R-:W-:-:S02]  /*15160*/  LEA.HI R0, R0, R0, RZ, 0x1d ;  /* 0x0000000000007211 */ /* 0x000fc400078fe8ff */
[----:B------:R-:W-:Y:S01]  /*15170*/  R2P PR, R4, 0x6 ;  /* 0x0000000604007804 */ /* 0x000fe20000000000 */
[----:B------:R-:W-:Y:S01]  /*15180*/  IMAD.MOV.U32 R4, RZ, RZ, 0x20 ;  /* 0x00000020ff047424 */ /* 0x000fe200078e00ff */
[----:B------:R-:W-:Y:S01]  /*15190*/  F2FP.BF16.PACK_AB R20, R20, R112 ;  /* 0x000000701414723e */ /* 0x000fe200000010ff */
[----:B------:R-:W-:Y:S01]  /*151a0*/  IMAD.U32 R0, R2, 0x2, R0 ;  /* 0x0000000202007824 */ /* 0x000fe200078e0000 */
[----:B------:R-:W-:Y:S02]  /*151b0*/  F2FP.BF16.PACK_AB R19, R115, R114 ;  /* 0x000000727313723e */ /* 0x000fe400000010ff */
[----:B------:R-:W-:Y:S01]  /*151c0*/  SEL R4, R4, 0xffffffe0, !P1 ;  /* 0xffffffe004047807 */ /* 0x000fe20004800000 */
[----:B------:R-:W-:Y:S01]  /*151d0*/  IMAD.SHL.U32 R0, R0, 0x2, RZ ;  /* 0x0000000200007824 */ /* 0x000fe200078e00ff */
[----:B------:R-:W-:Y:S01]  /*151e0*/  BAR.SYNC.DEFER_BLOCKING 0x1, 0x100 ;  /* 0x0044000000007b1d */ /* 0x000fe20000010000 */
[----:B------:R-:W-:Y:S02]  /*151f0*/  F2FP.BF16.PACK_AB R18, R18, R116 ;  /* 0x000000741212723e */ /* 0x000fe400000010ff */
[----:B------:R-:W-:-:S02]  /*15200*/  F2FP.BF16.PACK_AB R17, R17, R118 ;  /* 0x000000761111723e */ /* 0x000fc400000010ff */
[C---:B------:R-:W-:Y:S02]  /*15210*/  IADD3 R3, R0.reuse, 0x80, RZ ;  /* 0x0000008000037810 */ /* 0x040fe40007ffe0ff */
[C---:B------:R-:W-:Y:S02]  /*15220*/  IADD3 R2, R0.reuse, 0x70, RZ ;  /* 0x0000007000027810 */ /* 0x040fe40007ffe0ff */
[----:B------:R-:W-:Y:S01]  /*15230*/  @P0 IADD3 R2, R3, 0x10, RZ ;  /* 0x0000001003020810 */ /* 0x000fe20007ffe0ff */
[----:B------:R-:W-:Y:S01]  /*15240*/  IMAD.IADD R3, R0, 0x1, R4 ;  /* 0x0000000100037824 */ /* 0x000fe200078e0204 */
[----:B------:R-:W-:Y:S02]  /*15250*/  F2FP.BF16.PACK_AB R16, R16, R120 ;  /* 0x000000781010723e */ /* 0x000fe400000010ff */
[----:B------:R-:W-:Y:S01]  /*15260*/  F2FP.BF16.PACK_AB R13, R13, R122 ;  /* 0x0000007a0d0d723e */ /* 0x000fe200000010ff */
[----:B------:R-:W-:Y:S01]  /*15270*/  IMAD.IADD R4, R4, 0x1, R2 ;  /* 0x0000000104047824 */ /* 0x000fe200078e0202 */
[----:B------:R-:W-:-:S02]  /*15280*/  F2FP.BF16.PACK_AB R12, R12, R124 ;  /* 0x0000007c0c0c723e */ /* 0x000fc400000010ff */
[----:B------:R-:W-:Y:S02]  /*15290*/  F2FP.BF16.PACK_AB R11, R11, R126 ;  /* 0x0000007e0b0b723e */ /* 0x000fe400000010ff */
[----:B------:R-:W-:Y:S02]  /*152a0*/  F2FP.BF16.PACK_AB R9, R9, R128 ;  /* 0x000000800909723e */ /* 0x000fe400000010ff */
[----:B------:R-:W-:Y:S02]  /*152b0*/  F2FP.BF16.PACK_AB R15, R15, R130 ;  /* 0x000000820f0f723e */ /* 0x000fe400000010ff */
[----:B------:R-:W-:Y:S01]  /*152c0*/  F2FP.BF16.PACK_AB R14, R14, R132 ;  /* 0x000000840e0e723e */ /* 0x000fe200000010ff */
[----:B------:R1:W-:Y:S01]  /*152d0*/  STS [R0+0x80], R27 ;  /* 0x0000801b00007388 */ /* 0x0003e20000000800 */
[----:B------:R-:W-:Y:S02]  /*152e0*/  F2FP.BF16.PACK_AB R10, R10, R134 ;  /* 0x000000860a0a723e */ /* 0x000fe400000010ff */
[----:B------:R-:W-:Y:S01]  /*152f0*/  ISETP.NE.U32.AND P0, PT, RZ, c[0x0][0x500], PT ;  /* 0x00014000ff007a0c */ /* 0x000fe20003f05070 */
[----:B------:R-:W-:Y:S01]  /*15300*/  STS [R0+0x480], R74 ;  /* 0x0004804a00007388 */ /* 0x000fe20000000800 */
[----:B------:R-:W-:-:S02]  /*15310*/  ISETP.NE.U32.AND P1, PT, RZ, c[0x0][0x508], PT ;  /* 0x00014200ff007a0c */ /* 0x000fc40003f25070 */
[----:B------:R-:W-:Y:S01]  /*15320*/  ISETP.NE.AND.EX P0, PT, RZ, c[0x0][0x504], PT, P0 ;  /* 0x00014100ff007a0c */ /* 0x000fe20003f05300 */
[----:B------:R3:W-:Y:S01]  /*15330*/  STS [R2], R8 ;  /* 0x0000000802007388 */ /* 0x0007e20000000800 */
[----:B------:R-:W-:-:S03]  /*15340*/  ISETP.NE.AND.EX P1, PT, RZ, c[0x0][0x50c], PT, P1 ;  /* 0x00014300ff007a0c */ /* 0x000fc60003f25310 */
[----:B------:R-:W-:Y:S04]  /*15350*/  STS [R2+0x400], R78 ;  /* 0x0004004e02007388 */ /* 0x000fe80000000800 */
[----:B------:R4:W-:Y:S04]  /*15360*/  STS [R3+0x80], R5 ;  /* 0x0000800503007388 */ /* 0x0009e80000000800 */
[----:B------:R-:W-:Y:S04]  /*15370*/  STS [R3+0x480], R82 ;  /* 0x0004805203007388 */ /* 0x000fe80000000800 */
[----:B------:R4:W-:Y:S01]  /*15380*/  STS [R4], R6 ;  /* 0x0000000604007388 */ /* 0x0009e20000000800 */
[----:B-1----:R-:W-:-:S03]  /*15390*/  IMAD.MOV.U32 R27, RZ, RZ, 0x40 ;  /* 0x00000040ff1b7424 */ /* 0x002fc600078e00ff */
[----:B------:R-:W-:Y:S02]  /*153a0*/  STS [R4+0x400], R86 ;  /* 0x0004005604007388 */ /* 0x000fe40000000800 */
[----:B---3--:R-:W-:-:S05]  /*153b0*/  SEL R8, R27, 0xffffffc0, !P2 ;  /* 0xffffffc01b087807 */ /* 0x008fca0005000000 */
[----:B----4-:R-:W-:-:S05]  /*153c0*/  IMAD.IADD R5, R0, 0x1, R8 ;  /* 0x0000000100057824 */ /* 0x010fca00078e0208 */
[----:B------:R1:W-:Y:S01]  /*153d0*/  STS [R5+0x80], R7 ;  /* 0x0000800705007388 */ /* 0x0003e20000000800 */
[----:B------:R-:W-:-:S03]  /*153e0*/  IMAD.IADD R6, R8, 0x1, R2 ;  /* 0x0000000108067824 */ /* 0x000fc600078e0202 */
[----:B------:R-:W-:Y:S04]  /*153f0*/  STS [R5+0x480], R90 ;  /* 0x0004805a05007388 */ /* 0x000fe80000000800 */
[----:B------:R-:W-:Y:S04]  /*15400*/  STS [R6], R26 ;  /* 0x0000001a06007388 */ /* 0x000fe80000000800 */
[----:B------:R-:W-:Y:S01]  /*15410*/  STS [R6+0x400], R94 ;  /* 0x0004005e06007388 */ /* 0x000fe20000000800 */
[----:B-1----:R-:W-:Y:S02]  /*15420*/  IMAD.IADD R7, R8, 0x1, R3 ;  /* 0x0000000108077824 */ /* 0x002fe400078e0203 */
[----:B------:R-:W-:-:S03]  /*15430*/  IMAD.IADD R8, R4, 0x1, R8 ;  /* 0x0000000104087824 */ /* 0x000fc600078e0208 */
[----:B------:R-:W-:Y:S04]  /*15440*/  STS [R7+0x80], R25 ;  /* 0x0000801907007388 */ /* 0x000fe80000000800 */
[----:B------:R-:W-:Y:S04]  /*15450*/  STS [R7+0x480], R98 ;  /* 0x0004806207007388 */ /* 0x000fe80000000800 */
[----:B------:R-:W-:Y:S04]  /*15460*/  STS [R8], R24 ;  /* 0x0000001808007388 */ /* 0x000fe80000000800 */
[----:B------:R-:W-:Y:S04]  /*15470*/  STS [R8+0x400], R102 ;  /* 0x0004006608007388 */ /* 0x000fe80000000800 */
        /* <DEDUP_REMOVED lines=9> */
[----:B------:R2:W-:Y:S01]  /*15510*/  STS [R5+0x4480], R13 ;  /* 0x0044800d05007388 */ /* 0x0005e20000000800 */
[----:B-1----:R-:W-:-:S03]  /*15520*/  IMAD.MOV.U32 R2, RZ, RZ, 0x4 ;  /* 0x00000004ff027424 */ /* 0x002fc600078e00ff */
[----:B------:R-:W-:Y:S04]  /*15530*/  STS [R6+0x4000], R12 ;  /* 0x0040000c06007388 */ /* 0x000fe80000000800 */
[----:B------:R-:W-:Y:S04]  /*15540*/  STS [R6+0x4400], R11 ;  /* 0x0044000b06007388 */ /* 0x000fe80000000800 */
[----:B------:R-:W-:Y:S04]  /*15550*/  STS [R7+0x4080], R9 ;  /* 0x0040800907007388 */ /* 0x000fe80000000800 */
[----:B------:R1:W-:Y:S04]  /*15560*/  STS [R7+0x4480], R15 ;  /* 0x0044800f07007388 */ /* 0x0003e80000000800 */
[----:B------:R3:W-:Y:S04]  /*15570*/  STS [R8+0x4000], R14 ;  /* 0x0040000e08007388 */ /* 0x0007e80000000800 */
[----:B------:R3:W-:Y:S01]  /*15580*/  STS [R8+0x4400], R10 ;  /* 0x0044000a08007388 */ /* 0x0007e20000000800 */
[----:B--2---:R-:W-:-:S03]  /*15590*/  IMAD.WIDE R4, R35, R2, c[0x0][0x500] ;  /* 0x0001400023047625 */ /* 0x004fc600078e0202 */
[----:B------:R-:W-:Y:S06]  /*155a0*/  BAR.SYNC.DEFER_BLOCKING 0x1, 0x100 ;  /* 0x0044000000007b1d */ /* 0x000fec0000010000 */
[----:B------:R-:W2:Y:S01]  /*155b0*/  @P0 LDG.E R0, [R4.64] ;  /* 0x0000000404000981 */ /* 0x000ea2000c1e1900 */
[----:B-1----:R-:W-:Y:S02]  /*155c0*/  IMAD.MOV.U32 R15, RZ, RZ, c[0x0][0x388] ;  /* 0x0000e200ff0f7624 */ /* 0x002fe400078e00ff */
[----:B------:R-:W-:-:S05]  /*155d0*/  @P1 IMAD.WIDE R2, R35, R2, c[0x0][0x508] ;  /* 0x0001420023021625 */ /* 0x000fca00078e0202 */
[----:B------:R1:W5:Y:S02]  /*155e0*/  @P1 LDG.E R15, [R2.64] ;  /* 0x00000004020f1981 */ /* 0x000364000c1e1900 */
[----:B-1----:R-:W-:Y:S02]  /*155f0*/  CS2R R2, SRZ ;  /* 0x0000000000027805 */ /* 0x002fe4000001ff00 */
[--C-:B--2---:R-:W-:Y:S01]  /*15600*/  @P0 SHF.R.S32.HI R3, RZ, 0x1f, R0.reuse ;  /* 0x0000001fff030819 */ /* 0x104fe20000011400 */
[----:B------:R-:W-:Y:S01]  /*15610*/  @P0 IMAD.MOV.U32 R2, RZ, RZ, R0 ;  /* 0x000000ffff020224 */ /* 0x000fe200078e0000 */
[----:B------:R-:W-:Y:S05]  /*15620*/  @P1 BRA `(.L_x_136) ;  /* 0x0000004000001947 */ /* 0x000fea0003800000 */
[----:B---3--:R-:W-:Y:S05]  /*15630*/  @!P0 BRA `(.L_x_136) ;  /* 0x0000003000008947 */ /* 0x008fea0003800000 */
[----:B------:R1:W2:Y:S04]  /*15640*/  LDG.E R0, [R4.64] ;  /* 0x0000000404007981 */ /* 0x0002a8000c1e1900 */
[----:B-1----:R-:W2:Y:S02]  /*15650*/  LDG.E R4, [R4.64+0x4] ;  /* 0x0000040404047981 */ /* 0x002ea4000c1e1900 */
[----:B--2--5:R-:W-:-:S02]  /*15660*/  IADD3 R15, -R0, R4, RZ ;  /* 0x00000004000f7210 */ /* 0x024fc40007ffe1ff */
.L_x_136:
[----:B---3--:R-:W-:Y:S01]  /*15670*/  LOP3.LUT R0, R29, 0xffffffe0, RZ, 0xc0, !PT ;  /* 0xffffffe01d007812 */ /* 0x008fe200078ec0ff */
[----:B------:R-:W1:Y:S01]  /*15680*/  S2R R19, SR_CTAID.X ;  /* 0x0000000000137919 */ /* 0x000e620000002500 */
[----:B------:R-:W-:Y:S01]  /*15690*/  SHF.R.S32.HI R4, RZ, 0x1f, R28 ;  /* 0x0000001fff047819 */ /* 0x000fe2000001141c */
[----:B------:R-:W-:Y:S01]  /*156a0*/  IMAD.MOV.U32 R8, RZ, RZ, c[0x0][0x4e8] ;  /* 0x00013a00ff087624 */ /* 0x000fe200078e00ff */
[----:B------:R-:W-:Y:S01]  /*156b0*/  LEA.HI R5, R22, R22, RZ, 0x1 ;  /* 0x0000001616057211 */ /* 0x000fe200078f08ff */
[----:B------:R-:W-:Y:S01]  /*156c0*/  IMAD.IADD R0, R32, 0x1, -R0 ;  /* 0x0000000120007824 */ /* 0x000fe200078e0a00 */
[----:B------:R-:W-:Y:S01]  /*156d0*/  LEA.HI R4, R4, R28, RZ, 0x3 ;  /* 0x0000001c04047211 */ /* 0x000fe200078f18ff */
[----:B------:R-:W-:Y:S01]  /*156e0*/  IMAD R9, R34, c[0x0][0x3e8], RZ ;  /* 0x0000fa0022097a24 */ /* 0x000fe200078e02ff */
[----:B------:R-:W-:Y:S01]  /*156f0*/  LOP3.LUT R5, R5, 0x1ffffffe, RZ, 0xc0, !PT ;  /* 0x1ffffffe05057812 */ /* 0x000fe200078ec0ff */
[----:B-----5:R-:W-:Y:S01]  /*15700*/  IMAD R15, R15, c[0x0][0x4e8], RZ ;  /* 0x00013a000f0f7a24 */ /* 0x020fe200078e02ff */
[----:B------:R-:W-:Y:S01]  /*15710*/  SHF.R.S32.HI R7, RZ, 0x1f, R0 ;  /* 0x0000001fff077819 */ /* 0x000fe20000011400 */
[----:B------:R-:W-:Y:S01]  /*15720*/  BSSY B0, `(.L_x_137) ;  /* 0x0000076000007945 */ /* 0x000fe20003800000 */
[----:B------:R-:W-:-:S02]  /*15730*/  LOP3.LUT R6, R4, 0xffffff8, RZ, 0xc0, !PT ;  /* 0x0ffffff804067812 */ /* 0x000fc400078ec0ff */
[----:B------:R-:W-:Y:S01]  /*15740*/  LEA.HI R4, R7, R0, RZ, 0x2 ;  /* 0x0000000007047211 */ /* 0x000fe200078f10ff */
[----:B------:R-:W-:Y:S01]  /*15750*/  IMAD.IADD R7, R22, 0x1, -R5 ;  /* 0x0000000116077824 */ /* 0x000fe200078e0a05 */
[----:B------:R-:W-:Y:S01]  /*15760*/  IADD3 R6, R28, -R6, RZ ;  /* 0x800000061c067210 */ /* 0x000fe20007ffe0ff */
[----:B------:R-:W-:Y:S01]  /*15770*/  IMAD.MOV.U32 R5, RZ, RZ, R3 ;  /* 0x000000ffff057224 */ /* 0x000fe200078e0003 */
[----:B------:R-:W-:Y:S02]  /*15780*/  SHF.R.S32.HI R4, RZ, 0x2, R4 ;  /* 0x00000002ff047819 */ /* 0x000fe40000011404 */
[----:B------:R-:W-:Y:S01]  /*15790*/  LOP3.LUT P2, RZ, R0, 0x3, RZ, 0xc0, !PT ;  /* 0x0000000300ff7812 */ /* 0x000fe2000784c0ff */
[----:B------:R-:W-:Y:S01]  /*157a0*/  IMAD R0, R3, c[0x0][0x3a0], RZ ;  /* 0x0000e80003007a24 */ /* 0x000fe200078e02ff */
[----:B------:R-:W-:Y:S01]  /*157b0*/  ISETP.NE.AND P1, PT, R8, 0x1, PT ;  /* 0x000000010800780c */ /* 0x000fe20003f25270 */
[----:B------:R-:W-:Y:S01]  /*157c0*/  IMAD R17, R6, 0x10, R4 ;  /* 0x0000001006117824 */ /* 0x000fe200078e0204 */
[----:B------:R-:W-:Y:S01]  /*157d0*/  MOV R4, R2 ;  /* 0x0000000200047202 */ /* 0x000fe20000000f00 */
[----:B------:R-:W-:Y:S01]  /*157e0*/  IMAD R6, R2, c[0x0][0x3a4], R0 ;  /* 0x0000e90002067a24 */ /* 0x000fe200078e0200 */
[----:B------:R-:W-:Y:S01]  /*157f0*/  LEA.HI R16, R33, R32, RZ, 0x3 ;  /* 0x0000002021107211 */ /* 0x000fe200078f18ff */
[----:B------:R-:W-:Y:S01]  /*15800*/  IMAD R8, R34, c[0x0][0x490], RZ ;  /* 0x0001240022087a24 */ /* 0x000fe200078e02ff */
[----:B------:R-:W-:Y:S01]  /*15810*/  SEL R14, R35, RZ, !P0 ;  /* 0x000000ff230e7207 */ /* 0x000fe20004000000 */
[----:B------:R-:W-:Y:S01]  /*15820*/  IMAD R0, R7, 0x8, R17 ;  /* 0x0000000807007824 */ /* 0x000fe200078e0211 */
[----:B------:R-:W-:Y:S01]  /*15830*/  LOP3.LUT R12, R16, 0xfffffff8, RZ, 0xc0, !PT ;  /* 0xfffffff8100c7812 */ /* 0x000fe200078ec0ff */
[----:B------:R-:W-:Y:S01]  /*15840*/  IMAD.WIDE.U32 R10, R44, c[0x0][0x490], R4 ;  /* 0x000124002c0a7a25 */ /* 0x000fe200078e0004 */
[----:B------:R-:W-:-:S02]  /*15850*/  SHF.R.S32.HI R16, RZ, 0x3, R16 ;  /* 0x00000003ff107819 */ /* 0x000fc40000011410 */
[----:B------:R-:W-:Y:S01]  /*15860*/  LEA.HI R18, R33, R32, RZ, 0x6 ;  /* 0x0000002021127211 */ /* 0x000fe200078f30ff */
[----:B------:R-:W-:Y:S02]  /*15870*/  IMAD R4, R44, c[0x0][0x494], R8 ;  /* 0x000125002c047a24 */ /* 0x000fe400078e0208 */
[----:B-1----:R-:W-:Y:S02]  /*15880*/  IMAD R8, R19, 0x80, R0 ;  /* 0x0000008013087824 */ /* 0x002fe400078e0200 */
[----:B------:R-:W-:Y:S01]  /*15890*/  IMAD.WIDE.U32 R2, R2, c[0x0][0x3a0], RZ ;  /* 0x0000e80002027a25 */ /* 0x000fe200078e00ff */
[----:B------:R-:W-:-:S03]  /*158a0*/  IADD3 R5, R11, R4, RZ ;  /* 0x000000040b057210 */ /* 0x000fc60007ffe0ff */
[----:B------:R-:W-:Y:S01]  /*158b0*/  IMAD R7, R44, c[0x0][0x3ec], R9 ;  /* 0x0000fb002c077a24 */ /* 0x000fe200078e0209 */
[----:B------:R-:W-:Y:S01]  /*158c0*/  IADD3 R3, R3, R6, RZ ;  /* 0x0000000603037210 */ /* 0x000fe20007ffe0ff */
[----:B------:R-:W-:Y:S01]  /*158d0*/  @P1 IMAD.HI.U32 R9, R8, c[0x0][0x4ec], RZ ;  /* 0x00013b0008091a27 */ /* 0x000fe200078e00ff */
[----:B------:R-:W-:-:S03]  /*158e0*/  SHF.R.S32.HI R6, RZ, 0x1f, R35 ;  /* 0x0000001fff067819 */ /* 0x000fc60000011423 */
[----:B------:R-:W-:Y:S01]  /*158f0*/  IMAD.MOV.U32 R0, RZ, RZ, R8 ;  /* 0x000000ffff007224 */ /* 0x000fe200078e0008 */
[----:B------:R-:W-:Y:S01]  /*15900*/  @P1 SHF.R.U32.HI R0, RZ, c[0x0][0x4f0], R9 ;  /* 0x00013c00ff001a19 */ /* 0x000fe20000011609 */
[----:B------:R-:W-:Y:S01]  /*15910*/  IMAD.WIDE.U32 R2, R44, c[0x0][0x3e8], R2 ;  /* 0x0000fa002c027a25 */ /* 0x000fe200078e0002 */
[----:B------:R-:W-:-:S03]  /*15920*/  SEL R11, R6, RZ, !P0 ;  /* 0x000000ff060b7207 */ /* 0x000fc60004000000 */
[----:B------:R-:W-:Y:S01]  /*15930*/  IMAD.MOV.U32 R4, RZ, RZ, R10 ;  /* 0x000000ffff047224 */ /* 0x000fe200078e000a */
[----:B------:R-:W-:Y:S01]  /*15940*/  IADD3 R7, R3, R7, RZ ;  /* 0x0000000703077210 */ /* 0x000fe20007ffe0ff */
[----:B------:R-:W-:Y:S01]  /*15950*/  IMAD.MOV R10, RZ, RZ, -R0 ;  /* 0x000000ffff0a7224 */ /* 0x000fe200078e0a00 */
[----:B------:R-:W-:Y:S01]  /*15960*/  MOV R6, R2 ;  /* 0x0000000200067202 */ /* 0x000fe20000000f00 */
[----:B------:R-:W-:-:S04]  /*15970*/  IMAD.WIDE.U32 R2, R14, c[0x0][0x498], R4 ;  /* 0x000126000e027a25 */ /* 0x000fc800078e0004 */
[----:B------:R-:W-:Y:S01]  /*15980*/  IMAD.IADD R12, R32, 0x1, -R12 ;  /* 0x00000001200c7824 */ /* 0x000fe200078e0a0c */
[----:B------:R-:W-:Y:S01]  /*15990*/  IADD3 R2, P0, R0, R2, RZ ;  /* 0x0000000200027210 */ /* 0x000fe20007f1e0ff */
[----:B------:R-:W-:Y:S02]  /*159a0*/  IMAD R9, R11, c[0x0][0x498], RZ ;  /* 0x000126000b097a24 */ /* 0x000fe400078e02ff */
[----:B------:R-:W-:Y:S01]  /*159b0*/  IMAD R5, R10, c[0x0][0x4e8], R8 ;  /* 0x00013a000a057a24 */ /* 0x000fe200078e0208 */
[----:B------:R-:W-:Y:S01]  /*159c0*/  SHF.R.S32.HI R8, RZ, 0x1f, R0 ;  /* 0x0000001fff087819 */ /* 0x000fe20000011400 */
[----:B------:R-:W-:Y:S02]  /*159d0*/  IMAD R13, R12, 0x20, R16 ;  /* 0x000000200c0d7824 */ /* 0x000fe400078e0210 */
[----:B------:R-:W-:Y:S01]  /*159e0*/  IMAD R9, R14, c[0x0][0x49c], R9 ;  /* 0x000127000e097a24 */ /* 0x000fe200078e0209 */
[----:B------:R-:W-:Y:S01]  /*159f0*/  SHF.R.S32.HI R10, RZ, 0x1f, R5 ;  /* 0x0000001fff0a7819 */ /* 0x000fe20000011405 */
[----:B------:R-:W-:-:S02]  /*15a00*/  IMAD R13, R19, 0x80, R13 ;  /* 0x00000080130d7824 */ /* 0x000fc400078e020d */
[----:B------:R-:W-:Y:S01]  /*15a10*/  IMAD.SHL.U32 R12, R12, 0x8, RZ ;  /* 0x000000080c0c7824 */ /* 0x000fe200078e00ff */
[----:B------:R-:W-:Y:S01]  /*15a20*/  IADD3.X R3, R8, R3, R9, P0, !PT ;  /* 0x0000000308037210 */ /* 0x000fe200007fe409 */
[----:B------:R-:W-:Y:S01]  /*15a30*/  IMAD R9, R10, c[0x0][0x488], RZ ;  /* 0x000122000a097a24 */ /* 0x000fe200078e02ff */
[----:B------:R-:W-:Y:S01]  /*15a40*/  SHF.L.U32 R8, R16, 0x6, RZ ;  /* 0x0000000610087819 */ /* 0x000fe200000006ff */
[----:B------:R-:W-:-:S04]  /*15a50*/  @P1 IMAD.HI.U32 R4, R13, c[0x0][0x4ec], RZ ;  /* 0x00013b000d041a27 */ /* 0x000fc800078e00ff */
[----:B------:R-:W-:-:S04]  /*15a60*/  IMAD.WIDE.U32 R2, R5, c[0x0][0x488], R2 ;  /* 0x0001220005027a25 */ /* 0x000fc800078e0002 */
[----:B------:R-:W-:Y:S02]  /*15a70*/  IMAD R9, R5, c[0x0][0x48c], R9 ;  /* 0x0001230005097a24 */ /* 0x000fe400078e0209 */
[----:B------:R-:W-:Y:S01]  /*15a80*/  IMAD.MOV.U32 R0, RZ, RZ, R13 ;  /* 0x000000ffff007224 */ /* 0x000fe200078e000d */
[----:B------:R-:W-:Y:S01]  /*15a90*/  @P1 SHF.R.U32.HI R0, RZ, c[0x0][0x4f0], R4 ;  /* 0x00013c00ff001a19 */ /* 0x000fe20000011604 */
[----:B------:R-:W-:Y:S01]  /*15aa0*/  IMAD.IADD R9, R3, 0x1, R9 ;  /* 0x0000000103097824 */ /* 0x000fe200078e0209 */
[----:B------:R-:W-:Y:S01]  /*15ab0*/  LOP3.LUT R4, R8, 0x1c0, RZ, 0xc0, !PT ;  /* 0x000001c008047812 */ /* 0x000fe200078ec0ff */
[----:B------:R-:W-:Y:S01]  /*15ac0*/  IMAD R5, R11, c[0x0][0x3f0], RZ ;  /* 0x0000fc000b057a24 */ /* 0x000fe200078e02ff */
[----:B------:R-:W-:Y:S02]  /*15ad0*/  LEA R8, P0, R2, c[0x0][0x450], 0x2 ;  /* 0x0001140002087a11 */ /* 0x000fe400078010ff */
[----:B------:R-:W-:Y:S01]  /*15ae0*/  LOP3.LUT R11, R4, 0x38, R12, 0xf8, !PT ;  /* 0x00000038040b7812 */ /* 0x000fe200078ef80c */
[C---:B------:R-:W-:Y:S01]  /*15af0*/  IMAD R3, R14.reuse, c[0x0][0x3f4], R5 ;  /* 0x0000fd000e037a24 */ /* 0x040fe200078e0205 */
[----:B------:R-:W-:Y:S01]  /*15b00*/  SHF.R.U32.HI R10, RZ, 0x3, R4 ;  /* 0x00000003ff0a7819 */ /* 0x000fe20000011604 */
[----:B------:R-:W-:Y:S01]  /*15b10*/  IMAD.WIDE.U32 R4, R14, c[0x0][0x3f0], R6 ;  /* 0x0000fc000e047a25 */ /* 0x000fe200078e0006 */
[----:B------:R-:W-:-:S02]  /*15b20*/  LEA.HI.X R2, R2, c[0x0][0x454], R9, 0x2, P0 ;  /* 0x0001150002027a11 */ /* 0x000fc400000f1409 */
[----:B------:R-:W-:Y:S01]  /*15b30*/  LOP3.LUT R14, R11, R10, RZ, 0x3c, !PT ;  /* 0x0000000a0b0e7212 */ /* 0x000fe200078e3cff */
[----:B------:R-:W-:Y:S01]  /*15b40*/  IMAD.IADD R3, R5, 0x1, R3 ;  /* 0x0000000105037824 */ /* 0x000fe200078e0203 */
[----:B------:R-:W-:Y:S01]  /*15b50*/  SHFL.IDX PT, R10, R8, RZ, 0x1c1f ;  /* 0x001c1fff080a7589 */ /* 0x000fe200000e0000 */
[----:B------:R-:W-:Y:S02]  /*15b60*/  IADD3 R6, -R0, RZ, RZ ;  /* 0x000000ff00067210 */ /* 0x000fe40007ffe1ff */
[----:B------:R-:W-:Y:S01]  /*15b70*/  SHF.R.S32.HI R7, RZ, 0x1f, R0 ;  /* 0x0000001fff077819 */ /* 0x000fe20000011400 */
[----:B------:R-:W1:Y:S01]  /*15b80*/  SHFL.IDX PT, R11, R2, RZ, 0x1c1f ;  /* 0x001c1fff020b7589 */ /* 0x000e6200000e0000 */
[----:B------:R-:W-:Y:S01]  /*15b90*/  LEA R5, R19, R17, 0x7 ;  /* 0x0000001113057211 */ /* 0x000fe200078e38ff */
[----:B------:R-:W-:Y:S02]  /*15ba0*/  IMAD R6, R6, c[0x0][0x4e8], R13 ;  /* 0x00013a0006067a24 */ /* 0x000fe400078e020d */
[----:B------:R-:W-:Y:S01]  /*15bb0*/  SHFL.IDX PT, R8, R8, 0x1, 0x1c1f ;  /* 0x003c1f0008087f89 */ /* 0x000fe200000e0000 */
[----:B------:R-:W-:Y:S01]  /*15bc0*/  IMAD R7, R7, c[0x0][0x3e0], RZ ;  /* 0x0000f80007077a24 */ /* 0x000fe200078e02ff */
[----:B------:R-:W-:-:S02]  /*15bd0*/  ISETP.GE.OR P1, PT, R5, R15, P2 ;  /* 0x0000000f0500720c */ /* 0x000fc40001726670 */
[----:B------:R2:W3:Y:S01]  /*15be0*/  SHFL.IDX PT, R9, R2, 0x1, 0x1c1f ;  /* 0x003c1f0002097f89 */ /* 0x0004e200000e0000 */
[----:B------:R-:W-:-:S10]  /*15bf0*/  IMAD R7, R0, c[0x0][0x3e4], R7 ;  /* 0x0000f90000077a24 */ /* 0x000fd400078e0207 */
[----:B-1----:R1:W-:Y:S01]  /*15c00*/  @!P1 ST.E [R10.64], R30 ;  /* 0x0000001e0a009985 */ /* 0x0023e2000c101904 */
[----:B--2---:R-:W-:Y:S01]  /*15c10*/  IMAD.MOV.U32 R2, RZ, RZ, R4 ;  /* 0x000000ffff027224 */ /* 0x004fe200078e0004 */
[----:B------:R-:W-:-:S03]  /*15c20*/  IADD3 R4, R5, 0x8, RZ ;  /* 0x0000000805047810 */ /* 0x000fc60007ffe0ff */
[----:B------:R-:W-:Y:S01]  /*15c30*/  IMAD.WIDE.U32 R2, R0, c[0x0][0x3e0], R2 ;  /* 0x0000f80000027a25 */ /* 0x000fe200078e0002 */
[----:B------:R-:W-:Y:S02]  /*15c40*/  SHF.R.S32.HI R0, RZ, 0x1f, R6 ;  /* 0x0000001fff007819 */ /* 0x000fe40000011406 */
[----:B------:R-:W-:Y:S01]  /*15c50*/  ISETP.GE.OR P0, PT, R4, R15, P2 ;  /* 0x0000000f0400720c */ /* 0x000fe20001706670 */
[----:B------:R-:W-:Y:S01]  /*15c60*/  IMAD.IADD R3, R3, 0x1, R7 ;  /* 0x0000000103037824 */ /* 0x000fe200078e0207 */
[----:B------:R-:W-:Y:S01]  /*15c70*/  SHF.L.U32 R4, R18, 0x3, RZ ;  /* 0x0000000312047819 */ /* 0x000fe200000006ff */
[----:B------:R-:W-:Y:S01]  /*15c80*/  IMAD R0, R0, c[0x0][0x3d8], RZ ;  /* 0x0000f60000007a24 */ /* 0x000fe200078e02ff */
[----:B------:R-:W-:Y:S01]  /*15c90*/  LEA R7, R19, R16, 0x7 ;  /* 0x0000001013077211 */ /* 0x000fe200078e38ff */
[----:B------:R-:W-:Y:S01]  /*15ca0*/  IMAD.WIDE.U32 R2, R6, c[0x0][0x3d8], R2 ;  /* 0x0000f60006027a25 */ /* 0x000fe200078e0002 */
[----:B------:R-:W-:-:S03]  /*15cb0*/  LOP3.LUT R5, R14, 0x7ffffe00, R4, 0xf8, !PT ;  /* 0x7ffffe000e057812 */ /* 0x000fc600078ef804 */
[----:B------:R-:W-:Y:S01]  /*15cc0*/  IMAD R4, R6, c[0x0][0x3dc], R0 ;  /* 0x0000f70006047a24 */ /* 0x000fe200078e0200 */
[----:B------:R-:W-:Y:S02]  /*15cd0*/  SHF.L.U32 R0, R5, 0x1, RZ ;  /* 0x0000000105007819 */ /* 0x000fe400000006ff */
[----:B------:R-:W-:Y:S01]  /*15ce0*/  IADD3 R6, R12, 0x40, RZ ;  /* 0x000000400c067810 */ /* 0x000fe20007ffe0ff */
[----:B---3--:R1:W-:Y:S01]  /*15cf0*/  @!P0 ST.E [R8.64], R31 ;  /* 0x0000001f08008985 */ /* 0x0083e2000c101904 */
[----:B------:R-:W-:Y:S01]  /*15d00*/  IMAD.IADD R3, R3, 0x1, R4 ;  /* 0x0000000103037824 */ /* 0x000fe200078e0204 */
[C---:B------:R-:W-:Y:S02]  /*15d10*/  LEA R14, P0, R2.reuse, c[0x0][0x380], 0x1 ;  /* 0x0000e000020e7a11 */ /* 0x040fe400078008ff */
[----:B------:R1:W2:Y:S02]  /*15d20*/  LDS.128 R24, [R0+0x1080] ;  /* 0x0010800000187984 */ /* 0x0002a40000000c00 */
[----:B------:R-:W-:-:S02]  /*15d30*/  LEA.HI.X R13, R2, c[0x0][0x384], R3, 0x1, P0 ;  /* 0x0000e100020d7a11 */ /* 0x000fc400000f0c03 */
[----:B------:R1:W3:Y:S01]  /*15d40*/  LDS.128 R32, [R0+0x2080] ;  /* 0x0020800000207984 */ /* 0x0002e20000000c00 */
[----:B------:R-:W-:-:S03]  /*15d50*/  ISETP.GE.AND P0, PT, R7, R15, PT ;  /* 0x0000000f0700720c */ /* 0x000fc60003f06270 */
[----:B------:R1:W4:Y:S04]  /*15d60*/  LDS.128 R36, [R0+0x3080] ;  /* 0x0030800000247984 */ /* 0x0003280000000c00 */
[----:B------:R1:W1:Y:S04]  /*15d70*/  LDS.128 R20, [R0+0x5080] ;  /* 0x0050800000147984 */ /* 0x0002680000000c00 */
[----:B------:R1:W1:Y:S04]  /*15d80*/  LDS.128 R28, [R0+0x6080] ;  /* 0x00608000001c7984 */ /* 0x0002680000000c00 */
[----:B------:R1:W1:Y:S04]  /*15d90*/  LDS.128 R40, [R0+0x7080] ;  /* 0x0070800000287984 */ /* 0x0002680000000c00 */
[----:B------:R1:W1:Y:S04]  /*15da0*/  SHFL.IDX PT, R2, R14, RZ, 0x181f ;  /* 0x00181fff0e027589 */ /* 0x00026800000e0000 */
[----:B------:R1:W1:Y:S01]  /*15db0*/  SHFL.IDX PT, R3, R13, RZ, 0x181f ;  /* 0x00181fff0d037589 */ /* 0x00026200000e0000 */
[----:B------:R-:W-:Y:S05]  /*15dc0*/  @P0 BRA `(.L_x_138) ;  /* 0x000000b000000947 */ /* 0x000fea0003800000 */
[----:B------:R-:W5:Y:S01]  /*15dd0*/  LDS.128 R16, [R0+0x80] ;  /* 0x0000800000107984 */ /* 0x000f620000000c00 */
[----:B------:R-:W-:-:S02]  /*15de0*/  ISETP.GE.AND P0, PT, R6, c[0x0][0x3c8], PT ;  /* 0x0000f20006007a0c */ /* 0x000fc40003f06270 */
[----:B------:R-:W-:Y:S01]  /*15df0*/  ISETP.GE.AND P1, PT, R12, c[0x0][0x3c8], PT ;  /* 0x0000f2000c007a0c */ /* 0x000fe20003f26270 */
[----:B-1----:R1:W4:-:S12]  /*15e00*/  LDS.128 R8, [R0+0x4080] ;  /* 0x0040800000087984 */ /* 0x0023180000000c00 */
[----:B------:R-:W-:Y:S01]  /*15e10*/  @!P1 IMAD.WIDE R4, R12, 0x2, R2 ;  /* 0x000000020c049825 */ /* 0x000fe200078e0202 */
[----:B-1----:R-:W-:-:S04]  /*15e20*/  @!P0 SHF.R.S32.HI R0, RZ, 0x1f, R6 ;  /* 0x0000001fff008819 */ /* 0x002fc80000011406 */
[----:B------:R-:W-:-:S04]  /*15e30*/  @!P0 LEA.HI R0, R0, R6, RZ, 0x3 ;  /* 0x0000000600008211 */ /* 0x000fc800078f18ff */
[----:B------:R-:W-:-:S05]  /*15e40*/  @!P0 LOP3.LUT R0, R0, 0xfffffff8, RZ, 0xc0, !PT ;  /* 0xfffffff800008812 */ /* 0x000fca00078ec0ff */
[----:B------:R-:W-:Y:S01]  /*15e50*/  @!P0 IMAD.WIDE R2, R0, 0x2, R2 ;  /* 0x0000000200028825 */ /* 0x000fe200078e0202 */
[----:B-----5:R1:W-:Y:S04]  /*15e60*/  @!P1 ST.E.128 [R4.64], R16 ;  /* 0x0000001004009985 */ /* 0x0203e8000c101d04 */
[----:B----4-:R1:W-:Y:S02]  /*15e70*/  @!P0 ST.E.128 [R2.64], R8 ;  /* 0x0000000802008985 */ /* 0x0103e4000c101d04 */
.L_x_138:
[----:B------:R-:W-:Y:S05]  /*15e80*/  BSYNC B0 ;  /* 0x0000000000007941 */ /* 0x000fea0003800000 */
.L_x_137:
[----:B-1----:R-:W-:Y:S01]  /*15e90*/  IADD3 R0, R7, 0x20, RZ ;  /* 0x0000002007007810 */ /* 0x002fe20007ffe0ff */
[----:B------:R1:W4:Y:S01]  /*15ea0*/  SHFL.IDX PT, R3, R13, 0x1, 0x181f ;  /* 0x00381f000d037f89 */ /* 0x00032200000e0000 */
        /* <DEDUP_REMOVED lines=13> */
.L_x_140:
[----:B------:R-:W-:Y:S05]  /*15f80*/  BSYNC B0 ;  /* 0x0000000000007941 */ /* 0x000fea0003800000 */
.L_x_139:
        /* <DEDUP_REMOVED lines=15> */
.L_x_142:
[----:B------:R-:W-:Y:S05]  /*16080*/  BSYNC B0 ;  /* 0x0000000000007941 */ /* 0x000fea0003800000 */
.L_x_141:
        /* <DEDUP_REMOVED lines=16> */
.L_x_135:
[----:B------:R-:W2:Y:S01]  /*16190*/  LDL R8, [R1+0x44] ;  /* 0x0000440001087983 */ /* 0x000ea20000100800 */
[----:B------:R-:W-:Y:S01]  /*161a0*/  ISETP.NE.U32.AND P1, PT, RZ, c[0x0][0x508], PT ;  /* 0x00014200ff007a0c */ /* 0x000fe20003f25070 */
[----:B------:R-:W-:Y:S01]  /*161b0*/  IMAD.MOV.U32 R2, RZ, RZ, 0x4 ;  /* 0x00000004ff027424 */ /* 0x000fe200078e00ff */
[----:B------:R-:W-:Y:S02]  /*161c0*/  ISETP.NE.U32.AND P0, PT, RZ, c[0x0][0x500], PT ;  /* 0x00014000ff007a0c */ /* 0x000fe40003f05070 */
[----:B------:R-:W-:Y:S02]  /*161d0*/  ISETP.NE.AND.EX P1, PT, RZ, c[0x0][0x50c], PT, P1 ;  /* 0x00014300ff007a0c */ /* 0x000fe40003f25310 */
[----:B------:R-:W-:Y:S01]  /*161e0*/  ISETP.NE.AND.EX P0, PT, RZ, c[0x0][0x504], PT, P0 ;  /* 0x00014100ff007a0c */ /* 0x000fe20003f05300 */
[----:B------:R-:W-:Y:S02]  /*161f0*/  IMAD.MOV.U32 R13, RZ, RZ, c[0x0][0x388] ;  /* 0x0000e200ff0d7624 */ /* 0x000fe400078e00ff */
[----:B--2---:R-:W-:-:S08]  /*16200*/  IMAD.WIDE R6, R8, R2, c[0x0][0x500] ;  /* 0x0001400008067625 */ /* 0x004fd000078e0202 */
        /* <DEDUP_REMOVED lines=8> */
[----:B------:R1:W2:Y:S04]  /*16290*/  LDG.E R0, [R6.64] ;  /* 0x0000000406007981 */ /* 0x0002a8000c1e1900 */
[----:B-1----:R-:W2:Y:S02]  /*162a0*/  LDG.E R6, [R6.64+0x4] ;  /* 0x0000040406067981 */ /* 0x002ea4000c1e1900 */
[----:B--2--5:R-:W-:-:S02]  /*162b0*/  IADD3 R13, -R0, R6, RZ ;  /* 0x00000006000d7210 */ /* 0x024fc40007ffe1ff */
.L_x_143:
        /* <DEDUP_REMOVED lines=12> */
[----:B------:R-:W-:Y:S01]  /*16380*/  MOV R0, c[0x0][0x4e8] ;  /* 0x00013a0000007a02 */ /* 0x000fe20000000f00 */
[----:B------:R-:W-:Y:S01]  /*16390*/  IMAD R6, R34, c[0x0][0x490], RZ ;  /* 0x0001240022067a24 */ /* 0x000fe200078e02ff */
[----:B------:R-:W-:Y:S01]  /*163a0*/  MOV R2, R4 ;  /* 0x0000000400027202 */ /* 0x000fe20000000f00 */
[----:B------:R-:W-:Y:S01]  /*163b0*/  IMAD.MOV.U32 R3, RZ, RZ, R5 ;  /* 0x000000ffff037224 */ /* 0x000fe200078e0005 */
[----:B------:R-:W-:Y:S01]  /*163c0*/  ISETP.NE.AND P0, PT, R0, 0x1, PT ;  /* 0x000000010000780c */ /* 0x000fe20003f05270 */
[C---:B------:R-:W-:Y:S01]  /*163d0*/  IMAD R6, R44.reuse, c[0x0][0x494], R6 ;  /* 0x000125002c067a24 */ /* 0x040fe200078e0206 */
[----:B------:R-:W-:Y:S01]  /*163e0*/  MOV R0, R8 ;  /* 0x0000000800007202 */ /* 0x000fe20000000f00 */
[----:B------:R-:W-:-:S05]  /*163f0*/  IMAD.WIDE.U32 R2, R44, c[0x0][0x490], R2 ;  /* 0x000124002c027a25 */ /* 0x000fca00078e0002 */
[----:B------:R-:W-:-:S05]  /*16400*/  IADD3 R3, R6, R3, RZ ;  /* 0x0000000306037210 */ /* 0x000fca0007ffe0ff */
[----:B------:R-:W-:-:S04]  /*16410*/  @P0 IMAD.HI.U32 R7, R8, c[0x0][0x4ec], RZ ;  /* 0x00013b0008070a27 */ /* 0x000fc800078e00ff */
[----:B------:R-:W-:Y:S01]  /*16420*/  IMAD.WIDE.U32 R2, R9, c[0x0][0x498], R2 ;  /* 0x0001260009027a25 */ /* 0x000fe200078e0002 */
[----:B------:R-:W-:-:S03]  /*16430*/  @P0 SHF.R.U32.HI R0, RZ, c[0x0][0x4f0], R7 ;  /* 0x00013c00ff000a19 */ /* 0x000fc60000011607 */
[----:B------:R-:W-:Y:S01]  /*16440*/  IMAD R7, R10, c[0x0][0x498], RZ ;  /* 0x000126000a077a24 */ /* 0x000fe200078e02ff */
[----:B------:R-:W-:Y:S01]  /*16450*/  IADD3 R2, P0, R0, R2, RZ ;  /* 0x0000000200027210 */ /* 0x000fe20007f1e0ff */
[----:B------:R-:W-:Y:S02]  /*16460*/  IMAD.MOV R6, RZ, RZ, -R0 ;  /* 0x000000ffff067224 */ /* 0x000fe400078e0a00 */
[----:B------:R-:W-:Y:S02]  /*16470*/  IMAD R7, R9, c[0x0][0x49c], R7 ;  /* 0x0001270009077a24 */ /* 0x000fe400078e0207 */
[----:B------:R-:W-:Y:S01]  /*16480*/  IMAD R6, R6, c[0x0][0x4e8], R8 ;  /* 0x00013a0006067a24 */ /* 0x000fe200078e0208 */
[----:B------:R-:W-:-:S04]  /*16490*/  SHF.R.S32.HI R8, RZ, 0x1f, R0 ;  /* 0x0000001fff087819 */ /* 0x000fc80000011400 */
[----:B------:R-:W-:Y:S02]  /*164a0*/  SHF.R.S32.HI R0, RZ, 0x1f, R6 ;  /* 0x0000001fff007819 */ /* 0x000fe40000011406 */
[----:B------:R-:W-:-:S03]  /*164b0*/  IADD3.X R3, R8, R3, R7, P0, !PT ;  /* 0x0000000308037210 */ /* 0x000fc600007fe407 */
[----:B------:R-:W-:Y:S02]  /*164c0*/  IMAD R0, R0, c[0x0][0x488], RZ ;  /* 0x0001220000007a24 */ /* 0x000fe400078e02ff */
[----:B------:R-:W-:-:S04]  /*164d0*/  IMAD.WIDE.U32 R2, R6, c[0x0][0x488], R2 ;  /* 0x0001220006027a25 */ /* 0x000fc800078e0002 */
[----:B------:R-:W-:Y:S01]  /*164e0*/  IMAD R0, R6, c[0x0][0x48c], R0 ;  /* 0x0001230006007a24 */ /* 0x000fe200078e0200 */
[----:B------:R-:W-:-:S04]  /*164f0*/  LEA R6, P0, R2, c[0x0][0x450], 0x2 ;  /* 0x0001140002067a11 */ /* 0x000fc800078010ff */
[----:B------:R-:W-:-:S04]  /*16500*/  IADD3 R0, R3, R0, RZ ;  /* 0x0000000003007210 */ /* 0x000fc80007ffe0ff */
[----:B------:R-:W-:Y:S02]  /*16510*/  LEA.HI.X R7, R2, c[0x0][0x454], R0, 0x2, P0 ;  /* 0x0001150002077a11 */ /* 0x000fe400000f1400 */
[----:B------:R-:W-:-:S05]  /*16520*/  MOV R0, 0xff800000 ;  /* 0xff80000000007802 */ /* 0x000fca0000000f00 */
[----:B------:R1:W-:Y:S02]  /*16530*/  STG.E [R6.64], R0 ;  /* 0x0000000006007986 */ /* 0x0003e4000c101904 */
.L_x_145:
[----:B------:R-:W-:Y:S05]  /*16540*/  BSYNC B0 ;  /* 0x0000000000007941 */ /* 0x000fea0003800000 */
.L_x_144:
[----:B------:R-:W2:Y:S01]  /*16550*/  S2R R14, SR_CTAID.X ;  /* 0x00000000000e7919 */ /* 0x000ea20000002500 */
[----:B-1----:R-:W-:Y:S01]  /*16560*/  IMAD R0, R5, c[0x0][0x3a0], RZ ;  /* 0x0000e80005007a24 */ /* 0x002fe200078e02ff */
[----:B------:R-:W-:Y:S01]  /*16570*/  SHF.R.S32.HI R5, RZ, 0x1f, R12 ;  /* 0x0000001fff057819 */ /* 0x000fe2000001140c */
[C---:B------:R-:W-:Y:S01]  /*16580*/  IMAD.WIDE.U32 R2, R4.reuse, c[0x0][0x3a0], RZ ;  /* 0x0000e80004027a25 */ /* 0x040fe200078e00ff */
[----:B------:R-:W-:Y:S01]  /*16590*/  MOV R6, c[0x0][0x4e8] ;  /* 0x00013a0000067a02 */ /* 0x000fe20000000f00 */
[----:B------:R-:W-:Y:S01]  /*165a0*/  BSSY B0, `(.L_x_146) ;  /* 0x0000034000007945 */ /* 0x000fe20003800000 */
[-C--:B------:R-:W-:Y:S01]  /*165b0*/  LEA.HI R5, R5, R12.reuse, RZ, 0x3 ;  /* 0x0000000c05057211 */ /* 0x080fe200078f18ff */
[----:B------:R-:W-:Y:S01]  /*165c0*/  IMAD R0, R4, c[0x0][0x3a4], R0 ;  /* 0x0000e90004007a24 */ /* 0x000fe200078e0200 */
[----:B------:R-:W-:Y:S01]  /*165d0*/  ISETP.NE.AND P0, PT, R6, 0x1, PT ;  /* 0x000000010600780c */ /* 0x000fe20003f05270 */
[----:B------:R-:W-:Y:S01]  /*165e0*/  IMAD R6, R10, c[0x0][0x3f0], RZ ;  /* 0x0000fc000a067a24 */ /* 0x000fe200078e02ff */
[----:B------:R-:W-:Y:S01]  /*165f0*/  LOP3.LUT R4, R5, 0xfffffff8, RZ, 0xc0, !PT ;  /* 0xfffffff805047812 */ /* 0x000fe200078ec0ff */
[----:B-----5:R-:W-:Y:S01]  /*16600*/  IMAD R10, R13, c[0x0][0x4e8], RZ ;  /* 0x00013a000d0a7a24 */ /* 0x020fe200078e02ff */
[----:B------:R-:W-:Y:S01]  /*16610*/  SHF.R.S32.HI R8, RZ, 0x3, R5 ;  /* 0x00000003ff087819 */ /* 0x000fe20000011405 */
[----:B------:R-:W-:Y:S01]  /*16620*/  IMAD R7, R9, c[0x0][0x3f4], R6 ;  /* 0x0000fd0009077a24 */ /* 0x000fe200078e0206 */
[----:B------:R-:W-:-:S02]  /*16630*/  IADD3 R12, -R4, R12, RZ ;  /* 0x0000000c040c7210 */ /* 0x000fc40007ffe1ff */
[----:B------:R-:W-:Y:S01]  /*16640*/  IADD3 R3, R3, R0, RZ ;  /* 0x0000000003037210 */ /* 0x000fe20007ffe0ff */
[----:B------:R-:W-:Y:S02]  /*16650*/  IMAD R0, R34, c[0x0][0x3e8], RZ ;  /* 0x0000fa0022007a24 */ /* 0x000fe400078e02ff */
[----:B------:R-:W-:Y:S02]  /*16660*/  IMAD R4, R12, 0x20, R8 ;  /* 0x000000200c047824 */ /* 0x000fe400078e0208 */
[C---:B------:R-:W-:Y:S02]  /*16670*/  IMAD R0, R44.reuse, c[0x0][0x3ec], R0 ;  /* 0x0000fb002c007a24 */ /* 0x040fe400078e0200 */
[----:B------:R-:W-:Y:S01]  /*16680*/  IMAD.WIDE.U32 R2, R44, c[0x0][0x3e8], R2 ;  /* 0x0000fa002c027a25 */ /* 0x000fe200078e0002 */
[C---:B--2---:R-:W-:Y:S02]  /*16690*/  LEA R4, R14.reuse, R4, 0x7 ;  /* 0x000000040e047211 */ /* 0x044fe400078e38ff */
[----:B------:R-:W-:-:S02]  /*166a0*/  LEA R8, R14, R8, 0x7 ;  /* 0x000000080e087211 */ /* 0x000fc400078e38ff */
[----:B------:R-:W-:Y:S01]  /*166b0*/  IADD3 R3, R0, R3, RZ ;  /* 0x0000000300037210 */ /* 0x000fe20007ffe0ff */
[----:B------:R-:W-:-:S04]  /*166c0*/  @P0 IMAD.HI.U32 R5, R4, c[0x0][0x4ec], RZ ;  /* 0x00013b0004050a27 */ /* 0x000fc800078e00ff */
[----:B------:R-:W-:Y:S01]  /*166d0*/  IMAD.MOV.U32 R0, RZ, RZ, R4 ;  /* 0x000000ffff007224 */ /* 0x000fe200078e0004 */
[----:B------:R-:W-:Y:S01]  /*166e0*/  @P0 SHF.R.U32.HI R0, RZ, c[0x0][0x4f0], R5 ;  /* 0x00013c00ff000a19 */ /* 0x000fe20000011605 */
[----:B------:R-:W-:-:S03]  /*166f0*/  IMAD.WIDE.U32 R2, R9, c[0x0][0x3f0], R2 ;  /* 0x0000fc0009027a25 */ /* 0x000fc600078e0002 */
[----:B------:R-:W-:Y:S02]  /*16700*/  IADD3 R5, -R0, RZ, RZ ;  /* 0x000000ff00057210 */ /* 0x000fe40007ffe1ff */
[----:B------:R-:W-:Y:S02]  /*16710*/  SHF.R.S32.HI R6, RZ, 0x1f, R0 ;  /* 0x0000001fff067819 */ /* 0x000fe40000011400 */
[----:B------:R-:W-:Y:S01]  /*16720*/  IADD3 R3, R3, R7, RZ ;  /* 0x0000000703037210 */ /* 0x000fe20007ffe0ff */
[----:B------:R-:W-:Y:S02]  /*16730*/  IMAD R5, R5, c[0x0][0x4e8], R4 ;  /* 0x00013a0005057a24 */ /* 0x000fe400078e0204 */
[----:B------:R-:W-:Y:S02]  /*16740*/  IMAD R6, R6, c[0x0][0x3e0], RZ ;  /* 0x0000f80006067a24 */ /* 0x000fe400078e02ff */
[----:B------:R-:W-:Y:S01]  /*16750*/  IMAD.WIDE.U32 R2, R0, c[0x0][0x3e0], R2 ;  /* 0x0000f80000027a25 */ /* 0x000fe200078e0002 */
[----:B------:R-:W-:-:S03]  /*16760*/  SHF.R.S32.HI R4, RZ, 0x1f, R5 ;  /* 0x0000001fff047819 */ /* 0x000fc60000011405 */
[----:B------:R-:W-:-:S04]  /*16770*/  IMAD R0, R0, c[0x0][0x3e4], R6 ;  /* 0x0000f90000007a24 */ /* 0x000fc800078e0206 */
[----:B------:R-:W-:Y:S02]  /*16780*/  IMAD.IADD R3, R3, 0x1, R0 ;  /* 0x0000000103037824 */ /* 0x000fe400078e0200 */
[----:B------:R-:W-:Y:S02]  /*16790*/  IMAD R0, R4, c[0x0][0x3d8], RZ ;  /* 0x0000f60004007a24 */ /* 0x000fe400078e02ff */
[----:B------:R-:W-:-:S04]  /*167a0*/  IMAD.WIDE.U32 R2, R5, c[0x0][0x3d8], R2 ;  /* 0x0000f60005027a25 */ /* 0x000fc800078e0002 */
[----:B------:R-:W-:Y:S01]  /*167b0*/  IMAD R0, R5, c[0x0][0x3dc], R0 ;  /* 0x0000f70005007a24 */ /* 0x000fe200078e0200 */
[----:B------:R-:W-:-:S04]  /*167c0*/  LEA R11, P0, R2, c[0x0][0x380], 0x1 ;  /* 0x0000e000020b7a11 */ /* 0x000fc800078008ff */
[----:B------:R-:W-:-:S04]  /*167d0*/  IADD3 R0, R3, R0, RZ ;  /* 0x0000000003007210 */ /* 0x000fc80007ffe0ff */
[----:B------:R-:W-:Y:S02]  /*167e0*/  LEA.HI.X R9, R2, c[0x0][0x384], R0, 0x1, P0 ;  /* 0x0000e10002097a11 */ /* 0x000fe400000f0c00 */
[----:B------:R-:W-:Y:S01]  /*167f0*/  ISETP.GE.AND P0, PT, R8, R10, PT ;  /* 0x0000000a0800720c */ /* 0x000fe20003f06270 */
[----:B------:R1:W2:Y:S01]  /*16800*/  SHFL.IDX PT, R2, R11, RZ, 0x181f ;  /* 0x00181fff0b027589 */ /* 0x0002a200000e0000 */
[----:B------:R-:W-:-:S03]  /*16810*/  SHF.L.U32 R0, R12, 0x3, RZ ;  /* 0x000000030c007819 */ /* 0x000fc600000006ff */
[----:B------:R1:W3:Y:S01]  /*16820*/  SHFL.IDX PT, R3, R9, RZ, 0x181f ;  /* 0x00181fff09037589 */ /* 0x0002e200000e0000 */
[----:B------:R-:W-:-:S07]  /*16830*/  IADD3 R7, R0, 0x40, RZ ;  /* 0x0000004000077810 */ /* 0x000fce0007ffe0ff */
[----:B------:R-:W-:Y:S05]  /*16840*/  @P0 BRA `(.L_x_147) ;  /* 0x0000009000000947 */ /* 0x000fea0003800000 */
[----:B------:R-:W-:Y:S02]  /*16850*/  ISETP.GE.AND P0, PT, R7, c[0x0][0x3c8], PT ;  /* 0x0000f20007007a0c */ /* 0x000fe40003f06270 */
[----:B------:R-:W-:-:S11]  /*16860*/  ISETP.GE.AND P1, PT, R0, c[0x0][0x3c8], PT ;  /* 0x0000f20000007a0c */ /* 0x000fd60003f26270 */
[----:B------:R-:W-:-:S04]  /*16870*/  @!P0 SHF.R.S32.HI R4, RZ, 0x1f, R7 ;  /* 0x0000001fff048819 */ /* 0x000fc80000011407 */
[----:B------:R-:W-:-:S04]  /*16880*/  @!P0 LEA.HI R4, R4, R7, RZ, 0x3 ;  /* 0x0000000704048211 */ /* 0x000fc800078f18ff */
[----:B------:R-:W-:Y:S01]  /*16890*/  @!P0 LOP3.LUT R6, R4, 0xfffffff8, RZ, 0xc0, !PT ;  /* 0xfffffff804068812 */ /* 0x000fe200078ec0ff */
[----:B--23--:R-:W-:-:S04]  /*168a0*/  @!P1 IMAD.WIDE R4, R0, 0x2, R2 ;  /* 0x0000000200049825 */ /* 0x00cfc800078e0202 */
[----:B------:R-:W-:Y:S01]  /*168b0*/  @!P0 IMAD.WIDE R2, R6, 0x2, R2 ;  /* 0x0000000206028825 */ /* 0x000fe200078e0202 */
[----:B------:R2:W-:Y:S04]  /*168c0*/  @!P1 ST.E.128 [R4.64], RZ ;  /* 0x000000ff04009985 */ /* 0x0005e8000c101d04 */
[----:B------:R2:W-:Y:S02]  /*168d0*/  @!P0 ST.E.128 [R2.64], RZ ;  /* 0x000000ff02008985 */ /* 0x0005e4000c101d04 */
.L_x_147:
[----:B------:R-:W-:Y:S05]  /*168e0*/  BSYNC B0 ;  /* 0x0000000000007941 */ /* 0x000fea0003800000 */
.L_x_146:
[----:B--2---:R-:W-:Y:S01]  /*168f0*/  IADD3 R4, R8, 0x20, RZ ;  /* 0x0000002008047810 */ /* 0x004fe20007ffe0ff */
[----:B---3--:R2:W3:Y:S01]  /*16900*/  SHFL.IDX PT, R3, R9, 0x1, 0x181f ;  /* 0x00381f0009037f89 */ /* 0x0084e200000e0000 */
[----:B------:R-:W-:Y:S02]  /*16910*/  BSSY B0, `(.L_x_148) ;  /* 0x000000d000007945 */ /* 0x000fe40003800000 */
[----:B------:R-:W-:Y:S01]  /*16920*/  ISETP.GE.AND P0, PT, R4, R10, PT ;  /* 0x0000000a0400720c */ /* 0x000fe20003f06270 */
[----:B------:R2:W4:-:S12]  /*16930*/  SHFL.IDX PT, R2, R11, 0x1, 0x181f ;  /* 0x00381f000b027f89 */ /* 0x00051800000e0000 */
[----:B------:R-:W-:Y:S05]  /*16940*/  @P0 BRA `(.L_x_149) ;  /* 0x0000009000000947 */ /* 0x000fea0003800000 */
[----:B------:R-:W-:Y:S02]  /*16950*/  ISETP.GE.AND P0, PT, R7, c[0x0][0x3c8], PT ;  /* 0x0000f20007007a0c */ /* 0x000fe40003f06270 */
[----:B------:R-:W-:-:S11]  /*16960*/  ISETP.GE.AND P1, PT, R0, c[0x0][0x3c8], PT ;  /* 0x0000f20000007a0c */ /* 0x000fd60003f26270 */
[----:B------:R-:W-:-:S04]  /*16970*/  @!P0 SHF.R.S32.HI R4, RZ, 0x1f, R7 ;  /* 0x0000001fff048819 */ /* 0x000fc80000011407 */
[----:B------:R-:W-:-:S04]  /*16980*/  @!P0 LEA.HI R4, R4, R7, RZ, 0x3 ;  /* 0x0000000704048211 */ /* 0x000fc800078f18ff */
[----:B------:R-:W-:Y:S01]  /*16990*/  @!P0 LOP3.LUT R6, R4, 0xfffffff8, RZ, 0xc0, !PT ;  /* 0xfffffff804068812 */ /* 0x000fe200078ec0ff */
[----:B---34-:R-:W-:-:S04]  /*169a0*/  @!P1 IMAD.WIDE R4, R0, 0x2, R2 ;  /* 0x0000000200049825 */ /* 0x018fc800078e0202 */
[----:B------:R-:W-:Y:S01]  /*169b0*/  @!P0 IMAD.WIDE R2, R6, 0x2, R2 ;  /* 0x0000000206028825 */ /* 0x000fe200078e0202 */
[----:B------:R3:W-:Y:S04]  /*169c0*/  @!P1 ST.E.128 [R4.64], RZ ;  /* 0x000000ff04009985 */ /* 0x0007e8000c101d04 */
[----:B------:R3:W-:Y:S02]  /*169d0*/  @!P0 ST.E.128 [R2.64], RZ ;  /* 0x000000ff02008985 */ /* 0x0007e4000c101d04 */
.L_x_149:
[----:B------:R-:W-:Y:S05]  /*169e0*/  BSYNC B0 ;  /* 0x0000000000007941 */ /* 0x000fea0003800000 */
.L_x_148:
        /* <DEDUP_REMOVED lines=8> */
[----:B------:R-:W-:-:S04]  /*16a70*/  @!P0 SHF.R.S32.HI R4, RZ, 0x1f, R7 ;  /* 0x0000001fff048819 */ /* 0x000fc80000011407 */
[----:B------:R-:W-:-:S04]  /*16a80*/  @!P0 LEA.HI R4, R4, R7, RZ, 0x3 ;  /* 0x0000000704048211 */ /* 0x000fc800078f18ff */
[----:B------:R-:W-:Y:S01]  /*16a90*/  @!P0 LOP3.LUT R6, R4, 0xfffffff8, RZ, 0xc0, !PT ;  /* 0xfffffff804068812 */ /* 0x000fe200078ec0ff */
[----:B-1--4-:R-:W-:-:S04]  /*16aa0*/  @!P1 IMAD.WIDE R4, R0, 0x2, R2 ;  /* 0x0000000200049825 */ /* 0x012fc800078e0202 */
[----:B------:R-:W-:Y:S01]  /*16ab0*/  @!P0 IMAD.WIDE R2, R6, 0x2, R2 ;  /* 0x0000000206028825 */ /* 0x000fe200078e0202 */
[----:B------:R1:W-:Y:S04]  /*16ac0*/  @!P1 ST.E.128 [R4.64], RZ ;  /* 0x000000ff04009985 */ /* 0x0003e8000c101d04 */
[----:B------:R1:W-:Y:S02]  /*16ad0*/  @!P0 ST.E.128 [R2.64], RZ ;  /* 0x000000ff02008985 */ /* 0x0003e4000c101d04 */
.L_x_151:
[----:B------:R-:W-:Y:S05]  /*16ae0*/  BSYNC B0 ;  /* 0x0000000000007941 */ /* 0x000fea0003800000 */
.L_x_150:
[----:B-1----:R-:W-:Y:S01]  /*16af0*/  IADD3 R4, R8, 0x60, RZ ;  /* 0x0000006008047810 */ /* 0x002fe20007ffe0ff */
[----:B------:R1:W2:Y:S03]  /*16b00*/  SHFL.IDX PT, R3, R9, 0x3, 0x181f ;  /* 0x00781f0009037f89 */ /* 0x0002a600000e0000 */
[----:B------:R-:W-:Y:S01]  /*16b10*/  ISETP.GE.AND P0, PT, R4, R10, PT ;  /* 0x0000000a0400720c */ /* 0x000fe20003f06270 */
[----:B----4-:R1:W4:-:S12]  /*16b20*/  SHFL.IDX PT, R2, R11, 0x3, 0x181f ;  /* 0x00781f000b027f89 */ /* 0x01031800000e0000 */
[----:B------:R-:W-:Y:S05]  /*16b30*/  @P0 EXIT ;  /* 0x000000000000094d */ /* 0x000fea0003800000 */
[----:B------:R-:W-:-:S13]  /*16b40*/  ISETP.GE.AND P0, PT, R0, c[0x0][0x3c8], PT ;  /* 0x0000f20000007a0c */ /* 0x000fda0003f06270 */
[----:B--2-4-:R-:W-:-:S05]  /*16b50*/  @!P0 IMAD.WIDE R4, R0, 0x2, R2 ;  /* 0x0000000200048825 */ /* 0x014fca00078e0202 */
[----:B------:R2:W-:Y:S01]  /*16b60*/  @!P0 ST.E.128 [R4.64], RZ ;  /* 0x000000ff04008985 */ /* 0x0005e2000c101d04 */
[----:B------:R-:W-:-:S13]  /*16b70*/  ISETP.GE.AND P0, PT, R7, c[0x0][0x3c8], PT ;  /* 0x0000f20007007a0c */ /* 0x000fda0003f06270 */
[----:B------:R-:W-:Y:S05]  /*16b80*/  @P0 EXIT ;  /* 0x000000000000094d */ /* 0x000fea0003800000 */
[----:B------:R-:W-:-:S04]  /*16b90*/  SHF.R.S32.HI R0, RZ, 0x1f, R7 ;  /* 0x0000001fff007819 */ /* 0x000fc80000011407 */
[----:B------:R-:W-:-:S04]  /*16ba0*/  LEA.HI R0, R0, R7, RZ, 0x3 ;  /* 0x0000000700007211 */ /* 0x000fc800078f18ff */
[----:B------:R-:W-:-:S05]  /*16bb0*/  LOP3.LUT R0, R0, 0xfffffff8, RZ, 0xc0, !PT ;  /* 0xfffffff800007812 */ /* 0x000fca00078ec0ff */
[----:B------:R-:W-:-:S05]  /*16bc0*/  IMAD.WIDE R2, R0, 0x2, R2 ;  /* 0x0000000200027825 */ /* 0x000fca00078e0202 */
[----:B------:R-:W-:Y:S01]  /*16bd0*/  ST.E.128 [R2.64], RZ ;  /* 0x000000ff02007985 */ /* 0x000fe2000c101d04 */
[----:B------:R-:W-:Y:S05]  /*16be0*/  EXIT ;  /* 0x000000000000794d */ /* 0x000fea0003800000 */
.L_x_152:
        /* <DEDUP_REMOVED lines=9> */
.L_x_3760:


//--------------------- .text._ZN7cutlass13device_kernelIN5flash19enable_sm80_to_sm89INS1_16FlashAttnFwdSm80INS1_25CollectiveMainloopFwdSm80ILi8ELi1ELb1EN4cute5tupleIJNS5_1CILi128EEENS7_ILi96EEES8_EEELi128ENS_10bfloat16_tEfNS_4arch4Sm80ELb0ELb1ELb1ELb0ELb0ELb0ELb1ELb0EEENS1_21CollectiveEpilogueFwdINS6_IJS8_S8_S9_EEENS6_IJNS7_ILi1EEESH_SH_EEESB_SD_Li256ELb0ELb1ELb0ELb0EEENS1_19SingleTileSchedulerILb0ELb0ELb1ELi128EEEEEEEEEvNT_6ParamsE --------------------------
	.section	.text._ZN7cutlass13device_kernelIN5flash19enable_sm80_to_sm89INS1_16FlashAttnFwdSm80INS1_25CollectiveMainloopFwdSm80ILi8ELi1ELb1EN4cute5tupleIJNS5_1CILi128EEENS7_ILi96EEES8_EEELi128ENS_10bfloat16_tEfNS_4arch4Sm80ELb0ELb1ELb1ELb0ELb0ELb0ELb1ELb0EEENS1_21CollectiveEpilogueFwdINS6_IJS8_S8_S9_EEENS6_IJNS7_ILi1EEESH_SH_EEESB_SD_Li256ELb0ELb1ELb0ELb0EEENS1_19SingleTileSchedulerILb0ELb0ELb1ELi128EEEEEEEEEvNT_6ParamsE,"ax",@progbits
	.sectioninfo	@"SHI_REGISTERS=255"
	.align	128
.text._ZN7cutlass13device_kernelIN5flash19enable_sm80_to_sm89INS1_16FlashAttnFwdSm80INS1_25CollectiveMainloopFwdSm80ILi8ELi1ELb1EN4cute5tupleIJNS5_1CILi128EEENS7_ILi96EEES8_EEELi128ENS_10bfloat16_tEfNS_4arch4Sm80ELb0ELb1ELb1ELb0ELb0ELb0ELb1ELb0EEENS1_21CollectiveEpilogueFwdINS6_IJS8_S8_S9_EEENS6_IJNS7_ILi1EEESH_SH_EEESB_SD_Li256ELb0ELb1ELb0ELb0EEENS1_19SingleTileSchedulerILb0ELb0ELb1ELi128EEEEEEEEEvNT_6ParamsE:
        .type           _ZN7cutlass13device_kernelIN5flash19enable_sm80_to_sm89INS1_16FlashAttnFwdSm80INS1_25CollectiveMainloopFwdSm80ILi8ELi1ELb1EN4cute5tupleIJNS5_1CILi128EEENS7_ILi96EEES8_EEELi128ENS_10bfloat16_tEfNS_4arch4Sm80ELb0ELb1ELb1ELb0ELb0ELb0ELb1ELb0EEENS1_21CollectiveEpilogueFwdINS6_IJS8_S8_S9_EEENS6_IJNS7_ILi1EEESH_SH_EEESB_SD_Li256ELb0ELb1ELb0ELb0EEENS1_19SingleTileSchedulerILb0ELb0ELb1ELi128EEEEEEEEEvNT_6ParamsE,@function
        .size           _ZN7cutlass13device_kernelIN5flash19enable_sm80_to_sm89INS1_16FlashAttnFwdSm80INS1_25CollectiveMainloopFwdSm80ILi8ELi1ELb1EN4cute5tupleIJNS5_1CILi128EEENS7_ILi96EEES8_EEELi128ENS_10bfloat16_tEfNS_4arch4Sm80ELb0ELb1ELb1ELb0ELb0ELb0ELb1ELb0EEENS1_21CollectiveEpilogueFwdINS6_IJS8_S8_S9_EEENS6_IJNS7_ILi1EEESH_SH_EEESB_SD_Li256ELb0ELb1ELb0ELb0EEENS1_19SingleTileSchedulerILb0ELb0ELb1ELi128EEEEEEEEEvNT_6ParamsE,(.L_x_3761 - _ZN7cutlass13device_kernelIN5flash19enable_sm80_to_sm89INS1_16FlashAttnFwdSm80INS1_25CollectiveMainloopFwdSm80ILi8ELi1ELb1EN4cute5tupleIJNS5_1CILi128EEENS7_ILi96EEES8_EEELi128ENS_10bfloat16_tEfNS_4arch4Sm80ELb0ELb1ELb1ELb0ELb0ELb0ELb1ELb0EEENS1_21CollectiveEpilogueFwdINS6_IJS8_S8_S9_EEENS6_IJNS7_ILi1EEESH_SH_EEESB_SD_Li256ELb0ELb1ELb0ELb0EEENS1_19SingleTileSchedulerILb0ELb0ELb1ELi128EEEEEEEEEvNT_6ParamsE)
        .other          _ZN7cutlass13device_kernelIN5flash19enable_sm80_to_sm89INS1_16FlashAttnFwdSm80INS1_25CollectiveMainloopFwdSm80ILi8ELi1ELb1EN4cute5tupleIJNS5_1CILi128EEENS7_ILi96EEES8_EEELi128ENS_10bfloat16_tEfNS_4arch4Sm80ELb0ELb1ELb1ELb0ELb0ELb0ELb1ELb0EEENS1_21CollectiveEpilogueFwdINS6_IJS8_S8_S9_EEENS6_IJNS7_ILi1EEESH_SH_EEESB_SD_Li256ELb0ELb1ELb0ELb0EEENS1_19SingleTileSchedulerILb0ELb0ELb1ELi128EEEEEEEEEvNT_6ParamsE,@"STO_CUDA_ENTRY STV_DEFAULT"
_ZN7cutlass13device_kernelIN5flash19enable_sm80_to_sm89INS1_16FlashAttnFwdSm80INS1_25CollectiveMainloopFwdSm80ILi8ELi1ELb1EN4cute5tupleIJNS5_1CILi128EEENS7_ILi96EEES8_EEELi128ENS_10bfloat16_tEfNS_4arch4Sm80ELb0ELb1ELb1ELb0ELb0ELb0ELb1ELb0EEENS1_21CollectiveEpilogueFwdINS6_IJS8_S8_S9_EEENS6_IJNS7_ILi1EEESH_SH_EEESB_SD_Li256ELb0ELb1ELb0ELb0EEENS1_19SingleTileSchedulerILb0ELb0ELb1ELi128EEEEEEEEEvNT_6ParamsE:
[----:B------:R-:W-:Y:S02]  /*0000*/  MOV R1, c[0x0][0x28] ;  /* 0x00000a0000017a02 */ /* 0x000fe40000000f00 */
[----:B------:R-:W1:Y:S02]  /*0010*/  S2R R0, SR_CTAID.Z ;  /* 0x0000000000007919 */ /* 0x000e640000002700 */
[----:B-1----:R-:W-:-:S13]  /*0020*/  ISETP.GE.AND P0, PT, R0, RZ, PT ;  /* 0x000000ff0000720c */ /* 0x002fda0003f06270 */
[----:B------:R-:W-:Y:S05]  /*0030*/  @!P0 EXIT ;  /* 0x000000000000894d */ /* 0x000fea0003800000 */
[----:B------:R-:W1:Y:S01]  /*0040*/  S2UR UR4, SR_CTAID.X ;  /* 0x00000000000479c3 */ /* 0x000e620000002500 */
[----:B------:R-:W-:Y:S01]  /*0050*/  IMAD.MOV.U32 R2, RZ, RZ, c[0x0][0x2c4] ;  /* 0x0000b100ff027624 */ /* 0x000fe200078e00ff */
[----:B------:R-:W2:Y:S01]  /*0060*/  S2R R104, SR_TID.X ;  /* 0x0000000000687919 */ /* 0x000ea20000002100 */
[----:B------:R-:W-:-:S03]  /*0070*/  IMAD.MOV.U32 R4, RZ, RZ, 0x1 ;  /* 0x00000001ff047424 */ /* 0x000fc600078e00ff */
[----:B------:R-:W-:Y:S02]  /*0080*/  ISETP.NE.AND P4, PT, R2, 0x1, PT ;  /* 0x000000010200780c */ /* 0x000fe40003f85270 */
[C---:B------:R-:W-:Y:S02]  /*0090*/  ISETP.LE.AND P3, PT, R4.reuse, c[0x0][0x32c], PT ;  /* 0x0000cb0004007a0c */ /* 0x040fe40003f63270 */
[----:B------:R-:W-:Y:S01]  /*00a0*/  IADD3 R3, R4, -c[0x0][0x168], RZ ;  /* 0x80005a0004037a10 */ /* 0x000fe20007ffe0ff */
[----:B-1----:R-:W-:-:S06]  /*00b0*/  USHF.L.U32 UR4, UR4, 0x7, URZ ;  /* 0x0000000704047899 */ /* 0x002fcc000800063f */
[----:B------:R-:W-:Y:S01]  /*00c0*/  IMAD.U32 R37, RZ, RZ, UR4 ;  /* 0x00000004ff257e24 */ /* 0x000fe2000f8e00ff */
[----:B------:R-:W-:-:S04]  /*00d0*/  UIADD3 UR4, UR4, 0x7f, URZ ;  /* 0x0000007f04047890 */ /* 0x000fc8000fffe03f */
[----:B------:R-:W-:Y:S02]  /*00e0*/  @P4 IADD3 R5, R37, 0x7f, RZ ;  /* 0x0000007f25054810 */ /* 0x000fe40007ffe0ff */
[----:B------:R-:W-:-:S03]  /*00f0*/  IMAD.U32 R6, RZ, RZ, UR4 ;  /* 0x00000004ff067e24 */ /* 0x000fc6000f8e00ff */
[----:B------:R-:W-:-:S05]  /*0100*/  @P4 IMAD.HI.U32 R5, R5, c[0x0][0x2c8], RZ ;  /* 0x0000b20005054a27 */ /* 0x000fca00078e00ff */
[----:B------:R-:W-:-:S04]  /*0110*/  @P4 SHF.R.U32.HI R6, RZ, c[0x0][0x2cc], R5 ;  /* 0x0000b300ff064a19 */ /* 0x000fc80000011605 */
[----:B------:R-:W-:-:S04]  /*0120*/  IADD3 R3, R6, c[0x0][0x1d0], R3 ;  /* 0x0000740006037a10 */ /* 0x000fc80007ffe003 */
[----:B------:R-:W-:Y:S01]  /*0130*/  IADD3 R6, R3, c[0x0][0x328], RZ ;  /* 0x0000ca0003067a10 */ /* 0x000fe20007ffe0ff */
[----:B------:R-:W-:Y:S05]  /*0140*/  @!P3 BRA `(.L_x_153) ;  /* 0x000000f00000b947 */ /* 0x000fea0003800000 */
[C---:B--2---:R-:W-:Y:S02]  /*0150*/  ISETP.GT.AND P0, PT, R3.reuse, RZ, PT ;  /* 0x000000ff0300720c */ /* 0x044fe40003f04270 */
[----:B------:R-:W-:-:S11]  /*0160*/  IADD3 R5, R3, -0x1, RZ ;  /* 0xffffffff03057810 */ /* 0x000fd60007ffe0ff */
[----:B------:R-:W-:Y:S05]  /*0170*/  @P0 BRA `(.L_x_154) ;  /* 0x0000006000000947 */ /* 0x000fea0003800000 */
[----:B------:R-:W-:Y:S01]  /*0180*/  ISETP.NE.AND P0, PT, R4, c[0x0][0x32c], PT ;  /* 0x0000cb0004007a0c */ /* 0x000fe20003f05270 */
[----:B------:R-:W-:-:S12]  /*0190*/  IMAD.MOV R5, RZ, RZ, -R3 ;  /* 0x000000ffff057224 */ /* 0x000fd800078e0a03 */
[----:B------:R-:W-:-:S05]  /*01a0*/  @P0 IMAD.HI.U32 R3, R5, c[0x0][0x330], RZ ;  /* 0x0000cc0005030a27 */ /* 0x000fca00078e00ff */
[----:B------:R-:W-:-:S04]  /*01b0*/  @P0 SHF.R.U32.HI R5, RZ, c[0x0][0x334], R3 ;  /* 0x0000cd00ff050a19 */ /* 0x000fc80000011603 */
[----:B------:R-:W-:Y:S01]  /*01c0*/  LOP3.LUT R5, RZ, R5, RZ, 0x33, !PT ;  /* 0x00000005ff057212 */ /* 0x000fe200078e33ff */
[----:B------:R-:W-:Y:S05]  /*01d0*/  BRA `(.L_x_155) ;  /* 0x0000003000007947 */ /* 0x000fea0003800000 */
.L_x_154:
[----:B------:R-:W-:-:S13]  /*01e0*/  ISETP.NE.AND P0, PT, R4, c[0x0][0x32c], PT ;  /* 0x0000cb0004007a0c */ /* 0x000fda0003f05270 */
[----:B------:R-:W-:-:S05]  /*01f0*/  @P0 IMAD.HI.U32 R3, R5, c[0x0][0x330], RZ ;  /* 0x0000cc0005030a27 */ /* 0x000fca00078e00ff */
[----:B------:R-:W-:Y:S02]  /*0200*/  @P0 SHF.R.U32.HI R5, RZ, c[0x0][0x334], R3 ;  /* 0x0000cd00ff050a19 */ /* 0x000fe40000011603 */
.L_x_155:
[----:B------:R-:W-:-:S05]  /*0210*/  MOV R4, c[0x0][0x32c] ;  /* 0x0000cb0000047a02 */ /* 0x000fca0000000f00 */
[----:B------:R-:W-:-:S05]  /*0220*/  IMAD R5, R5, R4, c[0x0][0x32c] ;  /* 0x0000cb0005057624 */ /* 0x000fca00078e0204 */
[----:B------:R-:W-:-:S03]  /*0230*/  IMNMX R6, R6, R5, PT ;  /* 0x0000000506067217 */ /* 0x000fc60003800200 */
.L_x_153:
[----:B--2---:R-:W-:Y:S01]  /*0240*/  UMOV UR4, 0x5f ;  /* 0x0000005f00047882 */ /* 0x004fe20000000000 */
[----:B------:R-:W-:Y:S01]  /*0250*/  IADD3 R4, R6, 0x5f, RZ ;  /* 0x0000005f06047810 */ /* 0x000fe20007ffe0ff */
[----:B------:R-:W-:Y:S01]  /*0260*/  ULDC UR6, c[0x0][0x1d0] ;  /* 0x0000740000067ab9 */ /* 0x000fe20000000800 */
[----:B------:R-:W-:Y:S01]  /*0270*/  @P4 IMAD.HI.U32 R3, R37, c[0x0][0x2c8], RZ ;  /* 0x0000b20025034a27 */ /* 0x000fe200078e00ff */
[----:B------:R-:W-:Y:S02]  /*0280*/  UIADD3 UR4, UR4, UR6, URZ ;  /* 0x0000000604047290 */ /* 0x000fe4000fffe03f */
[----:B------:R-:W-:Y:S01]  /*0290*/  ULDC UR13, c[0x0][0x168] ;  /* 0x00005a00000d7ab9 */ /* 0x000fe20000000800 */
[----:B------:R-:W-:Y:S01]  /*02a0*/  IMAD.HI R4, R4, 0x2aaaaaab, RZ ;  /* 0x2aaaaaab04047827 */ /* 0x000fe200078e02ff */
[----:B------:R-:W-:Y:S02]  /*02b0*/  UIMAD.WIDE UR4, UR4, 0x2aaaaaab, URZ ;  /* 0x2aaaaaab040478a5 */ /* 0x000fe4000f8e023f */
[----:B------:R-:W-:Y:S01]  /*02c0*/  UIADD3 UR13, UR6, -UR13, URZ ;  /* 0x8000000d060d7290 */ /* 0x000fe2000fffe03f */
[----:B------:R-:W-:Y:S01]  /*02d0*/  IMAD.MOV.U32 R5, RZ, RZ, R37 ;  /* 0x000000ffff057224 */ /* 0x000fe200078e0025 */
[----:B------:R-:W-:Y:S01]  /*02e0*/  USHF.R.U32.HI UR4, URZ, 0x1f, UR5 ;  /* 0x0000001f3f047899 */ /* 0x000fe20008011605 */
[----:B------:R-:W-:-:S02]  /*02f0*/  @P4 SHF.R.U32.HI R5, RZ, c[0x0][0x2cc], R3 ;  /* 0x0000b300ff054a19 */ /* 0x000fc40000011603 */
[----:B------:R-:W-:Y:S01]  /*0300*/  SHF.R.U32.HI R3, RZ, 0x1f, R4 ;  /* 0x0000001fff037819 */ /* 0x000fe20000011604 */
[----:B------:R-:W-:Y:S01]  /*0310*/  ULEA.HI.SX32 UR4, UR5, UR4, 0x1c ;  /* 0x0000000405047291 */ /* 0x000fe2000f8fe23f */
[----:B------:R-:W-:Y:S02]  /*0320*/  IADD3 R5, R5, UR13, RZ ;  /* 0x0000000d05057c10 */ /* 0x000fe4000fffe0ff */
[----:B------:R-:W-:Y:S02]  /*0330*/  LEA.HI.SX32 R3, R4, R3, 0x1c ;  /* 0x0000000304037211 */ /* 0x000fe400078fe2ff */
[----:B------:R-:W-:Y:S02]  /*0340*/  IADD3 R4, R5, -c[0x0][0x324], RZ ;  /* 0x8000c90005047a10 */ /* 0x000fe40007ffe0ff */
[----:B------:R-:W-:Y:S01]  /*0350*/  IMNMX R36, R3, UR4, PT ;  /* 0x0000000403247c17 */ /* 0x000fe2000b800200 */
[----:B------:R-:W-:Y:S05]  /*0360*/  @!P3 BRA `(.L_x_156) ;  /* 0x000000f00000b947 */ /* 0x000fea0003800000 */
[----:B------:R-:W-:-:S13]  /*0370*/  ISETP.GT.AND P0, PT, R5, -0x1, PT ;  /* 0xffffffff0500780c */ /* 0x000fda0003f04270 */
[----:B------:R-:W-:Y:S05]  /*0380*/  @P0 BRA `(.L_x_157) ;  /* 0x0000007000000947 */ /* 0x000fea0003800000 */
[----:B------:R-:W-:Y:S01]  /*0390*/  IMAD.MOV.U32 R3, RZ, RZ, c[0x0][0x32c] ;  /* 0x0000cb00ff037624 */ /* 0x000fe200078e00ff */
[----:B------:R-:W-:-:S04]  /*03a0*/  LOP3.LUT R5, RZ, R5, RZ, 0x33, !PT ;  /* 0x00000005ff057212 */ /* 0x000fc800078e33ff */
[----:B------:R-:W-:-:S13]  /*03b0*/  ISETP.NE.AND P0, PT, R3, 0x1, PT ;  /* 0x000000010300780c */ /* 0x000fda0003f05270 */
[----:B------:R-:W-:-:S05]  /*03c0*/  @P0 IMAD.HI.U32 R3, R5, c[0x0][0x330], RZ ;  /* 0x0000cc0005030a27 */ /* 0x000fca00078e00ff */
[----:B------:R-:W-:-:S04]  /*03d0*/  @P0 SHF.R.U32.HI R5, RZ, c[0x0][0x334], R3 ;  /* 0x0000cd00ff050a19 */ /* 0x000fc80000011603 */
[----:B------:R-:W-:Y:S01]  /*03e0*/  LOP3.LUT R5, RZ, R5, RZ, 0x33, !PT ;  /* 0x00000005ff057212 */ /* 0x000fe200078e33ff */
[----:B------:R-:W-:Y:S05]  /*03f0*/  BRA `(.L_x_158) ;  /* 0x0000004000007947 */ /* 0x000fea0003800000 */
.L_x_157:
[----:B------:R-:W-:-:S04]  /*0400*/  MOV R3, c[0x0][0x32c] ;  /* 0x0000cb0000037a02 */ /* 0x000fc80000000f00 */
[----:B------:R-:W-:-:S13]  /*0410*/  ISETP.NE.AND P0, PT, R3, 0x1, PT ;  /* 0x000000010300780c */ /* 0x000fda0003f05270 */
[----:B------:R-:W-:-:S05]  /*0420*/  @P0 IMAD.HI.U32 R3, R5, c[0x0][0x330], RZ ;  /* 0x0000cc0005030a27 */ /* 0x000fca00078e00ff */
[----:B------:R-:W-:-:S05]  /*0430*/  @P0 SHF.R.U32.HI R5, RZ, c[0x0][0x334], R3 ;  /* 0x0000cd00ff050a19 */ /* 0x000fca0000011603 */
.L_x_158:
[----:B------:R-:W-:-:S05]  /*0440*/  IMAD R5, R5, c[0x0][0x32c], RZ ;  /* 0x0000cb0005057a24 */ /* 0x000fca00078e02ff */
[----:B------:R-:W-:-:S05]  /*0450*/  IMNMX R4, R4, R5, !PT ;  /* 0x0000000504047217 */ /* 0x000fca0007800200 */
.L_x_156:
[----:B------:R-:W-:Y:S01]  /*0460*/  IMAD.HI R4, R4, 0x2aaaaaab, RZ ;  /* 0x2aaaaaab04047827 */ /* 0x000fe200078e02ff */
[----:B------:R-:W-:Y:S01]  /*0470*/  ULDC.64 UR10, c[0x0][0x118] ;  /* 0x00004600000a7ab9 */ /* 0x000fe20000000a00 */
[----:B------:R-:W-:Y:S01]  /*0480*/  PLOP3.LUT P1, PT, PT, PT, PT, 0x80, 0x0 ;  /* 0x000000000000781c */ /* 0x000fe20003f2f070 */
[----:B------:R-:W-:Y:S01]  /*0490*/  CS2R R66, SRZ ;  /* 0x0000000000427805 */ /* 0x000fe2000001ff00 */
[----:B------:R-:W-:Y:S01]  /*04a0*/  IMAD.MOV.U32 R5, RZ, RZ, RZ ;  /* 0x000000ffff057224 */ /* 0x000fe200078e00ff */
[----:B------:R-:W-:Y:S01]  /*04b0*/  SHF.R.U32.HI R215, RZ, 0x1f, R4 ;  /* 0x0000001fffd77819 */ /* 0x000fe20000011604 */
[----:B------:R-:W-:Y:S01]  /*04c0*/  IMAD.MOV.U32 R64, RZ, RZ, RZ ;  /* 0x000000ffff407224 */ /* 0x000fe200078e00ff */
[----:B------:R-:W-:Y:S01]  /*04d0*/  CS2R R62, SRZ ;  /* 0x00000000003e7805 */ /* 0x000fe2000001ff00 */
[----:B------:R-:W-:Y:S01]  /*04e0*/  CS2R R60, SRZ ;  /* 0x00000000003c7805 */ /* 0x000fe2000001ff00 */
[----:B------:R-:W-:Y:S01]  /*04f0*/  LEA.HI.SX32 R215, R4, R215, 0x1c ;  /* 0x000000d704d77211 */ /* 0x000fe200078fe2ff */
[----:B------:R-:W-:Y:S01]  /*0500*/  CS2R R58, SRZ ;  /* 0x00000000003a7805 */ /* 0x000fe2000001ff00 */
[----:B------:R-:W-:Y:S01]  /*0510*/  CS2R R56, SRZ ;  /* 0x0000000000387805 */ /* 0x000fe2000001ff00 */
[----:B------:R-:W-:Y:S01]  /*0520*/  CS2R R54, SRZ ;  /* 0x0000000000367805 */ /* 0x000fe2000001ff00 */
[----:B------:R-:W-:Y:S01]  /*0530*/  IMNMX R215, RZ, R215, !PT ;  /* 0x000000d7ffd77217 */ /* 0x000fe20007800200 */
[----:B------:R-:W-:Y:S01]  /*0540*/  CS2R R52, SRZ ;  /* 0x0000000000347805 */ /* 0x000fe2000001ff00 */
[----:B------:R-:W-:Y:S01]  /*0550*/  CS2R R70, SRZ ;  /* 0x0000000000467805 */ /* 0x000fe2000001ff00 */
[----:B------:R-:W-:Y:S01]  /*0560*/  CS2R R68, SRZ ;  /* 0x0000000000447805 */ /* 0x000fe2000001ff00 */
[----:B------:R-:W-:Y:S01]  /*0570*/  ISETP.GT.AND P0, PT, R36, R215, PT ;  /* 0x000000d72400720c */ /* 0x000fe20003f04270 */
        /* <DEDUP_REMOVED lines=27> */
[----:B------:R-:W-:-:S02]  /*0730*/  SHF.R.S32.HI R107, RZ, 0x1f, R104 ;  /* 0x0000001fff6b7819 */ /* 0x000fc40000011468 */
[----:B------:R-:W-:Y:S01]  /*0740*/  SHF.R.S32.HI R7, RZ, 0x1f, R0 ;  /* 0x0000001fff077819 */ /* 0x000fe20000011400 */
[----:B------:R-:W-:Y:S01]  /*0750*/  IMAD.MOV.U32 R39, RZ, RZ, 0x60 ;  /* 0x00000060ff277424 */ /* 0x000fe200078e00ff */
[----:B------:R-:W-:Y:S01]  /*0760*/  ISETP.NE.AND.EX P2, PT, RZ, c[0x0][0x344], PT, P2 ;  /* 0x0000d100ff007a0c */ /* 0x000fe20003f45320 */
[----:B------:R-:W-:Y:S01]  /*0770*/  ULDC.64 UR6, c[0x0][0x1e0] ;  /* 0x0000780000067ab9 */ /* 0x000fe20000000a00 */
[----:B------:R-:W-:Y:S01]  /*0780*/  IADD3 R111, R36, -0x1, RZ ;  /* 0xffffffff246f7810 */ /* 0x000fe20007ffe0ff */
[----:B------:R-:W-:-:S10]  /*0790*/  ULDC.64 UR4, c[0x0][0x208] ;  /* 0x0000820000047ab9 */ /* 0x000fd40000000a00 */
[----:B------:R-:W-:-:S04]  /*07a0*/  @P2 IMAD.MOV.U32 R3, RZ, RZ, 0x4 ;  /* 0x00000004ff032424 */ /* 0x000fc800078e00ff */
[----:B------:R-:W-:-:S06]  /*07b0*/  @P2 IMAD.WIDE R226, R0, R3, c[0x0][0x340] ;  /* 0x0000d00000e22625 */ /* 0x000fcc00078e0203 */
[----:B------:R-:W2:Y:S01]  /*07c0*/  @P2 LDG.E R226, [R226.64] ;  /* 0x0000000ae2e22981 */ /* 0x000ea2000c1e1900 */
[-C--:B------:R-:W-:Y:S01]  /*07d0*/  LEA.HI R30, R107, R104.reuse, RZ, 0x3 ;  /* 0x000000686b1e7211 */ /* 0x080fe200078f18ff */
[----:B-1----:R-:W-:Y:S01]  /*07e0*/  IMAD.WIDE.U32 R10, R26, c[0x0][0x1b8], RZ ;  /* 0x00006e001a0a7a25 */ /* 0x002fe200078e00ff */
[----:B------:R-:W-:Y:S01]  /*07f0*/  SHF.R.S32.HI R28, RZ, 0x1f, R26 ;  /* 0x0000001fff1c7819 */ /* 0x000fe2000001141a */
[----:B------:R-:W-:Y:S01]  /*0800*/  UIMAD.WIDE.U32 UR14, UR6, 0x40, URZ ;  /* 0x00000040060e78a5 */ /* 0x000fe2000f8e003f */
[----:B------:R-:W-:Y:S01]  /*0810*/  LOP3.LUT R25, R30, 0xfffffff8, RZ, 0xc0, !PT ;  /* 0xfffffff81e197812 */ /* 0x000fe200078ec0ff */
[----:B------:R-:W-:Y:S01]  /*0820*/  IMAD.WIDE.U32 R108, R39, c[0x0][0x1e0], RZ ;  /* 0x00007800276c7a25 */ /* 0x000fe200078e00ff */
[----:B------:R-:W-:Y:S01]  /*0830*/  SHF.R.S32.HI R30, RZ, 0x3, R30 ;  /* 0x00000003ff1e7819 */ /* 0x000fe2000001141e */
[----:B------:R-:W-:Y:S01]  /*0840*/  USHF.L.U32 UR8, UR7, 0x6, URZ ;  /* 0x0000000607087899 */ /* 0x000fe2000800063f */
[----:B------:R-:W-:Y:S01]  /*0850*/  SHF.R.S32.HI R27, RZ, 0x1f, R111 ;  /* 0x0000001fff1b7819 */ /* 0x000fe2000001146f */
[----:B------:R-:W-:Y:S01]  /*0860*/  IMAD.IADD R25, R104, 0x1, -R25 ;  /* 0x0000000168197824 */ /* 0x000fe200078e0a19 */
[--C-:B------:R-:W-:Y:S01]  /*0870*/  SHF.R.S32.HI R29, RZ, 0x1f, R30.reuse ;  /* 0x0000001fff1d7819 */ /* 0x100fe2000001141e */
[----:B------:R-:W-:Y:S01]  /*0880*/  IMAD R5, R28, c[0x0][0x1b8], RZ ;  /* 0x00006e001c057a24 */ /* 0x000fe200078e02ff */
[-C--:B------:R-:W-:Y:S01]  /*0890*/  LEA.HI R214, R107, R104.reuse, RZ, 0x4 ;  /* 0x000000686bd67211 */ /* 0x080fe200078f20ff */
[----:B------:R-:W-:Y:S01]  /*08a0*/  IMAD R4, R25, 0x20, R30 ;  /* 0x0000002019047824 */ /* 0x000fe200078e021e */
[----:B------:R-:W-:Y:S01]  /*08b0*/  UIADD3 UR8, UR15, UR8, URZ ;  /* 0x000000080f087290 */ /* 0x000fe2000fffe03f */
[----:B------:R-:W-:Y:S01]  /*08c0*/  IMAD R5, R26, c[0x0][0x1bc], R5 ;  /* 0x00006f001a057a24 */ /* 0x000fe200078e0205 */
[----:B------:R-:W-:Y:S01]  /*08d0*/  LEA.HI R106, R107, R104, RZ, 0x5 ;  /* 0x000000686b6a7211 */ /* 0x000fe200078f28ff */
[----:B------:R-:W-:Y:S01]  /*08e0*/  IMAD.IADD R3, R37, 0x1, R4 ;  /* 0x0000000125037824 */ /* 0x000fe200078e0204 */
[----:B------:R-:W-:Y:S01]  /*08f0*/  USHF.L.U32 UR9, UR4, 0x6, URZ ;  /* 0x0000000604097899 */ /* 0x000fe2000800063f */
[----:B------:R-:W-:Y:S01]  /*0900*/  IMAD.IADD R11, R11, 0x1, R5 ;  /* 0x000000010b0b7824 */ /* 0x000fe200078e0205 */
[----:B------:R-:W-:Y:S01]  /*0910*/  SHF.R.S32.HI R105, RZ, 0x5, R106 ;  /* 0x00000005ff697819 */ /* 0x000fe2000001146a */
[----:B------:R-:W-:Y:S01]  /*0920*/  @P4 IMAD.HI.U32 R4, R3, c[0x0][0x2c8], RZ ;  /* 0x0000b20003044a27 */ /* 0x000fe200078e00ff */
[----:B------:R-:W-:-:S02]  /*0930*/  UMOV UR12, 0x6 ;  /* 0x00000006000c7882 */ /* 0x000fc40000000000 */
[----:B------:R-:W-:Y:S01]  /*0940*/  USHF.L.U64.HI UR12, UR4, UR12, UR5 ;  /* 0x0000000c040c7299 */ /* 0x000fe20008010205 */
[----:B------:R-:W-:Y:S01]  /*0950*/  IMAD.MOV.U32 R8, RZ, RZ, R3 ;  /* 0x000000ffff087224 */ /* 0x000fe200078e0003 */
[----:B------:R-:W-:Y:S01]  /*0960*/  @P4 SHF.R.U32.HI R8, RZ, c[0x0][0x2cc], R4 ;  /* 0x0000b300ff084a19 */ /* 0x000fe20000011604 */
[----:B------:R-:W-:Y:S02]  /*0970*/  IMAD R5, R7, c[0x0][0x1c0], RZ ;  /* 0x0000700007057a24 */ /* 0x000fe400078e02ff */
[----:B------:R-:W-:Y:S01]  /*0980*/  IMAD.WIDE.U32 R10, R0, c[0x0][0x1c0], R10 ;  /* 0x00007000000a7a25 */ /* 0x000fe200078e000a */
[----:B------:R-:W-:-:S03]  /*0990*/  SHF.R.S32.HI R6, RZ, 0x1f, R8 ;  /* 0x0000001fff067819 */ /* 0x000fc60000011408 */
[----:B------:R-:W-:Y:S02]  /*09a0*/  IMAD R5, R0, c[0x0][0x1c4], R5 ;  /* 0x0000710000057a24 */ /* 0x000fe400078e0205 */
[----:B------:R-:W-:Y:S02]  /*09b0*/  IMAD.MOV R4, RZ, RZ, -R8 ;  /* 0x000000ffff047224 */ /* 0x000fe400078e0a08 */
[----:B------:R-:W-:Y:S02]  /*09c0*/  IMAD.IADD R11, R11, 0x1, R5 ;  /* 0x000000010b0b7824 */ /* 0x000fe400078e0205 */
[----:B------:R-:W-:Y:S02]  /*09d0*/  IMAD R5, R6, c[0x0][0x1b0], RZ ;  /* 0x00006c0006057a24 */ /* 0x000fe400078e02ff */
[----:B------:R-:W-:Y:S02]  /*09e0*/  IMAD R4, R4, c[0x0][0x2c4], R3 ;  /* 0x0000b10004047a24 */ /* 0x000fe400078e0203 */
[----:B------:R-:W-:-:S02]  /*09f0*/  IMAD R3, R8, c[0x0][0x1b4], R5 ;  /* 0x00006d0008037a24 */ /* 0x000fc400078e0205 */
[----:B------:R-:W-:Y:S01]  /*0a00*/  IMAD.WIDE.U32 R10, R8, c[0x0][0x1b0], R10 ;  /* 0x00006c00080a7a25 */ /* 0x000fe200078e000a */
[----:B------:R-:W-:-:S03]  /*0a10*/  SHF.R.S32.HI R5, RZ, 0x1f, R4 ;  /* 0x0000001fff057819 */ /* 0x000fc60000011404 */
[----:B------:R-:W-:Y:S02]  /*0a20*/  IMAD.IADD R11, R11, 0x1, R3 ;  /* 0x000000010b0b7824 */ /* 0x000fe400078e0203 */
[----:B------:R-:W-:Y:S02]  /*0a30*/  IMAD R5, R5, c[0x0][0x1a8], RZ ;  /* 0x00006a0005057a24 */ /* 0x000fe400078e02ff */
[----:B------:R-:W-:-:S04]  /*0a40*/  IMAD.WIDE.U32 R8, R4, c[0x0][0x1a8], R10 ;  /* 0x00006a0004087a25 */ /* 0x000fc800078e000a */
[----:B------:R-:W-:Y:S01]  /*0a50*/  IMAD R5, R4, c[0x0][0x1ac], R5 ;  /* 0x00006b0004057a24 */ /* 0x000fe200078e0205 */
[----:B------:R-:W-:Y:S01]  /*0a60*/  BAR.SYNC.DEFER_BLOCKING 0x0 ;  /* 0x0000000000007b1d */ /* 0x000fe20000010000 */
[----:B------:R-:W-:Y:S01]  /*0a70*/  IMAD.SHL.U32 R3, R30, 0x40, RZ ;  /* 0x000000401e037824 */ /* 0x000fe200078e00ff */
[----:B------:R-:W-:Y:S01]  /*0a80*/  LEA R6, P0, R8, c[0x0][0x160], 0x1 ;  /* 0x0000580008067a11 */ /* 0x000fe200078008ff */
[----:B------:R-:W-:Y:S02]  /*0a90*/  IMAD.IADD R4, R9, 0x1, R5 ;  /* 0x0000000109047824 */ /* 0x000fe400078e0205 */
[----:B------:R-:W-:Y:S01]  /*0aa0*/  IMAD.SHL.U32 R32, R25, 0x8, RZ ;  /* 0x0000000819207824 */ /* 0x000fe200078e00ff */
[----:B------:R-:W-:Y:S01]  /*0ab0*/  LOP3.LUT R3, R3, 0x1c0, RZ, 0xc0, !PT ;  /* 0x000001c003037812 */ /* 0x000fe200078ec0ff */
[----:B------:R-:W-:Y:S01]  /*0ac0*/  IMAD R5, R2, c[0x0][0x168], RZ ;  /* 0x00005a0002057a24 */ /* 0x000fe200078e02ff */
[----:B------:R-:W-:Y:S01]  /*0ad0*/  LEA.HI.X R4, R8, c[0x0][0x164], R4, 0x1, P0 ;  /* 0x0000590008047a11 */ /* 0x000fe200000f0c04 */
[----:B------:R-:W1:Y:S01]  /*0ae0*/  SHFL.IDX PT, R12, R6, RZ, 0x181f ;  /* 0x00181fff060c7589 */ /* 0x000e6200000e0000 */
[----:B------:R-:W-:Y:S01]  /*0af0*/  IMAD.IADD R2, R37, 0x1, R30 ;  /* 0x0000000125027824 */ /* 0x000fe200078e021e */
[----:B------:R-:W-:-:S02]  /*0b00*/  LOP3.LUT R9, R3, 0x38, R32, 0xf8, !PT ;  /* 0x0000003803097812 */ /* 0x000fc400078ef820 */
[----:B------:R-:W-:Y:S01]  /*0b10*/  SHF.R.U32.HI R216, RZ, 0x3, R3 ;  /* 0x00000003ffd87819 */ /* 0x000fe20000011603 */
[----:B------:R-:W3:Y:S01]  /*0b20*/  SHFL.IDX PT, R13, R4, RZ, 0x181f ;  /* 0x00181fff040d7589 */ /* 0x000ee200000e0000 */
[----:B------:R-:W-:Y:S02]  /*0b30*/  LEA.HI R3, R107, R104, RZ, 0x6 ;  /* 0x000000686b037211 */ /* 0x000fe400078f30ff */
[C---:B------:R-:W-:Y:S01]  /*0b40*/  ISETP.GE.AND P1, PT, R2.reuse, R5, PT ;  /* 0x000000050200720c */ /* 0x040fe20003f26270 */
[----:B------:R-:W4:Y:S01]  /*0b50*/  SHFL.IDX PT, R10, R6, 0x1, 0x181f ;  /* 0x00381f00060a7f89 */ /* 0x000f2200000e0000 */
[----:B------:R-:W-:Y:S01]  /*0b60*/  LOP3.LUT R216, R9, R216, RZ, 0x3c, !PT ;  /* 0x000000d809d87212 */ /* 0x000fe200078e3cff */
[----:B------:R-:W-:Y:S01]  /*0b70*/  IMAD.SHL.U32 R3, R3, 0x8, RZ ;  /* 0x0000000803037824 */ /* 0x000fe200078e00ff */
[----:B------:R-:W-:Y:S01]  /*0b80*/  IADD3 R8, R2, 0x20, RZ ;  /* 0x0000002002087810 */ /* 0x000fe20007ffe0ff */
[----:B------:R-:W5:Y:S01]  /*0b90*/  SHFL.IDX PT, R11, R4, 0x1, 0x181f ;  /* 0x00381f00040b7f89 */ /* 0x000f6200000e0000 */
[----:B------:R-:W-:-:S02]  /*0ba0*/  SHF.R.S32.HI R33, RZ, 0x1f, R32 ;  /* 0x0000001fff217819 */ /* 0x000fc40000011420 */
[----:B------:R-:W-:Y:S01]  /*0bb0*/  LOP3.LUT R216, R216, 0xfffffe00, R3, 0xf8, !PT ;  /* 0xfffffe00d8d87812 */ /* 0x000fe200078ef803 */
[----:B------:R-:W-:Y:S01]  /*0bc0*/  SHFL.IDX PT, R9, R4, 0x2, 0x181f ;  /* 0x00581f0004097f89 */ /* 0x000fe200000e0000 */
[----:B------:R-:W-:Y:S02]  /*0bd0*/  IADD3 R3, R32, 0x40, RZ ;  /* 0x0000004020037810 */ /* 0x000fe40007ffe0ff */
[----:B------:R-:W-:Y:S01]  /*0be0*/  ISETP.GE.AND P0, PT, R8, R5, PT ;  /* 0x000000050800720c */ /* 0x000fe20003f06270 */
[----:B------:R-:W-:Y:S01]  /*0bf0*/  IMAD.SHL.U32 R216, R216, 0x2, RZ ;  /* 0x00000002d8d87824 */ /* 0x000fe200078e00ff */
[----:B------:R-:W-:Y:S02]  /*0c00*/  IADD3 R8, R2, 0x40, RZ ;  /* 0x0000004002087810 */ /* 0x000fe40007ffe0ff */
[C---:B-1----:R-:W-:Y:S02]  /*0c10*/  @!P1 LEA R16, P5, R32.reuse, R12, 0x1 ;  /* 0x0000000c20109211 */ /* 0x042fe400078a08ff */
[----:B------:R-:W-:-:S02]  /*0c20*/  ISETP.GE.AND P6, PT, R32, c[0x0][0x198], PT ;  /* 0x0000660020007a0c */ /* 0x000fc40003fc6270 */
[----:B------:R-:W-:Y:S02]  /*0c30*/  IADD3 R2, R2, 0x60, RZ ;  /* 0x0000006002027810 */ /* 0x000fe40007ffe0ff */
[----:B---3--:R-:W-:Y:S02]  /*0c40*/  @!P1 LEA.HI.X R17, R32, R13, R33, 0x1, P5 ;  /* 0x0000000d20119211 */ /* 0x008fe400028f0c21 */
[----:B------:R-:W-:Y:S02]  /*0c50*/  ISETP.GE.AND P5, PT, R8, R5, PT ;  /* 0x000000050800720c */ /* 0x000fe40003fa6270 */
[----:B------:R-:W1:Y:S05]  /*0c60*/  SHFL.IDX PT, R8, R6, 0x2, 0x181f ;  /* 0x00581f0006087f89 */ /* 0x000e6a00000e0000 */
[----:B------:R1:W-:Y:S01]  /*0c70*/  @!P1 LDGSTS.E.BYPASS.LTC128B.128 [R216+0x100], [R16.64], !P6 ;  /* 0x0010000010d89fae */ /* 0x0003e2000f101d4a */
[----:B--2---:R-:W-:Y:S01]  /*0c80*/  @P2 SHF.R.S32.HI R227, RZ, 0x1f, R226 ;  /* 0x0000001fffe32819 */ /* 0x004fe200000114e2 */
[----:B------:R-:W-:Y:S01]  /*0c90*/  @!P2 IMAD.MOV.U32 R226, RZ, RZ, R0 ;  /* 0x000000ffffe2a224 */ /* 0x000fe200078e0000 */
[----:B------:R-:W-:Y:S01]  /*0ca0*/  @!P1 SHF.R.S32.HI R0, RZ, 0x1f, R3 ;  /* 0x0000001fff009819 */ /* 0x000fe20000011403 */
[----:B------:R-:W-:Y:S01]  /*0cb0*/  @!P2 IMAD.MOV.U32 R227, RZ, RZ, R7 ;  /* 0x000000ffffe3a224 */ /* 0x000fe200078e0007 */
[----:B------:R-:W-:Y:S01]  /*0cc0*/  ISETP.GE.AND P2, PT, R3, c[0x0][0x198], PT ;  /* 0x0000660003007a0c */ /* 0x000fe20003f46270 */
[----:B------:R-:W-:Y:S01]  /*0cd0*/  IMAD R7, R29, c[0x0][0x1e0], RZ ;  /* 0x000078001d077a24 */ /* 0x000fe200078e02ff */
[----:B------:R-:W-:Y:S01]  /*0ce0*/  @!P1 LEA.HI R0, R0, R3, RZ, 0x3 ;  /* 0x0000000300009211 */ /* 0x000fe200078f18ff */
[----:B------:R-:W-:-:S02]  /*0cf0*/  IMAD R221, R227, c[0x0][0x1f0], RZ ;  /* 0x00007c00e3dd7a24 */ /* 0x000fc400078e02ff */
[----:B------:R-:W-:Y:S01]  /*0d00*/  IMAD R7, R30, c[0x0][0x1e4], R7 ;  /* 0x000079001e077a24 */ /* 0x000fe200078e0207 */
[----:B------:R-:W-:Y:S01]  /*0d10*/  @!P1 LOP3.LUT R0, R0, 0xfffffff8, RZ, 0xc0, !PT ;  /* 0xfffffff800009812 */ /* 0x000fe200078ec0ff */
[----:B------:R-:W-:Y:S02]  /*0d20*/  IMAD R221, R226, c[0x0][0x1f4], R221 ;  /* 0x00007d00e2dd7a24 */ /* 0x000fe400078e02dd */
[----:B------:R-:W-:Y:S02]  /*0d30*/  IMAD R29, R29, c[0x0][0x208], RZ ;  /* 0x000082001d1d7a24 */ /* 0x000fe400078e02ff */
[----:B------:R-:W-:Y:S01]  /*0d40*/  @!P1 IMAD.WIDE R18, R0, 0x2, R12 ;  /* 0x0000000200129825 */ /* 0x000fe200078e020c */
[----:B------:R-:W-:-:S03]  /*0d50*/  @!P0 SHF.R.S32.HI R0, RZ, 0x1f, R3 ;  /* 0x0000001fff008819 */ /* 0x000fc60000011403 */
[----:B------:R-:W-:Y:S01]  /*0d60*/  IMAD.WIDE.U32 R12, R30, c[0x0][0x1e0], R32 ;  /* 0x000078001e0c7a25 */ /* 0x000fe200078e0020 */
[----:B------:R-:W-:Y:S01]  /*0d70*/  @!P0 LEA.HI R0, R0, R3, RZ, 0x3 ;  /* 0x0000000300008211 */ /* 0x000fe200078f18ff */
[----:B------:R2:W-:Y:S01]  /*0d80*/  @!P1 LDGSTS.E.BYPASS.LTC128B.128 [R216+0x4100], [R18.64], !P2 ;  /* 0x0410000012d89fae */ /* 0x0005e2000d101d4a */
[----:B----4-:R-:W-:Y:S01]  /*0d90*/  @!P0 LEA R14, P1, R32, R10, 0x1 ;  /* 0x0000000a200e8211 */ /* 0x010fe200078208ff */
[----:B------:R-:W-:Y:S01]  /*0da0*/  IMAD.IADD R13, R13, 0x1, R7 ;  /* 0x000000010d0d7824 */ /* 0x000fe200078e0207 */
[----:B------:R-:W-:Y:S01]  /*0db0*/  @!P0 LOP3.LUT R0, R0, 0xfffffff8, RZ, 0xc0, !PT ;  /* 0xfffffff800008812 */ /* 0x000fe200078ec0ff */
[----:B------:R-:W-:Y:S01]  /*0dc0*/  IMAD R229, R227, c[0x0][0x218], RZ ;  /* 0x00008600e3e57a24 */ /* 0x000fe200078e02ff */
[----:B-----5:R-:W-:Y:S02]  /*0dd0*/  @!P0 LEA.HI.X R15, R32, R11, R33, 0x1, P1 ;  /* 0x0000000b200f8211 */ /* 0x020fe400008f0c21 */
[----:B------:R-:W-:Y:S01]  /*0de0*/  ISETP.GE.AND P1, PT, R2, R5, PT ;  /* 0x000000050200720c */ /* 0x000fe20003f26270 */
[----:B------:R-:W-:Y:S01]  /*0df0*/  @!P0 IMAD.WIDE R10, R0, 0x2, R10 ;  /* 0x00000002000a8825 */ /* 0x000fe200078e020a */
[----:B------:R-:W-:Y:S01]  /*0e00*/  @!P5 SHF.R.S32.HI R0, RZ, 0x1f, R3 ;  /* 0x0000001fff00d819 */ /* 0x000fe20000011403 */
[----:B------:R3:W-:Y:S01]  /*0e10*/  @!P0 LDGSTS.E.BYPASS.LTC128B.128 [R216+0x1100], [R14.64], !P6 ;  /* 0x011000000ed88fae */ /* 0x0007e2000f101d4a */
[----:B------:R-:W-:Y:S01]  /*0e20*/  LOP3.LUT R7, R214, 0xfffffff0, RZ, 0xc0, !PT ;  /* 0xfffffff0d6077812 */ /* 0x000fe200078ec0ff */
[----:B------:R-:W-:Y:S01]  /*0e30*/  IMAD R5, R28, c[0x0][0x1e8], RZ ;  /* 0x00007a001c057a24 */ /* 0x000fe200078e02ff */
[----:B------:R-:W-:Y:S01]  /*0e40*/  @!P5 LEA.HI R0, R0, R3, RZ, 0x3 ;  /* 0x000000030000d211 */ /* 0x000fe200078f18ff */
[----:B------:R4:W-:Y:S01]  /*0e50*/  @!P0 LDGSTS.E.BYPASS.LTC128B.128 [R216+0x5100], [R10.64], !P2 ;  /* 0x051000000ad88fae */ /* 0x0009e2000d101d4a */
[----:B-1----:R-:W-:Y:S01]  /*0e60*/  @!P5 LEA R16, P0, R32, R8, 0x1 ;  /* 0x000000082010d211 */ /* 0x002fe200078008ff */
[----:B------:R-:W-:Y:S01]  /*0e70*/  IMAD R218, R26, c[0x0][0x1ec], R5 ;  /* 0x00007b001ada7a24 */ /* 0x000fe200078e0205 */
[----:B------:R-:W-:Y:S01]  /*0e80*/  @!P5 LOP3.LUT R5, R0, 0xfffffff8, RZ, 0xc0, !PT ;  /* 0xfffffff80005d812 */ /* 0x000fe200078ec0ff */
[----:B------:R-:W-:Y:S01]  /*0e90*/  IMAD R229, R226, c[0x0][0x21c], R229 ;  /* 0x00008700e2e57a24 */ /* 0x000fe200078e02e5 */
[----:B------:R-:W-:-:S02]  /*0ea0*/  @!P5 LEA.HI.X R17, R32, R9, R33, 0x1, P0 ;  /* 0x000000092011d211 */ /* 0x000fc400000f0c21 */
[----:B------:R-:W-:Y:S01]  /*0eb0*/  @!P1 SHF.R.S32.HI R0, RZ, 0x1f, R3 ;  /* 0x0000001fff009819 */ /* 0x000fe20000011403 */
[----:B------:R-:W-:Y:S02]  /*0ec0*/  @!P5 IMAD.WIDE R8, R5, 0x2, R8 ;  /* 0x000000020508d825 */ /* 0x000fe400078e0208 */
[----:B------:R1:W-:Y:S01]  /*0ed0*/  @!P5 LDGSTS.E.BYPASS.LTC128B.128 [R216+0x2100], [R16.64], !P6 ;  /* 0x0210000010d8dfae */ /* 0x0003e2000f101d4a */
[----:B------:R-:W-:Y:S01]  /*0ee0*/  @!P1 LEA.HI R0, R0, R3, RZ, 0x3 ;  /* 0x0000000300009211 */ /* 0x000fe200078f18ff */
[----:B------:R-:W-:Y:S02]  /*0ef0*/  IMAD R5, R39, c[0x0][0x1e4], RZ ;  /* 0x0000790027057a24 */ /* 0x000fe400078e02ff */
[----:B--2---:R-:W-:Y:S01]  /*0f00*/  IMAD.WIDE.U32 R18, R26, c[0x0][0x1e8], R12 ;  /* 0x00007a001a127a25 */ /* 0x004fe200078e000c */
[----:B------:R2:W-:Y:S01]  /*0f10*/  @!P5 LDGSTS.E.BYPASS.LTC128B.128 [R216+0x6100], [R8.64], !P2 ;  /* 0x0610000008d8dfae */ /* 0x0005e2000d101d4a */
[----:B------:R-:W-:Y:S02]  /*0f20*/  @!P1 LOP3.LUT R0, R0, 0xfffffff8, RZ, 0xc0, !PT ;  /* 0xfffffff800009812 */ /* 0x000fe400078ec0ff */
[----:B------:R-:W-:Y:S01]  /*0f30*/  IMAD R39, R36, -0x60, R39 ;  /* 0xffffffa024277824 */ /* 0x000fe200078e0227 */
[----:B------:R-:W3:Y:S01]  /*0f40*/  SHFL.IDX PT, R12, R6, 0x3, 0x181f ;  /* 0x00781f00060c7f89 */ /* 0x000ee200000e0000 */
[----:B------:R-:W-:-:S02]  /*0f50*/  IMAD.IADD R219, R19, 0x1, R218 ;  /* 0x0000000113db7824 */ /* 0x000fc400078e02da */
[----:B------:R-:W-:Y:S01]  /*0f60*/  IMAD.MOV.U32 R218, RZ, RZ, R18 ;  /* 0x000000ffffda7224 */ /* 0x000fe200078e0012 */
[----:B------:R5:W1:Y:S01]  /*0f70*/  SHFL.IDX PT, R13, R4, 0x3, 0x181f ;  /* 0x00781f00040d7f89 */ /* 0x000a6200000e0000 */
[----:B------:R-:W-:Y:S01]  /*0f80*/  IADD3 R24, R39, c[0x0][0x1d0], -R30 ;  /* 0x0000740027187a10 */ /* 0x000fe20007ffe81e */
[----:B------:R-:W-:Y:S02]  /*0f90*/  IMAD.IADD R38, R109, 0x1, R5 ;  /* 0x000000016d267824 */ /* 0x000fe400078e0205 */
[----:B------:R-:W-:Y:S01]  /*0fa0*/  IMAD.WIDE.U32 R218, R226, c[0x0][0x1f0], R218 ;  /* 0x00007c00e2da7a25 */ /* 0x000fe200078e00da */
[----:B------:R-:W-:-:S03]  /*0fb0*/  ISETP.GE.AND P0, PT, R24, 0x1, PT ;  /* 0x000000011800780c */ /* 0x000fc60003f06270 */
[----:B------:R-:W-:Y:S02]  /*0fc0*/  IMAD R5, R38, R111, RZ ;  /* 0x0000006f26057224 */ /* 0x000fe400078e02ff */
[----:B------:R-:W-:Y:S02]  /*0fd0*/  IMAD.IADD R221, R219, 0x1, R221 ;  /* 0x00000001dbdd7824 */ /* 0x000fe400078e02dd */
[----:B------:R-:W-:Y:S02]  /*0fe0*/  IMAD.MOV.U32 R220, RZ, RZ, R218 ;  /* 0x000000ffffdc7224 */ /* 0x000fe400078e00da */
[-C--:B------:R-:W-:Y:S02]  /*0ff0*/  IMAD R5, R27, R108.reuse, R5 ;  /* 0x0000006c1b057224 */ /* 0x080fe400078e0205 */
[----:B--2---:R-:W-:Y:S01]  /*1000*/  IMAD.WIDE.U32 R8, R111, R108, R220 ;  /* 0x0000006c6f087225 */ /* 0x004fe200078e00dc */
[----:B---3--:R-:W-:-:S03]  /*1010*/  @!P1 LEA R14, P5, R32, R12, 0x1 ;  /* 0x0000000c200e9211 */ /* 0x008fc600078a08ff */
[----:B-----5:R-:W-:Y:S01]  /*1020*/  IMAD.IADD R4, R104, 0x1, -R7 ;  /* 0x0000000168047824 */ /* 0x020fe200078e0a07 */
[----:B-1----:R-:W-:Y:S01]  /*1030*/  @!P1 LEA.HI.X R15, R32, R13, R33, 0x1, P5 ;  /* 0x0000000d200f9211 */ /* 0x002fe200028f0c21 */
[----:B------:R-:W-:Y:S01]  /*1040*/  IMAD.IADD R5, R9, 0x1, R5 ;  /* 0x0000000109057824 */ /* 0x000fe200078e0205 */
[----:B----4-:R-:W-:Y:S01]  /*1050*/  @P0 LEA R10, P5, R8, c[0x0][0x1c8], 0x1 ;  /* 0x00007200080a0a11 */ /* 0x010fe200078a08ff */
[----:B------:R-:W-:Y:S01]  /*1060*/  @!P1 IMAD.WIDE R12, R0, 0x2, R12 ;  /* 0x00000002000c9825 */ /* 0x000fe200078e020c */
[----:B------:R-:W-:Y:S01]  /*1070*/  SHF.R.S32.HI R7, RZ, 0x1f, R4 ;  /* 0x0000001fff077819 */ /* 0x000fe20000011404 */
[----:B------:R1:W-:Y:S01]  /*1080*/  @!P1 LDGSTS.E.BYPASS.LTC128B.128 [R216+0x3100], [R14.64], !P6 ;  /* 0x031000000ed89fae */ /* 0x0003e2000f101d4a */
[----:B------:R-:W-:Y:S01]  /*1090*/  ISETP.GE.AND P6, PT, R32, c[0x0][0x1d4], PT ;  /* 0x0000750020007a0c */ /* 0x000fe20003fc6270 */
[----:B------:R-:W-:Y:S01]  /*10a0*/  IMAD.U32 R6, RZ, RZ, UR6 ;  /* 0x00000006ff067e24 */ /* 0x000fe2000f8e00ff */
[----:B------:R-:W-:Y:S01]  /*10b0*/  @P0 LEA.HI.X R11, R8, c[0x0][0x1cc], R5, 0x1, P5 ;  /* 0x00007300080b0a11 */ /* 0x000fe200028f0c05 */
[----:B------:R2:W-:Y:S01]  /*10c0*/  @!P1 LDGSTS.E.BYPASS.LTC128B.128 [R216+0x7100], [R12.64], !P2 ;  /* 0x071000000cd89fae */ /* 0x0005e2000d101d4a */
[----:B------:R-:W-:-:S02]  /*10d0*/  ISETP.GE.AND P5, PT, R3, c[0x0][0x1d4], PT ;  /* 0x0000750003007a0c */ /* 0x000fc40003fa6270 */
[C---:B------:R-:W-:Y:S01]  /*10e0*/  ISETP.GE.AND P2, PT, R24.reuse, 0x21, PT ;  /* 0x000000211800780c */ /* 0x040fe20003f46270 */
[----:B------:R-:W0:Y:S01]  /*10f0*/  LDGDEPBAR ;  /* 0x00000000000079af */ /* 0x000e220000000000 */
[----:B------:R-:W-:Y:S02]  /*1100*/  LEA.HI R2, R7, R4, RZ, 0x3 ;  /* 0x0000000407027211 */ /* 0x000fe400078f18ff */
[----:B------:R-:W-:Y:S02]  /*1110*/  ISETP.GE.AND P1, PT, R24, 0x41, PT ;  /* 0x000000411800780c */ /* 0x000fe40003f26270 */
[----:B------:R-:W-:Y:S01]  /*1120*/  LOP3.LUT R3, R2, 0xfffffff8, RZ, 0xc0, !PT ;  /* 0xfffffff802037812 */ /* 0x000fe200078ec0ff */
[----:B------:R3:W-:Y:S01]  /*1130*/  @P0 LDGSTS.E.BYPASS.LTC128B.128 [R216+0x8100], [R10.64], !P6 ;  /* 0x081000000ad80fae */ /* 0x0007e2000f101d4a */
[----:B------:R-:W-:-:S03]  /*1140*/  SHF.R.S32.HI R7, RZ, 0x4, R214 ;  /* 0x00000004ff077819 */ /* 0x000fc600000114d6 */
[----:B------:R-:W-:Y:S01]  /*1150*/  IMAD.IADD R0, R4, 0x1, -R3 ;  /* 0x0000000104007824 */ /* 0x000fe200078e0a03 */
[----:B------:R3:W-:Y:S01]  /*1160*/  @P0 LDGSTS.E.BYPASS.LTC128B.128 [R216+0xb100], [R10.64+0x80], !P5 ;  /* 0x0b1000800ad80fae */ /* 0x0007e2000e901d4a */
[----:B------:R-:W-:Y:S01]  /*1170*/  IMAD.U32 R4, RZ, RZ, UR6 ;  /* 0x00000006ff047e24 */ /* 0x000fe2000f8e00ff */
[----:B------:R-:W-:Y:S01]  /*1180*/  @P2 LEA R6, P0, R6, R8, 0x5 ;  /* 0x0000000806062211 */ /* 0x000fe200078028ff */
[----:B------:R-:W-:Y:S01]  /*1190*/  IMAD.U32 R3, RZ, RZ, UR7 ;  /* 0x00000007ff037e24 */ /* 0x000fe2000f8e00ff */
[----:B------:R-:W-:-:S04]  /*11a0*/  LEA.HI R214, R214, R7, RZ, 0x1 ;  /* 0x00000007d6d67211 */ /* 0x000fc800078f08ff */
[----:B------:R-:W-:Y:S02]  /*11b0*/  @P2 LEA.HI.X R3, R4, R5, R3, 0x5, P0 ;  /* 0x0000000504032211 */ /* 0x000fe400000f2c03 */
[----:B------:R-:W-:-:S05]  /*11c0*/  LOP3.LUT R214, R214, 0xfffffffe, RZ, 0xc0, !PT ;  /* 0xfffffffed6d67812 */ /* 0x000fca00078ec0ff */
[----:B------:R-:W-:Y:S02]  /*11d0*/  IMAD.IADD R214, R7, 0x1, -R214 ;  /* 0x0000000107d67824 */ /* 0x000fe400078e0ad6 */
[----:B------:R-:W-:Y:S02]  /*11e0*/  IMAD.SHL.U32 R7, R0, 0x40, RZ ;  /* 0x0000004000077824 */ /* 0x000fe400078e00ff */
[----:B------:R-:W-:-:S03]  /*11f0*/  IMAD.SHL.U32 R4, R214, 0x8, RZ ;  /* 0x00000008d6047824 */ /* 0x000fc600078e00ff */
[----:B------:R-:W-:-:S04]  /*1200*/  LOP3.LUT R7, R7, 0x1c0, RZ, 0xc0, !PT ;  /* 0x000001c007077812 */ /* 0x000fc800078ec0ff */
[----:B------:R-:W-:Y:S02]  /*1210*/  LOP3.LUT R4, R7, 0x8, R4, 0xf8, !PT ;  /* 0x0000000807047812 */ /* 0x000fe400078ef804 */
[C---:B---3--:R-:W-:Y:S02]  /*1220*/  @P2 LEA R10, P0, R6.reuse, c[0x0][0x1c8], 0x1 ;  /* 0x00007200060a2a11 */ /* 0x048fe400078008ff */
[----:B------:R-:W-:Y:S02]  /*1230*/  SHF.R.U32.HI R7, RZ, 0x3, R7 ;  /* 0x00000003ff077819 */ /* 0x000fe40000011607 */
[----:B------:R-:W-:Y:S01]  /*1240*/  @P2 LEA.HI.X R11, R6, c[0x0][0x1cc], R3, 0x1, P0 ;  /* 0x00007300060b2a11 */ /* 0x000fe200000f0c03 */
[----:B------:R-:W-:Y:S01]  /*1250*/  IMAD.SHL.U32 R6, R25, 0x40, RZ ;  /* 0x0000004019067824 */ /* 0x000fe200078e00ff */
[----:B------:R-:W-:Y:S01]  /*1260*/  @P1 IADD3 R8, P0, R8, UR14, RZ ;  /* 0x0000000e08081c10 */ /* 0x000fe2000ff1e0ff */
[----:B------:R-:W-:Y:S01]  /*1270*/  IMAD.SHL.U32 R3, R30, 0x8, RZ ;  /* 0x000000081e037824 */ /* 0x000fe200078e00ff */
[----:B------:R-:W-:Y:S01]  /*1280*/  LOP3.LUT R4, R4, R7, RZ, 0x3c, !PT ;  /* 0x0000000704047212 */ /* 0x000fe200078e3cff */
[----:B------:R3:W-:Y:S01]  /*1290*/  @P2 LDGSTS.E.BYPASS.LTC128B.128 [R216+0x9100], [R10.64], !P6 ;  /* 0x091000000ad82fae */ /* 0x0007e2000f101d4a */
[----:B------:R-:W-:-:S02]  /*12a0*/  @P1 IADD3.X R5, R5, UR8, RZ, P0, !PT ;  /* 0x0000000805051c10 */ /* 0x000fc400087fe4ff */
[----:B--2---:R-:W-:Y:S01]  /*12b0*/  @P1 LEA R12, P0, R8, c[0x0][0x1c8], 0x1 ;  /* 0x00007200080c1a11 */ /* 0x004fe200078008ff */
[----:B------:R3:W-:Y:S01]  /*12c0*/  @P2 LDGSTS.E.BYPASS.LTC128B.128 [R216+0xc100], [R10.64+0x80], !P5 ;  /* 0x0c1000800ad82fae */ /* 0x0007e2000e901d4a */
[----:B------:R-:W-:Y:S02]  /*12d0*/  LOP3.LUT R6, R6, 0x1c0, RZ, 0xc0, !PT ;  /* 0x000001c006067812 */ /* 0x000fe400078ec0ff */
[----:B------:R-:W-:Y:S01]  /*12e0*/  @P1 LEA.HI.X R13, R8, c[0x0][0x1cc], R5, 0x1, P0 ;  /* 0x00007300080d1a11 */ /* 0x000fe200000f0c05 */
[----:B------:R-:W-:Y:S01]  /*12f0*/  IMAD.SHL.U32 R5, R2, 0x40, RZ ;  /* 0x0000004002057824 */ /* 0x000fe200078e00ff */
[----:B------:R-:W-:-:S03]  /*1300*/  SHF.R.U32.HI R9, RZ, 0x3, R6 ;  /* 0x00000003ff097819 */ /* 0x000fc60000011606 */
[----:B------:R1:W-:Y:S01]  /*1310*/  @P1 LDGSTS.E.BYPASS.LTC128B.128 [R216+0xa100], [R12.64], !P6 ;  /* 0x0a1000000cd81fae */ /* 0x0003e2000f101d4a */
[----:B------:R-:W-:Y:S01]  /*1320*/  LOP3.LUT R2, R4, 0xfffffe00, R5, 0xf8, !PT ;  /* 0xfffffe0004027812 */ /* 0x000fe200078ef805 */
[----:B------:R-:W-:Y:S01]  /*1330*/  IMAD.MOV.U32 R5, RZ, RZ, 0x10 ;  /* 0x00000010ff057424 */ /* 0x000fe200078e00ff */
[----:B------:R-:W-:Y:S01]  /*1340*/  LOP3.LUT R4, R6, 0x8, R3, 0xf8, !PT ;  /* 0x0000000806047812 */ /* 0x000fe200078ef803 */
[----:B------:R1:W-:Y:S01]  /*1350*/  @P1 LDGSTS.E.BYPASS.LTC128B.128 [R216+0xd100], [R12.64+0x80], !P5 ;  /* 0x0d1000800cd81fae */ /* 0x0003e2000e901d4a */
[----:B------:R-:W-:Y:S01]  /*1360*/  R2P PR, R0, 0x6 ;  /* 0x0000000600007804 */ /* 0x000fe20000000000 */
[----:B------:R-:W-:Y:S01]  /*1370*/  IMAD R7, R105, 0x400, R2 ;  /* 0x0000040069077824 */ /* 0x000fe200078e0202 */
[----:B------:R-:W-:Y:S01]  /*1380*/  LOP3.LUT R9, R4, R9, RZ, 0x3c, !PT ;  /* 0x0000000904097212 */ /* 0x000fe200078e3cff */
[----:B------:R-:W0:Y:S01]  /*1390*/  LDGDEPBAR ;  /* 0x00000000000079af */ /* 0x000e220000000000 */
[----:B------:R-:W-:Y:S01]  /*13a0*/  IMAD.MOV.U32 R3, RZ, RZ, 0x20 ;  /* 0x00000020ff037424 */ /* 0x000fe200078e00ff */
[----:B------:R-:W-:-:S02]  /*13b0*/  SEL R5, R5, 0xfffffff0, !P1 ;  /* 0xfffffff005057807 */ /* 0x000fc40004800000 */
[C---:B------:R-:W-:Y:S01]  /*13c0*/  LEA R4, R7.reuse, 0x100, 0x1 ;  /* 0x0000010007047811 */ /* 0x040fe200078e08ff */
[----:B------:R-:W-:Y:S01]  /*13d0*/  IMAD.SHL.U32 R7, R7, 0x2, RZ ;  /* 0x0000000207077824 */ /* 0x000fe200078e00ff */
[----:B------:R-:W-:Y:S01]  /*13e0*/  SEL R3, R3, 0xffffffe0, !P2 ;  /* 0xffffffe003037807 */ /* 0x000fe20005000000 */
[----:B------:R-:W-:Y:S01]  /*13f0*/  IMAD R214, R214, 0x200, R9 ;  /* 0x00000200d6d67824 */ /* 0x000fe200078e0209 */
[----:B------:R-:W-:Y:S01]  /*1400*/  LOP3.LUT P0, RZ, R25, 0x2, RZ, 0xc0, !PT ;  /* 0x0000000219ff7812 */ /* 0x000fe2000780c0ff */
[--C-:B------:R-:W-:Y:S01]  /*1410*/  IMAD R6, R5, 0x2, R4.reuse ;  /* 0x0000000205067824 */ /* 0x100fe200078e0204 */
[----:B------:R-:W-:Y:S01]  /*1420*/  ISETP.LT.OR P2, PT, R24, 0x1, P6 ;  /* 0x000000011800780c */ /* 0x000fe20003741670 */
[C---:B------:R-:W-:Y:S02]  /*1430*/  IMAD R4, R3.reuse, 0x2, R4 ;  /* 0x0000000203047824 */ /* 0x040fe400078e0204 */
[----:B------:R-:W-:Y:S02]  /*1440*/  IMAD R0, R3, 0x2, R6 ;  /* 0x0000000203007824 */ /* 0x000fe400078e0206 */
[----:B------:R-:W-:-:S05]  /*1450*/  IMAD.SHL.U32 R214, R214, 0x2, RZ ;  /* 0x00000002d6d67824 */ /* 0x000fca00078e00ff */
[----:B------:R-:W-:Y:S01]  /*1460*/  IADD3 R213, R214, 0x8120, RZ ;  /* 0x00008120d6d57810 */ /* 0x000fe20007ffe0ff */
[----:B------:R-:W-:-:S04]  /*1470*/  DEPBAR.LE SB0, 0x1 ;  /* 0x000080400000791a */ /* 0x000fc80000000000 */
[----:B------:R-:W-:Y:S06]  /*1480*/  BAR.SYNC.DEFER_BLOCKING 0x0 ;  /* 0x0000000000007b1d */ /* 0x000fec0000010000 */
[----:B------:R-:W-:Y:S04]  /*1490*/  LDSM.16.M88.4 R120, [R7+0x100] ;  /* 0x000100000778783b */ /* 0x000fe80000000200 */
[----:B------:R2:W-:Y:S04]  /*14a0*/  LDSM.16.M88.4 R172, [R7+0x4100] ;  /* 0x0041000007ac783b */ /* 0x0005e80000000200 */
[----:B------:R-:W-:Y:S04]  /*14b0*/  LDSM.16.M88.4 R140, [R6] ;  /* 0x00000000068c783b */ /* 0x000fe80000000200 */
[----:B------:R-:W-:Y:S04]  /*14c0*/  LDSM.16.M88.4 R176, [R6+0x4000] ;  /* 0x0040000006b0783b */ /* 0x000fe80000000200 */
[----:B------:R-:W-:Y:S04]  /*14d0*/  LDSM.16.M88.4 R152, [R4] ;  /* 0x000000000498783b */ /* 0x000fe80000000200 */
[----:B------:R-:W-:Y:S04]  /*14e0*/  LDSM.16.M88.4 R180, [R4+0x4000] ;  /* 0x0040000004b4783b */ /* 0x000fe80000000200 */
[----:B------:R-:W-:Y:S01]  /*14f0*/  LDSM.16.M88.4 R168, [R0] ;  /* 0x0000000000a8783b */ /* 0x000fe20000000200 */
[----:B--2---:R-:W-:-:S03]  /*1500*/  IADD3 R7, R214, 0x8100, RZ ;  /* 0x00008100d6077810 */ /* 0x004fc60007ffe0ff */
[----:B------:R2:W-:Y:S01]  /*1510*/  LDSM.16.M88.4 R188, [R0+0x4000] ;  /* 0x0040000000bc783b */ /* 0x0005e20000000200 */
[----:B------:R-:W-:-:S03]  /*1520*/  @P0 IADD3 R213, R7, -0x20, RZ ;  /* 0xffffffe007d50810 */ /* 0x000fc60007ffe0ff */
[----:B------:R-:W-:Y:S01]  /*1530*/  BAR.SYNC.DEFER_BLOCKING 0x0 ;  /* 0x0000000000007b1d */ /* 0x000fe20000010000 */
[----:B------:R-:W-:Y:S01]  /*1540*/  IMAD R7, R28, c[0x0][0x210], RZ ;  /* 0x000084001c077a24 */ /* 0x000fe200078e02ff */
[C---:B------:R-:W-:Y:S02]  /*1550*/  IADD3 R207, R213.reuse, 0x800, RZ ;  /* 0x00000800d5cf7810 */ /* 0x040fe40007ffe0ff */
[C---:B------:R-:W-:Y:S02]  /*1560*/  IADD3 R206, R213.reuse, 0x1000, RZ ;  /* 0x00001000d5ce7810 */ /* 0x040fe40007ffe0ff */
[C---:B------:R-:W-:Y:S02]  /*1570*/  IADD3 R205, R213.reuse, 0x1800, RZ ;  /* 0x00001800d5cd7810 */ /* 0x040fe40007ffe0ff */
[C---:B------:R-:W-:Y:S02]  /*1580*/  IADD3 R204, R213.reuse, 0x2000, RZ ;  /* 0x00002000d5cc7810 */ /* 0x040fe40007ffe0ff */
[----:B------:R-:W-:-:S02]  /*1590*/  IADD3 R203, R213, 0x2800, RZ ;  /* 0x00002800d5cb7810 */ /* 0x000fc40007ffe0ff */
[C---:B------:R-:W-:Y:S02]  /*15a0*/  IADD3 R201, R213.reuse, 0x3000, RZ ;  /* 0x00003000d5c97810 */ /* 0x040fe40007ffe0ff */
[C---:B------:R-:W-:Y:S02]  /*15b0*/  IADD3 R200, R213.reuse, 0x3800, RZ ;  /* 0x00003800d5c87810 */ /* 0x040fe40007ffe0ff */
[C---:B------:R-:W-:Y:S01]  /*15c0*/  IADD3 R199, R213.reuse, 0x4000, RZ ;  /* 0x00004000d5c77810 */ /* 0x040fe20007ffe0ff */
[C---:B--2---:R-:W-:Y:S01]  /*15d0*/  IMAD R0, R30.reuse, c[0x0][0x20c], R29 ;  /* 0x000083001e007a24 */ /* 0x044fe200078e021d */
[C---:B------:R-:W-:Y:S01]  /*15e0*/  IADD3 R198, R213.reuse, 0x4800, RZ ;  /* 0x00004800d5c67810 */ /* 0x040fe20007ffe0ff */
[----:B------:R-:W-:Y:S01]  /*15f0*/  IMAD.WIDE.U32 R30, R30, c[0x0][0x208], R32 ;  /* 0x000082001e1e7a25 */ /* 0x000fe200078e0020 */
[----:B------:R-:W-:Y:S01]  /*1600*/  IADD3 R197, R213, 0x5000, RZ ;  /* 0x00005000d5c57810 */ /* 0x000fe20007ffe0ff */
[----:B------:R-:W-:-:S04]  /*1610*/  DEPBAR.LE SB0, 0x0 ;  /* 0x000080000000791a */ /* 0x000fc80000000000 */
[----:B------:R-:W-:Y:S01]  /*1620*/  BAR.SYNC.DEFER_BLOCKING 0x0 ;  /* 0x0000000000007b1d */ /* 0x000fe20000010000 */
[----:B------:R-:W-:Y:S01]  /*1630*/  IMAD.IADD R31, R31, 0x1, R0 ;  /* 0x000000011f1f7824 */ /* 0x000fe200078e0200 */
[----:B------:R-:W-:Y:S01]  /*1640*/  IADD3 R196, R213, 0x5800, RZ ;  /* 0x00005800d5c47810 */ /* 0x000fe20007ffe0ff */
[----:B------:R-:W-:Y:S02]  /*1650*/  IMAD R0, R27, c[0x0][0x208], RZ ;  /* 0x000082001b007a24 */ /* 0x000fe400078e02ff */
[----:B------:R-:W-:Y:S01]  /*1660*/  IMAD.U32 R27, RZ, RZ, UR9 ;  /* 0x00000009ff1b7e24 */ /* 0x000fe2000f8e00ff */
[----:B---3--:R-:W1:Y:S04]  /*1670*/  LDSM.16.M88.4 R8, [R214+0x8100] ;  /* 0x00810000d608783b */ /* 0x008e680000000200 */
[----:B------:R-:W-:Y:S04]  /*1680*/  LDSM.16.M88.4 R16, [R213] ;  /* 0x00000000d510783b */ /* 0x000fe80000000200 */
[----:B------:R-:W2:Y:S04]  /*1690*/  LDSM.16.M88.4 R76, [R214+0x8900] ;  /* 0x00890000d64c783b */ /* 0x000ea80000000200 */
[----:B------:R-:W3:Y:S04]  /*16a0*/  LDSM.16.M88.4 R68, [R214+0x9100] ;  /* 0x00910000d644783b */ /* 0x000ee80000000200 */
[----:B------:R-:W4:Y:S04]  /*16b0*/  LDSM.16.M88.4 R20, [R213+0x800] ;  /* 0x00080000d514783b */ /* 0x000f280000000200 */
[----:B------:R-:W5:Y:S04]  /*16c0*/  LDSM.16.M88.4 R60, [R214+0x9900] ;  /* 0x00990000d63c783b */ /* 0x000f680000000200 */
[----:B------:R-:W-:Y:S04]  /*16d0*/  LDSM.16.M88.4 R52, [R214+0xa100] ;  /* 0x00a10000d634783b */ /* 0x000fe80000000200 */
[----:B------:R-:W-:Y:S04]  /*16e0*/  LDSM.16.M88.4 R44, [R214+0xa900] ;  /* 0x00a90000d62c783b */ /* 0x000fe80000000200 */
[----:B------:R-:W-:Y:S01]  /*16f0*/  LDSM.16.M88.4 R40, [R213+0x2800] ;  /* 0x00280000d528783b */ /* 0x000fe20000000200 */
[C---:B-1----:R-:W-:Y:S08]  /*1700*/  HMMA.16816.F32.BF16 R12, R120.reuse, R8, RZ ;  /* 0x00000008780c723c */ /* 0x042ff000000418ff */
[C---:B------:R-:W-:Y:S08]  /*1710*/  HMMA.16816.F32.BF16 R8, R120.reuse, R10, RZ ;  /* 0x0000000a7808723c */ /* 0x040ff000000418ff */
[----:B--2---:R-:W-:Y:S08]  /*1720*/  HMMA.16816.F32.BF16 R80, R120, R76, RZ ;  /* 0x0000004c7850723c */ /* 0x004ff000000418ff */
[C---:B------:R-:W-:Y:S08]  /*1730*/  HMMA.16816.F32.BF16 R12, R140.reuse, R16, R12 ;  /* 0x000000108c0c723c */ /* 0x040ff0000004180c */
[----:B------:R-:W-:Y:S01]  /*1740*/  HMMA.16816.F32.BF16 R8, R140, R18, R8 ;  /* 0x000000128c08723c */ /* 0x000fe20000041808 */
[----:B------:R-:W1:Y:S07]  /*1750*/  LDSM.16.M88.4 R16, [R213+0x1000] ;  /* 0x00100000d510783b */ /* 0x000e6e0000000200 */
[----:B---3--:R-:W-:Y:S08]  /*1760*/  HMMA.16816.F32.BF16 R72, R120, R68, RZ ;  /* 0x000000447848723c */ /* 0x008ff000000418ff */
[----:B----4-:R-:W-:Y:S07]  /*1770*/  HMMA.16816.F32.BF16 R80, R140, R20, R80 ;  /* 0x000000148c50723c */ /* 0x010fee0000041850 */
[C---:B------:R-:W-:Y:S01]  /*1780*/  IMAD R21, R26.reuse, c[0x0][0x214], R7 ;  /* 0x000085001a157a24 */ /* 0x040fe200078e0207 */
[----:B------:R-:W-:Y:S01]  /*1790*/  HMMA.16816.F32.BF16 R76, R120, R78, RZ ;  /* 0x0000004e784c723c */ /* 0x000fe200000418ff */
[----:B------:R-:W-:-:S04]  /*17a0*/  IMAD.WIDE.U32 R6, R26, c[0x0][0x210], R30 ;  /* 0x000084001a067a25 */ /* 0x000fc800078e001e */
[----:B------:R-:W-:-:S03]  /*17b0*/  IMAD.IADD R7, R7, 0x1, R21 ;  /* 0x0000000107077824 */ /* 0x000fc600078e0215 */
[----:B------:R-:W-:Y:S01]  /*17c0*/  HMMA.16816.F32.BF16 R68, R120, R70, RZ ;  /* 0x000000467844723c */ /* 0x000fe200000418ff */
[----:B------:R-:W-:-:S04]  /*17d0*/  IMAD.WIDE.U32 R226, R226, c[0x0][0x218], R6 ;  /* 0x00008600e2e27a25 */ /* 0x000fc800078e0006 */
[----:B------:R-:W-:Y:S02]  /*17e0*/  IMAD R7, R111, c[0x0][0x20c], R0 ;  /* 0x000083006f077a24 */ /* 0x000fe400078e0200 */
[----:B------:R-:W-:Y:S01]  /*17f0*/  IMAD.IADD R229, R227, 0x1, R229 ;  /* 0x00000001e3e57824 */ /* 0x000fe200078e02e5 */
[----:B-----5:R-:W-:Y:S01]  /*1800*/  HMMA.16816.F32.BF16 R64, R120, R60, RZ ;  /* 0x0000003c7840723c */ /* 0x020fe200000418ff */
[----:B------:R-:W-:-:S07]  /*1810*/  IMAD.MOV.U32 R228, RZ, RZ, R226 ;  /* 0x000000ffffe47224 */ /* 0x000fce00078e00e2 */
[C---:B-1----:R-:W-:Y:S07]  /*1820*/  HMMA.16816.F32.BF16 R72, R140.reuse, R16, R72 ;  /* 0x000000108c48723c */ /* 0x042fee0000041848 */
[----:B------:R-:W-:Y:S01]  /*1830*/  IMAD.WIDE.U32 R16, R111, c[0x0][0x208], RZ ;  /* 0x000082006f107a25 */ /* 0x000fe200078e00ff */
[----:B------:R-:W-:Y:S01]  /*1840*/  HMMA.16816.F32.BF16 R76, R140, R22, R76 ;  /* 0x000000168c4c723c */ /* 0x000fe2000004184c */
[----:B------:R-:W1:Y:S02]  /*1850*/  LDSM.16.M88.4 R20, [R213+0x1800] ;  /* 0x00180000d514783b */ /* 0x000e640000000200 */
[----:B------:R-:W-:-:S02]  /*1860*/  IMAD.IADD R0, R17, 0x1, R7 ;  /* 0x0000000111007824 */ /* 0x000fc400078e0207 */
[----:B------:R-:W-:-:S03]  /*1870*/  IMAD.WIDE.U32 R16, R16, 0x60, R228 ;  /* 0x0000006010107825 */ /* 0x000fc600078e00e4 */
[----:B------:R-:W-:Y:S01]  /*1880*/  HMMA.16816.F32.BF16 R68, R140, R18, R68 ;  /* 0x000000128c44723c */ /* 0x000fe20000041844 */
[----:B------:R-:W-:Y:S01]  /*1890*/  IMAD R0, R0, 0x60, RZ ;  /* 0x0000006000007824 */ /* 0x000fe200078e02ff */
[----:B------:R-:W-:-:S03]  /*18a0*/  LEA R6, P0, R16, c[0x0][0x1f8], 0x1 ;  /* 0x00007e0010067a11 */ /* 0x000fc600078008ff */
[----:B------:R-:W-:-:S03]  /*18b0*/  IMAD.IADD R0, R17, 0x1, R0 ;  /* 0x0000000111007824 */ /* 0x000fc600078e0200 */
[C---:B------:R-:W-:Y:S02]  /*18c0*/  HMMA.16816.F32.BF16 R60, R120.reuse, R62, RZ ;  /* 0x0000003e783c723c */ /* 0x040fe400000418ff */
[----:B------:R-:W-:Y:S01]  /*18d0*/  LEA.HI.X R7, R16, c[0x0][0x1fc], R0, 0x1, P0 ;  /* 0x00007f0010077a11 */ /* 0x000fe200000f0c00 */
[----:B------:R-:W-:Y:S01]  /*18e0*/  IMAD.MOV.U32 R0, RZ, RZ, 0x40 ;  /* 0x00000040ff007424 */ /* 0x000fe200078e00ff */
[----:B------:R-:W-:Y:S01]  /*18f0*/  IADD3 R26, P1, P0, R27, 0x80, R6 ;  /* 0x000000801b1a7810 */ /* 0x000fe2000783e006 */
[----:B------:R-:W2:Y:S03]  /*1900*/  LDSM.16.M88.4 R16, [R213+0x2000] ;  /* 0x00200000d510783b */ /* 0x000ea60000000200 */
[----:B------:R-:W-:Y:S01]  /*1910*/  IADD3.X R27, RZ, UR12, R7, P1, P0 ;  /* 0x0000000cff1b7c10 */ /* 0x000fe20008fe0407 */
[----:B------:R-:W-:Y:S01]  /*1920*/  @!PT LDS RZ, [RZ] ;  /* 0x00000000fffff984 */ /* 0x000fe20000000800 */
[----:B------:R-:W-:Y:S01]  /*1930*/  @!PT LDS RZ, [RZ] ;  /* 0x00000000fffff984 */ /* 0x000fe20000000800 */
[----:B------:R-:W-:Y:S01]  /*1940*/  @!PT LDS RZ, [RZ] ;  /* 0x00000000fffff984 */ /* 0x000fe20000000800 */
[----:B------:R3:W-:Y:S01]  /*1950*/  LDGSTS.E.BYPASS.LTC128B.128 [R216+0x100], [R6.64], !P2 ;  /* 0x0010000006d87fae */ /* 0x0007e2000d101d4a */
[----:B------:R-:W-:Y:S01]  /*1960*/  IADD3 R28, P0, R6, UR9, RZ ;  /* 0x00000009061c7c10 */ /* 0x000fe2000ff1e0ff */
[----:B------:R-:W-:Y:S01]  /*1970*/  HMMA.16816.F32.BF16 R56, R120, R52, RZ ;  /* 0x000000347838723c */ /* 0x000fe200000418ff */
[----:B------:R-:W-:-:S02]  /*1980*/  ISETP.LT.OR P1, PT, R24, 0x1, P5 ;  /* 0x000000011800780c */ /* 0x000fc40002f21670 */
[----:B------:R-:W-:Y:S02]  /*1990*/  IADD3.X R29, R7, UR12, RZ, P0, !PT ;  /* 0x0000000c071d7c10 */ /* 0x000fe400087fe4ff */
[C---:B------:R-:W-:Y:S02]  /*19a0*/  ISETP.LT.OR P0, PT, R24.reuse, 0x21, P6 ;  /* 0x000000211800780c */ /* 0x040fe40003701670 */
[----:B------:R-:W-:Y:S01]  /*19b0*/  ISETP.LT.OR P2, PT, R24, 0x21, P5 ;  /* 0x000000211800780c */ /* 0x000fe20002f41670 */
[C---:B------:R-:W-:Y:S06]  /*19c0*/  HMMA.16816.F32.BF16 R52, R120.reuse, R54, RZ ;  /* 0x000000367834723c */ /* 0x040fec00000418ff */
[----:B------:R3:W-:Y:S01]  /*19d0*/  LDGSTS.E.BYPASS.LTC128B.128 [R216+0x3100], [R6.64+0x80], !P1 ;  /* 0x0310008006d87fae */ /* 0x0007e2000c901d4a */
[----:B------:R-:W-:Y:S01]  /*19e0*/  LOP3.LUT P1, RZ, R25, 0x4, RZ, 0xc0, !PT ;  /* 0x0000000419ff7812 */ /* 0x000fe2000782c0ff */
[----:B------:R-:W-:Y:S02]  /*19f0*/  HMMA.16816.F32.BF16 R48, R120, R44, RZ ;  /* 0x0000002c7830723c */ /* 0x000fe400000418ff */
[----:B------:R4:W-:Y:S01]  /*1a00*/  LDGSTS.E.BYPASS.LTC128B.128 [R216+0x1100], [R28.64], !P0 ;  /* 0x011000001cd87fae */ /* 0x0009e2000c101d4a */
[----:B------:R-:W-:-:S02]  /*1a10*/  IADD3 R84, P0, R28, UR9, RZ ;  /* 0x000000091c547c10 */ /* 0x000fc4000ff1e0ff */
[----:B------:R-:W-:Y:S01]  /*1a20*/  SEL R0, R0, 0xffffffc0, !P1 ;  /* 0xffffffc000007807 */ /* 0x000fe20004800000 */
[----:B------:R5:W-:Y:S01]  /*1a30*/  LDGSTS.E.BYPASS.LTC128B.128 [R216+0x4100], [R26.64], !P2 ;  /* 0x041000001ad87fae */ /* 0x000be2000d101d4a */
[----:B------:R-:W-:Y:S01]  /*1a40*/  IADD3.X R85, R29, UR12, RZ, P0, !PT ;  /* 0x0000000c1d557c10 */ /* 0x000fe200087fe4ff */
[----:B-1----:R-:W-:Y:S01]  /*1a50*/  HMMA.16816.F32.BF16 R64, R140, R20, R64 ;  /* 0x000000148c40723c */ /* 0x002fe20000041840 */
[----:B------:R-:W-:Y:S01]  /*1a60*/  ISETP.LT.OR P2, PT, R24, 0x41, P6 ;  /* 0x000000411800780c */ /* 0x000fe20003741670 */
[----:B------:R-:W-:Y:S01]  /*1a70*/  IMAD.IADD R211, R214, 0x1, R0 ;  /* 0x00000001d6d37824 */ /* 0x000fe200078e0200 */
[----:B------:R-:W-:Y:S01]  /*1a80*/  ISETP.LT.OR P0, PT, R24, 0x41, P5 ;  /* 0x000000411800780c */ /* 0x000fe20002f01670 */
[----:B------:R-:W-:-:S04]  /*1a90*/  IMAD.IADD R202, R0, 0x1, R213 ;  /* 0x0000000100ca7824 */ /* 0x000fc800078e02d5 */
[----:B------:R-:W-:Y:S06]  /*1aa0*/  HMMA.16816.F32.BF16 R60, R140, R22, R60 ;  /* 0x000000168c3c723c */ /* 0x000fec000004183c */
[----:B------:R1:W-:Y:S02]  /*1ab0*/  LDGSTS.E.BYPASS.LTC128B.128 [R216+0x2100], [R84.64], !P2 ;  /* 0x0210000054d87fae */ /* 0x0003e4000d101d4a */
[----:B------:R-:W-:Y:S02]  /*1ac0*/  HMMA.16816.F32.BF16 R44, R120, R46, RZ ;  /* 0x0000002e782c723c */ /* 0x000fe400000418ff */
[----:B------:R1:W-:Y:S01]  /*1ad0*/  LDGSTS.E.BYPASS.LTC128B.128 [R216+0x5100], [R84.64+0x80], !P0 ;  /* 0x0510008054d87fae */ /* 0x0003e2000c101d4a */
[----:B------:R-:W-:-:S03]  /*1ae0*/  ISETP.GT.AND P0, PT, R111, R215, PT ;  /* 0x000000d76f00720c */ /* 0x000fc60003f04270 */
[----:B------:R-:W3:Y:S02]  /*1af0*/  LDSM.16.M88.4 R32, [R211+0x8100] ;  /* 0x00810000d320783b */ /* 0x000ee40000000200 */
[C---:B--2---:R-:W-:Y:S02]  /*1b00*/  HMMA.16816.F32.BF16 R56, R140.reuse, R16, R56 ;  /* 0x000000108c38723c */ /* 0x044fe40000041838 */
[----:B------:R-:W2:Y:S04]  /*1b10*/  LDSM.16.M88.4 R96, [R211+0x8900] ;  /* 0x00890000d360783b */ /* 0x000ea80000000200 */
[----:B----4-:R-:W4:Y:S02]  /*1b20*/  LDSM.16.M88.4 R28, [R211+0x9100] ;  /* 0x00910000d31c783b */ /* 0x010f240000000200 */
[C---:B------:R-:W-:Y:S02]  /*1b30*/  HMMA.16816.F32.BF16 R52, R140.reuse, R18, R52 ;  /* 0x000000128c34723c */ /* 0x040fe40000041834 */
[----:B-----5:R-:W5:Y:S04]  /*1b40*/  LDSM.16.M88.4 R24, [R211+0x9900] ;  /* 0x00990000d318783b */ /* 0x020f680000000200 */
[----:B------:R-:W2:Y:S02]  /*1b50*/  LDSM.16.M88.4 R20, [R211+0xa100] ;  /* 0x00a10000d314783b */ /* 0x000ea40000000200 */
[C---:B------:R-:W-:Y:S02]  /*1b60*/  HMMA.16816.F32.BF16 R48, R140.reuse, R40, R48 ;  /* 0x000000288c30723c */ /* 0x040fe40000041830 */
[----:B------:R-:W4:Y:S04]  /*1b70*/  LDSM.16.M88.4 R16, [R211+0xa900] ;  /* 0x00a90000d310783b */ /* 0x000f280000000200 */
[----:B------:R-:W4:Y:S02]  /*1b80*/  LDSM.16.M88.4 R92, [R202] ;  /* 0x00000000ca5c783b */ /* 0x000f240000000200 */
[----:B------:R-:W-:Y:S02]  /*1b90*/  HMMA.16816.F32.BF16 R44, R140, R42, R44 ;  /* 0x0000002a8c2c723c */ /* 0x000fe4000004182c */
[----:B------:R-:W4:Y:S04]  /*1ba0*/  LDSM.16.M88.4 R88, [R202+0x800] ;  /* 0x00080000ca58783b */ /* 0x000f280000000200 */
[----:B-1----:R-:W1:Y:S04]  /*1bb0*/  LDSM.16.M88.4 R84, [R202+0x1000] ;  /* 0x00100000ca54783b */ /* 0x002e680000000200 */
[----:B------:R-:W1:Y:S01]  /*1bc0*/  LDSM.16.M88.4 R40, [R202+0x1800] ;  /* 0x00180000ca28783b */ /* 0x000e620000000200 */
[C---:B---3--:R-:W-:Y:S03]  /*1bd0*/  HMMA.16816.F32.BF16 R12, R152.reuse, R32, R12 ;  /* 0x00000020980c723c */ /* 0x048fe6000004180c */
[----:B------:R-:W-:Y:S04]  /*1be0*/  LDSM.16.M88.4 R100, [R211+0xb900] ;  /* 0x00b90000d364783b */ /* 0x000fe80000000200 */
[----:B------:R-:W0:Y:S01]  /*1bf0*/  LDGDEPBAR ;  /* 0x00000000000079af */ /* 0x000e220000000000 */
[C---:B------:R-:W-:Y:S03]  /*1c00*/  HMMA.16816.F32.BF16 R8, R152.reuse, R34, R8 ;  /* 0x000000229808723c */ /* 0x040fe60000041808 */
[----:B------:R-:W3:Y:S05]  /*1c10*/  LDSM.16.M88.4 R32, [R202+0x2000] ;  /* 0x00200000ca20783b */ /* 0x000eea0000000200 */
[C---:B--2---:R-:W-:Y:S08]  /*1c20*/  HMMA.16816.F32.BF16 R80, R152.reuse, R96, R80 ;  /* 0x000000609850723c */ /* 0x044ff00000041850 */
[C---:B------:R-:W-:Y:S01]  /*1c30*/  HMMA.16816.F32.BF16 R76, R152.reuse, R98, R76 ;  /* 0x00000062984c723c */ /* 0x040fe2000004184c */
[----:B------:R-:W2:Y:S07]  /*1c40*/  LDSM.16.M88.4 R96, [R202+0x2800] ;  /* 0x00280000ca60783b */ /* 0x000eae0000000200 */
[C---:B----4-:R-:W-:Y:S08]  /*1c50*/  HMMA.16816.F32.BF16 R72, R152.reuse, R28, R72 ;  /* 0x0000001c9848723c */ /* 0x050ff00000041848 */
[C---:B------:R-:W-:Y:S01]  /*1c60*/  HMMA.16816.F32.BF16 R68, R152.reuse, R30, R68 ;  /* 0x0000001e9844723c */ /* 0x040fe20000041844 */
[----:B------:R-:W4:Y:S07]  /*1c70*/  LDSM.16.M88.4 R28, [R214+0xb100] ;  /* 0x00b10000d61c783b */ /* 0x000f2e0000000200 */
[C---:B-----5:R-:W-:Y:S08]  /*1c80*/  HMMA.16816.F32.BF16 R64, R152.reuse, R24, R64 ;  /* 0x000000189840723c */ /* 0x060ff00000041840 */
[C---:B------:R-:W-:Y:S01]  /*1c90*/  HMMA.16816.F32.BF16 R60, R152.reuse, R26, R60 ;  /* 0x0000001a983c723c */ /* 0x040fe2000004183c */
[----:B------:R-:W5:Y:S07]  /*1ca0*/  LDSM.16.M88.4 R24, [R214+0xb900] ;  /* 0x00b90000d618783b */ /* 0x000f6e0000000200 */
[C---:B------:R-:W-:Y:S08]  /*1cb0*/  HMMA.16816.F32.BF16 R56, R152.reuse, R20, R56 ;  /* 0x000000149838723c */ /* 0x040ff00000041838 */
[C---:B------:R-:W-:Y:S01]  /*1cc0*/  HMMA.16816.F32.BF16 R52, R152.reuse, R22, R52 ;  /* 0x000000169834723c */ /* 0x040fe20000041834 */
[----:B------:R-:W1:Y:S07]  /*1cd0*/  LDSM.16.M88.4 R20, [R214+0xc100] ;  /* 0x00c10000d614783b */ /* 0x000e6e0000000200 */
[C---:B------:R-:W-:Y:S08]  /*1ce0*/  HMMA.16816.F32.BF16 R48, R152.reuse, R16, R48 ;  /* 0x000000109830723c */ /* 0x040ff00000041830 */
[----:B------:R-:W-:Y:S01]  /*1cf0*/  HMMA.16816.F32.BF16 R44, R152, R18, R44 ;  /* 0x00000012982c723c */ /* 0x000fe2000004182c */
[----:B------:R-:W2:Y:S07]  /*1d00*/  LDSM.16.M88.4 R16, [R214+0xc900] ;  /* 0x00c90000d610783b */ /* 0x000eae0000000200 */
[C---:B------:R-:W-:Y:S08]  /*1d10*/  HMMA.16816.F32.BF16 R12, R168.reuse, R92, R12 ;  /* 0x0000005ca80c723c */ /* 0x040ff0000004180c */
[C---:B------:R-:W-:Y:S01]  /*1d20*/  HMMA.16816.F32.BF16 R8, R168.reuse, R94, R8 ;  /* 0x0000005ea808723c */ /* 0x040fe20000041808 */
[----:B------:R-:W2:Y:S07]  /*1d30*/  LDSM.16.M88.4 R92, [R214+0xd100] ;  /* 0x00d10000d65c783b */ /* 0x000eae0000000200 */
[C---:B------:R-:W-:Y:S08]  /*1d40*/  HMMA.16816.F32.BF16 R80, R168.reuse, R88, R80 ;  /* 0x00000058a850723c */ /* 0x040ff00000041850 */
[C---:B------:R-:W-:Y:S01]  /*1d50*/  HMMA.16816.F32.BF16 R76, R168.reuse, R90, R76 ;  /* 0x0000005aa84c723c */ /* 0x040fe2000004184c */
[----:B------:R-:W2:Y:S07]  /*1d60*/  LDSM.16.M88.4 R88, [R214+0xd900] ;  /* 0x00d90000d658783b */ /* 0x000eae0000000200 */
[C---:B-1----:R-:W-:Y:S08]  /*1d70*/  HMMA.16816.F32.BF16 R72, R168.reuse, R84, R72 ;  /* 0x00000054a848723c */ /* 0x042ff00000041848 */
[C---:B------:R-:W-:Y:S01]  /*1d80*/  HMMA.16816.F32.BF16 R68, R168.reuse, R86, R68 ;  /* 0x00000056a844723c */ /* 0x040fe20000041844 */
[----:B------:R-:W1:Y:S07]  /*1d90*/  LDSM.16.M88.4 R84, [R213+0x3000] ;  /* 0x00300000d554783b */ /* 0x000e6e0000000200 */
[C---:B------:R-:W-:Y:S08]  /*1da0*/  HMMA.16816.F32.BF16 R64, R168.reuse, R40, R64 ;  /* 0x00000028a840723c */ /* 0x040ff00000041840 */
[C---:B------:R-:W-:Y:S01]  /*1db0*/  HMMA.16816.F32.BF16 R60, R168.reuse, R42, R60 ;  /* 0x0000002aa83c723c */ /* 0x040fe2000004183c */
[----:B------:R-:W1:Y:S07]  /*1dc0*/  LDSM.16.M88.4 R40, [R213+0x3800] ;  /* 0x00380000d528783b */ /* 0x000e6e0000000200 */
[C---:B---3--:R-:W-:Y:S08]  /*1dd0*/  HMMA.16816.F32.BF16 R56, R168.reuse, R32, R56 ;  /* 0x00000020a838723c */ /* 0x048ff00000041838 */
[C---:B------:R-:W-:Y:S01]  /*1de0*/  HMMA.16816.F32.BF16 R52, R168.reuse, R34, R52 ;  /* 0x00000022a834723c */ /* 0x040fe20000041834 */
[----:B------:R-:W3:Y:S07]  /*1df0*/  LDSM.16.M88.4 R32, [R213+0x4000] ;  /* 0x00400000d520783b */ /* 0x000eee0000000200 */
[C---:B--2---:R-:W-:Y:S08]  /*1e00*/  HMMA.16816.F32.BF16 R48, R168.reuse, R96, R48 ;  /* 0x00000060a830723c */ /* 0x044ff00000041830 */
[----:B------:R-:W-:Y:S01]  /*1e10*/  HMMA.16816.F32.BF16 R44, R168, R98, R44 ;  /* 0x00000062a82c723c */ /* 0x000fe2000004182c */
[----:B------:R-:W-:Y:S07]  /*1e20*/  LDSM.16.M88.4 R96, [R211+0xc100] ;  /* 0x00c10000d360783b */ /* 0x000fee0000000200 */
[C---:B----4-:R-:W-:Y:S08]  /*1e30*/  HMMA.16816.F32.BF16 R12, R172.reuse, R28, R12 ;  /* 0x0000001cac0c723c */ /* 0x050ff0000004180c */
[C---:B------:R-:W-:Y:S01]  /*1e40*/  HMMA.16816.F32.BF16 R8, R172.reuse, R30, R8 ;  /* 0x0000001eac08723c */ /* 0x040fe20000041808 */
[----:B------:R-:W2:Y:S07]  /*1e50*/  LDSM.16.M88.4 R28, [R213+0x4800] ;  /* 0x00480000d51c783b */ /* 0x000eae0000000200 */
[C---:B-----5:R-:W-:Y:S08]  /*1e60*/  HMMA.16816.F32.BF16 R80, R172.reuse, R24, R80 ;  /* 0x00000018ac50723c */ /* 0x060ff00000041850 */
[C---:B------:R-:W-:Y:S01]  /*1e70*/  HMMA.16816.F32.BF16 R76, R172.reuse, R26, R76 ;  /* 0x0000001aac4c723c */ /* 0x040fe2000004184c */
[----:B------:R-:W4:Y:S07]  /*1e80*/  LDSM.16.M88.4 R24, [R213+0x5000] ;  /* 0x00500000d518783b */ /* 0x000f2e0000000200 */
[C---:B------:R-:W-:Y:S08]  /*1e90*/  HMMA.16816.F32.BF16 R72, R172.reuse, R20, R72 ;  /* 0x00000014ac48723c */ /* 0x040ff00000041848 */
[C---:B------:R-:W-:Y:S01]  /*1ea0*/  HMMA.16816.F32.BF16 R68, R172.reuse, R22, R68 ;  /* 0x00000016ac44723c */ /* 0x040fe20000041844 */
[----:B------:R-:W5:Y:S07]  /*1eb0*/  LDSM.16.M88.4 R20, [R213+0x5800] ;  /* 0x00580000d514783b */ /* 0x000f6e0000000200 */
[C---:B------:R-:W-:Y:S08]  /*1ec0*/  HMMA.16816.F32.BF16 R64, R172.reuse, R16, R64 ;  /* 0x00000010ac40723c */ /* 0x040ff00000041840 */
[C---:B------:R-:W-:Y:S01]  /*1ed0*/  HMMA.16816.F32.BF16 R60, R172.reuse, R18, R60 ;  /* 0x00000012ac3c723c */ /* 0x040fe2000004183c */
[----:B------:R-:W2:Y:S07]  /*1ee0*/  LDSM.16.M88.4 R16, [R211+0xb100] ;  /* 0x00b10000d310783b */ /* 0x000eae0000000200 */
[C---:B------:R-:W-:Y:S08]  /*1ef0*/  HMMA.16816.F32.BF16 R56, R172.reuse, R92, R56 ;  /* 0x0000005cac38723c */ /* 0x040ff00000041838 */
[C---:B------:R-:W-:Y:S01]  /*1f00*/  HMMA.16816.F32.BF16 R52, R172.reuse, R94, R52 ;  /* 0x0000005eac34723c */ /* 0x040fe20000041834 */
[----:B------:R-:W2:Y:S07]  /*1f10*/  LDSM.16.M88.4 R92, [R211+0xc900] ;  /* 0x00c90000d35c783b */ /* 0x000eae0000000200 */
[C---:B------:R-:W-:Y:S08]  /*1f20*/  HMMA.16816.F32.BF16 R48, R172.reuse, R88, R48 ;  /* 0x00000058ac30723c */ /* 0x040ff00000041830 */
[----:B------:R-:W-:Y:S01]  /*1f30*/  HMMA.16816.F32.BF16 R44, R172, R90, R44 ;  /* 0x0000005aac2c723c */ /* 0x000fe2000004182c */
        /* <DEDUP_REMOVED lines=11> */
[C---:B------:R-:W-:Y:S01]  /*1ff0*/  HMMA.16816.F32.BF16 R60, R176.reuse, R30, R60 ;  /* 0x0000001eb03c723c */ /* 0x040fe2000004183c */
[----:B------:R-:W2:Y:S07]  /*2000*/  LDSM.16.M88.4 R28, [R202+0x4000] ;  /* 0x00400000ca1c783b */ /* 0x000eae0000000200 */
[C---:B----4-:R-:W-:Y:S08]  /*2010*/  HMMA.16816.F32.BF16 R56, R176.reuse, R24, R56 ;  /* 0x00000018b038723c */ /* 0x050ff00000041838 */
[C---:B------:R-:W-:Y:S01]  /*2020*/  HMMA.16816.F32.BF16 R52, R176.reuse, R26, R52 ;  /* 0x0000001ab034723c */ /* 0x040fe20000041834 */
[----:B------:R-:W4:Y:S07]  /*2030*/  LDSM.16.M88.4 R24, [R202+0x4800] ;  /* 0x00480000ca18783b */ /* 0x000f2e0000000200 */
[C---:B-----5:R-:W-:Y:S08]  /*2040*/  HMMA.16816.F32.BF16 R48, R176.reuse, R20, R48 ;  /* 0x00000014b030723c */ /* 0x060ff00000041830 */
[----:B------:R-:W-:Y:S01]  /*2050*/  HMMA.16816.F32.BF16 R44, R176, R22, R44 ;  /* 0x00000016b02c723c */ /* 0x000fe2000004182c */
[----:B------:R-:W5:Y:S07]  /*2060*/  LDSM.16.M88.4 R20, [R202+0x5000] ;  /* 0x00500000ca14783b */ /* 0x000f6e0000000200 */
[C---:B------:R-:W-:Y:S08]  /*2070*/  HMMA.16816.F32.BF16 R12, R180.reuse, R16, R12 ;  /* 0x00000010b40c723c */ /* 0x040ff0000004180c */
[----:B------:R-:W-:Y:S01]  /*2080*/  HMMA.16816.F32.BF16 R8, R180, R18, R8 ;  /* 0x00000012b408723c */ /* 0x000fe20000041808 */
[----:B------:R-:W1:Y:S01]  /*2090*/  LDSM.16.M88.4 R16, [R202+0x5800] ;  /* 0x00580000ca10783b */ /* 0x000e620000000200 */
[----:B------:R-:W-:-:S06]  /*20a0*/  DEPBAR.LE SB0, 0x0 ;  /* 0x000080000000791a */ /* 0x000fcc0000000000 */
        /* <DEDUP_REMOVED lines=8> */
[C---:B-1----:R-:W-:Y:S08]  /*2130*/  HMMA.16816.F32.BF16 R48, R180.reuse, R84, R48 ;  /* 0x00000054b430723c */ /* 0x042ff00000041830 */
[----:B------:R-:W-:Y:S08]  /*2140*/  HMMA.16816.F32.BF16 R44, R180, R86, R44 ;  /* 0x00000056b42c723c */ /* 0x000ff0000004182c */
[C---:B------:R-:W-:Y:S08]  /*2150*/  HMMA.16816.F32.BF16 R12, R188.reuse, R40, R12 ;  /* 0x00000028bc0c723c */ /* 0x040ff0000004180c */
[C---:B------:R-:W-:Y:S08]  /*2160*/  HMMA.16816.F32.BF16 R8, R188.reuse, R42, R8 ;  /* 0x0000002abc08723c */ /* 0x040ff00000041808 */
[C---:B---3--:R-:W-:Y:S08]  /*2170*/  HMMA.16816.F32.BF16 R80, R188.reuse, R32, R80 ;  /* 0x00000020bc50723c */ /* 0x048ff00000041850 */
[C---:B------:R-:W-:Y:S08]  /*2180*/  HMMA.16816.F32.BF16 R76, R188.reuse, R34, R76 ;  /* 0x00000022bc4c723c */ /* 0x040ff0000004184c */
[C---:B--2---:R-:W-:Y:S08]  /*2190*/  HMMA.16816.F32.BF16 R72, R188.reuse, R28, R72 ;  /* 0x0000001cbc48723c */ /* 0x044ff00000041848 */
[C---:B------:R-:W-:Y:S08]  /*21a0*/  HMMA.16816.F32.BF16 R68, R188.reuse, R30, R68 ;  /* 0x0000001ebc44723c */ /* 0x040ff00000041844 */
[C---:B----4-:R-:W-:Y:S08]  /*21b0*/  HMMA.16816.F32.BF16 R64, R188.reuse, R24, R64 ;  /* 0x00000018bc40723c */ /* 0x050ff00000041840 */
[C---:B------:R-:W-:Y:S08]  /*21c0*/  HMMA.16816.F32.BF16 R60, R188.reuse, R26, R60 ;  /* 0x0000001abc3c723c */ /* 0x040ff0000004183c */
[C---:B-----5:R-:W-:Y:S08]  /*21d0*/  HMMA.16816.F32.BF16 R56, R188.reuse, R20, R56 ;  /* 0x00000014bc38723c */ /* 0x060ff00000041838 */
[C---:B------:R-:W-:Y:S08]  /*21e0*/  HMMA.16816.F32.BF16 R52, R188.reuse, R22, R52 ;  /* 0x00000016bc34723c */ /* 0x040ff00000041834 */
[C---:B------:R-:W-:Y:S08]  /*21f0*/  HMMA.16816.F32.BF16 R48, R188.reuse, R16, R48 ;  /* 0x00000010bc30723c */ /* 0x040ff00000041830 */
[----:B------:R-:W-:Y:S01]  /*2200*/  HMMA.16816.F32.BF16 R44, R188, R18, R44 ;  /* 0x00000012bc2c723c */ /* 0x000fe2000004182c */
[----:B------:R-:W-:Y:S06]  /*2210*/  BAR.SYNC.DEFER_BLOCKING 0x0 ;  /* 0x0000000000007b1d */ /* 0x000fec0000010000 */
[----:B------:R-:W-:Y:S05]  /*2220*/  @!P0 BRA `(.L_x_160) ;  /* 0x000001a000008947 */ /* 0x000fea0003800000 */
[----:B------:R-:W-:Y:S01]  /*2230*/  IADD3 R17, R36, -0x2, RZ ;  /* 0xfffffffe24117810 */ /* 0x000fe20007ffe0ff */
[----:B------:R-:W-:-:S02]  /*2240*/  USHF.L.U32 UR4, UR6, 0x6, URZ ;  /* 0x0000000606047899 */ /* 0x000fc4000800063f */
[----:B------:R-:W-:Y:S01]  /*2250*/  USHF.L.U64.HI UR6, UR6, 0x6, UR7 ;  /* 0x0000000606067899 */ /* 0x000fe20008010207 */
[----:B------:R-:W-:Y:S01]  /*2260*/  SHF.R.S32.HI R7, RZ, 0x1f, R17 ;  /* 0x0000001fff077819 */ /* 0x000fe20000011411 */
[----:B------:R-:W-:Y:S02]  /*2270*/  IMAD R38, R38, R17, RZ ;  /* 0x0000001126267224 */ /* 0x000fe400078e02ff */
[----:B------:R-:W-:-:S04]  /*2280*/  IMAD.WIDE.U32 R16, R17, R108, R220 ;  /* 0x0000006c11107225 */ /* 0x000fc800078e00dc */
[----:B------:R-:W-:Y:S01]  /*2290*/  IMAD R4, R7, R108, R38 ;  /* 0x0000006c07047224 */ /* 0x000fe200078e0226 */
[----:B------:R-:W-:Y:S01]  /*22a0*/  LEA R6, P0, R16, c[0x0][0x1c8], 0x1 ;  /* 0x0000720010067a11 */ /* 0x000fe200078008ff */
[----:B------:R-:W-:Y:S02]  /*22b0*/  IMAD.U32 R0, RZ, RZ, UR4 ;  /* 0x00000004ff007e24 */ /* 0x000fe4000f8e00ff */
[----:B------:R-:W-:-:S03]  /*22c0*/  IMAD.IADD R4, R17, 0x1, R4 ;  /* 0x0000000111047824 */ /* 0x000fc600078e0204 */
[----:B------:R-:W-:Y:S02]  /*22d0*/  IADD3 R18, P2, P1, R0, 0x80, R6 ;  /* 0x0000008000127810 */ /* 0x000fe4000795e006 */
[----:B------:R-:W-:Y:S02]  /*22e0*/  LEA.HI.X R7, R16, c[0x0][0x1cc], R4, 0x1, P0 ;  /* 0x0000730010077a11 */ /* 0x000fe400000f0c04 */
[----:B------:R-:W-:Y:S02]  /*22f0*/  IADD3 R16, P0, R6, UR4, RZ ;  /* 0x0000000406107c10 */ /* 0x000fe4000ff1e0ff */
[----:B------:R-:W-:Y:S01]  /*2300*/  IADD3.X R19, RZ, UR6, R7, P2, P1 ;  /* 0x00000006ff137c10 */ /* 0x000fe200097e2407 */
[----:B------:R-:W-:Y:S01]  /*2310*/  @!PT LDS RZ, [RZ] ;  /* 0x00000000fffff984 */ /* 0x000fe20000000800 */
[----:B------:R-:W-:Y:S01]  /*2320*/  @!PT LDS RZ, [RZ] ;  /* 0x00000000fffff984 */ /* 0x000fe20000000800 */
[----:B------:R-:W-:Y:S01]  /*2330*/  @!PT LDS RZ, [RZ] ;  /* 0x00000000fffff984 */ /* 0x000fe20000000800 */
[----:B------:R1:W-:Y:S01]  /*2340*/  LDGSTS.E.BYPASS.LTC128B.128 [R216+0x8100], [R6.64], !P6 ;  /* 0x0810000006d87fae */ /* 0x0003e2000f101d4a */
[----:B------:R-:W-:Y:S02]  /*2350*/  IADD3.X R17, R7, UR6, RZ, P0, !PT ;  /* 0x0000000607117c10 */ /* 0x000fe400087fe4ff */
[----:B------:R-:W-:Y:S01]  /*2360*/  IADD3 R20, P0, R16, UR4, RZ ;  /* 0x0000000410147c10 */ /* 0x000fe2000ff1e0ff */
[----:B------:R1:W-:Y:S03]  /*2370*/  LDGSTS.E.BYPASS.LTC128B.128 [R216+0xb100], [R6.64+0x80], !P5 ;  /* 0x0b10008006d87fae */ /* 0x0003e6000e901d4a */
[----:B------:R-:W-:Y:S01]  /*2380*/  IADD3.X R21, R17, UR6, RZ, P0, !PT ;  /* 0x0000000611157c10 */ /* 0x000fe200087fe4ff */
[----:B------:R1:W-:Y:S04]  /*2390*/  LDGSTS.E.BYPASS.LTC128B.128 [R216+0x9100], [R16.64], !P6 ;  /* 0x0910000010d87fae */ /* 0x0003e8000f101d4a */
[----:B------:R1:W-:Y:S04]  /*23a0*/  LDGSTS.E.BYPASS.LTC128B.128 [R216+0xc100], [R18.64], !P5 ;  /* 0x0c10000012d87fae */ /* 0x0003e8000e901d4a */
[----:B------:R1:W-:Y:S04]  /*23b0*/  LDGSTS.E.BYPASS.LTC128B.128 [R216+0xa100], [R20.64], !P6 ;  /* 0x0a10000014d87fae */ /* 0x0003e8000f101d4a */
[----:B------:R1:W-:Y:S02]  /*23c0*/  LDGSTS.E.BYPASS.LTC128B.128 [R216+0xd100], [R20.64+0x80], !P5 ;  /* 0x0d10008014d87fae */ /* 0x0003e4000e901d4a */
.L_x_160:
[----:B------:R-:W-:Y:S01]  /*23d0*/  LOP3.LUT R25, R106, 0xffffffe0, RZ, 0xc0, !PT ;  /* 0xffffffe06a197812 */ /* 0x000fe200078ec0ff */
[----:B------:R-:W-:Y:S01]  /*23e0*/  FMUL.FTZ R0, R12, c[0x0][0x320] ;  /* 0x0000c8000c007a20 */ /* 0x000fe20000410000 */
[-C--:B------:R-:W-:Y:S01]  /*23f0*/  LEA.HI R27, R107, R104.reuse, RZ, 0x2 ;  /* 0x000000686b1b7211 */ /* 0x080fe200078f10ff */
[----:B------:R-:W-:Y:S01]  /*2400*/  FMUL.FTZ R8, R8, c[0x0][0x320] ;  /* 0x0000c80008087a20 */ /* 0x000fe20000410000 */
[----:B------:R-:W-:Y:S01]  /*2410*/  SHF.R.S32.HI R12, RZ, 0x1f, R105 ;  /* 0x0000001fff0c7819 */ /* 0x000fe20000011469 */
[----:B------:R-:W-:Y:S01]  /*2420*/  FMUL.FTZ R23, R13, c[0x0][0x320] ;  /* 0x0000c8000d177a20 */ /* 0x000fe20000410000 */
[-C--:B-1----:R-:W-:Y:S01]  /*2430*/  IADD3 R6, -R25, R104.reuse, RZ ;  /* 0x0000006819067210 */ /* 0x082fe20007ffe1ff */
[----:B------:R1:W2:Y:S01]  /*2440*/  MUFU.TANH R21, R8 ;  /* 0x0000000800157308 */ /* 0x0002a20000002400 */
[----:B------:R-:W-:Y:S01]  /*2450*/  LOP3.LUT R27, R27, 0xfffffffc, RZ, 0xc0, !PT ;  /* 0xfffffffc1b1b7812 */ /* 0x000fe200078ec0ff */
[----:B------:R-:W-:Y:S01]  /*2460*/  FMUL.FTZ R19, R9, c[0x0][0x320] ;  /* 0x0000c80009137a20 */ /* 0x000fe20000410000 */
[----:B------:R-:W-:Y:S01]  /*2470*/  LEA.HI R12, R12, R105, RZ, 0x3 ;  /* 0x000000690c0c7211 */ /* 0x000fe200078f18ff */
[----:B------:R-:W-:Y:S01]  /*2480*/  FMUL.FTZ R135, R49, c[0x0][0x320] ;  /* 0x0000c80031877a20 */ /* 0x000fe20000410000 */
[----:B------:R-:W-:Y:S01]  /*2490*/  SHF.R.S32.HI R25, RZ, 0x1f, R6 ;  /* 0x0000001fff197819 */ /* 0x000fe20000011406 */
[----:B------:R-:W-:Y:S01]  /*24a0*/  FMUL.FTZ R17, R80, c[0x0][0x320] ;  /* 0x0000c80050117a20 */ /* 0x000fe20000410000 */
[----:B------:R-:W-:Y:S01]  /*24b0*/  IADD3 R104, -R27, R104, RZ ;  /* 0x000000681b687210 */ /* 0x000fe20007ffe1ff */
[----:B------:R-:W-:Y:S01]  /*24c0*/  FMUL.FTZ R13, R81, c[0x0][0x320] ;  /* 0x0000c800510d7a20 */ /* 0x000fe20000410000 */
[----:B------:R-:W-:Y:S01]  /*24d0*/  LOP3.LUT R12, R12, 0xffffff8, RZ, 0xc0, !PT ;  /* 0x0ffffff80c0c7812 */ /* 0x000fe200078ec0ff */
[----:B------:R-:W-:Y:S01]  /*24e0*/  FMUL.FTZ R7, R76, c[0x0][0x320] ;  /* 0x0000c8004c077a20 */ /* 0x000fe20000410000 */
[----:B------:R-:W-:Y:S01]  /*24f0*/  LEA.HI R4, R104, R104, RZ, 0x1 ;  /* 0x0000006868047211 */ /* 0x000fe200078f08ff */
[----:B------:R-:W-:Y:S01]  /*2500*/  FMUL.FTZ R9, R77, c[0x0][0x320] ;  /* 0x0000c8004d097a20 */ /* 0x000fe20000410000 */
[----:B------:R-:W-:Y:S01]  /*2510*/  IADD3 R105, R105, -R12, RZ ;  /* 0x8000000c69697210 */ /* 0x000fe20007ffe0ff */
[----:B------:R-:W-:Y:S01]  /*2520*/  FMUL.FTZ R33, R72, c[0x0][0x320] ;  /* 0x0000c80048217a20 */ /* 0x000fe20000410000 */
[----:B------:R-:W-:Y:S01]  /*2530*/  IADD3.X R49, R39, c[0x0][0x1d0], RZ, PT, !PT ;  /* 0x0000740027317a10 */ /* 0x000fe20003ffe4ff */
[----:B------:R-:W-:Y:S01]  /*2540*/  FMUL.FTZ R31, R73, c[0x0][0x320] ;  /* 0x0000c800491f7a20 */ /* 0x000fe20000410000 */
[----:B-1----:R-:W-:Y:S01]  /*2550*/  LEA.HI R8, R25, R6, RZ, 0x2 ;  /* 0x0000000619087211 */ /* 0x002fe200078f10ff */
[----:B------:R-:W-:Y:S01]  /*2560*/  FMUL.FTZ R29, R68, c[0x0][0x320] ;  /* 0x0000c800441d7a20 */ /* 0x000fe20000410000 */
[----:B------:R-:W-:Y:S01]  /*2570*/  LOP3.LUT R25, R4, 0x1ffffffe, RZ, 0xc0, !PT ;  /* 0x1ffffffe04197812 */ /* 0x000fe200078ec0ff */
[----:B------:R-:W-:Y:S01]  /*2580*/  FMUL.FTZ R69, R69, c[0x0][0x320] ;  /* 0x0000c80045457a20 */ /* 0x000fe20000410000 */
[----:B------:R-:W-:Y:S01]  /*2590*/  LEA.HI.SX32 R12, R8, R37, 0x1e ;  /* 0x00000025080c7211 */ /* 0x000fe200078ff2ff */
[----:B------:R-:W-:Y:S01]  /*25a0*/  FMUL.FTZ R64, R64, c[0x0][0x320] ;  /* 0x0000c80040407a20 */ /* 0x000fe20000410000 */
[----:B------:R-:W-:Y:S01]  /*25b0*/  IADD3 R25, R104, -R25, RZ ;  /* 0x8000001968197210 */ /* 0x000fe20007ffe0ff */
[----:B------:R-:W-:Y:S01]  /*25c0*/  FMUL.FTZ R60, R60, c[0x0][0x320] ;  /* 0x0000c8003c3c7a20 */ /* 0x000fe20000410000 */
[----:B------:R-:W1:Y:S01]  /*25d0*/  MUFU.TANH R0, R0 ;  /* 0x0000000000007308 */ /* 0x000e620000002400 */
[----:B------:R-:W-:Y:S01]  /*25e0*/  IMAD R12, R105, 0x10, R12 ;  /* 0x00000010690c7824 */ /* 0x000fe200078e020c */
[----:B------:R-:W-:Y:S01]  /*25f0*/  ULDC UR7, c[0x0][0x324] ;  /* 0x0000c90000077ab9 */ /* 0x000fe20000000800 */
[----:B------:R-:W-:Y:S01]  /*2600*/  FMUL.FTZ R61, R61, c[0x0][0x320] ;  /* 0x0000c8003d3d7a20 */ /* 0x000fe20000410000 */
[----:B------:R-:W-:Y:S01]  /*2610*/  ULOP3.LUT UR7, URZ, UR7, URZ, 0x33, !UPT ;  /* 0x000000073f077292 */ /* 0x000fe2000f8e333f */
[----:B------:R-:W-:Y:S01]  /*2620*/  FMUL.FTZ R53, R53, c[0x0][0x320] ;  /* 0x0000c80035357a20 */ /* 0x000fe20000410000 */
[----:B------:R-:W-:Y:S01]  /*2630*/  LEA R217, R25, R12, 0x3 ;  /* 0x0000000c19d97211 */ /* 0x000fe200078e18ff */
[----:B------:R-:W-:Y:S01]  /*2640*/  FMUL.FTZ R44, R44, c[0x0][0x320] ;  /* 0x0000c8002c2c7a20 */ /* 0x000fe20000410000 */
[----:B------:R-:W-:Y:S01]  /*2650*/  LOP3.LUT R25, R8, 0x7ffffffc, RZ, 0xc0, !PT ;  /* 0x7ffffffc08197812 */ /* 0x000fe200078ec0ff */
[----:B------:R-:W-:Y:S01]  /*2660*/  FMUL.FTZ R45, R45, c[0x0][0x320] ;  /* 0x0000c8002d2d7a20 */ /* 0x000fe20000410000 */
[----:B------:R-:W3:Y:S01]  /*2670*/  MUFU.TANH R23, R23 ;  /* 0x0000001700177308 */ /* 0x000ee20000002400 */
[----:B------:R-:W-:Y:S01]  /*2680*/  @P4 IMAD.HI.U32 R4, R217, c[0x0][0x2c8], RZ ;  /* 0x0000b200d9044a27 */ /* 0x000fe200078e00ff */
[----:B------:R-:W-:Y:S01]  /*2690*/  IADD3 R222, R6, -R25, RZ ;  /* 0x8000001906de7210 */ /* 0x000fe20007ffe0ff */
[----:B------:R-:W0:Y:S02]  /*26a0*/  LDGDEPBAR ;  /* 0x00000000000079af */ /* 0x000e240000000000 */
[----:B------:R-:W-:Y:S01]  /*26b0*/  IMAD.MOV.U32 R12, RZ, RZ, R217 ;  /* 0x000000ffff0c7224 */ /* 0x000fe200078e00d9 */
[----:B------:R-:W-:Y:S01]  /*26c0*/  @P4 SHF.R.U32.HI R12, RZ, c[0x0][0x2cc], R4 ;  /* 0x0000b300ff0c4a19 */ /* 0x000fe20000011604 */
[----:B------:R-:W-:Y:S01]  /*26d0*/  FMUL.FTZ R65, R65, c[0x0][0x320] ;  /* 0x0000c80041417a20 */ /* 0x000fe20000410000 */
[----:B------:R-:W-:Y:S01]  /*26e0*/  SHF.L.U32 R222, R222, 0x1, RZ ;  /* 0x00000001dede7819 */ /* 0x000fe200000006ff */
[----:B------:R-:W-:Y:S01]  /*26f0*/  FMUL.FTZ R52, R52, c[0x0][0x320] ;  /* 0x0000c80034347a20 */ /* 0x000fe20000410000 */
[----:B------:R-:W4:Y:S01]  /*2700*/  MUFU.TANH R19, R19 ;  /* 0x0000001300137308 */ /* 0x000f220000002400 */
[----:B------:R-:W5:Y:S01]  /*2710*/  SHFL.IDX PT, R4, R12, RZ, 0x1c1f ;  /* 0x001c1fff0c047589 */ /* 0x000f6200000e0000 */
[----:B------:R-:W-:Y:S01]  /*2720*/  IADD3 R49, R49, -c[0x0][0x168], -R222 ;  /* 0x80005a0031317a10 */ /* 0x000fe20007ffe8de */
[----:B------:R-:W-:Y:S01]  /*2730*/  FMUL.FTZ R57, R57, c[0x0][0x320] ;  /* 0x0000c80039397a20 */ /* 0x000fe20000410000 */
[----:B------:R-:W-:Y:S01]  /*2740*/  IADD3 R40, R39, -R222, RZ ;  /* 0x800000de27287210 */ /* 0x000fe20007ffe0ff */
[----:B------:R-:W-:-:S02]  /*2750*/  FMUL.FTZ R48, R48, c[0x0][0x320] ;  /* 0x0000c80030307a20 */ /* 0x000fc40000410000 */
[----:B------:R-:W-:Y:S01]  /*2760*/  FMUL.FTZ R56, R56, c[0x0][0x320] ;  /* 0x0000c80038387a20 */ /* 0x000fe20000410000 */
[----:B------:R-:W1:Y:S08]  /*2770*/  MUFU.TANH R17, R17 ;  /* 0x0000001100117308 */ /* 0x000e700000002400 */
        /* <DEDUP_REMOVED lines=15> */
[----:B------:R1:W1:Y:S08]  /*2870*/  MUFU.TANH R157, R52 ;  /* 0x00000034009d7308 */ /* 0x0002700000002400 */
[----:B------:R5:W2:Y:S01]  /*2880*/  MUFU.TANH R159, R57 ;  /* 0x00000039009f7308 */ /* 0x000aa20000002400 */
[----:B-1----:R-:W-:-:S07]  /*2890*/  IADD3 R52, R49, c[0x0][0x328], RZ ;  /* 0x0000ca0031347a10 */ /* 0x002fce0007ffe0ff */
[----:B------:R1:W1:Y:S01]  /*28a0*/  MUFU.TANH R137, R48 ;  /* 0x0000003000897308 */ /* 0x0002620000002400 */
[----:B------:R-:W-:Y:S01]  /*28b0*/  IADD3 R49, R49, UR7, RZ ;  /* 0x0000000731317c10 */ /* 0x000fe2000fffe0ff */
[----:B-----5:R-:W-:-:S06]  /*28c0*/  IMAD.IADD R57, R52, 0x1, R4 ;  /* 0x0000000134397824 */ /* 0x020fcc00078e0204 */
[----:B------:R5:W2:Y:S01]  /*28d0*/  MUFU.TANH R161, R56 ;  /* 0x0000003800a17308 */ /* 0x000aa20000002400 */
[----:B-1----:R-:W-:-:S04]  /*28e0*/  IADD3 R48, -R222, c[0x0][0x1d0], R39 ;  /* 0x00007400de307a10 */ /* 0x002fc80007ffe127 */
[----:B------:R-:W-:Y:S02]  /*28f0*/  IMNMX R57, R57, R48, PT ;  /* 0x0000003039397217 */ /* 0x000fe40003800200 */
[----:B-----5:R-:W-:Y:S01]  /*2900*/  IADD3 R56, R49, R4, RZ ;  /* 0x0000000431387210 */ /* 0x020fe20007ffe0ff */
[----:B------:R-:W-:Y:S05]  /*2910*/  @!P3 BRA `(.L_x_161) ;  /* 0x000001500000b947 */ /* 0x000fea0003800000 */
[----:B--234-:R-:W-:Y:S01]  /*2920*/  IADD3 R4, R4, c[0x0][0x1d0], RZ ;  /* 0x0000740004047a10 */ /* 0x01cfe20007ffe0ff */
[----:B------:R-:W-:Y:S03]  /*2930*/  BSSY B0, `(.L_x_162) ;  /* 0x000000f000007945 */ /* 0x000fe60003800000 */
[----:B------:R-:W-:-:S04]  /*2940*/  IADD3 R25, R4, -c[0x0][0x168], RZ ;  /* 0x80005a0004197a10 */ /* 0x000fc80007ffe0ff */
        /* <DEDUP_REMOVED lines=9> */
.L_x_163:
[----:B------:R-:W-:-:S04]  /*29e0*/  MOV R4, c[0x0][0x32c] ;  /* 0x0000cb0000047a02 */ /* 0x000fc80000000f00 */
[----:B------:R-:W-:-:S13]  /*29f0*/  ISETP.NE.AND P0, PT, R4, 0x1, PT ;  /* 0x000000010400780c */ /* 0x000fda0003f05270 */
[----:B------:R-:W-:-:S05]  /*2a00*/  @P0 IMAD.HI.U32 R4, R25, c[0x0][0x330], RZ ;  /* 0x0000cc0019040a27 */ /* 0x000fca00078e00ff */
[----:B------:R-:W-:Y:S02]  /*2a10*/  @P0 SHF.R.U32.HI R25, RZ, c[0x0][0x334], R4 ;  /* 0x0000cd00ff190a19 */ /* 0x000fe40000011604 */
.L_x_164:
[----:B------:R-:W-:Y:S05]  /*2a20*/  BSYNC B0 ;  /* 0x0000000000007941 */ /* 0x000fea0003800000 */
.L_x_162:
[----:B------:R-:W-:-:S05]  /*2a30*/  IMAD R25, R25, c[0x0][0x32c], R40 ;  /* 0x0000cb0019197a24 */ /* 0x000fca00078e0228 */
[----:B------:R-:W-:Y:S02]  /*2a40*/  IADD3 R4, R25, c[0x0][0x32c], RZ ;  /* 0x0000cb0019047a10 */ /* 0x000fe40007ffe0ff */
[----:B------:R-:W-:Y:S02]  /*2a50*/  IMNMX R56, R56, R25, !PT ;  /* 0x0000001938387217 */ /* 0x000fe40007800200 */
[----:B------:R-:W-:Y:S02]  /*2a60*/  IMNMX R57, R57, R4, PT ;  /* 0x0000000439397217 */ /* 0x000fe40003800200 */
.L_x_161:
[C---:B--234-:R-:W-:Y:S01]  /*2a70*/  ISETP.GE.AND P0, PT, R39.reuse, 0x2, PT ;  /* 0x000000022700780c */ /* 0x05cfe20003f06270 */
[----:B------:R-:W1:Y:S01]  /*2a80*/  SHFL.IDX PT, R12, R12, 0x1, 0x1c1f ;  /* 0x003c1f000c0c7f89 */ /* 0x000e6200000e0000 */
[----:B------:R-:W-:Y:S01]  /*2a90*/  ISETP.GE.AND P1, PT, R39, 0x9, PT ;  /* 0x000000092700780c */ /* 0x000fe20003f26270 */
[----:B------:R-:W-:Y:S01]  /*2aa0*/  FMUL.FTZ R136, R50, c[0x0][0x320] ;  /* 0x0000c80032887a20 */ /* 0x000fe20000410000 */
[----:B------:R-:W-:Y:S01]  /*2ab0*/  P2R R53, PR, RZ, 0x1 ;  /* 0x00000001ff357803 */ /* 0x000fe20000000000 */
[----:B------:R-:W-:Y:S01]  /*2ac0*/  FMUL.FTZ R50, R83, c[0x0][0x320] ;  /* 0x0000c80053327a20 */ /* 0x000fe20000410000 */
[----:B------:R-:W-:Y:S01]  /*2ad0*/  ISETP.GT.AND P0, PT, R56, 0x1, !P0 ;  /* 0x000000013800780c */ /* 0x000fe20004704270 */
[----:B------:R-:W-:Y:S01]  /*2ae0*/  FMUL.FTZ R10, R10, c[0x0][0x320] ;  /* 0x0000c8000a0a7a20 */ /* 0x000fe20000410000 */
[----:B------:R-:W-:Y:S01]  /*2af0*/  P2R R24, PR, RZ, 0x2 ;  /* 0x00000002ff187803 */ /* 0x000fe20000000000 */
[----:B------:R-:W-:Y:S01]  /*2b00*/  FMUL.FTZ R66, R66, c[0x0][0x320] ;  /* 0x0000c80042427a20 */ /* 0x000fe20000410000 */
[----:B------:R-:W-:Y:S01]  /*2b10*/  ISETP.LT.OR P0, PT, R57, 0x2, P0 ;  /* 0x000000023900780c */ /* 0x000fe20000701670 */
[----:B------:R-:W-:Y:S01]  /*2b20*/  FMUL.FTZ R67, R67, c[0x0][0x320] ;  /* 0x0000c80043437a20 */ /* 0x000fe20000410000 */
[----:B------:R-:W-:Y:S01]  /*2b30*/  ISETP.GE.AND P2, PT, R39, 0x59, PT ;  /* 0x000000592700780c */ /* 0x000fe20003f46270 */
[----:B------:R-:W-:Y:S01]  /*2b40*/  FMUL.FTZ R62, R62, c[0x0][0x320] ;  /* 0x0000c8003e3e7a20 */ /* 0x000fe20000410000 */
[----:B------:R-:W-:Y:S01]  /*2b50*/  FSEL R23, R23, -INF , !P0 ;  /* 0xff80000017177808 */ /* 0x000fe20004000000 */
[----:B------:R-:W-:Y:S01]  /*2b60*/  FMUL.FTZ R63, R63, c[0x0][0x320] ;  /* 0x0000c8003f3f7a20 */ /* 0x000fe20000410000 */
[----:B------:R-:W-:Y:S01]  /*2b70*/  ISETP.GT.AND P0, PT, R56, 0x8, !P1 ;  /* 0x000000083800780c */ /* 0x000fe20004f04270 */
[----:B------:R-:W-:Y:S01]  /*2b80*/  FMUL.FTZ R58, R58, c[0x0][0x320] ;  /* 0x0000c8003a3a7a20 */ /* 0x000fe20000410000 */
[----:B------:R-:W-:Y:S01]  /*2b90*/  ISETP.GE.AND P1, PT, R39, 0xa, PT ;  /* 0x0000000a2700780c */ /* 0x000fe20003f26270 */
[----:B------:R-:W-:Y:S01]  /*2ba0*/  FMUL.FTZ R59, R59, c[0x0][0x320] ;  /* 0x0000c8003b3b7a20 */ /* 0x000fe20000410000 */
[----:B------:R-:W-:Y:S01]  /*2bb0*/  ISETP.LT.OR P0, PT, R57, 0x9, P0 ;  /* 0x000000093900780c */ /* 0x000fe20000701670 */
[----:B------:R-:W-:Y:S01]  /*2bc0*/  FMUL.FTZ R74, R74, c[0x0][0x320] ;  /* 0x0000c8004a4a7a20 */ /* 0x000fe20000410000 */
[----:B------:R-:W-:Y:S01]  /*2bd0*/  P2R R18, PR, RZ, 0x2 ;  /* 0x00000002ff127803 */ /* 0x000fe20000000000 */
        /* <DEDUP_REMOVED lines=14> */
[----:B------:R-:W2:Y:S01]  /*2cc0*/  MUFU.TANH R166, R66 ;  /* 0x0000004200a67308 */ /* 0x000ea20000002400 */
[----:B------:R-:W-:Y:S01]  /*2cd0*/  ISETP.GE.AND P1, PT, R39, 0x12, PT ;  /* 0x000000122700780c */ /* 0x000fe20003f26270 */
[----:B------:R-:W-:Y:S01]  /*2ce0*/  FMUL.FTZ R51, R51, c[0x0][0x320] ;  /* 0x0000c80033337a20 */ /* 0x000fe20000410000 */
[----:B------:R-:W-:Y:S01]  /*2cf0*/  ISETP.LT.OR P0, PT, R57, 0x11, P0 ;  /* 0x000000113900780c */ /* 0x000fe20000701670 */
[----:B-1----:R-:W-:Y:S01]  /*2d00*/  IMAD.IADD R49, R49, 0x1, R12 ;  /* 0x0000000131317824 */ /* 0x002fe200078e020c */
[----:B------:R-:W-:-:S02]  /*2d10*/  P2R R44, PR, RZ, 0x2 ;  /* 0x00000002ff2c7803 */ /* 0x000fc40000000000 */
[----:B------:R-:W-:Y:S01]  /*2d20*/  FSEL R17, R17, -INF , !P0 ;  /* 0xff80000011117808 */ /* 0x000fe20004000000 */
[----:B------:R-:W1:Y:S01]  /*2d30*/  MUFU.TANH R150, R67 ;  /* 0x0000004300967308 */ /* 0x000e620000002400 */
[----:B------:R-:W-:Y:S02]  /*2d40*/  ISETP.GT.AND P0, PT, R56, 0x11, !P1 ;  /* 0x000000113800780c */ /* 0x000fe40004f04270 */
[----:B------:R-:W-:Y:S02]  /*2d50*/  ISETP.GE.AND P1, PT, R39, 0x19, PT ;  /* 0x000000192700780c */ /* 0x000fe40003f26270 */
[----:B------:R-:W-:Y:S02]  /*2d60*/  ISETP.LT.OR P0, PT, R57, 0x12, P0 ;  /* 0x000000123900780c */ /* 0x000fe40000701670 */
[----:B------:R-:W-:Y:S01]  /*2d70*/  P2R R43, PR, RZ, 0x2 ;  /* 0x00000002ff2b7803 */ /* 0x000fe20000000000 */
[----:B------:R-:W3:Y:S01]  /*2d80*/  MUFU.TANH R164, R62 ;  /* 0x0000003e00a47308 */ /* 0x000ee20000002400 */
[----:B------:R-:W-:-:S02]  /*2d90*/  FSEL R13, R13, -INF , !P0 ;  /* 0xff8000000d0d7808 */ /* 0x000fc40004000000 */
[C---:B------:R-:W-:Y:S02]  /*2da0*/  ISETP.GT.AND P0, PT, R56.reuse, 0x18, !P1 ;  /* 0x000000183800780c */ /* 0x040fe40004f04270 */
[----:B------:R-:W-:Y:S02]  /*2db0*/  ISETP.GE.AND P1, PT, R39, 0x1a, PT ;  /* 0x0000001a2700780c */ /* 0x000fe40003f26270 */
[----:B------:R-:W-:Y:S01]  /*2dc0*/  ISETP.LT.OR P0, PT, R57, 0x19, P0 ;  /* 0x000000193900780c */ /* 0x000fe20000701670 */
[----:B------:R-:W4:Y:S01]  /*2dd0*/  MUFU.TANH R158, R63 ;  /* 0x0000003f009e7308 */ /* 0x000f220000002400 */
[----:B------:R-:W-:Y:S02]  /*2de0*/  P2R R8, PR, RZ, 0x2 ;  /* 0x00000002ff087803 */ /* 0x000fe40000000000 */
[----:B------:R-:W-:Y:S02]  /*2df0*/  FSEL R7, R7, -INF , !P0 ;  /* 0xff80000007077808 */ /* 0x000fe40004000000 */
[----:B------:R-:W-:-:S02]  /*2e00*/  ISETP.GT.AND P0, PT, R56, 0x19, !P1 ;  /* 0x000000193800780c */ /* 0x000fc40004f04270 */
[----:B------:R-:W-:Y:S01]  /*2e10*/  ISETP.GE.AND P1, PT, R39, 0x21, PT ;  /* 0x000000212700780c */ /* 0x000fe20003f26270 */
[----:B------:R-:W1:Y:S01]  /*2e20*/  MUFU.TANH R162, R58 ;  /* 0x0000003a00a27308 */ /* 0x000e620000002400 */
[----:B------:R-:W-:Y:S02]  /*2e30*/  ISETP.LT.OR P0, PT, R57, 0x1a, P0 ;  /* 0x0000001a3900780c */ /* 0x000fe40000701670 */
[----:B------:R-:W-:Y:S02]  /*2e40*/  P2R R42, PR, RZ, 0x2 ;  /* 0x00000002ff2a7803 */ /* 0x000fe40000000000 */
[----:B------:R-:W-:Y:S02]  /*2e50*/  FSEL R9, R9, -INF , !P0 ;  /* 0xff80000009097808 */ /* 0x000fe40004000000 */
[----:B------:R-:W-:Y:S01]  /*2e60*/  ISETP.GT.AND P0, PT, R56, 0x20, !P1 ;  /* 0x000000203800780c */ /* 0x000fe20004f04270 */
[----:B------:R-:W1:Y:S01]  /*2e70*/  MUFU.TANH R160, R59 ;  /* 0x0000003b00a07308 */ /* 0x000e620000002400 */
[----:B------:R-:W-:-:S02]  /*2e80*/  ISETP.GE.AND P1, PT, R39, 0x22, PT ;  /* 0x000000222700780c */ /* 0x000fc40003f26270 */
[----:B------:R-:W-:Y:S02]  /*2e90*/  ISETP.LT.OR P0, PT, R57, 0x21, P0 ;  /* 0x000000213900780c */ /* 0x000fe40000701670 */
[----:B------:R-:W-:Y:S02]  /*2ea0*/  P2R R41, PR, RZ, 0x2 ;  /* 0x00000002ff297803 */ /* 0x000fe40000000000 */
[----:B------:R-:W-:Y:S01]  /*2eb0*/  FSEL R33, R33, -INF , !P0 ;  /* 0xff80000021217808 */ /* 0x000fe20004000000 */
[----:B------:R-:W1:Y:S01]  /*2ec0*/  MUFU.TANH R146, R74 ;  /* 0x0000004a00927308 */ /* 0x000e620000002400 */
[----:B------:R-:W-:Y:S02]  /*2ed0*/  ISETP.GT.AND P0, PT, R56, 0x21, !P1 ;  /* 0x000000213800780c */ /* 0x000fe40004f04270 */
[----:B------:R-:W-:Y:S02]  /*2ee0*/  ISETP.GE.AND P1, PT, R39, 0x29, PT ;  /* 0x000000292700780c */ /* 0x000fe40003f26270 */
[----:B------:R-:W-:-:S02]  /*2ef0*/  ISETP.LT.OR P0, PT, R57, 0x22, P0 ;  /* 0x000000223900780c */ /* 0x000fc40000701670 */
[----:B------:R-:W-:Y:S01]  /*2f00*/  P2R R38, PR, RZ, 0x2 ;  /* 0x00000002ff267803 */ /* 0x000fe20000000000 */
[----:B------:R-:W1:Y:S01]  /*2f10*/  MUFU.TANH R156, R54 ;  /* 0x00000036009c7308 */ /* 0x000e620000002400 */
[----:B------:R-:W-:Y:S02]  /*2f20*/  FSEL R31, R31, -INF , !P0 ;  /* 0xff8000001f1f7808 */ /* 0x000fe40004000000 */
[----:B------:R-:W-:Y:S02]  /*2f30*/  ISETP.GT.AND P0, PT, R56, 0x28, !P1 ;  /* 0x000000283800780c */ /* 0x000fe40004f04270 */
[----:B------:R-:W-:Y:S02]  /*2f40*/  ISETP.GE.AND P1, PT, R39, 0x2a, PT ;  /* 0x0000002a2700780c */ /* 0x000fe40003f26270 */
[----:B------:R-:W-:Y:S01]  /*2f50*/  ISETP.LT.OR P0, PT, R57, 0x29, P0 ;  /* 0x000000293900780c */ /* 0x000fe20000701670 */
[----:B------:R-:W1:Y:S01]  /*2f60*/  MUFU.TANH R148, R55 ;  /* 0x0000003700947308 */ /* 0x000e620000002400 */
[----:B------:R-:W-:-:S02]  /*2f70*/  P2R R35, PR, RZ, 0x2 ;  /* 0x00000002ff237803 */ /* 0x000fc40000000000 */
[----:B------:R-:W-:Y:S02]  /*2f80*/  FSEL R29, R29, -INF , !P0 ;  /* 0xff8000001d1d7808 */ /* 0x000fe40004000000 */
[----:B------:R-:W-:Y:S02]  /*2f90*/  ISETP.GT.AND P0, PT, R56, 0x29, !P1 ;  /* 0x000000293800780c */ /* 0x000fe40004f04270 */
[----:B------:R-:W-:Y:S01]  /*2fa0*/  ISETP.GE.AND P1, PT, R39, 0x31, PT ;  /* 0x000000312700780c */ /* 0x000fe20003f26270 */
[----:B------:R-:W1:Y:S01]  /*2fb0*/  MUFU.TANH R126, R75 ;  /* 0x0000004b007e7308 */ /* 0x000e620000002400 */
[----:B------:R-:W-:Y:S02]  /*2fc0*/  ISETP.LT.OR P0, PT, R57, 0x2a, P0 ;  /* 0x0000002a3900780c */ /* 0x000fe40000701670 */
[----:B------:R-:W-:Y:S02]  /*2fd0*/  P2R R34, PR, RZ, 0x2 ;  /* 0x00000002ff227803 */ /* 0x000fe40000000000 */
[----:B------:R-:W-:-:S02]  /*2fe0*/  FSEL R119, R119, -INF , !P0 ;  /* 0xff80000077777808 */ /* 0x000fc40004000000 */
[C---:B------:R-:W-:Y:S01]  /*2ff0*/  ISETP.GT.AND P0, PT, R56.reuse, 0x30, !P1 ;  /* 0x000000303800780c */ /* 0x040fe20004f04270 */
[----:B------:R-:W1:Y:S01]  /*3000*/  MUFU.TANH R136, R136 ;  /* 0x0000008800887308 */ /* 0x000e620000002400 */
[----:B------:R-:W-:Y:S02]  /*3010*/  ISETP.GE.AND P1, PT, R39, 0x32, PT ;  /* 0x000000322700780c */ /* 0x000fe40003f26270 */
[----:B------:R-:W-:Y:S02]  /*3020*/  ISETP.LT.OR P0, PT, R57, 0x31, P0 ;  /* 0x000000313900780c */ /* 0x000fe40000701670 */
[----:B------:R-:W-:Y:S02]  /*3030*/  P2R R32, PR, RZ, 0x2 ;  /* 0x00000002ff207803 */ /* 0x000fe40000000000 */
[----:B------:R-:W-:Y:S01]  /*3040*/  FSEL R139, R139, -INF , !P0 ;  /* 0xff8000008b8b7808 */ /* 0x000fe20004000000 */
[----:B------:R-:W1:Y:S01]  /*3050*/  MUFU.TANH R50, R50 ;  /* 0x0000003200327308 */ /* 0x000e620000002400 */
[----:B------:R-:W-:-:S02]  /*3060*/  ISETP.GT.AND P0, PT, R56, 0x31, !P1 ;  /* 0x000000313800780c */ /* 0x000fc40004f04270 */
[----:B------:R-:W-:Y:S02]  /*3070*/  ISETP.GE.AND P1, PT, R39, 0x39, PT ;  /* 0x000000392700780c */ /* 0x000fe40003f26270 */
[----:B------:R-:W-:Y:S02]  /*3080*/  ISETP.LT.OR P0, PT, R57, 0x32, P0 ;  /* 0x000000323900780c */ /* 0x000fe40000701670 */
[----:B------:R-:W-:Y:S01]  /*3090*/  P2R R30, PR, RZ, 0x2 ;  /* 0x00000002ff1e7803 */ /* 0x000fe20000000000 */
[----:B------:R-:W1:Y:S01]  /*30a0*/  MUFU.TANH R144, R70 ;  /* 0x0000004600907308 */ /* 0x000e620000002400 */
[----:B------:R-:W-:Y:S02]  /*30b0*/  FSEL R151, R151, -INF , !P0 ;  /* 0xff80000097977808 */ /* 0x000fe40004000000 */
[----:B------:R-:W-:Y:S02]  /*30c0*/  ISETP.GT.AND P0, PT, R56, 0x38, !P1 ;  /* 0x000000383800780c */ /* 0x000fe40004f04270 */
[----:B------:R-:W-:-:S02]  /*30d0*/  ISETP.GE.AND P1, PT, R39, 0x3a, PT ;  /* 0x0000003a2700780c */ /* 0x000fc40003f26270 */
[----:B------:R-:W-:Y:S01]  /*30e0*/  ISETP.LT.OR P0, PT, R57, 0x39, P0 ;  /* 0x000000393900780c */ /* 0x000fe20000701670 */
[----:B------:R-:W1:Y:S01]  /*30f0*/  MUFU.TANH R130, R46 ;  /* 0x0000002e00827308 */ /* 0x000e620000002400 */
[----:B------:R-:W-:Y:S02]  /*3100*/  P2R R28, PR, RZ, 0x2 ;  /* 0x00000002ff1c7803 */ /* 0x000fe40000000000 */
[----:B------:R-:W-:Y:S02]  /*3110*/  FSEL R147, R147, -INF , !P0 ;  /* 0xff80000093937808 */ /* 0x000fe40004000000 */
[----:B------:R-:W-:Y:S02]  /*3120*/  ISETP.GT.AND P0, PT, R56, 0x39, !P1 ;  /* 0x000000393800780c */ /* 0x000fe40004f04270 */
[----:B------:R-:W-:Y:S01]  /*3130*/  ISETP.GE.AND P1, PT, R39, 0x41, PT ;  /* 0x000000412700780c */ /* 0x000fe20003f26270 */
[----:B------:R-:W1:Y:S01]  /*3140*/  MUFU.TANH R128, R47 ;  /* 0x0000002f00807308 */ /* 0x000e620000002400 */
[----:B------:R-:W-:-:S02]  /*3150*/  ISETP.LT.OR P0, PT, R57, 0x3a, P0 ;  /* 0x0000003a3900780c */ /* 0x000fc40000701670 */
[----:B------:R-:W-:Y:S02]  /*3160*/  P2R R27, PR, RZ, 0x2 ;  /* 0x00000002ff1b7803 */ /* 0x000fe40000000000 */
[----:B------:R-:W-:Y:S02]  /*3170*/  FSEL R145, R145, -INF , !P0 ;  /* 0xff80000091917808 */ /* 0x000fe40004000000 */
[----:B------:R-:W-:Y:S01]  /*3180*/  ISETP.GT.AND P0, PT, R56, 0x40, !P1 ;  /* 0x000000403800780c */ /* 0x000fe20004f04270 */
[----:B------:R-:W1:Y:S01]  /*3190*/  MUFU.TANH R132, R71 ;  /* 0x0000004700847308 */ /* 0x000e620000002400 */
[----:B------:R-:W-:Y:S02]  /*31a0*/  ISETP.GE.AND P1, PT, R39, 0x42, PT ;  /* 0x000000422700780c */ /* 0x000fe40003f26270 */
[----:B------:R-:W-:Y:S02]  /*31b0*/  ISETP.LT.OR P0, PT, R57, 0x41, P0 ;  /* 0x000000413900780c */ /* 0x000fe40000701670 */
[----:B------:R-:W-:-:S02]  /*31c0*/  P2R R26, PR, RZ, 0x2 ;  /* 0x00000002ff1a7803 */ /* 0x000fc40000000000 */
[----:B------:R-:W-:Y:S01]  /*31d0*/  FSEL R161, R161, -INF , !P0 ;  /* 0xff800000a1a17808 */ /* 0x000fe20004000000 */
[----:B------:R-:W1:Y:S01]  /*31e0*/  MUFU.TANH R10, R10 ;  /* 0x0000000a000a7308 */ /* 0x000e620000002400 */
[----:B------:R-:W-:Y:S02]  /*31f0*/  ISETP.GT.AND P0, PT, R56, 0x41, !P1 ;  /* 0x000000413800780c */ /* 0x000fe40004f04270 */
[----:B------:R-:W-:Y:S02]  /*3200*/  ISETP.GE.AND P1, PT, R39, 0x49, PT ;  /* 0x000000492700780c */ /* 0x000fe40003f26270 */
[----:B------:R-:W-:Y:S02]  /*3210*/  ISETP.LT.OR P0, PT, R57, 0x42, P0 ;  /* 0x000000423900780c */ /* 0x000fe40000701670 */
[----:B------:R-:W-:Y:S01]  /*3220*/  P2R R25, PR, RZ, 0x2 ;  /* 0x00000002ff197803 */ /* 0x000fe20000000000 */
[----:B------:R5:W1:Y:S01]  /*3230*/  MUFU.TANH R134, R51 ;  /* 0x0000003300867308 */ /* 0x000a620000002400 */
[----:B------:R-:W-:-:S02]  /*3240*/  FSEL R159, R159, -INF , !P0 ;  /* 0xff8000009f9f7808 */ /* 0x000fc40004000000 */
[C---:B------:R-:W-:Y:S02]  /*3250*/  ISETP.GT.AND P0, PT, R56.reuse, 0x48, !P1 ;  /* 0x000000483800780c */ /* 0x040fe40004f04270 */
[----:B------:R-:W-:Y:S02]  /*3260*/  ISETP.GE.AND P1, PT, R39, 0x4a, PT ;  /* 0x0000004a2700780c */ /* 0x000fe40003f26270 */
[----:B------:R-:W-:Y:S02]  /*3270*/  ISETP.LT.OR P0, PT, R57, 0x49, P0 ;  /* 0x000000493900780c */ /* 0x000fe40000701670 */
[----:B------:R-:W-:Y:S02]  /*3280*/  P2R R22, PR, RZ, 0x2 ;  /* 0x00000002ff167803 */ /* 0x000fe40000000000 */
[----:B------:R-:W-:Y:S02]  /*3290*/  FSEL R157, R157, -INF , !P0 ;  /* 0xff8000009d9d7808 */ /* 0x000fe40004000000 */
[----:B------:R-:W-:-:S02]  /*32a0*/  ISETP.GT.AND P0, PT, R56, 0x49, !P1 ;  /* 0x000000493800780c */ /* 0x000fc40004f04270 */
[----:B------:R-:W-:Y:S01]  /*32b0*/  ISETP.GE.AND P1, PT, R39, 0x51, PT ;  /* 0x000000512700780c */ /* 0x000fe20003f26270 */
[----:B-----5:R-:W-:Y:S01]  /*32c0*/  IMAD.IADD R51, R52, 0x1, R12 ;  /* 0x0000000134337824 */ /* 0x020fe200078e020c */
[----:B------:R-:W-:Y:S02]  /*32d0*/  ISETP.LT.OR P0, PT, R57, 0x4a, P0 ;  /* 0x0000004a3900780c */ /* 0x000fe40000701670 */
[----:B------:R-:W-:Y:S02]  /*32e0*/  P2R R20, PR, RZ, 0x2 ;  /* 0x00000002ff147803 */ /* 0x000fe40000000000 */
[----:B------:R-:W-:Y:S02]  /*32f0*/  FSEL R149, R149, -INF , !P0 ;  /* 0xff80000095957808 */ /* 0x000fe40004000000 */
[----:B------:R-:W-:Y:S02]  /*3300*/  ISETP.GT.AND P0, PT, R56, 0x50, !P1 ;  /* 0x000000503800780c */ /* 0x000fe40004f04270 */
[----:B------:R-:W-:-:S02]  /*3310*/  ISETP.GE.AND P1, PT, R39, 0x52, PT ;  /* 0x000000522700780c */ /* 0x000fc40003f26270 */
[----:B------:R-:W-:Y:S02]  /*3320*/  ISETP.LT.OR P0, PT, R57, 0x51, P0 ;  /* 0x000000513900780c */ /* 0x000fe40000701670 */
[----:B------:R-:W-:Y:S02]  /*3330*/  P2R R6, PR, RZ, 0x2 ;  /* 0x00000002ff067803 */ /* 0x000fe40000000000 */
[----:B------:R-:W-:Y:S02]  /*3340*/  FSEL R137, R137, -INF , !P0 ;  /* 0xff80000089897808 */ /* 0x000fe40004000000 */
[----:B------:R-:W-:Y:S02]  /*3350*/  ISETP.GT.AND P0, PT, R56, 0x51, !P1 ;  /* 0x000000513800780c */ /* 0x000fe40004f04270 */
[----:B------:R-:W-:Y:S02]  /*3360*/  ISETP.GE.AND P1, PT, R39, 0x1, PT ;  /* 0x000000012700780c */ /* 0x000fe40003f26270 */
[----:B------:R-:W-:-:S02]  /*3370*/  ISETP.LT.OR P0, PT, R57, 0x52, P0 ;  /* 0x000000523900780c */ /* 0x000fc40000701670 */
[----:B------:R-:W-:Y:S02]  /*3380*/  P2R R16, PR, RZ, 0x2 ;  /* 0x00000002ff107803 */ /* 0x000fe40000000000 */
[----:B------:R-:W-:Y:S02]  /*3390*/  FSEL R135, R135, -INF , !P0 ;  /* 0xff80000087877808 */ /* 0x000fe40004000000 */
[----:B------:R-:W-:Y:S02]  /*33a0*/  ISETP.GT.AND P0, PT, R56, 0x58, !P2 ;  /* 0x000000583800780c */ /* 0x000fe40005704270 */
[----:B------:R-:W-:Y:S02]  /*33b0*/  IMNMX R48, R51, R48, PT ;  /* 0x0000003033307217 */ /* 0x000fe40003800200 */
[----:B------:R-:W-:-:S04]  /*33c0*/  ISETP.LT.OR P0, PT, R57, 0x59, P0 ;  /* 0x000000593900780c */ /* 0x000fc80000701670 */
[----:B------:R-:W-:Y:S02]  /*33d0*/  FSEL R133, R133, -INF , !P0 ;  /* 0xff80000085857808 */ /* 0x000fe40004000000 */
[----:B------:R-:W-:Y:S02]  /*33e0*/  ISETP.GT.AND P0, PT, R56, RZ, !P1 ;  /* 0x000000ff3800720c */ /* 0x000fe40004f04270 */
[----:B------:R-:W-:Y:S01]  /*33f0*/  ISETP.GE.AND P1, PT, R39, 0x5a, PT ;  /* 0x0000005a2700780c */ /* 0x000fe20003f26270 */
[----:B------:R-:W-:Y:S01]  /*3400*/  FMUL.FTZ R39, R79, c[0x0][0x320] ;  /* 0x0000c8004f277a20 */ /* 0x000fe20000410000 */
[----:B------:R-:W-:-:S04]  /*3410*/  ISETP.LT.OR P0, PT, R57, 0x1, P0 ;  /* 0x000000013900780c */ /* 0x000fc80000701670 */
[----:B------:R-:W-:Y:S01]  /*3420*/  FSEL R4, R0, -INF , !P0 ;  /* 0xff80000000047808 */ /* 0x000fe20004000000 */
[----:B------:R-:W-:Y:S01]  /*3430*/  FMUL.FTZ R0, R14, c[0x0][0x320] ;  /* 0x0000c8000e007a20 */ /* 0x000fe20000410000 */
[----:B------:R-:W-:Y:S01]  /*3440*/  ISETP.GT.AND P0, PT, R56, 0x59, !P1 ;  /* 0x000000593800780c */ /* 0x000fe20004f04270 */
[----:B------:R-:W-:Y:S01]  /*3450*/  FMUL.FTZ R56, R11, c[0x0][0x320] ;  /* 0x0000c8000b387a20 */ /* 0x000fe20000410000 */
[----:B------:R-:W1:Y:S01]  /*3460*/  MUFU.TANH R39, R39 ;  /* 0x0000002700277308 */ /* 0x000e620000002400 */
[----:B------:R-:W-:Y:S01]  /*3470*/  FMUL.FTZ R14, R15, c[0x0][0x320] ;  /* 0x0000c8000f0e7a20 */ /* 0x000fe20000410000 */
[----:B------:R-:W-:Y:S01]  /*3480*/  ISETP.LT.OR P0, PT, R57, 0x5a, P0 ;  /* 0x0000005a3900780c */ /* 0x000fe20000701670 */
[----:B------:R-:W-:Y:S02]  /*3490*/  FMUL.FTZ R11, R78, c[0x0][0x320] ;  /* 0x0000c8004e0b7a20 */ /* 0x000fe40000410000 */
[----:B------:R-:W-:Y:S01]  /*34a0*/  FMUL.FTZ R15, R82, c[0x0][0x320] ;  /* 0x0000c800520f7a20 */ /* 0x000fe20000410000 */
[----:B------:R-:W-:-:S02]  /*34b0*/  FSEL R131, R131, -INF , !P0 ;  /* 0xff80000083837808 */ /* 0x000fc40004000000 */
[----:B------:R-:W1:Y:S08]  /*34c0*/  MUFU.TANH R56, R56 ;  /* 0x0000003800387308 */ /* 0x000e700000002400 */
[----:B------:R-:W1:Y:S08]  /*34d0*/  MUFU.TANH R11, R11 ;  /* 0x0000000b000b7308 */ /* 0x000e700000002400 */
[----:B------:R-:W1:Y:S08]  /*34e0*/  MUFU.TANH R0, R0 ;  /* 0x0000000000007308 */ /* 0x000e700000002400 */
[----:B------:R-:W1:Y:S08]  /*34f0*/  MUFU.TANH R14, R14 ;  /* 0x0000000e000e7308 */ /* 0x000e700000002400 */
[----:B------:R-:W1:Y:S01]  /*3500*/  MUFU.TANH R15, R15 ;  /* 0x0000000f000f7308 */ /* 0x000e620000002400 */
        /* <DEDUP_REMOVED lines=13> */
.L_x_167:
[----:B------:R-:W-:-:S04]  /*35e0*/  MOV R12, c[0x0][0x32c] ;  /* 0x0000cb00000c7a02 */ /* 0x000fc80000000f00 */
[----:B------:R-:W-:-:S13]  /*35f0*/  ISETP.NE.AND P0, PT, R12, 0x1, PT ;  /* 0x000000010c00780c */ /* 0x000fda0003f05270 */
[----:B------:R-:W-:-:S05]  /*3600*/  @P0 IMAD.HI.U32 R12, R47, c[0x0][0x330], RZ ;  /* 0x0000cc002f0c0a27 */ /* 0x000fca00078e00ff */
[----:B------:R-:W-:Y:S02]  /*3610*/  @P0 SHF.R.U32.HI R47, RZ, c[0x0][0x334], R12 ;  /* 0x0000cd00ff2f0a19 */ /* 0x000fe4000001160c */
.L_x_168:
[----:B------:R-:W-:Y:S05]  /*3620*/  BSYNC B0 ;  /* 0x0000000000007941 */ /* 0x000fea0003800000 */
.L_x_166:
[----:B------:R-:W-:-:S05]  /*3630*/  IMAD R40, R47, c[0x0][0x32c], R40 ;  /* 0x0000cb002f287a24 */ /* 0x000fca00078e0228 */
[----:B------:R-:W-:Y:S02]  /*3640*/  IADD3 R47, R40, c[0x0][0x32c], RZ ;  /* 0x0000cb00282f7a10 */ /* 0x000fe40007ffe0ff */
[----:B------:R-:W-:Y:S02]  /*3650*/  IMNMX R49, R49, R40, !PT ;  /* 0x0000002831317217 */ /* 0x000fe40007800200 */
[----:B------:R-:W-:Y:S02]  /*3660*/  IMNMX R48, R48, R47, PT ;  /* 0x0000002f30307217 */ /* 0x000fe40003800200 */
.L_x_165:
[----:B--234-:R-:W-:Y:S01]  /*3670*/  ISETP.NE.AND P0, PT, R53, RZ, PT ;  /* 0x000000ff3500720c */ /* 0x01cfe20003f05270 */
[----:B------:R-:W-:Y:S01]  /*3680*/  IMAD.SHL.U32 R212, R2, 0x2, RZ ;  /* 0x0000000202d47824 */ /* 0x000fe200078e00ff */
[C---:B------:R-:W-:Y:S02]  /*3690*/  ISETP.GT.AND P2, PT, R49.reuse, 0x58, !P2 ;  /* 0x000000583100780c */ /* 0x040fe40005744270 */
[----:B------:R-:W-:Y:S01]  /*36a0*/  ISETP.GT.AND P0, PT, R49, 0x1, !P0 ;  /* 0x000000013100780c */ /* 0x000fe20004704270 */
[----:B------:R-:W-:Y:S01]  /*36b0*/  IMAD R210, R5, 0x2, R212 ;  /* 0x0000000205d27824 */ /* 0x000fe200078e02d4 */
[----:B------:R-:W-:Y:S01]  /*36c0*/  ISETP.GT.AND P1, PT, R49, 0x59, !P1 ;  /* 0x000000593100780c */ /* 0x000fe20004f24270 */
[----:B------:R-:W-:Y:S01]  /*36d0*/  LDSM.16.MT88.4 R76, [R212+0x3100] ;  /* 0x00310000d44c783b */ /* 0x000fe20000004200 */
[C---:B------:R-:W-:Y:S01]  /*36e0*/  ISETP.LT.OR P0, PT, R48.reuse, 0x2, P0 ;  /* 0x000000023000780c */ /* 0x040fe20000701670 */
[C---:B------:R-:W-:Y:S01]  /*36f0*/  IMAD R208, R3.reuse, 0x2, R210 ;  /* 0x0000000203d07824 */ /* 0x040fe200078e02d2 */
[----:B------:R-:W-:Y:S01]  /*3700*/  ISETP.LT.OR P2, PT, R48, 0x59, P2 ;  /* 0x000000593000780c */ /* 0x000fe20001741670 */
[----:B------:R-:W-:Y:S01]  /*3710*/  IMAD R209, R3, 0x2, R212 ;  /* 0x0000000203d17824 */ /* 0x000fe200078e02d4 */
[----:B-1----:R-:W-:Y:S01]  /*3720*/  FSEL R40, R14, -INF , !P0 ;  /* 0xff8000000e287808 */ /* 0x002fe20004000000 */
[----:B------:R-:W-:Y:S01]  /*3730*/  LDSM.16.MT88.4 R108, [R212+0x100] ;  /* 0x00010000d46c783b */ /* 0x000fe20000004200 */
[----:B------:R-:W-:-:S02]  /*3740*/  ISETP.NE.AND P0, PT, R24, RZ, PT ;  /* 0x000000ff1800720c */ /* 0x000fc40003f05270 */
[----:B------:R-:W-:Y:S01]  /*3750*/  ISETP.LT.OR P1, PT, R48, 0x5a, P1 ;  /* 0x0000005a3000780c */ /* 0x000fe20000f21670 */
[----:B------:R-:W-:Y:S01]  /*3760*/  LDSM.16.MT88.4 R84, [R208+0x100] ;  /* 0x00010000d054783b */ /* 0x000fe20000004200 */
[----:B------:R-:W-:Y:S02]  /*3770*/  ISETP.GT.AND P0, PT, R49, 0x8, !P0 ;  /* 0x000000083100780c */ /* 0x000fe40004704270 */
[----:B------:R-:W-:Y:S01]  /*3780*/  FSEL R130, R130, -INF , !P2 ;  /* 0xff80000082827808 */ /* 0x000fe20005000000 */
[----:B------:R-:W-:Y:S01]  /*3790*/  LDSM.16.MT88.4 R100, [R210+0x100] ;  /* 0x00010000d264783b */ /* 0x000fe20000004200 */
[----:B------:R-:W-:Y:S02]  /*37a0*/  ISETP.LT.OR P0, PT, R48, 0x9, P0 ;  /* 0x000000093000780c */ /* 0x000fe40000701670 */
[----:B------:R-:W-:Y:S01]  /*37b0*/  FSEL R128, R128, -INF , !P1 ;  /* 0xff80000080807808 */ /* 0x000fe20004800000 */
[----:B------:R-:W-:Y:S01]  /*37c0*/  LDSM.16.MT88.4 R92, [R209+0x100] ;  /* 0x00010000d15c783b */ /* 0x000fe20000004200 */
[----:B------:R-:W-:-:S02]  /*37d0*/  FSEL R24, R10, -INF , !P0 ;  /* 0xff8000000a187808 */ /* 0x000fc40004000000 */
[----:B------:R-:W-:Y:S01]  /*37e0*/  ISETP.NE.AND P0, PT, R18, RZ, PT ;  /* 0x000000ff1200720c */ /* 0x000fe20003f05270 */
[----:B------:R-:W-:Y:S01]  /*37f0*/  LDSM.16.MT88.4 R68, [R210+0x3100] ;  /* 0x00310000d244783b */ /* 0x000fe20000004200 */
[----:B------:R-:W-:Y:S02]  /*3800*/  IADD3 R192, R36, -0x2, RZ ;  /* 0xfffffffe24c07810 */ /* 0x000fe40007ffe0ff */
[----:B------:R-:W-:-:S04]  /*3810*/  ISETP.GT.AND P0, PT, R49, 0x9, !P0 ;  /* 0x000000093100780c */ /* 0x000fc80004704270 */
[----:B------:R-:W-:-:S04]  /*3820*/  ISETP.LT.OR P0, PT, R48, 0xa, P0 ;  /* 0x0000000a3000780c */ /* 0x000fc80000701670 */
[----:B------:R-:W-:Y:S02]  /*3830*/  FSEL R18, R56, -INF , !P0 ;  /* 0xff80000038127808 */ /* 0x000fe40004000000 */
[----:B------:R-:W-:Y:S01]  /*3840*/  ISETP.NE.AND P0, PT, R45, RZ, PT ;  /* 0x000000ff2d00720c */ /* 0x000fe20003f05270 */
[----:B------:R-:W-:Y:S03]  /*3850*/  LDSM.16.MT88.4 R56, [R209+0x3100] ;  /* 0x00310000d138783b */ /* 0x000fe60000004200 */
[----:B------:R-:W-:-:S04]  /*3860*/  ISETP.GT.AND P0, PT, R49, 0x10, !P0 ;  /* 0x000000103100780c */ /* 0x000fc80004704270 */
[----:B------:R-:W-:-:S04]  /*3870*/  ISETP.LT.OR P0, PT, R48, 0x11, P0 ;  /* 0x000000113000780c */ /* 0x000fc80000701670 */
[----:B------:R-:W-:Y:S02]  /*3880*/  FSEL R14, R15, -INF , !P0 ;  /* 0xff8000000f0e7808 */ /* 0x000fe40004000000 */
[----:B------:R-:W-:-:S04]  /*3890*/  ISETP.NE.AND P0, PT, R44, RZ, PT ;  /* 0x000000ff2c00720c */ /* 0x000fc80003f05270 */
        /* <DEDUP_REMOVED lines=64> */
[----:B------:R-:W-:-:S04]  /*3ca0*/  ISETP.GT.AND P0, PT, R49, RZ, !P0 ;  /* 0x000000ff3100720c */ /* 0x000fc80004704270 */
[----:B------:R-:W-:-:S04]  /*3cb0*/  ISETP.LT.OR P0, PT, R48, 0x1, P0 ;  /* 0x000000013000780c */ /* 0x000fc80000701670 */
[----:B------:R-:W-:Y:S02]  /*3cc0*/  FSEL R11, R0, -INF , !P0 ;  /* 0xff800000000b7808 */ /* 0x000fe40004000000 */
[----:B------:R-:W-:Y:S02]  /*3cd0*/  FMNMX.FTZ R0, R4, R23, !PT ;  /* 0x0000001704007209 */ /* 0x000fe40007810000 */
[----:B------:R-:W-:Y:S02]  /*3ce0*/  FMNMX.FTZ R25, R11, R40, !PT ;  /* 0x000000280b197209 */ /* 0x000fe40007810000 */
[----:B------:R-:W-:Y:S02]  /*3cf0*/  FMNMX.FTZ R0, R21, R0, !PT ;  /* 0x0000000015007209 */ /* 0x000fe40007810000 */
[----:B------:R-:W-:Y:S02]  /*3d00*/  FMNMX.FTZ R25, R24, R25, !PT ;  /* 0x0000001918197209 */ /* 0x000fe40007810000 */
[----:B------:R-:W-:-:S02]  /*3d10*/  FMNMX.FTZ R0, R19, R0, !PT ;  /* 0x0000000013007209 */ /* 0x000fc40007810000 */
[----:B------:R-:W-:Y:S02]  /*3d20*/  FMNMX.FTZ R25, R18, R25, !PT ;  /* 0x0000001912197209 */ /* 0x000fe40007810000 */
        /* <DEDUP_REMOVED lines=27> */
[----:B------:R-:W-:Y:S02]  /*3ee0*/  ISETP.NE.AND P0, PT, R6, RZ, PT ;  /* 0x000000ff0600720c */ /* 0x000fe40003f05270 */
[----:B------:R-:W-:-:S02]  /*3ef0*/  FMNMX.FTZ R0, R157, R0, !PT ;  /* 0x000000009d007209 */ /* 0x000fc40007810000 */
[----:B------:R-:W-:Y:S02]  /*3f00*/  FMNMX.FTZ R25, R160, R25, !PT ;  /* 0x00000019a0197209 */ /* 0x000fe40007810000 */
[----:B------:R-:W-:Y:S02]  /*3f10*/  FMNMX.FTZ R0, R149, R0, !PT ;  /* 0x0000000095007209 */ /* 0x000fe40007810000 */
[----:B------:R-:W-:Y:S02]  /*3f20*/  ISETP.GT.AND P0, PT, R49, 0x51, !P0 ;  /* 0x000000513100780c */ /* 0x000fe40004704270 */
[----:B------:R-:W-:Y:S02]  /*3f30*/  FMNMX.FTZ R0, R137, R0, !PT ;  /* 0x0000000089007209 */ /* 0x000fe40007810000 */
[----:B------:R-:W-:Y:S02]  /*3f40*/  FMNMX.FTZ R25, R156, R25, !PT ;  /* 0x000000199c197209 */ /* 0x000fe40007810000 */
[----:B------:R-:W-:-:S02]  /*3f50*/  FMNMX.FTZ R0, R135, R0, !PT ;  /* 0x0000000087007209 */ /* 0x000fc40007810000 */
[----:B------:R-:W-:Y:S02]  /*3f60*/  ISETP.LT.OR P0, PT, R48, 0x52, P0 ;  /* 0x000000523000780c */ /* 0x000fe40000701670 */
[----:B------:R-:W-:Y:S02]  /*3f70*/  FMNMX.FTZ R0, R133, R0, !PT ;  /* 0x0000000085007209 */ /* 0x000fe40007810000 */
[----:B------:R-:W-:Y:S02]  /*3f80*/  FMNMX.FTZ R25, R148, R25, !PT ;  /* 0x0000001994197209 */ /* 0x000fe40007810000 */
[----:B------:R-:W-:Y:S02]  /*3f90*/  FMNMX.FTZ R15, R131, R0, !PT ;  /* 0x00000000830f7209 */ /* 0x000fe40007810000 */
[----:B------:R-:W-:Y:S02]  /*3fa0*/  FSEL R134, R134, -INF , !P0 ;  /* 0xff80000086867808 */ /* 0x000fe40004000000 */
[----:B------:R-:W-:Y:S01]  /*3fb0*/  FMNMX.FTZ R25, R136, R25, !PT ;  /* 0x0000001988197209 */ /* 0x000fe20007810000 */
[----:B------:R-:W1:Y:S03]  /*3fc0*/  SHFL.BFLY PT, R0, R15, 0x2, 0x1f ;  /* 0x0c401f000f007f89 */ /* 0x000e6600000e0000 */
        /* <DEDUP_REMOVED lines=18> */
[----:B------:R-:W-:Y:S01]  /*40f0*/  LDSM.16.MT88.4 R20, [R210+0x900] ;  /* 0x00090000d214783b */ /* 0x000fe20000004200 */
[----:B-1----:R-:W-:Y:S01]  /*4100*/  FMNMX.FTZ R116, R15, R116, !PT ;  /* 0x000000740f747209 */ /* 0x002fe20007810000 */
[----:B------:R-:W-:-:S02]  /*4110*/  FFMA.FTZ R42, R13, c[0x0][0x2d0], -R138 ;  /* 0x0000b4000d2a7a23 */ /* 0x000fc4000001088a */
[----:B------:R-:W1:Y:S01]  /*4120*/  LDSM.16.MT88.4 R4, [R208+0x3100] ;  /* 0x00310000d004783b */ /* 0x000e620000004200 */
[C---:B------:R-:W-:Y:S01]  /*4130*/  FSETP.NEU.FTZ.AND P0, PT, R116.reuse, -INF , PT ;  /* 0xff8000007400780b */ /* 0x040fe20003f1d000 */
[----:B------:R-:W-:Y:S01]  /*4140*/  FMUL.FTZ R127, R116, c[0x0][0x2d0] ;  /* 0x0000b400747f7a20 */ /* 0x000fe20000410000 */
[----:B------:R-:W2:Y:S01]  /*4150*/  MUFU.EX2 R48, R48 ;  /* 0x0000003000307308 */ /* 0x000ea20000000800 */
[--C-:B------:R-:W-:Y:S02]  /*4160*/  FFMA.FTZ R38, R9, c[0x0][0x2d0], -R138.reuse ;  /* 0x0000b40009267a23 */ /* 0x100fe4000001088a */
[--C-:B------:R-:W-:Y:S01]  /*4170*/  FFMA.FTZ R43, R17, c[0x0][0x2d0], -R138.reuse ;  /* 0x0000b400112b7a23 */ /* 0x100fe2000001088a */
[----:B------:R-:W-:Y:S01]  /*4180*/  FSEL R127, R127, RZ, P0 ;  /* 0x000000ff7f7f7208 */ /* 0x000fe20000000000 */
[--C-:B------:R-:W-:Y:S02]  /*4190*/  FFMA.FTZ R117, R33, c[0x0][0x2d0], -R138.reuse ;  /* 0x0000b40021757a23 */ /* 0x100fe4000001088a */
[----:B------:R-:W-:Y:S01]  /*41a0*/  FFMA.FTZ R118, R31, c[0x0][0x2d0], -R138 ;  /* 0x0000b4001f767a23 */ /* 0x000fe2000001088a */
[----:B------:R-:W-:Y:S01]  /*41b0*/  MUFU.EX2 R45, R45 ;  /* 0x0000002d002d7308 */ /* 0x000fe20000000800 */
[--C-:B------:R-:W-:Y:S01]  /*41c0*/  FFMA.FTZ R50, R11, c[0x0][0x2d0], -R127.reuse ;  /* 0x0000b4000b327a23 */ /* 0x100fe2000001087f */
[----:B------:R-:W-:Y:S01]  /*41d0*/  LDSM.16.MT88.4 R32, [R210+0x3900] ;  /* 0x00390000d220783b */ /* 0x000fe20000004200 */
[----:B------:R-:W-:-:S02]  /*41e0*/  FFMA.FTZ R51, R40, c[0x0][0x2d0], -R127 ;  /* 0x0000b40028337a23 */ /* 0x000fc4000001087f */
[--C-:B------:R-:W-:Y:S02]  /*41f0*/  FFMA.FTZ R47, R24, c[0x0][0x2d0], -R127.reuse ;  /* 0x0000b400182f7a23 */ /* 0x100fe4000001087f */
[--C-:B------:R-:W-:Y:S01]  /*4200*/  FFMA.FTZ R46, R18, c[0x0][0x2d0], -R127.reuse ;  /* 0x0000b400122e7a23 */ /* 0x100fe2000001087f */
[----:B------:R-:W3:Y:S01]  /*4210*/  MUFU.EX2 R44, R44 ;  /* 0x0000002c002c7308 */ /* 0x000ee20000000800 */
[--C-:B------:R-:W-:Y:S01]  /*4220*/  FFMA.FTZ R41, R14, c[0x0][0x2d0], -R127.reuse ;  /* 0x0000b4000e297a23 */ /* 0x100fe2000001087f */
[----:B--2---:R-:W-:Y:S01]  /*4230*/  F2FP.BF16.PACK_AB R64, R48, R49 ;  /* 0x000000313040723e */ /* 0x004fe200000010ff */
[--C-:B------:R-:W-:Y:S01]  /*4240*/  FFMA.FTZ R40, R12, c[0x0][0x2d0], -R127.reuse ;  /* 0x0000b4000c287a23 */ /* 0x100fe2000001087f */
[----:B------:R-:W-:Y:S01]  /*4250*/  LDSM.16.MT88.4 R24, [R212+0x900] ;  /* 0x00090000d418783b */ /* 0x000fe20000004200 */
[--C-:B------:R-:W-:Y:S02]  /*4260*/  FFMA.FTZ R3, R10, c[0x0][0x2d0], -R127.reuse ;  /* 0x0000b4000a037a23 */ /* 0x100fe4000001087f */
[----:B------:R-:W-:Y:S01]  /*4270*/  FFMA.FTZ R2, R8, c[0x0][0x2d0], -R127 ;  /* 0x0000b40008027a23 */ /* 0x000fe2000001087f */
[----:B------:R-:W-:Y:S01]  /*4280*/  MUFU.EX2 R50, R50 ;  /* 0x0000003200327308 */ /* 0x000fe20000000800 */
[----:B------:R-:W2:Y:S01]  /*4290*/  LDSM.16.MT88.4 R12, [R208+0x900] ;  /* 0x00090000d00c783b */ /* 0x000ea20000004200 */
[----:B------:R-:W-:-:S02]  /*42a0*/  FFMA.FTZ R124, R29, c[0x0][0x2d0], -R138 ;  /* 0x0000b4001d7c7a23 */ /* 0x000fc4000001088a */
[--C-:B------:R-:W-:Y:S01]  /*42b0*/  FFMA.FTZ R119, R119, c[0x0][0x2d0], -R138.reuse ;  /* 0x0000b40077777a23 */ /* 0x100fe2000001088a */
[----:B------:R-:W4:Y:S01]  /*42c0*/  LDSM.16.MT88.4 R8, [R212+0x3900] ;  /* 0x00390000d408783b */ /* 0x000f220000004200 */
[--C-:B------:R-:W-:Y:S02]  /*42d0*/  FFMA.FTZ R125, R146, c[0x0][0x2d0], -R127.reuse ;  /* 0x0000b400927d7a23 */ /* 0x100fe4000001087f */
[----:B------:R-:W5:Y:S01]  /*42e0*/  MUFU.EX2 R51, R51 ;  /* 0x0000003300337308 */ /* 0x000f620000000800 */
[----:B---3--:R-:W-:Y:S01]  /*42f0*/  F2FP.BF16.PACK_AB R66, R44, R45 ;  /* 0x0000002d2c42723e */ /* 0x008fe200000010ff */
[----:B------:R-:W3:Y:S01]  /*4300*/  LDSM.16.MT88.4 R16, [R209+0x900] ;  /* 0x00090000d110783b */ /* 0x000ee20000004200 */
[--C-:B------:R-:W-:Y:S02]  /*4310*/  FFMA.FTZ R126, R126, c[0x0][0x2d0], -R127.reuse ;  /* 0x0000b4007e7e7a23 */ /* 0x100fe4000001087f */
[--C-:B------:R-:W-:Y:S01]  /*4320*/  FFMA.FTZ R129, R144, c[0x0][0x2d0], -R127.reuse ;  /* 0x0000b40090817a23 */ /* 0x100fe2000001087f */
[----:B------:R-:W1:Y:S01]  /*4330*/  LDSM.16.MT88.4 R28, [R209+0x3900] ;  /* 0x00390000d11c783b */ /* 0x000e620000004200 */
[----:B------:R-:W-:Y:S01]  /*4340*/  FFMA.FTZ R132, R132, c[0x0][0x2d0], -R127 ;  /* 0x0000b40084847a23 */ /* 0x000fe2000001087f */
[----:B------:R-:W-:Y:S01]  /*4350*/  MUFU.EX2 R47, R47 ;  /* 0x0000002f002f7308 */ /* 0x000fe20000000800 */
[----:B------:R-:W-:-:S02]  /*4360*/  FFMA.FTZ R144, R151, c[0x0][0x2d0], -R138 ;  /* 0x0000b40097907a23 */ /* 0x000fc4000001088a */
[--C-:B------:R-:W-:Y:S02]  /*4370*/  FFMA.FTZ R146, R147, c[0x0][0x2d0], -R138.reuse ;  /* 0x0000b40093927a23 */ /* 0x100fe4000001088a */
[--C-:B------:R-:W-:Y:S02]  /*4380*/  FFMA.FTZ R139, R139, c[0x0][0x2d0], -R138.reuse ;  /* 0x0000b4008b8b7a23 */ /* 0x100fe4000001088a */
[----:B------:R-:W-:Y:S01]  /*4390*/  FFMA.FTZ R145, R145, c[0x0][0x2d0], -R138 ;  /* 0x0000b40091917a23 */ /* 0x000fe2000001088a */
[----:B------:R-:W2:Y:S01]  /*43a0*/  MUFU.EX2 R46, R46 ;  /* 0x0000002e002e7308 */ /* 0x000ea20000000800 */
[----:B-----5:R-:W-:Y:S01]  /*43b0*/  F2FP.BF16.PACK_AB R65, R51, R50 ;  /* 0x000000323341723e */ /* 0x020fe200000010ff */
[--C-:B------:R-:W-:Y:S02]  /*43c0*/  FFMA.FTZ R147, R166, c[0x0][0x2d0], -R127.reuse ;  /* 0x0000b400a6937a23 */ /* 0x100fe4000001087f */
[--C-:B------:R-:W-:Y:S02]  /*43d0*/  FFMA.FTZ R150, R150, c[0x0][0x2d0], -R127.reuse ;  /* 0x0000b40096967a23 */ /* 0x100fe4000001087f */
[----:B------:R-:W-:-:S02]  /*43e0*/  FFMA.FTZ R151, R164, c[0x0][0x2d0], -R127 ;  /* 0x0000b400a4977a23 */ /* 0x000fc4000001087f */
[----:B------:R-:W-:Y:S01]  /*43f0*/  MUFU.EX2 R43, R43 ;  /* 0x0000002b002b7308 */ /* 0x000fe20000000800 */
[----:B------:R-:W-:Y:S02]  /*4400*/  FFMA.FTZ R158, R158, c[0x0][0x2d0], -R127 ;  /* 0x0000b4009e9e7a23 */ /* 0x000fe4000001087f */
[--C-:B------:R-:W-:Y:S02]  /*4410*/  FFMA.FTZ R164, R159, c[0x0][0x2d0], -R138.reuse ;  /* 0x0000b4009fa47a23 */ /* 0x100fe4000001088a */
[--C-:B------:R-:W-:Y:S02]  /*4420*/  FFMA.FTZ R166, R149, c[0x0][0x2d0], -R138.reuse ;  /* 0x0000b40095a67a23 */ /* 0x100fe4000001088a */
[--C-:B------:R-:W-:Y:S01]  /*4430*/  FFMA.FTZ R161, R161, c[0x0][0x2d0], -R138.reuse ;  /* 0x0000b400a1a17a23 */ /* 0x100fe2000001088a */
[----:B--2---:R-:W-:Y:S01]  /*4440*/  F2FP.BF16.PACK_AB R67, R46, R47 ;  /* 0x0000002f2e43723e */ /* 0x004fe200000010ff */
[----:B------:R-:W2:Y:S01]  /*4450*/  MUFU.EX2 R42, R42 ;  /* 0x0000002a002a7308 */ /* 0x000ea20000000800 */
[----:B------:R-:W-:-:S02]  /*4460*/  FFMA.FTZ R157, R157, c[0x0][0x2d0], -R138 ;  /* 0x0000b4009d9d7a23 */ /* 0x000fc4000001088a */
[--C-:B------:R-:W-:Y:S02]  /*4470*/  FFMA.FTZ R149, R162, c[0x0][0x2d0], -R127.reuse ;  /* 0x0000b400a2957a23 */ /* 0x100fe4000001087f */
[--C-:B------:R-:W-:Y:S01]  /*4480*/  FFMA.FTZ R160, R160, c[0x0][0x2d0], -R127.reuse ;  /* 0x0000b400a0a07a23 */ /* 0x100fe2000001087f */
[C---:B------:R-:W-:Y:S01]  /*4490*/  HMMA.16816.F32.BF16 R88, R64.reuse, R84, RZ ;  /* 0x000000544058723c */ /* 0x040fe200000418ff */
[--C-:B------:R-:W-:Y:S01]  /*44a0*/  FFMA.FTZ R156, R156, c[0x0][0x2d0], -R127.reuse ;  /* 0x0000b4009c9c7a23 */ /* 0x100fe2000001087f */
[----:B------:R-:W-:Y:S01]  /*44b0*/  MUFU.EX2 R39, R39 ;  /* 0x0000002700277308 */ /* 0x000fe20000000800 */
[----:B------:R-:W-:Y:S02]  /*44c0*/  FFMA.FTZ R159, R148, c[0x0][0x2d0], -R127 ;  /* 0x0000b400949f7a23 */ /* 0x000fe4000001087f */
[----:B------:R-:W-:Y:S02]  /*44d0*/  FADD.FTZ R50, R50, R51 ;  /* 0x0000003332327221 */ /* 0x000fe40000010000 */
[----:B------:R-:W-:Y:S01]  /*44e0*/  FADD.FTZ R48, R49, R48 ;  /* 0x0000003031307221 */ /* 0x000fe20000010000 */
[----:B------:R-:W-:Y:S01]  /*44f0*/  HMMA.16816.F32.BF16 R84, R64, R86, RZ ;  /* 0x000000564054723c */ /* 0x000fe200000418ff */
[----:B------:R-:W-:Y:S01]  /*4500*/  FADD.FTZ R47, R47, R50 ;  /* 0x000000322f2f7221 */ /* 0x000fe20000010000 */
[----:B------:R-:W-:Y:S01]  /*4510*/  MUFU.EX2 R38, R38 ;  /* 0x0000002600267308 */ /* 0x000fe20000000800 */
[----:B------:R-:W-:-:S02]  /*4520*/  FADD.FTZ R45, R45, R48 ;  /* 0x000000302d2d7221 */ /* 0x000fc40000010000 */
[----:B------:R-:W-:Y:S02]  /*4530*/  FADD.FTZ R46, R46, R47 ;  /* 0x0000002f2e2e7221 */ /* 0x000fe40000010000 */
[----:B------:R-:W-:Y:S01]  /*4540*/  FADD.FTZ R44, R44, R45 ;  /* 0x0000002d2c2c7221 */ /* 0x000fe20000010000 */
[C---:B------:R-:W-:Y:S01]  /*4550*/  HMMA.16816.F32.BF16 R80, R64.reuse, R76, RZ ;  /* 0x0000004c4050723c */ /* 0x040fe200000418ff */
[--C-:B------:R-:W-:Y:S01]  /*4560*/  FFMA.FTZ R224, R131, c[0x0][0x2d0], -R138.reuse ;  /* 0x0000b40083e07a23 */ /* 0x100fe2000001088a */
[----:B------:R-:W-:Y:S01]  /*4570*/  MUFU.EX2 R41, R41 ;  /* 0x0000002900297308 */ /* 0x000fe20000000800 */
[--C-:B------:R-:W-:Y:S02]  /*4580*/  FFMA.FTZ R137, R137, c[0x0][0x2d0], -R138.reuse ;  /* 0x0000b40089897a23 */ /* 0x100fe4000001088a */
[--C-:B------:R-:W-:Y:S02]  /*4590*/  FFMA.FTZ R148, R135, c[0x0][0x2d0], -R138.reuse ;  /* 0x0000b40087947a23 */ /* 0x100fe4000001088a */
[----:B------:R-:W-:Y:S01]  /*45a0*/  FFMA.FTZ R133, R133, c[0x0][0x2d0], -R138 ;  /* 0x0000b40085857a23 */ /* 0x000fe2000001088a */
[----:B------:R-:W-:Y:S01]  /*45b0*/  HMMA.16816.F32.BF16 R76, R64, R78, RZ ;  /* 0x0000004e404c723c */ /* 0x000fe200000418ff */
[--C-:B------:R-:W-:Y:S01]  /*45c0*/  FFMA.FTZ R131, R136, c[0x0][0x2d0], -R127.reuse ;  /* 0x0000b40088837a23 */ /* 0x100fe2000001087f */
[----:B------:R-:W5:Y:S01]  /*45d0*/  MUFU.EX2 R40, R40 ;  /* 0x0000002800287308 */ /* 0x000f620000000800 */
[----:B------:R-:W-:-:S02]  /*45e0*/  FFMA.FTZ R134, R134, c[0x0][0x2d0], -R127 ;  /* 0x0000b40086867a23 */ /* 0x000fc4000001087f */
[----:B------:R-:W-:-:S03]  /*45f0*/  FFMA.FTZ R225, R128, c[0x0][0x2d0], -R127 ;  /* 0x0000b40080e17a23 */ /* 0x000fc6000001087f */
[C---:B------:R-:W-:Y:S02]  /*4600*/  HMMA.16816.F32.BF16 R112, R64.reuse, R108, RZ ;  /* 0x0000006c4070723c */ /* 0x040fe400000418ff */
[----:B------:R-:W-:Y:S06]  /*4610*/  MUFU.EX2 R3, R3 ;  /* 0x0000000300037308 */ /* 0x000fec0000000800 */
[C---:B------:R-:W-:Y:S02]  /*4620*/  HMMA.16816.F32.BF16 R104, R64.reuse, R100, RZ ;  /* 0x000000644068723c */ /* 0x040fe400000418ff */
[----:B------:R-:W1:Y:S06]  /*4630*/  MUFU.EX2 R2, R2 ;  /* 0x0000000200027308 */ /* 0x000e6c0000000800 */
[C---:B------:R-:W-:Y:S02]  /*4640*/  HMMA.16816.F32.BF16 R96, R64.reuse, R92, RZ ;  /* 0x0000005c4060723c */ /* 0x040fe400000418ff */
[----:B------:R-:W1:Y:S06]  /*4650*/  MUFU.EX2 R117, R117 ;  /* 0x0000007500757308 */ /* 0x000e6c0000000800 */
        /* <DEDUP_REMOVED lines=13> */
[----:B------:R-:W3:Y:S06]  /*4730*/  MUFU.EX2 R132, R132 ;  /* 0x0000008400847308 */ /* 0x000eec0000000800 */
[C---:B-1----:R-:W-:Y:S02]  /*4740*/  HMMA.16816.F32.BF16 R60, R64.reuse, R4, RZ ;  /* 0x00000004403c723c */ /* 0x042fe400000418ff */
[----:B------:R-:W1:Y:S05]  /*4750*/  MUFU.EX2 R139, R139 ;  /* 0x0000008b008b7308 */ /* 0x000e6a0000000800 */
[----:B--2---:R-:W-:Y:S01]  /*4760*/  F2FP.BF16.PACK_AB R4, R42, R43 ;  /* 0x0000002b2a04723e */ /* 0x004fe200000010ff */
[----:B------:R-:W-:Y:S01]  /*4770*/  HMMA.16816.F32.BF16 R64, R64, R6, RZ ;  /* 0x000000064040723c */ /* 0x000fe200000418ff */
[----:B-----5:R-:W-:Y:S01]  /*4780*/  F2FP.BF16.PACK_AB R5, R40, R41 ;  /* 0x000000292805723e */ /* 0x020fe200000010ff */
[----:B------:R-:W2:Y:S01]  /*4790*/  MUFU.EX2 R144, R144 ;  /* 0x0000009000907308 */ /* 0x000ea20000000800 */
[----:B------:R-:W-:-:S02]  /*47a0*/  FADD.FTZ R41, R41, R46 ;  /* 0x0000002e29297221 */ /* 0x000fc40000010000 */
[----:B------:R-:W-:Y:S02]  /*47b0*/  FADD.FTZ R43, R43, R44 ;  /* 0x0000002c2b2b7221 */ /* 0x000fe40000010000 */
[----:B------:R-:W-:Y:S01]  /*47c0*/  F2FP.BF16.PACK_AB R6, R38, R39 ;  /* 0x000000272606723e */ /* 0x000fe200000010ff */
[----:B------:R-:W-:Y:S01]  /*47d0*/  FADD.FTZ R40, R40, R41 ;  /* 0x0000002928287221 */ /* 0x000fe20000010000 */
[----:B------:R-:W-:Y:S01]  /*47e0*/  F2FP.BF16.PACK_AB R7, R2, R3 ;  /* 0x000000030207723e */ /* 0x000fe200000010ff */
[----:B------:R-:W5:Y:S01]  /*47f0*/  MUFU.EX2 R146, R146 ;  /* 0x0000009200927308 */ /* 0x000f620000000800 */
[----:B------:R-:W-:Y:S02]  /*4800*/  FADD.FTZ R42, R42, R43 ;  /* 0x0000002b2a2a7221 */ /* 0x000fe40000010000 */
[----:B------:R-:W-:Y:S02]  /*4810*/  FADD.FTZ R3, R3, R40 ;  /* 0x0000002803037221 */ /* 0x000fe40000010000 */
[----:B------:R-:W-:Y:S01]  /*4820*/  FADD.FTZ R39, R39, R42 ;  /* 0x0000002a27277221 */ /* 0x000fe20000010000 */
[----:B------:R-:W-:Y:S01]  /*4830*/  HMMA.16816.F32.BF16 R88, R4, R12, R88 ;  /* 0x0000000c0458723c */ /* 0x000fe20000041858 */
[----:B------:R-:W-:Y:S01]  /*4840*/  FADD.FTZ R2, R2, R3 ;  /* 0x0000000302027221 */ /* 0x000fe20000010000 */
[----:B------:R-:W1:Y:S01]  /*4850*/  MUFU.EX2 R145, R145 ;  /* 0x0000009100917308 */ /* 0x000e620000000800 */
[----:B------:R-:W-:-:S04]  /*4860*/  FADD.FTZ R38, R38, R39 ;  /* 0x0000002726267221 */ /* 0x000fc80000010000 */
[----:B------:R-:W-:Y:S01]  /*4870*/  FADD.FTZ R3, R117, R38 ;  /* 0x0000002675037221 */ /* 0x000fe20000010000 */
[----:B------:R-:W-:Y:S01]  /*4880*/  HMMA.16816.F32.BF16 R84, R4, R14, R84 ;  /* 0x0000000e0454723c */ /* 0x000fe20000041854 */
[----:B------:R-:W1:Y:S01]  /*4890*/  LDSM.16.MT88.4 R12, [R208+0x3900] ;  /* 0x00390000d00c783b */ /* 0x000e620000004200 */
[----:B------:R-:W-:Y:S01]  /*48a0*/  MUFU.EX2 R147, R147 ;  /* 0x0000009300937308 */ /* 0x000fe20000000800 */
[----:B------:R-:W-:-:S05]  /*48b0*/  FADD.FTZ R3, R118, R3 ;  /* 0x0000000376037221 */ /* 0x000fca0000010000 */
[C---:B----4-:R-:W-:Y:S02]  /*48c0*/  HMMA.16816.F32.BF16 R80, R4.reuse, R8, R80 ;  /* 0x000000080450723c */ /* 0x050fe40000041850 */
[----:B------:R-:W4:Y:S06]  /*48d0*/  MUFU.EX2 R150, R150 ;  /* 0x0000009600967308 */ /* 0x000f2c0000000800 */
[C---:B------:R-:W-:Y:S01]  /*48e0*/  HMMA.16816.F32.BF16 R76, R4.reuse, R10, R76 ;  /* 0x0000000a044c723c */ /* 0x040fe2000004184c */
[----:B------:R-:W1:Y:S01]  /*48f0*/  LDSM.16.MT88.4 R8, [R208+0x1100] ;  /* 0x00110000d008783b */ /* 0x000e620000004200 */
[----:B------:R-:W-:Y:S06]  /*4900*/  MUFU.EX2 R151, R151 ;  /* 0x0000009700977308 */ /* 0x000fec0000000800 */
[C---:B------:R-:W-:Y:S02]  /*4910*/  HMMA.16816.F32.BF16 R112, R4.reuse, R24, R112 ;  /* 0x000000180470723c */ /* 0x040fe40000041870 */
[----:B------:R-:W1:Y:S06]  /*4920*/  MUFU.EX2 R158, R158 ;  /* 0x0000009e009e7308 */ /* 0x000e6c0000000800 */
[C---:B------:R-:W-:Y:S01]  /*4930*/  HMMA.16816.F32.BF16 R108, R4.reuse, R26, R108 ;  /* 0x0000001a046c723c */ /* 0x040fe2000004186c */
[----:B------:R-:W1:Y:S01]  /*4940*/  LDSM.16.MT88.4 R24, [R212+0x1100] ;  /* 0x00110000d418783b */ /* 0x000e620000004200 */
[----:B------:R-:W-:Y:S06]  /*4950*/  MUFU.EX2 R161, R161 ;  /* 0x000000a100a17308 */ /* 0x000fec0000000800 */
[C---:B------:R-:W-:Y:S02]  /*4960*/  HMMA.16816.F32.BF16 R104, R4.reuse, R20, R104 ;  /* 0x000000140468723c */ /* 0x040fe40000041868 */
[----:B------:R-:W-:Y:S06]  /*4970*/  MUFU.EX2 R164, R164 ;  /* 0x000000a400a47308 */ /* 0x000fec0000000800 */
[C---:B------:R-:W-:Y:S01]  /*4980*/  HMMA.16816.F32.BF16 R100, R4.reuse, R22, R100 ;  /* 0x000000160464723c */ /* 0x040fe20000041864 */
[----:B------:R-:W-:Y:S01]  /*4990*/  LDSM.16.MT88.4 R20, [R210+0x1100] ;  /* 0x00110000d214783b */ /* 0x000fe20000004200 */
[----:B------:R-:W-:Y:S06]  /*49a0*/  MUFU.EX2 R157, R157 ;  /* 0x0000009d009d7308 */ /* 0x000fec0000000800 */
[C---:B---3--:R-:W-:Y:S02]  /*49b0*/  HMMA.16816.F32.BF16 R96, R4.reuse, R16, R96 ;  /* 0x000000100460723c */ /* 0x048fe40000041860 */
[----:B------:R-:W-:Y:S06]  /*49c0*/  MUFU.EX2 R166, R166 ;  /* 0x000000a600a67308 */ /* 0x000fec0000000800 */
[C---:B------:R-:W-:Y:S01]  /*49d0*/  HMMA.16816.F32.BF16 R92, R4.reuse, R18, R92 ;  /* 0x00000012045c723c */ /* 0x040fe2000004185c */
[----:B------:R-:W-:Y:S01]  /*49e0*/  LDSM.16.MT88.4 R16, [R209+0x1100] ;  /* 0x00110000d110783b */ /* 0x000fe20000004200 */
[----:B------:R-:W3:Y:S06]  /*49f0*/  MUFU.EX2 R149, R149 ;  /* 0x0000009500957308 */ /* 0x000eec0000000800 */
[C---:B------:R-:W-:Y:S02]  /*4a00*/  HMMA.16816.F32.BF16 R72, R4.reuse, R32, R72 ;  /* 0x000000200448723c */ /* 0x040fe40000041848 */
[----:B------:R-:W1:Y:S06]  /*4a10*/  MUFU.EX2 R160, R160 ;  /* 0x000000a000a07308 */ /* 0x000e6c0000000800 */
[C---:B------:R-:W-:Y:S01]  /*4a20*/  HMMA.16816.F32.BF16 R68, R4.reuse, R34, R68 ;  /* 0x000000220444723c */ /* 0x040fe20000041844 */
[----:B------:R-:W-:Y:S01]  /*4a30*/  LDSM.16.MT88.4 R32, [R210+0x4100] ;  /* 0x00410000d220783b */ /* 0x000fe20000004200 */
[----:B------:R-:W1:Y:S06]  /*4a40*/  MUFU.EX2 R156, R156 ;  /* 0x0000009c009c7308 */ /* 0x000e6c0000000800 */
[C---:B------:R-:W-:Y:S02]  /*4a50*/  HMMA.16816.F32.BF16 R52, R4.reuse, R28, R52 ;  /* 0x0000001c0434723c */ /* 0x040fe40000041834 */
[----:B------:R-:W2:Y:S06]  /*4a60*/  MUFU.EX2 R159, R159 ;  /* 0x0000009f009f7308 */ /* 0x000eac0000000800 */
[C---:B------:R-:W-:Y:S01]  /*4a70*/  HMMA.16816.F32.BF16 R56, R4.reuse, R30, R56 ;  /* 0x0000001e0438723c */ /* 0x040fe20000041838 */
[----:B------:R-:W-:Y:S01]  /*4a80*/  LDSM.16.MT88.4 R28, [R209+0x4100] ;  /* 0x00410000d11c783b */ /* 0x000fe20000004200 */
[----:B------:R-:W-:Y:S06]  /*4a90*/  MUFU.EX2 R137, R137 ;  /* 0x0000008900897308 */ /* 0x000fec0000000800 */
[C---:B-1----:R-:W-:Y:S02]  /*4aa0*/  HMMA.16816.F32.BF16 R60, R4.reuse, R12, R60 ;  /* 0x0000000c043c723c */ /* 0x042fe4000004183c */
[----:B------:R-:W1:Y:S06]  /*4ab0*/  MUFU.EX2 R148, R148 ;  /* 0x0000009400947308 */ /* 0x000e6c0000000800 */
[----:B------:R-:W-:Y:S01]  /*4ac0*/  HMMA.16816.F32.BF16 R64, R4, R14, R64 ;  /* 0x0000000e0440723c */ /* 0x000fe20000041840 */
[----:B------:R-:W1:Y:S01]  /*4ad0*/  LDSM.16.MT88.4 R12, [R212+0x4100] ;  /* 0x00410000d40c783b */ /* 0x000e620000004200 */
[----:B------:R-:W-:Y:S05]  /*4ae0*/  MUFU.EX2 R133, R133 ;  /* 0x0000008500857308 */ /* 0x000fea0000000800 */
[----:B------:R-:W-:-:S02]  /*4af0*/  F2FP.BF16.PACK_AB R4, R118, R117 ;  /* 0x000000757604723e */ /* 0x000fc400000010ff */
[----:B------:R-:W-:Y:S01]  /*4b00*/  F2FP.BF16.PACK_AB R6, R119, R124 ;  /* 0x0000007c7706723e */ /* 0x000fe200000010ff */
[----:B------:R-:W1:Y:S01]  /*4b10*/  MUFU.EX2 R224, R224 ;  /* 0x000000e000e07308 */ /* 0x000e620000000800 */
[----:B------:R-:W-:Y:S01]  /*4b20*/  F2FP.BF16.PACK_AB R5, R126, R125 ;  /* 0x0000007d7e05723e */ /* 0x000fe200000010ff */
[----:B------:R-:W-:Y:S01]  /*4b30*/  FADD.FTZ R125, R125, R2 ;  /* 0x000000027d7d7221 */ /* 0x000fe20000010000 */
[----:B------:R-:W-:Y:S01]  /*4b40*/  F2FP.BF16.PACK_AB R7, R132, R129 ;  /* 0x000000818407723e */ /* 0x000fe200000010ff */
[----:B------:R-:W-:Y:S02]  /*4b50*/  FADD.FTZ R2, R124, R3 ;  /* 0x000000037c027221 */ /* 0x000fe40000010000 */
[----:B------:R-:W-:Y:S02]  /*4b60*/  FADD.FTZ R126, R126, R125 ;  /* 0x0000007d7e7e7221 */ /* 0x000fe40000010000 */
[----:B------:R-:W-:Y:S01]  /*4b70*/  MUFU.EX2 R131, R131 ;  /* 0x0000008300837308 */ /* 0x000fe20000000800 */
[----:B------:R-:W-:Y:S01]  /*4b80*/  FADD.FTZ R2, R119, R2 ;  /* 0x0000000277027221 */ /* 0x000fe20000010000 */
[----:B------:R-:W-:Y:S01]  /*4b90*/  HMMA.16816.F32.BF16 R88, R4, R8, R88 ;  /* 0x000000080458723c */ /* 0x000fe20000041858 */
[----:B------:R-:W-:-:S02]  /*4ba0*/  FADD.FTZ R129, R129, R126 ;  /* 0x0000007e81817221 */ /* 0x000fc40000010000 */
[----:B------:R-:W-:Y:S02]  /*4bb0*/  FADD.FTZ R3, R139, R2 ;  /* 0x000000028b037221 */ /* 0x000fe40000010000 */
[----:B------:R-:W-:Y:S01]  /*4bc0*/  FADD.FTZ R132, R132, R129 ;  /* 0x0000008184847221 */ /* 0x000fe20000010000 */
[----:B------:R-:W1:Y:S01]  /*4bd0*/  MUFU.EX2 R134, R134 ;  /* 0x0000008600867308 */ /* 0x000e620000000800 */
[----:B--2---:R-:W-:Y:S01]  /*4be0*/  FADD.FTZ R3, R144, R3 ;  /* 0x0000000390037221 */ /* 0x004fe20000010000 */
[----:B------:R-:W-:Y:S01]  /*4bf0*/  HMMA.16816.F32.BF16 R84, R4, R10, R84 ;  /* 0x0000000a0454723c */ /* 0x000fe20000041854 */
[----:B------:R-:W2:Y:S02]  /*4c00*/  LDSM.16.MT88.4 R8, [R208+0x4100] ;  /* 0x00410000d008783b */ /* 0x000ea40000004200 */
[----:B-----5:R-:W-:-:S03]  /*4c10*/  FADD.FTZ R2, R146, R3 ;  /* 0x0000000392027221 */ /* 0x020fc60000010000 */
[----:B------:R-:W-:Y:S01]  /*4c20*/  MUFU.EX2 R225, R225 ;  /* 0x000000e100e17308 */ /* 0x000fe20000000800 */
[----:B------:R-:W-:Y:S01]  /*4c30*/  FADD.FTZ R2, R145, R2 ;  /* 0x0000000291027221 */ /* 0x000fe20000010000 */
[C---:B------:R-:W-:Y:S08]  /*4c40*/  HMMA.16816.F32.BF16 R112, R4.reuse, R24, R112 ;  /* 0x000000180470723c */ /* 0x040ff00000041870 */
[C---:B-1----:R-:W-:Y:S08]  /*4c50*/  HMMA.16816.F32.BF16 R80, R4.reuse, R12, R80 ;  /* 0x0000000c0450723c */ /* 0x042ff00000041850 */
[C---:B------:R-:W-:Y:S01]  /*4c60*/  HMMA.16816.F32.BF16 R76, R4.reuse, R14, R76 ;  /* 0x0000000e044c723c */ /* 0x040fe2000004184c */
[----:B------:R-:W1:Y:S07]  /*4c70*/  LDSM.16.MT88.4 R12, [R208+0x1900] ;  /* 0x00190000d00c783b */ /* 0x000e6e0000004200 */
[C---:B------:R-:W-:Y:S01]  /*4c80*/  HMMA.16816.F32.BF16 R108, R4.reuse, R26, R108 ;  /* 0x0000001a046c723c */ /* 0x040fe2000004186c */
[----:B------:R-:W-:Y:S07]  /*4c90*/  LDSM.16.MT88.4 R24, [R212+0x1900] ;  /* 0x00190000d418783b */ /* 0x000fee0000004200 */
[C---:B------:R-:W-:Y:S08]  /*4ca0*/  HMMA.16816.F32.BF16 R104, R4.reuse, R20, R104 ;  /* 0x000000140468723c */ /* 0x040ff00000041868 */
[C---:B--2---:R-:W-:Y:S08]  /*4cb0*/  HMMA.16816.F32.BF16 R60, R4.reuse, R8, R60 ;  /* 0x00000008043c723c */ /* 0x044ff0000004183c */
[C---:B------:R-:W-:Y:S01]  /*4cc0*/  HMMA.16816.F32.BF16 R64, R4.reuse, R10, R64 ;  /* 0x0000000a0440723c */ /* 0x040fe20000041840 */
[----:B------:R-:W2:Y:S07]  /*4cd0*/  LDSM.16.MT88.4 R8, [R212+0x4900] ;  /* 0x00490000d408783b */ /* 0x000eae0000004200 */
[C---:B------:R-:W-:Y:S01]  /*4ce0*/  HMMA.16816.F32.BF16 R100, R4.reuse, R22, R100 ;  /* 0x000000160464723c */ /* 0x040fe20000041864 */
[----:B------:R-:W5:Y:S07]  /*4cf0*/  LDSM.16.MT88.4 R20, [R210+0x1900] ;  /* 0x00190000d214783b */ /* 0x000f6e0000004200 */
[C---:B------:R-:W-:Y:S08]  /*4d00*/  HMMA.16816.F32.BF16 R96, R4.reuse, R16, R96 ;  /* 0x000000100460723c */ /* 0x040ff00000041860 */
[C---:B------:R-:W-:Y:S01]  /*4d10*/  HMMA.16816.F32.BF16 R92, R4.reuse, R18, R92 ;  /* 0x00000012045c723c */ /* 0x040fe2000004185c */
[----:B------:R-:W1:Y:S07]  /*4d20*/  LDSM.16.MT88.4 R16, [R209+0x1900] ;  /* 0x00190000d110783b */ /* 0x000e6e0000004200 */
[C---:B------:R-:W-:Y:S08]  /*4d30*/  HMMA.16816.F32.BF16 R72, R4.reuse, R32, R72 ;  /* 0x000000200448723c */ /* 0x040ff00000041848 */
[C---:B------:R-:W-:Y:S01]  /*4d40*/  HMMA.16816.F32.BF16 R68, R4.reuse, R34, R68 ;  /* 0x000000220444723c */ /* 0x040fe20000041844 */
[----:B------:R-:W2:Y:S07]  /*4d50*/  LDSM.16.MT88.4 R32, [R210+0x4900] ;  /* 0x00490000d220783b */ /* 0x000eae0000004200 */
[C---:B------:R-:W-:Y:S08]  /*4d60*/  HMMA.16816.F32.BF16 R52, R4.reuse, R28, R52 ;  /* 0x0000001c0434723c */ /* 0x040ff00000041834 */
[----:B------:R-:W-:Y:S01]  /*4d70*/  HMMA.16816.F32.BF16 R56, R4, R30, R56 ;  /* 0x0000001e0438723c */ /* 0x000fe20000041838 */
[----:B------:R-:W5:Y:S06]  /*4d80*/  LDSM.16.MT88.4 R28, [R209+0x4900] ;  /* 0x00490000d11c783b */ /* 0x000f6c0000004200 */
[----:B------:R-:W-:-:S02]  /*4d90*/  F2FP.BF16.PACK_AB R4, R144, R139 ;  /* 0x0000008b9004723e */ /* 0x000fc400000010ff */
[----:B------:R-:W-:Y:S02]  /*4da0*/  F2FP.BF16.PACK_AB R6, R145, R146 ;  /* 0x000000929106723e */ /* 0x000fe400000010ff */
[----:B----4-:R-:W-:Y:S01]  /*4db0*/  F2FP.BF16.PACK_AB R5, R150, R147 ;  /* 0x000000939605723e */ /* 0x010fe200000010ff */
[----:B------:R-:W-:Y:S01]  /*4dc0*/  FADD.FTZ R147, R147, R132 ;  /* 0x0000008493937221 */ /* 0x000fe20000010000 */
[----:B------:R-:W-:-:S03]  /*4dd0*/  F2FP.BF16.PACK_AB R7, R158, R151 ;  /* 0x000000979e07723e */ /* 0x000fc600000010ff */
[----:B------:R-:W-:-:S04]  /*4de0*/  FADD.FTZ R150, R150, R147 ;  /* 0x0000009396967221 */ /* 0x000fc80000010000 */
[----:B-1----:R-:W-:Y:S01]  /*4df0*/  HMMA.16816.F32.BF16 R88, R4, R12, R88 ;  /* 0x0000000c0458723c */ /* 0x002fe20000041858 */
[----:B------:R-:W-:-:S04]  /*4e00*/  FADD.FTZ R151, R151, R150 ;  /* 0x0000009697977221 */ /* 0x000fc80000010000 */
[----:B------:R-:W-:-:S03]  /*4e10*/  FADD.FTZ R158, R158, R151 ;  /* 0x000000979e9e7221 */ /* 0x000fc60000010000 */
[----:B------:R-:W-:Y:S01]  /*4e20*/  HMMA.16816.F32.BF16 R84, R4, R14, R84 ;  /* 0x0000000e0454723c */ /* 0x000fe20000041854 */
[----:B------:R-:W1:Y:S01]  /*4e30*/  LDSM.16.MT88.4 R12, [R208+0x4900] ;  /* 0x00490000d00c783b */ /* 0x000e620000004200 */
[----:B---3--:R-:W-:-:S04]  /*4e40*/  FADD.FTZ R3, R149, R158 ;  /* 0x0000009e95037221 */ /* 0x008fc80000010000 */
[----:B------:R-:W-:Y:S02]  /*4e50*/  FADD.FTZ R3, R160, R3 ;  /* 0x00000003a0037221 */ /* 0x000fe40000010000 */
[C---:B--2---:R-:W-:Y:S08]  /*4e60*/  HMMA.16816.F32.BF16 R80, R4.reuse, R8, R80 ;  /* 0x000000080450723c */ /* 0x044ff00000041850 */
[C---:B------:R-:W-:Y:S01]  /*4e70*/  HMMA.16816.F32.BF16 R76, R4.reuse, R10, R76 ;  /* 0x0000000a044c723c */ /* 0x040fe2000004184c */
[----:B------:R-:W2:Y:S07]  /*4e80*/  LDSM.16.MT88.4 R8, [R208+0x2100] ;  /* 0x00210000d008783b */ /* 0x000eae0000004200 */
[C---:B------:R-:W-:Y:S08]  /*4e90*/  HMMA.16816.F32.BF16 R112, R4.reuse, R24, R112 ;  /* 0x000000180470723c */ /* 0x040ff00000041870 */
[C---:B------:R-:W-:Y:S01]  /*4ea0*/  HMMA.16816.F32.BF16 R108, R4.reuse, R26, R108 ;  /* 0x0000001a046c723c */ /* 0x040fe2000004186c */
[----:B------:R-:W-:Y:S07]  /*4eb0*/  LDSM.16.MT88.4 R24, [R212+0x2100] ;  /* 0x00210000d418783b */ /* 0x000fee0000004200 */
[C---:B-----5:R-:W-:Y:S08]  /*4ec0*/  HMMA.16816.F32.BF16 R104, R4.reuse, R20, R104 ;  /* 0x000000140468723c */ /* 0x060ff00000041868 */
[C---:B------:R-:W-:Y:S01]  /*4ed0*/  HMMA.16816.F32.BF16 R100, R4.reuse, R22, R100 ;  /* 0x000000160464723c */ /* 0x040fe20000041864 */
[----:B------:R-:W-:Y:S07]  /*4ee0*/  LDSM.16.MT88.4 R20, [R210+0x2100] ;  /* 0x00210000d214783b */ /* 0x000fee0000004200 */
[C---:B------:R-:W-:Y:S08]  /*4ef0*/  HMMA.16816.F32.BF16 R96, R4.reuse, R16, R96 ;  /* 0x000000100460723c */ /* 0x040ff00000041860 */
[C---:B------:R-:W-:Y:S01]  /*4f00*/  HMMA.16816.F32.BF16 R92, R4.reuse, R18, R92 ;  /* 0x00000012045c723c */ /* 0x040fe2000004185c */
[----:B------:R-:W3:Y:S07]  /*4f10*/  LDSM.16.MT88.4 R16, [R209+0x2100] ;  /* 0x00210000d110783b */ /* 0x000eee0000004200 */
[C---:B------:R-:W-:Y:S08]  /*4f20*/  HMMA.16816.F32.BF16 R72, R4.reuse, R32, R72 ;  /* 0x000000200448723c */ /* 0x040ff00000041848 */
[C---:B------:R-:W-:Y:S01]  /*4f30*/  HMMA.16816.F32.BF16 R68, R4.reuse, R34, R68 ;  /* 0x000000220444723c */ /* 0x040fe20000041844 */
[----:B------:R-:W-:Y:S07]  /*4f40*/  LDSM.16.MT88.4 R32, [R210+0x5100] ;  /* 0x00510000d220783b */ /* 0x000fee0000004200 */
[C---:B------:R-:W-:Y:S08]  /*4f50*/  HMMA.16816.F32.BF16 R52, R4.reuse, R28, R52 ;  /* 0x0000001c0434723c */ /* 0x040ff00000041834 */
[C---:B------:R-:W-:Y:S01]  /*4f60*/  HMMA.16816.F32.BF16 R56, R4.reuse, R30, R56 ;  /* 0x0000001e0438723c */ /* 0x040fe20000041838 */
[----:B------:R-:W-:Y:S07]  /*4f70*/  LDSM.16.MT88.4 R28, [R209+0x5100] ;  /* 0x00510000d11c783b */ /* 0x000fee0000004200 */
[C---:B-1----:R-:W-:Y:S08]  /*4f80*/  HMMA.16816.F32.BF16 R60, R4.reuse, R12, R60 ;  /* 0x0000000c043c723c */ /* 0x042ff0000004183c */
[----:B------:R-:W-:Y:S01]  /*4f90*/  HMMA.16816.F32.BF16 R64, R4, R14, R64 ;  /* 0x0000000e0440723c */ /* 0x000fe20000041840 */
[----:B------:R-:W1:Y:S06]  /*4fa0*/  LDSM.16.MT88.4 R12, [R212+0x5100] ;  /* 0x00510000d40c783b */ /* 0x000e6c0000004200 */
[----:B------:R-:W-:Y:S01]  /*4fb0*/  F2FP.BF16.PACK_AB R4, R164, R161 ;  /* 0x000000a1a404723e */ /* 0x000fe200000010ff */
[----:B------:R-:W-:Y:S01]  /*4fc0*/  FADD.FTZ R161, R161, R2 ;  /* 0x00000002a1a17221 */ /* 0x000fe20000010000 */
[----:B------:R-:W-:Y:S01]  /*4fd0*/  F2FP.BF16.PACK_AB R6, R166, R157 ;  /* 0x0000009da606723e */ /* 0x000fe200000010ff */
[----:B------:R-:W-:Y:S01]  /*4fe0*/  FADD.FTZ R2, R156, R3 ;  /* 0x000000039c027221 */ /* 0x000fe20000010000 */
[----:B------:R-:W-:Y:S01]  /*4ff0*/  F2FP.BF16.PACK_AB R5, R160, R149 ;  /* 0x00000095a005723e */ /* 0x000fe200000010ff */
[----:B------:R-:W-:Y:S01]  /*5000*/  FADD.FTZ R164, R164, R161 ;  /* 0x000000a1a4a47221 */ /* 0x000fe20000010000 */
[C---:B------:R-:W-:Y:S01]  /*5010*/  F2FP.BF16.PACK_AB R7, R159.reuse, R156 ;  /* 0x0000009c9f07723e */ /* 0x040fe200000010ff */
[----:B------:R-:W-:-:S02]  /*5020*/  FADD.FTZ R2, R159, R2 ;  /* 0x000000029f027221 */ /* 0x000fc40000010000 */
        /* <DEDUP_REMOVED lines=8> */
[C---:B-1----:R-:W-:Y:S08]  /*50b0*/  HMMA.16816.F32.BF16 R80, R4.reuse, R12, R80 ;  /* 0x0000000c0450723c */ /* 0x042ff00000041850 */
[C---:B------:R-:W-:Y:S01]  /*50c0*/  HMMA.16816.F32.BF16 R76, R4.reuse, R14, R76 ;  /* 0x0000000e044c723c */ /* 0x040fe2000004184c */
[----:B------:R-:W1:Y:S07]  /*50d0*/  LDSM.16.MT88.4 R12, [R208+0x2900] ;  /* 0x00290000d00c783b */ /* 0x000e6e0000004200 */
[C---:B------:R-:W-:Y:S07]  /*50e0*/  HMMA.16816.F32.BF16 R72, R4.reuse, R32, R72 ;  /* 0x000000200448723c */ /* 0x040fee0000041848 */
[----:B------:R-:W-:Y:S01]  /*50f0*/  FFMA.FTZ R32, R130, c[0x0][0x2d0], -R127 ;  /* 0x0000b40082207a23 */ /* 0x000fe2000001087f */
[C---:B--2---:R-:W-:Y:S05]  /*5100*/  HMMA.16816.F32.BF16 R60, R4.reuse, R8, R60 ;  /* 0x00000008043c723c */ /* 0x044fea000004183c */
[----:B------:R-:W2:Y:S03]  /*5110*/  MUFU.EX2 R32, R32 ;  /* 0x0000002000207308 */ /* 0x000ea60000000800 */
[C---:B------:R-:W-:Y:S01]  /*5120*/  HMMA.16816.F32.BF16 R64, R4.reuse, R10, R64 ;  /* 0x0000000a0440723c */ /* 0x040fe20000041840 */
[----:B------:R-:W4:Y:S07]  /*5130*/  LDSM.16.MT88.4 R8, [R212+0x5900] ;  /* 0x00590000d408783b */ /* 0x000f2e0000004200 */
[C---:B------:R-:W-:Y:S08]  /*5140*/  HMMA.16816.F32.BF16 R112, R4.reuse, R24, R112 ;  /* 0x000000180470723c */ /* 0x040ff00000041870 */
[C---:B------:R-:W-:Y:S01]  /*5150*/  HMMA.16816.F32.BF16 R108, R4.reuse, R26, R108 ;  /* 0x0000001a046c723c */ /* 0x040fe2000004186c */
[----:B------:R-:W5:Y:S07]  /*5160*/  LDSM.16.MT88.4 R24, [R212+0x2900] ;  /* 0x00290000d418783b */ /* 0x000f6e0000004200 */
[C---:B------:R-:W-:Y:S08]  /*5170*/  HMMA.16816.F32.BF16 R104, R4.reuse, R20, R104 ;  /* 0x000000140468723c */ /* 0x040ff00000041868 */
[C---:B------:R-:W-:Y:S01]  /*5180*/  HMMA.16816.F32.BF16 R100, R4.reuse, R22, R100 ;  /* 0x000000160464723c */ /* 0x040fe20000041864 */
[----:B------:R-:W1:Y:S07]  /*5190*/  LDSM.16.MT88.4 R20, [R210+0x2900] ;  /* 0x00290000d214783b */ /* 0x000e6e0000004200 */
[C---:B------:R-:W-:Y:S08]  /*51a0*/  HMMA.16816.F32.BF16 R68, R4.reuse, R34, R68 ;  /* 0x000000220444723c */ /* 0x040ff00000041844 */
[C---:B------:R-:W-:Y:S08]  /*51b0*/  HMMA.16816.F32.BF16 R52, R4.reuse, R28, R52 ;  /* 0x0000001c0434723c */ /* 0x040ff00000041834 */
[----:B------:R-:W-:Y:S07]  /*51c0*/  HMMA.16816.F32.BF16 R56, R4, R30, R56 ;  /* 0x0000001e0438723c */ /* 0x000fee0000041838 */
[----:B------:R-:W-:Y:S01]  /*51d0*/  F2FP.BF16.PACK_AB R4, R148, R137 ;  /* 0x000000899404723e */ /* 0x000fe200000010ff */
[----:B------:R-:W-:Y:S01]  /*51e0*/  FADD.FTZ R137, R137, R166 ;  /* 0x000000a689897221 */ /* 0x000fe20000010000 */
[----:B------:R-:W-:-:S02]  /*51f0*/  F2FP.BF16.PACK_AB R6, R224, R133 ;  /* 0x00000085e006723e */ /* 0x000fc400000010ff */
[----:B------:R-:W-:Y:S01]  /*5200*/  F2FP.BF16.PACK_AB R5, R134, R131 ;  /* 0x000000838605723e */ /* 0x000fe200000010ff */
[----:B------:R-:W-:Y:S01]  /*5210*/  FADD.FTZ R131, R131, R2 ;  /* 0x0000000283837221 */ /* 0x000fe20000010000 */
[----:B--2---:R-:W-:Y:S01]  /*5220*/  F2FP.BF16.PACK_AB R7, R225, R32 ;  /* 0x00000020e107723e */ /* 0x004fe200000010ff */
[----:B------:R-:W-:-:S04]  /*5230*/  @P4 IMAD.HI.U32 R2, R37, c[0x0][0x2c8], RZ ;  /* 0x0000b20025024a27 */ /* 0x000fc800078e00ff */
[----:B------:R-:W-:Y:S01]  /*5240*/  FADD.FTZ R148, R148, R137 ;  /* 0x0000008994947221 */ /* 0x000fe20000010000 */
[----:B------:R-:W-:Y:S01]  /*5250*/  @P4 SHF.R.U32.HI R37, RZ, c[0x0][0x2cc], R2 ;  /* 0x0000b300ff254a19 */ /* 0x000fe20000011602 */
[C---:B---3--:R-:W-:Y:S01]  /*5260*/  HMMA.16816.F32.BF16 R96, R4.reuse, R16, R96 ;  /* 0x000000100460723c */ /* 0x048fe20000041860 */
[----:B------:R-:W-:Y:S02]  /*5270*/  FADD.FTZ R131, R134, R131 ;  /* 0x0000008386837221 */ /* 0x000fe40000010000 */
[----:B------:R-:W-:Y:S01]  /*5280*/  FADD.FTZ R133, R133, R148 ;  /* 0x0000009485857221 */ /* 0x000fe20000010000 */
[----:B------:R-:W-:Y:S01]  /*5290*/  IADD3 R37, R37, UR13, RZ ;  /* 0x0000000d25257c10 */ /* 0x000fe2000fffe0ff */
[----:B------:R-:W-:Y:S02]  /*52a0*/  FADD.FTZ R32, R32, R131 ;  /* 0x0000008320207221 */ /* 0x000fe40000010000 */
[----:B------:R-:W-:Y:S01]  /*52b0*/  FADD.FTZ R224, R224, R133 ;  /* 0x00000085e0e07221 */ /* 0x000fe20000010000 */
[----:B------:R-:W-:Y:S01]  /*52c0*/  HMMA.16816.F32.BF16 R92, R4, R18, R92 ;  /* 0x00000012045c723c */ /* 0x000fe2000004185c */
[----:B------:R-:W2:Y:S01]  /*52d0*/  LDSM.16.MT88.4 R16, [R210+0x5900] ;  /* 0x00590000d210783b */ /* 0x000ea20000004200 */
[----:B------:R-:W-:Y:S01]  /*52e0*/  FADD.FTZ R225, R225, R32 ;  /* 0x00000020e1e17221 */ /* 0x000fe20000010000 */
[----:B------:R-:W-:-:S05]  /*52f0*/  IADD3 R3, R37, c[0x0][0x328], RZ ;  /* 0x0000ca0025037a10 */ /* 0x000fca0007ffe0ff */
[C---:B-1----:R-:W-:Y:S08]  /*5300*/  HMMA.16816.F32.BF16 R88, R4.reuse, R12, R88 ;  /* 0x0000000c0458723c */ /* 0x042ff00000041858 */
[C---:B------:R-:W-:Y:S01]  /*5310*/  HMMA.16816.F32.BF16 R84, R4.reuse, R14, R84 ;  /* 0x0000000e0454723c */ /* 0x040fe20000041854 */
[----:B------:R-:W1:Y:S07]  /*5320*/  LDSM.16.MT88.4 R12, [R209+0x5900] ;  /* 0x00590000d10c783b */ /* 0x000e6e0000004200 */
[C---:B----4-:R-:W-:Y:S08]  /*5330*/  HMMA.16816.F32.BF16 R80, R4.reuse, R8, R80 ;  /* 0x000000080450723c */ /* 0x050ff00000041850 */
[C---:B------:R-:W-:Y:S01]  /*5340*/  HMMA.16816.F32.BF16 R76, R4.reuse, R10, R76 ;  /* 0x0000000a044c723c */ /* 0x040fe2000004184c */
[----:B------:R-:W3:Y:S07]  /*5350*/  LDSM.16.MT88.4 R8, [R208+0x5900] ;  /* 0x00590000d008783b */ /* 0x000eee0000004200 */
[C---:B-----5:R-:W-:Y:S08]  /*5360*/  HMMA.16816.F32.BF16 R112, R4.reuse, R24, R112 ;  /* 0x000000180470723c */ /* 0x060ff00000041870 */
[C---:B------:R-:W-:Y:S08]  /*5370*/  HMMA.16816.F32.BF16 R108, R4.reuse, R26, R108 ;  /* 0x0000001a046c723c */ /* 0x040ff0000004186c */
[C---:B------:R-:W-:Y:S08]  /*5380*/  HMMA.16816.F32.BF16 R104, R4.reuse, R20, R104 ;  /* 0x000000140468723c */ /* 0x040ff00000041868 */
[C---:B------:R-:W-:Y:S08]  /*5390*/  HMMA.16816.F32.BF16 R100, R4.reuse, R22, R100 ;  /* 0x000000160464723c */ /* 0x040ff00000041864 */
[C---:B--2---:R-:W-:Y:S08]  /*53a0*/  HMMA.16816.F32.BF16 R72, R4.reuse, R16, R72 ;  /* 0x000000100448723c */ /* 0x044ff00000041848 */
[C---:B------:R-:W-:Y:S08]  /*53b0*/  HMMA.16816.F32.BF16 R68, R4.reuse, R18, R68 ;  /* 0x000000120444723c */ /* 0x040ff00000041844 */
[C---:B-1----:R-:W-:Y:S08]  /*53c0*/  HMMA.16816.F32.BF16 R52, R4.reuse, R12, R52 ;  /* 0x0000000c0434723c */ /* 0x042ff00000041834 */
[C---:B------:R-:W-:Y:S08]  /*53d0*/  HMMA.16816.F32.BF16 R56, R4.reuse, R14, R56 ;  /* 0x0000000e0438723c */ /* 0x040ff00000041838 */
[C---:B---3--:R-:W-:Y:S08]  /*53e0*/  HMMA.16816.F32.BF16 R60, R4.reuse, R8, R60 ;  /* 0x00000008043c723c */ /* 0x048ff0000004183c */
[----:B------:R-:W-:Y:S01]  /*53f0*/  HMMA.16816.F32.BF16 R64, R4, R10, R64 ;  /* 0x0000000a0440723c */ /* 0x000fe20000041840 */
[----:B------:R-:W-:Y:S07]  /*5400*/  @!P3 BRA `(.L_x_169) ;  /* 0x000000f00000b947 */ /* 0x000fee0003800000 */
[C---:B------:R-:W-:Y:S01]  /*5410*/  ISETP.GT.AND P0, PT, R37.reuse, RZ, PT ;  /* 0x000000ff2500720c */ /* 0x040fe20003f04270 */
[----:B------:R-:W-:Y:S01]  /*5420*/  IMAD.MOV.U32 R2, RZ, RZ, c[0x0][0x32c] ;  /* 0x0000cb00ff027624 */ /* 0x000fe200078e00ff */
[----:B------:R-:W-:-:S11]  /*5430*/  IADD3 R5, R37, -0x1, RZ ;  /* 0xffffffff25057810 */ /* 0x000fd60007ffe0ff */
[----:B------:R-:W-:Y:S05]  /*5440*/  @P0 BRA `(.L_x_170) ;  /* 0x0000006000000947 */ /* 0x000fea0003800000 */
[----:B------:R-:W-:Y:S01]  /*5450*/  ISETP.NE.AND P0, PT, R2, 0x1, PT ;  /* 0x000000010200780c */ /* 0x000fe20003f05270 */
[----:B------:R-:W-:-:S12]  /*5460*/  IMAD.MOV R37, RZ, RZ, -R37 ;  /* 0x000000ffff257224 */ /* 0x000fd800078e0a25 */
[----:B------:R-:W-:-:S05]  /*5470*/  @P0 IMAD.HI.U32 R4, R37, c[0x0][0x330], RZ ;  /* 0x0000cc0025040a27 */ /* 0x000fca00078e00ff */
[----:B------:R-:W-:-:S04]  /*5480*/  @P0 SHF.R.U32.HI R37, RZ, c[0x0][0x334], R4 ;  /* 0x0000cd00ff250a19 */ /* 0x000fc80000011604 */
[----:B------:R-:W-:Y:S01]  /*5490*/  LOP3.LUT R5, RZ, R37, RZ, 0x33, !PT ;  /* 0x00000025ff057212 */ /* 0x000fe200078e33ff */
[----:B------:R-:W-:Y:S05]  /*54a0*/  BRA `(.L_x_171) ;  /* 0x0000003000007947 */ /* 0x000fea0003800000 */
.L_x_170:
[----:B------:R-:W-:-:S13]  /*54b0*/  ISETP.NE.AND P0, PT, R2, 0x1, PT ;  /* 0x000000010200780c */ /* 0x000fda0003f05270 */
[----:B------:R-:W-:-:S05]  /*54c0*/  @P0 IMAD.HI.U32 R4, R5, c[0x0][0x330], RZ ;  /* 0x0000cc0005040a27 */ /* 0x000fca00078e00ff */
[----:B------:R-:W-:-:S05]  /*54d0*/  @P0 SHF.R.U32.HI R5, RZ, c[0x0][0x334], R4 ;  /* 0x0000cd00ff050a19 */ /* 0x000fca0000011604 */
.L_x_171:
[----:B------:R-:W-:-:S05]  /*54e0*/  IMAD R2, R5, R2, c[0x0][0x32c] ;  /* 0x0000cb0005027624 */ /* 0x000fca00078e0202 */
[----:B------:R-:W-:-:S05]  /*54f0*/  IMNMX R3, R3, R2, PT ;  /* 0x0000000203037217 */ /* 0x000fca0003800200 */
.L_x_169:
[----:B------:R-:W-:-:S05]  /*5500*/  IMAD.HI R3, R3, 0x2aaaaaab, RZ ;  /* 0x2aaaaaab03037827 */ /* 0x000fca00078e02ff */
[----:B------:R-:W-:-:S04]  /*5510*/  SHF.R.U32.HI R2, RZ, 0x1f, R3 ;  /* 0x0000001fff027819 */ /* 0x000fc80000011603 */
[----:B------:R-:W-:-:S04]  /*5520*/  LEA.HI.SX32 R2, R3, R2, 0x1c ;  /* 0x0000000203027211 */ /* 0x000fc800078fe2ff */
[----:B------:R-:W-:-:S04]  /*5530*/  IMNMX R231, R215, R2, !PT ;  /* 0x00000002d7e77217 */ /* 0x000fc80007800200 */
[----:B------:R-:W-:-:S13]  /*5540*/  ISETP.GE.AND P0, PT, R192, R231, PT ;  /* 0x000000e7c000720c */ /* 0x000fda0003f06270 */
[----:B------:R-:W-:Y:S05]  /*5550*/  @!P0 BRA `(.L_x_172) ;  /* 0x000042f000008947 */ /* 0x000fea0003800000 */
[----:B------:R-:W-:Y:S01]  /*5560*/  @P4 IMAD.HI.U32 R193, R217, c[0x0][0x2c8], RZ ;  /* 0x0000b200d9c14a27 */ /* 0x000fe200078e00ff */
[----:B------:R-:W-:Y:S02]  /*5570*/  MOV R2, R116 ;  /* 0x0000007400027202 */ /* 0x000fe40000000f00 */
[----:B------:R-:W-:Y:S01]  /*5580*/  MOV R3, R0 ;  /* 0x0000000000037202 */ /* 0x000fe20000000f00 */
[----:B------:R-:W-:Y:S01]  /*5590*/  IMAD.MOV.U32 R230, RZ, RZ, R192 ;  /* 0x000000ffffe67224 */ /* 0x000fe200078e00c0 */
[----:B------:R-:W-:Y:S01]  /*55a0*/  @P4 SHF.R.U32.HI R193, RZ, c[0x0][0x2cc], R193 ;  /* 0x0000b300ffc14a19 */ /* 0x000fe200000116c1 */
[----:B------:R-:W-:Y:S01]  /*55b0*/  IMAD.MOV.U32 R194, RZ, RZ, c[0x0][0x1e4] ;  /* 0x00007900ffc27624 */ /* 0x000fe200078e00ff */
[----:B------:R-:W-:Y:S02]  /*55c0*/  MOV R195, c[0x0][0x1e0] ;  /* 0x0000780000c37a02 */ /* 0x000fe40000000f00 */
.L_x_181:
[----:B------:R-:W-:Y:S04]  /*55d0*/  DEPBAR.LE SB0, 0x0 ;  /* 0x000080000000791a */ /* 0x000fe80000000000 */
[----:B------:R-:W-:Y:S01]  /*55e0*/  BAR.SYNC.DEFER_BLOCKING 0x0 ;  /* 0x0000000000007b1d */ /* 0x000fe20000010000 */
[----:B------:R-:W-:Y:S11]  /*55f0*/  ISETP.GT.AND P2, PT, R215, R230, PT ;  /* 0x000000e6d700720c */ /* 0x000ff60003f44270 */
[----:B------:R-:W-:Y:S02]  /*5600*/  @!UPT UIADD3 URZ, URZ, URZ, URZ ;  /* 0x0000003f3f3ff290 */ /* 0x000fe4000fffe03f */
[----:B------:R-:W-:Y:S01]  /*5610*/  @!P2 SHF.R.S32.HI R0, RZ, 0x1f, R230 ;  /* 0x0000001fff00a819 */ /* 0x000fe200000114e6 */
[----:B------:R-:W-:Y:S01]  /*5620*/  @!P2 IMAD.WIDE.U32 R156, R230, c[0x0][0x208], RZ ;  /* 0x00008200e69caa25 */ /* 0x000fe200078e00ff */
[----:B------:R-:W-:Y:S02]  /*5630*/  @!P2 MOV R160, R226 ;  /* 0x000000e200a0a202 */ /* 0x000fe40000000f00 */
[----:B------:R-:W-:Y:S01]  /*5640*/  @!P2 MOV R161, R229 ;  /* 0x000000e500a1a202 */ /* 0x000fe20000000f00 */
[----:B------:R-:W-:Y:S04]  /*5650*/  @!P2 IMAD R0, R0, c[0x0][0x208], RZ ;  /* 0x000082000000aa24 */ /* 0x000fe800078e02ff */
[----:B------:R-:W-:Y:S01]  /*5660*/  @!P2 IMAD R0, R230, c[0x0][0x20c], R0 ;  /* 0x00008300e600aa24 */ /* 0x000fe200078e0200 */
[----:B------:R-:W1:Y:S01]  /*5670*/  LDSM.16.M88.4 R116, [R214+0x8100] ;  /* 0x00810000d674783b */ /* 0x000e620000000200 */
[----:B------:R-:W-:Y:S03]  /*5680*/  @!P2 IMAD.WIDE.U32 R160, R156, 0x60, R160 ;  /* 0x000000609ca0a825 */ /* 0x000fe600078e00a0 */
[----:B------:R-:W-:Y:S02]  /*5690*/  @!P2 IADD3 R0, R157, R0, RZ ;  /* 0x000000009d00a210 */ /* 0x000fe40007ffe0ff */
[----:B------:R-:W-:Y:S02]  /*56a0*/  @!P2 SHF.L.U32 R158, R160, 0x1, RZ ;  /* 0x00000001a09ea819 */ /* 0x000fe400000006ff */
[----:B------:R-:W2:Y:S01]  /*56b0*/  LDSM.16.M88.4 R124, [R214+0x8900] ;  /* 0x00890000d67c783b */ /* 0x000ea20000000200 */
[----:B------:R-:W-:Y:S01]  /*56c0*/  @!P2 IMAD R157, R0, 0x60, RZ ;  /* 0x00000060009da824 */ /* 0x000fe200078e02ff */
[----:B------:R-:W-:Y:S04]  /*56d0*/  @!P2 IADD3 R156, P1, R158, 0x80, RZ ;  /* 0x000000809e9ca810 */ /* 0x000fe80007f3e0ff */
[----:B------:R-:W-:Y:S02]  /*56e0*/  @!P2 IADD3 R156, P0, R156, c[0x0][0x1f8], RZ ;  /* 0x00007e009c9caa10 */ /* 0x000fe40007f1e0ff */
[----:B------:R-:W3:Y:S01]  /*56f0*/  LDSM.16.M88.4 R128, [R214+0x9100] ;  /* 0x00910000d680783b */ /* 0x000ee20000000200 */
[----:B------:R-:W-:Y:S04]  /*5700*/  @!P2 IADD3 R0, R161, R157, RZ ;  /* 0x0000009da100a210 */ /* 0x000fe80007ffe0ff */
[----:B------:R-:W-:Y:S03]  /*5710*/  @!P2 SHF.L.U64.HI R0, R160, 0x1, R0 ;  /* 0x00000001a000a819 */ /* 0x000fe60000010200 */
[----:B------:R-:W4:Y:S01]  /*5720*/  LDSM.16.M88.4 R132, [R214+0x9900] ;  /* 0x00990000d684783b */ /* 0x000f220000000200 */
[----:B------:R-:W-:Y:S02]  /*5730*/  @!P2 IADD3.X R157, RZ, c[0x0][0x1fc], R0, P0, P1 ;  /* 0x00007f00ff9daa10 */ /* 0x000fe400007e2400 */
[----:B------:R-:W-:Y:S04]  /*5740*/  @!P2 IADD3 R158, P0, R158, c[0x0][0x1f8], RZ ;  /* 0x00007e009e9eaa10 */ /* 0x000fe80007f1e0ff */
[----:B------:R-:W-:Y:S01]  /*5750*/  @!P2 IADD3.X R159, R0, c[0x0][0x1fc], RZ, P0, !PT ;  /* 0x00007f00009faa10 */ /* 0x000fe200007fe4ff */
[----:B------:R-:W5:Y:S01]  /*5760*/  LDSM.16.M88.4 R136, [R214+0xa100] ;  /* 0x00a10000d688783b */ /* 0x000f620000000200 */
[----:B------:R-:W-:Y:S04]  /*5770*/  @!P2 IADD3 R160, P1, R158, UR9, RZ ;  /* 0x000000099ea0ac10 */ /* 0x000fe8000ff3e0ff */
[----:B------:R-:W-:Y:S02]  /*5780*/  @!P2 IADD3.X R161, R159, UR12, RZ, P1, !PT ;  /* 0x0000000c9fa1ac10 */ /* 0x000fe40008ffe4ff */
[----:B------:R-:W-:Y:S01]  /*5790*/  @!P2 IADD3 R184, P0, R160, UR9, RZ ;  /* 0x00000009a0b8ac10 */ /* 0x000fe2000ff1e0ff */
[C---:B-1----:R-:W-:Y:S01]  /*57a0*/  HMMA.16816.F32.BF16 R4, R120.reuse, R116, RZ ;  /* 0x000000747804723c */ /* 0x042fe200000418ff */
[----:B------:R-:W-:Y:S02]  /*57b0*/  LDSM.16.M88.4 R144, [R204] ;  /* 0x00000000cc90783b */ /* 0x000fe40000000200 */
[----:B------:R-:W-:Y:S05]  /*57c0*/  @!P2 IADD3.X R185, R161, UR12, RZ, P0, !PT ;  /* 0x0000000ca1b9ac10 */ /* 0x000fea00087fe4ff */
[C---:B------:R-:W-:Y:S01]  /*57d0*/  HMMA.16816.F32.BF16 R8, R120.reuse, R118, RZ ;  /* 0x000000767808723c */ /* 0x040fe200000418ff */
[----:B------:R-:W1:Y:S07]  /*57e0*/  LDSM.16.M88.4 R116, [R214+0xa900] ;  /* 0x00a90000d674783b */ /* 0x000e6e0000000200 */
[C---:B--2---:R-:W-:Y:S01]  /*57f0*/  HMMA.16816.F32.BF16 R12, R120.reuse, R124, RZ ;  /* 0x0000007c780c723c */ /* 0x044fe200000418ff */
[----:B------:R-:W-:Y:S07]  /*5800*/  LDSM.16.M88.4 R148, [R203] ;  /* 0x00000000cb94783b */ /* 0x000fee0000000200 */
[C---:B------:R-:W-:Y:S01]  /*5810*/  HMMA.16816.F32.BF16 R16, R120.reuse, R126, RZ ;  /* 0x0000007e7810723c */ /* 0x040fe200000418ff */
[----:B------:R-:W2:Y:S07]  /*5820*/  LDSM.16.M88.4 R124, [R213] ;  /* 0x00000000d57c783b */ /* 0x000eae0000000200 */
[C---:B---3--:R-:W-:Y:S08]  /*5830*/  HMMA.16816.F32.BF16 R20, R120.reuse, R128, RZ ;  /* 0x000000807814723c */ /* 0x048ff000000418ff */
[C---:B------:R-:W-:Y:S01]  /*5840*/  HMMA.16816.F32.BF16 R24, R120.reuse, R130, RZ ;  /* 0x000000827818723c */ /* 0x040fe200000418ff */
[----:B------:R-:W3:Y:S07]  /*5850*/  LDSM.16.M88.4 R128, [R207] ;  /* 0x00000000cf80783b */ /* 0x000eee0000000200 */
[C---:B----4-:R-:W-:Y:S08]  /*5860*/  HMMA.16816.F32.BF16 R28, R120.reuse, R132, RZ ;  /* 0x00000084781c723c */ /* 0x050ff000000418ff */
[C---:B------:R-:W-:Y:S01]  /*5870*/  HMMA.16816.F32.BF16 R32, R120.reuse, R134, RZ ;  /* 0x000000867820723c */ /* 0x040fe200000418ff */
[----:B------:R-:W4:Y:S07]  /*5880*/  LDSM.16.M88.4 R132, [R206] ;  /* 0x00000000ce84783b */ /* 0x000f2e0000000200 */
[C---:B-----5:R-:W-:Y:S08]  /*5890*/  HMMA.16816.F32.BF16 R36, R120.reuse, R136, RZ ;  /* 0x000000887824723c */ /* 0x060ff000000418ff */
[C---:B------:R-:W-:Y:S01]  /*58a0*/  HMMA.16816.F32.BF16 R40, R120.reuse, R138, RZ ;  /* 0x0000008a7828723c */ /* 0x040fe200000418ff */
[----:B------:R-:W5:Y:S07]  /*58b0*/  LDSM.16.M88.4 R136, [R205] ;  /* 0x00000000cd88783b */ /* 0x000f6e0000000200 */
[C---:B-1----:R-:W-:Y:S01]  /*58c0*/  HMMA.16816.F32.BF16 R44, R120.reuse, R116, RZ ;  /* 0x00000074782c723c */ /* 0x042fe200000418ff */
[----:B------:R-:W-:Y:S01]  /*58d0*/  @!PT LDS RZ, [RZ] ;  /* 0x00000000fffff984 */ /* 0x000fe20000000800 */
[----:B------:R-:W-:Y:S01]  /*58e0*/  @!PT LDS RZ, [RZ] ;  /* 0x00000000fffff984 */ /* 0x000fe20000000800 */
[----:B------:R-:W-:Y:S01]  /*58f0*/  @!PT LDS RZ, [RZ] ;  /* 0x00000000fffff984 */ /* 0x000fe20000000800 */
[----:B------:R1:W-:Y:S07]  /*5900*/  @!P2 LDGSTS.E.BYPASS.LTC128B.128 [R216+0x100], [R158.64], !P6 ;  /* 0x001000009ed8afae */ /* 0x0003ee000f101d4a */
[----:B------:R-:W-:Y:S01]  /*5910*/  HMMA.16816.F32.BF16 R48, R120, R118, RZ ;  /* 0x000000767830723c */ /* 0x000fe200000418ff */
[----:B------:R1:W-:Y:S07]  /*5920*/  @!P2 LDGSTS.E.BYPASS.LTC128B.128 [R216+0x3100], [R156.64], !P5 ;  /* 0x031000009cd8afae */ /* 0x0003ee000e901d4a */
[C---:B--2---:R-:W-:Y:S01]  /*5930*/  HMMA.16816.F32.BF16 R4, R140.reuse, R124, R4 ;  /* 0x0000007c8c04723c */ /* 0x044fe20000041804 */
[----:B------:R2:W-:Y:S07]  /*5940*/  @!P2 LDGSTS.E.BYPASS.LTC128B.128 [R216+0x1100], [R160.64], !P6 ;  /* 0x01100000a0d8afae */ /* 0x0005ee000f101d4a */
[C---:B------:R-:W-:Y:S01]  /*5950*/  HMMA.16816.F32.BF16 R8, R140.reuse, R126, R8 ;  /* 0x0000007e8c08723c */ /* 0x040fe20000041808 */
[----:B------:R2:W-:Y:S07]  /*5960*/  @!P2 LDGSTS.E.BYPASS.LTC128B.128 [R216+0x4100], [R160.64+0x80], !P5 ;  /* 0x04100080a0d8afae */ /* 0x0005ee000e901d4a */
[C---:B---3--:R-:W-:Y:S01]  /*5970*/  HMMA.16816.F32.BF16 R12, R140.reuse, R128, R12 ;  /* 0x000000808c0c723c */ /* 0x048fe2000004180c */
[----:B------:R3:W-:Y:S07]  /*5980*/  @!P2 LDGSTS.E.BYPASS.LTC128B.128 [R216+0x2100], [R184.64], !P6 ;  /* 0x02100000b8d8afae */ /* 0x0007ee000f101d4a */
[C---:B------:R-:W-:Y:S01]  /*5990*/  HMMA.16816.F32.BF16 R16, R140.reuse, R130, R16 ;  /* 0x000000828c10723c */ /* 0x040fe20000041810 */
[----:B------:R3:W-:Y:S02]  /*59a0*/  @!P2 LDGSTS.E.BYPASS.LTC128B.128 [R216+0x5100], [R184.64+0x80], !P5 ;  /* 0x05100080b8d8afae */ /* 0x0007e4000e901d4a */
[C---:B------:R-:W-:Y:S05]  /*59b0*/  ISETP.GT.AND P2, PT, R230.reuse, R215, PT ;  /* 0x000000d7e600720c */ /* 0x040fea0003f44270 */
[C---:B----4-:R-:W-:Y:S01]  /*59c0*/  HMMA.16816.F32.BF16 R20, R140.reuse, R132, R20 ;  /* 0x000000848c14723c */ /* 0x050fe20000041814 */
[----:B------:R-:W4:Y:S07]  /*59d0*/  LDSM.16.M88.4 R116, [R211+0x8100] ;  /* 0x00810000d374783b */ /* 0x000f2e0000000200 */
[C---:B------:R-:W-:Y:S01]  /*59e0*/  HMMA.16816.F32.BF16 R24, R140.reuse, R134, R24 ;  /* 0x000000868c18723c */ /* 0x040fe20000041818 */
[----:B------:R-:W0:Y:S03]  /*59f0*/  LDGDEPBAR ;  /* 0x00000000000079af */ /* 0x000e260000000000 */
[----:B------:R-:W-:Y:S04]  /*5a00*/  @P2 IADD3 R251, R230, -0x1, RZ ;  /* 0xffffffffe6fb2810 */ /* 0x000fe80007ffe0ff */
[C---:B-----5:R-:W-:Y:S01]  /*5a10*/  HMMA.16816.F32.BF16 R28, R140.reuse, R136, R28 ;  /* 0x000000888c1c723c */ /* 0x060fe2000004181c */
[----:B------:R-:W5:Y:S03]  /*5a20*/  LDSM.16.M88.4 R124, [R211+0x8900] ;  /* 0x00890000d37c783b */ /* 0x000f660000000200 */
[----:B------:R-:W-:Y:S04]  /*5a30*/  @P2 SHF.R.S32.HI R250, RZ, 0x1f, R251 ;  /* 0x0000001ffffa2819 */ /* 0x000fe800000114fb */
[C---:B------:R-:W-:Y:S01]  /*5a40*/  HMMA.16816.F32.BF16 R32, R140.reuse, R138, R32 ;  /* 0x0000008a8c20723c */ /* 0x040fe20000041820 */
[----:B------:R-:W3:Y:S03]  /*5a50*/  LDSM.16.M88.4 R128, [R211+0x9100] ;  /* 0x00910000d380783b */ /* 0x000ee60000000200 */
[----:B------:R-:W-:Y:S04]  /*5a60*/  @P2 IMAD R250, R250, c[0x0][0x1e0], RZ ;  /* 0x00007800fafa2a24 */ /* 0x000fe800078e02ff */
[C---:B------:R-:W-:Y:S01]  /*5a70*/  HMMA.16816.F32.BF16 R36, R140.reuse, R144, R36 ;  /* 0x000000908c24723c */ /* 0x040fe20000041824 */
[----:B-1----:R-:W1:Y:S03]  /*5a80*/  LDSM.16.M88.4 R156, [R211+0x9900] ;  /* 0x00990000d39c783b */ /* 0x002e660000000200 */
[----:B------:R-:W-:Y:S04]  /*5a90*/  @P2 IMAD R250, R251, c[0x0][0x1e4], R250 ;  /* 0x00007900fbfa2a24 */ /* 0x000fe800078e02fa */
[C---:B------:R-:W-:Y:S01]  /*5aa0*/  HMMA.16816.F32.BF16 R40, R140.reuse, R146, R40 ;  /* 0x000000928c28723c */ /* 0x040fe20000041828 */
[----:B--2---:R-:W2:Y:S07]  /*5ab0*/  LDSM.16.M88.4 R160, [R211+0xa100] ;  /* 0x00a10000d3a0783b */ /* 0x004eae0000000200 */
[C---:B------:R-:W-:Y:S01]  /*5ac0*/  HMMA.16816.F32.BF16 R44, R140.reuse, R148, R44 ;  /* 0x000000948c2c723c */ /* 0x040fe2000004182c */
[----:B------:R-:W1:Y:S07]  /*5ad0*/  LDSM.16.M88.4 R164, [R211+0xa900] ;  /* 0x00a90000d3a4783b */ /* 0x000e6e0000000200 */
[----:B------:R-:W-:Y:S01]  /*5ae0*/  HMMA.16816.F32.BF16 R48, R140, R150, R48 ;  /* 0x000000968c30723c */ /* 0x000fe20000041830 */
[----:B------:R-:W-:Y:S07]  /*5af0*/  LDSM.16.M88.4 R132, [R202+0x800] ;  /* 0x00080000ca84783b */ /* 0x000fee0000000200 */
[C---:B----4-:R-:W-:Y:S01]  /*5b00*/  HMMA.16816.F32.BF16 R4, R152.reuse, R116, R4 ;  /* 0x000000749804723c */ /* 0x050fe20000041804 */
[----:B------:R-:W-:Y:S07]  /*5b10*/  LDSM.16.M88.4 R136, [R202+0x1000] ;  /* 0x00100000ca88783b */ /* 0x000fee0000000200 */
[C---:B------:R-:W-:Y:S01]  /*5b20*/  HMMA.16816.F32.BF16 R8, R152.reuse, R118, R8 ;  /* 0x000000769808723c */ /* 0x040fe20000041808 */
[----:B------:R-:W4:Y:S07]  /*5b30*/  LDSM.16.M88.4 R116, [R202] ;  /* 0x00000000ca74783b */ /* 0x000f2e0000000200 */
[C---:B-----5:R-:W-:Y:S01]  /*5b40*/  HMMA.16816.F32.BF16 R12, R152.reuse, R124, R12 ;  /* 0x0000007c980c723c */ /* 0x060fe2000004180c */
[----:B------:R-:W5:Y:S07]  /*5b50*/  LDSM.16.M88.4 R144, [R202+0x1800] ;  /* 0x00180000ca90783b */ /* 0x000f6e0000000200 */
[C---:B------:R-:W-:Y:S01]  /*5b60*/  HMMA.16816.F32.BF16 R16, R152.reuse, R126, R16 ;  /* 0x0000007e9810723c */ /* 0x040fe20000041810 */
[----:B------:R-:W4:Y:S07]  /*5b70*/  LDSM.16.M88.4 R148, [R202+0x2000] ;  /* 0x00200000ca94783b */ /* 0x000f2e0000000200 */
[C---:B---3--:R-:W-:Y:S01]  /*5b80*/  HMMA.16816.F32.BF16 R20, R152.reuse, R128, R20 ;  /* 0x000000809814723c */ /* 0x048fe20000041814 */
[----:B------:R-:W3:Y:S07]  /*5b90*/  LDSM.16.M88.4 R124, [R202+0x2800] ;  /* 0x00280000ca7c783b */ /* 0x000eee0000000200 */
[C---:B------:R-:W-:Y:S01]  /*5ba0*/  HMMA.16816.F32.BF16 R24, R152.reuse, R130, R24 ;  /* 0x000000829818723c */ /* 0x040fe20000041818 */
[----:B------:R-:W3:Y:S07]  /*5bb0*/  LDSM.16.M88.4 R128, [R214+0xb100] ;  /* 0x00b10000d680783b */ /* 0x000eee0000000200 */
[C---:B-1----:R-:W-:Y:S01]  /*5bc0*/  HMMA.16816.F32.BF16 R28, R152.reuse, R156, R28 ;  /* 0x0000009c981c723c */ /* 0x042fe2000004181c */
[----:B------:R-:W-:Y:S07]  /*5bd0*/  LDSM.16.M88.4 R184, [R211+0xd900] ;  /* 0x00d90000d3b8783b */ /* 0x000fee0000000200 */
[C---:B------:R-:W-:Y:S01]  /*5be0*/  HMMA.16816.F32.BF16 R32, R152.reuse, R158, R32 ;  /* 0x0000009e9820723c */ /* 0x040fe20000041820 */
[----:B------:R-:W1:Y:S07]  /*5bf0*/  LDSM.16.M88.4 R156, [R214+0xb900] ;  /* 0x00b90000d69c783b */ /* 0x000e6e0000000200 */
[C---:B--2---:R-:W-:Y:S08]  /*5c00*/  HMMA.16816.F32.BF16 R36, R152.reuse, R160, R36 ;  /* 0x000000a09824723c */ /* 0x044ff00000041824 */
[C---:B------:R-:W-:Y:S01]  /*5c10*/  HMMA.16816.F32.BF16 R40, R152.reuse, R162, R40 ;  /* 0x000000a29828723c */ /* 0x040fe20000041828 */
[----:B------:R-:W2:Y:S07]  /*5c20*/  LDSM.16.M88.4 R160, [R214+0xc100] ;  /* 0x00c10000d6a0783b */ /* 0x000eae0000000200 */
[C---:B------:R-:W-:Y:S08]  /*5c30*/  HMMA.16816.F32.BF16 R44, R152.reuse, R164, R44 ;  /* 0x000000a4982c723c */ /* 0x040ff0000004182c */
[----:B------:R-:W-:Y:S01]  /*5c40*/  HMMA.16816.F32.BF16 R48, R152, R166, R48 ;  /* 0x000000a69830723c */ /* 0x000fe20000041830 */
[----:B------:R-:W1:Y:S07]  /*5c50*/  LDSM.16.M88.4 R164, [R214+0xc900] ;  /* 0x00c90000d6a4783b */ /* 0x000e6e0000000200 */
[C---:B----4-:R-:W-:Y:S08]  /*5c60*/  HMMA.16816.F32.BF16 R4, R168.reuse, R116, R4 ;  /* 0x00000074a804723c */ /* 0x050ff00000041804 */
[C---:B------:R-:W-:Y:S01]  /*5c70*/  HMMA.16816.F32.BF16 R8, R168.reuse, R118, R8 ;  /* 0x00000076a808723c */ /* 0x040fe20000041808 */
[----:B------:R-:W4:Y:S07]  /*5c80*/  LDSM.16.M88.4 R116, [R214+0xd100] ;  /* 0x00d10000d674783b */ /* 0x000f2e0000000200 */
[C---:B------:R-:W-:Y:S08]  /*5c90*/  HMMA.16816.F32.BF16 R12, R168.reuse, R132, R12 ;  /* 0x00000084a80c723c */ /* 0x040ff0000004180c */
[C---:B------:R-:W-:Y:S01]  /*5ca0*/  HMMA.16816.F32.BF16 R16, R168.reuse, R134, R16 ;  /* 0x00000086a810723c */ /* 0x040fe20000041810 */
[----:B------:R-:W1:Y:S07]  /*5cb0*/  LDSM.16.M88.4 R132, [R214+0xd900] ;  /* 0x00d90000d684783b */ /* 0x000e6e0000000200 */
        /* <DEDUP_REMOVED lines=8> */
[----:B------:R-:W-:Y:S07]  /*5d40*/  LDSM.16.M88.4 R148, [R197] ;  /* 0x00000000c594783b */ /* 0x000fee0000000200 */
[C---:B---3--:R-:W-:Y:S08]  /*5d50*/  HMMA.16816.F32.BF16 R44, R168.reuse, R124, R44 ;  /* 0x0000007ca82c723c */ /* 0x048ff0000004182c */
[----:B------:R-:W-:Y:S01]  /*5d60*/  HMMA.16816.F32.BF16 R48, R168, R126, R48 ;  /* 0x0000007ea830723c */ /* 0x000fe20000041830 */
[----:B------:R-:W3:Y:S07]  /*5d70*/  LDSM.16.M88.4 R124, [R199] ;  /* 0x00000000c77c783b */ /* 0x000eee0000000200 */
[C---:B------:R-:W-:Y:S08]  /*5d80*/  HMMA.16816.F32.BF16 R4, R172.reuse, R128, R4 ;  /* 0x00000080ac04723c */ /* 0x040ff00000041804 */
[C---:B------:R-:W-:Y:S01]  /*5d90*/  HMMA.16816.F32.BF16 R8, R172.reuse, R130, R8 ;  /* 0x00000082ac08723c */ /* 0x040fe20000041808 */
[----:B------:R-:W3:Y:S07]  /*5da0*/  LDSM.16.M88.4 R128, [R198] ;  /* 0x00000000c680783b */ /* 0x000eee0000000200 */
[C---:B-1----:R-:W-:Y:S08]  /*5db0*/  HMMA.16816.F32.BF16 R12, R172.reuse, R156, R12 ;  /* 0x0000009cac0c723c */ /* 0x042ff0000004180c */
[C---:B------:R-:W-:Y:S01]  /*5dc0*/  HMMA.16816.F32.BF16 R16, R172.reuse, R158, R16 ;  /* 0x0000009eac10723c */ /* 0x040fe20000041810 */
[----:B------:R-:W1:Y:S07]  /*5dd0*/  LDSM.16.M88.4 R156, [R196] ;  /* 0x00000000c49c783b */ /* 0x000e6e0000000200 */
[C---:B--2---:R-:W-:Y:S08]  /*5de0*/  HMMA.16816.F32.BF16 R20, R172.reuse, R160, R20 ;  /* 0x000000a0ac14723c */ /* 0x044ff00000041814 */
[C---:B------:R-:W-:Y:S01]  /*5df0*/  HMMA.16816.F32.BF16 R24, R172.reuse, R162, R24 ;  /* 0x000000a2ac18723c */ /* 0x040fe20000041818 */
[----:B------:R-:W2:Y:S07]  /*5e00*/  LDSM.16.M88.4 R160, [R211+0xb100] ;  /* 0x00b10000d3a0783b */ /* 0x000eae0000000200 */
[C---:B------:R-:W-:Y:S08]  /*5e10*/  HMMA.16816.F32.BF16 R28, R172.reuse, R164, R28 ;  /* 0x000000a4ac1c723c */ /* 0x040ff0000004181c */
[C---:B------:R-:W-:Y:S01]  /*5e20*/  HMMA.16816.F32.BF16 R32, R172.reuse, R166, R32 ;  /* 0x000000a6ac20723c */ /* 0x040fe20000041820 */
[----:B------:R-:W-:Y:S07]  /*5e30*/  LDSM.16.M88.4 R164, [R211+0xd100] ;  /* 0x00d10000d3a4783b */ /* 0x000fee0000000200 */
[C---:B----4-:R-:W-:Y:S08]  /*5e40*/  HMMA.16816.F32.BF16 R36, R172.reuse, R116, R36 ;  /* 0x00000074ac24723c */ /* 0x050ff00000041824 */
[C---:B------:R-:W-:Y:S01]  /*5e50*/  HMMA.16816.F32.BF16 R40, R172.reuse, R118, R40 ;  /* 0x00000076ac28723c */ /* 0x040fe20000041828 */
[----:B------:R-:W4:Y:S07]  /*5e60*/  LDSM.16.M88.4 R116, [R211+0xb900] ;  /* 0x00b90000d374783b */ /* 0x000f2e0000000200 */
[C---:B------:R-:W-:Y:S08]  /*5e70*/  HMMA.16816.F32.BF16 R44, R172.reuse, R132, R44 ;  /* 0x00000084ac2c723c */ /* 0x040ff0000004182c */
[----:B------:R-:W-:Y:S01]  /*5e80*/  HMMA.16816.F32.BF16 R48, R172, R134, R48 ;  /* 0x00000086ac30723c */ /* 0x000fe20000041830 */
[----:B------:R-:W1:Y:S07]  /*5e90*/  LDSM.16.M88.4 R132, [R211+0xc100] ;  /* 0x00c10000d384783b */ /* 0x000e6e0000000200 */
[C---:B------:R-:W-:Y:S08]  /*5ea0*/  HMMA.16816.F32.BF16 R4, R176.reuse, R136, R4 ;  /* 0x00000088b004723c */ /* 0x040ff00000041804 */
[C---:B------:R-:W-:Y:S01]  /*5eb0*/  HMMA.16816.F32.BF16 R8, R176.reuse, R138, R8 ;  /* 0x0000008ab008723c */ /* 0x040fe20000041808 */
[----:B------:R-:W1:Y:S07]  /*5ec0*/  LDSM.16.M88.4 R136, [R211+0xc900] ;  /* 0x00c90000d388783b */ /* 0x000e6e0000000200 */
[C---:B-----5:R-:W-:Y:S08]  /*5ed0*/  HMMA.16816.F32.BF16 R12, R176.reuse, R144, R12 ;  /* 0x00000090b00c723c */ /* 0x060ff0000004180c */
[C---:B------:R-:W-:Y:S01]  /*5ee0*/  HMMA.16816.F32.BF16 R16, R176.reuse, R146, R16 ;  /* 0x00000092b010723c */ /* 0x040fe20000041810 */
[----:B------:R-:W5:Y:S07]  /*5ef0*/  LDSM.16.M88.4 R144, [R202+0x3000] ;  /* 0x00300000ca90783b */ /* 0x000f6e0000000200 */
[C---:B---3--:R-:W-:Y:S08]  /*5f00*/  HMMA.16816.F32.BF16 R20, R176.reuse, R124, R20 ;  /* 0x0000007cb014723c */ /* 0x048ff00000041814 */
[C---:B------:R-:W-:Y:S01]  /*5f10*/  HMMA.16816.F32.BF16 R24, R176.reuse, R126, R24 ;  /* 0x0000007eb018723c */ /* 0x040fe20000041818 */
[----:B------:R-:W-:Y:S07]  /*5f20*/  LDSM.16.M88.4 R124, [R202+0x4000] ;  /* 0x00400000ca7c783b */ /* 0x000fee0000000200 */
[C---:B------:R-:W-:Y:S08]  /*5f30*/  HMMA.16816.F32.BF16 R28, R176.reuse, R128, R28 ;  /* 0x00000080b01c723c */ /* 0x040ff0000004181c */
[C---:B------:R-:W-:Y:S08]  /*5f40*/  HMMA.16816.F32.BF16 R32, R176.reuse, R130, R32 ;  /* 0x00000082b020723c */ /* 0x040ff00000041820 */
[C---:B------:R-:W-:Y:S08]  /*5f50*/  HMMA.16816.F32.BF16 R36, R176.reuse, R148, R36 ;  /* 0x00000094b024723c */ /* 0x040ff00000041824 */
[C---:B------:R-:W-:Y:S08]  /*5f60*/  HMMA.16816.F32.BF16 R40, R176.reuse, R150, R40 ;  /* 0x00000096b028723c */ /* 0x040ff00000041828 */
[C---:B-1----:R-:W-:Y:S08]  /*5f70*/  HMMA.16816.F32.BF16 R44, R176.reuse, R156, R44 ;  /* 0x0000009cb02c723c */ /* 0x042ff0000004182c */
        /* <DEDUP_REMOVED lines=14> */
[C---:B-----5:R-:W-:Y:S08]  /*6060*/  HMMA.16816.F32.BF16 R4, R188.reuse, R144, R4 ;  /* 0x00000090bc04723c */ /* 0x060ff00000041804 */
[C---:B------:R-:W-:Y:S08]  /*6070*/  HMMA.16816.F32.BF16 R8, R188.reuse, R146, R8 ;  /* 0x00000092bc08723c */ /* 0x040ff00000041808 */
[C---:B-1----:R-:W-:Y:S08]  /*6080*/  HMMA.16816.F32.BF16 R12, R188.reuse, R116, R12 ;  /* 0x00000074bc0c723c */ /* 0x042ff0000004180c */
[C---:B------:R-:W-:Y:S01]  /*6090*/  HMMA.16816.F32.BF16 R16, R188.reuse, R118, R16 ;  /* 0x00000076bc10723c */ /* 0x040fe20000041810 */
[----:B------:R-:W1:Y:S03]  /*60a0*/  LDSM.16.M88.4 R116, [R202+0x4800] ;  /* 0x00480000ca74783b */ /* 0x000e660000000200 */
[----:B------:R-:W-:Y:S02]  /*60b0*/  FMUL.FTZ R156, R4, c[0x0][0x320] ;  /* 0x0000c800049c7a20 */ /* 0x000fe40000410000 */
[----:B------:R-:W-:Y:S02]  /*60c0*/  FMUL.FTZ R160, R5, c[0x0][0x320] ;  /* 0x0000c80005a07a20 */ /* 0x000fe40000410000 */
[C---:B------:R-:W-:Y:S02]  /*60d0*/  HMMA.16816.F32.BF16 R20, R188.reuse, R124, R20 ;  /* 0x0000007cbc14723c */ /* 0x040fe40000041814 */
[----:B------:R-:W2:Y:S02]  /*60e0*/  MUFU.TANH R156, R156 ;  /* 0x0000009c009c7308 */ /* 0x000ea40000002400 */
[----:B------:R-:W-:Y:S02]  /*60f0*/  FMUL.FTZ R158, R10, c[0x0][0x320] ;  /* 0x0000c8000a9e7a20 */ /* 0x000fe40000410000 */
[----:B------:R-:W-:Y:S02]  /*6100*/  FMUL.FTZ R164, R9, c[0x0][0x320] ;  /* 0x0000c80009a47a20 */ /* 0x000fe40000410000 */
[C---:B------:R-:W-:Y:S01]  /*6110*/  HMMA.16816.F32.BF16 R24, R188.reuse, R126, R24 ;  /* 0x0000007ebc18723c */ /* 0x040fe20000041818 */
[----:B------:R-:W3:Y:S03]  /*6120*/  LDSM.16.M88.4 R124, [R202+0x5000] ;  /* 0x00500000ca7c783b */ /* 0x000ee60000000200 */
[----:B------:R-:W4:Y:S01]  /*6130*/  MUFU.TANH R160, R160 ;  /* 0x000000a000a07308 */ /* 0x000f220000002400 */
[----:B------:R-:W-:Y:S02]  /*6140*/  FMUL.FTZ R167, R14, c[0x0][0x320] ;  /* 0x0000c8000ea77a20 */ /* 0x000fe40000410000 */
[----:B------:R-:W-:Y:S02]  /*6150*/  FMUL.FTZ R166, R13, c[0x0][0x320] ;  /* 0x0000c8000da67a20 */ /* 0x000fe40000410000 */
[----:B------:R-:W-:Y:S03]  /*6160*/  FMUL.FTZ R165, R18, c[0x0][0x320] ;  /* 0x0000c80012a57a20 */ /* 0x000fe60000410000 */
[----:B------:R-:W-:Y:S02]  /*6170*/  FMUL.FTZ R163, R19, c[0x0][0x320] ;  /* 0x0000c80013a37a20 */ /* 0x000fe40000410000 */
[----:B------:R-:W2:Y:S01]  /*6180*/  MUFU.TANH R164, R164 ;  /* 0x000000a400a47308 */ /* 0x000ea20000002400 */
[----:B------:R-:W-:Y:S04]  /*6190*/  @P2 IMAD.WIDE.U32 R18, R251, c[0x0][0x1e0], RZ ;  /* 0x00007800fb122a25 */ /* 0x000fe800078e00ff */
[----:B------:R-:W-:Y:S01]  /*61a0*/  FMUL.FTZ R237, R22, c[0x0][0x320] ;  /* 0x0000c80016ed7a20 */ /* 0x000fe20000410000 */
[----:B------:R-:W-:Y:S01]  /*61b0*/  @P2 MOV R22, R218 ;  /* 0x000000da00162202 */ /* 0x000fe20000000f00 */
[----:B------:R-:W-:Y:S01]  /*61c0*/  FMUL.FTZ R187, R23, c[0x0][0x320] ;  /* 0x0000c80017bb7a20 */ /* 0x000fe20000410000 */
[----:B------:R-:W-:Y:S01]  /*61d0*/  @P2 MOV R23, R221 ;  /* 0x000000dd00172202 */ /* 0x000fe20000000f00 */
[----:B------:R-:W-:Y:S01]  /*61e0*/  FMUL.FTZ R159, R11, c[0x0][0x320] ;  /* 0x0000c8000b9f7a20 */ /* 0x000fe20000410000 */
[----:B------:R-:W2:Y:S01]  /*61f0*/  MUFU.TANH R158, R158 ;  /* 0x0000009e009e7308 */ /* 0x000ea20000002400 */
[C---:B-1----:R-:W-:Y:S03]  /*6200*/  HMMA.16816.F32.BF16 R28, R188.reuse, R116, R28 ;  /* 0x00000074bc1c723c */ /* 0x042fe6000004181c */
[----:B------:R-:W-:Y:S01]  /*6210*/  FMUL.FTZ R235, R26, c[0x0][0x320] ;  /* 0x0000c8001aeb7a20 */ /* 0x000fe20000410000 */
[----:B------:R-:W-:Y:S01]  /*6220*/  @P2 IADD3 R250, R19, R250, RZ ;  /* 0x000000fa13fa2210 */ /* 0x000fe20007ffe0ff */
[----:B------:R-:W-:Y:S03]  /*6230*/  @P2 IMAD.WIDE.U32 R18, R18, 0x60, R22 ;  /* 0x0000006012122825 */ /* 0x000fe600078e0016 */
[C---:B------:R-:W-:Y:S01]  /*6240*/  HMMA.16816.F32.BF16 R32, R188.reuse, R118, R32 ;  /* 0x00000076bc20723c */ /* 0x040fe20000041820 */
[----:B------:R-:W1:Y:S01]  /*6250*/  MUFU.TANH R159, R159 ;  /* 0x0000009f009f7308 */ /* 0x000e620000002400 */
[----:B------:R-:W5:Y:S01]  /*6260*/  LDSM.16.M88.4 R116, [R202+0x5800] ;  /* 0x00580000ca74783b */ /* 0x000f620000000200 */
[----:B------:R-:W-:Y:S04]  /*6270*/  DEPBAR.LE SB0, 0x0 ;  /* 0x000080000000791a */ /* 0x000fe80000000000 */
[----:B------:R-:W-:Y:S01]  /*6280*/  FMUL.FTZ R233, R27, c[0x0][0x320] ;  /* 0x0000c8001be97a20 */ /* 0x000fe20000410000 */
[C---:B---3--:R-:W-:Y:S03]  /*6290*/  HMMA.16816.F32.BF16 R36, R188.reuse, R124, R36 ;  /* 0x0000007cbc24723c */ /* 0x048fe60000041824 */
[----:B------:R-:W3:Y:S01]  /*62a0*/  MUFU.TANH R166, R166 ;  /* 0x000000a600a67308 */ /* 0x000ee20000002400 */
[----:B------:R-:W-:Y:S01]  /*62b0*/  BAR.SYNC.DEFER_BLOCKING 0x0 ;  /* 0x0000000000007b1d */ /* 0x000fe20000010000 */
[----:B------:R-:W-:Y:S02]  /*62c0*/  @P2 IMAD R10, R250, 0x60, RZ ;  /* 0x00000060fa0a2824 */ /* 0x000fe400078e02ff */
[----:B------:R-:W-:Y:S01]  /*62d0*/  FMUL.FTZ R0, R6, c[0x0][0x320] ;  /* 0x0000c80006007a20 */ /* 0x000fe20000410000 */
[C---:B------:R-:W-:Y:S04]  /*62e0*/  HMMA.16816.F32.BF16 R40, R188.reuse, R126, R40 ;  /* 0x0000007ebc28723c */ /* 0x040fe80000041828 */
[----:B------:R-:W-:Y:S01]  /*62f0*/  FMUL.FTZ R245, R30, c[0x0][0x320] ;  /* 0x0000c8001ef57a20 */ /* 0x000fe20000410000 */
[----:B------:R-:W1:Y:S01]  /*6300*/  MUFU.TANH R0, R0 ;  /* 0x0000000000007308 */ /* 0x000e620000002400 */
[----:B------:R-:W-:Y:S01]  /*6310*/  FMUL.FTZ R243, R31, c[0x0][0x320] ;  /* 0x0000c8001ff37a20 */ /* 0x000fe20000410000 */
[----:B------:R-:W-:Y:S01]  /*6320*/  @P2 IADD3 R10, R19, R10, RZ ;  /* 0x0000000a130a2210 */ /* 0x000fe20007ffe0ff */
[----:B------:R-:W-:Y:S04]  /*6330*/  FMUL.FTZ R241, R34, c[0x0][0x320] ;  /* 0x0000c80022f17a20 */ /* 0x000fe80000410000 */
[----:B------:R-:W-:Y:S01]  /*6340*/  @P2 SHF.L.U64.HI R10, R18, 0x1, R10 ;  /* 0x00000001120a2819 */ /* 0x000fe2000001020a */
[----:B------:R-:W-:Y:S02]  /*6350*/  FMUL.FTZ R239, R35, c[0x0][0x320] ;  /* 0x0000c80023ef7a20 */ /* 0x000fe40000410000 */
[----:B------:R-:W1:Y:S01]  /*6360*/  MUFU.TANH R167, R167 ;  /* 0x000000a700a77308 */ /* 0x000e620000002400 */
[----:B------:R-:W-:Y:S02]  /*6370*/  FMUL.FTZ R248, R36, c[0x0][0x320] ;  /* 0x0000c80024f87a20 */ /* 0x000fe40000410000 */
[----:B------:R-:W-:Y:S02]  /*6380*/  FMUL.FTZ R247, R37, c[0x0][0x320] ;  /* 0x0000c80025f77a20 */ /* 0x000fe40000410000 */
[----:B------:R-:W-:Y:S02]  /*6390*/  FMUL.FTZ R157, R7, c[0x0][0x320] ;  /* 0x0000c800079d7a20 */ /* 0x000fe40000410000 */
[----:B------:R-:W-:Y:S02]  /*63a0*/  FMUL.FTZ R162, R8, c[0x0][0x320] ;  /* 0x0000c80008a27a20 */ /* 0x000fe40000410000 */
[----:B------:R-:W-:Y:S01]  /*63b0*/  FMUL.FTZ R252, R40, c[0x0][0x320] ;  /* 0x0000c80028fc7a20 */ /* 0x000fe20000410000 */
[----:B------:R-:W1:Y:S01]  /*63c0*/  MUFU.TANH R11, R248 ;  /* 0x000000f8000b7308 */ /* 0x000e620000002400 */
[C---:B-----5:R-:W-:Y:S03]  /*63d0*/  HMMA.16816.F32.BF16 R44, R188.reuse, R116, R44 ;  /* 0x00000074bc2c723c */ /* 0x060fe6000004182c */
[----:B------:R-:W-:Y:S02]  /*63e0*/  FMUL.FTZ R184, R12, c[0x0][0x320] ;  /* 0x0000c8000cb87a20 */ /* 0x000fe40000410000 */
[----:B------:R-:W-:Y:S02]  /*63f0*/  FMUL.FTZ R161, R15, c[0x0][0x320] ;  /* 0x0000c8000fa17a20 */ /* 0x000fe40000410000 */
[----:B------:R-:W-:Y:S01]  /*6400*/  FMUL.FTZ R185, R16, c[0x0][0x320] ;  /* 0x0000c80010b97a20 */ /* 0x000fe20000410000 */
[----:B------:R-:W-:Y:S01]  /*6410*/  HMMA.16816.F32.BF16 R48, R188, R118, R48 ;  /* 0x00000076bc30723c */ /* 0x000fe20000041830 */
[----:B------:R5:W1:Y:S03]  /*6420*/  MUFU.TANH R13, R252 ;  /* 0x000000fc000d7308 */ /* 0x000a660000002400 */
[----:B------:R-:W-:Y:S02]  /*6430*/  FMUL.FTZ R186, R17, c[0x0][0x320] ;  /* 0x0000c80011ba7a20 */ /* 0x000fe40000410000 */
[----:B------:R-:W-:Y:S02]  /*6440*/  FMUL.FTZ R232, R20, c[0x0][0x320] ;  /* 0x0000c80014e87a20 */ /* 0x000fe40000410000 */
[----:B------:R-:W-:Y:S03]  /*6450*/  FMUL.FTZ R192, R21, c[0x0][0x320] ;  /* 0x0000c80015c07a20 */ /* 0x000fe60000410000 */
[----:B------:R1:W1:Y:S01]  /*6460*/  MUFU.TANH R9, R247 ;  /* 0x000000f700097308 */ /* 0x0002620000002400 */
[----:B------:R-:W-:Y:S02]  /*6470*/  FMUL.FTZ R234, R24, c[0x0][0x320] ;  /* 0x0000c80018ea7a20 */ /* 0x000fe40000410000 */
[----:B------:R-:W-:Y:S02]  /*6480*/  FMUL.FTZ R236, R25, c[0x0][0x320] ;  /* 0x0000c80019ec7a20 */ /* 0x000fe40000410000 */
[----:B------:R-:W-:Y:S02]  /*6490*/  FMUL.FTZ R238, R28, c[0x0][0x320] ;  /* 0x0000c8001cee7a20 */ /* 0x000fe40000410000 */
[----:B------:R-:W-:Y:S02]  /*64a0*/  FMUL.FTZ R240, R29, c[0x0][0x320] ;  /* 0x0000c8001df07a20 */ /* 0x000fe40000410000 */
[----:B------:R-:W-:Y:S01]  /*64b0*/  FMUL.FTZ R246, R32, c[0x0][0x320] ;  /* 0x0000c80020f67a20 */ /* 0x000fe20000410000 */
[----:B------:R-:W2:Y:S01]  /*64c0*/  MUFU.TANH R157, R157 ;  /* 0x0000009d009d7308 */ /* 0x000ea20000002400 */
[----:B------:R-:W-:Y:S02]  /*64d0*/  FMUL.FTZ R249, R33, c[0x0][0x320] ;  /* 0x0000c80021f97a20 */ /* 0x000fe40000410000 */
[----:B------:R-:W-:Y:S02]  /*64e0*/  FMUL.FTZ R244, R38, c[0x0][0x320] ;  /* 0x0000c80026f47a20 */ /* 0x000fe40000410000 */
[----:B-----5:R-:W-:Y:S02]  /*64f0*/  FMUL.FTZ R252, R45, c[0x0][0x320] ;  /* 0x0000c8002dfc7a20 */ /* 0x020fe40000410000 */
[----:B------:R-:W-:Y:S02]  /*6500*/  FMUL.FTZ R242, R39, c[0x0][0x320] ;  /* 0x0000c80027f27a20 */ /* 0x000fe40000410000 */
[----:B------:R-:W-:Y:S01]  /*6510*/  FMUL.FTZ R15, R41, c[0x0][0x320] ;  /* 0x0000c800290f7a20 */ /* 0x000fe20000410000 */
[----:B------:R5:W2:Y:S01]  /*6520*/  MUFU.TANH R150, R252 ;  /* 0x000000fc00967308 */ /* 0x000aa20000002400 */
[----:B------:R-:W-:Y:S02]  /*6530*/  FMUL.FTZ R248, R42, c[0x0][0x320] ;  /* 0x0000c8002af87a20 */ /* 0x000fe40000410000 */
[----:B------:R-:W-:Y:S02]  /*6540*/  FMUL.FTZ R17, R44, c[0x0][0x320] ;  /* 0x0000c8002c117a20 */ /* 0x000fe40000410000 */
[----:B-1----:R-:W-:Y:S02]  /*6550*/  FMUL.FTZ R247, R43, c[0x0][0x320] ;  /* 0x0000c8002bf77a20 */ /* 0x002fe40000410000 */
[----:B------:R-:W-:Y:S02]  /*6560*/  FMUL.FTZ R251, R46, c[0x0][0x320] ;  /* 0x0000c8002efb7a20 */ /* 0x000fe40000410000 */
[----:B------:R-:W-:Y:S01]  /*6570*/  FMUL.FTZ R250, R47, c[0x0][0x320] ;  /* 0x0000c8002ffa7a20 */ /* 0x000fe20000410000 */
[----:B------:R-:W1:Y:S01]  /*6580*/  MUFU.TANH R162, R162 ;  /* 0x000000a200a27308 */ /* 0x000e620000002400 */
[----:B------:R-:W-:Y:S02]  /*6590*/  FMUL.FTZ R146, R48, c[0x0][0x320] ;  /* 0x0000c80030927a20 */ /* 0x000fe40000410000 */
[----:B------:R-:W-:Y:S02]  /*65a0*/  FMUL.FTZ R21, R49, c[0x0][0x320] ;  /* 0x0000c80031157a20 */ /* 0x000fe40000410000 */
[----:B------:R-:W-:Y:S05]  /*65b0*/  IMAD R19, R230, -0x60, RZ ;  /* 0xffffffa0e6137824 */ /* 0x000fea00078e02ff */
[----:B------:R-:W1:Y:S01]  /*65c0*/  MUFU.TANH R184, R184 ;  /* 0x000000b800b87308 */ /* 0x000e620000002400 */
[----:B-----5:R-:W-:Y:S02]  /*65d0*/  @P2 SHF.L.U32 R252, R18, 0x1, RZ ;  /* 0x0000000112fc2819 */ /* 0x020fe400000006ff */
[----:B------:R-:W-:Y:S02]  /*65e0*/  MOV R18, R217 ;  /* 0x000000d900127202 */ /* 0x000fe40000000f00 */
[C---:B------:R-:W-:Y:S05]  /*65f0*/  @P2 IADD3 R22, P0, R252.reuse, c[0x0][0x1c8], RZ ;  /* 0x00007200fc162a10 */ /* 0x040fea0007f1e0ff */
[----:B------:R-:W1:Y:S01]  /*6600*/  MUFU.TANH R161, R161 ;  /* 0x000000a100a17308 */ /* 0x000e620000002400 */
[----:B------:R-:W-:Y:S02]  /*6610*/  @P2 IADD3 R14, P1, R252, 0x80, RZ ;  /* 0x00000080fc0e2810 */ /* 0x000fe40007f3e0ff */
[----:B------:R-:W-:Y:S02]  /*6620*/  @P2 IADD3.X R23, R10, c[0x0][0x1cc], RZ, P0, !PT ;  /* 0x000073000a172a10 */ /* 0x000fe400007fe4ff */
[----:B------:R-:W-:Y:S01]  /*6630*/  @P2 IADD3 R26, P0, R14, c[0x0][0x1c8], RZ ;  /* 0x000072000e1a2a10 */ /* 0x000fe20007f1e0ff */
[----:B------:R-:W-:Y:S01]  /*6640*/  FMUL.FTZ R14, R50, c[0x0][0x320] ;  /* 0x0000c800320e7a20 */ /* 0x000fe20000410000 */
[C---:B------:R-:W-:Y:S01]  /*6650*/  @P2 SHF.L.U32 R252, R195.reuse, 0x6, RZ ;  /* 0x00000006c3fc2819 */ /* 0x040fe200000006ff */
[----:B------:R-:W-:Y:S01]  /*6660*/  @!PT LDS RZ, [RZ] ;  /* 0x00000000fffff984 */ /* 0x000fe20000000800 */
[----:B------:R-:W-:Y:S01]  /*6670*/  @!PT LDS RZ, [RZ] ;  /* 0x00000000fffff984 */ /* 0x000fe20000000800 */
[----:B------:R-:W-:Y:S01]  /*6680*/  @!PT LDS RZ, [RZ] ;  /* 0x00000000fffff984 */ /* 0x000fe20000000800 */
[----:B------:R5:W-:Y:S01]  /*6690*/  @P2 LDGSTS.E.BYPASS.LTC128B.128 [R216+0x8100], [R22.64], !P6 ;  /* 0x0810000016d82fae */ /* 0x000be2000f101d4a */
[----:B------:R-:W-:Y:S01]  /*66a0*/  @P2 IADD3.X R27, RZ, c[0x0][0x1cc], R10, P0, P1 ;  /* 0x00007300ff1b2a10 */ /* 0x000fe200007e240a */
[----:B------:R-:W1:Y:S01]  /*66b0*/  MUFU.TANH R185, R185 ;  /* 0x000000b900b97308 */ /* 0x000e620000002400 */
[-C--:B------:R-:W-:Y:S02]  /*66c0*/  @P2 IADD3 R30, P1, R22, R252.reuse, RZ ;  /* 0x000000fc161e2210 */ /* 0x080fe40007f3e0ff */
[----:B------:R-:W-:Y:S02]  /*66d0*/  @P2 SHF.L.U64.HI R10, R195, 0x6, R194 ;  /* 0x00000006c30a2819 */ /* 0x000fe400000102c2 */
[----:B------:R-:W-:Y:S01]  /*66e0*/  @P2 IADD3 R34, P0, R30, R252, RZ ;  /* 0x000000fc1e222210 */ /* 0x000fe20007f1e0ff */
[----:B------:R1:W-:Y:S01]  /*66f0*/  @P2 LDGSTS.E.BYPASS.LTC128B.128 [R216+0xb100], [R26.64], !P5 ;  /* 0x0b1000001ad82fae */ /* 0x0003e2000e901d4a */
[-C--:B------:R-:W-:Y:S01]  /*6700*/  @P2 IADD3.X R31, R23, R10.reuse, RZ, P1, !PT ;  /* 0x0000000a171f2210 */ /* 0x080fe20000ffe4ff */
[----:B------:R-:W-:Y:S01]  /*6710*/  FMUL.FTZ R252, R51, c[0x0][0x320] ;  /* 0x0000c80033fc7a20 */ /* 0x000fe20000410000 */
[----:B------:R-:W-:Y:S01]  /*6720*/  @P4 MOV R18, R193 ;  /* 0x000000c100124202 */ /* 0x000fe20000000f00 */
[----:B------:R-:W1:Y:S01]  /*6730*/  MUFU.TANH R186, R186 ;  /* 0x000000ba00ba7308 */ /* 0x000e620000002400 */
[----:B------:R-:W-:Y:S03]  /*6740*/  @P2 IADD3.X R35, R31, R10, RZ, P0, !PT ;  /* 0x0000000a1f232210 */ /* 0x000fe600007fe4ff */
[----:B------:R1:W-:Y:S06]  /*6750*/  @P2 LDGSTS.E.BYPASS.LTC128B.128 [R216+0x9100], [R30.64], !P6 ;  /* 0x091000001ed82fae */ /* 0x0003ec000f101d4a */
[----:B------:R-:W1:Y:S02]  /*6760*/  MUFU.TANH R165, R165 ;  /* 0x000000a500a57308 */ /* 0x000e640000002400 */
[----:B------:R1:W-:Y:S01]  /*6770*/  @P2 LDGSTS.E.BYPASS.LTC128B.128 [R216+0xc100], [R30.64+0x80], !P5 ;  /* 0x0c1000801ed82fae */ /* 0x0003e2000e901d4a */
[----:B-----5:R-:W-:Y:S04]  /*6780*/  IADD3 R22, -R222, 0x1, R19 ;  /* 0x00000001de167810 */ /* 0x020fe80007ffe113 */
[----:B------:R-:W-:Y:S03]  /*6790*/  IADD3 R22, R22, c[0x0][0x1d0], RZ ;  /* 0x0000740016167a10 */ /* 0x000fe60007ffe0ff */
[----:B------:R-:W1:Y:S01]  /*67a0*/  MUFU.TANH R163, R163 ;  /* 0x000000a300a37308 */ /* 0x000e620000002400 */
[----:B------:R1:W-:Y:S01]  /*67b0*/  @P2 LDGSTS.E.BYPASS.LTC128B.128 [R216+0xa100], [R34.64], !P6 ;  /* 0x0a10000022d82fae */ /* 0x0003e2000f101d4a */
[----:B------:R-:W-:Y:S04]  /*67c0*/  IADD3 R22, R22, -c[0x0][0x168], RZ ;  /* 0x80005a0016167a10 */ /* 0x000fe80007ffe0ff */
[C---:B------:R-:W-:Y:S03]  /*67d0*/  IADD3 R23, R22.reuse, c[0x0][0x328], RZ ;  /* 0x0000ca0016177a10 */ /* 0x040fe60007ffe0ff */
[----:B------:R1:W-:Y:S01]  /*67e0*/  @P2 LDGSTS.E.BYPASS.LTC128B.128 [R216+0xd100], [R34.64+0x80], !P5 ;  /* 0x0d10008022d82fae */ /* 0x0003e2000e901d4a */
[----:B------:R-:W1:Y:S01]  /*67f0*/  MUFU.TANH R232, R232 ;  /* 0x000000e800e87308 */ /* 0x000e620000002400 */
[----:B------:R-:W-:Y:S06]  /*6800*/  IADD3 R22, R22, UR7, RZ ;  /* 0x0000000716167c10 */ /* 0x000fec000fffe0ff */
[----:B------:R-:W0:Y:S03]  /*6810*/  LDGDEPBAR ;  /* 0x00000000000079af */ /* 0x000e260000000000 */
[----:B------:R-:W1:Y:S05]  /*6820*/  MUFU.TANH R192, R192 ;  /* 0x000000c000c07308 */ /* 0x000e6a0000002400 */
[----:B------:R-:W1:Y:S05]  /*6830*/  SHFL.IDX PT, R10, R18, RZ, 0x1c1f ;  /* 0x001c1fff120a7589 */ /* 0x000e6a00000e0000 */
[----:B------:R-:W2:Y:S10]  /*6840*/  MUFU.TANH R237, R237 ;  /* 0x000000ed00ed7308 */ /* 0x000eb40000002400 */
[----:B------:R-:W2:Y:S01]  /*6850*/  MUFU.TANH R187, R187 ;  /* 0x000000bb00bb7308 */ /* 0x000ea20000002400 */
[----:B-1----:R-:W-:Y:S09]  /*6860*/  IADD3 R26, R23, R10, RZ ;  /* 0x0000000a171a7210 */ /* 0x002ff20007ffe0ff */
[----:B------:R-:W1:Y:S01]  /*6870*/  MUFU.TANH R234, R234 ;  /* 0x000000ea00ea7308 */ /* 0x000e620000002400 */
[----:B------:R-:W-:Y:S09]  /*6880*/  IADD3 R25, R10, R22, RZ ;  /* 0x000000160a197210 */ /* 0x000ff20007ffe0ff */
[----:B------:R-:W1:Y:S10]  /*6890*/  MUFU.TANH R236, R236 ;  /* 0x000000ec00ec7308 */ /* 0x000e740000002400 */
        /* <DEDUP_REMOVED lines=21> */
[----:B------:R-:W1:Y:S01]  /*69f0*/  MUFU.TANH R252, R252 ;  /* 0x000000fc00fc7308 */ /* 0x000e620000002400 */
[----:B------:R-:W-:-:S05]  /*6a00*/  @!P3 BRA `(.L_x_173) ;  /* 0x000001900000b947 */ /* 0x000fca0003800000 */
[----:B--234-:R-:W-:Y:S01]  /*6a10*/  IADD3 R5, R10, c[0x0][0x1d0], RZ ;  /* 0x000074000a057a10 */ /* 0x01cfe20007ffe0ff */
[----:B------:R-:W-:Y:S03]  /*6a20*/  BSSY B0, `(.L_x_174) ;  /* 0x0000012000007945 */ /* 0x000fe60003800000 */
[----:B------:R-:W-:Y:S04]  /*6a30*/  IADD3 R5, R5, -c[0x0][0x168], RZ ;  /* 0x80005a0005057a10 */ /* 0x000fe80007ffe0ff */
[----:B------:R-:W-:Y:S11]  /*6a40*/  ISETP.GT.AND P0, PT, R5, -0x1, PT ;  /* 0xffffffff0500780c */ /* 0x000ff60003f04270 */
[----:B------:R-:W-:Y:S02]  /*6a50*/  @!UPT UIADD3 URZ, URZ, URZ, URZ ;  /* 0x0000003f3f3ff290 */ /* 0x000fe4000fffe03f */
[----:B------:R-:W-:-:S05]  /*6a60*/  @P0 BRA `(.L_x_175) ;  /* 0x0000008000000947 */ /* 0x000fca0003800000 */
[----:B------:R-:W-:Y:S01]  /*6a70*/  LOP3.LUT R5, RZ, R5, RZ, 0x33, !PT ;  /* 0x00000005ff057212 */ /* 0x000fe200078e33ff */
[----:B------:R-:W-:Y:S05]  /*6a80*/  IMAD.MOV.U32 R4, RZ, RZ, c[0x0][0x32c] ;  /* 0x0000cb00ff047624 */ /* 0x000fea00078e00ff */
[----:B------:R-:W-:Y:S11]  /*6a90*/  ISETP.NE.AND P0, PT, R4, 0x1, PT ;  /* 0x000000010400780c */ /* 0x000ff60003f05270 */
[----:B------:R-:W-:Y:S02]  /*6aa0*/  @!UPT UIADD3 URZ, URZ, URZ, URZ ;  /* 0x0000003f3f3ff290 */ /* 0x000fe4000fffe03f */
[----:B------:R-:W-:Y:S05]  /*6ab0*/  @P0 IMAD.HI.U32 R4, R5, c[0x0][0x330], RZ ;  /* 0x0000cc0005040a27 */ /* 0x000fea00078e00ff */
[----:B------:R-:W-:Y:S04]  /*6ac0*/  @P0 SHF.R.U32.HI R5, RZ, c[0x0][0x334], R4 ;  /* 0x0000cd00ff050a19 */ /* 0x000fe80000011604 */
[----:B------:R-:W-:Y:S01]  /*6ad0*/  LOP3.LUT R5, RZ, R5, RZ, 0x33, !PT ;  /* 0x00000005ff057212 */ /* 0x000fe200078e33ff */
[----:B------:R-:W-:-:S05]  /*6ae0*/  BRA `(.L_x_176) ;  /* 0x0000005000007947 */ /* 0x000fca0003800000 */
.L_x_175:
[----:B------:R-:W-:Y:S04]  /*6af0*/  MOV R4, c[0x0][0x32c] ;  /* 0x0000cb0000047a02 */ /* 0x000fe80000000f00 */
[----:B------:R-:W-:Y:S11]  /*6b00*/  ISETP.NE.AND P0, PT, R4, 0x1, PT ;  /* 0x000000010400780c */ /* 0x000ff60003f05270 */
[----:B------:R-:W-:Y:S02]  /*6b10*/  @!UPT UIADD3 URZ, URZ, URZ, URZ ;  /* 0x0000003f3f3ff290 */ /* 0x000fe4000fffe03f */
[----:B------:R-:W-:Y:S05]  /*6b20*/  @P0 IMAD.HI.U32 R4, R5, c[0x0][0x330], RZ ;  /* 0x0000cc0005040a27 */ /* 0x000fea00078e00ff */
[----:B------:R-:W-:Y:S02]  /*6b30*/  @P0 SHF.R.U32.HI R5, RZ, c[0x0][0x334], R4 ;  /* 0x0000cd00ff050a19 */ /* 0x000fe40000011604 */
.L_x_176:
[----:B------:R-:W-:Y:S05]  /*6b40*/  BSYNC B0 ;  /* 0x0000000000007941 */ /* 0x000fea0003800000 */
.L_x_174:
[----:B------:R-:W-:Y:S04]  /*6b50*/  IMAD.IADD R4, R19, 0x1, -R222 ;  /* 0x0000000113047824 */ /* 0x000fe800078e0ade */
[----:B------:R-:W-:Y:S05]  /*6b60*/  IMAD R4, R5, c[0x0][0x32c], R4 ;  /* 0x0000cb0005047a24 */ /* 0x000fea00078e0204 */
[----:B------:R-:W-:Y:S02]  /*6b70*/  IADD3 R5, R4, c[0x0][0x32c], RZ ;  /* 0x0000cb0004057a10 */ /* 0x000fe40007ffe0ff */
[----:B------:R-:W-:Y:S02]  /*6b80*/  IMNMX R25, R25, R4, !PT ;  /* 0x0000000419197217 */ /* 0x000fe40007800200 */
[----:B------:R-:W-:Y:S02]  /*6b90*/  IMNMX R26, R26, R5, PT ;  /* 0x000000051a1a7217 */ /* 0x000fe40003800200 */
.L_x_173:
[C---:B--234-:R-:W-:Y:S01]  /*6ba0*/  ISETP.GE.AND P0, PT, R19.reuse, 0x1, PT ;  /* 0x000000011300780c */ /* 0x05cfe20003f06270 */
[----:B------:R-:W2:Y:S01]  /*6bb0*/  SHFL.IDX PT, R4, R18, 0x1, 0x1c1f ;  /* 0x003c1f0012047f89 */ /* 0x000ea200000e0000 */
[----:B------:R-:W-:Y:S02]  /*6bc0*/  ISETP.GE.AND P1, PT, R19, 0x2, PT ;  /* 0x000000021300780c */ /* 0x000fe40003f26270 */
[----:B------:R-:W-:Y:S02]  /*6bd0*/  LOP3.LUT R223, R223, 0xffdfffff, RZ, 0xc0, !PT ;  /* 0xffdfffffdfdf7812 */ /* 0x000fe400078ec0ff */
[----:B------:R-:W-:Y:S07]  /*6be0*/  ISETP.GE.AND P2, PT, R19, 0x59, PT ;  /* 0x000000591300780c */ /* 0x000fee0003f46270 */
[----:B------:R-:W-:Y:S02]  /*6bf0*/  @P0 LOP3.LUT R223, R223, 0x200000, RZ, 0xfc, !PT ;  /* 0x00200000dfdf0812 */ /* 0x000fe400078efcff */
[----:B------:R-:W-:Y:S02]  /*6c00*/  ISETP.GT.AND P0, PT, R25, RZ, !P0 ;  /* 0x000000ff1900720c */ /* 0x000fe40004704270 */
[----:B------:R-:W-:Y:S02]  /*6c10*/  LOP3.LUT R223, R223, 0xffefffff, RZ, 0xc0, !PT ;  /* 0xffefffffdfdf7812 */ /* 0x000fe400078ec0ff */
[----:B------:R-:W-:Y:S02]  /*6c20*/  ISETP.LT.OR P0, PT, R26, 0x1, P0 ;  /* 0x000000011a00780c */ /* 0x000fe40000701670 */
[----:B------:R-:W-:Y:S02]  /*6c30*/  @P1 LOP3.LUT R223, R223, 0x100000, RZ, 0xfc, !PT ;  /* 0x00100000dfdf1812 */ /* 0x000fe400078efcff */
[----:B------:R-:W-:Y:S02]  /*6c40*/  FSEL R12, R156, -INF , !P0 ;  /* 0xff8000009c0c7808 */ /* 0x000fe40004000000 */
[----:B------:R-:W-:Y:S01]  /*6c50*/  ISETP.GT.AND P0, PT, R25, 0x1, !P1 ;  /* 0x000000011900780c */ /* 0x000fe20004f04270 */
[--C-:B--2---:R-:W-:Y:S01]  /*6c60*/  IMAD.IADD R23, R23, 0x1, R4.reuse ;  /* 0x0000000117177824 */ /* 0x104fe200078e0204 */
[----:B------:R-:W-:Y:S01]  /*6c70*/  ISETP.GE.AND P1, PT, R19, 0x9, PT ;  /* 0x000000091300780c */ /* 0x000fe20003f26270 */
[----:B------:R-:W-:Y:S01]  /*6c80*/  IMAD.IADD R22, R22, 0x1, R4 ;  /* 0x0000000116167824 */ /* 0x000fe200078e0204 */
[----:B------:R-:W-:Y:S02]  /*6c90*/  ISETP.LT.OR P0, PT, R26, 0x2, P0 ;  /* 0x000000021a00780c */ /* 0x000fe40000701670 */
[----:B------:R-:W-:Y:S02]  /*6ca0*/  LOP3.LUT R223, R223, 0xfff7ffff, RZ, 0xc0, !PT ;  /* 0xfff7ffffdfdf7812 */ /* 0x000fe400078ec0ff */
[----:B------:R-:W-:Y:S02]  /*6cb0*/  FSEL R10, R160, -INF , !P0 ;  /* 0xff800000a00a7808 */ /* 0x000fe40004000000 */
[----:B------:R-:W-:Y:S04]  /*6cc0*/  ISETP.GT.AND P0, PT, R25, 0x8, !P1 ;  /* 0x000000081900780c */ /* 0x000fe80004f04270 */
[----:B------:R-:W-:Y:S02]  /*6cd0*/  ISETP.LT.OR P0, PT, R26, 0x9, P0 ;  /* 0x000000091a00780c */ /* 0x000fe40000701670 */
[----:B------:R-:W-:Y:S02]  /*6ce0*/  @P1 LOP3.LUT R223, R223, 0x80000, RZ, 0xfc, !PT ;  /* 0x00080000dfdf1812 */ /* 0x000fe400078efcff */
[----:B------:R-:W-:Y:S02]  /*6cf0*/  ISETP.GE.AND P1, PT, R19, 0xa, PT ;  /* 0x0000000a1300780c */ /* 0x000fe40003f26270 */
[----:B------:R-:W-:Y:S02]  /*6d00*/  LOP3.LUT R223, R223, 0xfffbffff, RZ, 0xc0, !PT ;  /* 0xfffbffffdfdf7812 */ /* 0x000fe400078ec0ff */
[----:B------:R-:W-:Y:S02]  /*6d10*/  FSEL R6, R162, -INF , !P0 ;  /* 0xff800000a2067808 */ /* 0x000fe40004000000 */
[----:B------:R-:W-:Y:S04]  /*6d20*/  ISETP.GT.AND P0, PT, R25, 0x9, !P1 ;  /* 0x000000091900780c */ /* 0x000fe80004f04270 */
[----:B------:R-:W-:Y:S03]  /*6d30*/  ISETP.LT.OR P0, PT, R26, 0xa, P0 ;  /* 0x0000000a1a00780c */ /* 0x000fe60000701670 */
        /* <DEDUP_REMOVED lines=17> */
[C---:B------:R-:W-:Y:S03]  /*6e50*/  ISETP.LT.OR P0, PT, R26.reuse, 0x19, P0 ;  /* 0x000000191a00780c */ /* 0x040fe60000701670 */
        /* <DEDUP_REMOVED lines=27> */
[----:B-1----:R-:W-:Y:S02]  /*7010*/  FSEL R162, R234, -INF , !P0 ;  /* 0xff800000eaa27808 */ /* 0x002fe40004000000 */
        /* <DEDUP_REMOVED lines=52> */
[----:B------:R-:W-:Y:S02]  /*7360*/  FSEL R166, R15, -INF , !P0 ;  /* 0xff8000000fa67808 */ /* 0x000fe40004000000 */
[----:B------:R-:W-:Y:S02]  /*7370*/  LOP3.LUT R223, R223, 0xfffffffd, RZ, 0xc0, !PT ;  /* 0xfffffffddfdf7812 */ /* 0x000fe400078ec0ff */
[----:B------:R-:W-:Y:S04]  /*7380*/  ISETP.GT.AND P0, PT, R25, 0x50, !P1 ;  /* 0x000000501900780c */ /* 0x000fe80004f04270 */
[C---:B------:R-:W-:Y:S03]  /*7390*/  ISETP.LT.OR P0, PT, R26.reuse, 0x51, P0 ;  /* 0x000000511a00780c */ /* 0x040fe60000701670 */
[----:B------:R-:W-:Y:S02]  /*73a0*/  @P1 LOP3.LUT R223, R223, 0x2, RZ, 0xfc, !PT ;  /* 0x00000002dfdf1812 */ /* 0x000fe400078efcff */
[----:B------:R-:W-:Y:S02]  /*73b0*/  ISETP.GE.AND P1, PT, R19, 0x52, PT ;  /* 0x000000521300780c */ /* 0x000fe40003f26270 */
[----:B------:R-:W-:Y:S02]  /*73c0*/  FSEL R156, R17, -INF , !P0 ;  /* 0xff800000119c7808 */ /* 0x000fe40004000000 */
[----:B------:R-:W-:Y:S02]  /*73d0*/  ISETP.GT.AND P0, PT, R25, 0x51, !P1 ;  /* 0x000000511900780c */ /* 0x000fe40004f04270 */
[----:B------:R-:W-:Y:S02]  /*73e0*/  LOP3.LUT R223, R223, 0xfffffffe, RZ, 0xc0, !PT ;  /* 0xfffffffedfdf7812 */ /* 0x000fe400078ec0ff */
[----:B------:R-:W-:Y:S04]  /*73f0*/  ISETP.LT.OR P0, PT, R26, 0x52, P0 ;  /* 0x000000521a00780c */ /* 0x000fe80000701670 */
[----:B------:R-:W-:Y:S02]  /*7400*/  FSEL R150, R150, -INF , !P0 ;  /* 0xff80000096967808 */ /* 0x000fe40004000000 */
[----:B------:R-:W-:Y:S02]  /*7410*/  ISETP.GT.AND P0, PT, R25, 0x58, !P2 ;  /* 0x000000581900780c */ /* 0x000fe40005704270 */
[----:B------:R-:W-:Y:S02]  /*7420*/  @P1 LOP3.LUT R223, R223, 0x1, RZ, 0xfc, !PT ;  /* 0x00000001dfdf1812 */ /* 0x000fe400078efcff */
[----:B------:R-:W-:Y:S02]  /*7430*/  ISETP.LT.OR P0, PT, R26, 0x59, P0 ;  /* 0x000000591a00780c */ /* 0x000fe40000701670 */
[----:B------:R-:W-:Y:S02]  /*7440*/  ISETP.GE.AND P1, PT, R19, 0x5a, PT ;  /* 0x0000005a1300780c */ /* 0x000fe40003f26270 */
[----:B------:R-:W-:Y:S02]  /*7450*/  FSEL R146, R146, -INF , !P0 ;  /* 0xff80000092927808 */ /* 0x000fe40004000000 */
[----:B------:R-:W-:Y:S04]  /*7460*/  ISETP.GT.AND P0, PT, R25, 0x59, !P1 ;  /* 0x000000591900780c */ /* 0x000fe80004f04270 */
[----:B------:R-:W-:Y:S04]  /*7470*/  ISETP.LT.OR P0, PT, R26, 0x5a, P0 ;  /* 0x0000005a1a00780c */ /* 0x000fe80000701670 */
[----:B------:R-:W-:Y:S01]  /*7480*/  FSEL R144, R21, -INF , !P0 ;  /* 0xff80000015907808 */ /* 0x000fe20004000000 */
[----:B------:R-:W-:-:S05]  /*7490*/  @!P3 BRA `(.L_x_177) ;  /* 0x000001900000b947 */ /* 0x000fca0003800000 */
[----:B------:R-:W-:Y:S01]  /*74a0*/  IADD3 R4, R4, c[0x0][0x1d0], RZ ;  /* 0x0000740004047a10 */ /* 0x000fe20007ffe0ff */
        /* <DEDUP_REMOVED lines=13> */
.L_x_179:
[----:B------:R-:W-:Y:S04]  /*7580*/  MOV R4, c[0x0][0x32c] ;  /* 0x0000cb0000047a02 */ /* 0x000fe80000000f00 */
[----:B------:R-:W-:Y:S11]  /*7590*/  ISETP.NE.AND P0, PT, R4, 0x1, PT ;  /* 0x000000010400780c */ /* 0x000ff60003f05270 */
[----:B------:R-:W-:Y:S02]  /*75a0*/  @!UPT UIADD3 URZ, URZ, URZ, URZ ;  /* 0x0000003f3f3ff290 */ /* 0x000fe4000fffe03f */
[----:B------:R-:W-:Y:S05]  /*75b0*/  @P0 IMAD.HI.U32 R4, R5, c[0x0][0x330], RZ ;  /* 0x0000cc0005040a27 */ /* 0x000fea00078e00ff */
[----:B------:R-:W-:Y:S02]  /*75c0*/  @P0 SHF.R.U32.HI R5, RZ, c[0x0][0x334], R4 ;  /* 0x0000cd00ff050a19 */ /* 0x000fe40000011604 */
.L_x_180:
[----:B------:R-:W-:Y:S05]  /*75d0*/  BSYNC B0 ;  /* 0x0000000000007941 */ /* 0x000fea0003800000 */
.L_x_178:
[----:B------:R-:W-:Y:S04]  /*75e0*/  IMAD.IADD R4, R19, 0x1, -R222 ;  /* 0x0000000113047824 */ /* 0x000fe800078e0ade */
[----:B------:R-:W-:Y:S05]  /*75f0*/  IMAD R4, R5, c[0x0][0x32c], R4 ;  /* 0x0000cb0005047a24 */ /* 0x000fea00078e0204 */
[----:B------:R-:W-:Y:S02]  /*7600*/  IADD3 R16, R4, c[0x0][0x32c], RZ ;  /* 0x0000cb0004107a10 */ /* 0x000fe40007ffe0ff */
[----:B------:R-:W-:Y:S02]  /*7610*/  IMNMX R22, R22, R4, !PT ;  /* 0x0000000416167217 */ /* 0x000fe40007800200 */
[----:B------:R-:W-:Y:S02]  /*7620*/  IMNMX R23, R23, R16, PT ;  /* 0x0000001017177217 */ /* 0x000fe40003800200 */
.L_x_177:
[----:B------:R-:W-:Y:S01]  /*7630*/  LOP3.LUT P0, RZ, R223, 0x200000, RZ, 0xc0, !PT ;  /* 0x00200000dfff7812 */ /* 0x000fe2000780c0ff */
[----:B------:R-:W-:Y:S01]  /*7640*/  LDSM.16.MT88.4 R28, [R209+0x100] ;  /* 0x00010000d11c783b */ /* 0x000fe20000004200 */
[----:B------:R-:W-:Y:S02]  /*7650*/  FMNMX.FTZ R7, R12, R3, !PT ;  /* 0x000000030c077209 */ /* 0x000fe40007810000 */
[----:B------:R-:W-:Y:S02]  /*7660*/  ISETP.GT.AND P0, PT, R22, RZ, !P0 ;  /* 0x000000ff1600720c */ /* 0x000fe40004704270 */
[----:B------:R-:W-:Y:S02]  /*7670*/  FMNMX.FTZ R7, R10, R7, !PT ;  /* 0x000000070a077209 */ /* 0x000fe40007810000 */
[----:B------:R-:W-:Y:S01]  /*7680*/  ISETP.LT.OR P0, PT, R23, 0x1, P0 ;  /* 0x000000011700780c */ /* 0x000fe20000701670 */
[----:B------:R-:W-:Y:S01]  /*7690*/  LDSM.16.MT88.4 R36, [R208+0x100] ;  /* 0x00010000d024783b */ /* 0x000fe20000004200 */
[----:B------:R-:W-:Y:S02]  /*76a0*/  FMNMX.FTZ R7, R6, R7, !PT ;  /* 0x0000000706077209 */ /* 0x000fe40007810000 */
[----:B------:R-:W-:Y:S02]  /*76b0*/  FSEL R15, R0, -INF , !P0 ;  /* 0xff800000000f7808 */ /* 0x000fe40004000000 */
[----:B------:R-:W-:Y:S02]  /*76c0*/  LOP3.LUT P0, RZ, R223, 0x100000, RZ, 0xc0, !PT ;  /* 0x00100000dfff7812 */ /* 0x000fe4000780c0ff */
[----:B------:R-:W-:Y:S01]  /*76d0*/  FMNMX.FTZ R0, R15, R2, !PT ;  /* 0x000000020f007209 */ /* 0x000fe20007810000 */
[----:B------:R-:W-:Y:S01]  /*76e0*/  LDSM.16.MT88.4 R44, [R212+0x3100] ;  /* 0x00310000d42c783b */ /* 0x000fe20000004200 */
[----:B------:R-:W-:Y:S02]  /*76f0*/  ISETP.GT.AND P0, PT, R22, 0x1, !P0 ;  /* 0x000000011600780c */ /* 0x000fe40004704270 */
[----:B------:R-:W-:Y:S02]  /*7700*/  FMNMX.FTZ R7, R8, R7, !PT ;  /* 0x0000000708077209 */ /* 0x000fe40007810000 */
[----:B------:R-:W-:Y:S02]  /*7710*/  ISETP.LT.OR P0, PT, R23, 0x2, P0 ;  /* 0x000000021700780c */ /* 0x000fe40000701670 */
[----:B------:R-:W-:Y:S02]  /*7720*/  FMNMX.FTZ R7, R42, R7, !PT ;  /* 0x000000072a077209 */ /* 0x000fe40007810000 */
[----:B------:R-:W-:Y:S02]  /*7730*/  FSEL R13, R157, -INF , !P0 ;  /* 0xff8000009d0d7808 */ /* 0x000fe40004000000 */
[----:B------:R-:W-:Y:S02]  /*7740*/  LOP3.LUT P0, RZ, R223, 0x80000, RZ, 0xc0, !PT ;  /* 0x00080000dfff7812 */ /* 0x000fe4000780c0ff */
[----:B------:R-:W-:Y:S02]  /*7750*/  FMNMX.FTZ R0, R13, R0, !PT ;  /* 0x000000000d007209 */ /* 0x000fe40007810000 */
        /* <DEDUP_REMOVED lines=59> */
[C---:B------:R-:W-:Y:S02]  /*7b10*/  ISETP.GT.AND P2, PT, R22.reuse, 0x58, !P2 ;  /* 0x000000581600780c */ /* 0x040fe40005744270 */
        /* <DEDUP_REMOVED lines=11> */
[C---:B------:R-:W-:Y:S02]  /*7bd0*/  ISETP.LT.OR P2, PT, R23.reuse, 0x59, P2 ;  /* 0x000000591700780c */ /* 0x040fe40001741670 */
[----:B------:R-:W-:Y:S02]  /*7be0*/  ISETP.LT.OR P0, PT, R23, 0x31, P0 ;  /* 0x000000311700780c */ /* 0x000fe40000701670 */
[----:B------:R-:W-:Y:S02]  /*7bf0*/  FMNMX.FTZ R5, R144, R7, !PT ;  /* 0x0000000790057209 */ /* 0x000fe40007810000 */
[----:B------:R-:W-:Y:S02]  /*7c00*/  FSEL R245, R245, -INF , !P0 ;  /* 0xff800000f5f57808 */ /* 0x000fe40004000000 */
[----:B------:R-:W-:Y:S01]  /*7c10*/  LOP3.LUT P0, RZ, R223, 0x100, RZ, 0xc0, !PT ;  /* 0x00000100dfff7812 */ /* 0x000fe2000780c0ff */
[----:B------:R-:W1:Y:S01]  /*7c20*/  SHFL.BFLY PT, R16, R5, 0x2, 0x1f ;  /* 0x0c401f0005107f89 */ /* 0x000e6200000e0000 */
[----:B------:R-:W-:Y:S02]  /*7c30*/  FMNMX.FTZ R0, R245, R0, !PT ;  /* 0x00000000f5007209 */ /* 0x000fe40007810000 */
[----:B------:R-:W-:Y:S02]  /*7c40*/  ISETP.GT.AND P0, PT, R22, 0x31, !P0 ;  /* 0x000000311600780c */ /* 0x000fe40004704270 */
[C---:B------:R-:W-:Y:S02]  /*7c50*/  ISETP.LT.OR P1, PT, R23.reuse, 0x5a, P1 ;  /* 0x0000005a1700780c */ /* 0x040fe40000f21670 */
[----:B------:R-:W-:Y:S02]  /*7c60*/  ISETP.LT.OR P0, PT, R23, 0x32, P0 ;  /* 0x000000321700780c */ /* 0x000fe40000701670 */
[----:B------:R-:W-:Y:S02]  /*7c70*/  FSEL R135, R14, -INF , !P2 ;  /* 0xff8000000e877808 */ /* 0x000fe40005000000 */
[----:B------:R-:W-:Y:S02]  /*7c80*/  FSEL R243, R243, -INF , !P0 ;  /* 0xff800000f3f37808 */ /* 0x000fe40004000000 */
[----:B------:R-:W-:Y:S02]  /*7c90*/  LOP3.LUT P0, RZ, R223, 0x80, RZ, 0xc0, !PT ;  /* 0x00000080dfff7812 */ /* 0x000fe4000780c0ff */
[----:B------:R-:W-:Y:S02]  /*7ca0*/  FMNMX.FTZ R0, R243, R0, !PT ;  /* 0x00000000f3007209 */ /* 0x000fe40007810000 */
[----:B------:R-:W-:Y:S02]  /*7cb0*/  ISETP.GT.AND P0, PT, R22, 0x38, !P0 ;  /* 0x000000381600780c */ /* 0x000fe40004704270 */
[----:B------:R-:W-:Y:S02]  /*7cc0*/  FSEL R117, R252, -INF , !P1 ;  /* 0xff800000fc757808 */ /* 0x000fe40004800000 */
[----:B------:R-:W-:Y:S02]  /*7cd0*/  ISETP.LT.OR P0, PT, R23, 0x39, P0 ;  /* 0x000000391700780c */ /* 0x000fe40000701670 */
[----:B-1----:R-:W-:Y:S02]  /*7ce0*/  FMNMX.FTZ R16, R5, R16, !PT ;  /* 0x0000001005107209 */ /* 0x002fe40007810000 */
[----:B------:R-:W-:Y:S02]  /*7cf0*/  FSEL R241, R241, -INF , !P0 ;  /* 0xff800000f1f17808 */ /* 0x000fe40004000000 */
[----:B------:R-:W-:Y:S01]  /*7d00*/  LOP3.LUT P0, RZ, R223, 0x40, RZ, 0xc0, !PT ;  /* 0x00000040dfff7812 */ /* 0x000fe2000780c0ff */
[----:B------:R-:W1:Y:S01]  /*7d10*/  SHFL.BFLY PT, R17, R16, 0x1, 0x1f ;  /* 0x0c201f0010117f89 */ /* 0x000e6200000e0000 */
[----:B------:R-:W-:Y:S02]  /*7d20*/  FMNMX.FTZ R0, R241, R0, !PT ;  /* 0x00000000f1007209 */ /* 0x000fe40007810000 */
[C---:B------:R-:W-:Y:S04]  /*7d30*/  ISETP.GT.AND P0, PT, R22.reuse, 0x39, !P0 ;  /* 0x000000391600780c */ /* 0x040fe80004704270 */
[----:B------:R-:W-:Y:S04]  /*7d40*/  ISETP.LT.OR P0, PT, R23, 0x3a, P0 ;  /* 0x0000003a1700780c */ /* 0x000fe80000701670 */
[----:B------:R-:W-:Y:S02]  /*7d50*/  FSEL R239, R239, -INF , !P0 ;  /* 0xff800000efef7808 */ /* 0x000fe40004000000 */
[----:B------:R-:W-:Y:S02]  /*7d60*/  LOP3.LUT P0, RZ, R223, 0x20, RZ, 0xc0, !PT ;  /* 0x00000020dfff7812 */ /* 0x000fe4000780c0ff */
[----:B------:R-:W-:Y:S02]  /*7d70*/  FMNMX.FTZ R0, R239, R0, !PT ;  /* 0x00000000ef007209 */ /* 0x000fe40007810000 */
[----:B------:R-:W-:Y:S04]  /*7d80*/  ISETP.GT.AND P0, PT, R22, 0x40, !P0 ;  /* 0x000000401600780c */ /* 0x000fe80004704270 */
        /* <DEDUP_REMOVED lines=14> */
[C---:B------:R-:W-:Y:S04]  /*7e70*/  ISETP.GT.AND P0, PT, R22.reuse, 0x49, !P0 ;  /* 0x000000491600780c */ /* 0x040fe80004704270 */
        /* <DEDUP_REMOVED lines=9> */
[----:B------:R-:W-:Y:S04]  /*7f10*/  ISETP.GT.AND P0, PT, R22, 0x51, !P0 ;  /* 0x000000511600780c */ /* 0x000fe80004704270 */
[----:B------:R-:W-:Y:S02]  /*7f20*/  ISETP.LT.OR P0, PT, R23, 0x52, P0 ;  /* 0x000000521700780c */ /* 0x000fe40000701670 */
[----:B------:R-:W-:Y:S02]  /*7f30*/  LDSM.16.MT88.4 R20, [R210+0x100] ;  /* 0x00010000d214783b */ /* 0x000fe40000004200 */
[----:B------:R-:W-:Y:S04]  /*7f40*/  FSEL R139, R250, -INF , !P0 ;  /* 0xff800000fa8b7808 */ /* 0x000fe80004000000 */
[----:B------:R-:W-:Y:S04]  /*7f50*/  FMNMX.FTZ R0, R139, R0, !PT ;  /* 0x000000008b007209 */ /* 0x000fe80007810000 */
[----:B------:R-:W-:Y:S04]  /*7f60*/  FMNMX.FTZ R0, R135, R0, !PT ;  /* 0x0000000087007209 */ /* 0x000fe80007810000 */
[----:B------:R-:W-:Y:S02]  /*7f70*/  FMNMX.FTZ R7, R117, R0, !PT ;  /* 0x0000000075077209 */ /* 0x000fe40007810000 */
[----:B-1----:R-:W-:Y:S03]  /*7f80*/  FMNMX.FTZ R0, R16, R17, !PT ;  /* 0x0000001110007209 */ /* 0x002fe60007810000 */
[----:B------:R-:W1:Y:S01]  /*7f90*/  SHFL.BFLY PT, R4, R7, 0x2, 0x1f ;  /* 0x0c401f0007047f89 */ /* 0x000e6200000e0000 */
[C---:B------:R-:W-:Y:S01]  /*7fa0*/  FSETP.NEU.FTZ.AND P0, PT, R0.reuse, -INF , PT ;  /* 0xff8000000000780b */ /* 0x040fe20003f1d000 */
[----:B------:R-:W-:Y:S05]  /*7fb0*/  FMUL.FTZ R149, R0, c[0x0][0x2d0] ;  /* 0x0000b40000957a20 */ /* 0x000fea0000410000 */
[----:B------:R-:W-:Y:S05]  /*7fc0*/  FSEL R149, R149, RZ, P0 ;  /* 0x000000ff95957208 */ /* 0x000fea0000000000 */
[--C-:B------:R-:W-:Y:S01]  /*7fd0*/  FFMA.FTZ R118, R6, c[0x0][0x2d0], -R149.reuse ;  /* 0x0000b40006767a23 */ /* 0x100fe20000010895 */
[----:B------:R-:W-:Y:S01]  /*7fe0*/  FSEL R6, R0, RZ, P0 ;  /* 0x000000ff00067208 */ /* 0x000fe20000000000 */
[--C-:B------:R-:W-:Y:S02]  /*7ff0*/  FFMA.FTZ R128, R12, c[0x0][0x2d0], -R149.reuse ;  /* 0x0000b4000c807a23 */ /* 0x100fe40000010895 */
[----:B------:R-:W-:Y:S02]  /*8000*/  FFMA.FTZ R119, R10, c[0x0][0x2d0], -R149 ;  /* 0x0000b4000a777a23 */ /* 0x000fe40000010895 */
[----:B------:R-:W-:Y:S01]  /*8010*/  FADD.FTZ R3, -R6, R3 ;  /* 0x0000000306037221 */ /* 0x000fe20000010100 */
[----:B------:R-:W-:Y:S01]  /*8020*/  MUFU.EX2 R118, R118 ;  /* 0x0000007600767308 */ /* 0x000fe20000000800 */
[--C-:B------:R-:W-:Y:S02]  /*8030*/  FFMA.FTZ R129, R8, c[0x0][0x2d0], -R149.reuse ;  /* 0x0000b40008817a23 */ /* 0x100fe40000010895 */
[--C-:B------:R-:W-:Y:S01]  /*8040*/  FFMA.FTZ R136, R42, c[0x0][0x2d0], -R149.reuse ;  /* 0x0000b4002a887a23 */ /* 0x100fe20000010895 */
[----:B-1----:R-:W-:Y:S01]  /*8050*/  FMNMX.FTZ R5, R7, R4, !PT ;  /* 0x0000000407057209 */ /* 0x002fe20007810000 */
[--C-:B------:R-:W-:Y:S02]  /*8060*/  FFMA.FTZ R137, R40, c[0x0][0x2d0], -R149.reuse ;  /* 0x0000b40028897a23 */ /* 0x100fe40000010895 */
[--C-:B------:R-:W-:Y:S02]  /*8070*/  FFMA.FTZ R138, R50, c[0x0][0x2d0], -R149.reuse ;  /* 0x0000b400328a7a23 */ /* 0x100fe40000010895 */
[----:B------:R-:W1:Y:S01]  /*8080*/  SHFL.BFLY PT, R4, R5, 0x1, 0x1f ;  /* 0x0c201f0005047f89 */ /* 0x000e6200000e0000 */
[----:B------:R-:W-:Y:S01]  /*8090*/  MUFU.EX2 R128, R128 ;  /* 0x0000008000807308 */ /* 0x000fe20000000800 */
[--C-:B------:R-:W-:Y:S02]  /*80a0*/  FFMA.FTZ R145, R48, c[0x0][0x2d0], -R149.reuse ;  /* 0x0000b40030917a23 */ /* 0x100fe40000010895 */
[--C-:B------:R-:W-:Y:S02]  /*80b0*/  FFMA.FTZ R232, R232, c[0x0][0x2d0], -R149.reuse ;  /* 0x0000b400e8e87a23 */ /* 0x100fe40000010895 */
[--C-:B------:R-:W-:Y:S02]  /*80c0*/  FFMA.FTZ R184, R184, c[0x0][0x2d0], -R149.reuse ;  /* 0x0000b400b8b87a23 */ /* 0x100fe40000010895 */
[--C-:B------:R-:W-:Y:S02]  /*80d0*/  FFMA.FTZ R160, R160, c[0x0][0x2d0], -R149.reuse ;  /* 0x0000b400a0a07a23 */ /* 0x100fe40000010895 */
[--C-:B------:R-:W-:Y:S01]  /*80e0*/  FFMA.FTZ R162, R162, c[0x0][0x2d0], -R149.reuse ;  /* 0x0000b400a2a27a23 */ /* 0x100fe20000010895 */
[----:B------:R-:W2:Y:S01]  /*80f0*/  MUFU.EX2 R119, R119 ;  /* 0x0000007700777308 */ /* 0x000ea20000000800 */
[--C-:B------:R-:W-:Y:S02]  /*8100*/  FFMA.FTZ R234, R234, c[0x0][0x2d0], -R149.reuse ;  /* 0x0000b400eaea7a23 */ /* 0x100fe40000010895 */
[--C-:B------:R-:W-:Y:S02]  /*8110*/  FFMA.FTZ R236, R236, c[0x0][0x2d0], -R149.reuse ;  /* 0x0000b400ecec7a23 */ /* 0x100fe40000010895 */
[--C-:B------:R-:W-:Y:S02]  /*8120*/  FFMA.FTZ R156, R156, c[0x0][0x2d0], -R149.reuse ;  /* 0x0000b4009c9c7a23 */ /* 0x100fe40000010895 */
[--C-:B------:R-:W-:Y:S03]  /*8130*/  FFMA.FTZ R146, R146, c[0x0][0x2d0], -R149.reuse ;  /* 0x0000b40092927a23 */ /* 0x100fe60000010895 */
[----:B------:R-:W3:Y:S01]  /*8140*/  MUFU.EX2 R129, R129 ;  /* 0x0000008100817308 */ /* 0x000ee20000000800 */
[----:B-1----:R-:W-:Y:S01]  /*8150*/  FMNMX.FTZ R116, R5, R4, !PT ;  /* 0x0000000405747209 */ /* 0x002fe20007810000 */
[----:B------:R-:W-:Y:S03]  /*8160*/  FMUL.FTZ R4, R3, c[0x0][0x2d0] ;  /* 0x0000b40003047a20 */ /* 0x000fe60000410000 */
[C---:B------:R-:W-:Y:S01]  /*8170*/  FSETP.NEU.FTZ.AND P0, PT, R116.reuse, -INF , PT ;  /* 0xff8000007400780b */ /* 0x040fe20003f1d000 */
[C---:B------:R-:W-:Y:S04]  /*8180*/  FMUL.FTZ R134, R116.reuse, c[0x0][0x2d0] ;  /* 0x0000b40074867a20 */ /* 0x040fe80000410000 */
[----:B------:R-:W1:Y:S01]  /*8190*/  MUFU.EX2 R3, R4 ;  /* 0x0000000400037308 */ /* 0x000e620000000800 */
[----:B------:R-:W-:Y:S02]  /*81a0*/  FSEL R5, R116, RZ, P0 ;  /* 0x000000ff74057208 */ /* 0x000fe40000000000 */
[----:B------:R-:W-:Y:S02]  /*81b0*/  FSEL R134, R134, RZ, P0 ;  /* 0x000000ff86867208 */ /* 0x000fe40000000000 */
[----:B--2---:R-:W-:Y:S01]  /*81c0*/  F2FP.BF16.PACK_AB R124, R119, R128 ;  /* 0x00000080777c723e */ /* 0x004fe200000010ff */
[----:B------:R-:W-:Y:S01]  /*81d0*/  FADD.FTZ R5, -R5, R2 ;  /* 0x0000000205057221 */ /* 0x000fe20000010100 */
[----:B------:R-:W-:Y:S01]  /*81e0*/  ISETP.GT.AND P0, PT, R230, R231, PT ;  /* 0x000000e7e600720c */ /* 0x000fe20003f04270 */
[--C-:B------:R-:W-:Y:S02]  /*81f0*/  FFMA.FTZ R133, R15, c[0x0][0x2d0], -R134.reuse ;  /* 0x0000b4000f857a23 */ /* 0x100fe40000010886 */
[--C-:B------:R-:W-:Y:S01]  /*8200*/  FFMA.FTZ R132, R13, c[0x0][0x2d0], -R134.reuse ;  /* 0x0000b4000d847a23 */ /* 0x100fe20000010886 */
[----:B------:R-:W-:Y:S01]  /*8210*/  MUFU.EX2 R232, R232 ;  /* 0x000000e800e87308 */ /* 0x000fe20000000800 */
[----:B------:R-:W2:Y:S01]  /*8220*/  LDSM.16.MT88.4 R12, [R212+0x100] ;  /* 0x00010000d40c783b */ /* 0x000ea20000004200 */
[--C-:B------:R-:W-:Y:S01]  /*8230*/  FFMA.FTZ R131, R11, c[0x0][0x2d0], -R134.reuse ;  /* 0x0000b4000b837a23 */ /* 0x100fe20000010886 */
[----:B---3--:R-:W-:Y:S01]  /*8240*/  F2FP.BF16.PACK_AB R126, R129, R118 ;  /* 0x00000076817e723e */ /* 0x008fe200000010ff */
[--C-:B------:R-:W-:Y:S02]  /*8250*/  FFMA.FTZ R130, R9, c[0x0][0x2d0], -R134.reuse ;  /* 0x0000b40009827a23 */ /* 0x100fe40000010886 */
[----:B------:R-:W-:Y:S02]  /*8260*/  FMUL.FTZ R2, R5, c[0x0][0x2d0] ;  /* 0x0000b40005027a20 */ /* 0x000fe40000410000 */
[--C-:B------:R-:W-:Y:S02]  /*8270*/  FFMA.FTZ R165, R165, c[0x0][0x2d0], -R134.reuse ;  /* 0x0000b400a5a57a23 */ /* 0x100fe40000010886 */
[----:B------:R-:W-:Y:S01]  /*8280*/  MUFU.EX2 R133, R133 ;  /* 0x0000008500857308 */ /* 0x000fe20000000800 */
[--C-:B------:R-:W-:Y:S02]  /*8290*/  FFMA.FTZ R161, R161, c[0x0][0x2d0], -R134.reuse ;  /* 0x0000b400a1a17a23 */ /* 0x100fe40000010886 */
[C---:B-1----:R-:W-:Y:S02]  /*82a0*/  FMUL.FTZ R4, R3.reuse, R112 ;  /* 0x0000007003047220 */ /* 0x042fe40000410000 */
[C---:B------:R-:W-:Y:S02]  /*82b0*/  FMUL.FTZ R5, R3.reuse, R113 ;  /* 0x0000007103057220 */ /* 0x040fe40000410000 */
[C---:B------:R-:W-:Y:S02]  /*82c0*/  FMUL.FTZ R8, R3.reuse, R108 ;  /* 0x0000006c03087220 */ /* 0x040fe40000410000 */
[C---:B------:R-:W-:Y:S01]  /*82d0*/  FMUL.FTZ R9, R3.reuse, R109 ;  /* 0x0000006d03097220 */ /* 0x040fe20000410000 */
[----:B------:R-:W1:Y:S01]  /*82e0*/  MUFU.EX2 R2, R2 ;  /* 0x0000000200027308 */ /* 0x000e620000000800 */
[C---:B------:R-:W-:Y:S02]  /*82f0*/  FMUL.FTZ R16, R3.reuse, R100 ;  /* 0x0000006403107220 */ /* 0x040fe40000410000 */
[C---:B------:R-:W-:Y:S02]  /*8300*/  FMUL.FTZ R17, R3.reuse, R101 ;  /* 0x0000006503117220 */ /* 0x040fe40000410000 */
[C---:B------:R-:W-:Y:S02]  /*8310*/  FMUL.FTZ R24, R3.reuse, R92 ;  /* 0x0000005c03187220 */ /* 0x040fe40000410000 */
[C---:B------:R-:W-:Y:S02]  /*8320*/  FMUL.FTZ R25, R3.reuse, R93 ;  /* 0x0000005d03197220 */ /* 0x040fe40000410000 */
[C---:B------:R-:W-:Y:S01]  /*8330*/  FMUL.FTZ R32, R3.reuse, R84 ;  /* 0x0000005403207220 */ /* 0x040fe20000410000 */
[----:B------:R-:W3:Y:S01]  /*8340*/  MUFU.EX2 R132, R132 ;  /* 0x0000008400847308 */ /* 0x000ee20000000800 */
[C---:B------:R-:W-:Y:S02]  /*8350*/  FMUL.FTZ R33, R3.reuse, R85 ;  /* 0x0000005503217220 */ /* 0x040fe40000410000 */
[C---:B------:R-:W-:Y:S02]  /*8360*/  FMUL.FTZ R40, R3.reuse, R76 ;  /* 0x0000004c03287220 */ /* 0x040fe40000410000 */
[C---:B------:R-:W-:Y:S02]  /*8370*/  FMUL.FTZ R41, R3.reuse, R77 ;  /* 0x0000004d03297220 */ /* 0x040fe40000410000 */
[C---:B------:R-:W-:Y:S02]  /*8380*/  FMUL.FTZ R48, R3.reuse, R68 ;  /* 0x0000004403307220 */ /* 0x040fe40000410000 */
[C---:B------:R-:W-:Y:S01]  /*8390*/  FMUL.FTZ R49, R3.reuse, R69 ;  /* 0x0000004503317220 */ /* 0x040fe20000410000 */
[----:B------:R-:W-:Y:S01]  /*83a0*/  MUFU.EX2 R131, R131 ;  /* 0x0000008300837308 */ /* 0x000fe20000000800 */
[C---:B------:R-:W-:Y:S02]  /*83b0*/  FMUL.FTZ R52, R3.reuse, R52 ;  /* 0x0000003403347220 */ /* 0x040fe40000410000 */
[C---:B------:R-:W-:Y:S02]  /*83c0*/  FMUL.FTZ R53, R3.reuse, R53 ;  /* 0x0000003503357220 */ /* 0x040fe40000410000 */
[C---:B-1----:R-:W-:Y:S02]  /*83d0*/  FMUL.FTZ R6, R2.reuse, R114 ;  /* 0x0000007202067220 */ /* 0x042fe40000410000 */
[C---:B------:R-:W-:Y:S02]  /*83e0*/  FMUL.FTZ R7, R2.reuse, R115 ;  /* 0x0000007302077220 */ /* 0x040fe40000410000 */
[C---:B------:R-:W-:Y:S01]  /*83f0*/  FMUL.FTZ R10, R2.reuse, R110 ;  /* 0x0000006e020a7220 */ /* 0x040fe20000410000 */
[----:B------:R-:W1:Y:S01]  /*8400*/  MUFU.EX2 R130, R130 ;  /* 0x0000008200827308 */ /* 0x000e620000000800 */
[C---:B------:R-:W-:Y:S02]  /*8410*/  FMUL.FTZ R11, R2.reuse, R111 ;  /* 0x0000006f020b7220 */ /* 0x040fe40000410000 */
[----:B------:R-:W-:Y:S01]  /*8420*/  FMUL.FTZ R18, R2, R102 ;  /* 0x0000006602127220 */ /* 0x000fe20000410000 */
[----:B---3--:R-:W-:Y:S01]  /*8430*/  F2FP.BF16.PACK_AB R125, R132, R133 ;  /* 0x00000085847d723e */ /* 0x008fe200000010ff */
[C---:B------:R-:W-:Y:S01]  /*8440*/  FMUL.FTZ R19, R2.reuse, R103 ;  /* 0x0000006702137220 */ /* 0x040fe20000410000 */
[----:B------:R-:W-:Y:S01]  /*8450*/  LDSM.16.MT88.4 R108, [R212+0x2900] ;  /* 0x00290000d46c783b */ /* 0x000fe20000004200 */
[C---:B------:R-:W-:Y:S02]  /*8460*/  FMUL.FTZ R26, R2.reuse, R94 ;  /* 0x0000005e021a7220 */ /* 0x040fe40000410000 */
[C---:B------:R-:W-:Y:S01]  /*8470*/  FMUL.FTZ R27, R2.reuse, R95 ;  /* 0x0000005f021b7220 */ /* 0x040fe20000410000 */
[----:B------:R-:W-:Y:S01]  /*8480*/  MUFU.EX2 R184, R184 ;  /* 0x000000b800b87308 */ /* 0x000fe20000000800 */
[C---:B------:R-:W-:Y:S02]  /*8490*/  FMUL.FTZ R34, R2.reuse, R86 ;  /* 0x0000005602227220 */ /* 0x040fe40000410000 */
[C---:B------:R-:W-:Y:S01]  /*84a0*/  FMUL.FTZ R35, R2.reuse, R87 ;  /* 0x0000005702237220 */ /* 0x040fe20000410000 */
[----:B------:R-:W-:Y:S01]  /*84b0*/  LDSM.16.MT88.4 R92, [R208+0x4900] ;  /* 0x00490000d05c783b */ /* 0x000fe20000004200 */
[C---:B------:R-:W-:Y:S02]  /*84c0*/  FMUL.FTZ R42, R2.reuse, R78 ;  /* 0x0000004e022a7220 */ /* 0x040fe40000410000 */
[C---:B------:R-:W-:Y:S02]  /*84d0*/  FMUL.FTZ R43, R2.reuse, R79 ;  /* 0x0000004f022b7220 */ /* 0x040fe40000410000 */
[C---:B------:R-:W-:Y:S01]  /*84e0*/  FMUL.FTZ R50, R2.reuse, R70 ;  /* 0x0000004602327220 */ /* 0x040fe20000410000 */
[----:B------:R-:W-:Y:S01]  /*84f0*/  MUFU.EX2 R165, R165 ;  /* 0x000000a500a57308 */ /* 0x000fe20000000800 */
[C---:B------:R-:W-:Y:S01]  /*8500*/  FMUL.FTZ R51, R2.reuse, R71 ;  /* 0x0000004702337220 */ /* 0x040fe20000410000 */
[----:B------:R-:W3:Y:S01]  /*8510*/  LDSM.16.MT88.4 R84, [R210+0x3100] ;  /* 0x00310000d254783b */ /* 0x000ee20000004200 */
[----:B------:R-:W-:Y:S01]  /*8520*/  FMUL.FTZ R54, R2, R54 ;  /* 0x0000003602367220 */ /* 0x000fe20000410000 */
[----:B-1----:R-:W-:Y:S01]  /*8530*/  F2FP.BF16.PACK_AB R127, R130, R131 ;  /* 0x00000083827f723e */ /* 0x002fe200000010ff */
[C---:B------:R-:W-:Y:S02]  /*8540*/  FMUL.FTZ R55, R2.reuse, R55 ;  /* 0x0000003702377220 */ /* 0x040fe40000410000 */
[C---:B------:R-:W-:Y:S02]  /*8550*/  FMUL.FTZ R56, R3.reuse, R56 ;  /* 0x0000003803387220 */ /* 0x040fe40000410000 */
[C---:B------:R-:W-:Y:S01]  /*8560*/  FMUL.FTZ R57, R3.reuse, R57 ;  /* 0x0000003903397220 */ /* 0x040fe20000410000 */
[----:B------:R-:W1:Y:S01]  /*8570*/  LDSM.16.MT88.4 R76, [R209+0x3100] ;  /* 0x00310000d14c783b */ /* 0x000e620000004200 */
[C---:B--2---:R-:W-:Y:S01]  /*8580*/  HMMA.16816.F32.BF16 R4, R124.reuse, R12, R4 ;  /* 0x0000000c7c04723c */ /* 0x044fe20000041804 */
[----:B------:R-:W-:Y:S04]  /*8590*/  MUFU.EX2 R161, R161 ;  /* 0x000000a100a17308 */ /* 0x000fe80000000800 */
[C---:B------:R-:W-:Y:S02]  /*85a0*/  FMUL.FTZ R58, R2.reuse, R58 ;  /* 0x0000003a023a7220 */ /* 0x040fe40000410000 */
[----:B------:R-:W2:Y:S01]  /*85b0*/  LDSM.16.MT88.4 R68, [R208+0x3100] ;  /* 0x00310000d044783b */ /* 0x000ea20000004200 */
[C---:B------:R-:W-:Y:S03]  /*85c0*/  HMMA.16816.F32.BF16 R8, R124.reuse, R14, R8 ;  /* 0x0000000e7c08723c */ /* 0x040fe60000041808 */
[----:B------:R-:W-:Y:S01]  /*85d0*/  MUFU.EX2 R136, R136 ;  /* 0x0000008800887308 */ /* 0x000fe20000000800 */
[C---:B------:R-:W-:Y:S02]  /*85e0*/  FMUL.FTZ R12, R3.reuse, R104 ;  /* 0x00000068030c7220 */ /* 0x040fe40000410000 */
[C---:B------:R-:W-:Y:S01]  /*85f0*/  FMUL.FTZ R13, R3.reuse, R105 ;  /* 0x00000069030d7220 */ /* 0x040fe20000410000 */
[----:B------:R-:W-:Y:S01]  /*8600*/  LDSM.16.MT88.4 R100, [R210+0x2900] ;  /* 0x00290000d264783b */ /* 0x000fe20000004200 */
[C---:B------:R-:W-:Y:S04]  /*8610*/  FMUL.FTZ R14, R2.reuse, R106 ;  /* 0x0000006a020e7220 */ /* 0x040fe80000410000 */
[C---:B------:R-:W-:Y:S01]  /*8620*/  FMUL.FTZ R15, R2.reuse, R107 ;  /* 0x0000006b020f7220 */ /* 0x040fe20000410000 */
[----:B------:R-:W4:Y:S01]  /*8630*/  MUFU.EX2 R137, R137 ;  /* 0x0000008900897308 */ /* 0x000f220000000800 */
[C---:B------:R-:W-:Y:S02]  /*8640*/  FMUL.FTZ R59, R2.reuse, R59 ;  /* 0x0000003b023b7220 */ /* 0x040fe40000410000 */
[C---:B------:R-:W-:Y:S02]  /*8650*/  FMUL.FTZ R60, R3.reuse, R60 ;  /* 0x0000003c033c7220 */ /* 0x040fe40000410000 */
[C---:B------:R-:W-:Y:S01]  /*8660*/  FMUL.FTZ R61, R3.reuse, R61 ;  /* 0x0000003d033d7220 */ /* 0x040fe20000410000 */
[C---:B------:R-:W-:Y:S03]  /*8670*/  HMMA.16816.F32.BF16 R12, R124.reuse, R20, R12 ;  /* 0x000000147c0c723c */ /* 0x040fe6000004180c */
[C---:B------:R-:W-:Y:S01]  /*8680*/  FMUL.FTZ R62, R2.reuse, R62 ;  /* 0x0000003e023e7220 */ /* 0x040fe20000410000 */
[----:B------:R-:W-:Y:S01]  /*8690*/  MUFU.EX2 R138, R138 ;  /* 0x0000008a008a7308 */ /* 0x000fe20000000800 */
[C---:B------:R-:W-:Y:S02]  /*86a0*/  FMUL.FTZ R63, R2.reuse, R63 ;  /* 0x0000003f023f7220 */ /* 0x040fe40000410000 */
[C---:B------:R-:W-:Y:S01]  /*86b0*/  FMUL.FTZ R20, R3.reuse, R96 ;  /* 0x0000006003147220 */ /* 0x040fe20000410000 */
[C---:B------:R-:W-:Y:S04]  /*86c0*/  HMMA.16816.F32.BF16 R16, R124.reuse, R22, R16 ;  /* 0x000000167c10723c */ /* 0x040fe80000041810 */
[C---:B------:R-:W-:Y:S02]  /*86d0*/  FMUL.FTZ R21, R3.reuse, R97 ;  /* 0x0000006103157220 */ /* 0x040fe40000410000 */
[----:B------:R-:W-:Y:S01]  /*86e0*/  MUFU.EX2 R145, R145 ;  /* 0x0000009100917308 */ /* 0x000fe20000000800 */
[C---:B------:R-:W-:Y:S02]  /*86f0*/  FMUL.FTZ R22, R2.reuse, R98 ;  /* 0x0000006202167220 */ /* 0x040fe40000410000 */
[C---:B------:R-:W-:Y:S03]  /*8700*/  FMUL.FTZ R23, R2.reuse, R99 ;  /* 0x0000006302177220 */ /* 0x040fe60000410000 */
[C---:B------:R-:W-:Y:S02]  /*8710*/  FMUL.FTZ R64, R3.reuse, R64 ;  /* 0x0000004003407220 */ /* 0x040fe40000410000 */
[C---:B------:R-:W-:Y:S02]  /*8720*/  FMUL.FTZ R65, R3.reuse, R65 ;  /* 0x0000004103417220 */ /* 0x040fe40000410000 */
[C---:B------:R-:W-:Y:S01]  /*8730*/  HMMA.16816.F32.BF16 R20, R124.reuse, R28, R20 ;  /* 0x0000001c7c14723c */ /* 0x040fe20000041814 */
[----:B------:R-:W-:Y:S02]  /*8740*/  MUFU.EX2 R160, R160 ;  /* 0x000000a000a07308 */ /* 0x000fe40000000800 */
[C---:B------:R-:W-:Y:S02]  /*8750*/  FMUL.FTZ R66, R2.reuse, R66 ;  /* 0x0000004202427220 */ /* 0x040fe40000410000 */
[C---:B------:R-:W-:Y:S02]  /*8760*/  FMUL.FTZ R67, R2.reuse, R67 ;  /* 0x0000004302437220 */ /* 0x040fe40000410000 */
[C---:B------:R-:W-:Y:S01]  /*8770*/  FMUL.FTZ R28, R3.reuse, R88 ;  /* 0x00000058031c7220 */ /* 0x040fe20000410000 */
[C---:B------:R-:W-:Y:S03]  /*8780*/  HMMA.16816.F32.BF16 R24, R124.reuse, R30, R24 ;  /* 0x0000001e7c18723c */ /* 0x040fe60000041818 */
[----:B------:R-:W-:Y:S01]  /*8790*/  MUFU.EX2 R162, R162 ;  /* 0x000000a200a27308 */ /* 0x000fe20000000800 */
[----:B------:R-:W-:Y:S02]  /*87a0*/  FMUL.FTZ R29, R3, R89 ;  /* 0x00000059031d7220 */ /* 0x000fe40000410000 */
[--C-:B------:R-:W-:Y:S02]  /*87b0*/  FFMA.FTZ R148, R167, c[0x0][0x2d0], -R134.reuse ;  /* 0x0000b400a7947a23 */ /* 0x100fe40000010886 */
[C---:B------:R-:W-:Y:S04]  /*87c0*/  FMUL.FTZ R30, R2.reuse, R90 ;  /* 0x0000005a021e7220 */ /* 0x040fe80000410000 */
[----:B------:R-:W-:Y:S01]  /*87d0*/  FMUL.FTZ R31, R2, R91 ;  /* 0x0000005b021f7220 */ /* 0x000fe20000410000 */
[----:B------:R-:W-:Y:S01]  /*87e0*/  MUFU.EX2 R148, R148 ;  /* 0x0000009400947308 */ /* 0x000fe20000000800 */
[----:B------:R-:W-:Y:S01]  /*87f0*/  LDSM.16.MT88.4 R88, [R212+0x3900] ;  /* 0x00390000d458783b */ /* 0x000fe20000004200 */
[--C-:B------:R-:W-:Y:S02]  /*8800*/  FFMA.FTZ R151, R151, c[0x0][0x2d0], -R134.reuse ;  /* 0x0000b40097977a23 */ /* 0x100fe40000010886 */
[--C-:B------:R-:W-:Y:S02]  /*8810*/  FFMA.FTZ R157, R157, c[0x0][0x2d0], -R134.reuse ;  /* 0x0000b4009d9d7a23 */ /* 0x100fe40000010886 */
[C---:B------:R-:W-:Y:S03]  /*8820*/  HMMA.16816.F32.BF16 R28, R124.reuse, R36, R28 ;  /* 0x000000247c1c723c */ /* 0x040fe6000004181c */
[--C-:B------:R-:W-:Y:S01]  /*8830*/  FFMA.FTZ R158, R163, c[0x0][0x2d0], -R134.reuse ;  /* 0x0000b400a39e7a23 */ /* 0x100fe20000010886 */
[----:B------:R-:W5:Y:S01]  /*8840*/  MUFU.EX2 R151, R151 ;  /* 0x0000009700977308 */ /* 0x000f620000000800 */
[--C-:B------:R-:W-:Y:S02]  /*8850*/  FFMA.FTZ R163, R186, c[0x0][0x2d0], -R149.reuse ;  /* 0x0000b400baa37a23 */ /* 0x100fe40000010895 */
[C---:B------:R-:W-:Y:S01]  /*8860*/  FMUL.FTZ R36, R3.reuse, R80 ;  /* 0x0000005003247220 */ /* 0x040fe20000410000 */
[C---:B------:R-:W-:Y:S04]  /*8870*/  HMMA.16816.F32.BF16 R32, R124.reuse, R38, R32 ;  /* 0x000000267c20723c */ /* 0x040fe80000041820 */
[----:B------:R-:W-:Y:S02]  /*8880*/  FMUL.FTZ R37, R3, R81 ;  /* 0x0000005103257220 */ /* 0x000fe40000410000 */
[----:B------:R-:W-:Y:S01]  /*8890*/  MUFU.EX2 R157, R157 ;  /* 0x0000009d009d7308 */ /* 0x000fe20000000800 */
[C---:B------:R-:W-:Y:S02]  /*88a0*/  FMUL.FTZ R38, R2.reuse, R82 ;  /* 0x0000005202267220 */ /* 0x040fe40000410000 */
[----:B------:R-:W-:Y:S02]  /*88b0*/  FMUL.FTZ R39, R2, R83 ;  /* 0x0000005302277220 */ /* 0x000fe40000410000 */
[----:B------:R-:W-:Y:S01]  /*88c0*/  LDSM.16.MT88.4 R80, [R209+0x900] ;  /* 0x00090000d150783b */ /* 0x000fe20000004200 */
[--C-:B------:R-:W-:Y:S02]  /*88d0*/  FFMA.FTZ R167, R164, c[0x0][0x2d0], -R149.reuse ;  /* 0x0000b400a4a77a23 */ /* 0x100fe40000010895 */
[--C-:B------:R-:W-:Y:S02]  /*88e0*/  FFMA.FTZ R164, R237, c[0x0][0x2d0], -R134.reuse ;  /* 0x0000b400eda47a23 */ /* 0x100fe40000010886 */
[C---:B------:R-:W-:Y:S01]  /*88f0*/  HMMA.16816.F32.BF16 R36, R124.reuse, R44, R36 ;  /* 0x0000002c7c24723c */ /* 0x040fe20000041824 */
[----:B------:R-:W1:Y:S02]  /*8900*/  MUFU.EX2 R158, R158 ;  /* 0x0000009e009e7308 */ /* 0x000e640000000800 */
[--C-:B------:R-:W-:Y:S02]  /*8910*/  FFMA.FTZ R187, R187, c[0x0][0x2d0], -R134.reuse ;  /* 0x0000b400bbbb7a23 */ /* 0x100fe40000010886 */
[--C-:B------:R-:W-:Y:S02]  /*8920*/  FFMA.FTZ R186, R235, c[0x0][0x2d0], -R134.reuse ;  /* 0x0000b400ebba7a23 */ /* 0x100fe40000010886 */
[C---:B------:R-:W-:Y:S01]  /*8930*/  FMUL.FTZ R44, R3.reuse, R72 ;  /* 0x00000048032c7220 */ /* 0x040fe20000410000 */
[C---:B------:R-:W-:Y:S03]  /*8940*/  HMMA.16816.F32.BF16 R40, R124.reuse, R46, R40 ;  /* 0x0000002e7c28723c */ /* 0x040fe60000041828 */
[----:B------:R-:W1:Y:S01]  /*8950*/  MUFU.EX2 R163, R163 ;  /* 0x000000a300a37308 */ /* 0x000e620000000800 */
[----:B------:R-:W-:Y:S02]  /*8960*/  FMUL.FTZ R45, R3, R73 ;  /* 0x00000049032d7220 */ /* 0x000fe40000410000 */
[--C-:B------:R-:W-:Y:S02]  /*8970*/  FFMA.FTZ R233, R233, c[0x0][0x2d0], -R134.reuse ;  /* 0x0000b400e9e97a23 */ /* 0x100fe40000010886 */
[C---:B------:R-:W-:Y:S04]  /*8980*/  FMUL.FTZ R46, R2.reuse, R74 ;  /* 0x0000004a022e7220 */ /* 0x040fe80000410000 */
[----:B------:R-:W-:Y:S01]  /*8990*/  FMUL.FTZ R47, R2, R75 ;  /* 0x0000004b022f7220 */ /* 0x000fe20000410000 */
[----:B------:R-:W2:Y:S01]  /*89a0*/  MUFU.EX2 R167, R167 ;  /* 0x000000a700a77308 */ /* 0x000ea20000000800 */
[----:B------:R-:W4:Y:S01]  /*89b0*/  LDSM.16.MT88.4 R72, [R212+0x900] ;  /* 0x00090000d448783b */ /* 0x000f220000004200 */
[--C-:B------:R-:W-:Y:S02]  /*89c0*/  FFMA.FTZ R235, R240, c[0x0][0x2d0], -R149.reuse ;  /* 0x0000b400f0eb7a23 */ /* 0x100fe40000010895 */
[--C-:B------:R-:W-:Y:S02]  /*89d0*/  FFMA.FTZ R237, R238, c[0x0][0x2d0], -R149.reuse ;  /* 0x0000b400eeed7a23 */ /* 0x100fe40000010895 */
[C---:B---3--:R-:W-:Y:S03]  /*89e0*/  HMMA.16816.F32.BF16 R44, R124.reuse, R84, R44 ;  /* 0x000000547c2c723c */ /* 0x048fe6000004182c */
[--C-:B------:R-:W-:Y:S01]  /*89f0*/  FFMA.FTZ R238, R245, c[0x0][0x2d0], -R134.reuse ;  /* 0x0000b400f5ee7a23 */ /* 0x100fe20000010886 */
[----:B------:R-:W-:Y:S01]  /*8a00*/  MUFU.EX2 R164, R164 ;  /* 0x000000a400a47308 */ /* 0x000fe20000000800 */
[--C-:B------:R-:W-:Y:S02]  /*8a10*/  FFMA.FTZ R245, R166, c[0x0][0x2d0], -R149.reuse ;  /* 0x0000b400a6f57a23 */ /* 0x100fe40000010895 */
[--C-:B------:R-:W-:Y:S01]  /*8a20*/  FFMA.FTZ R166, R185, c[0x0][0x2d0], -R134.reuse ;  /* 0x0000b400b9a67a23 */ /* 0x100fe20000010886 */
[C---:B------:R-:W-:Y:S01]  /*8a30*/  HMMA.16816.F32.BF16 R48, R124.reuse, R86, R48 ;  /* 0x000000567c30723c */ /* 0x040fe20000041830 */
[----:B------:R-:W-:Y:S03]  /*8a40*/  LDSM.16.MT88.4 R84, [R208+0x900] ;  /* 0x00090000d054783b */ /* 0x000fe60000004200 */
[--C-:B------:R-:W-:Y:S02]  /*8a50*/  FFMA.FTZ R243, R243, c[0x0][0x2d0], -R134.reuse ;  /* 0x0000b400f3f37a23 */ /* 0x100fe40000010886 */
[----:B------:R-:W-:Y:S01]  /*8a60*/  MUFU.EX2 R245, R245 ;  /* 0x000000f500f57308 */ /* 0x000fe20000000800 */
[--C-:B------:R-:W-:Y:S01]  /*8a70*/  FFMA.FTZ R240, R241, c[0x0][0x2d0], -R134.reuse ;  /* 0x0000b400f1f07a23 */ /* 0x100fe20000010886 */
[C---:B-1----:R-:W-:Y:S04]  /*8a80*/  HMMA.16816.F32.BF16 R52, R124.reuse, R76, R52 ;  /* 0x0000004c7c34723c */ /* 0x042fe80000041834 */
[--C-:B------:R-:W-:Y:S02]  /*8a90*/  FFMA.FTZ R241, R192, c[0x0][0x2d0], -R149.reuse ;  /* 0x0000b400c0f17a23 */ /* 0x100fe40000010895 */
[--C-:B------:R-:W-:Y:S02]  /*8aa0*/  FFMA.FTZ R192, R159, c[0x0][0x2d0], -R134.reuse ;  /* 0x0000b4009fc07a23 */ /* 0x100fe40000010886 */
[C---:B------:R-:W-:Y:S01]  /*8ab0*/  HMMA.16816.F32.BF16 R56, R124.reuse, R78, R56 ;  /* 0x0000004e7c38723c */ /* 0x040fe20000041838 */
[----:B------:R-:W1:Y:S01]  /*8ac0*/  LDSM.16.MT88.4 R76, [R210+0x900] ;  /* 0x00090000d24c783b */ /* 0x000e620000004200 */
[----:B------:R-:W-:Y:S02]  /*8ad0*/  MUFU.EX2 R241, R241 ;  /* 0x000000f100f17308 */ /* 0x000fe40000000800 */
[--C-:B------:R-:W-:Y:S02]  /*8ae0*/  FFMA.FTZ R239, R239, c[0x0][0x2d0], -R134.reuse ;  /* 0x0000b400efef7a23 */ /* 0x100fe40000010886 */
[--C-:B------:R-:W-:Y:S02]  /*8af0*/  FFMA.FTZ R159, R150, c[0x0][0x2d0], -R149.reuse ;  /* 0x0000b400969f7a23 */ /* 0x100fe40000010895 */
[C---:B--2---:R-:W-:Y:S04]  /*8b00*/  HMMA.16816.F32.BF16 R60, R124.reuse, R68, R60 ;  /* 0x000000447c3c723c */ /* 0x044fe8000004183c */
[----:B------:R-:W-:Y:S01]  /*8b10*/  MUFU.EX2 R166, R166 ;  /* 0x000000a600a67308 */ /* 0x000fe20000000800 */
[----:B------:R-:W-:Y:S02]  /*8b20*/  FFMA.FTZ R149, R144, c[0x0][0x2d0], -R149 ;  /* 0x0000b40090957a23 */ /* 0x000fe40000010895 */
[----:B----4-:R-:W-:Y:S01]  /*8b30*/  F2FP.BF16.PACK_AB R68, R137, R136 ;  /* 0x000000888944723e */ /* 0x010fe200000010ff */
[----:B------:R-:W-:Y:S04]  /*8b40*/  HMMA.16816.F32.BF16 R64, R124, R70, R64 ;  /* 0x000000467c40723c */ /* 0x000fe80000041840 */
[----:B-----5:R-:W-:Y:S01]  /*8b50*/  F2FP.BF16.PACK_AB R69, R151, R148 ;  /* 0x000000949745723e */ /* 0x020fe200000010ff */
[--C-:B------:R-:W-:Y:S01]  /*8b60*/  FFMA.FTZ R144, R147, c[0x0][0x2d0], -R134.reuse ;  /* 0x0000b40093907a23 */ /* 0x100fe20000010886 */
[----:B------:R-:W-:Y:S01]  /*8b70*/  MUFU.EX2 R192, R192 ;  /* 0x000000c000c07308 */ /* 0x000fe20000000800 */
[----:B------:R-:W-:Y:S01]  /*8b80*/  F2FP.BF16.PACK_AB R70, R145, R138 ;  /* 0x0000008a9146723e */ /* 0x000fe200000010ff */
[--C-:B------:R-:W-:Y:S01]  /*8b90*/  FFMA.FTZ R139, R139, c[0x0][0x2d0], -R134.reuse ;  /* 0x0000b4008b8b7a23 */ /* 0x100fe20000010886 */
[----:B------:R-:W-:Y:S03]  /*8ba0*/  F2FP.BF16.PACK_AB R71, R158, R157 ;  /* 0x0000009d9e47723e */ /* 0x000fe600000010ff */
[--C-:B------:R-:W-:Y:S02]  /*8bb0*/  FFMA.FTZ R135, R135, c[0x0][0x2d0], -R134.reuse ;  /* 0x0000b40087877a23 */ /* 0x100fe40000010886 */
[----:B------:R-:W-:Y:S02]  /*8bc0*/  FFMA.FTZ R134, R117, c[0x0][0x2d0], -R134 ;  /* 0x0000b40075867a23 */ /* 0x000fe40000010886 */
[C---:B------:R-:W-:Y:S01]  /*8bd0*/  HMMA.16816.F32.BF16 R4, R68.reuse, R72, R4 ;  /* 0x000000484404723c */ /* 0x040fe20000041804 */
[----:B------:R-:W2:Y:S04]  /*8be0*/  MUFU.EX2 R187, R187 ;  /* 0x000000bb00bb7308 */ /* 0x000ea80000000800 */
[----:B------:R-:W-:Y:S02]  /*8bf0*/  FFMA.FTZ R128, R3, R224, R128 ;  /* 0x000000e003807223 */ /* 0x000fe40000010080 */
[----:B------:R-:W-:Y:S01]  /*8c00*/  FFMA.FTZ R133, R2, R225, R133 ;  /* 0x000000e102857223 */ /* 0x000fe20000010085 */
[C---:B------:R-:W-:Y:S01]  /*8c10*/  HMMA.16816.F32.BF16 R8, R68.reuse, R74, R8 ;  /* 0x0000004a4408723c */ /* 0x040fe20000041808 */
[----:B------:R-:W3:Y:S02]  /*8c20*/  LDSM.16.MT88.4 R72, [R210+0x3900] ;  /* 0x00390000d248783b */ /* 0x000ee40000004200 */
[----:B------:R-:W-:Y:S01]  /*8c30*/  MUFU.EX2 R186, R186 ;  /* 0x000000ba00ba7308 */ /* 0x000fe20000000800 */
[----:B------:R-:W-:Y:S02]  /*8c40*/  FADD.FTZ R119, R119, R128 ;  /* 0x0000008077777221 */ /* 0x000fe40000010000 */
[----:B------:R-:W-:Y:S02]  /*8c50*/  FADD.FTZ R132, R132, R133 ;  /* 0x0000008584847221 */ /* 0x000fe40000010000 */
[C---:B-1----:R-:W-:Y:S04]  /*8c60*/  HMMA.16816.F32.BF16 R12, R68.reuse, R76, R12 ;  /* 0x0000004c440c723c */ /* 0x042fe8000004180c */
[----:B------:R-:W-:Y:S01]  /*8c70*/  FADD.FTZ R118, R118, R119 ;  /* 0x0000007776767221 */ /* 0x000fe20000010000 */
[----:B------:R-:W1:Y:S01]  /*8c80*/  MUFU.EX2 R233, R233 ;  /* 0x000000e900e97308 */ /* 0x000e620000000800 */
[----:B------:R-:W-:Y:S02]  /*8c90*/  FADD.FTZ R3, R131, R132 ;  /* 0x0000008483037221 */ /* 0x000fe40000010000 */
[C---:B------:R-:W-:Y:S01]  /*8ca0*/  HMMA.16816.F32.BF16 R16, R68.reuse, R78, R16 ;  /* 0x0000004e4410723c */ /* 0x040fe20000041810 */
[----:B------:R-:W4:Y:S03]  /*8cb0*/  LDSM.16.MT88.4 R76, [R209+0x3900] ;  /* 0x00390000d14c783b */ /* 0x000f260000004200 */
[----:B------:R-:W-:Y:S02]  /*8cc0*/  FADD.FTZ R129, R129, R118 ;  /* 0x0000007681817221 */ /* 0x000fe40000010000 */
[----:B------:R-:W-:Y:S01]  /*8cd0*/  FADD.FTZ R3, R130, R3 ;  /* 0x0000000382037221 */ /* 0x000fe20000010000 */
[----:B------:R-:W-:Y:S01]  /*8ce0*/  MUFU.EX2 R234, R234 ;  /* 0x000000ea00ea7308 */ /* 0x000fe20000000800 */
[C---:B------:R-:W-:Y:S04]  /*8cf0*/  HMMA.16816.F32.BF16 R20, R68.reuse, R80, R20 ;  /* 0x000000504414723c */ /* 0x040fe80000041814 */
[----:B------:R-:W-:Y:S02]  /*8d00*/  FADD.FTZ R136, R136, R129 ;  /* 0x0000008188887221 */ /* 0x000fe40000010000 */
[----:B------:R-:W-:Y:S02]  /*8d10*/  FADD.FTZ R2, R148, R3 ;  /* 0x0000000394027221 */ /* 0x000fe40000010000 */
[C---:B------:R-:W-:Y:S01]  /*8d20*/  HMMA.16816.F32.BF16 R24, R68.reuse, R82, R24 ;  /* 0x000000524418723c */ /* 0x040fe20000041818 */
[----:B------:R-:W5:Y:S01]  /*8d30*/  LDSM.16.MT88.4 R80, [R208+0x3900] ;  /* 0x00390000d050783b */ /* 0x000f620000004200 */
[----:B------:R-:W-:Y:S02]  /*8d40*/  MUFU.EX2 R235, R235 ;  /* 0x000000eb00eb7308 */ /* 0x000fe40000000800 */
[----:B------:R-:W-:Y:S02]  /*8d50*/  FADD.FTZ R137, R137, R136 ;  /* 0x0000008889897221 */ /* 0x000fe40000010000 */
[----:B------:R-:W-:Y:S02]  /*8d60*/  FADD.FTZ R2, R151, R2 ;  /* 0x0000000297027221 */ /* 0x000fe40000010000 */
[C---:B------:R-:W-:Y:S04]  /*8d70*/  HMMA.16816.F32.BF16 R28, R68.reuse, R84, R28 ;  /* 0x00000054441c723c */ /* 0x040fe8000004181c */
[----:B------:R-:W-:Y:S01]  /*8d80*/  MUFU.EX2 R236, R236 ;  /* 0x000000ec00ec7308 */ /* 0x000fe20000000800 */
[----:B------:R-:W-:Y:S02]  /*8d90*/  FADD.FTZ R138, R138, R137 ;  /* 0x000000898a8a7221 */ /* 0x000fe40000010000 */
[----:B------:R-:W-:Y:S01]  /*8da0*/  FADD.FTZ R3, R157, R2 ;  /* 0x000000029d037221 */ /* 0x000fe20000010000 */
[C---:B------:R-:W-:Y:S01]  /*8db0*/  HMMA.16816.F32.BF16 R32, R68.reuse, R86, R32 ;  /* 0x000000564420723c */ /* 0x040fe20000041820 */
[----:B------:R-:W-:Y:S03]  /*8dc0*/  LDSM.16.MT88.4 R84, [R210+0x1100] ;  /* 0x00110000d254783b */ /* 0x000fe60000004200 */
[----:B------:R-:W-:Y:S02]  /*8dd0*/  FADD.FTZ R138, R145, R138 ;  /* 0x0000008a918a7221 */ /* 0x000fe40000010000 */
[----:B------:R-:W-:Y:S01]  /*8de0*/  MUFU.EX2 R237, R237 ;  /* 0x000000ed00ed7308 */ /* 0x000fe20000000800 */
[----:B------:R-:W-:Y:S01]  /*8df0*/  FADD.FTZ R3, R158, R3 ;  /* 0x000000039e037221 */ /* 0x000fe20000010000 */
[C---:B------:R-:W-:Y:S08]  /*8e00*/  HMMA.16816.F32.BF16 R36, R68.reuse, R88, R36 ;  /* 0x000000584424723c */ /* 0x040ff00000041824 */
[C---:B------:R-:W-:Y:S01]  /*8e10*/  HMMA.16816.F32.BF16 R40, R68.reuse, R90, R40 ;  /* 0x0000005a4428723c */ /* 0x040fe20000041828 */
[----:B------:R-:W-:Y:S01]  /*8e20*/  LDSM.16.MT88.4 R88, [R208+0x4100] ;  /* 0x00410000d058783b */ /* 0x000fe20000004200 */
[----:B------:R-:W-:Y:S06]  /*8e30*/  MUFU.EX2 R238, R238 ;  /* 0x000000ee00ee7308 */ /* 0x000fec0000000800 */
[C---:B---3--:R-:W-:Y:S04]  /*8e40*/  HMMA.16816.F32.BF16 R44, R68.reuse, R72, R44 ;  /* 0x00000048442c723c */ /* 0x048fe8000004182c */
[----:B------:R-:W-:Y:S04]  /*8e50*/  MUFU.EX2 R243, R243 ;  /* 0x000000f300f37308 */ /* 0x000fe80000000800 */
[C---:B------:R-:W-:Y:S01]  /*8e60*/  HMMA.16816.F32.BF16 R48, R68.reuse, R74, R48 ;  /* 0x0000004a4430723c */ /* 0x040fe20000041830 */
[----:B------:R-:W3:Y:S05]  /*8e70*/  LDSM.16.MT88.4 R72, [R212+0x1100] ;  /* 0x00110000d448783b */ /* 0x000eea0000004200 */
[----:B------:R-:W-:Y:S02]  /*8e80*/  MUFU.EX2 R240, R240 ;  /* 0x000000f000f07308 */ /* 0x000fe40000000800 */
[C---:B----4-:R-:W-:Y:S08]  /*8e90*/  HMMA.16816.F32.BF16 R52, R68.reuse, R76, R52 ;  /* 0x0000004c4434723c */ /* 0x050ff00000041834 */
[C---:B------:R-:W-:Y:S01]  /*8ea0*/  HMMA.16816.F32.BF16 R56, R68.reuse, R78, R56 ;  /* 0x0000004e4438723c */ /* 0x040fe20000041838 */
[----:B------:R-:W4:Y:S01]  /*8eb0*/  LDSM.16.MT88.4 R76, [R209+0x1100] ;  /* 0x00110000d14c783b */ /* 0x000f220000004200 */
[----:B------:R-:W-:Y:S06]  /*8ec0*/  MUFU.EX2 R239, R239 ;  /* 0x000000ef00ef7308 */ /* 0x000fec0000000800 */
[C---:B-----5:R-:W-:Y:S04]  /*8ed0*/  HMMA.16816.F32.BF16 R60, R68.reuse, R80, R60 ;  /* 0x00000050443c723c */ /* 0x060fe8000004183c */
[----:B------:R-:W-:Y:S04]  /*8ee0*/  MUFU.EX2 R156, R156 ;  /* 0x0000009c009c7308 */ /* 0x000fe80000000800 */
[----:B------:R-:W-:Y:S01]  /*8ef0*/  HMMA.16816.F32.BF16 R64, R68, R82, R64 ;  /* 0x000000524440723c */ /* 0x000fe20000041840 */
[----:B------:R-:W5:Y:S05]  /*8f00*/  LDSM.16.MT88.4 R80, [R208+0x1100] ;  /* 0x00110000d050783b */ /* 0x000f6a0000004200 */
[----:B------:R-:W4:Y:S01]  /*8f10*/  MUFU.EX2 R159, R159 ;  /* 0x0000009f009f7308 */ /* 0x000f220000000800 */
[----:B------:R-:W-:Y:S01]  /*8f20*/  F2FP.BF16.PACK_AB R68, R160, R163 ;  /* 0x000000a3a044723e */ /* 0x000fe200000010ff */
[----:B------:R-:W-:Y:S01]  /*8f30*/  FADD.FTZ R163, R163, R138 ;  /* 0x0000008aa3a37221 */ /* 0x000fe20000010000 */
[----:B------:R-:W-:Y:S03]  /*8f40*/  F2FP.BF16.PACK_AB R70, R167, R162 ;  /* 0x000000a2a746723e */ /* 0x000fe600000010ff */
[----:B--2---:R-:W-:Y:S01]  /*8f50*/  F2FP.BF16.PACK_AB R69, R187, R164 ;  /* 0x000000a4bb45723e */ /* 0x004fe200000010ff */
[----:B------:R-:W-:Y:S01]  /*8f60*/  FADD.FTZ R164, R164, R3 ;  /* 0x00000003a4a47221 */ /* 0x000fe20000010000 */
[----:B-1----:R-:W-:Y:S01]  /*8f70*/  F2FP.BF16.PACK_AB R71, R233, R186 ;  /* 0x000000bae947723e */ /* 0x002fe200000010ff */
[----:B------:R-:W-:Y:S01]  /*8f80*/  FADD.FTZ R163, R160, R163 ;  /* 0x000000a3a0a37221 */ /* 0x000fe20000010000 */
[----:B------:R-:W-:Y:S01]  /*8f90*/  MUFU.EX2 R146, R146 ;  /* 0x0000009200927308 */ /* 0x000fe20000000800 */
[----:B------:R-:W-:Y:S02]  /*8fa0*/  FADD.FTZ R187, R187, R164 ;  /* 0x000000a4bbbb7221 */ /* 0x000fe40000010000 */
[----:B------:R-:W-:Y:S02]  /*8fb0*/  FADD.FTZ R162, R162, R163 ;  /* 0x000000a3a2a27221 */ /* 0x000fe40000010000 */
[C---:B---3--:R-:W-:Y:S03]  /*8fc0*/  HMMA.16816.F32.BF16 R4, R68.reuse, R72, R4 ;  /* 0x000000484404723c */ /* 0x048fe60000041804 */
[----:B------:R-:W-:Y:S02]  /*8fd0*/  FADD.FTZ R186, R186, R187 ;  /* 0x000000bbbaba7221 */ /* 0x000fe40000010000 */
[----:B------:R-:W1:Y:S01]  /*8fe0*/  MUFU.EX2 R149, R149 ;  /* 0x0000009500957308 */ /* 0x000e620000000800 */
[----:B------:R-:W-:Y:S02]  /*8ff0*/  FADD.FTZ R167, R167, R162 ;  /* 0x000000a2a7a77221 */ /* 0x000fe40000010000 */
[C---:B------:R-:W-:Y:S01]  /*9000*/  HMMA.16816.F32.BF16 R8, R68.reuse, R74, R8 ;  /* 0x0000004a4408723c */ /* 0x040fe20000041808 */
[----:B------:R-:W2:Y:S03]  /*9010*/  LDSM.16.MT88.4 R72, [R212+0x4100] ;  /* 0x00410000d448783b */ /* 0x000ea60000004200 */
[----:B----4-:R-:W-:Y:S01]  /*9020*/  F2FP.BF16.PACK_AB R124, R159, R156 ;  /* 0x0000009c9f7c723e */ /* 0x010fe200000010ff */
[----:B------:R-:W-:Y:S02]  /*9030*/  FADD.FTZ R233, R233, R186 ;  /* 0x000000bae9e97221 */ /* 0x000fe40000010000 */
[----:B------:R-:W-:Y:S01]  /*9040*/  MUFU.EX2 R144, R144 ;  /* 0x0000009000907308 */ /* 0x000fe20000000800 */
[C---:B------:R-:W-:Y:S08]  /*9050*/  HMMA.16816.F32.BF16 R12, R68.reuse, R84, R12 ;  /* 0x00000054440c723c */ /* 0x040ff0000004180c */
[C---:B------:R-:W-:Y:S01]  /*9060*/  HMMA.16816.F32.BF16 R16, R68.reuse, R86, R16 ;  /* 0x000000564410723c */ /* 0x040fe20000041810 */
[----:B------:R-:W3:Y:S01]  /*9070*/  LDSM.16.MT88.4 R84, [R210+0x4100] ;  /* 0x00410000d254783b */ /* 0x000ee20000004200 */
[----:B------:R-:W4:Y:S02]  /*9080*/  MUFU.EX2 R139, R139 ;  /* 0x0000008b008b7308 */ /* 0x000f240000000800 */
[----:B-1----:R-:W-:Y:S04]  /*9090*/  F2FP.BF16.PACK_AB R126, R149, R146 ;  /* 0x00000092957e723e */ /* 0x002fe800000010ff */
[C---:B------:R-:W-:Y:S04]  /*90a0*/  HMMA.16816.F32.BF16 R20, R68.reuse, R76, R20 ;  /* 0x0000004c4414723c */ /* 0x040fe80000041814 */
[----:B------:R-:W-:Y:S04]  /*90b0*/  MUFU.EX2 R135, R135 ;  /* 0x0000008700877308 */ /* 0x000fe80000000800 */
[C---:B------:R-:W-:Y:S01]  /*90c0*/  HMMA.16816.F32.BF16 R24, R68.reuse, R78, R24 ;  /* 0x0000004e4418723c */ /* 0x040fe20000041818 */
[----:B------:R-:W1:Y:S05]  /*90d0*/  LDSM.16.MT88.4 R76, [R209+0x4100] ;  /* 0x00410000d14c783b */ /* 0x000e6a0000004200 */
[----:B------:R-:W3:Y:S02]  /*90e0*/  MUFU.EX2 R134, R134 ;  /* 0x0000008600867308 */ /* 0x000ee40000000800 */
[C---:B-----5:R-:W-:Y:S04]  /*90f0*/  HMMA.16816.F32.BF16 R28, R68.reuse, R80, R28 ;  /* 0x00000050441c723c */ /* 0x060fe8000004181c */
[----:B----4-:R-:W-:Y:S04]  /*9100*/  F2FP.BF16.PACK_AB R125, R139, R144 ;  /* 0x000000908b7d723e */ /* 0x010fe800000010ff */
[C---:B------:R-:W-:Y:S01]  /*9110*/  HMMA.16816.F32.BF16 R32, R68.reuse, R82, R32 ;  /* 0x000000524420723c */ /* 0x040fe20000041820 */
[----:B------:R-:W4:Y:S07]  /*9120*/  LDSM.16.MT88.4 R80, [R212+0x1900] ;  /* 0x00190000d450783b */ /* 0x000f2e0000004200 */
[C---:B--2---:R-:W-:Y:S04]  /*9130*/  HMMA.16816.F32.BF16 R36, R68.reuse, R72, R36 ;  /* 0x000000484424723c */ /* 0x044fe80000041824 */
[----:B---3--:R-:W-:Y:S04]  /*9140*/  F2FP.BF16.PACK_AB R127, R134, R135 ;  /* 0x00000087867f723e */ /* 0x008fe800000010ff */
[C---:B------:R-:W-:Y:S01]  /*9150*/  HMMA.16816.F32.BF16 R40, R68.reuse, R74, R40 ;  /* 0x0000004a4428723c */ /* 0x040fe20000041828 */
[----:B------:R-:W2:Y:S07]  /*9160*/  LDSM.16.MT88.4 R72, [R210+0x1900] ;  /* 0x00190000d248783b */ /* 0x000eae0000004200 */
[C---:B------:R-:W-:Y:S08]  /*9170*/  HMMA.16816.F32.BF16 R44, R68.reuse, R84, R44 ;  /* 0x00000054442c723c */ /* 0x040ff0000004182c */
[C---:B------:R-:W-:Y:S01]  /*9180*/  HMMA.16816.F32.BF16 R48, R68.reuse, R86, R48 ;  /* 0x000000564430723c */ /* 0x040fe20000041830 */
[----:B------:R-:W-:Y:S07]  /*9190*/  LDSM.16.MT88.4 R84, [R208+0x1900] ;  /* 0x00190000d054783b */ /* 0x000fee0000004200 */
[C---:B-1----:R-:W-:Y:S08]  /*91a0*/  HMMA.16816.F32.BF16 R52, R68.reuse, R76, R52 ;  /* 0x0000004c4434723c */ /* 0x042ff00000041834 */
[C---:B------:R-:W-:Y:S01]  /*91b0*/  HMMA.16816.F32.BF16 R56, R68.reuse, R78, R56 ;  /* 0x0000004e4438723c */ /* 0x040fe20000041838 */
[----:B------:R-:W1:Y:S07]  /*91c0*/  LDSM.16.MT88.4 R76, [R209+0x1900] ;  /* 0x00190000d14c783b */ /* 0x000e6e0000004200 */
[C---:B------:R-:W-:Y:S08]  /*91d0*/  HMMA.16816.F32.BF16 R60, R68.reuse, R88, R60 ;  /* 0x00000058443c723c */ /* 0x040ff0000004183c */
[----:B------:R-:W-:Y:S01]  /*91e0*/  HMMA.16816.F32.BF16 R64, R68, R90, R64 ;  /* 0x0000005a4440723c */ /* 0x000fe20000041840 */
[----:B------:R-:W-:Y:S06]  /*91f0*/  LDSM.16.MT88.4 R88, [R209+0x4900] ;  /* 0x00490000d158783b */ /* 0x000fec0000004200 */
[----:B------:R-:W-:Y:S01]  /*9200*/  F2FP.BF16.PACK_AB R68, R235, R234 ;  /* 0x000000eaeb44723e */ /* 0x000fe200000010ff */
[----:B------:R-:W-:Y:S01]  /*9210*/  FADD.FTZ R234, R234, R167 ;  /* 0x000000a7eaea7221 */ /* 0x000fe20000010000 */
[----:B------:R-:W-:Y:S03]  /*9220*/  F2FP.BF16.PACK_AB R70, R237, R236 ;  /* 0x000000eced46723e */ /* 0x000fe600000010ff */
[----:B------:R-:W-:Y:S01]  /*9230*/  F2FP.BF16.PACK_AB R69, R243, R238 ;  /* 0x000000eef345723e */ /* 0x000fe200000010ff */
[----:B------:R-:W-:Y:S01]  /*9240*/  FADD.FTZ R238, R238, R233 ;  /* 0x000000e9eeee7221 */ /* 0x000fe20000010000 */
[----:B------:R-:W-:Y:S01]  /*9250*/  F2FP.BF16.PACK_AB R71, R239, R240 ;  /* 0x000000f0ef47723e */ /* 0x000fe200000010ff */
[----:B------:R-:W-:Y:S02]  /*9260*/  FADD.FTZ R235, R235, R234 ;  /* 0x000000eaebeb7221 */ /* 0x000fe40000010000 */
[----:B------:R-:W-:Y:S02]  /*9270*/  FADD.FTZ R243, R243, R238 ;  /* 0x000000eef3f37221 */ /* 0x000fe40000010000 */
[----:B------:R-:W-:Y:S02]  /*9280*/  FADD.FTZ R236, R236, R235 ;  /* 0x000000ebecec7221 */ /* 0x000fe40000010000 */
[C---:B----4-:R-:W-:Y:S03]  /*9290*/  HMMA.16816.F32.BF16 R4, R68.reuse, R80, R4 ;  /* 0x000000504404723c */ /* 0x050fe60000041804 */
[----:B------:R-:W-:Y:S02]  /*92a0*/  FADD.FTZ R240, R240, R243 ;  /* 0x000000f3f0f07221 */ /* 0x000fe40000010000 */
[----:B------:R-:W-:Y:S02]  /*92b0*/  FADD.FTZ R237, R237, R236 ;  /* 0x000000eceded7221 */ /* 0x000fe40000010000 */
[----:B------:R-:W-:Y:S01]  /*92c0*/  FADD.FTZ R239, R239, R240 ;  /* 0x000000f0efef7221 */ /* 0x000fe20000010000 */
[C---:B------:R-:W-:Y:S01]  /*92d0*/  HMMA.16816.F32.BF16 R8, R68.reuse, R82, R8 ;  /* 0x000000524408723c */ /* 0x040fe20000041808 */
[----:B------:R-:W3:Y:S03]  /*92e0*/  LDSM.16.MT88.4 R80, [R212+0x4900] ;  /* 0x00490000d450783b */ /* 0x000ee60000004200 */
[----:B------:R-:W-:Y:S04]  /*92f0*/  FADD.FTZ R2, R166, R239 ;  /* 0x000000efa6027221 */ /* 0x000fe80000010000 */
[C---:B--2---:R-:W-:Y:S04]  /*9300*/  HMMA.16816.F32.BF16 R12, R68.reuse, R72, R12 ;  /* 0x00000048440c723c */ /* 0x044fe8000004180c */
[----:B------:R-:W-:Y:S04]  /*9310*/  FADD.FTZ R2, R165, R2 ;  /* 0x00000002a5027221 */ /* 0x000fe80000010000 */
[C---:B------:R-:W-:Y:S01]  /*9320*/  HMMA.16816.F32.BF16 R16, R68.reuse, R74, R16 ;  /* 0x0000004a4410723c */ /* 0x040fe20000041810 */
[----:B------:R-:W2:Y:S03]  /*9330*/  LDSM.16.MT88.4 R72, [R210+0x4900] ;  /* 0x00490000d248783b */ /* 0x000ea60000004200 */
[----:B------:R-:W-:Y:S02]  /*9340*/  FADD.FTZ R3, R161, R2 ;  /* 0x00000002a1037221 */ /* 0x000fe40000010000 */
[----:B------:R-:W-:Y:S02]  /*9350*/  IMAD.MOV.U32 R2, RZ, RZ, R116 ;  /* 0x000000ffff027224 */ /* 0x000fe400078e0074 */
[C---:B-1----:R-:W-:Y:S04]  /*9360*/  HMMA.16816.F32.BF16 R20, R68.reuse, R76, R20 ;  /* 0x0000004c4414723c */ /* 0x042fe80000041814 */
[----:B------:R-:W-:Y:S04]  /*9370*/  FADD.FTZ R3, R192, R3 ;  /* 0x00000003c0037221 */ /* 0x000fe80000010000 */
[C---:B------:R-:W-:Y:S01]  /*9380*/  HMMA.16816.F32.BF16 R24, R68.reuse, R78, R24 ;  /* 0x0000004e4418723c */ /* 0x040fe20000041818 */
[----:B------:R-:W1:Y:S03]  /*9390*/  LDSM.16.MT88.4 R76, [R212+0x2100] ;  /* 0x00210000d44c783b */ /* 0x000e660000004200 */
[----:B------:R-:W-:Y:S02]  /*93a0*/  FADD.FTZ R144, R144, R3 ;  /* 0x0000000390907221 */ /* 0x000fe40000010000 */
[----:B------:R-:W-:Y:S02]  /*93b0*/  IMAD.MOV.U32 R3, RZ, RZ, R0 ;  /* 0x000000ffff037224 */ /* 0x000fe400078e0000 */
[C---:B------:R-:W-:Y:S04]  /*93c0*/  HMMA.16816.F32.BF16 R28, R68.reuse, R84, R28 ;  /* 0x00000054441c723c */ /* 0x040fe8000004181c */
[----:B------:R-:W-:Y:S04]  /*93d0*/  FADD.FTZ R144, R139, R144 ;  /* 0x000000908b907221 */ /* 0x000fe80000010000 */
[C---:B------:R-:W-:Y:S01]  /*93e0*/  HMMA.16816.F32.BF16 R32, R68.reuse, R86, R32 ;  /* 0x000000564420723c */ /* 0x040fe20000041820 */
[----:B------:R-:W-:Y:S03]  /*93f0*/  LDSM.16.MT88.4 R84, [R208+0x2100] ;  /* 0x00210000d054783b */ /* 0x000fe60000004200 */
[----:B------:R-:W-:Y:S04]  /*9400*/  FADD.FTZ R135, R135, R144 ;  /* 0x0000009087877221 */ /* 0x000fe80000010000 */
[C---:B---3--:R-:W-:Y:S04]  /*9410*/  HMMA.16816.F32.BF16 R36, R68.reuse, R80, R36 ;  /* 0x000000504424723c */ /* 0x048fe80000041824 */
[----:B------:R-:W-:Y:S04]  /*9420*/  FADD.FTZ R225, R134, R135 ;  /* 0x0000008786e17221 */ /* 0x000fe80000010000 */
[C---:B------:R-:W-:Y:S01]  /*9430*/  HMMA.16816.F32.BF16 R40, R68.reuse, R82, R40 ;  /* 0x000000524428723c */ /* 0x040fe20000041828 */
[----:B------:R-:W3:Y:S07]  /*9440*/  LDSM.16.MT88.4 R80, [R210+0x2100] ;  /* 0x00210000d250783b */ /* 0x000eee0000004200 */
[C---:B--2---:R-:W-:Y:S08]  /*9450*/  HMMA.16816.F32.BF16 R44, R68.reuse, R72, R44 ;  /* 0x00000048442c723c */ /* 0x044ff0000004182c */
[C---:B------:R-:W-:Y:S01]  /*9460*/  HMMA.16816.F32.BF16 R48, R68.reuse, R74, R48 ;  /* 0x0000004a4430723c */ /* 0x040fe20000041830 */
[----:B------:R-:W2:Y:S07]  /*9470*/  LDSM.16.MT88.4 R72, [R209+0x2100] ;  /* 0x00210000d148783b */ /* 0x000eae0000004200 */
[C---:B------:R-:W-:Y:S08]  /*9480*/  HMMA.16816.F32.BF16 R52, R68.reuse, R88, R52 ;  /* 0x000000584434723c */ /* 0x040ff00000041834 */
[C---:B------:R-:W-:Y:S01]  /*9490*/  HMMA.16816.F32.BF16 R56, R68.reuse, R90, R56 ;  /* 0x0000005a4438723c */ /* 0x040fe20000041838 */
[----:B------:R-:W-:Y:S07]  /*94a0*/  LDSM.16.MT88.4 R88, [R209+0x5100] ;  /* 0x00510000d158783b */ /* 0x000fee0000004200 */
        /* <DEDUP_REMOVED lines=8> */
[----:B------:R-:W-:Y:S02]  /*9530*/  F2FP.BF16.PACK_AB R71, R192, R161 ;  /* 0x000000a1c047723e */ /* 0x000fe400000010ff */
[----:B------:R-:W-:Y:S01]  /*9540*/  IADD3 R192, R230, -0x1, RZ ;  /* 0xffffffffe6c07810 */ /* 0x000fe20007ffe0ff */
[----:B------:R-:W-:Y:S04]  /*9550*/  FADD.FTZ R184, R184, R241 ;  /* 0x000000f1b8b87221 */ /* 0x000fe80000010000 */
[C---:B-1----:R-:W-:Y:S03]  /*9560*/  HMMA.16816.F32.BF16 R4, R68.reuse, R76, R4 ;  /* 0x0000004c4404723c */ /* 0x042fe60000041804 */
[----:B------:R-:W-:Y:S02]  /*9570*/  FADD.FTZ R245, R245, R184 ;  /* 0x000000b8f5f57221 */ /* 0x000fe40000010000 */
[----:B------:R-:W-:Y:S02]  /*9580*/  IMAD.MOV.U32 R230, RZ, RZ, R192 ;  /* 0x000000ffffe67224 */ /* 0x000fe400078e00c0 */
[----:B------:R-:W-:Y:S01]  /*9590*/  FADD.FTZ R156, R156, R245 ;  /* 0x000000f59c9c7221 */ /* 0x000fe20000010000 */
[C---:B------:R-:W-:Y:S01]  /*95a0*/  HMMA.16816.F32.BF16 R8, R68.reuse, R78, R8 ;  /* 0x0000004e4408723c */ /* 0x040fe20000041808 */
[----:B------:R-:W1:Y:S03]  /*95b0*/  LDSM.16.MT88.4 R76, [R212+0x5100] ;  /* 0x00510000d44c783b */ /* 0x000e660000004200 */
[----:B------:R-:W-:Y:S04]  /*95c0*/  FADD.FTZ R159, R159, R156 ;  /* 0x0000009c9f9f7221 */ /* 0x000fe80000010000 */
[C---:B---3--:R-:W-:Y:S04]  /*95d0*/  HMMA.16816.F32.BF16 R12, R68.reuse, R80, R12 ;  /* 0x00000050440c723c */ /* 0x048fe8000004180c */
[----:B------:R-:W-:Y:S04]  /*95e0*/  FADD.FTZ R146, R146, R159 ;  /* 0x0000009f92927221 */ /* 0x000fe80000010000 */
[C---:B------:R-:W-:Y:S01]  /*95f0*/  HMMA.16816.F32.BF16 R16, R68.reuse, R82, R16 ;  /* 0x000000524410723c */ /* 0x040fe20000041810 */
[----:B------:R-:W3:Y:S03]  /*9600*/  LDSM.16.MT88.4 R80, [R210+0x5100] ;  /* 0x00510000d250783b */ /* 0x000ee60000004200 */
[----:B------:R-:W-:Y:S04]  /*9610*/  FADD.FTZ R224, R149, R146 ;  /* 0x0000009295e07221 */ /* 0x000fe80000010000 */
[C---:B--2---:R-:W-:Y:S08]  /*9620*/  HMMA.16816.F32.BF16 R20, R68.reuse, R72, R20 ;  /* 0x000000484414723c */ /* 0x044ff00000041814 */
[C---:B------:R-:W-:Y:S01]  /*9630*/  HMMA.16816.F32.BF16 R24, R68.reuse, R74, R24 ;  /* 0x0000004a4418723c */ /* 0x040fe20000041818 */
[----:B------:R-:W2:Y:S07]  /*9640*/  LDSM.16.MT88.4 R72, [R208+0x5100] ;  /* 0x00510000d048783b */ /* 0x000eae0000004200 */
[C---:B------:R-:W-:Y:S08]  /*9650*/  HMMA.16816.F32.BF16 R28, R68.reuse, R84, R28 ;  /* 0x00000054441c723c */ /* 0x040ff0000004181c */
[C---:B------:R-:W-:Y:S01]  /*9660*/  HMMA.16816.F32.BF16 R32, R68.reuse, R86, R32 ;  /* 0x000000564420723c */ /* 0x040fe20000041820 */
[----:B------:R-:W4:Y:S07]  /*9670*/  LDSM.16.MT88.4 R84, [R208+0x2900] ;  /* 0x00290000d054783b */ /* 0x000f2e0000004200 */
[C---:B-1----:R-:W-:Y:S08]  /*9680*/  HMMA.16816.F32.BF16 R36, R68.reuse, R76, R36 ;  /* 0x0000004c4424723c */ /* 0x042ff00000041824 */
[C---:B------:R-:W-:Y:S01]  /*9690*/  HMMA.16816.F32.BF16 R40, R68.reuse, R78, R40 ;  /* 0x0000004e4428723c */ /* 0x040fe20000041828 */
[----:B------:R-:W1:Y:S07]  /*96a0*/  LDSM.16.MT88.4 R76, [R212+0x5900] ;  /* 0x00590000d44c783b */ /* 0x000e6e0000004200 */
[C---:B---3--:R-:W-:Y:S08]  /*96b0*/  HMMA.16816.F32.BF16 R44, R68.reuse, R80, R44 ;  /* 0x00000050442c723c */ /* 0x048ff0000004182c */
[C---:B------:R-:W-:Y:S08]  /*96c0*/  HMMA.16816.F32.BF16 R48, R68.reuse, R82, R48 ;  /* 0x000000524430723c */ /* 0x040ff00000041830 */
[C---:B------:R-:W-:Y:S08]  /*96d0*/  HMMA.16816.F32.BF16 R52, R68.reuse, R88, R52 ;  /* 0x000000584434723c */ /* 0x040ff00000041834 */
[C---:B------:R-:W-:Y:S08]  /*96e0*/  HMMA.16816.F32.BF16 R56, R68.reuse, R90, R56 ;  /* 0x0000005a4438723c */ /* 0x040ff00000041838 */
[C---:B--2---:R-:W-:Y:S08]  /*96f0*/  HMMA.16816.F32.BF16 R60, R68.reuse, R72, R60 ;  /* 0x00000048443c723c */ /* 0x044ff0000004183c */
[----:B------:R-:W-:Y:S01]  /*9700*/  HMMA.16816.F32.BF16 R64, R68, R74, R64 ;  /* 0x0000004a4440723c */ /* 0x000fe20000041840 */
[----:B------:R-:W2:Y:S07]  /*9710*/  LDSM.16.MT88.4 R68, [R210+0x5900] ;  /* 0x00590000d244783b */ /* 0x000eae0000004200 */
[C---:B------:R-:W-:Y:S01]  /*9720*/  HMMA.16816.F32.BF16 R112, R124.reuse, R108, R4 ;  /* 0x0000006c7c70723c */ /* 0x040fe20000041804 */
[----:B------:R-:W3:Y:S07]  /*9730*/  LDSM.16.MT88.4 R4, [R209+0x5900] ;  /* 0x00590000d104783b */ /* 0x000eee0000004200 */
[C---:B------:R-:W-:Y:S01]  /*9740*/  HMMA.16816.F32.BF16 R108, R124.reuse, R110, R8 ;  /* 0x0000006e7c6c723c */ /* 0x040fe20000041808 */
[----:B------:R-:W5:Y:S07]  /*9750*/  LDSM.16.MT88.4 R8, [R208+0x5900] ;  /* 0x00590000d008783b */ /* 0x000f6e0000004200 */
[C---:B------:R-:W-:Y:S08]  /*9760*/  HMMA.16816.F32.BF16 R104, R124.reuse, R100, R12 ;  /* 0x000000647c68723c */ /* 0x040ff0000004180c */
[C---:B------:R-:W-:Y:S08]  /*9770*/  HMMA.16816.F32.BF16 R100, R124.reuse, R102, R16 ;  /* 0x000000667c64723c */ /* 0x040ff00000041810 */
[C---:B------:R-:W-:Y:S08]  /*9780*/  HMMA.16816.F32.BF16 R96, R124.reuse, R92, R20 ;  /* 0x0000005c7c60723c */ /* 0x040ff00000041814 */
[C---:B------:R-:W-:Y:S08]  /*9790*/  HMMA.16816.F32.BF16 R92, R124.reuse, R94, R24 ;  /* 0x0000005e7c5c723c */ /* 0x040ff00000041818 */
[C---:B----4-:R-:W-:Y:S08]  /*97a0*/  HMMA.16816.F32.BF16 R88, R124.reuse, R84, R28 ;  /* 0x000000547c58723c */ /* 0x050ff0000004181c */
[C---:B------:R-:W-:Y:S08]  /*97b0*/  HMMA.16816.F32.BF16 R84, R124.reuse, R86, R32 ;  /* 0x000000567c54723c */ /* 0x040ff00000041820 */
[C---:B-1----:R-:W-:Y:S08]  /*97c0*/  HMMA.16816.F32.BF16 R80, R124.reuse, R76, R36 ;  /* 0x0000004c7c50723c */ /* 0x042ff00000041824 */
[C---:B------:R-:W-:Y:S08]  /*97d0*/  HMMA.16816.F32.BF16 R76, R124.reuse, R78, R40 ;  /* 0x0000004e7c4c723c */ /* 0x040ff00000041828 */
[C---:B--2---:R-:W-:Y:S08]  /*97e0*/  HMMA.16816.F32.BF16 R72, R124.reuse, R68, R44 ;  /* 0x000000447c48723c */ /* 0x044ff0000004182c */
[C---:B------:R-:W-:Y:S08]  /*97f0*/  HMMA.16816.F32.BF16 R68, R124.reuse, R70, R48 ;  /* 0x000000467c44723c */ /* 0x040ff00000041830 */
[C---:B---3--:R-:W-:Y:S08]  /*9800*/  HMMA.16816.F32.BF16 R52, R124.reuse, R4, R52 ;  /* 0x000000047c34723c */ /* 0x048ff00000041834 */
[C---:B------:R-:W-:Y:S08]  /*9810*/  HMMA.16816.F32.BF16 R56, R124.reuse, R6, R56 ;  /* 0x000000067c38723c */ /* 0x040ff00000041838 */
[C---:B-----5:R-:W-:Y:S08]  /*9820*/  HMMA.16816.F32.BF16 R60, R124.reuse, R8, R60 ;  /* 0x000000087c3c723c */ /* 0x060ff0000004183c */
[----:B------:R-:W-:Y:S01]  /*9830*/  HMMA.16816.F32.BF16 R64, R124, R10, R64 ;  /* 0x0000000a7c40723c */ /* 0x000fe20000041840 */
[----:B------:R-:W-:-:S07]  /*9840*/  @P0 BRA `(.L_x_181) ;  /* 0xffffbd8000000947 */ /* 0x000fce000383ffff */
.L_x_172:
[----:B------:R-:W1:Y:S01]  /*9850*/  S2R R2, SR_CTAID.X ;  /* 0x0000000000027919 */ /* 0x000e620000002500 */
[----:B------:R-:W-:-:S05]  /*9860*/  IMAD.MOV.U32 R3, RZ, RZ, c[0x0][0x168] ;  /* 0x00005a00ff037624 */ /* 0x000fca00078e00ff */
[----:B------:R-:W-:Y:S02]  /*9870*/  IADD3 R3, -R3, 0x1, RZ ;  /* 0x0000000103037810 */ /* 0x000fe40007ffe1ff */
[----:B-1----:R-:W-:-:S05]  /*9880*/  LEA R2, R2, 0x7f, 0x7 ;  /* 0x0000007f02027811 */ /* 0x002fca00078e38ff */
[----:B------:R-:W-:-:S05]  /*9890*/  @P4 IMAD.HI.U32 R4, R2, c[0x0][0x2c8], RZ ;  /* 0x0000b20002044a27 */ /* 0x000fca00078e00ff */
[----:B------:R-:W-:-:S04]  /*98a0*/  @P4 SHF.R.U32.HI R2, RZ, c[0x0][0x2cc], R4 ;  /* 0x0000b300ff024a19 */ /* 0x000fc80000011604 */
[----:B------:R-:W-:-:S04]  /*98b0*/  IADD3 R4, R2, c[0x0][0x1d0], R3 ;  /* 0x0000740002047a10 */ /* 0x000fc80007ffe003 */
[----:B------:R-:W-:Y:S01]  /*98c0*/  IADD3 R3, R4, -c[0x0][0x324], RZ ;  /* 0x8000c90004037a10 */ /* 0x000fe20007ffe0ff */
        /* <DEDUP_REMOVED lines=10> */
.L_x_183:
[----:B------:R-:W-:-:S04]  /*9970*/  MOV R2, c[0x0][0x32c] ;  /* 0x0000cb0000027a02 */ /* 0x000fc80000000f00 */
[----:B------:R-:W-:-:S13]  /*9980*/  ISETP.NE.AND P0, PT, R2, 0x1, PT ;  /* 0x000000010200780c */ /* 0x000fda0003f05270 */
[----:B------:R-:W-:-:S05]  /*9990*/  @P0 IMAD.HI.U32 R2, R4, c[0x0][0x330], RZ ;  /* 0x0000cc0004020a27 */ /* 0x000fca00078e00ff */
[----:B------:R-:W-:-:S05]  /*99a0*/  @P0 SHF.R.U32.HI R4, RZ, c[0x0][0x334], R2 ;  /* 0x0000cd00ff040a19 */ /* 0x000fca0000011602 */
.L_x_184:
[----:B------:R-:W-:-:S05]  /*99b0*/  IMAD R4, R4, c[0x0][0x32c], RZ ;  /* 0x0000cb0004047a24 */ /* 0x000fca00078e02ff */
[----:B------:R-:W-:-:S04]  /*99c0*/  IMNMX R3, R3, R4, !PT ;  /* 0x0000000403037217 */ /* 0x000fc80007800200 */
.L_x_182:
[----:B------:R-:W-:-:S05]  /*99d0*/  IADD3 R3, R3, 0x5f, RZ ;  /* 0x0000005f03037810 */ /* 0x000fca0007ffe0ff */
[----:B------:R-:W-:-:S05]  /*99e0*/  IMAD.HI R3, R3, 0x2aaaaaab, RZ ;  /* 0x2aaaaaab03037827 */ /* 0x000fca00078e02ff */
[----:B------:R-:W-:-:S04]  /*99f0*/  SHF.R.U32.HI R2, RZ, 0x1f, R3 ;  /* 0x0000001fff027819 */ /* 0x000fc80000011603 */
[----:B------:R-:W-:-:S04]  /*9a00*/  LEA.HI.SX32 R2, R3, R2, 0x1c ;  /* 0x0000000203027211 */ /* 0x000fc800078fe2ff */
[----:B------:R-:W-:-:S04]  /*9a10*/  IMNMX R233, R215, R2, !PT ;  /* 0x00000002d7e97217 */ /* 0x000fc80007800200 */
[----:B------:R-:W-:-:S13]  /*9a20*/  ISETP.GE.AND P0, PT, R192, R233, PT ;  /* 0x000000e9c000720c */ /* 0x000fda0003f06270 */
[----:B------:R-:W-:Y:S05]  /*9a30*/  @!P0 BRA `(.L_x_185) ;  /* 0x00002f7000008947 */ /* 0x000fea0003800000 */
[----:B------:R-:W-:Y:S01]  /*9a40*/  MOV R119, R116 ;  /* 0x0000007400777202 */ /* 0x000fe20000000f00 */
[----:B------:R-:W-:Y:S01]  /*9a50*/  IMAD.MOV.U32 R232, RZ, RZ, R192 ;  /* 0x000000ffffe87224 */ /* 0x000fe200078e00c0 */
[----:B------:R-:W-:Y:S01]  /*9a60*/  MOV R3, R0 ;  /* 0x0000000000037202 */ /* 0x000fe20000000f00 */
[----:B------:R-:W-:Y:S01]  /*9a70*/  IMAD.MOV.U32 R230, RZ, RZ, c[0x0][0x1e4] ;  /* 0x00007900ffe67624 */ /* 0x000fe200078e00ff */
[----:B------:R-:W-:Y:S02]  /*9a80*/  MOV R231, c[0x0][0x1e0] ;  /* 0x0000780000e77a02 */ /* 0x000fe40000000f00 */
.L_x_186:
        /* <DEDUP_REMOVED lines=30> */
[----:B------:R-:W1:Y:S02]  /*9c70*/  LDSM.16.M88.4 R48, [R214+0xa900] ;  /* 0x00a90000d630783b */ /* 0x000e640000000200 */
[----:B------:R-:W-:Y:S05]  /*9c80*/  @!P2 IADD3.X R193, R165, UR12, RZ, P0, !PT ;  /* 0x0000000ca5c1ac10 */ /* 0x000fea00087fe4ff */
[C---:B------:R-:W-:Y:S01]  /*9c90*/  HMMA.16816.F32.BF16 R8, R120.reuse, R10, RZ ;  /* 0x0000000a7808723c */ /* 0x040fe200000418ff */
[----:B------:R-:W1:Y:S07]  /*9ca0*/  LDSM.16.M88.4 R124, [R213] ;  /* 0x00000000d57c783b */ /* 0x000e6e0000000200 */
[C---:B--2---:R-:W-:Y:S01]  /*9cb0*/  HMMA.16816.F32.BF16 R12, R120.reuse, R16, RZ ;  /* 0x00000010780c723c */ /* 0x044fe200000418ff */
[----:B------:R-:W2:Y:S07]  /*9cc0*/  LDSM.16.M88.4 R128, [R207] ;  /* 0x00000000cf80783b */ /* 0x000eae0000000200 */
[C---:B------:R-:W-:Y:S01]  /*9cd0*/  HMMA.16816.F32.BF16 R16, R120.reuse, R18, RZ ;  /* 0x000000127810723c */ /* 0x040fe200000418ff */
[----:B------:R-:W1:Y:S07]  /*9ce0*/  LDSM.16.M88.4 R132, [R206] ;  /* 0x00000000ce84783b */ /* 0x000e6e0000000200 */
[C---:B---3--:R-:W-:Y:S01]  /*9cf0*/  HMMA.16816.F32.BF16 R20, R120.reuse, R24, RZ ;  /* 0x000000187814723c */ /* 0x048fe200000418ff */
[----:B------:R-:W3:Y:S07]  /*9d00*/  LDSM.16.M88.4 R136, [R205] ;  /* 0x00000000cd88783b */ /* 0x000eee0000000200 */
[C---:B------:R-:W-:Y:S01]  /*9d10*/  HMMA.16816.F32.BF16 R24, R120.reuse, R26, RZ ;  /* 0x0000001a7818723c */ /* 0x040fe200000418ff */
[----:B------:R-:W2:Y:S07]  /*9d20*/  LDSM.16.M88.4 R144, [R204] ;  /* 0x00000000cc90783b */ /* 0x000eae0000000200 */
[C---:B----4-:R-:W-:Y:S01]  /*9d30*/  HMMA.16816.F32.BF16 R28, R120.reuse, R32, RZ ;  /* 0x00000020781c723c */ /* 0x050fe200000418ff */
[----:B------:R-:W4:Y:S07]  /*9d40*/  LDSM.16.M88.4 R148, [R203] ;  /* 0x00000000cb94783b */ /* 0x000f2e0000000200 */
[C---:B------:R-:W-:Y:S01]  /*9d50*/  HMMA.16816.F32.BF16 R32, R120.reuse, R34, RZ ;  /* 0x000000227820723c */ /* 0x040fe200000418ff */
[----:B------:R-:W-:Y:S01]  /*9d60*/  @!PT LDS RZ, [RZ] ;  /* 0x00000000fffff984 */ /* 0x000fe20000000800 */
[----:B------:R-:W-:Y:S01]  /*9d70*/  @!PT LDS RZ, [RZ] ;  /* 0x00000000fffff984 */ /* 0x000fe20000000800 */
[----:B------:R-:W-:Y:S01]  /*9d80*/  @!PT LDS RZ, [RZ] ;  /* 0x00000000fffff984 */ /* 0x000fe20000000800 */
[----:B------:R2:W-:Y:S07]  /*9d90*/  @!P2 LDGSTS.E.BYPASS.LTC128B.128 [R216+0x100], [R160.64], !P6 ;  /* 0x00100000a0d8afae */ /* 0x0005ee000f101d4a */
[C---:B-----5:R-:W-:Y:S01]  /*9da0*/  HMMA.16816.F32.BF16 R36, R120.reuse, R40, RZ ;  /* 0x000000287824723c */ /* 0x060fe200000418ff */
[----:B------:R5:W-:Y:S07]  /*9db0*/  @!P2 LDGSTS.E.BYPASS.LTC128B.128 [R216+0x3100], [R116.64], !P5 ;  /* 0x0310000074d8afae */ /* 0x000bee000e901d4a */
[C---:B------:R-:W-:Y:S01]  /*9dc0*/  HMMA.16816.F32.BF16 R40, R120.reuse, R42, RZ ;  /* 0x0000002a7828723c */ /* 0x040fe200000418ff */
[----:B------:R2:W-:Y:S07]  /*9dd0*/  @!P2 LDGSTS.E.BYPASS.LTC128B.128 [R216+0x1100], [R164.64], !P6 ;  /* 0x01100000a4d8afae */ /* 0x0005ee000f101d4a */
[C---:B-1----:R-:W-:Y:S01]  /*9de0*/  HMMA.16816.F32.BF16 R44, R120.reuse, R48, RZ ;  /* 0x00000030782c723c */ /* 0x042fe200000418ff */
[----:B------:R1:W-:Y:S07]  /*9df0*/  @!P2 LDGSTS.E.BYPASS.LTC128B.128 [R216+0x4100], [R164.64+0x80], !P5 ;  /* 0x04100080a4d8afae */ /* 0x0003ee000e901d4a */
[----:B------:R-:W-:Y:S01]  /*9e00*/  HMMA.16816.F32.BF16 R48, R120, R50, RZ ;  /* 0x000000327830723c */ /* 0x000fe200000418ff */
[----:B------:R1:W-:Y:S07]  /*9e10*/  @!P2 LDGSTS.E.BYPASS.LTC128B.128 [R216+0x2100], [R192.64], !P6 ;  /* 0x02100000c0d8afae */ /* 0x0003ee000f101d4a */
[C---:B------:R-:W-:Y:S01]  /*9e20*/  HMMA.16816.F32.BF16 R4, R140.reuse, R124, R4 ;  /* 0x0000007c8c04723c */ /* 0x040fe20000041804 */
[----:B------:R1:W-:Y:S04]  /*9e30*/  @!P2 LDGSTS.E.BYPASS.LTC128B.128 [R216+0x5100], [R192.64+0x80], !P5 ;  /* 0x05100080c0d8afae */ /* 0x0003e8000e901d4a */
[C---:B------:R-:W-:Y:S03]  /*9e40*/  ISETP.GT.AND P2, PT, R232.reuse, R215, PT ;  /* 0x000000d7e800720c */ /* 0x040fe60003f44270 */
[C---:B------:R-:W-:Y:S01]  /*9e50*/  HMMA.16816.F32.BF16 R8, R140.reuse, R126, R8 ;  /* 0x0000007e8c08723c */ /* 0x040fe20000041808 */
[----:B------:R-:W1:Y:S07]  /*9e60*/  LDSM.16.M88.4 R156, [R211+0x8100] ;  /* 0x00810000d39c783b */ /* 0x000e6e0000000200 */
[C---:B--2---:R-:W-:Y:S01]  /*9e70*/  HMMA.16816.F32.BF16 R12, R140.reuse, R128, R12 ;  /* 0x000000808c0c723c */ /* 0x044fe2000004180c */
[----:B------:R-:W0:Y:S07]  /*9e80*/  LDGDEPBAR ;  /* 0x00000000000079af */ /* 0x000e2e0000000000 */
[C---:B------:R-:W-:Y:S01]  /*9e90*/  HMMA.16816.F32.BF16 R16, R140.reuse, R130, R16 ;  /* 0x000000828c10723c */ /* 0x040fe20000041810 */
[----:B------:R-:W2:Y:S07]  /*9ea0*/  LDSM.16.M88.4 R124, [R211+0x8900] ;  /* 0x00890000d37c783b */ /* 0x000eae0000000200 */
[C---:B------:R-:W-:Y:S01]  /*9eb0*/  HMMA.16816.F32.BF16 R20, R140.reuse, R132, R20 ;  /* 0x000000848c14723c */ /* 0x040fe20000041814 */
[----:B------:R-:W2:Y:S07]  /*9ec0*/  LDSM.16.M88.4 R128, [R211+0x9100] ;  /* 0x00910000d380783b */ /* 0x000eae0000000200 */
[C---:B------:R-:W-:Y:S01]  /*9ed0*/  HMMA.16816.F32.BF16 R24, R140.reuse, R134, R24 ;  /* 0x000000868c18723c */ /* 0x040fe20000041818 */
[----:B------:R-:W2:Y:S07]  /*9ee0*/  LDSM.16.M88.4 R160, [R211+0x9900] ;  /* 0x00990000d3a0783b */ /* 0x000eae0000000200 */
[C---:B---3--:R-:W-:Y:S01]  /*9ef0*/  HMMA.16816.F32.BF16 R28, R140.reuse, R136, R28 ;  /* 0x000000888c1c723c */ /* 0x048fe2000004181c */
[----:B-1----:R-:W1:Y:S07]  /*9f00*/  LDSM.16.M88.4 R164, [R211+0xa100] ;  /* 0x00a10000d3a4783b */ /* 0x002e6e0000000200 */
[C---:B------:R-:W-:Y:S01]  /*9f10*/  HMMA.16816.F32.BF16 R32, R140.reuse, R138, R32 ;  /* 0x0000008a8c20723c */ /* 0x040fe20000041820 */
[----:B------:R-:W3:Y:S07]  /*9f20*/  LDSM.16.M88.4 R184, [R211+0xa900] ;  /* 0x00a90000d3b8783b */ /* 0x000eee0000000200 */
[C---:B------:R-:W-:Y:S01]  /*9f30*/  HMMA.16816.F32.BF16 R36, R140.reuse, R144, R36 ;  /* 0x000000908c24723c */ /* 0x040fe20000041824 */
[----:B------:R-:W1:Y:S07]  /*9f40*/  LDSM.16.M88.4 R132, [R202] ;  /* 0x00000000ca84783b */ /* 0x000e6e0000000200 */
[C---:B------:R-:W-:Y:S01]  /*9f50*/  HMMA.16816.F32.BF16 R40, R140.reuse, R146, R40 ;  /* 0x000000928c28723c */ /* 0x040fe20000041828 */
[----:B------:R-:W1:Y:S07]  /*9f60*/  LDSM.16.M88.4 R136, [R202+0x800] ;  /* 0x00080000ca88783b */ /* 0x000e6e0000000200 */
[C---:B----4-:R-:W-:Y:S01]  /*9f70*/  HMMA.16816.F32.BF16 R44, R140.reuse, R148, R44 ;  /* 0x000000948c2c723c */ /* 0x050fe2000004182c */
[----:B------:R-:W4:Y:S07]  /*9f80*/  LDSM.16.M88.4 R144, [R202+0x1000] ;  /* 0x00100000ca90783b */ /* 0x000f2e0000000200 */
[----:B------:R-:W-:Y:S01]  /*9f90*/  HMMA.16816.F32.BF16 R48, R140, R150, R48 ;  /* 0x000000968c30723c */ /* 0x000fe20000041830 */
[----:B------:R-:W1:Y:S07]  /*9fa0*/  LDSM.16.M88.4 R148, [R202+0x1800] ;  /* 0x00180000ca94783b */ /* 0x000e6e0000000200 */
[C---:B------:R-:W-:Y:S01]  /*9fb0*/  HMMA.16816.F32.BF16 R4, R152.reuse, R156, R4 ;  /* 0x0000009c9804723c */ /* 0x040fe20000041804 */
[----:B------:R-:W-:Y:S07]  /*9fc0*/  LDSM.16.M88.4 R192, [R211+0xd900] ;  /* 0x00d90000d3c0783b */ /* 0x000fee0000000200 */
[C---:B------:R-:W-:Y:S01]  /*9fd0*/  HMMA.16816.F32.BF16 R8, R152.reuse, R158, R8 ;  /* 0x0000009e9808723c */ /* 0x040fe20000041808 */
[----:B------:R-:W1:Y:S07]  /*9fe0*/  LDSM.16.M88.4 R156, [R202+0x2000] ;  /* 0x00200000ca9c783b */ /* 0x000e6e0000000200 */
[C---:B--2---:R-:W-:Y:S08]  /*9ff0*/  HMMA.16816.F32.BF16 R12, R152.reuse, R124, R12 ;  /* 0x0000007c980c723c */ /* 0x044ff0000004180c */
[C---:B------:R-:W-:Y:S01]  /*a000*/  HMMA.16816.F32.BF16 R16, R152.reuse, R126, R16 ;  /* 0x0000007e9810723c */ /* 0x040fe20000041810 */
        /* <DEDUP_REMOVED lines=10> */
[C---:B---3--:R-:W-:Y:S08]  /*a0b0*/  HMMA.16816.F32.BF16 R44, R152.reuse, R184, R44 ;  /* 0x000000b8982c723c */ /* 0x048ff0000004182c */
[----:B------:R-:W-:Y:S01]  /*a0c0*/  HMMA.16816.F32.BF16 R48, R152, R186, R48 ;  /* 0x000000ba9830723c */ /* 0x000fe20000041830 */
[----:B------:R-:W3:Y:S07]  /*a0d0*/  LDSM.16.M88.4 R184, [R214+0xc900] ;  /* 0x00c90000d6b8783b */ /* 0x000eee0000000200 */
[C---:B------:R-:W-:Y:S08]  /*a0e0*/  HMMA.16816.F32.BF16 R4, R168.reuse, R132, R4 ;  /* 0x00000084a804723c */ /* 0x040ff00000041804 */
[C---:B------:R-:W-:Y:S01]  /*a0f0*/  HMMA.16816.F32.BF16 R8, R168.reuse, R134, R8 ;  /* 0x00000086a808723c */ /* 0x040fe20000041808 */
[----:B------:R-:W1:Y:S07]  /*a100*/  LDSM.16.M88.4 R132, [R214+0xd100] ;  /* 0x00d10000d684783b */ /* 0x000e6e0000000200 */
[C---:B------:R-:W-:Y:S08]  /*a110*/  HMMA.16816.F32.BF16 R12, R168.reuse, R136, R12 ;  /* 0x00000088a80c723c */ /* 0x040ff0000004180c */
[C---:B------:R-:W-:Y:S01]  /*a120*/  HMMA.16816.F32.BF16 R16, R168.reuse, R138, R16 ;  /* 0x0000008aa810723c */ /* 0x040fe20000041810 */
[----:B------:R-:W1:Y:S07]  /*a130*/  LDSM.16.M88.4 R136, [R214+0xd900] ;  /* 0x00d90000d688783b */ /* 0x000e6e0000000200 */
[C---:B----4-:R-:W-:Y:S08]  /*a140*/  HMMA.16816.F32.BF16 R20, R168.reuse, R144, R20 ;  /* 0x00000090a814723c */ /* 0x050ff00000041814 */
[C---:B------:R-:W-:Y:S01]  /*a150*/  HMMA.16816.F32.BF16 R24, R168.reuse, R146, R24 ;  /* 0x00000092a818723c */ /* 0x040fe20000041818 */
[----:B------:R-:W4:Y:S07]  /*a160*/  LDSM.16.M88.4 R144, [R201] ;  /* 0x00000000c990783b */ /* 0x000f2e0000000200 */
[C---:B------:R-:W-:Y:S08]  /*a170*/  HMMA.16816.F32.BF16 R28, R168.reuse, R148, R28 ;  /* 0x00000094a81c723c */ /* 0x040ff0000004181c */
[C---:B------:R-:W-:Y:S01]  /*a180*/  HMMA.16816.F32.BF16 R32, R168.reuse, R150, R32 ;  /* 0x00000096a820723c */ /* 0x040fe20000041820 */
[----:B------:R-:W1:Y:S07]  /*a190*/  LDSM.16.M88.4 R148, [R200] ;  /* 0x00000000c894783b */ /* 0x000e6e0000000200 */
[C---:B------:R-:W-:Y:S08]  /*a1a0*/  HMMA.16816.F32.BF16 R36, R168.reuse, R156, R36 ;  /* 0x0000009ca824723c */ /* 0x040ff00000041824 */
[C---:B------:R-:W-:Y:S01]  /*a1b0*/  HMMA.16816.F32.BF16 R40, R168.reuse, R158, R40 ;  /* 0x0000009ea828723c */ /* 0x040fe20000041828 */
[----:B------:R-:W-:Y:S07]  /*a1c0*/  LDSM.16.M88.4 R156, [R197] ;  /* 0x00000000c59c783b */ /* 0x000fee0000000200 */
[C---:B--2---:R-:W-:Y:S08]  /*a1d0*/  HMMA.16816.F32.BF16 R44, R168.reuse, R124, R44 ;  /* 0x0000007ca82c723c */ /* 0x044ff0000004182c */
[----:B------:R-:W-:Y:S01]  /*a1e0*/  HMMA.16816.F32.BF16 R48, R168, R126, R48 ;  /* 0x0000007ea830723c */ /* 0x000fe20000041830 */
[----:B------:R-:W2:Y:S07]  /*a1f0*/  LDSM.16.M88.4 R124, [R199] ;  /* 0x00000000c77c783b */ /* 0x000eae0000000200 */
[C---:B------:R-:W-:Y:S08]  /*a200*/  HMMA.16816.F32.BF16 R4, R172.reuse, R128, R4 ;  /* 0x00000080ac04723c */ /* 0x040ff00000041804 */
[C---:B------:R-:W-:Y:S01]  /*a210*/  HMMA.16816.F32.BF16 R8, R172.reuse, R130, R8 ;  /* 0x00000082ac08723c */ /* 0x040fe20000041808 */
[----:B------:R-:W2:Y:S07]  /*a220*/  LDSM.16.M88.4 R128, [R198] ;  /* 0x00000000c680783b */ /* 0x000eae0000000200 */
[C---:B------:R-:W-:Y:S08]  /*a230*/  HMMA.16816.F32.BF16 R12, R172.reuse, R160, R12 ;  /* 0x000000a0ac0c723c */ /* 0x040ff0000004180c */
[C---:B------:R-:W-:Y:S01]  /*a240*/  HMMA.16816.F32.BF16 R16, R172.reuse, R162, R16 ;  /* 0x000000a2ac10723c */ /* 0x040fe20000041810 */
[----:B------:R-:W2:Y:S07]  /*a250*/  LDSM.16.M88.4 R160, [R196] ;  /* 0x00000000c4a0783b */ /* 0x000eae0000000200 */
[C---:B-1----:R-:W-:Y:S08]  /*a260*/  HMMA.16816.F32.BF16 R20, R172.reuse, R164, R20 ;  /* 0x000000a4ac14723c */ /* 0x042ff00000041814 */
[C---:B------:R-:W-:Y:S01]  /*a270*/  HMMA.16816.F32.BF16 R24, R172.reuse, R166, R24 ;  /* 0x000000a6ac18723c */ /* 0x040fe20000041818 */
[----:B------:R-:W1:Y:S07]  /*a280*/  LDSM.16.M88.4 R164, [R211+0xb100] ;  /* 0x00b10000d3a4783b */ /* 0x000e6e0000000200 */
[C---:B---3--:R-:W-:Y:S08]  /*a290*/  HMMA.16816.F32.BF16 R28, R172.reuse, R184, R28 ;  /* 0x000000b8ac1c723c */ /* 0x048ff0000004181c */
[C---:B------:R-:W-:Y:S01]  /*a2a0*/  HMMA.16816.F32.BF16 R32, R172.reuse, R186, R32 ;  /* 0x000000baac20723c */ /* 0x040fe20000041820 */
[----:B------:R-:W-:Y:S07]  /*a2b0*/  LDSM.16.M88.4 R184, [R211+0xd100] ;  /* 0x00d10000d3b8783b */ /* 0x000fee0000000200 */
[C---:B------:R-:W-:Y:S08]  /*a2c0*/  HMMA.16816.F32.BF16 R36, R172.reuse, R132, R36 ;  /* 0x00000084ac24723c */ /* 0x040ff00000041824 */
[C---:B------:R-:W-:Y:S01]  /*a2d0*/  HMMA.16816.F32.BF16 R40, R172.reuse, R134, R40 ;  /* 0x00000086ac28723c */ /* 0x040fe20000041828 */
[----:B------:R-:W3:Y:S07]  /*a2e0*/  LDSM.16.M88.4 R132, [R211+0xb900] ;  /* 0x00b90000d384783b */ /* 0x000eee0000000200 */
        /* <DEDUP_REMOVED lines=9> */
[C---:B--2---:R-:W-:Y:S08]  /*a380*/  HMMA.16816.F32.BF16 R20, R176.reuse, R124, R20 ;  /* 0x0000007cb014723c */ /* 0x044ff00000041814 */
[C---:B------:R-:W-:Y:S01]  /*a390*/  HMMA.16816.F32.BF16 R24, R176.reuse, R126, R24 ;  /* 0x0000007eb018723c */ /* 0x040fe20000041818 */
[----:B------:R-:W2:Y:S07]  /*a3a0*/  LDSM.16.M88.4 R124, [R202+0x3800] ;  /* 0x00380000ca7c783b */ /* 0x000eae0000000200 */
[C---:B------:R-:W-:Y:S08]  /*a3b0*/  HMMA.16816.F32.BF16 R28, R176.reuse, R128, R28 ;  /* 0x00000080b01c723c */ /* 0x040ff0000004181c */
[C---:B------:R-:W-:Y:S08]  /*a3c0*/  HMMA.16816.F32.BF16 R32, R176.reuse, R130, R32 ;  /* 0x00000082b020723c */ /* 0x040ff00000041820 */
[C---:B------:R-:W-:Y:S08]  /*a3d0*/  HMMA.16816.F32.BF16 R36, R176.reuse, R156, R36 ;  /* 0x0000009cb024723c */ /* 0x040ff00000041824 */
[C---:B------:R-:W-:Y:S08]  /*a3e0*/  HMMA.16816.F32.BF16 R40, R176.reuse, R158, R40 ;  /* 0x0000009eb028723c */ /* 0x040ff00000041828 */
[C---:B------:R-:W-:Y:S08]  /*a3f0*/  HMMA.16816.F32.BF16 R44, R176.reuse, R160, R44 ;  /* 0x000000a0b02c723c */ /* 0x040ff0000004182c */
[----:B------:R-:W-:Y:S08]  /*a400*/  HMMA.16816.F32.BF16 R48, R176, R162, R48 ;  /* 0x000000a2b030723c */ /* 0x000ff00000041830 */
[C---:B-1----:R-:W-:Y:S08]  /*a410*/  HMMA.16816.F32.BF16 R4, R180.reuse, R164, R4 ;  /* 0x000000a4b404723c */ /* 0x042ff00000041804 */
[C---:B------:R-:W-:Y:S08]  /*a420*/  HMMA.16816.F32.BF16 R8, R180.reuse, R166, R8 ;  /* 0x000000a6b408723c */ /* 0x040ff00000041808 */
[C---:B---3--:R-:W-:Y:S08]  /*a430*/  HMMA.16816.F32.BF16 R12, R180.reuse, R132, R12 ;  /* 0x00000084b40c723c */ /* 0x048ff0000004180c */
[C---:B------:R-:W-:Y:S08]  /*a440*/  HMMA.16816.F32.BF16 R16, R180.reuse, R134, R16 ;  /* 0x00000086b410723c */ /* 0x040ff00000041810 */
[C---:B------:R-:W-:Y:S08]  /*a450*/  HMMA.16816.F32.BF16 R20, R180.reuse, R136, R20 ;  /* 0x00000088b414723c */ /* 0x040ff00000041814 */
[C---:B------:R-:W-:Y:S08]  /*a460*/  HMMA.16816.F32.BF16 R24, R180.reuse, R138, R24 ;  /* 0x0000008ab418723c */ /* 0x040ff00000041818 */
[C---:B----4-:R-:W-:Y:S08]  /*a470*/  HMMA.16816.F32.BF16 R28, R180.reuse, R144, R28 ;  /* 0x00000090b41c723c */ /* 0x050ff0000004181c */
[C---:B------:R-:W-:Y:S08]  /*a480*/  HMMA.16816.F32.BF16 R32, R180.reuse, R146, R32 ;  /* 0x00000092b420723c */ /* 0x040ff00000041820 */
[C---:B------:R-:W-:Y:S08]  /*a490*/  HMMA.16816.F32.BF16 R36, R180.reuse, R184, R36 ;  /* 0x000000b8b424723c */ /* 0x040ff00000041824 */
[C---:B------:R-:W-:Y:S08]  /*a4a0*/  HMMA.16816.F32.BF16 R40, R180.reuse, R186, R40 ;  /* 0x000000bab428723c */ /* 0x040ff00000041828 */
[C---:B------:R-:W-:Y:S07]  /*a4b0*/  HMMA.16816.F32.BF16 R44, R180.reuse, R192, R44 ;  /* 0x000000c0b42c723c */ /* 0x040fee000004182c */
[----:B------:R-:W-:Y:S01]  /*a4c0*/  IADD3 R192, R232, -0x1, RZ ;  /* 0xffffffffe8c07810 */ /* 0x000fe20007ffe0ff */
[----:B------:R-:W-:Y:S08]  /*a4d0*/  HMMA.16816.F32.BF16 R48, R180, R194, R48 ;  /* 0x000000c2b430723c */ /* 0x000ff00000041830 */
[C---:B------:R-:W-:Y:S08]  /*a4e0*/  HMMA.16816.F32.BF16 R4, R188.reuse, R148, R4 ;  /* 0x00000094bc04723c */ /* 0x040ff00000041804 */
[C---:B------:R-:W-:Y:S08]  /*a4f0*/  HMMA.16816.F32.BF16 R8, R188.reuse, R150, R8 ;  /* 0x00000096bc08723c */ /* 0x040ff00000041808 */
[C---:B--2---:R-:W-:Y:S08]  /*a500*/  HMMA.16816.F32.BF16 R12, R188.reuse, R124, R12 ;  /* 0x0000007cbc0c723c */ /* 0x044ff0000004180c */
[----:B------:R-:W-:Y:S01]  /*a510*/  FMUL.FTZ R130, R4, c[0x0][0x320] ;  /* 0x0000c80004827a20 */ /* 0x000fe20000410000 */
[C---:B------:R-:W-:Y:S03]  /*a520*/  HMMA.16816.F32.BF16 R16, R188.reuse, R126, R16 ;  /* 0x0000007ebc10723c */ /* 0x040fe60000041810 */
[----:B------:R-:W-:Y:S02]  /*a530*/  FMUL.FTZ R131, R5, c[0x0][0x320] ;  /* 0x0000c80005837a20 */ /* 0x000fe40000410000 */
[----:B------:R-:W1:Y:S01]  /*a540*/  MUFU.TANH R130, R130 ;  /* 0x0000008200827308 */ /* 0x000e620000002400 */
[----:B------:R-:W-:Y:S02]  /*a550*/  FMUL.FTZ R128, R6, c[0x0][0x320] ;  /* 0x0000c80006807a20 */ /* 0x000fe40000410000 */
[----:B------:R-:W-:Y:S02]  /*a560*/  FMUL.FTZ R129, R7, c[0x0][0x320] ;  /* 0x0000c80007817a20 */ /* 0x000fe40000410000 */
[----:B------:R-:W2:Y:S02]  /*a570*/  LDSM.16.M88.4 R4, [R202+0x4000] ;  /* 0x00400000ca04783b */ /* 0x000ea40000000200 */
[----:B------:R-:W-:Y:S02]  /*a580*/  FMUL.FTZ R9, R9, c[0x0][0x320] ;  /* 0x0000c80009097a20 */ /* 0x000fe40000410000 */
[----:B------:R-:W-:Y:S01]  /*a590*/  FMUL.FTZ R10, R10, c[0x0][0x320] ;  /* 0x0000c8000a0a7a20 */ /* 0x000fe20000410000 */
[----:B------:R-:W3:Y:S01]  /*a5a0*/  MUFU.TANH R131, R131 ;  /* 0x0000008300837308 */ /* 0x000ee20000002400 */
[----:B------:R-:W-:Y:S02]  /*a5b0*/  FMUL.FTZ R11, R11, c[0x0][0x320] ;  /* 0x0000c8000b0b7a20 */ /* 0x000fe40000410000 */
[----:B------:R-:W-:Y:S02]  /*a5c0*/  FMUL.FTZ R134, R8, c[0x0][0x320] ;  /* 0x0000c80008867a20 */ /* 0x000fe40000410000 */
[----:B------:R-:W-:Y:S02]  /*a5d0*/  FMUL.FTZ R135, R12, c[0x0][0x320] ;  /* 0x0000c8000c877a20 */ /* 0x000fe40000410000 */
[----:B------:R-:W-:Y:S02]  /*a5e0*/  FMUL.FTZ R14, R14, c[0x0][0x320] ;  /* 0x0000c8000e0e7a20 */ /* 0x000fe40000410000 */
[----:B------:R-:W-:Y:S01]  /*a5f0*/  FMUL.FTZ R15, R15, c[0x0][0x320] ;  /* 0x0000c8000f0f7a20 */ /* 0x000fe20000410000 */
[----:B------:R-:W-:Y:S01]  /*a600*/  MUFU.TANH R124, R9 ;  /* 0x00000009007c7308 */ /* 0x000fe20000002400 */
[----:B------:R-:W-:Y:S02]  /*a610*/  FMUL.FTZ R137, R16, c[0x0][0x320] ;  /* 0x0000c80010897a20 */ /* 0x000fe40000410000 */
[----:B------:R-:W-:Y:S01]  /*a620*/  FMUL.FTZ R13, R13, c[0x0][0x320] ;  /* 0x0000c8000d0d7a20 */ /* 0x000fe20000410000 */
[----:B-1----:R-:W-:Y:S01]  /*a630*/  FMNMX.FTZ R0, R130, R3, !PT ;  /* 0x0000000382007209 */ /* 0x002fe20007810000 */
[----:B------:R-:W-:Y:S02]  /*a640*/  FMUL.FTZ R17, R17, c[0x0][0x320] ;  /* 0x0000c80011117a20 */ /* 0x000fe40000410000 */
[----:B------:R-:W-:Y:S02]  /*a650*/  FMUL.FTZ R18, R18, c[0x0][0x320] ;  /* 0x0000c80012127a20 */ /* 0x000fe40000410000 */
[----:B------:R-:W-:Y:S01]  /*a660*/  FMUL.FTZ R19, R19, c[0x0][0x320] ;  /* 0x0000c80013137a20 */ /* 0x000fe20000410000 */
[----:B------:R-:W-:Y:S10]  /*a670*/  MUFU.TANH R138, R17 ;  /* 0x00000011008a7308 */ /* 0x000ff40000002400 */
[----:B------:R-:W-:Y:S01]  /*a680*/  MUFU.TANH R166, R10 ;  /* 0x0000000a00a67308 */ /* 0x000fe20000002400 */
[C---:B--2---:R-:W-:Y:S09]  /*a690*/  HMMA.16816.F32.BF16 R20, R188.reuse, R4, R20 ;  /* 0x00000004bc14723c */ /* 0x044ff20000041814 */
[----:B------:R1:W-:Y:S01]  /*a6a0*/  MUFU.TANH R158, R11 ;  /* 0x0000000b009e7308 */ /* 0x0003e20000002400 */
[C---:B------:R-:W-:Y:S01]  /*a6b0*/  HMMA.16816.F32.BF16 R24, R188.reuse, R6, R24 ;  /* 0x00000006bc18723c */ /* 0x040fe20000041818 */
[----:B------:R-:W-:Y:S08]  /*a6c0*/  LDSM.16.M88.4 R4, [R202+0x5000] ;  /* 0x00500000ca04783b */ /* 0x000ff00000000200 */
[----:B------:R-:W2:Y:S05]  /*a6d0*/  MUFU.TANH R128, R128 ;  /* 0x0000008000807308 */ /* 0x000eaa0000002400 */
[----:B------:R-:W-:Y:S05]  /*a6e0*/  FMUL.FTZ R187, R20, c[0x0][0x320] ;  /* 0x0000c80014bb7a20 */ /* 0x000fea0000410000 */
[----:B------:R-:W-:Y:S01]  /*a6f0*/  MUFU.TANH R129, R129 ;  /* 0x0000008100817308 */ /* 0x000fe20000002400 */
[----:B------:R-:W-:Y:S02]  /*a700*/  FMUL.FTZ R21, R21, c[0x0][0x320] ;  /* 0x0000c80015157a20 */ /* 0x000fe40000410000 */
[----:B------:R-:W-:Y:S01]  /*a710*/  FMUL.FTZ R22, R22, c[0x0][0x320] ;  /* 0x0000c80016167a20 */ /* 0x000fe20000410000 */
[----:B-1----:R-:W1:Y:S01]  /*a720*/  LDSM.16.M88.4 R8, [R202+0x4800] ;  /* 0x00480000ca08783b */ /* 0x002e620000000200 */
[----:B------:R-:W-:Y:S02]  /*a730*/  FMUL.FTZ R23, R23, c[0x0][0x320] ;  /* 0x0000c80017177a20 */ /* 0x000fe40000410000 */
[----:B------:R-:W-:Y:S02]  /*a740*/  FMUL.FTZ R193, R24, c[0x0][0x320] ;  /* 0x0000c80018c17a20 */ /* 0x000fe40000410000 */
[----:B------:R-:W-:Y:S01]  /*a750*/  FMUL.FTZ R25, R25, c[0x0][0x320] ;  /* 0x0000c80019197a20 */ /* 0x000fe20000410000 */
[----:B------:R-:W4:Y:S01]  /*a760*/  MUFU.TANH R134, R134 ;  /* 0x0000008600867308 */ /* 0x000f220000002400 */
[----:B------:R-:W-:Y:S02]  /*a770*/  FMUL.FTZ R26, R26, c[0x0][0x320] ;  /* 0x0000c8001a1a7a20 */ /* 0x000fe40000410000 */
[----:B------:R-:W-:Y:S07]  /*a780*/  FMUL.FTZ R27, R27, c[0x0][0x320] ;  /* 0x0000c8001b1b7a20 */ /* 0x000fee0000410000 */
[----:B------:R-:W1:Y:S10]  /*a790*/  MUFU.TANH R135, R135 ;  /* 0x0000008700877308 */ /* 0x000e740000002400 */
[----:B------:R-:W2:Y:S10]  /*a7a0*/  MUFU.TANH R136, R13 ;  /* 0x0000000d00887308 */ /* 0x000eb40000002400 */
[----:B------:R-:W2:Y:S01]  /*a7b0*/  MUFU.TANH R146, R14 ;  /* 0x0000000e00927308 */ /* 0x000ea20000002400 */
[C---:B-1----:R-:W-:Y:S09]  /*a7c0*/  HMMA.16816.F32.BF16 R28, R188.reuse, R8, R28 ;  /* 0x00000008bc1c723c */ /* 0x042ff2000004181c */
[----:B------:R-:W-:Y:S01]  /*a7d0*/  MUFU.TANH R147, R15 ;  /* 0x0000000f00937308 */ /* 0x000fe20000002400 */
[C---:B------:R-:W-:Y:S01]  /*a7e0*/  HMMA.16816.F32.BF16 R32, R188.reuse, R10, R32 ;  /* 0x0000000abc20723c */ /* 0x040fe20000041820 */
[----:B------:R-:W1:Y:S01]  /*a7f0*/  LDSM.16.M88.4 R8, [R202+0x5800] ;  /* 0x00580000ca08783b */ /* 0x000e620000000200 */
[----:B------:R-:W-:Y:S07]  /*a800*/  DEPBAR.LE SB0, 0x0 ;  /* 0x000080000000791a */ /* 0x000fee0000000000 */
[----:B------:R-:W1:Y:S01]  /*a810*/  MUFU.TANH R137, R137 ;  /* 0x0000008900897308 */ /* 0x000e620000002400 */
[C---:B------:R-:W-:Y:S01]  /*a820*/  HMMA.16816.F32.BF16 R36, R188.reuse, R4, R36 ;  /* 0x00000004bc24723c */ /* 0x040fe20000041824 */
[----:B------:R-:W-:Y:S04]  /*a830*/  BAR.SYNC.DEFER_BLOCKING 0x0 ;  /* 0x0000000000007b1d */ /* 0x000fe80000010000 */
[----:B------:R-:W-:Y:S03]  /*a840*/  FMUL.FTZ R251, R28, c[0x0][0x320] ;  /* 0x0000c8001cfb7a20 */ /* 0x000fe60000410000 */
[C---:B------:R-:W-:Y:S01]  /*a850*/  HMMA.16816.F32.BF16 R40, R188.reuse, R6, R40 ;  /* 0x00000006bc28723c */ /* 0x040fe20000041828 */
[----:B------:R-:W5:Y:S03]  /*a860*/  MUFU.TANH R149, R18 ;  /* 0x0000001200957308 */ /* 0x000f660000002400 */
[----:B------:R-:W-:Y:S02]  /*a870*/  FMUL.FTZ R29, R29, c[0x0][0x320] ;  /* 0x0000c8001d1d7a20 */ /* 0x000fe40000410000 */
[----:B------:R-:W-:Y:S01]  /*a880*/  FMUL.FTZ R30, R30, c[0x0][0x320] ;  /* 0x0000c8001e1e7a20 */ /* 0x000fe20000410000 */
[----:B---3--:R-:W-:Y:S01]  /*a890*/  FMNMX.FTZ R7, R131, R0, !PT ;  /* 0x0000000083077209 */ /* 0x008fe20007810000 */
[----:B------:R-:W-:Y:S01]  /*a8a0*/  FMUL.FTZ R31, R31, c[0x0][0x320] ;  /* 0x0000c8001f1f7a20 */ /* 0x000fe20000410000 */
[----:B--2---:R-:W-:Y:S02]  /*a8b0*/  FMNMX.FTZ R0, R128, R119, !PT ;  /* 0x0000007780007209 */ /* 0x004fe40007810000 */
[----:B------:R-:W-:Y:S01]  /*a8c0*/  MUFU.TANH R150, R19 ;  /* 0x0000001300967308 */ /* 0x000fe20000002400 */
[----:B------:R-:W-:Y:S01]  /*a8d0*/  FMUL.FTZ R32, R32, c[0x0][0x320] ;  /* 0x0000c80020207a20 */ /* 0x000fe20000410000 */
[----:B----4-:R-:W-:Y:S01]  /*a8e0*/  FMNMX.FTZ R7, R134, R7, !PT ;  /* 0x0000000786077209 */ /* 0x010fe20007810000 */
[----:B------:R-:W-:Y:S01]  /*a8f0*/  FMUL.FTZ R33, R33, c[0x0][0x320] ;  /* 0x0000c80021217a20 */ /* 0x000fe20000410000 */
[----:B------:R-:W-:Y:S01]  /*a900*/  FMNMX.FTZ R5, R129, R0, !PT ;  /* 0x0000000081057209 */ /* 0x000fe20007810000 */
[----:B------:R-:W-:Y:S01]  /*a910*/  FMUL.FTZ R36, R36, c[0x0][0x320] ;  /* 0x0000c80024247a20 */ /* 0x000fe20000410000 */
[----:B------:R-:W-:Y:S01]  /*a920*/  FMNMX.FTZ R0, R124, R7, !PT ;  /* 0x000000077c007209 */ /* 0x000fe20007810000 */
[----:B------:R-:W-:Y:S01]  /*a930*/  FMUL.FTZ R37, R37, c[0x0][0x320] ;  /* 0x0000c80025257a20 */ /* 0x000fe20000410000 */
[----:B------:R-:W-:Y:S01]  /*a940*/  FMNMX.FTZ R5, R166, R5, !PT ;  /* 0x00000005a6057209 */ /* 0x000fe20007810000 */
[----:B------:R-:W-:Y:S01]  /*a950*/  FMUL.FTZ R38, R38, c[0x0][0x320] ;  /* 0x0000c80026267a20 */ /* 0x000fe20000410000 */
[----:B------:R-:W2:Y:S01]  /*a960*/  MUFU.TANH R187, R187 ;  /* 0x000000bb00bb7308 */ /* 0x000ea20000002400 */
[----:B------:R-:W-:Y:S01]  /*a970*/  FMUL.FTZ R39, R39, c[0x0][0x320] ;  /* 0x0000c80027277a20 */ /* 0x000fe20000410000 */
[----:B------:R-:W-:Y:S01]  /*a980*/  FMNMX.FTZ R7, R135, R0, !PT ;  /* 0x0000000087077209 */ /* 0x000fe20007810000 */
[C---:B-1----:R-:W-:Y:S03]  /*a990*/  HMMA.16816.F32.BF16 R44, R188.reuse, R8, R44 ;  /* 0x00000008bc2c723c */ /* 0x042fe6000004182c */
[----:B------:R-:W-:Y:S01]  /*a9a0*/  FMUL.FTZ R34, R34, c[0x0][0x320] ;  /* 0x0000c80022227a20 */ /* 0x000fe20000410000 */
[----:B------:R-:W-:Y:S01]  /*a9b0*/  FMNMX.FTZ R5, R158, R5, !PT ;  /* 0x000000059e057209 */ /* 0x000fe20007810000 */
[----:B------:R-:W-:Y:S01]  /*a9c0*/  FMUL.FTZ R35, R35, c[0x0][0x320] ;  /* 0x0000c80023237a20 */ /* 0x000fe20000410000 */
[----:B------:R-:W-:Y:S01]  /*a9d0*/  FMNMX.FTZ R0, R136, R7, !PT ;  /* 0x0000000788007209 */ /* 0x000fe20007810000 */
[----:B------:R-:W1:Y:S01]  /*a9e0*/  MUFU.TANH R156, R21 ;  /* 0x00000015009c7308 */ /* 0x000e620000002400 */
[----:B------:R-:W-:Y:S04]  /*a9f0*/  HMMA.16816.F32.BF16 R48, R188, R10, R48 ;  /* 0x0000000abc30723c */ /* 0x000fe80000041830 */
[----:B------:R-:W-:Y:S01]  /*aa00*/  FMUL.FTZ R40, R40, c[0x0][0x320] ;  /* 0x0000c80028287a20 */ /* 0x000fe20000410000 */
[----:B------:R-:W-:Y:S01]  /*aa10*/  FMNMX.FTZ R2, R146, R5, !PT ;  /* 0x0000000592027209 */ /* 0x000fe20007810000 */
[----:B------:R-:W-:Y:S01]  /*aa20*/  FMUL.FTZ R41, R41, c[0x0][0x320] ;  /* 0x0000c80029297a20 */ /* 0x000fe20000410000 */
[----:B------:R-:W-:Y:S01]  /*aa30*/  FMNMX.FTZ R5, R137, R0, !PT ;  /* 0x0000000089057209 */ /* 0x000fe20007810000 */
[----:B------:R-:W-:Y:S01]  /*aa40*/  FMUL.FTZ R42, R42, c[0x0][0x320] ;  /* 0x0000c8002a2a7a20 */ /* 0x000fe20000410000 */
[----:B------:R-:W3:Y:S03]  /*aa50*/  MUFU.TANH R195, R22 ;  /* 0x0000001600c37308 */ /* 0x000ee60000002400 */
[----:B------:R-:W-:Y:S01]  /*aa60*/  FMUL.FTZ R43, R43, c[0x0][0x320] ;  /* 0x0000c8002b2b7a20 */ /* 0x000fe20000410000 */
[----:B------:R-:W-:Y:S02]  /*aa70*/  FMNMX.FTZ R2, R147, R2, !PT ;  /* 0x0000000293027209 */ /* 0x000fe40007810000 */
[----:B------:R-:W-:Y:S01]  /*aa80*/  FMNMX.FTZ R0, R138, R5, !PT ;  /* 0x000000058a007209 */ /* 0x000fe20007810000 */
[----:B------:R-:W-:Y:S01]  /*aa90*/  FMUL.FTZ R44, R44, c[0x0][0x320] ;  /* 0x0000c8002c2c7a20 */ /* 0x000fe20000410000 */
[----:B-----5:R-:W-:Y:S01]  /*aaa0*/  FMNMX.FTZ R5, R149, R2, !PT ;  /* 0x0000000295057209 */ /* 0x020fe20007810000 */
[----:B------:R-:W-:Y:S01]  /*aab0*/  FMUL.FTZ R45, R45, c[0x0][0x320] ;  /* 0x0000c8002d2d7a20 */ /* 0x000fe20000410000 */
[----:B------:R-:W4:Y:S01]  /*aac0*/  MUFU.TANH R160, R23 ;  /* 0x0000001700a07308 */ /* 0x000f220000002400 */
[----:B------:R-:W-:Y:S01]  /*aad0*/  FMUL.FTZ R46, R46, c[0x0][0x320] ;  /* 0x0000c8002e2e7a20 */ /* 0x000fe20000410000 */
[----:B--2---:R-:W-:Y:S01]  /*aae0*/  FMNMX.FTZ R7, R187, R0, !PT ;  /* 0x00000000bb077209 */ /* 0x004fe20007810000 */
[----:B------:R-:W-:Y:S01]  /*aaf0*/  FMUL.FTZ R47, R47, c[0x0][0x320] ;  /* 0x0000c8002f2f7a20 */ /* 0x000fe20000410000 */
[----:B------:R-:W-:Y:S01]  /*ab00*/  FMNMX.FTZ R0, R150, R5, !PT ;  /* 0x0000000596007209 */ /* 0x000fe20007810000 */
[----:B------:R-:W-:Y:S01]  /*ab10*/  FMUL.FTZ R48, R48, c[0x0][0x320] ;  /* 0x0000c80030307a20 */ /* 0x000fe20000410000 */
[----:B-1----:R-:W-:Y:S01]  /*ab20*/  FMNMX.FTZ R2, R156, R7, !PT ;  /* 0x000000079c027209 */ /* 0x002fe20007810000 */
[----:B------:R-:W-:Y:S02]  /*ab30*/  FMUL.FTZ R49, R49, c[0x0][0x320] ;  /* 0x0000c80031317a20 */ /* 0x000fe40000410000 */
[----:B------:R-:W-:Y:S01]  /*ab40*/  FMUL.FTZ R50, R50, c[0x0][0x320] ;  /* 0x0000c80032327a20 */ /* 0x000fe20000410000 */
[----:B------:R-:W1:Y:S01]  /*ab50*/  MUFU.TANH R193, R193 ;  /* 0x000000c100c17308 */ /* 0x000e620000002400 */
[----:B---3--:R-:W-:Y:S09]  /*ab60*/  FMNMX.FTZ R5, R195, R0, !PT ;  /* 0x00000000c3057209 */ /* 0x008ff20007810000 */
[----:B------:R-:W2:Y:S01]  /*ab70*/  MUFU.TANH R164, R25 ;  /* 0x0000001900a47308 */ /* 0x000ea20000002400 */
[----:B----4-:R-:W-:Y:S09]  /*ab80*/  FMNMX.FTZ R5, R160, R5, !PT ;  /* 0x00000005a0057209 */ /* 0x010ff20007810000 */
[----:B------:R-:W3:Y:S01]  /*ab90*/  MUFU.TANH R162, R26 ;  /* 0x0000001a00a27308 */ /* 0x000ee20000002400 */
[----:B-1----:R-:W-:Y:S09]  /*aba0*/  FMNMX.FTZ R7, R193, R2, !PT ;  /* 0x00000002c1077209 */ /* 0x002ff20007810000 */
[----:B------:R-:W1:Y:S01]  /*abb0*/  MUFU.TANH R235, R27 ;  /* 0x0000001b00eb7308 */ /* 0x000e620000002400 */
[----:B--2---:R-:W-:Y:S09]  /*abc0*/  FMNMX.FTZ R0, R164, R7, !PT ;  /* 0x00000007a4007209 */ /* 0x004ff20007810000 */
[----:B------:R-:W2:Y:S01]  /*abd0*/  MUFU.TANH R251, R251 ;  /* 0x000000fb00fb7308 */ /* 0x000ea20000002400 */
[----:B---3--:R-:W-:Y:S09]  /*abe0*/  FMNMX.FTZ R2, R162, R5, !PT ;  /* 0x00000005a2027209 */ /* 0x008ff20007810000 */
        /* <DEDUP_REMOVED lines=11> */
[----:B---3--:R-:W-:Y:S01]  /*aca0*/  FMNMX.FTZ R4, R249, R0, !PT ;  /* 0x00000000f9047209 */ /* 0x008fe20007810000 */
[----:B------:R-:W-:Y:S08]  /*acb0*/  FMUL.FTZ R0, R51, c[0x0][0x320] ;  /* 0x0000c80033007a20 */ /* 0x000ff00000410000 */
        /* <DEDUP_REMOVED lines=32> */
[----:B------:R3:W1:Y:S01]  /*aec0*/  MUFU.TANH R117, R0 ;  /* 0x0000000000757308 */ /* 0x0006620000002400 */
[----:B--2---:R-:W-:Y:S02]  /*aed0*/  FMNMX.FTZ R6, R126, R13, !PT ;  /* 0x0000000d7e067209 */ /* 0x004fe40007810000 */
[----:B---3--:R-:W-:Y:S03]  /*aee0*/  FMNMX.FTZ R0, R118, R9, !PT ;  /* 0x0000000976007209 */ /* 0x008fe60007810000 */
[----:B------:R-:W2:Y:S01]  /*aef0*/  SHFL.BFLY PT, R9, R6, 0x2, 0x1f ;  /* 0x0c401f0006097f89 */ /* 0x000ea200000e0000 */
[----:B-1----:R-:W-:Y:S07]  /*af00*/  FMNMX.FTZ R7, R117, R0, !PT ;  /* 0x0000000075077209 */ /* 0x002fee0007810000 */
[----:B------:R-:W1:Y:S01]  /*af10*/  SHFL.BFLY PT, R0, R7, 0x2, 0x1f ;  /* 0x0c401f0007007f89 */ /* 0x000e6200000e0000 */
[----:B--2---:R-:W-:Y:S01]  /*af20*/  FMNMX.FTZ R11, R6, R9, !PT ;  /* 0x00000009060b7209 */ /* 0x004fe20007810000 */
[----:B------:R-:W-:Y:S06]  /*af30*/  @P2 IMAD.WIDE.U32 R8, R192, c[0x0][0x1e0], RZ ;  /* 0x00007800c0082a25 */ /* 0x000fec00078e00ff */
[----:B------:R-:W2:Y:S01]  /*af40*/  SHFL.BFLY PT, R2, R11, 0x1, 0x1f ;  /* 0x0c201f000b027f89 */ /* 0x000ea200000e0000 */
[----:B-1----:R-:W-:Y:S02]  /*af50*/  FMNMX.FTZ R5, R7, R0, !PT ;  /* 0x0000000007057209 */ /* 0x002fe40007810000 */
[----:B------:R-:W-:Y:S05]  /*af60*/  @P2 MOV R7, R221 ;  /* 0x000000dd00072202 */ /* 0x000fea0000000f00 */
[----:B------:R-:W1:Y:S01]  /*af70*/  SHFL.BFLY PT, R4, R5, 0x1, 0x1f ;  /* 0x0c201f0005047f89 */ /* 0x000e6200000e0000 */
[----:B--2---:R-:W-:Y:S05]  /*af80*/  FMNMX.FTZ R0, R11, R2, !PT ;  /* 0x000000020b007209 */ /* 0x004fea0007810000 */
[C---:B------:R-:W-:Y:S02]  /*af90*/  FADD.FTZ R2, -R0.reuse, R3 ;  /* 0x0000000300027221 */ /* 0x040fe40000010100 */
[----:B------:R-:W-:Y:S01]  /*afa0*/  FMUL.FTZ R148, R0, c[0x0][0x2d0] ;  /* 0x0000b40000947a20 */ /* 0x000fe20000410000 */
[----:B-1----:R-:W-:Y:S01]  /*afb0*/  FMNMX.FTZ R116, R5, R4, !PT ;  /* 0x0000000405747209 */ /* 0x002fe20007810000 */
[----:B------:R-:W-:Y:S01]  /*afc0*/  FMUL.FTZ R3, R2, c[0x0][0x2d0] ;  /* 0x0000b40002037a20 */ /* 0x000fe20000410000 */
[----:B------:R-:W-:Y:S01]  /*afd0*/  @P2 SHF.R.S32.HI R4, RZ, 0x1f, R192 ;  /* 0x0000001fff042819 */ /* 0x000fe200000114c0 */
[----:B------:R-:W-:Y:S01]  /*afe0*/  FFMA.FTZ R133, R130, c[0x0][0x2d0], -R148 ;  /* 0x0000b40082857a23 */ /* 0x000fe20000010894 */
[----:B------:R-:W-:Y:S01]  /*aff0*/  @P2 SHF.L.U32 R5, R231, 0x6, RZ ;  /* 0x00000006e7052819 */ /* 0x000fe200000006ff */
[----:B------:R-:W-:Y:S02]  /*b000*/  FADD.FTZ R2, -R116, R119 ;  /* 0x0000007774027221 */ /* 0x000fe40000010100 */
[----:B------:R-:W-:Y:S01]  /*b010*/  @P2 IMAD R4, R4, c[0x0][0x1e0], RZ ;  /* 0x0000780004042a24 */ /* 0x000fe200078e02ff */
[----:B------:R-:W1:Y:S01]  /*b020*/  MUFU.EX2 R3, R3 ;  /* 0x0000000300037308 */ /* 0x000e620000000800 */
[----:B------:R-:W-:Y:S02]  /*b030*/  FMUL.FTZ R6, R2, c[0x0][0x2d0] ;  /* 0x0000b40002067a20 */ /* 0x000fe40000410000 */
[----:B------:R-:W-:Y:S02]  /*b040*/  @P2 IMAD R4, R192, c[0x0][0x1e4], R4 ;  /* 0x00007900c0042a24 */ /* 0x000fe400078e0204 */
[--C-:B------:R-:W-:Y:S02]  /*b050*/  FFMA.FTZ R130, R124, c[0x0][0x2d0], -R148.reuse ;  /* 0x0000b4007c827a23 */ /* 0x100fe40000010894 */
[----:B------:R-:W-:Y:S01]  /*b060*/  FMUL.FTZ R124, R116, c[0x0][0x2d0] ;  /* 0x0000b400747c7a20 */ /* 0x000fe20000410000 */
[----:B------:R-:W-:Y:S01]  /*b070*/  @P2 IADD3 R4, R9, R4, RZ ;  /* 0x0000000409042210 */ /* 0x000fe20007ffe0ff */
[--C-:B------:R-:W-:Y:S01]  /*b080*/  FFMA.FTZ R132, R131, c[0x0][0x2d0], -R148.reuse ;  /* 0x0000b40083847a23 */ /* 0x100fe20000010894 */
[----:B------:R2:W3:Y:S01]  /*b090*/  MUFU.EX2 R2, R6 ;  /* 0x0000000600027308 */ /* 0x0004e20000000800 */
[----:B------:R-:W-:Y:S02]  /*b0a0*/  FFMA.FTZ R131, R134, c[0x0][0x2d0], -R148 ;  /* 0x0000b40086837a23 */ /* 0x000fe40000010894 */
[----:B------:R-:W-:Y:S02]  /*b0b0*/  @P2 IMAD R4, R4, 0x60, RZ ;  /* 0x0000006004042824 */ /* 0x000fe400078e02ff */
[--C-:B------:R-:W-:Y:S02]  /*b0c0*/  FFMA.FTZ R134, R128, c[0x0][0x2d0], -R124.reuse ;  /* 0x0000b40080867a23 */ /* 0x100fe4000001087c */
[--C-:B------:R-:W-:Y:S02]  /*b0d0*/  FFMA.FTZ R129, R129, c[0x0][0x2d0], -R124.reuse ;  /* 0x0000b40081817a23 */ /* 0x100fe4000001087c */
[--C-:B------:R-:W-:Y:S01]  /*b0e0*/  FFMA.FTZ R128, R166, c[0x0][0x2d0], -R124.reuse ;  /* 0x0000b400a6807a23 */ /* 0x100fe2000001087c */
[----:B------:R-:W-:Y:S01]  /*b0f0*/  MUFU.EX2 R133, R133 ;  /* 0x0000008500857308 */ /* 0x000fe20000000800 */
[----:B------:R-:W-:Y:S02]  /*b100*/  FFMA.FTZ R119, R158, c[0x0][0x2d0], -R124 ;  /* 0x0000b4009e777a23 */ /* 0x000fe4000001087c */
[----:B------:R-:W-:Y:S02]  /*b110*/  FFMA.FTZ R185, R185, c[0x0][0x2d0], -R148 ;  /* 0x0000b400b9b97a23 */ /* 0x000fe40000010894 */
[C---:B-1----:R-:W-:Y:S02]  /*b120*/  FMUL.FTZ R24, R3.reuse, R92 ;  /* 0x0000005c03187220 */ /* 0x042fe40000410000 */
[C---:B------:R-:W-:Y:S02]  /*b130*/  FMUL.FTZ R25, R3.reuse, R93 ;  /* 0x0000005d03197220 */ /* 0x040fe40000410000 */
[C---:B------:R-:W-:Y:S01]  /*b140*/  FMUL.FTZ R32, R3.reuse, R84 ;  /* 0x0000005403207220 */ /* 0x040fe20000410000 */
[----:B------:R-:W1:Y:S01]  /*b150*/  MUFU.EX2 R132, R132 ;  /* 0x0000008400847308 */ /* 0x000e620000000800 */
[C---:B------:R-:W-:Y:S02]  /*b160*/  FMUL.FTZ R33, R3.reuse, R85 ;  /* 0x0000005503217220 */ /* 0x040fe40000410000 */
[----:B------:R-:W-:Y:S01]  /*b170*/  FMUL.FTZ R40, R3, R76 ;  /* 0x0000004c03287220 */ /* 0x000fe20000410000 */
[----:B--2---:R-:W-:Y:S01]  /*b180*/  @P2 MOV R6, R218 ;  /* 0x000000da00062202 */ /* 0x004fe20000000f00 */
[C---:B---3--:R-:W-:Y:S02]  /*b190*/  FMUL.FTZ R18, R2.reuse, R102 ;  /* 0x0000006602127220 */ /* 0x048fe40000410000 */
[----:B------:R-:W-:Y:S02]  /*b1a0*/  FMUL.FTZ R19, R2, R103 ;  /* 0x0000006702137220 */ /* 0x000fe40000410000 */
[----:B------:R-:W-:Y:S01]  /*b1b0*/  @P2 IMAD.WIDE.U32 R6, R8, 0x60, R6 ;  /* 0x0000006008062825 */ /* 0x000fe200078e0006 */
[----:B------:R-:W-:Y:S03]  /*b1c0*/  MUFU.EX2 R131, R131 ;  /* 0x0000008300837308 */ /* 0x000fe60000000800 */
[C---:B------:R-:W-:Y:S01]  /*b1d0*/  FMUL.FTZ R26, R2.reuse, R94 ;  /* 0x0000005e021a7220 */ /* 0x040fe20000410000 */
[----:B------:R-:W-:Y:S01]  /*b1e0*/  @P2 IADD3 R4, R7, R4, RZ ;  /* 0x0000000407042210 */ /* 0x000fe20007ffe0ff */
[----:B------:R-:W-:Y:S01]  /*b1f0*/  FMUL.FTZ R27, R2, R95 ;  /* 0x0000005f021b7220 */ /* 0x000fe20000410000 */
[----:B------:R-:W-:Y:S01]  /*b200*/  @P2 SHF.L.U32 R8, R6, 0x1, RZ ;  /* 0x0000000106082819 */ /* 0x000fe200000006ff */
[----:B------:R-:W-:Y:S01]  /*b210*/  FMUL.FTZ R34, R2, R86 ;  /* 0x0000005602227220 */ /* 0x000fe20000410000 */
[----:B------:R-:W-:Y:S01]  /*b220*/  @P2 SHF.L.U64.HI R6, R6, 0x1, R4 ;  /* 0x0000000106062819 */ /* 0x000fe20000010204 */
[----:B------:R-:W-:Y:S01]  /*b230*/  FMUL.FTZ R35, R2, R87 ;  /* 0x0000005702237220 */ /* 0x000fe20000410000 */
[C---:B------:R-:W-:Y:S01]  /*b240*/  @P2 IADD3 R10, P0, R8.reuse, c[0x0][0x1c8], RZ ;  /* 0x00007200080a2a10 */ /* 0x040fe20007f1e0ff */
[----:B------:R-:W-:Y:S01]  /*b250*/  MUFU.EX2 R130, R130 ;  /* 0x0000008200827308 */ /* 0x000fe20000000800 */
[----:B------:R-:W-:Y:S01]  /*b260*/  @P2 IADD3 R8, P1, R8, 0x80, RZ ;  /* 0x0000008008082810 */ /* 0x000fe20007f3e0ff */
[----:B------:R-:W-:Y:S01]  /*b270*/  FMUL.FTZ R41, R3, R77 ;  /* 0x0000004d03297220 */ /* 0x000fe20000410000 */
[----:B------:R-:W-:Y:S01]  /*b280*/  @P2 IADD3.X R11, R6, c[0x0][0x1cc], RZ, P0, !PT ;  /* 0x00007300060b2a10 */ /* 0x000fe200007fe4ff */
[----:B------:R-:W-:Y:S01]  /*b290*/  FMUL.FTZ R42, R2, R78 ;  /* 0x0000004e022a7220 */ /* 0x000fe20000410000 */
[----:B------:R-:W-:Y:S01]  /*b2a0*/  @P2 IADD3 R8, P0, R8, c[0x0][0x1c8], RZ ;  /* 0x0000720008082a10 */ /* 0x000fe20007f1e0ff */
[----:B------:R-:W-:Y:S01]  /*b2b0*/  FMUL.FTZ R43, R2, R79 ;  /* 0x0000004f022b7220 */ /* 0x000fe20000410000 */
[----:B------:R-:W-:Y:S01]  /*b2c0*/  @P2 SHF.L.U64.HI R4, R231, 0x6, R230 ;  /* 0x00000006e7042819 */ /* 0x000fe200000102e6 */
[----:B------:R2:W-:Y:S01]  /*b2d0*/  @P2 LDGSTS.E.BYPASS.LTC128B.128 [R216+0x8100], [R10.64], !P6 ;  /* 0x081000000ad82fae */ /* 0x0005e2000f101d4a */
[----:B------:R-:W-:Y:S01]  /*b2e0*/  @P2 IADD3.X R9, RZ, c[0x0][0x1cc], R6, P0, P1 ;  /* 0x00007300ff092a10 */ /* 0x000fe200007e2406 */
[----:B------:R-:W-:Y:S01]  /*b2f0*/  MUFU.EX2 R134, R134 ;  /* 0x0000008600867308 */ /* 0x000fe20000000800 */
[----:B------:R-:W-:Y:S01]  /*b300*/  @P2 IADD3 R6, P1, R10, R5, RZ ;  /* 0x000000050a062210 */ /* 0x000fe20007f3e0ff */
[C---:B------:R-:W-:Y:S02]  /*b310*/  FMUL.FTZ R48, R3.reuse, R68 ;  /* 0x0000004403307220 */ /* 0x040fe40000410000 */
[----:B------:R-:W-:Y:S01]  /*b320*/  FMUL.FTZ R49, R3, R69 ;  /* 0x0000004503317220 */ /* 0x000fe20000410000 */
[-C--:B------:R-:W-:Y:S01]  /*b330*/  @P2 IADD3.X R7, R11, R4.reuse, RZ, P1, !PT ;  /* 0x000000040b072210 */ /* 0x080fe20000ffe4ff */
[----:B------:R3:W-:Y:S01]  /*b340*/  @P2 LDGSTS.E.BYPASS.LTC128B.128 [R216+0xb100], [R8.64], !P5 ;  /* 0x0b10000008d82fae */ /* 0x0007e2000e901d4a */
[----:B------:R-:W-:Y:S01]  /*b350*/  @P2 IADD3 R16, P0, R6, R5, RZ ;  /* 0x0000000506102210 */ /* 0x000fe20007f1e0ff */
[----:B------:R-:W-:Y:S02]  /*b360*/  FMUL.FTZ R5, R3, R113 ;  /* 0x0000007103057220 */ /* 0x000fe40000410000 */
[----:B------:R-:W4:Y:S01]  /*b370*/  MUFU.EX2 R129, R129 ;  /* 0x0000008100817308 */ /* 0x000f220000000800 */
[----:B------:R-:W-:Y:S01]  /*b380*/  @P2 IADD3.X R17, R7, R4, RZ, P0, !PT ;  /* 0x0000000407112210 */ /* 0x000fe200007fe4ff */
[C---:B------:R-:W-:Y:S01]  /*b390*/  FMUL.FTZ R4, R3.reuse, R112 ;  /* 0x0000007003047220 */ /* 0x040fe20000410000 */
[----:B-1----:R-:W-:Y:S01]  /*b3a0*/  F2FP.BF16.PACK_AB R112, R132, R133 ;  /* 0x000000858470723e */ /* 0x002fe200000010ff */
[----:B------:R1:W-:Y:S01]  /*b3b0*/  @P2 LDGSTS.E.BYPASS.LTC128B.128 [R216+0x9100], [R6.64], !P6 ;  /* 0x0910000006d82fae */ /* 0x0003e2000f101d4a */
[----:B------:R-:W-:Y:S01]  /*b3c0*/  FMUL.FTZ R50, R2, R70 ;  /* 0x0000004602327220 */ /* 0x000fe20000410000 */
[----:B------:R-:W-:Y:S01]  /*b3d0*/  ISETP.GT.AND P0, PT, R232, R233, PT ;  /* 0x000000e9e800720c */ /* 0x000fe20003f04270 */
[C---:B------:R-:W-:Y:S01]  /*b3e0*/  FMUL.FTZ R51, R2.reuse, R71 ;  /* 0x0000004702337220 */ /* 0x040fe20000410000 */
[----:B------:R-:W-:Y:S01]  /*b3f0*/  MOV R232, R192 ;  /* 0x000000c000e87202 */ /* 0x000fe20000000f00 */
[C---:B------:R-:W-:Y:S01]  /*b400*/  FMUL.FTZ R52, R3.reuse, R52 ;  /* 0x0000003403347220 */ /* 0x040fe20000410000 */
[----:B------:R-:W-:Y:S01]  /*b410*/  MUFU.EX2 R128, R128 ;  /* 0x0000008000807308 */ /* 0x000fe20000000800 */
[C---:B------:R-:W-:Y:S01]  /*b420*/  FMUL.FTZ R53, R3.reuse, R53 ;  /* 0x0000003503357220 */ /* 0x040fe20000410000 */
[----:B------:R1:W-:Y:S01]  /*b430*/  @P2 LDGSTS.E.BYPASS.LTC128B.128 [R216+0xc100], [R6.64+0x80], !P5 ;  /* 0x0c10008006d82fae */ /* 0x0003e2000e901d4a */
[C---:B------:R-:W-:Y:S02]  /*b440*/  FMUL.FTZ R54, R2.reuse, R54 ;  /* 0x0000003602367220 */ /* 0x040fe40000410000 */
[C---:B--2---:R-:W-:Y:S02]  /*b450*/  FMUL.FTZ R10, R2.reuse, R110 ;  /* 0x0000006e020a7220 */ /* 0x044fe40000410000 */
[C---:B------:R-:W-:Y:S02]  /*b460*/  FMUL.FTZ R11, R2.reuse, R111 ;  /* 0x0000006f020b7220 */ /* 0x040fe40000410000 */
[C---:B------:R-:W-:Y:S01]  /*b470*/  FMUL.FTZ R55, R2.reuse, R55 ;  /* 0x0000003702377220 */ /* 0x040fe20000410000 */
[----:B------:R2:W-:Y:S01]  /*b480*/  @P2 LDGSTS.E.BYPASS.LTC128B.128 [R216+0xa100], [R16.64], !P6 ;  /* 0x0a10000010d82fae */ /* 0x0005e2000f101d4a */
[----:B------:R-:W5:Y:S01]  /*b490*/  MUFU.EX2 R119, R119 ;  /* 0x0000007700777308 */ /* 0x000f620000000800 */
[----:B------:R-:W-:Y:S01]  /*b4a0*/  FMUL.FTZ R56, R3, R56 ;  /* 0x0000003803387220 */ /* 0x000fe20000410000 */
[----:B----4-:R-:W-:Y:S01]  /*b4b0*/  F2FP.BF16.PACK_AB R113, R129, R134 ;  /* 0x000000868171723e */ /* 0x010fe200000010ff */
[C---:B---3--:R-:W-:Y:S02]  /*b4c0*/  FMUL.FTZ R8, R3.reuse, R108 ;  /* 0x0000006c03087220 */ /* 0x048fe40000410000 */
[C---:B------:R-:W-:Y:S02]  /*b4d0*/  FMUL.FTZ R9, R3.reuse, R109 ;  /* 0x0000006d03097220 */ /* 0x040fe40000410000 */
[----:B------:R2:W-:Y:S01]  /*b4e0*/  @P2 LDGSTS.E.BYPASS.LTC128B.128 [R216+0xd100], [R16.64+0x80], !P5 ;  /* 0x0d10008010d82fae */ /* 0x0005e2000e901d4a */
[C---:B------:R-:W-:Y:S02]  /*b4f0*/  FMUL.FTZ R57, R3.reuse, R57 ;  /* 0x0000003903397220 */ /* 0x040fe40000410000 */
[C---:B------:R-:W-:Y:S01]  /*b500*/  FMUL.FTZ R58, R2.reuse, R58 ;  /* 0x0000003a023a7220 */ /* 0x040fe20000410000 */
[----:B------:R-:W-:Y:S01]  /*b510*/  MUFU.EX2 R185, R185 ;  /* 0x000000b900b97308 */ /* 0x000fe20000000800 */
[C---:B------:R-:W-:Y:S02]  /*b520*/  FMUL.FTZ R59, R2.reuse, R59 ;  /* 0x0000003b023b7220 */ /* 0x040fe40000410000 */
[C---:B------:R-:W-:Y:S01]  /*b530*/  FMUL.FTZ R60, R3.reuse, R60 ;  /* 0x0000003c033c7220 */ /* 0x040fe20000410000 */
[----:B------:R-:W3:Y:S01]  /*b540*/  LDSM.16.MT88.4 R12, [R212+0x100] ;  /* 0x00010000d40c783b */ /* 0x000ee20000004200 */
[----:B------:R-:W-:Y:S02]  /*b550*/  FMUL.FTZ R61, R3, R61 ;  /* 0x0000003d033d7220 */ /* 0x000fe40000410000 */
[----:B-1----:R-:W-:Y:S01]  /*b560*/  FMUL.FTZ R6, R2, R114 ;  /* 0x0000007202067220 */ /* 0x002fe20000410000 */
[----:B------:R-:W-:Y:S01]  /*b570*/  F2FP.BF16.PACK_AB R114, R130, R131 ;  /* 0x000000838272723e */ /* 0x000fe200000010ff */
[C---:B------:R-:W-:Y:S02]  /*b580*/  FMUL.FTZ R7, R2.reuse, R115 ;  /* 0x0000007302077220 */ /* 0x040fe40000410000 */
[C---:B------:R-:W-:Y:S01]  /*b590*/  FMUL.FTZ R62, R2.reuse, R62 ;  /* 0x0000003e023e7220 */ /* 0x040fe20000410000 */
[----:B------:R-:W1:Y:S01]  /*b5a0*/  LDSM.16.MT88.4 R20, [R210+0x100] ;  /* 0x00010000d214783b */ /* 0x000e620000004200 */
[----:B-----5:R-:W-:Y:S01]  /*b5b0*/  F2FP.BF16.PACK_AB R115, R119, R128 ;  /* 0x000000807773723e */ /* 0x020fe200000010ff */
[C---:B------:R-:W-:Y:S02]  /*b5c0*/  FMUL.FTZ R63, R2.reuse, R63 ;  /* 0x0000003f023f7220 */ /* 0x040fe40000410000 */
[C---:B------:R-:W-:Y:S02]  /*b5d0*/  FMUL.FTZ R64, R3.reuse, R64 ;  /* 0x0000004003407220 */ /* 0x040fe40000410000 */
[C---:B------:R-:W-:Y:S02]  /*b5e0*/  FMUL.FTZ R65, R3.reuse, R65 ;  /* 0x0000004103417220 */ /* 0x040fe40000410000 */
[----:B------:R-:W4:Y:S01]  /*b5f0*/  LDSM.16.MT88.4 R28, [R209+0x100] ;  /* 0x00010000d11c783b */ /* 0x000f220000004200 */
[C---:B------:R-:W-:Y:S02]  /*b600*/  FMUL.FTZ R66, R2.reuse, R66 ;  /* 0x0000004202427220 */ /* 0x040fe40000410000 */
[C---:B--2---:R-:W-:Y:S02]  /*b610*/  FMUL.FTZ R16, R3.reuse, R100 ;  /* 0x0000006403107220 */ /* 0x044fe40000410000 */
[----:B------:R-:W-:Y:S02]  /*b620*/  FMUL.FTZ R17, R3, R101 ;  /* 0x0000006503117220 */ /* 0x000fe40000410000 */
[C---:B------:R-:W-:Y:S01]  /*b630*/  FMUL.FTZ R67, R2.reuse, R67 ;  /* 0x0000004302437220 */ /* 0x040fe20000410000 */
[----:B------:R-:W2:Y:S01]  /*b640*/  LDSM.16.MT88.4 R36, [R208+0x100] ;  /* 0x00010000d024783b */ /* 0x000ea20000004200 */
[--C-:B------:R-:W-:Y:S02]  /*b650*/  FFMA.FTZ R194, R165, c[0x0][0x2d0], -R148.reuse ;  /* 0x0000b400a5c27a23 */ /* 0x100fe40000010894 */
[--C-:B------:R-:W-:Y:S02]  /*b660*/  FFMA.FTZ R165, R167, c[0x0][0x2d0], -R148.reuse ;  /* 0x0000b400a7a57a23 */ /* 0x100fe40000010894 */
[----:B------:R-:W-:Y:S02]  /*b670*/  FFMA.FTZ R234, R163, c[0x0][0x2d0], -R148 ;  /* 0x0000b400a3ea7a23 */ /* 0x000fe40000010894 */
[----:B------:R-:W-:Y:S01]  /*b680*/  MUFU.EX2 R194, R194 ;  /* 0x000000c200c27308 */ /* 0x000fe20000000800 */
[----:B------:R-:W5:Y:S01]  /*b690*/  LDSM.16.MT88.4 R44, [R212+0x3100] ;  /* 0x00310000d42c783b */ /* 0x000f620000004200 */
[--C-:B------:R-:W-:Y:S02]  /*b6a0*/  FFMA.FTZ R159, R159, c[0x0][0x2d0], -R124.reuse ;  /* 0x0000b4009f9f7a23 */ /* 0x100fe4000001087c */
[--C-:B------:R-:W-:Y:S02]  /*b6b0*/  FFMA.FTZ R236, R157, c[0x0][0x2d0], -R124.reuse ;  /* 0x0000b4009dec7a23 */ /* 0x100fe4000001087c */
[--C-:B------:R-:W-:Y:S02]  /*b6c0*/  FFMA.FTZ R157, R161, c[0x0][0x2d0], -R124.reuse ;  /* 0x0000b400a19d7a23 */ /* 0x100fe4000001087c */
[--C-:B------:R-:W-:Y:S01]  /*b6d0*/  FFMA.FTZ R238, R151, c[0x0][0x2d0], -R124.reuse ;  /* 0x0000b40097ee7a23 */ /* 0x100fe2000001087c */
[C---:B---3--:R-:W-:Y:S01]  /*b6e0*/  HMMA.16816.F32.BF16 R4, R112.reuse, R12, R4 ;  /* 0x0000000c7004723c */ /* 0x048fe20000041804 */
[----:B------:R-:W3:Y:S01]  /*b6f0*/  LDSM.16.MT88.4 R84, [R210+0x3100] ;  /* 0x00310000d254783b */ /* 0x000ee20000004200 */
[----:B------:R-:W-:Y:S03]  /*b700*/  MUFU.EX2 R165, R165 ;  /* 0x000000a500a57308 */ /* 0x000fe60000000800 */
[--C-:B------:R-:W-:Y:S02]  /*b710*/  FFMA.FTZ R151, R127, c[0x0][0x2d0], -R124.reuse ;  /* 0x0000b4007f977a23 */ /* 0x100fe4000001087c */
[C---:B------:R-:W-:Y:S01]  /*b720*/  FMUL.FTZ R12, R3.reuse, R104 ;  /* 0x00000068030c7220 */ /* 0x040fe20000410000 */
[C---:B------:R-:W-:Y:S01]  /*b730*/  HMMA.16816.F32.BF16 R8, R112.reuse, R14, R8 ;  /* 0x0000000e7008723c */ /* 0x040fe20000041808 */
[----:B------:R-:W2:Y:S03]  /*b740*/  LDSM.16.MT88.4 R76, [R209+0x3100] ;  /* 0x00310000d14c783b */ /* 0x000ea60000004200 */
[----:B------:R-:W-:Y:S01]  /*b750*/  FMUL.FTZ R13, R3, R105 ;  /* 0x00000069030d7220 */ /* 0x000fe20000410000 */
[----:B------:R-:W-:Y:S01]  /*b760*/  MUFU.EX2 R234, R234 ;  /* 0x000000ea00ea7308 */ /* 0x000fe20000000800 */
[----:B------:R-:W-:Y:S02]  /*b770*/  FFMA.FTZ R240, R125, c[0x0][0x2d0], -R124 ;  /* 0x0000b4007df07a23 */ /* 0x000fe4000001087c */
[C---:B------:R-:W-:Y:S01]  /*b780*/  FMUL.FTZ R14, R2.reuse, R106 ;  /* 0x0000006a020e7220 */ /* 0x040fe20000410000 */
[----:B------:R-:W2:Y:S03]  /*b790*/  LDSM.16.MT88.4 R68, [R208+0x3100] ;  /* 0x00310000d044783b */ /* 0x000ea60000004200 */
[----:B------:R-:W-:Y:S02]  /*b7a0*/  FMUL.FTZ R15, R2, R107 ;  /* 0x0000006b020f7220 */ /* 0x000fe40000410000 */
[--C-:B------:R-:W-:Y:S01]  /*b7b0*/  FFMA.FTZ R135, R135, c[0x0][0x2d0], -R148.reuse ;  /* 0x0000b40087877a23 */ /* 0x100fe20000010894 */
[----:B------:R-:W-:Y:S01]  /*b7c0*/  MUFU.EX2 R159, R159 ;  /* 0x0000009f009f7308 */ /* 0x000fe20000000800 */
[--C-:B------:R-:W-:Y:S01]  /*b7d0*/  FFMA.FTZ R136, R136, c[0x0][0x2d0], -R148.reuse ;  /* 0x0000b40088887a23 */ /* 0x100fe20000010894 */
[----:B------:R-:W-:Y:S01]  /*b7e0*/  LDSM.16.MT88.4 R92, [R209+0x4100] ;  /* 0x00410000d15c783b */ /* 0x000fe20000004200 */
[--C-:B------:R-:W-:Y:S01]  /*b7f0*/  FFMA.FTZ R137, R137, c[0x0][0x2d0], -R148.reuse ;  /* 0x0000b40089897a23 */ /* 0x100fe20000010894 */
[C---:B-1----:R-:W-:Y:S03]  /*b800*/  HMMA.16816.F32.BF16 R12, R112.reuse, R20, R12 ;  /* 0x00000014700c723c */ /* 0x042fe6000004180c */
[----:B------:R-:W-:Y:S02]  /*b810*/  FFMA.FTZ R138, R138, c[0x0][0x2d0], -R148 ;  /* 0x0000b4008a8a7a23 */ /* 0x000fe40000010894 */
[--C-:B------:R-:W-:Y:S01]  /*b820*/  FFMA.FTZ R146, R146, c[0x0][0x2d0], -R124.reuse ;  /* 0x0000b40092927a23 */ /* 0x100fe2000001087c */
[----:B------:R-:W-:Y:S01]  /*b830*/  LDSM.16.MT88.4 R100, [R210+0x1900] ;  /* 0x00190000d264783b */ /* 0x000fe20000004200 */
[C---:B------:R-:W-:Y:S01]  /*b840*/  FMUL.FTZ R20, R3.reuse, R96 ;  /* 0x0000006003147220 */ /* 0x040fe20000410000 */
[C---:B------:R-:W-:Y:S01]  /*b850*/  HMMA.16816.F32.BF16 R16, R112.reuse, R22, R16 ;  /* 0x000000167010723c */ /* 0x040fe20000041810 */
[----:B------:R-:W-:Y:S03]  /*b860*/  MUFU.EX2 R236, R236 ;  /* 0x000000ec00ec7308 */ /* 0x000fe60000000800 */
[----:B------:R-:W-:Y:S02]  /*b870*/  FMUL.FTZ R21, R3, R97 ;  /* 0x0000006103157220 */ /* 0x000fe40000410000 */
[----:B------:R-:W-:Y:S01]  /*b880*/  LDSM.16.MT88.4 R108, [R212+0x2900] ;  /* 0x00290000d46c783b */ /* 0x000fe20000004200 */
[C---:B------:R-:W-:Y:S02]  /*b890*/  FMUL.FTZ R22, R2.reuse, R98 ;  /* 0x0000006202167220 */ /* 0x040fe40000410000 */
[----:B------:R-:W-:Y:S02]  /*b8a0*/  FMUL.FTZ R23, R2, R99 ;  /* 0x0000006302177220 */ /* 0x000fe40000410000 */
[----:B------:R-:W-:Y:S01]  /*b8b0*/  MUFU.EX2 R157, R157 ;  /* 0x0000009d009d7308 */ /* 0x000fe20000000800 */
[--C-:B------:R-:W-:Y:S02]  /*b8c0*/  FFMA.FTZ R147, R147, c[0x0][0x2d0], -R124.reuse ;  /* 0x0000b40093937a23 */ /* 0x100fe4000001087c */
[----:B------:R-:W-:Y:S01]  /*b8d0*/  LDSM.16.MT88.4 R96, [R208+0x4100] ;  /* 0x00410000d060783b */ /* 0x000fe20000004200 */
[--C-:B------:R-:W-:Y:S01]  /*b8e0*/  FFMA.FTZ R149, R149, c[0x0][0x2d0], -R124.reuse ;  /* 0x0000b40095957a23 */ /* 0x100fe2000001087c */
[C---:B----4-:R-:W-:Y:S03]  /*b8f0*/  HMMA.16816.F32.BF16 R20, R112.reuse, R28, R20 ;  /* 0x0000001c7014723c */ /* 0x050fe60000041814 */
[----:B------:R-:W-:Y:S02]  /*b900*/  FFMA.FTZ R150, R150, c[0x0][0x2d0], -R124 ;  /* 0x0000b40096967a23 */ /* 0x000fe4000001087c */
[----:B------:R-:W-:Y:S01]  /*b910*/  MUFU.EX2 R238, R238 ;  /* 0x000000ee00ee7308 */ /* 0x000fe20000000800 */
[----:B------:R-:W0:Y:S01]  /*b920*/  LDGDEPBAR ;  /* 0x00000000000079af */ /* 0x000e220000000000 */
[C---:B------:R-:W-:Y:S01]  /*b930*/  FMUL.FTZ R28, R3.reuse, R88 ;  /* 0x00000058031c7220 */ /* 0x040fe20000410000 */
[C---:B------:R-:W-:Y:S04]  /*b940*/  HMMA.16816.F32.BF16 R24, R112.reuse, R30, R24 ;  /* 0x0000001e7018723c */ /* 0x040fe80000041818 */
[----:B------:R-:W-:Y:S02]  /*b950*/  FMUL.FTZ R29, R3, R89 ;  /* 0x00000059031d7220 */ /* 0x000fe40000410000 */
[--C-:B------:R-:W-:Y:S01]  /*b960*/  FFMA.FTZ R187, R187, c[0x0][0x2d0], -R148.reuse ;  /* 0x0000b400bbbb7a23 */ /* 0x100fe20000010894 */
[----:B------:R-:W-:Y:S01]  /*b970*/  MUFU.EX2 R135, R135 ;  /* 0x0000008700877308 */ /* 0x000fe20000000800 */
[C---:B------:R-:W-:Y:S04]  /*b980*/  FMUL.FTZ R30, R2.reuse, R90 ;  /* 0x0000005a021e7220 */ /* 0x040fe80000410000 */
[----:B------:R-:W-:Y:S02]  /*b990*/  FMUL.FTZ R31, R2, R91 ;  /* 0x0000005b021f7220 */ /* 0x000fe40000410000 */
[----:B------:R-:W-:Y:S01]  /*b9a0*/  LDSM.16.MT88.4 R88, [R212+0x3900] ;  /* 0x00390000d458783b */ /* 0x000fe20000004200 */
[--C-:B------:R-:W-:Y:S02]  /*b9b0*/  FFMA.FTZ R156, R156, c[0x0][0x2d0], -R148.reuse ;  /* 0x0000b4009c9c7a23 */ /* 0x100fe40000010894 */
[----:B------:R-:W1:Y:S01]  /*b9c0*/  MUFU.EX2 R136, R136 ;  /* 0x0000008800887308 */ /* 0x000e620000000800 */
[--C-:B------:R-:W-:Y:S01]  /*b9d0*/  FFMA.FTZ R158, R193, c[0x0][0x2d0], -R148.reuse ;  /* 0x0000b400c19e7a23 */ /* 0x100fe20000010894 */
[C---:B--2---:R-:W-:Y:S03]  /*b9e0*/  HMMA.16816.F32.BF16 R28, R112.reuse, R36, R28 ;  /* 0x00000024701c723c */ /* 0x044fe6000004181c */
[----:B------:R-:W-:Y:S02]  /*b9f0*/  FFMA.FTZ R193, R164, c[0x0][0x2d0], -R148 ;  /* 0x0000b400a4c17a23 */ /* 0x000fe40000010894 */
[--C-:B------:R-:W-:Y:S02]  /*ba00*/  FFMA.FTZ R195, R195, c[0x0][0x2d0], -R124.reuse ;  /* 0x0000b400c3c37a23 */ /* 0x100fe4000001087c */
[C---:B------:R-:W-:Y:S01]  /*ba10*/  FMUL.FTZ R36, R3.reuse, R80 ;  /* 0x0000005003247220 */ /* 0x040fe20000410000 */
[C---:B------:R-:W-:Y:S01]  /*ba20*/  HMMA.16816.F32.BF16 R32, R112.reuse, R38, R32 ;  /* 0x000000267020723c */ /* 0x040fe20000041820 */
[----:B------:R-:W-:Y:S03]  /*ba30*/  MUFU.EX2 R137, R137 ;  /* 0x0000008900897308 */ /* 0x000fe60000000800 */
[----:B------:R-:W-:Y:S02]  /*ba40*/  FMUL.FTZ R37, R3, R81 ;  /* 0x0000005103257220 */ /* 0x000fe40000410000 */
[--C-:B------:R-:W-:Y:S02]  /*ba50*/  FFMA.FTZ R160, R160, c[0x0][0x2d0], -R124.reuse ;  /* 0x0000b400a0a07a23 */ /* 0x100fe4000001087c */
[C---:B------:R-:W-:Y:S03]  /*ba60*/  FMUL.FTZ R38, R2.reuse, R82 ;  /* 0x0000005202267220 */ /* 0x040fe60000410000 */
[----:B------:R-:W-:Y:S01]  /*ba70*/  MUFU.EX2 R138, R138 ;  /* 0x0000008a008a7308 */ /* 0x000fe20000000800 */
[----:B------:R-:W-:Y:S02]  /*ba80*/  FMUL.FTZ R39, R2, R83 ;  /* 0x0000005302277220 */ /* 0x000fe40000410000 */
[----:B------:R-:W-:Y:S01]  /*ba90*/  LDSM.16.MT88.4 R80, [R209+0x900] ;  /* 0x00090000d150783b */ /* 0x000fe20000004200 */
[--C-:B------:R-:W-:Y:S02]  /*baa0*/  FFMA.FTZ R162, R162, c[0x0][0x2d0], -R124.reuse ;  /* 0x0000b400a2a27a23 */ /* 0x100fe4000001087c */
[----:B------:R-:W-:Y:S02]  /*bab0*/  FFMA.FTZ R235, R235, c[0x0][0x2d0], -R124 ;  /* 0x0000b400ebeb7a23 */ /* 0x000fe4000001087c */
[C---:B-----5:R-:W-:Y:S02]  /*bac0*/  HMMA.16816.F32.BF16 R36, R112.reuse, R44, R36 ;  /* 0x0000002c7024723c */ /* 0x060fe40000041824 */
[----:B------:R-:W-:Y:S01]  /*bad0*/  MUFU.EX2 R146, R146 ;  /* 0x0000009200927308 */ /* 0x000fe20000000800 */
[--C-:B------:R-:W-:Y:S02]  /*bae0*/  FFMA.FTZ R164, R251, c[0x0][0x2d0], -R148.reuse ;  /* 0x0000b400fba47a23 */ /* 0x100fe40000010894 */
[--C-:B------:R-:W-:Y:S02]  /*baf0*/  FFMA.FTZ R237, R237, c[0x0][0x2d0], -R148.reuse ;  /* 0x0000b400eded7a23 */ /* 0x100fe40000010894 */
[C---:B------:R-:W-:Y:S01]  /*bb00*/  FMUL.FTZ R44, R3.reuse, R72 ;  /* 0x00000048032c7220 */ /* 0x040fe20000410000 */
[C---:B------:R-:W-:Y:S04]  /*bb10*/  HMMA.16816.F32.BF16 R40, R112.reuse, R46, R40 ;  /* 0x0000002e7028723c */ /* 0x040fe80000041828 */
[----:B------:R-:W-:Y:S01]  /*bb20*/  FMUL.FTZ R45, R3, R73 ;  /* 0x00000049032d7220 */ /* 0x000fe20000410000 */
[----:B------:R-:W2:Y:S01]  /*bb30*/  MUFU.EX2 R147, R147 ;  /* 0x0000009300937308 */ /* 0x000ea20000000800 */
[--C-:B------:R-:W-:Y:S02]  /*bb40*/  FFMA.FTZ R166, R249, c[0x0][0x2d0], -R148.reuse ;  /* 0x0000b400f9a67a23 */ /* 0x100fe40000010894 */
[C---:B------:R-:W-:Y:S04]  /*bb50*/  FMUL.FTZ R46, R2.reuse, R74 ;  /* 0x0000004a022e7220 */ /* 0x040fe80000410000 */
[----:B------:R-:W-:Y:S02]  /*bb60*/  FMUL.FTZ R47, R2, R75 ;  /* 0x0000004b022f7220 */ /* 0x000fe40000410000 */
[----:B------:R-:W4:Y:S01]  /*bb70*/  LDSM.16.MT88.4 R72, [R212+0x900] ;  /* 0x00090000d448783b */ /* 0x000f220000004200 */
[----:B------:R-:W-:Y:S01]  /*bb80*/  MUFU.EX2 R149, R149 ;  /* 0x0000009500957308 */ /* 0x000fe20000000800 */
[----:B------:R-:W-:Y:S02]  /*bb90*/  FFMA.FTZ R239, R239, c[0x0][0x2d0], -R148 ;  /* 0x0000b400efef7a23 */ /* 0x000fe40000010894 */
[--C-:B------:R-:W-:Y:S01]  /*bba0*/  FFMA.FTZ R184, R247, c[0x0][0x2d0], -R124.reuse ;  /* 0x0000b400f7b87a23 */ /* 0x100fe2000001087c */
[C---:B---3--:R-:W-:Y:S03]  /*bbb0*/  HMMA.16816.F32.BF16 R44, R112.reuse, R84, R44 ;  /* 0x00000054702c723c */ /* 0x048fe6000004182c */
[--C-:B------:R-:W-:Y:S02]  /*bbc0*/  FFMA.FTZ R243, R243, c[0x0][0x2d0], -R124.reuse ;  /* 0x0000b400f3f37a23 */ /* 0x100fe4000001087c */
[--C-:B------:R-:W-:Y:S01]  /*bbd0*/  FFMA.FTZ R186, R245, c[0x0][0x2d0], -R124.reuse ;  /* 0x0000b400f5ba7a23 */ /* 0x100fe2000001087c */
[----:B------:R-:W3:Y:S01]  /*bbe0*/  MUFU.EX2 R150, R150 ;  /* 0x0000009600967308 */ /* 0x000ee20000000800 */
[----:B------:R-:W-:Y:S01]  /*bbf0*/  FFMA.FTZ R241, R241, c[0x0][0x2d0], -R124 ;  /* 0x0000b400f1f17a23 */ /* 0x000fe2000001087c */
[C---:B------:R-:W-:Y:S01]  /*bc00*/  HMMA.16816.F32.BF16 R48, R112.reuse, R86, R48 ;  /* 0x000000567030723c */ /* 0x040fe20000041830 */
[----:B------:R-:W-:Y:S03]  /*bc10*/  LDSM.16.MT88.4 R84, [R208+0x900] ;  /* 0x00090000d054783b */ /* 0x000fe60000004200 */
[--C-:B------:R-:W-:Y:S02]  /*bc20*/  FFMA.FTZ R145, R145, c[0x0][0x2d0], -R148.reuse ;  /* 0x0000b40091917a23 */ /* 0x100fe40000010894 */
[--C-:B------:R-:W-:Y:S02]  /*bc30*/  FFMA.FTZ R144, R144, c[0x0][0x2d0], -R148.reuse ;  /* 0x0000b40090907a23 */ /* 0x100fe40000010894 */
[C---:B------:R-:W-:Y:S01]  /*bc40*/  HMMA.16816.F32.BF16 R52, R112.reuse, R76, R52 ;  /* 0x0000004c7034723c */ /* 0x040fe20000041834 */
[----:B------:R-:W-:Y:S03]  /*bc50*/  MUFU.EX2 R187, R187 ;  /* 0x000000bb00bb7308 */ /* 0x000fe60000000800 */
[--C-:B------:R-:W-:Y:S02]  /*bc60*/  FFMA.FTZ R139, R139, c[0x0][0x2d0], -R148.reuse ;  /* 0x0000b4008b8b7a23 */ /* 0x100fe40000010894 */
[----:B------:R-:W-:Y:S02]  /*bc70*/  FFMA.FTZ R148, R126, c[0x0][0x2d0], -R148 ;  /* 0x0000b4007e947a23 */ /* 0x000fe40000010894 */
[C---:B------:R-:W-:Y:S01]  /*bc80*/  HMMA.16816.F32.BF16 R56, R112.reuse, R78, R56 ;  /* 0x0000004e7038723c */ /* 0x040fe20000041838 */
[----:B------:R-:W5:Y:S02]  /*bc90*/  LDSM.16.MT88.4 R76, [R210+0x900] ;  /* 0x00090000d24c783b */ /* 0x000f640000004200 */
[----:B------:R-:W3:Y:S01]  /*bca0*/  MUFU.EX2 R156, R156 ;  /* 0x0000009c009c7308 */ /* 0x000ee20000000800 */
[--C-:B------:R-:W-:Y:S02]  /*bcb0*/  FFMA.FTZ R118, R118, c[0x0][0x2d0], -R124.reuse ;  /* 0x0000b40076767a23 */ /* 0x100fe4000001087c */
[----:B------:R-:W-:Y:S02]  /*bcc0*/  FFMA.FTZ R124, R117, c[0x0][0x2d0], -R124 ;  /* 0x0000b400757c7a23 */ /* 0x000fe4000001087c */
[C---:B------:R-:W-:Y:S04]  /*bcd0*/  HMMA.16816.F32.BF16 R60, R112.reuse, R68, R60 ;  /* 0x00000044703c723c */ /* 0x040fe8000004183c */
[----:B------:R-:W-:Y:S01]  /*bce0*/  FFMA.FTZ R133, R3, R224, R133 ;  /* 0x000000e003857223 */ /* 0x000fe20000010085 */
[----:B------:R-:W-:Y:S01]  /*bcf0*/  MUFU.EX2 R158, R158 ;  /* 0x0000009e009e7308 */ /* 0x000fe20000000800 */
[----:B------:R-:W-:Y:S01]  /*bd00*/  MOV R3, R0 ;  /* 0x0000000000037202 */ /* 0x000fe20000000f00 */
[----:B------:R-:W-:Y:S01]  /*bd10*/  FFMA.FTZ R134, R2, R225, R134 ;  /* 0x000000e102867223 */ /* 0x000fe20000010086 */
[----:B------:R-:W-:Y:S04]  /*bd20*/  HMMA.16816.F32.BF16 R64, R112, R70, R64 ;  /* 0x000000467040723c */ /* 0x000fe80000041840 */
[----:B-1----:R-:W-:Y:S01]  /*bd30*/  F2FP.BF16.PACK_AB R68, R136, R135 ;  /* 0x000000878844723e */ /* 0x002fe200000010ff */
[----:B------:R-:W-:Y:S01]  /*bd40*/  FADD.FTZ R132, R132, R133 ;  /* 0x0000008584847221 */ /* 0x000fe20000010000 */
[----:B--2---:R-:W-:Y:S01]  /*bd50*/  F2FP.BF16.PACK_AB R69, R147, R146 ;  /* 0x000000929345723e */ /* 0x004fe200000010ff */
[----:B------:R-:W1:Y:S01]  /*bd60*/  MUFU.EX2 R193, R193 ;  /* 0x000000c100c17308 */ /* 0x000e620000000800 */
[----:B------:R-:W-:Y:S01]  /*bd70*/  F2FP.BF16.PACK_AB R70, R138, R137 ;  /* 0x000000898a46723e */ /* 0x000fe200000010ff */
[----:B------:R-:W-:Y:S03]  /*bd80*/  FADD.FTZ R129, R129, R134 ;  /* 0x0000008681817221 */ /* 0x000fe60000010000 */
[----:B---3--:R-:W-:Y:S01]  /*bd90*/  F2FP.BF16.PACK_AB R71, R150, R149 ;  /* 0x000000959647723e */ /* 0x008fe200000010ff */
[----:B------:R-:W-:Y:S02]  /*bda0*/  FADD.FTZ R131, R131, R132 ;  /* 0x0000008483837221 */ /* 0x000fe40000010000 */
[----:B------:R-:W-:Y:S02]  /*bdb0*/  FADD.FTZ R128, R128, R129 ;  /* 0x0000008180807221 */ /* 0x000fe40000010000 */
[----:B------:R-:W-:Y:S01]  /*bdc0*/  MUFU.EX2 R195, R195 ;  /* 0x000000c300c37308 */ /* 0x000fe20000000800 */
[----:B------:R-:W-:Y:S01]  /*bdd0*/  FADD.FTZ R130, R130, R131 ;  /* 0x0000008382827221 */ /* 0x000fe20000010000 */
[C---:B----4-:R-:W-:Y:S05]  /*bde0*/  HMMA.16816.F32.BF16 R4, R68.reuse, R72, R4 ;  /* 0x000000484404723c */ /* 0x050fea0000041804 */
[----:B------:R-:W-:Y:S02]  /*bdf0*/  FADD.FTZ R119, R119, R128 ;  /* 0x0000008077777221 */ /* 0x000fe40000010000 */
[----:B------:R-:W-:Y:S01]  /*be00*/  FADD.FTZ R135, R135, R130 ;  /* 0x0000008287877221 */ /* 0x000fe20000010000 */
[C---:B------:R-:W-:Y:S01]  /*be10*/  HMMA.16816.F32.BF16 R8, R68.reuse, R74, R8 ;  /* 0x0000004a4408723c */ /* 0x040fe20000041808 */
[----:B------:R-:W2:Y:S01]  /*be20*/  LDSM.16.MT88.4 R72, [R210+0x3900] ;  /* 0x00390000d248783b */ /* 0x000ea20000004200 */
[----:B------:R-:W3:Y:S02]  /*be30*/  MUFU.EX2 R160, R160 ;  /* 0x000000a000a07308 */ /* 0x000ee40000000800 */
[----:B------:R-:W-:Y:S01]  /*be40*/  FADD.FTZ R146, R146, R119 ;  /* 0x0000007792927221 */ /* 0x000fe20000010000 */
[----:B------:R-:W-:Y:S01]  /*be50*/  MOV R119, R116 ;  /* 0x0000007400777202 */ /* 0x000fe20000000f00 */
[----:B------:R-:W-:Y:S02]  /*be60*/  FADD.FTZ R136, R136, R135 ;  /* 0x0000008788887221 */ /* 0x000fe40000010000 */
[C---:B-----5:R-:W-:Y:S04]  /*be70*/  HMMA.16816.F32.BF16 R12, R68.reuse, R76, R12 ;  /* 0x0000004c440c723c */ /* 0x060fe8000004180c */
[----:B------:R-:W-:Y:S01]  /*be80*/  MUFU.EX2 R162, R162 ;  /* 0x000000a200a27308 */ /* 0x000fe20000000800 */
[----:B------:R-:W-:Y:S02]  /*be90*/  FADD.FTZ R146, R147, R146 ;  /* 0x0000009293927221 */ /* 0x000fe40000010000 */
[----:B------:R-:W-:Y:S01]  /*bea0*/  FADD.FTZ R137, R137, R136 ;  /* 0x0000008889897221 */ /* 0x000fe20000010000 */
[C---:B------:R-:W-:Y:S01]  /*beb0*/  HMMA.16816.F32.BF16 R16, R68.reuse, R78, R16 ;  /* 0x0000004e4410723c */ /* 0x040fe20000041810 */
[----:B------:R-:W4:Y:S03]  /*bec0*/  LDSM.16.MT88.4 R76, [R209+0x3900] ;  /* 0x00390000d14c783b */ /* 0x000f260000004200 */
[----:B------:R-:W-:Y:S02]  /*bed0*/  FADD.FTZ R149, R149, R146 ;  /* 0x0000009295957221 */ /* 0x000fe40000010000 */
[----:B------:R-:W5:Y:S01]  /*bee0*/  MUFU.EX2 R235, R235 ;  /* 0x000000eb00eb7308 */ /* 0x000f620000000800 */
[----:B------:R-:W-:Y:S01]  /*bef0*/  FADD.FTZ R138, R138, R137 ;  /* 0x000000898a8a7221 */ /* 0x000fe20000010000 */
[C---:B------:R-:W-:Y:S04]  /*bf00*/  HMMA.16816.F32.BF16 R20, R68.reuse, R80, R20 ;  /* 0x000000504414723c */ /* 0x040fe80000041814 */
[----:B------:R-:W-:Y:S04]  /*bf10*/  FADD.FTZ R150, R150, R149 ;  /* 0x0000009596967221 */ /* 0x000fe80000010000 */
[C---:B------:R-:W-:Y:S01]  /*bf20*/  HMMA.16816.F32.BF16 R24, R68.reuse, R82, R24 ;  /* 0x000000524418723c */ /* 0x040fe20000041818 */
[----:B------:R-:W1:Y:S01]  /*bf30*/  LDSM.16.MT88.4 R80, [R208+0x3900] ;  /* 0x00390000d050783b */ /* 0x000e620000004200 */
[----:B------:R-:W-:Y:S06]  /*bf40*/  MUFU.EX2 R164, R164 ;  /* 0x000000a400a47308 */ /* 0x000fec0000000800 */
[C---:B------:R-:W-:Y:S04]  /*bf50*/  HMMA.16816.F32.BF16 R28, R68.reuse, R84, R28 ;  /* 0x00000054441c723c */ /* 0x040fe8000004181c */
[----:B------:R-:W-:Y:S04]  /*bf60*/  MUFU.EX2 R237, R237 ;  /* 0x000000ed00ed7308 */ /* 0x000fe80000000800 */
[C---:B------:R-:W-:Y:S01]  /*bf70*/  HMMA.16816.F32.BF16 R32, R68.reuse, R86, R32 ;  /* 0x000000564420723c */ /* 0x040fe20000041820 */
[----:B------:R-:W-:Y:S05]  /*bf80*/  LDSM.16.MT88.4 R84, [R208+0x1100] ;  /* 0x00110000d054783b */ /* 0x000fea0000004200 */
[----:B------:R-:W-:Y:S02]  /*bf90*/  MUFU.EX2 R166, R166 ;  /* 0x000000a600a67308 */ /* 0x000fe40000000800 */
[C---:B------:R-:W-:Y:S08]  /*bfa0*/  HMMA.16816.F32.BF16 R36, R68.reuse, R88, R36 ;  /* 0x000000584424723c */ /* 0x040ff00000041824 */
[C---:B------:R-:W-:Y:S01]  /*bfb0*/  HMMA.16816.F32.BF16 R40, R68.reuse, R90, R40 ;  /* 0x0000005a4428723c */ /* 0x040fe20000041828 */
[----:B------:R-:W-:Y:S01]  /*bfc0*/  LDSM.16.MT88.4 R88, [R210+0x4100] ;  /* 0x00410000d258783b */ /* 0x000fe20000004200 */
[----:B------:R-:W-:Y:S06]  /*bfd0*/  MUFU.EX2 R239, R239 ;  /* 0x000000ef00ef7308 */ /* 0x000fec0000000800 */
[C---:B--2---:R-:W-:Y:S04]  /*bfe0*/  HMMA.16816.F32.BF16 R44, R68.reuse, R72, R44 ;  /* 0x00000048442c723c */ /* 0x044fe8000004182c */
[----:B------:R-:W-:Y:S04]  /*bff0*/  MUFU.EX2 R184, R184 ;  /* 0x000000b800b87308 */ /* 0x000fe80000000800 */
[C---:B------:R-:W-:Y:S01]  /*c000*/  HMMA.16816.F32.BF16 R48, R68.reuse, R74, R48 ;  /* 0x0000004a4430723c */ /* 0x040fe20000041830 */
[----:B------:R-:W2:Y:S05]  /*c010*/  LDSM.16.MT88.4 R72, [R212+0x1100] ;  /* 0x00110000d448783b */ /* 0x000eaa0000004200 */
[----:B------:R-:W-:Y:S02]  /*c020*/  MUFU.EX2 R243, R243 ;  /* 0x000000f300f37308 */ /* 0x000fe40000000800 */
[C---:B----4-:R-:W-:Y:S08]  /*c030*/  HMMA.16816.F32.BF16 R52, R68.reuse, R76, R52 ;  /* 0x0000004c4434723c */ /* 0x050ff00000041834 */
[C---:B------:R-:W-:Y:S01]  /*c040*/  HMMA.16816.F32.BF16 R56, R68.reuse, R78, R56 ;  /* 0x0000004e4438723c */ /* 0x040fe20000041838 */
[----:B------:R-:W4:Y:S01]  /*c050*/  LDSM.16.MT88.4 R76, [R210+0x1100] ;  /* 0x00110000d24c783b */ /* 0x000f220000004200 */
[----:B------:R-:W-:Y:S06]  /*c060*/  MUFU.EX2 R186, R186 ;  /* 0x000000ba00ba7308 */ /* 0x000fec0000000800 */
[C---:B-1----:R-:W-:Y:S04]  /*c070*/  HMMA.16816.F32.BF16 R60, R68.reuse, R80, R60 ;  /* 0x00000050443c723c */ /* 0x042fe8000004183c */
[----:B------:R-:W-:Y:S04]  /*c080*/  MUFU.EX2 R241, R241 ;  /* 0x000000f100f17308 */ /* 0x000fe80000000800 */
[----:B------:R-:W-:Y:S01]  /*c090*/  HMMA.16816.F32.BF16 R64, R68, R82, R64 ;  /* 0x000000524440723c */ /* 0x000fe20000041840 */
[----:B------:R-:W1:Y:S05]  /*c0a0*/  LDSM.16.MT88.4 R80, [R209+0x1100] ;  /* 0x00110000d150783b */ /* 0x000e6a0000004200 */
[----:B------:R-:W-:Y:S01]  /*c0b0*/  MUFU.EX2 R145, R145 ;  /* 0x0000009100917308 */ /* 0x000fe20000000800 */
[----:B------:R-:W-:Y:S01]  /*c0c0*/  F2FP.BF16.PACK_AB R68, R156, R187 ;  /* 0x000000bb9c44723e */ /* 0x000fe200000010ff */
[----:B------:R-:W-:Y:S01]  /*c0d0*/  FADD.FTZ R187, R187, R138 ;  /* 0x0000008abbbb7221 */ /* 0x000fe20000010000 */
[----:B------:R-:W-:Y:S03]  /*c0e0*/  F2FP.BF16.PACK_AB R70, R193, R158 ;  /* 0x0000009ec146723e */ /* 0x000fe600000010ff */
[----:B---3--:R-:W-:Y:S01]  /*c0f0*/  F2FP.BF16.PACK_AB R69, R160, R195 ;  /* 0x000000c3a045723e */ /* 0x008fe200000010ff */
[----:B------:R-:W-:Y:S01]  /*c100*/  FADD.FTZ R195, R195, R150 ;  /* 0x00000096c3c37221 */ /* 0x000fe20000010000 */
[----:B-----5:R-:W-:Y:S01]  /*c110*/  F2FP.BF16.PACK_AB R71, R235, R162 ;  /* 0x000000a2eb47723e */ /* 0x020fe200000010ff */
[----:B------:R-:W-:Y:S01]  /*c120*/  FADD.FTZ R187, R156, R187 ;  /* 0x000000bb9cbb7221 */ /* 0x000fe20000010000 */
[----:B------:R-:W-:Y:S01]  /*c130*/  MUFU.EX2 R144, R144 ;  /* 0x0000009000907308 */ /* 0x000fe20000000800 */
[----:B------:R-:W-:Y:S02]  /*c140*/  FADD.FTZ R195, R160, R195 ;  /* 0x000000c3a0c37221 */ /* 0x000fe40000010000 */
[----:B------:R-:W-:Y:S02]  /*c150*/  FADD.FTZ R158, R158, R187 ;  /* 0x000000bb9e9e7221 */ /* 0x000fe40000010000 */
[C---:B--2---:R-:W-:Y:S03]  /*c160*/  HMMA.16816.F32.BF16 R4, R68.reuse, R72, R4 ;  /* 0x000000484404723c */ /* 0x044fe60000041804 */
[----:B------:R-:W-:Y:S02]  /*c170*/  FADD.FTZ R162, R162, R195 ;  /* 0x000000c3a2a27221 */ /* 0x000fe40000010000 */
[----:B------:R-:W-:Y:S01]  /*c180*/  MUFU.EX2 R139, R139 ;  /* 0x0000008b008b7308 */ /* 0x000fe20000000800 */
[----:B------:R-:W-:Y:S02]  /*c190*/  FADD.FTZ R193, R193, R158 ;  /* 0x0000009ec1c17221 */ /* 0x000fe40000010000 */
[C---:B------:R-:W-:Y:S01]  /*c1a0*/  HMMA.16816.F32.BF16 R8, R68.reuse, R74, R8 ;  /* 0x0000004a4408723c */ /* 0x040fe20000041808 */
[----:B------:R-:W2:Y:S03]  /*c1b0*/  LDSM.16.MT88.4 R72, [R212+0x4100] ;  /* 0x00410000d448783b */ /* 0x000ea60000004200 */
[----:B------:R-:W-:Y:S03]  /*c1c0*/  FADD.FTZ R235, R235, R162 ;  /* 0x000000a2ebeb7221 */ /* 0x000fe60000010000 */
[----:B------:R-:W3:Y:S01]  /*c1d0*/  MUFU.EX2 R148, R148 ;  /* 0x0000009400947308 */ /* 0x000ee20000000800 */
[C---:B----4-:R-:W-:Y:S08]  /*c1e0*/  HMMA.16816.F32.BF16 R12, R68.reuse, R76, R12 ;  /* 0x0000004c440c723c */ /* 0x050ff0000004180c */
[C---:B------:R-:W-:Y:S01]  /*c1f0*/  HMMA.16816.F32.BF16 R16, R68.reuse, R78, R16 ;  /* 0x0000004e4410723c */ /* 0x040fe20000041810 */
[----:B------:R-:W4:Y:S01]  /*c200*/  LDSM.16.MT88.4 R76, [R212+0x1900] ;  /* 0x00190000d44c783b */ /* 0x000f220000004200 */
[----:B------:R-:W-:Y:S06]  /*c210*/  MUFU.EX2 R151, R151 ;  /* 0x0000009700977308 */ /* 0x000fec0000000800 */
[C---:B-1----:R-:W-:Y:S04]  /*c220*/  HMMA.16816.F32.BF16 R20, R68.reuse, R80, R20 ;  /* 0x000000504414723c */ /* 0x042fe80000041814 */
[----:B------:R-:W1:Y:S01]  /*c230*/  MUFU.EX2 R240, R240 ;  /* 0x000000f000f07308 */ /* 0x000e620000000800 */
[----:B---3--:R-:W-:Y:S03]  /*c240*/  F2FP.BF16.PACK_AB R126, R148, R139 ;  /* 0x0000008b947e723e */ /* 0x008fe600000010ff */
[C---:B------:R-:W-:Y:S01]  /*c250*/  HMMA.16816.F32.BF16 R24, R68.reuse, R82, R24 ;  /* 0x000000524418723c */ /* 0x040fe20000041818 */
[----:B------:R-:W3:Y:S05]  /*c260*/  LDSM.16.MT88.4 R80, [R209+0x1900] ;  /* 0x00190000d150783b */ /* 0x000eea0000004200 */
[----:B------:R-:W-:Y:S02]  /*c270*/  MUFU.EX2 R118, R118 ;  /* 0x0000007600767308 */ /* 0x000fe40000000800 */
[C---:B------:R-:W-:Y:S08]  /*c280*/  HMMA.16816.F32.BF16 R28, R68.reuse, R84, R28 ;  /* 0x00000054441c723c */ /* 0x040ff0000004181c */
[C---:B------:R-:W-:Y:S01]  /*c290*/  HMMA.16816.F32.BF16 R32, R68.reuse, R86, R32 ;  /* 0x000000564420723c */ /* 0x040fe20000041820 */
[----:B------:R-:W-:Y:S01]  /*c2a0*/  LDSM.16.MT88.4 R84, [R210+0x4900] ;  /* 0x00490000d254783b */ /* 0x000fe20000004200 */
[----:B------:R5:W3:Y:S02]  /*c2b0*/  MUFU.EX2 R117, R124 ;  /* 0x0000007c00757308 */ /* 0x000ae40000000800 */
[----:B-1----:R-:W-:Y:S04]  /*c2c0*/  F2FP.BF16.PACK_AB R125, R240, R151 ;  /* 0x00000097f07d723e */ /* 0x002fe800000010ff */
[C---:B--2---:R-:W-:Y:S08]  /*c2d0*/  HMMA.16816.F32.BF16 R36, R68.reuse, R72, R36 ;  /* 0x000000484424723c */ /* 0x044ff00000041824 */
[C---:B------:R-:W-:Y:S01]  /*c2e0*/  HMMA.16816.F32.BF16 R40, R68.reuse, R74, R40 ;  /* 0x0000004a4428723c */ /* 0x040fe20000041828 */
[----:B------:R-:W1:Y:S07]  /*c2f0*/  LDSM.16.MT88.4 R72, [R208+0x1900] ;  /* 0x00190000d048783b */ /* 0x000e6e0000004200 */
[C---:B------:R-:W-:Y:S04]  /*c300*/  HMMA.16816.F32.BF16 R44, R68.reuse, R88, R44 ;  /* 0x00000058442c723c */ /* 0x040fe8000004182c */
[----:B-----5:R-:W-:Y:S02]  /*c310*/  F2FP.BF16.PACK_AB R124, R144, R145 ;  /* 0x00000091907c723e */ /* 0x020fe400000010ff */
[----:B---3--:R-:W-:Y:S02]  /*c320*/  F2FP.BF16.PACK_AB R127, R117, R118 ;  /* 0x00000076757f723e */ /* 0x008fe400000010ff */
[C---:B------:R-:W-:Y:S01]  /*c330*/  HMMA.16816.F32.BF16 R48, R68.reuse, R90, R48 ;  /* 0x0000005a4430723c */ /* 0x040fe20000041830 */
[----:B------:R-:W-:Y:S07]  /*c340*/  LDSM.16.MT88.4 R88, [R208+0x5100] ;  /* 0x00510000d058783b */ /* 0x000fee0000004200 */
[C---:B------:R-:W-:Y:S08]  /*c350*/  HMMA.16816.F32.BF16 R52, R68.reuse, R92, R52 ;  /* 0x0000005c4434723c */ /* 0x040ff00000041834 */
[C---:B------:R-:W-:Y:S01]  /*c360*/  HMMA.16816.F32.BF16 R56, R68.reuse, R94, R56 ;  /* 0x0000005e4438723c */ /* 0x040fe20000041838 */
[----:B------:R-:W-:Y:S07]  /*c370*/  LDSM.16.MT88.4 R92, [R209+0x2900] ;  /* 0x00290000d15c783b */ /* 0x000fee0000004200 */
[C---:B------:R-:W-:Y:S08]  /*c380*/  HMMA.16816.F32.BF16 R60, R68.reuse, R96, R60 ;  /* 0x00000060443c723c */ /* 0x040ff0000004183c */
[----:B------:R-:W-:Y:S07]  /*c390*/  HMMA.16816.F32.BF16 R64, R68, R98, R64 ;  /* 0x000000624440723c */ /* 0x000fee0000041840 */
        /* <DEDUP_REMOVED lines=14> */
[----:B------:R-:W2:Y:S07]  /*c480*/  LDSM.16.MT88.4 R76, [R212+0x4900] ;  /* 0x00490000d44c783b */ /* 0x000eae0000004200 */
[C---:B------:R-:W-:Y:S08]  /*c490*/  HMMA.16816.F32.BF16 R12, R68.reuse, R100, R12 ;  /* 0x00000064440c723c */ /* 0x040ff0000004180c */
[C---:B------:R-:W-:Y:S01]  /*c4a0*/  HMMA.16816.F32.BF16 R16, R68.reuse, R102, R16 ;  /* 0x000000664410723c */ /* 0x040fe20000041810 */
[----:B------:R-:W-:Y:S07]  /*c4b0*/  LDSM.16.MT88.4 R100, [R210+0x2900] ;  /* 0x00290000d264783b */ /* 0x000fee0000004200 */
[C---:B------:R-:W-:Y:S08]  /*c4c0*/  HMMA.16816.F32.BF16 R20, R68.reuse, R80, R20 ;  /* 0x000000504414723c */ /* 0x040ff00000041814 */
[C---:B------:R-:W-:Y:S01]  /*c4d0*/  HMMA.16816.F32.BF16 R24, R68.reuse, R82, R24 ;  /* 0x000000524418723c */ /* 0x040fe20000041818 */
[----:B------:R-:W3:Y:S07]  /*c4e0*/  LDSM.16.MT88.4 R80, [R209+0x4900] ;  /* 0x00490000d150783b */ /* 0x000eee0000004200 */
[C---:B-1----:R-:W-:Y:S08]  /*c4f0*/  HMMA.16816.F32.BF16 R28, R68.reuse, R72, R28 ;  /* 0x00000048441c723c */ /* 0x042ff0000004181c */
[C---:B------:R-:W-:Y:S01]  /*c500*/  HMMA.16816.F32.BF16 R32, R68.reuse, R74, R32 ;  /* 0x0000004a4420723c */ /* 0x040fe20000041820 */
[----:B------:R-:W1:Y:S07]  /*c510*/  LDSM.16.MT88.4 R72, [R208+0x4900] ;  /* 0x00490000d048783b */ /* 0x000e6e0000004200 */
[C---:B--2---:R-:W-:Y:S08]  /*c520*/  HMMA.16816.F32.BF16 R36, R68.reuse, R76, R36 ;  /* 0x0000004c4424723c */ /* 0x044ff00000041824 */
[C---:B------:R-:W-:Y:S01]  /*c530*/  HMMA.16816.F32.BF16 R40, R68.reuse, R78, R40 ;  /* 0x0000004e4428723c */ /* 0x040fe20000041828 */
[----:B------:R-:W2:Y:S07]  /*c540*/  LDSM.16.MT88.4 R76, [R212+0x2100] ;  /* 0x00210000d44c783b */ /* 0x000eae0000004200 */
[C---:B------:R-:W-:Y:S08]  /*c550*/  HMMA.16816.F32.BF16 R44, R68.reuse, R84, R44 ;  /* 0x00000054442c723c */ /* 0x040ff0000004182c */
[C---:B------:R-:W-:Y:S01]  /*c560*/  HMMA.16816.F32.BF16 R48, R68.reuse, R86, R48 ;  /* 0x000000564430723c */ /* 0x040fe20000041830 */
[----:B------:R-:W4:Y:S07]  /*c570*/  LDSM.16.MT88.4 R84, [R210+0x2100] ;  /* 0x00210000d254783b */ /* 0x000f2e0000004200 */
[C---:B---3--:R-:W-:Y:S08]  /*c580*/  HMMA.16816.F32.BF16 R52, R68.reuse, R80, R52 ;  /* 0x000000504434723c */ /* 0x048ff00000041834 */
[C---:B------:R-:W-:Y:S01]  /*c590*/  HMMA.16816.F32.BF16 R56, R68.reuse, R82, R56 ;  /* 0x000000524438723c */ /* 0x040fe20000041838 */
[----:B------:R-:W3:Y:S07]  /*c5a0*/  LDSM.16.MT88.4 R80, [R209+0x2100] ;  /* 0x00210000d150783b */ /* 0x000eee0000004200 */
[C---:B-1----:R-:W-:Y:S08]  /*c5b0*/  HMMA.16816.F32.BF16 R60, R68.reuse, R72, R60 ;  /* 0x00000048443c723c */ /* 0x042ff0000004183c */
[----:B------:R-:W-:Y:S01]  /*c5c0*/  HMMA.16816.F32.BF16 R64, R68, R74, R64 ;  /* 0x0000004a4440723c */ /* 0x000fe20000041840 */
[----:B------:R-:W1:Y:S06]  /*c5d0*/  LDSM.16.MT88.4 R72, [R208+0x2100] ;  /* 0x00210000d048783b */ /* 0x000e6c0000004200 */
        /* <DEDUP_REMOVED lines=9> */
[C---:B--2---:R-:W-:Y:S03]  /*c670*/  HMMA.16816.F32.BF16 R4, R68.reuse, R76, R4 ;  /* 0x0000004c4404723c */ /* 0x044fe60000041804 */
[----:B------:R-:W-:Y:S02]  /*c680*/  FADD.FTZ R157, R157, R236 ;  /* 0x000000ec9d9d7221 */ /* 0x000fe40000010000 */
[----:B------:R-:W-:Y:S02]  /*c690*/  FADD.FTZ R234, R234, R165 ;  /* 0x000000a5eaea7221 */ /* 0x000fe40000010000 */
[----:B------:R-:W-:Y:S01]  /*c6a0*/  FADD.FTZ R238, R238, R157 ;  /* 0x0000009deeee7221 */ /* 0x000fe20000010000 */
[C---:B------:R-:W-:Y:S01]  /*c6b0*/  HMMA.16816.F32.BF16 R8, R68.reuse, R78, R8 ;  /* 0x0000004e4408723c */ /* 0x040fe20000041808 */
[----:B------:R-:W2:Y:S03]  /*c6c0*/  LDSM.16.MT88.4 R76, [R212+0x5100] ;  /* 0x00510000d44c783b */ /* 0x000ea60000004200 */
[----:B------:R-:W-:Y:S02]  /*c6d0*/  FADD.FTZ R145, R145, R234 ;  /* 0x000000ea91917221 */ /* 0x000fe40000010000 */
[----:B------:R-:W-:Y:S02]  /*c6e0*/  FADD.FTZ R151, R151, R238 ;  /* 0x000000ee97977221 */ /* 0x000fe40000010000 */
[C---:B----4-:R-:W-:Y:S04]  /*c6f0*/  HMMA.16816.F32.BF16 R12, R68.reuse, R84, R12 ;  /* 0x00000054440c723c */ /* 0x050fe8000004180c */
[----:B------:R-:W-:Y:S02]  /*c700*/  FADD.FTZ R144, R144, R145 ;  /* 0x0000009190907221 */ /* 0x000fe40000010000 */
[----:B------:R-:W-:Y:S02]  /*c710*/  FADD.FTZ R151, R240, R151 ;  /* 0x00000097f0977221 */ /* 0x000fe40000010000 */
[C---:B------:R-:W-:Y:S01]  /*c720*/  HMMA.16816.F32.BF16 R16, R68.reuse, R86, R16 ;  /* 0x000000564410723c */ /* 0x040fe20000041810 */
[----:B------:R-:W4:Y:S03]  /*c730*/  LDSM.16.MT88.4 R84, [R210+0x5100] ;  /* 0x00510000d254783b */ /* 0x000f260000004200 */
[----:B------:R-:W-:Y:S02]  /*c740*/  FADD.FTZ R139, R139, R144 ;  /* 0x000000908b8b7221 */ /* 0x000fe40000010000 */
[----:B------:R-:W-:Y:S02]  /*c750*/  FADD.FTZ R118, R118, R151 ;  /* 0x0000009776767221 */ /* 0x000fe40000010000 */
[C---:B---3--:R-:W-:Y:S04]  /*c760*/  HMMA.16816.F32.BF16 R20, R68.reuse, R80, R20 ;  /* 0x000000504414723c */ /* 0x048fe80000041814 */
[----:B------:R-:W-:Y:S02]  /*c770*/  FADD.FTZ R224, R148, R139 ;  /* 0x0000008b94e07221 */ /* 0x000fe40000010000 */
[----:B------:R-:W-:Y:S02]  /*c780*/  FADD.FTZ R225, R117, R118 ;  /* 0x0000007675e17221 */ /* 0x000fe40000010000 */
        /* <DEDUP_REMOVED lines=8> */
[C---:B----4-:R-:W-:Y:S08]  /*c810*/  HMMA.16816.F32.BF16 R44, R68.reuse, R84, R44 ;  /* 0x00000054442c723c */ /* 0x050ff0000004182c */
[C---:B------:R-:W-:Y:S08]  /*c820*/  HMMA.16816.F32.BF16 R48, R68.reuse, R86, R48 ;  /* 0x000000564430723c */ /* 0x040ff00000041830 */
[C---:B---3--:R-:W-:Y:S08]  /*c830*/  HMMA.16816.F32.BF16 R52, R68.reuse, R80, R52 ;  /* 0x000000504434723c */ /* 0x048ff00000041834 */
[C---:B------:R-:W-:Y:S08]  /*c840*/  HMMA.16816.F32.BF16 R56, R68.reuse, R82, R56 ;  /* 0x000000524438723c */ /* 0x040ff00000041838 */
[C---:B------:R-:W-:Y:S08]  /*c850*/  HMMA.16816.F32.BF16 R60, R68.reuse, R88, R60 ;  /* 0x00000058443c723c */ /* 0x040ff0000004183c */
[----:B------:R-:W-:Y:S01]  /*c860*/  HMMA.16816.F32.BF16 R64, R68, R90, R64 ;  /* 0x0000005a4440723c */ /* 0x000fe20000041840 */
[----:B------:R-:W3:Y:S07]  /*c870*/  LDSM.16.MT88.4 R68, [R210+0x5900] ;  /* 0x00590000d244783b */ /* 0x000eee0000004200 */
[C---:B------:R-:W-:Y:S01]  /*c880*/  HMMA.16816.F32.BF16 R112, R124.reuse, R108, R4 ;  /* 0x0000006c7c70723c */ /* 0x040fe20000041804 */
[----:B------:R-:W4:Y:S07]  /*c890*/  LDSM.16.MT88.4 R4, [R209+0x5900] ;  /* 0x00590000d104783b */ /* 0x000f2e0000004200 */
[C---:B------:R-:W-:Y:S01]  /*c8a0*/  HMMA.16816.F32.BF16 R108, R124.reuse, R110, R8 ;  /* 0x0000006e7c6c723c */ /* 0x040fe20000041808 */
[----:B------:R-:W5:Y:S07]  /*c8b0*/  LDSM.16.MT88.4 R8, [R208+0x5900] ;  /* 0x00590000d008783b */ /* 0x000f6e0000004200 */
[C---:B------:R-:W-:Y:S08]  /*c8c0*/  HMMA.16816.F32.BF16 R104, R124.reuse, R100, R12 ;  /* 0x000000647c68723c */ /* 0x040ff0000004180c */
[C---:B------:R-:W-:Y:S08]  /*c8d0*/  HMMA.16816.F32.BF16 R100, R124.reuse, R102, R16 ;  /* 0x000000667c64723c */ /* 0x040ff00000041810 */
[C---:B------:R-:W-:Y:S08]  /*c8e0*/  HMMA.16816.F32.BF16 R96, R124.reuse, R92, R20 ;  /* 0x0000005c7c60723c */ /* 0x040ff00000041814 */
[C---:B------:R-:W-:Y:S08]  /*c8f0*/  HMMA.16816.F32.BF16 R92, R124.reuse, R94, R24 ;  /* 0x0000005e7c5c723c */ /* 0x040ff00000041818 */
[C---:B-1----:R-:W-:Y:S08]  /*c900*/  HMMA.16816.F32.BF16 R88, R124.reuse, R72, R28 ;  /* 0x000000487c58723c */ /* 0x042ff0000004181c */
[C---:B------:R-:W-:Y:S08]  /*c910*/  HMMA.16816.F32.BF16 R84, R124.reuse, R74, R32 ;  /* 0x0000004a7c54723c */ /* 0x040ff00000041820 */
[C---:B--2---:R-:W-:Y:S08]  /*c920*/  HMMA.16816.F32.BF16 R80, R124.reuse, R76, R36 ;  /* 0x0000004c7c50723c */ /* 0x044ff00000041824 */
[C---:B------:R-:W-:Y:S08]  /*c930*/  HMMA.16816.F32.BF16 R76, R124.reuse, R78, R40 ;  /* 0x0000004e7c4c723c */ /* 0x040ff00000041828 */
[C---:B---3--:R-:W-:Y:S08]  /*c940*/  HMMA.16816.F32.BF16 R72, R124.reuse, R68, R44 ;  /* 0x000000447c48723c */ /* 0x048ff0000004182c */
[C---:B------:R-:W-:Y:S08]  /*c950*/  HMMA.16816.F32.BF16 R68, R124.reuse, R70, R48 ;  /* 0x000000467c44723c */ /* 0x040ff00000041830 */
[C---:B----4-:R-:W-:Y:S08]  /*c960*/  HMMA.16816.F32.BF16 R52, R124.reuse, R4, R52 ;  /* 0x000000047c34723c */ /* 0x050ff00000041834 */
[C---:B------:R-:W-:Y:S08]  /*c970*/  HMMA.16816.F32.BF16 R56, R124.reuse, R6, R56 ;  /* 0x000000067c38723c */ /* 0x040ff00000041838 */
[C---:B-----5:R-:W-:Y:S08]  /*c980*/  HMMA.16816.F32.BF16 R60, R124.reuse, R8, R60 ;  /* 0x000000087c3c723c */ /* 0x060ff0000004183c */
[----:B------:R-:W-:Y:S01]  /*c990*/  HMMA.16816.F32.BF16 R64, R124, R10, R64 ;  /* 0x0000000a7c40723c */ /* 0x000fe20000041840 */
[----:B------:R-:W-:-:S07]  /*c9a0*/  @P0 BRA `(.L_x_186) ;  /* 0xffffd0e000000947 */ /* 0x000fce000383ffff */
.L_x_185:
[----:B------:R-:W-:-:S13]  /*c9b0*/  ISETP.GE.AND P0, PT, R192, R215, PT ;  /* 0x000000d7c000720c */ /* 0x000fda0003f06270 */
[----:B------:R-:W-:Y:S05]  /*c9c0*/  @!P0 BRA `(.L_x_187) ;  /* 0x0000433000008947 */ /* 0x000fea0003800000 */
[----:B------:R-:W-:Y:S01]  /*c9d0*/  ULDC.64 UR4, c[0x0][0x1e0] ;  /* 0x0000780000047ab9 */ /* 0x000fe20000000a00 */
[----:B------:R-:W-:Y:S01]  /*c9e0*/  IADD3 R194, P0, R226, 0x40, RZ ;  /* 0x00000040e2c27810 */ /* 0x000fe20007f1e0ff */
[----:B------:R-:W-:Y:S01]  /*c9f0*/  UIADD3 UR6, UP1, UR14, 0x80, URZ ;  /* 0x000000800e067890 */ /* 0x000fe2000ff3e03f */
[----:B------:R-:W-:Y:S01]  /*ca00*/  IMAD.MOV.U32 R2, RZ, RZ, R116 ;  /* 0x000000ffff027224 */ /* 0x000fe200078e0074 */
[----:B------:R-:W-:Y:S01]  /*ca10*/  USHF.L.U64.HI UR13, UR4, 0x6, UR5 ;  /* 0x00000006040d7899 */ /* 0x000fe20008010205 */
[----:B------:R-:W-:Y:S01]  /*ca20*/  IMAD.MOV.U32 R3, RZ, RZ, R0 ;  /* 0x000000ffff037224 */ /* 0x000fe200078e0000 */
[----:B------:R-:W-:Y:S01]  /*ca30*/  USHF.L.U32 UR15, UR4, 0x6, URZ ;  /* 0x00000006040f7899 */ /* 0x000fe2000800063f */
[-C--:B------:R-:W-:Y:S01]  /*ca40*/  IADD3.X R195, RZ, R229.reuse, RZ, P0, !PT ;  /* 0x000000e5ffc37210 */ /* 0x080fe200007fe4ff */
[----:B------:R-:W-:Y:S01]  /*ca50*/  UMOV UR14, 0x60 ;  /* 0x00000060000e7882 */ /* 0x000fe20000000000 */
[----:B------:R-:W-:Y:S01]  /*ca60*/  @P4 IMAD.HI.U32 R193, R217, c[0x0][0x2c8], RZ ;  /* 0x0000b200d9c14a27 */ /* 0x000fe200078e00ff */
[----:B------:R-:W-:Y:S01]  /*ca70*/  ULDC.64 UR4, c[0x0][0x208] ;  /* 0x0000820000047ab9 */ /* 0x000fe20000000a00 */
[----:B------:R-:W-:Y:S01]  /*ca80*/  MOV R227, R229 ;  /* 0x000000e500e37202 */ /* 0x000fe20000000f00 */
[----:B------:R-:W-:-:S02]  /*ca90*/  UIADD3 UR16, UP0, UR9, 0x80, URZ ;  /* 0x0000008009107890 */ /* 0x000fc4000ff1e03f */
[----:B------:R-:W-:Y:S02]  /*caa0*/  UIMAD.WIDE.U32 UR18, UR14, UR4, URZ ;  /* 0x000000040e1272a5 */ /* 0x000fe4000f8e003f */
[----:B------:R-:W-:Y:S02]  /*cab0*/  UIMAD UR5, UR14, UR5, URZ ;  /* 0x000000050e0572a4 */ /* 0x000fe4000f8e023f */
[----:B------:R-:W-:Y:S02]  /*cac0*/  UIADD3.X UR8, URZ, UR8, URZ, UP1, !UPT ;  /* 0x000000083f087290 */ /* 0x000fe40008ffe43f */
[----:B------:R-:W-:Y:S02]  /*cad0*/  UIADD3.X UR4, URZ, UR12, URZ, UP0, !UPT ;  /* 0x0000000c3f047290 */ /* 0x000fe400087fe43f */
[----:B------:R-:W-:Y:S02]  /*cae0*/  UIADD3 UR5, UR19, UR5, URZ ;  /* 0x0000000513057290 */ /* 0x000fe4000fffe03f */
.L_x_196:
[----:B------:R-:W-:Y:S04]  /*caf0*/  DEPBAR.LE SB0, 0x0 ;  /* 0x000080000000791a */ /* 0x000fe80000000000 */
[----:B------:R-:W-:Y:S01]  /*cb00*/  BAR.SYNC.DEFER_BLOCKING 0x0 ;  /* 0x0000000000007b1d */ /* 0x000fe20000010000 */
[----:B------:R-:W-:Y:S01]  /*cb10*/  SHF.R.S32.HI R29, RZ, 0x1f, R192 ;  /* 0x0000001fff1d7819 */ /* 0x000fe200000114c0 */
[C---:B------:R-:W-:Y:S01]  /*cb20*/  IMAD R0, R192.reuse, UR5, RZ ;  /* 0x00000005c0007c24 */ /* 0x040fe2000f8e02ff */
[C---:B------:R-:W-:Y:S01]  /*cb30*/  ISETP.GT.AND P2, PT, R192.reuse, R215, PT ;  /* 0x000000d7c000720c */ /* 0x040fe20003f44270 */
[----:B------:R-:W-:Y:S04]  /*cb40*/  IMAD.WIDE.U32 R38, R192, UR18, R226 ;  /* 0x00000012c0267c25 */ /* 0x000fe8000f8e00e2 */
[----:B------:R-:W-:Y:S01]  /*cb50*/  IMAD R0, R29, UR18, R0 ;  /* 0x000000121d007c24 */ /* 0x000fe2000f8e0200 */
[----:B------:R-:W-:Y:S01]  /*cb60*/  LEA R44, P1, R38, c[0x0][0x1f8], 0x1 ;  /* 0x00007e00262c7a11 */ /* 0x000fe200078208ff */
[----:B------:R-:W-:Y:S03]  /*cb70*/  IMAD.WIDE.U32 R46, R192, UR18, R194 ;  /* 0x00000012c02e7c25 */ /* 0x000fe6000f8e00c2 */
[----:B------:R-:W-:Y:S02]  /*cb80*/  IADD3 R36, R39, R0, RZ ;  /* 0x0000000027247210 */ /* 0x000fe40007ffe0ff */
[----:B------:R-:W-:Y:S02]  /*cb90*/  LEA R156, P0, R46, c[0x0][0x1f8], 0x1 ;  /* 0x00007e002e9c7a11 */ /* 0x000fe400078008ff */
[----:B------:R-:W-:Y:S02]  /*cba0*/  LEA.HI.X R45, R38, c[0x0][0x1fc], R36, 0x1, P1 ;  /* 0x00007f00262d7a11 */ /* 0x000fe400008f0c24 */
[----:B------:R-:W-:Y:S04]  /*cbb0*/  IADD3 R0, R0, R47, RZ ;  /* 0x0000002f00007210 */ /* 0x000fe80007ffe0ff */
[----:B------:R-:W-:Y:S01]  /*cbc0*/  LEA.HI.X R157, R46, c[0x0][0x1fc], R0, 0x1, P0 ;  /* 0x00007f002e9d7a11 */ /* 0x000fe200000f0c00 */
[----:B------:R-:W1:Y:S01]  /*cbd0*/  LDSM.16.M88.4 R8, [R214+0x8100] ;  /* 0x00810000d608783b */ /* 0x000e620000000200 */
[----:B------:R-:W-:Y:S04]  /*cbe0*/  IADD3 R160, P0, R44, UR9, RZ ;  /* 0x000000092ca07c10 */ /* 0x000fe8000ff1e0ff */
[----:B------:R-:W-:Y:S02]  /*cbf0*/  IADD3.X R161, R45, UR12, RZ, P0, !PT ;  /* 0x0000000c2da17c10 */ /* 0x000fe400087fe4ff */
[C---:B------:R-:W-:Y:S01]  /*cc00*/  IADD3 R164, P1, R160.reuse, UR9, RZ ;  /* 0x00000009a0a47c10 */ /* 0x040fe2000ff3e0ff */
[----:B------:R-:W2:Y:S01]  /*cc10*/  LDSM.16.M88.4 R16, [R214+0x8900] ;  /* 0x00890000d610783b */ /* 0x000ea20000000200 */
[----:B------:R-:W-:Y:S02]  /*cc20*/  IADD3 R162, P0, R160, UR16, RZ ;  /* 0x00000010a0a27c10 */ /* 0x000fe4000ff1e0ff */
[C---:B------:R-:W-:Y:S02]  /*cc30*/  IADD3.X R165, R161.reuse, UR12, RZ, P1, !PT ;  /* 0x0000000ca1a57c10 */ /* 0x040fe40008ffe4ff */
[----:B------:R-:W-:Y:S03]  /*cc40*/  IADD3.X R163, R161, UR4, RZ, P0, !PT ;  /* 0x00000004a1a37c10 */ /* 0x000fe600087fe4ff */
[----:B------:R-:W3:Y:S08]  /*cc50*/  LDSM.16.M88.4 R24, [R214+0x9100] ;  /* 0x00910000d618783b */ /* 0x000ef00000000200 */
[----:B------:R-:W4:Y:S08]  /*cc60*/  LDSM.16.M88.4 R32, [R214+0x9900] ;  /* 0x00990000d620783b */ /* 0x000f300000000200 */
[----:B------:R-:W5:Y:S01]  /*cc70*/  LDSM.16.M88.4 R40, [R214+0xa100] ;  /* 0x00a10000d628783b */ /* 0x000f620000000200 */
[C---:B-1----:R-:W-:Y:S07]  /*cc80*/  HMMA.16816.F32.BF16 R4, R120.reuse, R8, RZ ;  /* 0x000000087804723c */ /* 0x042fee00000418ff */
[----:B------:R-:W1:Y:S01]  /*cc90*/  LDSM.16.M88.4 R48, [R214+0xa900] ;  /* 0x00a90000d630783b */ /* 0x000e620000000200 */
[C---:B------:R-:W-:Y:S07]  /*cca0*/  HMMA.16816.F32.BF16 R8, R120.reuse, R10, RZ ;  /* 0x0000000a7808723c */ /* 0x040fee00000418ff */
[----:B------:R-:W1:Y:S01]  /*ccb0*/  LDSM.16.M88.4 R116, [R213] ;  /* 0x00000000d574783b */ /* 0x000e620000000200 */
[C---:B--2---:R-:W-:Y:S07]  /*ccc0*/  HMMA.16816.F32.BF16 R12, R120.reuse, R16, RZ ;  /* 0x00000010780c723c */ /* 0x044fee00000418ff */
[----:B------:R-:W2:Y:S01]  /*ccd0*/  LDSM.16.M88.4 R124, [R207] ;  /* 0x00000000cf7c783b */ /* 0x000ea20000000200 */
[C---:B------:R-:W-:Y:S07]  /*cce0*/  HMMA.16816.F32.BF16 R16, R120.reuse, R18, RZ ;  /* 0x000000127810723c */ /* 0x040fee00000418ff */
[----:B------:R-:W1:Y:S01]  /*ccf0*/  LDSM.16.M88.4 R128, [R206] ;  /* 0x00000000ce80783b */ /* 0x000e620000000200 */
[C---:B---3--:R-:W-:Y:S07]  /*cd00*/  HMMA.16816.F32.BF16 R20, R120.reuse, R24, RZ ;  /* 0x000000187814723c */ /* 0x048fee00000418ff */
[----:B------:R-:W3:Y:S01]  /*cd10*/  LDSM.16.M88.4 R132, [R205] ;  /* 0x00000000cd84783b */ /* 0x000ee20000000200 */
[C---:B------:R-:W-:Y:S07]  /*cd20*/  HMMA.16816.F32.BF16 R24, R120.reuse, R26, RZ ;  /* 0x0000001a7818723c */ /* 0x040fee00000418ff */
[----:B------:R-:W1:Y:S01]  /*cd30*/  LDSM.16.M88.4 R136, [R204] ;  /* 0x00000000cc88783b */ /* 0x000e620000000200 */
[C---:B----4-:R-:W-:Y:S07]  /*cd40*/  HMMA.16816.F32.BF16 R28, R120.reuse, R32, RZ ;  /* 0x00000020781c723c */ /* 0x050fee00000418ff */
[----:B------:R-:W4:Y:S01]  /*cd50*/  LDSM.16.M88.4 R144, [R203] ;  /* 0x00000000cb90783b */ /* 0x000f220000000200 */
[C---:B------:R-:W-:Y:S07]  /*cd60*/  HMMA.16816.F32.BF16 R32, R120.reuse, R34, RZ ;  /* 0x000000227820723c */ /* 0x040fee00000418ff */
[----:B------:R-:W-:Y:S01]  /*cd70*/  @!PT LDS RZ, [RZ] ;  /* 0x00000000fffff984 */ /* 0x000fe20000000800 */
[----:B------:R-:W-:Y:S01]  /*cd80*/  @!PT LDS RZ, [RZ] ;  /* 0x00000000fffff984 */ /* 0x000fe20000000800 */
[----:B------:R-:W-:Y:S01]  /*cd90*/  @!PT LDS RZ, [RZ] ;  /* 0x00000000fffff984 */ /* 0x000fe20000000800 */
[----:B------:R1:W-:Y:S01]  /*cda0*/  LDGSTS.E.BYPASS.LTC128B.128 [R216+0x100], [R44.64], !P6 ;  /* 0x001000002cd87fae */ /* 0x0003e2000f101d4a */
[C---:B-----5:R-:W-:Y:S07]  /*cdb0*/  HMMA.16816.F32.BF16 R36, R120.reuse, R40, RZ ;  /* 0x000000287824723c */ /* 0x060fee00000418ff */
[----:B------:R5:W-:Y:S01]  /*cdc0*/  LDGSTS.E.BYPASS.LTC128B.128 [R216+0x3100], [R156.64], !P5 ;  /* 0x031000009cd87fae */ /* 0x000be2000e901d4a */
[C---:B------:R-:W-:Y:S07]  /*cdd0*/  HMMA.16816.F32.BF16 R40, R120.reuse, R42, RZ ;  /* 0x0000002a7828723c */ /* 0x040fee00000418ff */
[----:B------:R2:W-:Y:S08]  /*cde0*/  LDGSTS.E.BYPASS.LTC128B.128 [R216+0x1100], [R160.64], !P6 ;  /* 0x01100000a0d87fae */ /* 0x0005f0000f101d4a */
[----:B------:R2:W-:Y:S01]  /*cdf0*/  LDGSTS.E.BYPASS.LTC128B.128 [R216+0x4100], [R160.64+0x80], !P5 ;  /* 0x04100080a0d87fae */ /* 0x0005e2000e901d4a */
[C---:B-1----:R-:W-:Y:S07]  /*ce00*/  HMMA.16816.F32.BF16 R44, R120.reuse, R48, RZ ;  /* 0x00000030782c723c */ /* 0x042fee00000418ff */
[----:B------:R1:W-:Y:S01]  /*ce10*/  LDGSTS.E.BYPASS.LTC128B.128 [R216+0x2100], [R164.64], !P6 ;  /* 0x02100000a4d87fae */ /* 0x0003e2000f101d4a */
[----:B------:R-:W-:Y:S07]  /*ce20*/  HMMA.16816.F32.BF16 R48, R120, R50, RZ ;  /* 0x000000327830723c */ /* 0x000fee00000418ff */
[----:B------:R1:W-:Y:S01]  /*ce30*/  LDGSTS.E.BYPASS.LTC128B.128 [R216+0x5100], [R162.64], !P5 ;  /* 0x05100000a2d87fae */ /* 0x0003e2000e901d4a */
[C---:B------:R-:W-:Y:S07]  /*ce40*/  HMMA.16816.F32.BF16 R4, R140.reuse, R116, R4 ;  /* 0x000000748c04723c */ /* 0x040fee0000041804 */
[----:B------:R-:W1:Y:S01]  /*ce50*/  LDSM.16.M88.4 R148, [R211+0x8100] ;  /* 0x00810000d394783b */ /* 0x000e620000000200 */
[C---:B------:R-:W-:Y:S07]  /*ce60*/  HMMA.16816.F32.BF16 R8, R140.reuse, R118, R8 ;  /* 0x000000768c08723c */ /* 0x040fee0000041808 */
[----:B------:R-:W0:Y:S01]  /*ce70*/  LDGDEPBAR ;  /* 0x00000000000079af */ /* 0x000e220000000000 */
[C---:B--2---:R-:W-:Y:S07]  /*ce80*/  HMMA.16816.F32.BF16 R12, R140.reuse, R124, R12 ;  /* 0x0000007c8c0c723c */ /* 0x044fee000004180c */
[----:B-----5:R-:W2:Y:S01]  /*ce90*/  LDSM.16.M88.4 R156, [R211+0x8900] ;  /* 0x00890000d39c783b */ /* 0x020ea20000000200 */
[C---:B------:R-:W-:Y:S07]  /*cea0*/  HMMA.16816.F32.BF16 R16, R140.reuse, R126, R16 ;  /* 0x0000007e8c10723c */ /* 0x040fee0000041810 */
[----:B------:R-:W5:Y:S01]  /*ceb0*/  LDSM.16.M88.4 R116, [R211+0x9100] ;  /* 0x00910000d374783b */ /* 0x000f620000000200 */
[C---:B------:R-:W-:Y:S07]  /*cec0*/  HMMA.16816.F32.BF16 R20, R140.reuse, R128, R20 ;  /* 0x000000808c14723c */ /* 0x040fee0000041814 */
[----:B------:R-:W2:Y:S01]  /*ced0*/  LDSM.16.M88.4 R124, [R211+0x9900] ;  /* 0x00990000d37c783b */ /* 0x000ea20000000200 */
[C---:B------:R-:W-:Y:S07]  /*cee0*/  HMMA.16816.F32.BF16 R24, R140.reuse, R130, R24 ;  /* 0x000000828c18723c */ /* 0x040fee0000041818 */
[----:B-1----:R-:W1:Y:S01]  /*cef0*/  LDSM.16.M88.4 R160, [R211+0xa100] ;  /* 0x00a10000d3a0783b */ /* 0x002e620000000200 */
[C---:B---3--:R-:W-:Y:S07]  /*cf00*/  HMMA.16816.F32.BF16 R28, R140.reuse, R132, R28 ;  /* 0x000000848c1c723c */ /* 0x048fee000004181c */
[----:B------:R-:W3:Y:S01]  /*cf10*/  LDSM.16.M88.4 R164, [R211+0xa900] ;  /* 0x00a90000d3a4783b */ /* 0x000ee20000000200 */
[C---:B------:R-:W-:Y:S07]  /*cf20*/  HMMA.16816.F32.BF16 R32, R140.reuse, R134, R32 ;  /* 0x000000868c20723c */ /* 0x040fee0000041820 */
[----:B------:R-:W1:Y:S01]  /*cf30*/  LDSM.16.M88.4 R128, [R202] ;  /* 0x00000000ca80783b */ /* 0x000e620000000200 */
[C---:B------:R-:W-:Y:S07]  /*cf40*/  HMMA.16816.F32.BF16 R36, R140.reuse, R136, R36 ;  /* 0x000000888c24723c */ /* 0x040fee0000041824 */
[----:B------:R-:W1:Y:S01]  /*cf50*/  LDSM.16.M88.4 R132, [R202+0x800] ;  /* 0x00080000ca84783b */ /* 0x000e620000000200 */
[C---:B------:R-:W-:Y:S07]  /*cf60*/  HMMA.16816.F32.BF16 R40, R140.reuse, R138, R40 ;  /* 0x0000008a8c28723c */ /* 0x040fee0000041828 */
[----:B------:R-:W1:Y:S01]  /*cf70*/  LDSM.16.M88.4 R136, [R202+0x1000] ;  /* 0x00100000ca88783b */ /* 0x000e620000000200 */
[C---:B----4-:R-:W-:Y:S07]  /*cf80*/  HMMA.16816.F32.BF16 R44, R140.reuse, R144, R44 ;  /* 0x000000908c2c723c */ /* 0x050fee000004182c */
[----:B------:R-:W-:Y:S01]  /*cf90*/  LDSM.16.M88.4 R184, [R211+0xd900] ;  /* 0x00d90000d3b8783b */ /* 0x000fe20000000200 */
[----:B------:R-:W-:Y:S07]  /*cfa0*/  HMMA.16816.F32.BF16 R48, R140, R146, R48 ;  /* 0x000000928c30723c */ /* 0x000fee0000041830 */
[----:B------:R-:W4:Y:S01]  /*cfb0*/  LDSM.16.M88.4 R144, [R202+0x1800] ;  /* 0x00180000ca90783b */ /* 0x000f220000000200 */
[C---:B------:R-:W-:Y:S08]  /*cfc0*/  HMMA.16816.F32.BF16 R4, R152.reuse, R148, R4 ;  /* 0x000000949804723c */ /* 0x040ff00000041804 */
[C---:B------:R-:W-:Y:S01]  /*cfd0*/  HMMA.16816.F32.BF16 R8, R152.reuse, R150, R8 ;  /* 0x000000969808723c */ /* 0x040fe20000041808 */
[----:B------:R-:W1:Y:S07]  /*cfe0*/  LDSM.16.M88.4 R148, [R202+0x2000] ;  /* 0x00200000ca94783b */ /* 0x000e6e0000000200 */
[C---:B--2---:R-:W-:Y:S08]  /*cff0*/  HMMA.16816.F32.BF16 R12, R152.reuse, R156, R12 ;  /* 0x0000009c980c723c */ /* 0x044ff0000004180c */
[C---:B------:R-:W-:Y:S01]  /*d000*/  HMMA.16816.F32.BF16 R16, R152.reuse, R158, R16 ;  /* 0x0000009e9810723c */ /* 0x040fe20000041810 */
[----:B------:R-:W-:Y:S07]  /*d010*/  LDSM.16.M88.4 R156, [R214+0xb900] ;  /* 0x00b90000d69c783b */ /* 0x000fee0000000200 */
[C---:B-----5:R-:W-:Y:S08]  /*d020*/  HMMA.16816.F32.BF16 R20, R152.reuse, R116, R20 ;  /* 0x000000749814723c */ /* 0x060ff00000041814 */
[C---:B------:R-:W-:Y:S01]  /*d030*/  HMMA.16816.F32.BF16 R24, R152.reuse, R118, R24 ;  /* 0x000000769818723c */ /* 0x040fe20000041818 */
[----:B------:R-:W2:Y:S07]  /*d040*/  LDSM.16.M88.4 R116, [R202+0x2800] ;  /* 0x00280000ca74783b */ /* 0x000eae0000000200 */
[C---:B------:R-:W-:Y:S08]  /*d050*/  HMMA.16816.F32.BF16 R28, R152.reuse, R124, R28 ;  /* 0x0000007c981c723c */ /* 0x040ff0000004181c */
[C---:B------:R-:W-:Y:S01]  /*d060*/  HMMA.16816.F32.BF16 R32, R152.reuse, R126, R32 ;  /* 0x0000007e9820723c */ /* 0x040fe20000041820 */
[----:B------:R-:W5:Y:S07]  /*d070*/  LDSM.16.M88.4 R124, [R214+0xb100] ;  /* 0x00b10000d67c783b */ /* 0x000f6e0000000200 */
        /* <DEDUP_REMOVED lines=20> */
[----:B------:R-:W-:Y:S07]  /*d1c0*/  LDSM.16.M88.4 R148, [R197] ;  /* 0x00000000c594783b */ /* 0x000fee0000000200 */
[C---:B--2---:R-:W-:Y:S08]  /*d1d0*/  HMMA.16816.F32.BF16 R44, R168.reuse, R116, R44 ;  /* 0x00000074a82c723c */ /* 0x044ff0000004182c */
[----:B------:R-:W-:Y:S01]  /*d1e0*/  HMMA.16816.F32.BF16 R48, R168, R118, R48 ;  /* 0x00000076a830723c */ /* 0x000fe20000041830 */
[----:B------:R-:W2:Y:S07]  /*d1f0*/  LDSM.16.M88.4 R116, [R199] ;  /* 0x00000000c774783b */ /* 0x000eae0000000200 */
[C---:B-----5:R-:W-:Y:S08]  /*d200*/  HMMA.16816.F32.BF16 R4, R172.reuse, R124, R4 ;  /* 0x0000007cac04723c */ /* 0x060ff00000041804 */
[C---:B------:R-:W-:Y:S01]  /*d210*/  HMMA.16816.F32.BF16 R8, R172.reuse, R126, R8 ;  /* 0x0000007eac08723c */ /* 0x040fe20000041808 */
[----:B------:R-:W5:Y:S07]  /*d220*/  LDSM.16.M88.4 R124, [R198] ;  /* 0x00000000c67c783b */ /* 0x000f6e0000000200 */
        /* <DEDUP_REMOVED lines=15> */
[C---:B------:R-:W-:Y:S08]  /*d320*/  HMMA.16816.F32.BF16 R4, R176.reuse, R136, R4 ;  /* 0x00000088b004723c */ /* 0x040ff00000041804 */
[C---:B------:R-:W-:Y:S01]  /*d330*/  HMMA.16816.F32.BF16 R8, R176.reuse, R138, R8 ;  /* 0x0000008ab008723c */ /* 0x040fe20000041808 */
[----:B------:R-:W1:Y:S07]  /*d340*/  LDSM.16.M88.4 R136, [R211+0xc900] ;  /* 0x00c90000d388783b */ /* 0x000e6e0000000200 */
[C---:B----4-:R-:W-:Y:S08]  /*d350*/  HMMA.16816.F32.BF16 R12, R176.reuse, R144, R12 ;  /* 0x00000090b00c723c */ /* 0x050ff0000004180c */
[C---:B------:R-:W-:Y:S01]  /*d360*/  HMMA.16816.F32.BF16 R16, R176.reuse, R146, R16 ;  /* 0x00000092b010723c */ /* 0x040fe20000041810 */
[----:B------:R-:W4:Y:S07]  /*d370*/  LDSM.16.M88.4 R144, [R202+0x3000] ;  /* 0x00300000ca90783b */ /* 0x000f2e0000000200 */
[C---:B--2---:R-:W-:Y:S08]  /*d380*/  HMMA.16816.F32.BF16 R20, R176.reuse, R116, R20 ;  /* 0x00000074b014723c */ /* 0x044ff00000041814 */
[C---:B------:R-:W-:Y:S01]  /*d390*/  HMMA.16816.F32.BF16 R24, R176.reuse, R118, R24 ;  /* 0x00000076b018723c */ /* 0x040fe20000041818 */
[----:B------:R-:W2:Y:S07]  /*d3a0*/  LDSM.16.M88.4 R116, [R202+0x3800] ;  /* 0x00380000ca74783b */ /* 0x000eae0000000200 */
[C---:B-----5:R-:W-:Y:S08]  /*d3b0*/  HMMA.16816.F32.BF16 R28, R176.reuse, R124, R28 ;  /* 0x0000007cb01c723c */ /* 0x060ff0000004181c */
        /* <DEDUP_REMOVED lines=17> */
[C---:B----4-:R-:W-:Y:S08]  /*d4d0*/  HMMA.16816.F32.BF16 R4, R188.reuse, R144, R4 ;  /* 0x00000090bc04723c */ /* 0x050ff00000041804 */
        /* <DEDUP_REMOVED lines=17> */
[----:B------:R-:W4:Y:S01]  /*d5f0*/  MUFU.TANH R128, R9 ;  /* 0x0000000900807308 */ /* 0x000f220000002400 */
[----:B------:R-:W-:Y:S02]  /*d600*/  FMUL.FTZ R19, R19, c[0x0][0x320] ;  /* 0x0000c80013137a20 */ /* 0x000fe40000410000 */
[----:B------:R-:W-:Y:S02]  /*d610*/  FMUL.FTZ R14, R17, c[0x0][0x320] ;  /* 0x0000c800110e7a20 */ /* 0x000fe40000410000 */
[----:B------:R-:W-:Y:S02]  /*d620*/  FMUL.FTZ R12, R13, c[0x0][0x320] ;  /* 0x0000c8000d0c7a20 */ /* 0x000fe40000410000 */
[----:B------:R-:W-:Y:S02]  /*d630*/  FMUL.FTZ R13, R16, c[0x0][0x320] ;  /* 0x0000c800100d7a20 */ /* 0x000fe40000410000 */
[----:B------:R-:W-:Y:S01]  /*d640*/  FMUL.FTZ R15, R15, c[0x0][0x320] ;  /* 0x0000c8000f0f7a20 */ /* 0x000fe20000410000 */
[----:B------:R-:W1:Y:S10]  /*d650*/  MUFU.TANH R116, R10 ;  /* 0x0000000a00747308 */ /* 0x000e740000002400 */
[----:B------:R5:W1:Y:S01]  /*d660*/  MUFU.TANH R117, R11 ;  /* 0x0000000b00757308 */ /* 0x000a620000002400 */
[C---:B--2---:R-:W-:Y:S09]  /*d670*/  HMMA.16816.F32.BF16 R20, R188.reuse, R4, R20 ;  /* 0x00000004bc14723c */ /* 0x044ff20000041814 */
[----:B------:R-:W2:Y:S01]  /*d680*/  MUFU.TANH R157, R18 ;  /* 0x00000012009d7308 */ /* 0x000ea20000002400 */
[C---:B------:R-:W-:Y:S01]  /*d690*/  HMMA.16816.F32.BF16 R24, R188.reuse, R6, R24 ;  /* 0x00000006bc18723c */ /* 0x040fe20000041818 */
[----:B------:R-:W-:Y:S08]  /*d6a0*/  LDSM.16.M88.4 R4, [R202+0x5000] ;  /* 0x00500000ca04783b */ /* 0x000ff00000000200 */
[----:B------:R-:W1:Y:S01]  /*d6b0*/  MUFU.TANH R163, R19 ;  /* 0x0000001300a37308 */ /* 0x000e620000002400 */
[----:B-----5:R-:W5:Y:S04]  /*d6c0*/  LDSM.16.M88.4 R8, [R202+0x4800] ;  /* 0x00480000ca08783b */ /* 0x020f680000000200 */
[----:B------:R-:W-:Y:S05]  /*d6d0*/  FMUL.FTZ R186, R20, c[0x0][0x320] ;  /* 0x0000c80014ba7a20 */ /* 0x000fea0000410000 */
        /* <DEDUP_REMOVED lines=8> */
[----:B------:R-:W-:Y:S07]  /*d760*/  FMUL.FTZ R27, R27, c[0x0][0x320] ;  /* 0x0000c8001b1b7a20 */ /* 0x000fee0000410000 */
[----:B------:R-:W2:Y:S01]  /*d770*/  MUFU.TANH R125, R125 ;  /* 0x0000007d007d7308 */ /* 0x000ea20000002400 */
[----:B-1----:R-:W-:Y:S09]  /*d780*/  IMAD R15, R192, -0x60, RZ ;  /* 0xffffffa0c00f7824 */ /* 0x002ff200078e02ff */
[----:B------:R-:W1:Y:S01]  /*d790*/  MUFU.TANH R127, R127 ;  /* 0x0000007f007f7308 */ /* 0x000e620000002400 */
[C---:B-----5:R-:W-:Y:S09]  /*d7a0*/  HMMA.16816.F32.BF16 R28, R188.reuse, R8, R28 ;  /* 0x00000008bc1c723c */ /* 0x060ff2000004181c */
[----:B------:R-:W1:Y:S01]  /*d7b0*/  MUFU.TANH R118, R118 ;  /* 0x0000007600767308 */ /* 0x000e620000002400 */
[C---:B------:R-:W-:Y:S01]  /*d7c0*/  HMMA.16816.F32.BF16 R32, R188.reuse, R10, R32 ;  /* 0x0000000abc20723c */ /* 0x040fe20000041820 */
[----:B------:R-:W5:Y:S01]  /*d7d0*/  LDSM.16.M88.4 R8, [R202+0x5800] ;  /* 0x00580000ca08783b */ /* 0x000f620000000200 */
[----:B------:R-:W-:Y:S07]  /*d7e0*/  DEPBAR.LE SB0, 0x0 ;  /* 0x000080000000791a */ /* 0x000fee0000000000 */
[----:B------:R-:W1:Y:S01]  /*d7f0*/  MUFU.TANH R12, R12 ;  /* 0x0000000c000c7308 */ /* 0x000e620000002400 */
[----:B------:R-:W-:Y:S01]  /*d800*/  BAR.SYNC.DEFER_BLOCKING 0x0 ;  /* 0x0000000000007b1d */ /* 0x000fe20000010000 */
[C---:B------:R-:W-:Y:S05]  /*d810*/  HMMA.16816.F32.BF16 R36, R188.reuse, R4, R36 ;  /* 0x00000004bc24723c */ /* 0x040fea0000041824 */
[----:B------:R-:W-:Y:S03]  /*d820*/  FMUL.FTZ R238, R28, c[0x0][0x320] ;  /* 0x0000c8001cee7a20 */ /* 0x000fe60000410000 */
[----:B------:R-:W1:Y:S01]  /*d830*/  MUFU.TANH R167, R167 ;  /* 0x000000a700a77308 */ /* 0x000e620000002400 */
[C---:B------:R-:W-:Y:S03]  /*d840*/  HMMA.16816.F32.BF16 R40, R188.reuse, R6, R40 ;  /* 0x00000006bc28723c */ /* 0x040fe60000041828 */
[----:B------:R-:W-:Y:S02]  /*d850*/  FMUL.FTZ R29, R29, c[0x0][0x320] ;  /* 0x0000c8001d1d7a20 */ /* 0x000fe40000410000 */
[----:B------:R-:W-:Y:S02]  /*d860*/  FMUL.FTZ R236, R32, c[0x0][0x320] ;  /* 0x0000c80020ec7a20 */ /* 0x000fe40000410000 */
[----:B------:R-:W-:Y:S01]  /*d870*/  @P2 IADD3 R6, R192, -0x1, RZ ;  /* 0xffffffffc0062810 */ /* 0x000fe20007ffe0ff */
[----:B------:R-:W-:Y:S01]  /*d880*/  FMUL.FTZ R30, R30, c[0x0][0x320] ;  /* 0x0000c8001e1e7a20 */ /* 0x000fe20000410000 */
[----:B------:R-:W1:Y:S03]  /*d890*/  MUFU.TANH R13, R13 ;  /* 0x0000000d000d7308 */ /* 0x000e660000002400 */
[----:B------:R-:W-:Y:S01]  /*d8a0*/  @P2 SHF.R.S32.HI R5, RZ, 0x1f, R6 ;  /* 0x0000001fff052819 */ /* 0x000fe20000011406 */
[----:B------:R-:W-:Y:S02]  /*d8b0*/  FMUL.FTZ R31, R31, c[0x0][0x320] ;  /* 0x0000c8001f1f7a20 */ /* 0x000fe40000410000 */
[----:B------:R-:W-:Y:S02]  /*d8c0*/  FMUL.FTZ R230, R36, c[0x0][0x320] ;  /* 0x0000c80024e67a20 */ /* 0x000fe40000410000 */
[----:B------:R-:W-:Y:S02]  /*d8d0*/  @P2 IMAD R5, R5, c[0x0][0x1e0], RZ ;  /* 0x0000780005052a24 */ /* 0x000fe400078e02ff */
[----:B------:R-:W1:Y:S01]  /*d8e0*/  MUFU.TANH R14, R14 ;  /* 0x0000000e000e7308 */ /* 0x000e620000002400 */
[----:B------:R-:W-:Y:S01]  /*d8f0*/  FMUL.FTZ R33, R33, c[0x0][0x320] ;  /* 0x0000c80021217a20 */ /* 0x000fe20000410000 */
[C---:B-----5:R-:W-:Y:S03]  /*d900*/  HMMA.16816.F32.BF16 R44, R188.reuse, R8, R44 ;  /* 0x00000008bc2c723c */ /* 0x060fe6000004182c */
[C---:B------:R-:W-:Y:S02]  /*d910*/  @P2 IMAD R5, R6.reuse, c[0x0][0x1e4], R5 ;  /* 0x0000790006052a24 */ /* 0x040fe400078e0205 */
[----:B------:R-:W-:Y:S03]  /*d920*/  @P2 IMAD.WIDE.U32 R6, R6, c[0x0][0x1e0], RZ ;  /* 0x0000780006062a25 */ /* 0x000fe600078e00ff */
[----:B------:R-:W1:Y:S01]  /*d930*/  MUFU.TANH R186, R186 ;  /* 0x000000ba00ba7308 */ /* 0x000e620000002400 */
[----:B------:R-:W-:Y:S01]  /*d940*/  @P2 MOV R8, R218 ;  /* 0x000000da00082202 */ /* 0x000fe20000000f00 */
[----:B------:R-:W-:Y:S03]  /*d950*/  HMMA.16816.F32.BF16 R48, R188, R10, R48 ;  /* 0x0000000abc30723c */ /* 0x000fe60000041830 */
[----:B------:R-:W-:Y:S01]  /*d960*/  @P2 MOV R9, R221 ;  /* 0x000000dd00092202 */ /* 0x000fe20000000f00 */
[----:B------:R-:W-:Y:S01]  /*d970*/  FMUL.FTZ R184, R40, c[0x0][0x320] ;  /* 0x0000c80028b87a20 */ /* 0x000fe20000410000 */
[----:B------:R-:W-:Y:S01]  /*d980*/  @P2 IADD3 R4, R7, R5, RZ ;  /* 0x0000000507042210 */ /* 0x000fe20007ffe0ff */
[----:B------:R-:W-:Y:S02]  /*d990*/  FMUL.FTZ R34, R34, c[0x0][0x320] ;  /* 0x0000c80022227a20 */ /* 0x000fe40000410000 */
[----:B------:R1:W1:Y:S01]  /*d9a0*/  MUFU.TANH R160, R21 ;  /* 0x0000001500a07308 */ /* 0x0002620000002400 */
[----:B------:R-:W-:Y:S04]  /*d9b0*/  @P2 IMAD.WIDE.U32 R6, R6, 0x60, R8 ;  /* 0x0000006006062825 */ /* 0x000fe800078e0008 */
[----:B------:R-:W-:Y:S01]  /*d9c0*/  @P2 IMAD R4, R4, 0x60, RZ ;  /* 0x0000006004042824 */ /* 0x000fe200078e02ff */
[----:B------:R-:W-:Y:S01]  /*d9d0*/  @P2 SHF.L.U32 R5, R6, 0x1, RZ ;  /* 0x0000000106052819 */ /* 0x000fe200000006ff */
[----:B------:R-:W-:Y:S02]  /*d9e0*/  FMUL.FTZ R35, R35, c[0x0][0x320] ;  /* 0x0000c80023237a20 */ /* 0x000fe40000410000 */
[----:B------:R-:W-:Y:S01]  /*d9f0*/  FMUL.FTZ R37, R37, c[0x0][0x320] ;  /* 0x0000c80025257a20 */ /* 0x000fe20000410000 */
[----:B------:R1:W1:Y:S01]  /*da00*/  MUFU.TANH R233, R22 ;  /* 0x0000001600e97308 */ /* 0x0002620000002400 */
[----:B------:R-:W-:Y:S01]  /*da10*/  @P2 IADD3 R4, R7, R4, RZ ;  /* 0x0000000407042210 */ /* 0x000fe20007ffe0ff */
[----:B------:R-:W-:Y:S02]  /*da20*/  FMUL.FTZ R38, R38, c[0x0][0x320] ;  /* 0x0000c80026267a20 */ /* 0x000fe40000410000 */
[----:B------:R-:W-:Y:S01]  /*da30*/  FMUL.FTZ R39, R39, c[0x0][0x320] ;  /* 0x0000c80027277a20 */ /* 0x000fe20000410000 */
[----:B------:R-:W-:Y:S01]  /*da40*/  @P2 SHF.L.U64.HI R4, R6, 0x1, R4 ;  /* 0x0000000106042819 */ /* 0x000fe20000010204 */
[----:B------:R-:W-:Y:S01]  /*da50*/  FMUL.FTZ R41, R41, c[0x0][0x320] ;  /* 0x0000c80029297a20 */ /* 0x000fe20000410000 */
[C---:B------:R-:W-:Y:S01]  /*da60*/  @P2 IADD3 R6, P0, R5.reuse, c[0x0][0x1c8], RZ ;  /* 0x0000720005062a10 */ /* 0x040fe20007f1e0ff */
[----:B------:R-:W-:Y:S01]  /*da70*/  FMUL.FTZ R42, R42, c[0x0][0x320] ;  /* 0x0000c8002a2a7a20 */ /* 0x000fe20000410000 */
[----:B------:R-:W-:Y:S01]  /*da80*/  @P2 IADD3 R5, P1, R5, 0x80, RZ ;  /* 0x0000008005052810 */ /* 0x000fe20007f3e0ff */
[----:B------:R1:W1:Y:S01]  /*da90*/  MUFU.TANH R187, R23 ;  /* 0x0000001700bb7308 */ /* 0x0002620000002400 */
[----:B------:R-:W-:Y:S01]  /*daa0*/  @P2 IADD3.X R7, R4, c[0x0][0x1cc], RZ, P0, !PT ;  /* 0x0000730004072a10 */ /* 0x000fe200007fe4ff */
[----:B------:R-:W-:Y:S01]  /*dab0*/  FMUL.FTZ R43, R43, c[0x0][0x320] ;  /* 0x0000c8002b2b7a20 */ /* 0x000fe20000410000 */
[----:B------:R-:W-:Y:S01]  /*dac0*/  @P2 IADD3 R10, P0, R5, c[0x0][0x1c8], RZ ;  /* 0x00007200050a2a10 */ /* 0x000fe20007f1e0ff */
[----:B------:R-:W-:Y:S01]  /*dad0*/  FMUL.FTZ R44, R44, c[0x0][0x320] ;  /* 0x0000c8002c2c7a20 */ /* 0x000fe20000410000 */
[----:B------:R-:W-:Y:S01]  /*dae0*/  MOV R5, R217 ;  /* 0x000000d900057202 */ /* 0x000fe20000000f00 */
[----:B------:R-:W-:Y:S01]  /*daf0*/  @!PT LDS RZ, [RZ] ;  /* 0x00000000fffff984 */ /* 0x000fe20000000800 */
[----:B------:R-:W-:Y:S01]  /*db00*/  @!PT LDS RZ, [RZ] ;  /* 0x00000000fffff984 */ /* 0x000fe20000000800 */
[----:B------:R-:W-:Y:S01]  /*db10*/  @!PT LDS RZ, [RZ] ;  /* 0x00000000fffff984 */ /* 0x000fe20000000800 */
[----:B------:R5:W-:Y:S01]  /*db20*/  @P2 LDGSTS.E.BYPASS.LTC128B.128 [R216+0x8100], [R6.64], !P6 ;  /* 0x0810000006d82fae */ /* 0x000be2000f101d4a */
[----:B------:R-:W-:Y:S01]  /*db30*/  @P2 IADD3.X R11, RZ, c[0x0][0x1cc], R4, P0, P1 ;  /* 0x00007300ff0b2a10 */ /* 0x000fe200007e2404 */
[----:B------:R-:W-:Y:S01]  /*db40*/  FMUL.FTZ R4, R51, c[0x0][0x320] ;  /* 0x0000c80033047a20 */ /* 0x000fe20000410000 */
[----:B------:R-:W-:Y:S01]  /*db50*/  @P2 IADD3 R8, P0, R6, UR15, RZ ;  /* 0x0000000f06082c10 */ /* 0x000fe2000ff1e0ff */
[----:B------:R-:W1:Y:S01]  /*db60*/  MUFU.TANH R162, R162 ;  /* 0x000000a200a27308 */ /* 0x000e620000002400 */
[----:B------:R-:W-:Y:S01]  /*db70*/  @P4 SHF.R.U32.HI R5, RZ, c[0x0][0x2cc], R193 ;  /* 0x0000b300ff054a19 */ /* 0x000fe200000116c1 */
[----:B------:R-:W-:Y:S01]  /*db80*/  FMUL.FTZ R45, R45, c[0x0][0x320] ;  /* 0x0000c8002d2d7a20 */ /* 0x000fe20000410000 */
[----:B------:R-:W-:Y:S01]  /*db90*/  @P2 IADD3.X R9, R7, UR13, RZ, P0, !PT ;  /* 0x0000000d07092c10 */ /* 0x000fe200087fe4ff */
[----:B------:R1:W-:Y:S01]  /*dba0*/  @P2 LDGSTS.E.BYPASS.LTC128B.128 [R216+0xb100], [R10.64], !P5 ;  /* 0x0b1000000ad82fae */ /* 0x0003e2000e901d4a */
[----:B------:R-:W-:Y:S01]  /*dbb0*/  @P2 IADD3 R16, P1, R8, UR15, RZ ;  /* 0x0000000f08102c10 */ /* 0x000fe2000ff3e0ff */
[----:B------:R-:W-:Y:S01]  /*dbc0*/  FMUL.FTZ R46, R46, c[0x0][0x320] ;  /* 0x0000c8002e2e7a20 */ /* 0x000fe20000410000 */
[----:B------:R-:W-:Y:S01]  /*dbd0*/  @P2 IADD3 R18, P0, R8, UR6, RZ ;  /* 0x0000000608122c10 */ /* 0x000fe2000ff1e0ff */
[----:B------:R-:W-:Y:S01]  /*dbe0*/  FMUL.FTZ R47, R47, c[0x0][0x320] ;  /* 0x0000c8002f2f7a20 */ /* 0x000fe20000410000 */
[C---:B------:R-:W-:Y:S01]  /*dbf0*/  @P2 IADD3.X R17, R9.reuse, UR13, RZ, P1, !PT ;  /* 0x0000000d09112c10 */ /* 0x040fe20008ffe4ff */
[----:B------:R1:W1:Y:S01]  /*dc00*/  MUFU.TANH R164, R25 ;  /* 0x0000001900a47308 */ /* 0x0002620000002400 */
[----:B------:R-:W-:Y:S01]  /*dc10*/  @P2 IADD3.X R19, R9, UR8, RZ, P0, !PT ;  /* 0x0000000809132c10 */ /* 0x000fe200087fe4ff */
[----:B------:R1:W-:Y:S01]  /*dc20*/  @P2 LDGSTS.E.BYPASS.LTC128B.128 [R216+0x9100], [R8.64], !P6 ;  /* 0x0910000008d82fae */ /* 0x0003e2000f101d4a */
[----:B------:R-:W-:Y:S02]  /*dc30*/  FMUL.FTZ R48, R48, c[0x0][0x320] ;  /* 0x0000c80030307a20 */ /* 0x000fe40000410000 */
[----:B------:R-:W-:Y:S02]  /*dc40*/  FMUL.FTZ R49, R49, c[0x0][0x320] ;  /* 0x0000c80031317a20 */ /* 0x000fe40000410000 */
[----:B------:R-:W-:Y:S03]  /*dc50*/  FMUL.FTZ R50, R50, c[0x0][0x320] ;  /* 0x0000c80032327a20 */ /* 0x000fe60000410000 */
[----:B------:R1:W1:Y:S01]  /*dc60*/  MUFU.TANH R231, R26 ;  /* 0x0000001a00e77308 */ /* 0x0002620000002400 */
[----:B------:R1:W-:Y:S01]  /*dc70*/  @P2 LDGSTS.E.BYPASS.LTC128B.128 [R216+0xc100], [R8.64+0x80], !P5 ;  /* 0x0c10008008d82fae */ /* 0x0003e2000e901d4a */
[C---:B-----5:R-:W-:Y:S07]  /*dc80*/  IADD3 R7, -R222.reuse, R15, RZ ;  /* 0x0000000fde077210 */ /* 0x060fee0007ffe1ff */
[----:B------:R5:W-:Y:S01]  /*dc90*/  @P2 LDGSTS.E.BYPASS.LTC128B.128 [R216+0xa100], [R16.64], !P6 ;  /* 0x0a10000010d82fae */ /* 0x000be2000f101d4a */
[----:B------:R2:W2:Y:S07]  /*dca0*/  MUFU.TANH R229, R27 ;  /* 0x0000001b00e57308 */ /* 0x0004ae0000002400 */
[----:B------:R2:W-:Y:S03]  /*dcb0*/  @P2 LDGSTS.E.BYPASS.LTC128B.128 [R216+0xd100], [R18.64], !P5 ;  /* 0x0d10000012d82fae */ /* 0x0005e6000e901d4a */
[----:B------:R-:W2:Y:S05]  /*dcc0*/  MUFU.TANH R238, R238 ;  /* 0x000000ee00ee7308 */ /* 0x000eaa0000002400 */
[----:B------:R-:W0:Y:S01]  /*dcd0*/  LDGDEPBAR ;  /* 0x00000000000079af */ /* 0x000e220000000000 */
[----:B-1----:R-:W-:Y:S04]  /*dce0*/  IADD3 R9, -R222, 0x1, R15 ;  /* 0x00000001de097810 */ /* 0x002fe80007ffe10f */
[----:B------:R1:W1:Y:S01]  /*dcf0*/  MUFU.TANH R232, R29 ;  /* 0x0000001d00e87308 */ /* 0x0002620000002400 */
[----:B------:R-:W-:Y:S02]  /*dd00*/  IADD3 R9, R9, c[0x0][0x1d0], RZ ;  /* 0x0000740009097a10 */ /* 0x000fe40007ffe0ff */
[----:B------:R-:W5:Y:S02]  /*dd10*/  SHFL.IDX PT, R6, R5, RZ, 0x1c1f ;  /* 0x001c1fff05067589 */ /* 0x000f6400000e0000 */
[----:B------:R-:W-:Y:S05]  /*dd20*/  IADD3 R9, R9, -c[0x0][0x168], RZ ;  /* 0x80005a0009097a10 */ /* 0x000fea0007ffe0ff */
[----:B------:R1:W1:Y:S01]  /*dd30*/  MUFU.TANH R241, R30 ;  /* 0x0000001e00f17308 */ /* 0x0002620000002400 */
[C---:B------:R-:W-:Y:S02]  /*dd40*/  IADD3 R11, R9.reuse, c[0x0][0x328], RZ ;  /* 0x0000ca00090b7a10 */ /* 0x040fe40007ffe0ff */
[----:B------:R-:W-:Y:S07]  /*dd50*/  IADD3 R9, R9, UR7, RZ ;  /* 0x0000000709097c10 */ /* 0x000fee000fffe0ff */
[----:B------:R1:W1:Y:S01]  /*dd60*/  MUFU.TANH R239, R31 ;  /* 0x0000001f00ef7308 */ /* 0x0002620000002400 */
[-C--:B-----5:R-:W-:Y:S02]  /*dd70*/  IADD3 R17, R11, R6.reuse, RZ ;  /* 0x000000060b117210 */ /* 0x0a0fe40007ffe0ff */
[----:B------:R-:W-:Y:S07]  /*dd80*/  IADD3 R16, R9, R6, RZ ;  /* 0x0000000609107210 */ /* 0x000fee0007ffe0ff */
[----:B------:R-:W1:Y:S10]  /*dd90*/  MUFU.TANH R236, R236 ;  /* 0x000000ec00ec7308 */ /* 0x000e740000002400 */
[----:B------:R1:W1:Y:S10]  /*dda0*/  MUFU.TANH R234, R33 ;  /* 0x0000002100ea7308 */ /* 0x0002740000002400 */
[----:B------:R1:W1:Y:S10]  /*ddb0*/  MUFU.TANH R237, R34 ;  /* 0x0000002200ed7308 */ /* 0x0002740000002400 */
[----:B------:R1:W1:Y:S10]  /*ddc0*/  MUFU.TANH R235, R35 ;  /* 0x0000002300eb7308 */ /* 0x0002740000002400 */
        /* <DEDUP_REMOVED lines=31> */
.L_x_190:
[----:B------:R-:W-:Y:S04]  /*dfc0*/  MOV R6, c[0x0][0x32c] ;  /* 0x0000cb0000067a02 */ /* 0x000fe80000000f00 */
[----:B------:R-:W-:Y:S11]  /*dfd0*/  ISETP.NE.AND P0, PT, R6, 0x1, PT ;  /* 0x000000010600780c */ /* 0x000ff60003f05270 */
[----:B------:R-:W-:Y:S02]  /*dfe0*/  @!UPT UIADD3 URZ, URZ, URZ, URZ ;  /* 0x0000003f3f3ff290 */ /* 0x000fe4000fffe03f */
[----:B------:R-:W-:Y:S05]  /*dff0*/  @P0 IMAD.HI.U32 R6, R8, c[0x0][0x330], RZ ;  /* 0x0000cc0008060a27 */ /* 0x000fea00078e00ff */
[----:B------:R-:W-:Y:S02]  /*e000*/  @P0 SHF.R.U32.HI R8, RZ, c[0x0][0x334], R6 ;  /* 0x0000cd00ff080a19 */ /* 0x000fe40000011606 */
.L_x_191:
[----:B------:R-:W-:Y:S05]  /*e010*/  BSYNC B0 ;  /* 0x0000000000007941 */ /* 0x000fea0003800000 */
.L_x_189:
[----:B------:R-:W-:Y:S05]  /*e020*/  IMAD R19, R8, c[0x0][0x32c], R7 ;  /* 0x0000cb0008137a24 */ /* 0x000fea00078e0207 */
[----:B------:R-:W-:Y:S02]  /*e030*/  IADD3 R6, R19, c[0x0][0x32c], RZ ;  /* 0x0000cb0013067a10 */ /* 0x000fe40007ffe0ff */
[----:B------:R-:W-:Y:S02]  /*e040*/  IMNMX R16, R16, R19, !PT ;  /* 0x0000001310107217 */ /* 0x000fe40007800200 */
[----:B------:R-:W-:Y:S02]  /*e050*/  IMNMX R17, R17, R6, PT ;  /* 0x0000000611117217 */ /* 0x000fe40003800200 */
.L_x_188:
[C---:B--234-:R-:W-:Y:S02]  /*e060*/  ISETP.GE.AND P0, PT, R15.reuse, 0x2, PT ;  /* 0x000000020f00780c */ /* 0x05cfe40003f06270 */
[----:B------:R-:W-:Y:S02]  /*e070*/  ISETP.GE.AND P1, PT, R15, 0x9, PT ;  /* 0x000000090f00780c */ /* 0x000fe40003f26270 */
[----:B------:R-:W-:Y:S02]  /*e080*/  LOP3.LUT R223, R223, 0xffefffff, RZ, 0xc0, !PT ;  /* 0xffefffffdfdf7812 */ /* 0x000fe400078ec0ff */
[----:B------:R-:W-:Y:S07]  /*e090*/  ISETP.GE.AND P2, PT, R15, 0x59, PT ;  /* 0x000000590f00780c */ /* 0x000fee0003f46270 */
[----:B------:R-:W-:Y:S02]  /*e0a0*/  @P0 LOP3.LUT R223, R223, 0x100000, RZ, 0xfc, !PT ;  /* 0x00100000dfdf0812 */ /* 0x000fe400078efcff */
[----:B------:R-:W-:Y:S02]  /*e0b0*/  ISETP.GT.AND P0, PT, R16, 0x1, !P0 ;  /* 0x000000011000780c */ /* 0x000fe40004704270 */
[----:B------:R-:W-:Y:S02]  /*e0c0*/  LOP3.LUT R223, R223, 0xfff7ffff, RZ, 0xc0, !PT ;  /* 0xfff7ffffdfdf7812 */ /* 0x000fe400078ec0ff */
[----:B------:R-:W-:Y:S02]  /*e0d0*/  ISETP.LT.OR P0, PT, R17, 0x2, P0 ;  /* 0x000000021100780c */ /* 0x000fe40000701670 */
[----:B------:R-:W-:Y:S02]  /*e0e0*/  @P1 LOP3.LUT R223, R223, 0x80000, RZ, 0xfc, !PT ;  /* 0x00080000dfdf1812 */ /* 0x000fe400078efcff */
[----:B------:R-:W-:Y:S02]  /*e0f0*/  FSEL R126, R126, -INF , !P0 ;  /* 0xff8000007e7e7808 */ /* 0x000fe40004000000 */
[C---:B------:R-:W-:Y:S02]  /*e100*/  ISETP.GT.AND P0, PT, R16.reuse, 0x8, !P1 ;  /* 0x000000081000780c */ /* 0x040fe40004f04270 */
[----:B------:R-:W-:Y:S02]  /*e110*/  ISETP.GE.AND P1, PT, R15, 0xa, PT ;  /* 0x0000000a0f00780c */ /* 0x000fe40003f26270 */
        /* <DEDUP_REMOVED lines=21> */
[C---:B------:R-:W-:Y:S04]  /*e270*/  ISETP.GT.AND P0, PT, R16.reuse, 0x18, !P1 ;  /* 0x000000181000780c */ /* 0x040fe80004f04270 */
        /* <DEDUP_REMOVED lines=11> */
[----:B------:R-:W-:Y:S01]  /*e330*/  ISETP.GT.AND P0, PT, R16, 0x20, !P1 ;  /* 0x000000201000780c */ /* 0x000fe20004f04270 */
[----:B------:R-:W1:Y:S03]  /*e340*/  SHFL.IDX PT, R14, R5, 0x1, 0x1c1f ;  /* 0x003c1f00050e7f89 */ /* 0x000e6600000e0000 */
        /* <DEDUP_REMOVED lines=8> */
[----:B------:R-:W-:Y:S01]  /*e3d0*/  ISETP.GE.AND P1, PT, R15, 0x29, PT ;  /* 0x000000290f00780c */ /* 0x000fe20003f26270 */
[--C-:B-1----:R-:W-:Y:S01]  /*e3e0*/  IMAD.IADD R12, R9, 0x1, R14.reuse ;  /* 0x00000001090c7824 */ /* 0x102fe200078e020e */
        /* <DEDUP_REMOVED lines=66> */
[----:B------:R-:W-:Y:S02]  /*e810*/  FSEL R156, R156, -INF , !P0 ;  /* 0xff8000009c9c7808 */ /* 0x000fe40004000000 */
[----:B------:R-:W-:Y:S02]  /*e820*/  ISETP.GT.AND P0, PT, R16, 0x51, !P1 ;  /* 0x000000511000780c */ /* 0x000fe40004f04270 */
[----:B------:R-:W-:Y:S02]  /*e830*/  LOP3.LUT R223, R223, 0xfffffffe, RZ, 0xc0, !PT ;  /* 0xfffffffedfdf7812 */ /* 0x000fe400078ec0ff */
[----:B------:R-:W-:Y:S04]  /*e840*/  ISETP.LT.OR P0, PT, R17, 0x52, P0 ;  /* 0x000000521100780c */ /* 0x000fe80000701670 */
[----:B------:R-:W-:Y:S02]  /*e850*/  FSEL R150, R150, -INF , !P0 ;  /* 0xff80000096967808 */ /* 0x000fe40004000000 */
[----:B------:R-:W-:Y:S02]  /*e860*/  @P1 LOP3.LUT R223, R223, 0x1, RZ, 0xfc, !PT ;  /* 0x00000001dfdf1812 */ /* 0x000fe400078efcff */
[----:B------:R-:W-:Y:S02]  /*e870*/  ISETP.GE.AND P1, PT, R15, 0x1, PT ;  /* 0x000000010f00780c */ /* 0x000fe40003f26270 */
[----:B------:R-:W-:Y:S02]  /*e880*/  ISETP.GT.AND P0, PT, R16, 0x58, !P2 ;  /* 0x000000581000780c */ /* 0x000fe40005704270 */
[----:B------:R-:W-:Y:S02]  /*e890*/  LOP3.LUT R223, R223, 0xffdfffff, RZ, 0xc0, !PT ;  /* 0xffdfffffdfdf7812 */ /* 0x000fe400078ec0ff */
[----:B------:R-:W-:Y:S04]  /*e8a0*/  ISETP.LT.OR P0, PT, R17, 0x59, P0 ;  /* 0x000000591100780c */ /* 0x000fe80000701670 */
[----:B------:R-:W-:Y:S02]  /*e8b0*/  FSEL R146, R146, -INF , !P0 ;  /* 0xff80000092927808 */ /* 0x000fe40004000000 */
[----:B------:R-:W-:Y:S02]  /*e8c0*/  ISETP.GT.AND P0, PT, R16, RZ, !P1 ;  /* 0x000000ff1000720c */ /* 0x000fe40004f04270 */
[----:B------:R-:W-:Y:S02]  /*e8d0*/  @P1 LOP3.LUT R223, R223, 0x200000, RZ, 0xfc, !PT ;  /* 0x00200000dfdf1812 */ /* 0x000fe400078efcff */
[----:B------:R-:W-:Y:S02]  /*e8e0*/  ISETP.LT.OR P0, PT, R17, 0x1, P0 ;  /* 0x000000011100780c */ /* 0x000fe40000701670 */
[----:B------:R-:W-:Y:S02]  /*e8f0*/  ISETP.GE.AND P1, PT, R15, 0x5a, PT ;  /* 0x0000005a0f00780c */ /* 0x000fe40003f26270 */
[----:B------:R-:W-:Y:S01]  /*e900*/  FSEL R10, R0, -INF , !P0 ;  /* 0xff800000000a7808 */ /* 0x000fe20004000000 */
[----:B------:R-:W-:Y:S01]  /*e910*/  IMAD.IADD R0, R11, 0x1, R14 ;  /* 0x000000010b007824 */ /* 0x000fe200078e020e */
        /* <DEDUP_REMOVED lines=18> */
.L_x_194:
[----:B------:R-:W-:Y:S04]  /*ea40*/  MOV R5, c[0x0][0x32c] ;  /* 0x0000cb0000057a02 */ /* 0x000fe80000000f00 */
[----:B------:R-:W-:Y:S11]  /*ea50*/  ISETP.NE.AND P0, PT, R5, 0x1, PT ;  /* 0x000000010500780c */ /* 0x000ff60003f05270 */
[----:B------:R-:W-:Y:S02]  /*ea60*/  @!UPT UIADD3 URZ, URZ, URZ, URZ ;  /* 0x0000003f3f3ff290 */ /* 0x000fe4000fffe03f */
[----:B------:R-:W-:Y:S05]  /*ea70*/  @P0 IMAD.HI.U32 R5, R14, c[0x0][0x330], RZ ;  /* 0x0000cc000e050a27 */ /* 0x000fea00078e00ff */
[----:B------:R-:W-:Y:S02]  /*ea80*/  @P0 SHF.R.U32.HI R14, RZ, c[0x0][0x334], R5 ;  /* 0x0000cd00ff0e0a19 */ /* 0x000fe40000011605 */
.L_x_195:
[----:B------:R-:W-:Y:S05]  /*ea90*/  BSYNC B0 ;  /* 0x0000000000007941 */ /* 0x000fea0003800000 */
.L_x_193:
[----:B------:R-:W-:Y:S05]  /*eaa0*/  IMAD R7, R14, c[0x0][0x32c], R7 ;  /* 0x0000cb000e077a24 */ /* 0x000fea00078e0207 */
[----:B------:R-:W-:Y:S02]  /*eab0*/  IADD3 R5, R7, c[0x0][0x32c], RZ ;  /* 0x0000cb0007057a10 */ /* 0x000fe40007ffe0ff */
[----:B------:R-:W-:Y:S02]  /*eac0*/  IMNMX R12, R12, R7, !PT ;  /* 0x000000070c0c7217 */ /* 0x000fe40007800200 */
[----:B------:R-:W-:Y:S02]  /*ead0*/  IMNMX R0, R0, R5, PT ;  /* 0x0000000500007217 */ /* 0x000fe40003800200 */
.L_x_192:
[C---:B------:R-:W-:Y:S01]  /*eae0*/  LOP3.LUT P0, RZ, R223.reuse, 0x200000, RZ, 0xc0, !PT ;  /* 0x00200000dfff7812 */ /* 0x040fe2000780c0ff */
        /* <DEDUP_REMOVED lines=14> */
[----:B------:R-:W-:Y:S01]  /*ebd0*/  FMNMX.FTZ R5, R42, R5, !PT ;  /* 0x000000052a057209 */ /* 0x000fe20007810000 */
[----:B------:R-:W-:Y:S01]  /*ebe0*/  LDSM.16.MT88.4 R44, [R212+0x3100] ;  /* 0x00310000d42c783b */ /* 0x000fe20000004200 */
        /* <DEDUP_REMOVED lines=124> */
[----:B------:R-:W-:Y:S02]  /*f3b0*/  ISETP.GT.AND P0, PT, R12, 0x51, !P0 ;  /* 0x000000510c00780c */ /* 0x000fe40004704270 */
[----:B-1----:R-:W-:Y:S02]  /*f3c0*/  FMNMX.FTZ R12, R14, R5, !PT ;  /* 0x000000050e0c7209 */ /* 0x002fe40007810000 */
[----:B------:R-:W-:Y:S03]  /*f3d0*/  ISETP.LT.OR P0, PT, R0, 0x52, P0 ;  /* 0x000000520000780c */ /* 0x000fe60000701670 */
[----:B------:R-:W1:Y:S01]  /*f3e0*/  SHFL.BFLY PT, R15, R12, 0x1, 0x1f ;  /* 0x0c201f000c0f7f89 */ /* 0x000e6200000e0000 */
[----:B------:R-:W-:Y:S04]  /*f3f0*/  FSEL R139, R139, -INF , !P0 ;  /* 0xff8000008b8b7808 */ /* 0x000fe80004000000 */
[----:B------:R-:W-:Y:S04]  /*f400*/  FMNMX.FTZ R0, R139, R16, !PT ;  /* 0x000000108b007209 */ /* 0x000fe80007810000 */
[----:B------:R-:W-:Y:S04]  /*f410*/  FMNMX.FTZ R0, R135, R0, !PT ;  /* 0x0000000087007209 */ /* 0x000fe80007810000 */
[----:B------:R-:W-:Y:S05]  /*f420*/  FMNMX.FTZ R7, R117, R0, !PT ;  /* 0x0000000075077209 */ /* 0x000fea0007810000 */
[----:B------:R-:W2:Y:S01]  /*f430*/  SHFL.BFLY PT, R4, R7, 0x2, 0x1f ;  /* 0x0c401f0007047f89 */ /* 0x000ea200000e0000 */
[----:B-1----:R-:W-:Y:S04]  /*f440*/  FMNMX.FTZ R0, R12, R15, !PT ;  /* 0x0000000f0c007209 */ /* 0x002fe80007810000 */
[C---:B------:R-:W-:Y:S01]  /*f450*/  FSETP.NEU.FTZ.AND P0, PT, R0.reuse, -INF , PT ;  /* 0xff8000000000780b */ /* 0x040fe20003f1d000 */
[----:B------:R-:W-:Y:S05]  /*f460*/  FMUL.FTZ R149, R0, c[0x0][0x2d0] ;  /* 0x0000b40000957a20 */ /* 0x000fea0000410000 */
[----:B------:R-:W-:Y:S05]  /*f470*/  FSEL R149, R149, RZ, P0 ;  /* 0x000000ff95957208 */ /* 0x000fea0000000000 */
[--C-:B------:R-:W-:Y:S01]  /*f480*/  FFMA.FTZ R118, R6, c[0x0][0x2d0], -R149.reuse ;  /* 0x0000b40006767a23 */ /* 0x100fe20000010895 */
[----:B------:R-:W-:Y:S01]  /*f490*/  FSEL R6, R0, RZ, P0 ;  /* 0x000000ff00067208 */ /* 0x000fe20000000000 */
[--C-:B------:R-:W-:Y:S01]  /*f4a0*/  FFMA.FTZ R128, R10, c[0x0][0x2d0], -R149.reuse ;  /* 0x0000b4000a807a23 */ /* 0x100fe20000010895 */
[----:B--2---:R-:W-:Y:S01]  /*f4b0*/  FMNMX.FTZ R5, R7, R4, !PT ;  /* 0x0000000407057209 */ /* 0x004fe20007810000 */
[----:B------:R-:W-:Y:S02]  /*f4c0*/  FFMA.FTZ R129, R8, c[0x0][0x2d0], -R149 ;  /* 0x0000b40008817a23 */ /* 0x000fe40000010895 */
[----:B------:R-:W-:Y:S01]  /*f4d0*/  FADD.FTZ R3, -R6, R3 ;  /* 0x0000000306037221 */ /* 0x000fe20000010100 */
[----:B------:R-:W-:Y:S01]  /*f4e0*/  MUFU.EX2 R118, R118 ;  /* 0x0000007600767308 */ /* 0x000fe20000000800 */
[----:B------:R-:W1:Y:S01]  /*f4f0*/  SHFL.BFLY PT, R4, R5, 0x1, 0x1f ;  /* 0x0c201f0005047f89 */ /* 0x000e6200000e0000 */
[--C-:B------:R-:W-:Y:S02]  /*f500*/  FFMA.FTZ R119, R126, c[0x0][0x2d0], -R149.reuse ;  /* 0x0000b4007e777a23 */ /* 0x100fe40000010895 */
[--C-:B------:R-:W-:Y:S02]  /*f510*/  FFMA.FTZ R136, R42, c[0x0][0x2d0], -R149.reuse ;  /* 0x0000b4002a887a23 */ /* 0x100fe40000010895 */
[--C-:B------:R-:W-:Y:S02]  /*f520*/  FFMA.FTZ R137, R40, c[0x0][0x2d0], -R149.reuse ;  /* 0x0000b40028897a23 */ /* 0x100fe40000010895 */
[--C-:B------:R-:W-:Y:S02]  /*f530*/  FFMA.FTZ R138, R50, c[0x0][0x2d0], -R149.reuse ;  /* 0x0000b400328a7a23 */ /* 0x100fe40000010895 */
        /* <DEDUP_REMOVED lines=8> */
[--C-:B------:R-:W-:Y:S01]  /*f5c0*/  FFMA.FTZ R234, R234, c[0x0][0x2d0], -R149.reuse ;  /* 0x0000b400eaea7a23 */ /* 0x100fe20000010895 */
[----:B-1----:R-:W-:Y:S01]  /*f5d0*/  FMNMX.FTZ R116, R5, R4, !PT ;  /* 0x0000000405747209 */ /* 0x002fe20007810000 */
[----:B------:R-:W-:Y:S02]  /*f5e0*/  FMUL.FTZ R4, R3, c[0x0][0x2d0] ;  /* 0x0000b40003047a20 */ /* 0x000fe40000410000 */
[--C-:B------:R-:W-:Y:S01]  /*f5f0*/  FFMA.FTZ R156, R156, c[0x0][0x2d0], -R149.reuse ;  /* 0x0000b4009c9c7a23 */ /* 0x100fe20000010895 */
[C---:B------:R-:W-:Y:S01]  /*f600*/  FSETP.NEU.FTZ.AND P0, PT, R116.reuse, -INF , PT ;  /* 0xff8000007400780b */ /* 0x040fe20003f1d000 */
[----:B------:R-:W-:Y:S01]  /*f610*/  FMUL.FTZ R134, R116, c[0x0][0x2d0] ;  /* 0x0000b40074867a20 */ /* 0x000fe20000410000 */
[----:B------:R-:W1:Y:S01]  /*f620*/  MUFU.EX2 R3, R4 ;  /* 0x0000000400037308 */ /* 0x000e620000000800 */
[--C-:B------:R-:W-:Y:S01]  /*f630*/  FFMA.FTZ R146, R146, c[0x0][0x2d0], -R149.reuse ;  /* 0x0000b40092927a23 */ /* 0x100fe20000010895 */
[----:B------:R-:W-:Y:S02]  /*f640*/  FSEL R5, R116, RZ, P0 ;  /* 0x000000ff74057208 */ /* 0x000fe40000000000 */
[----:B------:R-:W-:Y:S02]  /*f650*/  FSEL R134, R134, RZ, P0 ;  /* 0x000000ff86867208 */ /* 0x000fe40000000000 */
[----:B------:R-:W-:Y:S01]  /*f660*/  ISETP.GT.AND P0, PT, R192, R215, PT ;  /* 0x000000d7c000720c */ /* 0x000fe20003f04270 */
[----:B------:R-:W-:Y:S02]  /*f670*/  FADD.FTZ R5, -R5, R2 ;  /* 0x0000000205057221 */ /* 0x000fe40000010100 */
[--C-:B------:R-:W-:Y:S01]  /*f680*/  FFMA.FTZ R133, R13, c[0x0][0x2d0], -R134.reuse ;  /* 0x0000b4000d857a23 */ /* 0x100fe20000010886 */
[----:B------:R-:W3:Y:S01]  /*f690*/  MUFU.EX2 R129, R129 ;  /* 0x0000008100817308 */ /* 0x000ee20000000800 */
[----:B------:R-:W4:Y:S01]  /*f6a0*/  LDSM.16.MT88.4 R12, [R212+0x100] ;  /* 0x00010000d40c783b */ /* 0x000f220000004200 */
[--C-:B------:R-:W-:Y:S01]  /*f6b0*/  FFMA.FTZ R131, R11, c[0x0][0x2d0], -R134.reuse ;  /* 0x0000b4000b837a23 */ /* 0x100fe20000010886 */
[----:B--2---:R-:W-:Y:S01]  /*f6c0*/  F2FP.BF16.PACK_AB R124, R119, R128 ;  /* 0x00000080777c723e */ /* 0x004fe200000010ff */
[--C-:B------:R-:W-:Y:S02]  /*f6d0*/  FFMA.FTZ R130, R9, c[0x0][0x2d0], -R134.reuse ;  /* 0x0000b40009827a23 */ /* 0x100fe40000010886 */
[--C-:B------:R-:W-:Y:S02]  /*f6e0*/  FFMA.FTZ R132, R125, c[0x0][0x2d0], -R134.reuse ;  /* 0x0000b4007d847a23 */ /* 0x100fe40000010886 */
[----:B------:R-:W-:Y:S02]  /*f6f0*/  FMUL.FTZ R2, R5, c[0x0][0x2d0] ;  /* 0x0000b40005027a20 */ /* 0x000fe40000410000 */
[----:B------:R-:W-:Y:S01]  /*f700*/  MUFU.EX2 R133, R133 ;  /* 0x0000008500857308 */ /* 0x000fe20000000800 */
[--C-:B------:R-:W-:Y:S02]  /*f710*/  FFMA.FTZ R165, R165, c[0x0][0x2d0], -R134.reuse ;  /* 0x0000b400a5a57a23 */ /* 0x100fe40000010886 */
[--C-:B------:R-:W-:Y:S02]  /*f720*/  FFMA.FTZ R161, R161, c[0x0][0x2d0], -R134.reuse ;  /* 0x0000b400a1a17a23 */ /* 0x100fe40000010886 */
[C---:B-1----:R-:W-:Y:S02]  /*f730*/  FMUL.FTZ R4, R3.reuse, R112 ;  /* 0x0000007003047220 */ /* 0x042fe40000410000 */
[C---:B------:R-:W-:Y:S02]  /*f740*/  FMUL.FTZ R5, R3.reuse, R113 ;  /* 0x0000007103057220 */ /* 0x040fe40000410000 */
[C---:B------:R-:W-:Y:S01]  /*f750*/  FMUL.FTZ R8, R3.reuse, R108 ;  /* 0x0000006c03087220 */ /* 0x040fe20000410000 */
[----:B------:R-:W1:Y:S01]  /*f760*/  MUFU.EX2 R2, R2 ;  /* 0x0000000200027308 */ /* 0x000e620000000800 */
[C---:B------:R-:W-:Y:S02]  /*f770*/  FMUL.FTZ R9, R3.reuse, R109 ;  /* 0x0000006d03097220 */ /* 0x040fe40000410000 */
[----:B------:R-:W-:Y:S01]  /*f780*/  FMUL.FTZ R16, R3, R100 ;  /* 0x0000006403107220 */ /* 0x000fe20000410000 */
[----:B---3--:R-:W-:Y:S01]  /*f790*/  F2FP.BF16.PACK_AB R126, R129, R118 ;  /* 0x00000076817e723e */ /* 0x008fe200000010ff */
[C---:B------:R-:W-:Y:S02]  /*f7a0*/  FMUL.FTZ R17, R3.reuse, R101 ;  /* 0x0000006503117220 */ /* 0x040fe40000410000 */
[C---:B------:R-:W-:Y:S02]  /*f7b0*/  FMUL.FTZ R24, R3.reuse, R92 ;  /* 0x0000005c03187220 */ /* 0x040fe40000410000 */
[C---:B------:R-:W-:Y:S01]  /*f7c0*/  FMUL.FTZ R25, R3.reuse, R93 ;  /* 0x0000005d03197220 */ /* 0x040fe20000410000 */
[----:B------:R-:W2:Y:S01]  /*f7d0*/  MUFU.EX2 R132, R132 ;  /* 0x0000008400847308 */ /* 0x000ea20000000800 */
        /* <DEDUP_REMOVED lines=14> */
[----:B--2---:R-:W-:Y:S01]  /*f8c0*/  F2FP.BF16.PACK_AB R125, R132, R133 ;  /* 0x00000085847d723e */ /* 0x004fe200000010ff */
        /* <DEDUP_REMOVED lines=12> */
[----:B------:R-:W-:Y:S01]  /*f990*/  FMUL.FTZ R51, R2, R71 ;  /* 0x0000004702337220 */ /* 0x000fe20000410000 */
[----:B------:R-:W2:Y:S01]  /*f9a0*/  LDSM.16.MT88.4 R84, [R210+0x3100] ;  /* 0x00310000d254783b */ /* 0x000ea20000004200 */
[C---:B------:R-:W-:Y:S01]  /*f9b0*/  FMUL.FTZ R53, R3.reuse, R53 ;  /* 0x0000003503357220 */ /* 0x040fe20000410000 */
[----:B-1----:R-:W-:Y:S01]  /*f9c0*/  F2FP.BF16.PACK_AB R127, R130, R131 ;  /* 0x00000083827f723e */ /* 0x002fe200000010ff */
[C---:B------:R-:W-:Y:S02]  /*f9d0*/  FMUL.FTZ R54, R2.reuse, R54 ;  /* 0x0000003602367220 */ /* 0x040fe40000410000 */
[C---:B------:R-:W-:Y:S02]  /*f9e0*/  FMUL.FTZ R55, R2.reuse, R55 ;  /* 0x0000003702377220 */ /* 0x040fe40000410000 */
[C---:B------:R-:W-:Y:S01]  /*f9f0*/  FMUL.FTZ R56, R3.reuse, R56 ;  /* 0x0000003803387220 */ /* 0x040fe20000410000 */
[----:B------:R-:W1:Y:S01]  /*fa00*/  LDSM.16.MT88.4 R76, [R209+0x3100] ;  /* 0x00310000d14c783b */ /* 0x000e620000004200 */
[C---:B----4-:R-:W-:Y:S01]  /*fa10*/  HMMA.16816.F32.BF16 R4, R124.reuse, R12, R4 ;  /* 0x0000000c7c04723c */ /* 0x050fe20000041804 */
[----:B------:R-:W-:Y:S04]  /*fa20*/  MUFU.EX2 R165, R165 ;  /* 0x000000a500a57308 */ /* 0x000fe80000000800 */
[C---:B------:R-:W-:Y:S02]  /*fa30*/  FMUL.FTZ R57, R3.reuse, R57 ;  /* 0x0000003903397220 */ /* 0x040fe40000410000 */
[----:B------:R-:W3:Y:S01]  /*fa40*/  LDSM.16.MT88.4 R68, [R208+0x3100] ;  /* 0x00310000d044783b */ /* 0x000ee20000004200 */
[C---:B------:R-:W-:Y:S03]  /*fa50*/  HMMA.16816.F32.BF16 R8, R124.reuse, R14, R8 ;  /* 0x0000000e7c08723c */ /* 0x040fe60000041808 */
[----:B------:R-:W-:Y:S01]  /*fa60*/  MUFU.EX2 R161, R161 ;  /* 0x000000a100a17308 */ /* 0x000fe20000000800 */
[C---:B------:R-:W-:Y:S02]  /*fa70*/  FMUL.FTZ R12, R3.reuse, R104 ;  /* 0x00000068030c7220 */ /* 0x040fe40000410000 */
[C---:B------:R-:W-:Y:S01]  /*fa80*/  FMUL.FTZ R13, R3.reuse, R105 ;  /* 0x00000069030d7220 */ /* 0x040fe20000410000 */
[----:B------:R-:W-:Y:S01]  /*fa90*/  LDSM.16.MT88.4 R100, [R210+0x2900] ;  /* 0x00290000d264783b */ /* 0x000fe20000004200 */
[C---:B------:R-:W-:Y:S04]  /*faa0*/  FMUL.FTZ R14, R2.reuse, R106 ;  /* 0x0000006a020e7220 */ /* 0x040fe80000410000 */
[C---:B------:R-:W-:Y:S01]  /*fab0*/  FMUL.FTZ R15, R2.reuse, R107 ;  /* 0x0000006b020f7220 */ /* 0x040fe20000410000 */
[----:B------:R-:W-:Y:S01]  /*fac0*/  MUFU.EX2 R136, R136 ;  /* 0x0000008800887308 */ /* 0x000fe20000000800 */
[C---:B------:R-:W-:Y:S02]  /*fad0*/  FMUL.FTZ R58, R2.reuse, R58 ;  /* 0x0000003a023a7220 */ /* 0x040fe40000410000 */
[C---:B------:R-:W-:Y:S02]  /*fae0*/  FMUL.FTZ R59, R2.reuse, R59 ;  /* 0x0000003b023b7220 */ /* 0x040fe40000410000 */
[C---:B------:R-:W-:Y:S01]  /*faf0*/  FMUL.FTZ R60, R3.reuse, R60 ;  /* 0x0000003c033c7220 */ /* 0x040fe20000410000 */
[C---:B------:R-:W-:Y:S03]  /*fb00*/  HMMA.16816.F32.BF16 R12, R124.reuse, R20, R12 ;  /* 0x000000147c0c723c */ /* 0x040fe6000004180c */
[C---:B------:R-:W-:Y:S01]  /*fb10*/  FMUL.FTZ R61, R3.reuse, R61 ;  /* 0x0000003d033d7220 */ /* 0x040fe20000410000 */
[----:B------:R-:W4:Y:S01]  /*fb20*/  MUFU.EX2 R137, R137 ;  /* 0x0000008900897308 */ /* 0x000f220000000800 */
        /* <DEDUP_REMOVED lines=17> */
[C---:B------:R-:W-:Y:S02]  /*fc40*/  FMUL.FTZ R67, R2.reuse, R67 ;  /* 0x0000004302437220 */ /* 0x040fe40000410000 */
[C---:B------:R-:W-:Y:S04]  /*fc50*/  FMUL.FTZ R30, R2.reuse, R90 ;  /* 0x0000005a021e7220 */ /* 0x040fe80000410000 */
[C---:B------:R-:W-:Y:S01]  /*fc60*/  FMUL.FTZ R31, R2.reuse, R91 ;  /* 0x0000005b021f7220 */ /* 0x040fe20000410000 */
[----:B------:R-:W-:Y:S01]  /*fc70*/  MUFU.EX2 R162, R162 ;  /* 0x000000a200a27308 */ /* 0x000fe20000000800 */
[----:B------:R-:W-:Y:S01]  /*fc80*/  LDSM.16.MT88.4 R88, [R212+0x3900] ;  /* 0x00390000d458783b */ /* 0x000fe20000004200 */
[--C-:B------:R-:W-:Y:S02]  /*fc90*/  FFMA.FTZ R148, R167, c[0x0][0x2d0], -R134.reuse ;  /* 0x0000b400a7947a23 */ /* 0x100fe40000010886 */
[--C-:B------:R-:W-:Y:S02]  /*fca0*/  FFMA.FTZ R151, R151, c[0x0][0x2d0], -R134.reuse ;  /* 0x0000b40097977a23 */ /* 0x100fe40000010886 */
[C---:B------:R-:W-:Y:S03]  /*fcb0*/  HMMA.16816.F32.BF16 R28, R124.reuse, R36, R28 ;  /* 0x000000247c1c723c */ /* 0x040fe6000004181c */
[--C-:B------:R-:W-:Y:S01]  /*fcc0*/  FFMA.FTZ R157, R157, c[0x0][0x2d0], -R134.reuse ;  /* 0x0000b4009d9d7a23 */ /* 0x100fe20000010886 */
[----:B------:R-:W-:Y:S01]  /*fcd0*/  MUFU.EX2 R148, R148 ;  /* 0x0000009400947308 */ /* 0x000fe20000000800 */
[--C-:B------:R-:W-:Y:S02]  /*fce0*/  FFMA.FTZ R158, R163, c[0x0][0x2d0], -R134.reuse ;  /* 0x0000b400a39e7a23 */ /* 0x100fe40000010886 */
[C---:B------:R-:W-:Y:S01]  /*fcf0*/  FMUL.FTZ R36, R3.reuse, R80 ;  /* 0x0000005003247220 */ /* 0x040fe20000410000 */
[C---:B------:R-:W-:Y:S04]  /*fd00*/  HMMA.16816.F32.BF16 R32, R124.reuse, R38, R32 ;  /* 0x000000267c20723c */ /* 0x040fe80000041820 */
[----:B------:R-:W-:Y:S02]  /*fd10*/  FMUL.FTZ R37, R3, R81 ;  /* 0x0000005103257220 */ /* 0x000fe40000410000 */
[----:B------:R-:W5:Y:S01]  /*fd20*/  MUFU.EX2 R151, R151 ;  /* 0x0000009700977308 */ /* 0x000f620000000800 */
[C---:B------:R-:W-:Y:S02]  /*fd30*/  FMUL.FTZ R38, R2.reuse, R82 ;  /* 0x0000005202267220 */ /* 0x040fe40000410000 */
[----:B------:R-:W-:Y:S02]  /*fd40*/  FMUL.FTZ R39, R2, R83 ;  /* 0x0000005302277220 */ /* 0x000fe40000410000 */
[----:B------:R-:W-:Y:S01]  /*fd50*/  LDSM.16.MT88.4 R80, [R209+0x900] ;  /* 0x00090000d150783b */ /* 0x000fe20000004200 */
[--C-:B------:R-:W-:Y:S02]  /*fd60*/  FFMA.FTZ R163, R186, c[0x0][0x2d0], -R149.reuse ;  /* 0x0000b400baa37a23 */ /* 0x100fe40000010895 */
[--C-:B------:R-:W-:Y:S02]  /*fd70*/  FFMA.FTZ R167, R164, c[0x0][0x2d0], -R149.reuse ;  /* 0x0000b400a4a77a23 */ /* 0x100fe40000010895 */
[C---:B------:R-:W-:Y:S01]  /*fd80*/  HMMA.16816.F32.BF16 R36, R124.reuse, R44, R36 ;  /* 0x0000002c7c24723c */ /* 0x040fe20000041824 */
[----:B------:R-:W-:Y:S02]  /*fd90*/  MUFU.EX2 R157, R157 ;  /* 0x0000009d009d7308 */ /* 0x000fe40000000800 */
        /* <DEDUP_REMOVED lines=9> */
[----:B------:R-:W3:Y:S01]  /*fe30*/  MUFU.EX2 R163, R163 ;  /* 0x000000a300a37308 */ /* 0x000ee20000000800 */
[----:B------:R-:W4:Y:S01]  /*fe40*/  LDSM.16.MT88.4 R72, [R212+0x900] ;  /* 0x00090000d448783b */ /* 0x000f220000004200 */
[--C-:B------:R-:W-:Y:S02]  /*fe50*/  FFMA.FTZ R229, R229, c[0x0][0x2d0], -R134.reuse ;  /* 0x0000b400e5e57a23 */ /* 0x100fe40000010886 */
[--C-:B------:R-:W-:Y:S02]  /*fe60*/  FFMA.FTZ R231, R238, c[0x0][0x2d0], -R149.reuse ;  /* 0x0000b400eee77a23 */ /* 0x100fe40000010895 */
[C---:B--2---:R-:W-:Y:S03]  /*fe70*/  HMMA.16816.F32.BF16 R44, R124.reuse, R84, R44 ;  /* 0x000000547c2c723c */ /* 0x044fe6000004182c */
[--C-:B------:R-:W-:Y:S01]  /*fe80*/  FFMA.FTZ R233, R236, c[0x0][0x2d0], -R149.reuse ;  /* 0x0000b400ece97a23 */ /* 0x100fe20000010895 */
[----:B------:R-:W2:Y:S01]  /*fe90*/  MUFU.EX2 R167, R167 ;  /* 0x000000a700a77308 */ /* 0x000ea20000000800 */
        /* <DEDUP_REMOVED lines=15> */
[C---:B---3--:R-:W-:Y:S04]  /*ff90*/  HMMA.16816.F32.BF16 R60, R124.reuse, R68, R60 ;  /* 0x000000447c3c723c */ /* 0x048fe8000004183c */
[----:B------:R-:W-:Y:S01]  /*ffa0*/  MUFU.EX2 R235, R235 ;  /* 0x000000eb00eb7308 */ /* 0x000fe20000000800 */
[--C-:B------:R-:W-:Y:S02]  /*ffb0*/  FFMA.FTZ R159, R150, c[0x0][0x2d0], -R149.reuse ;  /* 0x0000b400969f7a23 */ /* 0x100fe40000010895 */
[----:B----4-:R-:W-:Y:S01]  /*ffc0*/  F2FP.BF16.PACK_AB R68, R137, R136 ;  /* 0x000000888944723e */ /* 0x010fe200000010ff */
[----:B------:R-:W-:Y:S04]  /*ffd0*/  HMMA.16816.F32.BF16 R64, R124, R70, R64 ;  /* 0x000000467c40723c */ /* 0x000fe80000041840 */
[----:B-----5:R-:W-:Y:S01]  /*ffe0*/  F2FP.BF16.PACK_AB R69, R151, R148 ;  /* 0x000000949745723e */ /* 0x020fe200000010ff */
[----:B------:R-:W-:Y:S01]  /*fff0*/  FFMA.FTZ R149, R144, c[0x0][0x2d0], -R149 ;  /* 0x0000b40090957a23 */ /* 0x000fe20000010895 */
[----:B------:R-:W-:Y:S01]  /*10000*/  MUFU.EX2 R228, R228 ;  /* 0x000000e400e47308 */ /* 0x000fe20000000800 */
[----:B------:R-:W-:Y:S01]  /*10010*/  F2FP.BF16.PACK_AB R70, R145, R138 ;  /* 0x0000008a9146723e */ /* 0x000fe200000010ff */
[--C-:B------:R-:W-:Y:S01]  /*10020*/  FFMA.FTZ R144, R147, c[0x0][0x2d0], -R134.reuse ;  /* 0x0000b40093907a23 */ /* 0x100fe20000010886 */
[----:B------:R-:W-:Y:S03]  /*10030*/  F2FP.BF16.PACK_AB R71, R158, R157 ;  /* 0x0000009d9e47723e */ /* 0x000fe600000010ff */
[--C-:B------:R-:W-:Y:S02]  /*10040*/  FFMA.FTZ R139, R139, c[0x0][0x2d0], -R134.reuse ;  /* 0x0000b4008b8b7a23 */ /* 0x100fe40000010886 */
[--C-:B------:R-:W-:Y:S02]  /*10050*/  FFMA.FTZ R135, R135, c[0x0][0x2d0], -R134.reuse ;  /* 0x0000b40087877a23 */ /* 0x100fe40000010886 */
[C---:B------:R-:W-:Y:S01]  /*10060*/  HMMA.16816.F32.BF16 R4, R68.reuse, R72, R4 ;  /* 0x000000484404723c */ /* 0x040fe20000041804 */
[----:B------:R-:W-:Y:S04]  /*10070*/  MUFU.EX2 R164, R164 ;  /* 0x000000a400a47308 */ /* 0x000fe80000000800 */
[----:B------:R-:W-:Y:S02]  /*10080*/  FFMA.FTZ R134, R117, c[0x0][0x2d0], -R134 ;  /* 0x0000b40075867a23 */ /* 0x000fe40000010886 */
[----:B------:R-:W-:Y:S01]  /*10090*/  FFMA.FTZ R128, R3, R224, R128 ;  /* 0x000000e003807223 */ /* 0x000fe20000010080 */
[C---:B------:R-:W-:Y:S01]  /*100a0*/  HMMA.16816.F32.BF16 R8, R68.reuse, R74, R8 ;  /* 0x0000004a4408723c */ /* 0x040fe20000041808 */
[----:B------:R-:W3:Y:S02]  /*100b0*/  LDSM.16.MT88.4 R72, [R210+0x3900] ;  /* 0x00390000d248783b */ /* 0x000ee40000004200 */
[----:B------:R-:W4:Y:S01]  /*100c0*/  MUFU.EX2 R187, R187 ;  /* 0x000000bb00bb7308 */ /* 0x000f220000000800 */
[----:B------:R-:W-:Y:S02]  /*100d0*/  FFMA.FTZ R133, R2, R225, R133 ;  /* 0x000000e102857223 */ /* 0x000fe40000010085 */
[----:B------:R-:W-:Y:S02]  /*100e0*/  FADD.FTZ R119, R119, R128 ;  /* 0x0000008077777221 */ /* 0x000fe40000010000 */
[C---:B-1----:R-:W-:Y:S04]  /*100f0*/  HMMA.16816.F32.BF16 R12, R68.reuse, R76, R12 ;  /* 0x0000004c440c723c */ /* 0x042fe8000004180c */
[----:B------:R-:W-:Y:S01]  /*10100*/  FADD.FTZ R132, R132, R133 ;  /* 0x0000008584847221 */ /* 0x000fe20000010000 */
[----:B------:R-:W-:Y:S01]  /*10110*/  MUFU.EX2 R186, R186 ;  /* 0x000000ba00ba7308 */ /* 0x000fe20000000800 */
[----:B------:R-:W-:Y:S02]  /*10120*/  FADD.FTZ R118, R118, R119 ;  /* 0x0000007776767221 */ /* 0x000fe40000010000 */
[C---:B------:R-:W-:Y:S01]  /*10130*/  HMMA.16816.F32.BF16 R16, R68.reuse, R78, R16 ;  /* 0x0000004e4410723c */ /* 0x040fe20000041810 */
[----:B------:R-:W1:Y:S03]  /*10140*/  LDSM.16.MT88.4 R76, [R209+0x3900] ;  /* 0x00390000d14c783b */ /* 0x000e660000004200 */
[----:B------:R-:W-:Y:S02]  /*10150*/  FADD.FTZ R3, R131, R132 ;  /* 0x0000008483037221 */ /* 0x000fe40000010000 */
[----:B------:R-:W-:Y:S01]  /*10160*/  FADD.FTZ R129, R129, R118 ;  /* 0x0000007681817221 */ /* 0x000fe20000010000 */
[----:B------:R-:W5:Y:S01]  /*10170*/  MUFU.EX2 R229, R229 ;  /* 0x000000e500e57308 */ /* 0x000f620000000800 */
[C---:B------:R-:W-:Y:S04]  /*10180*/  HMMA.16816.F32.BF16 R20, R68.reuse, R80, R20 ;  /* 0x000000504414723c */ /* 0x040fe80000041814 */
[----:B------:R-:W-:Y:S02]  /*10190*/  FADD.FTZ R3, R130, R3 ;  /* 0x0000000382037221 */ /* 0x000fe40000010000 */
[----:B------:R-:W-:Y:S02]  /*101a0*/  FADD.FTZ R136, R136, R129 ;  /* 0x0000008188887221 */ /* 0x000fe40000010000 */
[C---:B------:R-:W-:Y:S01]  /*101b0*/  HMMA.16816.F32.BF16 R24, R68.reuse, R82, R24 ;  /* 0x000000524418723c */ /* 0x040fe20000041818 */
[----:B------:R-:W1:Y:S01]  /*101c0*/  LDSM.16.MT88.4 R80, [R208+0x3900] ;  /* 0x00390000d050783b */ /* 0x000e620000004200 */
        /* <DEDUP_REMOVED lines=12> */
[C---:B------:R-:W-:Y:S04]  /*10290*/  HMMA.16816.F32.BF16 R36, R68.reuse, R88, R36 ;  /* 0x000000584424723c */ /* 0x040fe80000041824 */
[----:B------:R-:W-:Y:S04]  /*102a0*/  FADD.FTZ R3, R158, R3 ;  /* 0x000000039e037221 */ /* 0x000fe80000010000 */
        /* <DEDUP_REMOVED lines=8> */
[C---:B-1----:R-:W-:Y:S08]  /*10330*/  HMMA.16816.F32.BF16 R52, R68.reuse, R76, R52 ;  /* 0x0000004c4434723c */ /* 0x042ff00000041834 */
[C---:B------:R-:W-:Y:S01]  /*10340*/  HMMA.16816.F32.BF16 R56, R68.reuse, R78, R56 ;  /* 0x0000004e4438723c */ /* 0x040fe20000041838 */
[----:B------:R-:W1:Y:S01]  /*10350*/  LDSM.16.MT88.4 R76, [R209+0x1100] ;  /* 0x00110000d14c783b */ /* 0x000e620000004200 */
[----:B------:R-:W-:Y:S06]  /*10360*/  MUFU.EX2 R237, R237 ;  /* 0x000000ed00ed7308 */ /* 0x000fec0000000800 */
[C---:B------:R-:W-:Y:S04]  /*10370*/  HMMA.16816.F32.BF16 R60, R68.reuse, R80, R60 ;  /* 0x00000050443c723c */ /* 0x040fe8000004183c */
[----:B------:R-:W-:Y:S04]  /*10380*/  MUFU.EX2 R238, R238 ;  /* 0x000000ee00ee7308 */ /* 0x000fe80000000800 */
[----:B------:R-:W-:Y:S01]  /*10390*/  HMMA.16816.F32.BF16 R64, R68, R82, R64 ;  /* 0x000000524440723c */ /* 0x000fe20000041840 */
[----:B------:R-:W1:Y:S05]  /*103a0*/  LDSM.16.MT88.4 R80, [R208+0x1100] ;  /* 0x00110000d050783b */ /* 0x000e6a0000004200 */
[----:B------:R-:W-:Y:S01]  /*103b0*/  MUFU.EX2 R156, R156 ;  /* 0x0000009c009c7308 */ /* 0x000fe20000000800 */
[----:B------:R-:W-:Y:S01]  /*103c0*/  F2FP.BF16.PACK_AB R68, R160, R163 ;  /* 0x000000a3a044723e */ /* 0x000fe200000010ff */
[----:B------:R-:W-:Y:S01]  /*103d0*/  FADD.FTZ R163, R163, R138 ;  /* 0x0000008aa3a37221 */ /* 0x000fe20000010000 */
[----:B--2---:R-:W-:Y:S03]  /*103e0*/  F2FP.BF16.PACK_AB R70, R167, R162 ;  /* 0x000000a2a746723e */ /* 0x004fe600000010ff */
[----:B----4-:R-:W-:Y:S01]  /*103f0*/  F2FP.BF16.PACK_AB R69, R187, R164 ;  /* 0x000000a4bb45723e */ /* 0x010fe200000010ff */
[----:B------:R-:W-:Y:S01]  /*10400*/  FADD.FTZ R164, R164, R3 ;  /* 0x00000003a4a47221 */ /* 0x000fe20000010000 */
[----:B-----5:R-:W-:Y:S01]  /*10410*/  F2FP.BF16.PACK_AB R71, R229, R186 ;  /* 0x000000bae547723e */ /* 0x020fe200000010ff */
[----:B------:R-:W-:Y:S01]  /*10420*/  FADD.FTZ R163, R160, R163 ;  /* 0x000000a3a0a37221 */ /* 0x000fe20000010000 */
[----:B------:R-:W2:Y:S01]  /*10430*/  MUFU.EX2 R159, R159 ;  /* 0x0000009f009f7308 */ /* 0x000ea20000000800 */
[----:B------:R-:W-:Y:S02]  /*10440*/  FADD.FTZ R187, R187, R164 ;  /* 0x000000a4bbbb7221 */ /* 0x000fe40000010000 */
[----:B------:R-:W-:Y:S02]  /*10450*/  FADD.FTZ R162, R162, R163 ;  /* 0x000000a3a2a27221 */ /* 0x000fe40000010000 */
[C---:B---3--:R-:W-:Y:S03]  /*10460*/  HMMA.16816.F32.BF16 R4, R68.reuse, R72, R4 ;  /* 0x000000484404723c */ /* 0x048fe60000041804 */
[----:B------:R-:W-:Y:S02]  /*10470*/  FADD.FTZ R186, R186, R187 ;  /* 0x000000bbbaba7221 */ /* 0x000fe40000010000 */
[----:B------:R-:W-:Y:S01]  /*10480*/  MUFU.EX2 R146, R146 ;  /* 0x0000009200927308 */ /* 0x000fe20000000800 */
[----:B------:R-:W-:Y:S02]  /*10490*/  FADD.FTZ R162, R167, R162 ;  /* 0x000000a2a7a27221 */ /* 0x000fe40000010000 */
[C---:B------:R-:W-:Y:S01]  /*104a0*/  HMMA.16816.F32.BF16 R8, R68.reuse, R74, R8 ;  /* 0x0000004a4408723c */ /* 0x040fe20000041808 */
[----:B------:R-:W3:Y:S03]  /*104b0*/  LDSM.16.MT88.4 R72, [R212+0x4100] ;  /* 0x00410000d448783b */ /* 0x000ee60000004200 */
[----:B------:R-:W-:Y:S03]  /*104c0*/  FADD.FTZ R229, R229, R186 ;  /* 0x000000bae5e57221 */ /* 0x000fe60000010000 */
[----:B------:R-:W4:Y:S01]  /*104d0*/  MUFU.EX2 R149, R149 ;  /* 0x0000009500957308 */ /* 0x000f220000000800 */
[C---:B------:R-:W-:Y:S04]  /*104e0*/  HMMA.16816.F32.BF16 R12, R68.reuse, R84, R12 ;  /* 0x00000054440c723c */ /* 0x040fe8000004180c */
[----:B--2---:R-:W-:Y:S01]  /*104f0*/  F2FP.BF16.PACK_AB R124, R159, R156 ;  /* 0x0000009c9f7c723e */ /* 0x004fe200000010ff */
[----:B------:R-:W-:Y:S03]  /*10500*/  FADD.FTZ R2, R236, R229 ;  /* 0x000000e5ec027221 */ /* 0x000fe60000010000 */
[C---:B------:R-:W-:Y:S01]  /*10510*/  HMMA.16816.F32.BF16 R16, R68.reuse, R86, R16 ;  /* 0x000000564410723c */ /* 0x040fe20000041810 */
[----:B------:R-:W2:Y:S01]  /*10520*/  LDSM.16.MT88.4 R84, [R210+0x4100] ;  /* 0x00410000d254783b */ /* 0x000ea20000004200 */
[----:B------:R-:W-:Y:S02]  /*10530*/  MUFU.EX2 R144, R144 ;  /* 0x0000009000907308 */ /* 0x000fe40000000800 */
[----:B------:R-:W-:Y:S04]  /*10540*/  FADD.FTZ R2, R239, R2 ;  /* 0x00000002ef027221 */ /* 0x000fe80000010000 */
[C---:B-1----:R-:W-:Y:S04]  /*10550*/  HMMA.16816.F32.BF16 R20, R68.reuse, R76, R20 ;  /* 0x0000004c4414723c */ /* 0x042fe80000041814 */
[----:B------:R-:W1:Y:S01]  /*10560*/  MUFU.EX2 R139, R139 ;  /* 0x0000008b008b7308 */ /* 0x000e620000000800 */
[----:B------:R-:W-:Y:S01]  /*10570*/  FADD.FTZ R3, R237, R2 ;  /* 0x00000002ed037221 */ /* 0x000fe20000010000 */
[----:B----4-:R-:W-:Y:S02]  /*10580*/  F2FP.BF16.PACK_AB R126, R149, R146 ;  /* 0x00000092957e723e */ /* 0x010fe400000010ff */
[C---:B------:R-:W-:Y:S01]  /*10590*/  HMMA.16816.F32.BF16 R24, R68.reuse, R78, R24 ;  /* 0x0000004e4418723c */ /* 0x040fe20000041818 */
[----:B------:R-:W4:Y:S03]  /*105a0*/  LDSM.16.MT88.4 R76, [R209+0x4100] ;  /* 0x00410000d14c783b */ /* 0x000f260000004200 */
[----:B------:R-:W-:Y:S02]  /*105b0*/  FADD.FTZ R3, R238, R3 ;  /* 0x00000003ee037221 */ /* 0x000fe40000010000 */
[----:B------:R-:W-:Y:S02]  /*105c0*/  MUFU.EX2 R135, R135 ;  /* 0x0000008700877308 */ /* 0x000fe40000000800 */
[C---:B------:R-:W-:Y:S04]  /*105d0*/  HMMA.16816.F32.BF16 R28, R68.reuse, R80, R28 ;  /* 0x00000050441c723c */ /* 0x040fe8000004181c */
[----:B------:R-:W-:Y:S04]  /*105e0*/  FADD.FTZ R2, R166, R3 ;  /* 0x00000003a6027221 */ /* 0x000fe80000010000 */
[C---:B------:R-:W-:Y:S01]  /*105f0*/  HMMA.16816.F32.BF16 R32, R68.reuse, R82, R32 ;  /* 0x000000524420723c */ /* 0x040fe20000041820 */
[----:B------:R-:W5:Y:S01]  /*10600*/  LDSM.16.MT88.4 R80, [R212+0x1900] ;  /* 0x00190000d450783b */ /* 0x000f620000004200 */
[----:B------:R-:W4:Y:S02]  /*10610*/  MUFU.EX2 R134, R134 ;  /* 0x0000008600867308 */ /* 0x000f240000000800 */
[----:B-1----:R-:W-:Y:S01]  /*10620*/  F2FP.BF16.PACK_AB R125, R139, R144 ;  /* 0x000000908b7d723e */ /* 0x002fe200000010ff */
[----:B------:R-:W-:Y:S03]  /*10630*/  FADD.FTZ R2, R165, R2 ;  /* 0x00000002a5027221 */ /* 0x000fe60000010000 */
[C---:B---3--:R-:W-:Y:S04]  /*10640*/  HMMA.16816.F32.BF16 R36, R68.reuse, R72, R36 ;  /* 0x000000484424723c */ /* 0x048fe80000041824 */
[----:B------:R-:W-:Y:S01]  /*10650*/  FADD.FTZ R3, R161, R2 ;  /* 0x00000002a1037221 */ /* 0x000fe20000010000 */
[----:B------:R-:W-:Y:S03]  /*10660*/  IADD3 R2, R192, -0x1, RZ ;  /* 0xffffffffc0027810 */ /* 0x000fe60007ffe0ff */
[C---:B------:R-:W-:Y:S01]  /*10670*/  HMMA.16816.F32.BF16 R40, R68.reuse, R74, R40 ;  /* 0x0000004a4428723c */ /* 0x040fe20000041828 */
[----:B------:R-:W1:Y:S03]  /*10680*/  LDSM.16.MT88.4 R72, [R210+0x1900] ;  /* 0x00190000d248783b */ /* 0x000e660000004200 */
[----:B------:R-:W-:Y:S02]  /*10690*/  FADD.FTZ R3, R228, R3 ;  /* 0x00000003e4037221 */ /* 0x000fe40000010000 */
[----:B------:R-:W-:Y:S02]  /*106a0*/  IMAD.MOV.U32 R192, RZ, RZ, R2 ;  /* 0x000000ffffc07224 */ /* 0x000fe400078e0002 */
[C---:B--2---:R-:W-:Y:S04]  /*106b0*/  HMMA.16816.F32.BF16 R44, R68.reuse, R84, R44 ;  /* 0x00000054442c723c */ /* 0x044fe8000004182c */
[----:B----4-:R-:W-:Y:S01]  /*106c0*/  F2FP.BF16.PACK_AB R127, R134, R135 ;  /* 0x00000087867f723e */ /* 0x010fe200000010ff */
[----:B------:R-:W-:Y:S02]  /*106d0*/  FADD.FTZ R144, R144, R3 ;  /* 0x0000000390907221 */ /* 0x000fe40000010000 */
[----:B------:R-:W-:Y:S01]  /*106e0*/  IMAD.MOV.U32 R3, RZ, RZ, R0 ;  /* 0x000000ffff037224 */ /* 0x000fe200078e0000 */
[C---:B------:R-:W-:Y:S01]  /*106f0*/  HMMA.16816.F32.BF16 R48, R68.reuse, R86, R48 ;  /* 0x000000564430723c */ /* 0x040fe20000041830 */
[----:B------:R-:W-:Y:S03]  /*10700*/  LDSM.16.MT88.4 R84, [R208+0x1900] ;  /* 0x00190000d054783b */ /* 0x000fe60000004200 */
[----:B------:R-:W-:Y:S02]  /*10710*/  FADD.FTZ R144, R139, R144 ;  /* 0x000000908b907221 */ /* 0x000fe40000010000 */
[----:B------:R-:W-:Y:S02]  /*10720*/  IMAD.MOV.U32 R2, RZ, RZ, R116 ;  /* 0x000000ffff027224 */ /* 0x000fe400078e0074 */
[C---:B------:R-:W-:Y:S04]  /*10730*/  HMMA.16816.F32.BF16 R52, R68.reuse, R76, R52 ;  /* 0x0000004c4434723c */ /* 0x040fe80000041834 */
[----:B------:R-:W-:Y:S04]  /*10740*/  FADD.FTZ R135, R135, R144 ;  /* 0x0000009087877221 */ /* 0x000fe80000010000 */
[C---:B------:R-:W-:Y:S01]  /*10750*/  HMMA.16816.F32.BF16 R56, R68.reuse, R78, R56 ;  /* 0x0000004e4438723c */ /* 0x040fe20000041838 */
[----:B------:R-:W2:Y:S03]  /*10760*/  LDSM.16.MT88.4 R76, [R209+0x1900] ;  /* 0x00190000d14c783b */ /* 0x000ea60000004200 */
[----:B------:R-:W-:Y:S04]  /*10770*/  FADD.FTZ R225, R134, R135 ;  /* 0x0000008786e17221 */ /* 0x000fe80000010000 */
        /* <DEDUP_REMOVED lines=8> */
[----:B------:R-:W-:Y:S03]  /*10800*/  F2FP.BF16.PACK_AB R71, R238, R237 ;  /* 0x000000edee47723e */ /* 0x000fe600000010ff */
[----:B------:R-:W-:Y:S04]  /*10810*/  FADD.FTZ R233, R233, R232 ;  /* 0x000000e8e9e97221 */ /* 0x000fe80000010000 */
[C---:B-----5:R-:W-:Y:S03]  /*10820*/  HMMA.16816.F32.BF16 R4, R68.reuse, R80, R4 ;  /* 0x000000504404723c */ /* 0x060fe60000041804 */
[----:B------:R-:W-:Y:S05]  /*10830*/  FADD.FTZ R233, R234, R233 ;  /* 0x000000e9eae97221 */ /* 0x000fea0000010000 */
        /* <DEDUP_REMOVED lines=10> */
[----:B------:R-:W-:Y:S07]  /*108e0*/  LDSM.16.MT88.4 R84, [R208+0x2100] ;  /* 0x00210000d054783b */ /* 0x000fee0000004200 */
[C---:B---3--:R-:W-:Y:S08]  /*108f0*/  HMMA.16816.F32.BF16 R36, R68.reuse, R80, R36 ;  /* 0x000000504424723c */ /* 0x048ff00000041824 */
[C---:B------:R-:W-:Y:S01]  /*10900*/  HMMA.16816.F32.BF16 R40, R68.reuse, R82, R40 ;  /* 0x000000524428723c */ /* 0x040fe20000041828 */
[----:B------:R-:W3:Y:S07]  /*10910*/  LDSM.16.MT88.4 R80, [R210+0x2100] ;  /* 0x00210000d250783b */ /* 0x000eee0000004200 */
[C---:B-1----:R-:W-:Y:S08]  /*10920*/  HMMA.16816.F32.BF16 R44, R68.reuse, R72, R44 ;  /* 0x00000048442c723c */ /* 0x042ff0000004182c */
[C---:B------:R-:W-:Y:S01]  /*10930*/  HMMA.16816.F32.BF16 R48, R68.reuse, R74, R48 ;  /* 0x0000004a4430723c */ /* 0x040fe20000041830 */
[----:B------:R-:W1:Y:S07]  /*10940*/  LDSM.16.MT88.4 R72, [R209+0x2100] ;  /* 0x00210000d148783b */ /* 0x000e6e0000004200 */
        /* <DEDUP_REMOVED lines=13> */
[C---:B--2---:R-:W-:Y:S03]  /*10a20*/  HMMA.16816.F32.BF16 R4, R68.reuse, R76, R4 ;  /* 0x0000004c4404723c */ /* 0x044fe60000041804 */
[----:B------:R-:W-:Y:S04]  /*10a30*/  FADD.FTZ R241, R241, R184 ;  /* 0x000000b8f1f17221 */ /* 0x000fe80000010000 */
[----:B------:R-:W-:Y:S01]  /*10a40*/  FADD.FTZ R156, R156, R241 ;  /* 0x000000f19c9c7221 */ /* 0x000fe20000010000 */
[C---:B------:R-:W-:Y:S01]  /*10a50*/  HMMA.16816.F32.BF16 R8, R68.reuse, R78, R8 ;  /* 0x0000004e4408723c */ /* 0x040fe20000041808 */
[----:B------:R-:W2:Y:S03]  /*10a60*/  LDSM.16.MT88.4 R76, [R212+0x5100] ;  /* 0x00510000d44c783b */ /* 0x000ea60000004200 */
[----:B------:R-:W-:Y:S04]  /*10a70*/  FADD.FTZ R159, R159, R156 ;  /* 0x0000009c9f9f7221 */ /* 0x000fe80000010000 */
[C---:B---3--:R-:W-:Y:S04]  /*10a80*/  HMMA.16816.F32.BF16 R12, R68.reuse, R80, R12 ;  /* 0x00000050440c723c */ /* 0x048fe8000004180c */
[----:B------:R-:W-:Y:S04]  /*10a90*/  FADD.FTZ R146, R146, R159 ;  /* 0x0000009f92927221 */ /* 0x000fe80000010000 */
[C---:B------:R-:W-:Y:S01]  /*10aa0*/  HMMA.16816.F32.BF16 R16, R68.reuse, R82, R16 ;  /* 0x000000524410723c */ /* 0x040fe20000041810 */
[----:B------:R-:W3:Y:S03]  /*10ab0*/  LDSM.16.MT88.4 R80, [R210+0x5100] ;  /* 0x00510000d250783b */ /* 0x000ee60000004200 */
[----:B------:R-:W-:Y:S04]  /*10ac0*/  FADD.FTZ R224, R149, R146 ;  /* 0x0000009295e07221 */ /* 0x000fe80000010000 */
[C---:B-1----:R-:W-:Y:S08]  /*10ad0*/  HMMA.16816.F32.BF16 R20, R68.reuse, R72, R20 ;  /* 0x000000484414723c */ /* 0x042ff00000041814 */
[C---:B------:R-:W-:Y:S01]  /*10ae0*/  HMMA.16816.F32.BF16 R24, R68.reuse, R74, R24 ;  /* 0x0000004a4418723c */ /* 0x040fe20000041818 */
[----:B------:R-:W1:Y:S07]  /*10af0*/  LDSM.16.MT88.4 R72, [R208+0x5100] ;  /* 0x00510000d048783b */ /* 0x000e6e0000004200 */
[C---:B------:R-:W-:Y:S08]  /*10b00*/  HMMA.16816.F32.BF16 R28, R68.reuse, R84, R28 ;  /* 0x00000054441c723c */ /* 0x040ff0000004181c */
[C---:B------:R-:W-:Y:S01]  /*10b10*/  HMMA.16816.F32.BF16 R32, R68.reuse, R86, R32 ;  /* 0x000000564420723c */ /* 0x040fe20000041820 */
[----:B------:R-:W4:Y:S07]  /*10b20*/  LDSM.16.MT88.4 R84, [R208+0x2900] ;  /* 0x00290000d054783b */ /* 0x000f2e0000004200 */
[C---:B--2---:R-:W-:Y:S08]  /*10b30*/  HMMA.16816.F32.BF16 R36, R68.reuse, R76, R36 ;  /* 0x0000004c4424723c */ /* 0x044ff00000041824 */
[C---:B------:R-:W-:Y:S01]  /*10b40*/  HMMA.16816.F32.BF16 R40, R68.reuse, R78, R40 ;  /* 0x0000004e4428723c */ /* 0x040fe20000041828 */
[----:B------:R-:W2:Y:S07]  /*10b50*/  LDSM.16.MT88.4 R76, [R212+0x5900] ;  /* 0x00590000d44c783b */ /* 0x000eae0000004200 */
[C---:B---3--:R-:W-:Y:S08]  /*10b60*/  HMMA.16816.F32.BF16 R44, R68.reuse, R80, R44 ;  /* 0x00000050442c723c */ /* 0x048ff0000004182c */
[C---:B------:R-:W-:Y:S08]  /*10b70*/  HMMA.16816.F32.BF16 R48, R68.reuse, R82, R48 ;  /* 0x000000524430723c */ /* 0x040ff00000041830 */
[C---:B------:R-:W-:Y:S08]  /*10b80*/  HMMA.16816.F32.BF16 R52, R68.reuse, R88, R52 ;  /* 0x000000584434723c */ /* 0x040ff00000041834 */
[C---:B------:R-:W-:Y:S08]  /*10b90*/  HMMA.16816.F32.BF16 R56, R68.reuse, R90, R56 ;  /* 0x0000005a4438723c */ /* 0x040ff00000041838 */
[C---:B-1----:R-:W-:Y:S08]  /*10ba0*/  HMMA.16816.F32.BF16 R60, R68.reuse, R72, R60 ;  /* 0x00000048443c723c */ /* 0x042ff0000004183c */
[----:B------:R-:W-:Y:S01]  /*10bb0*/  HMMA.16816.F32.BF16 R64, R68, R74, R64 ;  /* 0x0000004a4440723c */ /* 0x000fe20000041840 */
[----:B------:R-:W1:Y:S07]  /*10bc0*/  LDSM.16.MT88.4 R68, [R210+0x5900] ;  /* 0x00590000d244783b */ /* 0x000e6e0000004200 */
        /* <DEDUP_REMOVED lines=10> */
[C---:B--2---:R-:W-:Y:S08]  /*10c70*/  HMMA.16816.F32.BF16 R80, R124.reuse, R76, R36 ;  /* 0x0000004c7c50723c */ /* 0x044ff00000041824 */
[C---:B------:R-:W-:Y:S08]  /*10c80*/  HMMA.16816.F32.BF16 R76, R124.reuse, R78, R40 ;  /* 0x0000004e7c4c723c */ /* 0x040ff00000041828 */
[C---:B-1----:R-:W-:Y:S08]  /*10c90*/  HMMA.16816.F32.BF16 R72, R124.reuse, R68, R44 ;  /* 0x000000447c48723c */ /* 0x042ff0000004182c */
[C---:B------:R-:W-:Y:S08]  /*10ca0*/  HMMA.16816.F32.BF16 R68, R124.reuse, R70, R48 ;  /* 0x000000467c44723c */ /* 0x040ff00000041830 */
[C---:B---3--:R-:W-:Y:S08]  /*10cb0*/  HMMA.16816.F32.BF16 R52, R124.reuse, R4, R52 ;  /* 0x000000047c34723c */ /* 0x048ff00000041834 */
[C---:B------:R-:W-:Y:S08]  /*10cc0*/  HMMA.16816.F32.BF16 R56, R124.reuse, R6, R56 ;  /* 0x000000067c38723c */ /* 0x040ff00000041838 */
[C---:B-----5:R-:W-:Y:S08]  /*10cd0*/  HMMA.16816.F32.BF16 R60, R124.reuse, R8, R60 ;  /* 0x000000087c3c723c */ /* 0x060ff0000004183c */
[----:B------:R-:W-:Y:S01]  /*10ce0*/  HMMA.16816.F32.BF16 R64, R124, R10, R64 ;  /* 0x0000000a7c40723c */ /* 0x000fe20000041840 */
[----:B------:R-:W-:-:S07]  /*10cf0*/  @P0 BRA `(.L_x_196) ;  /* 0xffffbdf000000947 */ /* 0x000fce000383ffff */
.L_x_187:
[----:B------:R-:W1:Y:S01]  /*10d00*/  SHFL.BFLY PT, R3, R224, 0x2, 0x1f ;  /* 0x0c401f00e0037f89 */ /* 0x000e6200000e0000 */
[----:B------:R-:W-:Y:S01]  /*10d10*/  CS2R R4, SRZ ;  /* 0x0000000000047805 */ /* 0x000fe2000001ff00 */
[----:B------:R-:W-:-:S02]  /*10d20*/  MOV R8, 0xff800000 ;  /* 0xff80000000087802 */ /* 0x000fc40000000f00 */
[----:B------:R-:W2:Y:S01]  /*10d30*/  SHFL.BFLY PT, R2, R225, 0x2, 0x1f ;  /* 0x0c401f00e1027f89 */ /* 0x000ea200000e0000 */
[----:B------:R-:W-:Y:S01]  /*10d40*/  PLOP3.LUT P1, PT, PT, PT, PT, 0x8, 0x0 ;  /* 0x000000000000781c */ /* 0x000fe20003f2e170 */
[----:B-1----:R-:W-:Y:S02]  /*10d50*/  FADD.FTZ R6, R3, R224 ;  /* 0x000000e003067221 */ /* 0x002fe40000010000 */
[----:B--2---:R-:W-:-:S03]  /*10d60*/  FADD.FTZ R7, R2, R225 ;  /* 0x000000e102077221 */ /* 0x004fc60000010000 */
[----:B------:R-:W1:Y:S04]  /*10d70*/  SHFL.BFLY PT, R3, R6, 0x1, 0x1f ;  /* 0x0c201f0006037f89 */ /* 0x000e6800000e0000 */
        /* <DEDUP_REMOVED lines=21> */
[----:B------:R-:W-:Y:S02]  /*10ed0*/  FMUL.FTZ R101, R5, R101 ;  /* 0x0000006505657220 */ /* 0x000fe40000410000 */
        /* <DEDUP_REMOVED lines=25> */
[----:B------:R-:W-:Y:S02]  /*11070*/  FMUL.FTZ R5, R5, R65 ;  /* 0x0000004105057220 */ /* 0x000fe40000410000 */
        /* <DEDUP_REMOVED lines=34> */
.L_x_159:
[----:B------:R-:W-:Y:S05]  /*112a0*/  @P1 BRA `(.L_x_197) ;  /* 0x000010f000001947 */ /* 0x000fea0003800000 */
[----:B------:R-:W1:Y:S01]  /*112b0*/  S2R R0, SR_CTAID.Y ;  /* 0x0000000000007919 */ /* 0x000e620000002600 */
[----:B------:R-:W-:Y:S01]  /*112c0*/  F2FP.BF16.PACK_AB R112, R113, R112 ;  /* 0x000000707170723e */ /* 0x000fe200000010ff */
[----:B------:R-:W-:Y:S01]  /*112d0*/  BSSY B0, `(.L_x_198) ;  /* 0x00000dc000007945 */ /* 0x000fe20003800000 */
[----:B------:R-:W-:Y:S01]  /*112e0*/  F2FP.BF16.PACK_AB R114, R115, R114 ;  /* 0x000000727372723e */ /* 0x000fe200000010ff */
[----:B------:R-:W2:Y:S01]  /*112f0*/  S2R R2, SR_TID.X ;  /* 0x0000000000027919 */ /* 0x000ea20000002100 */
[----:B------:R-:W-:Y:S02]  /*11300*/  F2FP.BF16.PACK_AB R108, R109, R108 ;  /* 0x0000006c6d6c723e */ /* 0x000fe400000010ff */
[----:B------:R-:W-:Y:S01]  /*11310*/  F2FP.BF16.PACK_AB R110, R111, R110 ;  /* 0x0000006e6f6e723e */ /* 0x000fe200000010ff */
[----:B------:R-:W3:Y:S01]  /*11320*/  S2R R22, SR_CTAID.Z ;  /* 0x0000000000167919 */ /* 0x000ee20000002700 */
[----:B------:R-:W-:-:S02]  /*11330*/  F2FP.BF16.PACK_AB R6, R105, R6 ;  /* 0x000000066906723e */ /* 0x000fc400000010ff */
[----:B------:R-:W-:Y:S01]  /*11340*/  F2FP.BF16.PACK_AB R106, R107, R106 ;  /* 0x0000006a6b6a723e */ /* 0x000fe200000010ff */
[----:B------:R-:W-:Y:S01]  /*11350*/  BAR.SYNC.DEFER_BLOCKING 0x1, 0x100 ;  /* 0x0044000000007b1d */ /* 0x000fe20000010000 */
[----:B------:R-:W-:Y:S02]  /*11360*/  F2FP.BF16.PACK_AB R100, R101, R100 ;  /* 0x000000646564723e */ /* 0x000fe400000010ff */
[----:B------:R-:W-:Y:S02]  /*11370*/  F2FP.BF16.PACK_AB R102, R103, R102 ;  /* 0x000000666766723e */ /* 0x000fe400000010ff */
[----:B------:R-:W-:Y:S02]  /*11380*/  F2FP.BF16.PACK_AB R96, R97, R96 ;  /* 0x000000606160723e */ /* 0x000fe400000010ff */
[----:B------:R-:W-:Y:S02]  /*11390*/  F2FP.BF16.PACK_AB R98, R99, R98 ;  /* 0x000000626362723e */ /* 0x000fe400000010ff */
[----:B------:R-:W-:-:S02]  /*113a0*/  F2FP.BF16.PACK_AB R92, R93, R92 ;  /* 0x0000005c5d5c723e */ /* 0x000fc400000010ff */
[----:B------:R-:W-:Y:S01]  /*113b0*/  F2FP.BF16.PACK_AB R94, R95, R94 ;  /* 0x0000005e5f5e723e */ /* 0x000fe200000010ff */
[C---:B-1----:R-:W-:Y:S01]  /*113c0*/  IMAD.WIDE.U32 R24, R0.reuse, c[0x0][0x490], RZ ;  /* 0x0001240000187a25 */ /* 0x042fe200078e00ff */
[----:B------:R-:W-:Y:S02]  /*113d0*/  SHF.R.S32.HI R3, RZ, 0x1f, R0 ;  /* 0x0000001fff037819 */ /* 0x000fe40000011400 */
[----:B------:R-:W-:Y:S01]  /*113e0*/  F2FP.BF16.PACK_AB R88, R89, R88 ;  /* 0x000000585958723e */ /* 0x000fe200000010ff */
[C---:B------:R-:W-:Y:S01]  /*113f0*/  IMAD.WIDE.U32 R14, R0.reuse, c[0x0][0x3e8], RZ ;  /* 0x0000fa00000e7a25 */ /* 0x040fe200078e00ff */
[----:B--2---:R-:W-:Y:S02]  /*11400*/  SHF.R.S32.HI R9, RZ, 0x1f, R2 ;  /* 0x0000001fff097819 */ /* 0x004fe40000011402 */
[----:B------:R-:W-:Y:S01]  /*11410*/  F2FP.BF16.PACK_AB R90, R91, R90 ;  /* 0x0000005a5b5a723e */ /* 0x000fe200000010ff */
[----:B------:R-:W-:Y:S01]  /*11420*/  IMAD R13, R3, c[0x0][0x490], RZ ;  /* 0x00012400030d7a24 */ /* 0x000fe200078e02ff */
[-C--:B------:R-:W-:Y:S01]  /*11430*/  LEA.HI R11, R9, R2.reuse, RZ, 0x2 ;  /* 0x00000002090b7211 */ /* 0x080fe200078f10ff */
[----:B------:R-:W-:Y:S01]  /*11440*/  IMAD R3, R3, c[0x0][0x3e8], RZ ;  /* 0x0000fa0003037a24 */ /* 0x000fe200078e02ff */
[CC--:B------:R-:W-:Y:S01]  /*11450*/  LEA.HI R10, R9.reuse, R2.reuse, RZ, 0x3 ;  /* 0x00000002090a7211 */ /* 0x0c0fe200078f18ff */
[C---:B------:R-:W-:Y:S01]  /*11460*/  IMAD R13, R0.reuse, c[0x0][0x494], R13 ;  /* 0x00012500000d7a24 */ /* 0x040fe200078e020d */
[----:B------:R-:W-:Y:S01]  /*11470*/  SHF.R.S32.HI R20, RZ, 0x2, R11 ;  /* 0x00000002ff147819 */ /* 0x000fe2000001140b */
[----:B------:R-:W-:Y:S01]  /*11480*/  IMAD R28, R0, c[0x0][0x3ec], R3 ;  /* 0x0000fb00001c7a24 */ /* 0x000fe200078e0203 */
[-C--:B------:R-:W-:Y:S01]  /*11490*/  LEA.HI R3, R9, R2.reuse, RZ, 0x5 ;  /* 0x0000000209037211 */ /* 0x080fe200078f28ff */
[----:B------:R-:W-:Y:S01]  /*114a0*/  IMAD.IADD R25, R25, 0x1, R13 ;  /* 0x0000000119197824 */ /* 0x000fe200078e020d */
[----:B------:R-:W-:Y:S01]  /*114b0*/  LEA.HI R0, R9, R2, RZ, 0x6 ;  /* 0x0000000209007211 */ /* 0x000fe200078f30ff */
[----:B------:R-:W-:Y:S01]  /*114c0*/  IMAD.IADD R29, R15, 0x1, R28 ;  /* 0x000000010f1d7824 */ /* 0x000fe200078e021c */
[----:B------:R-:W-:Y:S01]  /*114d0*/  LOP3.LUT R9, R3, 0xffffffe0, RZ, 0xc0, !PT ;  /* 0xffffffe003097812 */ /* 0x000fe200078ec0ff */
[----:B------:R-:W-:Y:S01]  /*114e0*/  IMAD.MOV.U32 R28, RZ, RZ, R14 ;  /* 0x000000ffff1c7224 */ /* 0x000fe200078e000e */
[----:B------:R-:W-:Y:S01]  /*114f0*/  SHF.R.S32.HI R17, RZ, 0x1f, R11 ;  /* 0x0000001fff117819 */ /* 0x000fe2000001140b */
[----:B------:R-:W-:Y:S01]  /*11500*/  IMAD.MOV.U32 R14, RZ, RZ, c[0x0][0x4e8] ;  /* 0x00013a00ff0e7624 */ /* 0x000fe200078e00ff */
[----:B------:R-:W-:Y:S01]  /*11510*/  LOP3.LUT R11, R11, 0xfffffffc, RZ, 0xc0, !PT ;  /* 0xfffffffc0b0b7812 */ /* 0x000fe200078ec0ff */
[----:B------:R-:W-:Y:S01]  /*11520*/  IMAD.IADD R12, R2, 0x1, -R9 ;  /* 0x00000001020c7824 */ /* 0x000fe200078e0a09 */
[----:B------:R-:W-:Y:S01]  /*11530*/  LEA.HI R4, R17, R20, RZ, 0x3 ;  /* 0x0000001411047211 */ /* 0x000fe200078f18ff */
[----:B------:R-:W-:Y:S01]  /*11540*/  IMAD.SHL.U32 R0, R0, 0x8, RZ ;  /* 0x0000000800007824 */ /* 0x000fe200078e00ff */
[----:B------:R-:W-:Y:S01]  /*11550*/  LOP3.LUT R19, R10, 0xfffffff8, RZ, 0xc0, !PT ;  /* 0xfffffff80a137812 */ /* 0x000fe200078ec0ff */
[----:B------:R-:W-:Y:S01]  /*11560*/  IMAD.IADD R11, R2, 0x1, -R11 ;  /* 0x00000001020b7824 */ /* 0x000fe200078e0a0b */
[----:B------:R-:W-:Y:S01]  /*11570*/  SHF.R.S32.HI R13, RZ, 0x1f, R12 ;  /* 0x0000001fff0d7819 */ /* 0x000fe2000001140c */
[----:B---3--:R-:W-:Y:S01]  /*11580*/  IMAD.WIDE.U32 R24, R22, c[0x0][0x498], R24 ;  /* 0x0001260016187a25 */ /* 0x008fe200078e0018 */
[----:B------:R-:W-:-:S02]  /*11590*/  LOP3.LUT R9, R4, 0xfffffff8, RZ, 0xc0, !PT ;  /* 0xfffffff804097812 */ /* 0x000fc400078ec0ff */
[----:B------:R-:W-:Y:S01]  /*115a0*/  SHF.R.S32.HI R15, RZ, 0x1f, R22 ;  /* 0x0000001fff0f7819 */ /* 0x000fe20000011416 */
[----:B------:R-:W-:Y:S01]  /*115b0*/  IMAD.IADD R19, R2, 0x1, -R19 ;  /* 0x0000000102137824 */ /* 0x000fe200078e0a13 */
[----:B------:R-:W-:Y:S01]  /*115c0*/  LOP3.LUT P4, RZ, R12, 0x3, RZ, 0xc0, !PT ;  /* 0x000000030cff7812 */ /* 0x000fe2000788c0ff */
[----:B------:R-:W-:Y:S01]  /*115d0*/  IMAD.IADD R20, R20, 0x1, -R9 ;  /* 0x0000000114147824 */ /* 0x000fe200078e0a09 */
[--C-:B------:R-:W-:Y:S01]  /*115e0*/  SHF.R.S32.HI R26, RZ, 0x5, R3.reuse ;  /* 0x00000005ff1a7819 */ /* 0x100fe20000011403 */
[----:B------:R-:W-:Y:S01]  /*115f0*/  IMAD R9, R15, c[0x0][0x498], RZ ;  /* 0x000126000f097a24 */ /* 0x000fe200078e02ff */
[----:B------:R-:W-:Y:S01]  /*11600*/  LEA.HI R12, R13, R12, RZ, 0x2 ;  /* 0x0000000c0d0c7211 */ /* 0x000fe200078f10ff */
[----:B------:R-:W-:Y:S01]  /*11610*/  IMAD R15, R15, c[0x0][0x3f0], RZ ;  /* 0x0000fc000f0f7a24 */ /* 0x000fe200078e02ff */
[----:B------:R-:W-:Y:S01]  /*11620*/  SHF.R.S32.HI R3, RZ, 0x1f, R3 ;  /* 0x0000001fff037819 */ /* 0x000fe20000011403 */
[----:B------:R-:W1:Y:S01]  /*11630*/  S2R R13, SR_CTAID.X ;  /* 0x00000000000d7919 */ /* 0x000e620000002500 */
[----:B------:R-:W-:Y:S01]  /*11640*/  SHF.R.S32.HI R10, RZ, 0x3, R10 ;  /* 0x00000003ff0a7819 */ /* 0x000fe2000001140a */
[----:B------:R-:W-:Y:S01]  /*11650*/  IMAD R16, R22, c[0x0][0x49c], R9 ;  /* 0x0001270016107a24 */ /* 0x000fe200078e0209 */
[----:B------:R-:W-:Y:S01]  /*11660*/  LEA.HI R3, R3, R26, RZ, 0x3 ;  /* 0x0000001a03037211 */ /* 0x000fe200078f18ff */
[----:B------:R-:W-:Y:S01]  /*11670*/  IMAD.SHL.U32 R9, R19, 0x8, RZ ;  /* 0x0000000813097824 */ /* 0x000fe200078e00ff */
[----:B------:R-:W-:Y:S01]  /*11680*/  LEA.HI R4, R11, R11, RZ, 0x1 ;  /* 0x0000000b0b047211 */ /* 0x000fe200078f08ff */
[----:B------:R-:W-:Y:S01]  /*11690*/  IMAD.SHL.U32 R2, R10, 0x40, RZ ;  /* 0x000000400a027824 */ /* 0x000fe200078e00ff */
[----:B------:R-:W-:Y:S01]  /*116a0*/  LOP3.LUT R3, R3, 0xffffff8, RZ, 0xc0, !PT ;  /* 0x0ffffff803037812 */ /* 0x000fe200078ec0ff */
[----:B------:R-:W-:Y:S01]  /*116b0*/  IMAD R17, R26, 0x200, R11 ;  /* 0x000002001a117824 */ /* 0x000fe200078e020b */
[----:B------:R-:W-:Y:S01]  /*116c0*/  LOP3.LUT R4, R4, 0x1ffffffe, RZ, 0xc0, !PT ;  /* 0x1ffffffe04047812 */ /* 0x000fe200078ec0ff */
[----:B------:R-:W-:Y:S01]  /*116d0*/  IMAD R15, R22, c[0x0][0x3f4], R15 ;  /* 0x0000fd00160f7a24 */ /* 0x000fe200078e020f */
[----:B------:R-:W-:Y:S01]  /*116e0*/  LOP3.LUT R2, R2, 0x1c0, RZ, 0xc0, !PT ;  /* 0x000001c002027812 */ /* 0x000fe200078ec0ff */
[----:B------:R-:W-:Y:S01]  /*116f0*/  IMAD.IADD R18, R26, 0x1, -R3 ;  /* 0x000000011a127824 */ /* 0x000fe200078e0a03 */
[----:B------:R-:W-:Y:S01]  /*11700*/  ISETP.NE.AND P0, PT, R14, 0x1, PT ;  /* 0x000000010e00780c */ /* 0x000fe20003f05270 */
[----:B------:R-:W-:Y:S01]  /*11710*/  IMAD.IADD R11, R11, 0x1, -R4 ;  /* 0x000000010b0b7824 */ /* 0x000fe200078e0a04 */
[----:B------:R-:W-:Y:S01]  /*11720*/  LOP3.LUT R4, R2, 0x38, R9, 0xf8, !PT ;  /* 0x0000003802047812 */ /* 0x000fe200078ef809 */
[----:B------:R-:W-:Y:S01]  /*11730*/  IMAD.WIDE.U32 R22, R22, c[0x0][0x3f0], R28 ;  /* 0x0000fc0016167a25 */ /* 0x000fe200078e001c */
[----:B------:R-:W-:-:S02]  /*11740*/  SHF.R.U32.HI R3, RZ, 0x3, R2 ;  /* 0x00000003ff037819 */ /* 0x000fc40000011602 */
[----:B------:R-:W-:Y:S01]  /*11750*/  SHF.R.S32.HI R21, RZ, 0x2, R12 ;  /* 0x00000002ff157819 */ /* 0x000fe2000001140c */
[----:B------:R-:W-:Y:S01]  /*11760*/  IMAD R2, R19, 0x20, R10 ;  /* 0x0000002013027824 */ /* 0x000fe200078e020a */
[----:B------:R-:W-:Y:S01]  /*11770*/  LOP3.LUT R19, R20, 0x1, RZ, 0xc0, !PT ;  /* 0x0000000114137812 */ /* 0x000fe200078ec0ff */
[----:B------:R-:W-:Y:S01]  /*11780*/  IMAD.IADD R23, R23, 0x1, R15 ;  /* 0x0000000117177824 */ /* 0x000fe200078e020f */
[----:B------:R-:W-:Y:S01]  /*11790*/  LOP3.LUT R3, R4, R3, RZ, 0x3c, !PT ;  /* 0x0000000304037212 */ /* 0x000fe200078e3cff */
[----:B-1----:R-:W-:Y:S01]  /*117a0*/  IMAD R2, R13, 0x80, R2 ;  /* 0x000000800d027824 */ /* 0x002fe200078e0202 */
[----:B------:R-:W-:Y:S01]  /*117b0*/  ISETP.NE.U32.AND P3, PT, R19, 0x1, PT ;  /* 0x000000011300780c */ /* 0x000fe20003f65070 */
[----:B------:R-:W-:Y:S01]  /*117c0*/  IMAD R18, R18, 0x10, R21 ;  /* 0x0000001012127824 */ /* 0x000fe200078e0215 */
[----:B------:R-:W-:Y:S01]  /*117d0*/  LOP3.LUT R0, R3, 0x7ffffe00, R0, 0xf8, !PT ;  /* 0x7ffffe0003007812 */ /* 0x000fe200078ef800 */
[----:B------:R-:W-:Y:S01]  /*117e0*/  @P0 IMAD.HI.U32 R4, R2, c[0x0][0x4ec], RZ ;  /* 0x00013b0002040a27 */ /* 0x000fe200078e00ff */
[----:B------:R-:W-:-:S02]  /*117f0*/  R2P PR, R20, 0x6 ;  /* 0x0000000614007804 */ /* 0x000fc40000000000 */
[----:B------:R-:W-:Y:S01]  /*11800*/  F2FP.BF16.PACK_AB R84, R85, R84 ;  /* 0x000000545554723e */ /* 0x000fe200000010ff */
[----:B------:R-:W-:Y:S01]  /*11810*/  IMAD.SHL.U32 R20, R20, 0x40, RZ ;  /* 0x0000004014147824 */ /* 0x000fe200078e00ff */
[----:B------:R-:W-:Y:S01]  /*11820*/  F2FP.BF16.PACK_AB R86, R87, R86 ;  /* 0x000000565756723e */ /* 0x000fe200000010ff */
[----:B------:R-:W-:Y:S01]  /*11830*/  IMAD.MOV.U32 R12, RZ, RZ, R2 ;  /* 0x000000ffff0c7224 */ /* 0x000fe200078e0002 */
[----:B------:R-:W-:Y:S01]  /*11840*/  @P0 SHF.R.U32.HI R12, RZ, c[0x0][0x4f0], R4 ;  /* 0x00013c00ff0c0a19 */ /* 0x000fe20000011604 */
[----:B------:R-:W-:Y:S01]  /*11850*/  IMAD R3, R14, c[0x0][0x388], RZ ;  /* 0x0000e2000e037a24 */ /* 0x000fe200078e02ff */
[----:B------:R-:W-:Y:S01]  /*11860*/  LOP3.LUT R26, R20, 0x1c0, RZ, 0xc0, !PT ;  /* 0x000001c0141a7812 */ /* 0x000fe200078ec0ff */
[----:B------:R-:W-:Y:S01]  /*11870*/  IMAD R4, R11, 0x8, R18 ;  /* 0x000000080b047824 */ /* 0x000fe200078e0212 */
[--C-:B------:R-:W-:Y:S01]  /*11880*/  SHF.R.S32.HI R14, RZ, 0x1f, R12.reuse ;  /* 0x0000001fff0e7819 */ /* 0x100fe2000001140c */
[----:B------:R-:W-:Y:S01]  /*11890*/  IMAD.MOV R11, RZ, RZ, -R12 ;  /* 0x000000ffff0b7224 */ /* 0x000fe200078e0a0c */
[----:B------:R-:W-:Y:S01]  /*118a0*/  LEA.HI R26, R26, R26, RZ, 0x1d ;  /* 0x0000001a1a1a7211 */ /* 0x000fe200078fe8ff */
[----:B------:R-:W-:Y:S01]  /*118b0*/  IMAD R4, R13, 0x80, R4 ;  /* 0x000000800d047824 */ /* 0x000fe200078e0204 */
[----:B------:R-:W-:Y:S01]  /*118c0*/  F2FP.BF16.PACK_AB R80, R81, R80 ;  /* 0x000000505150723e */ /* 0x000fe200000010ff */
[----:B------:R-:W-:Y:S01]  /*118d0*/  IMAD R15, R14, c[0x0][0x3e0], RZ ;  /* 0x0000f8000e0f7a24 */ /* 0x000fe200078e02ff */
[----:B------:R-:W-:Y:S01]  /*118e0*/  F2FP.BF16.PACK_AB R82, R83, R82 ;  /* 0x000000525352723e */ /* 0x000fe200000010ff */
[----:B------:R-:W-:Y:S01]  /*118f0*/  IMAD.U32 R17, R17, 0x2, R26 ;  /* 0x0000000211117824 */ /* 0x000fe200078e001a */
[----:B------:R-:W-:Y:S01]  /*11900*/  F2FP.BF16.PACK_AB R76, R77, R76 ;  /* 0x0000004c4d4c723e */ /* 0x000fe200000010ff */
[----:B------:R-:W-:Y:S01]  /*11910*/  IMAD R11, R11, c[0x0][0x4e8], R2 ;  /* 0x00013a000b0b7a24 */ /* 0x000fe200078e0202 */
[----:B------:R-:W-:Y:S01]  /*11920*/  F2FP.BF16.PACK_AB R78, R79, R78 ;  /* 0x0000004e4f4e723e */ /* 0x000fe200000010ff */
[----:B------:R-:W-:Y:S01]  /*11930*/  IMAD.SHL.U32 R17, R17, 0x2, RZ ;  /* 0x0000000211117824 */ /* 0x000fe200078e00ff */
[----:B------:R-:W-:Y:S01]  /*11940*/  F2FP.BF16.PACK_AB R72, R73, R72 ;  /* 0x000000484948723e */ /* 0x000fe200000010ff */
[----:B------:R-:W-:Y:S01]  /*11950*/  @P0 IMAD.HI.U32 R2, R4, c[0x0][0x4ec], RZ ;  /* 0x00013b0004020a27 */ /* 0x000fe200078e00ff */
[----:B------:R-:W-:-:S02]  /*11960*/  F2FP.BF16.PACK_AB R74, R75, R74 ;  /* 0x0000004a4b4a723e */ /* 0x000fc400000010ff */
[----:B------:R-:W-:Y:S01]  /*11970*/  IADD3 R21, R17, 0x70, RZ ;  /* 0x0000007011157810 */ /* 0x000fe20007ffe0ff */
[C---:B------:R-:W-:Y:S01]  /*11980*/  IMAD.WIDE.U32 R22, R12.reuse, c[0x0][0x3e0], R22 ;  /* 0x0000f8000c167a25 */ /* 0x040fe200078e0016 */
[----:B------:R-:W-:Y:S01]  /*11990*/  STS [R17+0x80], R112 ;  /* 0x0000807011007388 */ /* 0x000fe20000000800 */
[----:B------:R-:W-:Y:S02]  /*119a0*/  F2FP.BF16.PACK_AB R68, R69, R68 ;  /* 0x000000444544723e */ /* 0x000fe400000010ff */
[----:B------:R-:W-:Y:S01]  /*119b0*/  IMAD R15, R12, c[0x0][0x3e4], R15 ;  /* 0x0000f9000c0f7a24 */ /* 0x000fe200078e020f */
[----:B------:R-:W-:Y:S01]  /*119c0*/  IADD3 R12, R17, 0x80, RZ ;  /* 0x00000080110c7810 */ /* 0x000fe20007ffe0ff */
[----:B------:R-:W-:Y:S01]  /*119d0*/  IMAD.MOV.U32 R19, RZ, RZ, R4 ;  /* 0x000000ffff137224 */ /* 0x000fe200078e0004 */
[----:B------:R-:W-:Y:S01]  /*119e0*/  @P0 SHF.R.U32.HI R19, RZ, c[0x0][0x4f0], R2 ;  /* 0x00013c00ff130a19 */ /* 0x000fe20000011602 */
[----:B------:R-:W-:Y:S01]  /*119f0*/  IMAD.IADD R23, R23, 0x1, R15 ;  /* 0x0000000117177824 */ /* 0x000fe200078e020f */
[----:B------:R-:W-:Y:S01]  /*11a00*/  @P3 IADD3 R21, R12, 0x10, RZ ;  /* 0x000000100c153810 */ /* 0x000fe20007ffe0ff */
[----:B------:R-:W-:Y:S01]  /*11a10*/  IMAD.MOV.U32 R2, RZ, RZ, 0x20 ;  /* 0x00000020ff027424 */ /* 0x000fe200078e00ff */
[----:B------:R-:W-:Y:S01]  /*11a20*/  SHF.R.S32.HI R12, RZ, 0x1f, R11 ;  /* 0x0000001fff0c7819 */ /* 0x000fe2000001140b */
[----:B------:R-:W-:Y:S01]  /*11a30*/  IMAD.WIDE.U32 R22, R11, c[0x0][0x3d8], R22 ;  /* 0x0000f6000b167a25 */ /* 0x000fe200078e0016 */
[--C-:B------:R-:W-:Y:S01]  /*11a40*/  SHF.R.S32.HI R15, RZ, 0x1f, R19.reuse ;  /* 0x0000001fff0f7819 */ /* 0x100fe20000011413 */
[----:B------:R-:W-:Y:S01]  /*11a50*/  STS [R17+0x480], R114 ;  /* 0x0004807211007388 */ /* 0x000fe20000000800 */
[----:B------:R-:W-:Y:S01]  /*11a60*/  IADD3 R14, P0, R19, R24, RZ ;  /* 0x00000018130e7210 */ /* 0x000fe20007f1e0ff */
[----:B------:R-:W-:Y:S01]  /*11a70*/  IMAD.MOV R19, RZ, RZ, -R19 ;  /* 0x000000ffff137224 */ /* 0x000fe200078e0a13 */
[----:B------:R-:W-:Y:S01]  /*11a80*/  SEL R2, R2, 0xffffffe0, !P1 ;  /* 0xffffffe002027807 */ /* 0x000fe20004800000 */
[----:B------:R-:W-:Y:S01]  /*11a90*/  IMAD R12, R12, c[0x0][0x3d8], RZ ;  /* 0x0000f6000c0c7a24 */ /* 0x000fe200078e02ff */
[----:B------:R-:W-:Y:S01]  /*11aa0*/  IADD3.X R15, R15, R25, R16, P0, !PT ;  /* 0x000000190f0f7210 */ /* 0x000fe200007fe410 */
[----:B------:R-:W-:Y:S01]  /*11ab0*/  IMAD R25, R19, c[0x0][0x4e8], R4 ;  /* 0x00013a0013197a24 */ /* 0x000fe200078e0204 */
[----:B------:R-:W-:Y:S01]  /*11ac0*/  STS [R21], R108 ;  /* 0x0000006c15007388 */ /* 0x000fe20000000800 */
[----:B------:R-:W-:Y:S01]  /*11ad0*/  IMAD R4, R11, c[0x0][0x3dc], R12 ;  /* 0x0000f7000b047a24 */ /* 0x000fe200078e020c */
[----:B------:R-:W-:Y:S01]  /*11ae0*/  F2FP.BF16.PACK_AB R70, R71, R70 ;  /* 0x000000464746723e */ /* 0x000fe200000010ff */
[----:B------:R-:W-:Y:S01]  /*11af0*/  IMAD.IADD R19, R17, 0x1, R2 ;  /* 0x0000000111137824 */ /* 0x000fe200078e0202 */
[----:B------:R-:W-:Y:S01]  /*11b00*/  STS [R21+0x400], R110 ;  /* 0x0004006e15007388 */ /* 0x000fe20000000800 */
[----:B------:R-:W-:Y:S01]  /*11b10*/  IMAD.IADD R11, R2, 0x1, R21 ;  /* 0x00000001020b7824 */ /* 0x000fe200078e0215 */
[----:B------:R-:W-:Y:S01]  /*11b20*/  SHF.R.S32.HI R2, RZ, 0x1f, R25 ;  /* 0x0000001fff027819 */ /* 0x000fe20000011419 */
[----:B------:R-:W-:Y:S01]  /*11b30*/  IMAD.MOV.U32 R12, RZ, RZ, 0x40 ;  /* 0x00000040ff0c7424 */ /* 0x000fe200078e00ff */
[----:B------:R1:W-:Y:S01]  /*11b40*/  STS [R19+0x80], R6 ;  /* 0x0000800613007388 */ /* 0x0003e20000000800 */
[----:B------:R-:W-:Y:S01]  /*11b50*/  IMAD.WIDE.U32 R14, R25, c[0x0][0x488], R14 ;  /* 0x00012200190e7a25 */ /* 0x000fe200078e000e */
[----:B------:R-:W-:-:S02]  /*11b60*/  F2FP.BF16.PACK_AB R52, R53, R52 ;  /* 0x000000343534723e */ /* 0x000fc400000010ff */
[----:B------:R-:W-:Y:S01]  /*11b70*/  SEL R12, R12, 0xffffffc0, !P2 ;  /* 0xffffffc00c0c7807 */ /* 0x000fe20005000000 */
[----:B------:R-:W-:Y:S01]  /*11b80*/  IMAD R2, R2, c[0x0][0x488], RZ ;  /* 0x0001220002027a24 */ /* 0x000fe200078e02ff */
[----:B------:R-:W-:Y:S01]  /*11b90*/  STS [R19+0x480], R106 ;  /* 0x0004806a13007388 */ /* 0x000fe20000000800 */
[----:B------:R-:W-:Y:S01]  /*11ba0*/  F2FP.BF16.PACK_AB R54, R55, R54 ;  /* 0x000000363736723e */ /* 0x000fe200000010ff */
[----:B------:R-:W-:Y:S01]  /*11bb0*/  IMAD R20, R13, 0x80, R18 ;  /* 0x000000800d147824 */ /* 0x000fe200078e0212 */
[----:B------:R-:W-:Y:S01]  /*11bc0*/  F2FP.BF16.PACK_AB R56, R57, R56 ;  /* 0x000000383938723e */ /* 0x000fe200000010ff */
[----:B------:R-:W-:Y:S01]  /*11bd0*/  IMAD R2, R25, c[0x0][0x48c], R2 ;  /* 0x0001230019027a24 */ /* 0x000fe200078e0202 */
[----:B------:R-:W-:Y:S01]  /*11be0*/  STS [R11], R100 ;  /* 0x000000640b007388 */ /* 0x000fe20000000800 */
[--C-:B------:R-:W-:Y:S01]  /*11bf0*/  IMAD.IADD R25, R17, 0x1, R12.reuse ;  /* 0x0000000111197824 */ /* 0x100fe200078e020c */
[----:B------:R-:W-:Y:S01]  /*11c00*/  F2FP.BF16.PACK_AB R58, R59, R58 ;  /* 0x0000003a3b3a723e */ /* 0x000fe200000010ff */
[C---:B------:R-:W-:Y:S01]  /*11c10*/  IMAD.IADD R27, R12.reuse, 0x1, R21 ;  /* 0x000000010c1b7824 */ /* 0x040fe200078e0215 */
[----:B------:R-:W-:Y:S01]  /*11c20*/  STS [R11+0x400], R102 ;  /* 0x000400660b007388 */ /* 0x000fe20000000800 */
[----:B------:R-:W-:Y:S01]  /*11c30*/  IMAD.IADD R29, R12, 0x1, R19 ;  /* 0x000000010c1d7824 */ /* 0x000fe200078e0213 */
[----:B------:R-:W-:Y:S01]  /*11c40*/  F2FP.BF16.PACK_AB R60, R61, R60 ;  /* 0x0000003c3d3c723e */ /* 0x000fe200000010ff */
[----:B------:R-:W-:Y:S01]  /*11c50*/  IMAD.IADD R31, R11, 0x1, R12 ;  /* 0x000000010b1f7824 */ /* 0x000fe200078e020c */
[----:B------:R-:W-:Y:S01]  /*11c60*/  STS [R25+0x80], R96 ;  /* 0x0000806019007388 */ /* 0x000fe20000000800 */
[----:B------:R-:W-:Y:S01]  /*11c70*/  IMAD.IADD R15, R15, 0x1, R2 ;  /* 0x000000010f0f7824 */ /* 0x000fe200078e0202 */
[----:B------:R-:W-:Y:S01]  /*11c80*/  F2FP.BF16.PACK_AB R62, R63, R62 ;  /* 0x0000003e3f3e723e */ /* 0x000fe200000010ff */
[----:B------:R-:W-:Y:S01]  /*11c90*/  IMAD.SHL.U32 R0, R0, 0x2, RZ ;  /* 0x0000000200007824 */ /* 0x000fe200078e00ff */
[----:B------:R-:W-:Y:S01]  /*11ca0*/  STS [R25+0x480], R98 ;  /* 0x0004806219007388 */ /* 0x000fe20000000800 */
[----:B------:R-:W-:Y:S01]  /*11cb0*/  F2FP.BF16.PACK_AB R5, R5, R64 ;  /* 0x000000400505723e */ /* 0x000fe200000010ff */
[----:B------:R-:W-:Y:S01]  /*11cc0*/  IMAD R10, R13, 0x80, R10 ;  /* 0x000000800d0a7824 */ /* 0x000fe200078e020a */
[----:B-1----:R-:W-:Y:S01]  /*11cd0*/  LEA R6, P0, R14, c[0x0][0x450], 0x2 ;  /* 0x000114000e067a11 */ /* 0x002fe200078010ff */
[----:B------:R-:W-:Y:S01]  /*11ce0*/  STS [R27], R92 ;  /* 0x0000005c1b007388 */ /* 0x000fe20000000800 */
[----:B------:R-:W-:-:S02]  /*11cf0*/  F2FP.BF16.PACK_AB R66, R67, R66 ;  /* 0x000000424342723e */ /* 0x000fc400000010ff */
[----:B------:R-:W-:Y:S01]  /*11d00*/  LEA.HI.X R15, R14, c[0x0][0x454], R15, 0x2, P0 ;  /* 0x000115000e0f7a11 */ /* 0x000fe200000f140f */
[----:B------:R-:W-:Y:S01]  /*11d10*/  STS [R27+0x400], R94 ;  /* 0x0004005e1b007388 */ /* 0x000fe20000000800 */
[C---:B------:R-:W-:Y:S02]  /*11d20*/  IADD3 R18, R20.reuse, 0x8, RZ ;  /* 0x0000000814127810 */ /* 0x040fe40007ffe0ff */
[-C--:B------:R-:W-:Y:S01]  /*11d30*/  ISETP.GE.OR P5, PT, R20, R3.reuse, P4 ;  /* 0x000000031400720c */ /* 0x080fe200027a6670 */
[----:B------:R-:W-:Y:S01]  /*11d40*/  STS [R29+0x80], R88 ;  /* 0x000080581d007388 */ /* 0x000fe20000000800 */
[----:B------:R-:W-:Y:S02]  /*11d50*/  ISETP.GE.OR P4, PT, R18, R3, P4 ;  /* 0x000000031200720c */ /* 0x000fe40002786670 */
[----:B------:R-:W-:Y:S01]  /*11d60*/  LEA R2, P0, R22, c[0x0][0x380], 0x1 ;  /* 0x0000e00016027a11 */ /* 0x000fe200078008ff */
[----:B------:R-:W-:Y:S04]  /*11d70*/  STS [R29+0x480], R90 ;  /* 0x0004805a1d007388 */ /* 0x000fe80000000800 */
[----:B------:R-:W-:Y:S04]  /*11d80*/  STS [R31], R84 ;  /* 0x000000541f007388 */ /* 0x000fe80000000800 */
        /* <DEDUP_REMOVED lines=15> */
[----:B------:R1:W-:Y:S04]  /*11e80*/  STS [R31+0x4000], R5 ;  /* 0x004000051f007388 */ /* 0x0003e80000000800 */
[----:B------:R-:W-:Y:S04]  /*11e90*/  STS [R31+0x4400], R66 ;  /* 0x004400421f007388 */ /* 0x000fe80000000800 */
[----:B------:R-:W-:Y:S04]  /*11ea0*/  SHFL.IDX PT, R32, R6, RZ, 0x1c1f ;  /* 0x001c1fff06207589 */ /* 0x000fe800000e0000 */
[----:B------:R-:W2:Y:S04]  /*11eb0*/  SHFL.IDX PT, R33, R15, RZ, 0x1c1f ;  /* 0x001c1fff0f217589 */ /* 0x000ea800000e0000 */
[----:B------:R-:W-:Y:S06]  /*11ec0*/  BAR.SYNC.DEFER_BLOCKING 0x1, 0x100 ;  /* 0x0044000000007b1d */ /* 0x000fec0000010000 */
[----:B------:R-:W-:Y:S01]  /*11ed0*/  SHFL.IDX PT, R34, R6, 0x1, 0x1c1f ;  /* 0x003c1f0006227f89 */ /* 0x000fe200000e0000 */
[----:B-1----:R-:W-:-:S03]  /*11ee0*/  IMAD.IADD R5, R23, 0x1, R4 ;  /* 0x0000000117057824 */ /* 0x002fc600078e0204 */
[----:B------:R-:W1:Y:S02]  /*11ef0*/  SHFL.IDX PT, R35, R15, 0x1, 0x1c1f ;  /* 0x003c1f000f237f89 */ /* 0x000e6400000e0000 */
[----:B------:R-:W-:Y:S02]  /*11f00*/  LEA.HI.X R22, R22, c[0x0][0x384], R5, 0x1, P0 ;  /* 0x0000e10016167a11 */ /* 0x000fe400000f0c05 */
[----:B------:R-:W3:Y:S01]  /*11f10*/  SHFL.IDX PT, R20, R2, RZ, 0x181f ;  /* 0x00181fff02147589 */ /* 0x000ee200000e0000 */
[----:B------:R-:W-:-:S03]  /*11f20*/  ISETP.GE.AND P0, PT, R10, R3, PT ;  /* 0x000000030a00720c */ /* 0x000fc60003f06270 */
[----:B------:R-:W4:Y:S04]  /*11f30*/  SHFL.IDX PT, R21, R22, RZ, 0x181f ;  /* 0x00181fff16157589 */ /* 0x000f2800000e0000 */
[----:B--2---:R-:W-:Y:S04]  /*11f40*/  @!P5 ST.E [R32.64], R7 ;  /* 0x000000072000d985 */ /* 0x004fe8000c10190a */
[----:B-1----:R1:W-:Y:S04]  /*11f50*/  @!P4 ST.E [R34.64], R8 ;  /* 0x000000082200c985 */ /* 0x0023e8000c10190a */
[----:B------:R2:W2:Y:S04]  /*11f60*/  LDS.128 R48, [R0+0x1080] ;  /* 0x0010800000307984 */ /* 0x0004a80000000c00 */
[----:B------:R2:W2:Y:S04]  /*11f70*/  LDS.128 R44, [R0+0x2080] ;  /* 0x00208000002c7984 */ /* 0x0004a80000000c00 */
[----:B------:R2:W2:Y:S04]  /*11f80*/  LDS.128 R40, [R0+0x3080] ;  /* 0x0030800000287984 */ /* 0x0004a80000000c00 */
[----:B------:R2:W2:Y:S04]  /*11f90*/  LDS.128 R36, [R0+0x5080] ;  /* 0x0050800000247984 */ /* 0x0004a80000000c00 */
[----:B------:R2:W2:Y:S04]  /*11fa0*/  LDS.128 R24, [R0+0x6080] ;  /* 0x0060800000187984 */ /* 0x0004a80000000c00 */
[----:B------:R2:W2:Y:S01]  /*11fb0*/  LDS.128 R16, [R0+0x7080] ;  /* 0x0070800000107984 */ /* 0x0004a20000000c00 */
[----:B-1----:R-:W-:Y:S01]  /*11fc0*/  IADD3 R8, R9, 0x40, RZ ;  /* 0x0000004009087810 */ /* 0x002fe20007ffe0ff */
[----:B------:R-:W-:Y:S05]  /*11fd0*/  @P0 BRA `(.L_x_199) ;  /* 0x000000b000000947 */ /* 0x000fea0003800000 */
[----:B---34-:R-:W1:Y:S01]  /*11fe0*/  LDS.128 R4, [R0+0x80] ;  /* 0x0000800000047984 */ /* 0x018e620000000c00 */
[----:B------:R-:W-:-:S02]  /*11ff0*/  ISETP.GE.AND P0, PT, R8, c[0x0][0x3c8], PT ;  /* 0x0000f20008007a0c */ /* 0x000fc40003f06270 */
[----:B------:R-:W-:Y:S01]  /*12000*/  ISETP.GE.AND P1, PT, R9, c[0x0][0x3c8], PT ;  /* 0x0000f20009007a0c */ /* 0x000fe20003f26270 */
[----:B------:R-:W3:Y:S10]  /*12010*/  LDS.128 R12, [R0+0x4080] ;  /* 0x00408000000c7984 */ /* 0x000ef40000000c00 */
[----:B------:R-:W-:-:S02]  /*12020*/  @!P0 SHF.R.S32.HI R11, RZ, 0x1f, R8 ;  /* 0x0000001fff0b8819 */ /* 0x000fc40000011408 */
[----:B------:R-:W-:Y:S02]  /*12030*/  @!P1 IMAD.WIDE R28, R9, 0x2, R20 ;  /* 0x00000002091c9825 */ /* 0x000fe400078e0214 */
[----:B------:R-:W-:-:S04]  /*12040*/  @!P0 LEA.HI R11, R11, R8, RZ, 0x3 ;  /* 0x000000080b0b8211 */ /* 0x000fc800078f18ff */
[----:B------:R-:W-:-:S05]  /*12050*/  @!P0 LOP3.LUT R11, R11, 0xfffffff8, RZ, 0xc0, !PT ;  /* 0xfffffff80b0b8812 */ /* 0x000fca00078ec0ff */
[----:B------:R-:W-:Y:S01]  /*12060*/  @!P0 IMAD.WIDE R20, R11, 0x2, R20 ;  /* 0x000000020b148825 */ /* 0x000fe200078e0214 */
[----:B-1----:R1:W-:Y:S04]  /*12070*/  @!P1 ST.E.128 [R28.64], R4 ;  /* 0x000000041c009985 */ /* 0x0023e8000c101d0a */
[----:B---3--:R1:W-:Y:S02]  /*12080*/  @!P0 ST.E.128 [R20.64], R12 ;  /* 0x0000000c14008985 */ /* 0x0083e4000c101d0a */
.L_x_199:
[----:B---34-:R-:W-:Y:S05]  /*12090*/  BSYNC B0 ;  /* 0x0000000000007941 */ /* 0x018fea0003800000 */
.L_x_198:
[----:B--2---:R-:W-:Y:S01]  /*120a0*/  IADD3 R0, R10, 0x20, RZ ;  /* 0x000000200a007810 */ /* 0x004fe20007ffe0ff */
[----:B-1----:R1:W2:Y:S01]  /*120b0*/  SHFL.IDX PT, R7, R22, 0x1, 0x181f ;  /* 0x00381f0016077f89 */ /* 0x0022a200000e0000 */
[----:B------:R-:W-:Y:S02]  /*120c0*/  BSSY B0, `(.L_x_200) ;  /* 0x000000d000007945 */ /* 0x000fe40003800000 */
[----:B------:R-:W-:Y:S01]  /*120d0*/  ISETP.GE.AND P0, PT, R0, R3, PT ;  /* 0x000000030000720c */ /* 0x000fe20003f06270 */
[----:B------:R1:W3:-:S12]  /*120e0*/  SHFL.IDX PT, R6, R2, 0x1, 0x181f ;  /* 0x00381f0002067f89 */ /* 0x0002d800000e0000 */
[----:B------:R-:W-:Y:S05]  /*120f0*/  @P0 BRA `(.L_x_201) ;  /* 0x0000009000000947 */ /* 0x000fea0003800000 */
[----:B------:R-:W-:Y:S02]  /*12100*/  ISETP.GE.AND P0, PT, R8, c[0x0][0x3c8], PT ;  /* 0x0000f20008007a0c */ /* 0x000fe40003f06270 */
[----:B------:R-:W-:-:S11]  /*12110*/  ISETP.GE.AND P1, PT, R9, c[0x0][0x3c8], PT ;  /* 0x0000f20009007a0c */ /* 0x000fd60003f26270 */
[----:B------:R-:W-:-:S04]  /*12120*/  @!P0 SHF.R.S32.HI R5, RZ, 0x1f, R8 ;  /* 0x0000001fff058819 */ /* 0x000fc80000011408 */
[----:B------:R-:W-:Y:S01]  /*12130*/  @!P0 LEA.HI R0, R5, R8, RZ, 0x3 ;  /* 0x0000000805008211 */ /* 0x000fe200078f18ff */
[----:B--23--:R-:W-:-:S03]  /*12140*/  @!P1 IMAD.WIDE R4, R9, 0x2, R6 ;  /* 0x0000000209049825 */ /* 0x00cfc600078e0206 */
[----:B------:R-:W-:Y:S02]  /*12150*/  @!P0 LOP3.LUT R0, R0, 0xfffffff8, RZ, 0xc0, !PT ;  /* 0xfffffff800008812 */ /* 0x000fe400078ec0ff */
[----:B------:R2:W-:Y:S03]  /*12160*/  @!P1 ST.E.128 [R4.64], R48 ;  /* 0x0000003004009985 */ /* 0x0005e6000c101d0a */
[----:B------:R-:W-:-:S05]  /*12170*/  @!P0 IMAD.WIDE R6, R0, 0x2, R6 ;  /* 0x0000000200068825 */ /* 0x000fca00078e0206 */
[----:B------:R2:W-:Y:S02]  /*12180*/  @!P0 ST.E.128 [R6.64], R36 ;  /* 0x0000002406008985 */ /* 0x0005e4000c101d0a */
.L_x_201:
[----:B------:R-:W-:Y:S05]  /*12190*/  BSYNC B0 ;  /* 0x0000000000007941 */ /* 0x000fea0003800000 */
.L_x_200:
[----:B------:R-:W-:Y:S01]  /*121a0*/  IADD3 R0, R10, 0x40, RZ ;  /* 0x000000400a007810 */ /* 0x000fe20007ffe0ff */
[----:B--2---:R2:W4:Y:S01]  /*121b0*/  SHFL.IDX PT, R7, R22, 0x2, 0x181f ;  /* 0x00581f0016077f89 */ /* 0x00452200000e0000 */
[----:B------:R-:W-:Y:S02]  /*121c0*/  BSSY B0, `(.L_x_202) ;  /* 0x000000d000007945 */ /* 0x000fe40003800000 */
[----:B------:R-:W-:Y:S01]  /*121d0*/  ISETP.GE.AND P0, PT, R0, R3, PT ;  /* 0x000000030000720c */ /* 0x000fe20003f06270 */
[----:B---3--:R2:W3:-:S12]  /*121e0*/  SHFL.IDX PT, R6, R2, 0x2, 0x181f ;  /* 0x00581f0002067f89 */ /* 0x0084d800000e0000 */
[----:B------:R-:W-:Y:S05]  /*121f0*/  @P0 BRA `(.L_x_203) ;  /* 0x0000009000000947 */ /* 0x000fea0003800000 */
[----:B------:R-:W-:Y:S02]  /*12200*/  ISETP.GE.AND P0, PT, R8, c[0x0][0x3c8], PT ;  /* 0x0000f20008007a0c */ /* 0x000fe40003f06270 */
[----:B------:R-:W-:-:S11]  /*12210*/  ISETP.GE.AND P1, PT, R9, c[0x0][0x3c8], PT ;  /* 0x0000f20009007a0c */ /* 0x000fd60003f26270 */
[----:B------:R-:W-:-:S04]  /*12220*/  @!P0 SHF.R.S32.HI R5, RZ, 0x1f, R8 ;  /* 0x0000001fff058819 */ /* 0x000fc80000011408 */
[----:B------:R-:W-:Y:S01]  /*12230*/  @!P0 LEA.HI R0, R5, R8, RZ, 0x3 ;  /* 0x0000000805008211 */ /* 0x000fe200078f18ff */
[----:B---34-:R-:W-:-:S03]  /*12240*/  @!P1 IMAD.WIDE R4, R9, 0x2, R6 ;  /* 0x0000000209049825 */ /* 0x018fc600078e0206 */
[----:B------:R-:W-:Y:S02]  /*12250*/  @!P0 LOP3.LUT R0, R0, 0xfffffff8, RZ, 0xc0, !PT ;  /* 0xfffffff800008812 */ /* 0x000fe400078ec0ff */
[----:B------:R3:W-:Y:S03]  /*12260*/  @!P1 ST.E.128 [R4.64], R44 ;  /* 0x0000002c04009985 */ /* 0x0007e6000c101d0a */
[----:B------:R-:W-:-:S05]  /*12270*/  @!P0 IMAD.WIDE R6, R0, 0x2, R6 ;  /* 0x0000000200068825 */ /* 0x000fca00078e0206 */
[----:B------:R3:W-:Y:S02]  /*12280*/  @!P0 ST.E.128 [R6.64], R24 ;  /* 0x0000001806008985 */ /* 0x0007e4000c101d0a */
.L_x_203:
[----:B------:R-:W-:Y:S05]  /*12290*/  BSYNC B0 ;  /* 0x0000000000007941 */ /* 0x000fea0003800000 */
.L_x_202:
[----:B------:R-:W-:Y:S01]  /*122a0*/  IADD3 R10, R10, 0x60, RZ ;  /* 0x000000600a0a7810 */ /* 0x000fe20007ffe0ff */
[----:B---3--:R3:W1:Y:S03]  /*122b0*/  SHFL.IDX PT, R5, R22, 0x3, 0x181f ;  /* 0x00781f0016057f89 */ /* 0x00866600000e0000 */
[----:B------:R-:W-:Y:S01]  /*122c0*/  ISETP.GE.AND P0, PT, R10, R3, PT ;  /* 0x000000030a00720c */ /* 0x000fe20003f06270 */
[----:B------:R3:W2:-:S12]  /*122d0*/  SHFL.IDX PT, R4, R2, 0x3, 0x181f ;  /* 0x00781f0002047f89 */ /* 0x00069800000e0000 */
[----:B------:R-:W-:Y:S05]  /*122e0*/  @P0 EXIT ;  /* 0x000000000000094d */ /* 0x000fea0003800000 */
[----:B------:R-:W-:-:S13]  /*122f0*/  ISETP.GE.AND P0, PT, R9, c[0x0][0x3c8], PT ;  /* 0x0000f20009007a0c */ /* 0x000fda0003f06270 */
[----:B-123--:R-:W-:-:S05]  /*12300*/  @!P0 IMAD.WIDE R2, R9, 0x2, R4 ;  /* 0x0000000209028825 */ /* 0x00efca00078e0204 */
        /* <DEDUP_REMOVED lines=9> */
.L_x_197:
[----:B------:R-:W1:Y:S01]  /*123a0*/  S2R R5, SR_TID.X ;  /* 0x0000000000057919 */ /* 0x000e620000002100 */
[----:B------:R-:W-:Y:S03]  /*123b0*/  BSSY B0, `(.L_x_204) ;  /* 0x0000027000007945 */ /* 0x000fe60003800000 */
[----:B------:R-:W2:Y:S01]  /*123c0*/  S2R R8, SR_CTAID.Z ;  /* 0x0000000000087919 */ /* 0x000ea20000002700 */
[----:B-1----:R-:W-:Y:S02]  /*123d0*/  ISETP.GT.AND P0, PT, R5, 0x7f, PT ;  /* 0x0000007f0500780c */ /* 0x002fe40003f04270 */
[----:B--2---:R-:W-:-:S11]  /*123e0*/  SHF.R.S32.HI R11, RZ, 0x1f, R8 ;  /* 0x0000001fff0b7819 */ /* 0x004fd60000011408 */
[----:B------:R-:W-:Y:S05]  /*123f0*/  @P0 BRA `(.L_x_205) ;  /* 0x0000022000000947 */ /* 0x000fea0003800000 */
[----:B------:R-:W1:Y:S01]  /*12400*/  S2R R0, SR_CTAID.X ;  /* 0x0000000000007919 */ /* 0x000e620000002500 */
[----:B------:R-:W-:-:S05]  /*12410*/  MOV R2, c[0x0][0x4e8] ;  /* 0x00013a0000027a02 */ /* 0x000fca0000000f00 */
[----:B------:R-:W-:Y:S01]  /*12420*/  IMAD R3, R2, c[0x0][0x388], RZ ;  /* 0x0000e20002037a24 */ /* 0x000fe200078e02ff */
[----:B-1----:R-:W-:-:S04]  /*12430*/  LEA R0, R0, R5, 0x7 ;  /* 0x0000000500007211 */ /* 0x002fc800078e38ff */
[----:B------:R-:W-:-:S13]  /*12440*/  ISETP.GE.AND P0, PT, R0, R3, PT ;  /* 0x000000030000720c */ /* 0x000fda0003f06270 */
[----:B------:R-:W-:Y:S05]  /*12450*/  @P0 BRA `(.L_x_205) ;  /* 0x000001c000000947 */ /* 0x000fea0003800000 */
[----:B------:R-:W1:Y:S01]  /*12460*/  S2R R7, SR_CTAID.Y ;  /* 0x0000000000077919 */ /* 0x000e620000002600 */
[----:B------:R-:W-:Y:S02]  /*12470*/  ISETP.NE.AND P0, PT, R2, 0x1, PT ;  /* 0x000000010200780c */ /* 0x000fe40003f05270 */
[----:B------:R-:W-:-:S11]  /*12480*/  MOV R6, R0 ;  /* 0x0000000000067202 */ /* 0x000fd60000000f00 */
[----:B------:R-:W-:-:S05]  /*12490*/  @P0 IMAD.HI.U32 R9, R0, c[0x0][0x4ec], RZ ;  /* 0x00013b0000090a27 */ /* 0x000fca00078e00ff */
[----:B------:R-:W-:Y:S02]  /*124a0*/  @P0 SHF.R.U32.HI R6, RZ, c[0x0][0x4f0], R9 ;  /* 0x00013c00ff060a19 */ /* 0x000fe40000011609 */
[----:B-1----:R-:W-:Y:S01]  /*124b0*/  SHF.R.S32.HI R4, RZ, 0x1f, R7 ;  /* 0x0000001fff047819 */ /* 0x002fe20000011407 */
[----:B------:R-:W-:-:S04]  /*124c0*/  IMAD.WIDE.U32 R2, R7, c[0x0][0x490], RZ ;  /* 0x0001240007027a25 */ /* 0x000fc800078e00ff */
[----:B------:R-:W-:Y:S02]  /*124d0*/  IMAD R4, R4, c[0x0][0x490], RZ ;  /* 0x0001240004047a24 */ /* 0x000fe400078e02ff */
[----:B------:R-:W-:Y:S02]  /*124e0*/  IMAD.MOV.U32 R12, RZ, RZ, R2 ;  /* 0x000000ffff0c7224 */ /* 0x000fe400078e0002 */
[----:B------:R-:W-:Y:S01]  /*124f0*/  IMAD R13, R7, c[0x0][0x494], R4 ;  /* 0x00012500070d7a24 */ /* 0x000fe200078e0204 */
[----:B------:R-:W-:-:S04]  /*12500*/  IADD3 R7, -R6, RZ, RZ ;  /* 0x000000ff06077210 */ /* 0x000fc80007ffe1ff */
[----:B------:R-:W-:Y:S01]  /*12510*/  IADD3 R13, R3, R13, RZ ;  /* 0x0000000d030d7210 */ /* 0x000fe20007ffe0ff */
[----:B------:R-:W-:Y:S02]  /*12520*/  IMAD R3, R11, c[0x0][0x498], RZ ;  /* 0x000126000b037a24 */ /* 0x000fe400078e02ff */
[----:B------:R-:W-:Y:S02]  /*12530*/  IMAD R4, R7, c[0x0][0x4e8], R0 ;  /* 0x00013a0007047a24 */ /* 0x000fe400078e0200 */
[----:B------:R-:W-:-:S03]  /*12540*/  IMAD.WIDE.U32 R12, R8, c[0x0][0x498], R12 ;  /* 0x00012600080c7a25 */ /* 0x000fc600078e000c */
[----:B------:R-:W-:Y:S01]  /*12550*/  SHF.R.S32.HI R2, RZ, 0x1f, R4 ;  /* 0x0000001fff027819 */ /* 0x000fe20000011404 */
[----:B------:R-:W-:Y:S01]  /*12560*/  IMAD R0, R8, c[0x0][0x49c], R3 ;  /* 0x0001270008007a24 */ /* 0x000fe200078e0203 */
[----:B------:R-:W-:Y:S02]  /*12570*/  SHF.R.S32.HI R3, RZ, 0x1f, R6 ;  /* 0x0000001fff037819 */ /* 0x000fe40000011406 */
[----:B------:R-:W-:Y:S01]  /*12580*/  IADD3 R12, P0, R6, R12, RZ ;  /* 0x0000000c060c7210 */ /* 0x000fe20007f1e0ff */
[----:B------:R-:W-:-:S03]  /*12590*/  IMAD R7, R2, c[0x0][0x488], RZ ;  /* 0x0001220002077a24 */ /* 0x000fc600078e02ff */
[----:B------:R-:W-:Y:S01]  /*125a0*/  IADD3.X R13, R3, R13, R0, P0, !PT ;  /* 0x0000000d030d7210 */ /* 0x000fe200007fe400 */
[----:B------:R-:W-:-:S04]  /*125b0*/  IMAD R7, R4, c[0x0][0x48c], R7 ;  /* 0x0001230004077a24 */ /* 0x000fc800078e0207 */
[----:B------:R-:W-:-:S05]  /*125c0*/  IMAD.WIDE.U32 R12, R4, c[0x0][0x488], R12 ;  /* 0x00012200040c7a25 */ /* 0x000fca00078e000c */
[----:B------:R-:W-:Y:S02]  /*125d0*/  IADD3 R7, R13, R7, RZ ;  /* 0x000000070d077210 */ /* 0x000fe40007ffe0ff */
[----:B------:R-:W-:-:S04]  /*125e0*/  LEA R2, P0, R12, c[0x0][0x450], 0x2 ;  /* 0x000114000c027a11 */ /* 0x000fc800078010ff */
[----:B------:R-:W-:Y:S01]  /*125f0*/  LEA.HI.X R3, R12, c[0x0][0x454], R7, 0x2, P0 ;  /* 0x000115000c037a11 */ /* 0x000fe200000f1407 */
[----:B------:R-:W-:-:S05]  /*12600*/  IMAD.MOV.U32 R7, RZ, RZ, -0x800000 ;  /* 0xff800000ff077424 */ /* 0x000fca00078e00ff */
[----:B------:R1:W-:Y:S03]  /*12610*/  STG.E [R2.64], R7 ;  /* 0x0000000702007986 */ /* 0x0003e6000c10190a */
.L_x_205:
[----:B------:R-:W-:Y:S05]  /*12620*/  BSYNC B0 ;  /* 0x0000000000007941 */ /* 0x000fea0003800000 */
.L_x_204:
[----:B------:R-:W2:Y:S01]  /*12630*/  S2R R12, SR_CTAID.Y ;  /* 0x00000000000c7919 */ /* 0x000ea20000002600 */
[----:B------:R-:W-:Y:S01]  /*12640*/  SHF.R.S32.HI R6, RZ, 0x1f, R5 ;  /* 0x0000001fff067819 */ /* 0x000fe20000011405 */
[----:B------:R-:W-:Y:S01]  /*12650*/  IMAD R11, R11, c[0x0][0x3f0], RZ ;  /* 0x0000fc000b0b7a24 */ /* 0x000fe200078e02ff */
[----:B-1----:R-:W-:Y:S01]  /*12660*/  MOV R3, c[0x0][0x4e8] ;  /* 0x00013a0000037a02 */ /* 0x002fe20000000f00 */
[----:B------:R-:W1:Y:S01]  /*12670*/  S2R R7, SR_CTAID.X ;  /* 0x0000000000077919 */ /* 0x000e620000002500 */
[----:B------:R-:W-:Y:S01]  /*12680*/  LEA.HI R6, R6, R5, RZ, 0x3 ;  /* 0x0000000506067211 */ /* 0x000fe200078f18ff */
[----:B------:R-:W-:Y:S01]  /*12690*/  BSSY B0, `(.L_x_206) ;  /* 0x0000031000007945 */ /* 0x000fe20003800000 */
[C---:B------:R-:W-:Y:S01]  /*126a0*/  ISETP.NE.AND P0, PT, R3.reuse, 0x1, PT ;  /* 0x000000010300780c */ /* 0x040fe20003f05270 */
[----:B------:R-:W-:Y:S01]  /*126b0*/  IMAD R3, R3, c[0x0][0x388], RZ ;  /* 0x0000e20003037a24 */ /* 0x000fe200078e02ff */
[----:B------:R-:W-:Y:S02]  /*126c0*/  LOP3.LUT R2, R6, 0xfffffff8, RZ, 0xc0, !PT ;  /* 0xfffffff806027812 */ /* 0x000fe400078ec0ff */
[----:B------:R-:W-:-:S03]  /*126d0*/  SHF.R.S32.HI R6, RZ, 0x3, R6 ;  /* 0x00000003ff067819 */ /* 0x000fc60000011406 */
[----:B------:R-:W-:-:S05]  /*126e0*/  IMAD.IADD R5, R5, 0x1, -R2 ;  /* 0x0000000105057824 */ /* 0x000fca00078e0a02 */
[CC--:B------:R-:W-:Y:S02]  /*126f0*/  LEA R4, R5.reuse, R6.reuse, 0x5 ;  /* 0x0000000605047211 */ /* 0x0c0fe400078e28ff */
[----:B------:R-:W-:Y:S02]  /*12700*/  SHF.L.U32 R5, R5, 0x3, RZ ;  /* 0x0000000305057819 */ /* 0x000fe400000006ff */
[----:B--2---:R-:W-:Y:S01]  /*12710*/  SHF.R.S32.HI R0, RZ, 0x1f, R12 ;  /* 0x0000001fff007819 */ /* 0x004fe2000001140c */
[C---:B-1----:R-:W-:Y:S01]  /*12720*/  IMAD R4, R7.reuse, 0x80, R4 ;  /* 0x0000008007047824 */ /* 0x042fe200078e0204 */
[----:B------:R-:W-:-:S03]  /*12730*/  LEA R6, R7, R6, 0x7 ;  /* 0x0000000607067211 */ /* 0x000fc600078e38ff */
[----:B------:R-:W-:Y:S02]  /*12740*/  IMAD R9, R0, c[0x0][0x3e8], RZ ;  /* 0x0000fa0000097a24 */ /* 0x000fe400078e02ff */
[----:B------:R-:W-:-:S04]  /*12750*/  @P0 IMAD.HI.U32 R2, R4, c[0x0][0x4ec], RZ ;  /* 0x00013b0004020a27 */ /* 0x000fc800078e00ff */
[C---:B------:R-:W-:Y:S02]  /*12760*/  IMAD R9, R12.reuse, c[0x0][0x3ec], R9 ;  /* 0x0000fb000c097a24 */ /* 0x040fe400078e0209 */
[----:B------:R-:W-:-:S04]  /*12770*/  IMAD.WIDE.U32 R12, R12, c[0x0][0x3e8], RZ ;  /* 0x0000fa000c0c7a25 */ /* 0x000fc800078e00ff */
[----:B------:R-:W-:Y:S01]  /*12780*/  IMAD R0, R8, c[0x0][0x3f4], R11 ;  /* 0x0000fd0008007a24 */ /* 0x000fe200078e020b */
[----:B------:R-:W-:Y:S01]  /*12790*/  IADD3 R13, R13, R9, RZ ;  /* 0x000000090d0d7210 */ /* 0x000fe20007ffe0ff */
[----:B------:R-:W-:Y:S01]  /*127a0*/  IMAD.MOV.U32 R9, RZ, RZ, R4 ;  /* 0x000000ffff097224 */ /* 0x000fe200078e0004 */
[----:B------:R-:W-:-:S03]  /*127b0*/  @P0 SHF.R.U32.HI R9, RZ, c[0x0][0x4f0], R2 ;  /* 0x00013c00ff090a19 */ /* 0x000fc60000011602 */
[----:B------:R-:W-:Y:S01]  /*127c0*/  IMAD.WIDE.U32 R12, R8, c[0x0][0x3f0], R12 ;  /* 0x0000fc00080c7a25 */ /* 0x000fe200078e000c */
[----:B------:R-:W-:Y:S02]  /*127d0*/  SHF.R.S32.HI R2, RZ, 0x1f, R9 ;  /* 0x0000001fff027819 */ /* 0x000fe40000011409 */
[----:B------:R-:W-:Y:S01]  /*127e0*/  IADD3 R11, -R9, RZ, RZ ;  /* 0x000000ff090b7210 */ /* 0x000fe20007ffe1ff */
[----:B------:R-:W-:Y:S02]  /*127f0*/  IMAD.IADD R13, R13, 0x1, R0 ;  /* 0x000000010d0d7824 */ /* 0x000fe400078e0200 */
[----:B------:R-:W-:Y:S02]  /*12800*/  IMAD R2, R2, c[0x0][0x3e0], RZ ;  /* 0x0000f80002027a24 */ /* 0x000fe400078e02ff */
[----:B------:R-:W-:Y:S01]  /*12810*/  IMAD R11, R11, c[0x0][0x4e8], R4 ;  /* 0x00013a000b0b7a24 */ /* 0x000fe200078e0204 */
[----:B------:R-:W-:Y:S01]  /*12820*/  IADD3 R4, R5, 0x40, RZ ;  /* 0x0000004005047810 */ /* 0x000fe20007ffe0ff */
        /* <DEDUP_REMOVED lines=23> */
.L_x_207:
[----:B------:R-:W-:Y:S05]  /*129a0*/  BSYNC B0 ;  /* 0x0000000000007941 */ /* 0x000fea0003800000 */
.L_x_206:
        /* <DEDUP_REMOVED lines=15> */
.L_x_209:
[----:B------:R-:W-:Y:S05]  /*12aa0*/  BSYNC B0 ;  /* 0x0000000000007941 */ /* 0x000fea0003800000 */
.L_x_208:
        /* <DEDUP_REMOVED lines=15> */
.L_x_211:
[----:B------:R-:W-:Y:S05]  /*12ba0*/  BSYNC B0 ;  /* 0x0000000000007941 */ /* 0x000fea0003800000 */
.L_x_210:
[----:B------:R-:W-:Y:S01]  /*12bb0*/  IADD3 R6, R6, 0x60, RZ ;  /* 0x0000006006067810 */ /* 0x000fe20007ffe0ff */
[----:B-1----:R1:W2:Y:S03]  /*12bc0*/  SHFL.IDX PT, R9, R0, 0x3, 0x181f ;  /* 0x00781f0000097f89 */ /* 0x0022a600000e0000 */
[----:B------:R-:W-:Y:S01]  /*12bd0*/  ISETP.GE.AND P0, PT, R6, R3, PT ;  /* 0x000000030600720c */ /* 0x000fe20003f06270 */
[----:B----4-:R1:W4:-:S12]  /*12be0*/  SHFL.IDX PT, R8, R2, 0x3, 0x181f ;  /* 0x00781f0002087f89 */ /* 0x01031800000e0000 */
[----:B------:R-:W-:Y:S05]  /*12bf0*/  @P0 EXIT ;  /* 0x000000000000094d */ /* 0x000fea0003800000 */
[----:B------:R-:W-:-:S13]  /*12c00*/  ISETP.GE.AND P0, PT, R5, c[0x0][0x3c8], PT ;  /* 0x0000f20005007a0c */ /* 0x000fda0003f06270 */
[----:B-1234-:R-:W-:-:S05]  /*12c10*/  @!P0 IMAD.WIDE R2, R5, 0x2, R8 ;  /* 0x0000000205028825 */ /* 0x01efca00078e0208 */
        /* <DEDUP_REMOVED lines=9> */
.L_x_212:
        /* <DEDUP_REMOVED lines=13> */
.L_x_3761:


//--------------------- .text._ZN7cutlass13device_kernelIN5flash19enable_sm80_to_sm89INS1_16FlashAttnFwdSm80INS1_25CollectiveMainloopFwdSm80ILi8ELi1ELb1EN4cute5tupleIJNS5_1CILi128EEENS7_ILi96EEES8_EEELi128ENS_10bfloat16_tEfNS_4arch4Sm80ELb0ELb1ELb1ELb1ELb0ELb0ELb1ELb0EEENS1_21CollectiveEpilogueFwdINS6_IJS8_S8_S9_EEENS6_IJNS7_ILi1EEESH_SH_EEESB_SD_Li256ELb1ELb1ELb0ELb0EEENS1_19SingleTileSchedulerILb1ELb0ELb1ELi128EEEEEEEEEvNT_6ParamsE --------------------------
	.section	.text._ZN7cutlass13device_kernelIN5flash19enable_sm80_to_sm89INS1_16FlashAttnFwdSm80INS1_25CollectiveMainloopFwdSm80ILi8ELi1ELb1EN4cute5tupleIJNS5_1CILi128EEENS7_ILi96EEES8_EEELi128ENS_10bfloat16_tEfNS_4arch4Sm80ELb0ELb1ELb1ELb1ELb0ELb0ELb1ELb0EEENS1_21CollectiveEpilogueFwdINS6_IJS8_S8_S9_EEENS6_IJNS7_ILi1EEESH_SH_EEESB_SD_Li256ELb1ELb1ELb0ELb0EEENS1_19SingleTileSchedulerILb1ELb0ELb1ELi128EEEEEEEEEvNT_6ParamsE,"ax",@progbits
	.sectioninfo	@"SHI_REGISTERS=255"
	.align	128
.text._ZN7cutlass13device_kernelIN5flash19enable_sm80_to_sm89INS1_16FlashAttnFwdSm80INS1_25CollectiveMainloopFwdSm80ILi8ELi1ELb1EN4cute5tupleIJNS5_1CILi128EEENS7_ILi96EEES8_EEELi128ENS_10bfloat16_tEfNS_4arch4Sm80ELb0ELb1ELb1ELb1ELb0ELb0ELb1ELb0EEENS1_21CollectiveEpilogueFwdINS6_IJS8_S8_S9_EEENS6_IJNS7_ILi1EEESH_SH_EEESB_SD_Li256ELb1ELb1ELb0ELb0EEENS1_19SingleTileSchedulerILb1ELb0ELb1ELi128EEEEEEEEEvNT_6ParamsE:
        .type           _ZN7cutlass13device_kernelIN5flash19enable_sm80_to_sm89INS1_16FlashAttnFwdSm80INS1_25CollectiveMainloopFwdSm80ILi8ELi1ELb1EN4cute5tupleIJNS5_1CILi128EEENS7_ILi96EEES8_EEELi128ENS_10bfloat16_tEfNS_4arch4Sm80ELb0ELb1ELb1ELb1ELb0ELb0ELb1ELb0EEENS1_21CollectiveEpilogueFwdINS6_IJS8_S8_S9_EEENS6_IJNS7_ILi1EEESH_SH_EEESB_SD_Li256ELb1ELb1ELb0ELb0EEENS1_19SingleTileSchedulerILb1ELb0ELb1ELi128EEEEEEEEEvNT_6ParamsE,@function
        .size           _ZN7cutlass13device_kernelIN5flash19enable_sm80_to_sm89INS1_16FlashAttnFwdSm80INS1_25CollectiveMainloopFwdSm80ILi8ELi1ELb1EN4cute5tupleIJNS5_1CILi128EEENS7_ILi96EEES8_EEELi128ENS_10bfloat16_tEfNS_4arch4Sm80ELb0ELb1ELb1ELb1ELb0ELb0ELb1ELb0EEENS1_21CollectiveEpilogueFwdINS6_IJS8_S8_S9_EEENS6_IJNS7_ILi1EEESH_SH_EEESB_SD_Li256ELb1ELb1ELb0ELb0EEENS1_19SingleTileSchedulerILb1ELb0ELb1ELi128EEEEEEEEEvNT_6ParamsE,(.L_x_3762 - _ZN7cutlass13device_kernelIN5flash19enable_sm80_to_sm89INS1_16FlashAttnFwdSm80INS1_25CollectiveMainloopFwdSm80ILi8ELi1ELb1EN4cute5tupleIJNS5_1CILi128EEENS7_ILi96EEES8_EEELi128ENS_10bfloat16_tEfNS_4arch4Sm80ELb0ELb1ELb1ELb1ELb0ELb0ELb1ELb0EEENS1_21CollectiveEpilogueFwdINS6_IJS8_S8_S9_EEENS6_IJNS7_ILi1EEESH_SH_EEESB_SD_Li256ELb1ELb1ELb0ELb0EEENS1_19SingleTileSchedulerILb1ELb0ELb1ELi128EEEEEEEEEvNT_6ParamsE)
        .other          _ZN7cutlass13device_kernelIN5flash19enable_sm80_to_sm89INS1_16FlashAttnFwdSm80INS1_25CollectiveMainloopFwdSm80ILi8ELi1ELb1EN4cute5tupleIJNS5_1CILi128EEENS7_ILi96EEES8_EEELi128ENS_10bfloat16_tEfNS_4arch4Sm80ELb0ELb1ELb1ELb1ELb0ELb0ELb1ELb0EEENS1_21CollectiveEpilogueFwdINS6_IJS8_S8_S9_EEENS6_IJNS7_ILi1EEESH_SH_EEESB_SD_Li256ELb1ELb1ELb0ELb0EEENS1_19SingleTileSchedulerILb1ELb0ELb1ELi128EEEEEEEEEvNT_6ParamsE,@"STO_CUDA_ENTRY STV_DEFAULT"
_ZN7cutlass13device_kernelIN5flash19enable_sm80_to_sm89INS1_16FlashAttnFwdSm80INS1_25CollectiveMainloopFwdSm80ILi8ELi1ELb1EN4cute5tupleIJNS5_1CILi128EEENS7_ILi96EEES8_EEELi128ENS_10bfloat16_tEfNS_4arch4Sm80ELb0ELb1ELb1ELb1ELb0ELb0ELb1ELb0EEENS1_21CollectiveEpilogueFwdINS6_IJS8_S8_S9_EEENS6_IJNS7_ILi1EEESH_SH_EEESB_SD_Li256ELb1ELb1ELb0ELb0EEENS1_19SingleTileSchedulerILb1ELb0ELb1ELi128EEEEEEEEEvNT_6ParamsE:
[----:B------:R-:W-:Y:S02]  /*0000*/  MOV R1, c[0x0][0x28] ;  /* 0x00000a0000017a02 */ /* 0x000fe40000000f00 */
[----:B------:R-:W1:Y:S01]  /*0010*/  S2R R42, SR_TID.X ;  /* 0x00000000002a7919 */ /* 0x000e620000002100 */
[----:B------:R-:W-:Y:S01]  /*0020*/  MOV R5, 0x4 ;  /* 0x0000000400057802 */ /* 0x000fe20000000f00 */
[----:B------:R-:W2:Y:S01]  /*0030*/  S2UR UR4, SR_CTAID.X ;  /* 0x00000000000479c3 */ /* 0x000ea20000002500 */
[----:B------:R-:W-:Y:S01]  /*0040*/  ULDC.64 UR10, c[0x0][0x118] ;  /* 0x00004600000a7ab9 */ /* 0x000fe20000000a00 */
[----:B------:R-:W3:Y:S01]  /*0050*/  S2R R218, SR_CTAID.Z ;  /* 0x0000000000da7919 */ /* 0x000ee20000002700 */
[----:B-1----:R-:W-:Y:S01]  /*0060*/  SHF.R.U32.HI R0, RZ, 0x5, R42 ;  /* 0x00000005ff007819 */ /* 0x002fe2000001162a */
[----:B---3--:R-:W-:-:S05]  /*0070*/  IMAD.WIDE R2, R218, R5, c[0x0][0x568] ;  /* 0x00015a00da027625 */ /* 0x008fca00078e0205 */
[----:B------:R-:W1:Y:S02]  /*0080*/  SHFL.IDX PT, R0, R0, RZ, 0x1f ;  /* 0x00001fff00007589 */ /* 0x000e6400000e0000 */
[----:B-1----:R-:W-:-:S13]  /*0090*/  ISETP.NE.AND P0, PT, R0, RZ, PT ;  /* 0x000000ff0000720c */ /* 0x002fda0003f05270 */
[----:B--2---:R-:W-:Y:S05]  /*00a0*/  @!P0 BRA `(.L_x_213) ;  /* 0x0000014000008947 */ /* 0x004fea0003800000 */
[----:B------:R-:W-:-:S04]  /*00b0*/  ISETP.NE.U32.AND P0, PT, RZ, c[0x0][0x568], PT ;  /* 0x00015a00ff007a0c */ /* 0x000fc80003f05070 */
[----:B------:R-:W-:-:S13]  /*00c0*/  ISETP.NE.AND.EX P0, PT, RZ, c[0x0][0x56c], PT, P0 ;  /* 0x00015b00ff007a0c */ /* 0x000fda0003f05300 */
[----:B------:R-:W-:Y:S05]  /*00d0*/  @!P0 BRA `(.L_x_214) ;  /* 0x0000002000008947 */ /* 0x000fea0003800000 */
[----:B------:R1:W5:Y:S01]  /*00e0*/  LDG.E R3, [R2.64] ;  /* 0x0000000a02037981 */ /* 0x000362000c1e1900 */
[----:B------:R-:W-:Y:S05]  /*00f0*/  BRA `(.L_x_215) ;  /* 0x0000009000007947 */ /* 0x000fea0003800000 */
.L_x_214:
        /* <DEDUP_REMOVED lines=8> */
.L_x_216:
[----:B------:R-:W-:-:S04]  /*0180*/  MOV R3, c[0x0][0x54c] ;  /* 0x0001530000037a02 */ /* 0x000fc80000000f00 */
.L_x_215:
[----:B------:R-:W-:Y:S01]  /*0190*/  USHF.L.U32 UR4, UR4, 0x7, URZ ;  /* 0x0000000704047899 */ /* 0x000fe2000800063f */
[----:B-----5:R-:W-:-:S05]  /*01a0*/  IMAD R3, R3, c[0x0][0x548], RZ ;  /* 0x0001520003037a24 */ /* 0x020fca00078e02ff */
[----:B------:R-:W-:-:S04]  /*01b0*/  MOV R40, UR4 ;  /* 0x0000000400287c02 */ /* 0x000fc80008000f00 */
[----:B------:R-:W-:-:S04]  /*01c0*/  ISETP.GE.AND P0, PT, R40, R3, PT ;  /* 0x000000032800720c */ /* 0x000fc80003f06270 */
[----:B------:R-:W-:Y:S01]  /*01d0*/  SEL R218, R218, 0xffffffff, !P0 ;  /* 0xffffffffdada7807 */ /* 0x000fe20004000000 */
[----:B------:R-:W-:Y:S05]  /*01e0*/  BRA `(.L_x_217) ;  /* 0x0000013000007947 */ /* 0x000fea0003800000 */
.L_x_213:
[----:B------:R-:W-:-:S04]  /*01f0*/  ISETP.NE.U32.AND P0, PT, RZ, c[0x0][0x568], PT ;  /* 0x00015a00ff007a0c */ /* 0x000fc80003f05070 */
[----:B------:R-:W-:-:S13]  /*0200*/  ISETP.NE.AND.EX P0, PT, RZ, c[0x0][0x56c], PT, P0 ;  /* 0x00015b00ff007a0c */ /* 0x000fda0003f05300 */
[----:B------:R-:W-:Y:S05]  /*0210*/  @!P0 BRA `(.L_x_218) ;  /* 0x0000002000008947 */ /* 0x000fea0003800000 */
[----:B------:R1:W5:Y:S01]  /*0220*/  LDG.E R3, [R2.64] ;  /* 0x0000000a02037981 */ /* 0x000362000c1e1900 */
[----:B------:R-:W-:Y:S05]  /*0230*/  BRA `(.L_x_219) ;  /* 0x0000009000007947 */ /* 0x000fea0003800000 */
.L_x_218:
        /* <DEDUP_REMOVED lines=8> */
.L_x_220:
[----:B------:R-:W-:-:S04]  /*02c0*/  MOV R3, c[0x0][0x54c] ;  /* 0x0001530000037a02 */ /* 0x000fc80000000f00 */
.L_x_219:
[----:B------:R-:W-:Y:S01]  /*02d0*/  USHF.L.U32 UR4, UR4, 0x7, URZ ;  /* 0x0000000704047899 */ /* 0x000fe2000800063f */
[----:B-----5:R-:W-:-:S05]  /*02e0*/  IMAD R3, R3, c[0x0][0x548], RZ ;  /* 0x0001520003037a24 */ /* 0x020fca00078e02ff */
[----:B------:R-:W-:-:S04]  /*02f0*/  MOV R40, UR4 ;  /* 0x0000000400287c02 */ /* 0x000fc80008000f00 */
[----:B------:R-:W-:-:S04]  /*0300*/  ISETP.GE.AND P0, PT, R40, R3, PT ;  /* 0x000000032800720c */ /* 0x000fc80003f06270 */
[----:B------:R-:W-:-:S04]  /*0310*/  SEL R218, R218, 0xffffffff, !P0 ;  /* 0xffffffffdada7807 */ /* 0x000fc80004000000 */
.L_x_217:
[----:B------:R-:W-:-:S13]  /*0320*/  ISETP.GE.AND P0, PT, R218, RZ, PT ;  /* 0x000000ffda00720c */ /* 0x000fda0003f06270 */
[----:B------:R-:W-:Y:S05]  /*0330*/  @!P0 EXIT ;  /* 0x000000000000894d */ /* 0x000fea0003800000 */
[----:B------:R-:W-:Y:S01]  /*0340*/  ISETP.NE.U32.AND P2, PT, RZ, c[0x0][0x370], PT ;  /* 0x0000dc00ff007a0c */ /* 0x000fe20003f45070 */
[----:B------:R-:W-:Y:S01]  /*0350*/  IMAD.MOV.U32 R9, RZ, RZ, RZ ;  /* 0x000000ffff097224 */ /* 0x000fe200078e00ff */
[----:B------:R-:W-:Y:S01]  /*0360*/  ISETP.NE.U32.AND P1, PT, RZ, c[0x0][0x360], PT ;  /* 0x0000d800ff007a0c */ /* 0x000fe20003f25070 */
[----:B------:R-:W-:Y:S01]  /*0370*/  IMAD.MOV.U32 R219, RZ, RZ, c[0x0][0x168] ;  /* 0x00005a00ffdb7624 */ /* 0x000fe200078e00ff */
[----:B------:R-:W-:Y:S01]  /*0380*/  ISETP.NE.AND.EX P2, PT, RZ, c[0x0][0x374], PT, P2 ;  /* 0x0000dd00ff007a0c */ /* 0x000fe20003f45320 */
[----:B------:R-:W-:Y:S01]  /*0390*/  IMAD.MOV.U32 R30, RZ, RZ, RZ ;  /* 0x000000ffff1e7224 */ /* 0x000fe200078e00ff */
[----:B------:R-:W-:Y:S01]  /*03a0*/  ISETP.NE.AND.EX P1, PT, RZ, c[0x0][0x364], PT, P1 ;  /* 0x0000d900ff007a0c */ /* 0x000fe20003f25310 */
[CC--:B------:R-:W-:Y:S01]  /*03b0*/  IMAD.WIDE R6, R218.reuse, R5.reuse, c[0x0][0x348] ;  /* 0x0000d200da067625 */ /* 0x0c0fe200078e0205 */
[----:B------:R-:W-:Y:S02]  /*03c0*/  ISETP.NE.U32.AND P0, PT, RZ, c[0x0][0x348], PT ;  /* 0x0000d200ff007a0c */ /* 0x000fe40003f05070 */
[----:B------:R-:W-:Y:S01]  /*03d0*/  ISETP.NE.U32.AND P5, PT, RZ, c[0x0][0x350], PT ;  /* 0x0000d400ff007a0c */ /* 0x000fe20003fa5070 */
[----:B-1----:R-:W-:Y:S01]  /*03e0*/  IMAD.WIDE R2, R218, R5, c[0x0][0x350] ;  /* 0x0000d400da027625 */ /* 0x002fe200078e0205 */
[----:B------:R-:W-:-:S02]  /*03f0*/  ISETP.NE.AND.EX P0, PT, RZ, c[0x0][0x34c], PT, P0 ;  /* 0x0000d300ff007a0c */ /* 0x000fc40003f05300 */
[----:B------:R-:W-:Y:S02]  /*0400*/  ISETP.NE.AND.EX P5, PT, RZ, c[0x0][0x354], PT, P5 ;  /* 0x0000d500ff007a0c */ /* 0x000fe40003fa5350 */
[----:B------:R-:W-:Y:S01]  /*0410*/  MOV R0, RZ ;  /* 0x000000ff00007202 */ /* 0x000fe20000000f00 */
[----:B------:R-:W-:-:S04]  /*0420*/  @P2 IMAD.WIDE R12, R218, R5, c[0x0][0x370] ;  /* 0x0000dc00da0c2625 */ /* 0x000fc800078e0205 */
[----:B------:R-:W-:Y:S01]  /*0430*/  @P1 IMAD.WIDE R10, R218, R5, c[0x0][0x360] ;  /* 0x0000d800da0a1625 */ /* 0x000fe200078e0205 */
[----:B------:R1:W5:Y:S04]  /*0440*/  @P2 LDG.E R9, [R12.64] ;  /* 0x0000000a0c092981 */ /* 0x000368000c1e1900 */
[----:B------:R1:W5:Y:S04]  /*0450*/  @P1 LDG.E R219, [R10.64] ;  /* 0x0000000a0adb1981 */ /* 0x000368000c1e1900 */
[----:B------:R1:W5:Y:S04]  /*0460*/  @P0 LDG.E R0, [R6.64] ;  /* 0x0000000a06000981 */ /* 0x000368000c1e1900 */
[----:B------:R1:W5:Y:S01]  /*0470*/  @P5 LDG.E R30, [R2.64] ;  /* 0x0000000a021e5981 */ /* 0x000362000c1e1900 */
[----:B------:R-:W-:Y:S01]  /*0480*/  MOV R216, c[0x0][0x1d0] ;  /* 0x0000740000d87a02 */ /* 0x000fe20000000f00 */
[----:B------:R-:W-:Y:S05]  /*0490*/  @P1 BRA `(.L_x_221) ;  /* 0x0000004000001947 */ /* 0x000fea0003800000 */
[----:B------:R-:W-:Y:S05]  /*04a0*/  @!P0 BRA `(.L_x_221) ;  /* 0x0000003000008947 */ /* 0x000fea0003800000 */
[----:B-----5:R-:W2:Y:S04]  /*04b0*/  LDG.E R219, [R6.64] ;  /* 0x0000000a06db7981 */ /* 0x020ea8000c1e1900 */
[----:B------:R-:W2:Y:S02]  /*04c0*/  LDG.E R4, [R6.64+0x4] ;  /* 0x0000040a06047981 */ /* 0x000ea4000c1e1900 */
[----:B--2---:R-:W-:-:S02]  /*04d0*/  IADD3 R219, -R219, R4, RZ ;  /* 0x00000004dbdb7210 */ /* 0x004fc40007ffe1ff */
.L_x_221:
[----:B------:R-:W-:-:S04]  /*04e0*/  ISETP.NE.U32.AND P1, PT, RZ, c[0x0][0x368], PT ;  /* 0x0000da00ff007a0c */ /* 0x000fc80003f25070 */
[----:B------:R-:W-:-:S13]  /*04f0*/  ISETP.NE.AND.EX P1, PT, RZ, c[0x0][0x36c], PT, P1 ;  /* 0x0000db00ff007a0c */ /* 0x000fda0003f25310 */
[----:B------:R-:W-:Y:S05]  /*0500*/  @!P1 BRA `(.L_x_222) ;  /* 0x0000003000009947 */ /* 0x000fea0003800000 */
[----:B------:R-:W-:-:S06]  /*0510*/  IMAD.WIDE R216, R218, R5, c[0x0][0x368] ;  /* 0x0000da00dad87625 */ /* 0x000fcc00078e0205 */
[----:B------:R2:W5:Y:S01]  /*0520*/  LDG.E R216, [R216.64] ;  /* 0x0000000ad8d87981 */ /* 0x000562000c1e1900 */
[----:B------:R-:W-:Y:S05]  /*0530*/  BRA `(.L_x_223) ;  /* 0x0000004000007947 */ /* 0x000fea0003800000 */
.L_x_222:
[----:B------:R-:W-:Y:S05]  /*0540*/  @!P5 BRA `(.L_x_223) ;  /* 0x000000300000d947 */ /* 0x000fea0003800000 */
[----:B------:R-:W2:Y:S04]  /*0550*/  LDG.E R216, [R2.64] ;  /* 0x0000000a02d87981 */ /* 0x000ea8000c1e1900 */
[----:B-1----:R-:W2:Y:S02]  /*0560*/  LDG.E R7, [R2.64+0x4] ;  /* 0x0000040a02077981 */ /* 0x002ea4000c1e1900 */
[----:B--2---:R-:W-:Y:S02]  /*0570*/  IADD3 R216, -R216, R7, RZ ;  /* 0x00000007d8d87210 */ /* 0x004fe40007ffe1ff */
.L_x_223:
[----:B-1----:R-:W-:Y:S01]  /*0580*/  IMAD.MOV.U32 R2, RZ, RZ, c[0x0][0x2c4] ;  /* 0x0000b100ff027624 */ /* 0x002fe200078e00ff */
[----:B------:R-:W-:Y:S01]  /*0590*/  IADD3 R7, R40, 0x7f, RZ ;  /* 0x0000007f28077810 */ /* 0x000fe20007ffe0ff */
[----:B------:R-:W-:Y:S02]  /*05a0*/  IMAD.MOV.U32 R36, RZ, RZ, c[0x0][0x32c] ;  /* 0x0000cb00ff247624 */ /* 0x000fe400078e00ff */
[--C-:B-----5:R-:W-:Y:S01]  /*05b0*/  IMAD.IADD R216, R216, 0x1, -R9.reuse ;  /* 0x00000001d8d87824 */ /* 0x120fe200078e0a09 */
[----:B------:R-:W-:Y:S01]  /*05c0*/  ISETP.NE.AND P4, PT, R2, 0x1, PT ;  /* 0x000000010200780c */ /* 0x000fe20003f85270 */
[----:B------:R-:W-:Y:S01]  /*05d0*/  IMAD.IADD R30, R30, 0x1, R9 ;  /* 0x000000011e1e7824 */ /* 0x000fe200078e0209 */
[----:B------:R-:W-:-:S02]  /*05e0*/  ISETP.GE.AND P3, PT, R36, 0x1, PT ;  /* 0x000000012400780c */ /* 0x000fc40003f66270 */
[----:B------:R-:W-:-:S09]  /*05f0*/  IADD3 R2, R216, 0x1, -R219 ;  /* 0x00000001d8027810 */ /* 0x000fd20007ffe8db */
[----:B------:R-:W-:-:S05]  /*0600*/  @P4 IADD3 R3, R40, 0x7f, RZ ;  /* 0x0000007f28034810 */ /* 0x000fca0007ffe0ff */
[----:B------:R-:W-:-:S05]  /*0610*/  @P4 IMAD.HI.U32 R3, R3, c[0x0][0x2c8], RZ ;  /* 0x0000b20003034a27 */ /* 0x000fca00078e00ff */
[----:B------:R-:W-:-:S05]  /*0620*/  @P4 SHF.R.U32.HI R7, RZ, c[0x0][0x2cc], R3 ;  /* 0x0000b300ff074a19 */ /* 0x000fca0000011603 */
[----:B------:R-:W-:-:S05]  /*0630*/  IMAD.IADD R2, R2, 0x1, R7 ;  /* 0x0000000102027824 */ /* 0x000fca00078e0207 */
[----:B------:R-:W-:Y:S01]  /*0640*/  IADD3 R4, R2, c[0x0][0x328], RZ ;  /* 0x0000ca0002047a10 */ /* 0x000fe20007ffe0ff */
[----:B------:R-:W-:Y:S05]  /*0650*/  @!P3 BRA `(.L_x_224) ;  /* 0x000000e00000b947 */ /* 0x000fea0003800000 */
[C---:B------:R-:W-:Y:S02]  /*0660*/  ISETP.GT.AND P1, PT, R2.reuse, RZ, PT ;  /* 0x000000ff0200720c */ /* 0x040fe40003f24270 */
        /* <DEDUP_REMOVED lines=8> */
.L_x_225:
[----:B------:R-:W-:-:S13]  /*06f0*/  ISETP.NE.AND P1, PT, R36, 0x1, PT ;  /* 0x000000012400780c */ /* 0x000fda0003f25270 */
[----:B------:R-:W-:-:S05]  /*0700*/  @P1 IMAD.HI.U32 R2, R3, c[0x0][0x330], RZ ;  /* 0x0000cc0003021a27 */ /* 0x000fca00078e00ff */
[----:B------:R-:W-:-:S05]  /*0710*/  @P1 SHF.R.U32.HI R3, RZ, c[0x0][0x334], R2 ;  /* 0x0000cd00ff031a19 */ /* 0x000fca0000011602 */
.L_x_226:
[----:B------:R-:W-:-:S05]  /*0720*/  IMAD R3, R3, R36, c[0x0][0x32c] ;  /* 0x0000cb0003037624 */ /* 0x000fca00078e0224 */
[----:B------:R-:W-:-:S04]  /*0730*/  IMNMX R4, R4, R3, PT ;  /* 0x0000000304047217 */ /* 0x000fc80003800200 */
.L_x_224:
[----:B------:R-:W-:Y:S01]  /*0740*/  IADD3 R4, R4, 0x5f, RZ ;  /* 0x0000005f04047810 */ /* 0x000fe20007ffe0ff */
[----:B------:R-:W-:Y:S01]  /*0750*/  @P4 IMAD.HI.U32 R3, R40, c[0x0][0x2c8], RZ ;  /* 0x0000b20028034a27 */ /* 0x000fe200078e00ff */
[----:B------:R-:W-:-:S03]  /*0760*/  IADD3 R7, R216, 0x5f, RZ ;  /* 0x0000005fd8077810 */ /* 0x000fc60007ffe0ff */
[----:B------:R-:W-:-:S04]  /*0770*/  IMAD.HI R4, R4, 0x2aaaaaab, RZ ;  /* 0x2aaaaaab04047827 */ /* 0x000fc800078e02ff */
[----:B------:R-:W-:-:S04]  /*0780*/  IMAD.HI R7, R7, 0x2aaaaaab, RZ ;  /* 0x2aaaaaab07077827 */ /* 0x000fc800078e02ff */
[----:B------:R-:W-:Y:S01]  /*0790*/  IMAD.MOV.U32 R2, RZ, RZ, R40 ;  /* 0x000000ffff027224 */ /* 0x000fe200078e0028 */
[----:B------:R-:W-:Y:S01]  /*07a0*/  @P4 SHF.R.U32.HI R2, RZ, c[0x0][0x2cc], R3 ;  /* 0x0000b300ff024a19 */ /* 0x000fe20000011603 */
[----:B------:R-:W-:Y:S01]  /*07b0*/  IMAD.IADD R37, R216, 0x1, -R219 ;  /* 0x00000001d8257824 */ /* 0x000fe200078e0adb */
[----:B------:R-:W-:Y:S02]  /*07c0*/  SHF.R.U32.HI R3, RZ, 0x1f, R4 ;  /* 0x0000001fff037819 */ /* 0x000fe40000011604 */
[----:B------:R-:W-:Y:S01]  /*07d0*/  SHF.R.U32.HI R6, RZ, 0x1f, R7 ;  /* 0x0000001fff067819 */ /* 0x000fe20000011607 */
[----:B------:R-:W-:Y:S01]  /*07e0*/  IMAD.IADD R2, R37, 0x1, R2 ;  /* 0x0000000125027824 */ /* 0x000fe200078e0202 */
[----:B------:R-:W-:Y:S02]  /*07f0*/  LEA.HI.SX32 R3, R4, R3, 0x1c ;  /* 0x0000000304037211 */ /* 0x000fe400078fe2ff */
[----:B------:R-:W-:Y:S02]  /*0800*/  LEA.HI.SX32 R6, R7, R6, 0x1c ;  /* 0x0000000607067211 */ /* 0x000fe400078fe2ff */
[----:B------:R-:W-:-:S02]  /*0810*/  IADD3 R4, R2, -c[0x0][0x324], RZ ;  /* 0x8000c90002047a10 */ /* 0x000fc40007ffe0ff */
[----:B------:R-:W-:Y:S01]  /*0820*/  IMNMX R38, R6, R3, PT ;  /* 0x0000000306267217 */ /* 0x000fe20003800200 */
[----:B------:R-:W-:Y:S05]  /*0830*/  @!P3 BRA `(.L_x_227) ;  /* 0x000000e00000b947 */ /* 0x000fea0003800000 */
[----:B------:R-:W-:-:S04]  /*0840*/  MOV R3, R2 ;  /* 0x0000000200037202 */ /* 0x000fc80000000f00 */
[----:B------:R-:W-:-:S13]  /*0850*/  ISETP.GT.AND P1, PT, R3, -0x1, PT ;  /* 0xffffffff0300780c */ /* 0x000fda0003f24270 */
[----:B------:R-:W-:Y:S05]  /*0860*/  @P1 BRA `(.L_x_228) ;  /* 0x0000006000001947 */ /* 0x000fea0003800000 */
[----:B------:R-:W-:Y:S02]  /*0870*/  ISETP.NE.AND P1, PT, R36, 0x1, PT ;  /* 0x000000012400780c */ /* 0x000fe40003f25270 */
[----:B------:R-:W-:-:S11]  /*0880*/  LOP3.LUT R3, RZ, R3, RZ, 0x33, !PT ;  /* 0x00000003ff037212 */ /* 0x000fd600078e33ff */
[----:B------:R-:W-:-:S05]  /*0890*/  @P1 IMAD.HI.U32 R2, R3, c[0x0][0x330], RZ ;  /* 0x0000cc0003021a27 */ /* 0x000fca00078e00ff */
[----:B------:R-:W-:-:S04]  /*08a0*/  @P1 SHF.R.U32.HI R3, RZ, c[0x0][0x334], R2 ;  /* 0x0000cd00ff031a19 */ /* 0x000fc80000011602 */
[----:B------:R-:W-:Y:S01]  /*08b0*/  LOP3.LUT R3, RZ, R3, RZ, 0x33, !PT ;  /* 0x00000003ff037212 */ /* 0x000fe200078e33ff */
[----:B------:R-:W-:Y:S05]  /*08c0*/  BRA `(.L_x_229) ;  /* 0x0000003000007947 */ /* 0x000fea0003800000 */
.L_x_228:
[----:B------:R-:W-:-:S13]  /*08d0*/  ISETP.NE.AND P1, PT, R36, 0x1, PT ;  /* 0x000000012400780c */ /* 0x000fda0003f25270 */
[----:B------:R-:W-:-:S05]  /*08e0*/  @P1 IMAD.HI.U32 R2, R3, c[0x0][0x330], RZ ;  /* 0x0000cc0003021a27 */ /* 0x000fca00078e00ff */
[----:B------:R-:W-:-:S05]  /*08f0*/  @P1 SHF.R.U32.HI R3, RZ, c[0x0][0x334], R2 ;  /* 0x0000cd00ff031a19 */ /* 0x000fca0000011602 */
.L_x_229:
[----:B------:R-:W-:-:S05]  /*0900*/  IMAD R3, R3, c[0x0][0x32c], RZ ;  /* 0x0000cb0003037a24 */ /* 0x000fca00078e02ff */
[----:B------:R-:W-:-:S05]  /*0910*/  IMNMX R4, R4, R3, !PT ;  /* 0x0000000304047217 */ /* 0x000fca0007800200 */
.L_x_227:
[----:B------:R-:W-:Y:S01]  /*0920*/  IMAD.HI R2, R4, 0x2aaaaaab, RZ ;  /* 0x2aaaaaab04027827 */ /* 0x000fe200078e02ff */
[----:B------:R-:W-:Y:S01]  /*0930*/  PLOP3.LUT P2, PT, PT, PT, PT, 0x80, 0x0 ;  /* 0x000000000000781c */ /* 0x000fe20003f4f070 */
[----:B------:R-:W-:Y:S01]  /*0940*/  CS2R R64, SRZ ;  /* 0x0000000000407805 */ /* 0x000fe2000001ff00 */
[----:B------:R-:W-:Y:S01]  /*0950*/  CS2R R62, SRZ ;  /* 0x00000000003e7805 */ /* 0x000fe2000001ff00 */
[----:B------:R-:W-:Y:S01]  /*0960*/  IMAD.MOV.U32 R66, RZ, RZ, RZ ;  /* 0x000000ffff427224 */ /* 0x000fe200078e00ff */
[----:B------:R-:W-:Y:S01]  /*0970*/  SHF.R.U32.HI R215, RZ, 0x1f, R2 ;  /* 0x0000001fffd77819 */ /* 0x000fe20000011602 */
[----:B------:R-:W-:Y:S01]  /*0980*/  CS2R R60, SRZ ;  /* 0x00000000003c7805 */ /* 0x000fe2000001ff00 */
        /* <DEDUP_REMOVED lines=33> */
[----:B------:R-:W-:Y:S05]  /*0ba0*/  @!P1 BRA `(.L_x_230) ;  /* 0x00010b6000009947 */ /* 0x000fea0003800000 */
[----:B------:R-:W-:Y:S01]  /*0bb0*/  ISETP.NE.U32.AND P2, PT, RZ, c[0x0][0x340], PT ;  /* 0x0000d000ff007a0c */ /* 0x000fe20003f45070 */
[----:B------:R-:W1:Y:S01]  /*0bc0*/  S2R R28, SR_CTAID.Y ;  /* 0x00000000001c7919 */ /* 0x000e620000002600 */
[----:B------:R-:W-:Y:S01]  /*0bd0*/  SHF.R.S32.HI R109, RZ, 0x1f, R42 ;  /* 0x0000001fff6d7819 */ /* 0x000fe2000001142a */
[----:B------:R-:W-:Y:S01]  /*0be0*/  IMAD.WIDE.U32 R8, R0, c[0x0][0x178], RZ ;  /* 0x00005e0000087a25 */ /* 0x000fe200078e00ff */
[----:B------:R-:W-:Y:S01]  /*0bf0*/  ISETP.NE.AND.EX P2, PT, RZ, c[0x0][0x344], PT, P2 ;  /* 0x0000d100ff007a0c */ /* 0x000fe20003f45320 */
[----:B------:R-:W-:Y:S01]  /*0c00*/  ULDC.64 UR6, c[0x0][0x1e0] ;  /* 0x0000780000067ab9 */ /* 0x000fe20000000a00 */
[----:B------:R-:W-:Y:S01]  /*0c10*/  SEL R10, R218, RZ, !P0 ;  /* 0x000000ffda0a7207 */ /* 0x000fe20004000000 */
[----:B------:R-:W-:Y:S01]  /*0c20*/  IMAD.MOV.U32 R39, RZ, RZ, 0x60 ;  /* 0x00000060ff277424 */ /* 0x000fe200078e00ff */
[----:B------:R-:W-:Y:S01]  /*0c30*/  IADD3 R112, R38, -0x1, RZ ;  /* 0xffffffff26707810 */ /* 0x000fe20007ffe0ff */
[----:B------:R-:W-:-:S08]  /*0c40*/  ULDC.64 UR4, c[0x0][0x208] ;  /* 0x0000820000047ab9 */ /* 0x000fd00000000a00 */
[----:B------:R-:W-:-:S06]  /*0c50*/  @P2 IMAD.WIDE R26, R218, R5, c[0x0][0x340] ;  /* 0x0000d000da1a2625 */ /* 0x000fcc00078e0205 */
[----:B------:R-:W3:Y:S01]  /*0c60*/  @P2 LDG.E R26, [R26.64] ;  /* 0x0000000a1a1a2981 */ /* 0x000ee2000c1e1900 */
[-C--:B------:R-:W-:Y:S01]  /*0c70*/  LEA.HI R3, R109, R42.reuse, RZ, 0x3 ;  /* 0x0000002a6d037211 */ /* 0x080fe200078f18ff */
[C---:B------:R-:W-:Y:S01]  /*0c80*/  IMAD R41, R39.reuse, c[0x0][0x1e4], RZ ;  /* 0x0000790027297a24 */ /* 0x040fe200078e02ff */
[----:B------:R-:W-:Y:S01]  /*0c90*/  SHF.R.S32.HI R5, RZ, 0x1f, R0 ;  /* 0x0000001fff057819 */ /* 0x000fe20000011400 */
[----:B------:R-:W-:Y:S01]  /*0ca0*/  IMAD.WIDE.U32 R110, R39, c[0x0][0x1e0], RZ ;  /* 0x00007800276e7a25 */ /* 0x000fe200078e00ff */
[----:B------:R-:W-:Y:S01]  /*0cb0*/  LOP3.LUT R25, R3, 0xfffffff8, RZ, 0xc0, !PT ;  /* 0xfffffff803197812 */ /* 0x000fe200078ec0ff */
[----:B------:R-:W-:Y:S01]  /*0cc0*/  UIMAD.WIDE.U32 UR14, UR6, 0x40, URZ ;  /* 0x00000040060e78a5 */ /* 0x000fe2000f8e003f */
[----:B------:R-:W-:Y:S01]  /*0cd0*/  SHF.R.S32.HI R3, RZ, 0x3, R3 ;  /* 0x00000003ff037819 */ /* 0x000fe20000011403 */
[----:B------:R-:W-:Y:S01]  /*0ce0*/  IMAD R5, R5, c[0x0][0x178], RZ ;  /* 0x00005e0005057a24 */ /* 0x000fe200078e02ff */
[----:B-1----:R-:W-:Y:S01]  /*0cf0*/  SHF.R.S32.HI R29, RZ, 0x1f, R28 ;  /* 0x0000001fff1d7819 */ /* 0x002fe2000001141c */
[----:B------:R-:W-:Y:S01]  /*0d00*/  IMAD.IADD R25, R42, 0x1, -R25 ;  /* 0x000000012a197824 */ /* 0x000fe200078e0a19 */
[----:B------:R-:W-:Y:S01]  /*0d10*/  USHF.L.U32 UR8, UR7, 0x6, URZ ;  /* 0x0000000607087899 */ /* 0x000fe2000800063f */
[----:B------:R-:W-:Y:S01]  /*0d20*/  IMAD R5, R0, c[0x0][0x17c], R5 ;  /* 0x00005f0000057a24 */ /* 0x000fe200078e0205 */
[----:B------:R-:W-:Y:S01]  /*0d30*/  LEA.HI R108, R109, R42, RZ, 0x5 ;  /* 0x0000002a6d6c7211 */ /* 0x000fe200078f28ff */
[----:B------:R-:W-:Y:S01]  /*0d40*/  IMAD R11, R25, 0x20, R3 ;  /* 0x00000020190b7824 */ /* 0x000fe200078e0203 */
[----:B------:R-:W-:Y:S01]  /*0d50*/  UIADD3 UR8, UR15, UR8, URZ ;  /* 0x000000080f087290 */ /* 0x000fe2000fffe03f */
[----:B------:R-:W-:Y:S01]  /*0d60*/  IMAD.IADD R9, R9, 0x1, R5 ;  /* 0x0000000109097824 */ /* 0x000fe200078e0205 */
[----:B------:R-:W-:Y:S01]  /*0d70*/  SHF.R.S32.HI R5, RZ, 0x1f, R218 ;  /* 0x0000001fff057819 */ /* 0x000fe200000114da */
[----:B------:R-:W-:Y:S01]  /*0d80*/  IMAD R7, R29, c[0x0][0x1b8], RZ ;  /* 0x00006e001d077a24 */ /* 0x000fe200078e02ff */
[----:B------:R-:W-:Y:S01]  /*0d90*/  SHF.R.S32.HI R43, RZ, 0x5, R108 ;  /* 0x00000005ff2b7819 */ /* 0x000fe2000001146c */
[----:B------:R-:W-:Y:S01]  /*0da0*/  IMAD.IADD R2, R40, 0x1, R11 ;  /* 0x0000000128027824 */ /* 0x000fe200078e020b */
[----:B------:R-:W-:Y:S01]  /*0db0*/  SEL R0, R5, RZ, !P0 ;  /* 0x000000ff05007207 */ /* 0x000fe20004000000 */
[C---:B------:R-:W-:Y:S01]  /*0dc0*/  IMAD R7, R28.reuse, c[0x0][0x1bc], R7 ;  /* 0x00006f001c077a24 */ /* 0x040fe200078e0207 */
[----:B------:R-:W-:Y:S01]  /*0dd0*/  USHF.L.U32 UR9, UR4, 0x6, URZ ;  /* 0x0000000604097899 */ /* 0x000fe2000800063f */
[----:B------:R-:W-:Y:S01]  /*0de0*/  IMAD.WIDE.U32 R8, R28, c[0x0][0x1b8], R8 ;  /* 0x00006e001c087a25 */ /* 0x000fe200078e0008 */
[----:B------:R-:W-:-:S02]  /*0df0*/  UMOV UR12, 0x6 ;  /* 0x00000006000c7882 */ /* 0x000fc40000000000 */
[----:B------:R-:W-:Y:S01]  /*0e00*/  USHF.L.U64.HI UR12, UR4, UR12, UR5 ;  /* 0x0000000c040c7299 */ /* 0x000fe20008010205 */
[----:B------:R-:W-:-:S04]  /*0e10*/  @P4 IMAD.HI.U32 R4, R2, c[0x0][0x2c8], RZ ;  /* 0x0000b20002044a27 */ /* 0x000fc800078e00ff */
[----:B------:R-:W-:Y:S02]  /*0e20*/  IMAD.IADD R9, R9, 0x1, R7 ;  /* 0x0000000109097824 */ /* 0x000fe400078e0207 */
[----:B------:R-:W-:Y:S01]  /*0e30*/  IMAD.MOV.U32 R7, RZ, RZ, R2 ;  /* 0x000000ffff077224 */ /* 0x000fe200078e0002 */
[----:B------:R-:W-:Y:S01]  /*0e40*/  @P4 SHF.R.U32.HI R7, RZ, c[0x0][0x2cc], R4 ;  /* 0x0000b300ff074a19 */ /* 0x000fe20000011604 */
[----:B------:R-:W-:Y:S02]  /*0e50*/  IMAD R13, R0, c[0x0][0x1c0], RZ ;  /* 0x00007000000d7a24 */ /* 0x000fe400078e02ff */
[----:B--2---:R-:W-:Y:S01]  /*0e60*/  IMAD.SHL.U32 R217, R3, 0x40, RZ ;  /* 0x0000004003d97824 */ /* 0x004fe200078e00ff */
[----:B------:R-:W-:Y:S01]  /*0e70*/  SHF.R.S32.HI R0, RZ, 0x1f, R7 ;  /* 0x0000001fff007819 */ /* 0x000fe20000011407 */
[C---:B------:R-:W-:Y:S02]  /*0e80*/  IMAD R13, R10.reuse, c[0x0][0x1c4], R13 ;  /* 0x000071000a0d7a24 */ /* 0x040fe400078e020d */
[----:B------:R-:W-:Y:S01]  /*0e90*/  IMAD.WIDE.U32 R10, R10, c[0x0][0x1c0], R8 ;  /* 0x000070000a0a7a25 */ /* 0x000fe200078e0008 */
[----:B------:R-:W-:-:S02]  /*0ea0*/  LOP3.LUT R217, R217, 0x1c0, RZ, 0xc0, !PT ;  /* 0x000001c0d9d97812 */ /* 0x000fc400078ec0ff */
[----:B------:R-:W-:Y:S01]  /*0eb0*/  LEA.HI R8, R109, R42, RZ, 0x6 ;  /* 0x0000002a6d087211 */ /* 0x000fe200078f30ff */
[----:B------:R-:W-:Y:S02]  /*0ec0*/  IMAD.MOV R9, RZ, RZ, -R7 ;  /* 0x000000ffff097224 */ /* 0x000fe400078e0a07 */
[----:B------:R-:W-:Y:S02]  /*0ed0*/  IMAD.IADD R11, R11, 0x1, R13 ;  /* 0x000000010b0b7824 */ /* 0x000fe400078e020d */
[----:B------:R-:W-:Y:S02]  /*0ee0*/  IMAD R6, R9, c[0x0][0x2c4], R2 ;  /* 0x0000b10009067a24 */ /* 0x000fe400078e0202 */
[----:B------:R-:W-:Y:S02]  /*0ef0*/  IMAD R0, R0, c[0x0][0x1b0], RZ ;  /* 0x00006c0000007a24 */ /* 0x000fe400078e02ff */
[----:B------:R-:W-:Y:S01]  /*0f00*/  IMAD.WIDE.U32 R10, R7, c[0x0][0x1b0], R10 ;  /* 0x00006c00070a7a25 */ /* 0x000fe200078e000a */
[----:B------:R-:W-:-:S03]  /*0f10*/  SHF.R.S32.HI R9, RZ, 0x1f, R6 ;  /* 0x0000001fff097819 */ /* 0x000fc60000011406 */
[----:B------:R-:W-:Y:S02]  /*0f20*/  IMAD R0, R7, c[0x0][0x1b4], R0 ;  /* 0x00006d0007007a24 */ /* 0x000fe400078e0200 */
[----:B------:R-:W-:Y:S02]  /*0f30*/  IMAD R9, R9, c[0x0][0x1a8], RZ ;  /* 0x00006a0009097a24 */ /* 0x000fe400078e02ff */
[----:B------:R-:W-:Y:S02]  /*0f40*/  IMAD.IADD R11, R11, 0x1, R0 ;  /* 0x000000010b0b7824 */ /* 0x000fe400078e0200 */
[----:B------:R-:W-:Y:S02]  /*0f50*/  IMAD.SHL.U32 R32, R25, 0x8, RZ ;  /* 0x0000000819207824 */ /* 0x000fe400078e00ff */
[C---:B------:R-:W-:Y:S02]  /*0f60*/  IMAD R9, R6.reuse, c[0x0][0x1ac], R9 ;  /* 0x00006b0006097a24 */ /* 0x040fe400078e0209 */
[----:B------:R-:W-:Y:S01]  /*0f70*/  IMAD.WIDE.U32 R6, R6, c[0x0][0x1a8], R10 ;  /* 0x00006a0006067a25 */ /* 0x000fe200078e000a */
[----:B------:R-:W-:-:S02]  /*0f80*/  LOP3.LUT R2, R217, 0x38, R32, 0xf8, !PT ;  /* 0x00000038d9027812 */ /* 0x000fc400078ef820 */
[----:B------:R-:W-:Y:S01]  /*0f90*/  SHF.R.U32.HI R217, RZ, 0x3, R217 ;  /* 0x00000003ffd97819 */ /* 0x000fe200000116d9 */
[----:B------:R-:W-:Y:S01]  /*0fa0*/  IMAD.IADD R0, R7, 0x1, R9 ;  /* 0x0000000107007824 */ /* 0x000fe200078e0209 */
[----:B------:R-:W-:Y:S01]  /*0fb0*/  LEA R4, P0, R6, c[0x0][0x160], 0x1 ;  /* 0x0000580006047a11 */ /* 0x000fe200078008ff */
[----:B------:R-:W-:Y:S01]  /*0fc0*/  IMAD R7, R219, c[0x0][0x2c4], RZ ;  /* 0x0000b100db077a24 */ /* 0x000fe200078e02ff */
[----:B------:R-:W-:Y:S01]  /*0fd0*/  LOP3.LUT R217, R2, R217, RZ, 0x3c, !PT ;  /* 0x000000d902d97212 */ /* 0x000fe200078e3cff */
[----:B------:R-:W-:Y:S01]  /*0fe0*/  IMAD.IADD R2, R40, 0x1, R3 ;  /* 0x0000000128027824 */ /* 0x000fe200078e0203 */
[----:B------:R-:W-:Y:S01]  /*0ff0*/  LEA.HI.X R0, R6, c[0x0][0x164], R0, 0x1, P0 ;  /* 0x0000590006007a11 */ /* 0x000fe200000f0c00 */
[----:B------:R-:W1:Y:S01]  /*1000*/  SHFL.IDX PT, R10, R4, RZ, 0x181f ;  /* 0x00181fff040a7589 */ /* 0x000e6200000e0000 */
[----:B------:R-:W-:Y:S01]  /*1010*/  IMAD.SHL.U32 R8, R8, 0x8, RZ ;  /* 0x0000000808087824 */ /* 0x000fe200078e00ff */
[----:B------:R-:W-:Y:S01]  /*1020*/  SHF.R.S32.HI R33, RZ, 0x1f, R32 ;  /* 0x0000001fff217819 */ /* 0x000fe20000011420 */
[----:B------:R-:W-:Y:S01]  /*1030*/  IMAD R39, R38, -0x60, R39 ;  /* 0xffffffa026277824 */ /* 0x000fe200078e0227 */
[CC--:B------:R-:W-:Y:S01]  /*1040*/  ISETP.GE.AND P1, PT, R2.reuse, R7.reuse, PT ;  /* 0x000000070200720c */ /* 0x0c0fe20003f26270 */
[----:B------:R-:W2:Y:S01]  /*1050*/  SHFL.IDX PT, R11, R0, RZ, 0x181f ;  /* 0x00181fff000b7589 */ /* 0x000ea200000e0000 */
[----:B------:R-:W-:Y:S01]  /*1060*/  IADD3 R6, R2, 0x20, RZ ;  /* 0x0000002002067810 */ /* 0x000fe20007ffe0ff */
[----:B------:R-:W-:Y:S01]  /*1070*/  IMAD.IADD R41, R111, 0x1, R41 ;  /* 0x000000016f297824 */ /* 0x000fe200078e0229 */
[----:B------:R-:W-:Y:S01]  /*1080*/  LOP3.LUT R217, R217, 0xfffffe00, R8, 0xf8, !PT ;  /* 0xfffffe00d9d97812 */ /* 0x000fe200078ef808 */
[----:B------:R-:W-:Y:S04]  /*1090*/  SHFL.IDX PT, R12, R4, 0x1, 0x181f ;  /* 0x00381f00040c7f89 */ /* 0x000fe800000e0000 */
[----:B------:R-:W-:Y:S01]  /*10a0*/  BAR.SYNC.DEFER_BLOCKING 0x0 ;  /* 0x0000000000007b1d */ /* 0x000fe20000010000 */
[----:B------:R-:W-:Y:S01]  /*10b0*/  ISETP.GE.AND P0, PT, R6, R7, PT ;  /* 0x000000070600720c */ /* 0x000fe20003f06270 */
[----:B------:R-:W-:Y:S01]  /*10c0*/  IMAD.SHL.U32 R217, R217, 0x2, RZ ;  /* 0x00000002d9d97824 */ /* 0x000fe200078e00ff */
[----:B------:R-:W-:-:S02]  /*10d0*/  SHF.R.S32.HI R6, RZ, 0x1f, R30 ;  /* 0x0000001fff067819 */ /* 0x000fc4000001141e */
[----:B------:R-:W-:Y:S01]  /*10e0*/  IADD3 R8, R2, 0x40, RZ ;  /* 0x0000004002087810 */ /* 0x000fe20007ffe0ff */
[----:B------:R-:W4:Y:S01]  /*10f0*/  SHFL.IDX PT, R13, R0, 0x1, 0x181f ;  /* 0x00381f00000d7f89 */ /* 0x000f2200000e0000 */
[----:B------:R-:W-:Y:S02]  /*1100*/  ISETP.GE.AND P6, PT, R32, c[0x0][0x198], PT ;  /* 0x0000660020007a0c */ /* 0x000fe40003fc6270 */
[----:B------:R-:W-:Y:S02]  /*1110*/  IADD3 R2, R2, 0x60, RZ ;  /* 0x0000006002027810 */ /* 0x000fe40007ffe0ff */
[----:B------:R-:W-:Y:S02]  /*1120*/  IADD3 R24, R39, R216, -R3 ;  /* 0x000000d827187210 */ /* 0x000fe40007ffe803 */
[----:B---3--:R-:W-:Y:S01]  /*1130*/  @P2 SHF.R.S32.HI R27, RZ, 0x1f, R26 ;  /* 0x0000001fff1b2819 */ /* 0x008fe2000001141a */
[----:B------:R-:W-:Y:S02]  /*1140*/  @!P2 IMAD.MOV.U32 R26, RZ, RZ, R218 ;  /* 0x000000ffff1aa224 */ /* 0x000fe400078e00da */
[----:B------:R-:W-:Y:S01]  /*1150*/  @!P2 IMAD.MOV.U32 R27, RZ, RZ, R5 ;  /* 0x000000ffff1ba224 */ /* 0x000fe200078e0005 */
[----:B------:R-:W-:-:S02]  /*1160*/  IADD3 R30, P2, R30, R3, RZ ;  /* 0x000000031e1e7210 */ /* 0x000fc40007f5e0ff */
[----:B------:R-:W-:Y:S02]  /*1170*/  IADD3 R5, R32, 0x40, RZ ;  /* 0x0000004020057810 */ /* 0x000fe40007ffe0ff */
[----:B------:R-:W-:Y:S01]  /*1180*/  LEA.HI.X.SX32 R31, R3, R6, 0x1, P2 ;  /* 0x00000006031f7211 */ /* 0x000fe200010f0eff */
[----:B------:R-:W-:Y:S01]  /*1190*/  IMAD.WIDE.U32 R14, R30, c[0x0][0x1e0], R32 ;  /* 0x000078001e0e7a25 */ /* 0x000fe200078e0020 */
[----:B------:R-:W-:Y:S02]  /*11a0*/  @!P1 SHF.R.S32.HI R6, RZ, 0x1f, R5 ;  /* 0x0000001fff069819 */ /* 0x000fe40000011405 */
[----:B------:R-:W-:Y:S01]  /*11b0*/  SEL R230, R26, RZ, !P5 ;  /* 0x000000ff1ae67207 */ /* 0x000fe20006800000 */
[C---:B------:R-:W-:Y:S01]  /*11c0*/  IMAD R9, R31.reuse, c[0x0][0x1e0], RZ ;  /* 0x000078001f097a24 */ /* 0x040fe200078e02ff */
[----:B------:R-:W-:Y:S01]  /*11d0*/  @!P1 LEA.HI R6, R6, R5, RZ, 0x3 ;  /* 0x0000000506069211 */ /* 0x000fe200078f18ff */
[----:B------:R-:W-:Y:S01]  /*11e0*/  IMAD R31, R31, c[0x0][0x208], RZ ;  /* 0x000082001f1f7a24 */ /* 0x000fe200078e02ff */
[----:B------:R-:W-:-:S02]  /*11f0*/  SEL R26, R27, RZ, !P5 ;  /* 0x000000ff1b1a7207 */ /* 0x000fc40006800000 */
[----:B------:R-:W-:Y:S02]  /*1200*/  @!P1 LOP3.LUT R6, R6, 0xfffffff8, RZ, 0xc0, !PT ;  /* 0xfffffff806069812 */ /* 0x000fe400078ec0ff */
[----:B-1----:R-:W-:Y:S01]  /*1210*/  @!P1 LEA R18, P5, R32, R10, 0x1 ;  /* 0x0000000a20129211 */ /* 0x002fe200078a08ff */
[----:B------:R-:W-:Y:S01]  /*1220*/  IMAD R223, R26, c[0x0][0x1f0], RZ ;  /* 0x00007c001adf7a24 */ /* 0x000fe200078e02ff */
[----:B------:R-:W-:Y:S01]  /*1230*/  ISETP.GE.AND P2, PT, R5, c[0x0][0x198], PT ;  /* 0x0000660005007a0c */ /* 0x000fe20003f46270 */
[----:B--2---:R-:W-:Y:S01]  /*1240*/  @!P1 IMAD.WIDE R20, R6, 0x2, R10 ;  /* 0x0000000206149825 */ /* 0x004fe200078e020a */
[----:B------:R-:W-:Y:S02]  /*1250*/  @!P1 LEA.HI.X R19, R32, R11, R33, 0x1, P5 ;  /* 0x0000000b20139211 */ /* 0x000fe400028f0c21 */
[----:B------:R-:W-:Y:S01]  /*1260*/  @!P0 SHF.R.S32.HI R6, RZ, 0x1f, R5 ;  /* 0x0000001fff068819 */ /* 0x000fe20000011405 */
[----:B------:R-:W-:Y:S01]  /*1270*/  IMAD R10, R30, c[0x0][0x1e4], R9 ;  /* 0x000079001e0a7a24 */ /* 0x000fe200078e0209 */
[----:B------:R-:W-:Y:S01]  /*1280*/  ISETP.GE.AND P5, PT, R8, R7, PT ;  /* 0x000000070800720c */ /* 0x000fe20003fa6270 */
[----:B------:R-:W-:Y:S01]  /*1290*/  SHFL.IDX PT, R9, R0, 0x2, 0x181f ;  /* 0x00581f0000097f89 */ /* 0x000fe200000e0000 */
[----:B------:R-:W-:Y:S01]  /*12a0*/  @!P0 LEA.HI R6, R6, R5, RZ, 0x3 ;  /* 0x0000000506068211 */ /* 0x000fe200078f18ff */
[----:B------:R-:W-:Y:S01]  /*12b0*/  IMAD.IADD R15, R15, 0x1, R10 ;  /* 0x000000010f0f7824 */ /* 0x000fe200078e020a */
[----:B------:R-:W-:Y:S01]  /*12c0*/  SHF.R.S32.HI R27, RZ, 0x1f, R112 ;  /* 0x0000001fff1b7819 */ /* 0x000fe20000011470 */
[----:B------:R-:W1:Y:S01]  /*12d0*/  SHFL.IDX PT, R8, R4, 0x2, 0x181f ;  /* 0x00581f0004087f89 */ /* 0x000e6200000e0000 */
[----:B------:R-:W-:Y:S01]  /*12e0*/  @!P0 LOP3.LUT R11, R6, 0xfffffff8, RZ, 0xc0, !PT ;  /* 0xfffffff8060b8812 */ /* 0x000fe200078ec0ff */
[----:B------:R-:W-:-:S02]  /*12f0*/  IMAD R223, R230, c[0x0][0x1f4], R223 ;  /* 0x00007d00e6df7a24 */ /* 0x000fc400078e02df */
[----:B------:R2:W-:Y:S01]  /*1300*/  @!P1 LDGSTS.E.BYPASS.LTC128B.128 [R217+0x100], [R18.64], !P6 ;  /* 0x0010000012d99fae */ /* 0x0005e2000f101d4a */
[----:B------:R-:W-:Y:S02]  /*1310*/  IMAD R233, R26, c[0x0][0x218], RZ ;  /* 0x000086001ae97a24 */ /* 0x000fe400078e02ff */
[----:B----4-:R-:W-:Y:S01]  /*1320*/  @!P0 IMAD.WIDE R10, R11, 0x2, R12 ;  /* 0x000000020b0a8825 */ /* 0x010fe200078e020c */
[----:B------:R3:W-:Y:S01]  /*1330*/  @!P1 LDGSTS.E.BYPASS.LTC128B.128 [R217+0x4100], [R20.64], !P2 ;  /* 0x0410000014d99fae */ /* 0x0007e2000d101d4a */
[----:B------:R-:W-:Y:S02]  /*1340*/  @!P0 LEA R16, P1, R32, R12, 0x1 ;  /* 0x0000000c20108211 */ /* 0x000fe400078208ff */
[----:B------:R-:W-:Y:S01]  /*1350*/  IMAD R233, R230, c[0x0][0x21c], R233 ;  /* 0x00008700e6e97a24 */ /* 0x000fe200078e02e9 */
[----:B------:R4:W5:Y:S01]  /*1360*/  SHFL.IDX PT, R12, R4, 0x3, 0x181f ;  /* 0x00781f00040c7f89 */ /* 0x00096200000e0000 */
[----:B------:R-:W-:Y:S02]  /*1370*/  @!P0 LEA.HI.X R17, R32, R13, R33, 0x1, P1 ;  /* 0x0000000d20118211 */ /* 0x000fe400008f0c21 */
[----:B------:R-:W-:Y:S01]  /*1380*/  ISETP.GE.AND P1, PT, R2, R7, PT ;  /* 0x000000070200720c */ /* 0x000fe20003f26270 */
[C---:B------:R-:W-:Y:S01]  /*1390*/  IMAD R7, R29.reuse, c[0x0][0x1e8], RZ ;  /* 0x00007a001d077a24 */ /* 0x040fe200078e02ff */
[----:B------:R3:W3:Y:S01]  /*13a0*/  SHFL.IDX PT, R13, R0, 0x3, 0x181f ;  /* 0x00781f00000d7f89 */ /* 0x0006e200000e0000 */
[----:B------:R-:W-:Y:S01]  /*13b0*/  @!P5 SHF.R.S32.HI R2, RZ, 0x1f, R5 ;  /* 0x0000001fff02d819 */ /* 0x000fe20000011405 */
[----:B------:R-:W-:-:S02]  /*13c0*/  IMAD R29, R29, c[0x0][0x210], RZ ;  /* 0x000084001d1d7a24 */ /* 0x000fc400078e02ff */
[----:B------:R-:W-:Y:S01]  /*13d0*/  IMAD R220, R28, c[0x0][0x1ec], R7 ;  /* 0x00007b001cdc7a24 */ /* 0x000fe200078e0207 */
[----:B------:R-:W-:Y:S01]  /*13e0*/  @!P5 LEA.HI R2, R2, R5, RZ, 0x3 ;  /* 0x000000050202d211 */ /* 0x000fe200078f18ff */
[----:B------:R5:W-:Y:S01]  /*13f0*/  @!P0 LDGSTS.E.BYPASS.LTC128B.128 [R217+0x1100], [R16.64], !P6 ;  /* 0x0110000010d98fae */ /* 0x000be2000f101d4a */
[----:B------:R-:W-:Y:S02]  /*1400*/  IMAD R29, R28, c[0x0][0x214], R29 ;  /* 0x000085001c1d7a24 */ /* 0x000fe400078e021d */
[----:B------:R-:W-:Y:S01]  /*1410*/  @!P5 LOP3.LUT R7, R2, 0xfffffff8, RZ, 0xc0, !PT ;  /* 0xfffffff80207d812 */ /* 0x000fe200078ec0ff */
[----:B------:R5:W-:Y:S01]  /*1420*/  @!P0 LDGSTS.E.BYPASS.LTC128B.128 [R217+0x5100], [R10.64], !P2 ;  /* 0x051000000ad98fae */ /* 0x000be2000d101d4a */
[----:B--2---:R-:W-:Y:S01]  /*1430*/  IMAD.WIDE.U32 R18, R28, c[0x0][0x1e8], R14 ;  /* 0x00007a001c127a25 */ /* 0x004fe200078e000e */
[----:B-1----:R-:W-:-:S03]  /*1440*/  @!P5 LEA R14, P0, R32, R8, 0x1 ;  /* 0x00000008200ed211 */ /* 0x002fc600078008ff */
[----:B------:R-:W-:Y:S01]  /*1450*/  IMAD.IADD R221, R19, 0x1, R220 ;  /* 0x0000000113dd7824 */ /* 0x000fe200078e02dc */
[----:B------:R-:W-:Y:S01]  /*1460*/  @!P5 LEA.HI.X R15, R32, R9, R33, 0x1, P0 ;  /* 0x00000009200fd211 */ /* 0x000fe200000f0c21 */
[----:B------:R-:W-:Y:S01]  /*1470*/  IMAD.MOV.U32 R220, RZ, RZ, R18 ;  /* 0x000000ffffdc7224 */ /* 0x000fe200078e0012 */
[----:B----4-:R-:W-:Y:S01]  /*1480*/  LEA.HI R4, R109, R42, RZ, 0x4 ;  /* 0x0000002a6d047211 */ /* 0x010fe200078f20ff */
[----:B------:R-:W-:Y:S01]  /*1490*/  @!P5 IMAD.WIDE R8, R7, 0x2, R8 ;  /* 0x000000020708d825 */ /* 0x000fe200078e0208 */
[----:B------:R-:W-:Y:S01]  /*14a0*/  ISETP.GE.AND P0, PT, R24, 0x1, PT ;  /* 0x000000011800780c */ /* 0x000fe20003f06270 */
[----:B------:R1:W-:Y:S01]  /*14b0*/  @!P5 LDGSTS.E.BYPASS.LTC128B.128 [R217+0x2100], [R14.64], !P6 ;  /* 0x021000000ed9dfae */ /* 0x0003e2000f101d4a */
[----:B---3--:R-:W-:Y:S01]  /*14c0*/  @!P1 SHF.R.S32.HI R0, RZ, 0x1f, R5 ;  /* 0x0000001fff009819 */ /* 0x008fe20000011405 */
[----:B------:R-:W-:Y:S01]  /*14d0*/  IMAD.WIDE.U32 R220, R230, c[0x0][0x1f0], R220 ;  /* 0x00007c00e6dc7a25 */ /* 0x000fe200078e00dc */
[----:B------:R-:W-:Y:S01]  /*14e0*/  LOP3.LUT R7, R4, 0xfffffff0, RZ, 0xc0, !PT ;  /* 0xfffffff004077812 */ /* 0x000fe200078ec0ff */
[----:B------:R2:W-:Y:S01]  /*14f0*/  @!P5 LDGSTS.E.BYPASS.LTC128B.128 [R217+0x6100], [R8.64], !P2 ;  /* 0x0610000008d9dfae */ /* 0x0005e2000d101d4a */
[----:B------:R-:W-:Y:S01]  /*1500*/  @!P1 LEA.HI R0, R0, R5, RZ, 0x3 ;  /* 0x0000000500009211 */ /* 0x000fe200078f18ff */
[----:B------:R-:W-:-:S02]  /*1510*/  IMAD.IADD R223, R221, 0x1, R223 ;  /* 0x00000001dddf7824 */ /* 0x000fc400078e02df */
[----:B------:R-:W-:Y:S01]  /*1520*/  IMAD.MOV.U32 R222, RZ, RZ, R220 ;  /* 0x000000ffffde7224 */ /* 0x000fe200078e00dc */
[----:B------:R-:W-:Y:S01]  /*1530*/  @!P1 LOP3.LUT R0, R0, 0xfffffff8, RZ, 0xc0, !PT ;  /* 0xfffffff800009812 */ /* 0x000fe200078ec0ff */
[----:B------:R-:W-:Y:S02]  /*1540*/  IMAD.IADD R7, R42, 0x1, -R7 ;  /* 0x000000012a077824 */ /* 0x000fe400078e0a07 */
[----:B-----5:R-:W-:-:S03]  /*1550*/  IMAD R11, R41, R112, RZ ;  /* 0x00000070290b7224 */ /* 0x020fc600078e02ff */
[----:B------:R-:W-:Y:S01]  /*1560*/  SHF.R.S32.HI R2, RZ, 0x1f, R7 ;  /* 0x0000001fff027819 */ /* 0x000fe20000011407 */
[----:B------:R-:W-:-:S03]  /*1570*/  IMAD R11, R27, R110, R11 ;  /* 0x0000006e1b0b7224 */ /* 0x000fc600078e020b */
[----:B------:R-:W-:Y:S01]  /*1580*/  LEA.HI R2, R2, R7, RZ, 0x3 ;  /* 0x0000000702027211 */ /* 0x000fe200078f18ff */
[----:B------:R-:W-:-:S04]  /*1590*/  IMAD R27, R27, c[0x0][0x208], RZ ;  /* 0x000082001b1b7a24 */ /* 0x000fc800078e02ff */
[----:B------:R-:W-:Y:S01]  /*15a0*/  IMAD R27, R112, c[0x0][0x20c], R27 ;  /* 0x00008300701b7a24 */ /* 0x000fe200078e021b */
[----:B-1----:R-:W-:Y:S01]  /*15b0*/  @!P1 LEA R14, P5, R32, R12, 0x1 ;  /* 0x0000000c200e9211 */ /* 0x002fe200078a08ff */
[----:B--2---:R-:W-:-:S03]  /*15c0*/  IMAD.WIDE.U32 R8, R112, R110, R222 ;  /* 0x0000006e70087225 */ /* 0x004fc600078e00de */
[----:B------:R-:W-:Y:S01]  /*15d0*/  @!P1 LEA.HI.X R15, R32, R13, R33, 0x1, P5 ;  /* 0x0000000d200f9211 */ /* 0x000fe200028f0c21 */
[----:B------:R-:W-:Y:S01]  /*15e0*/  IMAD.IADD R6, R9, 0x1, R11 ;  /* 0x0000000109067824 */ /* 0x000fe200078e020b */
[----:B------:R-:W-:Y:S01]  /*15f0*/  @P0 LEA R10, P5, R8, c[0x0][0x1c8], 0x1 ;  /* 0x00007200080a0a11 */ /* 0x000fe200078a08ff */
[----:B------:R-:W-:Y:S02]  /*1600*/  @!P1 IMAD.WIDE R12, R0, 0x2, R12 ;  /* 0x00000002000c9825 */ /* 0x000fe400078e020c */
[----:B------:R1:W-:Y:S01]  /*1610*/  @!P1 LDGSTS.E.BYPASS.LTC128B.128 [R217+0x3100], [R14.64], !P6 ;  /* 0x031000000ed99fae */ /* 0x0003e2000f101d4a */
[----:B------:R-:W-:Y:S02]  /*1620*/  ISETP.GE.AND P6, PT, R32, c[0x0][0x1d4], PT ;  /* 0x0000750020007a0c */ /* 0x000fe40003fc6270 */
[----:B------:R-:W-:Y:S01]  /*1630*/  @P0 LEA.HI.X R11, R8, c[0x0][0x1cc], R6, 0x1, P5 ;  /* 0x00007300080b0a11 */ /* 0x000fe200028f0c06 */
[----:B------:R2:W-:Y:S01]  /*1640*/  @!P1 LDGSTS.E.BYPASS.LTC128B.128 [R217+0x7100], [R12.64], !P2 ;  /* 0x071000000cd99fae */ /* 0x0005e2000d101d4a */
[----:B------:R-:W-:Y:S01]  /*1650*/  ISETP.GE.AND P5, PT, R5, c[0x0][0x1d4], PT ;  /* 0x0000750005007a0c */ /* 0x000fe20003fa6270 */
[----:B------:R-:W-:Y:S01]  /*1660*/  IMAD.U32 R5, RZ, RZ, UR6 ;  /* 0x00000006ff057e24 */ /* 0x000fe2000f8e00ff */
[----:B------:R-:W-:Y:S01]  /*1670*/  ISETP.GE.AND P2, PT, R24, 0x21, PT ;  /* 0x000000211800780c */ /* 0x000fe20003f46270 */
[----:B------:R-:W0:Y:S01]  /*1680*/  LDGDEPBAR ;  /* 0x00000000000079af */ /* 0x000e220000000000 */
[C---:B------:R-:W-:Y:S01]  /*1690*/  LOP3.LUT R0, R2.reuse, 0xfffffff8, RZ, 0xc0, !PT ;  /* 0xfffffff802007812 */ /* 0x040fe200078ec0ff */
[----:B------:R-:W-:Y:S01]  /*16a0*/  IMAD.SHL.U32 R2, R2, 0x40, RZ ;  /* 0x0000004002027824 */ /* 0x000fe200078e00ff */
[----:B------:R-:W-:-:S02]  /*16b0*/  SHF.R.S32.HI R9, RZ, 0x4, R4 ;  /* 0x00000004ff097819 */ /* 0x000fc40000011404 */
[----:B------:R-:W-:Y:S01]  /*16c0*/  ISETP.GE.AND P1, PT, R24, 0x41, PT ;  /* 0x000000411800780c */ /* 0x000fe20003f26270 */
[----:B------:R-:W-:Y:S01]  /*16d0*/  IMAD.IADD R0, R7, 0x1, -R0 ;  /* 0x0000000107007824 */ /* 0x000fe200078e0a00 */
[----:B------:R3:W-:Y:S01]  /*16e0*/  @P0 LDGSTS.E.BYPASS.LTC128B.128 [R217+0x8100], [R10.64], !P6 ;  /* 0x081000000ad90fae */ /* 0x0007e2000f101d4a */
[----:B------:R-:W-:Y:S01]  /*16f0*/  IMAD.U32 R7, RZ, RZ, UR6 ;  /* 0x00000006ff077e24 */ /* 0x000fe2000f8e00ff */
[----:B------:R-:W-:Y:S01]  /*1700*/  LEA.HI R214, R4, R9, RZ, 0x1 ;  /* 0x0000000904d67211 */ /* 0x000fe200078f08ff */
[----:B------:R-:W-:Y:S01]  /*1710*/  IMAD.U32 R4, RZ, RZ, UR7 ;  /* 0x00000007ff047e24 */ /* 0x000fe2000f8e00ff */
[----:B------:R3:W-:Y:S02]  /*1720*/  @P0 LDGSTS.E.BYPASS.LTC128B.128 [R217+0xb100], [R10.64+0x80], !P5 ;  /* 0x0b1000800ad90fae */ /* 0x0007e4000e901d4a */
[----:B------:R-:W-:Y:S02]  /*1730*/  @P2 LEA R7, P0, R7, R8, 0x5 ;  /* 0x0000000807072211 */ /* 0x000fe400078028ff */
[----:B------:R-:W-:-:S02]  /*1740*/  LOP3.LUT R214, R214, 0xfffffffe, RZ, 0xc0, !PT ;  /* 0xfffffffed6d67812 */ /* 0x000fc400078ec0ff */
[----:B------:R-:W-:-:S03]  /*1750*/  @P2 LEA.HI.X R4, R5, R6, R4, 0x5, P0 ;  /* 0x0000000605042211 */ /* 0x000fc600000f2c04 */
[----:B------:R-:W-:Y:S02]  /*1760*/  IMAD.IADD R214, R9, 0x1, -R214 ;  /* 0x0000000109d67824 */ /* 0x000fe400078e0ad6 */
[----:B------:R-:W-:Y:S01]  /*1770*/  IMAD.SHL.U32 R9, R25, 0x40, RZ ;  /* 0x0000004019097824 */ /* 0x000fe200078e00ff */
[----:B--2---:R-:W-:Y:S01]  /*1780*/  @P2 LEA R12, P0, R7, c[0x0][0x1c8], 0x1 ;  /* 0x00007200070c2a11 */ /* 0x004fe200078008ff */
[----:B------:R-:W-:-:S03]  /*1790*/  IMAD.SHL.U32 R5, R214, 0x8, RZ ;  /* 0x00000008d6057824 */ /* 0x000fc600078e00ff */
[----:B------:R-:W-:Y:S01]  /*17a0*/  @P2 LEA.HI.X R13, R7, c[0x0][0x1cc], R4, 0x1, P0 ;  /* 0x00007300070d2a11 */ /* 0x000fe200000f0c04 */
[----:B------:R-:W-:Y:S01]  /*17b0*/  IMAD.SHL.U32 R4, R3, 0x8, RZ ;  /* 0x0000000803047824 */ /* 0x000fe200078e00ff */
[----:B------:R-:W-:Y:S01]  /*17c0*/  @P1 IADD3 R8, P0, R8, UR14, RZ ;  /* 0x0000000e08081c10 */ /* 0x000fe2000ff1e0ff */
[----:B------:R-:W-:Y:S01]  /*17d0*/  IMAD.MOV.U32 R3, RZ, RZ, 0x20 ;  /* 0x00000020ff037424 */ /* 0x000fe200078e00ff */
[----:B------:R-:W-:Y:S01]  /*17e0*/  LOP3.LUT R9, R9, 0x1c0, RZ, 0xc0, !PT ;  /* 0x000001c009097812 */ /* 0x000fe200078ec0ff */
[----:B------:R1:W-:Y:S01]  /*17f0*/  @P2 LDGSTS.E.BYPASS.LTC128B.128 [R217+0x9100], [R12.64], !P6 ;  /* 0x091000000cd92fae */ /* 0x0003e2000f101d4a */
[----:B------:R-:W-:Y:S02]  /*1800*/  @P1 IADD3.X R7, R6, UR8, RZ, P0, !PT ;  /* 0x0000000806071c10 */ /* 0x000fe400087fe4ff */
[----:B------:R-:W-:Y:S01]  /*1810*/  @P1 LEA R6, P0, R8, c[0x0][0x1c8], 0x1 ;  /* 0x0000720008061a11 */ /* 0x000fe200078008ff */
[----:B------:R1:W-:Y:S01]  /*1820*/  @P2 LDGSTS.E.BYPASS.LTC128B.128 [R217+0xc100], [R12.64+0x80], !P5 ;  /* 0x0c1000800cd92fae */ /* 0x0003e2000e901d4a */
[----:B------:R-:W-:Y:S01]  /*1830*/  LOP3.LUT R4, R9, 0x8, R4, 0xf8, !PT ;  /* 0x0000000809047812 */ /* 0x000fe200078ef804 */
[----:B---3--:R-:W-:Y:S01]  /*1840*/  IMAD.SHL.U32 R10, R0, 0x40, RZ ;  /* 0x00000040000a7824 */ /* 0x008fe200078e00ff */
[----:B------:R-:W-:-:S02]  /*1850*/  @P1 LEA.HI.X R7, R8, c[0x0][0x1cc], R7, 0x1, P0 ;  /* 0x0000730008071a11 */ /* 0x000fc400000f0c07 */
[----:B------:R-:W-:Y:S02]  /*1860*/  SHF.R.U32.HI R9, RZ, 0x3, R9 ;  /* 0x00000003ff097819 */ /* 0x000fe40000011609 */
[----:B------:R-:W-:Y:S01]  /*1870*/  LOP3.LUT R10, R10, 0x1c0, RZ, 0xc0, !PT ;  /* 0x000001c00a0a7812 */ /* 0x000fe200078ec0ff */
[----:B------:R2:W-:Y:S01]  /*1880*/  @P1 LDGSTS.E.BYPASS.LTC128B.128 [R217+0xa100], [R6.64], !P6 ;  /* 0x0a10000006d91fae */ /* 0x0005e2000f101d4a */
[----:B------:R-:W-:Y:S02]  /*1890*/  LOP3.LUT R9, R4, R9, RZ, 0x3c, !PT ;  /* 0x0000000904097212 */ /* 0x000fe400078e3cff */
[----:B------:R-:W-:Y:S01]  /*18a0*/  LOP3.LUT R5, R10, 0x8, R5, 0xf8, !PT ;  /* 0x000000080a057812 */ /* 0x000fe200078ef805 */
[----:B------:R2:W-:Y:S01]  /*18b0*/  @P1 LDGSTS.E.BYPASS.LTC128B.128 [R217+0xd100], [R6.64+0x80], !P5 ;  /* 0x0d10008006d91fae */ /* 0x0005e2000e901d4a */
[----:B------:R-:W-:Y:S01]  /*18c0*/  SHF.R.U32.HI R10, RZ, 0x3, R10 ;  /* 0x00000003ff0a7819 */ /* 0x000fe2000001160a */
[----:B------:R-:W-:Y:S01]  /*18d0*/  IMAD R214, R214, 0x200, R9 ;  /* 0x00000200d6d67824 */ /* 0x000fe200078e0209 */
[----:B------:R-:W-:Y:S01]  /*18e0*/  R2P PR, R0, 0x6 ;  /* 0x0000000600007804 */ /* 0x000fe20000000000 */
[----:B------:R-:W0:Y:S01]  /*18f0*/  LDGDEPBAR ;  /* 0x00000000000079af */ /* 0x000e220000000000 */
[----:B------:R-:W-:Y:S01]  /*1900*/  LOP3.LUT R5, R5, R10, RZ, 0x3c, !PT ;  /* 0x0000000a05057212 */ /* 0x000fe200078e3cff */
[----:B------:R-:W-:Y:S01]  /*1910*/  IMAD.SHL.U32 R214, R214, 0x2, RZ ;  /* 0x00000002d6d67824 */ /* 0x000fe200078e00ff */
[----:B------:R-:W-:-:S02]  /*1920*/  LOP3.LUT P0, RZ, R25, 0x2, RZ, 0xc0, !PT ;  /* 0x0000000219ff7812 */ /* 0x000fc4000780c0ff */
[----:B------:R-:W-:Y:S01]  /*1930*/  LOP3.LUT R2, R5, 0xfffffe00, R2, 0xf8, !PT ;  /* 0xfffffe0005027812 */ /* 0x000fe200078ef802 */
[----:B------:R-:W-:Y:S01]  /*1940*/  IMAD.MOV.U32 R5, RZ, RZ, 0x10 ;  /* 0x00000010ff057424 */ /* 0x000fe200078e00ff */
[----:B------:R-:W-:Y:S02]  /*1950*/  SEL R3, R3, 0xffffffe0, !P2 ;  /* 0xffffffe003037807 */ /* 0x000fe40005000000 */
[----:B------:R-:W-:Y:S02]  /*1960*/  IADD3 R213, R214, 0x8120, RZ ;  /* 0x00008120d6d57810 */ /* 0x000fe40007ffe0ff */
[----:B------:R-:W-:Y:S02]  /*1970*/  SEL R5, R5, 0xfffffff0, !P1 ;  /* 0xfffffff005057807 */ /* 0x000fe40004800000 */
[----:B------:R-:W-:Y:S01]  /*1980*/  ISETP.LT.OR P2, PT, R24, 0x1, P6 ;  /* 0x000000011800780c */ /* 0x000fe20003741670 */
[----:B--2---:R-:W-:Y:S01]  /*1990*/  IMAD R7, R43, 0x400, R2 ;  /* 0x000004002b077824 */ /* 0x004fe200078e0202 */
[----:B------:R-:W-:-:S04]  /*19a0*/  DEPBAR.LE SB0, 0x1 ;  /* 0x000080400000791a */ /* 0x000fc80000000000 */
[C---:B------:R-:W-:Y:S01]  /*19b0*/  LEA R4, R7.reuse, 0x100, 0x1 ;  /* 0x0000010007047811 */ /* 0x040fe200078e08ff */
[----:B------:R-:W-:Y:S01]  /*19c0*/  IMAD.SHL.U32 R7, R7, 0x2, RZ ;  /* 0x0000000207077824 */ /* 0x000fe200078e00ff */
[----:B------:R-:W-:Y:S03]  /*19d0*/  BAR.SYNC.DEFER_BLOCKING 0x0 ;  /* 0x0000000000007b1d */ /* 0x000fe60000010000 */
[--C-:B------:R-:W-:Y:S02]  /*19e0*/  IMAD R6, R5, 0x2, R4.reuse ;  /* 0x0000000205067824 */ /* 0x100fe400078e0204 */
[C---:B------:R-:W-:Y:S02]  /*19f0*/  IMAD R4, R3.reuse, 0x2, R4 ;  /* 0x0000000203047824 */ /* 0x040fe400078e0204 */
[----:B------:R-:W-:Y:S01]  /*1a00*/  IMAD R0, R3, 0x2, R6 ;  /* 0x0000000203007824 */ /* 0x000fe200078e0206 */
        /* <DEDUP_REMOVED lines=11> */
[C---:B------:R-:W-:Y:S02]  /*1ac0*/  IADD3 R207, R213.reuse, 0x800, RZ ;  /* 0x00000800d5cf7810 */ /* 0x040fe40007ffe0ff */
[C---:B------:R-:W-:Y:S02]  /*1ad0*/  IADD3 R206, R213.reuse, 0x1000, RZ ;  /* 0x00001000d5ce7810 */ /* 0x040fe40007ffe0ff */
[C---:B------:R-:W-:Y:S02]  /*1ae0*/  IADD3 R205, R213.reuse, 0x1800, RZ ;  /* 0x00001800d5cd7810 */ /* 0x040fe40007ffe0ff */
[C---:B------:R-:W-:Y:S02]  /*1af0*/  IADD3 R204, R213.reuse, 0x2000, RZ ;  /* 0x00002000d5cc7810 */ /* 0x040fe40007ffe0ff */
[C---:B------:R-:W-:Y:S02]  /*1b00*/  IADD3 R203, R213.reuse, 0x2800, RZ ;  /* 0x00002800d5cb7810 */ /* 0x040fe40007ffe0ff */
[----:B------:R-:W-:-:S02]  /*1b10*/  IADD3 R201, R213, 0x3000, RZ ;  /* 0x00003000d5c97810 */ /* 0x000fc40007ffe0ff */
        /* <DEDUP_REMOVED lines=9> */
[----:B------:R-:W-:-:S03]  /*1bb0*/  IADD3 R196, R213, 0x5800, RZ ;  /* 0x00005800d5c47810 */ /* 0x000fc60007ffe0ff */
[----:B------:R-:W-:-:S04]  /*1bc0*/  IMAD.WIDE.U32 R6, R28, c[0x0][0x210], R30 ;  /* 0x000084001c067a25 */ /* 0x000fc800078e001e */
[----:B------:R-:W-:-:S04]  /*1bd0*/  IMAD.IADD R7, R7, 0x1, R29 ;  /* 0x0000000107077824 */ /* 0x000fc800078e021d */
[----:B------:R-:W-:-:S04]  /*1be0*/  IMAD.WIDE.U32 R230, R230, c[0x0][0x218], R6 ;  /* 0x00008600e6e67a25 */ /* 0x000fc800078e0006 */
[----:B------:R-:W-:Y:S02]  /*1bf0*/  IMAD.IADD R233, R231, 0x1, R233 ;  /* 0x00000001e7e97824 */ /* 0x000fe400078e02e9 */
[----:B------:R-:W-:Y:S01]  /*1c00*/  IMAD.MOV.U32 R232, RZ, RZ, R230 ;  /* 0x000000ffffe87224 */ /* 0x000fe200078e00e6 */
[----:B------:R-:W1:Y:S04]  /*1c10*/  LDSM.16.M88.4 R8, [R214+0x8100] ;  /* 0x00810000d608783b */ /* 0x000e680000000200 */
[----:B------:R-:W-:Y:S04]  /*1c20*/  LDSM.16.M88.4 R16, [R213] ;  /* 0x00000000d510783b */ /* 0x000fe80000000200 */
[----:B------:R-:W2:Y:S04]  /*1c30*/  LDSM.16.M88.4 R72, [R214+0x9100] ;  /* 0x00910000d648783b */ /* 0x000ea80000000200 */
[----:B------:R-:W3:Y:S04]  /*1c40*/  LDSM.16.M88.4 R80, [R214+0x8900] ;  /* 0x00890000d650783b */ /* 0x000ee80000000200 */
[----:B------:R-:W4:Y:S04]  /*1c50*/  LDSM.16.M88.4 R20, [R213+0x800] ;  /* 0x00080000d514783b */ /* 0x000f280000000200 */
[----:B------:R-:W-:Y:S04]  /*1c60*/  LDSM.16.M88.4 R64, [R214+0x9900] ;  /* 0x00990000d640783b */ /* 0x000fe80000000200 */
        /* <DEDUP_REMOVED lines=9> */
[C---:B---3--:R-:W-:Y:S08]  /*1d00*/  HMMA.16816.F32.BF16 R84, R120.reuse, R80, RZ ;  /* 0x000000507854723c */ /* 0x048ff000000418ff */
[C---:B------:R-:W-:Y:S08]  /*1d10*/  HMMA.16816.F32.BF16 R80, R120.reuse, R82, RZ ;  /* 0x000000527850723c */ /* 0x040ff000000418ff */
[----:B------:R-:W-:Y:S08]  /*1d20*/  HMMA.16816.F32.BF16 R72, R120, R74, RZ ;  /* 0x0000004a7848723c */ /* 0x000ff000000418ff */
[C---:B----4-:R-:W-:Y:S08]  /*1d30*/  HMMA.16816.F32.BF16 R84, R140.reuse, R20, R84 ;  /* 0x000000148c54723c */ /* 0x050ff00000041854 */
[C---:B------:R-:W-:Y:S01]  /*1d40*/  HMMA.16816.F32.BF16 R80, R140.reuse, R22, R80 ;  /* 0x000000168c50723c */ /* 0x040fe20000041850 */
[----:B------:R-:W2:Y:S07]  /*1d50*/  LDSM.16.M88.4 R20, [R213+0x1800] ;  /* 0x00180000d514783b */ /* 0x000eae0000000200 */
[C---:B-1----:R-:W-:Y:S07]  /*1d60*/  HMMA.16816.F32.BF16 R76, R140.reuse, R16, R76 ;  /* 0x000000108c4c723c */ /* 0x042fee000004184c */
[----:B------:R-:W-:Y:S01]  /*1d70*/  IMAD.WIDE.U32 R16, R112, c[0x0][0x208], RZ ;  /* 0x0000820070107a25 */ /* 0x000fe200078e00ff */
[----:B------:R-:W-:Y:S03]  /*1d80*/  HMMA.16816.F32.BF16 R72, R140, R18, R72 ;  /* 0x000000128c48723c */ /* 0x000fe60000041848 */
[----:B------:R-:W-:-:S02]  /*1d90*/  IMAD.IADD R0, R17, 0x1, R27 ;  /* 0x0000000111007824 */ /* 0x000fc400078e021b */
[----:B------:R-:W-:-:S03]  /*1da0*/  IMAD.WIDE.U32 R16, R16, 0x60, R232 ;  /* 0x0000006010107825 */ /* 0x000fc600078e00e8 */
[----:B------:R-:W-:Y:S01]  /*1db0*/  HMMA.16816.F32.BF16 R68, R120, R64, RZ ;  /* 0x000000407844723c */ /* 0x000fe200000418ff */
[----:B------:R-:W-:Y:S01]  /*1dc0*/  IMAD R0, R0, 0x60, RZ ;  /* 0x0000006000007824 */ /* 0x000fe200078e02ff */
[----:B------:R-:W-:Y:S01]  /*1dd0*/  LEA R6, P0, R16, c[0x0][0x1f8], 0x1 ;  /* 0x00007e0010067a11 */ /* 0x000fe200078008ff */
[----:B------:R-:W-:Y:S02]  /*1de0*/  IMAD.U32 R27, RZ, RZ, UR9 ;  /* 0x00000009ff1b7e24 */ /* 0x000fe4000f8e00ff */
[----:B------:R-:W-:-:S03]  /*1df0*/  IMAD.IADD R0, R17, 0x1, R0 ;  /* 0x0000000111007824 */ /* 0x000fc600078e0200 */
[C---:B------:R-:W-:Y:S02]  /*1e00*/  HMMA.16816.F32.BF16 R64, R120.reuse, R66, RZ ;  /* 0x000000427840723c */ /* 0x040fe400000418ff */
[----:B------:R-:W-:Y:S01]  /*1e10*/  LEA.HI.X R7, R16, c[0x0][0x1fc], R0, 0x1, P0 ;  /* 0x00007f0010077a11 */ /* 0x000fe200000f0c00 */
[----:B------:R-:W-:Y:S01]  /*1e20*/  IMAD.MOV.U32 R0, RZ, RZ, 0x40 ;  /* 0x00000040ff007424 */ /* 0x000fe200078e00ff */
[----:B------:R-:W-:Y:S01]  /*1e30*/  IADD3 R26, P1, P0, R27, 0x80, R6 ;  /* 0x000000801b1a7810 */ /* 0x000fe2000783e006 */
[----:B------:R-:W1:Y:S03]  /*1e40*/  LDSM.16.M88.4 R16, [R213+0x2000] ;  /* 0x00200000d510783b */ /* 0x000e660000000200 */
        /* <DEDUP_REMOVED lines=20> */
[----:B--2---:R-:W-:Y:S01]  /*1f90*/  HMMA.16816.F32.BF16 R68, R140, R20, R68 ;  /* 0x000000148c44723c */ /* 0x004fe20000041844 */
        /* <DEDUP_REMOVED lines=10> */
[C---:B-1----:R-:W-:Y:S02]  /*2040*/  HMMA.16816.F32.BF16 R60, R140.reuse, R16, R60 ;  /* 0x000000108c3c723c */ /* 0x042fe4000004183c */
[----:B------:R-:W1:Y:S04]  /*2050*/  LDSM.16.M88.4 R100, [R211+0x8900] ;  /* 0x00890000d364783b */ /* 0x000e680000000200 */
[----:B----4-:R-:W4:Y:S02]  /*2060*/  LDSM.16.M88.4 R28, [R211+0x9100] ;  /* 0x00910000d31c783b */ /* 0x010f240000000200 */
[C---:B------:R-:W-:Y:S02]  /*2070*/  HMMA.16816.F32.BF16 R56, R140.reuse, R18, R56 ;  /* 0x000000128c38723c */ /* 0x040fe40000041838 */
[----:B-----5:R-:W5:Y:S04]  /*2080*/  LDSM.16.M88.4 R24, [R211+0x9900] ;  /* 0x00990000d318783b */ /* 0x020f680000000200 */
[----:B------:R-:W1:Y:S02]  /*2090*/  LDSM.16.M88.4 R20, [R211+0xa100] ;  /* 0x00a10000d314783b */ /* 0x000e640000000200 */
[C---:B------:R-:W-:Y:S02]  /*20a0*/  HMMA.16816.F32.BF16 R52, R140.reuse, R44, R52 ;  /* 0x0000002c8c34723c */ /* 0x040fe40000041834 */
[----:B------:R-:W4:Y:S04]  /*20b0*/  LDSM.16.M88.4 R16, [R211+0xa900] ;  /* 0x00a90000d310783b */ /* 0x000f280000000200 */
[----:B------:R-:W4:Y:S02]  /*20c0*/  LDSM.16.M88.4 R96, [R202] ;  /* 0x00000000ca60783b */ /* 0x000f240000000200 */
[----:B------:R-:W-:Y:S02]  /*20d0*/  HMMA.16816.F32.BF16 R48, R140, R46, R48 ;  /* 0x0000002e8c30723c */ /* 0x000fe40000041830 */
[----:B------:R-:W4:Y:S04]  /*20e0*/  LDSM.16.M88.4 R92, [R202+0x800] ;  /* 0x00080000ca5c783b */ /* 0x000f280000000200 */
[----:B--2---:R-:W2:Y:S04]  /*20f0*/  LDSM.16.M88.4 R88, [R202+0x1000] ;  /* 0x00100000ca58783b */ /* 0x004ea80000000200 */
[----:B------:R-:W2:Y:S01]  /*2100*/  LDSM.16.M88.4 R44, [R202+0x1800] ;  /* 0x00180000ca2c783b */ /* 0x000ea20000000200 */
[C---:B---3--:R-:W-:Y:S03]  /*2110*/  HMMA.16816.F32.BF16 R12, R152.reuse, R32, R12 ;  /* 0x00000020980c723c */ /* 0x048fe6000004180c */
[----:B------:R-:W-:Y:S04]  /*2120*/  LDSM.16.M88.4 R104, [R211+0xb900] ;  /* 0x00b90000d368783b */ /* 0x000fe80000000200 */
[----:B------:R-:W0:Y:S01]  /*2130*/  LDGDEPBAR ;  /* 0x00000000000079af */ /* 0x000e220000000000 */
[C---:B------:R-:W-:Y:S03]  /*2140*/  HMMA.16816.F32.BF16 R8, R152.reuse, R34, R8 ;  /* 0x000000229808723c */ /* 0x040fe60000041808 */
[----:B------:R-:W3:Y:S05]  /*2150*/  LDSM.16.M88.4 R32, [R202+0x2000] ;  /* 0x00200000ca20783b */ /* 0x000eea0000000200 */
[C---:B-1----:R-:W-:Y:S08]  /*2160*/  HMMA.16816.F32.BF16 R84, R152.reuse, R100, R84 ;  /* 0x000000649854723c */ /* 0x042ff00000041854 */
[C---:B------:R-:W-:Y:S01]  /*2170*/  HMMA.16816.F32.BF16 R80, R152.reuse, R102, R80 ;  /* 0x000000669850723c */ /* 0x040fe20000041850 */
[----:B------:R-:W1:Y:S07]  /*2180*/  LDSM.16.M88.4 R100, [R202+0x2800] ;  /* 0x00280000ca64783b */ /* 0x000e6e0000000200 */
        /* <DEDUP_REMOVED lines=11> */
[----:B------:R-:W1:Y:S07]  /*2240*/  LDSM.16.M88.4 R16, [R214+0xc900] ;  /* 0x00c90000d610783b */ /* 0x000e6e0000000200 */
[C---:B------:R-:W-:Y:S08]  /*2250*/  HMMA.16816.F32.BF16 R12, R168.reuse, R96, R12 ;  /* 0x00000060a80c723c */ /* 0x040ff0000004180c */
        /* <DEDUP_REMOVED lines=11> */
[C---:B---3--:R-:W-:Y:S08]  /*2310*/  HMMA.16816.F32.BF16 R60, R168.reuse, R32, R60 ;  /* 0x00000020a83c723c */ /* 0x048ff0000004183c */
[C---:B------:R-:W-:Y:S01]  /*2320*/  HMMA.16816.F32.BF16 R56, R168.reuse, R34, R56 ;  /* 0x00000022a838723c */ /* 0x040fe20000041838 */
[----:B------:R-:W3:Y:S07]  /*2330*/  LDSM.16.M88.4 R32, [R213+0x4000] ;  /* 0x00400000d520783b */ /* 0x000eee0000000200 */
[C---:B-1----:R-:W-:Y:S08]  /*2340*/  HMMA.16816.F32.BF16 R52, R168.reuse, R100, R52 ;  /* 0x00000064a834723c */ /* 0x042ff00000041834 */
[----:B------:R-:W-:Y:S01]  /*2350*/  HMMA.16816.F32.BF16 R48, R168, R102, R48 ;  /* 0x00000066a830723c */ /* 0x000fe20000041830 */
[----:B------:R-:W-:Y:S07]  /*2360*/  LDSM.16.M88.4 R100, [R211+0xc100] ;  /* 0x00c10000d364783b */ /* 0x000fee0000000200 */
[C---:B----4-:R-:W-:Y:S08]  /*2370*/  HMMA.16816.F32.BF16 R12, R172.reuse, R28, R12 ;  /* 0x0000001cac0c723c */ /* 0x050ff0000004180c */
[C---:B------:R-:W-:Y:S01]  /*2380*/  HMMA.16816.F32.BF16 R8, R172.reuse, R30, R8 ;  /* 0x0000001eac08723c */ /* 0x040fe20000041808 */
[----:B------:R-:W1:Y:S07]  /*2390*/  LDSM.16.M88.4 R28, [R213+0x4800] ;  /* 0x00480000d51c783b */ /* 0x000e6e0000000200 */
        /* <DEDUP_REMOVED lines=8> */
[----:B------:R-:W1:Y:S07]  /*2420*/  LDSM.16.M88.4 R16, [R211+0xb100] ;  /* 0x00b10000d310783b */ /* 0x000e6e0000000200 */
[C---:B------:R-:W-:Y:S08]  /*2430*/  HMMA.16816.F32.BF16 R60, R172.reuse, R96, R60 ;  /* 0x00000060ac3c723c */ /* 0x040ff0000004183c */
[C---:B------:R-:W-:Y:S01]  /*2440*/  HMMA.16816.F32.BF16 R56, R172.reuse, R98, R56 ;  /* 0x00000062ac38723c */ /* 0x040fe20000041838 */
[----:B------:R-:W1:Y:S07]  /*2450*/  LDSM.16.M88.4 R96, [R211+0xc900] ;  /* 0x00c90000d360783b */ /* 0x000e6e0000000200 */
[C---:B------:R-:W-:Y:S08]  /*2460*/  HMMA.16816.F32.BF16 R52, R172.reuse, R92, R52 ;  /* 0x0000005cac34723c */ /* 0x040ff00000041834 */
[----:B------:R-:W-:Y:S01]  /*2470*/  HMMA.16816.F32.BF16 R48, R172, R94, R48 ;  /* 0x0000005eac30723c */ /* 0x000fe20000041830 */
        /* <DEDUP_REMOVED lines=11> */
[C---:B------:R-:W-:Y:S01]  /*2530*/  HMMA.16816.F32.BF16 R64, R176.reuse, R30, R64 ;  /* 0x0000001eb040723c */ /* 0x040fe20000041840 */
[----:B------:R-:W1:Y:S07]  /*2540*/  LDSM.16.M88.4 R28, [R202+0x4000] ;  /* 0x00400000ca1c783b */ /* 0x000e6e0000000200 */
        /* <DEDUP_REMOVED lines=18> */
[C---:B--2---:R-:W-:Y:S08]  /*2670*/  HMMA.16816.F32.BF16 R52, R180.reuse, R88, R52 ;  /* 0x00000058b434723c */ /* 0x044ff00000041834 */
[----:B------:R-:W-:Y:S08]  /*2680*/  HMMA.16816.F32.BF16 R48, R180, R90, R48 ;  /* 0x0000005ab430723c */ /* 0x000ff00000041830 */
[C---:B------:R-:W-:Y:S08]  /*2690*/  HMMA.16816.F32.BF16 R12, R188.reuse, R44, R12 ;  /* 0x0000002cbc0c723c */ /* 0x040ff0000004180c */
[C---:B------:R-:W-:Y:S08]  /*26a0*/  HMMA.16816.F32.BF16 R8, R188.reuse, R46, R8 ;  /* 0x0000002ebc08723c */ /* 0x040ff00000041808 */
[C---:B---3--:R-:W-:Y:S08]  /*26b0*/  HMMA.16816.F32.BF16 R84, R188.reuse, R32, R84 ;  /* 0x00000020bc54723c */ /* 0x048ff00000041854 */
[C---:B------:R-:W-:Y:S08]  /*26c0*/  HMMA.16816.F32.BF16 R80, R188.reuse, R34, R80 ;  /* 0x00000022bc50723c */ /* 0x040ff00000041850 */
[C---:B-1----:R-:W-:Y:S08]  /*26d0*/  HMMA.16816.F32.BF16 R76, R188.reuse, R28, R76 ;  /* 0x0000001cbc4c723c */ /* 0x042ff0000004184c */
        /* <DEDUP_REMOVED lines=35> */
.L_x_231:
[----:B------:R-:W-:Y:S01]  /*2910*/  FMUL.FTZ R8, R8, c[0x0][0x320] ;  /* 0x0000c80008087a20 */ /* 0x000fe20000410000 */
[----:B------:R-:W-:Y:S01]  /*2920*/  LOP3.LUT R25, R108, 0xffffffe0, RZ, 0xc0, !PT ;  /* 0xffffffe06c197812 */ /* 0x000fe200078ec0ff */
[----:B------:R-:W-:Y:S01]  /*2930*/  FMUL.FTZ R0, R12, c[0x0][0x320] ;  /* 0x0000c8000c007a20 */ /* 0x000fe20000410000 */
[-C--:B------:R-:W-:Y:S01]  /*2940*/  LEA.HI R27, R109, R42.reuse, RZ, 0x2 ;  /* 0x0000002a6d1b7211 */ /* 0x080fe200078f10ff */
[----:B-1----:R1:W2:Y:S01]  /*2950*/  MUFU.TANH R21, R8 ;  /* 0x0000000800157308 */ /* 0x0022a20000002400 */
[-C--:B------:R-:W-:Y:S01]  /*2960*/  IADD3 R6, -R25, R42.reuse, RZ ;  /* 0x0000002a19067210 */ /* 0x080fe20007ffe1ff */
[----:B------:R-:W-:Y:S01]  /*2970*/  FMUL.FTZ R23, R13, c[0x0][0x320] ;  /* 0x0000c8000d177a20 */ /* 0x000fe20000410000 */
[----:B------:R-:W-:Y:S01]  /*2980*/  LOP3.LUT R27, R27, 0xfffffffc, RZ, 0xc0, !PT ;  /* 0xfffffffc1b1b7812 */ /* 0x000fe200078ec0ff */
[----:B------:R-:W-:Y:S01]  /*2990*/  FMUL.FTZ R19, R9, c[0x0][0x320] ;  /* 0x0000c80009137a20 */ /* 0x000fe20000410000 */
[----:B------:R-:W-:Y:S01]  /*29a0*/  SHF.R.S32.HI R25, RZ, 0x1f, R6 ;  /* 0x0000001fff197819 */ /* 0x000fe20000011406 */
[----:B------:R-:W-:Y:S01]  /*29b0*/  FMUL.FTZ R17, R84, c[0x0][0x320] ;  /* 0x0000c80054117a20 */ /* 0x000fe20000410000 */
[----:B------:R-:W-:Y:S01]  /*29c0*/  IADD3 R42, -R27, R42, RZ ;  /* 0x0000002a1b2a7210 */ /* 0x000fe20007ffe1ff */
[----:B------:R-:W-:Y:S01]  /*29d0*/  FMUL.FTZ R13, R85, c[0x0][0x320] ;  /* 0x0000c800550d7a20 */ /* 0x000fe20000410000 */
[----:B------:R-:W-:Y:S01]  /*29e0*/  LEA.HI R25, R25, R6, RZ, 0x2 ;  /* 0x0000000619197211 */ /* 0x000fe200078f10ff */
[----:B------:R-:W-:Y:S01]  /*29f0*/  FMUL.FTZ R7, R80, c[0x0][0x320] ;  /* 0x0000c80050077a20 */ /* 0x000fe20000410000 */
[----:B------:R-:W-:Y:S01]  /*2a00*/  LEA.HI R4, R42, R42, RZ, 0x1 ;  /* 0x0000002a2a047211 */ /* 0x000fe200078f08ff */
[----:B------:R-:W-:Y:S01]  /*2a10*/  FMUL.FTZ R9, R81, c[0x0][0x320] ;  /* 0x0000c80051097a20 */ /* 0x000fe20000410000 */
[----:B------:R-:W-:Y:S01]  /*2a20*/  LOP3.LUT R225, R25, 0x7ffffffc, RZ, 0xc0, !PT ;  /* 0x7ffffffc19e17812 */ /* 0x000fe200078ec0ff */
[----:B------:R-:W-:Y:S01]  /*2a30*/  FMUL.FTZ R33, R76, c[0x0][0x320] ;  /* 0x0000c8004c217a20 */ /* 0x000fe20000410000 */
[----:B------:R-:W-:Y:S01]  /*2a40*/  LOP3.LUT R27, R4, 0x1ffffffe, RZ, 0xc0, !PT ;  /* 0x1ffffffe041b7812 */ /* 0x000fe200078ec0ff */
[----:B------:R-:W-:Y:S01]  /*2a50*/  FMUL.FTZ R31, R77, c[0x0][0x320] ;  /* 0x0000c8004d1f7a20 */ /* 0x000fe20000410000 */
[----:B-1----:R-:W-:Y:S01]  /*2a60*/  SHF.R.S32.HI R8, RZ, 0x1f, R43 ;  /* 0x0000001fff087819 */ /* 0x002fe2000001142b */
[----:B------:R-:W-:Y:S01]  /*2a70*/  FMUL.FTZ R29, R72, c[0x0][0x320] ;  /* 0x0000c800481d7a20 */ /* 0x000fe20000410000 */
[----:B------:R-:W-:Y:S01]  /*2a80*/  IADD3 R27, R42, -R27, RZ ;  /* 0x8000001b2a1b7210 */ /* 0x000fe20007ffe0ff */
[----:B------:R-:W-:Y:S01]  /*2a90*/  FMUL.FTZ R131, R49, c[0x0][0x320] ;  /* 0x0000c80031837a20 */ /* 0x000fe20000410000 */
[----:B------:R-:W-:Y:S01]  /*2aa0*/  LEA.HI R8, R8, R43, RZ, 0x3 ;  /* 0x0000002b08087211 */ /* 0x000fe200078f18ff */
[----:B------:R-:W-:Y:S01]  /*2ab0*/  FMUL.FTZ R73, R73, c[0x0][0x320] ;  /* 0x0000c80049497a20 */ /* 0x000fe20000410000 */
[----:B------:R-:W-:Y:S01]  /*2ac0*/  IADD3 R225, R6, -R225, RZ ;  /* 0x800000e106e17210 */ /* 0x000fe20007ffe0ff */
[----:B------:R-:W-:Y:S01]  /*2ad0*/  FMUL.FTZ R68, R68, c[0x0][0x320] ;  /* 0x0000c80044447a20 */ /* 0x000fe20000410000 */
[----:B------:R-:W-:Y:S01]  /*2ae0*/  LOP3.LUT R8, R8, 0xffffff8, RZ, 0xc0, !PT ;  /* 0x0ffffff808087812 */ /* 0x000fe200078ec0ff */
[----:B------:R-:W-:Y:S01]  /*2af0*/  FMUL.FTZ R64, R64, c[0x0][0x320] ;  /* 0x0000c80040407a20 */ /* 0x000fe20000410000 */
[----:B------:R-:W-:Y:S01]  /*2b00*/  IADD3 R6, R216, 0x1, R39 ;  /* 0x00000001d8067810 */ /* 0x000fe20007ffe027 */
[----:B------:R-:W-:Y:S01]  /*2b10*/  FMUL.FTZ R65, R65, c[0x0][0x320] ;  /* 0x0000c80041417a20 */ /* 0x000fe20000410000 */
[----:B------:R-:W-:Y:S01]  /*2b20*/  IADD3 R43, R43, -R8, RZ ;  /* 0x800000082b2b7210 */ /* 0x000fe20007ffe0ff */
[----:B------:R-:W-:Y:S01]  /*2b30*/  FMUL.FTZ R60, R60, c[0x0][0x320] ;  /* 0x0000c8003c3c7a20 */ /* 0x000fe20000410000 */
[----:B------:R-:W-:Y:S01]  /*2b40*/  LEA.HI.SX32 R8, R25, R40, 0x1e ;  /* 0x0000002819087211 */ /* 0x000fe200078ff2ff */
[----:B------:R-:W-:Y:S01]  /*2b50*/  FMUL.FTZ R61, R61, c[0x0][0x320] ;  /* 0x0000c8003d3d7a20 */ /* 0x000fe20000410000 */
[----:B------:R-:W-:Y:S01]  /*2b60*/  SHF.L.U32 R225, R225, 0x1, RZ ;  /* 0x00000001e1e17819 */ /* 0x000fe200000006ff */
[----:B------:R-:W-:Y:S01]  /*2b70*/  FMUL.FTZ R53, R53, c[0x0][0x320] ;  /* 0x0000c80035357a20 */ /* 0x000fe20000410000 */
[----:B------:R-:W1:Y:S01]  /*2b80*/  MUFU.TANH R0, R0 ;  /* 0x0000000000007308 */ /* 0x000e620000002400 */
[----:B------:R-:W-:Y:S01]  /*2b90*/  IMAD R8, R43, 0x10, R8 ;  /* 0x000000102b087824 */ /* 0x000fe200078e0208 */
[----:B------:R-:W-:Y:S01]  /*2ba0*/  IADD3 R49, -R219, R6, -R225 ;  /* 0x00000006db317210 */ /* 0x000fe20007ffe9e1 */
[----:B------:R-:W-:Y:S01]  /*2bb0*/  FMUL.FTZ R69, R69, c[0x0][0x320] ;  /* 0x0000c80045457a20 */ /* 0x000fe20000410000 */
[----:B------:R-:W-:Y:S01]  /*2bc0*/  ULDC UR7, c[0x0][0x324] ;  /* 0x0000c90000077ab9 */ /* 0x000fe20000000800 */
[----:B------:R-:W-:Y:S01]  /*2bd0*/  FMUL.FTZ R52, R52, c[0x0][0x320] ;  /* 0x0000c80034347a20 */ /* 0x000fe20000410000 */
[----:B------:R-:W-:Y:S01]  /*2be0*/  LEA R224, R27, R8, 0x3 ;  /* 0x000000081be07211 */ /* 0x000fe200078e18ff */
[----:B------:R-:W-:Y:S01]  /*2bf0*/  FMUL.FTZ R57, R57, c[0x0][0x320] ;  /* 0x0000c80039397a20 */ /* 0x000fe20000410000 */
[----:B------:R-:W3:Y:S01]  /*2c00*/  MUFU.TANH R23, R23 ;  /* 0x0000001700177308 */ /* 0x000ee20000002400 */
[----:B------:R-:W-:Y:S01]  /*2c10*/  ULOP3.LUT UR7, URZ, UR7, URZ, 0x33, !UPT ;  /* 0x000000073f077292 */ /* 0x000fe2000f8e333f */
[----:B------:R-:W-:Y:S01]  /*2c20*/  FMUL.FTZ R48, R48, c[0x0][0x320] ;  /* 0x0000c80030307a20 */ /* 0x000fe20000410000 */
[----:B------:R-:W0:Y:S01]  /*2c30*/  LDGDEPBAR ;  /* 0x00000000000079af */ /* 0x000e220000000000 */
[----:B------:R-:W-:Y:S01]  /*2c40*/  @P4 IMAD.HI.U32 R4, R224, c[0x0][0x2c8], RZ ;  /* 0x0000b200e0044a27 */ /* 0x000fe200078e00ff */
[----:B------:R-:W-:-:S03]  /*2c50*/  IADD3 R42, R39, -R225, RZ ;  /* 0x800000e1272a7210 */ /* 0x000fc60007ffe0ff */
[----:B------:R-:W-:Y:S01]  /*2c60*/  IMAD.MOV.U32 R12, RZ, RZ, R224 ;  /* 0x000000ffff0c7224 */ /* 0x000fe200078e00e0 */
[----:B------:R-:W-:Y:S01]  /*2c70*/  @P4 SHF.R.U32.HI R12, RZ, c[0x0][0x2cc], R4 ;  /* 0x0000b300ff0c4a19 */ /* 0x000fe20000011604 */
[----:B------:R-:W4:Y:S01]  /*2c80*/  MUFU.TANH R19, R19 ;  /* 0x0000001300137308 */ /* 0x000f220000002400 */
[----:B------:R-:W-:-:S03]  /*2c90*/  FMUL.FTZ R56, R56, c[0x0][0x320] ;  /* 0x0000c80038387a20 */ /* 0x000fc60000410000 */
[----:B------:R-:W5:Y:S04]  /*2ca0*/  SHFL.IDX PT, R4, R12, RZ, 0x1c1f ;  /* 0x001c1fff0c047589 */ /* 0x000f6800000e0000 */
        /* <DEDUP_REMOVED lines=23> */
[----:B-1----:R-:W-:-:S04]  /*2e20*/  IADD3 R48, -R225, R216, R39 ;  /* 0x000000d8e1307210 */ /* 0x002fc80007ffe127 */
[----:B------:R-:W-:Y:S02]  /*2e30*/  IMNMX R57, R57, R48, PT ;  /* 0x0000003039397217 */ /* 0x000fe40003800200 */
[----:B-----5:R-:W-:Y:S01]  /*2e40*/  IADD3 R56, R49, R4, RZ ;  /* 0x0000000431387210 */ /* 0x020fe20007ffe0ff */
[----:B------:R-:W-:Y:S05]  /*2e50*/  @!P3 BRA `(.L_x_232) ;  /* 0x000001200000b947 */ /* 0x000fea0003800000 */
[----:B--234-:R-:W-:Y:S01]  /*2e60*/  IADD3 R25, -R219, R216, R4 ;  /* 0x000000d8db197210 */ /* 0x01cfe20007ffe104 */
[----:B------:R-:W-:Y:S03]  /*2e70*/  BSSY B0, `(.L_x_233) ;  /* 0x000000c000007945 */ /* 0x000fe60003800000 */
        /* <DEDUP_REMOVED lines=8> */
.L_x_234:
[----:B------:R-:W-:-:S13]  /*2f00*/  ISETP.NE.AND P0, PT, R36, 0x1, PT ;  /* 0x000000012400780c */ /* 0x000fda0003f05270 */
[----:B------:R-:W-:-:S05]  /*2f10*/  @P0 IMAD.HI.U32 R4, R25, c[0x0][0x330], RZ ;  /* 0x0000cc0019040a27 */ /* 0x000fca00078e00ff */
[----:B------:R-:W-:Y:S02]  /*2f20*/  @P0 SHF.R.U32.HI R25, RZ, c[0x0][0x334], R4 ;  /* 0x0000cd00ff190a19 */ /* 0x000fe40000011604 */
.L_x_235:
[----:B------:R-:W-:Y:S05]  /*2f30*/  BSYNC B0 ;  /* 0x0000000000007941 */ /* 0x000fea0003800000 */
.L_x_233:
[----:B------:R-:W-:-:S05]  /*2f40*/  IMAD R25, R25, c[0x0][0x32c], R42 ;  /* 0x0000cb0019197a24 */ /* 0x000fca00078e022a */
[----:B------:R-:W-:Y:S02]  /*2f50*/  IADD3 R4, R25, c[0x0][0x32c], RZ ;  /* 0x0000cb0019047a10 */ /* 0x000fe40007ffe0ff */
[----:B------:R-:W-:Y:S02]  /*2f60*/  IMNMX R56, R56, R25, !PT ;  /* 0x0000001938387217 */ /* 0x000fe40007800200 */
[----:B------:R-:W-:Y:S02]  /*2f70*/  IMNMX R57, R57, R4, PT ;  /* 0x0000000439397217 */ /* 0x000fe40003800200 */
.L_x_232:
        /* <DEDUP_REMOVED lines=181> */
.L_x_238:
[----:B------:R-:W-:-:S13]  /*3ad0*/  ISETP.NE.AND P0, PT, R36, 0x1, PT ;  /* 0x000000012400780c */ /* 0x000fda0003f05270 */
[----:B------:R-:W-:-:S05]  /*3ae0*/  @P0 IMAD.HI.U32 R12, R51, c[0x0][0x330], RZ ;  /* 0x0000cc00330c0a27 */ /* 0x000fca00078e00ff */
[----:B------:R-:W-:Y:S02]  /*3af0*/  @P0 SHF.R.U32.HI R51, RZ, c[0x0][0x334], R12 ;  /* 0x0000cd00ff330a19 */ /* 0x000fe4000001160c */
.L_x_239:
[----:B------:R-:W-:Y:S05]  /*3b00*/  BSYNC B0 ;  /* 0x0000000000007941 */ /* 0x000fea0003800000 */
.L_x_237:
[----:B------:R-:W-:-:S05]  /*3b10*/  IMAD R42, R51, c[0x0][0x32c], R42 ;  /* 0x0000cb00332a7a24 */ /* 0x000fca00078e022a */
[----:B------:R-:W-:Y:S02]  /*3b20*/  IADD3 R51, R42, c[0x0][0x32c], RZ ;  /* 0x0000cb002a337a10 */ /* 0x000fe40007ffe0ff */
[----:B------:R-:W-:Y:S02]  /*3b30*/  IMNMX R49, R49, R42, !PT ;  /* 0x0000002a31317217 */ /* 0x000fe40007800200 */
[----:B------:R-:W-:Y:S02]  /*3b40*/  IMNMX R48, R48, R51, PT ;  /* 0x0000003330307217 */ /* 0x000fe40003800200 */
.L_x_236:
        /* <DEDUP_REMOVED lines=171> */
[--C-:B------:R-:W-:Y:S01]  /*4600*/  FFMA.FTZ R46, R17, c[0x0][0x2d0], -R146.reuse ;  /* 0x0000b400112e7a23 */ /* 0x100fe20000010892 */
[C---:B------:R-:W-:Y:S01]  /*4610*/  FSETP.NEU.FTZ.AND P0, PT, R116.reuse, -INF , PT ;  /* 0xff8000007400780b */ /* 0x040fe20003f1d000 */
[----:B------:R-:W-:Y:S01]  /*4620*/  FMUL.FTZ R127, R116, c[0x0][0x2d0] ;  /* 0x0000b400747f7a20 */ /* 0x000fe20000410000 */
[----:B------:R-:W1:Y:S01]  /*4630*/  MUFU.EX2 R49, R49 ;  /* 0x0000003100317308 */ /* 0x000e620000000800 */
[--C-:B------:R-:W-:Y:S02]  /*4640*/  FFMA.FTZ R117, R33, c[0x0][0x2d0], -R146.reuse ;  /* 0x0000b40021757a23 */ /* 0x100fe40000010892 */
[--C-:B------:R-:W-:Y:S01]  /*4650*/  FFMA.FTZ R126, R31, c[0x0][0x2d0], -R146.reuse ;  /* 0x0000b4001f7e7a23 */ /* 0x100fe20000010892 */
[----:B------:R-:W-:Y:S01]  /*4660*/  FSEL R127, R127, RZ, P0 ;  /* 0x000000ff7f7f7208 */ /* 0x000fe20000000000 */
[--C-:B------:R-:W-:Y:S01]  /*4670*/  FFMA.FTZ R128, R29, c[0x0][0x2d0], -R146.reuse ;  /* 0x0000b4001d807a23 */ /* 0x100fe20000010892 */
[----:B------:R-:W-:Y:S01]  /*4680*/  LDSM.16.MT88.4 R32, [R210+0x3900] ;  /* 0x00390000d220783b */ /* 0x000fe20000004200 */
[----:B------:R-:W-:Y:S01]  /*4690*/  FFMA.FTZ R119, R119, c[0x0][0x2d0], -R146 ;  /* 0x0000b40077777a23 */ /* 0x000fe20000010892 */
[----:B------:R-:W-:Y:S01]  /*46a0*/  MUFU.EX2 R48, R48 ;  /* 0x0000003000307308 */ /* 0x000fe20000000800 */
[--C-:B------:R-:W-:Y:S01]  /*46b0*/  FFMA.FTZ R51, R11, c[0x0][0x2d0], -R127.reuse ;  /* 0x0000b4000b337a23 */ /* 0x100fe2000001087f */
[----:B------:R-:W-:Y:S01]  /*46c0*/  LDSM.16.MT88.4 R28, [R209+0x3900] ;  /* 0x00390000d11c783b */ /* 0x000fe20000004200 */
[----:B------:R-:W-:-:S02]  /*46d0*/  FFMA.FTZ R124, R42, c[0x0][0x2d0], -R127 ;  /* 0x0000b4002a7c7a23 */ /* 0x000fc4000001087f */
[--C-:B------:R-:W-:Y:S02]  /*46e0*/  FFMA.FTZ R50, R24, c[0x0][0x2d0], -R127.reuse ;  /* 0x0000b40018327a23 */ /* 0x100fe4000001087f */
[--C-:B------:R-:W-:Y:S01]  /*46f0*/  FFMA.FTZ R47, R18, c[0x0][0x2d0], -R127.reuse ;  /* 0x0000b400122f7a23 */ /* 0x100fe2000001087f */
[----:B------:R-:W2:Y:S01]  /*4700*/  MUFU.EX2 R45, R45 ;  /* 0x0000002d002d7308 */ /* 0x000ea20000000800 */
[----:B------:R-:W-:Y:S01]  /*4710*/  FFMA.FTZ R42, R7, c[0x0][0x2d0], -R146 ;  /* 0x0000b400072a7a23 */ /* 0x000fe20000010892 */
[----:B-1----:R-:W-:Y:S01]  /*4720*/  F2FP.BF16.PACK_AB R64, R49, R118 ;  /* 0x000000763140723e */ /* 0x002fe200000010ff */
[----:B------:R-:W1:Y:S01]  /*4730*/  LDSM.16.MT88.4 R4, [R208+0x3100] ;  /* 0x00310000d004783b */ /* 0x000e620000004200 */
[--C-:B------:R-:W-:Y:S02]  /*4740*/  FFMA.FTZ R44, R14, c[0x0][0x2d0], -R127.reuse ;  /* 0x0000b4000e2c7a23 */ /* 0x100fe4000001087f */
[--C-:B------:R-:W-:Y:S01]  /*4750*/  FFMA.FTZ R41, R12, c[0x0][0x2d0], -R127.reuse ;  /* 0x0000b4000c297a23 */ /* 0x100fe2000001087f */
[----:B------:R-:W-:Y:S01]  /*4760*/  LDSM.16.MT88.4 R24, [R212+0x900] ;  /* 0x00090000d418783b */ /* 0x000fe20000004200 */
[----:B------:R-:W-:Y:S01]  /*4770*/  MUFU.EX2 R51, R51 ;  /* 0x0000003300337308 */ /* 0x000fe20000000800 */
[----:B------:R-:W-:-:S02]  /*4780*/  FFMA.FTZ R3, R10, c[0x0][0x2d0], -R127 ;  /* 0x0000b4000a037a23 */ /* 0x000fc4000001087f */
[----:B------:R-:W3:Y:S01]  /*4790*/  LDSM.16.MT88.4 R12, [R208+0x900] ;  /* 0x00090000d00c783b */ /* 0x000ee20000004200 */
[--C-:B------:R-:W-:Y:S02]  /*47a0*/  FFMA.FTZ R2, R8, c[0x0][0x2d0], -R127.reuse ;  /* 0x0000b40008027a23 */ /* 0x100fe4000001087f */
[--C-:B------:R-:W-:Y:S01]  /*47b0*/  FFMA.FTZ R125, R150, c[0x0][0x2d0], -R127.reuse ;  /* 0x0000b400967d7a23 */ /* 0x100fe2000001087f */
[----:B------:R-:W4:Y:S01]  /*47c0*/  LDSM.16.MT88.4 R8, [R212+0x3900] ;  /* 0x00390000d408783b */ /* 0x000f220000004200 */
[----:B------:R-:W5:Y:S01]  /*47d0*/  MUFU.EX2 R124, R124 ;  /* 0x0000007c007c7308 */ /* 0x000f620000000800 */
[----:B--2---:R-:W-:Y:S01]  /*47e0*/  F2FP.BF16.PACK_AB R66, R45, R48 ;  /* 0x000000302d42723e */ /* 0x004fe200000010ff */
[--C-:B------:R-:W-:Y:S01]  /*47f0*/  FFMA.FTZ R130, R130, c[0x0][0x2d0], -R127.reuse ;  /* 0x0000b40082827a23 */ /* 0x100fe2000001087f */
[----:B------:R-:W2:Y:S01]  /*4800*/  LDSM.16.MT88.4 R16, [R209+0x900] ;  /* 0x00090000d110783b */ /* 0x000ea20000004200 */
[--C-:B------:R-:W-:Y:S02]  /*4810*/  FFMA.FTZ R129, R148, c[0x0][0x2d0], -R127.reuse ;  /* 0x0000b40094817a23 */ /* 0x100fe4000001087f */
[----:B------:R-:W-:-:S02]  /*4820*/  FFMA.FTZ R136, R136, c[0x0][0x2d0], -R127 ;  /* 0x0000b40088887a23 */ /* 0x000fc4000001087f */
[----:B------:R-:W-:Y:S01]  /*4830*/  MUFU.EX2 R50, R50 ;  /* 0x0000003200327308 */ /* 0x000fe20000000800 */
[--C-:B------:R-:W-:Y:S02]  /*4840*/  FFMA.FTZ R148, R151, c[0x0][0x2d0], -R146.reuse ;  /* 0x0000b40097947a23 */ /* 0x100fe40000010892 */
[--C-:B------:R-:W-:Y:S02]  /*4850*/  FFMA.FTZ R150, R147, c[0x0][0x2d0], -R146.reuse ;  /* 0x0000b40093967a23 */ /* 0x100fe40000010892 */
[--C-:B------:R-:W-:Y:S02]  /*4860*/  FFMA.FTZ R139, R139, c[0x0][0x2d0], -R146.reuse ;  /* 0x0000b4008b8b7a23 */ /* 0x100fe40000010892 */
[----:B------:R-:W-:Y:S01]  /*4870*/  FFMA.FTZ R145, R145, c[0x0][0x2d0], -R146 ;  /* 0x0000b40091917a23 */ /* 0x000fe20000010892 */
[----:B------:R-:W1:Y:S01]  /*4880*/  MUFU.EX2 R47, R47 ;  /* 0x0000002f002f7308 */ /* 0x000e620000000800 */
[----:B-----5:R-:W-:Y:S01]  /*4890*/  F2FP.BF16.PACK_AB R65, R124, R51 ;  /* 0x000000337c41723e */ /* 0x020fe200000010ff */
[----:B------:R-:W-:-:S02]  /*48a0*/  FFMA.FTZ R147, R186, c[0x0][0x2d0], -R127 ;  /* 0x0000b400ba937a23 */ /* 0x000fc4000001087f */
[--C-:B------:R-:W-:Y:S02]  /*48b0*/  FFMA.FTZ R158, R158, c[0x0][0x2d0], -R127.reuse ;  /* 0x0000b4009e9e7a23 */ /* 0x100fe4000001087f */
[--C-:B------:R-:W-:Y:S02]  /*48c0*/  FFMA.FTZ R151, R184, c[0x0][0x2d0], -R127.reuse ;  /* 0x0000b400b8977a23 */ /* 0x100fe4000001087f */
[----:B------:R-:W-:Y:S01]  /*48d0*/  MUFU.EX2 R46, R46 ;  /* 0x0000002e002e7308 */ /* 0x000fe20000000800 */
[----:B------:R-:W-:Y:S02]  /*48e0*/  FFMA.FTZ R162, R162, c[0x0][0x2d0], -R127 ;  /* 0x0000b400a2a27a23 */ /* 0x000fe4000001087f */
[--C-:B------:R-:W-:Y:S02]  /*48f0*/  FFMA.FTZ R184, R159, c[0x0][0x2d0], -R146.reuse ;  /* 0x0000b4009fb87a23 */ /* 0x100fe40000010892 */
[--C-:B------:R-:W-:Y:S02]  /*4900*/  FFMA.FTZ R186, R149, c[0x0][0x2d0], -R146.reuse ;  /* 0x0000b40095ba7a23 */ /* 0x100fe40000010892 */
[--C-:B------:R-:W-:Y:S01]  /*4910*/  FFMA.FTZ R161, R161, c[0x0][0x2d0], -R146.reuse ;  /* 0x0000b400a1a17a23 */ /* 0x100fe20000010892 */
[----:B-1----:R-:W-:Y:S01]  /*4920*/  F2FP.BF16.PACK_AB R67, R47, R50 ;  /* 0x000000322f43723e */ /* 0x002fe200000010ff */
[----:B------:R-:W1:Y:S01]  /*4930*/  MUFU.EX2 R43, R43 ;  /* 0x0000002b002b7308 */ /* 0x000e620000000800 */
[----:B------:R-:W-:-:S02]  /*4940*/  FFMA.FTZ R157, R157, c[0x0][0x2d0], -R146 ;  /* 0x0000b4009d9d7a23 */ /* 0x000fc40000010892 */
[--C-:B------:R-:W-:Y:S02]  /*4950*/  FFMA.FTZ R149, R166, c[0x0][0x2d0], -R127.reuse ;  /* 0x0000b400a6957a23 */ /* 0x100fe4000001087f */
[--C-:B------:R-:W-:Y:S01]  /*4960*/  FFMA.FTZ R164, R164, c[0x0][0x2d0], -R127.reuse ;  /* 0x0000b400a4a47a23 */ /* 0x100fe2000001087f */
[C---:B------:R-:W-:Y:S01]  /*4970*/  HMMA.16816.F32.BF16 R88, R64.reuse, R84, RZ ;  /* 0x000000544058723c */ /* 0x040fe200000418ff */
[--C-:B------:R-:W-:Y:S01]  /*4980*/  FFMA.FTZ R159, R160, c[0x0][0x2d0], -R127.reuse ;  /* 0x0000b400a09f7a23 */ /* 0x100fe2000001087f */
[----:B------:R-:W-:Y:S01]  /*4990*/  MUFU.EX2 R42, R42 ;  /* 0x0000002a002a7308 */ /* 0x000fe20000000800 */
[----:B------:R-:W-:Y:S02]  /*49a0*/  FFMA.FTZ R156, R156, c[0x0][0x2d0], -R127 ;  /* 0x0000b4009c9c7a23 */ /* 0x000fe4000001087f */
[--C-:B------:R-:W-:Y:S02]  /*49b0*/  FFMA.FTZ R228, R131, c[0x0][0x2d0], -R146.reuse ;  /* 0x0000b40083e47a23 */ /* 0x100fe40000010892 */
[--C-:B------:R-:W-:Y:S01]  /*49c0*/  FFMA.FTZ R137, R137, c[0x0][0x2d0], -R146.reuse ;  /* 0x0000b40089897a23 */ /* 0x100fe20000010892 */
[----:B------:R-:W-:Y:S01]  /*49d0*/  HMMA.16816.F32.BF16 R84, R64, R86, RZ ;  /* 0x000000564054723c */ /* 0x000fe200000418ff */
[--C-:B------:R-:W-:Y:S01]  /*49e0*/  FFMA.FTZ R160, R135, c[0x0][0x2d0], -R146.reuse ;  /* 0x0000b40087a07a23 */ /* 0x100fe20000010892 */
[----:B------:R-:W-:Y:S01]  /*49f0*/  MUFU.EX2 R39, R39 ;  /* 0x0000002700277308 */ /* 0x000fe20000000800 */
[----:B------:R-:W-:-:S02]  /*4a00*/  FFMA.FTZ R133, R133, c[0x0][0x2d0], -R146 ;  /* 0x0000b40085857a23 */ /* 0x000fc40000010892 */
[--C-:B------:R-:W-:Y:S02]  /*4a10*/  FFMA.FTZ R131, R144, c[0x0][0x2d0], -R127.reuse ;  /* 0x0000b40090837a23 */ /* 0x100fe4000001087f */
[--C-:B------:R-:W-:Y:S01]  /*4a20*/  FFMA.FTZ R138, R138, c[0x0][0x2d0], -R127.reuse ;  /* 0x0000b4008a8a7a23 */ /* 0x100fe2000001087f */
[C---:B------:R-:W-:Y:S01]  /*4a30*/  HMMA.16816.F32.BF16 R80, R64.reuse, R76, RZ ;  /* 0x0000004c4050723c */ /* 0x040fe200000418ff */
[----:B------:R-:W-:Y:S01]  /*4a40*/  FFMA.FTZ R227, R132, c[0x0][0x2d0], -R127 ;  /* 0x0000b40084e37a23 */ /* 0x000fe2000001087f */
[----:B------:R-:W-:Y:S01]  /*4a50*/  MUFU.EX2 R44, R44 ;  /* 0x0000002c002c7308 */ /* 0x000fe20000000800 */
[----:B------:R-:W-:Y:S02]  /*4a60*/  FADD.FTZ R49, R118, R49 ;  /* 0x0000003176317221 */ /* 0x000fe40000010000 */
[----:B------:R-:W-:Y:S02]  /*4a70*/  FADD.FTZ R51, R51, R124 ;  /* 0x0000007c33337221 */ /* 0x000fe40000010000 */
[----:B------:R-:W-:Y:S01]  /*4a80*/  FADD.FTZ R48, R48, R49 ;  /* 0x0000003130307221 */ /* 0x000fe20000010000 */
[----:B------:R-:W-:Y:S01]  /*4a90*/  HMMA.16816.F32.BF16 R76, R64, R78, RZ ;  /* 0x0000004e404c723c */ /* 0x000fe200000418ff */
[----:B------:R-:W-:Y:S01]  /*4aa0*/  FADD.FTZ R50, R50, R51 ;  /* 0x0000003332327221 */ /* 0x000fe20000010000 */
[----:B------:R-:W5:Y:S01]  /*4ab0*/  MUFU.EX2 R41, R41 ;  /* 0x0000002900297308 */ /* 0x000f620000000800 */
[----:B------:R-:W-:-:S02]  /*4ac0*/  FADD.FTZ R45, R45, R48 ;  /* 0x000000302d2d7221 */ /* 0x000fc40000010000 */
[----:B------:R-:W-:-:S03]  /*4ad0*/  FADD.FTZ R47, R47, R50 ;  /* 0x000000322f2f7221 */ /* 0x000fc60000010000 */
        /* <DEDUP_REMOVED lines=19> */
[----:B------:R-:W2:Y:S06]  /*4c10*/  MUFU.EX2 R136, R136 ;  /* 0x0000008800887308 */ /* 0x000eac0000000800 */
[C---:B------:R-:W-:Y:S02]  /*4c20*/  HMMA.16816.F32.BF16 R60, R64.reuse, R4, RZ ;  /* 0x00000004403c723c */ /* 0x040fe400000418ff */
[----:B------:R-:W-:Y:S05]  /*4c30*/  MUFU.EX2 R139, R139 ;  /* 0x0000008b008b7308 */ /* 0x000fea0000000800 */
[----:B-1----:R-:W-:Y:S01]  /*4c40*/  F2FP.BF16.PACK_AB R4, R43, R46 ;  /* 0x0000002e2b04723e */ /* 0x002fe200000010ff */
[----:B------:R-:W-:Y:S01]  /*4c50*/  HMMA.16816.F32.BF16 R64, R64, R6, RZ ;  /* 0x000000064040723c */ /* 0x000fe200000418ff */
[----:B-----5:R-:W-:Y:S01]  /*4c60*/  F2FP.BF16.PACK_AB R5, R41, R44 ;  /* 0x0000002c2905723e */ /* 0x020fe200000010ff */
[----:B------:R-:W1:Y:S01]  /*4c70*/  MUFU.EX2 R148, R148 ;  /* 0x0000009400947308 */ /* 0x000e620000000800 */
[----:B------:R-:W-:-:S04]  /*4c80*/  FADD.FTZ R46, R46, R45 ;  /* 0x0000002d2e2e7221 */ /* 0x000fc80000010000 */
[----:B------:R-:W-:Y:S01]  /*4c90*/  F2FP.BF16.PACK_AB R6, R39, R42 ;  /* 0x0000002a2706723e */ /* 0x000fe200000010ff */
[----:B------:R-:W-:Y:S01]  /*4ca0*/  FADD.FTZ R43, R43, R46 ;  /* 0x0000002e2b2b7221 */ /* 0x000fe20000010000 */
[----:B------:R-:W-:Y:S01]  /*4cb0*/  F2FP.BF16.PACK_AB R7, R2, R3 ;  /* 0x000000030207723e */ /* 0x000fe200000010ff */
[----:B------:R-:W-:Y:S02]  /*4cc0*/  MUFU.EX2 R150, R150 ;  /* 0x0000009600967308 */ /* 0x000fe40000000800 */
[----:B------:R-:W-:-:S04]  /*4cd0*/  FADD.FTZ R42, R42, R43 ;  /* 0x0000002b2a2a7221 */ /* 0x000fc80000010000 */
[C---:B---3--:R-:W-:Y:S02]  /*4ce0*/  HMMA.16816.F32.BF16 R88, R4.reuse, R12, R88 ;  /* 0x0000000c0458723c */ /* 0x048fe40000041858 */
[----:B------:R-:W3:Y:S06]  /*4cf0*/  MUFU.EX2 R145, R145 ;  /* 0x0000009100917308 */ /* 0x000eec0000000800 */
[C---:B------:R-:W-:Y:S01]  /*4d00*/  HMMA.16816.F32.BF16 R84, R4.reuse, R14, R84 ;  /* 0x0000000e0454723c */ /* 0x040fe20000041854 */
[----:B------:R-:W5:Y:S01]  /*4d10*/  LDSM.16.MT88.4 R12, [R208+0x3900] ;  /* 0x00390000d00c783b */ /* 0x000f620000004200 */
[----:B------:R-:W-:Y:S06]  /*4d20*/  MUFU.EX2 R147, R147 ;  /* 0x0000009300937308 */ /* 0x000fec0000000800 */
        /* <DEDUP_REMOVED lines=8> */
[----:B------:R-:W-:Y:S01]  /*4db0*/  LDSM.16.MT88.4 R24, [R212+0x1100] ;  /* 0x00110000d418783b */ /* 0x000fe20000004200 */
[----:B------:R-:W-:Y:S06]  /*4dc0*/  MUFU.EX2 R161, R161 ;  /* 0x000000a100a17308 */ /* 0x000fec0000000800 */
[C---:B------:R-:W-:Y:S02]  /*4dd0*/  HMMA.16816.F32.BF16 R104, R4.reuse, R20, R104 ;  /* 0x000000140468723c */ /* 0x040fe40000041868 */
[----:B------:R-:W1:Y:S06]  /*4de0*/  MUFU.EX2 R184, R184 ;  /* 0x000000b800b87308 */ /* 0x000e6c0000000800 */
[C---:B------:R-:W-:Y:S01]  /*4df0*/  HMMA.16816.F32.BF16 R100, R4.reuse, R22, R100 ;  /* 0x000000160464723c */ /* 0x040fe20000041864 */
[----:B------:R-:W1:Y:S01]  /*4e00*/  LDSM.16.MT88.4 R20, [R210+0x1100] ;  /* 0x00110000d214783b */ /* 0x000e620000004200 */
[----:B------:R-:W-:Y:S06]  /*4e10*/  MUFU.EX2 R157, R157 ;  /* 0x0000009d009d7308 */ /* 0x000fec0000000800 */
[C---:B--2---:R-:W-:Y:S02]  /*4e20*/  HMMA.16816.F32.BF16 R96, R4.reuse, R16, R96 ;  /* 0x000000100460723c */ /* 0x044fe40000041860 */
[----:B------:R-:W2:Y:S06]  /*4e30*/  MUFU.EX2 R186, R186 ;  /* 0x000000ba00ba7308 */ /* 0x000eac0000000800 */
[C---:B------:R-:W-:Y:S01]  /*4e40*/  HMMA.16816.F32.BF16 R92, R4.reuse, R18, R92 ;  /* 0x00000012045c723c */ /* 0x040fe2000004185c */
[----:B------:R-:W-:Y:S01]  /*4e50*/  LDSM.16.MT88.4 R16, [R209+0x1100] ;  /* 0x00110000d110783b */ /* 0x000fe20000004200 */
        /* <DEDUP_REMOVED lines=11> */
[C---:B-----5:R-:W-:Y:S02]  /*4f10*/  HMMA.16816.F32.BF16 R60, R4.reuse, R12, R60 ;  /* 0x0000000c043c723c */ /* 0x060fe4000004183c */
[----:B------:R-:W5:Y:S06]  /*4f20*/  MUFU.EX2 R160, R160 ;  /* 0x000000a000a07308 */ /* 0x000f6c0000000800 */
[----:B------:R-:W-:Y:S01]  /*4f30*/  HMMA.16816.F32.BF16 R64, R4, R14, R64 ;  /* 0x0000000e0440723c */ /* 0x000fe20000041840 */
[----:B------:R-:W2:Y:S01]  /*4f40*/  LDSM.16.MT88.4 R12, [R212+0x4100] ;  /* 0x00410000d40c783b */ /* 0x000ea20000004200 */
[----:B------:R-:W-:Y:S05]  /*4f50*/  MUFU.EX2 R133, R133 ;  /* 0x0000008500857308 */ /* 0x000fea0000000800 */
[----:B------:R-:W-:-:S02]  /*4f60*/  F2FP.BF16.PACK_AB R4, R126, R117 ;  /* 0x000000757e04723e */ /* 0x000fc400000010ff */
[----:B------:R-:W-:Y:S01]  /*4f70*/  F2FP.BF16.PACK_AB R6, R119, R128 ;  /* 0x000000807706723e */ /* 0x000fe200000010ff */
[----:B------:R-:W2:Y:S01]  /*4f80*/  MUFU.EX2 R228, R228 ;  /* 0x000000e400e47308 */ /* 0x000ea20000000800 */
[----:B------:R-:W-:Y:S02]  /*4f90*/  F2FP.BF16.PACK_AB R5, R130, R125 ;  /* 0x0000007d8205723e */ /* 0x000fe400000010ff */
[----:B------:R-:W-:-:S05]  /*4fa0*/  F2FP.BF16.PACK_AB R7, R136, R129 ;  /* 0x000000818807723e */ /* 0x000fca00000010ff */
[----:B------:R-:W-:Y:S02]  /*4fb0*/  MUFU.EX2 R131, R131 ;  /* 0x0000008300837308 */ /* 0x000fe40000000800 */
[C---:B-1----:R-:W-:Y:S06]  /*4fc0*/  HMMA.16816.F32.BF16 R88, R4.reuse, R8, R88 ;  /* 0x000000080458723c */ /* 0x042fec0000041858 */
[----:B------:R-:W1:Y:S02]  /*4fd0*/  MUFU.EX2 R138, R138 ;  /* 0x0000008a008a7308 */ /* 0x000e640000000800 */
[C---:B------:R-:W-:Y:S01]  /*4fe0*/  HMMA.16816.F32.BF16 R84, R4.reuse, R10, R84 ;  /* 0x0000000a0454723c */ /* 0x040fe20000041854 */
[----:B------:R-:W1:Y:S05]  /*4ff0*/  LDSM.16.MT88.4 R8, [R208+0x4100] ;  /* 0x00410000d008783b */ /* 0x000e6a0000004200 */
[----:B------:R-:W-:Y:S02]  /*5000*/  MUFU.EX2 R227, R227 ;  /* 0x000000e300e37308 */ /* 0x000fe40000000800 */
[C---:B------:R-:W-:Y:S08]  /*5010*/  HMMA.16816.F32.BF16 R104, R4.reuse, R20, R104 ;  /* 0x000000140468723c */ /* 0x040ff00000041868 */
[C---:B--2---:R-:W-:Y:S08]  /*5020*/  HMMA.16816.F32.BF16 R80, R4.reuse, R12, R80 ;  /* 0x0000000c0450723c */ /* 0x044ff00000041850 */
[C---:B------:R-:W-:Y:S01]  /*5030*/  HMMA.16816.F32.BF16 R76, R4.reuse, R14, R76 ;  /* 0x0000000e044c723c */ /* 0x040fe2000004184c */
[----:B------:R-:W2:Y:S07]  /*5040*/  LDSM.16.MT88.4 R12, [R208+0x1900] ;  /* 0x00190000d00c783b */ /* 0x000eae0000004200 */
[C---:B------:R-:W-:Y:S01]  /*5050*/  HMMA.16816.F32.BF16 R100, R4.reuse, R22, R100 ;  /* 0x000000160464723c */ /* 0x040fe20000041864 */
[----:B------:R-:W-:Y:S07]  /*5060*/  LDSM.16.MT88.4 R20, [R210+0x1900] ;  /* 0x00190000d214783b */ /* 0x000fee0000004200 */
[C---:B------:R-:W-:Y:S08]  /*5070*/  HMMA.16816.F32.BF16 R72, R4.reuse, R32, R72 ;  /* 0x000000200448723c */ /* 0x040ff00000041848 */
[C---:B-1----:R-:W-:Y:S08]  /*5080*/  HMMA.16816.F32.BF16 R60, R4.reuse, R8, R60 ;  /* 0x00000008043c723c */ /* 0x042ff0000004183c */
[C---:B------:R-:W-:Y:S01]  /*5090*/  HMMA.16816.F32.BF16 R64, R4.reuse, R10, R64 ;  /* 0x0000000a0440723c */ /* 0x040fe20000041840 */
[----:B------:R-:W1:Y:S07]  /*50a0*/  LDSM.16.MT88.4 R8, [R212+0x4900] ;  /* 0x00490000d408783b */ /* 0x000e6e0000004200 */
[C---:B------:R-:W-:Y:S01]  /*50b0*/  HMMA.16816.F32.BF16 R68, R4.reuse, R34, R68 ;  /* 0x000000220444723c */ /* 0x040fe20000041844 */
[----:B------:R-:W1:Y:S07]  /*50c0*/  LDSM.16.MT88.4 R32, [R210+0x4900] ;  /* 0x00490000d220783b */ /* 0x000e6e0000004200 */
[C---:B------:R-:W-:Y:S08]  /*50d0*/  HMMA.16816.F32.BF16 R112, R4.reuse, R24, R112 ;  /* 0x000000180470723c */ /* 0x040ff00000041870 */
[C---:B------:R-:W-:Y:S01]  /*50e0*/  HMMA.16816.F32.BF16 R108, R4.reuse, R26, R108 ;  /* 0x0000001a046c723c */ /* 0x040fe2000004186c */
[----:B------:R-:W1:Y:S07]  /*50f0*/  LDSM.16.MT88.4 R24, [R212+0x1900] ;  /* 0x00190000d418783b */ /* 0x000e6e0000004200 */
[C---:B------:R-:W-:Y:S08]  /*5100*/  HMMA.16816.F32.BF16 R96, R4.reuse, R16, R96 ;  /* 0x000000100460723c */ /* 0x040ff00000041860 */
[C---:B------:R-:W-:Y:S01]  /*5110*/  HMMA.16816.F32.BF16 R92, R4.reuse, R18, R92 ;  /* 0x00000012045c723c */ /* 0x040fe2000004185c */
[----:B------:R-:W1:Y:S07]  /*5120*/  LDSM.16.MT88.4 R16, [R209+0x1900] ;  /* 0x00190000d110783b */ /* 0x000e6e0000004200 */
[C---:B------:R-:W-:Y:S08]  /*5130*/  HMMA.16816.F32.BF16 R52, R4.reuse, R28, R52 ;  /* 0x0000001c0434723c */ /* 0x040ff00000041834 */
[----:B------:R-:W-:Y:S01]  /*5140*/  HMMA.16816.F32.BF16 R56, R4, R30, R56 ;  /* 0x0000001e0438723c */ /* 0x000fe20000041838 */
[----:B------:R-:W5:Y:S06]  /*5150*/  LDSM.16.MT88.4 R28, [R209+0x4900] ;  /* 0x00490000d11c783b */ /* 0x000f6c0000004200 */
[----:B------:R-:W-:-:S02]  /*5160*/  F2FP.BF16.PACK_AB R4, R148, R139 ;  /* 0x0000008b9404723e */ /* 0x000fc400000010ff */
[----:B---3--:R-:W-:Y:S02]  /*5170*/  F2FP.BF16.PACK_AB R6, R145, R150 ;  /* 0x000000969106723e */ /* 0x008fe400000010ff */
[----:B----4-:R-:W-:Y:S02]  /*5180*/  F2FP.BF16.PACK_AB R5, R158, R147 ;  /* 0x000000939e05723e */ /* 0x010fe400000010ff */
[----:B------:R-:W-:-:S07]  /*5190*/  F2FP.BF16.PACK_AB R7, R162, R151 ;  /* 0x00000097a207723e */ /* 0x000fce00000010ff */
[C---:B--2---:R-:W-:Y:S08]  /*51a0*/  HMMA.16816.F32.BF16 R88, R4.reuse, R12, R88 ;  /* 0x0000000c0458723c */ /* 0x044ff00000041858 */
[C---:B------:R-:W-:Y:S01]  /*51b0*/  HMMA.16816.F32.BF16 R84, R4.reuse, R14, R84 ;  /* 0x0000000e0454723c */ /* 0x040fe20000041854 */
[----:B------:R-:W2:Y:S07]  /*51c0*/  LDSM.16.MT88.4 R12, [R208+0x4900] ;  /* 0x00490000d00c783b */ /* 0x000eae0000004200 */
[C---:B-1----:R-:W-:Y:S08]  /*51d0*/  HMMA.16816.F32.BF16 R80, R4.reuse, R8, R80 ;  /* 0x000000080450723c */ /* 0x042ff00000041850 */
[C---:B------:R-:W-:Y:S01]  /*51e0*/  HMMA.16816.F32.BF16 R76, R4.reuse, R10, R76 ;  /* 0x0000000a044c723c */ /* 0x040fe2000004184c */
[----:B------:R-:W1:Y:S07]  /*51f0*/  LDSM.16.MT88.4 R8, [R208+0x2100] ;  /* 0x00210000d008783b */ /* 0x000e6e0000004200 */
[C---:B------:R-:W-:Y:S08]  /*5200*/  HMMA.16816.F32.BF16 R104, R4.reuse, R20, R104 ;  /* 0x000000140468723c */ /* 0x040ff00000041868 */
[C---:B------:R-:W-:Y:S01]  /*5210*/  HMMA.16816.F32.BF16 R100, R4.reuse, R22, R100 ;  /* 0x000000160464723c */ /* 0x040fe20000041864 */
[----:B------:R-:W3:Y:S07]  /*5220*/  LDSM.16.MT88.4 R20, [R210+0x2100] ;  /* 0x00210000d214783b */ /* 0x000eee0000004200 */
[C---:B------:R-:W-:Y:S08]  /*5230*/  HMMA.16816.F32.BF16 R72, R4.reuse, R32, R72 ;  /* 0x000000200448723c */ /* 0x040ff00000041848 */
[C---:B------:R-:W-:Y:S01]  /*5240*/  HMMA.16816.F32.BF16 R68, R4.reuse, R34, R68 ;  /* 0x000000220444723c */ /* 0x040fe20000041844 */
[----:B------:R-:W4:Y:S07]  /*5250*/  LDSM.16.MT88.4 R32, [R210+0x5100] ;  /* 0x00510000d220783b */ /* 0x000f2e0000004200 */
[C---:B------:R-:W-:Y:S08]  /*5260*/  HMMA.16816.F32.BF16 R112, R4.reuse, R24, R112 ;  /* 0x000000180470723c */ /* 0x040ff00000041870 */
[C---:B------:R-:W-:Y:S01]  /*5270*/  HMMA.16816.F32.BF16 R108, R4.reuse, R26, R108 ;  /* 0x0000001a046c723c */ /* 0x040fe2000004186c */
[----:B------:R-:W1:Y:S07]  /*5280*/  LDSM.16.MT88.4 R24, [R212+0x2100] ;  /* 0x00210000d418783b */ /* 0x000e6e0000004200 */
[C---:B------:R-:W-:Y:S08]  /*5290*/  HMMA.16816.F32.BF16 R96, R4.reuse, R16, R96 ;  /* 0x000000100460723c */ /* 0x040ff00000041860 */
[C---:B------:R-:W-:Y:S01]  /*52a0*/  HMMA.16816.F32.BF16 R92, R4.reuse, R18, R92 ;  /* 0x00000012045c723c */ /* 0x040fe2000004185c */
[----:B------:R-:W1:Y:S07]  /*52b0*/  LDSM.16.MT88.4 R16, [R209+0x2100] ;  /* 0x00210000d110783b */ /* 0x000e6e0000004200 */
[C---:B-----5:R-:W-:Y:S08]  /*52c0*/  HMMA.16816.F32.BF16 R52, R4.reuse, R28, R52 ;  /* 0x0000001c0434723c */ /* 0x060ff00000041834 */
[C---:B------:R-:W-:Y:S01]  /*52d0*/  HMMA.16816.F32.BF16 R56, R4.reuse, R30, R56 ;  /* 0x0000001e0438723c */ /* 0x040fe20000041838 */
[----:B------:R-:W-:Y:S07]  /*52e0*/  LDSM.16.MT88.4 R28, [R209+0x5100] ;  /* 0x00510000d11c783b */ /* 0x000fee0000004200 */
[C---:B--2---:R-:W-:Y:S08]  /*52f0*/  HMMA.16816.F32.BF16 R60, R4.reuse, R12, R60 ;  /* 0x0000000c043c723c */ /* 0x044ff0000004183c */
[----:B------:R-:W-:Y:S01]  /*5300*/  HMMA.16816.F32.BF16 R64, R4, R14, R64 ;  /* 0x0000000e0440723c */ /* 0x000fe20000041840 */
[----:B------:R-:W2:Y:S06]  /*5310*/  LDSM.16.MT88.4 R12, [R212+0x5100] ;  /* 0x00510000d40c783b */ /* 0x000eac0000004200 */
[----:B------:R-:W-:-:S02]  /*5320*/  F2FP.BF16.PACK_AB R4, R184, R161 ;  /* 0x000000a1b804723e */ /* 0x000fc400000010ff */
[----:B------:R-:W-:Y:S02]  /*5330*/  F2FP.BF16.PACK_AB R6, R186, R157 ;  /* 0x0000009dba06723e */ /* 0x000fe400000010ff */
[----:B------:R-:W-:Y:S02]  /*5340*/  F2FP.BF16.PACK_AB R5, R164, R149 ;  /* 0x00000095a405723e */ /* 0x000fe400000010ff */
[----:B------:R-:W-:-:S07]  /*5350*/  F2FP.BF16.PACK_AB R7, R156, R159 ;  /* 0x0000009f9c07723e */ /* 0x000fce00000010ff */
[C---:B-1----:R-:W-:Y:S08]  /*5360*/  HMMA.16816.F32.BF16 R88, R4.reuse, R8, R88 ;  /* 0x000000080458723c */ /* 0x042ff00000041858 */
[C---:B------:R-:W-:Y:S01]  /*5370*/  HMMA.16816.F32.BF16 R84, R4.reuse, R10, R84 ;  /* 0x0000000a0454723c */ /* 0x040fe20000041854 */
[----:B------:R-:W1:Y:S07]  /*5380*/  LDSM.16.MT88.4 R8, [R208+0x5100] ;  /* 0x00510000d008783b */ /* 0x000e6e0000004200 */
[C---:B---3--:R-:W-:Y:S08]  /*5390*/  HMMA.16816.F32.BF16 R104, R4.reuse, R20, R104 ;  /* 0x000000140468723c */ /* 0x048ff00000041868 */
[C---:B------:R-:W-:Y:S01]  /*53a0*/  HMMA.16816.F32.BF16 R100, R4.reuse, R22, R100 ;  /* 0x000000160464723c */ /* 0x040fe20000041864 */
[----:B------:R-:W3:Y:S07]  /*53b0*/  LDSM.16.MT88.4 R20, [R210+0x2900] ;  /* 0x00290000d214783b */ /* 0x000eee0000004200 */
[C---:B----4-:R-:W-:Y:S07]  /*53c0*/  HMMA.16816.F32.BF16 R72, R4.reuse, R32, R72 ;  /* 0x000000200448723c */ /* 0x050fee0000041848 */
[----:B------:R-:W-:Y:S01]  /*53d0*/  FFMA.FTZ R32, R134, c[0x0][0x2d0], -R127 ;  /* 0x0000b40086207a23 */ /* 0x000fe2000001087f */
[C---:B------:R-:W-:Y:S05]  /*53e0*/  HMMA.16816.F32.BF16 R112, R4.reuse, R24, R112 ;  /* 0x000000180470723c */ /* 0x040fea0000041870 */
[----:B------:R-:W4:Y:S03]  /*53f0*/  MUFU.EX2 R32, R32 ;  /* 0x0000002000207308 */ /* 0x000f260000000800 */
[C---:B------:R-:W-:Y:S01]  /*5400*/  HMMA.16816.F32.BF16 R108, R4.reuse, R26, R108 ;  /* 0x0000001a046c723c */ /* 0x040fe2000004186c */
[----:B------:R-:W-:Y:S07]  /*5410*/  LDSM.16.MT88.4 R24, [R212+0x2900] ;  /* 0x00290000d418783b */ /* 0x000fee0000004200 */
[C---:B------:R-:W-:Y:S08]  /*5420*/  HMMA.16816.F32.BF16 R96, R4.reuse, R16, R96 ;  /* 0x000000100460723c */ /* 0x040ff00000041860 */
[C---:B------:R-:W-:Y:S01]  /*5430*/  HMMA.16816.F32.BF16 R92, R4.reuse, R18, R92 ;  /* 0x00000012045c723c */ /* 0x040fe2000004185c */
[----:B------:R-:W5:Y:S07]  /*5440*/  LDSM.16.MT88.4 R16, [R209+0x2900] ;  /* 0x00290000d110783b */ /* 0x000f6e0000004200 */
[C---:B--2---:R-:W-:Y:S08]  /*5450*/  HMMA.16816.F32.BF16 R80, R4.reuse, R12, R80 ;  /* 0x0000000c0450723c */ /* 0x044ff00000041850 */
[C---:B------:R-:W-:Y:S01]  /*5460*/  HMMA.16816.F32.BF16 R76, R4.reuse, R14, R76 ;  /* 0x0000000e044c723c */ /* 0x040fe2000004184c */
[----:B------:R-:W2:Y:S07]  /*5470*/  LDSM.16.MT88.4 R12, [R208+0x2900] ;  /* 0x00290000d00c783b */ /* 0x000eae0000004200 */
[C---:B------:R-:W-:Y:S08]  /*5480*/  HMMA.16816.F32.BF16 R68, R4.reuse, R34, R68 ;  /* 0x000000220444723c */ /* 0x040ff00000041844 */
[C---:B------:R-:W-:Y:S08]  /*5490*/  HMMA.16816.F32.BF16 R52, R4.reuse, R28, R52 ;  /* 0x0000001c0434723c */ /* 0x040ff00000041834 */
[C---:B------:R-:W-:Y:S08]  /*54a0*/  HMMA.16816.F32.BF16 R56, R4.reuse, R30, R56 ;  /* 0x0000001e0438723c */ /* 0x040ff00000041838 */
[C---:B-1----:R-:W-:Y:S08]  /*54b0*/  HMMA.16816.F32.BF16 R60, R4.reuse, R8, R60 ;  /* 0x00000008043c723c */ /* 0x042ff0000004183c */
[----:B------:R-:W-:Y:S01]  /*54c0*/  HMMA.16816.F32.BF16 R64, R4, R10, R64 ;  /* 0x0000000a0440723c */ /* 0x000fe20000041840 */
[----:B------:R-:W1:Y:S06]  /*54d0*/  LDSM.16.MT88.4 R8, [R212+0x5900] ;  /* 0x00590000d408783b */ /* 0x000e6c0000004200 */
[----:B------:R-:W-:-:S02]  /*54e0*/  F2FP.BF16.PACK_AB R4, R160, R137 ;  /* 0x00000089a004723e */ /* 0x000fc400000010ff */
[----:B------:R-:W-:Y:S02]  /*54f0*/  F2FP.BF16.PACK_AB R6, R228, R133 ;  /* 0x00000085e406723e */ /* 0x000fe400000010ff */
[----:B------:R-:W-:Y:S02]  /*5500*/  F2FP.BF16.PACK_AB R5, R138, R131 ;  /* 0x000000838a05723e */ /* 0x000fe400000010ff */
[----:B----4-:R-:W-:-:S07]  /*5510*/  F2FP.BF16.PACK_AB R7, R227, R32 ;  /* 0x00000020e307723e */ /* 0x010fce00000010ff */
[C---:B---3--:R-:W-:Y:S07]  /*5520*/  HMMA.16816.F32.BF16 R104, R4.reuse, R20, R104 ;  /* 0x000000140468723c */ /* 0x048fee0000041868 */
[----:B------:R-:W-:Y:S01]  /*5530*/  FADD.FTZ R20, R44, R47 ;  /* 0x0000002f2c147221 */ /* 0x000fe20000010000 */
[----:B-----5:R-:W-:Y:S03]  /*5540*/  HMMA.16816.F32.BF16 R96, R4, R16, R96 ;  /* 0x000000100460723c */ /* 0x020fe60000041860 */
[----:B------:R-:W-:-:S04]  /*5550*/  FADD.FTZ R20, R41, R20 ;  /* 0x0000001429147221 */ /* 0x000fc80000010000 */
[----:B------:R-:W-:Y:S01]  /*5560*/  FADD.FTZ R3, R3, R20 ;  /* 0x0000001403037221 */ /* 0x000fe20000010000 */
[C---:B------:R-:W-:Y:S01]  /*5570*/  HMMA.16816.F32.BF16 R92, R4.reuse, R18, R92 ;  /* 0x00000012045c723c */ /* 0x040fe2000004185c */
[----:B------:R-:W-:Y:S01]  /*5580*/  FADD.FTZ R20, R39, R42 ;  /* 0x0000002a27147221 */ /* 0x000fe20000010000 */
[----:B------:R-:W3:Y:S01]  /*5590*/  LDSM.16.MT88.4 R16, [R210+0x5900] ;  /* 0x00590000d210783b */ /* 0x000ee20000004200 */
        /* <DEDUP_REMOVED lines=8> */
[----:B------:R-:W-:Y:S01]  /*5620*/  HMMA.16816.F32.BF16 R84, R4, R14, R84 ;  /* 0x0000000e0454723c */ /* 0x000fe20000041854 */
[----:B------:R-:W-:Y:S01]  /*5630*/  FADD.FTZ R2, R119, R2 ;  /* 0x0000000277027221 */ /* 0x000fe20000010000 */
[----:B------:R-:W2:Y:S01]  /*5640*/  LDSM.16.MT88.4 R12, [R209+0x5900] ;  /* 0x00590000d10c783b */ /* 0x000ea20000004200 */
        /* <DEDUP_REMOVED lines=9> */
[----:B------:R-:W1:Y:S01]  /*56e0*/  LDSM.16.MT88.4 R8, [R208+0x5900] ;  /* 0x00590000d008783b */ /* 0x000e620000004200 */
        /* <DEDUP_REMOVED lines=9> */
[----:B------:R-:W-:Y:S01]  /*5780*/  HMMA.16816.F32.BF16 R108, R4, R26, R108 ;  /* 0x0000001a046c723c */ /* 0x000fe2000004186c */
[----:B------:R-:W-:Y:S02]  /*5790*/  FADD.FTZ R186, R186, R157 ;  /* 0x0000009dbaba7221 */ /* 0x000fe40000010000 */
[----:B------:R-:W-:Y:S02]  /*57a0*/  FADD.FTZ R156, R156, R159 ;  /* 0x0000009f9c9c7221 */ /* 0x000fe40000010000 */
[----:B------:R-:W-:-:S03]  /*57b0*/  @P4 IMAD.HI.U32 R2, R40, c[0x0][0x2c8], RZ ;  /* 0x0000b20028024a27 */ /* 0x000fc600078e00ff */
[C---:B------:R-:W-:Y:S01]  /*57c0*/  HMMA.16816.F32.BF16 R100, R4.reuse, R22, R100 ;  /* 0x000000160464723c */ /* 0x040fe20000041864 */
[----:B------:R-:W-:Y:S01]  /*57d0*/  FADD.FTZ R137, R137, R186 ;  /* 0x000000ba89897221 */ /* 0x000fe20000010000 */
[----:B------:R-:W-:Y:S01]  /*57e0*/  @P4 SHF.R.U32.HI R40, RZ, c[0x0][0x2cc], R2 ;  /* 0x0000b300ff284a19 */ /* 0x000fe20000011602 */
[----:B------:R-:W-:Y:S02]  /*57f0*/  FADD.FTZ R131, R131, R156 ;  /* 0x0000009c83837221 */ /* 0x000fe40000010000 */
[----:B------:R-:W-:Y:S02]  /*5800*/  FADD.FTZ R160, R160, R137 ;  /* 0x00000089a0a07221 */ /* 0x000fe40000010000 */
[----:B------:R-:W-:Y:S01]  /*5810*/  FADD.FTZ R131, R138, R131 ;  /* 0x000000838a837221 */ /* 0x000fe20000010000 */
[----:B---3--:R-:W-:Y:S01]  /*5820*/  HMMA.16816.F32.BF16 R72, R4, R16, R72 ;  /* 0x000000100448723c */ /* 0x008fe20000041848 */
[----:B------:R-:W-:Y:S02]  /*5830*/  IMAD.IADD R37, R37, 0x1, R40 ;  /* 0x0000000125257824 */ /* 0x000fe400078e0228 */
[----:B------:R-:W-:-:S02]  /*5840*/  FADD.FTZ R133, R133, R160 ;  /* 0x000000a085857221 */ /* 0x000fc40000010000 */
[----:B------:R-:W-:Y:S01]  /*5850*/  FADD.FTZ R32, R32, R131 ;  /* 0x0000008320207221 */ /* 0x000fe20000010000 */
[----:B------:R-:W-:Y:S01]  /*5860*/  IADD3 R2, R37, c[0x0][0x328], RZ ;  /* 0x0000ca0025027a10 */ /* 0x000fe20007ffe0ff */
[----:B------:R-:W-:Y:S01]  /*5870*/  FADD.FTZ R228, R228, R133 ;  /* 0x00000085e4e47221 */ /* 0x000fe20000010000 */
[----:B------:R-:W-:Y:S01]  /*5880*/  HMMA.16816.F32.BF16 R68, R4, R18, R68 ;  /* 0x000000120444723c */ /* 0x000fe20000041844 */
[----:B------:R-:W-:-:S07]  /*5890*/  FADD.FTZ R227, R227, R32 ;  /* 0x00000020e3e37221 */ /* 0x000fce0000010000 */
[C---:B--2---:R-:W-:Y:S08]  /*58a0*/  HMMA.16816.F32.BF16 R52, R4.reuse, R12, R52 ;  /* 0x0000000c0434723c */ /* 0x044ff00000041834 */
[C---:B------:R-:W-:Y:S08]  /*58b0*/  HMMA.16816.F32.BF16 R56, R4.reuse, R14, R56 ;  /* 0x0000000e0438723c */ /* 0x040ff00000041838 */
[C---:B-1----:R-:W-:Y:S08]  /*58c0*/  HMMA.16816.F32.BF16 R60, R4.reuse, R8, R60 ;  /* 0x00000008043c723c */ /* 0x042ff0000004183c */
[----:B------:R-:W-:Y:S01]  /*58d0*/  HMMA.16816.F32.BF16 R64, R4, R10, R64 ;  /* 0x0000000a0440723c */ /* 0x000fe20000041840 */
[----:B------:R-:W-:Y:S07]  /*58e0*/  @!P3 BRA `(.L_x_240) ;  /* 0x000000e00000b947 */ /* 0x000fee0003800000 */
        /* <DEDUP_REMOVED lines=9> */
.L_x_241:
[----:B------:R-:W-:-:S13]  /*5980*/  ISETP.NE.AND P0, PT, R36, 0x1, PT ;  /* 0x000000012400780c */ /* 0x000fda0003f05270 */
[----:B------:R-:W-:-:S05]  /*5990*/  @P0 IMAD.HI.U32 R4, R3, c[0x0][0x330], RZ ;  /* 0x0000cc0003040a27 */ /* 0x000fca00078e00ff */
[----:B------:R-:W-:-:S05]  /*59a0*/  @P0 SHF.R.U32.HI R3, RZ, c[0x0][0x334], R4 ;  /* 0x0000cd00ff030a19 */ /* 0x000fca0000011604 */
.L_x_242:
[----:B------:R-:W-:-:S05]  /*59b0*/  IMAD R3, R3, R36, c[0x0][0x32c] ;  /* 0x0000cb0003037624 */ /* 0x000fca00078e0224 */
[----:B------:R-:W-:-:S05]  /*59c0*/  IMNMX R2, R2, R3, PT ;  /* 0x0000000302027217 */ /* 0x000fca0003800200 */
.L_x_240:
        /* <DEDUP_REMOVED lines=13> */
.L_x_252:
        /* <DEDUP_REMOVED lines=62> */
[----:B------:R-:W-:Y:S05]  /*5e80*/  ISETP.GT.AND P2, PT, R234, R215, PT ;  /* 0x000000d7ea00720c */ /* 0x000fea0003f44270 */
[C---:B----4-:R-:W-:Y:S01]  /*5e90*/  HMMA.16816.F32.BF16 R20, R140.reuse, R132, R20 ;  /* 0x000000848c14723c */ /* 0x050fe20000041814 */
[----:B------:R-:W4:Y:S07]  /*5ea0*/  LDSM.16.M88.4 R116, [R211+0x8100] ;  /* 0x00810000d374783b */ /* 0x000f2e0000000200 */
[C---:B------:R-:W-:Y:S01]  /*5eb0*/  HMMA.16816.F32.BF16 R24, R140.reuse, R134, R24 ;  /* 0x000000868c18723c */ /* 0x040fe20000041818 */
[----:B------:R-:W0:Y:S07]  /*5ec0*/  LDGDEPBAR ;  /* 0x00000000000079af */ /* 0x000e2e0000000000 */
[C---:B-----5:R-:W-:Y:S01]  /*5ed0*/  HMMA.16816.F32.BF16 R28, R140.reuse, R136, R28 ;  /* 0x000000888c1c723c */ /* 0x060fe2000004181c */
[----:B------:R-:W5:Y:S07]  /*5ee0*/  LDSM.16.M88.4 R124, [R211+0x8900] ;  /* 0x00890000d37c783b */ /* 0x000f6e0000000200 */
[C---:B------:R-:W-:Y:S01]  /*5ef0*/  HMMA.16816.F32.BF16 R32, R140.reuse, R138, R32 ;  /* 0x0000008a8c20723c */ /* 0x040fe20000041820 */
[----:B------:R-:W3:Y:S07]  /*5f00*/  LDSM.16.M88.4 R128, [R211+0x9100] ;  /* 0x00910000d380783b */ /* 0x000eee0000000200 */
[C---:B------:R-:W-:Y:S01]  /*5f10*/  HMMA.16816.F32.BF16 R36, R140.reuse, R144, R36 ;  /* 0x000000908c24723c */ /* 0x040fe20000041824 */
[----:B-1----:R-:W1:Y:S07]  /*5f20*/  LDSM.16.M88.4 R156, [R211+0x9900] ;  /* 0x00990000d39c783b */ /* 0x002e6e0000000200 */
        /* <DEDUP_REMOVED lines=98> */
[----:B------:R-:W-:Y:S01]  /*6550*/  FMUL.FTZ R0, R6, c[0x0][0x320] ;  /* 0x0000c80006007a20 */ /* 0x000fe20000410000 */
[----:B------:R-:W-:Y:S01]  /*6560*/  @P2 IADD3 R6, R234, -0x1, RZ ;  /* 0xffffffffea062810 */ /* 0x000fe20007ffe0ff */
[C---:B------:R-:W-:Y:S02]  /*6570*/  HMMA.16816.F32.BF16 R20, R188.reuse, R124, R20 ;  /* 0x0000007cbc14723c */ /* 0x040fe40000041814 */
[----:B------:R-:W2:Y:S02]  /*6580*/  MUFU.TANH R157, R157 ;  /* 0x0000009d009d7308 */ /* 0x000ea40000002400 */
[----:B------:R-:W-:Y:S01]  /*6590*/  FMUL.FTZ R158, R10, c[0x0][0x320] ;  /* 0x0000c8000a9e7a20 */ /* 0x000fe20000410000 */
[----:B------:R-:W-:Y:S01]  /*65a0*/  @P2 SHF.L.U64.HI R10, R195, 0x6, R194 ;  /* 0x00000006c30a2819 */ /* 0x000fe200000102c2 */
[----:B------:R-:W-:Y:S01]  /*65b0*/  FMUL.FTZ R160, R5, c[0x0][0x320] ;  /* 0x0000c80005a07a20 */ /* 0x000fe20000410000 */
[----:B------:R-:W-:Y:S01]  /*65c0*/  @P2 SHF.R.S32.HI R5, RZ, 0x1f, R6 ;  /* 0x0000001fff052819 */ /* 0x000fe20000011406 */
[C---:B------:R-:W-:Y:S01]  /*65d0*/  HMMA.16816.F32.BF16 R24, R188.reuse, R126, R24 ;  /* 0x0000007ebc18723c */ /* 0x040fe20000041818 */
[----:B------:R-:W3:Y:S03]  /*65e0*/  LDSM.16.M88.4 R124, [R202+0x5000] ;  /* 0x00500000ca7c783b */ /* 0x000ee60000000200 */
[----:B------:R-:W4:Y:S01]  /*65f0*/  MUFU.TANH R160, R160 ;  /* 0x000000a000a07308 */ /* 0x000f220000002400 */
[----:B------:R-:W-:Y:S02]  /*6600*/  @P2 IMAD R5, R5, c[0x0][0x1e0], RZ ;  /* 0x0000780005052a24 */ /* 0x000fe400078e02ff */
[----:B------:R-:W-:Y:S02]  /*6610*/  FMUL.FTZ R164, R9, c[0x0][0x320] ;  /* 0x0000c80009a47a20 */ /* 0x000fe40000410000 */
[C---:B------:R-:W-:Y:S03]  /*6620*/  @P2 IMAD R5, R6.reuse, c[0x0][0x1e4], R5 ;  /* 0x0000790006052a24 */ /* 0x040fe600078e0205 */
[----:B------:R-:W-:Y:S02]  /*6630*/  @P2 IMAD.WIDE.U32 R6, R6, c[0x0][0x1e0], RZ ;  /* 0x0000780006062a25 */ /* 0x000fe400078e00ff */
[----:B------:R-:W2:Y:S02]  /*6640*/  MUFU.TANH R0, R0 ;  /* 0x0000000000007308 */ /* 0x000ea40000002400 */
[----:B------:R-:W-:Y:S01]  /*6650*/  FMUL.FTZ R239, R22, c[0x0][0x320] ;  /* 0x0000c80016ef7a20 */ /* 0x000fe20000410000 */
[----:B------:R-:W-:Y:S01]  /*6660*/  @P2 IADD3 R5, R7, R5, RZ ;  /* 0x0000000507052210 */ /* 0x000fe20007ffe0ff */
[----:B------:R-:W-:Y:S02]  /*6670*/  FMUL.FTZ R187, R23, c[0x0][0x320] ;  /* 0x0000c80017bb7a20 */ /* 0x000fe40000410000 */
[----:B------:R-:W-:Y:S01]  /*6680*/  FMUL.FTZ R165, R18, c[0x0][0x320] ;  /* 0x0000c80012a57a20 */ /* 0x000fe20000410000 */
[----:B------:R-:W-:Y:S01]  /*6690*/  @P2 MOV R18, R220 ;  /* 0x000000dc00122202 */ /* 0x000fe20000000f00 */
[----:B------:R-:W-:Y:S01]  /*66a0*/  FMUL.FTZ R163, R19, c[0x0][0x320] ;  /* 0x0000c80013a37a20 */ /* 0x000fe20000410000 */
[----:B------:R-:W-:Y:S01]  /*66b0*/  @P2 MOV R19, R223 ;  /* 0x000000df00132202 */ /* 0x000fe20000000f00 */
[----:B------:R-:W2:Y:S01]  /*66c0*/  MUFU.TANH R164, R164 ;  /* 0x000000a400a47308 */ /* 0x000ea20000002400 */
[C---:B-1----:R-:W-:Y:S03]  /*66d0*/  HMMA.16816.F32.BF16 R28, R188.reuse, R116, R28 ;  /* 0x00000074bc1c723c */ /* 0x042fe6000004181c */
[----:B------:R-:W-:Y:S02]  /*66e0*/  FMUL.FTZ R237, R26, c[0x0][0x320] ;  /* 0x0000c8001aed7a20 */ /* 0x000fe40000410000 */
[----:B------:R-:W-:Y:S02]  /*66f0*/  FMUL.FTZ R235, R27, c[0x0][0x320] ;  /* 0x0000c8001beb7a20 */ /* 0x000fe40000410000 */
[----:B------:R-:W-:Y:S01]  /*6700*/  @P2 IMAD.WIDE.U32 R18, R6, 0x60, R18 ;  /* 0x0000006006122825 */ /* 0x000fe200078e0012 */
[C---:B------:R-:W-:Y:S01]  /*6710*/  HMMA.16816.F32.BF16 R32, R188.reuse, R118, R32 ;  /* 0x00000076bc20723c */ /* 0x040fe20000041820 */
[----:B------:R-:W1:Y:S01]  /*6720*/  MUFU.TANH R158, R158 ;  /* 0x0000009e009e7308 */ /* 0x000e620000002400 */
[----:B------:R-:W5:Y:S01]  /*6730*/  LDSM.16.M88.4 R116, [R202+0x5800] ;  /* 0x00580000ca74783b */ /* 0x000f620000000200 */
[----:B------:R-:W-:Y:S04]  /*6740*/  DEPBAR.LE SB0, 0x0 ;  /* 0x000080000000791a */ /* 0x000fe80000000000 */
[----:B------:R-:W-:Y:S01]  /*6750*/  @P2 SHF.L.U32 R7, R18, 0x1, RZ ;  /* 0x0000000112072819 */ /* 0x000fe200000006ff */
[----:B------:R-:W-:Y:S01]  /*6760*/  @P2 IMAD R6, R5, 0x60, RZ ;  /* 0x0000006005062824 */ /* 0x000fe200078e02ff */
[C---:B---3--:R-:W-:Y:S02]  /*6770*/  HMMA.16816.F32.BF16 R36, R188.reuse, R124, R36 ;  /* 0x0000007cbc24723c */ /* 0x048fe40000041824 */
[----:B------:R-:W3:Y:S01]  /*6780*/  MUFU.TANH R165, R165 ;  /* 0x000000a500a57308 */ /* 0x000ee20000002400 */
[----:B------:R-:W-:Y:S02]  /*6790*/  BAR.SYNC.DEFER_BLOCKING 0x0 ;  /* 0x0000000000007b1d */ /* 0x000fe40000010000 */
[----:B------:R-:W-:Y:S01]  /*67a0*/  @P2 IADD3 R26, P0, R7, c[0x0][0x1c8], RZ ;  /* 0x00007200071a2a10 */ /* 0x000fe20007f1e0ff */
[----:B------:R-:W-:Y:S01]  /*67b0*/  FMUL.FTZ R159, R11, c[0x0][0x320] ;  /* 0x0000c8000b9f7a20 */ /* 0x000fe20000410000 */
[----:B------:R-:W-:Y:S01]  /*67c0*/  @P2 IADD3 R7, P1, R7, 0x80, RZ ;  /* 0x0000008007072810 */ /* 0x000fe20007f3e0ff */
[----:B------:R-:W-:Y:S01]  /*67d0*/  FMUL.FTZ R247, R30, c[0x0][0x320] ;  /* 0x0000c8001ef77a20 */ /* 0x000fe20000410000 */
[----:B------:R-:W-:Y:S01]  /*67e0*/  @P2 IADD3 R6, R19, R6, RZ ;  /* 0x0000000613062210 */ /* 0x000fe20007ffe0ff */
[C---:B------:R-:W-:Y:S02]  /*67f0*/  HMMA.16816.F32.BF16 R40, R188.reuse, R126, R40 ;  /* 0x0000007ebc28723c */ /* 0x040fe40000041828 */
[----:B------:R-:W1:Y:S01]  /*6800*/  MUFU.TANH R159, R159 ;  /* 0x0000009f009f7308 */ /* 0x000e620000002400 */
[----:B------:R-:W-:Y:S01]  /*6810*/  @P2 SHF.L.U64.HI R6, R18, 0x1, R6 ;  /* 0x0000000112062819 */ /* 0x000fe20000010206 */
[----:B------:R-:W-:Y:S01]  /*6820*/  FMUL.FTZ R245, R31, c[0x0][0x320] ;  /* 0x0000c8001ff57a20 */ /* 0x000fe20000410000 */
[----:B------:R-:W-:Y:S01]  /*6830*/  MOV R18, R224 ;  /* 0x000000e000127202 */ /* 0x000fe20000000f00 */
[----:B------:R-:W-:Y:S01]  /*6840*/  FMUL.FTZ R243, R34, c[0x0][0x320] ;  /* 0x0000c80022f37a20 */ /* 0x000fe20000410000 */
[----:B------:R-:W-:Y:S01]  /*6850*/  @P2 IADD3.X R27, R6, c[0x0][0x1cc], RZ, P0, !PT ;  /* 0x00007300061b2a10 */ /* 0x000fe200007fe4ff */
[----:B------:R-:W-:Y:S01]  /*6860*/  FMUL.FTZ R241, R35, c[0x0][0x320] ;  /* 0x0000c80023f17a20 */ /* 0x000fe20000410000 */
[----:B------:R-:W-:Y:S03]  /*6870*/  @P2 IADD3 R22, P0, R7, c[0x0][0x1c8], RZ ;  /* 0x0000720007162a10 */ /* 0x000fe60007f1e0ff */
[----:B------:R-:W1:Y:S01]  /*6880*/  MUFU.TANH R163, R163 ;  /* 0x000000a300a37308 */ /* 0x000e620000002400 */
[----:B------:R-:W-:Y:S01]  /*6890*/  @P2 IADD3.X R23, RZ, c[0x0][0x1cc], R6, P0, P1 ;  /* 0x00007300ff172a10 */ /* 0x000fe200007e2406 */
[----:B------:R-:W-:Y:S01]  /*68a0*/  FMUL.FTZ R251, R36, c[0x0][0x320] ;  /* 0x0000c80024fb7a20 */ /* 0x000fe20000410000 */
[----:B------:R-:W-:Y:S01]  /*68b0*/  @P2 SHF.L.U32 R7, R195, 0x6, RZ ;  /* 0x00000006c3072819 */ /* 0x000fe200000006ff */
[----:B------:R-:W-:Y:S01]  /*68c0*/  FMUL.FTZ R250, R37, c[0x0][0x320] ;  /* 0x0000c80025fa7a20 */ /* 0x000fe20000410000 */
[----:B------:R-:W-:Y:S01]  /*68d0*/  @!PT LDS RZ, [RZ] ;  /* 0x00000000fffff984 */ /* 0x000fe20000000800 */
[----:B------:R-:W-:Y:S01]  /*68e0*/  @!PT LDS RZ, [RZ] ;  /* 0x00000000fffff984 */ /* 0x000fe20000000800 */
[----:B------:R-:W-:Y:S01]  /*68f0*/  @!PT LDS RZ, [RZ] ;  /* 0x00000000fffff984 */ /* 0x000fe20000000800 */
[----:B------:R1:W-:Y:S01]  /*6900*/  @P2 LDGSTS.E.BYPASS.LTC128B.128 [R217+0x8100], [R26.64], !P6 ;  /* 0x081000001ad92fae */ /* 0x0003e2000f101d4a */
[----:B------:R-:W-:Y:S01]  /*6910*/  @P4 MOV R18, R193 ;  /* 0x000000c100124202 */ /* 0x000fe20000000f00 */
[----:B------:R-:W-:Y:S01]  /*6920*/  FMUL.FTZ R156, R4, c[0x0][0x320] ;  /* 0x0000c800049c7a20 */ /* 0x000fe20000410000 */
[-C--:B------:R-:W-:Y:S01]  /*6930*/  @P2 IADD3 R30, P1, R26, R7.reuse, RZ ;  /* 0x000000071a1e2210 */ /* 0x080fe20007f3e0ff */
[----:B------:R-:W-:Y:S01]  /*6940*/  FMUL.FTZ R162, R8, c[0x0][0x320] ;  /* 0x0000c80008a27a20 */ /* 0x000fe20000410000 */
[----:B------:R1:W1:Y:S01]  /*6950*/  MUFU.TANH R11, R251 ;  /* 0x000000fb000b7308 */ /* 0x0002620000002400 */
[C---:B-----5:R-:W-:Y:S02]  /*6960*/  HMMA.16816.F32.BF16 R44, R188.reuse, R116, R44 ;  /* 0x00000074bc2c723c */ /* 0x060fe4000004182c */
[----:B------:R5:W-:Y:S01]  /*6970*/  @P2 LDGSTS.E.BYPASS.LTC128B.128 [R217+0xb100], [R22.64], !P5 ;  /* 0x0b10000016d92fae */ /* 0x000be2000e901d4a */
[-C--:B------:R-:W-:Y:S01]  /*6980*/  @P2 IADD3.X R31, R27, R10.reuse, RZ, P1, !PT ;  /* 0x0000000a1b1f2210 */ /* 0x080fe20000ffe4ff */
[----:B------:R-:W-:Y:S01]  /*6990*/  FMUL.FTZ R184, R12, c[0x0][0x320] ;  /* 0x0000c8000cb87a20 */ /* 0x000fe20000410000 */
[----:B------:R-:W-:Y:S01]  /*69a0*/  @P2 IADD3 R34, P0, R30, R7, RZ ;  /* 0x000000071e222210 */ /* 0x000fe20007f1e0ff */
[----:B------:R-:W-:Y:S02]  /*69b0*/  FMUL.FTZ R166, R13, c[0x0][0x320] ;  /* 0x0000c8000da67a20 */ /* 0x000fe40000410000 */
[----:B------:R-:W-:Y:S01]  /*69c0*/  HMMA.16816.F32.BF16 R48, R188, R118, R48 ;  /* 0x00000076bc30723c */ /* 0x000fe20000041830 */
[----:B------:R1:W1:Y:S01]  /*69d0*/  MUFU.TANH R9, R250 ;  /* 0x000000fa00097308 */ /* 0x0002620000002400 */
[----:B------:R1:W-:Y:S02]  /*69e0*/  @P2 LDGSTS.E.BYPASS.LTC128B.128 [R217+0x9100], [R30.64], !P6 ;  /* 0x091000001ed92fae */ /* 0x0003e4000f101d4a */
[----:B------:R-:W-:Y:S01]  /*69f0*/  @P2 IADD3.X R35, R31, R10, RZ, P0, !PT ;  /* 0x0000000a1f232210 */ /* 0x000fe200007fe4ff */
[----:B------:R-:W-:Y:S02]  /*6a00*/  FMUL.FTZ R167, R14, c[0x0][0x320] ;  /* 0x0000c8000ea77a20 */ /* 0x000fe40000410000 */
[----:B------:R-:W-:Y:S02]  /*6a10*/  FMUL.FTZ R161, R15, c[0x0][0x320] ;  /* 0x0000c8000fa17a20 */ /* 0x000fe40000410000 */
[----:B------:R-:W-:Y:S01]  /*6a20*/  FMUL.FTZ R185, R16, c[0x0][0x320] ;  /* 0x0000c80010b97a20 */ /* 0x000fe20000410000 */
[----:B------:R1:W-:Y:S01]  /*6a30*/  @P2 LDGSTS.E.BYPASS.LTC128B.128 [R217+0xc100], [R30.64+0x80], !P5 ;  /* 0x0c1000801ed92fae */ /* 0x0003e2000e901d4a */
[----:B------:R-:W1:Y:S01]  /*6a40*/  MUFU.TANH R156, R156 ;  /* 0x0000009c009c7308 */ /* 0x000e620000002400 */
[----:B------:R-:W-:Y:S02]  /*6a50*/  FMUL.FTZ R186, R17, c[0x0][0x320] ;  /* 0x0000c80011ba7a20 */ /* 0x000fe40000410000 */
[----:B------:R-:W-:Y:S02]  /*6a60*/  FMUL.FTZ R236, R20, c[0x0][0x320] ;  /* 0x0000c80014ec7a20 */ /* 0x000fe40000410000 */
[----:B------:R-:W-:Y:S02]  /*6a70*/  FMUL.FTZ R192, R21, c[0x0][0x320] ;  /* 0x0000c80015c07a20 */ /* 0x000fe40000410000 */
[----:B------:R2:W-:Y:S01]  /*6a80*/  @P2 LDGSTS.E.BYPASS.LTC128B.128 [R217+0xa100], [R34.64], !P6 ;  /* 0x0a10000022d92fae */ /* 0x0005e2000f101d4a */
[----:B------:R-:W-:Y:S02]  /*6a90*/  FMUL.FTZ R238, R24, c[0x0][0x320] ;  /* 0x0000c80018ee7a20 */ /* 0x000fe40000410000 */
[----:B------:R-:W2:Y:S01]  /*6aa0*/  MUFU.TANH R162, R162 ;  /* 0x000000a200a27308 */ /* 0x000ea20000002400 */
[----:B------:R-:W-:Y:S02]  /*6ab0*/  FMUL.FTZ R240, R25, c[0x0][0x320] ;  /* 0x0000c80019f07a20 */ /* 0x000fe40000410000 */
[----:B------:R-:W-:Y:S02]  /*6ac0*/  FMUL.FTZ R244, R28, c[0x0][0x320] ;  /* 0x0000c8001cf47a20 */ /* 0x000fe40000410000 */
[----:B------:R2:W-:Y:S01]  /*6ad0*/  @P2 LDGSTS.E.BYPASS.LTC128B.128 [R217+0xd100], [R34.64+0x80], !P5 ;  /* 0x0d10008022d92fae */ /* 0x0005e2000e901d4a */
[----:B------:R-:W-:Y:S02]  /*6ae0*/  FMUL.FTZ R242, R29, c[0x0][0x320] ;  /* 0x0000c8001df27a20 */ /* 0x000fe40000410000 */
[----:B------:R-:W-:Y:S02]  /*6af0*/  FMUL.FTZ R249, R32, c[0x0][0x320] ;  /* 0x0000c80020f97a20 */ /* 0x000fe40000410000 */
[----:B------:R-:W2:Y:S01]  /*6b00*/  MUFU.TANH R184, R184 ;  /* 0x000000b800b87308 */ /* 0x000ea20000002400 */
[----:B------:R-:W-:Y:S02]  /*6b10*/  FMUL.FTZ R252, R33, c[0x0][0x320] ;  /* 0x0000c80021fc7a20 */ /* 0x000fe40000410000 */
[----:B------:R-:W0:Y:S01]  /*6b20*/  LDGDEPBAR ;  /* 0x00000000000079af */ /* 0x000e220000000000 */
[----:B------:R-:W-:Y:S02]  /*6b30*/  FMUL.FTZ R248, R38, c[0x0][0x320] ;  /* 0x0000c80026f87a20 */ /* 0x000fe40000410000 */
[----:B------:R-:W-:Y:S02]  /*6b40*/  FMUL.FTZ R246, R39, c[0x0][0x320] ;  /* 0x0000c80027f67a20 */ /* 0x000fe40000410000 */
[----:B------:R-:W-:Y:S02]  /*6b50*/  FMUL.FTZ R13, R40, c[0x0][0x320] ;  /* 0x0000c800280d7a20 */ /* 0x000fe40000410000 */
[----:B------:R-:W2:Y:S01]  /*6b60*/  MUFU.TANH R166, R166 ;  /* 0x000000a600a67308 */ /* 0x000ea20000002400 */
[----:B------:R-:W-:Y:S01]  /*6b70*/  FMUL.FTZ R15, R41, c[0x0][0x320] ;  /* 0x0000c800290f7a20 */ /* 0x000fe20000410000 */
[----:B------:R-:W2:Y:S01]  /*6b80*/  SHFL.IDX PT, R6, R18, RZ, 0x1c1f ;  /* 0x001c1fff12067589 */ /* 0x000ea200000e0000 */
[----:B-1----:R-:W-:Y:S02]  /*6b90*/  FMUL.FTZ R251, R42, c[0x0][0x320] ;  /* 0x0000c8002afb7a20 */ /* 0x002fe40000410000 */
        /* <DEDUP_REMOVED lines=9> */
[----:B------:R-:W1:Y:S01]  /*6c30*/  MUFU.TANH R161, R161 ;  /* 0x000000a100a17308 */ /* 0x000e620000002400 */
[----:B------:R-:W-:Y:S02]  /*6c40*/  FMUL.FTZ R46, R46, c[0x0][0x320] ;  /* 0x0000c8002e2e7a20 */ /* 0x000fe40000410000 */
[----:B------:R-:W-:Y:S05]  /*6c50*/  IMAD R26, R234, -0x60, RZ ;  /* 0xffffffa0ea1a7824 */ /* 0x000fea00078e02ff */
[----:B------:R-:W-:Y:S02]  /*6c60*/  IADD3 R21, -R225, 0x1, R26 ;  /* 0x00000001e1157810 */ /* 0x000fe40007ffe11a */
[----:B------:R-:W1:Y:S02]  /*6c70*/  MUFU.TANH R185, R185 ;  /* 0x000000b900b97308 */ /* 0x000e640000002400 */
[----:B------:R-:W-:Y:S04]  /*6c80*/  IADD3 R21, -R219, R21, R216 ;  /* 0x00000015db157210 */ /* 0x000fe80007ffe1d8 */
[C---:B-----5:R-:W-:Y:S02]  /*6c90*/  IADD3 R22, R21.reuse, c[0x0][0x328], RZ ;  /* 0x0000ca0015167a10 */ /* 0x060fe40007ffe0ff */
[----:B------:R-:W-:Y:S02]  /*6ca0*/  IADD3 R21, R21, UR7, RZ ;  /* 0x0000000715157c10 */ /* 0x000fe4000fffe0ff */
[----:B------:R-:W1:Y:S01]  /*6cb0*/  MUFU.TANH R186, R186 ;  /* 0x000000ba00ba7308 */ /* 0x000e620000002400 */
[----:B--2---:R-:W-:Y:S02]  /*6cc0*/  IADD3 R25, R22, R6, RZ ;  /* 0x0000000616197210 */ /* 0x004fe40007ffe0ff */
[----:B------:R-:W-:Y:S07]  /*6cd0*/  IADD3 R23, R6, R21, RZ ;  /* 0x0000001506177210 */ /* 0x000fee0007ffe0ff */
[----:B------:R-:W2:Y:S10]  /*6ce0*/  MUFU.TANH R236, R236 ;  /* 0x000000ec00ec7308 */ /* 0x000eb40000002400 */
        /* <DEDUP_REMOVED lines=22> */
[----:B------:R1:W1:Y:S10]  /*6e50*/  MUFU.TANH R150, R45 ;  /* 0x0000002d00967308 */ /* 0x0002740000002400 */
[----:B------:R1:W1:Y:S10]  /*6e60*/  MUFU.TANH R147, R46 ;  /* 0x0000002e00937308 */ /* 0x0002740000002400 */
[----:B------:R-:W1:Y:S10]  /*6e70*/  MUFU.TANH R5, R5 ;  /* 0x0000000500057308 */ /* 0x000e740000002400 */
[----:B------:R-:W1:Y:S10]  /*6e80*/  MUFU.TANH R146, R146 ;  /* 0x0000009200927308 */ /* 0x000e740000002400 */
[----:B------:R-:W1:Y:S10]  /*6e90*/  MUFU.TANH R19, R19 ;  /* 0x0000001300137308 */ /* 0x000e740000002400 */
[----:B------:R-:W1:Y:S10]  /*6ea0*/  MUFU.TANH R14, R14 ;  /* 0x0000000e000e7308 */ /* 0x000e740000002400 */
[----:B------:R-:W1:Y:S01]  /*6eb0*/  MUFU.TANH R7, R7 ;  /* 0x0000000700077308 */ /* 0x000e620000002400 */
[----:B------:R-:W-:-:S05]  /*6ec0*/  @!P3 BRA `(.L_x_244) ;  /* 0x000001800000b947 */ /* 0x000fca0003800000 */
[----:B--234-:R-:W-:Y:S01]  /*6ed0*/  IADD3 R6, -R219, R216, R6 ;  /* 0x000000d8db067210 */ /* 0x01cfe20007ffe106 */
[----:B------:R-:W-:Y:S03]  /*6ee0*/  BSSY B0, `(.L_x_245) ;  /* 0x0000011000007945 */ /* 0x000fe60003800000 */
        /* <DEDUP_REMOVED lines=11> */
.L_x_246:
[----:B------:R-:W-:Y:S04]  /*6fa0*/  MOV R4, c[0x0][0x32c] ;  /* 0x0000cb0000047a02 */ /* 0x000fe80000000f00 */
[----:B------:R-:W-:Y:S11]  /*6fb0*/  ISETP.NE.AND P0, PT, R4, 0x1, PT ;  /* 0x000000010400780c */ /* 0x000ff60003f05270 */
[----:B------:R-:W-:Y:S02]  /*6fc0*/  @!UPT UIADD3 URZ, URZ, URZ, URZ ;  /* 0x0000003f3f3ff290 */ /* 0x000fe4000fffe03f */
[----:B------:R-:W-:Y:S05]  /*6fd0*/  @P0 IMAD.HI.U32 R4, R6, c[0x0][0x330], RZ ;  /* 0x0000cc0006040a27 */ /* 0x000fea00078e00ff */
[----:B------:R-:W-:Y:S02]  /*6fe0*/  @P0 SHF.R.U32.HI R6, RZ, c[0x0][0x334], R4 ;  /* 0x0000cd00ff060a19 */ /* 0x000fe40000011604 */
.L_x_247:
[----:B------:R-:W-:Y:S05]  /*6ff0*/  BSYNC B0 ;  /* 0x0000000000007941 */ /* 0x000fea0003800000 */
.L_x_245:
[----:B------:R-:W-:Y:S04]  /*7000*/  IMAD.IADD R27, R26, 0x1, -R225 ;  /* 0x000000011a1b7824 */ /* 0x000fe800078e0ae1 */
[----:B------:R-:W-:Y:S05]  /*7010*/  IMAD R6, R6, c[0x0][0x32c], R27 ;  /* 0x0000cb0006067a24 */ /* 0x000fea00078e021b */
[----:B------:R-:W-:Y:S02]  /*7020*/  IADD3 R4, R6, c[0x0][0x32c], RZ ;  /* 0x0000cb0006047a10 */ /* 0x000fe40007ffe0ff */
[----:B------:R-:W-:Y:S02]  /*7030*/  IMNMX R23, R23, R6, !PT ;  /* 0x0000000617177217 */ /* 0x000fe40007800200 */
[----:B------:R-:W-:Y:S02]  /*7040*/  IMNMX R25, R25, R4, PT ;  /* 0x0000000419197217 */ /* 0x000fe40003800200 */
.L_x_244:
        /* <DEDUP_REMOVED lines=125> */
[----:B------:R-:W-:Y:S02]  /*7820*/  LOP3.LUT R226, R226, 0xfffffffd, RZ, 0xc0, !PT ;  /* 0xfffffffde2e27812 */ /* 0x000fe400078ec0ff */
        /* <DEDUP_REMOVED lines=18> */
[----:B------:R-:W-:Y:S01]  /*7950*/  IADD3 R9, -R219, R216, R4 ;  /* 0x000000d8db097210 */ /* 0x000fe20007ffe104 */
        /* <DEDUP_REMOVED lines=12> */
.L_x_250:
[----:B------:R-:W-:Y:S04]  /*7a20*/  MOV R4, c[0x0][0x32c] ;  /* 0x0000cb0000047a02 */ /* 0x000fe80000000f00 */
[----:B------:R-:W-:Y:S11]  /*7a30*/  ISETP.NE.AND P0, PT, R4, 0x1, PT ;  /* 0x000000010400780c */ /* 0x000ff60003f05270 */
[----:B------:R-:W-:Y:S02]  /*7a40*/  @!UPT UIADD3 URZ, URZ, URZ, URZ ;  /* 0x0000003f3f3ff290 */ /* 0x000fe4000fffe03f */
[----:B------:R-:W-:Y:S05]  /*7a50*/  @P0 IMAD.HI.U32 R4, R9, c[0x0][0x330], RZ ;  /* 0x0000cc0009040a27 */ /* 0x000fea00078e00ff */
[----:B------:R-:W-:Y:S02]  /*7a60*/  @P0 SHF.R.U32.HI R9, RZ, c[0x0][0x334], R4 ;  /* 0x0000cd00ff090a19 */ /* 0x000fe40000011604 */
.L_x_251:
[----:B------:R-:W-:Y:S05]  /*7a70*/  BSYNC B0 ;  /* 0x0000000000007941 */ /* 0x000fea0003800000 */
.L_x_249:
[----:B------:R-:W-:Y:S04]  /*7a80*/  IMAD.IADD R26, R26, 0x1, -R225 ;  /* 0x000000011a1a7824 */ /* 0x000fe800078e0ae1 */
[----:B------:R-:W-:Y:S05]  /*7a90*/  IMAD R26, R9, c[0x0][0x32c], R26 ;  /* 0x0000cb00091a7a24 */ /* 0x000fea00078e021a */
[----:B------:R-:W-:Y:S02]  /*7aa0*/  IADD3 R9, R26, c[0x0][0x32c], RZ ;  /* 0x0000cb001a097a10 */ /* 0x000fe40007ffe0ff */
[----:B------:R-:W-:Y:S02]  /*7ab0*/  IMNMX R21, R21, R26, !PT ;  /* 0x0000001a15157217 */ /* 0x000fe40007800200 */
[----:B------:R-:W-:Y:S02]  /*7ac0*/  IMNMX R22, R22, R9, PT ;  /* 0x0000000916167217 */ /* 0x000fe40003800200 */
.L_x_248:
        /* <DEDUP_REMOVED lines=75> */
[C---:B------:R-:W-:Y:S02]  /*7f80*/  ISETP.GT.AND P0, PT, R21.reuse, 0x28, !P0 ;  /* 0x000000281500780c */ /* 0x040fe40004704270 */
[----:B------:R-:W-:Y:S02]  /*7f90*/  FMNMX.FTZ R19, R150, R19, !PT ;  /* 0x0000001396137209 */ /* 0x000fe40007810000 */
[----:B------:R-:W-:Y:S02]  /*7fa0*/  ISETP.LT.OR P0, PT, R22, 0x29, P0 ;  /* 0x000000291600780c */ /* 0x000fe40000701670 */
[----:B------:R-:W-:Y:S02]  /*7fb0*/  ISETP.GT.AND P2, PT, R21, 0x58, !P2 ;  /* 0x000000581500780c */ /* 0x000fe40005744270 */
        /* <DEDUP_REMOVED lines=339> */
[C---:B------:R-:W-:Y:S04]  /*94f0*/  HMMA.16816.F32.BF16 R12, R68.reuse, R84, R12 ;  /* 0x00000054440c723c */ /* 0x040fe8000004180c */
[----:B------:R-:W-:Y:S04]  /*9500*/  FADD.FTZ R2, R242, R235 ;  /* 0x000000ebf2027221 */ /* 0x000fe80000010000 */
[C---:B------:R-:W-:Y:S01]  /*9510*/  HMMA.16816.F32.BF16 R16, R68.reuse, R86, R16 ;  /* 0x000000564410723c */ /* 0x040fe20000041810 */
[----:B------:R-:W3:Y:S01]  /*9520*/  LDSM.16.MT88.4 R84, [R210+0x4100] ;  /* 0x00410000d254783b */ /* 0x000ee20000004200 */
[----:B------:R-:W4:Y:S02]  /*9530*/  MUFU.EX2 R139, R139 ;  /* 0x0000008b008b7308 */ /* 0x000f240000000800 */
[----:B------:R-:W-:Y:S01]  /*9540*/  FADD.FTZ R2, R245, R2 ;  /* 0x00000002f5027221 */ /* 0x000fe20000010000 */
[----:B-1----:R-:W-:Y:S03]  /*9550*/  F2FP.BF16.PACK_AB R126, R149, R146 ;  /* 0x00000092957e723e */ /* 0x002fe600000010ff */
[C---:B------:R-:W-:Y:S04]  /*9560*/  HMMA.16816.F32.BF16 R20, R68.reuse, R76, R20 ;  /* 0x0000004c4414723c */ /* 0x040fe80000041814 */
[----:B------:R-:W-:Y:S01]  /*9570*/  MUFU.EX2 R135, R135 ;  /* 0x0000008700877308 */ /* 0x000fe20000000800 */
[----:B------:R-:W-:Y:S03]  /*9580*/  FADD.FTZ R3, R243, R2 ;  /* 0x00000002f3037221 */ /* 0x000fe60000010000 */
[C---:B------:R-:W-:Y:S01]  /*9590*/  HMMA.16816.F32.BF16 R24, R68.reuse, R78, R24 ;  /* 0x0000004e4418723c */ /* 0x040fe20000041818 */
[----:B------:R-:W1:Y:S03]  /*95a0*/  LDSM.16.MT88.4 R76, [R209+0x4100] ;  /* 0x00410000d14c783b */ /* 0x000e660000004200 */
[----:B------:R-:W-:Y:S02]  /*95b0*/  FADD.FTZ R3, R244, R3 ;  /* 0x00000003f4037221 */ /* 0x000fe40000010000 */
[----:B------:R-:W3:Y:S02]  /*95c0*/  MUFU.EX2 R134, R134 ;  /* 0x0000008600867308 */ /* 0x000ee40000000800 */
[C---:B-----5:R-:W-:Y:S04]  /*95d0*/  HMMA.16816.F32.BF16 R28, R68.reuse, R80, R28 ;  /* 0x00000050441c723c */ /* 0x060fe8000004181c */
[----:B----4-:R-:W-:Y:S01]  /*95e0*/  F2FP.BF16.PACK_AB R125, R139, R144 ;  /* 0x000000908b7d723e */ /* 0x010fe200000010ff */
[----:B------:R-:W-:Y:S03]  /*95f0*/  FADD.FTZ R2, R166, R3 ;  /* 0x00000003a6027221 */ /* 0x000fe60000010000 */
[C---:B------:R-:W-:Y:S01]  /*9600*/  HMMA.16816.F32.BF16 R32, R68.reuse, R82, R32 ;  /* 0x000000524420723c */ /* 0x040fe20000041820 */
[----:B------:R-:W4:Y:S03]  /*9610*/  LDSM.16.MT88.4 R80, [R212+0x1900] ;  /* 0x00190000d450783b */ /* 0x000f260000004200 */
[----:B------:R-:W-:Y:S04]  /*9620*/  FADD.FTZ R2, R165, R2 ;  /* 0x00000002a5027221 */ /* 0x000fe80000010000 */
[C---:B--2---:R-:W-:Y:S04]  /*9630*/  HMMA.16816.F32.BF16 R36, R68.reuse, R72, R36 ;  /* 0x000000484424723c */ /* 0x044fe80000041824 */
[----:B------:R-:W-:Y:S01]  /*9640*/  FADD.FTZ R3, R161, R2 ;  /* 0x00000002a1037221 */ /* 0x000fe20000010000 */
[----:B---3--:R-:W-:Y:S01]  /*9650*/  F2FP.BF16.PACK_AB R127, R134, R135 ;  /* 0x00000087867f723e */ /* 0x008fe200000010ff */
[----:B------:R-:W-:Y:S02]  /*9660*/  IMAD.MOV.U32 R2, RZ, RZ, R116 ;  /* 0x000000ffff027224 */ /* 0x000fe400078e0074 */
[C---:B------:R-:W-:Y:S01]  /*9670*/  HMMA.16816.F32.BF16 R40, R68.reuse, R74, R40 ;  /* 0x0000004a4428723c */ /* 0x040fe20000041828 */
[----:B------:R-:W2:Y:S03]  /*9680*/  LDSM.16.MT88.4 R72, [R210+0x1900] ;  /* 0x00190000d248783b */ /* 0x000ea60000004200 */
[----:B------:R-:W-:Y:S04]  /*9690*/  FADD.FTZ R3, R192, R3 ;  /* 0x00000003c0037221 */ /* 0x000fe80000010000 */
[C---:B------:R-:W-:Y:S04]  /*96a0*/  HMMA.16816.F32.BF16 R44, R68.reuse, R84, R44 ;  /* 0x00000054442c723c */ /* 0x040fe8000004182c */
[----:B------:R-:W-:Y:S02]  /*96b0*/  FADD.FTZ R144, R144, R3 ;  /* 0x0000000390907221 */ /* 0x000fe40000010000 */
[----:B------:R-:W-:Y:S02]  /*96c0*/  IMAD.MOV.U32 R3, RZ, RZ, R0 ;  /* 0x000000ffff037224 */ /* 0x000fe400078e0000 */
[C---:B------:R-:W-:Y:S01]  /*96d0*/  HMMA.16816.F32.BF16 R48, R68.reuse, R86, R48 ;  /* 0x000000564430723c */ /* 0x040fe20000041830 */
[----:B------:R-:W-:Y:S03]  /*96e0*/  LDSM.16.MT88.4 R84, [R208+0x1900] ;  /* 0x00190000d054783b */ /* 0x000fe60000004200 */
[----:B------:R-:W-:Y:S04]  /*96f0*/  FADD.FTZ R144, R139, R144 ;  /* 0x000000908b907221 */ /* 0x000fe80000010000 */
[C---:B-1----:R-:W-:Y:S04]  /*9700*/  HMMA.16816.F32.BF16 R52, R68.reuse, R76, R52 ;  /* 0x0000004c4434723c */ /* 0x042fe80000041834 */
[----:B------:R-:W-:Y:S04]  /*9710*/  FADD.FTZ R135, R135, R144 ;  /* 0x0000009087877221 */ /* 0x000fe80000010000 */
[C---:B------:R-:W-:Y:S01]  /*9720*/  HMMA.16816.F32.BF16 R56, R68.reuse, R78, R56 ;  /* 0x0000004e4438723c */ /* 0x040fe20000041838 */
[----:B------:R-:W1:Y:S03]  /*9730*/  LDSM.16.MT88.4 R76, [R209+0x1900] ;  /* 0x00190000d14c783b */ /* 0x000e660000004200 */
        /* <DEDUP_REMOVED lines=11> */
[C---:B----4-:R-:W-:Y:S03]  /*97f0*/  HMMA.16816.F32.BF16 R4, R68.reuse, R80, R4 ;  /* 0x000000504404723c */ /* 0x050fe60000041804 */
[----:B------:R-:W-:Y:S05]  /*9800*/  FADD.FTZ R239, R240, R239 ;  /* 0x000000eff0ef7221 */ /* 0x000fea0000010000 */
[C---:B------:R-:W-:Y:S01]  /*9810*/  HMMA.16816.F32.BF16 R8, R68.reuse, R82, R8 ;  /* 0x000000524408723c */ /* 0x040fe20000041808 */
[----:B------:R-:W3:Y:S07]  /*9820*/  LDSM.16.MT88.4 R80, [R212+0x4900] ;  /* 0x00490000d450783b */ /* 0x000eee0000004200 */
        /* <DEDUP_REMOVED lines=8> */
[----:B------:R-:W-:Y:S07]  /*98b0*/  LDSM.16.MT88.4 R84, [R208+0x2100] ;  /* 0x00210000d054783b */ /* 0x000fee0000004200 */
[C---:B---3--:R-:W-:Y:S08]  /*98c0*/  HMMA.16816.F32.BF16 R36, R68.reuse, R80, R36 ;  /* 0x000000504424723c */ /* 0x048ff00000041824 */
        /* <DEDUP_REMOVED lines=66> */
.L_x_243:
[----:B------:R-:W1:Y:S01]  /*9cf0*/  S2R R5, SR_CTAID.X ;  /* 0x0000000000057919 */ /* 0x000e620000002500 */
[----:B------:R-:W-:-:S02]  /*9d00*/  IADD3 R2, R216, 0x1, -R219 ;  /* 0x00000001d8027810 */ /* 0x000fc40007ffe8db */
[----:B-1----:R-:W-:-:S05]  /*9d10*/  LEA R5, R5, 0x7f, 0x7 ;  /* 0x0000007f05057811 */ /* 0x002fca00078e38ff */
[----:B------:R-:W-:-:S05]  /*9d20*/  @P4 IMAD.HI.U32 R3, R5, c[0x0][0x2c8], RZ ;  /* 0x0000b20005034a27 */ /* 0x000fca00078e00ff */
[----:B------:R-:W-:-:S05]  /*9d30*/  @P4 SHF.R.U32.HI R5, RZ, c[0x0][0x2cc], R3 ;  /* 0x0000b300ff054a19 */ /* 0x000fca0000011603 */
[----:B------:R-:W-:-:S05]  /*9d40*/  IMAD.IADD R4, R2, 0x1, R5 ;  /* 0x0000000102047824 */ /* 0x000fca00078e0205 */
        /* <DEDUP_REMOVED lines=11> */
.L_x_254:
[----:B------:R-:W-:-:S04]  /*9e00*/  MOV R2, c[0x0][0x32c] ;  /* 0x0000cb0000027a02 */ /* 0x000fc80000000f00 */
[----:B------:R-:W-:-:S13]  /*9e10*/  ISETP.NE.AND P0, PT, R2, 0x1, PT ;  /* 0x000000010200780c */ /* 0x000fda0003f05270 */
[----:B------:R-:W-:-:S05]  /*9e20*/  @P0 IMAD.HI.U32 R2, R4, c[0x0][0x330], RZ ;  /* 0x0000cc0004020a27 */ /* 0x000fca00078e00ff */
[----:B------:R-:W-:-:S05]  /*9e30*/  @P0 SHF.R.U32.HI R4, RZ, c[0x0][0x334], R2 ;  /* 0x0000cd00ff040a19 */ /* 0x000fca0000011602 */
.L_x_255:
[----:B------:R-:W-:-:S05]  /*9e40*/  IMAD R4, R4, c[0x0][0x32c], RZ ;  /* 0x0000cb0004047a24 */ /* 0x000fca00078e02ff */
[----:B------:R-:W-:-:S04]  /*9e50*/  IMNMX R3, R3, R4, !PT ;  /* 0x0000000403037217 */ /* 0x000fc80007800200 */
.L_x_253:
        /* <DEDUP_REMOVED lines=12> */
.L_x_257:
        /* <DEDUP_REMOVED lines=285> */
[----:B-1----:R-:W-:Y:S01]  /*b0f0*/  FMNMX.FTZ R2, R249, R0, !PT ;  /* 0x00000000f9027209 */ /* 0x002fe20007810000 */
[----:B------:R-:W-:Y:S08]  /*b100*/  FMUL.FTZ R0, R51, c[0x0][0x320] ;  /* 0x0000c80033007a20 */ /* 0x000ff00000410000 */
        /* <DEDUP_REMOVED lines=95> */
[C---:B------:R-:W-:Y:S01]  /*b700*/  FMUL.FTZ R41, R3.reuse, R77 ;  /* 0x0000004d03297220 */ /* 0x040fe20000410000 */
        /* <DEDUP_REMOVED lines=371> */
.L_x_256:
        /* <DEDUP_REMOVED lines=20> */
.L_x_267:
        /* <DEDUP_REMOVED lines=182> */
[----:B------:R-:W1:Y:S01]  /*dae0*/  MUFU.TANH R116, R10 ;  /* 0x0000000a00747308 */ /* 0x000e620000002400 */
[----:B------:R-:W-:Y:S09]  /*daf0*/  IMAD R16, R192, -0x60, RZ ;  /* 0xffffffa0c0107824 */ /* 0x000ff200078e02ff */
[----:B------:R5:W1:Y:S01]  /*db00*/  MUFU.TANH R117, R11 ;  /* 0x0000000b00757308 */ /* 0x000a620000002400 */
[C---:B--2---:R-:W-:Y:S09]  /*db10*/  HMMA.16816.F32.BF16 R20, R188.reuse, R4, R20 ;  /* 0x00000004bc14723c */ /* 0x044ff20000041814 */
[----:B------:R2:W1:Y:S01]  /*db20*/  MUFU.TANH R157, R18 ;  /* 0x00000012009d7308 */ /* 0x0004620000002400 */
[C---:B------:R-:W-:Y:S01]  /*db30*/  HMMA.16816.F32.BF16 R24, R188.reuse, R6, R24 ;  /* 0x00000006bc18723c */ /* 0x040fe20000041818 */
[----:B------:R-:W-:Y:S08]  /*db40*/  LDSM.16.M88.4 R4, [R202+0x5000] ;  /* 0x00500000ca04783b */ /* 0x000ff00000000200 */
[----:B------:R1:W1:Y:S01]  /*db50*/  MUFU.TANH R163, R19 ;  /* 0x0000001300a37308 */ /* 0x0002620000002400 */
[----:B-----5:R-:W5:Y:S04]  /*db60*/  LDSM.16.M88.4 R8, [R202+0x4800] ;  /* 0x00480000ca08783b */ /* 0x020f680000000200 */
[----:B------:R-:W-:Y:S05]  /*db70*/  FMUL.FTZ R22, R22, c[0x0][0x320] ;  /* 0x0000c80016167a20 */ /* 0x000fea0000410000 */
[----:B------:R-:W1:Y:S01]  /*db80*/  MUFU.TANH R151, R15 ;  /* 0x0000000f00977308 */ /* 0x000e620000002400 */
[----:B------:R-:W-:Y:S02]  /*db90*/  FMUL.FTZ R23, R23, c[0x0][0x320] ;  /* 0x0000c80017177a20 */ /* 0x000fe40000410000 */
[----:B------:R-:W-:Y:S02]  /*dba0*/  FMUL.FTZ R21, R21, c[0x0][0x320] ;  /* 0x0000c80015157a20 */ /* 0x000fe40000410000 */
[----:B------:R-:W-:Y:S02]  /*dbb0*/  FMUL.FTZ R186, R20, c[0x0][0x320] ;  /* 0x0000c80014ba7a20 */ /* 0x000fe40000410000 */
[----:B------:R-:W-:Y:S02]  /*dbc0*/  FMUL.FTZ R162, R24, c[0x0][0x320] ;  /* 0x0000c80018a27a20 */ /* 0x000fe40000410000 */
[----:B------:R-:W-:Y:S01]  /*dbd0*/  FMUL.FTZ R25, R25, c[0x0][0x320] ;  /* 0x0000c80019197a20 */ /* 0x000fe20000410000 */
[----:B------:R1:W1:Y:S01]  /*dbe0*/  MUFU.TANH R235, R22 ;  /* 0x0000001600eb7308 */ /* 0x0002620000002400 */
[----:B------:R-:W-:Y:S02]  /*dbf0*/  FMUL.FTZ R26, R26, c[0x0][0x320] ;  /* 0x0000c8001a1a7a20 */ /* 0x000fe40000410000 */
[----:B------:R-:W-:Y:S07]  /*dc00*/  FMUL.FTZ R27, R27, c[0x0][0x320] ;  /* 0x0000c8001b1b7a20 */ /* 0x000fee0000410000 */
[----:B------:R1:W1:Y:S10]  /*dc10*/  MUFU.TANH R187, R23 ;  /* 0x0000001700bb7308 */ /* 0x0002740000002400 */
[----:B------:R1:W1:Y:S01]  /*dc20*/  MUFU.TANH R160, R21 ;  /* 0x0000001500a07308 */ /* 0x0002620000002400 */
        /* <DEDUP_REMOVED lines=26> */
[----:B------:R-:W-:Y:S03]  /*ddd0*/  HMMA.16816.F32.BF16 R48, R188, R10, R48 ;  /* 0x0000000abc30723c */ /* 0x000fe60000041830 */
[----:B------:R-:W-:Y:S01]  /*dde0*/  @P2 IADD3 R4, R7, R4, RZ ;  /* 0x0000000407042210 */ /* 0x000fe20007ffe0ff */
[----:B------:R-:W-:Y:S01]  /*ddf0*/  FMUL.FTZ R184, R40, c[0x0][0x320] ;  /* 0x0000c80028b87a20 */ /* 0x000fe20000410000 */
[----:B------:R-:W-:Y:S01]  /*de00*/  @P2 MOV R8, R220 ;  /* 0x000000dc00082202 */ /* 0x000fe20000000f00 */
[----:B------:R-:W-:Y:S01]  /*de10*/  FMUL.FTZ R34, R34, c[0x0][0x320] ;  /* 0x0000c80022227a20 */ /* 0x000fe20000410000 */
[----:B------:R-:W-:Y:S02]  /*de20*/  @P2 MOV R9, R223 ;  /* 0x000000df00092202 */ /* 0x000fe40000000f00 */
[----:B------:R-:W1:Y:S03]  /*de30*/  MUFU.TANH R13, R13 ;  /* 0x0000000d000d7308 */ /* 0x000e660000002400 */
[----:B------:R-:W-:Y:S02]  /*de40*/  @P2 IMAD R4, R4, 0x60, RZ ;  /* 0x0000006004042824 */ /* 0x000fe400078e02ff */
[----:B------:R-:W-:Y:S01]  /*de50*/  @P2 IMAD.WIDE.U32 R6, R6, 0x60, R8 ;  /* 0x0000006006062825 */ /* 0x000fe200078e0008 */
[----:B------:R-:W-:Y:S03]  /*de60*/  IADD3 R9, -R225, 0x1, R16 ;  /* 0x00000001e1097810 */ /* 0x000fe60007ffe110 */
[----:B------:R-:W-:Y:S01]  /*de70*/  FMUL.FTZ R35, R35, c[0x0][0x320] ;  /* 0x0000c80023237a20 */ /* 0x000fe20000410000 */
[----:B------:R-:W3:Y:S01]  /*de80*/  MUFU.TANH R14, R14 ;  /* 0x0000000e000e7308 */ /* 0x000ee20000002400 */
[----:B------:R-:W-:Y:S01]  /*de90*/  @P2 IADD3 R4, R7, R4, RZ ;  /* 0x0000000407042210 */ /* 0x000fe20007ffe0ff */
[----:B------:R-:W-:Y:S01]  /*dea0*/  FMUL.FTZ R37, R37, c[0x0][0x320] ;  /* 0x0000c80025257a20 */ /* 0x000fe20000410000 */
[----:B------:R-:W-:Y:S01]  /*deb0*/  @P2 SHF.L.U32 R5, R6, 0x1, RZ ;  /* 0x0000000106052819 */ /* 0x000fe200000006ff */
[----:B------:R-:W-:Y:S01]  /*dec0*/  FMUL.FTZ R38, R38, c[0x0][0x320] ;  /* 0x0000c80026267a20 */ /* 0x000fe20000410000 */
[----:B------:R-:W-:Y:S01]  /*ded0*/  @P2 SHF.L.U64.HI R4, R6, 0x1, R4 ;  /* 0x0000000106042819 */ /* 0x000fe20000010204 */
[----:B------:R-:W-:Y:S01]  /*dee0*/  FMUL.FTZ R39, R39, c[0x0][0x320] ;  /* 0x0000c80027277a20 */ /* 0x000fe20000410000 */
[----:B------:R-:W-:Y:S01]  /*def0*/  @P2 IADD3 R6, P0, R5, c[0x0][0x1c8], RZ ;  /* 0x0000720005062a10 */ /* 0x000fe20007f1e0ff */
[----:B------:R-:W-:Y:S01]  /*df00*/  FMUL.FTZ R41, R41, c[0x0][0x320] ;  /* 0x0000c80029297a20 */ /* 0x000fe20000410000 */
[----:B------:R-:W-:Y:S01]  /*df10*/  @P2 IADD3 R5, P1, R5, 0x80, RZ ;  /* 0x0000008005052810 */ /* 0x000fe20007f3e0ff */
[----:B------:R-:W3:Y:S01]  /*df20*/  MUFU.TANH R186, R186 ;  /* 0x000000ba00ba7308 */ /* 0x000ee20000002400 */
        /* <DEDUP_REMOVED lines=11> */
[----:B--2---:R-:W-:Y:S01]  /*dfe0*/  @P2 IADD3 R18, P0, R6, UR15, RZ ;  /* 0x0000000f06122c10 */ /* 0x004fe2000ff1e0ff */
[----:B------:R-:W2:Y:S01]  /*dff0*/  MUFU.TANH R162, R162 ;  /* 0x000000a200a27308 */ /* 0x000ea20000002400 */
[----:B------:R-:W-:Y:S01]  /*e000*/  @P4 SHF.R.U32.HI R5, RZ, c[0x0][0x2cc], R193 ;  /* 0x0000b300ff054a19 */ /* 0x000fe200000116c1 */
[----:B------:R-:W-:Y:S01]  /*e010*/  FMUL.FTZ R44, R44, c[0x0][0x320] ;  /* 0x0000c8002c2c7a20 */ /* 0x000fe20000410000 */
[----:B-1----:R-:W-:Y:S01]  /*e020*/  @P2 IADD3.X R19, R7, UR13, RZ, P0, !PT ;  /* 0x0000000d07132c10 */ /* 0x002fe200087fe4ff */
[----:B------:R1:W-:Y:S01]  /*e030*/  @P2 LDGSTS.E.BYPASS.LTC128B.128 [R217+0xb100], [R10.64], !P5 ;  /* 0x0b1000000ad92fae */ /* 0x0003e2000e901d4a */
[C---:B------:R-:W-:Y:S01]  /*e040*/  @P2 IADD3 R22, P1, R18.reuse, UR15, RZ ;  /* 0x0000000f12162c10 */ /* 0x040fe2000ff3e0ff */
[----:B------:R-:W-:Y:S01]  /*e050*/  FMUL.FTZ R45, R45, c[0x0][0x320] ;  /* 0x0000c8002d2d7a20 */ /* 0x000fe20000410000 */
[----:B------:R-:W-:Y:S01]  /*e060*/  @P2 IADD3 R20, P0, R18, UR6, RZ ;  /* 0x0000000612142c10 */ /* 0x000fe2000ff1e0ff */
[----:B------:R-:W-:Y:S01]  /*e070*/  FMUL.FTZ R46, R46, c[0x0][0x320] ;  /* 0x0000c8002e2e7a20 */ /* 0x000fe20000410000 */
[C---:B------:R-:W-:Y:S01]  /*e080*/  @P2 IADD3.X R23, R19.reuse, UR13, RZ, P1, !PT ;  /* 0x0000000d13172c10 */ /* 0x040fe20008ffe4ff */
[----:B------:R2:W2:Y:S01]  /*e090*/  MUFU.TANH R164, R25 ;  /* 0x0000001900a47308 */ /* 0x0004a20000002400 */
[----:B------:R-:W-:Y:S01]  /*e0a0*/  @P2 IADD3.X R21, R19, UR8, RZ, P0, !PT ;  /* 0x0000000813152c10 */ /* 0x000fe200087fe4ff */
[----:B------:R2:W-:Y:S01]  /*e0b0*/  @P2 LDGSTS.E.BYPASS.LTC128B.128 [R217+0x9100], [R18.64], !P6 ;  /* 0x0910000012d92fae */ /* 0x0005e2000f101d4a */
[----:B------:R-:W-:Y:S01]  /*e0c0*/  FMUL.FTZ R47, R47, c[0x0][0x320] ;  /* 0x0000c8002f2f7a20 */ /* 0x000fe20000410000 */
[----:B------:R-:W-:Y:S01]  /*e0d0*/  IADD3 R9, -R219, R9, R216 ;  /* 0x00000009db097210 */ /* 0x000fe20007ffe1d8 */
[----:B------:R-:W-:Y:S02]  /*e0e0*/  FMUL.FTZ R48, R48, c[0x0][0x320] ;  /* 0x0000c80030307a20 */ /* 0x000fe40000410000 */
[----:B------:R-:W-:Y:S02]  /*e0f0*/  FMUL.FTZ R49, R49, c[0x0][0x320] ;  /* 0x0000c80031317a20 */ /* 0x000fe40000410000 */
[----:B------:R-:W-:Y:S01]  /*e100*/  FMUL.FTZ R50, R50, c[0x0][0x320] ;  /* 0x0000c80032327a20 */ /* 0x000fe20000410000 */
[----:B------:R2:W2:Y:S01]  /*e110*/  MUFU.TANH R233, R26 ;  /* 0x0000001a00e97308 */ /* 0x0004a20000002400 */
[----:B------:R2:W-:Y:S01]  /*e120*/  @P2 LDGSTS.E.BYPASS.LTC128B.128 [R217+0xc100], [R18.64+0x80], !P5 ;  /* 0x0c10008012d92fae */ /* 0x0005e2000e901d4a */
[----:B-----5:R-:W-:Y:S07]  /*e130*/  IADD3 R7, -R225, R16, RZ ;  /* 0x00000010e1077210 */ /* 0x020fee0007ffe1ff */
[----:B------:R2:W-:Y:S01]  /*e140*/  @P2 LDGSTS.E.BYPASS.LTC128B.128 [R217+0xa100], [R22.64], !P6 ;  /* 0x0a10000016d92fae */ /* 0x0005e2000f101d4a */
[----:B------:R2:W2:Y:S01]  /*e150*/  MUFU.TANH R229, R27 ;  /* 0x0000001b00e57308 */ /* 0x0004a20000002400 */
[C---:B-1----:R-:W-:Y:S02]  /*e160*/  IADD3 R11, R9.reuse, c[0x0][0x328], RZ ;  /* 0x0000ca00090b7a10 */ /* 0x042fe40007ffe0ff */
[----:B------:R-:W-:Y:S04]  /*e170*/  IADD3 R9, R9, UR7, RZ ;  /* 0x0000000709097c10 */ /* 0x000fe8000fffe0ff */
[----:B------:R1:W-:Y:S03]  /*e180*/  @P2 LDGSTS.E.BYPASS.LTC128B.128 [R217+0xd100], [R20.64], !P5 ;  /* 0x0d10000014d92fae */ /* 0x0003e6000e901d4a */
[----:B------:R-:W1:Y:S05]  /*e190*/  MUFU.TANH R242, R242 ;  /* 0x000000f200f27308 */ /* 0x000e6a0000002400 */
[----:B------:R-:W0:Y:S05]  /*e1a0*/  LDGDEPBAR ;  /* 0x00000000000079af */ /* 0x000e2a0000000000 */
[----:B------:R1:W1:Y:S03]  /*e1b0*/  MUFU.TANH R236, R29 ;  /* 0x0000001d00ec7308 */ /* 0x0002660000002400 */
[----:B------:R-:W5:Y:S07]  /*e1c0*/  SHFL.IDX PT, R8, R5, RZ, 0x1c1f ;  /* 0x001c1fff05087589 */ /* 0x000f6e00000e0000 */
[----:B------:R1:W1:Y:S10]  /*e1d0*/  MUFU.TANH R239, R30 ;  /* 0x0000001e00ef7308 */ /* 0x0002740000002400 */
        /* <DEDUP_REMOVED lines=37> */
.L_x_261:
[----:B------:R-:W-:Y:S04]  /*e430*/  MOV R6, c[0x0][0x32c] ;  /* 0x0000cb0000067a02 */ /* 0x000fe80000000f00 */
[----:B------:R-:W-:Y:S11]  /*e440*/  ISETP.NE.AND P0, PT, R6, 0x1, PT ;  /* 0x000000010600780c */ /* 0x000ff60003f05270 */
[----:B------:R-:W-:Y:S02]  /*e450*/  @!UPT UIADD3 URZ, URZ, URZ, URZ ;  /* 0x0000003f3f3ff290 */ /* 0x000fe4000fffe03f */
[----:B------:R-:W-:Y:S05]  /*e460*/  @P0 IMAD.HI.U32 R6, R8, c[0x0][0x330], RZ ;  /* 0x0000cc0008060a27 */ /* 0x000fea00078e00ff */
[----:B------:R-:W-:Y:S02]  /*e470*/  @P0 SHF.R.U32.HI R8, RZ, c[0x0][0x334], R6 ;  /* 0x0000cd00ff080a19 */ /* 0x000fe40000011606 */
.L_x_262:
[----:B------:R-:W-:Y:S05]  /*e480*/  BSYNC B0 ;  /* 0x0000000000007941 */ /* 0x000fea0003800000 */
.L_x_260:
[----:B------:R-:W-:Y:S05]  /*e490*/  IMAD R8, R8, c[0x0][0x32c], R7 ;  /* 0x0000cb0008087a24 */ /* 0x000fea00078e0207 */
[----:B------:R-:W-:Y:S02]  /*e4a0*/  IADD3 R6, R8, c[0x0][0x32c], RZ ;  /* 0x0000cb0008067a10 */ /* 0x000fe40007ffe0ff */
[----:B------:R-:W-:Y:S02]  /*e4b0*/  IMNMX R15, R15, R8, !PT ;  /* 0x000000080f0f7217 */ /* 0x000fe40007800200 */
[----:B------:R-:W-:Y:S02]  /*e4c0*/  IMNMX R17, R17, R6, PT ;  /* 0x0000000611117217 */ /* 0x000fe40003800200 */
.L_x_259:
        /* <DEDUP_REMOVED lines=10> */
[----:B------:R-:W-:Y:S02]  /*e570*/  ISETP.GT.AND P0, PT, R15, 0x8, !P1 ;  /* 0x000000080f00780c */ /* 0x000fe40004f04270 */
        /* <DEDUP_REMOVED lines=146> */
.L_x_265:
[----:B------:R-:W-:Y:S04]  /*eea0*/  MOV R5, c[0x0][0x32c] ;  /* 0x0000cb0000057a02 */ /* 0x000fe80000000f00 */
[----:B------:R-:W-:Y:S11]  /*eeb0*/  ISETP.NE.AND P0, PT, R5, 0x1, PT ;  /* 0x000000010500780c */ /* 0x000ff60003f05270 */
[----:B------:R-:W-:Y:S02]  /*eec0*/  @!UPT UIADD3 URZ, URZ, URZ, URZ ;  /* 0x0000003f3f3ff290 */ /* 0x000fe4000fffe03f */
[----:B------:R-:W-:Y:S05]  /*eed0*/  @P0 IMAD.HI.U32 R5, R14, c[0x0][0x330], RZ ;  /* 0x0000cc000e050a27 */ /* 0x000fea00078e00ff */
[----:B------:R-:W-:Y:S02]  /*eee0*/  @P0 SHF.R.U32.HI R14, RZ, c[0x0][0x334], R5 ;  /* 0x0000cd00ff0e0a19 */ /* 0x000fe40000011605 */
.L_x_266:
[----:B------:R-:W-:Y:S05]  /*eef0*/  BSYNC B0 ;  /* 0x0000000000007941 */ /* 0x000fea0003800000 */
.L_x_264:
[----:B------:R-:W-:Y:S05]  /*ef00*/  IMAD R7, R14, c[0x0][0x32c], R7 ;  /* 0x0000cb000e077a24 */ /* 0x000fea00078e0207 */
[----:B------:R-:W-:Y:S02]  /*ef10*/  IADD3 R5, R7, c[0x0][0x32c], RZ ;  /* 0x0000cb0007057a10 */ /* 0x000fe40007ffe0ff */
[----:B------:R-:W-:Y:S02]  /*ef20*/  IMNMX R12, R12, R7, !PT ;  /* 0x000000070c0c7217 */ /* 0x000fe40007800200 */
[----:B------:R-:W-:Y:S02]  /*ef30*/  IMNMX R0, R0, R5, PT ;  /* 0x0000000500007217 */ /* 0x000fe40003800200 */
.L_x_263:
        /* <DEDUP_REMOVED lines=79> */
[----:B------:R-:W-:Y:S02]  /*f430*/  ISETP.GT.AND P2, PT, R12, 0x58, !P2 ;  /* 0x000000580c00780c */ /* 0x000fe40005744270 */
        /* <DEDUP_REMOVED lines=337> */
[----:B--2---:R-:W-:Y:S04]  /*10950*/  F2FP.BF16.PACK_AB R124, R159, R156 ;  /* 0x0000009c9f7c723e */ /* 0x004fe800000010ff */
[C---:B------:R-:W-:Y:S01]  /*10960*/  HMMA.16816.F32.BF16 R16, R68.reuse, R86, R16 ;  /* 0x000000564410723c */ /* 0x040fe20000041810 */
[----:B------:R-:W2:Y:S01]  /*10970*/  LDSM.16.MT88.4 R84, [R210+0x4100] ;  /* 0x00410000d254783b */ /* 0x000ea20000004200 */
[----:B------:R-:W-:Y:S06]  /*10980*/  MUFU.EX2 R144, R144 ;  /* 0x0000009000907308 */ /* 0x000fec0000000800 */
[C---:B-1----:R-:W-:Y:S04]  /*10990*/  HMMA.16816.F32.BF16 R20, R68.reuse, R76, R20 ;  /* 0x0000004c4414723c */ /* 0x042fe80000041814 */
[----:B------:R-:W1:Y:S01]  /*109a0*/  MUFU.EX2 R139, R139 ;  /* 0x0000008b008b7308 */ /* 0x000e620000000800 */
[----:B----4-:R-:W-:Y:S03]  /*109b0*/  F2FP.BF16.PACK_AB R126, R149, R146 ;  /* 0x00000092957e723e */ /* 0x010fe600000010ff */
[C---:B------:R-:W-:Y:S01]  /*109c0*/  HMMA.16816.F32.BF16 R24, R68.reuse, R78, R24 ;  /* 0x0000004e4418723c */ /* 0x040fe20000041818 */
[----:B------:R-:W4:Y:S05]  /*109d0*/  LDSM.16.MT88.4 R76, [R209+0x4100] ;  /* 0x00410000d14c783b */ /* 0x000f2a0000004200 */
[----:B------:R-:W-:Y:S02]  /*109e0*/  MUFU.EX2 R135, R135 ;  /* 0x0000008700877308 */ /* 0x000fe40000000800 */
[C---:B------:R-:W-:Y:S08]  /*109f0*/  HMMA.16816.F32.BF16 R28, R68.reuse, R80, R28 ;  /* 0x00000050441c723c */ /* 0x040ff0000004181c */
[C---:B------:R-:W-:Y:S01]  /*10a00*/  HMMA.16816.F32.BF16 R32, R68.reuse, R82, R32 ;  /* 0x000000524420723c */ /* 0x040fe20000041820 */
[----:B------:R-:W5:Y:S01]  /*10a10*/  LDSM.16.MT88.4 R80, [R212+0x1900] ;  /* 0x00190000d450783b */ /* 0x000f620000004200 */
[----:B------:R-:W4:Y:S02]  /*10a20*/  MUFU.EX2 R134, R134 ;  /* 0x0000008600867308 */ /* 0x000f240000000800 */
[----:B-1----:R-:W-:Y:S04]  /*10a30*/  F2FP.BF16.PACK_AB R125, R139, R144 ;  /* 0x000000908b7d723e */ /* 0x002fe800000010ff */
[C---:B---3--:R-:W-:Y:S08]  /*10a40*/  HMMA.16816.F32.BF16 R36, R68.reuse, R72, R36 ;  /* 0x000000484424723c */ /* 0x048ff00000041824 */
[C---:B------:R-:W-:Y:S01]  /*10a50*/  HMMA.16816.F32.BF16 R40, R68.reuse, R74, R40 ;  /* 0x0000004a4428723c */ /* 0x040fe20000041828 */
[----:B------:R-:W1:Y:S07]  /*10a60*/  LDSM.16.MT88.4 R72, [R210+0x1900] ;  /* 0x00190000d248783b */ /* 0x000e6e0000004200 */
[C---:B--2---:R-:W-:Y:S04]  /*10a70*/  HMMA.16816.F32.BF16 R44, R68.reuse, R84, R44 ;  /* 0x00000054442c723c */ /* 0x044fe8000004182c */
[----:B----4-:R-:W-:Y:S04]  /*10a80*/  F2FP.BF16.PACK_AB R127, R134, R135 ;  /* 0x00000087867f723e */ /* 0x010fe800000010ff */
[C---:B------:R-:W-:Y:S01]  /*10a90*/  HMMA.16816.F32.BF16 R48, R68.reuse, R86, R48 ;  /* 0x000000564430723c */ /* 0x040fe20000041830 */
[----:B------:R-:W-:Y:S07]  /*10aa0*/  LDSM.16.MT88.4 R84, [R208+0x1900] ;  /* 0x00190000d054783b */ /* 0x000fee0000004200 */
[C---:B------:R-:W-:Y:S08]  /*10ab0*/  HMMA.16816.F32.BF16 R52, R68.reuse, R76, R52 ;  /* 0x0000004c4434723c */ /* 0x040ff00000041834 */
[C---:B------:R-:W-:Y:S01]  /*10ac0*/  HMMA.16816.F32.BF16 R56, R68.reuse, R78, R56 ;  /* 0x0000004e4438723c */ /* 0x040fe20000041838 */
[----:B------:R-:W2:Y:S07]  /*10ad0*/  LDSM.16.MT88.4 R76, [R209+0x1900] ;  /* 0x00190000d14c783b */ /* 0x000eae0000004200 */
        /* <DEDUP_REMOVED lines=12> */
[C---:B-----5:R-:W-:Y:S03]  /*10ba0*/  HMMA.16816.F32.BF16 R4, R68.reuse, R80, R4 ;  /* 0x000000504404723c */ /* 0x060fe60000041804 */
[----:B------:R-:W-:Y:S02]  /*10bb0*/  FADD.FTZ R3, R241, R240 ;  /* 0x000000f0f1037221 */ /* 0x000fe40000010000 */
[----:B------:R-:W-:Y:S02]  /*10bc0*/  FADD.FTZ R235, R238, R235 ;  /* 0x000000ebeeeb7221 */ /* 0x000fe40000010000 */
[----:B------:R-:W-:Y:S01]  /*10bd0*/  FADD.FTZ R3, R242, R3 ;  /* 0x00000003f2037221 */ /* 0x000fe20000010000 */
[C---:B------:R-:W-:Y:S01]  /*10be0*/  HMMA.16816.F32.BF16 R8, R68.reuse, R82, R8 ;  /* 0x000000524408723c */ /* 0x040fe20000041808 */
[----:B------:R-:W3:Y:S03]  /*10bf0*/  LDSM.16.MT88.4 R80, [R212+0x4900] ;  /* 0x00490000d450783b */ /* 0x000ee60000004200 */
[----:B------:R-:W-:Y:S04]  /*10c00*/  FADD.FTZ R2, R166, R3 ;  /* 0x00000003a6027221 */ /* 0x000fe80000010000 */
[C---:B-1----:R-:W-:Y:S04]  /*10c10*/  HMMA.16816.F32.BF16 R12, R68.reuse, R72, R12 ;  /* 0x00000048440c723c */ /* 0x042fe8000004180c */
[----:B------:R-:W-:Y:S04]  /*10c20*/  FADD.FTZ R2, R165, R2 ;  /* 0x00000002a5027221 */ /* 0x000fe80000010000 */
[C---:B------:R-:W-:Y:S01]  /*10c30*/  HMMA.16816.F32.BF16 R16, R68.reuse, R74, R16 ;  /* 0x0000004a4410723c */ /* 0x040fe20000041810 */
[----:B------:R-:W1:Y:S03]  /*10c40*/  LDSM.16.MT88.4 R72, [R210+0x4900] ;  /* 0x00490000d248783b */ /* 0x000e660000004200 */
[----:B------:R-:W-:Y:S01]  /*10c50*/  FADD.FTZ R3, R161, R2 ;  /* 0x00000002a1037221 */ /* 0x000fe20000010000 */
[----:B------:R-:W-:Y:S03]  /*10c60*/  IADD3 R2, R192, -0x1, RZ ;  /* 0xffffffffc0027810 */ /* 0x000fe60007ffe0ff */
[C---:B--2---:R-:W-:Y:S04]  /*10c70*/  HMMA.16816.F32.BF16 R20, R68.reuse, R76, R20 ;  /* 0x0000004c4414723c */ /* 0x044fe80000041814 */
[----:B------:R-:W-:Y:S02]  /*10c80*/  FADD.FTZ R3, R232, R3 ;  /* 0x00000003e8037221 */ /* 0x000fe40000010000 */
[----:B------:R-:W-:Y:S02]  /*10c90*/  IMAD.MOV.U32 R192, RZ, RZ, R2 ;  /* 0x000000ffffc07224 */ /* 0x000fe400078e0002 */
[C---:B------:R-:W-:Y:S01]  /*10ca0*/  HMMA.16816.F32.BF16 R24, R68.reuse, R78, R24 ;  /* 0x0000004e4418723c */ /* 0x040fe20000041818 */
[----:B------:R-:W2:Y:S03]  /*10cb0*/  LDSM.16.MT88.4 R76, [R212+0x2100] ;  /* 0x00210000d44c783b */ /* 0x000ea60000004200 */
[----:B------:R-:W-:Y:S02]  /*10cc0*/  FADD.FTZ R144, R144, R3 ;  /* 0x0000000390907221 */ /* 0x000fe40000010000 */
[----:B------:R-:W-:Y:S02]  /*10cd0*/  IMAD.MOV.U32 R3, RZ, RZ, R0 ;  /* 0x000000ffff037224 */ /* 0x000fe400078e0000 */
[C---:B------:R-:W-:Y:S04]  /*10ce0*/  HMMA.16816.F32.BF16 R28, R68.reuse, R84, R28 ;  /* 0x00000054441c723c */ /* 0x040fe8000004181c */
[----:B------:R-:W-:Y:S02]  /*10cf0*/  FADD.FTZ R144, R139, R144 ;  /* 0x000000908b907221 */ /* 0x000fe40000010000 */
[----:B------:R-:W-:Y:S02]  /*10d00*/  IMAD.MOV.U32 R2, RZ, RZ, R116 ;  /* 0x000000ffff027224 */ /* 0x000fe400078e0074 */
[C---:B------:R-:W-:Y:S01]  /*10d10*/  HMMA.16816.F32.BF16 R32, R68.reuse, R86, R32 ;  /* 0x000000564420723c */ /* 0x040fe20000041820 */
[----:B------:R-:W-:Y:S03]  /*10d20*/  LDSM.16.MT88.4 R84, [R208+0x2100] ;  /* 0x00210000d054783b */ /* 0x000fe60000004200 */
[----:B------:R-:W-:Y:S04]  /*10d30*/  FADD.FTZ R135, R135, R144 ;  /* 0x0000009087877221 */ /* 0x000fe80000010000 */
[C---:B---3--:R-:W-:Y:S04]  /*10d40*/  HMMA.16816.F32.BF16 R36, R68.reuse, R80, R36 ;  /* 0x000000504424723c */ /* 0x048fe80000041824 */
[----:B------:R-:W-:Y:S04]  /*10d50*/  FADD.FTZ R227, R134, R135 ;  /* 0x0000008786e37221 */ /* 0x000fe80000010000 */
        /* <DEDUP_REMOVED lines=64> */
.L_x_258:
[----:B------:R-:W1:Y:S01]  /*11160*/  SHFL.BFLY PT, R3, R228, 0x2, 0x1f ;  /* 0x0c401f00e4037f89 */ /* 0x000e6200000e0000 */
[----:B------:R-:W-:-:S02]  /*11170*/  MOV R4, RZ ;  /* 0x000000ff00047202 */ /* 0x000fc40000000f00 */
[----:B------:R-:W-:Y:S01]  /*11180*/  PLOP3.LUT P2, PT, PT, PT, PT, 0x8, 0x0 ;  /* 0x000000000000781c */ /* 0x000fe20003f4e170 */
[----:B------:R-:W2:Y:S01]  /*11190*/  SHFL.BFLY PT, R2, R227, 0x2, 0x1f ;  /* 0x0c401f00e3027f89 */ /* 0x000ea200000e0000 */
[----:B-1----:R-:W-:Y:S01]  /*111a0*/  FADD.FTZ R6, R3, R228 ;  /* 0x000000e403067221 */ /* 0x002fe20000010000 */
[----:B------:R-:W-:Y:S01]  /*111b0*/  MOV R3, RZ ;  /* 0x000000ff00037202 */ /* 0x000fe20000000f00 */
[----:B--2---:R-:W-:-:S03]  /*111c0*/  FADD.FTZ R7, R2, R227 ;  /* 0x000000e302077221 */ /* 0x004fc60000010000 */
[----:B------:R-:W1:Y:S04]  /*111d0*/  SHFL.BFLY PT, R5, R6, 0x1, 0x1f ;  /* 0x0c201f0006057f89 */ /* 0x000e6800000e0000 */
[----:B------:R-:W2:Y:S01]  /*111e0*/  SHFL.BFLY PT, R2, R7, 0x1, 0x1f ;  /* 0x0c201f0007027f89 */ /* 0x000ea200000e0000 */
[----:B-1----:R-:W-:Y:S02]  /*111f0*/  FADD.FTZ R5, R6, R5 ;  /* 0x0000000506057221 */ /* 0x002fe40000010000 */
[----:B--2---:R-:W-:-:S03]  /*11200*/  FADD.FTZ R2, R2, R7 ;  /* 0x0000000702027221 */ /* 0x004fc60000010000 */
[----:B------:R-:W-:Y:S02]  /*11210*/  FSETP.NE.FTZ.AND P1, PT, R5, RZ, PT ;  /* 0x000000ff0500720b */ /* 0x000fe40003f35000 */
[----:B------:R-:W-:-:S11]  /*11220*/  FSETP.NE.FTZ.AND P0, PT, R2, RZ, PT ;  /* 0x000000ff0200720b */ /* 0x000fd60003f15000 */
[----:B------:R-:W1:Y:S01]  /*11230*/  @P1 MUFU.RCP R4, R5 ;  /* 0x0000000500041308 */ /* 0x000e620000001000 */
[----:B------:R-:W-:Y:S02]  /*11240*/  @P1 MOV R7, 0x3f317218 ;  /* 0x3f31721800071802 */ /* 0x000fe40000000f00 */
[----:B------:R-:W-:-:S03]  /*11250*/  @P0 MOV R9, 0x3f317218 ;  /* 0x3f31721800090802 */ /* 0x000fc60000000f00 */
[----:B------:R-:W-:Y:S02]  /*11260*/  @P1 FMUL.FTZ R7, R7, c[0x0][0x2d0] ;  /* 0x0000b40007071a20 */ /* 0x000fe40000410000 */
[----:B------:R-:W2:Y:S01]  /*11270*/  @P1 MUFU.LG2 R5, R5 ;  /* 0x0000000500051308 */ /* 0x000ea20000000c00 */
[----:B------:R-:W-:-:S07]  /*11280*/  @P0 FMUL.FTZ R9, R9, c[0x0][0x2d0] ;  /* 0x0000b40009090a20 */ /* 0x000fce0000410000 */
[----:B------:R-:W3:Y:S01]  /*11290*/  @P0 MUFU.LG2 R6, R2 ;  /* 0x0000000200060308 */ /* 0x000ee20000000c00 */
[C---:B-1----:R-:W-:Y:S02]  /*112a0*/  FMUL.FTZ R112, R4.reuse, R112 ;  /* 0x0000007004707220 */ /* 0x042fe40000410000 */
[C---:B------:R-:W-:Y:S02]  /*112b0*/  FMUL.FTZ R113, R4.reuse, R113 ;  /* 0x0000007104717220 */ /* 0x040fe40000410000 */
[C---:B------:R-:W-:Y:S02]  /*112c0*/  FMUL.FTZ R108, R4.reuse, R108 ;  /* 0x0000006c046c7220 */ /* 0x040fe40000410000 */
[C---:B------:R-:W-:Y:S01]  /*112d0*/  FMUL.FTZ R109, R4.reuse, R109 ;  /* 0x0000006d046d7220 */ /* 0x040fe20000410000 */
[----:B------:R1:W4:Y:S01]  /*112e0*/  @P0 MUFU.RCP R3, R2 ;  /* 0x0000000200030308 */ /* 0x0003220000001000 */
[----:B--2---:R-:W-:Y:S02]  /*112f0*/  @P1 FMUL.FTZ R5, R5, 0.69314718246459960938 ;  /* 0x3f31721805051820 */ /* 0x004fe40000410000 */
[----:B------:R-:W-:-:S02]  /*11300*/  FMUL.FTZ R104, R4, R104 ;  /* 0x0000006804687220 */ /* 0x000fc40000410000 */
[C---:B------:R-:W-:Y:S02]  /*11310*/  FMUL.FTZ R105, R4.reuse, R105 ;  /* 0x0000006904697220 */ /* 0x040fe40000410000 */
[----:B------:R-:W-:Y:S02]  /*11320*/  FMUL.FTZ R100, R4, R100 ;  /* 0x0000006404647220 */ /* 0x000fe40000410000 */
[----:B---3--:R-:W-:Y:S02]  /*11330*/  @P0 FMUL.FTZ R6, R6, 0.69314718246459960938 ;  /* 0x3f31721806060820 */ /* 0x008fe40000410000 */
[C---:B------:R-:W-:Y:S02]  /*11340*/  FMUL.FTZ R101, R4.reuse, R101 ;  /* 0x0000006504657220 */ /* 0x040fe40000410000 */
[C---:B------:R-:W-:Y:S02]  /*11350*/  FMUL.FTZ R96, R4.reuse, R96 ;  /* 0x0000006004607220 */ /* 0x040fe40000410000 */
[C---:B------:R-:W-:Y:S01]  /*11360*/  FMUL.FTZ R97, R4.reuse, R97 ;  /* 0x0000006104617220 */ /* 0x040fe20000410000 */
[----:B-1----:R-:W-:Y:S01]  /*11370*/  MOV R2, 0xff800000 ;  /* 0xff80000000027802 */ /* 0x002fe20000000f00 */
        /* <DEDUP_REMOVED lines=21> */
[----:B------:R-:W-:Y:S01]  /*114d0*/  FMUL.FTZ R65, R4, R65 ;  /* 0x0000004104417220 */ /* 0x000fe20000410000 */
[----:B------:R-:W-:Y:S01]  /*114e0*/  MOV R4, 0xff800000 ;  /* 0xff80000000047802 */ /* 0x000fe20000000f00 */
[C---:B----4-:R-:W-:Y:S02]  /*114f0*/  FMUL.FTZ R114, R3.reuse, R114 ;  /* 0x0000007203727220 */ /* 0x050fe40000410000 */
        /* <DEDUP_REMOVED lines=30> */
[----:B------:R-:W-:Y:S02]  /*116e0*/  FMUL.FTZ R3, R3, R67 ;  /* 0x0000004303037220 */ /* 0x000fe40000410000 */
[----:B------:R-:W-:-:S02]  /*116f0*/  @P1 FFMA.FTZ R2, R7, R0, R5 ;  /* 0x0000000007021223 */ /* 0x000fc40000010005 */
[----:B------:R-:W-:Y:S02]  /*11700*/  @P0 FFMA.FTZ R4, R9, R116, R6 ;  /* 0x0000007409040223 */ /* 0x000fe40000010006 */
.L_x_230:
[----:B------:R-:W-:Y:S05]  /*11710*/  @P2 BRA `(.L_x_268) ;  /* 0x0000127000002947 */ /* 0x000fea0003800000 */
[----:B------:R-:W1:Y:S01]  /*11720*/  S2R R0, SR_TID.X ;  /* 0x0000000000007919 */ /* 0x000e620000002100 */
[----:B------:R-:W-:Y:S02]  /*11730*/  F2FP.BF16.PACK_AB R112, R113, R112 ;  /* 0x000000707170723e */ /* 0x000fe400000010ff */
[----:B------:R-:W-:Y:S01]  /*11740*/  F2FP.BF16.PACK_AB R114, R115, R114 ;  /* 0x000000727372723e */ /* 0x000fe200000010ff */
[----:B------:R-:W-:Y:S01]  /*11750*/  BAR.SYNC.DEFER_BLOCKING 0x1, 0x100 ;  /* 0x0044000000007b1d */ /* 0x000fe20000010000 */
        /* <DEDUP_REMOVED lines=10> */
[----:B-1----:R-:W-:Y:S02]  /*11800*/  SHF.R.S32.HI R5, RZ, 0x1f, R0 ;  /* 0x0000001fff057819 */ /* 0x002fe40000011400 */
[----:B------:R-:W-:Y:S02]  /*11810*/  F2FP.BF16.PACK_AB R88, R89, R88 ;  /* 0x000000585958723e */ /* 0x000fe400000010ff */
[----:B------:R-:W-:Y:S02]  /*11820*/  LEA.HI R6, R5, R0, RZ, 0x2 ;  /* 0x0000000005067211 */ /* 0x000fe400078f10ff */
[----:B------:R-:W-:Y:S02]  /*11830*/  F2FP.BF16.PACK_AB R90, R91, R90 ;  /* 0x0000005a5b5a723e */ /* 0x000fe400000010ff */
[--C-:B------:R-:W-:Y:S02]  /*11840*/  SHF.R.S32.HI R8, RZ, 0x2, R6.reuse ;  /* 0x00000002ff087819 */ /* 0x100fe40000011406 */
[----:B------:R-:W-:-:S02]  /*11850*/  SHF.R.S32.HI R7, RZ, 0x1f, R6 ;  /* 0x0000001fff077819 */ /* 0x000fc40000011406 */
[----:B------:R-:W-:Y:S02]  /*11860*/  LOP3.LUT R9, R6, 0xfffffffc, RZ, 0xc0, !PT ;  /* 0xfffffffc06097812 */ /* 0x000fe400078ec0ff */
[----:B------:R-:W-:Y:S02]  /*11870*/  LEA.HI R7, R7, R8, RZ, 0x3 ;  /* 0x0000000807077211 */ /* 0x000fe400078f18ff */
[----:B------:R-:W-:Y:S01]  /*11880*/  F2FP.BF16.PACK_AB R84, R85, R84 ;  /* 0x000000545554723e */ /* 0x000fe200000010ff */
[----:B------:R-:W-:Y:S01]  /*11890*/  IMAD.IADD R9, R0, 0x1, -R9 ;  /* 0x0000000100097824 */ /* 0x000fe200078e0a09 */
[----:B------:R-:W-:Y:S02]  /*118a0*/  LOP3.LUT R7, R7, 0xfffffff8, RZ, 0xc0, !PT ;  /* 0xfffffff807077812 */ /* 0x000fe400078ec0ff */
[----:B------:R-:W-:Y:S02]  /*118b0*/  F2FP.BF16.PACK_AB R86, R87, R86 ;  /* 0x000000565756723e */ /* 0x000fe400000010ff */
[----:B------:R-:W-:Y:S01]  /*118c0*/  F2FP.BF16.PACK_AB R80, R81, R80 ;  /* 0x000000505150723e */ /* 0x000fe200000010ff */
[----:B------:R-:W-:Y:S01]  /*118d0*/  IMAD.IADD R8, R8, 0x1, -R7 ;  /* 0x0000000108087824 */ /* 0x000fe200078e0a07 */
[----:B------:R-:W-:-:S02]  /*118e0*/  LEA.HI R7, R5, R0, RZ, 0x5 ;  /* 0x0000000005077211 */ /* 0x000fc400078f28ff */
[----:B------:R-:W-:Y:S01]  /*118f0*/  F2FP.BF16.PACK_AB R82, R83, R82 ;  /* 0x000000525352723e */ /* 0x000fe200000010ff */
[C---:B------:R-:W-:Y:S01]  /*11900*/  IMAD.SHL.U32 R10, R8.reuse, 0x40, RZ ;  /* 0x00000040080a7824 */ /* 0x040fe200078e00ff */
[----:B------:R-:W-:Y:S02]  /*11910*/  SHF.R.S32.HI R6, RZ, 0x5, R7 ;  /* 0x00000005ff067819 */ /* 0x000fe40000011407 */
[----:B------:R-:W-:Y:S02]  /*11920*/  LOP3.LUT R12, R8, 0x1, RZ, 0xc0, !PT ;  /* 0x00000001080c7812 */ /* 0x000fe400078ec0ff */
        /* <DEDUP_REMOVED lines=11> */
[----:B------:R-:W-:Y:S02]  /*119e0*/  F2FP.BF16.PACK_AB R72, R73, R72 ;  /* 0x000000484948723e */ /* 0x000fe400000010ff */
[----:B------:R-:W-:Y:S01]  /*119f0*/  F2FP.BF16.PACK_AB R74, R75, R74 ;  /* 0x0000004a4b4a723e */ /* 0x000fe200000010ff */
[C---:B------:R-:W-:Y:S01]  /*11a00*/  IMAD.IADD R15, R11.reuse, 0x1, R8 ;  /* 0x000000010b0f7824 */ /* 0x040fe200078e0208 */
[C---:B------:R-:W-:Y:S01]  /*11a10*/  IADD3 R10, R11.reuse, 0x80, RZ ;  /* 0x000000800b0a7810 */ /* 0x040fe20007ffe0ff */
[----:B------:R-:W-:Y:S01]  /*11a20*/  STS [R11+0x80], R112 ;  /* 0x000080700b007388 */ /* 0x000fe20000000800 */
[----:B------:R-:W-:-:S02]  /*11a30*/  IADD3 R13, R11, 0x70, RZ ;  /* 0x000000700b0d7810 */ /* 0x000fc40007ffe0ff */
[----:B------:R-:W-:Y:S01]  /*11a40*/  @P0 IADD3 R13, R10, 0x10, RZ ;  /* 0x000000100a0d0810 */ /* 0x000fe20007ffe0ff */
[----:B------:R-:W-:Y:S01]  /*11a50*/  IMAD.MOV.U32 R10, RZ, RZ, 0x40 ;  /* 0x00000040ff0a7424 */ /* 0x000fe200078e00ff */
[----:B------:R-:W-:Y:S01]  /*11a60*/  STS [R11+0x480], R114 ;  /* 0x000480720b007388 */ /* 0x000fe20000000800 */
[----:B------:R-:W-:Y:S02]  /*11a70*/  F2FP.BF16.PACK_AB R68, R69, R68 ;  /* 0x000000444544723e */ /* 0x000fe400000010ff */
[--C-:B------:R-:W-:Y:S01]  /*11a80*/  IMAD.IADD R17, R8, 0x1, R13.reuse ;  /* 0x0000000108117824 */ /* 0x100fe200078e020d */
[----:B------:R-:W-:Y:S01]  /*11a90*/  SEL R10, R10, 0xffffffc0, !P2 ;  /* 0xffffffc00a0a7807 */ /* 0x000fe20005000000 */
[----:B------:R-:W-:Y:S01]  /*11aa0*/  STS [R13], R108 ;  /* 0x0000006c0d007388 */ /* 0x000fe20000000800 */
[----:B------:R-:W-:Y:S02]  /*11ab0*/  F2FP.BF16.PACK_AB R70, R71, R70 ;  /* 0x000000464746723e */ /* 0x000fe400000010ff */
        /* <DEDUP_REMOVED lines=8> */
[----:B------:R-:W-:-:S02]  /*11b40*/  F2FP.BF16.PACK_AB R56, R57, R56 ;  /* 0x000000383938723e */ /* 0x000fc400000010ff */
[----:B------:R-:W-:Y:S01]  /*11b50*/  STS [R15+0x480], R106 ;  /* 0x0004806a0f007388 */ /* 0x000fe20000000800 */
[----:B------:R-:W-:Y:S02]  /*11b60*/  F2FP.BF16.PACK_AB R58, R59, R58 ;  /* 0x0000003a3b3a723e */ /* 0x000fe400000010ff */
        /* <DEDUP_REMOVED lines=28> */
[----:B------:R1:W-:Y:S01]  /*11d30*/  STS [R19+0x4480], R54 ;  /* 0x0044803613007388 */ /* 0x0003e20000000800 */
[----:B---3--:R-:W-:-:S03]  /*11d40*/  IMAD.WIDE R12, R218, R11, c[0x0][0x500] ;  /* 0x00014000da0c7625 */ /* 0x008fc600078e020b */
[----:B------:R3:W-:Y:S04]  /*11d50*/  STS [R21+0x4000], R56 ;  /* 0x0040003815007388 */ /* 0x0007e80000000800 */
        /* <DEDUP_REMOVED lines=8> */
[----:B----4-:R-:W4:Y:S04]  /*11de0*/  @P0 LDG.E R15, [R12.64] ;  /* 0x0000000a0c0f0981 */ /* 0x010f28000c1e1900 */
[----:B------:R3:W5:Y:S01]  /*11df0*/  @P1 LDG.E R8, [R10.64] ;  /* 0x0000000a0a081981 */ /* 0x000762000c1e1900 */
[----:B-1----:R-:W-:Y:S02]  /*11e00*/  CS2R R18, SRZ ;  /* 0x0000000000127805 */ /* 0x002fe4000001ff00 */
[--C-:B----4-:R-:W-:Y:S01]  /*11e10*/  @P0 SHF.R.S32.HI R19, RZ, 0x1f, R15.reuse ;  /* 0x0000001fff130819 */ /* 0x110fe2000001140f */
[----:B------:R-:W-:Y:S01]  /*11e20*/  @P0 IMAD.MOV.U32 R18, RZ, RZ, R15 ;  /* 0x000000ffff120224 */ /* 0x000fe200078e000f */
[----:B------:R-:W-:Y:S05]  /*11e30*/  @P1 BRA `(.L_x_269) ;  /* 0x0000004000001947 */ /* 0x000fea0003800000 */
[----:B---3--:R-:W-:Y:S05]  /*11e40*/  @!P0 BRA `(.L_x_269) ;  /* 0x0000003000008947 */ /* 0x008fea0003800000 */
[----:B-----5:R-:W3:Y:S04]  /*11e50*/  LDG.E R8, [R12.64] ;  /* 0x0000000a0c087981 */ /* 0x020ee8000c1e1900 */
[----:B------:R-:W3:Y:S02]  /*11e60*/  LDG.E R3, [R12.64+0x4] ;  /* 0x0000040a0c037981 */ /* 0x000ee4000c1e1900 */
[----:B---3--:R-:W-:-:S02]  /*11e70*/  IADD3 R8, -R8, R3, RZ ;  /* 0x0000000308087210 */ /* 0x008fc40007ffe1ff */
.L_x_269:
[----:B---3--:R-:W1:Y:S01]  /*11e80*/  S2R R10, SR_CTAID.Y ;  /* 0x00000000000a7919 */ /* 0x008e620000002600 */
[----:B------:R-:W-:Y:S01]  /*11e90*/  LOP3.LUT R3, R7, 0xffffffe0, RZ, 0xc0, !PT ;  /* 0xffffffe007037812 */ /* 0x000fe200078ec0ff */
[----:B------:R-:W-:Y:S01]  /*11ea0*/  IMAD.MOV.U32 R13, RZ, RZ, c[0x0][0x4e8] ;  /* 0x00013a00ff0d7624 */ /* 0x000fe200078e00ff */
[----:B------:R-:W-:Y:S01]  /*11eb0*/  SHF.R.S32.HI R7, RZ, 0x1f, R6 ;  /* 0x0000001fff077819 */ /* 0x000fe20000011406 */
[----:B------:R-:W3:Y:S01]  /*11ec0*/  S2R R40, SR_CTAID.X ;  /* 0x0000000000287919 */ /* 0x000ee20000002500 */
[----:B------:R-:W-:Y:S01]  /*11ed0*/  MOV R16, R18 ;  /* 0x0000001200107202 */ /* 0x000fe20000000f00 */
[----:B------:R-:W-:Y:S01]  /*11ee0*/  IMAD.IADD R12, R0, 0x1, -R3 ;  /* 0x00000001000c7824 */ /* 0x000fe200078e0a03 */
[----:B------:R-:W-:Y:S01]  /*11ef0*/  LEA.HI R7, R7, R6, RZ, 0x3 ;  /* 0x0000000607077211 */ /* 0x000fe200078f18ff */
[----:B------:R-:W-:Y:S01]  /*11f00*/  IMAD.MOV.U32 R17, RZ, RZ, R19 ;  /* 0x000000ffff117224 */ /* 0x000fe200078e0013 */
[----:B------:R-:W-:Y:S01]  /*11f10*/  LEA.HI R3, R9, R9, RZ, 0x1 ;  /* 0x0000000909037211 */ /* 0x000fe200078f08ff */
[----:B------:R-:W-:Y:S01]  /*11f20*/  IMAD R15, R19, c[0x0][0x3a0], RZ ;  /* 0x0000e800130f7a24 */ /* 0x000fe200078e02ff */
[----:B------:R-:W-:Y:S01]  /*11f30*/  SHF.R.S32.HI R11, RZ, 0x1f, R12 ;  /* 0x0000001fff0b7819 */ /* 0x000fe2000001140c */
[----:B------:R-:W-:Y:S01]  /*11f40*/  BSSY B0, `(.L_x_270) ;  /* 0x0000074000007945 */ /* 0x000fe20003800000 */
[----:B------:R-:W-:Y:S01]  /*11f50*/  LOP3.LUT R7, R7, 0xffffff8, RZ, 0xc0, !PT ;  /* 0x0ffffff807077812 */ /* 0x000fe200078ec0ff */
[C---:B------:R-:W-:Y:S01]  /*11f60*/  IMAD R15, R18.reuse, c[0x0][0x3a4], R15 ;  /* 0x0000e900120f7a24 */ /* 0x040fe200078e020f */
[----:B------:R-:W-:Y:S01]  /*11f70*/  LEA.HI R11, R11, R12, RZ, 0x2 ;  /* 0x0000000c0b0b7211 */ /* 0x000fe200078f10ff */
[----:B------:R-:W-:Y:S01]  /*11f80*/  IMAD.WIDE.U32 R18, R18, c[0x0][0x3a0], RZ ;  /* 0x0000e80012127a25 */ /* 0x000fe200078e00ff */
[----:B------:R-:W-:-:S02]  /*11f90*/  IADD3 R7, R6, -R7, RZ ;  /* 0x8000000706077210 */ /* 0x000fc40007ffe0ff */
[----:B------:R-:W-:Y:S02]  /*11fa0*/  LOP3.LUT R6, R3, 0x1ffffffe, RZ, 0xc0, !PT ;  /* 0x1ffffffe03067812 */ /* 0x000fe400078ec0ff */
[----:B------:R-:W-:Y:S02]  /*11fb0*/  SHF.R.S32.HI R14, RZ, 0x2, R11 ;  /* 0x00000002ff0e7819 */ /* 0x000fe4000001140b */
[----:B------:R-:W-:Y:S01]  /*11fc0*/  ISETP.NE.AND P1, PT, R13, 0x1, PT ;  /* 0x000000010d00780c */ /* 0x000fe20003f25270 */
[----:B-1----:R-:W-:Y:S01]  /*11fd0*/  IMAD.WIDE.U32 R16, R10, c[0x0][0x490], R16 ;  /* 0x000124000a107a25 */ /* 0x002fe200078e0010 */
[----:B------:R-:W-:Y:S02]  /*11fe0*/  SHF.R.S32.HI R13, RZ, 0x1f, R10 ;  /* 0x0000001fff0d7819 */ /* 0x000fe4000001140a */
[----:B------:R-:W-:Y:S01]  /*11ff0*/  LOP3.LUT P2, RZ, R12, 0x3, RZ, 0xc0, !PT ;  /* 0x000000030cff7812 */ /* 0x000fe2000784c0ff */
[----:B------:R-:W-:Y:S01]  /*12000*/  IMAD.IADD R12, R9, 0x1, -R6 ;  /* 0x00000001090c7824 */ /* 0x000fe200078e0a06 */
[-C--:B------:R-:W-:Y:S01]  /*12010*/  LEA.HI R11, R5, R0.reuse, RZ, 0x3 ;  /* 0x00000000050b7211 */ /* 0x080fe200078f18ff */
[----:B------:R-:W-:Y:S01]  /*12020*/  IMAD R3, R7, 0x10, R14 ;  /* 0x0000001007037824 */ /* 0x000fe200078e020e */
[----:B------:R-:W-:Y:S01]  /*12030*/  LEA.HI R6, R5, R0, RZ, 0x6 ;  /* 0x0000000005067211 */ /* 0x000fe200078f30ff */
[----:B------:R-:W-:Y:S01]  /*12040*/  IMAD R5, R13, c[0x0][0x490], RZ ;  /* 0x000124000d057a24 */ /* 0x000fe200078e02ff */
[----:B------:R-:W-:Y:S01]  /*12050*/  LOP3.LUT R9, R11, 0xfffffff8, RZ, 0xc0, !PT ;  /* 0xfffffff80b097812 */ /* 0x000fe200078ec0ff */
[----:B------:R-:W-:Y:S01]  /*12060*/  IMAD R7, R12, 0x8, R3 ;  /* 0x000000080c077824 */ /* 0x000fe200078e0203 */
[----:B------:R-:W-:Y:S01]  /*12070*/  IADD3 R19, R19, R15, RZ ;  /* 0x0000000f13137210 */ /* 0x000fe20007ffe0ff */
[----:B------:R-:W-:Y:S01]  /*12080*/  IMAD R5, R10, c[0x0][0x494], R5 ;  /* 0x000125000a057a24 */ /* 0x000fe200078e0205 */
[----:B------:R-:W-:Y:S01]  /*12090*/  SHF.R.S32.HI R15, RZ, 0x1f, R218 ;  /* 0x0000001fff0f7819 */ /* 0x000fe200000114da */
[----:B---3--:R-:W-:Y:S01]  /*120a0*/  IMAD R7, R40, 0x80, R7 ;  /* 0x0000008028077824 */ /* 0x008fe200078e0207 */
[----:B------:R-:W-:Y:S01]  /*120b0*/  SEL R14, R218, RZ, !P0 ;  /* 0x000000ffda0e7207 */ /* 0x000fe20004000000 */
[----:B------:R-:W-:Y:S01]  /*120c0*/  IMAD.IADD R0, R0, 0x1, -R9 ;  /* 0x0000000100007824 */ /* 0x000fe200078e0a09 */
[----:B------:R-:W-:Y:S01]  /*120d0*/  IADD3 R17, R17, R5, RZ ;  /* 0x0000000511117210 */ /* 0x000fe20007ffe0ff */
[----:B------:R-:W-:Y:S01]  /*120e0*/  @P1 IMAD.HI.U32 R5, R7, c[0x0][0x4ec], RZ ;  /* 0x00013b0007051a27 */ /* 0x000fe200078e00ff */
[----:B------:R-:W-:-:S03]  /*120f0*/  SEL R15, R15, RZ, !P0 ;  /* 0x000000ff0f0f7207 */ /* 0x000fc60004000000 */
[----:B------:R-:W-:Y:S01]  /*12100*/  IMAD.MOV.U32 R9, RZ, RZ, R7 ;  /* 0x000000ffff097224 */ /* 0x000fe200078e0007 */
[----:B------:R-:W-:Y:S01]  /*12110*/  @P1 SHF.R.U32.HI R9, RZ, c[0x0][0x4f0], R5 ;  /* 0x00013c00ff091a19 */ /* 0x000fe20000011605 */
[----:B------:R-:W-:Y:S01]  /*12120*/  IMAD R13, R13, c[0x0][0x3e8], RZ ;  /* 0x0000fa000d0d7a24 */ /* 0x000fe200078e02ff */
[----:B------:R-:W-:Y:S01]  /*12130*/  SHF.R.S32.HI R5, RZ, 0x3, R11 ;  /* 0x00000003ff057819 */ /* 0x000fe2000001140b */
[----:B------:R-:W-:Y:S01]  /*12140*/  IMAD.WIDE.U32 R18, R10, c[0x0][0x3e8], R18 ;  /* 0x0000fa000a127a25 */ /* 0x000fe200078e0012 */
[----:B------:R-:W-:-:S03]  /*12150*/  SHF.R.S32.HI R20, RZ, 0x1f, R9 ;  /* 0x0000001fff147819 */ /* 0x000fc60000011409 */
[----:B------:R-:W-:Y:S02]  /*12160*/  IMAD R13, R10, c[0x0][0x3ec], R13 ;  /* 0x0000fb000a0d7a24 */ /* 0x000fe400078e020d */
[----:B------:R-:W-:Y:S02]  /*12170*/  IMAD.MOV R10, RZ, RZ, -R9 ;  /* 0x000000ffff0a7224 */ /* 0x000fe400078e0a09 */
[----:B------:R-:W-:Y:S02]  /*12180*/  IMAD R11, R15, c[0x0][0x498], RZ ;  /* 0x000126000f0b7a24 */ /* 0x000fe400078e02ff */
[----:B------:R-:W-:-:S04]  /*12190*/  IMAD.WIDE.U32 R16, R14, c[0x0][0x498], R16 ;  /* 0x000126000e107a25 */ /* 0x000fc800078e0010 */
[----:B------:R-:W-:Y:S01]  /*121a0*/  IMAD R10, R10, c[0x0][0x4e8], R7 ;  /* 0x00013a000a0a7a24 */ /* 0x000fe200078e0207 */
[----:B------:R-:W-:Y:S01]  /*121b0*/  IADD3 R16, P0, R9, R16, RZ ;  /* 0x0000001009107210 */ /* 0x000fe20007f1e0ff */
[----:B------:R-:W-:Y:S01]  /*121c0*/  IMAD.IADD R19, R19, 0x1, R13 ;  /* 0x0000000113137824 */ /* 0x000fe200078e020d */
[----:B------:R-:W-:Y:S01]  /*121d0*/  LEA R13, R0, R5, 0x5 ;  /* 0x00000005000d7211 */ /* 0x000fe200078e28ff */
[----:B------:R-:W-:Y:S01]  /*121e0*/  IMAD R7, R14, c[0x0][0x49c], R11 ;  /* 0x000127000e077a24 */ /* 0x000fe200078e020b */
[----:B------:R-:W-:Y:S01]  /*121f0*/  SHF.R.S32.HI R11, RZ, 0x1f, R10 ;  /* 0x0000001fff0b7819 */ /* 0x000fe2000001140a */
[----:B------:R-:W-:Y:S02]  /*12200*/  IMAD.SHL.U32 R0, R0, 0x8, RZ ;  /* 0x0000000800007824 */ /* 0x000fe400078e00ff */
[----:B------:R-:W-:Y:S01]  /*12210*/  IMAD R13, R40, 0x80, R13 ;  /* 0x00000080280d7824 */ /* 0x000fe200078e020d */
[----:B------:R-:W-:Y:S01]  /*12220*/  IADD3.X R17, R20, R17, R7, P0, !PT ;  /* 0x0000001114117210 */ /* 0x000fe200007fe407 */
[----:B------:R-:W-:Y:S01]  /*12230*/  IMAD R11, R11, c[0x0][0x488], RZ ;  /* 0x000122000b0b7a24 */ /* 0x000fe200078e02ff */
[----:B------:R-:W-:Y:S01]  /*12240*/  IADD3 R36, R0, 0x40, RZ ;  /* 0x0000004000247810 */ /* 0x000fe20007ffe0ff */
[----:B------:R-:W-:Y:S01]  /*12250*/  @P1 IMAD.HI.U32 R12, R13, c[0x0][0x4ec], RZ ;  /* 0x00013b000d0c1a27 */ /* 0x000fe200078e00ff */
[----:B------:R-:W-:-:S03]  /*12260*/  MOV R9, R13 ;  /* 0x0000000d00097202 */ /* 0x000fc60000000f00 */
[----:B------:R-:W-:Y:S01]  /*12270*/  IMAD.WIDE.U32 R16, R10, c[0x0][0x488], R16 ;  /* 0x000122000a107a25 */ /* 0x000fe200078e0010 */
[----:B------:R-:W-:-:S03]  /*12280*/  @P1 SHF.R.U32.HI R9, RZ, c[0x0][0x4f0], R12 ;  /* 0x00013c00ff091a19 */ /* 0x000fc6000001160c */
[----:B------:R-:W-:Y:S01]  /*12290*/  IMAD R11, R10, c[0x0][0x48c], R11 ;  /* 0x000123000a0b7a24 */ /* 0x000fe200078e020b */
[----:B------:R-:W-:Y:S01]  /*122a0*/  LEA R12, P0, R16, c[0x0][0x450], 0x2 ;  /* 0x00011400100c7a11 */ /* 0x000fe200078010ff */
[----:B------:R-:W-:Y:S02]  /*122b0*/  IMAD.SHL.U32 R7, R5, 0x40, RZ ;  /* 0x0000004005077824 */ /* 0x000fe400078e00ff */
[----:B------:R-:W-:Y:S01]  /*122c0*/  IMAD R15, R15, c[0x0][0x3f0], RZ ;  /* 0x0000fc000f0f7a24 */ /* 0x000fe200078e02ff */
[----:B------:R-:W-:Y:S01]  /*122d0*/  IADD3 R11, R17, R11, RZ ;  /* 0x0000000b110b7210 */ /* 0x000fe20007ffe0ff */
[----:B------:R-:W-:Y:S01]  /*122e0*/  SHFL.IDX PT, R42, R12, RZ, 0x1c1f ;  /* 0x001c1fff0c2a7589 */ /* 0x000fe200000e0000 */
[----:B------:R-:W-:Y:S01]  /*122f0*/  LOP3.LUT R7, R7, 0x1c0, RZ, 0xc0, !PT ;  /* 0x000001c007077812 */ /* 0x000fe200078ec0ff */
[----:B------:R-:W-:Y:S01]  /*12300*/  IMAD R17, R14, c[0x0][0x3f4], R15 ;  /* 0x0000fd000e117a24 */ /* 0x000fe200078e020f */
[----:B------:R-:W-:Y:S01]  /*12310*/  LEA.HI.X R11, R16, c[0x0][0x454], R11, 0x2, P0 ;  /* 0x00011500100b7a11 */ /* 0x000fe200000f140b */
[----:B------:R-:W-:Y:S01]  /*12320*/  SHFL.IDX PT, R34, R12, 0x1, 0x1c1f ;  /* 0x003c1f000c227f89 */ /* 0x000fe200000e0000 */
[----:B------:R-:W-:Y:S01]  /*12330*/  LOP3.LUT R10, R7, 0x38, R0, 0xf8, !PT ;  /* 0x00000038070a7812 */ /* 0x000fe200078ef800 */
[----:B------:R-:W-:Y:S01]  /*12340*/  IMAD.WIDE.U32 R14, R14, c[0x0][0x3f0], R18 ;  /* 0x0000fc000e0e7a25 */ /* 0x000fe200078e0012 */
[----:B------:R-:W-:Y:S01]  /*12350*/  SHF.R.U32.HI R7, RZ, 0x3, R7 ;  /* 0x00000003ff077819 */ /* 0x000fe20000011607 */
[----:B------:R-:W1:Y:S01]  /*12360*/  SHFL.IDX PT, R43, R11, RZ, 0x1c1f ;  /* 0x001c1fff0b2b7589 */ /* 0x000e6200000e0000 */
[----:B------:R-:W-:Y:S01]  /*12370*/  LEA R16, R40, R3, 0x7 ;  /* 0x0000000328107211 */ /* 0x000fe200078e38ff */
[--C-:B------:R-:W-:Y:S01]  /*12380*/  IMAD.MOV R32, RZ, RZ, -R9.reuse ;  /* 0x000000ffff207224 */ /* 0x100fe200078e0a09 */
[----:B------:R-:W-:Y:S01]  /*12390*/  LOP3.LUT R7, R10, R7, RZ, 0x3c, !PT ;  /* 0x000000070a077212 */ /* 0x000fe200078e3cff */
[----:B------:R-:W3:Y:S01]  /*123a0*/  SHFL.IDX PT, R35, R11, 0x1, 0x1c1f ;  /* 0x003c1f000b237f89 */ /* 0x000ee200000e0000 */
[----:B------:R-:W-:Y:S01]  /*123b0*/  SHF.R.S32.HI R10, RZ, 0x1f, R9 ;  /* 0x0000001fff0a7819 */ /* 0x000fe20000011409 */
[----:B-----5:R-:W-:Y:S01]  /*123c0*/  IMAD R3, R8, c[0x0][0x4e8], RZ ;  /* 0x00013a0008037a24 */ /* 0x020fe200078e02ff */
[----:B------:R-:W-:Y:S01]  /*123d0*/  IADD3 R8, R16, 0x8, RZ ;  /* 0x0000000810087810 */ /* 0x000fe20007ffe0ff */
[----:B------:R-:W-:Y:S01]  /*123e0*/  IMAD.IADD R15, R15, 0x1, R17 ;  /* 0x000000010f0f7824 */ /* 0x000fe200078e0211 */
[----:B------:R-:W-:Y:S01]  /*123f0*/  LEA R40, R40, R5, 0x7 ;  /* 0x0000000528287211 */ /* 0x000fe200078e38ff */
[----:B------:R-:W-:Y:S01]  /*12400*/  IMAD R32, R32, c[0x0][0x4e8], R13 ;  /* 0x00013a0020207a24 */ /* 0x000fe200078e020d */
[-C--:B------:R-:W-:Y:S01]  /*12410*/  ISETP.GE.OR P0, PT, R16, R3.reuse, P2 ;  /* 0x000000031000720c */ /* 0x080fe20001706670 */
[----:B------:R-:W-:Y:S01]  /*12420*/  IMAD R10, R10, c[0x0][0x3e0], RZ ;  /* 0x0000f8000a0a7a24 */ /* 0x000fe200078e02ff */
[----:B------:R-:W-:Y:S01]  /*12430*/  ISETP.GE.OR P2, PT, R8, R3, P2 ;  /* 0x000000030800720c */ /* 0x000fe20001746670 */
[----:B------:R-:W-:-:S02]  /*12440*/  IMAD.SHL.U32 R6, R6, 0x8, RZ ;  /* 0x0000000806067824 */ /* 0x000fc400078e00ff */
[C---:B------:R-:W-:Y:S02]  /*12450*/  IMAD R10, R9.reuse, c[0x0][0x3e4], R10 ;  /* 0x0000f900090a7a24 */ /* 0x040fe400078e020a */
[----:B------:R-:W-:Y:S01]  /*12460*/  IMAD.WIDE.U32 R14, R9, c[0x0][0x3e0], R14 ;  /* 0x0000f800090e7a25 */ /* 0x000fe200078e000e */
[----:B------:R-:W-:Y:S02]  /*12470*/  SHF.R.S32.HI R9, RZ, 0x1f, R32 ;  /* 0x0000001fff097819 */ /* 0x000fe40000011420 */
[----:B------:R-:W-:Y:S01]  /*12480*/  LOP3.LUT R7, R7, 0x7ffffe00, R6, 0xf8, !PT ;  /* 0x7ffffe0007077812 */ /* 0x000fe200078ef806 */
[----:B------:R-:W-:Y:S02]  /*12490*/  IMAD.IADD R15, R15, 0x1, R10 ;  /* 0x000000010f0f7824 */ /* 0x000fe400078e020a */
[----:B------:R-:W-:Y:S01]  /*124a0*/  IMAD R9, R9, c[0x0][0x3d8], RZ ;  /* 0x0000f60009097a24 */ /* 0x000fe200078e02ff */
[----:B------:R-:W-:Y:S01]  /*124b0*/  SHF.L.U32 R41, R7, 0x1, RZ ;  /* 0x0000000107297819 */ /* 0x000fe200000006ff */
[----:B-1----:R1:W-:Y:S02]  /*124c0*/  @!P0 ST.E [R42.64], R2 ;  /* 0x000000022a008985 */ /* 0x0023e4000c10190a */
[----:B------:R-:W-:-:S02]  /*124d0*/  IMAD R6, R32, c[0x0][0x3dc], R9 ;  /* 0x0000f70020067a24 */ /* 0x000fc400078e0209 */
[----:B------:R-:W-:Y:S01]  /*124e0*/  IMAD.WIDE.U32 R32, R32, c[0x0][0x3d8], R14 ;  /* 0x0000f60020207a25 */ /* 0x000fe200078e000e */
[----:B---3--:R1:W-:Y:S03]  /*124f0*/  @!P2 ST.E [R34.64], R4 ;  /* 0x000000042200a985 */ /* 0x0083e6000c10190a */
[----:B------:R-:W-:Y:S01]  /*12500*/  IMAD.IADD R6, R33, 0x1, R6 ;  /* 0x0000000121067824 */ /* 0x000fe200078e0206 */
[----:B------:R1:W3:Y:S01]  /*12510*/  LDS.128 R28, [R41+0x1080] ;  /* 0x00108000291c7984 */ /* 0x0002e20000000c00 */
[----:B------:R-:W-:-:S03]  /*12520*/  LEA R38, P0, R32, c[0x0][0x380], 0x1 ;  /* 0x0000e00020267a11 */ /* 0x000fc600078008ff */
[----:B------:R1:W4:Y:S01]  /*12530*/  LDS.128 R24, [R41+0x2080] ;  /* 0x0020800029187984 */ /* 0x0003220000000c00 */
[----:B------:R-:W-:Y:S02]  /*12540*/  LEA.HI.X R37, R32, c[0x0][0x384], R6, 0x1, P0 ;  /* 0x0000e10020257a11 */ /* 0x000fe400000f0c06 */
[----:B------:R-:W-:Y:S01]  /*12550*/  ISETP.GE.AND P0, PT, R40, R3, PT ;  /* 0x000000032800720c */ /* 0x000fe20003f06270 */
[----:B------:R1:W2:Y:S04]  /*12560*/  LDS.128 R20, [R41+0x3080] ;  /* 0x0030800029147984 */ /* 0x0002a80000000c00 */
        /* <DEDUP_REMOVED lines=17> */
.L_x_271:
[----:B------:R-:W-:Y:S05]  /*12680*/  BSYNC B0 ;  /* 0x0000000000007941 */ /* 0x000fea0003800000 */
.L_x_270:
        /* <DEDUP_REMOVED lines=15> */
.L_x_273:
[----:B------:R-:W-:Y:S05]  /*12780*/  BSYNC B0 ;  /* 0x0000000000007941 */ /* 0x000fea0003800000 */
.L_x_272:
[----:B------:R-:W-:Y:S01]  /*12790*/  IADD3 R2, R40, 0x40, RZ ;  /* 0x0000004028027810 */ /* 0x000fe20007ffe0ff */
[----:B---34-:R3:W4:Y:S01]  /*127a0*/  SHFL.IDX PT, R7, R37, 0x2, 0x181f ;  /* 0x00581f0025077f89 */ /* 0x01872200000e0000 */
[----:B------:R-:W-:Y:S02]  /*127b0*/  BSSY B0, `(.L_x_274) ;  /* 0x000000d000007945 */ /* 0x000fe40003800000 */
[----:B------:R-:W-:Y:S01]  /*127c0*/  ISETP.GE.AND P0, PT, R2, R3, PT ;  /* 0x000000030200720c */ /* 0x000fe20003f06270 */
[----:B------:R3:W1:-:S12]  /*127d0*/  SHFL.IDX PT, R6, R38, 0x2, 0x181f ;  /* 0x00581f0026067f89 */ /* 0x00065800000e0000 */
[----:B------:R-:W-:Y:S05]  /*127e0*/  @P0 BRA `(.L_x_275) ;  /* 0x0000009000000947 */ /* 0x000fea0003800000 */
[----:B------:R-:W-:Y:S02]  /*127f0*/  ISETP.GE.AND P0, PT, R36, c[0x0][0x3c8], PT ;  /* 0x0000f20024007a0c */ /* 0x000fe40003f06270 */
[----:B------:R-:W-:-:S11]  /*12800*/  ISETP.GE.AND P1, PT, R0, c[0x0][0x3c8], PT ;  /* 0x0000f20000007a0c */ /* 0x000fd60003f26270 */
[----:B------:R-:W-:-:S04]  /*12810*/  @!P0 SHF.R.S32.HI R5, RZ, 0x1f, R36 ;  /* 0x0000001fff058819 */ /* 0x000fc80000011424 */
[----:B------:R-:W-:Y:S01]  /*12820*/  @!P0 LEA.HI R2, R5, R36, RZ, 0x3 ;  /* 0x0000002405028211 */ /* 0x000fe200078f18ff */
[----:B-1--4-:R-:W-:-:S03]  /*12830*/  @!P1 IMAD.WIDE R4, R0, 0x2, R6 ;  /* 0x0000000200049825 */ /* 0x012fc600078e0206 */
[----:B------:R-:W-:Y:S02]  /*12840*/  @!P0 LOP3.LUT R2, R2, 0xfffffff8, RZ, 0xc0, !PT ;  /* 0xfffffff802028812 */ /* 0x000fe400078ec0ff */
[----:B------:R1:W-:Y:S03]  /*12850*/  @!P1 ST.E.128 [R4.64], R24 ;  /* 0x0000001804009985 */ /* 0x0003e6000c101d0a */
[----:B------:R-:W-:-:S05]  /*12860*/  @!P0 IMAD.WIDE R6, R2, 0x2, R6 ;  /* 0x0000000202068825 */ /* 0x000fca00078e0206 */
[----:B------:R1:W-:Y:S02]  /*12870*/  @!P0 ST.E.128 [R6.64], R12 ;  /* 0x0000000c06008985 */ /* 0x0003e4000c101d0a */
.L_x_275:
[----:B------:R-:W-:Y:S05]  /*12880*/  BSYNC B0 ;  /* 0x0000000000007941 */ /* 0x000fea0003800000 */
.L_x_274:
[----:B------:R-:W-:Y:S01]  /*12890*/  IADD3 R40, R40, 0x60, RZ ;  /* 0x0000006028287810 */ /* 0x000fe20007ffe0ff */
[----:B-1----:R1:W3:Y:S03]  /*128a0*/  SHFL.IDX PT, R5, R37, 0x3, 0x181f ;  /* 0x00781f0025057f89 */ /* 0x0022e600000e0000 */
[----:B------:R-:W-:Y:S01]  /*128b0*/  ISETP.GE.AND P0, PT, R40, R3, PT ;  /* 0x000000032800720c */ /* 0x000fe20003f06270 */
[----:B------:R1:W4:-:S12]  /*128c0*/  SHFL.IDX PT, R4, R38, 0x3, 0x181f ;  /* 0x00781f0026047f89 */ /* 0x00031800000e0000 */
[----:B------:R-:W-:Y:S05]  /*128d0*/  @P0 EXIT ;  /* 0x000000000000094d */ /* 0x000fea0003800000 */
[----:B------:R-:W-:-:S13]  /*128e0*/  ISETP.GE.AND P0, PT, R0, c[0x0][0x3c8], PT ;  /* 0x0000f20000007a0c */ /* 0x000fda0003f06270 */
[----:B---34-:R-:W-:-:S05]  /*128f0*/  @!P0 IMAD.WIDE R2, R0, 0x2, R4 ;  /* 0x0000000200028825 */ /* 0x018fca00078e0204 */
[----:B--2---:R2:W-:Y:S01]  /*12900*/  @!P0 ST.E.128 [R2.64], R20 ;  /* 0x0000001402008985 */ /* 0x0045e2000c101d0a */
[----:B------:R-:W-:-:S13]  /*12910*/  ISETP.GE.AND P0, PT, R36, c[0x0][0x3c8], PT ;  /* 0x0000f20024007a0c */ /* 0x000fda0003f06270 */
[----:B------:R-:W-:Y:S05]  /*12920*/  @P0 EXIT ;  /* 0x000000000000094d */ /* 0x000fea0003800000 */
[----:B--2---:R-:W-:-:S04]  /*12930*/  SHF.R.S32.HI R3, RZ, 0x1f, R36 ;  /* 0x0000001fff037819 */ /* 0x004fc80000011424 */
[----:B------:R-:W-:-:S04]  /*12940*/  LEA.HI R3, R3, R36, RZ, 0x3 ;  /* 0x0000002403037211 */ /* 0x000fc800078f18ff */
[----:B------:R-:W-:-:S05]  /*12950*/  LOP3.LUT R3, R3, 0xfffffff8, RZ, 0xc0, !PT ;  /* 0xfffffff803037812 */ /* 0x000fca00078ec0ff */
[----:B------:R-:W-:-:S05]  /*12960*/  IMAD.WIDE R4, R3, 0x2, R4 ;  /* 0x0000000203047825 */ /* 0x000fca00078e0204 */
[----:B------:R-:W-:Y:S01]  /*12970*/  ST.E.128 [R4.64], R8 ;  /* 0x0000000804007985 */ /* 0x000fe2000c101d0a */
[----:B------:R-:W-:Y:S05]  /*12980*/  EXIT ;  /* 0x000000000000794d */ /* 0x000fea0003800000 */
.L_x_268:
        /* <DEDUP_REMOVED lines=8> */
[----:B------:R-:W3:Y:S04]  /*12a10*/  @P1 LDG.E R3, [R4.64] ;  /* 0x0000000a04031981 */ /* 0x000ee8000c1e1900 */
[----:B------:R1:W5:Y:S01]  /*12a20*/  @P0 LDG.E R2, [R6.64] ;  /* 0x0000000a06020981 */ /* 0x000362000c1e1900 */
[----:B------:R-:W-:Y:S02]  /*12a30*/  CS2R R12, SRZ ;  /* 0x00000000000c7805 */ /* 0x000fe4000001ff00 */
[--C-:B---3--:R-:W-:Y:S01]  /*12a40*/  @P1 SHF.R.S32.HI R13, RZ, 0x1f, R3.reuse ;  /* 0x0000001fff0d1819 */ /* 0x108fe20000011403 */
[----:B------:R-:W-:Y:S01]  /*12a50*/  @P1 IMAD.MOV.U32 R12, RZ, RZ, R3 ;  /* 0x000000ffff0c1224 */ /* 0x000fe200078e0003 */
[----:B------:R-:W-:Y:S05]  /*12a60*/  @P0 BRA `(.L_x_276) ;  /* 0x0000004000000947 */ /* 0x000fea0003800000 */
[----:B-1----:R-:W-:Y:S05]  /*12a70*/  @!P1 BRA `(.L_x_276) ;  /* 0x0000003000009947 */ /* 0x002fea0003800000 */
[----:B-----5:R-:W3:Y:S04]  /*12a80*/  LDG.E R2, [R4.64] ;  /* 0x0000000a04027981 */ /* 0x020ee8000c1e1900 */
[----:B------:R-:W3:Y:S02]  /*12a90*/  LDG.E R3, [R4.64+0x4] ;  /* 0x0000040a04037981 */ /* 0x000ee4000c1e1900 */
[----:B---3--:R-:W-:-:S02]  /*12aa0*/  IADD3 R2, -R2, R3, RZ ;  /* 0x0000000302027210 */ /* 0x008fc40007ffe1ff */
.L_x_276:
[----:B-1----:R-:W1:Y:S01]  /*12ab0*/  S2R R0, SR_TID.X ;  /* 0x0000000000007919 */ /* 0x002e620000002100 */
[----:B------:R-:W-:Y:S01]  /*12ac0*/  SHF.R.S32.HI R9, RZ, 0x1f, R218 ;  /* 0x0000001fff097819 */ /* 0x000fe200000114da */
[----:B------:R-:W-:Y:S01]  /*12ad0*/  BSSY B0, `(.L_x_277) ;  /* 0x0000028000007945 */ /* 0x000fe20003800000 */
[----:B------:R-:W-:-:S02]  /*12ae0*/  SEL R218, R218, RZ, !P1 ;  /* 0x000000ffdada7207 */ /* 0x000fc40004800000 */
[----:B------:R-:W-:Y:S02]  /*12af0*/  SEL R9, R9, RZ, !P1 ;  /* 0x000000ff09097207 */ /* 0x000fe40004800000 */
[----:B-1----:R-:W-:-:S13]  /*12b00*/  ISETP.GT.AND P0, PT, R0, 0x7f, PT ;  /* 0x0000007f0000780c */ /* 0x002fda0003f04270 */
        /* <DEDUP_REMOVED lines=36> */
.L_x_278:
[----:B------:R-:W-:Y:S05]  /*12d50*/  BSYNC B0 ;  /* 0x0000000000007941 */ /* 0x000fea0003800000 */
.L_x_277:
[----:B------:R-:W3:Y:S01]  /*12d60*/  S2R R7, SR_CTAID.Y ;  /* 0x0000000000077919 */ /* 0x000ee20000002600 */
        /* <DEDUP_REMOVED lines=18> */
[----:B---3--:R-:W-:Y:S01]  /*12e90*/  SHF.R.S32.HI R6, RZ, 0x1f, R7 ;  /* 0x0000001fff067819 */ /* 0x008fe20000011407 */
        /* <DEDUP_REMOVED lines=26> */
[----:B------:R1:W3:Y:S01]  /*13040*/  SHFL.IDX PT, R6, R3, RZ, 0x181f ;  /* 0x00181fff03067589 */ /* 0x0002e200000e0000 */
[----:B------:R-:W-:-:S03]  /*13050*/  ISETP.GE.AND P0, PT, R9, R2, PT ;  /* 0x000000020900720c */ /* 0x000fc60003f06270 */
[----:B------:R1:W4:Y:S10]  /*13060*/  SHFL.IDX PT, R7, R0, RZ, 0x181f ;  /* 0x00181fff00077589 */ /* 0x00033400000e0000 */
        /* <DEDUP_REMOVED lines=10> */
.L_x_280:
[----:B------:R-:W-:Y:S05]  /*13110*/  BSYNC B0 ;  /* 0x0000000000007941 */ /* 0x000fea0003800000 */
.L_x_279:
[----:B---34-:R-:W-:Y:S01]  /*13120*/  IADD3 R7, R9, 0x20, RZ ;  /* 0x0000002009077810 */ /* 0x018fe20007ffe0ff */
[----:B------:R3:W4:Y:S01]  /*13130*/  SHFL.IDX PT, R11, R0, 0x1, 0x181f ;  /* 0x00381f00000b7f89 */ /* 0x00072200000e0000 */
[----:B------:R-:W-:Y:S02]  /*13140*/  BSSY B0, `(.L_x_281) ;  /* 0x000000d000007945 */ /* 0x000fe40003800000 */
[----:B------:R-:W-:Y:S01]  /*13150*/  ISETP.GE.AND P0, PT, R7, R2, PT ;  /* 0x000000020700720c */ /* 0x000fe20003f06270 */
[----:B------:R3:W1:-:S12]  /*13160*/  SHFL.IDX PT, R10, R3, 0x1, 0x181f ;  /* 0x00381f00030a7f89 */ /* 0x00065800000e0000 */
        /* <DEDUP_REMOVED lines=10> */
.L_x_282:
[----:B------:R-:W-:Y:S05]  /*13210*/  BSYNC B0 ;  /* 0x0000000000007941 */ /* 0x000fea0003800000 */
.L_x_281:
[----:B-1----:R-:W-:Y:S01]  /*13220*/  IADD3 R7, R9, 0x40, RZ ;  /* 0x0000004009077810 */ /* 0x002fe20007ffe0ff */
[----:B----4-:R1:W4:Y:S01]  /*13230*/  SHFL.IDX PT, R11, R0, 0x2, 0x181f ;  /* 0x00581f00000b7f89 */ /* 0x01032200000e0000 */
[----:B------:R-:W-:Y:S02]  /*13240*/  BSSY B0, `(.L_x_283) ;  /* 0x000000d000007945 */ /* 0x000fe40003800000 */
[----:B------:R-:W-:Y:S01]  /*13250*/  ISETP.GE.AND P0, PT, R7, R2, PT ;  /* 0x000000020700720c */ /* 0x000fe20003f06270 */
[----:B------:R1:W2:-:S12]  /*13260*/  SHFL.IDX PT, R10, R3, 0x2, 0x181f ;  /* 0x00581f00030a7f89 */ /* 0x00029800000e0000 */
[----:B------:R-:W-:Y:S05]  /*13270*/  @P0 BRA `(.L_x_284) ;  /* 0x0000009000000947 */ /* 0x000fea0003800000 */
[----:B------:R-:W-:Y:S02]  /*13280*/  ISETP.GE.AND P0, PT, R4, c[0x0][0x3c8], PT ;  /* 0x0000f20004007a0c */ /* 0x000fe40003f06270 */
[----:B------:R-:W-:-:S11]  /*13290*/  ISETP.GE.AND P1, PT, R5, c[0x0][0x3c8], PT ;  /* 0x0000f20005007a0c */ /* 0x000fd60003f26270 */
[----:B------:R-:W-:Y:S02]  /*132a0*/  @!P0 SHF.R.S32.HI R7, RZ, 0x1f, R4 ;  /* 0x0000001fff078819 */ /* 0x000fe40000011404 */
[----:B--2-4-:R-:W-:Y:S02]  /*132b0*/  @!P1 IMAD.WIDE R12, R5, 0x2, R10 ;  /* 0x00000002050c9825 */ /* 0x014fe400078e020a */
[----:B------:R-:W-:-:S03]  /*132c0*/  @!P0 LEA.HI R6, R7, R4, RZ, 0x3 ;  /* 0x0000000407068211 */ /* 0x000fc600078f18ff */
[----:B------:R2:W-:Y:S01]  /*132d0*/  @!P1 ST.E.128 [R12.64], RZ ;  /* 0x000000ff0c009985 */ /* 0x0005e2000c101d0a */
[----:B------:R-:W-:-:S05]  /*132e0*/  @!P0 LOP3.LUT R6, R6, 0xfffffff8, RZ, 0xc0, !PT ;  /* 0xfffffff806068812 */ /* 0x000fca00078ec0ff */
[----:B------:R-:W-:-:S05]  /*132f0*/  @!P0 IMAD.WIDE R6, R6, 0x2, R10 ;  /* 0x0000000206068825 */ /* 0x000fca00078e020a */
[----:B------:R2:W-:Y:S02]  /*13300*/  @!P0 ST.E.128 [R6.64], RZ ;  /* 0x000000ff06008985 */ /* 0x0005e4000c101d0a */
.L_x_284:
[----:B------:R-:W-:Y:S05]  /*13310*/  BSYNC B0 ;  /* 0x0000000000007941 */ /* 0x000fea0003800000 */
.L_x_283:
[----:B------:R-:W-:Y:S01]  /*13320*/  IADD3 R9, R9, 0x60, RZ ;  /* 0x0000006009097810 */ /* 0x000fe20007ffe0ff */
[----:B--2---:R2:W1:Y:S03]  /*13330*/  SHFL.IDX PT, R7, R0, 0x3, 0x181f ;  /* 0x00781f0000077f89 */ /* 0x00446600000e0000 */
        /* <DEDUP_REMOVED lines=14> */
.L_x_285:
        /* <DEDUP_REMOVED lines=14> */
.L_x_3762:


//--------------------- .text._ZN7cutlass13device_kernelIN5flash19enable_sm80_to_sm89INS1_16FlashAttnFwdSm80INS1_25CollectiveMainloopFwdSm80ILi8ELi1ELb1EN4cute5tupleIJNS5_1CILi128EEENS7_ILi96EEES8_EEELi128ENS_10bfloat16_tEfNS_4arch4Sm80ELb0ELb1ELb1ELb1ELb0ELb1ELb1ELb0EEENS1_21CollectiveEpilogueFwdINS6_IJS8_S8_S9_EEENS6_IJNS7_ILi1EEESH_SH_EEESB_SD_Li256ELb1ELb1ELb0ELb0EEENS1_19SingleTileSchedulerILb1ELb0ELb1ELi128EEEEEEEEEvNT_6ParamsE --------------------------
	.section	.text._ZN7cutlass13device_kernelIN5flash19enable_sm80_to_sm89INS1_16FlashAttnFwdSm80INS1_25CollectiveMainloopFwdSm80ILi8ELi1ELb1EN4cute5tupleIJNS5_1CILi128EEENS7_ILi96EEES8_EEELi128ENS_10bfloat16_tEfNS_4arch4Sm80ELb0ELb1ELb1ELb1ELb0ELb1ELb1ELb0EEENS1_21CollectiveEpilogueFwdINS6_IJS8_S8_S9_EEENS6_IJNS7_ILi1EEESH_SH_EEESB_SD_Li256ELb1ELb1ELb0ELb0EEENS1_19SingleTileSchedulerILb1ELb0ELb1ELi128EEEEEEEEEvNT_6ParamsE,"ax",@progbits
	.sectioninfo	@"SHI_REGISTERS=254"
	.align	128
.text._ZN7cutlass13device_kernelIN5flash19enable_sm80_to_sm89INS1_16FlashAttnFwdSm80INS1_25CollectiveMainloopFwdSm80ILi8ELi1ELb1EN4cute5tupleIJNS5_1CILi128EEENS7_ILi96EEES8_EEELi128ENS_10bfloat16_tEfNS_4arch4Sm80ELb0ELb1ELb1ELb1ELb0ELb1ELb1ELb0EEENS1_21CollectiveEpilogueFwdINS6_IJS8_S8_S9_EEENS6_IJNS7_ILi1EEESH_SH_EEESB_SD_Li256ELb1ELb1ELb0ELb0EEENS1_19SingleTileSchedulerILb1ELb0ELb1ELi128EEEEEEEEEvNT_6ParamsE:
        .type           _ZN7cutlass13device_kernelIN5flash19enable_sm80_to_sm89INS1_16FlashAttnFwdSm80INS1_25CollectiveMainloopFwdSm80ILi8ELi1ELb1EN4cute5tupleIJNS5_1CILi128EEENS7_ILi96EEES8_EEELi128ENS_10bfloat16_tEfNS_4arch4Sm80ELb0ELb1ELb1ELb1ELb0ELb1ELb1ELb0EEENS1_21CollectiveEpilogueFwdINS6_IJS8_S8_S9_EEENS6_IJNS7_ILi1EEESH_SH_EEESB_SD_Li256ELb1ELb1ELb0ELb0EEENS1_19SingleTileSchedulerILb1ELb0ELb1ELi128EEEEEEEEEvNT_6ParamsE,@function
        .size           _ZN7cutlass13device_kernelIN5flash19enable_sm80_to_sm89INS1_16FlashAttnFwdSm80INS1_25CollectiveMainloopFwdSm80ILi8ELi1ELb1EN4cute5tupleIJNS5_1CILi128EEENS7_ILi96EEES8_EEELi128ENS_10bfloat16_tEfNS_4arch4Sm80ELb0ELb1ELb1ELb1ELb0ELb1ELb1ELb0EEENS1_21CollectiveEpilogueFwdINS6_IJS8_S8_S9_EEENS6_IJNS7_ILi1EEESH_SH_EEESB_SD_Li256ELb1ELb1ELb0ELb0EEENS1_19SingleTileSchedulerILb1ELb0ELb1ELi128EEEEEEEEEvNT_6ParamsE,(.L_x_3763 - _ZN7cutlass13device_kernelIN5flash19enable_sm80_to_sm89INS1_16FlashAttnFwdSm80INS1_25CollectiveMainloopFwdSm80ILi8ELi1ELb1EN4cute5tupleIJNS5_1CILi128EEENS7_ILi96EEES8_EEELi128ENS_10bfloat16_tEfNS_4arch4Sm80ELb0ELb1ELb1ELb1ELb0ELb1ELb1ELb0EEENS1_21CollectiveEpilogueFwdINS6_IJS8_S8_S9_EEENS6_IJNS7_ILi1EEESH_SH_EEESB_SD_Li256ELb1ELb1ELb0ELb0EEENS1_19SingleTileSchedulerILb1ELb0ELb1ELi128EEEEEEEEEvNT_6ParamsE)
        .other          _ZN7cutlass13device_kernelIN5flash19enable_sm80_to_sm89INS1_16FlashAttnFwdSm80INS1_25CollectiveMainloopFwdSm80ILi8ELi1ELb1EN4cute5tupleIJNS5_1CILi128EEENS7_ILi96EEES8_EEELi128ENS_10bfloat16_tEfNS_4arch4Sm80ELb0ELb1ELb1ELb1ELb0ELb1ELb1ELb0EEENS1_21CollectiveEpilogueFwdINS6_IJS8_S8_S9_EEENS6_IJNS7_ILi1EEESH_SH_EEESB_SD_Li256ELb1ELb1ELb0ELb0EEENS1_19SingleTileSchedulerILb1ELb0ELb1ELi128EEEEEEEEEvNT_6ParamsE,@"STO_CUDA_ENTRY STV_DEFAULT"
_ZN7cutlass13device_kernelIN5flash19enable_sm80_to_sm89INS1_16FlashAttnFwdSm80INS1_25CollectiveMainloopFwdSm80ILi8ELi1ELb1EN4cute5tupleIJNS5_1CILi128EEENS7_ILi96EEES8_EEELi128ENS_10bfloat16_tEfNS_4arch4Sm80ELb0ELb1ELb1ELb1ELb0ELb1ELb1ELb0EEENS1_21CollectiveEpilogueFwdINS6_IJS8_S8_S9_EEENS6_IJNS7_ILi1EEESH_SH_EEESB_SD_Li256ELb1ELb1ELb0ELb0EEENS1_19SingleTileSchedulerILb1ELb0ELb1ELi128EEEEEEEEEvNT_6ParamsE:
        /* <DEDUP_REMOVED lines=16> */
.L_x_287:
        /* <DEDUP_REMOVED lines=8> */
.L_x_289:
[----:B------:R-:W-:-:S04]  /*0180*/  MOV R3, c[0x0][0x54c] ;  /* 0x0001530000037a02 */ /* 0x000fc80000000f00 */
.L_x_288:
[----:B------:R-:W-:Y:S01]  /*0190*/  USHF.L.U32 UR4, UR4, 0x7, URZ ;  /* 0x0000000704047899 */ /* 0x000fe2000800063f */
[----:B-----5:R-:W-:-:S05]  /*01a0*/  IMAD R3, R3, c[0x0][0x548], RZ ;  /* 0x0001520003037a24 */ /* 0x020fca00078e02ff */
[----:B------:R-:W-:-:S04]  /*01b0*/  MOV R118, UR4 ;  /* 0x0000000400767c02 */ /* 0x000fc80008000f00 */
[----:B------:R-:W-:-:S04]  /*01c0*/  ISETP.GE.AND P0, PT, R118, R3, PT ;  /* 0x000000037600720c */ /* 0x000fc80003f06270 */
[----:B------:R-:W-:Y:S01]  /*01d0*/  SEL R221, R221, 0xffffffff, !P0 ;  /* 0xffffffffdddd7807 */ /* 0x000fe20004000000 */
[----:B------:R-:W-:Y:S05]  /*01e0*/  BRA `(.L_x_290) ;  /* 0x0000013000007947 */ /* 0x000fea0003800000 */
.L_x_286:
[----:B------:R-:W-:-:S04]  /*01f0*/  ISETP.NE.U32.AND P0, PT, RZ, c[0x0][0x568], PT ;  /* 0x00015a00ff007a0c */ /* 0x000fc80003f05070 */
[----:B------:R-:W-:-:S13]  /*0200*/  ISETP.NE.AND.EX P0, PT, RZ, c[0x0][0x56c], PT, P0 ;  /* 0x00015b00ff007a0c */ /* 0x000fda0003f05300 */
[----:B------:R-:W-:Y:S05]  /*0210*/  @!P0 BRA `(.L_x_291) ;  /* 0x0000002000008947 */ /* 0x000fea0003800000 */
[----:B------:R1:W5:Y:S01]  /*0220*/  LDG.E R3, [R2.64] ;  /* 0x0000001002037981 */ /* 0x000362000c1e1900 */
[----:B------:R-:W-:Y:S05]  /*0230*/  BRA `(.L_x_292) ;  /* 0x0000009000007947 */ /* 0x000fea0003800000 */
.L_x_291:
        /* <DEDUP_REMOVED lines=8> */
.L_x_293:
[----:B------:R-:W-:-:S04]  /*02c0*/  MOV R3, c[0x0][0x54c] ;  /* 0x0001530000037a02 */ /* 0x000fc80000000f00 */
.L_x_292:
[----:B------:R-:W-:Y:S01]  /*02d0*/  USHF.L.U32 UR4, UR4, 0x7, URZ ;  /* 0x0000000704047899 */ /* 0x000fe2000800063f */
[----:B-----5:R-:W-:-:S05]  /*02e0*/  IMAD R3, R3, c[0x0][0x548], RZ ;  /* 0x0001520003037a24 */ /* 0x020fca00078e02ff */
[----:B------:R-:W-:-:S04]  /*02f0*/  MOV R118, UR4 ;  /* 0x0000000400767c02 */ /* 0x000fc80008000f00 */
[----:B------:R-:W-:-:S04]  /*0300*/  ISETP.GE.AND P0, PT, R118, R3, PT ;  /* 0x000000037600720c */ /* 0x000fc80003f06270 */
[----:B------:R-:W-:-:S04]  /*0310*/  SEL R221, R221, 0xffffffff, !P0 ;  /* 0xffffffffdddd7807 */ /* 0x000fc80004000000 */
.L_x_290:
[----:B------:R-:W-:-:S13]  /*0320*/  ISETP.GE.AND P0, PT, R221, RZ, PT ;  /* 0x000000ffdd00720c */ /* 0x000fda0003f06270 */
[----:B------:R-:W-:Y:S05]  /*0330*/  @!P0 EXIT ;  /* 0x000000000000894d */ /* 0x000fea0003800000 */
[----:B------:R-:W-:Y:S01]  /*0340*/  ISETP.NE.U32.AND P0, PT, RZ, c[0x0][0x370], PT ;  /* 0x0000dc00ff007a0c */ /* 0x000fe20003f05070 */
[----:B------:R-:W-:Y:S01]  /*0350*/  CS2R R126, SRZ ;  /* 0x00000000007e7805 */ /* 0x000fe2000001ff00 */
[----:B------:R-:W-:Y:S01]  /*0360*/  ISETP.NE.U32.AND P1, PT, RZ, c[0x0][0x360], PT ;  /* 0x0000d800ff007a0c */ /* 0x000fe20003f25070 */
[----:B------:R-:W-:Y:S01]  /*0370*/  IMAD.MOV.U32 R220, RZ, RZ, c[0x0][0x168] ;  /* 0x00005a00ffdc7624 */ /* 0x000fe200078e00ff */
[----:B------:R-:W-:Y:S01]  /*0380*/  ISETP.NE.AND.EX P2, PT, RZ, c[0x0][0x374], PT, P0 ;  /* 0x0000dd00ff007a0c */ /* 0x000fe20003f45300 */
[----:B------:R-:W-:Y:S01]  /*0390*/  IMAD.MOV.U32 R80, RZ, RZ, RZ ;  /* 0x000000ffff507224 */ /* 0x000fe200078e00ff */
[----:B------:R-:W-:Y:S01]  /*03a0*/  ISETP.NE.AND.EX P0, PT, RZ, c[0x0][0x364], PT, P1 ;  /* 0x0000d900ff007a0c */ /* 0x000fe20003f05310 */
[----:B-1----:R-:W-:Y:S01]  /*03b0*/  IMAD.MOV.U32 R2, RZ, RZ, RZ ;  /* 0x000000ffff027224 */ /* 0x002fe200078e00ff */
[----:B------:R-:W-:Y:S01]  /*03c0*/  ISETP.NE.U32.AND P1, PT, RZ, c[0x0][0x348], PT ;  /* 0x0000d200ff007a0c */ /* 0x000fe20003f25070 */
[----:B------:R-:W-:Y:S01]  /*03d0*/  IMAD.WIDE R10, R221, R6, c[0x0][0x348] ;  /* 0x0000d200dd0a7625 */ /* 0x000fe200078e0206 */
[----:B------:R-:W-:-:S02]  /*03e0*/  ISETP.NE.U32.AND P4, PT, RZ, c[0x0][0x350], PT ;  /* 0x0000d400ff007a0c */ /* 0x000fc40003f85070 */
[----:B------:R-:W-:Y:S01]  /*03f0*/  ISETP.NE.U32.AND P3, PT, RZ, c[0x0][0x358], PT ;  /* 0x0000d600ff007a0c */ /* 0x000fe20003f65070 */
[CC--:B------:R-:W-:Y:S01]  /*0400*/  IMAD.WIDE R8, R221.reuse, R6.reuse, c[0x0][0x350] ;  /* 0x0000d400dd087625 */ /* 0x0c0fe200078e0206 */
[----:B------:R-:W-:Y:S02]  /*0410*/  ISETP.NE.AND.EX P1, PT, RZ, c[0x0][0x34c], PT, P1 ;  /* 0x0000d300ff007a0c */ /* 0x000fe40003f25310 */
[----:B------:R-:W-:Y:S01]  /*0420*/  ISETP.NE.AND.EX P4, PT, RZ, c[0x0][0x354], PT, P4 ;  /* 0x0000d500ff007a0c */ /* 0x000fe20003f85340 */
[----:B------:R-:W-:Y:S01]  /*0430*/  @P2 IMAD.WIDE R16, R221, R6, c[0x0][0x370] ;  /* 0x0000dc00dd102625 */ /* 0x000fe200078e0206 */
[----:B------:R-:W-:-:S03]  /*0440*/  ISETP.NE.AND.EX P3, PT, RZ, c[0x0][0x35c], PT, P3 ;  /* 0x0000d700ff007a0c */ /* 0x000fc60003f65330 */
[CC--:B------:R-:W-:Y:S01]  /*0450*/  @P0 IMAD.WIDE R14, R221.reuse, R6.reuse, c[0x0][0x360] ;  /* 0x0000d800dd0e0625 */ /* 0x0c0fe200078e0206 */
[----:B------:R1:W5:Y:S03]  /*0460*/  @P2 LDG.E R127, [R16.64] ;  /* 0x00000010107f2981 */ /* 0x000366000c1e1900 */
[----:B------:R-:W-:Y:S01]  /*0470*/  IMAD.WIDE R12, R221, R6, c[0x0][0x358] ;  /* 0x0000d600dd0c7625 */ /* 0x000fe200078e0206 */
[----:B------:R1:W5:Y:S04]  /*0480*/  @P0 LDG.E R220, [R14.64] ;  /* 0x000000100edc0981 */ /* 0x000368000c1e1900 */
[----:B------:R1:W5:Y:S04]  /*0490*/  @P1 LDG.E R80, [R10.64] ;  /* 0x000000100a501981 */ /* 0x000368000c1e1900 */
[----:B------:R1:W5:Y:S04]  /*04a0*/  @P4 LDG.E R126, [R8.64] ;  /* 0x00000010087e4981 */ /* 0x000368000c1e1900 */
[----:B------:R1:W5:Y:S04]  /*04b0*/  @P3 LDG.E R2, [R12.64] ;  /* 0x000000100c023981 */ /* 0x000368000c1e1900 */
[----:B------:R-:W2:Y:S01]  /*04c0*/  S2R R219, SR_CTAID.Y ;  /* 0x0000000000db7919 */ /* 0x000ea20000002600 */
[----:B------:R-:W-:-:S02]  /*04d0*/  IMAD.MOV.U32 R4, RZ, RZ, c[0x0][0x1d0] ;  /* 0x00007400ff047624 */ /* 0x000fc400078e00ff */
[----:B------:R-:W-:Y:S01]  /*04e0*/  IMAD.MOV.U32 R0, RZ, RZ, c[0x0][0x228] ;  /* 0x00008a00ff007624 */ /* 0x000fe200078e00ff */
[----:B--2---:R-:W-:Y:S01]  /*04f0*/  SHF.R.S32.HI R218, RZ, 0x1f, R219 ;  /* 0x0000001fffda7819 */ /* 0x004fe200000114db */
[----:B------:R-:W-:Y:S05]  /*0500*/  @P0 BRA `(.L_x_294) ;  /* 0x0000004000000947 */ /* 0x000fea0003800000 */
[----:B-1----:R-:W-:Y:S05]  /*0510*/  @!P1 BRA `(.L_x_294) ;  /* 0x0000003000009947 */ /* 0x002fea0003800000 */
[----:B-----5:R-:W2:Y:S04]  /*0520*/  LDG.E R220, [R10.64] ;  /* 0x000000100adc7981 */ /* 0x020ea8000c1e1900 */
[----:B------:R-:W2:Y:S02]  /*0530*/  LDG.E R3, [R10.64+0x4] ;  /* 0x000004100a037981 */ /* 0x000ea4000c1e1900 */
[----:B--2---:R-:W-:Y:S02]  /*0540*/  IADD3 R220, -R220, R3, RZ ;  /* 0x00000003dcdc7210 */ /* 0x004fe40007ffe1ff */
.L_x_294:
[----:B-1----:R-:W-:-:S04]  /*0550*/  ISETP.NE.U32.AND P0, PT, RZ, c[0x0][0x368], PT ;  /* 0x0000da00ff007a0c */ /* 0x002fc80003f05070 */
[----:B------:R-:W-:-:S13]  /*0560*/  ISETP.NE.AND.EX P0, PT, RZ, c[0x0][0x36c], PT, P0 ;  /* 0x0000db00ff007a0c */ /* 0x000fda0003f05300 */
[----:B------:R-:W-:Y:S05]  /*0570*/  @!P0 BRA `(.L_x_295) ;  /* 0x0000003000008947 */ /* 0x000fea0003800000 */
[----:B------:R-:W-:-:S06]  /*0580*/  IMAD.WIDE R4, R221, R6, c[0x0][0x368] ;  /* 0x0000da00dd047625 */ /* 0x000fcc00078e0206 */
[----:B------:R1:W5:Y:S01]  /*0590*/  LDG.E R4, [R4.64] ;  /* 0x0000001004047981 */ /* 0x000362000c1e1900 */
[----:B------:R-:W-:Y:S05]  /*05a0*/  BRA `(.L_x_296) ;  /* 0x0000004000007947 */ /* 0x000fea0003800000 */
.L_x_295:
[----:B------:R-:W-:Y:S05]  /*05b0*/  @!P4 BRA `(.L_x_296) ;  /* 0x000000300000c947 */ /* 0x000fea0003800000 */
[----:B------:R-:W2:Y:S04]  /*05c0*/  LDG.E R4, [R8.64] ;  /* 0x0000001008047981 */ /* 0x000ea8000c1e1900 */
[----:B------:R-:W2:Y:S02]  /*05d0*/  LDG.E R3, [R8.64+0x4] ;  /* 0x0000041008037981 */ /* 0x000ea4000c1e1900 */
[----:B--2---:R-:W-:Y:S02]  /*05e0*/  IADD3 R4, -R4, R3, RZ ;  /* 0x0000000304047210 */ /* 0x004fe40007ffe1ff */
.L_x_296:
[----:B------:R-:W2:Y:S01]  /*05f0*/  @P3 LDG.E R3, [R12.64] ;  /* 0x000000100c033981 */ /* 0x000ea2000c1e1900 */
[----:B------:R-:W-:-:S03]  /*0600*/  ISETP.NE.U32.AND P0, PT, RZ, c[0x0][0x378], PT ;  /* 0x0000de00ff007a0c */ /* 0x000fc60003f05070 */
[----:B------:R-:W2:Y:S01]  /*0610*/  @P3 LDG.E R8, [R12.64+0x4] ;  /* 0x000004100c083981 */ /* 0x000ea2000c1e1900 */
[----:B------:R-:W-:Y:S01]  /*0620*/  ISETP.NE.AND.EX P0, PT, RZ, c[0x0][0x37c], PT, P0 ;  /* 0x0000df00ff007a0c */ /* 0x000fe20003f05300 */
[----:B-----5:R-:W-:-:S12]  /*0630*/  IMAD.MOV.U32 R79, RZ, RZ, R4 ;  /* 0x000000ffff4f7224 */ /* 0x020fd800078e0004 */
[----:B------:R-:W-:-:S05]  /*0640*/  @P0 IMAD.WIDE R10, R221, R6, c[0x0][0x378] ;  /* 0x0000de00dd0a0625 */ /* 0x000fca00078e0206 */
[----:B------:R3:W5:Y:S01]  /*0650*/  @P0 LDG.E R79, [R10.64] ;  /* 0x000000100a4f0981 */ /* 0x000762000c1e1900 */
[----:B------:R-:W-:Y:S01]  /*0660*/  IMAD.MOV.U32 R217, RZ, RZ, c[0x0][0x2c4] ;  /* 0x0000b100ffd97624 */ /* 0x000fe200078e00ff */
[----:B------:R-:W-:Y:S01]  /*0670*/  LOP3.LUT R222, R222, 0xffdfffff, RZ, 0xc0, !PT ;  /* 0xffdfffffdede7812 */ /* 0x000fe200078ec0ff */
[----:B------:R-:W-:Y:S01]  /*0680*/  IMAD.MOV.U32 R216, RZ, RZ, c[0x0][0x32c] ;  /* 0x0000cb00ffd87624 */ /* 0x000fe200078e00ff */
[----:B------:R-:W-:Y:S02]  /*0690*/  IADD3 R7, R118, 0x7f, RZ ;  /* 0x0000007f76077810 */ /* 0x000fe40007ffe0ff */
[----:B------:R-:W-:Y:S02]  /*06a0*/  ISETP.NE.AND P2, PT, R217, 0x1, PT ;  /* 0x00000001d900780c */ /* 0x000fe40003f45270 */
[----:B------:R-:W-:-:S11]  /*06b0*/  ISETP.GE.AND P1, PT, R216, 0x1, PT ;  /* 0x00000001d800780c */ /* 0x000fd60003f26270 */
[----:B-1----:R-:W-:Y:S02]  /*06c0*/  @P2 IADD3 R5, R118, 0x7f, RZ ;  /* 0x0000007f76052810 */ /* 0x002fe40007ffe0ff */
[----:B------:R-:W-:-:S03]  /*06d0*/  @P2 LOP3.LUT R222, R222, 0x200000, RZ, 0xfc, !PT ;  /* 0x00200000dede2812 */ /* 0x000fc600078efcff */
[----:B------:R-:W-:Y:S01]  /*06e0*/  @P2 IMAD.HI.U32 R5, R5, c[0x0][0x2c8], RZ ;  /* 0x0000b20005052a27 */ /* 0x000fe200078e00ff */
[----:B------:R-:W-:-:S04]  /*06f0*/  LOP3.LUT R222, R222, 0xffefffff, RZ, 0xc0, !PT ;  /* 0xffefffffdede7812 */ /* 0x000fc800078ec0ff */
[----:B------:R-:W-:Y:S02]  /*0700*/  @P2 SHF.R.U32.HI R7, RZ, c[0x0][0x2cc], R5 ;  /* 0x0000b300ff072a19 */ /* 0x000fe40000011605 */
[----:B------:R-:W-:Y:S01]  /*0710*/  @P1 LOP3.LUT R222, R222, 0x100000, RZ, 0xfc, !PT ;  /* 0x00100000dede1812 */ /* 0x000fe200078efcff */
[----:B--2---:R-:W-:Y:S02]  /*0720*/  @P3 IMAD.IADD R0, R8, 0x1, -R3 ;  /* 0x0000000108003824 */ /* 0x004fe400078e0a03 */
[----:B------:R-:W-:-:S04]  /*0730*/  IMAD.IADD R3, R4, 0x1, -R127 ;  /* 0x0000000104037824 */ /* 0x000fc800078e0a7f */
[----:B------:R-:W-:-:S05]  /*0740*/  IMAD.IADD R215, R3, 0x1, R0 ;  /* 0x0000000103d77824 */ /* 0x000fca00078e0200 */
[----:B------:R-:W-:-:S05]  /*0750*/  IADD3 R100, R215, 0x1, -R220 ;  /* 0x00000001d7647810 */ /* 0x000fca0007ffe8dc */
[----:B------:R-:W-:-:S05]  /*0760*/  IMAD.IADD R7, R100, 0x1, R7 ;  /* 0x0000000164077824 */ /* 0x000fca00078e0207 */
[----:B------:R-:W-:Y:S01]  /*0770*/  IADD3 R9, R7, c[0x0][0x328], RZ ;  /* 0x0000ca0007097a10 */ /* 0x000fe20007ffe0ff */
[----:B------:R-:W-:Y:S05]  /*0780*/  @!P1 BRA `(.L_x_297) ;  /* 0x000000e000009947 */ /* 0x000fea0003800000 */
[C---:B---3--:R-:W-:Y:S02]  /*0790*/  ISETP.GT.AND P0, PT, R7.reuse, RZ, PT ;  /* 0x000000ff0700720c */ /* 0x048fe40003f04270 */
        /* <DEDUP_REMOVED lines=8> */
.L_x_298:
[----:B------:R-:W-:-:S13]  /*0820*/  ISETP.NE.AND P0, PT, R216, 0x1, PT ;  /* 0x00000001d800780c */ /* 0x000fda0003f05270 */
[----:B------:R-:W-:-:S05]  /*0830*/  @P0 IMAD.HI.U32 R7, R5, c[0x0][0x330], RZ ;  /* 0x0000cc0005070a27 */ /* 0x000fca00078e00ff */
[----:B------:R-:W-:-:S05]  /*0840*/  @P0 SHF.R.U32.HI R5, RZ, c[0x0][0x334], R7 ;  /* 0x0000cd00ff050a19 */ /* 0x000fca0000011607 */
.L_x_299:
[----:B------:R-:W-:-:S05]  /*0850*/  IMAD R8, R5, R216, c[0x0][0x32c] ;  /* 0x0000cb0005087624 */ /* 0x000fca00078e02d8 */
[----:B------:R-:W-:Y:S02]  /*0860*/  IMNMX R9, R9, R8, PT ;  /* 0x0000000809097217 */ /* 0x000fe40003800200 */
.L_x_297:
[----:B---3--:R-:W-:Y:S01]  /*0870*/  IADD3 R8, R215, 0x5f, RZ ;  /* 0x0000005fd7087810 */ /* 0x008fe20007ffe0ff */
[----:B------:R-:W-:-:S04]  /*0880*/  @P2 IMAD.HI.U32 R5, R118, c[0x0][0x2c8], RZ ;  /* 0x0000b20076052a27 */ /* 0x000fc800078e00ff */
[----:B------:R-:W-:Y:S01]  /*0890*/  IMAD.MOV.U32 R10, RZ, RZ, R118 ;  /* 0x000000ffff0a7224 */ /* 0x000fe200078e0076 */
[----:B------:R-:W-:Y:S01]  /*08a0*/  @P2 SHF.R.U32.HI R10, RZ, c[0x0][0x2cc], R5 ;  /* 0x0000b300ff0a2a19 */ /* 0x000fe20000011605 */
[----:B------:R-:W-:-:S04]  /*08b0*/  IMAD.HI R8, R8, 0x2aaaaaab, RZ ;  /* 0x2aaaaaab08087827 */ /* 0x000fc800078e02ff */
[----:B------:R-:W-:Y:S01]  /*08c0*/  IMAD.IADD R117, R215, 0x1, -R220 ;  /* 0x00000001d7757824 */ /* 0x000fe200078e0adc */
[----:B------:R-:W-:-:S03]  /*08d0*/  SHF.R.U32.HI R99, RZ, 0x1f, R8 ;  /* 0x0000001fff637819 */ /* 0x000fc60000011608 */
[----:B------:R-:W-:Y:S01]  /*08e0*/  IMAD.IADD R7, R117, 0x1, R10 ;  /* 0x0000000175077824 */ /* 0x000fe200078e020a */
[----:B------:R-:W-:-:S04]  /*08f0*/  LEA.HI.SX32 R99, R8, R99, 0x1c ;  /* 0x0000006308637211 */ /* 0x000fc800078fe2ff */
[----:B------:R-:W-:Y:S01]  /*0900*/  IADD3 R8, R7, -c[0x0][0x324], RZ ;  /* 0x8000c90007087a10 */ /* 0x000fe20007ffe0ff */
[----:B------:R-:W-:Y:S05]  /*0910*/  @!P1 BRA `(.L_x_300) ;  /* 0x000000d000009947 */ /* 0x000fea0003800000 */
        /* <DEDUP_REMOVED lines=8> */
.L_x_301:
[----:B------:R-:W-:-:S13]  /*09a0*/  ISETP.NE.AND P0, PT, R216, 0x1, PT ;  /* 0x00000001d800780c */ /* 0x000fda0003f05270 */
[----:B------:R-:W-:-:S05]  /*09b0*/  @P0 IMAD.HI.U32 R5, R7, c[0x0][0x330], RZ ;  /* 0x0000cc0007050a27 */ /* 0x000fca00078e00ff */
[----:B------:R-:W-:-:S05]  /*09c0*/  @P0 SHF.R.U32.HI R7, RZ, c[0x0][0x334], R5 ;  /* 0x0000cd00ff070a19 */ /* 0x000fca0000011605 */
.L_x_302:
[----:B------:R-:W-:-:S05]  /*09d0*/  IMAD R7, R7, c[0x0][0x32c], RZ ;  /* 0x0000cb0007077a24 */ /* 0x000fca00078e02ff */
[----:B------:R-:W-:-:S04]  /*09e0*/  IMNMX R8, R8, R7, !PT ;  /* 0x0000000708087217 */ /* 0x000fc80007800200 */
.L_x_300:
[----:B------:R-:W-:Y:S01]  /*09f0*/  IADD3 R10, R9, 0x5f, RZ ;  /* 0x0000005f090a7810 */ /* 0x000fe20007ffe0ff */
[----:B------:R-:W-:-:S04]  /*0a00*/  IMAD.HI R8, R8, 0x2aaaaaab, RZ ;  /* 0x2aaaaaab08087827 */ /* 0x000fc800078e02ff */
[----:B------:R-:W-:Y:S01]  /*0a10*/  IMAD.HI R10, R10, 0x2aaaaaab, RZ ;  /* 0x2aaaaaab0a0a7827 */ /* 0x000fe200078e02ff */
[----:B------:R-:W-:-:S04]  /*0a20*/  SHF.R.U32.HI R5, RZ, 0x1f, R8 ;  /* 0x0000001fff057819 */ /* 0x000fc80000011608 */
[----:B------:R-:W-:Y:S02]  /*0a30*/  SHF.R.U32.HI R7, RZ, 0x1f, R10 ;  /* 0x0000001fff077819 */ /* 0x000fe4000001160a */
[----:B------:R-:W-:Y:S02]  /*0a40*/  LEA.HI.SX32 R5, R8, R5, 0x1c ;  /* 0x0000000508057211 */ /* 0x000fe400078fe2ff */
[----:B------:R-:W-:Y:S02]  /*0a50*/  LEA.HI.SX32 R10, R10, R7, 0x1c ;  /* 0x000000070a0a7211 */ /* 0x000fe400078fe2ff */
[----:B------:R-:W-:Y:S02]  /*0a60*/  IMNMX R8, RZ, R5, !PT ;  /* 0x00000005ff087217 */ /* 0x000fe40007800200 */
[----:B------:R-:W-:-:S03]  /*0a70*/  IMNMX R10, R10, R99, PT ;  /* 0x000000630a0a7217 */ /* 0x000fc60003800200 */
[--C-:B------:R-:W-:Y:S02]  /*0a80*/  IMAD R8, R8, 0x60, -R3.reuse ;  /* 0x0000006008087824 */ /* 0x100fe400078e0a03 */
[----:B------:R-:W-:-:S03]  /*0a90*/  IMAD R3, R10, 0x60, -R3 ;  /* 0x000000600a037824 */ /* 0x000fc600078e0a03 */
[----:B------:R-:W-:Y:S02]  /*0aa0*/  IMNMX R11, RZ, R8, !PT ;  /* 0x00000008ff0b7217 */ /* 0x000fe40007800200 */
[----:B------:R-:W-:-:S04]  /*0ab0*/  IMNMX R8, R3, R0, PT ;  /* 0x0000000003087217 */ /* 0x000fc80003800200 */
[----:B------:R-:W-:Y:S01]  /*0ac0*/  ISETP.GT.AND P0, PT, R8, R11, PT ;  /* 0x0000000b0800720c */ /* 0x000fe20003f04270 */
[----:B------:R-:W-:-:S05]  /*0ad0*/  IMAD.WIDE.U32 R10, R11, -0x55555555, RZ ;  /* 0xaaaaaaab0b0a7825 */ /* 0x000fca00078e00ff */
[----:B------:R-:W-:-:S05]  /*0ae0*/  SHF.R.U32.HI R98, RZ, 0x6, R11 ;  /* 0x00000006ff627819 */ /* 0x000fca000001160b */
[----:B------:R-:W-:Y:S02]  /*0af0*/  IMAD.MOV.U32 R9, RZ, RZ, R98 ;  /* 0x000000ffff097224 */ /* 0x000fe400078e0062 */
[----:B------:R-:W-:-:S05]  /*0b00*/  @P0 IADD3 R8, R8, 0x5f, RZ ;  /* 0x0000005f08080810 */ /* 0x000fca0007ffe0ff */
[----:B------:R-:W-:-:S05]  /*0b10*/  @P0 IMAD.HI R8, R8, 0x2aaaaaab, RZ ;  /* 0x2aaaaaab08080827 */ /* 0x000fca00078e02ff */
[----:B------:R-:W-:-:S04]  /*0b20*/  @P0 SHF.R.U32.HI R3, RZ, 0x1f, R8 ;  /* 0x0000001fff030819 */ /* 0x000fc80000011608 */
[----:B------:R-:W-:-:S04]  /*0b30*/  @P0 LEA.HI.SX32 R9, R8, R3, 0x1c ;  /* 0x0000000308090211 */ /* 0x000fc800078fe2ff */
[----:B------:R-:W-:-:S13]  /*0b40*/  ISETP.GT.AND P0, PT, R9, R98, PT ;  /* 0x000000620900720c */ /* 0x000fda0003f04270 */
[----:B------:R-:W-:Y:S05]  /*0b50*/  @!P0 BRA `(.L_x_303) ;  /* 0x0000570000008947 */ /* 0x000fea0003800000 */
[----:B------:R-:W-:Y:S02]  /*0b60*/  ISETP.NE.U32.AND P2, PT, RZ, c[0x0][0x340], PT ;  /* 0x0000d000ff007a0c */ /* 0x000fe40003f45070 */
[----:B------:R-:W-:Y:S01]  /*0b70*/  SHF.R.S32.HI R7, RZ, 0x1f, R78 ;  /* 0x0000001fff077819 */ /* 0x000fe2000001144e */
[----:B------:R-:W-:Y:S01]  /*0b80*/  IMAD.MOV.U32 R146, RZ, RZ, 0x60 ;  /* 0x00000060ff927424 */ /* 0x000fe200078e00ff */
[----:B------:R-:W-:Y:S01]  /*0b90*/  ISETP.NE.AND.EX P2, PT, RZ, c[0x0][0x344], PT, P2 ;  /* 0x0000d100ff007a0c */ /* 0x000fe20003f45320 */
[----:B------:R-:W-:Y:S01]  /*0ba0*/  ULDC.64 UR10, c[0x0][0x238] ;  /* 0x00008e00000a7ab9 */ /* 0x000fe20000000a00 */
[----:B------:R-:W-:Y:S02]  /*0bb0*/  IADD3 R43, R9, -0x1, RZ ;  /* 0xffffffff092b7810 */ /* 0x000fe40007ffe0ff */
[----:B------:R-:W-:Y:S02]  /*0bc0*/  SEL R132, R221, RZ, !P3 ;  /* 0x000000ffdd847207 */ /* 0x000fe40005800000 */
[----:B------:R-:W-:Y:S01]  /*0bd0*/  IADD3 R4, R126, R4, RZ ;  /* 0x000000047e047210 */ /* 0x000fe20007ffe0ff */
[----:B------:R-:W-:-:S02]  /*0be0*/  IMAD.MOV.U32 R101, RZ, RZ, c[0x0][0x27c] ;  /* 0x00009f00ff657624 */ /* 0x000fc400078e00ff */
[C---:B------:R-:W-:Y:S02]  /*0bf0*/  IMAD R144, R218.reuse, c[0x0][0x1e8], RZ ;  /* 0x00007a00da907a24 */ /* 0x040fe400078e02ff */
[----:B------:R-:W-:Y:S01]  /*0c00*/  IMAD R24, R218, c[0x0][0x210], RZ ;  /* 0x00008400da187a24 */ /* 0x000fe200078e02ff */
[----:B------:R-:W-:Y:S01]  /*0c10*/  UMOV UR7, 0x6 ;  /* 0x0000000600077882 */ /* 0x000fe20000000000 */
[----:B------:R-:W-:Y:S01]  /*0c20*/  @P2 IMAD.WIDE R10, R221, R6, c[0x0][0x340] ;  /* 0x0000d000dd0a2625 */ /* 0x000fe200078e0206 */
[----:B------:R-:W-:Y:S02]  /*0c30*/  UMOV UR6, 0x5 ;  /* 0x0000000500067882 */ /* 0x000fe40000000000 */
[----:B------:R-:W-:Y:S02]  /*0c40*/  ULDC UR14, c[0x0][0x1e4] ;  /* 0x00007900000e7ab9 */ /* 0x000fe40000000800 */
[----:B------:R1:W2:Y:S01]  /*0c50*/  @P2 LDG.E R8, [R10.64] ;  /* 0x000000100a082981 */ /* 0x0002a2000c1e1900 */
[CC--:B------:R-:W-:Y:S01]  /*0c60*/  LEA.HI R5, R7.reuse, R78.reuse, RZ, 0x3 ;  /* 0x0000004e07057211 */ /* 0x0c0fe200078f18ff */
[----:B------:R-:W-:Y:S01]  /*0c70*/  IMAD.WIDE.U32 R158, R146, c[0x0][0x238], RZ ;  /* 0x00008e00929e7a25 */ /* 0x000fe200078e00ff */
[----:B------:R-:W-:Y:S01]  /*0c80*/  LEA.HI R20, R7, R78, RZ, 0x6 ;  /* 0x0000004e07147211 */ /* 0x000fe200078f30ff */
[----:B------:R-:W-:Y:S01]  /*0c90*/  UIMAD.WIDE.U32 UR12, UR10, 0x40, URZ ;  /* 0x000000400a0c78a5 */ /* 0x000fe2000f8e003f */
[----:B------:R-:W-:Y:S01]  /*0ca0*/  SHF.R.S32.HI R125, RZ, 0x3, R5 ;  /* 0x00000003ff7d7819 */ /* 0x000fe20000011405 */
[----:B------:R-:W-:Y:S01]  /*0cb0*/  IMAD R6, R218, c[0x0][0x240], RZ ;  /* 0x00009000da067a24 */ /* 0x000fe200078e02ff */
[----:B------:R-:W-:Y:S01]  /*0cc0*/  LOP3.LUT R5, R5, 0xfffffff8, RZ, 0xc0, !PT ;  /* 0xfffffff805057812 */ /* 0x000fe200078ec0ff */
[----:B------:R-:W-:Y:S01]  /*0cd0*/  IMAD.SHL.U32 R20, R20, 0x8, RZ ;  /* 0x0000000814147824 */ /* 0x000fe200078e00ff */
[----:B------:R-:W-:Y:S01]  /*0ce0*/  SHF.R.S32.HI R3, RZ, 0x1f, R125 ;  /* 0x0000001fff037819 */ /* 0x000fe2000001147d */
[----:B------:R-:W-:Y:S01]  /*0cf0*/  IMAD R9, R219, c[0x0][0x244], R6 ;  /* 0x00009100db097a24 */ /* 0x000fe200078e0206 */
[----:B------:R-:W-:Y:S01]  /*0d00*/  IADD3 R93, P0, R125, R2, RZ ;  /* 0x000000027d5d7210 */ /* 0x000fe20007f1e0ff */
[----:B------:R-:W-:Y:S01]  /*0d10*/  IMAD.IADD R14, R78, 0x1, -R5 ;  /* 0x000000014e0e7824 */ /* 0x000fe200078e0a05 */
[----:B------:R-:W-:Y:S01]  /*0d20*/  SHF.R.S32.HI R6, RZ, 0x1f, R43 ;  /* 0x0000001fff067819 */ /* 0x000fe2000001142b */
[----:B------:R-:W-:Y:S01]  /*0d30*/  IMAD R5, R146, c[0x0][0x23c], RZ ;  /* 0x00008f0092057a24 */ /* 0x000fe200078e02ff */
[----:B------:R-:W-:Y:S01]  /*0d40*/  LEA.HI.X.SX32 R91, R2, R3, 0x1, P0 ;  /* 0x00000003025b7211 */ /* 0x000fe200000f0eff */
[----:B------:R-:W-:Y:S01]  /*0d50*/  IMAD.SHL.U32 R12, R14, 0x8, RZ ;  /* 0x000000080e0c7824 */ /* 0x000fe200078e00ff */
[----:B------:R-:W-:Y:S01]  /*0d60*/  SHF.R.S32.HI R2, RZ, 0x1f, R221 ;  /* 0x0000001fff027819 */ /* 0x000fe200000114dd */
[----:B------:R-:W-:Y:S01]  /*0d70*/  IMAD.IADD R102, R159, 0x1, R5 ;  /* 0x000000019f667824 */ /* 0x000fe200078e0205 */
[----:B------:R-:W-:Y:S01]  /*0d80*/  SHF.L.U32 R23, R125, 0x6, RZ ;  /* 0x000000067d177819 */ /* 0x000fe200000006ff */
[----:B------:R-:W-:Y:S01]  /*0d90*/  IMAD R134, R91, c[0x0][0x238], RZ ;  /* 0x00008e005b867a24 */ /* 0x000fe200078e02ff */
[----:B------:R-:W-:Y:S01]  /*0da0*/  SHF.R.S32.HI R13, RZ, 0x1f, R12 ;  /* 0x0000001fff0d7819 */ /* 0x000fe2000001140c */
[----:B------:R-:W-:Y:S01]  /*0db0*/  IMAD R5, R102, R43, RZ ;  /* 0x0000002b66057224 */ /* 0x000fe200078e02ff */
[----:B------:R-:W-:Y:S01]  /*0dc0*/  SEL R87, R2, RZ, !P3 ;  /* 0x000000ff02577207 */ /* 0x000fe20005800000 */
[----:B------:R-:W-:Y:S01]  /*0dd0*/  IMAD R134, R93, c[0x0][0x23c], R134 ;  /* 0x00008f005d867a24 */ /* 0x000fe200078e0286 */
[----:B------:R-:W-:Y:S01]  /*0de0*/  LOP3.LUT R23, R23, 0x1c0, RZ, 0xc0, !PT ;  /* 0x000001c017177812 */ /* 0x000fe200078ec0ff */
[----:B-1----:R-:W-:Y:S01]  /*0df0*/  IMAD.WIDE.U32 R10, R93, c[0x0][0x238], R12 ;  /* 0x00008e005d0a7a25 */ /* 0x002fe200078e000c */
[----:B------:R-:W-:Y:S01]  /*0e00*/  IADD3 R123, R12, 0x40, RZ ;  /* 0x000000400c7b7810 */ /* 0x000fe20007ffe0ff */
[----:B------:R-:W-:Y:S01]  /*0e10*/  USHF.L.U32 UR8, UR11, 0x6, URZ ;  /* 0x000000060b087899 */ /* 0x000fe2000800063f */
[----:B------:R-:W-:Y:S01]  /*0e20*/  LOP3.LUT R20, R20, 0xfffffe00, RZ, 0xc0, !PT ;  /* 0xfffffe0014147812 */ /* 0x000fe200078ec0ff */
[----:B------:R-:W-:Y:S01]  /*0e30*/  IMAD.IADD R90, R0, 0x1, -R125 ;  /* 0x00000001005a7824 */ /* 0x000fe200078e0a7d */
[----:B------:R-:W-:Y:S01]  /*0e40*/  IADD3 R135, R11, R134, RZ ;  /* 0x000000860b877210 */ /* 0x000fe20007ffe0ff */
[----:B------:R-:W-:Y:S01]  /*0e50*/  IMAD.MOV.U32 R134, RZ, RZ, R10 ;  /* 0x000000ffff867224 */ /* 0x000fe200078e000a */
[----:B------:R-:W-:Y:S01]  /*0e60*/  LOP3.LUT R124, R23, 0x38, R12, 0xf8, !PT ;  /* 0x00000038177c7812 */ /* 0x000fe200078ef80c */
[----:B------:R-:W-:Y:S01]  /*0e70*/  IMAD R5, R6, R158, R5 ;  /* 0x0000009e06057224 */ /* 0x000fe200078e0205 */
[----:B------:R-:W-:Y:S01]  /*0e80*/  SHF.R.U32.HI R21, RZ, 0x3, R23 ;  /* 0x00000003ff157819 */ /* 0x000fe20000011617 */
[----:B------:R-:W-:Y:S01]  /*0e90*/  IMAD.WIDE.U32 R134, R219, c[0x0][0x240], R134 ;  /* 0x00009000db867a25 */ /* 0x000fe200078e0086 */
[----:B------:R-:W-:Y:S01]  /*0ea0*/  ISETP.GE.AND P5, PT, R12, c[0x0][0x1d4], PT ;  /* 0x000075000c007a0c */ /* 0x000fe20003fa6270 */
[----:B------:R-:W-:Y:S01]  /*0eb0*/  UIADD3 UR8, UR13, UR8, URZ ;  /* 0x000000080d087290 */ /* 0x000fe2000fffe03f */
[----:B------:R-:W-:Y:S01]  /*0ec0*/  ISETP.GE.AND P6, PT, R123, c[0x0][0x1d4], PT ;  /* 0x000075007b007a0c */ /* 0x000fe20003fc6270 */
[----:B------:R-:W-:Y:S01]  /*0ed0*/  IMAD R6, R43, -0x60, R90 ;  /* 0xffffffa02b067824 */ /* 0x000fe200078e025a */
[----:B------:R-:W-:Y:S01]  /*0ee0*/  IADD3 R135, R135, R9, RZ ;  /* 0x0000000987877210 */ /* 0x000fe20007ffe0ff */
[----:B------:R-:W-:Y:S01]  /*0ef0*/  IMAD R157, R87, c[0x0][0x248], RZ ;  /* 0x00009200579d7a24 */ /* 0x000fe200078e02ff */
[----:B------:R-:W-:Y:S01]  /*0f00*/  LOP3.LUT R124, R20, R124, R21, 0xf6, !PT ;  /* 0x0000007c147c7212 */ /* 0x000fe200078ef615 */
[----:B------:R-:W-:Y:S01]  /*0f10*/  IMAD.SHL.U32 R14, R14, 0x4, RZ ;  /* 0x000000040e0e7824 */ /* 0x000fe200078e00ff */
[----:B------:R-:W-:Y:S01]  /*0f20*/  ISETP.GE.AND P1, PT, R6, 0x1, PT ;  /* 0x000000010600780c */ /* 0x000fe20003f26270 */
[----:B------:R-:W-:Y:S01]  /*0f30*/  IMAD R157, R132, c[0x0][0x24c], R157 ;  /* 0x00009300849d7a24 */ /* 0x000fe200078e029d */
[----:B------:R-:W-:Y:S01]  /*0f40*/  ISETP.GE.AND P0, PT, R6, 0x21, PT ;  /* 0x000000210600780c */ /* 0x000fe20003f06270 */
[----:B------:R-:W-:Y:S01]  /*0f50*/  IMAD.WIDE.U32 R134, R132, c[0x0][0x248], R134 ;  /* 0x0000920084867a25 */ /* 0x000fe200078e0086 */
[----:B------:R-:W-:Y:S01]  /*0f60*/  SHF.L.U32 R124, R124, 0x1, RZ ;  /* 0x000000017c7c7819 */ /* 0x000fe200000006ff */
[----:B------:R-:W-:Y:S01]  /*0f70*/  ULDC.64 UR4, c[0x0][0x1e0] ;  /* 0x0000780000047ab9 */ /* 0x000fe20000000a00 */
[----:B------:R-:W-:Y:S01]  /*0f80*/  SHF.R.S32.HI R84, RZ, 0x1f, R4 ;  /* 0x0000001fff547819 */ /* 0x000fe20000011404 */
[----:B------:R-:W-:Y:S01]  /*0f90*/  IMAD.IADD R157, R135, 0x1, R157 ;  /* 0x00000001879d7824 */ /* 0x000fe200078e029d */
[----:B------:R-:W-:Y:S01]  /*0fa0*/  SHF.R.S32.HI R15, RZ, 0x1f, R14 ;  /* 0x0000001fff0f7819 */ /* 0x000fe2000001140e */
[----:B------:R-:W-:Y:S01]  /*0fb0*/  IMAD.MOV.U32 R156, RZ, RZ, R134 ;  /* 0x000000ffff9c7224 */ /* 0x000fe200078e0086 */
[C---:B------:R-:W-:Y:S01]  /*0fc0*/  IADD3 R122, R125.reuse, 0x20, RZ ;  /* 0x000000207d7a7810 */ /* 0x040fe20007ffe0ff */
[----:B------:R-:W-:Y:S01]  /*0fd0*/  IMAD R7, R84, c[0x0][0x1e0], RZ ;  /* 0x0000780054077a24 */ /* 0x000fe200078e02ff */
[----:B------:R-:W-:Y:S01]  /*0fe0*/  IADD3 R121, R125, 0x40, RZ ;  /* 0x000000407d797810 */ /* 0x000fe20007ffe0ff */
[----:B------:R-:W-:Y:S01]  /*0ff0*/  IMAD.WIDE.U32 R10, R43, R158, R156 ;  /* 0x0000009e2b0a7225 */ /* 0x000fe200078e009c */
[----:B------:R-:W-:Y:S01]  /*1000*/  USHF.L.U64.HI UR11, UR4, UR7, UR5 ;  /* 0x00000007040b7299 */ /* 0x000fe20008010205 */
[----:B------:R-:W-:Y:S01]  /*1010*/  SHF.R.S32.HI R103, RZ, 0x1f, R122 ;  /* 0x0000001fff677819 */ /* 0x000fe2000001147a */
[----:B------:R-:W-:Y:S01]  /*1020*/  USHF.L.U32 UR13, UR4, 0x6, URZ ;  /* 0x00000006040d7899 */ /* 0x000fe2000800063f */
[----:B------:R-:W-:Y:S01]  /*1030*/  IMAD.IADD R5, R11, 0x1, R5 ;  /* 0x000000010b057824 */ /* 0x000fe200078e0205 */
[----:B------:R-:W-:Y:S01]  /*1040*/  USHF.L.U64.HI UR14, UR4, UR6, UR14 ;  /* 0x00000006040e7299 */ /* 0x000fe2000801020e */
[----:B------:R-:W-:Y:S01]  /*1050*/  IMAD R7, R4, c[0x0][0x1e4], R7 ;  /* 0x0000790004077a24 */ /* 0x000fe200078e0207 */
[----:B------:R-:W-:Y:S01]  /*1060*/  USHF.L.U32 UR15, UR4, 0x5, URZ ;  /* 0x00000005040f7899 */ /* 0x000fe2000800063f */
[----:B------:R-:W-:Y:S01]  /*1070*/  IMAD R138, R3, c[0x0][0x280], RZ ;  /* 0x0000a000038a7a24 */ /* 0x000fe200078e02ff */
[----:B------:R-:W-:Y:S01]  /*1080*/  UIMAD.WIDE.U32 UR24, UR4, 0x60, URZ ;  /* 0x00000060041878a5 */ /* 0x000fe2000f8e003f */
[----:B------:R-:W-:Y:S01]  /*1090*/  IMAD R144, R219, c[0x0][0x1ec], R144 ;  /* 0x00007b00db907a24 */ /* 0x000fe200078e0290 */
[----:B------:R-:W-:Y:S01]  /*10a0*/  ULDC UR20, c[0x0][0x284] ;  /* 0x0000a10000147ab9 */ /* 0x000fe20000000800 */
[C---:B------:R-:W-:Y:S01]  /*10b0*/  IMAD R138, R125.reuse, c[0x0][0x284], R138 ;  /* 0x0000a1007d8a7a24 */ /* 0x040fe200078e028a */
[----:B------:R-:W-:Y:S01]  /*10c0*/  ULDC.64 UR4, c[0x0][0x280] ;  /* 0x0000a00000047ab9 */ /* 0x000fe20000000a00 */
[----:B------:R-:W-:Y:S01]  /*10d0*/  IMAD.WIDE.U32 R18, R125, c[0x0][0x280], R12 ;  /* 0x0000a0007d127a25 */ /* 0x000fe200078e000c */
[----:B------:R-:W-:Y:S01]  /*10e0*/  USHF.L.U64.HI UR18, UR4, UR7, UR5 ;  /* 0x0000000704127299 */ /* 0x000fe20008010205 */
[----:B------:R-:W-:Y:S01]  /*10f0*/  P2R R129, PR, RZ, 0x20 ;  /* 0x00000020ff817803 */ /* 0x000fe20000000000 */
[----:B------:R-:W-:Y:S01]  /*1100*/  USHF.L.U32 UR19, UR4, 0x6, URZ ;  /* 0x0000000604137899 */ /* 0x000fe2000800063f */
[----:B------:R-:W-:Y:S01]  /*1110*/  IMAD R136, R3, c[0x0][0x290], RZ ;  /* 0x0000a40003887a24 */ /* 0x000fe200078e02ff */
[----:B------:R-:W-:Y:S01]  /*1120*/  IADD3 R139, R138, R19, RZ ;  /* 0x000000138a8b7210 */ /* 0x000fe20007ffe0ff */
[----:B------:R-:W-:Y:S01]  /*1130*/  IMAD R24, R219, c[0x0][0x214], R24 ;  /* 0x00008500db187a24 */ /* 0x000fe200078e0218 */
[----:B------:R-:W-:Y:S01]  /*1140*/  SHF.L.U32 R19, R122, 0x6, RZ ;  /* 0x000000067a137819 */ /* 0x000fe200000006ff */
[----:B------:R-:W-:Y:S01]  /*1150*/  IMAD.WIDE.U32 R142, R125, c[0x0][0x280], R14 ;  /* 0x0000a0007d8e7a25 */ /* 0x000fe200078e000e */
[----:B------:R-:W-:-:S02]  /*1160*/  USHF.L.U64.HI UR20, UR4, UR6, UR20 ;  /* 0x0000000604147299 */ /* 0x000fc40008010214 */
[----:B------:R-:W-:Y:S01]  /*1170*/  LOP3.LUT R19, R19, 0x1c0, RZ, 0xc0, !PT ;  /* 0x000001c013137812 */ /* 0x000fe200078ec0ff */
[C---:B------:R-:W-:Y:S01]  /*1180*/  IMAD R136, R125.reuse, c[0x0][0x294], R136 ;  /* 0x0000a5007d887a24 */ /* 0x040fe200078e0288 */
[----:B------:R-:W-:Y:S01]  /*1190*/  USHF.L.U32 UR22, UR4, 0x5, URZ ;  /* 0x0000000504167899 */ /* 0x000fe2000800063f */
[----:B------:R-:W-:Y:S01]  /*11a0*/  IMAD.WIDE.U32 R140, R125, c[0x0][0x290], R14 ;  /* 0x0000a4007d8c7a25 */ /* 0x000fe200078e000e */
[----:B------:R-:W-:Y:S02]  /*11b0*/  ULDC UR9, c[0x0][0x23c] ;  /* 0x00008f0000097ab9 */ /* 0x000fe40000000800 */
[----:B------:R-:W-:Y:S01]  /*11c0*/  ULDC UR21, c[0x0][0x294] ;  /* 0x0000a50000157ab9 */ /* 0x000fe20000000800 */
[----:B------:R-:W-:Y:S01]  /*11d0*/  IMAD.IADD R143, R143, 0x1, R138 ;  /* 0x000000018f8f7824 */ /* 0x000fe200078e028a */
[----:B------:R-:W-:Y:S01]  /*11e0*/  MOV R138, R18 ;  /* 0x00000012008a7202 */ /* 0x000fe20000000f00 */
[----:B------:R-:W-:Y:S01]  /*11f0*/  IMAD R87, R87, c[0x0][0x268], RZ ;  /* 0x00009a0057577a24 */ /* 0x000fe200078e02ff */
[----:B------:R-:W-:Y:S01]  /*1200*/  ULDC.64 UR4, c[0x0][0x290] ;  /* 0x0000a40000047ab9 */ /* 0x000fe20000000a00 */
[----:B------:R-:W-:Y:S01]  /*1210*/  IMAD.IADD R141, R141, 0x1, R136 ;  /* 0x000000018d8d7824 */ /* 0x000fe200078e0288 */
[----:B------:R-:W-:Y:S01]  /*1220*/  USHF.L.U64.HI UR9, UR10, UR7, UR9 ;  /* 0x000000070a097299 */ /* 0x000fe20008010209 */
[----:B------:R-:W-:Y:S01]  /*1230*/  IMAD R87, R132, c[0x0][0x26c], R87 ;  /* 0x00009b0084577a24 */ /* 0x000fe200078e0257 */
[----:B------:R-:W-:Y:S01]  /*1240*/  USHF.L.U64.HI UR5, UR4, UR7, UR5 ;  /* 0x0000000704057299 */ /* 0x000fe20008010205 */
[----:B------:R-:W-:Y:S01]  /*1250*/  IMAD.WIDE.U32 R154, R125, c[0x0][0x1e0], RZ ;  /* 0x000078007d9a7a25 */ /* 0x000fe200078e00ff */
[----:B------:R-:W-:-:S02]  /*1260*/  USHF.L.U64.HI UR21, UR4, UR6, UR21 ;  /* 0x0000000604157299 */ /* 0x000fc40008010215 */
[----:B------:R-:W-:Y:S01]  /*1270*/  USHF.L.U32 UR7, UR4, 0x6, URZ ;  /* 0x0000000604077899 */ /* 0x000fe2000800063f */
[C---:B------:R-:W-:Y:S01]  /*1280*/  IMAD R110, R146.reuse, c[0x0][0x1e4], RZ ;  /* 0x00007900926e7a24 */ /* 0x040fe200078e02ff */
[----:B------:R-:W-:Y:S01]  /*1290*/  USHF.L.U32 UR6, UR4, 0x5, URZ ;  /* 0x0000000504067899 */ /* 0x000fe2000800063f */
[----:B------:R-:W-:Y:S01]  /*12a0*/  IMAD.WIDE.U32 R148, R146, c[0x0][0x290], RZ ;  /* 0x0000a40092947a25 */ /* 0x000fe200078e00ff */
[----:B------:R-:W-:Y:S02]  /*12b0*/  USHF.L.U32 UR10, UR10, 0x6, URZ ;  /* 0x000000060a0a7899 */ /* 0x000fe4000800063f */
[----:B------:R-:W-:Y:S01]  /*12c0*/  ULDC.U8 UR4, c[0x0][0x298] ;  /* 0x0000a60000047ab9 */ /* 0x000fe20000000000 */
[----:B------:R-:W-:Y:S01]  /*12d0*/  IMAD R103, R103, c[0x0][0x1e0], RZ ;  /* 0x0000780067677a24 */ /* 0x000fe200078e02ff */
[----:B------:R-:W-:Y:S01]  /*12e0*/  IADD3 R110, R110, UR25, RZ ;  /* 0x000000196e6e7c10 */ /* 0x000fe2000fffe0ff */
[----:B-----5:R-:W-:-:S04]  /*12f0*/  IMAD.WIDE.U32 R140, R79, c[0x0][0x290], R140 ;  /* 0x0000a4004f8c7a25 */ /* 0x020fc800078e008c */
[----:B------:R-:W-:-:S04]  /*1300*/  IMAD.WIDE.U32 R152, R122, c[0x0][0x1e0], RZ ;  /* 0x000078007a987a25 */ /* 0x000fc800078e00ff */
[----:B------:R-:W-:-:S04]  /*1310*/  IMAD.WIDE.U32 R150, R121, c[0x0][0x1e0], RZ ;  /* 0x0000780079967a25 */ /* 0x000fc800078e00ff */
[----:B------:R-:W-:Y:S02]  /*1320*/  IMAD R103, R122, c[0x0][0x1e4], R103 ;  /* 0x000079007a677a24 */ /* 0x000fe400078e0267 */
[----:B------:R-:W-:-:S04]  /*1330*/  IMAD.WIDE.U32 R142, R79, c[0x0][0x280], R142 ;  /* 0x0000a0004f8e7a25 */ /* 0x000fc800078e008e */
[----:B------:R-:W-:-:S04]  /*1340*/  IMAD.WIDE.U32 R138, R79, c[0x0][0x280], R138 ;  /* 0x0000a0004f8a7a25 */ /* 0x000fc800078e008a */
[----:B------:R-:W-:Y:S01]  /*1350*/  IMAD.IADD R103, R153, 0x1, R103 ;  /* 0x0000000199677824 */ /* 0x000fe200078e0267 */
[----:B--2---:R-:W-:Y:S01]  /*1360*/  @P2 SHF.R.S32.HI R9, RZ, 0x1f, R8 ;  /* 0x0000001fff092819 */ /* 0x004fe20000011408 */
[----:B------:R-:W-:Y:S01]  /*1370*/  @!P2 IMAD.MOV.U32 R9, RZ, RZ, R2 ;  /* 0x000000ffff09a224 */ /* 0x000fe200078e0002 */
[----:B------:R-:W-:Y:S02]  /*1380*/  @!P2 MOV R8, R221 ;  /* 0x000000dd0008a202 */ /* 0x000fe40000000f00 */
[----:B------:R-:W-:Y:S02]  /*1390*/  @P1 LEA R16, P2, R10, c[0x0][0x220], 0x1 ;  /* 0x000088000a101a11 */ /* 0x000fe400078408ff */
[----:B------:R-:W-:Y:S01]  /*13a0*/  SEL R130, R8, RZ, !P4 ;  /* 0x000000ff08827207 */ /* 0x000fe20006000000 */
[----:B------:R-:W-:Y:S01]  /*13b0*/  IMAD.MOV.U32 R8, RZ, RZ, c[0x0][0x23c] ;  /* 0x00008f00ff087624 */ /* 0x000fe200078e00ff */
[----:B------:R-:W-:Y:S02]  /*13c0*/  @P1 LEA.HI.X R17, R10, c[0x0][0x224], R5, 0x1, P2 ;  /* 0x000089000a111a11 */ /* 0x000fe400010f0c05 */
[----:B------:R-:W-:Y:S01]  /*13d0*/  ISETP.GT.AND P2, PT, R6, 0x40, PT ;  /* 0x000000400600780c */ /* 0x000fe20003f44270 */
[----:B------:R-:W-:Y:S01]  /*13e0*/  IMAD.MOV.U32 R6, RZ, RZ, c[0x0][0x238] ;  /* 0x00008e00ff067624 */ /* 0x000fe200078e00ff */
[----:B------:R-:W-:Y:S01]  /*13f0*/  SEL R2, R9, RZ, !P4 ;  /* 0x000000ff09027207 */ /* 0x000fe20006000000 */
[----:B------:R-:W-:Y:S01]  /*1400*/  @!PT LDS RZ, [RZ] ;  /* 0x00000000fffff984 */ /* 0x000fe20000000800 */
[----:B------:R-:W-:Y:S01]  /*1410*/  @!PT LDS RZ, [RZ] ;  /* 0x00000000fffff984 */ /* 0x000fe20000000800 */
[----:B------:R-:W-:Y:S01]  /*1420*/  @!PT LDS RZ, [RZ] ;  /* 0x00000000fffff984 */ /* 0x000fe20000000800 */
[----:B------:R1:W-:Y:S01]  /*1430*/  @P1 LDGSTS.E.BYPASS.LTC128B.128 [R124+0x8100], [R16.64], !P5 ;  /* 0x08100000107c1fae */ /* 0x0003e2000e901d50 */
[----:B------:R-:W-:-:S03]  /*1440*/  ISETP.GE.AND P4, PT, R12, c[0x0][0x1d4], PT ;  /* 0x000075000c007a0c */ /* 0x000fc60003f86270 */
[----:B------:R1:W-:Y:S01]  /*1450*/  @P1 LDGSTS.E.BYPASS.LTC128B.128 [R124+0xb100], [R16.64+0x80], !P6 ;  /* 0x0b100080107c1fae */ /* 0x0003e2000f101d50 */
[----:B------:R-:W-:Y:S01]  /*1460*/  @P0 LEA R9, P1, R6, R10, 0x5 ;  /* 0x0000000a06090211 */ /* 0x000fe200078228ff */
[C---:B------:R-:W-:Y:S02]  /*1470*/  IMAD R97, R2.reuse, c[0x0][0x1f0], RZ ;  /* 0x00007c0002617a24 */ /* 0x040fe400078e02ff */
[----:B------:R-:W-:Y:S01]  /*1480*/  IMAD R83, R2, c[0x0][0x218], RZ ;  /* 0x0000860002537a24 */ /* 0x000fe200078e02ff */
[----:B------:R-:W-:Y:S01]  /*1490*/  @P0 LEA.HI.X R8, R6, R5, R8, 0x5, P1 ;  /* 0x0000000506080211 */ /* 0x000fe200008f2c08 */
[----:B------:R-:W-:Y:S01]  /*14a0*/  IMAD R97, R130, c[0x0][0x1f4], R97 ;  /* 0x00007d0082617a24 */ /* 0x000fe200078e0261 */
[----:B------:R-:W-:Y:S01]  /*14b0*/  @P2 IADD3 R6, P1, R10, UR12, RZ ;  /* 0x0000000c0a062c10 */ /* 0x000fe2000ff3e0ff */
[----:B------:R-:W-:Y:S01]  /*14c0*/  IMAD R83, R130, c[0x0][0x21c], R83 ;  /* 0x0000870082537a24 */ /* 0x000fe200078e0253 */
[----:B------:R-:W-:Y:S01]  /*14d0*/  SHF.L.U32 R10, R101, 0x1, RZ ;  /* 0x00000001650a7819 */ /* 0x000fe200000006ff */
[----:B------:R-:W-:Y:S01]  /*14e0*/  UIADD3 UR12, UP0, UR12, 0x80, URZ ;  /* 0x000000800c0c7890 */ /* 0x000fe2000ff1e03f */
[----:B------:R-:W-:-:S02]  /*14f0*/  @P2 IADD3.X R5, R5, UR8, RZ, P1, !PT ;  /* 0x0000000805052c10 */ /* 0x000fc40008ffe4ff */
[C---:B------:R-:W-:Y:S01]  /*1500*/  @P0 LEA R28, P1, R9.reuse, c[0x0][0x220], 0x1 ;  /* 0x00008800091c0a11 */ /* 0x040fe200078208ff */
[----:B------:R-:W-:Y:S01]  /*1510*/  UIADD3.X UR8, URZ, UR8, URZ, UP0, !UPT ;  /* 0x000000083f087290 */ /* 0x000fe200087fe43f */
[----:B------:R-:W-:Y:S02]  /*1520*/  SHF.R.S32.HI R2, RZ, 0x1f, R79 ;  /* 0x0000001fff027819 */ /* 0x000fe4000001144f */
[----:B------:R-:W-:Y:S02]  /*1530*/  @P0 LEA.HI.X R29, R9, c[0x0][0x224], R8, 0x1, P1 ;  /* 0x00008900091d0a11 */ /* 0x000fe400008f0c08 */
[----:B------:R-:W-:-:S03]  /*1540*/  ISETP.GE.AND P1, PT, R12, c[0x0][0x27c], PT ;  /* 0x00009f000c007a0c */ /* 0x000fc60003f26270 */
[----:B------:R2:W-:Y:S04]  /*1550*/  @P0 LDGSTS.E.BYPASS.LTC128B.128 [R124+0x9100], [R28.64], !P5 ;  /* 0x091000001c7c0fae */ /* 0x0005e8000e901d50 */
[----:B------:R2:W-:Y:S01]  /*1560*/  @P0 LDGSTS.E.BYPASS.LTC128B.128 [R124+0xc100], [R28.64+0x80], !P6 ;  /* 0x0c1000801c7c0fae */ /* 0x0005e2000f101d50 */
[----:B-1----:R-:W-:-:S04]  /*1570*/  IMAD.WIDE.U32 R16, R4, c[0x0][0x1e0], RZ ;  /* 0x0000780004107a25 */ /* 0x002fc800078e00ff */
[----:B------:R-:W-:Y:S01]  /*1580*/  IMAD.IADD R17, R17, 0x1, R7 ;  /* 0x0000000111117824 */ /* 0x000fe200078e0207 */
[----:B------:R-:W-:Y:S02]  /*1590*/  SEL R7, RZ, c[0x0][0x27c], !P1 ;  /* 0x00009f00ff077a07 */ /* 0x000fe40004800000 */
[----:B------:R-:W-:Y:S01]  /*15a0*/  @P1 IADD3 R10, -R10, c[0x0][0x1d4], RZ ;  /* 0x000075000a0a1a10 */ /* 0x000fe20007ffe1ff */
[----:B------:R-:W-:Y:S01]  /*15b0*/  IMAD.WIDE.U32 R16, R219, c[0x0][0x1e8], R16 ;  /* 0x00007a00db107a25 */ /* 0x000fe200078e0010 */
[----:B------:R-:W-:-:S03]  /*15c0*/  ISETP.GE.AND P1, PT, R101, 0x1, PT ;  /* 0x000000016500780c */ /* 0x000fc60003f26270 */
[----:B------:R-:W-:Y:S01]  /*15d0*/  IMAD.IADD R8, R12, 0x1, R7 ;  /* 0x000000010c087824 */ /* 0x000fe200078e0207 */
[----:B------:R-:W-:Y:S01]  /*15e0*/  SHF.R.S32.HI R7, RZ, 0x1f, R10 ;  /* 0x0000001fff077819 */ /* 0x000fe2000001140a */
[----:B------:R-:W-:Y:S01]  /*15f0*/  IMAD.IADD R145, R17, 0x1, R144 ;  /* 0x0000000111917824 */ /* 0x000fe200078e0290 */
[----:B------:R-:W-:Y:S02]  /*1600*/  P2R R9, PR, RZ, 0x2 ;  /* 0x00000002ff097803 */ /* 0x000fe40000000000 */
[----:B------:R-:W-:Y:S02]  /*1610*/  SHF.R.S32.HI R27, RZ, 0x1f, R8 ;  /* 0x0000001fff1b7819 */ /* 0x000fe40000011408 */
[----:B------:R-:W-:Y:S01]  /*1620*/  LEA.HI R7, R7, R10, RZ, 0x4 ;  /* 0x0000000a07077211 */ /* 0x000fe200078f20ff */
[----:B------:R-:W-:Y:S01]  /*1630*/  IMAD R10, R218, c[0x0][0x260], RZ ;  /* 0x00009800da0a7a24 */ /* 0x000fe200078e02ff */
[CC--:B------:R-:W-:Y:S02]  /*1640*/  LEA.HI R120, R27.reuse, R8.reuse, RZ, 0x3 ;  /* 0x000000081b787211 */ /* 0x0c0fe400078f18ff */
[----:B------:R-:W-:Y:S01]  /*1650*/  LEA.HI R27, R27, R8, RZ, 0x6 ;  /* 0x000000081b1b7211 */ /* 0x000fe200078f30ff */
[C---:B------:R-:W-:Y:S01]  /*1660*/  IMAD R10, R219.reuse, c[0x0][0x264], R10 ;  /* 0x00009900db0a7a24 */ /* 0x040fe200078e020a */
[----:B------:R-:W-:Y:S01]  /*1670*/  MOV R144, R16 ;  /* 0x0000001000907202 */ /* 0x000fe20000000f00 */
[----:B------:R-:W-:Y:S01]  /*1680*/  IMAD.WIDE.U32 R8, R219, c[0x0][0x260], R12 ;  /* 0x00009800db087a25 */ /* 0x000fe200078e000c */
[----:B------:R-:W-:-:S02]  /*1690*/  SHF.R.S32.HI R27, RZ, 0x6, R27 ;  /* 0x00000006ff1b7819 */ /* 0x000fc4000001141b */
[----:B------:R-:W-:Y:S01]  /*16a0*/  LOP3.LUT R116, R23, 0x38, R120, 0xf8, !PT ;  /* 0x0000003817747812 */ /* 0x000fe200078ef878 */
[----:B------:R-:W-:Y:S01]  /*16b0*/  IMAD.IADD R11, R9, 0x1, R10 ;  /* 0x00000001090b7824 */ /* 0x000fe200078e020a */
[----:B------:R-:W-:Y:S01]  /*16c0*/  MOV R10, R8 ;  /* 0x00000008000a7202 */ /* 0x000fe20000000f00 */
[----:B------:R-:W-:Y:S01]  /*16d0*/  IMAD.WIDE.U32 R8, R219, c[0x0][0x210], R12 ;  /* 0x00008400db087a25 */ /* 0x000fe200078e000c */
[----:B------:R-:W-:Y:S02]  /*16e0*/  LOP3.LUT R116, R116, R21, RZ, 0x3c, !PT ;  /* 0x0000001574747212 */ /* 0x000fe400078e3cff */
[----:B------:R-:W-:Y:S01]  /*16f0*/  SHF.R.S32.HI R7, RZ, 0x4, R7 ;  /* 0x00000004ff077819 */ /* 0x000fe20000011407 */
[----:B------:R-:W-:-:S04]  /*1700*/  IMAD.WIDE.U32 R16, R125, c[0x0][0x290], R12 ;  /* 0x0000a4007d107a25 */ /* 0x000fc800078e000c */
[----:B------:R-:W-:Y:S01]  /*1710*/  IMAD.IADD R25, R9, 0x1, R24 ;  /* 0x0000000109197824 */ /* 0x000fe200078e0218 */
[----:B------:R-:W-:Y:S01]  /*1720*/  SHF.R.S32.HI R9, RZ, 0x1f, R122 ;  /* 0x0000001fff097819 */ /* 0x000fe2000001147a */
[----:B------:R-:W-:Y:S01]  /*1730*/  IMAD.IADD R137, R136, 0x1, R17 ;  /* 0x0000000188897824 */ /* 0x000fe200078e0211 */
[----:B------:R-:W-:Y:S01]  /*1740*/  SHF.R.U32.HI R17, RZ, 0x3, R19 ;  /* 0x00000003ff117819 */ /* 0x000fe20000011613 */
[----:B------:R-:W-:Y:S01]  /*1750*/  IMAD.MOV.U32 R136, RZ, RZ, R16 ;  /* 0x000000ffff887224 */ /* 0x000fe200078e0010 */
[----:B------:R-:W-:Y:S01]  /*1760*/  LEA.HI R18, R9, R122, RZ, 0x3 ;  /* 0x0000007a09127211 */ /* 0x000fe200078f18ff */
[----:B------:R-:W-:Y:S01]  /*1770*/  IMAD.MOV.U32 R24, RZ, RZ, R8 ;  /* 0x000000ffff187224 */ /* 0x000fe200078e0008 */
[----:B------:R-:W-:Y:S01]  /*1780*/  SHF.R.S32.HI R8, RZ, 0x1f, R121 ;  /* 0x0000001fff087819 */ /* 0x000fe20000011479 */
[----:B------:R-:W-:Y:S01]  /*1790*/  IMAD.WIDE.U32 R132, R132, c[0x0][0x268], R10 ;  /* 0x00009a0084847a25 */ /* 0x000fe200078e000a */
[----:B------:R-:W-:Y:S02]  /*17a0*/  SHF.L.U32 R16, R121, 0x6, RZ ;  /* 0x0000000679107819 */ /* 0x000fe400000006ff */
[----:B------:R-:W-:Y:S01]  /*17b0*/  LOP3.LUT R10, R19, 0x38, R120, 0xf8, !PT ;  /* 0x00000038130a7812 */ /* 0x000fe200078ef878 */
[----:B------:R-:W-:Y:S01]  /*17c0*/  IMAD R9, R27, 0x1800, R20 ;  /* 0x000018001b097824 */ /* 0x000fe200078e0214 */
[----:B------:R-:W-:Y:S01]  /*17d0*/  LEA.HI R11, R8, R121, RZ, 0x3 ;  /* 0x00000079080b7211 */ /* 0x000fe200078f18ff */
[----:B------:R-:W-:Y:S01]  /*17e0*/  IMAD.SHL.U32 R18, R18, 0x40, RZ ;  /* 0x0000004012127824 */ /* 0x000fe200078e00ff */
[----:B------:R-:W-:Y:S01]  /*17f0*/  LOP3.LUT R16, R16, 0x1c0, RZ, 0xc0, !PT ;  /* 0x000001c010107812 */ /* 0x000fe200078ec0ff */
[----:B------:R-:W-:Y:S01]  /*1800*/  IMAD.IADD R116, R9, 0x1, R116 ;  /* 0x0000000109747824 */ /* 0x000fe200078e0274 */
[----:B------:R-:W-:Y:S01]  /*1810*/  LOP3.LUT R113, R10, R17, RZ, 0x3c, !PT ;  /* 0x000000110a717212 */ /* 0x000fe200078e3cff */
[----:B------:R-:W-:Y:S01]  /*1820*/  IMAD.SHL.U32 R11, R11, 0x40, RZ ;  /* 0x000000400b0b7824 */ /* 0x000fe200078e00ff */
[----:B------:R-:W-:Y:S01]  /*1830*/  SHF.R.U32.HI R9, RZ, 0x3, R16 ;  /* 0x00000003ff097819 */ /* 0x000fe20000011610 */
[----:B------:R-:W-:Y:S01]  /*1840*/  IMAD.WIDE.U32 R144, R130, c[0x0][0x1f0], R144 ;  /* 0x00007c0082907a25 */ /* 0x000fe200078e0090 */
[----:B------:R-:W-:-:S02]  /*1850*/  LOP3.LUT R10, R16, 0x38, R120, 0xf8, !PT ;  /* 0x00000038100a7812 */ /* 0x000fc400078ef878 */
[----:B------:R-:W-:Y:S01]  /*1860*/  LOP3.LUT R18, R18, 0xfffffe00, RZ, 0xc0, !PT ;  /* 0xfffffe0012127812 */ /* 0x000fe200078ec0ff */
[----:B------:R-:W-:Y:S01]  /*1870*/  IMAD.IADD R97, R145, 0x1, R97 ;  /* 0x0000000191617824 */ /* 0x000fe200078e0261 */
[----:B------:R-:W-:Y:S01]  /*1880*/  LOP3.LUT R109, R10, R9, RZ, 0x3c, !PT ;  /* 0x000000090a6d7212 */ /* 0x000fe200078e3cff */
[----:B------:R-:W-:Y:S01]  /*1890*/  IMAD.WIDE.U32 R130, R130, c[0x0][0x218], R24 ;  /* 0x0000860082827a25 */ /* 0x000fe200078e0018 */
[----:B------:R-:W-:Y:S02]  /*18a0*/  LEA.HI.SX32 R10, R120, R7, 0x1d ;  /* 0x00000007780a7211 */ /* 0x000fe400078feaff */
[----:B------:R-:W-:Y:S01]  /*18b0*/  LOP3.LUT R11, R11, 0xfffffe00, RZ, 0xc0, !PT ;  /* 0xfffffe000b0b7812 */ /* 0x000fe200078ec0ff */
[----:B------:R-:W-:Y:S01]  /*18c0*/  IMAD R8, R27, 0x1800, R18 ;  /* 0x000018001b087824 */ /* 0x000fe200078e0212 */
[----:B------:R-:W-:Y:S01]  /*18d0*/  SHF.R.S32.HI R7, RZ, 0x1f, R10 ;  /* 0x0000001fff077819 */ /* 0x000fe2000001140a */
[----:B------:R-:W-:Y:S01]  /*18e0*/  IMAD.SHL.U32 R119, R10, 0x8, RZ ;  /* 0x000000080a777824 */ /* 0x000fe200078e00ff */
[----:B------:R-:W-:Y:S01]  /*18f0*/  LOP3.LUT R120, R120, 0xfffffff8, RZ, 0xc0, !PT ;  /* 0xfffffff878787812 */ /* 0x000fe200078ec0ff */
[----:B------:R-:W-:Y:S01]  /*1900*/  IMAD.IADD R113, R8, 0x1, R113 ;  /* 0x0000000108717824 */ /* 0x000fe200078e0271 */
[----:B------:R-:W-:Y:S01]  /*1910*/  LEA.HI R7, R7, R10, RZ, 0x3 ;  /* 0x0000000a07077211 */ /* 0x000fe200078f18ff */
[----:B------:R-:W-:Y:S01]  /*1920*/  IMAD R8, R27, 0x1800, R11 ;  /* 0x000018001b087824 */ /* 0x000fe200078e020b */
[----:B------:R-:W-:Y:S01]  /*1930*/  LOP3.LUT R16, R16, 0x38, R119, 0xf8, !PT ;  /* 0x0000003810107812 */ /* 0x000fe200078ef877 */
[----:B------:R-:W-:Y:S01]  /*1940*/  IMAD.WIDE.U32 R136, R79, c[0x0][0x290], R136 ;  /* 0x0000a4004f887a25 */ /* 0x000fe200078e0088 */
[----:B------:R-:W-:-:S02]  /*1950*/  SHF.R.S32.HI R7, RZ, 0x3, R7 ;  /* 0x00000003ff077819 */ /* 0x000fc40000011407 */
[----:B------:R-:W-:Y:S01]  /*1960*/  IADD3 R109, R8, R109, RZ ;  /* 0x0000006d086d7210 */ /* 0x000fe20007ffe0ff */
[----:B------:R-:W-:Y:S01]  /*1970*/  IMAD.IADD R83, R131, 0x1, R83 ;  /* 0x0000000183537824 */ /* 0x000fe200078e0253 */
[----:B------:R-:W-:Y:S01]  /*1980*/  LOP3.LUT R8, R23, 0x38, R119, 0xf8, !PT ;  /* 0x0000003817087812 */ /* 0x000fe200078ef877 */
[C---:B------:R-:W-:Y:S01]  /*1990*/  IMAD R115, R7.reuse, 0x1800, R20 ;  /* 0x0000180007737824 */ /* 0x040fe200078e0214 */
[----:B------:R-:W-:Y:S01]  /*19a0*/  LOP3.LUT R16, R16, R9, RZ, 0x3c, !PT ;  /* 0x0000000910107212 */ /* 0x000fe200078e3cff */
[C---:B------:R-:W-:Y:S01]  /*19b0*/  IMAD R111, R7.reuse, 0x1800, R18 ;  /* 0x00001800076f7824 */ /* 0x040fe200078e0212 */
[----:B------:R-:W-:Y:S01]  /*19c0*/  LOP3.LUT R8, R8, R21, RZ, 0x3c, !PT ;  /* 0x0000001508087212 */ /* 0x000fe200078e3cff */
[----:B------:R-:W-:Y:S01]  /*19d0*/  IMAD R107, R7, 0x1800, R11 ;  /* 0x00001800076b7824 */ /* 0x000fe200078e020b */
[----:B------:R-:W-:Y:S01]  /*19e0*/  LOP3.LUT R10, R19, 0x38, R119, 0xf8, !PT ;  /* 0x00000038130a7812 */ /* 0x000fe200078ef877 */
[----:B------:R-:W-:Y:S01]  /*19f0*/  IMAD R7, R146, c[0x0][0x284], RZ ;  /* 0x0000a10092077a24 */ /* 0x000fe200078e02ff */
[----:B------:R-:W-:Y:S01]  /*1a00*/  IADD3 R87, R133, R87, RZ ;  /* 0x0000005785577210 */ /* 0x000fe20007ffe0ff */
[----:B------:R-:W-:Y:S01]  /*1a10*/  IMAD.IADD R115, R115, 0x1, R8 ;  /* 0x0000000173737824 */ /* 0x000fe200078e0208 */
[----:B------:R-:W-:Y:S01]  /*1a20*/  @P2 LEA R8, P0, R6, c[0x0][0x220], 0x1 ;  /* 0x0000880006082a11 */ /* 0x000fe200078008ff */
[----:B------:R-:W-:Y:S01]  /*1a30*/  IMAD.IADD R107, R107, 0x1, R16 ;  /* 0x000000016b6b7824 */ /* 0x000fe200078e0210 */
[----:B------:R-:W-:Y:S01]  /*1a40*/  LOP3.LUT R10, R10, R17, RZ, 0x3c, !PT ;  /* 0x000000110a0a7212 */ /* 0x000fe200078e3cff */
[----:B------:R-:W-:Y:S01]  /*1a50*/  IMAD.SHL.U32 R113, R113, 0x2, RZ ;  /* 0x0000000271717824 */ /* 0x000fe200078e00ff */
[----:B------:R-:W-:Y:S01]  /*1a60*/  @P2 LEA.HI.X R9, R6, c[0x0][0x224], R5, 0x1, P0 ;  /* 0x0000890006092a11 */ /* 0x000fe200000f0c05 */
[----:B------:R-:W-:Y:S01]  /*1a70*/  IMAD.SHL.U32 R109, R109, 0x2, RZ ;  /* 0x000000026d6d7824 */ /* 0x000fe200078e00ff */
[----:B------:R-:W-:Y:S01]  /*1a80*/  IADD3 R85, P0, R4, R125, RZ ;  /* 0x0000007d04557210 */ /* 0x000fe20007f1e0ff */
[----:B------:R-:W-:Y:S01]  /*1a90*/  IMAD R4, R3, c[0x0][0x1e0], RZ ;  /* 0x0000780003047a24 */ /* 0x000fe200078e02ff */
[----:B------:R-:W-:Y:S01]  /*1aa0*/  IADD3 R111, R111, R10, RZ ;  /* 0x0000000a6f6f7210 */ /* 0x000fe20007ffe0ff */
[----:B------:R1:W-:Y:S01]  /*1ab0*/  @P2 LDGSTS.E.BYPASS.LTC128B.128 [R124+0xa100], [R8.64], !P5 ;  /* 0x0a100000087c2fae */ /* 0x0003e2000e901d50 */
[----:B------:R-:W-:Y:S01]  /*1ac0*/  IADD3 R10, R14, 0x20, RZ ;  /* 0x000000200e0a7810 */ /* 0x000fe20007ffe0ff */
[----:B------:R-:W-:Y:S01]  /*1ad0*/  IMAD R105, R125, c[0x0][0x1e4], R4 ;  /* 0x000079007d697a24 */ /* 0x000fe200078e0204 */
[----:B------:R-:W-:Y:S01]  /*1ae0*/  SHF.R.S32.HI R114, RZ, 0x1f, R120 ;  /* 0x0000001fff727819 */ /* 0x000fe20000011478 */
[----:B------:R1:W-:Y:S01]  /*1af0*/  @P2 LDGSTS.E.BYPASS.LTC128B.128 [R124+0xd100], [R8.64+0x80], !P6 ;  /* 0x0d100080087c2fae */ /* 0x0003e2000f101d50 */
[C---:B------:R-:W-:Y:S01]  /*1b00*/  IMAD R4, R2.reuse, c[0x0][0x280], RZ ;  /* 0x0000a00002047a24 */ /* 0x040fe200078e02ff */
[----:B------:R-:W-:Y:S01]  /*1b10*/  SHF.R.S32.HI R112, RZ, 0x1f, R119 ;  /* 0x0000001fff707819 */ /* 0x000fe20000011477 */
[----:B------:R-:W-:Y:S01]  /*1b20*/  IMAD R2, R2, c[0x0][0x290], RZ ;  /* 0x0000a40002027a24 */ /* 0x000fe200078e02ff */
[----:B------:R-:W0:Y:S01]  /*1b30*/  LDGDEPBAR ;  /* 0x00000000000079af */ /* 0x000e220000000000 */
[----:B------:R-:W-:Y:S01]  /*1b40*/  IMAD.X R84, R84, 0x1, R3, P0 ;  /* 0x0000000154547824 */ /* 0x000fe200000e0603 */
[----:B------:R-:W-:Y:S01]  /*1b50*/  IADD3 R105, R155, R105, RZ ;  /* 0x000000699b697210 */ /* 0x000fe20007ffe0ff */
[C---:B------:R-:W-:Y:S01]  /*1b60*/  IMAD R3, R79.reuse, c[0x0][0x294], R2 ;  /* 0x0000a5004f037a24 */ /* 0x040fe200078e0202 */
[----:B------:R-:W-:Y:S01]  /*1b70*/  SHF.R.S32.HI R2, RZ, 0x1f, R121 ;  /* 0x0000001fff027819 */ /* 0x000fe20000011479 */
[----:B------:R-:W-:Y:S01]  /*1b80*/  IMAD R5, R79, c[0x0][0x284], R4 ;  /* 0x0000a1004f057a24 */ /* 0x000fe200078e0204 */
[----:B------:R-:W-:Y:S01]  /*1b90*/  IADD3 R89, P1, P0, R144, R154, R12 ;  /* 0x0000009a90597210 */ /* 0x000fe2000783e00c */
[----:B------:R-:W-:Y:S01]  /*1ba0*/  IMAD.IADD R92, R3, 0x1, R137 ;  /* 0x00000001035c7824 */ /* 0x000fe200078e0289 */
[----:B------:R-:W-:Y:S01]  /*1bb0*/  IADD3 R95, R141, R3, RZ ;  /* 0x000000038d5f7210 */ /* 0x000fe20007ffe0ff */
[----:B------:R-:W-:Y:S01]  /*1bc0*/  IMAD R2, R2, c[0x0][0x1e0], RZ ;  /* 0x0000780002027a24 */ /* 0x000fe200078e02ff */
[----:B------:R-:W-:Y:S01]  /*1bd0*/  IADD3.X R88, R97, R105, R13, P1, P0 ;  /* 0x0000006961587210 */ /* 0x000fe20000fe040d */
[----:B------:R-:W-:Y:S01]  /*1be0*/  IMAD.IADD R96, R143, 0x1, R5 ;  /* 0x000000018f607824 */ /* 0x000fe200078e0205 */
[----:B------:R-:W-:Y:S01]  /*1bf0*/  BAR.SYNC.DEFER_BLOCKING 0x0 ;  /* 0x0000000000007b1d */ /* 0x000fe20000010000 */
[----:B------:R-:W-:Y:S01]  /*1c00*/  ISETP.NE.AND P0, PT, RZ, UR4, PT ;  /* 0x00000004ff007c0c */ /* 0x000fe2000bf05270 */
[----:B------:R-:W-:Y:S01]  /*1c10*/  IMAD.IADD R94, R5, 0x1, R139 ;  /* 0x00000001055e7824 */ /* 0x000fe200078e028b */
[----:B------:R-:W-:Y:S01]  /*1c20*/  SHF.L.U32 R116, R116, 0x1, RZ ;  /* 0x0000000174747819 */ /* 0x000fe200000006ff */
[----:B------:R-:W-:Y:S01]  /*1c30*/  IMAD.SHL.U32 R111, R111, 0x2, RZ ;  /* 0x000000026f6f7824 */ /* 0x000fe200078e00ff */
[----:B------:R-:W-:-:S02]  /*1c40*/  P2R R128, PR, RZ, 0x1 ;  /* 0x00000001ff807803 */ /* 0x000fc40000000000 */
[----:B------:R-:W-:Y:S02]  /*1c50*/  SHF.L.U32 R115, R115, 0x1, RZ ;  /* 0x0000000173737819 */ /* 0x000fe400000006ff */
[----:B------:R-:W-:Y:S01]  /*1c60*/  SHF.L.U32 R107, R107, 0x1, RZ ;  /* 0x000000016b6b7819 */ /* 0x000fe200000006ff */
[C---:B-1----:R-:W-:Y:S02]  /*1c70*/  IMAD R9, R146.reuse, c[0x0][0x294], RZ ;  /* 0x0000a50092097a24 */ /* 0x042fe400078e02ff */
[----:B------:R-:W-:-:S04]  /*1c80*/  IMAD.WIDE.U32 R146, R146, c[0x0][0x280], RZ ;  /* 0x0000a00092927a25 */ /* 0x000fc800078e00ff */
[----:B------:R-:W-:Y:S01]  /*1c90*/  IMAD.IADD R106, R149, 0x1, R9 ;  /* 0x00000001956a7824 */ /* 0x000fe200078e0209 */
[----:B------:R-:W-:Y:S01]  /*1ca0*/  IADD3 R108, R147, R7, RZ ;  /* 0x00000007936c7210 */ /* 0x000fe20007ffe0ff */
[----:B------:R-:W-:-:S04]  /*1cb0*/  IMAD R7, R121, c[0x0][0x1e4], R2 ;  /* 0x0000790079077a24 */ /* 0x000fc800078e0202 */
[----:B--2---:R-:W-:Y:S02]  /*1cc0*/  IMAD.IADD R104, R151, 0x1, R7 ;  /* 0x0000000197687824 */ /* 0x004fe400078e0207 */
.L_x_338:
[----:B------:R-:W-:Y:S01]  /*1cd0*/  SHF.R.S32.HI R81, RZ, 0x1f, R43 ;  /* 0x0000001fff517819 */ /* 0x000fe2000001142b */
[----:B------:R-:W-:Y:S01]  /*1ce0*/  IMAD R161, R110, R43, RZ ;  /* 0x0000002b6ea17224 */ /* 0x000fe200078e02ff */
[----:B------:R-:W-:Y:S01]  /*1cf0*/  ISETP.GE.AND P2, PT, R101, 0x1, PT ;  /* 0x000000016500780c */ /* 0x000fe20003f46270 */
[----:B------:R-:W-:Y:S01]  /*1d00*/  IMAD.WIDE.U32 R162, R43, UR24, RZ ;  /* 0x000000182ba27c25 */ /* 0x000fe2000f8e00ff */
[----:B------:R-:W-:Y:S04]  /*1d10*/  DEPBAR.LE SB0, 0x0 ;  /* 0x000080000000791a */ /* 0x000fe80000000000 */
[----:B------:R-:W-:Y:S01]  /*1d20*/  BAR.SYNC.DEFER_BLOCKING 0x0 ;  /* 0x0000000000007b1d */ /* 0x000fe20000010000 */
[--C-:B-1----:R-:W-:Y:S01]  /*1d30*/  IADD3 R5, P1, P0, R89, UR15, R162.reuse ;  /* 0x0000000f59057c10 */ /* 0x102fe2000f83e0a2 */
[----:B------:R-:W-:Y:S04]  /*1d40*/  IMAD R161, R81, UR24, R161 ;  /* 0x0000001851a17c24 */ /* 0x000fe8000f8e02a1 */
[----:B------:R-:W-:Y:S05]  /*1d50*/  IMAD.IADD R161, R163, 0x1, R161 ;  /* 0x00000001a3a17824 */ /* 0x000fea00078e02a1 */
[C-C-:B------:R-:W-:Y:S02]  /*1d60*/  IADD3.X R4, R88.reuse, UR14, R161.reuse, P1, P0 ;  /* 0x0000000e58047c10 */ /* 0x140fe40008fe04a1 */
[C---:B------:R-:W-:Y:S04]  /*1d70*/  IADD3 R3, P1, P0, R89.reuse, UR13, R162 ;  /* 0x0000000d59037c10 */ /* 0x040fe8000f83e0a2 */
[----:B------:R-:W-:Y:S02]  /*1d80*/  IADD3.X R2, R88, UR11, R161, P1, P0 ;  /* 0x0000000b58027c10 */ /* 0x000fe40008fe04a1 */
[----:B------:R-:W-:Y:S05]  /*1d90*/  IADD3 R7, P0, R89, R162, RZ ;  /* 0x000000a259077210 */ /* 0x000fea0007f1e0ff */
[----:B------:R-:W-:Y:S01]  /*1da0*/  IMAD.X R6, R161, 0x1, R88, P0 ;  /* 0x00000001a1067824 */ /* 0x000fe200000e0658 */
[C---:B------:R-:W-:Y:S01]  /*1db0*/  LEA R74, P0, R7.reuse, c[0x0][0x1c8], 0x1 ;  /* 0x00007200074a7a11 */ /* 0x040fe200078008ff */
[----:B------:R-:W-:Y:S03]  /*1dc0*/  BSSY B2, `(.L_x_304) ;  /* 0x00003bc000027945 */ /* 0x000fe60003800000 */
[----:B------:R-:W-:Y:S02]  /*1dd0*/  LEA.HI.X R75, R7, c[0x0][0x1cc], R6, 0x1, P0 ;  /* 0x00007300074b7a11 */ /* 0x000fe400000f0c06 */
[C---:B------:R-:W-:Y:S04]  /*1de0*/  LEA R72, P0, R5.reuse, c[0x0][0x1c8], 0x1 ;  /* 0x0000720005487a11 */ /* 0x040fe800078008ff */
[----:B------:R-:W-:Y:S02]  /*1df0*/  LEA.HI.X R73, R5, c[0x0][0x1cc], R4, 0x1, P0 ;  /* 0x0000730005497a11 */ /* 0x000fe400000f0c04 */
[C---:B------:R-:W-:Y:S04]  /*1e00*/  LEA R70, P0, R3.reuse, c[0x0][0x1c8], 0x1 ;  /* 0x0000720003467a11 */ /* 0x040fe800078008ff */
[----:B------:R-:W-:Y:S01]  /*1e10*/  LEA.HI.X R71, R3, c[0x0][0x1cc], R2, 0x1, P0 ;  /* 0x0000730003477a11 */ /* 0x000fe200000f0c02 */
[----:B-----5:R-:W-:-:S05]  /*1e20*/  @!P2 BRA `(.L_x_305) ;  /* 0x000039400000a947 */ /* 0x020fca0003800000 */
        /* <DEDUP_REMOVED lines=23> */
[----:B------:R-:W-:Y:S01]  /*1fa0*/  CS2R R38, SRZ ;  /* 0x0000000000267805 */ /* 0x000fe2000001ff00 */
[----:B------:R-:W-:Y:S01]  /*1fb0*/  CS2R R66, SRZ ;  /* 0x0000000000427805 */ /* 0x000fe2000001ff00 */
[----:B------:R-:W-:Y:S01]  /*1fc0*/  IMAD.X R2, R21, 0x1, R96, P0 ;  /* 0x0000000115027824 */ /* 0x000fe200000e0660 */
[----:B------:R-:W-:Y:S05]  /*1fd0*/  IADD3 R5, P0, R140, R22, RZ ;  /* 0x000000168c057210 */ /* 0x000fea0007f1e0ff */
[----:B------:R-:W-:Y:S01]  /*1fe0*/  IMAD.X R4, R20, 0x1, R95, P0 ;  /* 0x0000000114047824 */ /* 0x000fe200000e065f */
        /* <DEDUP_REMOVED lines=12> */
.L_x_308:
[----:B------:R-:W-:Y:S05]  /*20b0*/  BSYNC B0 ;  /* 0x0000000000007941 */ /* 0x000fea0003800000 */
.L_x_307:
[----:B------:R-:W-:Y:S01]  /*20c0*/  ISETP.GE.AND P3, PT, R122, R82, PT ;  /* 0x000000527a00720c */ /* 0x000fe20003f66270 */
[----:B-----5:R-:W-:Y:S01]  /*20d0*/  IMAD.MOV.U32 R5, RZ, RZ, R38 ;  /* 0x000000ffff057224 */ /* 0x020fe200078e0026 */
[----:B------:R-:W-:Y:S01]  /*20e0*/  BSSY B0, `(.L_x_309) ;  /* 0x0000028000007945 */ /* 0x000fe20003800000 */
[----:B------:R-:W-:Y:S01]  /*20f0*/  IMAD.MOV.U32 R4, RZ, RZ, R39 ;  /* 0x000000ffff047224 */ /* 0x000fe200078e0027 */
[----:B------:R-:W-:Y:S01]  /*2100*/  CS2R R32, SRZ ;  /* 0x0000000000207805 */ /* 0x000fe2000001ff00 */
[----:B-1----:R-:W-:Y:S01]  /*2110*/  IMAD.MOV.U32 R3, RZ, RZ, R36 ;  /* 0x000000ffff037224 */ /* 0x002fe200078e0024 */
[----:B------:R-:W-:Y:S01]  /*2120*/  PRMT R30, R5, 0x7610, R30 ;  /* 0x00007610051e7816 */ /* 0x000fe2000000001e */
[----:B------:R-:W-:Y:S01]  /*2130*/  IMAD.MOV.U32 R2, RZ, RZ, R37 ;  /* 0x000000ffff027224 */ /* 0x000fe200078e0025 */
        /* <DEDUP_REMOVED lines=9> */
[----:B------:R-:W-:Y:S01]  /*21d0*/  CS2R R58, SRZ ;  /* 0x00000000003a7805 */ /* 0x000fe2000001ff00 */
[----:B------:R-:W-:Y:S01]  /*21e0*/  PRMT R40, R7, 0x7610, R40 ;  /* 0x0000761007287816 */ /* 0x000fe20000000028 */
[----:B------:R-:W-:Y:S01]  /*21f0*/  CS2R R62, SRZ ;  /* 0x00000000003e7805 */ /* 0x000fe2000001ff00 */
[----:B------:R-:W-:Y:S01]  /*2200*/  PRMT R44, R6, 0x7610, R44 ;  /* 0x00007610062c7816 */ /* 0x000fe2000000002c */
[----:B------:R-:W-:-:S05]  /*2210*/  @P3 BRA `(.L_x_310) ;  /* 0x0000014000003947 */ /* 0x000fca0003800000 */
[----:B------:R-:W-:Y:S01]  /*2220*/  IADD3 R3, P1, P0, R142, UR22, R48 ;  /* 0x000000168e037c10 */ /* 0x000fe2000f83e030 */
[----:B------:R-:W-:Y:S01]  /*2230*/  CS2R R32, SRZ ;  /* 0x0000000000207805 */ /* 0x000fe2000001ff00 */
[----:B------:R-:W-:Y:S01]  /*2240*/  CS2R R62, SRZ ;  /* 0x00000000003e7805 */ /* 0x000fe2000001ff00 */
[----:B------:R-:W-:Y:S01]  /*2250*/  CS2R R28, SRZ ;  /* 0x00000000001c7805 */ /* 0x000fe2000001ff00 */
[----:B------:R-:W-:Y:S01]  /*2260*/  IADD3.X R2, R96, UR20, R21, P1, P0 ;  /* 0x0000001460027c10 */ /* 0x000fe20008fe0415 */
[----:B------:R-:W-:Y:S01]  /*2270*/  CS2R R58, SRZ ;  /* 0x00000000003a7805 */ /* 0x000fe2000001ff00 */
[----:B------:R-:W-:Y:S04]  /*2280*/  IADD3 R5, P1, P0, R140, UR6, R22 ;  /* 0x000000068c057c10 */ /* 0x000fe8000f83e016 */
[----:B------:R-:W-:Y:S02]  /*2290*/  IADD3.X R4, R95, UR21, R20, P1, P0 ;  /* 0x000000155f047c10 */ /* 0x000fe40008fe0414 */
        /* <DEDUP_REMOVED lines=12> */
.L_x_310:
[----:B------:R-:W-:Y:S05]  /*2360*/  BSYNC B0 ;  /* 0x0000000000007941 */ /* 0x000fea0003800000 */
.L_x_309:
        /* <DEDUP_REMOVED lines=21> */
[----:B------:R-:W-:Y:S01]  /*24c0*/  CS2R R54, SRZ ;  /* 0x0000000000367805 */ /* 0x000fe2000001ff00 */
[----:B------:R-:W-:-:S05]  /*24d0*/  @P2 BRA `(.L_x_312) ;  /* 0x0000012000002947 */ /* 0x000fca0003800000 */
[----:B------:R-:W-:Y:S01]  /*24e0*/  IADD3 R2, P1, P0, R142, UR19, R48 ;  /* 0x000000138e027c10 */ /* 0x000fe2000f83e030 */
[----:B------:R-:W-:Y:S01]  /*24f0*/  CS2R R8, SRZ ;  /* 0x0000000000087805 */ /* 0x000fe2000001ff00 */
[----:B------:R-:W-:Y:S02]  /*2500*/  CS2R R50, SRZ ;  /* 0x0000000000327805 */ /* 0x000fe4000001ff00 */
[----:B------:R-:W-:Y:S02]  /*2510*/  IADD3.X R21, R96, UR18, R21, P1, P0 ;  /* 0x0000001260157c10 */ /* 0x000fe40008fe0415 */
        /* <DEDUP_REMOVED lines=14> */
.L_x_312:
[----:B------:R-:W-:Y:S05]  /*2600*/  BSYNC B0 ;  /* 0x0000000000007941 */ /* 0x000fea0003800000 */
.L_x_311:
[----:B-1---5:R-:W-:Y:S01]  /*2610*/  IMAD.MOV.U32 R5, RZ, RZ, R8 ;  /* 0x000000ffff057224 */ /* 0x022fe200078e0008 */
[----:B------:R-:W-:Y:S01]  /*2620*/  BSSY B1, `(.L_x_313) ;  /* 0x000007f000017945 */ /* 0x000fe20003800000 */
[----:B------:R-:W-:Y:S02]  /*2630*/  IMAD.MOV.U32 R4, RZ, RZ, R9 ;  /* 0x000000ffff047224 */ /* 0x000fe400078e0009 */
        /* <DEDUP_REMOVED lines=11> */
[----:B------:R-:W-:Y:S02]  /*26f0*/  PRMT R47, R22, 0x7610, R47 ;  /* 0x00007610162f7816 */ /* 0x000fe4000000002f */
[----:B------:R-:W-:Y:S02]  /*2700*/  PRMT R52, R21, 0x7610, R52 ;  /* 0x0000761015347816 */ /* 0x000fe40000000034 */
[----:B------:R-:W-:Y:S01]  /*2710*/  PRMT R49, R20, 0x7610, R49 ;  /* 0x0000761014317816 */ /* 0x000fe20000000031 */
[----:B------:R-:W-:-:S05]  /*2720*/  @P5 BRA `(.L_x_314) ;  /* 0x000006e000005947 */ /* 0x000fca0003800000 */
[----:B------:R-:W-:Y:S01]  /*2730*/  BSSY B0, `(.L_x_315) ;  /* 0x0000036000007945 */ /* 0x000fe20003800000 */
        /* <DEDUP_REMOVED lines=8> */
[----:B------:R-:W-:Y:S02]  /*27c0*/  @!P0 SHF.R.U32.HI R41, RZ, 0x10, R69 ;  /* 0x00000010ff298819 */ /* 0x000fe40000011645 */
[----:B------:R-:W-:Y:S02]  /*27d0*/  @!P0 PRMT R34, R34, 0x5410, R35 ;  /* 0x0000541022228816 */ /* 0x000fe40000000023 */
[----:B------:R-:W-:Y:S02]  /*27e0*/  @!P0 PRMT R31, R31, 0x5410, R36 ;  /* 0x000054101f1f8816 */ /* 0x000fe40000000024 */
[----:B------:R-:W-:Y:S01]  /*27f0*/  @!P0 PRMT R44, R44, 0x5410, R41 ;  /* 0x000054102c2c8816 */ /* 0x000fe20000000029 */
[C---:B------:R-:W-:Y:S01]  /*2800*/  @!P0 IMAD.U32 R41, R42.reuse, 0x10000, RZ ;  /* 0x000100002a298824 */ /* 0x040fe200078e00ff */
[----:B------:R-:W-:Y:S01]  /*2810*/  @!P0 LOP3.LUT R42, R42, 0xffff0000, RZ, 0xc0, !PT ;  /* 0xffff00002a2a8812 */ /* 0x000fe200078ec0ff */
[C---:B------:R-:W-:Y:S01]  /*2820*/  @!P0 IMAD.U32 R35, R34.reuse, 0x10000, RZ ;  /* 0x0001000022238824 */ /* 0x040fe200078e00ff */
[----:B------:R-:W-:Y:S01]  /*2830*/  @!P0 LOP3.LUT R34, R34, 0xffff0000, RZ, 0xc0, !PT ;  /* 0xffff000022228812 */ /* 0x000fe200078ec0ff */
[C---:B-1----:R-:W-:Y:S01]  /*2840*/  @!P0 IMAD.U32 R45, R21.reuse, 0x10000, RZ ;  /* 0x00010000152d8824 */ /* 0x042fe200078e00ff */
[C---:B------:R-:W-:Y:S02]  /*2850*/  @!P0 LOP3.LUT R36, R20.reuse, 0xffff0000, RZ, 0xc0, !PT ;  /* 0xffff000014248812 */ /* 0x040fe400078ec0ff */
[----:B------:R-:W-:Y:S02]  /*2860*/  @!P0 LOP3.LUT R37, R21, 0xffff0000, RZ, 0xc0, !PT ;  /* 0xffff000015258812 */ /* 0x000fe400078ec0ff */
[----:B------:R-:W-:Y:S01]  /*2870*/  @!P0 SHF.L.U32 R40, R20, 0x10, RZ ;  /* 0x0000001014288819 */ /* 0x000fe200000006ff */
[C---:B------:R-:W-:Y:S01]  /*2880*/  @!P0 FMUL.FTZ R65, R36.reuse, R41 ;  /* 0x0000002924418220 */ /* 0x040fe20000410000 */
[----:B------:R-:W-:Y:S01]  /*2890*/  @!P0 SHF.L.U32 R46, R23, 0x10, RZ ;  /* 0x00000010172e8819 */ /* 0x000fe200000006ff */
[----:B------:R-:W-:Y:S02]  /*28a0*/  @!P0 FMUL.FTZ R76, R37, R42 ;  /* 0x0000002a254c8220 */ /* 0x000fe40000410000 */
[-C--:B------:R-:W-:Y:S01]  /*28b0*/  @!P0 FMUL.FTZ R2, R36, R35.reuse ;  /* 0x0000002324028220 */ /* 0x080fe20000410000 */
[----:B------:R-:W-:Y:S01]  /*28c0*/  @!P0 LOP3.LUT R36, R23, 0xffff0000, RZ, 0xc0, !PT ;  /* 0xffff000017248812 */ /* 0x000fe200078ec0ff */
[----:B------:R-:W-:Y:S01]  /*28d0*/  @!P0 FFMA.FTZ R65, R40, R35, -R65 ;  /* 0x0000002328418223 */ /* 0x000fe20000010841 */
[C---:B------:R-:W-:Y:S01]  /*28e0*/  @!P0 LOP3.LUT R35, R22.reuse, 0xffff0000, RZ, 0xc0, !PT ;  /* 0xffff000016238812 */ /* 0x040fe200078ec0ff */
[-C--:B------:R-:W-:Y:S02]  /*28f0*/  @!P0 FMUL.FTZ R3, R37, R34.reuse ;  /* 0x0000002225038220 */ /* 0x080fe40000410000 */
[----:B------:R-:W-:Y:S02]  /*2900*/  @!P0 FFMA.FTZ R76, R45, R34, -R76 ;  /* 0x000000222d4c8223 */ /* 0x000fe4000001084c */
[C---:B------:R-:W-:Y:S01]  /*2910*/  @!P0 IMAD.U32 R34, R31.reuse, 0x10000, RZ ;  /* 0x000100001f228824 */ /* 0x040fe200078e00ff */
[----:B------:R-:W-:Y:S01]  /*2920*/  @!P0 LOP3.LUT R31, R31, 0xffff0000, RZ, 0xc0, !PT ;  /* 0xffff00001f1f8812 */ /* 0x000fe200078ec0ff */
[----:B------:R-:W-:Y:S01]  /*2930*/  @!P0 FFMA.FTZ R2, R41, R40, R2 ;  /* 0x0000002829028223 */ /* 0x000fe20000010002 */
[----:B------:R-:W-:Y:S01]  /*2940*/  @!P0 SHF.L.U32 R41, R22, 0x10, RZ ;  /* 0x0000001016298819 */ /* 0x000fe200000006ff */
[C---:B------:R-:W-:Y:S01]  /*2950*/  @!P0 IMAD.U32 R40, R44.reuse, 0x10000, RZ ;  /* 0x000100002c288824 */ /* 0x040fe200078e00ff */
[----:B------:R-:W-:Y:S01]  /*2960*/  @!P0 LOP3.LUT R44, R44, 0xffff0000, RZ, 0xc0, !PT ;  /* 0xffff00002c2c8812 */ /* 0x000fe200078ec0ff */
[C---:B------:R-:W-:Y:S01]  /*2970*/  @!P0 FMUL.FTZ R4, R35.reuse, R34 ;  /* 0x0000002223048220 */ /* 0x040fe20000410000 */
[----:B------:R-:W-:Y:S01]  /*2980*/  @!P0 F2FP.BF16.PACK_AB R65, R2, R65 ;  /* 0x000000410241823e */ /* 0x000fe200000010ff */
[----:B------:R-:W-:Y:S02]  /*2990*/  @!P0 FMUL.FTZ R77, R35, R40 ;  /* 0x00000028234d8220 */ /* 0x000fe40000410000 */
        /* <DEDUP_REMOVED lines=9> */
[----:B------:R-:W-:Y:S01]  /*2a30*/  @!P0 IMAD.MOV.U32 R20, RZ, RZ, R65 ;  /* 0x000000ffff148224 */ /* 0x000fe200078e0041 */
[----:B------:R-:W-:Y:S02]  /*2a40*/  @!P0 MOV R21, R76 ;  /* 0x0000004c00158202 */ /* 0x000fe40000000f00 */
[----:B------:R-:W-:Y:S01]  /*2a50*/  @!P0 F2FP.BF16.PACK_AB R82, R5, R82 ;  /* 0x000000520552823e */ /* 0x000fe200000010ff */
[----:B------:R-:W-:Y:S03]  /*2a60*/  @!P0 IMAD.MOV.U32 R22, RZ, RZ, R77 ;  /* 0x000000ffff168224 */ /* 0x000fe600078e004d */
[----:B------:R-:W-:Y:S05]  /*2a70*/  @!P0 MOV R23, R82 ;  /* 0x0000005200178202 */ /* 0x000fea0000000f00 */
[----:B------:R1:W-:Y:S02]  /*2a80*/  STG.E.128 [R74.64], R20 ;  /* 0x000000144a007986 */ /* 0x0003e4000c101d10 */
.L_x_316:
[----:B------:R-:W-:Y:S05]  /*2a90*/  BSYNC B0 ;  /* 0x0000000000007941 */ /* 0x000fea0003800000 */
.L_x_315:
[----:B------:R-:W-:Y:S11]  /*2aa0*/  ISETP.GE.AND P0, PT, R123, c[0x0][0x1d4], PT ;  /* 0x000075007b007a0c */ /* 0x000ff60003f06270 */
[----:B------:R-:W-:Y:S02]  /*2ab0*/  @!UPT UIADD3 URZ, URZ, URZ, URZ ;  /* 0x0000003f3f3ff290 */ /* 0x000fe4000fffe03f */
[----:B------:R-:W-:-:S05]  /*2ac0*/  @P0 BRA `(.L_x_314) ;  /* 0x0000034000000947 */ /* 0x000fca0003800000 */
[----:B------:R-:W-:Y:S01]  /*2ad0*/  ISETP.GE.AND P0, PT, R10, c[0x0][0x27c], PT ;  /* 0x00009f000a007a0c */ /* 0x000fe20003f06270 */
[----:B-1----:R-:W1:Y:S11]  /*2ae0*/  LDS.128 R20, [R124+0xb100] ;  /* 0x00b100007c147984 */ /* 0x002e760000000c00 */
[----:B------:R-:W-:Y:S01]  /*2af0*/  @!UPT UIADD3 URZ, URZ, URZ, URZ ;  /* 0x0000003f3f3ff290 */ /* 0x000fe2000fffe03f */
[----:B------:R-:W-:Y:S02]  /*2b00*/  @!P0 SHF.R.U64 R37, R66, 0x10, R67 ;  /* 0x0000001042258819 */ /* 0x000fe40000001243 */
[----:B------:R-:W-:Y:S02]  /*2b10*/  @!P0 SHF.R.U64 R31, R38, 0x10, R39 ;  /* 0x00000010261f8819 */ /* 0x000fe40000001227 */
[----:B------:R-:W-:Y:S02]  /*2b20*/  @!P0 PRMT R64, R64, 0x5410, R37 ;  /* 0x0000541040408816 */ /* 0x000fe40000000025 */
[----:B------:R-:W-:Y:S02]  /*2b30*/  @!P0 PRMT R30, R30, 0x5410, R31 ;  /* 0x000054101e1e8816 */ /* 0x000fe4000000001f */
[C---:B------:R-:W-:Y:S01]  /*2b40*/  @!P0 LOP3.LUT R40, R64.reuse, 0xffff0000, RZ, 0xc0, !PT ;  /* 0xffff000040288812 */ /* 0x040fe200078ec0ff */
[----:B------:R-:W-:Y:S01]  /*2b50*/  @!P0 IMAD.U32 R37, R64, 0x10000, RZ ;  /* 0x0001000040258824 */ /* 0x000fe200078e00ff */
[----:B------:R-:W-:Y:S01]  /*2b60*/  @!P0 SHF.R.U32.HI R38, RZ, 0x10, R39 ;  /* 0x00000010ff268819 */ /* 0x000fe20000011627 */
[C---:B------:R-:W-:Y:S01]  /*2b70*/  @!P0 IMAD.U32 R31, R30.reuse, 0x10000, RZ ;  /* 0x000100001e1f8824 */ /* 0x040fe200078e00ff */
[----:B------:R-:W-:Y:S02]  /*2b80*/  @!P0 SHF.R.U32.HI R66, RZ, 0x10, R67 ;  /* 0x00000010ff428819 */ /* 0x000fe40000011643 */
[----:B------:R-:W-:Y:S02]  /*2b90*/  @!P0 LOP3.LUT R30, R30, 0xffff0000, RZ, 0xc0, !PT ;  /* 0xffff00001e1e8812 */ /* 0x000fe400078ec0ff */
[----:B------:R-:W-:Y:S02]  /*2ba0*/  @!P0 PRMT R25, R25, 0x5410, R38 ;  /* 0x0000541019198816 */ /* 0x000fe40000000026 */
[----:B------:R-:W-:Y:S04]  /*2bb0*/  @!P0 PRMT R61, R61, 0x5410, R66 ;  /* 0x000054103d3d8816 */ /* 0x000fe80000000042 */
        /* <DEDUP_REMOVED lines=18> */
[----:B------:R-:W-:Y:S02]  /*2ce0*/  @!P0 IMAD.U32 R36, R61, 0x10000, RZ ;  /* 0x000100003d248824 */ /* 0x000fe400078e00ff */
        /* <DEDUP_REMOVED lines=17> */
[----:B------:R1:W-:Y:S02]  /*2e00*/  STG.E.128 [R74.64+0x80], R20 ;  /* 0x000080144a007986 */ /* 0x0003e4000c101d10 */
.L_x_314:
[----:B------:R-:W-:Y:S05]  /*2e10*/  BSYNC B1 ;  /* 0x0000000000017941 */ /* 0x000fea0003800000 */
.L_x_313:
[----:B------:R-:W-:Y:S01]  /*2e20*/  BSSY B1, `(.L_x_317) ;  /* 0x0000070000017945 */ /* 0x000fe20003800000 */
[----:B------:R-:W-:-:S05]  /*2e30*/  @P3 BRA `(.L_x_318) ;  /* 0x000006e000003947 */ /* 0x000fca0003800000 */
[----:B------:R-:W-:Y:S01]  /*2e40*/  BSSY B0, `(.L_x_319) ;  /* 0x0000036000007945 */ /* 0x000fe20003800000 */
        /* <DEDUP_REMOVED lines=53> */
.L_x_320:
[----:B------:R-:W-:Y:S05]  /*31a0*/  BSYNC B0 ;  /* 0x0000000000007941 */ /* 0x000fea0003800000 */
.L_x_319:
        /* <DEDUP_REMOVED lines=55> */
.L_x_318:
[----:B------:R-:W-:Y:S05]  /*3520*/  BSYNC B1 ;  /* 0x0000000000017941 */ /* 0x000fea0003800000 */
.L_x_317:
        /* <DEDUP_REMOVED lines=55> */
.L_x_323:
[----:B------:R-:W-:Y:S05]  /*38a0*/  BSYNC B0 ;  /* 0x0000000000007941 */ /* 0x000fea0003800000 */
.L_x_322:
[----:B------:R-:W-:Y:S11]  /*38b0*/  ISETP.GE.AND P0, PT, R123, c[0x0][0x1d4], PT ;  /* 0x000075007b007a0c */ /* 0x000ff60003f06270 */
[----:B------:R-:W-:Y:S02]  /*38c0*/  @!UPT UIADD3 URZ, URZ, URZ, URZ ;  /* 0x0000003f3f3ff290 */ /* 0x000fe4000fffe03f */
[----:B------:R-:W-:-:S05]  /*38d0*/  @P0 BRA `(.L_x_321) ;  /* 0x000020a000000947 */ /* 0x000fca0003800000 */
[----:B------:R-:W-:Y:S01]  /*38e0*/  ISETP.GE.AND P0, PT, R10, c[0x0][0x27c], PT ;  /* 0x00009f000a007a0c */ /* 0x000fe20003f06270 */
[----:B------:R-:W2:Y:S11]  /*38f0*/  LDS.128 R16, [R124+0xd100] ;  /* 0x00d100007c107984 */ /* 0x000eb60000000c00 */
[----:B------:R-:W-:Y:S01]  /*3900*/  @!UPT UIADD3 URZ, URZ, URZ, URZ ;  /* 0x0000003f3f3ff290 */ /* 0x000fe2000fffe03f */
[----:B------:R-:W-:Y:S02]  /*3910*/  @!P0 SHF.R.U64 R11, R50, 0x10, R51 ;  /* 0x00000010320b8819 */ /* 0x000fe40000001233 */
[--C-:B------:R-:W-:Y:S02]  /*3920*/  @!P0 SHF.R.U64 R8, R8, 0x10, R9.reuse ;  /* 0x0000001008088819 */ /* 0x100fe40000001209 */
[----:B------:R-:W-:Y:S02]  /*3930*/  @!P0 SHF.R.U32.HI R9, RZ, 0x10, R9 ;  /* 0x00000010ff098819 */ /* 0x000fe40000011609 */
[----:B------:R-:W-:Y:S02]  /*3940*/  @!P0 PRMT R48, R48, 0x5410, R11 ;  /* 0x0000541030308816 */ /* 0x000fe4000000000b */
[----:B------:R-:W-:Y:S02]  /*3950*/  @!P0 PRMT R7, R7, 0x5410, R8 ;  /* 0x0000541007078816 */ /* 0x000fe40000000008 */
[----:B------:R-:W-:Y:S01]  /*3960*/  @!P0 PRMT R6, R6, 0x5410, R9 ;  /* 0x0000541006068816 */ /* 0x000fe20000000009 */
[C---:B------:R-:W-:Y:S01]  /*3970*/  @!P0 IMAD.U32 R11, R48.reuse, 0x10000, RZ ;  /* 0x00010000300b8824 */ /* 0x040fe200078e00ff */
[----:B-1----:R-:W-:Y:S01]  /*3980*/  @!P0 LOP3.LUT R22, R48, 0xffff0000, RZ, 0xc0, !PT ;  /* 0xffff000030168812 */ /* 0x002fe200078ec0ff */
[C---:B------:R-:W-:Y:S01]  /*3990*/  @!P0 IMAD.U32 R8, R7.reuse, 0x10000, RZ ;  /* 0x0001000007088824 */ /* 0x040fe200078e00ff */
[----:B------:R-:W-:Y:S02]  /*39a0*/  @!P0 SHF.R.U32.HI R50, RZ, 0x10, R51 ;  /* 0x00000010ff328819 */ /* 0x000fe40000011633 */
[----:B------:R-:W-:Y:S02]  /*39b0*/  @!P0 LOP3.LUT R7, R7, 0xffff0000, RZ, 0xc0, !PT ;  /* 0xffff000007078812 */ /* 0x000fe400078ec0ff */
[----:B------:R-:W-:Y:S04]  /*39c0*/  @!P0 PRMT R47, R47, 0x5410, R50 ;  /* 0x000054102f2f8816 */ /* 0x000fe80000000032 */
[----:B------:R-:W-:Y:S01]  /*39d0*/  @!P0 LOP3.LUT R28, R47, 0xffff0000, RZ, 0xc0, !PT ;  /* 0xffff00002f1c8812 */ /* 0x000fe200078ec0ff */
[C---:B--2---:R-:W-:Y:S01]  /*39e0*/  @!P0 IMAD.U32 R24, R17.reuse, 0x10000, RZ ;  /* 0x0001000011188824 */ /* 0x044fe200078e00ff */
        /* <DEDUP_REMOVED lines=9> */
[----:B------:R-:W-:Y:S01]  /*3a80*/  @!P0 LOP3.LUT R8, R18, 0xffff0000, RZ, 0xc0, !PT ;  /* 0xffff000012088812 */ /* 0x000fe200078ec0ff */
[-C--:B------:R-:W-:Y:S02]  /*3a90*/  @!P0 FMUL.FTZ R3, R20, R7.reuse ;  /* 0x0000000714038220 */ /* 0x080fe40000410000 */
[----:B------:R-:W-:Y:S02]  /*3aa0*/  @!P0 FFMA.FTZ R30, R24, R7, -R30 ;  /* 0x00000007181e8223 */ /* 0x000fe4000001081e */
[C---:B------:R-:W-:Y:S01]  /*3ab0*/  @!P0 IMAD.U32 R7, R6.reuse, 0x10000, RZ ;  /* 0x0001000006078824 */ /* 0x040fe200078e00ff */
[----:B------:R-:W-:Y:S01]  /*3ac0*/  @!P0 LOP3.LUT R6, R6, 0xffff0000, RZ, 0xc0, !PT ;  /* 0xffff000006068812 */ /* 0x000fe200078ec0ff */
[----:B------:R-:W-:Y:S01]  /*3ad0*/  @!P0 FFMA.FTZ R2, R11, R21, R2 ;  /* 0x000000150b028223 */ /* 0x000fe20000010002 */
[----:B------:R-:W-:Y:S01]  /*3ae0*/  @!P0 SHF.L.U32 R21, R19, 0x10, RZ ;  /* 0x0000001013158819 */ /* 0x000fe200000006ff */
[----:B------:R-:W-:Y:S02]  /*3af0*/  @!P0 IMAD.U32 R11, R47, 0x10000, RZ ;  /* 0x000100002f0b8824 */ /* 0x000fe400078e00ff */
[----:B------:R-:W-:Y:S01]  /*3b00*/  @!P0 FMUL.FTZ R4, R8, R7 ;  /* 0x0000000708048220 */ /* 0x000fe20000410000 */
        /* <DEDUP_REMOVED lines=16> */
[----:B------:R1:W-:Y:S01]  /*3c10*/  STG.E.128 [R70.64+0x80], R16 ;  /* 0x0000801046007986 */ /* 0x0003e2000c101d10 */
[----:B------:R-:W-:-:S05]  /*3c20*/  BRA `(.L_x_321) ;  /* 0x00001d5000007947 */ /* 0x000fca0003800000 */
.L_x_306:
[-C--:B------:R-:W-:Y:S01]  /*3c30*/  ISETP.GE.AND P0, PT, R122, R82.reuse, PT ;  /* 0x000000527a00720c */ /* 0x080fe20003f06270 */
        /* <DEDUP_REMOVED lines=14> */
[----:B------:R-:W-:Y:S04]  /*3d20*/  @!P2 IADD3 R40, P1, P0, R138, UR22, R48 ;  /* 0x000000168a28ac10 */ /* 0x000fe8000f83e030 */
[--C-:B------:R-:W-:Y:S02]  /*3d30*/  @!P2 IADD3.X R23, R94, UR20, R21.reuse, P1, P0 ;  /* 0x000000145e17ac10 */ /* 0x100fe40008fe0415 */
[----:B------:R-:W-:Y:S04]  /*3d40*/  @!P2 IADD3 R42, P1, P0, R136, UR6, R22 ;  /* 0x00000006882aac10 */ /* 0x000fe8000f83e016 */
[----:B------:R-:W-:Y:S02]  /*3d50*/  @!P2 IADD3.X R35, R92, UR21, R20, P1, P0 ;  /* 0x000000155c23ac10 */ /* 0x000fe40008fe0414 */
[-C--:B------:R-:W-:Y:S04]  /*3d60*/  ISETP.GE.AND P0, PT, R121, R82.reuse, PT ;  /* 0x000000527900720c */ /* 0x080fe80003f06270 */
[----:B------:R-:W-:Y:S11]  /*3d70*/  ISETP.GE.OR P1, PT, R12, c[0x0][0x27c], P0 ;  /* 0x00009f000c007a0c */ /* 0x000ff60000726670 */
[----:B------:R-:W-:Y:S02]  /*3d80*/  @!UPT UIADD3 URZ, URZ, URZ, URZ ;  /* 0x0000003f3f3ff290 */ /* 0x000fe4000fffe03f */
[----:B------:R-:W-:Y:S04]  /*3d90*/  @!P1 IADD3 R50, P3, P0, R138, UR19, R48 ;  /* 0x000000138a329c10 */ /* 0x000fe8000f87e030 */
[----:B------:R-:W-:Y:S02]  /*3da0*/  @!P1 IADD3.X R41, R94, UR18, R21, P3, P0 ;  /* 0x000000125e299c10 */ /* 0x000fe40009fe0415 */
[----:B------:R-:W-:Y:S04]  /*3db0*/  @!P1 IADD3 R52, P3, P0, R136, UR7, R22 ;  /* 0x0000000788349c10 */ /* 0x000fe8000f87e016 */
[----:B------:R-:W-:Y:S02]  /*3dc0*/  @!P1 IADD3.X R49, R92, UR5, R20, P3, P0 ;  /* 0x000000055c319c10 */ /* 0x000fe40009fe0414 */
[C---:B------:R-:W-:Y:S04]  /*3dd0*/  @!P2 LEA R68, P0, R40.reuse, c[0x0][0x270], 0x1 ;  /* 0x00009c002844aa11 */ /* 0x040fe800078008ff */
[----:B------:R-:W-:Y:S02]  /*3de0*/  @!P2 LEA.HI.X R69, R40, c[0x0][0x274], R23, 0x1, P0 ;  /* 0x00009d002845aa11 */ /* 0x000fe400000f0c17 */
[C---:B------:R-:W-:Y:S03]  /*3df0*/  @!P2 LEA R70, P0, R42.reuse, c[0x0][0x288], 0x1 ;  /* 0x0000a2002a46aa11 */ /* 0x040fe600078008ff */
[----:B------:R-:W2:Y:S01]  /*3e00*/  @!P2 LDG.E.128 R24, [R68.64] ;  /* 0x000000104418a981 */ /* 0x000ea2000c1e1d00 */
[----:B------:R-:W-:Y:S02]  /*3e10*/  @!P2 LEA.HI.X R71, R42, c[0x0][0x28c], R35, 0x1, P0 ;  /* 0x0000a3002a47aa11 */ /* 0x000fe400000f0c23 */
[C---:B------:R-:W-:Y:S04]  /*3e20*/  @!P1 LEA R54, P0, R50.reuse, c[0x0][0x270], 0x1 ;  /* 0x00009c0032369a11 */ /* 0x040fe800078008ff */
[----:B------:R-:W-:Y:S01]  /*3e30*/  @!P1 LEA.HI.X R55, R50, c[0x0][0x274], R41, 0x1, P0 ;  /* 0x00009d0032379a11 */ /* 0x000fe200000f0c29 */
[----:B------:R-:W3:Y:S01]  /*3e40*/  @!P2 LDG.E.128 R64, [R70.64] ;  /* 0x000000104640a981 */ /* 0x000ee2000c1e1d00 */
[C---:B------:R-:W-:Y:S04]  /*3e50*/  @!P1 LEA R50, P0, R52.reuse, c[0x0][0x288], 0x1 ;  /* 0x0000a20034329a11 */ /* 0x040fe800078008ff */
[----:B------:R-:W-:Y:S02]  /*3e60*/  @!P1 LEA.HI.X R51, R52, c[0x0][0x28c], R49, 0x1, P0 ;  /* 0x0000a30034339a11 */ /* 0x000fe400000f0c31 */
[----:B------:R-:W-:Y:S01]  /*3e70*/  ISETP.GE.AND P0, PT, R125, R82, PT ;  /* 0x000000527d00720c */ /* 0x000fe20003f06270 */
[----:B------:R-:W4:Y:S03]  /*3e80*/  @!P1 LDG.E.128 R16, [R54.64] ;  /* 0x0000001036109981 */ /* 0x000f26000c1e1d00 */
[----:B------:R-:W-:Y:S05]  /*3e90*/  ISETP.GE.OR P0, PT, R12, c[0x0][0x27c], P0 ;  /* 0x00009f000c007a0c */ /* 0x000fea0000706670 */
[----:B------:R-:W4:Y:S08]  /*3ea0*/  @!P1 LDG.E.128 R60, [R50.64] ;  /* 0x00000010323c9981 */ /* 0x000f30000c1e1d00 */
[----:B------:R-:W-:Y:S05]  /*3eb0*/  @!P0 IADD3 R48, P1, R138, R48, RZ ;  /* 0x000000308a308210 */ /* 0x000fea0007f3e0ff */
[----:B------:R-:W-:Y:S01]  /*3ec0*/  @!P0 IMAD.X R21, R21, 0x1, R94, P1 ;  /* 0x0000000115158824 */ /* 0x000fe200008e065e */
[C---:B------:R-:W-:Y:S04]  /*3ed0*/  @!P0 LEA R40, P1, R48.reuse, c[0x0][0x270], 0x1 ;  /* 0x00009c0030288a11 */ /* 0x040fe800078208ff */
[----:B------:R-:W-:Y:S02]  /*3ee0*/  @!P0 LEA.HI.X R41, R48, c[0x0][0x274], R21, 0x1, P1 ;  /* 0x00009d0030298a11 */ /* 0x000fe400008f0c15 */
[----:B------:R-:W-:Y:S03]  /*3ef0*/  @!P0 IADD3 R22, P1, R136, R22, RZ ;  /* 0x0000001688168210 */ /* 0x000fe60007f3e0ff */
[----:B------:R1:W5:Y:S02]  /*3f00*/  @!P0 LDG.E.128 R36, [R40.64] ;  /* 0x0000001028248981 */ /* 0x000364000c1e1d00 */
[----:B------:R-:W-:Y:S01]  /*3f10*/  @!P0 IMAD.X R21, R20, 0x1, R92, P1 ;  /* 0x0000000114158824 */ /* 0x000fe200008e065c */
[C---:B------:R-:W-:Y:S04]  /*3f20*/  @!P0 LEA R48, P1, R22.reuse, c[0x0][0x288], 0x1 ;  /* 0x0000a20016308a11 */ /* 0x040fe800078208ff */
[----:B------:R-:W-:Y:S02]  /*3f30*/  @!P0 LEA.HI.X R49, R22, c[0x0][0x28c], R21, 0x1, P1 ;  /* 0x0000a30016318a11 */ /* 0x000fe400008f0c15 */
[----:B------:R-:W-:Y:S03]  /*3f40*/  ISETP.GE.AND P1, PT, R12, c[0x0][0x27c], PT ;  /* 0x00009f000c007a0c */ /* 0x000fe60003f26270 */
[----:B------:R1:W5:Y:S01]  /*3f50*/  @!P0 LDG.E.128 R44, [R48.64] ;  /* 0x00000010302c8981 */ /* 0x000362000c1e1d00 */
[----:B------:R-:W-:Y:S01]  /*3f60*/  ISETP.GE.OR P0, PT, R125, R82, P4 ;  /* 0x000000527d00720c */ /* 0x000fe20002706670 */
[----:B--2---:R-:W-:Y:S02]  /*3f70*/  IMAD.MOV.U32 R5, RZ, RZ, R26 ;  /* 0x000000ffff057224 */ /* 0x004fe400078e001a */
[----:B------:R-:W-:Y:S02]  /*3f80*/  IMAD.MOV.U32 R4, RZ, RZ, R27 ;  /* 0x000000ffff047224 */ /* 0x000fe400078e001b */
[----:B------:R-:W-:Y:S01]  /*3f90*/  IMAD.MOV.U32 R3, RZ, RZ, R24 ;  /* 0x000000ffff037224 */ /* 0x000fe200078e0018 */
[----:B------:R-:W-:Y:S01]  /*3fa0*/  PRMT R34, R5, 0x7610, R34 ;  /* 0x0000761005227816 */ /* 0x000fe20000000022 */
[----:B------:R-:W-:Y:S01]  /*3fb0*/  IMAD.MOV.U32 R2, RZ, RZ, R25 ;  /* 0x000000ffff027224 */ /* 0x000fe200078e0019 */
[----:B------:R-:W-:Y:S01]  /*3fc0*/  PRMT R33, R4, 0x7610, R33 ;  /* 0x0000761004217816 */ /* 0x000fe20000000021 */
[----:B---3--:R-:W-:Y:S01]  /*3fd0*/  IMAD.MOV.U32 R9, RZ, RZ, R66 ;  /* 0x000000ffff097224 */ /* 0x008fe200078e0042 */
[----:B------:R-:W-:Y:S01]  /*3fe0*/  PRMT R32, R3, 0x7610, R32 ;  /* 0x0000761003207816 */ /* 0x000fe20000000020 */
[----:B------:R-:W-:Y:S01]  /*3ff0*/  IMAD.MOV.U32 R8, RZ, RZ, R67 ;  /* 0x000000ffff087224 */ /* 0x000fe200078e0043 */
[----:B------:R-:W-:Y:S01]  /*4000*/  PRMT R31, R2, 0x7610, R31 ;  /* 0x00007610021f7816 */ /* 0x000fe2000000001f */
[----:B------:R-:W-:Y:S01]  /*4010*/  IMAD.MOV.U32 R7, RZ, RZ, R64 ;  /* 0x000000ffff077224 */ /* 0x000fe200078e0040 */
[----:B------:R-:W-:Y:S01]  /*4020*/  PRMT R74, R9, 0x7610, R74 ;  /* 0x00007610094a7816 */ /* 0x000fe2000000004a */
[----:B------:R-:W-:Y:S01]  /*4030*/  IMAD.MOV.U32 R6, RZ, RZ, R65 ;  /* 0x000000ffff067224 */ /* 0x000fe200078e0041 */
[----:B------:R-:W-:Y:S01]  /*4040*/  PRMT R75, R8, 0x7610, R75 ;  /* 0x00007610084b7816 */ /* 0x000fe2000000004b */
[----:B----4-:R-:W-:Y:S01]  /*4050*/  IMAD.MOV.U32 R5, RZ, RZ, R18 ;  /* 0x000000ffff057224 */ /* 0x010fe200078e0012 */
        /* <DEDUP_REMOVED lines=18> */
[----:B-1----:R-:W-:Y:S01]  /*4180*/  IADD3 R165, P0, R154, R162, RZ ;  /* 0x000000a29aa57210 */ /* 0x002fe20007f1e0ff */
[----:B------:R-:W1:Y:S01]  /*4190*/  LDS.128 R20, [R115+0x8100] ;  /* 0x0081000073147984 */ /* 0x000e620000000c00 */
[----:B-----5:R-:W-:Y:S01]  /*41a0*/  @!P1 SHF.R.U64 R41, R36, 0x10, R37 ;  /* 0x0000001024299819 */ /* 0x020fe20000001225 */
[----:B------:R-:W-:Y:S01]  /*41b0*/  IMAD.MOV.U32 R49, RZ, RZ, R44 ;  /* 0x000000ffff317224 */ /* 0x000fe200078e002c */
[----:B------:R-:W-:Y:S01]  /*41c0*/  @!P1 SHF.R.U64 R44, R44, 0x10, R45 ;  /* 0x000000102c2c9819 */ /* 0x000fe2000000122d */
[----:B------:R-:W-:Y:S01]  /*41d0*/  IMAD.X R86, R105, 0x1, R161, P0 ;  /* 0x0000000169567824 */ /* 0x000fe200000e06a1 */
[----:B------:R-:W-:Y:S01]  /*41e0*/  IADD3 R167, P2, P0, R144, R165, R120 ;  /* 0x000000a590a77210 */ /* 0x000fe2000785e078 */
[--C-:B------:R-:W-:Y:S01]  /*41f0*/  IMAD.MOV.U32 R48, RZ, RZ, R45.reuse ;  /* 0x000000ffff307224 */ /* 0x100fe200078e002d */
[----:B------:R-:W-:Y:S01]  /*4200*/  @!P1 SHF.R.U32.HI R45, RZ, 0x10, R45 ;  /* 0x00000010ff2d9819 */ /* 0x000fe2000001162d */
[----:B------:R-:W2:Y:S01]  /*4210*/  LDS.128 R68, [R116+0x8100] ;  /* 0x0081000074447984 */ /* 0x000ea20000000c00 */
[-C--:B------:R-:W-:Y:S01]  /*4220*/  IADD3.X R160, R97, R86.reuse, R114, P2, P0 ;  /* 0x0000005661a07210 */ /* 0x080fe200017e0472 */
[----:B------:R-:W-:Y:S01]  /*4230*/  IMAD.MOV.U32 R40, RZ, RZ, R36 ;  /* 0x000000ffff287224 */ /* 0x000fe200078e0024 */
[----:B------:R-:W-:Y:S01]  /*4240*/  ISETP.GE.AND P0, PT, R119, c[0x0][0x1d4], PT ;  /* 0x0000750077007a0c */ /* 0x000fe20003f06270 */
[----:B------:R-:W-:Y:S01]  /*4250*/  IMAD.MOV.U32 R36, RZ, RZ, R39 ;  /* 0x000000ffff247224 */ /* 0x000fe200078e0027 */
[----:B------:R-:W-:Y:S01]  /*4260*/  MOV R35, R37 ;  /* 0x0000002500237202 */ /* 0x000fe20000000f00 */
[----:B------:R-:W-:Y:S01]  /*4270*/  IMAD.MOV.U32 R52, RZ, RZ, R46 ;  /* 0x000000ffff347224 */ /* 0x000fe200078e002e */
[----:B------:R-:W-:Y:S01]  /*4280*/  @!P1 SHF.R.U32.HI R42, RZ, 0x10, R37 ;  /* 0x00000010ff2a9819 */ /* 0x000fe20000011625 */
[--C-:B------:R-:W-:Y:S01]  /*4290*/  IMAD.MOV.U32 R56, RZ, RZ, R47.reuse ;  /* 0x000000ffff387224 */ /* 0x100fe200078e002f */
[----:B------:R-:W-:Y:S02]  /*42a0*/  @!P1 SHF.R.U64 R51, R46, 0x10, R47 ;  /* 0x000000102e339819 */ /* 0x000fe4000000122f */
[----:B------:R-:W-:Y:S02]  /*42b0*/  @!P1 PRMT R46, R49, 0x5410, R44 ;  /* 0x00005410312e9816 */ /* 0x000fe4000000002c */
[----:B------:R-:W-:Y:S02]  /*42c0*/  @!P1 PRMT R40, R40, 0x5410, R41 ;  /* 0x0000541028289816 */ /* 0x000fe40000000029 */
[----:B------:R-:W-:Y:S01]  /*42d0*/  @!P1 PRMT R48, R48, 0x5410, R45 ;  /* 0x0000541030309816 */ /* 0x000fe2000000002d */
[----:B------:R-:W-:Y:S01]  /*42e0*/  @!P1 IMAD.U32 R44, R46, 0x10000, RZ ;  /* 0x000100002e2c9824 */ /* 0x000fe200078e00ff */
[----:B------:R-:W-:Y:S02]  /*42f0*/  @!P0 IADD3 R165, P3, P2, R144, R165, R119 ;  /* 0x000000a590a58210 */ /* 0x000fe40007a7e077 */
[----:B------:R-:W-:Y:S02]  /*4300*/  @!P1 PRMT R52, R52, 0x5410, R51 ;  /* 0x0000541034349816 */ /* 0x000fe40000000033 */
[----:B------:R-:W-:Y:S02]  /*4310*/  @!P0 IADD3.X R86, R97, R86, R112, P3, P2 ;  /* 0x0000005661568210 */ /* 0x000fe40001fe4470 */
[C---:B------:R-:W-:Y:S01]  /*4320*/  LEA R166, P2, R167.reuse, c[0x0][0x1c8], 0x1 ;  /* 0x00007200a7a67a11 */ /* 0x040fe200078408ff */
[----:B------:R-:W-:Y:S01]  /*4330*/  @!P1 IMAD.U32 R50, R52, 0x10000, RZ ;  /* 0x0001000034329824 */ /* 0x000fe200078e00ff */
[--C-:B------:R-:W-:Y:S02]  /*4340*/  @!P1 SHF.R.U64 R37, R38, 0x10, R39.reuse ;  /* 0x0000001026259819 */ /* 0x100fe40000001227 */
[----:B------:R-:W-:Y:S02]  /*4350*/  LEA.HI.X R167, R167, c[0x0][0x1cc], R160, 0x1, P2 ;  /* 0x00007300a7a77a11 */ /* 0x000fe400010f0ca0 */
[C---:B------:R-:W-:Y:S02]  /*4360*/  @!P0 LEA R164, P2, R165.reuse, c[0x0][0x1c8], 0x1 ;  /* 0x00007200a5a48a11 */ /* 0x040fe400078408ff */
[----:B------:R-:W-:Y:S01]  /*4370*/  @!P1 SHF.R.U32.HI R39, RZ, 0x10, R39 ;  /* 0x00000010ff279819 */ /* 0x000fe20000011627 */
[----:B-1----:R-:W-:Y:S01]  /*4380*/  @!P1 IMAD.U32 R41, R20, 0x10000, RZ ;  /* 0x0001000014299824 */ /* 0x002fe200078e00ff */
[----:B------:R-:W-:Y:S02]  /*4390*/  @!P0 LEA.HI.X R165, R165, c[0x0][0x1cc], R86, 0x1, P2 ;  /* 0x00007300a5a58a11 */ /* 0x000fe400010f0c56 */
[----:B------:R-:W-:Y:S01]  /*43a0*/  @!P1 PRMT R42, R35, 0x5410, R42 ;  /* 0x00005410232a9816 */ /* 0x000fe2000000002a */
[----:B------:R-:W-:Y:S01]  /*43b0*/  @!P1 FMUL.FTZ R86, R41, R44 ;  /* 0x0000002c29569220 */ /* 0x000fe20000410000 */
[----:B------:R-:W-:Y:S02]  /*43c0*/  @!P1 PRMT R35, R36, 0x5410, R39 ;  /* 0x0000541024239816 */ /* 0x000fe40000000027 */
[----:B------:R-:W-:Y:S01]  /*43d0*/  @!P1 SHF.L.U32 R39, R21, 0x10, RZ ;  /* 0x0000001015279819 */ /* 0x000fe200000006ff */
[----:B------:R-:W-:Y:S01]  /*43e0*/  @!P1 IMAD.U32 R36, R42, 0x10000, RZ ;  /* 0x000100002a249824 */ /* 0x000fe200078e00ff */
[----:B--2---:R-:W-:Y:S01]  /*43f0*/  @!P1 SHF.L.U32 R45, R68, 0x10, RZ ;  /* 0x00000010442d9819 */ /* 0x004fe200000006ff */
[----:B------:R-:W-:Y:S01]  /*4400*/  @!P1 IMAD.U32 R49, R69, 0x10000, RZ ;  /* 0x0001000045319824 */ /* 0x000fe200078e00ff */
[C---:B------:R-:W-:Y:S01]  /*4410*/  @!P1 LOP3.LUT R54, R70.reuse, 0xffff0000, RZ, 0xc0, !PT ;  /* 0xffff000046369812 */ /* 0x040fe200078ec0ff */
[----:B------:R-:W-:Y:S01]  /*4420*/  @!P1 FMUL.FTZ R4, R39, R36 ;  /* 0x0000002427049220 */ /* 0x000fe20000410000 */
[----:B------:R-:W-:Y:S02]  /*4430*/  @!P1 SHF.L.U32 R51, R70, 0x10, RZ ;  /* 0x0000001046339819 */ /* 0x000fe400000006ff */
[C---:B------:R-:W-:Y:S02]  /*4440*/  @!P1 SHF.L.U32 R55, R71.reuse, 0x10, RZ ;  /* 0x0000001047379819 */ /* 0x040fe400000006ff */
[----:B------:R-:W-:Y:S02]  /*4450*/  @!P1 LOP3.LUT R58, R71, 0xffff0000, RZ, 0xc0, !PT ;  /* 0xffff0000473a9812 */ /* 0x000fe400078ec0ff */
[----:B------:R-:W-:Y:S01]  /*4460*/  @!P1 PRMT R37, R38, 0x5410, R37 ;  /* 0x0000541026259816 */ /* 0x000fe20000000025 */
[----:B------:R-:W-:Y:S01]  /*4470*/  @!P1 IMAD.U32 R38, R40, 0x10000, RZ ;  /* 0x0001000028269824 */ /* 0x000fe200078e00ff */
[----:B------:R-:W-:Y:S02]  /*4480*/  @!P1 LOP3.LUT R52, R52, 0xffff0000, RZ, 0xc0, !PT ;  /* 0xffff000034349812 */ /* 0x000fe400078ec0ff */
[----:B------:R-:W-:Y:S01]  /*4490*/  @!P1 SHF.R.U32.HI R47, RZ, 0x10, R47 ;  /* 0x00000010ff2f9819 */ /* 0x000fe2000001162f */
[-C--:B------:R-:W-:Y:S01]  /*44a0*/  @!P1 FMUL.FTZ R2, R41, R38.reuse ;  /* 0x0000002629029220 */ /* 0x080fe20000410000 */
[----:B------:R-:W-:Y:S01]  /*44b0*/  @!P1 LOP3.LUT R41, R21, 0xffff0000, RZ, 0xc0, !PT ;  /* 0xffff000015299812 */ /* 0x000fe200078ec0ff */
[----:B------:R-:W-:Y:S01]  /*44c0*/  @!P1 FFMA.FTZ R86, R45, R38, -R86 ;  /* 0x000000262d569223 */ /* 0x000fe20000010856 */
[----:B------:R-:W-:Y:S01]  /*44d0*/  @!P1 LOP3.LUT R38, R42, 0xffff0000, RZ, 0xc0, !PT ;  /* 0xffff00002a269812 */ /* 0x000fe200078ec0ff */
[----:B------:R-:W-:Y:S01]  /*44e0*/  @!P1 FFMA.FTZ R2, R44, R45, R2 ;  /* 0x0000002d2c029223 */ /* 0x000fe20000010002 */
[----:B------:R-:W-:Y:S02]  /*44f0*/  @!P1 LOP3.LUT R45, R69, 0xffff0000, RZ, 0xc0, !PT ;  /* 0xffff0000452d9812 */ /* 0x000fe400078ec0ff */
[----:B------:R-:W-:Y:S01]  /*4500*/  @!P1 LOP3.LUT R44, R46, 0xffff0000, RZ, 0xc0, !PT ;  /* 0xffff00002e2c9812 */ /* 0x000fe200078ec0ff */
[----:B------:R-:W-:Y:S01]  /*4510*/  @!P1 FMUL.FTZ R5, R41, R38 ;  /* 0x0000002629059220 */ /* 0x000fe20000410000 */
[----:B------:R-:W-:Y:S01]  /*4520*/  @!P1 PRMT R56, R56, 0x5410, R47 ;  /* 0x0000541038389816 */ /* 0x000fe2000000002f */
[----:B------:R-:W-:Y:S01]  /*4530*/  @!P1 IMAD.U32 R47, R48, 0x10000, RZ ;  /* 0x00010000302f9824 */ /* 0x000fe200078e00ff */
[----:B------:R-:W-:Y:S02]  /*4540*/  @!P1 LOP3.LUT R46, R68, 0xffff0000, RZ, 0xc0, !PT ;  /* 0xffff0000442e9812 */ /* 0x000fe400078ec0ff */
[----:B------:R-:W-:Y:S01]  /*4550*/  @!P1 LOP3.LUT R48, R48, 0xffff0000, RZ, 0xc0, !PT ;  /* 0xffff000030309812 */ /* 0x000fe200078ec0ff */
[----:B------:R-:W-:Y:S01]  /*4560*/  @!P1 FMUL.FTZ R160, R39, R47 ;  /* 0x0000002f27a09220 */ /* 0x000fe20000410000 */
[----:B------:R-:W-:Y:S01]  /*4570*/  @!P1 LOP3.LUT R39, R40, 0xffff0000, RZ, 0xc0, !PT ;  /* 0xffff000028279812 */ /* 0x000fe200078ec0ff */
[C---:B------:R-:W-:Y:S01]  /*4580*/  @!P1 IMAD.U32 R53, R56.reuse, 0x10000, RZ ;  /* 0x0001000038359824 */ /* 0x040fe200078e00ff */
[----:B------:R-:W-:Y:S01]  /*4590*/  @!P1 LOP3.LUT R56, R56, 0xffff0000, RZ, 0xc0, !PT ;  /* 0xffff000038389812 */ /* 0x000fe200078ec0ff */
[----:B------:R-:W-:Y:S01]  /*45a0*/  @!P1 FFMA.FTZ R160, R49, R36, -R160 ;  /* 0x0000002431a09223 */ /* 0x000fe200000108a0 */
[----:B------:R-:W-:Y:S01]  /*45b0*/  @!P1 LOP3.LUT R36, R20, 0xffff0000, RZ, 0xc0, !PT ;  /* 0xffff000014249812 */ /* 0x000fe200078ec0ff */
[----:B------:R-:W-:Y:S04]  /*45c0*/  @!P1 FMUL.FTZ R169, R41, R48 ;  /* 0x0000003029a99220 */ /* 0x000fe80000410000 */
[----:B------:R-:W-:Y:S02]  /*45d0*/  @!P1 FMUL.FTZ R171, R36, R44 ;  /* 0x0000002c24ab9220 */ /* 0x000fe40000410000 */
[----:B------:R-:W-:Y:S01]  /*45e0*/  @!P1 FFMA.FTZ R169, R45, R38, -R169 ;  /* 0x000000262da99223 */ /* 0x000fe200000108a9 */
[----:B------:R-:W-:Y:S01]  /*45f0*/  @!P1 LOP3.LUT R38, R22, 0xffff0000, RZ, 0xc0, !PT ;  /* 0xffff000016269812 */ /* 0x000fe200078ec0ff */
[-C--:B------:R-:W-:Y:S02]  /*4600*/  @!P1 FMUL.FTZ R3, R36, R39.reuse ;  /* 0x0000002724039220 */ /* 0x080fe40000410000 */
[C---:B------:R-:W-:Y:S01]  /*4610*/  @!P1 IMAD.U32 R36, R37.reuse, 0x10000, RZ ;  /* 0x0001000025249824 */ /* 0x040fe200078e00ff */
[----:B------:R-:W-:Y:S01]  /*4620*/  @!P1 LOP3.LUT R37, R37, 0xffff0000, RZ, 0xc0, !PT ;  /* 0xffff000025259812 */ /* 0x000fe200078ec0ff */
[----:B------:R-:W-:Y:S01]  /*4630*/  @!P1 FFMA.FTZ R171, R46, R39, -R171 ;  /* 0x000000272eab9223 */ /* 0x000fe200000108ab */
[----:B------:R-:W-:Y:S01]  /*4640*/  @!P1 F2FP.BF16.PACK_AB R160, R169, R160 ;  /* 0x000000a0a9a0923e */ /* 0x000fe200000010ff */
[----:B------:R-:W-:Y:S02]  /*4650*/  @!P1 IMAD.U32 R39, R22, 0x10000, RZ ;  /* 0x0001000016279824 */ /* 0x000fe400078e00ff */
[C---:B------:R-:W-:Y:S01]  /*4660*/  @!P1 FMUL.FTZ R173, R38.reuse, R52 ;  /* 0x0000003426ad9220 */ /* 0x040fe20000410000 */
[----:B------:R-:W-:Y:S01]  /*4670*/  @!P1 F2FP.BF16.PACK_AB R171, R171, R86 ;  /* 0x00000056abab923e */ /* 0x000fe200000010ff */
[----:B------:R-:W-:Y:S02]  /*4680*/  @!P1 FMUL.FTZ R168, R39, R50 ;  /* 0x0000003227a89220 */ /* 0x000fe40000410000 */
[-C--:B------:R-:W-:Y:S01]  /*4690*/  @!P1 FMUL.FTZ R7, R38, R37.reuse ;  /* 0x0000002526079220 */ /* 0x080fe20000410000 */
[C---:B------:R-:W-:Y:S01]  /*46a0*/  @!P1 LOP3.LUT R38, R23.reuse, 0xffff0000, RZ, 0xc0, !PT ;  /* 0xffff000017269812 */ /* 0x040fe200078ec0ff */
[----:B------:R-:W-:Y:S01]  /*46b0*/  @!P1 FFMA.FTZ R173, R54, R37, -R173 ;  /* 0x0000002536ad9223 */ /* 0x000fe200000108ad */
[----:B------:R-:W-:Y:S01]  /*46c0*/  @!P1 MOV R68, R171 ;  /* 0x000000ab00449202 */ /* 0x000fe20000000f00 */
[----:B------:R-:W-:Y:S02]  /*46d0*/  @!P1 IMAD.U32 R37, R23, 0x10000, RZ ;  /* 0x0001000017259824 */ /* 0x000fe400078e00ff */
[-C--:B------:R-:W-:Y:S02]  /*46e0*/  @!P1 FMUL.FTZ R6, R39, R36.reuse ;  /* 0x0000002427069220 */ /* 0x080fe40000410000 */
[----:B------:R-:W-:Y:S02]  /*46f0*/  @!P1 FFMA.FTZ R168, R51, R36, -R168 ;  /* 0x0000002433a89223 */ /* 0x000fe400000108a8 */
        /* <DEDUP_REMOVED lines=15> */
[----:B------:R-:W-:Y:S02]  /*47f0*/  @!P1 FMUL.FTZ R9, R38, R35 ;  /* 0x0000002326099220 */ /* 0x000fe40000410000 */
[----:B------:R-:W-:Y:S01]  /*4800*/  @!P1 FFMA.FTZ R7, R52, R54, R7 ;  /* 0x0000003634079223 */ /* 0x000fe20000010007 */
[----:B------:R-:W-:Y:S01]  /*4810*/  @!P1 MOV R71, R175 ;  /* 0x000000af00479202 */ /* 0x000fe20000000f00 */
[----:B------:R-:W-:Y:S02]  /*4820*/  @!P1 FFMA.FTZ R8, R53, R55, R8 ;  /* 0x0000003735089223 */ /* 0x000fe40000010008 */
[----:B------:R-:W-:Y:S02]  /*4830*/  @!P1 FFMA.FTZ R9, R56, R58, R9 ;  /* 0x0000003a38099223 */ /* 0x000fe40000010009 */
        /* <DEDUP_REMOVED lines=10> */
.L_x_325:
[----:B-1----:R-:W-:Y:S05]  /*48e0*/  BSYNC B0 ;  /* 0x0000000000007941 */ /* 0x002fea0003800000 */
.L_x_324:
[----:B------:R-:W-:Y:S01]  /*48f0*/  ISETP.GE.OR P0, PT, R122, R82, P4 ;  /* 0x000000527a00720c */ /* 0x000fe20002706670 */
[----:B------:R-:W-:Y:S01]  /*4900*/  @!UPT UIADD3 URZ, URZ, URZ, URZ ;  /* 0x0000003f3f3ff290 */ /* 0x000fe2000fffe03f */
[----:B------:R-:W-:Y:S11]  /*4910*/  BSSY B0, `(.L_x_326) ;  /* 0x0000071000007945 */ /* 0x000ff60003800000 */
[----:B------:R-:W-:-:S05]  /*4920*/  @P0 BRA `(.L_x_327) ;  /* 0x000006f000000947 */ /* 0x000fca0003800000 */
[----:B------:R-:W-:Y:S01]  /*4930*/  IADD3 R69, P0, R152, R162, RZ ;  /* 0x000000a298457210 */ /* 0x000fe20007f1e0ff */
[----:B------:R-:W1:Y:S01]  /*4940*/  LDS.128 R20, [R111+0x8100] ;  /* 0x008100006f147984 */ /* 0x000e620000000c00 */
[--C-:B-----5:R-:W-:Y:S02]  /*4950*/  @!P1 SHF.R.U64 R38, R64, 0x10, R65.reuse ;  /* 0x0000001040269819 */ /* 0x120fe40000001241 */
[----:B------:R-:W-:Y:S01]  /*4960*/  @!P1 SHF.R.U32.HI R65, RZ, 0x10, R65 ;  /* 0x00000010ff419819 */ /* 0x000fe20000011641 */
[----:B------:R-:W-:Y:S01]  /*4970*/  IMAD.X R56, R161, 0x1, R103, P0 ;  /* 0x00000001a1387824 */ /* 0x000fe200000e0667 */
[-C--:B------:R-:W-:Y:S02]  /*4980*/  IADD3 R71, P2, P0, R144, R69.reuse, R120 ;  /* 0x0000004590477210 */ /* 0x080fe4000785e078 */
[--C-:B------:R-:W-:Y:S01]  /*4990*/  @!P1 SHF.R.U64 R35, R24, 0x10, R25.reuse ;  /* 0x0000001018239819 */ /* 0x100fe20000001219 */
[----:B------:R-:W2:Y:S01]  /*49a0*/  LDS.128 R52, [R113+0x8100] ;  /* 0x0081000071347984 */ /* 0x000ea20000000c00 */
[-C--:B------:R-:W-:Y:S02]  /*49b0*/  IADD3.X R58, R97, R56.reuse, R114, P2, P0 ;  /* 0x00000038613a7210 */ /* 0x080fe400017e0472 */
[----:B------:R-:W-:Y:S02]  /*49c0*/  ISETP.GE.AND P0, PT, R119, c[0x0][0x1d4], PT ;  /* 0x0000750077007a0c */ /* 0x000fe40003f06270 */
[----:B------:R-:W-:Y:S02]  /*49d0*/  @!P1 PRMT R77, R77, 0x5410, R38 ;  /* 0x000054104d4d9816 */ /* 0x000fe40000000026 */
[----:B------:R-:W-:Y:S02]  /*49e0*/  @!P1 SHF.R.U32.HI R24, RZ, 0x10, R25 ;  /* 0x00000010ff189819 */ /* 0x000fe40000011619 */
[--C-:B------:R-:W-:Y:S01]  /*49f0*/  @!P1 SHF.R.U32.HI R36, RZ, 0x10, R27.reuse ;  /* 0x00000010ff249819 */ /* 0x100fe2000001161b */
[----:B------:R-:W-:Y:S01]  /*4a00*/  @!P1 IMAD.U32 R37, R77, 0x10000, RZ ;  /* 0x000100004d259824 */ /* 0x000fe200078e00ff */
[----:B------:R-:W-:Y:S02]  /*4a10*/  @!P1 SHF.R.U64 R27, R26, 0x10, R27 ;  /* 0x000000101a1b9819 */ /* 0x000fe4000000121b */
[----:B------:R-:W-:Y:S02]  /*4a20*/  @!P1 PRMT R32, R32, 0x5410, R35 ;  /* 0x0000541020209816 */ /* 0x000fe40000000023 */
[----:B------:R-:W-:Y:S02]  /*4a30*/  @!P1 PRMT R34, R34, 0x5410, R27 ;  /* 0x0000541022229816 */ /* 0x000fe4000000001b */
[----:B------:R-:W-:Y:S01]  /*4a40*/  @!P0 IADD3 R69, P3, P2, R144, R69, R119 ;  /* 0x0000004590458210 */ /* 0x000fe20007a7e077 */
[----:B------:R-:W-:Y:S01]  /*4a50*/  @!P1 IMAD.U32 R25, R32, 0x10000, RZ ;  /* 0x0001000020199824 */ /* 0x000fe200078e00ff */
[----:B------:R-:W-:Y:S02]  /*4a60*/  @!P1 PRMT R31, R31, 0x5410, R24 ;  /* 0x000054101f1f9816 */ /* 0x000fe40000000018 */
[----:B------:R-:W-:Y:S02]  /*4a70*/  @!P0 IADD3.X R56, R97, R56, R112, P3, P2 ;  /* 0x0000003861388210 */ /* 0x000fe40001fe4470 */
[----:B------:R-:W-:Y:S01]  /*4a80*/  LEA R70, P2, R71, c[0x0][0x1c8], 0x1 ;  /* 0x0000720047467a11 */ /* 0x000fe200078408ff */
[----:B------:R-:W-:Y:S01]  /*4a90*/  @!P1 IMAD.U32 R24, R31, 0x10000, RZ ;  /* 0x000100001f189824 */ /* 0x000fe200078e00ff */
[----:B------:R-:W-:Y:S02]  /*4aa0*/  @!P1 PRMT R76, R76, 0x5410, R65 ;  /* 0x000054104c4c9816 */ /* 0x000fe40000000041 */
[----:B------:R-:W-:Y:S02]  /*4ab0*/  LEA.HI.X R71, R71, c[0x0][0x1cc], R58, 0x1, P2 ;  /* 0x0000730047477a11 */ /* 0x000fe400010f0c3a */
[C---:B------:R-:W-:Y:S01]  /*4ac0*/  @!P0 LEA R68, P2, R69.reuse, c[0x0][0x1c8], 0x1 ;  /* 0x0000720045448a11 */ /* 0x040fe200078408ff */
[----:B------:R-:W-:Y:S01]  /*4ad0*/  @!P1 IMAD.U32 R39, R76, 0x10000, RZ ;  /* 0x000100004c279824 */ /* 0x000fe200078e00ff */
[----:B------:R-:W-:Y:S01]  /*4ae0*/  @!P1 SHF.R.U32.HI R40, RZ, 0x10, R67 ;  /* 0x00000010ff289819 */ /* 0x000fe20000011643 */
[----:B-1----:R-:W-:Y:S01]  /*4af0*/  @!P1 IMAD.U32 R26, R20, 0x10000, RZ ;  /* 0x00010000141a9824 */ /* 0x002fe200078e00ff */
[----:B------:R-:W-:Y:S02]  /*4b00*/  @!P0 LEA.HI.X R69, R69, c[0x0][0x1cc], R56, 0x1, P2 ;  /* 0x0000730045458a11 */ /* 0x000fe400010f0c38 */
[----:B------:R-:W-:Y:S01]  /*4b10*/  @!P1 SHF.L.U32 R27, R21, 0x10, RZ ;  /* 0x00000010151b9819 */ /* 0x000fe200000006ff */
[C---:B------:R-:W-:Y:S01]  /*4b20*/  @!P1 FMUL.FTZ R2, R26.reuse, R25 ;  /* 0x000000191a029220 */ /* 0x040fe20000410000 */
[----:B------:R-:W-:Y:S01]  /*4b30*/  @!P1 PRMT R75, R75, 0x5410, R40 ;  /* 0x000054104b4b9816 */ /* 0x000fe20000000028 */
[----:B------:R-:W-:Y:S01]  /*4b40*/  @!P1 FMUL.FTZ R56, R26, R37 ;  /* 0x000000251a389220 */ /* 0x000fe20000410000 */
[----:B------:R-:W-:Y:S01]  /*4b50*/  @!P1 LOP3.LUT R26, R21, 0xffff0000, RZ, 0xc0, !PT ;  /* 0xffff0000151a9812 */ /* 0x000fe200078ec0ff */
[----:B--2---:R-:W-:Y:S01]  /*4b60*/  @!P1 IMAD.U32 R38, R52, 0x10000, RZ ;  /* 0x0001000034269824 */ /* 0x004fe200078e00ff */
[C---:B------:R-:W-:Y:S01]  /*4b70*/  @!P1 LOP3.LUT R42, R53.reuse, 0xffff0000, RZ, 0xc0, !PT ;  /* 0xffff0000352a9812 */ /* 0x040fe200078ec0ff */
[----:B------:R-:W-:Y:S01]  /*4b80*/  @!P1 IMAD.U32 R41, R53, 0x10000, RZ ;  /* 0x0001000035299824 */ /* 0x000fe200078e00ff */
[----:B------:R-:W-:Y:S01]  /*4b90*/  @!P1 LOP3.LUT R51, R55, 0xffff0000, RZ, 0xc0, !PT ;  /* 0xffff000037339812 */ /* 0x000fe200078ec0ff */
[----:B------:R-:W-:Y:S01]  /*4ba0*/  @!P1 FMUL.FTZ R58, R27, R39 ;  /* 0x000000271b3a9220 */ /* 0x000fe20000410000 */
[----:B------:R-:W-:Y:S01]  /*4bb0*/  @!P1 LOP3.LUT R47, R54, 0xffff0000, RZ, 0xc0, !PT ;  /* 0xffff0000362f9812 */ /* 0x000fe200078ec0ff */
[----:B------:R-:W-:Y:S01]  /*4bc0*/  @!P1 FFMA.FTZ R2, R37, R38, R2 ;  /* 0x0000002625029223 */ /* 0x000fe20000010002 */
[----:B------:R-:W-:Y:S01]  /*4bd0*/  @!P1 LOP3.LUT R37, R77, 0xffff0000, RZ, 0xc0, !PT ;  /* 0xffff00004d259812 */ /* 0x000fe200078ec0ff */
[-C--:B------:R-:W-:Y:S01]  /*4be0*/  @!P1 FMUL.FTZ R4, R27, R24.reuse ;  /* 0x000000181b049220 */ /* 0x080fe20000410000 */
[----:B------:R-:W-:Y:S01]  /*4bf0*/  @!P1 LOP3.LUT R27, R32, 0xffff0000, RZ, 0xc0, !PT ;  /* 0xffff0000201b9812 */ /* 0x000fe200078ec0ff */
[----:B------:R-:W-:Y:S01]  /*4c00*/  @!P1 FFMA.FTZ R58, R41, R24, -R58 ;  /* 0x00000018293a9223 */ /* 0x000fe2000001083a */
[----:B------:R-:W-:Y:S01]  /*4c10*/  @!P1 LOP3.LUT R24, R20, 0xffff0000, RZ, 0xc0, !PT ;  /* 0xffff000014189812 */ /* 0x000fe200078ec0ff */
[----:B------:R-:W-:Y:S01]  /*4c20*/  @!P1 FFMA.FTZ R56, R38, R25, -R56 ;  /* 0x0000001926389223 */ /* 0x000fe20000010838 */
[----:B------:R-:W-:Y:S01]  /*4c30*/  @!P1 LOP3.LUT R38, R52, 0xffff0000, RZ, 0xc0, !PT ;  /* 0xffff000034269812 */ /* 0x000fe200078ec0ff */
[----:B------:R-:W-:Y:S01]  /*4c40*/  @!P1 IMAD.U32 R49, R75, 0x10000, RZ ;  /* 0x000100004b319824 */ /* 0x000fe200078e00ff */
[----:B------:R-:W-:Y:S01]  /*4c50*/  @!P1 LOP3.LUT R40, R76, 0xffff0000, RZ, 0xc0, !PT ;  /* 0xffff00004c289812 */ /* 0x000fe200078ec0ff */
[C---:B------:R-:W-:Y:S01]  /*4c60*/  @!P1 FMUL.FTZ R167, R24.reuse, R37 ;  /* 0x0000002518a79220 */ /* 0x040fe20000410000 */
[----:B------:R-:W-:Y:S01]  /*4c70*/  @!P1 LOP3.LUT R25, R31, 0xffff0000, RZ, 0xc0, !PT ;  /* 0xffff00001f199812 */ /* 0x000fe200078ec0ff */
[----:B------:R-:W-:Y:S01]  /*4c80*/  @!P1 FMUL.FTZ R3, R24, R27 ;  /* 0x0000001b18039220 */ /* 0x000fe20000410000 */
[----:B------:R-:W-:Y:S01]  /*4c90*/  @!P1 LOP3.LUT R50, R75, 0xffff0000, RZ, 0xc0, !PT ;  /* 0xffff00004b329812 */ /* 0x000fe200078ec0ff */
[C---:B------:R-:W-:Y:S01]  /*4ca0*/  @!P1 FMUL.FTZ R165, R26.reuse, R40 ;  /* 0x000000281aa59220 */ /* 0x040fe20000410000 */
[----:B------:R-:W-:Y:S01]  /*4cb0*/  @!P1 PRMT R33, R33, 0x5410, R36 ;  /* 0x0000541021219816 */ /* 0x000fe20000000024 */
[----:B------:R-:W-:Y:S01]  /*4cc0*/  @!P1 FMUL.FTZ R5, R26, R25 ;  /* 0x000000191a059220 */ /* 0x000fe20000410000 */
[C---:B------:R-:W-:Y:S01]  /*4cd0*/  @!P1 SHF.L.U32 R26, R23.reuse, 0x10, RZ ;  /* 0x00000010171a9819 */ /* 0x040fe200000006ff */
[----:B------:R-:W-:Y:S01]  /*4ce0*/  @!P1 FFMA.FTZ R167, R38, R27, -R167 ;  /* 0x0000001b26a79223 */ /* 0x000fe200000108a7 */
[----:B------:R-:W-:Y:S01]  /*4cf0*/  @!P1 SHF.R.U64 R67, R66, 0x10, R67 ;  /* 0x0000001042439819 */ /* 0x000fe20000001243 */
[----:B------:R-:W-:Y:S01]  /*4d00*/  @!P1 FFMA.FTZ R165, R42, R25, -R165 ;  /* 0x000000192aa59223 */ /* 0x000fe200000108a5 */
[----:B------:R-:W-:Y:S01]  /*4d10*/  @!P1 LOP3.LUT R27, R23, 0xffff0000, RZ, 0xc0, !PT ;  /* 0xffff0000171b9812 */ /* 0x000fe200078ec0ff */
[C---:B------:R-:W-:Y:S01]  /*4d20*/  @!P1 IMAD.U32 R25, R33.reuse, 0x10000, RZ ;  /* 0x0001000021199824 */ /* 0x040fe200078e00ff */
[----:B------:R-:W-:Y:S01]  /*4d30*/  @!P1 LOP3.LUT R24, R33, 0xffff0000, RZ, 0xc0, !PT ;  /* 0xffff000021189812 */ /* 0x000fe200078ec0ff */
[----:B------:R-:W-:Y:S01]  /*4d40*/  @!P1 IMAD.U32 R48, R55, 0x10000, RZ ;  /* 0x0001000037309824 */ /* 0x000fe200078e00ff */
[----:B------:R-:W-:Y:S01]  /*4d50*/  @!P1 PRMT R74, R74, 0x5410, R67 ;  /* 0x000054104a4a9816 */ /* 0x000fe20000000043 */
[C---:B------:R-:W-:Y:S01]  /*4d60*/  @!P1 FMUL.FTZ R86, R26.reuse, R49 ;  /* 0x000000311a569220 */ /* 0x040fe20000410000 */
[----:B------:R-:W-:Y:S01]  /*4d70*/  @!P1 F2FP.BF16.PACK_AB R167, R167, R56 ;  /* 0x00000038a7a7923e */ /* 0x000fe200000010ff */
[----:B------:R-:W-:Y:S01]  /*4d80*/  @!P1 FMUL.FTZ R169, R27, R50 ;  /* 0x000000321ba99220 */ /* 0x000fe20000410000 */
[----:B------:R-:W-:Y:S01]  /*4d90*/  @!P1 F2FP.BF16.PACK_AB R58, R165, R58 ;  /* 0x0000003aa53a923e */ /* 0x000fe200000010ff */
[-C--:B------:R-:W-:Y:S01]  /*4da0*/  @!P1 FMUL.FTZ R8, R26, R25.reuse ;  /* 0x000000191a089220 */ /* 0x080fe20000410000 */
[C---:B------:R-:W-:Y:S01]  /*4db0*/  @!P1 SHF.L.U32 R26, R22.reuse, 0x10, RZ ;  /* 0x00000010161a9819 */ /* 0x040fe200000006ff */
[----:B------:R-:W-:Y:S01]  /*4dc0*/  @!P1 FMUL.FTZ R9, R27, R24 ;  /* 0x000000181b099220 */ /* 0x000fe20000410000 */
[----:B------:R-:W-:Y:S01]  /*4dd0*/  @!P1 LOP3.LUT R27, R22, 0xffff0000, RZ, 0xc0, !PT ;  /* 0xffff0000161b9812 */ /* 0x000fe200078ec0ff */
[C---:B------:R-:W-:Y:S01]  /*4de0*/  @!P1 IMAD.U32 R45, R74.reuse, 0x10000, RZ ;  /* 0x000100004a2d9824 */ /* 0x040fe200078e00ff */
[----:B------:R-:W-:Y:S01]  /*4df0*/  @!P1 LOP3.LUT R46, R74, 0xffff0000, RZ, 0xc0, !PT ;  /* 0xffff00004a2e9812 */ /* 0x000fe200078ec0ff */
[----:B------:R-:W-:Y:S01]  /*4e00*/  @!P1 FFMA.FTZ R86, R48, R25, -R86 ;  /* 0x0000001930569223 */ /* 0x000fe20000010856 */
[----:B------:R-:W-:Y:S01]  /*4e10*/  @!P1 MOV R53, R58 ;  /* 0x0000003a00359202 */ /* 0x000fe20000000f00 */
[C---:B------:R-:W-:Y:S02]  /*4e20*/  @!P1 IMAD.U32 R25, R34.reuse, 0x10000, RZ ;  /* 0x0001000022199824 */ /* 0x040fe400078e00ff */
[----:B------:R-:W-:Y:S01]  /*4e30*/  @!P1 FFMA.FTZ R169, R51, R24, -R169 ;  /* 0x0000001833a99223 */ /* 0x000fe200000108a9 */
[----:B------:R-:W-:Y:S01]  /*4e40*/  @!P1 LOP3.LUT R24, R34, 0xffff0000, RZ, 0xc0, !PT ;  /* 0xffff000022189812 */ /* 0x000fe200078ec0ff */
[----:B------:R-:W-:Y:S02]  /*4e50*/  @!P1 IMAD.U32 R44, R54, 0x10000, RZ ;  /* 0x00010000362c9824 */ /* 0x000fe400078e00ff */
[C---:B------:R-:W-:Y:S01]  /*4e60*/  @!P1 FMUL.FTZ R171, R26.reuse, R45 ;  /* 0x0000002d1aab9220 */ /* 0x040fe20000410000 */
[----:B------:R-:W-:Y:S01]  /*4e70*/  @!P1 F2FP.BF16.PACK_AB R86, R169, R86 ;  /* 0x00000056a956923e */ /* 0x000fe200000010ff */
[----:B------:R-:W-:Y:S02]  /*4e80*/  @!P1 FMUL.FTZ R160, R27, R46 ;  /* 0x0000002e1ba09220 */ /* 0x000fe40000410000 */
[----:B------:R-:W-:Y:S02]  /*4e90*/  @!P1 FFMA.FTZ R3, R37, R38, R3 ;  /* 0x0000002625039223 */ /* 0x000fe40000010003 */
[----:B------:R-:W-:Y:S02]  /*4ea0*/  @!P1 FMUL.FTZ R6, R26, R25 ;  /* 0x000000191a069220 */ /* 0x000fe40000410000 */
[----:B------:R-:W-:Y:S01]  /*4eb0*/  @!P1 FFMA.FTZ R4, R39, R41, R4 ;  /* 0x0000002927049223 */ /* 0x000fe20000010004 */
[----:B------:R-:W-:Y:S01]  /*4ec0*/  @!P1 F2FP.BF16.PACK_AB R56, R3, R2 ;  /* 0x000000020338923e */ /* 0x000fe200000010ff */
[----:B------:R-:W-:Y:S02]  /*4ed0*/  @!P1 FFMA.FTZ R171, R44, R25, -R171 ;  /* 0x000000192cab9223 */ /* 0x000fe400000108ab */
[-C--:B------:R-:W-:Y:S02]  /*4ee0*/  @!P1 FMUL.FTZ R7, R27, R24.reuse ;  /* 0x000000181b079220 */ /* 0x080fe40000410000 */
[----:B------:R-:W-:Y:S02]  /*4ef0*/  @!P1 FFMA.FTZ R160, R47, R24, -R160 ;  /* 0x000000182fa09223 */ /* 0x000fe400000108a0 */
[----:B------:R-:W-:Y:S02]  /*4f00*/  @!P1 FFMA.FTZ R5, R40, R42, R5 ;  /* 0x0000002a28059223 */ /* 0x000fe40000010005 */
[----:B------:R-:W-:Y:S01]  /*4f10*/  @!P1 FFMA.FTZ R6, R45, R44, R6 ;  /* 0x0000002c2d069223 */ /* 0x000fe20000010006 */
[----:B------:R-:W-:Y:S01]  /*4f20*/  @!P1 F2FP.BF16.PACK_AB R171, R160, R171 ;  /* 0x000000aba0ab923e */ /* 0x000fe200000010ff */
[----:B------:R-:W-:Y:S01]  /*4f30*/  @!P1 FFMA.FTZ R7, R46, R47, R7 ;  /* 0x0000002f2e079223 */ /* 0x000fe20000010007 */
[----:B------:R-:W-:Y:S01]  /*4f40*/  @!P1 F2FP.BF16.PACK_AB R165, R5, R4 ;  /* 0x0000000405a5923e */ /* 0x000fe200000010ff */
[----:B------:R-:W-:Y:S02]  /*4f50*/  @!P1 FFMA.FTZ R8, R49, R48, R8 ;  /* 0x0000003031089223 */ /* 0x000fe40000010008 */
        /* <DEDUP_REMOVED lines=12> */
.L_x_327:
[----:B------:R-:W-:Y:S05]  /*5020*/  BSYNC B0 ;  /* 0x0000000000007941 */ /* 0x000fea0003800000 */
.L_x_326:
[----:B------:R-:W-:Y:S05]  /*5030*/  IADD3 R163, P0, R150, R162, RZ ;  /* 0x000000a296a37210 */ /* 0x000fea0007f1e0ff */
[----:B------:R-:W-:Y:S01]  /*5040*/  IMAD.X R161, R161, 0x1, R104, P0 ;  /* 0x00000001a1a17824 */ /* 0x000fe200000e0668 */
[----:B------:R-:W-:Y:S11]  /*5050*/  ISETP.GE.OR P0, PT, R121, R82, P4 ;  /* 0x000000527900720c */ /* 0x000ff60002706670 */
[----:B------:R-:W-:Y:S02]  /*5060*/  @!UPT UIADD3 URZ, URZ, URZ, URZ ;  /* 0x0000003f3f3ff290 */ /* 0x000fe4000fffe03f */
[----:B------:R-:W-:-:S05]  /*5070*/  @P0 BRA `(.L_x_321) ;  /* 0x0000090000000947 */ /* 0x000fca0003800000 */
[----:B------:R-:W-:Y:S01]  /*5080*/  @!P1 SHF.R.U64 R25, R16, 0x10, R17 ;  /* 0x0000001010199819 */ /* 0x000fe20000001211 */
[----:B-1----:R-:W1:Y:S01]  /*5090*/  LDS.128 R20, [R107+0x8100] ;  /* 0x008100006b147984 */ /* 0x002e620000000c00 */
[--C-:B------:R-:W-:Y:S02]  /*50a0*/  @!P1 SHF.R.U64 R26, R60, 0x10, R61.reuse ;  /* 0x000000103c1a9819 */ /* 0x100fe4000000123d */
[----:B------:R-:W-:Y:S02]  /*50b0*/  @!P1 SHF.R.U32.HI R61, RZ, 0x10, R61 ;  /* 0x00000010ff3d9819 */ /* 0x000fe4000001163d */
[----:B------:R-:W-:Y:S02]  /*50c0*/  @!P1 PRMT R28, R28, 0x5410, R25 ;  /* 0x000054101c1c9816 */ /* 0x000fe40000000019 */
[----:B------:R-:W-:Y:S01]  /*50d0*/  IADD3 R50, P2, P0, R144, R163, R120 ;  /* 0x000000a390327210 */ /* 0x000fe2000785e078 */
[----:B-----5:R-:W2:Y:S01]  /*50e0*/  LDS.128 R44, [R109+0x8100] ;  /* 0x008100006d2c7984 */ /* 0x020ea20000000c00 */
[----:B------:R-:W-:Y:S02]  /*50f0*/  @!P1 PRMT R73, R73, 0x5410, R26 ;  /* 0x0000541049499816 */ /* 0x000fe4000000001a */
[----:B------:R-:W-:Y:S02]  /*5100*/  IADD3.X R49, R97, R161, R114, P2, P0 ;  /* 0x000000a161317210 */ /* 0x000fe400017e0472 */
[C---:B------:R-:W-:Y:S01]  /*5110*/  LEA R48, P0, R50.reuse, c[0x0][0x1c8], 0x1 ;  /* 0x0000720032307a11 */ /* 0x040fe200078008ff */
[----:B------:R-:W-:Y:S01]  /*5120*/  @!P1 IMAD.U32 R27, R73, 0x10000, RZ ;  /* 0x00010000491b9824 */ /* 0x000fe200078e00ff */
[----:B------:R-:W-:Y:S02]  /*5130*/  @!P1 SHF.R.U32.HI R32, RZ, 0x10, R63 ;  /* 0x00000010ff209819 */ /* 0x000fe4000001163f */
[----:B------:R-:W-:Y:S02]  /*5140*/  LEA.HI.X R49, R50, c[0x0][0x1cc], R49, 0x1, P0 ;  /* 0x0000730032317a11 */ /* 0x000fe400000f0c31 */
[----:B------:R-:W-:Y:S02]  /*5150*/  @!P1 PRMT R59, R59, 0x5410, R32 ;  /* 0x000054103b3b9816 */ /* 0x000fe40000000020 */
[----:B------:R-:W-:Y:S02]  /*5160*/  @!P1 SHF.R.U32.HI R16, RZ, 0x10, R17 ;  /* 0x00000010ff109819 */ /* 0x000fe40000011611 */
[----:B------:R-:W-:Y:S02]  /*5170*/  @!P1 SHF.L.U32 R17, R28, 0x10, RZ ;  /* 0x000000101c119819 */ /* 0x000fe400000006ff */
[----:B------:R-:W-:Y:S02]  /*5180*/  @!P1 PRMT R11, R11, 0x5410, R16 ;  /* 0x000054100b0b9816 */ /* 0x000fe40000000010 */
[C---:B------:R-:W-:Y:S02]  /*5190*/  @!P1 SHF.L.U32 R39, R59.reuse, 0x10, RZ ;  /* 0x000000103b279819 */ /* 0x040fe400000006ff */
[----:B------:R-:W-:Y:S01]  /*51a0*/  @!P1 LOP3.LUT R40, R59, 0xffff0000, RZ, 0xc0, !PT ;  /* 0xffff00003b289812 */ /* 0x000fe200078ec0ff */
[C---:B------:R-:W-:Y:S01]  /*51b0*/  @!P1 IMAD.U32 R16, R11.reuse, 0x10000, RZ ;  /* 0x000100000b109824 */ /* 0x040fe200078e00ff */
[----:B------:R-:W-:Y:S02]  /*51c0*/  @!P1 LOP3.LUT R11, R11, 0xffff0000, RZ, 0xc0, !PT ;  /* 0xffff00000b0b9812 */ /* 0x000fe400078ec0ff */
[----:B------:R-:W-:Y:S02]  /*51d0*/  @!P1 PRMT R72, R72, 0x5410, R61 ;  /* 0x0000541048489816 */ /* 0x000fe4000000003d */
[--C-:B------:R-:W-:Y:S02]  /*51e0*/  @!P1 SHF.R.U32.HI R24, RZ, 0x10, R19.reuse ;  /* 0x00000010ff189819 */ /* 0x100fe40000011613 */
[----:B------:R-:W-:Y:S01]  /*51f0*/  @!P1 SHF.R.U64 R19, R18, 0x10, R19 ;  /* 0x0000001012139819 */ /* 0x000fe20000001213 */
[----:B------:R-:W-:Y:S01]  /*5200*/  @!P1 IMAD.U32 R31, R72, 0x10000, RZ ;  /* 0x00010000481f9824 */ /* 0x000fe200078e00ff */
[----:B------:R-:W-:Y:S01]  /*5210*/  @!P1 PRMT R29, R29, 0x5410, R24 ;  /* 0x000054101d1d9816 */ /* 0x000fe20000000018 */
[----:B-1----:R-:W-:Y:S01]  /*5220*/  @!P1 IMAD.U32 R18, R20, 0x10000, RZ ;  /* 0x0001000014129824 */ /* 0x002fe200078e00ff */
[----:B------:R-:W-:Y:S01]  /*5230*/  @!P1 PRMT R30, R30, 0x5410, R19 ;  /* 0x000054101e1e9816 */ /* 0x000fe20000000013 */
[----:B------:R-:W-:Y:S01]  /*5240*/  @!P1 IMAD.U32 R19, R21, 0x10000, RZ ;  /* 0x0001000015139824 */ /* 0x000fe200078e00ff */
[----:B------:R-:W-:Y:S01]  /*5250*/  @!P1 SHF.R.U64 R62, R62, 0x10, R63 ;  /* 0x000000103e3e9819 */ /* 0x000fe2000000123f */
[C---:B------:R-:W-:Y:S01]  /*5260*/  @!P1 FMUL.FTZ R2, R18.reuse, R17 ;  /* 0x0000001112029220 */ /* 0x040fe20000410000 */
[----:B------:R-:W-:Y:S01]  /*5270*/  ISETP.GE.AND P0, PT, R119, c[0x0][0x1d4], PT ;  /* 0x0000750077007a0c */ /* 0x000fe20003f06270 */
[----:B------:R-:W-:Y:S01]  /*5280*/  @!P1 FMUL.FTZ R50, R18, R27 ;  /* 0x0000001b12329220 */ /* 0x000fe20000410000 */
[----:B------:R-:W-:Y:S01]  /*5290*/  @!P1 LOP3.LUT R18, R21, 0xffff0000, RZ, 0xc0, !PT ;  /* 0xffff000015129812 */ /* 0x000fe200078ec0ff */
[C---:B--2---:R-:W-:Y:S01]  /*52a0*/  @!P1 IMAD.U32 R26, R44.reuse, 0x10000, RZ ;  /* 0x000100002c1a9824 */ /* 0x044fe200078e00ff */
[----:B------:R-:W-:Y:S01]  /*52b0*/  @!P1 SHF.L.U32 R33, R45, 0x10, RZ ;  /* 0x000000102d219819 */ /* 0x000fe200000006ff */
[----:B------:R-:W-:Y:S01]  /*52c0*/  @!P1 FMUL.FTZ R51, R19, R31 ;  /* 0x0000001f13339220 */ /* 0x000fe20000410000 */
[----:B------:R-:W-:Y:S01]  /*52d0*/  @!P1 LOP3.LUT R34, R45, 0xffff0000, RZ, 0xc0, !PT ;  /* 0xffff00002d229812 */ /* 0x000fe200078ec0ff */
[----:B------:R-:W-:Y:S01]  /*52e0*/  @!P1 FFMA.FTZ R2, R27, R26, R2 ;  /* 0x0000001a1b029223 */ /* 0x000fe20000010002 */
[----:B------:R-:W-:Y:S01]  /*52f0*/  @!P1 LOP3.LUT R32, R44, 0xffff0000, RZ, 0xc0, !PT ;  /* 0xffff00002c209812 */ /* 0x000fe200078ec0ff */
[----:B------:R-:W-:Y:S01]  /*5300*/  @!P1 FFMA.FTZ R50, R26, R17, -R50 ;  /* 0x000000111a329223 */ /* 0x000fe20000010832 */
[----:B------:R-:W-:Y:S01]  /*5310*/  @!P1 LOP3.LUT R42, R47, 0xffff0000, RZ, 0xc0, !PT ;  /* 0xffff00002f2a9812 */ /* 0x000fe200078ec0ff */
[-C--:B------:R-:W-:Y:S01]  /*5320*/  @!P1 FMUL.FTZ R4, R19, R16.reuse ;  /* 0x0000001013049220 */ /* 0x080fe20000410000 */
[----:B------:R-:W-:Y:S01]  /*5330*/  @!P1 LOP3.LUT R38, R46, 0xffff0000, RZ, 0xc0, !PT ;  /* 0xffff00002e269812 */ /* 0x000fe200078ec0ff */
[----:B------:R-:W-:Y:S01]  /*5340*/  @!P1 FFMA.FTZ R51, R33, R16, -R51 ;  /* 0x0000001021339223 */ /* 0x000fe20000010833 */
[----:B------:R-:W-:Y:S01]  /*5350*/  @!P1 LOP3.LUT R17, R28, 0xffff0000, RZ, 0xc0, !PT ;  /* 0xffff00001c119812 */ /* 0x000fe200078ec0ff */
[----:B------:R-:W-:Y:S01]  /*5360*/  @!P1 FMUL.FTZ R5, R18, R11 ;  /* 0x0000000b12059220 */ /* 0x000fe20000410000 */
[----:B------:R-:W-:Y:S01]  /*5370*/  @!P1 LOP3.LUT R27, R72, 0xffff0000, RZ, 0xc0, !PT ;  /* 0xffff0000481b9812 */ /* 0x000fe200078ec0ff */
[----:B------:R-:W-:Y:S01]  /*5380*/  @!P1 IMAD.U32 R41, R47, 0x10000, RZ ;  /* 0x000100002f299824 */ /* 0x000fe200078e00ff */
[----:B------:R-:W-:Y:S01]  /*5390*/  @!P1 LOP3.LUT R16, R20, 0xffff0000, RZ, 0xc0, !PT ;  /* 0xffff000014109812 */ /* 0x000fe200078ec0ff */
[----:B------:R-:W-:Y:S01]  /*53a0*/  @!P1 IMAD.U32 R37, R46, 0x10000, RZ ;  /* 0x000100002e259824 */ /* 0x000fe200078e00ff */
[----:B------:R-:W-:Y:S01]  /*53b0*/  @!P1 LOP3.LUT R26, R73, 0xffff0000, RZ, 0xc0, !PT ;  /* 0xffff0000491a9812 */ /* 0x000fe200078ec0ff */
[----:B------:R-:W-:Y:S01]  /*53c0*/  @!P1 FMUL.FTZ R52, R18, R27 ;  /* 0x0000001b12349220 */ /* 0x000fe20000410000 */
[----:B------:R-:W-:Y:S01]  /*53d0*/  @!P1 LOP3.LUT R18, R23, 0xffff0000, RZ, 0xc0, !PT ;  /* 0xffff000017129812 */ /* 0x000fe200078ec0ff */
[C---:B------:R-:W-:Y:S01]  /*53e0*/  @!P1 FMUL.FTZ R3, R16.reuse, R17 ;  /* 0x0000001110039220 */ /* 0x040fe20000410000 */
[----:B------:R-:W-:Y:S01]  /*53f0*/  @!P1 PRMT R57, R57, 0x5410, R62 ;  /* 0x0000541039399816 */ /* 0x000fe2000000003e */
[----:B------:R-:W-:Y:S02]  /*5400*/  @!P1 FMUL.FTZ R53, R16, R26 ;  /* 0x0000001a10359220 */ /* 0x000fe40000410000 */
[----:B------:R-:W-:Y:S01]  /*5410*/  @!P1 FFMA.FTZ R52, R34, R11, -R52 ;  /* 0x0000000b22349223 */ /* 0x000fe20000010834 */
[----:B------:R-:W-:Y:S01]  /*5420*/  @!P1 LOP3.LUT R11, R29, 0xffff0000, RZ, 0xc0, !PT ;  /* 0xffff00001d0b9812 */ /* 0x000fe200078ec0ff */
[----:B------:R-:W-:Y:S01]  /*5430*/  @!P1 FFMA.FTZ R53, R32, R17, -R53 ;  /* 0x0000001120359223 */ /* 0x000fe20000010835 */
[----:B------:R-:W-:Y:S01]  /*5440*/  @!P1 LOP3.LUT R36, R57, 0xffff0000, RZ, 0xc0, !PT ;  /* 0xffff000039249812 */ /* 0x000fe200078ec0ff */
[----:B------:R-:W-:Y:S01]  /*5450*/  @!P1 IMAD.U32 R17, R23, 0x10000, RZ ;  /* 0x0001000017119824 */ /* 0x000fe200078e00ff */
[----:B------:R-:W-:Y:S01]  /*5460*/  @!P1 F2FP.BF16.PACK_AB R51, R52, R51 ;  /* 0x000000333433923e */ /* 0x000fe200000010ff */
[----:B------:R-:W-:Y:S01]  /*5470*/  @!P1 IMAD.U32 R16, R29, 0x10000, RZ ;  /* 0x000100001d109824 */ /* 0x000fe200078e00ff */
[----:B------:R-:W-:Y:S01]  /*5480*/  @!P1 F2FP.BF16.PACK_AB R50, R53, R50 ;  /* 0x000000323532923e */ /* 0x000fe200000010ff */
[C---:B------:R-:W-:Y:S02]  /*5490*/  @!P1 FMUL.FTZ R54, R17.reuse, R39 ;  /* 0x0000002711369220 */ /* 0x040fe40000410000 */
[----:B------:R-:W-:Y:S01]  /*54a0*/  @!P1 FMUL.FTZ R65, R18, R40 ;  /* 0x0000002812419220 */ /* 0x000fe20000410000 */
[----:B------:R-:W-:Y:S01]  /*54b0*/  @!P1 MOV R44, R50 ;  /* 0x00000032002c9202 */ /* 0x000fe20000000f00 */
[-C--:B------:R-:W-:Y:S01]  /*54c0*/  @!P1 FMUL.FTZ R8, R17, R16.reuse ;  /* 0x0000001011089220 */ /* 0x080fe20000410000 */
[----:B------:R-:W-:Y:S01]  /*54d0*/  @!P1 SHF.L.U32 R17, R22, 0x10, RZ ;  /* 0x0000001016119819 */ /* 0x000fe200000006ff */
[-C--:B------:R-:W-:Y:S01]  /*54e0*/  @!P1 FMUL.FTZ R9, R18, R11.reuse ;  /* 0x0000000b12099220 */ /* 0x080fe20000410000 */
[----:B------:R-:W-:Y:S01]  /*54f0*/  @!P1 LOP3.LUT R18, R22, 0xffff0000, RZ, 0xc0, !PT ;  /* 0xffff000016129812 */ /* 0x000fe200078ec0ff */
[----:B------:R-:W-:Y:S02]  /*5500*/  @!P1 IMAD.U32 R35, R57, 0x10000, RZ ;  /* 0x0001000039239824 */ /* 0x000fe400078e00ff */
[----:B------:R-:W-:Y:S01]  /*5510*/  @!P1 FFMA.FTZ R65, R42, R11, -R65 ;  /* 0x0000000b2a419223 */ /* 0x000fe20000010841 */
[C---:B------:R-:W-:Y:S01]  /*5520*/  @!P1 LOP3.LUT R11, R30.reuse, 0xffff0000, RZ, 0xc0, !PT ;  /* 0xffff00001e0b9812 */ /* 0x040fe200078ec0ff */
[----:B------:R-:W-:Y:S02]  /*5530*/  @!P1 FFMA.FTZ R54, R41, R16, -R54 ;  /* 0x0000001029369223 */ /* 0x000fe40000010836 */
[----:B------:R-:W-:Y:S02]  /*5540*/  @!P1 IMAD.U32 R16, R30, 0x10000, RZ ;  /* 0x000100001e109824 */ /* 0x000fe400078e00ff */
[----:B------:R-:W-:Y:S01]  /*5550*/  @!P1 FMUL.FTZ R55, R17, R35 ;  /* 0x0000002311379220 */ /* 0x000fe20000410000 */
[----:B------:R-:W-:Y:S01]  /*5560*/  @!P1 F2FP.BF16.PACK_AB R54, R65, R54 ;  /* 0x000000364136923e */ /* 0x000fe200000010ff */
[----:B------:R-:W-:Y:S02]  /*5570*/  @!P1 FMUL.FTZ R56, R18, R36 ;  /* 0x0000002412389220 */ /* 0x000fe40000410000 */
[----:B------:R-:W-:Y:S01]  /*5580*/  @!P1 FFMA.FTZ R55, R37, R16, -R55 ;  /* 0x0000001025379223 */ /* 0x000fe20000010837 */
[----:B------:R-:W-:Y:S01]  /*5590*/  @!P1 MOV R47, R54 ;  /* 0x00000036002f9202 */ /* 0x000fe20000000f00 */
[----:B------:R-:W-:Y:S02]  /*55a0*/  @!P1 FFMA.FTZ R56, R38, R11, -R56 ;  /* 0x0000000b26389223 */ /* 0x000fe40000010838 */
[----:B------:R-:W-:Y:S02]  /*55b0*/  @!P1 IMAD.MOV.U32 R45, RZ, RZ, R51 ;  /* 0x000000ffff2d9224 */ /* 0x000fe400078e0033 */
[----:B------:R-:W-:Y:S01]  /*55c0*/  @!P1 FFMA.FTZ R3, R26, R32, R3 ;  /* 0x000000201a039223 */ /* 0x000fe20000010003 */
[----:B------:R-:W-:Y:S01]  /*55d0*/  @!P1 F2FP.BF16.PACK_AB R55, R56, R55 ;  /* 0x000000373837923e */ /* 0x000fe200000010ff */
[----:B------:R-:W-:Y:S02]  /*55e0*/  @!P1 FMUL.FTZ R6, R17, R16 ;  /* 0x0000001011069220 */ /* 0x000fe40000410000 */
[----:B------:R-:W-:Y:S01]  /*55f0*/  @!P1 FFMA.FTZ R4, R31, R33, R4 ;  /* 0x000000211f049223 */ /* 0x000fe20000010004 */
[----:B------:R-:W-:Y:S01]  /*5600*/  @!P1 F2FP.BF16.PACK_AB R52, R3, R2 ;  /* 0x000000020334923e */ /* 0x000fe200000010ff */
[----:B------:R-:W-:Y:S02]  /*5610*/  @!P1 IMAD.MOV.U32 R46, RZ, RZ, R55 ;  /* 0x000000ffff2e9224 */ /* 0x000fe400078e0037 */
[----:B------:R-:W-:Y:S02]  /*5620*/  @!P1 FMUL.FTZ R7, R18, R11 ;  /* 0x0000000b12079220 */ /* 0x000fe40000410000 */
[----:B------:R-:W-:Y:S01]  /*5630*/  @!P1 FFMA.FTZ R5, R27, R34, R5 ;  /* 0x000000221b059223 */ /* 0x000fe20000010005 */
[----:B------:R1:W-:Y:S01]  /*5640*/  STG.E.128 [R48.64], R44 ;  /* 0x0000002c30007986 */ /* 0x0003e2000c101d10 */
[----:B------:R-:W-:Y:S02]  /*5650*/  @!P1 FFMA.FTZ R6, R35, R37, R6 ;  /* 0x0000002523069223 */ /* 0x000fe40000010006 */
[----:B------:R-:W-:Y:S01]  /*5660*/  @!P1 FFMA.FTZ R7, R36, R38, R7 ;  /* 0x0000002624079223 */ /* 0x000fe20000010007 */
[----:B------:R-:W-:Y:S01]  /*5670*/  @!P1 F2FP.BF16.PACK_AB R53, R5, R4 ;  /* 0x000000040535923e */ /* 0x000fe200000010ff */
        /* <DEDUP_REMOVED lines=15> */
.L_x_305:
[----:B------:R-:W-:Y:S01]  /*5770*/  IMAD R2, R43, -0x60, R0 ;  /* 0xffffffa02b027824 */ /* 0x000fe200078e0200 */
[----:B------:R-:W-:Y:S04]  /*5780*/  BSSY B0, `(.L_x_328) ;  /* 0x000000b000007945 */ /* 0x000fe80003800000 */
[----:B------:R-:W-:Y:S04]  /*5790*/  IMNMX R8, R2, 0x60, PT ;  /* 0x0000006002087817 */ /* 0x000fe80003800200 */
[----:B------:R-:W-:Y:S11]  /*57a0*/  ISETP.GE.AND P0, PT, R125, R8, PT ;  /* 0x000000087d00720c */ /* 0x000ff60003f06270 */
[----:B------:R-:W-:Y:S02]  /*57b0*/  @!UPT UIADD3 URZ, URZ, URZ, URZ ;  /* 0x0000003f3f3ff290 */ /* 0x000fe4000fffe03f */
[----:B------:R-:W-:-:S05]  /*57c0*/  @P0 BRA `(.L_x_329) ;  /* 0x0000006000000947 */ /* 0x000fca0003800000 */
[----:B------:R-:W1:Y:S01]  /*57d0*/  @!P4 LDS.128 R16, [R124+0x8100] ;  /* 0x008100007c10c984 */ /* 0x000e620000000c00 */
[----:B------:R-:W-:Y:S11]  /*57e0*/  ISETP.GE.AND P0, PT, R123, c[0x0][0x1d4], PT ;  /* 0x000075007b007a0c */ /* 0x000ff60003f06270 */
[----:B------:R-:W-:Y:S02]  /*57f0*/  @!UPT UIADD3 URZ, URZ, URZ, URZ ;  /* 0x0000003f3f3ff290 */ /* 0x000fe4000fffe03f */
[----:B------:R-:W2:Y:S04]  /*5800*/  @!P0 LDS.128 R4, [R124+0xb100] ;  /* 0x00b100007c048984 */ /* 0x000ea80000000c00 */
[----:B-1----:R1:W-:Y:S04]  /*5810*/  @!P4 STG.E.128 [R74.64], R16 ;  /* 0x000000104a00c986 */ /* 0x0023e8000c101d10 */
[----:B--2---:R1:W-:Y:S02]  /*5820*/  @!P0 STG.E.128 [R74.64+0x80], R4 ;  /* 0x000080044a008986 */ /* 0x0043e4000c101d10 */
.L_x_329:
[----:B------:R-:W-:Y:S05]  /*5830*/  BSYNC B0 ;  /* 0x0000000000007941 */ /* 0x000fea0003800000 */
.L_x_328:
[----:B------:R-:W-:Y:S01]  /*5840*/  ISETP.GE.AND P0, PT, R122, R8, PT ;  /* 0x000000087a00720c */ /* 0x000fe20003f06270 */
[----:B------:R-:W-:Y:S01]  /*5850*/  @!UPT UIADD3 URZ, URZ, URZ, URZ ;  /* 0x0000003f3f3ff290 */ /* 0x000fe2000fffe03f */
[----:B------:R-:W-:Y:S11]  /*5860*/  BSSY B0, `(.L_x_330) ;  /* 0x0000008000007945 */ /* 0x000ff60003800000 */
[----:B------:R-:W-:-:S05]  /*5870*/  @P0 BRA `(.L_x_331) ;  /* 0x0000006000000947 */ /* 0x000fca0003800000 */
[----:B-1----:R-:W1:Y:S01]  /*5880*/  @!P4 LDS.128 R16, [R124+0x9100] ;  /* 0x009100007c10c984 */ /* 0x002e620000000c00 */
[----:B------:R-:W-:Y:S11]  /*5890*/  ISETP.GE.AND P0, PT, R123, c[0x0][0x1d4], PT ;  /* 0x000075007b007a0c */ /* 0x000ff60003f06270 */
[----:B------:R-:W-:Y:S02]  /*58a0*/  @!UPT UIADD3 URZ, URZ, URZ, URZ ;  /* 0x0000003f3f3ff290 */ /* 0x000fe4000fffe03f */
[----:B------:R-:W2:Y:S04]  /*58b0*/  @!P0 LDS.128 R4, [R124+0xc100] ;  /* 0x00c100007c048984 */ /* 0x000ea80000000c00 */
[----:B-1----:R1:W-:Y:S04]  /*58c0*/  @!P4 STG.E.128 [R72.64], R16 ;  /* 0x000000104800c986 */ /* 0x0023e8000c101d10 */
[----:B--2---:R1:W-:Y:S02]  /*58d0*/  @!P0 STG.E.128 [R72.64+0x80], R4 ;  /* 0x0000800448008986 */ /* 0x0043e4000c101d10 */
.L_x_331:
[----:B------:R-:W-:Y:S05]  /*58e0*/  BSYNC B0 ;  /* 0x0000000000007941 */ /* 0x000fea0003800000 */
.L_x_330:
[----:B------:R-:W-:Y:S11]  /*58f0*/  ISETP.GE.AND P0, PT, R121, R8, PT ;  /* 0x000000087900720c */ /* 0x000ff60003f06270 */
[----:B------:R-:W-:Y:S02]  /*5900*/  @!UPT UIADD3 URZ, URZ, URZ, URZ ;  /* 0x0000003f3f3ff290 */ /* 0x000fe4000fffe03f */
[----:B------:R-:W-:-:S05]  /*5910*/  @P0 BRA `(.L_x_321) ;  /* 0x0000006000000947 */ /* 0x000fca0003800000 */
[----:B-1----:R-:W1:Y:S01]  /*5920*/  @!P4 LDS.128 R16, [R124+0xa100] ;  /* 0x00a100007c10c984 */ /* 0x002e620000000c00 */
[----:B------:R-:W-:Y:S11]  /*5930*/  ISETP.GE.AND P0, PT, R123, c[0x0][0x1d4], PT ;  /* 0x000075007b007a0c */ /* 0x000ff60003f06270 */
[----:B------:R-:W-:Y:S02]  /*5940*/  @!UPT UIADD3 URZ, URZ, URZ, URZ ;  /* 0x0000003f3f3ff290 */ /* 0x000fe4000fffe03f */
[----:B------:R-:W2:Y:S04]  /*5950*/  @!P0 LDS.128 R4, [R124+0xd100] ;  /* 0x00d100007c048984 */ /* 0x000ea80000000c00 */
[----:B-1----:R1:W-:Y:S04]  /*5960*/  @!P4 STG.E.128 [R70.64], R16 ;  /* 0x000000104600c986 */ /* 0x0023e8000c101d10 */
[----:B--2---:R1:W-:Y:S02]  /*5970*/  @!P0 STG.E.128 [R70.64+0x80], R4 ;  /* 0x0000800446008986 */ /* 0x0043e4000c101d10 */
.L_x_321:
[----:B------:R-:W-:Y:S05]  /*5980*/  BSYNC B2 ;  /* 0x0000000000027941 */ /* 0x000fea0003800000 */
.L_x_304:
[----:B-12---:R-:W-:Y:S01]  /*5990*/  IMAD R5, R43, -0x60, RZ ;  /* 0xffffffa02b057824 */ /* 0x006fe200078e02ff */
[----:B------:R-:W-:Y:S01]  /*59a0*/  ISETP.NE.AND P5, PT, R129, RZ, PT ;  /* 0x000000ff8100720c */ /* 0x000fe20003fa5270 */
[----:B------:R-:W-:Y:S01]  /*59b0*/  IMAD.WIDE.U32 R16, R43, 0x60, RZ ;  /* 0x000000602b107825 */ /* 0x000fe200078e00ff */
[----:B------:R-:W-:Y:S02]  /*59c0*/  BSSY B0, `(.L_x_332) ;  /* 0x0000041000007945 */ /* 0x000fe40003800000 */
[----:B------:R-:W-:Y:S01]  /*59d0*/  IADD3 R4, R90, R5, RZ ;  /* 0x000000055a047210 */ /* 0x000fe20007ffe0ff */
[----:B------:R-:W-:Y:S01]  /*59e0*/  IMAD R81, R81, 0x60, RZ ;  /* 0x0000006051517824 */ /* 0x000fe200078e02ff */
[----:B------:R-:W-:Y:S02]  /*59f0*/  IADD3 R7, P0, R93, R16, RZ ;  /* 0x000000105d077210 */ /* 0x000fe40007f1e0ff */
[----:B------:R-:W-:Y:S01]  /*5a00*/  ISETP.GE.AND P1, PT, R4, 0x21, PT ;  /* 0x000000210400780c */ /* 0x000fe20003f26270 */
[----:B------:R-:W-:Y:S04]  /*5a10*/  IMAD.IADD R2, R17, 0x1, R81 ;  /* 0x0000000111027824 */ /* 0x000fe800078e0251 */
[----:B------:R-:W-:Y:S08]  /*5a20*/  IMAD.X R3, R2, 0x1, R91, P0 ;  /* 0x0000000102037824 */ /* 0x000ff000000e065b */
[----:B------:R-:W-:Y:S05]  /*5a30*/  @P1 IADD3 R9, P0, R7, 0x20, RZ ;  /* 0x0000002007091810 */ /* 0x000fea0007f1e0ff */
[----:B------:R-:W-:Y:S01]  /*5a40*/  @P1 IMAD.X R6, RZ, RZ, R3, P0 ;  /* 0x000000ffff061224 */ /* 0x000fe200000e0603 */
[----:B------:R-:W-:Y:S03]  /*5a50*/  ISETP.GE.AND P0, PT, R4, 0x41, PT ;  /* 0x000000410400780c */ /* 0x000fe60003f06270 */
[----:B------:R-:W-:Y:S04]  /*5a60*/  @P1 IMAD R6, R6, c[0x0][0x258], RZ ;  /* 0x0000960006061a24 */ /* 0x000fe800078e02ff */
[----:B------:R-:W-:Y:S06]  /*5a70*/  @P1 IMAD R6, R9, c[0x0][0x25c], R6 ;  /* 0x0000970009061a24 */ /* 0x000fec00078e0206 */
[----:B------:R-:W-:Y:S04]  /*5a80*/  @P0 IADD3 R11, P2, R7, 0x40, RZ ;  /* 0x00000040070b0810 */ /* 0x000fe80007f5e0ff */
[----:B------:R-:W-:Y:S02]  /*5a90*/  @P0 IADD3.X R8, RZ, R3, RZ, P2, !PT ;  /* 0x00000003ff080210 */ /* 0x000fe400017fe4ff */
[----:B------:R-:W-:Y:S03]  /*5aa0*/  ISETP.GE.AND P2, PT, R4, 0x1, PT ;  /* 0x000000010400780c */ /* 0x000fe60003f46270 */
[----:B------:R-:W-:Y:S04]  /*5ab0*/  @P0 IMAD R8, R8, c[0x0][0x258], RZ ;  /* 0x0000960008080a24 */ /* 0x000fe800078e02ff */
[----:B------:R-:W-:Y:S06]  /*5ac0*/  @P0 IMAD R8, R11, c[0x0][0x25c], R8 ;  /* 0x000097000b080a24 */ /* 0x000fec00078e0208 */
[----:B------:R-:W-:Y:S02]  /*5ad0*/  @P2 IMAD.MOV.U32 R86, RZ, RZ, R132 ;  /* 0x000000ffff562224 */ /* 0x000fe400078e0084 */
[----:B------:R-:W-:Y:S02]  /*5ae0*/  @P2 IMAD R4, R3, c[0x0][0x258], RZ ;  /* 0x0000960003042a24 */ /* 0x000fe400078e02ff */
[C---:B------:R-:W-:Y:S04]  /*5af0*/  @P2 IMAD.WIDE.U32 R20, R7.reuse, c[0x0][0x258], R86 ;  /* 0x0000960007142a25 */ /* 0x040fe800078e0056 */
[----:B------:R-:W-:Y:S01]  /*5b00*/  @P2 IMAD R4, R7, c[0x0][0x25c], R4 ;  /* 0x0000970007042a24 */ /* 0x000fe200078e0204 */
[C---:B------:R-:W-:Y:S01]  /*5b10*/  @P2 LEA R18, P3, R20.reuse, c[0x0][0x250], 0x1 ;  /* 0x0000940014122a11 */ /* 0x040fe200078608ff */
[----:B------:R-:W-:Y:S03]  /*5b20*/  @P1 IMAD.MOV.U32 R86, RZ, RZ, R132 ;  /* 0x000000ffff561224 */ /* 0x000fe600078e0084 */
[----:B------:R-:W-:Y:S01]  /*5b30*/  @P2 IADD3 R4, R21, R4, RZ ;  /* 0x0000000415042210 */ /* 0x000fe20007ffe0ff */
[----:B------:R-:W-:Y:S03]  /*5b40*/  @P1 IMAD.WIDE.U32 R22, R9, c[0x0][0x258], R86 ;  /* 0x0000960009161a25 */ /* 0x000fe600078e0056 */
[----:B------:R-:W-:Y:S01]  /*5b50*/  @P2 LEA.HI.X R19, R20, c[0x0][0x254], R4, 0x1, P3 ;  /* 0x0000950014132a11 */ /* 0x000fe200018f0c04 */
[----:B------:R-:W-:Y:S01]  /*5b60*/  @P0 IMAD.MOV.U32 R86, RZ, RZ, R132 ;  /* 0x000000ffff560224 */ /* 0x000fe200078e0084 */
[C---:B------:R-:W-:Y:S02]  /*5b70*/  @P1 LEA R20, P3, R22.reuse, c[0x0][0x250], 0x1 ;  /* 0x0000940016141a11 */ /* 0x040fe400078608ff */
[----:B------:R-:W-:Y:S01]  /*5b80*/  @P1 IADD3 R6, R23, R6, RZ ;  /* 0x0000000617061210 */ /* 0x000fe20007ffe0ff */
[----:B------:R-:W-:Y:S01]  /*5b90*/  @!PT LDS RZ, [RZ] ;  /* 0x00000000fffff984 */ /* 0x000fe20000000800 */
[----:B------:R-:W-:Y:S01]  /*5ba0*/  @!PT LDS RZ, [RZ] ;  /* 0x00000000fffff984 */ /* 0x000fe20000000800 */
[----:B------:R-:W-:Y:S01]  /*5bb0*/  @!PT LDS RZ, [RZ] ;  /* 0x00000000fffff984 */ /* 0x000fe20000000800 */
[----:B------:R1:W-:Y:S03]  /*5bc0*/  @P2 LDGSTS.E.BYPASS.LTC128B.128 [R124+0x100], [R18.64], !P5 ;  /* 0x00100000127c2fae */ /* 0x0003e6000e901d50 */
[----:B------:R-:W-:Y:S01]  /*5bd0*/  @P1 LEA.HI.X R21, R22, c[0x0][0x254], R6, 0x1, P3 ;  /* 0x0000950016151a11 */ /* 0x000fe200018f0c06 */
[----:B------:R-:W-:Y:S01]  /*5be0*/  @P0 IMAD.WIDE.U32 R6, R11, c[0x0][0x258], R86 ;  /* 0x000096000b060a25 */ /* 0x000fe200078e0056 */
[----:B------:R1:W-:Y:S01]  /*5bf0*/  @P2 LDGSTS.E.BYPASS.LTC128B.128 [R124+0x3100], [R18.64+0x80], !P6 ;  /* 0x03100080127c2fae */ /* 0x0003e2000f101d50 */
[----:B------:R-:W-:Y:S03]  /*5c00*/  IADD3 R3, P2, R85, R16, RZ ;  /* 0x0000001055037210 */ /* 0x000fe60007f5e0ff */
[----:B------:R-:W-:Y:S01]  /*5c10*/  @P0 LEA R22, P3, R6, c[0x0][0x250], 0x1 ;  /* 0x0000940006160a11 */ /* 0x000fe200078608ff */
[----:B------:R1:W-:Y:S01]  /*5c20*/  @P1 LDGSTS.E.BYPASS.LTC128B.128 [R124+0x1100], [R20.64], !P5 ;  /* 0x01100000147c1fae */ /* 0x0003e2000e901d50 */
[----:B------:R-:W-:Y:S01]  /*5c30*/  @P0 IADD3 R8, R7, R8, RZ ;  /* 0x0000000807080210 */ /* 0x000fe20007ffe0ff */
[----:B------:R-:W-:Y:S03]  /*5c40*/  IMAD.X R2, R2, 0x1, R84, P2 ;  /* 0x0000000102027824 */ /* 0x000fe600010e0654 */
[----:B------:R1:W-:Y:S01]  /*5c50*/  @P1 LDGSTS.E.BYPASS.LTC128B.128 [R124+0x4100], [R20.64+0x80], !P6 ;  /* 0x04100080147c1fae */ /* 0x0003e2000f101d50 */
[----:B------:R-:W-:Y:S02]  /*5c60*/  @P0 LEA.HI.X R23, R6, c[0x0][0x254], R8, 0x1, P3 ;  /* 0x0000950006170a11 */ /* 0x000fe400018f0c08 */
[----:B------:R-:W-:Y:S03]  /*5c70*/  IADD3 R8, R5, R0, RZ ;  /* 0x0000000005087210 */ /* 0x000fe60007ffe0ff */
[----:B------:R1:W-:Y:S01]  /*5c80*/  @P0 LDGSTS.E.BYPASS.LTC128B.128 [R124+0x2100], [R22.64], !P5 ;  /* 0x02100000167c0fae */ /* 0x0003e2000e901d50 */
[----:B------:R-:W-:Y:S04]  /*5c90*/  IMNMX R8, R8, 0x60, PT ;  /* 0x0000006008087817 */ /* 0x000fe80003800200 */
[----:B------:R1:W-:Y:S01]  /*5ca0*/  @P0 LDGSTS.E.BYPASS.LTC128B.128 [R124+0x5100], [R22.64+0x80], !P6 ;  /* 0x05100080167c0fae */ /* 0x0003e2000f101d50 */
[----:B------:R-:W-:Y:S04]  /*5cb0*/  ISETP.GE.AND P0, PT, R125, R8, PT ;  /* 0x000000087d00720c */ /* 0x000fe80003f06270 */
[----:B------:R-:W0:Y:S01]  /*5cc0*/  LDGDEPBAR ;  /* 0x00000000000079af */ /* 0x000e220000000000 */
[----:B------:R-:W-:Y:S04]  /*5cd0*/  DEPBAR.LE SB0, 0x0 ;  /* 0x000080000000791a */ /* 0x000fe80000000000 */
[----:B------:R-:W-:Y:S06]  /*5ce0*/  BAR.SYNC.DEFER_BLOCKING 0x0 ;  /* 0x0000000000007b1d */ /* 0x000fec0000010000 */
[----:B------:R-:W-:-:S05]  /*5cf0*/  @P0 BRA `(.L_x_333) ;  /* 0x000000d000000947 */ /* 0x000fca0003800000 */
[----:B-1----:R-:W1:Y:S01]  /*5d00*/  @!P4 LDS.128 R16, [R124+0x100] ;  /* 0x000100007c10c984 */ /* 0x002e620000000c00 */
[----:B------:R-:W-:Y:S01]  /*5d10*/  MOV R82, R130 ;  /* 0x0000008200527202 */ /* 0x000fe20000000f00 */
[----:B------:R-:W-:Y:S04]  /*5d20*/  IMAD R9, R2, c[0x0][0x208], RZ ;  /* 0x0000820002097a24 */ /* 0x000fe800078e02ff */
[C---:B------:R-:W-:Y:S04]  /*5d30*/  IMAD.WIDE.U32 R22, R3.reuse, c[0x0][0x208], R82 ;  /* 0x0000820003167a25 */ /* 0x040fe800078e0052 */
[----:B------:R-:W-:Y:S01]  /*5d40*/  IMAD R9, R3, c[0x0][0x20c], R9 ;  /* 0x0000830003097a24 */ /* 0x000fe200078e0209 */
[C---:B------:R-:W-:Y:S04]  /*5d50*/  LEA R20, P0, R22.reuse, c[0x0][0x1f8], 0x1 ;  /* 0x00007e0016147a11 */ /* 0x040fe800078008ff */
[----:B------:R-:W-:Y:S04]  /*5d60*/  IADD3 R9, R23, R9, RZ ;  /* 0x0000000917097210 */ /* 0x000fe80007ffe0ff */
[----:B------:R-:W-:Y:S02]  /*5d70*/  LEA.HI.X R21, R22, c[0x0][0x1fc], R9, 0x1, P0 ;  /* 0x00007f0016157a11 */ /* 0x000fe400000f0c09 */
[----:B------:R-:W-:Y:S11]  /*5d80*/  ISETP.GE.AND P0, PT, R123, c[0x0][0x1d4], PT ;  /* 0x000075007b007a0c */ /* 0x000ff60003f06270 */
[----:B------:R-:W-:Y:S02]  /*5d90*/  @!UPT UIADD3 URZ, URZ, URZ, URZ ;  /* 0x0000003f3f3ff290 */ /* 0x000fe4000fffe03f */
[----:B------:R-:W2:Y:S04]  /*5da0*/  @!P0 LDS.128 R4, [R124+0x3100] ;  /* 0x003100007c048984 */ /* 0x000ea80000000c00 */
[----:B-1----:R1:W-:Y:S04]  /*5db0*/  @!P4 STG.E.128 [R20.64], R16 ;  /* 0x000000101400c986 */ /* 0x0023e8000c101d10 */
[----:B--2---:R1:W-:Y:S02]  /*5dc0*/  @!P0 STG.E.128 [R20.64+0x80], R4 ;  /* 0x0000800414008986 */ /* 0x0043e4000c101d10 */
.L_x_333:
[----:B-1----:R-:W-:Y:S05]  /*5dd0*/  BSYNC B0 ;  /* 0x0000000000007941 */ /* 0x002fea0003800000 */
.L_x_332:
[----:B------:R-:W-:Y:S01]  /*5de0*/  ISETP.GE.AND P0, PT, R122, R8, PT ;  /* 0x000000087a00720c */ /* 0x000fe20003f06270 */
[----:B------:R-:W-:Y:S01]  /*5df0*/  @!UPT UIADD3 URZ, URZ, URZ, URZ ;  /* 0x0000003f3f3ff290 */ /* 0x000fe2000fffe03f */
[----:B------:R-:W-:Y:S11]  /*5e00*/  BSSY B0, `(.L_x_334) ;  /* 0x0000011000007945 */ /* 0x000ff60003800000 */
[----:B------:R-:W-:-:S05]  /*5e10*/  @P0 BRA `(.L_x_335) ;  /* 0x000000f000000947 */ /* 0x000fca0003800000 */
[----:B------:R-:W1:Y:S01]  /*5e20*/  @!P4 LDS.128 R16, [R124+0x1100] ;  /* 0x001100007c10c984 */ /* 0x000e620000000c00 */
[----:B------:R-:W-:Y:S02]  /*5e30*/  IADD3 R4, P0, R3, 0x20, RZ ;  /* 0x0000002003047810 */ /* 0x000fe40007f1e0ff */
[----:B------:R-:W-:Y:S03]  /*5e40*/  MOV R82, R130 ;  /* 0x0000008200527202 */ /* 0x000fe60000000f00 */
[----:B------:R-:W-:Y:S02]  /*5e50*/  IMAD.X R9, RZ, RZ, R2, P0 ;  /* 0x000000ffff097224 */ /* 0x000fe400000e0602 */
[----:B------:R-:W-:Y:S04]  /*5e60*/  IMAD.WIDE.U32 R22, R4, c[0x0][0x208], R82 ;  /* 0x0000820004167a25 */ /* 0x000fe800078e0052 */
[----:B------:R-:W-:Y:S01]  /*5e70*/  IMAD R9, R9, c[0x0][0x208], RZ ;  /* 0x0000820009097a24 */ /* 0x000fe200078e02ff */
[----:B------:R-:W-:Y:S03]  /*5e80*/  LEA R20, P0, R22, c[0x0][0x1f8], 0x1 ;  /* 0x00007e0016147a11 */ /* 0x000fe600078008ff */
[----:B------:R-:W-:Y:S04]  /*5e90*/  IMAD R9, R4, c[0x0][0x20c], R9 ;  /* 0x0000830004097a24 */ /* 0x000fe800078e0209 */
[----:B------:R-:W-:Y:S05]  /*5ea0*/  IMAD.IADD R9, R23, 0x1, R9 ;  /* 0x0000000117097824 */ /* 0x000fea00078e0209 */
[----:B------:R-:W-:Y:S02]  /*5eb0*/  LEA.HI.X R21, R22, c[0x0][0x1fc], R9, 0x1, P0 ;  /* 0x00007f0016157a11 */ /* 0x000fe400000f0c09 */
[----:B------:R-:W-:Y:S11]  /*5ec0*/  ISETP.GE.AND P0, PT, R123, c[0x0][0x1d4], PT ;  /* 0x000075007b007a0c */ /* 0x000ff60003f06270 */
[----:B------:R-:W-:Y:S02]  /*5ed0*/  @!UPT UIADD3 URZ, URZ, URZ, URZ ;  /* 0x0000003f3f3ff290 */ /* 0x000fe4000fffe03f */
[----:B------:R-:W2:Y:S04]  /*5ee0*/  @!P0 LDS.128 R4, [R124+0x4100] ;  /* 0x004100007c048984 */ /* 0x000ea80000000c00 */
[----:B-1----:R1:W-:Y:S04]  /*5ef0*/  @!P4 STG.E.128 [R20.64], R16 ;  /* 0x000000101400c986 */ /* 0x0023e8000c101d10 */
[----:B--2---:R1:W-:Y:S02]  /*5f00*/  @!P0 STG.E.128 [R20.64+0x80], R4 ;  /* 0x0000800414008986 */ /* 0x0043e4000c101d10 */
.L_x_335:
[----:B------:R-:W-:Y:S05]  /*5f10*/  BSYNC B0 ;  /* 0x0000000000007941 */ /* 0x000fea0003800000 */
.L_x_334:
[----:B------:R-:W-:Y:S01]  /*5f20*/  ISETP.GE.AND P0, PT, R121, R8, PT ;  /* 0x000000087900720c */ /* 0x000fe20003f06270 */
[----:B------:R-:W-:Y:S01]  /*5f30*/  @!UPT UIADD3 URZ, URZ, URZ, URZ ;  /* 0x0000003f3f3ff290 */ /* 0x000fe2000fffe03f */
[----:B------:R-:W-:Y:S11]  /*5f40*/  BSSY B0, `(.L_x_336) ;  /* 0x0000011000007945 */ /* 0x000ff60003800000 */
[----:B------:R-:W-:-:S05]  /*5f50*/  @P0 BRA `(.L_x_337) ;  /* 0x000000f000000947 */ /* 0x000fca0003800000 */
[----:B-1----:R-:W1:Y:S01]  /*5f60*/  @!P4 LDS.128 R16, [R124+0x2100] ;  /* 0x002100007c10c984 */ /* 0x002e620000000c00 */
[----:B------:R-:W-:Y:S02]  /*5f70*/  IADD3 R3, P0, R3, 0x40, RZ ;  /* 0x0000004003037810 */ /* 0x000fe40007f1e0ff */
[----:B------:R-:W-:Y:S03]  /*5f80*/  MOV R82, R130 ;  /* 0x0000008200527202 */ /* 0x000fe60000000f00 */
[----:B------:R-:W-:Y:S02]  /*5f90*/  IMAD.X R2, RZ, RZ, R2, P0 ;  /* 0x000000ffff027224 */ /* 0x000fe400000e0602 */
[C---:B------:R-:W-:Y:S04]  /*5fa0*/  IMAD.WIDE.U32 R20, R3.reuse, c[0x0][0x208], R82 ;  /* 0x0000820003147a25 */ /* 0x040fe800078e0052 */
[----:B------:R-:W-:Y:S01]  /*5fb0*/  IMAD R2, R2, c[0x0][0x208], RZ ;  /* 0x0000820002027a24 */ /* 0x000fe200078e02ff */
[C---:B------:R-:W-:Y:S03]  /*5fc0*/  LEA R8, P0, R20.reuse, c[0x0][0x1f8], 0x1 ;  /* 0x00007e0014087a11 */ /* 0x040fe600078008ff */
        /* <DEDUP_REMOVED lines=8> */
.L_x_337:
[----:B------:R-:W-:Y:S05]  /*6050*/  BSYNC B0 ;  /* 0x0000000000007941 */ /* 0x000fea0003800000 */
.L_x_336:
[C---:B------:R-:W-:Y:S02]  /*6060*/  ISETP.GT.AND P0, PT, R43.reuse, R98, PT ;  /* 0x000000622b00720c */ /* 0x040fe40003f04270 */
[----:B------:R-:W-:Y:S11]  /*6070*/  IADD3 R43, R43, -0x1, RZ ;  /* 0xffffffff2b2b7810 */ /* 0x000ff60007ffe0ff */
[----:B------:R-:W-:Y:S01]  /*6080*/  @P0 SHF.R.S32.HI R2, RZ, 0x1f, R43 ;  /* 0x0000001fff020819 */ /* 0x000fe2000001142b */
[----:B-1----:R-:W-:Y:S02]  /*6090*/  @P0 IMAD.MOV.U32 R4, RZ, RZ, R134 ;  /* 0x000000ffff040224 */ /* 0x002fe400078e0086 */
[----:B------:R-:W-:Y:S02]  /*60a0*/  @P0 IMAD.MOV.U32 R5, RZ, RZ, R157 ;  /* 0x000000ffff050224 */ /* 0x000fe400078e009d */
[----:B------:R-:W-:Y:S02]  /*60b0*/  @P0 IMAD R3, R102, R43, RZ ;  /* 0x0000002b66030224 */ /* 0x000fe400078e02ff */
[-C--:B------:R-:W-:Y:S04]  /*60c0*/  @P0 IMAD.WIDE.U32 R4, R43, R158.reuse, R4 ;  /* 0x0000009e2b040225 */ /* 0x080fe800078e0004 */
[----:B------:R-:W-:Y:S01]  /*60d0*/  @P0 IMAD R3, R2, R158, R3 ;  /* 0x0000009e02030224 */ /* 0x000fe200078e0203 */
[C---:B------:R-:W-:Y:S01]  /*60e0*/  @P0 LEA R6, P1, R4.reuse, c[0x0][0x220], 0x1 ;  /* 0x0000880004060a11 */ /* 0x040fe200078208ff */
[----:B------:R-:W-:Y:S02]  /*60f0*/  IMAD.U32 R2, RZ, RZ, UR10 ;  /* 0x0000000aff027e24 */ /* 0x000fe4000f8e00ff */
[----:B------:R-:W-:Y:S05]  /*6100*/  @P0 IMAD.IADD R3, R5, 0x1, R3 ;  /* 0x0000000105030824 */ /* 0x000fea00078e0203 */
[----:B------:R-:W-:Y:S02]  /*6110*/  @P0 LEA.HI.X R7, R4, c[0x0][0x224], R3, 0x1, P1 ;  /* 0x0000890004070a11 */ /* 0x000fe400008f0c03 */
[----:B------:R-:W-:Y:S03]  /*6120*/  @P0 IADD3 R8, P2, P1, R2, 0x80, R6 ;  /* 0x0000008002080810 */ /* 0x000fe6000795e006 */
[----:B------:R-:W-:Y:S01]  /*6130*/  @!PT LDS RZ, [RZ] ;  /* 0x00000000fffff984 */ /* 0x000fe20000000800 */
[----:B------:R-:W-:Y:S01]  /*6140*/  @!PT LDS RZ, [RZ] ;  /* 0x00000000fffff984 */ /* 0x000fe20000000800 */
[----:B------:R-:W-:Y:S01]  /*6150*/  @!PT LDS RZ, [RZ] ;  /* 0x00000000fffff984 */ /* 0x000fe20000000800 */
[----:B------:R1:W-:Y:S01]  /*6160*/  @P0 LDGSTS.E.BYPASS.LTC128B.128 [R124+0x8100], [R6.64], !P5 ;  /* 0x08100000067c0fae */ /* 0x0003e2000e901d50 */
[----:B------:R-:W-:Y:S02]  /*6170*/  @P0 IADD3.X R9, RZ, UR9, R7, P2, P1 ;  /* 0x00000009ff090c10 */ /* 0x000fe400097e2407 */
[----:B------:R-:W-:Y:S01]  /*6180*/  @P0 IADD3 R16, P1, R6, UR10, RZ ;  /* 0x0000000a06100c10 */ /* 0x000fe2000ff3e0ff */
[----:B------:R1:W-:Y:S03]  /*6190*/  @P0 LDGSTS.E.BYPASS.LTC128B.128 [R124+0xb100], [R6.64+0x80], !P6 ;  /* 0x0b100080067c0fae */ /* 0x0003e6000f101d50 */
[----:B------:R-:W-:Y:S02]  /*61a0*/  @P0 IADD3.X R17, R7, UR9, RZ, P1, !PT ;  /* 0x0000000907110c10 */ /* 0x000fe40008ffe4ff */
[C---:B------:R-:W-:Y:S03]  /*61b0*/  @P0 IADD3 R4, P1, R16.reuse, UR10, RZ ;  /* 0x0000000a10040c10 */ /* 0x040fe6000ff3e0ff */
[----:B------:R1:W-:Y:S01]  /*61c0*/  @P0 LDGSTS.E.BYPASS.LTC128B.128 [R124+0x9100], [R16.64], !P5 ;  /* 0x09100000107c0fae */ /* 0x0003e2000e901d50 */
[C---:B------:R-:W-:Y:S02]  /*61d0*/  @P0 IADD3.X R5, R17.reuse, UR9, RZ, P1, !PT ;  /* 0x0000000911050c10 */ /* 0x040fe40008ffe4ff */
[----:B------:R-:W-:Y:S01]  /*61e0*/  @P0 IADD3 R2, P1, R16, UR12, RZ ;  /* 0x0000000c10020c10 */ /* 0x000fe2000ff3e0ff */
[----:B------:R1:W-:Y:S03]  /*61f0*/  @P0 LDGSTS.E.BYPASS.LTC128B.128 [R124+0xc100], [R8.64], !P6 ;  /* 0x0c100000087c0fae */ /* 0x0003e6000f101d50 */
[----:B------:R-:W-:Y:S01]  /*6200*/  @P0 IADD3.X R3, R17, UR8, RZ, P1, !PT ;  /* 0x0000000811030c10 */ /* 0x000fe20008ffe4ff */
[----:B------:R1:W-:Y:S04]  /*6210*/  @P0 LDGSTS.E.BYPASS.LTC128B.128 [R124+0xa100], [R4.64], !P5 ;  /* 0x0a100000047c0fae */ /* 0x0003e8000e901d50 */
[----:B------:R1:W-:Y:S04]  /*6220*/  @P0 LDGSTS.E.BYPASS.LTC128B.128 [R124+0xd100], [R2.64], !P6 ;  /* 0x0d100000027c0fae */ /* 0x0003e8000f101d50 */
[----:B------:R-:W0:Y:S01]  /*6230*/  LDGDEPBAR ;  /* 0x00000000000079af */ /* 0x000e220000000000 */
[----:B------:R-:W-:-:S05]  /*6240*/  @P0 BRA `(.L_x_338) ;  /* 0xffffba8000000947 */ /* 0x000fca000383ffff */
[----:B------:R-:W-:Y:S06]  /*6250*/  BAR.SYNC.DEFER_BLOCKING 0x0 ;  /* 0x0000000000007b1d */ /* 0x000fec0000010000 */
.L_x_303:
[----:B------:R-:W-:Y:S01]  /*6260*/  ISETP.NE.AND P3, PT, R217, 0x1, PT ;  /* 0x00000001d900780c */ /* 0x000fe20003f65270 */
[----:B------:R-:W-:Y:S01]  /*6270*/  IMAD.IADD R127, R126, 0x1, R127 ;  /* 0x000000017e7f7824 */ /* 0x000fe200078e027f */
[----:B-1----:R-:W-:-:S02]  /*6280*/  IADD3 R2, R118, 0x7f, RZ ;  /* 0x0000007f76027810 */ /* 0x002fc40007ffe0ff */
[----:B------:R-:W-:-:S09]  /*6290*/  ISETP.GE.AND P1, PT, R216, 0x1, PT ;  /* 0x00000001d800780c */ /* 0x000fd20003f26270 */
[----:B------:R-:W-:-:S05]  /*62a0*/  @P3 IMAD.HI.U32 R0, R2, c[0x0][0x2c8], RZ ;  /* 0x0000b20002003a27 */ /* 0x000fca00078e00ff */
[----:B------:R-:W-:-:S05]  /*62b0*/  @P3 SHF.R.U32.HI R2, RZ, c[0x0][0x2cc], R0 ;  /* 0x0000b300ff023a19 */ /* 0x000fca0000011600 */
[----:B------:R-:W-:-:S05]  /*62c0*/  IMAD.IADD R100, R100, 0x1, R2 ;  /* 0x0000000164647824 */ /* 0x000fca00078e0202 */
[----:B------:R-:W-:Y:S01]  /*62d0*/  IADD3 R2, R100, c[0x0][0x328], RZ ;  /* 0x0000ca0064027a10 */ /* 0x000fe20007ffe0ff */
[----:B------:R-:W-:Y:S05]  /*62e0*/  @!P1 BRA `(.L_x_339) ;  /* 0x000000f000009947 */ /* 0x000fea0003800000 */
        /* <DEDUP_REMOVED lines=10> */
.L_x_340:
[----:B------:R-:W-:-:S13]  /*6390*/  ISETP.NE.AND P0, PT, R0, 0x1, PT ;  /* 0x000000010000780c */ /* 0x000fda0003f05270 */
[----:B------:R-:W-:-:S05]  /*63a0*/  @P0 IMAD.HI.U32 R4, R3, c[0x0][0x330], RZ ;  /* 0x0000cc0003040a27 */ /* 0x000fca00078e00ff */
[----:B------:R-:W-:-:S05]  /*63b0*/  @P0 SHF.R.U32.HI R3, RZ, c[0x0][0x334], R4 ;  /* 0x0000cd00ff030a19 */ /* 0x000fca0000011604 */
.L_x_341:
[----:B------:R-:W-:-:S05]  /*63c0*/  IMAD R3, R3, R0, c[0x0][0x32c] ;  /* 0x0000cb0003037624 */ /* 0x000fca00078e0200 */
[----:B------:R-:W-:-:S04]  /*63d0*/  IMNMX R2, R2, R3, PT ;  /* 0x0000000302027217 */ /* 0x000fc80003800200 */
.L_x_339:
[----:B------:R-:W-:Y:S01]  /*63e0*/  IADD3 R5, R2, 0x5f, RZ ;  /* 0x0000005f02057810 */ /* 0x000fe20007ffe0ff */
[----:B------:R-:W-:-:S04]  /*63f0*/  @P3 IMAD.HI.U32 R0, R118, c[0x0][0x2c8], RZ ;  /* 0x0000b20076003a27 */ /* 0x000fc800078e00ff */
[----:B------:R-:W-:-:S04]  /*6400*/  IMAD.HI R5, R5, 0x2aaaaaab, RZ ;  /* 0x2aaaaaab05057827 */ /* 0x000fc800078e02ff */
[----:B------:R-:W-:Y:S01]  /*6410*/  IMAD.MOV.U32 R2, RZ, RZ, R118 ;  /* 0x000000ffff027224 */ /* 0x000fe200078e0076 */
[----:B------:R-:W-:Y:S02]  /*6420*/  @P3 SHF.R.U32.HI R2, RZ, c[0x0][0x2cc], R0 ;  /* 0x0000b300ff023a19 */ /* 0x000fe40000011600 */
[----:B------:R-:W-:-:S03]  /*6430*/  SHF.R.U32.HI R0, RZ, 0x1f, R5 ;  /* 0x0000001fff007819 */ /* 0x000fc60000011605 */
[----:B------:R-:W-:Y:S01]  /*6440*/  IMAD.IADD R3, R117, 0x1, R2 ;  /* 0x0000000175037824 */ /* 0x000fe200078e0202 */
[----:B-----5:R-:W-:-:S04]  /*6450*/  LEA.HI.SX32 R36, R5, R0, 0x1c ;  /* 0x0000000005247211 */ /* 0x020fc800078fe2ff */
[----:B------:R-:W-:Y:S02]  /*6460*/  IADD3 R0, R3, -c[0x0][0x324], RZ ;  /* 0x8000c90003007a10 */ /* 0x000fe40007ffe0ff */
[----:B------:R-:W-:Y:S01]  /*6470*/  IMNMX R36, R36, R99, PT ;  /* 0x0000006324247217 */ /* 0x000fe20003800200 */
        /* <DEDUP_REMOVED lines=10> */
.L_x_343:
[----:B------:R-:W-:-:S04]  /*6520*/  MOV R2, c[0x0][0x32c] ;  /* 0x0000cb0000027a02 */ /* 0x000fc80000000f00 */
[----:B------:R-:W-:-:S13]  /*6530*/  ISETP.NE.AND P0, PT, R2, 0x1, PT ;  /* 0x000000010200780c */ /* 0x000fda0003f05270 */
[----:B------:R-:W-:-:S05]  /*6540*/  @P0 IMAD.HI.U32 R2, R3, c[0x0][0x330], RZ ;  /* 0x0000cc0003020a27 */ /* 0x000fca00078e00ff */
[----:B------:R-:W-:-:S05]  /*6550*/  @P0 SHF.R.U32.HI R3, RZ, c[0x0][0x334], R2 ;  /* 0x0000cd00ff030a19 */ /* 0x000fca0000011602 */
.L_x_344:
[----:B------:R-:W-:-:S05]  /*6560*/  IMAD R3, R3, c[0x0][0x32c], RZ ;  /* 0x0000cb0003037a24 */ /* 0x000fca00078e02ff */
[----:B------:R-:W-:-:S05]  /*6570*/  IMNMX R0, R0, R3, !PT ;  /* 0x0000000300007217 */ /* 0x000fca0007800200 */
.L_x_342:
        /* <DEDUP_REMOVED lines=20> */
[----:B------:R-:W-:Y:S01]  /*66c0*/  IMAD.MOV.U32 R4, RZ, RZ, RZ ;  /* 0x000000ffff047224 */ /* 0x000fe200078e00ff */
        /* <DEDUP_REMOVED lines=21> */
[----:B------:R-:W-:Y:S02]  /*6820*/  ISETP.NE.U32.AND P0, PT, RZ, c[0x0][0x340], PT ;  /* 0x0000d000ff007a0c */ /* 0x000fe40003f05070 */
[----:B------:R-:W-:-:S02]  /*6830*/  SHF.R.S32.HI R37, RZ, 0x1f, R78 ;  /* 0x0000001fff257819 */ /* 0x000fc4000001144e */
[----:B------:R-:W-:Y:S01]  /*6840*/  SHF.R.S32.HI R3, RZ, 0x1f, R80 ;  /* 0x0000001fff037819 */ /* 0x000fe20000011450 */
[----:B------:R-:W-:Y:S01]  /*6850*/  IMAD.WIDE.U32 R10, R80, c[0x0][0x178], RZ ;  /* 0x00005e00500a7a25 */ /* 0x000fe200078e00ff */
[----:B------:R-:W-:Y:S01]  /*6860*/  ISETP.NE.AND.EX P1, PT, RZ, c[0x0][0x344], PT, P0 ;  /* 0x0000d100ff007a0c */ /* 0x000fe20003f25300 */
[----:B------:R-:W-:-:S12]  /*6870*/  ULDC.64 UR10, c[0x0][0x1e0] ;  /* 0x00007800000a7ab9 */ /* 0x000fd80000000a00 */
[----:B------:R-:W-:-:S04]  /*6880*/  @P1 IMAD.MOV.U32 R6, RZ, RZ, 0x4 ;  /* 0x00000004ff061424 */ /* 0x000fc800078e00ff */
[----:B------:R-:W-:-:S05]  /*6890*/  @P1 IMAD.WIDE R6, R221, R6, c[0x0][0x340] ;  /* 0x0000d000dd061625 */ /* 0x000fca00078e0206 */
[----:B------:R1:W2:Y:S01]  /*68a0*/  @P1 LDG.E R2, [R6.64] ;  /* 0x0000001006021981 */ /* 0x0002a2000c1e1900 */
[----:B------:R-:W-:Y:S01]  /*68b0*/  LEA.HI R4, R37, R78, RZ, 0x3 ;  /* 0x0000004e25047211 */ /* 0x000fe200078f18ff */
[----:B------:R-:W-:Y:S01]  /*68c0*/  IMAD R3, R3, c[0x0][0x178], RZ ;  /* 0x00005e0003037a24 */ /* 0x000fe200078e02ff */
[----:B------:R-:W-:Y:S01]  /*68d0*/  ISETP.NE.U32.AND P0, PT, RZ, c[0x0][0x348], PT ;  /* 0x0000d200ff007a0c */ /* 0x000fe20003f05070 */
[----:B------:R-:W-:Y:S01]  /*68e0*/  IMAD R0, R218, c[0x0][0x1b8], RZ ;  /* 0x00006e00da007a24 */ /* 0x000fe200078e02ff */
[----:B------:R-:W-:Y:S01]  /*68f0*/  LOP3.LUT R29, R4, 0xfffffff8, RZ, 0xc0, !PT ;  /* 0xfffffff8041d7812 */ /* 0x000fe200078ec0ff */
[----:B------:R-:W-:Y:S01]  /*6900*/  IMAD R3, R80, c[0x0][0x17c], R3 ;  /* 0x00005f0050037a24 */ /* 0x000fe200078e0203 */
[----:B------:R-:W-:Y:S01]  /*6910*/  SHF.R.S32.HI R4, RZ, 0x3, R4 ;  /* 0x00000003ff047819 */ /* 0x000fe20000011404 */
[----:B------:R-:W-:Y:S01]  /*6920*/  IMAD R5, R219, c[0x0][0x1bc], R0 ;  /* 0x00006f00db057a24 */ /* 0x000fe200078e0200 */
[----:B------:R-:W-:Y:S01]  /*6930*/  ISETP.NE.AND.EX P0, PT, RZ, c[0x0][0x34c], PT, P0 ;  /* 0x0000d300ff007a0c */ /* 0x000fe20003f05300 */
[----:B------:R-:W-:Y:S01]  /*6940*/  IMAD.IADD R29, R78, 0x1, -R29 ;  /* 0x000000014e1d7824 */ /* 0x000fe200078e0a1d */
[----:B------:R-:W-:Y:S01]  /*6950*/  ISETP.NE.U32.AND P2, PT, RZ, c[0x0][0x350], PT ;  /* 0x0000d400ff007a0c */ /* 0x000fe20003f45070 */
[----:B------:R-:W-:Y:S01]  /*6960*/  IMAD.IADD R11, R11, 0x1, R3 ;  /* 0x000000010b0b7824 */ /* 0x000fe200078e0203 */
[----:B------:R-:W-:Y:S01]  /*6970*/  SEL R12, R221, RZ, !P0 ;  /* 0x000000ffdd0c7207 */ /* 0x000fe20004000000 */
[----:B------:R-:W-:Y:S01]  /*6980*/  IMAD R3, R29, 0x20, R4 ;  /* 0x000000201d037824 */ /* 0x000fe200078e0204 */
[----:B------:R-:W-:Y:S01]  /*6990*/  IADD3 R110, R36, -0x1, RZ ;  /* 0xffffffff246e7810 */ /* 0x000fe20007ffe0ff */
[----:B------:R-:W-:Y:S01]  /*69a0*/  IMAD.WIDE.U32 R10, R219, c[0x0][0x1b8], R10 ;  /* 0x00006e00db0a7a25 */ /* 0x000fe200078e000a */
[----:B------:R-:W-:Y:S01]  /*69b0*/  UIMAD.WIDE.U32 UR12, UR10, 0x40, URZ ;  /* 0x000000400a0c78a5 */ /* 0x000fe2000f8e003f */
[----:B------:R-:W-:Y:S01]  /*69c0*/  LOP3.LUT R222, R222, 0xfffbffff, RZ, 0xc0, !PT ;  /* 0xfffbffffdede7812 */ /* 0x000fe200078ec0ff */
[----:B------:R-:W-:Y:S01]  /*69d0*/  USHF.L.U32 UR6, UR11, 0x6, URZ ;  /* 0x000000060b067899 */ /* 0x000fe2000800063f */
[----:B------:R-:W-:Y:S01]  /*69e0*/  IMAD.IADD R3, R118, 0x1, R3 ;  /* 0x0000000176037824 */ /* 0x000fe200078e0203 */
[----:B------:R-:W-:Y:S01]  /*69f0*/  SHF.R.S32.HI R31, RZ, 0x1f, R110 ;  /* 0x0000001fff1f7819 */ /* 0x000fe2000001146e */
[----:B------:R-:W-:Y:S01]  /*6a00*/  IMAD.IADD R11, R11, 0x1, R5 ;  /* 0x000000010b0b7824 */ /* 0x000fe200078e0205 */
[----:B------:R-:W-:Y:S01]  /*6a10*/  UIADD3 UR6, UR13, UR6, URZ ;  /* 0x000000060d067290 */ /* 0x000fe2000fffe03f */
[----:B------:R-:W-:Y:S01]  /*6a20*/  @P3 IMAD.HI.U32 R0, R3, c[0x0][0x2c8], RZ ;  /* 0x0000b20003003a27 */ /* 0x000fe200078e00ff */
[----:B-1----:R-:W-:-:S02]  /*6a30*/  SHF.R.S32.HI R6, RZ, 0x1f, R221 ;  /* 0x0000001fff067819 */ /* 0x002fc400000114dd */
[----:B------:R-:W-:Y:S01]  /*6a40*/  SHF.R.S32.HI R7, RZ, 0x1f, R127 ;  /* 0x0000001fff077819 */ /* 0x000fe2000001147f */
[----:B------:R-:W-:Y:S01]  /*6a50*/  IMAD.MOV.U32 R5, RZ, RZ, R3 ;  /* 0x000000ffff057224 */ /* 0x000fe200078e0003 */
[----:B------:R-:W-:Y:S01]  /*6a60*/  SEL R9, R6, RZ, !P0 ;  /* 0x000000ff06097207 */ /* 0x000fe20004000000 */
[----:B------:R-:W-:Y:S01]  /*6a70*/  IMAD.SHL.U32 R82, R29, 0x8, RZ ;  /* 0x000000081d527824 */ /* 0x000fe200078e00ff */
[----:B------:R-:W-:Y:S01]  /*6a80*/  @P3 SHF.R.U32.HI R5, RZ, c[0x0][0x2cc], R0 ;  /* 0x0000b300ff053a19 */ /* 0x000fe20000011600 */
[----:B------:R-:W-:Y:S01]  /*6a90*/  BAR.SYNC.DEFER_BLOCKING 0x0 ;  /* 0x0000000000007b1d */ /* 0x000fe20000010000 */
[C---:B------:R-:W-:Y:S01]  /*6aa0*/  IADD3 R127, P0, R4.reuse, R127, RZ ;  /* 0x0000007f047f7210 */ /* 0x040fe20007f1e0ff */
[----:B------:R-:W-:Y:S01]  /*6ab0*/  IMAD R9, R9, c[0x0][0x1c0], RZ ;  /* 0x0000700009097a24 */ /* 0x000fe200078e02ff */
[----:B------:R-:W-:Y:S01]  /*6ac0*/  SHF.R.S32.HI R83, RZ, 0x1f, R82 ;  /* 0x0000001fff537819 */ /* 0x000fe20000011452 */
[----:B------:R-:W-:Y:S01]  /*6ad0*/  IMAD.MOV R8, RZ, RZ, -R5 ;  /* 0x000000ffff087224 */ /* 0x000fe200078e0a05 */
[----:B------:R-:W-:Y:S01]  /*6ae0*/  LEA.HI.X.SX32 R0, R4, R7, 0x1, P0 ;  /* 0x0000000704007211 */ /* 0x000fe200000f0eff */
[C---:B------:R-:W-:Y:S01]  /*6af0*/  IMAD R9, R12.reuse, c[0x0][0x1c4], R9 ;  /* 0x000071000c097a24 */ /* 0x040fe200078e0209 */
[----:B------:R-:W-:Y:S01]  /*6b00*/  SHF.R.S32.HI R7, RZ, 0x1f, R5 ;  /* 0x0000001fff077819 */ /* 0x000fe20000011405 */
[----:B------:R-:W-:-:S04]  /*6b10*/  IMAD.WIDE.U32 R12, R12, c[0x0][0x1c0], R10 ;  /* 0x000070000c0c7a25 */ /* 0x000fc800078e000a */
[----:B------:R-:W-:Y:S02]  /*6b20*/  IMAD R3, R8, c[0x0][0x2c4], R3 ;  /* 0x0000b10008037a24 */ /* 0x000fe400078e0203 */
[----:B------:R-:W-:Y:S02]  /*6b30*/  IMAD.MOV.U32 R8, RZ, RZ, R12 ;  /* 0x000000ffff087224 */ /* 0x000fe400078e000c */
[----:B------:R-:W-:Y:S02]  /*6b40*/  IMAD.IADD R9, R13, 0x1, R9 ;  /* 0x000000010d097824 */ /* 0x000fe400078e0209 */
[----:B------:R-:W-:Y:S02]  /*6b50*/  IMAD R12, R7, c[0x0][0x1b0], RZ ;  /* 0x00006c00070c7a24 */ /* 0x000fe400078e02ff */
[----:B------:R-:W-:Y:S02]  /*6b60*/  IMAD R10, R0, c[0x0][0x1e0], RZ ;  /* 0x00007800000a7a24 */ /* 0x000fe400078e02ff */
[----:B------:R-:W-:-:S02]  /*6b70*/  IMAD R12, R5, c[0x0][0x1b4], R12 ;  /* 0x00006d00050c7a24 */ /* 0x000fc400078e020c */
[----:B------:R-:W-:Y:S01]  /*6b80*/  IMAD.WIDE.U32 R16, R5, c[0x0][0x1b0], R8 ;  /* 0x00006c0005107a25 */ /* 0x000fe200078e0008 */
[----:B------:R-:W-:-:S03]  /*6b90*/  SHF.R.S32.HI R5, RZ, 0x1f, R3 ;  /* 0x0000001fff057819 */ /* 0x000fc60000011403 */
[C---:B------:R-:W-:Y:S02]  /*6ba0*/  IMAD R10, R127.reuse, c[0x0][0x1e4], R10 ;  /* 0x000079007f0a7a24 */ /* 0x040fe400078e020a */
[----:B------:R-:W-:-:S04]  /*6bb0*/  IMAD.WIDE.U32 R14, R127, c[0x0][0x1e0], R82 ;  /* 0x000078007f0e7a25 */ /* 0x000fc800078e0052 */
[----:B------:R-:W-:Y:S02]  /*6bc0*/  IMAD.IADD R15, R15, 0x1, R10 ;  /* 0x000000010f0f7824 */ /* 0x000fe400078e020a */
[----:B------:R-:W-:Y:S02]  /*6bd0*/  IMAD.IADD R17, R17, 0x1, R12 ;  /* 0x0000000111117824 */ /* 0x000fe400078e020c */
[----:B------:R-:W-:Y:S02]  /*6be0*/  IMAD R10, R5, c[0x0][0x1a8], RZ ;  /* 0x00006a00050a7a24 */ /* 0x000fe400078e02ff */
[----:B------:R-:W-:-:S04]  /*6bf0*/  IMAD.WIDE.U32 R16, R3, c[0x0][0x1a8], R16 ;  /* 0x00006a0003107a25 */ /* 0x000fc800078e0010 */
[----:B------:R-:W-:Y:S02]  /*6c00*/  IMAD R10, R3, c[0x0][0x1ac], R10 ;  /* 0x00006b00030a7a24 */ /* 0x000fe400078e020a */
[----:B------:R-:W-:Y:S02]  /*6c10*/  IMAD R8, R218, c[0x0][0x1e8], RZ ;  /* 0x00007a00da087a24 */ /* 0x000fe400078e02ff */
[----:B------:R-:W-:Y:S01]  /*6c20*/  IMAD.IADD R5, R17, 0x1, R10 ;  /* 0x0000000111057824 */ /* 0x000fe200078e020a */
[C---:B------:R-:W-:Y:S01]  /*6c30*/  LEA R10, P0, R16.reuse, c[0x0][0x160], 0x1 ;  /* 0x00005800100a7a11 */ /* 0x040fe200078008ff */
[C---:B------:R-:W-:Y:S02]  /*6c40*/  IMAD R8, R219.reuse, c[0x0][0x1ec], R8 ;  /* 0x00007b00db087a24 */ /* 0x040fe400078e0208 */
[----:B------:R-:W-:Y:S01]  /*6c50*/  IMAD.WIDE.U32 R224, R219, c[0x0][0x1e8], R14 ;  /* 0x00007a00dbe07a25 */ /* 0x000fe200078e000e */
[----:B------:R-:W-:Y:S01]  /*6c60*/  LEA.HI.X R5, R16, c[0x0][0x164], R5, 0x1, P0 ;  /* 0x0000590010057a11 */ /* 0x000fe200000f0c05 */
[----:B------:R-:W1:Y:S01]  /*6c70*/  SHFL.IDX PT, R44, R10, RZ, 0x181f ;  /* 0x00181fff0a2c7589 */ /* 0x000e6200000e0000 */
[----:B------:R-:W-:Y:S01]  /*6c80*/  ISETP.NE.AND.EX P0, PT, RZ, c[0x0][0x354], PT, P2 ;  /* 0x0000d500ff007a0c */ /* 0x000fe20003f05320 */
[----:B------:R-:W-:-:S02]  /*6c90*/  IMAD.MOV.U32 R3, RZ, RZ, 0x60 ;  /* 0x00000060ff037424 */ /* 0x000fc400078e00ff */
[----:B------:R-:W-:Y:S01]  /*6ca0*/  IMAD.IADD R225, R8, 0x1, R225 ;  /* 0x0000000108e17824 */ /* 0x000fe200078e02e1 */
[----:B------:R-:W-:Y:S01]  /*6cb0*/  SHFL.IDX PT, R42, R10, 0x1, 0x181f ;  /* 0x00381f000a2a7f89 */ /* 0x000fe200000e0000 */
[----:B------:R-:W-:Y:S02]  /*6cc0*/  IMAD R38, R36, -0x60, R3 ;  /* 0xffffffa024267824 */ /* 0x000fe400078e0203 */
[C---:B------:R-:W-:Y:S01]  /*6cd0*/  IMAD R39, R3.reuse, c[0x0][0x1e4], RZ ;  /* 0x0000790003277a24 */ /* 0x040fe200078e02ff */
[----:B------:R-:W3:Y:S01]  /*6ce0*/  SHFL.IDX PT, R45, R5, RZ, 0x181f ;  /* 0x00181fff052d7589 */ /* 0x000ee200000e0000 */
[----:B------:R-:W-:Y:S01]  /*6cf0*/  IMAD.WIDE.U32 R108, R3, c[0x0][0x1e0], RZ ;  /* 0x00007800036c7a25 */ /* 0x000fe200078e00ff */
[----:B------:R-:W-:Y:S02]  /*6d00*/  IADD3 R28, R38, R215, -R4 ;  /* 0x000000d7261c7210 */ /* 0x000fe40007ffe804 */
[----:B------:R-:W4:Y:S01]  /*6d10*/  SHFL.IDX PT, R43, R5, 0x1, 0x181f ;  /* 0x00381f00052b7f89 */ /* 0x000f2200000e0000 */
[----:B------:R-:W-:Y:S01]  /*6d20*/  IMAD.IADD R39, R39, 0x1, R109 ;  /* 0x0000000127277824 */ /* 0x000fe200078e026d */
[C---:B------:R-:W-:Y:S01]  /*6d30*/  ISETP.GE.AND P2, PT, R28.reuse, 0x1, PT ;  /* 0x000000011c00780c */ /* 0x040fe20003f46270 */
[----:B------:R-:W-:Y:S01]  /*6d40*/  IMAD.MOV.U32 R11, RZ, RZ, c[0x0][0x1e4] ;  /* 0x00007900ff0b7624 */ /* 0x000fe200078e00ff */
[C---:B------:R-:W-:Y:S01]  /*6d50*/  ISETP.GE.AND P5, PT, R28.reuse, 0x21, PT ;  /* 0x000000211c00780c */ /* 0x040fe20003fa6270 */
[----:B------:R-:W-:Y:S01]  /*6d60*/  IMAD R3, R39, R110, RZ ;  /* 0x0000006e27037224 */ /* 0x000fe200078e02ff */
[----:B------:R-:W-:Y:S01]  /*6d70*/  ISETP.GE.AND P3, PT, R28, 0x41, PT ;  /* 0x000000411c00780c */ /* 0x000fe20003f66270 */
[----:B------:R-:W-:Y:S01]  /*6d80*/  IMAD R7, R220, c[0x0][0x2c4], RZ ;  /* 0x0000b100dc077a24 */ /* 0x000fe200078e02ff */
[----:B------:R-:W5:Y:S01]  /*6d90*/  SHFL.IDX PT, R40, R10, 0x2, 0x181f ;  /* 0x00581f000a287f89 */ /* 0x000f6200000e0000 */
[----:B------:R-:W-:-:S02]  /*6da0*/  IMAD R3, R31, R108, R3 ;  /* 0x0000006c1f037224 */ /* 0x000fc400078e0203 */
[----:B------:R-:W-:Y:S01]  /*6db0*/  IMAD R0, R0, c[0x0][0x208], RZ ;  /* 0x0000820000007a24 */ /* 0x000fe200078e02ff */
[----:B------:R-:W1:Y:S03]  /*6dc0*/  SHFL.IDX PT, R41, R5, 0x2, 0x181f ;  /* 0x00581f0005297f89 */ /* 0x000e6600000e0000 */
[----:B------:R-:W-:Y:S01]  /*6dd0*/  IMAD R0, R127, c[0x0][0x20c], R0 ;  /* 0x000083007f007a24 */ /* 0x000fe200078e0200 */
[----:B------:R1:W1:Y:S04]  /*6de0*/  SHFL.IDX PT, R18, R10, 0x3, 0x181f ;  /* 0x00781f000a127f89 */ /* 0x00026800000e0000 */
[----:B------:R1:W1:Y:S01]  /*6df0*/  SHFL.IDX PT, R19, R5, 0x3, 0x181f ;  /* 0x00781f0005137f89 */ /* 0x00026200000e0000 */
[----:B--2---:R-:W-:Y:S01]  /*6e00*/  @P1 SHF.R.S32.HI R9, RZ, 0x1f, R2 ;  /* 0x0000001fff091819 */ /* 0x004fe20000011402 */
[----:B------:R-:W-:-:S02]  /*6e10*/  @!P1 IMAD.MOV.U32 R9, RZ, RZ, R6 ;  /* 0x000000ffff099224 */ /* 0x000fc400078e0006 */
[----:B------:R-:W-:Y:S02]  /*6e20*/  @P1 IMAD.MOV.U32 R8, RZ, RZ, R2 ;  /* 0x000000ffff081224 */ /* 0x000fe400078e0002 */
[----:B------:R-:W-:Y:S01]  /*6e30*/  @!P1 IMAD.MOV.U32 R8, RZ, RZ, R221 ;  /* 0x000000ffff089224 */ /* 0x000fe200078e00dd */
[----:B------:R-:W-:Y:S01]  /*6e40*/  SEL R2, R9, RZ, !P0 ;  /* 0x000000ff09027207 */ /* 0x000fe20004000000 */
[----:B------:R-:W-:Y:S02]  /*6e50*/  IMAD.U32 R9, RZ, RZ, UR10 ;  /* 0x0000000aff097e24 */ /* 0x000fe4000f8e00ff */
[----:B------:R-:W-:Y:S01]  /*6e60*/  IMAD.IADD R6, R118, 0x1, R4 ;  /* 0x0000000176067824 */ /* 0x000fe200078e0204 */
[----:B------:R-:W-:Y:S01]  /*6e70*/  SEL R234, R8, RZ, !P0 ;  /* 0x000000ff08ea7207 */ /* 0x000fe20004000000 */
[----:B------:R-:W-:Y:S02]  /*6e80*/  IMAD R227, R2, c[0x0][0x1f0], RZ ;  /* 0x00007c0002e37a24 */ /* 0x000fe400078e02ff */
[----:B------:R-:W-:Y:S01]  /*6e90*/  IMAD.U32 R8, RZ, RZ, UR10 ;  /* 0x0000000aff087e24 */ /* 0x000fe2000f8e00ff */
[----:B------:R-:W-:Y:S01]  /*6ea0*/  ISETP.GE.AND P4, PT, R6, R7, PT ;  /* 0x000000070600720c */ /* 0x000fe20003f86270 */
[----:B------:R-:W-:-:S02]  /*6eb0*/  IMAD R227, R234, c[0x0][0x1f4], R227 ;  /* 0x00007d00eae37a24 */ /* 0x000fc400078e02e3 */
[----:B------:R-:W-:-:S04]  /*6ec0*/  IMAD.WIDE.U32 R224, R234, c[0x0][0x1f0], R224 ;  /* 0x00007c00eae07a25 */ /* 0x000fc800078e00e0 */
[----:B------:R-:W-:Y:S02]  /*6ed0*/  IMAD.IADD R227, R225, 0x1, R227 ;  /* 0x00000001e1e37824 */ /* 0x000fe400078e02e3 */
[----:B------:R-:W-:Y:S02]  /*6ee0*/  IMAD.MOV.U32 R226, RZ, RZ, R224 ;  /* 0x000000ffffe27224 */ /* 0x000fe400078e00e0 */
[----:B------:R-:W-:Y:S02]  /*6ef0*/  IMAD R237, R2, c[0x0][0x218], RZ ;  /* 0x0000860002ed7a24 */ /* 0x000fe400078e02ff */
[----:B------:R-:W-:Y:S01]  /*6f00*/  IMAD.WIDE.U32 R12, R110, R108, R226 ;  /* 0x0000006c6e0c7225 */ /* 0x000fe200078e00e2 */
[----:B-1----:R-:W-:-:S03]  /*6f10*/  @!P4 LEA R34, P1, R82, R44, 0x1 ;  /* 0x0000002c5222c211 */ /* 0x002fc600078208ff */
[----:B------:R-:W-:Y:S01]  /*6f20*/  IMAD.IADD R3, R13, 0x1, R3 ;  /* 0x000000010d037824 */ /* 0x000fe200078e0203 */
[----:B------:R-:W-:Y:S01]  /*6f30*/  @P2 LEA R26, P0, R12, c[0x0][0x1c8], 0x1 ;  /* 0x000072000c1a2a11 */ /* 0x000fe200078008ff */
[----:B------:R-:W-:Y:S01]  /*6f40*/  IMAD R237, R234, c[0x0][0x21c], R237 ;  /* 0x00008700eaed7a24 */ /* 0x000fe200078e02ed */
[----:B---3--:R-:W-:Y:S02]  /*6f50*/  @!P4 LEA.HI.X R35, R82, R45, R83, 0x1, P1 ;  /* 0x0000002d5223c211 */ /* 0x008fe400008f0c53 */
[----:B------:R-:W-:Y:S02]  /*6f60*/  @P2 LEA.HI.X R27, R12, c[0x0][0x1cc], R3, 0x1, P0 ;  /* 0x000073000c1b2a11 */ /* 0x000fe400000f0c03 */
[----:B------:R-:W-:Y:S02]  /*6f70*/  @P5 LEA R9, P0, R9, R12, 0x5 ;  /* 0x0000000c09095211 */ /* 0x000fe400078028ff */
[----:B------:R-:W-:Y:S02]  /*6f80*/  ISETP.GE.AND P1, PT, R82, c[0x0][0x198], PT ;  /* 0x0000660052007a0c */ /* 0x000fe40003f26270 */
[----:B------:R-:W-:Y:S01]  /*6f90*/  @P5 LEA.HI.X R8, R8, R3, R11, 0x5, P0 ;  /* 0x0000000308085211 */ /* 0x000fe200000f2c0b */
[----:B------:R-:W-:Y:S01]  /*6fa0*/  IMAD.SHL.U32 R11, R4, 0x40, RZ ;  /* 0x00000040040b7824 */ /* 0x000fe200078e00ff */
[----:B------:R-:W-:-:S04]  /*6fb0*/  @P5 LEA R16, P0, R9, c[0x0][0x1c8], 0x1 ;  /* 0x0000720009105a11 */ /* 0x000fc800078008ff */
[----:B------:R-:W-:Y:S02]  /*6fc0*/  @P5 LEA.HI.X R17, R9, c[0x0][0x1cc], R8, 0x1, P0 ;  /* 0x0000730009115a11 */ /* 0x000fe400000f0c08 */
[----:B------:R-:W-:Y:S02]  /*6fd0*/  @P3 IADD3 R8, P0, R12, UR12, RZ ;  /* 0x0000000c0c083c10 */ /* 0x000fe4000ff1e0ff */
[----:B------:R-:W-:Y:S02]  /*6fe0*/  IADD3 R12, R6, 0x20, RZ ;  /* 0x00000020060c7810 */ /* 0x000fe40007ffe0ff */
[----:B------:R-:W-:Y:S02]  /*6ff0*/  @P3 IADD3.X R3, R3, UR6, RZ, P0, !PT ;  /* 0x0000000603033c10 */ /* 0x000fe400087fe4ff */
[----:B------:R-:W-:Y:S02]  /*7000*/  @P3 LEA R14, P0, R8, c[0x0][0x1c8], 0x1 ;  /* 0x00007200080e3a11 */ /* 0x000fe400078008ff */
[----:B------:R-:W-:-:S02]  /*7010*/  LEA.HI R9, R37, R78, RZ, 0x6 ;  /* 0x0000004e25097211 */ /* 0x000fc400078f30ff */
[----:B------:R-:W-:Y:S02]  /*7020*/  @P3 LEA.HI.X R15, R8, c[0x0][0x1cc], R3, 0x1, P0 ;  /* 0x00007300080f3a11 */ /* 0x000fe400000f0c03 */
[-C--:B------:R-:W-:Y:S01]  /*7030*/  ISETP.GE.AND P3, PT, R12, R7.reuse, PT ;  /* 0x000000070c00720c */ /* 0x080fe20003f66270 */
[----:B------:R-:W-:Y:S01]  /*7040*/  IMAD.SHL.U32 R9, R9, 0x8, RZ ;  /* 0x0000000809097824 */ /* 0x000fe200078e00ff */
[----:B------:R-:W-:Y:S02]  /*7050*/  IADD3 R8, R6, 0x40, RZ ;  /* 0x0000004006087810 */ /* 0x000fe40007ffe0ff */
[----:B------:R-:W-:Y:S02]  /*7060*/  LOP3.LUT R11, R11, 0x1c0, RZ, 0xc0, !PT ;  /* 0x000001c00b0b7812 */ /* 0x000fe400078ec0ff */
[----:B------:R-:W-:Y:S02]  /*7070*/  ISETP.GE.AND P5, PT, R8, R7, PT ;  /* 0x000000070800720c */ /* 0x000fe40003fa6270 */
[----:B------:R-:W-:-:S02]  /*7080*/  IADD3 R8, R6, 0x60, RZ ;  /* 0x0000006006087810 */ /* 0x000fc40007ffe0ff */
[----:B------:R-:W-:Y:S02]  /*7090*/  LOP3.LUT R9, R9, 0xfffffe00, RZ, 0xc0, !PT ;  /* 0xfffffe0009097812 */ /* 0x000fe400078ec0ff */
[----:B------:R-:W-:Y:S02]  /*70a0*/  ISETP.GE.AND P6, PT, R8, R7, PT ;  /* 0x000000070800720c */ /* 0x000fe40003fc6270 */
[C---:B------:R-:W-:Y:S02]  /*70b0*/  @!P3 LEA R24, P0, R82.reuse, R42, 0x1 ;  /* 0x0000002a5218b211 */ /* 0x040fe400078008ff */
[----:B------:R-:W-:Y:S02]  /*70c0*/  LOP3.LUT R30, R11, 0x38, R82, 0xf8, !PT ;  /* 0x000000380b1e7812 */ /* 0x000fe400078ef852 */
[----:B------:R-:W-:Y:S02]  /*70d0*/  SHF.R.U32.HI R8, RZ, 0x3, R11 ;  /* 0x00000003ff087819 */ /* 0x000fe4000001160b */
[----:B----4-:R-:W-:-:S02]  /*70e0*/  @!P3 LEA.HI.X R25, R82, R43, R83, 0x1, P0 ;  /* 0x0000002b5219b211 */ /* 0x010fc400000f0c53 */
[C---:B------:R-:W-:Y:S02]  /*70f0*/  IADD3 R12, R82.reuse, 0x40, RZ ;  /* 0x00000040520c7810 */ /* 0x040fe40007ffe0ff */
[C---:B-----5:R-:W-:Y:S02]  /*7100*/  @!P5 LEA R22, P0, R82.reuse, R40, 0x1 ;  /* 0x000000285216d211 */ /* 0x060fe400078008ff */
[----:B------:R-:W-:Y:S02]  /*7110*/  LOP3.LUT R30, R9, R30, R8, 0xf6, !PT ;  /* 0x0000001e091e7212 */ /* 0x000fe400078ef608 */
[----:B------:R-:W-:Y:S02]  /*7120*/  @!P4 SHF.R.S32.HI R3, RZ, 0x1f, R12 ;  /* 0x0000001fff03c819 */ /* 0x000fe4000001140c */
[----:B------:R-:W-:Y:S01]  /*7130*/  @!P5 LEA.HI.X R23, R82, R41, R83, 0x1, P0 ;  /* 0x000000295217d211 */ /* 0x000fe200000f0c53 */
[----:B------:R-:W-:Y:S01]  /*7140*/  @!P4 IMAD.SHL.U32 R10, R30, 0x2, RZ ;  /* 0x000000021e0ac824 */ /* 0x000fe200078e00ff */
[----:B------:R-:W-:-:S02]  /*7150*/  @!P6 LEA R20, P0, R82, R18, 0x1 ;  /* 0x000000125214e211 */ /* 0x000fc400078008ff */
[--C-:B------:R-:W-:Y:S02]  /*7160*/  @!P3 SHF.R.S32.HI R5, RZ, 0x1f, R12.reuse ;  /* 0x0000001fff05b819 */ /* 0x100fe4000001140c */
[-C--:B------:R-:W-:Y:S01]  /*7170*/  @!P4 LEA.HI R32, R3, R12.reuse, RZ, 0x3 ;  /* 0x0000000c0320c211 */ /* 0x080fe200078f18ff */
[----:B------:R1:W-:Y:S01]  /*7180*/  @!P4 LDGSTS.E.BYPASS.LTC128B.128 [R10+0x100], [R34.64], !P1 ;  /* 0x00100000220acfae */ /* 0x0003e2000c901d50 */
[----:B------:R-:W-:Y:S02]  /*7190*/  @!P5 SHF.R.S32.HI R3, RZ, 0x1f, R12 ;  /* 0x0000001fff03d819 */ /* 0x000fe4000001140c */
[----:B------:R-:W-:Y:S02]  /*71a0*/  @!P6 LEA.HI.X R21, R82, R19, R83, 0x1, P0 ;  /* 0x000000135215e211 */ /* 0x000fe400000f0c53 */
[----:B------:R-:W-:Y:S02]  /*71b0*/  @!P3 LEA.HI R5, R5, R12, RZ, 0x3 ;  /* 0x0000000c0505b211 */ /* 0x000fe400078f18ff */
[----:B------:R-:W-:-:S02]  /*71c0*/  ISETP.GE.AND P0, PT, R12, c[0x0][0x198], PT ;  /* 0x000066000c007a0c */ /* 0x000fc40003f06270 */
[----:B------:R-:W-:Y:S02]  /*71d0*/  @!P5 LEA.HI R3, R3, R12, RZ, 0x3 ;  /* 0x0000000c0303d211 */ /* 0x000fe400078f18ff */
[----:B------:R-:W-:Y:S02]  /*71e0*/  @!P4 LOP3.LUT R32, R32, 0xfffffff8, RZ, 0xc0, !PT ;  /* 0xfffffff82020c812 */ /* 0x000fe400078ec0ff */
[----:B------:R-:W-:Y:S02]  /*71f0*/  @!P3 LOP3.LUT R5, R5, 0xfffffff8, RZ, 0xc0, !PT ;  /* 0xfffffff80505b812 */ /* 0x000fe400078ec0ff */
[----:B------:R-:W-:Y:S01]  /*7200*/  @!P5 LOP3.LUT R3, R3, 0xfffffff8, RZ, 0xc0, !PT ;  /* 0xfffffff80303d812 */ /* 0x000fe200078ec0ff */
[----:B------:R-:W-:Y:S01]  /*7210*/  @!P4 IMAD.WIDE R32, R32, 0x2, R44 ;  /* 0x000000022020c825 */ /* 0x000fe200078e022c */
[----:B------:R-:W-:-:S03]  /*7220*/  P2R R13, PR, RZ, 0x8 ;  /* 0x00000008ff0d7803 */ /* 0x000fc60000000000 */
[----:B------:R-:W-:Y:S01]  /*7230*/  @!P3 IMAD.WIDE R42, R5, 0x2, R42 ;  /* 0x00000002052ab825 */ /* 0x000fe200078e022a */
[----:B------:R2:W-:Y:S03]  /*7240*/  @!P4 LDGSTS.E.BYPASS.LTC128B.128 [R10+0x4100], [R32.64], !P0 ;  /* 0x04100000200acfae */ /* 0x0005e6000c101d50 */
[C---:B------:R-:W-:Y:S02]  /*7250*/  @!P3 IMAD.SHL.U32 R5, R30.reuse, 0x2, RZ ;  /* 0x000000021e05b824 */ /* 0x040fe400078e00ff */
[----:B------:R-:W-:Y:S01]  /*7260*/  @!P5 IMAD.WIDE R44, R3, 0x2, R40 ;  /* 0x00000002032cd825 */ /* 0x000fe200078e0228 */
[----:B-1----:R-:W-:Y:S02]  /*7270*/  @!P6 SHF.R.S32.HI R35, RZ, 0x1f, R12 ;  /* 0x0000001fff23e819 */ /* 0x002fe4000001140c */
[----:B------:R1:W-:Y:S01]  /*7280*/  @!P3 LDGSTS.E.BYPASS.LTC128B.128 [R5+0x1100], [R24.64], !P1 ;  /* 0x011000001805bfae */ /* 0x0003e2000c901d50 */
[C---:B------:R-:W-:Y:S01]  /*7290*/  @!P5 IMAD.SHL.U32 R3, R30.reuse, 0x2, RZ ;  /* 0x000000021e03d824 */ /* 0x040fe200078e00ff */
[----:B------:R-:W-:Y:S01]  /*72a0*/  @!P6 LEA.HI R35, R35, R12, RZ, 0x3 ;  /* 0x0000000c2323e211 */ /* 0x000fe200078f18ff */
[----:B------:R-:W-:Y:S01]  /*72b0*/  @!P6 IMAD.SHL.U32 R41, R30, 0x2, RZ ;  /* 0x000000021e29e824 */ /* 0x000fe200078e00ff */
[----:B------:R3:W-:Y:S01]  /*72c0*/  @!P3 LDGSTS.E.BYPASS.LTC128B.128 [R5+0x5100], [R42.64], !P0 ;  /* 0x051000002a05bfae */ /* 0x0007e2000c101d50 */
[----:B------:R-:W-:-:S02]  /*72d0*/  ISETP.GE.AND P3, PT, R28, 0x21, PT ;  /* 0x000000211c00780c */ /* 0x000fc40003f66270 */
[----:B------:R-:W-:Y:S01]  /*72e0*/  @!P6 LOP3.LUT R35, R35, 0xfffffff8, RZ, 0xc0, !PT ;  /* 0xfffffff82323e812 */ /* 0x000fe200078ec0ff */
[----:B------:R4:W-:Y:S04]  /*72f0*/  @!P5 LDGSTS.E.BYPASS.LTC128B.128 [R3+0x2100], [R22.64], !P1 ;  /* 0x021000001603dfae */ /* 0x0009e8000c901d50 */
[----:B------:R5:W-:Y:S04]  /*7300*/  @!P5 LDGSTS.E.BYPASS.LTC128B.128 [R3+0x6100], [R44.64], !P0 ;  /* 0x061000002c03dfae */ /* 0x000be8000c101d50 */
[----:B------:R5:W-:Y:S01]  /*7310*/  @!P6 LDGSTS.E.BYPASS.LTC128B.128 [R41+0x3100], [R20.64], !P1 ;  /* 0x031000001429efae */ /* 0x000be2000c901d50 */
[----:B--2---:R-:W-:Y:S01]  /*7320*/  @!P6 IMAD.WIDE R32, R35, 0x2, R18 ;  /* 0x000000022320e825 */ /* 0x004fe200078e0212 */
[----:B------:R-:W-:-:S02]  /*7330*/  LEA.HI R19, R37, R78, RZ, 0x4 ;  /* 0x0000004e25137211 */ /* 0x000fc400078f20ff */
[----:B------:R-:W-:Y:S02]  /*7340*/  P2R R10, PR, RZ, 0x10 ;  /* 0x00000010ff0a7803 */ /* 0x000fe40000000000 */
[----:B------:R2:W-:Y:S01]  /*7350*/  @!P6 LDGSTS.E.BYPASS.LTC128B.128 [R41+0x7100], [R32.64], !P0 ;  /* 0x071000002029efae */ /* 0x0005e2000c101d50 */
[----:B------:R-:W-:Y:S02]  /*7360*/  ISETP.GE.AND P0, PT, R12, c[0x0][0x1d4], PT ;  /* 0x000075000c007a0c */ /* 0x000fe40003f06270 */
[----:B------:R-:W-:Y:S01]  /*7370*/  ISETP.GE.AND P4, PT, R82, c[0x0][0x1d4], PT ;  /* 0x0000750052007a0c */ /* 0x000fe20003f86270 */
[----:B-1----:R-:W-:Y:S01]  /*7380*/  @P2 IMAD.SHL.U32 R25, R30, 0x2, RZ ;  /* 0x000000021e192824 */ /* 0x002fe200078e00ff */
[----:B------:R-:W0:Y:S01]  /*7390*/  LDGDEPBAR ;  /* 0x00000000000079af */ /* 0x000e220000000000 */
[----:B---3--:R-:W-:Y:S02]  /*73a0*/  IMAD.MOV.U32 R5, RZ, RZ, 0x10 ;  /* 0x00000010ff057424 */ /* 0x008fe400078e00ff */
[----:B----4-:R-:W-:Y:S01]  /*73b0*/  IMAD.WIDE.U32 R22, R127, c[0x0][0x208], R82 ;  /* 0x000082007f167a25 */ /* 0x010fe200078e0052 */
[----:B-----5:R-:W-:-:S07]  /*73c0*/  LOP3.LUT R3, R19, 0xfffffff0, RZ, 0xc0, !PT ;  /* 0xfffffff013037812 */ /* 0x020fce00078ec0ff */
[----:B------:R2:W-:Y:S01]  /*73d0*/  @P2 LDGSTS.E.BYPASS.LTC128B.128 [R25+0x8100], [R26.64], !P4 ;  /* 0x081000001a192fae */ /* 0x0005e2000e101d50 */
[----:B------:R-:W-:Y:S01]  /*73e0*/  @P4 LOP3.LUT R222, R222, 0x40000, RZ, 0xfc, !PT ;  /* 0x00040000dede4812 */ /* 0x000fe200078efcff */
[----:B------:R-:W-:Y:S02]  /*73f0*/  @P3 IMAD.SHL.U32 R21, R30, 0x2, RZ ;  /* 0x000000021e153824 */ /* 0x000fe400078e00ff */
[----:B------:R2:W-:Y:S01]  /*7400*/  @P2 LDGSTS.E.BYPASS.LTC128B.128 [R25+0xb100], [R26.64+0x80], !P0 ;  /* 0x0b1000801a192fae */ /* 0x0005e2000c101d50 */
[----:B------:R-:W-:Y:S01]  /*7410*/  IMAD.IADD R3, R78, 0x1, -R3 ;  /* 0x000000014e037824 */ /* 0x000fe200078e0a03 */
[----:B------:R-:W-:Y:S01]  /*7420*/  LOP3.LUT R222, R222, 0xfffdffff, RZ, 0xc0, !PT ;  /* 0xfffdffffdede7812 */ /* 0x000fe200078ec0ff */
[----:B------:R-:W-:Y:S01]  /*7430*/  IMAD.MOV.U32 R20, RZ, RZ, R22 ;  /* 0x000000ffff147224 */ /* 0x000fe200078e0016 */
[----:B------:R1:W-:Y:S02]  /*7440*/  @P3 LDGSTS.E.BYPASS.LTC128B.128 [R21+0x9100], [R16.64], !P4 ;  /* 0x0910000010153fae */ /* 0x0003e4000e101d50 */
[----:B------:R-:W-:-:S02]  /*7450*/  SHF.R.S32.HI R12, RZ, 0x1f, R3 ;  /* 0x0000001fff0c7819 */ /* 0x000fc40000011403 */
[----:B------:R1:W-:Y:S01]  /*7460*/  @P3 LDGSTS.E.BYPASS.LTC128B.128 [R21+0xc100], [R16.64+0x80], !P0 ;  /* 0x0c10008010153fae */ /* 0x0003e2000c101d50 */
[----:B------:R-:W-:Y:S02]  /*7470*/  @P0 LOP3.LUT R222, R222, 0x20000, RZ, 0xfc, !PT ;  /* 0x00020000dede0812 */ /* 0x000fe400078efcff */
[----:B------:R-:W-:-:S04]  /*7480*/  LEA.HI R12, R12, R3, RZ, 0x3 ;  /* 0x000000030c0c7211 */ /* 0x000fc800078f18ff */
[----:B------:R-:W-:-:S05]  /*7490*/  LOP3.LUT R18, R12, 0xfffffff8, RZ, 0xc0, !PT ;  /* 0xfffffff80c127812 */ /* 0x000fca00078ec0ff */
[----:B------:R-:W-:Y:S02]  /*74a0*/  IMAD.IADD R18, R3, 0x1, -R18 ;  /* 0x0000000103127824 */ /* 0x000fe400078e0a12 */
[----:B------:R-:W-:-:S03]  /*74b0*/  IMAD.MOV.U32 R3, RZ, RZ, 0x20 ;  /* 0x00000020ff037424 */ /* 0x000fc600078e00ff */
[C---:B------:R-:W-:Y:S01]  /*74c0*/  R2P PR, R18.reuse, 0x6 ;  /* 0x0000000612007804 */ /* 0x040fe20000000000 */
[----:B------:R-:W-:Y:S01]  /*74d0*/  IMAD.SHL.U32 R18, R18, 0x40, RZ ;  /* 0x0000004012127824 */ /* 0x000fe200078e00ff */
[----:B------:R-:W-:-:S03]  /*74e0*/  ISETP.NE.AND P3, PT, R13, RZ, PT ;  /* 0x000000ff0d00720c */ /* 0x000fc60003f65270 */
[----:B------:R-:W-:Y:S02]  /*74f0*/  SEL R5, R5, 0xfffffff0, !P1 ;  /* 0xfffffff005057807 */ /* 0x000fe40004800000 */
[----:B------:R-:W-:Y:S02]  /*7500*/  ISETP.GE.AND P1, PT, R28, 0x41, PT ;  /* 0x000000411c00780c */ /* 0x000fe40003f26270 */
[----:B------:R-:W-:Y:S01]  /*7510*/  SEL R3, R3, 0xffffffe0, !P2 ;  /* 0xffffffe003037807 */ /* 0x000fe20005000000 */
[----:B-1----:R-:W-:Y:S02]  /*7520*/  IMAD.IADD R21, R23, 0x1, R0 ;  /* 0x0000000117157824 */ /* 0x002fe400078e0200 */
[----:B------:R-:W-:Y:S02]  /*7530*/  IMAD R16, R218, c[0x0][0x210], RZ ;  /* 0x00008400da107a24 */ /* 0x000fe400078e02ff */
[----:B------:R-:W-:-:S04]  /*7540*/  IMAD.WIDE.U32 R20, R219, c[0x0][0x210], R20 ;  /* 0x00008400db147a25 */ /* 0x000fc800078e0014 */
[----:B------:R-:W-:Y:S02]  /*7550*/  IMAD R16, R219, c[0x0][0x214], R16 ;  /* 0x00008500db107a24 */ /* 0x000fe400078e0210 */
[----:B------:R-:W-:Y:S02]  /*7560*/  @P1 IMAD.SHL.U32 R13, R30, 0x2, RZ ;  /* 0x000000021e0d1824 */ /* 0x000fe400078e00ff */
[----:B------:R-:W-:-:S03]  /*7570*/  IMAD.IADD R21, R16, 0x1, R21 ;  /* 0x0000000110157824 */ /* 0x000fc600078e0215 */
[----:B------:R1:W-:Y:S01]  /*7580*/  @P1 LDGSTS.E.BYPASS.LTC128B.128 [R13+0xa100], [R14.64], !P4 ;  /* 0x0a1000000e0d1fae */ /* 0x0003e2000e101d50 */
[----:B------:R-:W-:Y:S01]  /*7590*/  ISETP.NE.AND P4, PT, R10, RZ, PT ;  /* 0x000000ff0a00720c */ /* 0x000fe20003f85270 */
[----:B------:R-:W-:Y:S01]  /*75a0*/  IMAD.WIDE.U32 R234, R234, c[0x0][0x218], R20 ;  /* 0x00008600eaea7a25 */ /* 0x000fe200078e0014 */
[----:B------:R-:W-:Y:S01]  /*75b0*/  SHF.R.S32.HI R10, RZ, 0x4, R19 ;  /* 0x00000004ff0a7819 */ /* 0x000fe20000011413 */
[----:B------:R1:W-:Y:S01]  /*75c0*/  @P1 LDGSTS.E.BYPASS.LTC128B.128 [R13+0xd100], [R14.64+0x80], !P0 ;  /* 0x0d1000800e0d1fae */ /* 0x0003e2000c101d50 */
[----:B------:R-:W-:Y:S01]  /*75d0*/  ISETP.LT.AND P0, PT, RZ, c[0x0][0x27c], PT ;  /* 0x00009f00ff007a0c */ /* 0x000fe20003f01270 */
[----:B------:R-:W-:Y:S01]  /*75e0*/  IMAD.IADD R237, R235, 0x1, R237 ;  /* 0x00000001ebed7824 */ /* 0x000fe200078e02ed */
[----:B------:R-:W-:Y:S01]  /*75f0*/  LEA.HI R19, R19, R10, RZ, 0x1 ;  /* 0x0000000a13137211 */ /* 0x000fe200078f08ff */
[----:B------:R-:W0:Y:S03]  /*7600*/  LDGDEPBAR ;  /* 0x00000000000079af */ /* 0x000e260000000000 */
[----:B------:R-:W-:-:S05]  /*7610*/  LOP3.LUT R17, R19, 0xfffffffe, RZ, 0xc0, !PT ;  /* 0xfffffffe13117812 */ /* 0x000fca00078ec0ff */
[----:B------:R-:W-:-:S04]  /*7620*/  IMAD.IADD R0, R10, 0x1, -R17 ;  /* 0x000000010a007824 */ /* 0x000fc800078e0a11 */
[----:B------:R-:W-:Y:S01]  /*7630*/  IMAD.SHL.U32 R10, R0, 0x8, RZ ;  /* 0x00000008000a7824 */ /* 0x000fe200078e00ff */
[----:B-1----:R-:W-:-:S04]  /*7640*/  LOP3.LUT R13, R18, 0x1c0, RZ, 0xc0, !PT ;  /* 0x000001c0120d7812 */ /* 0x002fc800078ec0ff */
[----:B------:R-:W-:Y:S02]  /*7650*/  LOP3.LUT R10, R13, 0x8, R10, 0xf8, !PT ;  /* 0x000000080d0a7812 */ /* 0x000fe400078ef80a */
[----:B------:R-:W-:-:S04]  /*7660*/  SHF.R.U32.HI R13, RZ, 0x3, R13 ;  /* 0x00000003ff0d7819 */ /* 0x000fc8000001160d */
[----:B------:R-:W-:Y:S01]  /*7670*/  LOP3.LUT R2, R10, R13, RZ, 0x3c, !PT ;  /* 0x0000000d0a027212 */ /* 0x000fe200078e3cff */
[----:B------:R-:W-:-:S05]  /*7680*/  IMAD.SHL.U32 R13, R12, 0x40, RZ ;  /* 0x000000400c0d7824 */ /* 0x000fca00078e00ff */
[----:B------:R-:W-:Y:S01]  /*7690*/  LOP3.LUT R2, R2, 0xfffffe00, R13, 0xf8, !PT ;  /* 0xfffffe0002027812 */ /* 0x000fe200078ef80d */
[----:B------:R-:W-:Y:S05]  /*76a0*/  @P0 BRA `(.L_x_346) ;  /* 0x0000002000000947 */ /* 0x000fea0003800000 */
[----:B--2---:R-:W-:-:S04]  /*76b0*/  DEPBAR.LE SB0, 0x1 ;  /* 0x000080400000791a */ /* 0x004fc80000000000 */
[----:B------:R-:W-:Y:S05]  /*76c0*/  BRA `(.L_x_347) ;  /* 0x00004ea000007947 */ /* 0x000fea0003800000 */
.L_x_346:
[----:B--2---:R-:W-:Y:S01]  /*76d0*/  ULDC.U8 UR4, c[0x0][0x298] ;  /* 0x0000a60000047ab9 */ /* 0x004fe20000000000 */
[----:B------:R-:W-:Y:S01]  /*76e0*/  SHF.R.S32.HI R12, RZ, 0x1f, R79 ;  /* 0x0000001fff0c7819 */ /* 0x000fe2000001144f */
[C---:B------:R-:W-:Y:S01]  /*76f0*/  IMAD.WIDE.U32 R14, R79.reuse, c[0x0][0x280], RZ ;  /* 0x0000a0004f0e7a25 */ /* 0x040fe200078e00ff */
[----:B------:R-:W-:Y:S01]  /*7700*/  ISETP.NE.AND P0, PT, RZ, UR4, PT ;  /* 0x00000004ff007c0c */ /* 0x000fe2000bf05270 */
[----:B------:R-:W-:Y:S02]  /*7710*/  BSSY B2, `(.L_x_347) ;  /* 0x00004e5000027945 */ /* 0x000fe40003800000 */
[C---:B------:R-:W-:Y:S02]  /*7720*/  IMAD R10, R12.reuse, c[0x0][0x280], RZ ;  /* 0x0000a0000c0a7a24 */ /* 0x040fe400078e02ff */
[----:B------:R-:W-:Y:S02]  /*7730*/  IMAD R12, R12, c[0x0][0x290], RZ ;  /* 0x0000a4000c0c7a24 */ /* 0x000fe400078e02ff */
[----:B------:R-:W-:Y:S01]  /*7740*/  IMAD R13, R79, c[0x0][0x284], R10 ;  /* 0x0000a1004f0d7a24 */ /* 0x000fe200078e020a */
[----:B------:R-:W-:Y:S01]  /*7750*/  LEA R10, R29, R6, 0x5 ;  /* 0x000000061d0a7211 */ /* 0x000fe200078e28ff */
[C---:B------:R-:W-:Y:S01]  /*7760*/  IMAD R12, R79.reuse, c[0x0][0x294], R12 ;  /* 0x0000a5004f0c7a24 */ /* 0x040fe200078e020c */
[----:B------:R-:W-:Y:S01]  /*7770*/  SHF.L.U32 R6, R30, 0x1, RZ ;  /* 0x000000011e067819 */ /* 0x000fe200000006ff */
[----:B------:R-:W-:Y:S01]  /*7780*/  IMAD.WIDE.U32 R18, R79, c[0x0][0x290], RZ ;  /* 0x0000a4004f127a25 */ /* 0x000fe200078e00ff */
[----:B------:R-:W-:-:S04]  /*7790*/  IADD3 R17, R13, R15, RZ ;  /* 0x0000000f0d117210 */ /* 0x000fc80007ffe0ff */
[----:B------:R-:W-:Y:S01]  /*77a0*/  IADD3 R21, R12, R19, RZ ;  /* 0x000000130c157210 */ /* 0x000fe20007ffe0ff */
[----:B------:R-:W-:Y:S05]  /*77b0*/  @!P0 BRA `(.L_x_348) ;  /* 0x0000268000008947 */ /* 0x000fea0003800000 */
[----:B------:R-:W-:Y:S01]  /*77c0*/  ISETP.NE.AND P1, PT, R217, 0x1, PT ;  /* 0x00000001d900780c */ /* 0x000fe20003f25270 */
[----:B------:R-:W-:Y:S01]  /*77d0*/  IMAD.MOV.U32 R20, RZ, RZ, R18 ;  /* 0x000000ffff147224 */ /* 0x000fe200078e0012 */
[----:B------:R-:W-:Y:S01]  /*77e0*/  MOV R16, R14 ;  /* 0x0000000e00107202 */ /* 0x000fe20000000f00 */
[----:B------:R-:W-:Y:S01]  /*77f0*/  BSSY B0, `(.L_x_349) ;  /* 0x000002d000007945 */ /* 0x000fe20003800000 */
[----:B------:R-:W-:Y:S01]  /*7800*/  CS2R R68, SRZ ;  /* 0x0000000000447805 */ /* 0x000fe2000001ff00 */
[----:B------:R-:W-:Y:S01]  /*7810*/  CS2R R88, SRZ ;  /* 0x0000000000587805 */ /* 0x000fe2000001ff00 */
[----:B------:R-:W-:Y:S01]  /*7820*/  CS2R R76, SRZ ;  /* 0x00000000004c7805 */ /* 0x000fe2000001ff00 */
[----:B------:R-:W-:Y:S01]  /*7830*/  CS2R R86, SRZ ;  /* 0x0000000000567805 */ /* 0x000fe2000001ff00 */
[----:B------:R-:W-:-:S05]  /*7840*/  CS2R R80, SRZ ;  /* 0x0000000000507805 */ /* 0x000fca000001ff00 */
[----:B------:R-:W-:-:S05]  /*7850*/  @P1 IMAD.HI.U32 R8, R10, c[0x0][0x2c8], RZ ;  /* 0x0000b2000a081a27 */ /* 0x000fca00078e00ff */
[----:B------:R-:W-:-:S04]  /*7860*/  @P1 SHF.R.U32.HI R10, RZ, c[0x0][0x2cc], R8 ;  /* 0x0000b300ff0a1a19 */ /* 0x000fc80000011608 */
[----:B------:R-:W-:Y:S01]  /*7870*/  SHF.R.S32.HI R8, RZ, 0x1f, R10 ;  /* 0x0000001fff087819 */ /* 0x000fe2000001140a */
[----:B------:R-:W-:-:S04]  /*7880*/  IMAD.WIDE.U32 R12, R10, c[0x0][0x280], R16 ;  /* 0x0000a0000a0c7a25 */ /* 0x000fc800078e0010 */
[----:B------:R-:W-:Y:S01]  /*7890*/  IMAD R9, R8, c[0x0][0x280], RZ ;  /* 0x0000a00008097a24 */ /* 0x000fe200078e02ff */
[----:B------:R-:W-:Y:S01]  /*78a0*/  LEA R16, P0, R12, c[0x0][0x270], 0x1 ;  /* 0x00009c000c107a11 */ /* 0x000fe200078008ff */
[----:B------:R-:W-:-:S04]  /*78b0*/  IMAD.WIDE.U32 R20, R10, c[0x0][0x290], R20 ;  /* 0x0000a4000a147a25 */ /* 0x000fc800078e0014 */
[----:B------:R-:W-:Y:S01]  /*78c0*/  IMAD R9, R10, c[0x0][0x284], R9 ;  /* 0x0000a1000a097a24 */ /* 0x000fe200078e0209 */
[----:B------:R1:W2:Y:S04]  /*78d0*/  SHFL.IDX PT, R14, R16, RZ, 0x181f ;  /* 0x00181fff100e7589 */ /* 0x0002a800000e0000 */
[----:B------:R-:W-:Y:S01]  /*78e0*/  IADD3 R19, R13, R9, RZ ;  /* 0x000000090d137210 */ /* 0x000fe20007ffe0ff */
[----:B------:R-:W-:Y:S02]  /*78f0*/  IMAD R9, R8, c[0x0][0x290], RZ ;  /* 0x0000a40008097a24 */ /* 0x000fe400078e02ff */
[----:B------:R-:W-:Y:S01]  /*7900*/  IMAD.SHL.U32 R13, R29, 0x4, RZ ;  /* 0x000000041d0d7824 */ /* 0x000fe200078e00ff */
[----:B------:R-:W-:Y:S01]  /*7910*/  LEA.HI.X R19, R12, c[0x0][0x274], R19, 0x1, P0 ;  /* 0x00009d000c137a11 */ /* 0x000fe200000f0c13 */
[----:B------:R-:W-:Y:S01]  /*7920*/  IMAD R9, R10, c[0x0][0x294], R9 ;  /* 0x0000a5000a097a24 */ /* 0x000fe200078e0209 */
[----:B------:R-:W-:-:S03]  /*7930*/  LEA R12, P0, R20, c[0x0][0x288], 0x1 ;  /* 0x0000a200140c7a11 */ /* 0x000fc600078008ff */
[----:B------:R1:W3:Y:S01]  /*7940*/  SHFL.IDX PT, R15, R19, RZ, 0x181f ;  /* 0x00181fff130f7589 */ /* 0x0002e200000e0000 */
[----:B------:R-:W-:-:S03]  /*7950*/  IADD3 R18, R21, R9, RZ ;  /* 0x0000000915127210 */ /* 0x000fc60007ffe0ff */
[----:B------:R1:W4:Y:S01]  /*7960*/  SHFL.IDX PT, R10, R12, RZ, 0x181f ;  /* 0x00181fff0c0a7589 */ /* 0x00032200000e0000 */
[----:B------:R-:W-:-:S05]  /*7970*/  LEA.HI.X R18, R20, c[0x0][0x28c], R18, 0x1, P0 ;  /* 0x0000a30014127a11 */ /* 0x000fca00000f0c12 */
[----:B------:R1:W1:Y:S01]  /*7980*/  SHFL.IDX PT, R11, R18, RZ, 0x181f ;  /* 0x00181fff120b7589 */ /* 0x00026200000e0000 */
[----:B------:R-:W-:Y:S05]  /*7990*/  @P4 BRA `(.L_x_350) ;  /* 0x0000012000004947 */ /* 0x000fea0003800000 */
[C---:B--2---:R-:W-:Y:S01]  /*79a0*/  ISETP.GE.AND P0, PT, R13.reuse, c[0x0][0x27c], PT ;  /* 0x00009f000d007a0c */ /* 0x044fe20003f06270 */
[----:B------:R-:W-:Y:S01]  /*79b0*/  CS2R R76, SRZ ;  /* 0x00000000004c7805 */ /* 0x000fe2000001ff00 */
[----:B------:R-:W-:Y:S01]  /*79c0*/  CS2R R80, SRZ ;  /* 0x0000000000507805 */ /* 0x000fe2000001ff00 */
[----:B------:R-:W-:-:S10]  /*79d0*/  IADD3 R8, R13, 0x20, RZ ;  /* 0x000000200d087810 */ /* 0x000fd40007ffe0ff */
[----:B---3--:R-:W-:-:S04]  /*79e0*/  @!P0 IMAD.WIDE R22, R13, 0x2, R14 ;  /* 0x000000020d168825 */ /* 0x008fc800078e020e */
[----:B-1--4-:R-:W-:Y:S01]  /*79f0*/  @!P0 IMAD.WIDE R20, R13, 0x2, R10 ;  /* 0x000000020d148825 */ /* 0x012fe200078e020a */
[----:B------:R1:W5:Y:S04]  /*7a00*/  @!P0 LD.E.64 R76, [R22.64] ;  /* 0x00000010164c8980 */ /* 0x000368000c101b00 */
[----:B------:R1:W5:Y:S01]  /*7a10*/  @!P0 LD.E.64 R80, [R20.64] ;  /* 0x0000001014508980 */ /* 0x000362000c101b00 */
[----:B------:R-:W-:Y:S01]  /*7a20*/  ISETP.GE.AND P0, PT, R8, c[0x0][0x27c], PT ;  /* 0x00009f0008007a0c */ /* 0x000fe20003f06270 */
[----:B------:R-:W-:Y:S01]  /*7a30*/  CS2R R88, SRZ ;  /* 0x0000000000587805 */ /* 0x000fe2000001ff00 */
[----:B------:R-:W-:-:S11]  /*7a40*/  CS2R R86, SRZ ;  /* 0x0000000000567805 */ /* 0x000fd6000001ff00 */
[----:B------:R-:W-:-:S04]  /*7a50*/  @!P0 SHF.R.S32.HI R9, RZ, 0x1f, R8 ;  /* 0x0000001fff098819 */ /* 0x000fc80000011408 */
[----:B------:R-:W-:-:S04]  /*7a60*/  @!P0 LEA.HI R8, R9, R8, RZ, 0x2 ;  /* 0x0000000809088211 */ /* 0x000fc800078f10ff */
[----:B------:R-:W-:-:S05]  /*7a70*/  @!P0 LOP3.LUT R8, R8, 0xfffffffc, RZ, 0xc0, !PT ;  /* 0xfffffffc08088812 */ /* 0x000fca00078ec0ff */
[----:B------:R-:W-:-:S04]  /*7a80*/  @!P0 IMAD.WIDE R14, R8, 0x2, R14 ;  /* 0x00000002080e8825 */ /* 0x000fc800078e020e */
[----:B------:R-:W-:Y:S01]  /*7a90*/  @!P0 IMAD.WIDE R8, R8, 0x2, R10 ;  /* 0x0000000208088825 */ /* 0x000fe200078e020a */
[----:B------:R1:W5:Y:S04]  /*7aa0*/  @!P0 LD.E.64 R88, [R14.64] ;  /* 0x000000100e588980 */ /* 0x000368000c101b00 */
[----:B------:R1:W5:Y:S02]  /*7ab0*/  @!P0 LD.E.64 R86, [R8.64] ;  /* 0x0000001008568980 */ /* 0x000364000c101b00 */
.L_x_350:
[----:B--2---:R-:W-:Y:S05]  /*7ac0*/  BSYNC B0 ;  /* 0x0000000000007941 */ /* 0x004fea0003800000 */
.L_x_349:
[----:B-1---5:R-:W-:Y:S01]  /*7ad0*/  IMAD.MOV.U32 R11, RZ, RZ, R88 ;  /* 0x000000ffff0b7224 */ /* 0x022fe200078e0058 */
[----:B------:R1:W2:Y:S01]  /*7ae0*/  SHFL.IDX PT, R21, R19, 0x1, 0x181f ;  /* 0x00381f0013157f89 */ /* 0x0002a200000e0000 */
[----:B----4-:R-:W-:Y:S01]  /*7af0*/  IMAD.MOV.U32 R10, RZ, RZ, R89 ;  /* 0x000000ffff0a7224 */ /* 0x010fe200078e0059 */
[----:B------:R-:W-:Y:S01]  /*7b00*/  BSSY B0, `(.L_x_351) ;  /* 0x0000028000007945 */ /* 0x000fe20003800000 */
        /* <DEDUP_REMOVED lines=9> */
[----:B------:R1:W4:Y:S01]  /*7ba0*/  SHFL.IDX PT, R20, R16, 0x1, 0x181f ;  /* 0x00381f0010147f89 */ /* 0x00032200000e0000 */
[----:B------:R-:W-:Y:S01]  /*7bb0*/  IMAD.MOV.U32 R8, RZ, RZ, R81 ;  /* 0x000000ffff087224 */ /* 0x000fe200078e0051 */
[----:B------:R-:W-:Y:S01]  /*7bc0*/  PRMT R62, R11, 0x7610, R62 ;  /* 0x000076100b3e7816 */ /* 0x000fe2000000003e */
[----:B------:R-:W-:Y:S01]  /*7bd0*/  CS2R R84, SRZ ;  /* 0x0000000000547805 */ /* 0x000fe2000001ff00 */
[----:B---3--:R1:W3:Y:S01]  /*7be0*/  SHFL.IDX PT, R15, R18, 0x1, 0x181f ;  /* 0x00381f00120f7f89 */ /* 0x0082e200000e0000 */
[----:B------:R-:W-:Y:S01]  /*7bf0*/  PRMT R53, R10, 0x7610, R53 ;  /* 0x000076100a357816 */ /* 0x000fe20000000035 */
[----:B------:R-:W-:Y:S01]  /*7c00*/  CS2R R66, SRZ ;  /* 0x0000000000427805 */ /* 0x000fe2000001ff00 */
[----:B------:R-:W-:Y:S01]  /*7c10*/  PRMT R70, R9, 0x7610, R70 ;  /* 0x0000761009467816 */ /* 0x000fe20000000046 */
[----:B------:R1:W1:Y:S01]  /*7c20*/  SHFL.IDX PT, R14, R12, 0x1, 0x181f ;  /* 0x00381f000c0e7f89 */ /* 0x00026200000e0000 */
[----:B------:R-:W-:Y:S01]  /*7c30*/  PRMT R65, R8, 0x7610, R65 ;  /* 0x0000761008417816 */ /* 0x000fe20000000041 */
[----:B------:R-:W-:Y:S01]  /*7c40*/  CS2R R82, SRZ ;  /* 0x0000000000527805 */ /* 0x000fe2000001ff00 */
[----:B------:R-:W-:Y:S05]  /*7c50*/  @P3 BRA `(.L_x_352) ;  /* 0x0000012000003947 */ /* 0x000fea0003800000 */
[C---:B------:R-:W-:Y:S01]  /*7c60*/  ISETP.GE.AND P0, PT, R13.reuse, c[0x0][0x27c], PT ;  /* 0x00009f000d007a0c */ /* 0x040fe20003f06270 */
[----:B------:R-:W-:Y:S01]  /*7c70*/  CS2R R84, SRZ ;  /* 0x0000000000547805 */ /* 0x000fe2000001ff00 */
[----:B------:R-:W-:Y:S01]  /*7c80*/  CS2R R82, SRZ ;  /* 0x0000000000527805 */ /* 0x000fe2000001ff00 */
[----:B------:R-:W-:-:S10]  /*7c90*/  IADD3 R9, R13, 0x20, RZ ;  /* 0x000000200d097810 */ /* 0x000fd40007ffe0ff */
[----:B--2-4-:R-:W-:-:S04]  /*7ca0*/  @!P0 IMAD.WIDE R22, R13, 0x2, R20 ;  /* 0x000000020d168825 */ /* 0x014fc800078e0214 */
[----:B-1-3--:R-:W-:Y:S01]  /*7cb0*/  @!P0 IMAD.WIDE R10, R13, 0x2, R14 ;  /* 0x000000020d0a8825 */ /* 0x00afe200078e020e */
        /* <DEDUP_REMOVED lines=12> */
.L_x_352:
[----:B------:R-:W-:Y:S05]  /*7d80*/  BSYNC B0 ;  /* 0x0000000000007941 */ /* 0x000fea0003800000 */
.L_x_351:
[----:B-1---5:R-:W-:Y:S01]  /*7d90*/  IMAD.MOV.U32 R11, RZ, RZ, R68 ;  /* 0x000000ffff0b7224 */ /* 0x022fe200078e0044 */
[----:B--2---:R1:W2:Y:S01]  /*7da0*/  SHFL.IDX PT, R21, R19, 0x2, 0x181f ;  /* 0x00581f0013157f89 */ /* 0x0042a200000e0000 */
[----:B------:R-:W-:Y:S01]  /*7db0*/  IMAD.MOV.U32 R10, RZ, RZ, R69 ;  /* 0x000000ffff0a7224 */ /* 0x000fe200078e0045 */
        /* <DEDUP_REMOVED lines=10> */
[----:B----4-:R1:W4:Y:S01]  /*7e60*/  SHFL.IDX PT, R20, R16, 0x2, 0x181f ;  /* 0x00581f0010147f89 */ /* 0x01032200000e0000 */
        /* <DEDUP_REMOVED lines=10> */
[----:B------:R-:W-:Y:S01]  /*7f10*/  CS2R R54, SRZ ;  /* 0x0000000000367805 */ /* 0x000fe2000001ff00 */
[----:B------:R-:W-:Y:S01]  /*7f20*/  CS2R R58, SRZ ;  /* 0x00000000003a7805 */ /* 0x000fe2000001ff00 */
[----:B------:R-:W-:Y:S05]  /*7f30*/  @P5 BRA `(.L_x_354) ;  /* 0x0000012000005947 */ /* 0x000fea0003800000 */
[C---:B--2---:R-:W-:Y:S01]  /*7f40*/  IADD3 R9, R13.reuse, 0x20, RZ ;  /* 0x000000200d097810 */ /* 0x044fe20007ffe0ff */
[----:B------:R-:W-:Y:S01]  /*7f50*/  CS2R R60, SRZ ;  /* 0x00000000003c7805 */ /* 0x000fe2000001ff00 */
[----:B------:R-:W-:Y:S01]  /*7f60*/  ISETP.GE.AND P1, PT, R13, c[0x0][0x27c], PT ;  /* 0x00009f000d007a0c */ /* 0x000fe20003f26270 */
[----:B------:R-:W-:Y:S01]  /*7f70*/  CS2R R58, SRZ ;  /* 0x00000000003a7805 */ /* 0x000fe2000001ff00 */
[----:B------:R-:W-:Y:S01]  /*7f80*/  ISETP.GE.AND P0, PT, R9, c[0x0][0x27c], PT ;  /* 0x00009f0009007a0c */ /* 0x000fe20003f06270 */
[----:B------:R-:W-:Y:S01]  /*7f90*/  CS2R R56, SRZ ;  /* 0x0000000000387805 */ /* 0x000fe2000001ff00 */
[----:B------:R-:W-:-:S09]  /*7fa0*/  CS2R R54, SRZ ;  /* 0x0000000000367805 */ /* 0x000fd2000001ff00 */
[----:B----4-:R-:W-:Y:S02]  /*7fb0*/  @!P1 IMAD.WIDE R10, R13, 0x2, R20 ;  /* 0x000000020d0a9825 */ /* 0x010fe400078e0214 */
[----:B------:R-:W-:-:S03]  /*7fc0*/  @!P0 SHF.R.S32.HI R8, RZ, 0x1f, R9 ;  /* 0x0000001fff088819 */ /* 0x000fc60000011409 */
[----:B------:R2:W5:Y:S01]  /*7fd0*/  @!P1 LD.E.64 R60, [R10.64] ;  /* 0x000000100a3c9980 */ /* 0x000562000c101b00 */
[----:B------:R-:W-:-:S04]  /*7fe0*/  @!P0 LEA.HI R8, R8, R9, RZ, 0x2 ;  /* 0x0000000908088211 */ /* 0x000fc800078f10ff */
[----:B------:R-:W-:-:S05]  /*7ff0*/  @!P0 LOP3.LUT R8, R8, 0xfffffffc, RZ, 0xc0, !PT ;  /* 0xfffffffc08088812 */ /* 0x000fca00078ec0ff */
[----:B------:R-:W-:-:S04]  /*8000*/  @!P0 IMAD.WIDE R20, R8, 0x2, R20 ;  /* 0x0000000208148825 */ /* 0x000fc800078e0214 */
[--C-:B-1-3--:R-:W-:Y:S01]  /*8010*/  @!P0 IMAD.WIDE R8, R8, 0x2, R14.reuse ;  /* 0x0000000208088825 */ /* 0x10afe200078e020e */
[----:B------:R2:W5:Y:S03]  /*8020*/  @!P0 LD.E.64 R56, [R20.64] ;  /* 0x0000001014388980 */ /* 0x000566000c101b00 */
[----:B------:R-:W-:Y:S01]  /*8030*/  @!P1 IMAD.WIDE R14, R13, 0x2, R14 ;  /* 0x000000020d0e9825 */ /* 0x000fe200078e020e */
[----:B------:R2:W5:Y:S04]  /*8040*/  @!P0 LD.E.64 R54, [R8.64] ;  /* 0x0000001008368980 */ /* 0x000568000c101b00 */
[----:B------:R2:W5:Y:S02]  /*8050*/  @!P1 LD.E.64 R58, [R14.64] ;  /* 0x000000100e3a9980 */ /* 0x000564000c101b00 */
.L_x_354:
[----:B--2---:R-:W-:Y:S05]  /*8060*/  BSYNC B0 ;  /* 0x0000000000007941 */ /* 0x004fea0003800000 */
.L_x_353:
[----:B-----5:R-:W-:Y:S01]  /*8070*/  IMAD.MOV.U32 R11, RZ, RZ, R56 ;  /* 0x000000ffff0b7224 */ /* 0x020fe200078e0038 */
[----:B------:R2:W4:Y:S01]  /*8080*/  SHFL.IDX PT, R17, R19, 0x3, 0x181f ;  /* 0x00781f0013117f89 */ /* 0x00052200000e0000 */
        /* <DEDUP_REMOVED lines=11> */
[----:B-1----:R-:W1:Y:S01]  /*8140*/  SHFL.IDX PT, R16, R16, 0x3, 0x181f ;  /* 0x00781f0010107f89 */ /* 0x002e6200000e0000 */
[----:B------:R-:W-:Y:S01]  /*8150*/  IMAD.MOV.U32 R8, RZ, RZ, R59 ;  /* 0x000000ffff087224 */ /* 0x000fe200078e003b */
[----:B------:R-:W-:Y:S01]  /*8160*/  PRMT R22, R11, 0x7610, R22 ;  /* 0x000076100b167816 */ /* 0x000fe20000000016 */
[----:B------:R-:W-:Y:S01]  /*8170*/  CS2R R48, SRZ ;  /* 0x0000000000307805 */ /* 0x000fe2000001ff00 */
[----:B---3--:R2:W3:Y:S01]  /*8180*/  SHFL.IDX PT, R15, R18, 0x3, 0x181f ;  /* 0x00781f00120f7f89 */ /* 0x0084e200000e0000 */
[----:B----4-:R-:W-:Y:S01]  /*8190*/  PRMT R20, R10, 0x7610, R20 ;  /* 0x000076100a147816 */ /* 0x010fe20000000014 */
[----:B------:R-:W-:Y:S01]  /*81a0*/  CS2R R34, SRZ ;  /* 0x0000000000227805 */ /* 0x000fe2000001ff00 */
[----:B------:R-:W-:Y:S01]  /*81b0*/  PRMT R26, R9, 0x7610, R26 ;  /* 0x00007610091a7816 */ /* 0x000fe2000000001a */
[----:B------:R2:W4:Y:S01]  /*81c0*/  SHFL.IDX PT, R14, R12, 0x3, 0x181f ;  /* 0x00781f000c0e7f89 */ /* 0x00052200000e0000 */
[----:B------:R-:W-:Y:S01]  /*81d0*/  PRMT R25, R8, 0x7610, R25 ;  /* 0x0000761008197816 */ /* 0x000fe20000000019 */
[----:B------:R-:W-:Y:S01]  /*81e0*/  CS2R R46, SRZ ;  /* 0x00000000002e7805 */ /* 0x000fe2000001ff00 */
[----:B------:R-:W-:Y:S05]  /*81f0*/  @P6 BRA `(.L_x_356) ;  /* 0x0000012000006947 */ /* 0x000fea0003800000 */
[C---:B------:R-:W-:Y:S01]  /*8200*/  IADD3 R9, R13.reuse, 0x20, RZ ;  /* 0x000000200d097810 */ /* 0x040fe20007ffe0ff */
[----:B------:R-:W-:Y:S01]  /*8210*/  CS2R R48, SRZ ;  /* 0x0000000000307805 */ /* 0x000fe2000001ff00 */
[----:B------:R-:W-:Y:S01]  /*8220*/  ISETP.GE.AND P1, PT, R13, c[0x0][0x27c], PT ;  /* 0x00009f000d007a0c */ /* 0x000fe20003f26270 */
[----:B------:R-:W-:Y:S01]  /*8230*/  CS2R R46, SRZ ;  /* 0x00000000002e7805 */ /* 0x000fe2000001ff00 */
[----:B------:R-:W-:Y:S01]  /*8240*/  ISETP.GE.AND P0, PT, R9, c[0x0][0x27c], PT ;  /* 0x00009f0009007a0c */ /* 0x000fe20003f06270 */
[----:B------:R-:W-:Y:S01]  /*8250*/  CS2R R40, SRZ ;  /* 0x0000000000287805 */ /* 0x000fe2000001ff00 */
[----:B------:R-:W-:-:S09]  /*8260*/  CS2R R34, SRZ ;  /* 0x0000000000227805 */ /* 0x000fd2000001ff00 */
[----:B-1----:R-:W-:Y:S02]  /*8270*/  @!P1 IMAD.WIDE R10, R13, 0x2, R16 ;  /* 0x000000020d0a9825 */ /* 0x002fe400078e0210 */
[----:B------:R-:W-:-:S03]  /*8280*/  @!P0 SHF.R.S32.HI R8, RZ, 0x1f, R9 ;  /* 0x0000001fff088819 */ /* 0x000fc60000011409 */
[----:B------:R1:W5:Y:S01]  /*8290*/  @!P1 LD.E.64 R48, [R10.64] ;  /* 0x000000100a309980 */ /* 0x000362000c101b00 */
[----:B------:R-:W-:-:S04]  /*82a0*/  @!P0 LEA.HI R8, R8, R9, RZ, 0x2 ;  /* 0x0000000908088211 */ /* 0x000fc800078f10ff */
[----:B------:R-:W-:-:S05]  /*82b0*/  @!P0 LOP3.LUT R8, R8, 0xfffffffc, RZ, 0xc0, !PT ;  /* 0xfffffffc08088812 */ /* 0x000fca00078ec0ff */
[----:B------:R-:W-:-:S04]  /*82c0*/  @!P0 IMAD.WIDE R16, R8, 0x2, R16 ;  /* 0x0000000208108825 */ /* 0x000fc800078e0210 */
[--C-:B---34-:R-:W-:Y:S01]  /*82d0*/  @!P0 IMAD.WIDE R8, R8, 0x2, R14.reuse ;  /* 0x0000000208088825 */ /* 0x118fe200078e020e */
[----:B------:R1:W5:Y:S03]  /*82e0*/  @!P0 LD.E.64 R40, [R16.64] ;  /* 0x0000001010288980 */ /* 0x000366000c101b00 */
[----:B------:R-:W-:Y:S01]  /*82f0*/  @!P1 IMAD.WIDE R14, R13, 0x2, R14 ;  /* 0x000000020d0e9825 */ /* 0x000fe200078e020e */
[----:B------:R1:W5:Y:S04]  /*8300*/  @!P0 LD.E.64 R34, [R8.64] ;  /* 0x0000001008228980 */ /* 0x000368000c101b00 */
[----:B------:R1:W5:Y:S02]  /*8310*/  @!P1 LD.E.64 R46, [R14.64] ;  /* 0x000000100e2e9980 */ /* 0x000364000c101b00 */
.L_x_356:
[----:B------:R-:W-:Y:S05]  /*8320*/  BSYNC B0 ;  /* 0x0000000000007941 */ /* 0x000fea0003800000 */
.L_x_355:
[----:B------:R-:W-:Y:S01]  /*8330*/  IMAD.IADD R21, R7, 0x1, -R118 ;  /* 0x0000000107157824 */ /* 0x000fe200078e0a76 */
[----:B------:R-:W-:-:S04]  /*8340*/  DEPBAR.LE SB0, 0x1 ;  /* 0x000080400000791a */ /* 0x000fc80000000000 */
[----:B------:R-:W-:Y:S01]  /*8350*/  IMNMX R21, R21, 0x80, PT ;  /* 0x0000008015157817 */ /* 0x000fe20003800200 */
[----:B-1---5:R-:W-:Y:S01]  /*8360*/  IMAD.MOV.U32 R8, RZ, RZ, R40 ;  /* 0x000000ffff087224 */ /* 0x022fe200078e0028 */
[----:B------:R-:W-:Y:S01]  /*8370*/  BSSY B1, `(.L_x_357) ;  /* 0x0000075000017945 */ /* 0x000fe20003800000 */
[----:B------:R-:W-:Y:S01]  /*8380*/  IMAD.MOV.U32 R9, RZ, RZ, R41 ;  /* 0x000000ffff097224 */ /* 0x000fe200078e0029 */
[----:B------:R-:W-:Y:S01]  /*8390*/  BAR.SYNC.DEFER_BLOCKING 0x0 ;  /* 0x0000000000007b1d */ /* 0x000fe20000010000 */
[----:B------:R-:W-:Y:S01]  /*83a0*/  ISETP.GE.AND P0, PT, R4, R21, PT ;  /* 0x000000150400720c */ /* 0x000fe20003f06270 */
[----:B------:R-:W-:Y:S01]  /*83b0*/  IMAD.MOV.U32 R7, RZ, RZ, R49 ;  /* 0x000000ffff077224 */ /* 0x000fe200078e0031 */
[----:B--2---:R-:W-:Y:S01]  /*83c0*/  PRMT R12, R8, 0x7610, R12 ;  /* 0x00007610080c7816 */ /* 0x004fe2000000000c */
[----:B------:R-:W-:Y:S01]  /*83d0*/  IMAD.MOV.U32 R8, RZ, RZ, R48 ;  /* 0x000000ffff087224 */ /* 0x000fe200078e0030 */
[----:B---3--:R-:W-:Y:S01]  /*83e0*/  PRMT R15, R9, 0x7610, R15 ;  /* 0x00007610090f7816 */ /* 0x008fe2000000000f */
[----:B------:R-:W-:Y:S01]  /*83f0*/  IMAD.MOV.U32 R10, RZ, RZ, R34 ;  /* 0x000000ffff0a7224 */ /* 0x000fe200078e0022 */
[----:B------:R-:W-:Y:S01]  /*8400*/  PRMT R18, R7, 0x7610, R18 ;  /* 0x0000761007127816 */ /* 0x000fe20000000012 */
[----:B------:R-:W-:Y:S01]  /*8410*/  IMAD.MOV.U32 R9, RZ, RZ, R46 ;  /* 0x000000ffff097224 */ /* 0x000fe200078e002e */
[----:B------:R-:W-:Y:S01]  /*8420*/  PRMT R19, R8, 0x7610, R19 ;  /* 0x0000761008137816 */ /* 0x000fe20000000013 */
[----:B------:R-:W-:Y:S01]  /*8430*/  IMAD.MOV.U32 R8, RZ, RZ, R47 ;  /* 0x000000ffff087224 */ /* 0x000fe200078e002f */
[----:B----4-:R-:W-:Y:S01]  /*8440*/  PRMT R14, R10, 0x7610, R14 ;  /* 0x000076100a0e7816 */ /* 0x010fe2000000000e */
[----:B------:R-:W-:Y:S01]  /*8450*/  IMAD.MOV.U32 R7, RZ, RZ, R35 ;  /* 0x000000ffff077224 */ /* 0x000fe200078e0023 */
[----:B------:R-:W-:-:S02]  /*8460*/  PRMT R17, R9, 0x7610, R17 ;  /* 0x0000761009117816 */ /* 0x000fc40000000011 */
[----:B------:R-:W-:Y:S01]  /*8470*/  PRMT R16, R8, 0x7610, R16 ;  /* 0x0000761008107816 */ /* 0x000fe20000000010 */
[----:B------:R-:W-:Y:S05]  /*8480*/  @P0 BRA `(.L_x_358) ;  /* 0x0000063000000947 */ /* 0x000fea0003800000 */
[----:B------:R-:W-:Y:S01]  /*8490*/  ISETP.GE.AND P0, PT, R13, c[0x0][0x27c], PT ;  /* 0x00009f000d007a0c */ /* 0x000fe20003f06270 */
[----:B------:R-:W-:-:S12]  /*84a0*/  BSSY B0, `(.L_x_359) ;  /* 0x0000030000007945 */ /* 0x000fd80003800000 */
[----:B------:R-:W-:Y:S05]  /*84b0*/  @P0 BRA `(.L_x_360) ;  /* 0x000002e000000947 */ /* 0x000fea0003800000 */
[----:B------:R-:W1:Y:S01]  /*84c0*/  LDS.128 R8, [R6+0x100] ;  /* 0x0001000006087984 */ /* 0x000e620000000c00 */
[----:B------:R-:W-:Y:S02]  /*84d0*/  SHF.R.U64 R75, R76, 0x10, R77 ;  /* 0x000000104c4b7819 */ /* 0x000fe4000000124d */
[----:B------:R-:W-:Y:S02]  /*84e0*/  SHF.R.U32.HI R74, RZ, 0x10, R81 ;  /* 0x00000010ff4a7819 */ /* 0x000fe40000011651 */
[----:B------:R-:W-:Y:S02]  /*84f0*/  SHF.R.U32.HI R76, RZ, 0x10, R77 ;  /* 0x00000010ff4c7819 */ /* 0x000fe4000001164d */
[----:B------:R-:W-:Y:S02]  /*8500*/  SHF.R.U64 R73, R80, 0x10, R81 ;  /* 0x0000001050497819 */ /* 0x000fe40000001251 */
[----:B------:R-:W-:Y:S02]  /*8510*/  PRMT R65, R65, 0x5410, R74 ;  /* 0x0000541041417816 */ /* 0x000fe4000000004a */
[----:B------:R-:W-:-:S02]  /*8520*/  PRMT R71, R71, 0x5410, R76 ;  /* 0x0000541047477816 */ /* 0x000fc4000000004c */
[----:B------:R-:W-:Y:S02]  /*8530*/  PRMT R70, R70, 0x5410, R73 ;  /* 0x0000541046467816 */ /* 0x000fe40000000049 */
[----:B------:R-:W-:Y:S02]  /*8540*/  PRMT R72, R72, 0x5410, R75 ;  /* 0x0000541048487816 */ /* 0x000fe4000000004b */
[----:B------:R-:W-:Y:S01]  /*8550*/  LOP3.LUT R80, R71, 0xffff0000, RZ, 0xc0, !PT ;  /* 0xffff000047507812 */ /* 0x000fe200078ec0ff */
[C---:B-1----:R-:W-:Y:S01]  /*8560*/  IMAD.U32 R74, R10.reuse, 0x10000, RZ ;  /* 0x000100000a4a7824 */ /* 0x042fe200078e00ff */
[----:B------:R-:W-:Y:S01]  /*8570*/  LOP3.LUT R73, R10, 0xffff0000, RZ, 0xc0, !PT ;  /* 0xffff00000a497812 */ /* 0x000fe200078ec0ff */
[----:B------:R-:W-:Y:S01]  /*8580*/  IMAD.U32 R10, R11, 0x10000, RZ ;  /* 0x000100000b0a7824 */ /* 0x000fe200078e00ff */
[C---:B------:R-:W-:Y:S02]  /*8590*/  SHF.L.U32 R79, R8.reuse, 0x10, RZ ;  /* 0x00000010084f7819 */ /* 0x040fe400000006ff */
[----:B------:R-:W-:Y:S01]  /*85a0*/  LOP3.LUT R77, R8, 0xffff0000, RZ, 0xc0, !PT ;  /* 0xffff0000084d7812 */ /* 0x000fe200078ec0ff */
[----:B------:R-:W-:Y:S01]  /*85b0*/  IMAD.U32 R8, R65, 0x10000, RZ ;  /* 0x0001000041087824 */ /* 0x000fe200078e00ff */
[----:B------:R-:W-:Y:S01]  /*85c0*/  LOP3.LUT R75, R11, 0xffff0000, RZ, 0xc0, !PT ;  /* 0xffff00000b4b7812 */ /* 0x000fe200078ec0ff */
[----:B------:R-:W-:Y:S01]  /*85d0*/  IMAD.U32 R11, R71, 0x10000, RZ ;  /* 0x00010000470b7824 */ /* 0x000fe200078e00ff */
[----:B------:R-:W-:Y:S01]  /*85e0*/  LOP3.LUT R65, R65, 0xffff0000, RZ, 0xc0, !PT ;  /* 0xffff000041417812 */ /* 0x000fe200078ec0ff */
[----:B------:R-:W-:Y:S01]  /*85f0*/  FMUL.FTZ R71, R73, R8 ;  /* 0x0000000849477220 */ /* 0x000fe20000410000 */
[----:B------:R-:W-:Y:S01]  /*8600*/  SHF.L.U32 R76, R9, 0x10, RZ ;  /* 0x00000010094c7819 */ /* 0x000fe200000006ff */
[----:B------:R-:W-:Y:S01]  /*8610*/  FMUL.FTZ R73, R73, R11 ;  /* 0x0000000b49497220 */ /* 0x000fe20000410000 */
[----:B------:R-:W-:Y:S01]  /*8620*/  LOP3.LUT R81, R9, 0xffff0000, RZ, 0xc0, !PT ;  /* 0xffff000009517812 */ /* 0x000fe200078ec0ff */
[----:B------:R-:W-:-:S02]  /*8630*/  FMUL.FTZ R9, R75, R65 ;  /* 0x000000414b097220 */ /* 0x000fc40000410000 */
[C---:B------:R-:W-:Y:S02]  /*8640*/  FFMA.FTZ R71, R74.reuse, R11, -R71 ;  /* 0x0000000b4a477223 */ /* 0x040fe40000010847 */
[----:B------:R-:W-:Y:S02]  /*8650*/  FFMA.FTZ R8, R74, R8, R73 ;  /* 0x000000084a087223 */ /* 0x000fe40000010049 */
[-C--:B------:R-:W-:Y:S02]  /*8660*/  FMUL.FTZ R75, R75, R80.reuse ;  /* 0x000000504b4b7220 */ /* 0x080fe40000410000 */
[----:B------:R-:W-:Y:S01]  /*8670*/  FFMA.FTZ R9, R10, R80, -R9 ;  /* 0x000000500a097223 */ /* 0x000fe20000010809 */
[----:B------:R-:W-:Y:S01]  /*8680*/  SHF.L.U32 R80, R72, 0x10, RZ ;  /* 0x0000001048507819 */ /* 0x000fe200000006ff */
[C---:B------:R-:W-:Y:S01]  /*8690*/  IMAD.U32 R74, R70.reuse, 0x10000, RZ ;  /* 0x00010000464a7824 */ /* 0x040fe200078e00ff */
[----:B------:R-:W-:Y:S01]  /*86a0*/  LOP3.LUT R70, R70, 0xffff0000, RZ, 0xc0, !PT ;  /* 0xffff000046467812 */ /* 0x000fe200078ec0ff */
[----:B------:R-:W-:Y:S01]  /*86b0*/  FFMA.FTZ R90, R10, R65, R75 ;  /* 0x000000410a5a7223 */ /* 0x000fe2000001004b */
[----:B------:R-:W-:Y:S01]  /*86c0*/  LOP3.LUT R72, R72, 0xffff0000, RZ, 0xc0, !PT ;  /* 0xffff000048487812 */ /* 0x000fe200078ec0ff */
[----:B------:R-:W-:-:S02]  /*86d0*/  FMUL.FTZ R10, R77, R74 ;  /* 0x0000004a4d0a7220 */ /* 0x000fc40000410000 */
[----:B------:R-:W-:Y:S02]  /*86e0*/  FMUL.FTZ R11, R81, R70 ;  /* 0x00000046510b7220 */ /* 0x000fe40000410000 */
[----:B------:R-:W-:Y:S02]  /*86f0*/  FMUL.FTZ R77, R77, R80 ;  /* 0x000000504d4d7220 */ /* 0x000fe40000410000 */
[----:B------:R-:W-:Y:S02]  /*8700*/  FMUL.FTZ R81, R81, R72 ;  /* 0x0000004851517220 */ /* 0x000fe40000410000 */
[C---:B------:R-:W-:Y:S01]  /*8710*/  FFMA.FTZ R80, R79.reuse, R80, -R10 ;  /* 0x000000504f507223 */ /* 0x040fe2000001080a */
[----:B------:R-:W-:Y:S01]  /*8720*/  F2FP.BF16.PACK_AB R10, R8, R71 ;  /* 0x00000047080a723e */ /* 0x000fe200000010ff */
[----:B------:R-:W-:Y:S02]  /*8730*/  FFMA.FTZ R77, R79, R74, R77 ;  /* 0x0000004a4f4d7223 */ /* 0x000fe4000001004d */
[----:B------:R-:W-:Y:S01]  /*8740*/  FFMA.FTZ R72, R76, R72, -R11 ;  /* 0x000000484c487223 */ /* 0x000fe2000001080b */
[----:B------:R-:W-:Y:S01]  /*8750*/  F2FP.BF16.PACK_AB R11, R90, R9 ;  /* 0x000000095a0b723e */ /* 0x000fe200000010ff */
[----:B------:R-:W-:Y:S01]  /*8760*/  FFMA.FTZ R81, R76, R70, R81 ;  /* 0x000000464c517223 */ /* 0x000fe20000010051 */
[----:B------:R-:W-:-:S04]  /*8770*/  F2FP.BF16.PACK_AB R8, R77, R80 ;  /* 0x000000504d08723e */ /* 0x000fc800000010ff */
[----:B------:R-:W-:-:S05]  /*8780*/  F2FP.BF16.PACK_AB R9, R81, R72 ;  /* 0x000000485109723e */ /* 0x000fca00000010ff */
[----:B------:R1:W-:Y:S02]  /*8790*/  STS.128 [R6+0x100], R8 ;  /* 0x0001000806007388 */ /* 0x0003e40000000c00 */
.L_x_360:
[----:B------:R-:W-:Y:S05]  /*87a0*/  BSYNC B0 ;  /* 0x0000000000007941 */ /* 0x000fea0003800000 */
.L_x_359:
[----:B-1----:R-:W-:-:S04]  /*87b0*/  IADD3 R8, R13, 0x20, RZ ;  /* 0x000000200d087810 */ /* 0x002fc80007ffe0ff */
[----:B------:R-:W-:-:S13]  /*87c0*/  ISETP.GE.AND P0, PT, R8, c[0x0][0x27c], PT ;  /* 0x00009f0008007a0c */ /* 0x000fda0003f06270 */
[----:B------:R-:W-:Y:S05]  /*87d0*/  @P0 BRA `(.L_x_358) ;  /* 0x000002e000000947 */ /* 0x000fea0003800000 */
[----:B------:R-:W1:Y:S01]  /*87e0*/  LDS.128 R8, [R6+0x4100] ;  /* 0x0041000006087984 */ /* 0x000e620000000c00 */
[--C-:B------:R-:W-:Y:S02]  /*87f0*/  SHF.R.U64 R71, R86, 0x10, R87.reuse ;  /* 0x0000001056477819 */ /* 0x100fe40000001257 */
[----:B------:R-:W-:Y:S02]  /*8800*/  SHF.R.U32.HI R86, RZ, 0x10, R87 ;  /* 0x00000010ff567819 */ /* 0x000fe40000011657 */
[--C-:B------:R-:W-:Y:S02]  /*8810*/  SHF.R.U64 R65, R88, 0x10, R89.reuse ;  /* 0x0000001058417819 */ /* 0x100fe40000001259 */
[----:B------:R-:W-:Y:S02]  /*8820*/  SHF.R.U32.HI R88, RZ, 0x10, R89 ;  /* 0x00000010ff587819 */ /* 0x000fe40000011659 */
[----:B------:R-:W-:Y:S02]  /*8830*/  PRMT R53, R53, 0x5410, R86 ;  /* 0x0000541035357816 */ /* 0x000fe40000000056 */
[----:B------:R-:W-:-:S02]  /*8840*/  PRMT R63, R63, 0x5410, R88 ;  /* 0x000054103f3f7816 */ /* 0x000fc40000000058 */
[----:B------:R-:W-:Y:S02]  /*8850*/  PRMT R64, R64, 0x5410, R65 ;  /* 0x0000541040407816 */ /* 0x000fe40000000041 */
[----:B------:R-:W-:Y:S02]  /*8860*/  PRMT R62, R62, 0x5410, R71 ;  /* 0x000054103e3e7816 */ /* 0x000fe40000000047 */
[----:B------:R-:W-:Y:S02]  /*8870*/  LOP3.LUT R75, R63, 0xffff0000, RZ, 0xc0, !PT ;  /* 0xffff00003f4b7812 */ /* 0x000fe400078ec0ff */
[----:B------:R-:W-:Y:S02]  /*8880*/  LOP3.LUT R77, R64, 0xffff0000, RZ, 0xc0, !PT ;  /* 0xffff0000404d7812 */ /* 0x000fe400078ec0ff */
[----:B-1----:R-:W-:Y:S01]  /*8890*/  SHF.L.U32 R74, R8, 0x10, RZ ;  /* 0x00000010084a7819 */ /* 0x002fe200000006ff */
[----:B------:R-:W-:Y:S01]  /*88a0*/  IMAD.U32 R70, R10, 0x10000, RZ ;  /* 0x000100000a467824 */ /* 0x000fe200078e00ff */
[----:B------:R-:W-:Y:S01]  /*88b0*/  LOP3.LUT R73, R8, 0xffff0000, RZ, 0xc0, !PT ;  /* 0xffff000008497812 */ /* 0x000fe200078ec0ff */
[----:B------:R-:W-:Y:S01]  /*88c0*/  IMAD.U32 R8, R53, 0x10000, RZ ;  /* 0x0001000035087824 */ /* 0x000fe200078e00ff */
[----:B------:R-:W-:Y:S01]  /*88d0*/  LOP3.LUT R65, R10, 0xffff0000, RZ, 0xc0, !PT ;  /* 0xffff00000a417812 */ /* 0x000fe200078ec0ff */
[C---:B------:R-:W-:Y:S01]  /*88e0*/  IMAD.U32 R10, R11.reuse, 0x10000, RZ ;  /* 0x000100000b0a7824 */ /* 0x040fe200078e00ff */
        /* <DEDUP_REMOVED lines=8> */
[-C--:B------:R-:W-:Y:S02]  /*8970*/  FMUL.FTZ R71, R71, R75.reuse ;  /* 0x0000004b47477220 */ /* 0x080fe40000410000 */
[----:B------:R-:W-:Y:S01]  /*8980*/  FFMA.FTZ R9, R10, R75, -R9 ;  /* 0x0000004b0a097223 */ /* 0x000fe20000010809 */
[----:B------:R-:W-:Y:S01]  /*8990*/  LOP3.LUT R75, R62, 0xffff0000, RZ, 0xc0, !PT ;  /* 0xffff00003e4b7812 */ /* 0x000fe200078ec0ff */
[C---:B------:R-:W-:Y:S02]  /*89a0*/  FFMA.FTZ R63, R70.reuse, R11, -R63 ;  /* 0x0000000b463f7223 */ /* 0x040fe4000001083f */
[----:B------:R-:W-:Y:S01]  /*89b0*/  FFMA.FTZ R8, R70, R8, R65 ;  /* 0x0000000846087223 */ /* 0x000fe20000010041 */
[----:B------:R-:W-:Y:S01]  /*89c0*/  SHF.L.U32 R65, R64, 0x10, RZ ;  /* 0x0000001040417819 */ /* 0x000fe200000006ff */
[----:B------:R-:W-:Y:S02]  /*89d0*/  IMAD.U32 R11, R62, 0x10000, RZ ;  /* 0x000100003e0b7824 */ /* 0x000fe400078e00ff */
[----:B------:R-:W-:-:S02]  /*89e0*/  FFMA.FTZ R62, R10, R53, R71 ;  /* 0x000000350a3e7223 */ /* 0x000fc40000010047 */
[C---:B------:R-:W-:Y:S02]  /*89f0*/  FMUL.FTZ R10, R73.reuse, R11 ;  /* 0x0000000b490a7220 */ /* 0x040fe40000410000 */
[C---:B------:R-:W-:Y:S02]  /*8a00*/  FMUL.FTZ R53, R76.reuse, R75 ;  /* 0x0000004b4c357220 */ /* 0x040fe40000410000 */
[----:B------:R-:W-:Y:S02]  /*8a10*/  FMUL.FTZ R73, R73, R65 ;  /* 0x0000004149497220 */ /* 0x000fe40000410000 */
        /* <DEDUP_REMOVED lines=10> */
.L_x_358:
[----:B------:R-:W-:Y:S05]  /*8ac0*/  BSYNC B1 ;  /* 0x0000000000017941 */ /* 0x000fea0003800000 */
.L_x_357:
[----:B-1----:R-:W-:Y:S01]  /*8ad0*/  IADD3 R8, R4, 0x20, RZ ;  /* 0x0000002004087810 */ /* 0x002fe20007ffe0ff */
[----:B------:R-:W-:Y:S03]  /*8ae0*/  BSSY B1, `(.L_x_361) ;  /* 0x0000066000017945 */ /* 0x000fe60003800000 */
[----:B------:R-:W-:-:S13]  /*8af0*/  ISETP.GE.AND P0, PT, R8, R21, PT ;  /* 0x000000150800720c */ /* 0x000fda0003f06270 */
[----:B------:R-:W-:Y:S05]  /*8b00*/  @P0 BRA `(.L_x_362) ;  /* 0x0000063000000947 */ /* 0x000fea0003800000 */
[----:B------:R-:W-:Y:S01]  /*8b10*/  ISETP.GE.AND P0, PT, R13, c[0x0][0x27c], PT ;  /* 0x00009f000d007a0c */ /* 0x000fe20003f06270 */
[----:B------:R-:W-:-:S12]  /*8b20*/  BSSY B0, `(.L_x_363) ;  /* 0x0000030000007945 */ /* 0x000fd80003800000 */
        /* <DEDUP_REMOVED lines=47> */
.L_x_364:
[----:B------:R-:W-:Y:S05]  /*8e20*/  BSYNC B0 ;  /* 0x0000000000007941 */ /* 0x000fea0003800000 */
.L_x_363:
        /* <DEDUP_REMOVED lines=49> */
.L_x_362:
[----:B------:R-:W-:Y:S05]  /*9140*/  BSYNC B1 ;  /* 0x0000000000017941 */ /* 0x000fea0003800000 */
.L_x_361:
        /* <DEDUP_REMOVED lines=53> */
.L_x_368:
[----:B------:R-:W-:Y:S05]  /*94a0*/  BSYNC B0 ;  /* 0x0000000000007941 */ /* 0x000fea0003800000 */
.L_x_367:
        /* <DEDUP_REMOVED lines=49> */
.L_x_366:
[----:B------:R-:W-:Y:S05]  /*97c0*/  BSYNC B1 ;  /* 0x0000000000017941 */ /* 0x000fea0003800000 */
.L_x_365:
[----:B-1----:R-:W-:-:S04]  /*97d0*/  IADD3 R8, R4, 0x60, RZ ;  /* 0x0000006004087810 */ /* 0x002fc80007ffe0ff */
[----:B------:R-:W-:-:S13]  /*97e0*/  ISETP.GE.AND P0, PT, R8, R21, PT ;  /* 0x000000150800720c */ /* 0x000fda0003f06270 */
[----:B------:R-:W-:Y:S05]  /*97f0*/  @P0 BRA `(.L_x_369) ;  /* 0x00002d6000000947 */ /* 0x000fea0003800000 */
[----:B------:R-:W-:Y:S01]  /*9800*/  ISETP.GE.AND P0, PT, R13, c[0x0][0x27c], PT ;  /* 0x00009f000d007a0c */ /* 0x000fe20003f06270 */
[----:B------:R-:W-:-:S12]  /*9810*/  BSSY B0, `(.L_x_370) ;  /* 0x0000030000007945 */ /* 0x000fd80003800000 */
[----:B------:R-:W-:Y:S05]  /*9820*/  @P0 BRA `(.L_x_371) ;  /* 0x000002e000000947 */ /* 0x000fea0003800000 */
[----:B------:R-:W1:Y:S01]  /*9830*/  LDS.128 R8, [R6+0x3100] ;  /* 0x0031000006087984 */ /* 0x000e620000000c00 */
[----:B------:R-:W-:Y:S02]  /*9840*/  SHF.R.U64 R22, R46, 0x10, R47 ;  /* 0x000000102e167819 */ /* 0x000fe4000000122f */
[----:B------:R-:W-:Y:S02]  /*9850*/  SHF.R.U64 R20, R48, 0x10, R49 ;  /* 0x0000001030147819 */ /* 0x000fe40000001231 */
[----:B------:R-:W-:Y:S02]  /*9860*/  SHF.R.U32.HI R47, RZ, 0x10, R47 ;  /* 0x00000010ff2f7819 */ /* 0x000fe4000001162f */
[----:B------:R-:W-:Y:S02]  /*9870*/  SHF.R.U32.HI R49, RZ, 0x10, R49 ;  /* 0x00000010ff317819 */ /* 0x000fe40000011631 */
[----:B------:R-:W-:Y:S02]  /*9880*/  PRMT R16, R16, 0x5410, R47 ;  /* 0x0000541010107816 */ /* 0x000fe4000000002f */
[----:B------:R-:W-:-:S02]  /*9890*/  PRMT R18, R18, 0x5410, R49 ;  /* 0x0000541012127816 */ /* 0x000fc40000000031 */
[----:B------:R-:W-:Y:S02]  /*98a0*/  PRMT R19, R19, 0x5410, R20 ;  /* 0x0000541013137816 */ /* 0x000fe40000000014 */
[----:B------:R-:W-:Y:S02]  /*98b0*/  PRMT R17, R17, 0x5410, R22 ;  /* 0x0000541011117816 */ /* 0x000fe40000000016 */
[----:B------:R-:W-:Y:S02]  /*98c0*/  LOP3.LUT R27, R16, 0xffff0000, RZ, 0xc0, !PT ;  /* 0xffff0000101b7812 */ /* 0x000fe400078ec0ff */
[----:B------:R-:W-:Y:S01]  /*98d0*/  LOP3.LUT R33, R18, 0xffff0000, RZ, 0xc0, !PT ;  /* 0xffff000012217812 */ /* 0x000fe200078ec0ff */
[C---:B-1----:R-:W-:Y:S01]  /*98e0*/  IMAD.U32 R21, R10.reuse, 0x10000, RZ ;  /* 0x000100000a157824 */ /* 0x042fe200078e00ff */
[----:B------:R-:W-:Y:S01]  /*98f0*/  LOP3.LUT R20, R10, 0xffff0000, RZ, 0xc0, !PT ;  /* 0xffff00000a147812 */ /* 0x000fe200078ec0ff */
[----:B------:R-:W-:Y:S01]  /*9900*/  IMAD.U32 R10, R11, 0x10000, RZ ;  /* 0x000100000b0a7824 */ /* 0x000fe200078e00ff */
[----:B------:R-:W-:-:S02]  /*9910*/  SHF.L.U32 R25, R8, 0x10, RZ ;  /* 0x0000001008197819 */ /* 0x000fc400000006ff */
[----:B------:R-:W-:Y:S01]  /*9920*/  LOP3.LUT R24, R8, 0xffff0000, RZ, 0xc0, !PT ;  /* 0xffff000008187812 */ /* 0x000fe200078ec0ff */
[----:B------:R-:W-:Y:S01]  /*9930*/  IMAD.U32 R8, R16, 0x10000, RZ ;  /* 0x0001000010087824 */ /* 0x000fe200078e00ff */
[----:B------:R-:W-:Y:S01]  /*9940*/  LOP3.LUT R22, R11, 0xffff0000, RZ, 0xc0, !PT ;  /* 0xffff00000b167812 */ /* 0x000fe200078ec0ff */
[----:B------:R-:W-:Y:S01]  /*9950*/  IMAD.U32 R11, R18, 0x10000, RZ ;  /* 0x00010000120b7824 */ /* 0x000fe200078e00ff */
[C---:B------:R-:W-:Y:S01]  /*9960*/  SHF.L.U32 R23, R9.reuse, 0x10, RZ ;  /* 0x0000001009177819 */ /* 0x040fe200000006ff */
[CC--:B------:R-:W-:Y:S01]  /*9970*/  FMUL.FTZ R16, R20.reuse, R8.reuse ;  /* 0x0000000814107220 */ /* 0x0c0fe20000410000 */
[----:B------:R-:W-:Y:S01]  /*9980*/  LOP3.LUT R18, R9, 0xffff0000, RZ, 0xc0, !PT ;  /* 0xffff000009127812 */ /* 0x000fe200078ec0ff */
[-C--:B------:R-:W-:Y:S02]  /*9990*/  FMUL.FTZ R20, R20, R11.reuse ;  /* 0x0000000b14147220 */ /* 0x080fe40000410000 */
[----:B------:R-:W-:Y:S01]  /*99a0*/  FFMA.FTZ R16, R21, R11, -R16 ;  /* 0x0000000b15107223 */ /* 0x000fe20000010810 */
[----:B------:R-:W-:Y:S01]  /*99b0*/  SHF.L.U32 R11, R19, 0x10, RZ ;  /* 0x00000010130b7819 */ /* 0x000fe200000006ff */
[----:B------:R-:W-:Y:S01]  /*99c0*/  FFMA.FTZ R21, R21, R8, R20 ;  /* 0x0000000815157223 */ /* 0x000fe20000010014 */
[----:B------:R-:W-:Y:S01]  /*99d0*/  LOP3.LUT R19, R19, 0xffff0000, RZ, 0xc0, !PT ;  /* 0xffff000013137812 */ /* 0x000fe200078ec0ff */
[----:B------:R-:W-:-:S02]  /*99e0*/  FMUL.FTZ R9, R22, R27 ;  /* 0x0000001b16097220 */ /* 0x000fc40000410000 */
[C---:B------:R-:W-:Y:S01]  /*99f0*/  IMAD.U32 R8, R17.reuse, 0x10000, RZ ;  /* 0x0001000011087824 */ /* 0x040fe200078e00ff */
[----:B------:R-:W-:Y:S01]  /*9a00*/  LOP3.LUT R17, R17, 0xffff0000, RZ, 0xc0, !PT ;  /* 0xffff000011117812 */ /* 0x000fe200078ec0ff */
[-C--:B------:R-:W-:Y:S02]  /*9a10*/  FMUL.FTZ R22, R22, R33.reuse ;  /* 0x0000002116167220 */ /* 0x080fe40000410000 */
[C---:B------:R-:W-:Y:S02]  /*9a20*/  FFMA.FTZ R9, R10.reuse, R33, -R9 ;  /* 0x000000210a097223 */ /* 0x040fe40000010809 */
[----:B------:R-:W-:Y:S02]  /*9a30*/  FFMA.FTZ R22, R10, R27, R22 ;  /* 0x0000001b0a167223 */ /* 0x000fe40000010016 */
[----:B------:R-:W-:Y:S02]  /*9a40*/  FMUL.FTZ R10, R24, R8 ;  /* 0x00000008180a7220 */ /* 0x000fe40000410000 */
[----:B------:R-:W-:-:S02]  /*9a50*/  FMUL.FTZ R20, R18, R17 ;  /* 0x0000001112147220 */ /* 0x000fc40000410000 */
[----:B------:R-:W-:Y:S02]  /*9a60*/  FMUL.FTZ R24, R24, R11 ;  /* 0x0000000b18187220 */ /* 0x000fe40000410000 */
[----:B------:R-:W-:Y:S02]  /*9a70*/  FMUL.FTZ R18, R18, R19 ;  /* 0x0000001312127220 */ /* 0x000fe40000410000 */
[C---:B------:R-:W-:Y:S01]  /*9a80*/  FFMA.FTZ R26, R25.reuse, R11, -R10 ;  /* 0x0000000b191a7223 */ /* 0x040fe2000001080a */
[----:B------:R-:W-:Y:S01]  /*9a90*/  F2FP.BF16.PACK_AB R11, R22, R9 ;  /* 0x00000009160b723e */ /* 0x000fe200000010ff */
[----:B------:R-:W-:Y:S01]  /*9aa0*/  FFMA.FTZ R25, R25, R8, R24 ;  /* 0x0000000819197223 */ /* 0x000fe20000010018 */
[----:B------:R-:W-:Y:S01]  /*9ab0*/  F2FP.BF16.PACK_AB R10, R21, R16 ;  /* 0x00000010150a723e */ /* 0x000fe200000010ff */
[C---:B------:R-:W-:Y:S02]  /*9ac0*/  FFMA.FTZ R20, R23.reuse, R19, -R20 ;  /* 0x0000001317147223 */ /* 0x040fe40000010814 */
[----:B------:R-:W-:Y:S01]  /*9ad0*/  FFMA.FTZ R17, R23, R17, R18 ;  /* 0x0000001117117223 */ /* 0x000fe20000010012 */
[----:B------:R-:W-:-:S04]  /*9ae0*/  F2FP.BF16.PACK_AB R8, R25, R26 ;  /* 0x0000001a1908723e */ /* 0x000fc800000010ff */
[----:B------:R-:W-:-:S05]  /*9af0*/  F2FP.BF16.PACK_AB R9, R17, R20 ;  /* 0x000000141109723e */ /* 0x000fca00000010ff */
[----:B------:R1:W-:Y:S02]  /*9b00*/  STS.128 [R6+0x3100], R8 ;  /* 0x0031000806007388 */ /* 0x0003e40000000c00 */
.L_x_371:
[----:B------:R-:W-:Y:S05]  /*9b10*/  BSYNC B0 ;  /* 0x0000000000007941 */ /* 0x000fea0003800000 */
.L_x_370:
[----:B------:R-:W-:-:S04]  /*9b20*/  IADD3 R13, R13, 0x20, RZ ;  /* 0x000000200d0d7810 */ /* 0x000fc80007ffe0ff */
[----:B------:R-:W-:-:S13]  /*9b30*/  ISETP.GE.AND P0, PT, R13, c[0x0][0x27c], PT ;  /* 0x00009f000d007a0c */ /* 0x000fda0003f06270 */
[----:B------:R-:W-:Y:S05]  /*9b40*/  @P0 BRA `(.L_x_369) ;  /* 0x00002a1000000947 */ /* 0x000fea0003800000 */
[----:B-1----:R-:W1:Y:S01]  /*9b50*/  LDS.128 R8, [R6+0x7100] ;  /* 0x0071000006087984 */ /* 0x002e620000000c00 */
        /* <DEDUP_REMOVED lines=36> */
[C---:B------:R-:W-:Y:S02]  /*9da0*/  FFMA.FTZ R7, R20.reuse, R13, -R7 ;  /* 0x0000000d14077223 */ /* 0x040fe40000010807 */
[----:B------:R-:W-:Y:S01]  /*9db0*/  FFMA.FTZ R20, R20, R11, R19 ;  /* 0x0000000b14147223 */ /* 0x000fe20000010013 */
[----:B------:R-:W-:Y:S01]  /*9dc0*/  F2FP.BF16.PACK_AB R11, R12, R9 ;  /* 0x000000090c0b723e */ /* 0x000fe200000010ff */
[----:B------:R-:W-:Y:S01]  /*9dd0*/  FFMA.FTZ R23, R18, R23, -R10 ;  /* 0x0000001712177223 */ /* 0x000fe2000001080a */
[----:B------:R-:W-:Y:S01]  /*9de0*/  F2FP.BF16.PACK_AB R10, R8, R15 ;  /* 0x0000000f080a723e */ /* 0x000fe200000010ff */
[----:B------:R-:W-:Y:S01]  /*9df0*/  FFMA.FTZ R22, R18, R21, R22 ;  /* 0x0000001512167223 */ /* 0x000fe20000010016 */
[----:B------:R-:W-:-:S04]  /*9e00*/  F2FP.BF16.PACK_AB R8, R20, R7 ;  /* 0x000000071408723e */ /* 0x000fc800000010ff */
[----:B------:R-:W-:-:S05]  /*9e10*/  F2FP.BF16.PACK_AB R9, R22, R23 ;  /* 0x000000171609723e */ /* 0x000fca00000010ff */
[----:B------:R1:W-:Y:S01]  /*9e20*/  STS.128 [R6+0x7100], R8 ;  /* 0x0071000806007388 */ /* 0x0003e20000000c00 */
[----:B------:R-:W-:Y:S05]  /*9e30*/  BRA `(.L_x_369) ;  /* 0x0000272000007947 */ /* 0x000fea0003800000 */
.L_x_348:
[----:B------:R-:W-:Y:S01]  /*9e40*/  ISETP.NE.AND P0, PT, R217, 0x1, PT ;  /* 0x00000001d900780c */ /* 0x000fe20003f05270 */
[----:B------:R-:W-:Y:S01]  /*9e50*/  IMAD.MOV.U32 R16, RZ, RZ, R14 ;  /* 0x000000ffff107224 */ /* 0x000fe200078e000e */
[----:B------:R-:W-:Y:S01]  /*9e60*/  CS2R R54, SRZ ;  /* 0x0000000000367805 */ /* 0x000fe2000001ff00 */
[----:B------:R-:W-:-:S10]  /*9e70*/  CS2R R52, SRZ ;  /* 0x0000000000347805 */ /* 0x000fd4000001ff00 */
[----:B------:R-:W-:-:S05]  /*9e80*/  @P0 IMAD.HI.U32 R12, R10, c[0x0][0x2c8], RZ ;  /* 0x0000b2000a0c0a27 */ /* 0x000fca00078e00ff */
[----:B------:R-:W-:-:S04]  /*9e90*/  @P0 SHF.R.U32.HI R10, RZ, c[0x0][0x2cc], R12 ;  /* 0x0000b300ff0a0a19 */ /* 0x000fc8000001160c */
[----:B------:R-:W-:Y:S01]  /*9ea0*/  SHF.R.S32.HI R15, RZ, 0x1f, R10 ;  /* 0x0000001fff0f7819 */ /* 0x000fe2000001140a */
[----:B------:R-:W-:-:S04]  /*9eb0*/  IMAD.WIDE.U32 R16, R10, c[0x0][0x280], R16 ;  /* 0x0000a0000a107a25 */ /* 0x000fc800078e0010 */
[C---:B------:R-:W-:Y:S02]  /*9ec0*/  IMAD R13, R15.reuse, c[0x0][0x280], RZ ;  /* 0x0000a0000f0d7a24 */ /* 0x040fe400078e02ff */
[----:B------:R-:W-:Y:S02]  /*9ed0*/  IMAD R15, R15, c[0x0][0x290], RZ ;  /* 0x0000a4000f0f7a24 */ /* 0x000fe400078e02ff */
[----:B------:R-:W-:Y:S01]  /*9ee0*/  IMAD R14, R10, c[0x0][0x284], R13 ;  /* 0x0000a1000a0e7a24 */ /* 0x000fe200078e020d */
[----:B------:R-:W-:Y:S01]  /*9ef0*/  LEA R13, P0, R16, c[0x0][0x270], 0x1 ;  /* 0x00009c00100d7a11 */ /* 0x000fe200078008ff */
[----:B------:R-:W-:Y:S02]  /*9f00*/  IMAD R12, R10, c[0x0][0x294], R15 ;  /* 0x0000a5000a0c7a24 */ /* 0x000fe400078e020f */
[----:B------:R-:W-:Y:S02]  /*9f10*/  IMAD.IADD R14, R17, 0x1, R14 ;  /* 0x00000001110e7824 */ /* 0x000fe400078e020e */
[----:B------:R-:W-:Y:S01]  /*9f20*/  IMAD.MOV.U32 R17, RZ, RZ, R21 ;  /* 0x000000ffff117224 */ /* 0x000fe200078e0015 */
[----:B------:R-:W1:Y:S02]  /*9f30*/  SHFL.IDX PT, R15, R13, RZ, 0x181f ;  /* 0x00181fff0d0f7589 */ /* 0x000e6400000e0000 */
[----:B------:R-:W-:Y:S01]  /*9f40*/  LEA.HI.X R14, R16, c[0x0][0x274], R14, 0x1, P0 ;  /* 0x00009d00100e7a11 */ /* 0x000fe200000f0c0e */
[----:B------:R-:W-:-:S04]  /*9f50*/  IMAD.MOV.U32 R16, RZ, RZ, R18 ;  /* 0x000000ffff107224 */ /* 0x000fc800078e0012 */
[----:B------:R-:W-:-:S04]  /*9f60*/  IMAD.WIDE.U32 R16, R10, c[0x0][0x290], R16 ;  /* 0x0000a4000a107a25 */ /* 0x000fc800078e0010 */
[----:B------:R-:W-:Y:S01]  /*9f70*/  IMAD.IADD R12, R17, 0x1, R12 ;  /* 0x00000001110c7824 */ /* 0x000fe200078e020c */
[----:B------:R-:W-:-:S04]  /*9f80*/  LEA R10, P0, R16, c[0x0][0x288], 0x1 ;  /* 0x0000a200100a7a11 */ /* 0x000fc800078008ff */
[----:B------:R-:W-:Y:S02]  /*9f90*/  LEA.HI.X R12, R16, c[0x0][0x28c], R12, 0x1, P0 ;  /* 0x0000a300100c7a11 */ /* 0x000fe400000f0c0c */
[----:B------:R-:W2:Y:S01]  /*9fa0*/  SHFL.IDX PT, R16, R14, RZ, 0x181f ;  /* 0x00181fff0e107589 */ /* 0x000ea200000e0000 */
[----:B------:R-:W-:-:S13]  /*9fb0*/  ISETP.GE.OR P0, PT, R82, c[0x0][0x27c], P4 ;  /* 0x00009f0052007a0c */ /* 0x000fda0002706670 */
[C---:B------:R-:W-:Y:S02]  /*9fc0*/  @!P0 SHF.L.U32 R18, R82.reuse, 0x1, RZ ;  /* 0x0000000152128819 */ /* 0x040fe400000006ff */
[----:B------:R-:W-:Y:S02]  /*9fd0*/  @!P0 SHF.L.U64.HI R17, R82, 0x1, R83 ;  /* 0x0000000152118819 */ /* 0x000fe40000010253 */
[----:B-1----:R-:W-:Y:S02]  /*9fe0*/  @!P0 IADD3 R20, P1, R15, R18, RZ ;  /* 0x000000120f148210 */ /* 0x002fe40007f3e0ff */
[----:B------:R-:W1:Y:S03]  /*9ff0*/  SHFL.IDX PT, R15, R10, RZ, 0x181f ;  /* 0x00181fff0a0f7589 */ /* 0x000e6600000e0000 */
[----:B--2---:R-:W-:Y:S02]  /*a000*/  @!P0 IMAD.X R21, R16, 0x1, R17, P1 ;  /* 0x0000000110158824 */ /* 0x004fe400008e0611 */
[----:B------:R-:W2:Y:S01]  /*a010*/  SHFL.IDX PT, R16, R12, RZ, 0x181f ;  /* 0x00181fff0c107589 */ /* 0x000ea200000e0000 */
[----:B------:R-:W-:Y:S01]  /*a020*/  CS2R R50, SRZ ;  /* 0x0000000000327805 */ /* 0x000fe2000001ff00 */
[----:B------:R-:W-:-:S02]  /*a030*/  CS2R R48, SRZ ;  /* 0x0000000000307805 */ /* 0x000fc4000001ff00 */
[----:B------:R-:W3:Y:S01]  /*a040*/  @!P0 LD.E.128 R52, [R20.64] ;  /* 0x0000001014348980 */ /* 0x000ee2000c101d00 */
[----:B-1----:R-:W-:-:S05]  /*a050*/  @!P0 IADD3 R22, P1, R15, R18, RZ ;  /* 0x000000120f168210 */ /* 0x002fca0007f3e0ff */
[----:B--2---:R-:W-:-:S05]  /*a060*/  @!P0 IMAD.X R23, R16, 0x1, R17, P1 ;  /* 0x0000000110178824 */ /* 0x004fca00008e0611 */
[----:B------:R-:W2:Y:S01]  /*a070*/  @!P0 LD.E.128 R48, [R22.64] ;  /* 0x0000001016308980 */ /* 0x000ea2000c101d00 */
[----:B------:R-:W-:Y:S01]  /*a080*/  BSSY B0, `(.L_x_372) ;  /* 0x0000027000007945 */ /* 0x000fe20003800000 */
[----:B------:R-:W-:Y:S01]  /*a090*/  CS2R R46, SRZ ;  /* 0x00000000002e7805 */ /* 0x000fe2000001ff00 */
[----:B------:R-:W-:Y:S01]  /*a0a0*/  CS2R R44, SRZ ;  /* 0x00000000002c7805 */ /* 0x000fe2000001ff00 */
[----:B------:R-:W-:Y:S01]  /*a0b0*/  CS2R R42, SRZ ;  /* 0x00000000002a7805 */ /* 0x000fe2000001ff00 */
[----:B------:R-:W-:Y:S01]  /*a0c0*/  CS2R R40, SRZ ;  /* 0x0000000000287805 */ /* 0x000fe2000001ff00 */
[----:B------:R-:W-:Y:S01]  /*a0d0*/  ISETP.GE.AND P1, PT, R82, c[0x0][0x27c], PT ;  /* 0x00009f0052007a0c */ /* 0x000fe20003f26270 */
[----:B---3--:R-:W-:Y:S01]  /*a0e0*/  IMAD.MOV.U32 R18, RZ, RZ, R54 ;  /* 0x000000ffff127224 */ /* 0x008fe200078e0036 */
[----:B------:R-:W-:Y:S01]  /*a0f0*/  MOV R17, R55 ;  /* 0x0000003700117202 */ /* 0x000fe20000000f00 */
[----:B------:R-:W-:Y:S02]  /*a100*/  IMAD.MOV.U32 R16, RZ, RZ, R52 ;  /* 0x000000ffff107224 */ /* 0x000fe400078e0034 */
[----:B------:R-:W-:Y:S01]  /*a110*/  IMAD.MOV.U32 R15, RZ, RZ, R53 ;  /* 0x000000ffff0f7224 */ /* 0x000fe200078e0035 */
[----:B------:R-:W-:-:S02]  /*a120*/  PRMT R91, R18, 0x7610, R91 ;  /* 0x00007610125b7816 */ /* 0x000fc4000000005b */
[----:B------:R-:W-:Y:S01]  /*a130*/  PRMT R90, R17, 0x7610, R90 ;  /* 0x00007610115a7816 */ /* 0x000fe2000000005a */
[----:B------:R1:W3:Y:S01]  /*a140*/  SHFL.IDX PT, R18, R14, 0x1, 0x181f ;  /* 0x00381f000e127f89 */ /* 0x0002e200000e0000 */
[----:B------:R-:W-:Y:S02]  /*a150*/  PRMT R89, R16, 0x7610, R89 ;  /* 0x0000761010597816 */ /* 0x000fe40000000059 */
[----:B------:R-:W-:Y:S01]  /*a160*/  PRMT R88, R15, 0x7610, R88 ;  /* 0x000076100f587816 */ /* 0x000fe20000000058 */
[----:B------:R1:W4:Y:S04]  /*a170*/  SHFL.IDX PT, R17, R13, 0x1, 0x181f ;  /* 0x00381f000d117f89 */ /* 0x00032800000e0000 */
[----:B------:R1:W1:Y:S04]  /*a180*/  SHFL.IDX PT, R15, R10, 0x1, 0x181f ;  /* 0x00381f000a0f7f89 */ /* 0x00026800000e0000 */
[----:B------:R1:W1:Y:S01]  /*a190*/  SHFL.IDX PT, R16, R12, 0x1, 0x181f ;  /* 0x00381f000c107f89 */ /* 0x00026200000e0000 */
[----:B--2---:R-:W-:Y:S01]  /*a1a0*/  IMAD.MOV.U32 R22, RZ, RZ, R50 ;  /* 0x000000ffff167224 */ /* 0x004fe200078e0032 */
[----:B------:R-:W-:Y:S01]  /*a1b0*/  MOV R21, R51 ;  /* 0x0000003300157202 */ /* 0x000fe20000000f00 */
[----:B------:R-:W-:-:S02]  /*a1c0*/  IMAD.MOV.U32 R20, RZ, RZ, R48 ;  /* 0x000000ffff147224 */ /* 0x000fc400078e0030 */
[----:B------:R-:W-:Y:S01]  /*a1d0*/  IMAD.MOV.U32 R19, RZ, RZ, R49 ;  /* 0x000000ffff137224 */ /* 0x000fe200078e0031 */
[----:B------:R-:W-:Y:S02]  /*a1e0*/  PRMT R87, R22, 0x7610, R87 ;  /* 0x0000761016577816 */ /* 0x000fe40000000057 */
[----:B------:R-:W-:Y:S02]  /*a1f0*/  PRMT R86, R21, 0x7610, R86 ;  /* 0x0000761015567816 */ /* 0x000fe40000000056 */
[----:B------:R-:W-:Y:S02]  /*a200*/  PRMT R85, R20, 0x7610, R85 ;  /* 0x0000761014557816 */ /* 0x000fe40000000055 */
[----:B------:R-:W-:Y:S01]  /*a210*/  PRMT R84, R19, 0x7610, R84 ;  /* 0x0000761013547816 */ /* 0x000fe20000000054 */
[----:B------:R-:W-:Y:S05]  /*a220*/  @P3 BRA `(.L_x_373) ;  /* 0x000000c000003947 */ /* 0x000fea0003800000 */
[----:B---34-:R-:W-:Y:S01]  /*a230*/  CS2R R44, SRZ ;  /* 0x00000000002c7805 */ /* 0x018fe2000001ff00 */
[----:B------:R-:W-:Y:S01]  /*a240*/  CS2R R42, SRZ ;  /* 0x00000000002a7805 */ /* 0x000fe2000001ff00 */
[----:B------:R-:W-:Y:S01]  /*a250*/  CS2R R40, SRZ ;  /* 0x0000000000287805 */ /* 0x000fe2000001ff00 */
[----:B------:R-:W-:Y:S05]  /*a260*/  @P1 BRA `(.L_x_373) ;  /* 0x0000008000001947 */ /* 0x000fea0003800000 */
[C---:B------:R-:W-:Y:S01]  /*a270*/  IMAD.SHL.U32 R20, R82.reuse, 0x2, RZ ;  /* 0x0000000252147824 */ /* 0x040fe200078e00ff */
[----:B------:R-:W-:-:S04]  /*a280*/  SHF.L.U64.HI R19, R82, 0x1, R83 ;  /* 0x0000000152137819 */ /* 0x000fc80000010253 */
[----:B------:R-:W-:-:S05]  /*a290*/  IADD3 R44, P0, R17, R20, RZ ;  /* 0x00000014112c7210 */ /* 0x000fca0007f1e0ff */
[----:B------:R-:W-:Y:S01]  /*a2a0*/  IMAD.X R45, R18, 0x1, R19, P0 ;  /* 0x00000001122d7824 */ /* 0x000fe200000e0613 */
[----:B-1----:R-:W-:-:S05]  /*a2b0*/  IADD3 R20, P0, R15, R20, RZ ;  /* 0x000000140f147210 */ /* 0x002fca0007f1e0ff */
[----:B------:R-:W-:Y:S01]  /*a2c0*/  IMAD.X R21, R16, 0x1, R19, P0 ;  /* 0x0000000110157824 */ /* 0x000fe200000e0613 */
[----:B------:R-:W5:Y:S04]  /*a2d0*/  LD.E.128 R44, [R44.64] ;  /* 0x000000102c2c7980 */ /* 0x000f68000c101d00 */
[----:B------:R1:W5:Y:S03]  /*a2e0*/  LD.E.128 R40, [R20.64] ;  /* 0x0000001014287980 */ /* 0x000366000c101d00 */
.L_x_373:
[----:B---34-:R-:W-:Y:S05]  /*a2f0*/  BSYNC B0 ;  /* 0x0000000000007941 */ /* 0x018fea0003800000 */
.L_x_372:
[----:B------:R-:W2:Y:S01]  /*a300*/  SHFL.IDX PT, R18, R13, 0x2, 0x181f ;  /* 0x00581f000d127f89 */ /* 0x000ea200000e0000 */
[C---:B------:R-:W-:Y:S01]  /*a310*/  ISETP.GE.OR P0, PT, R82.reuse, c[0x0][0x27c], P5 ;  /* 0x00009f0052007a0c */ /* 0x040fe20002f06670 */
[----:B------:R-:W-:Y:S01]  /*a320*/  CS2R R34, SRZ ;  /* 0x0000000000227805 */ /* 0x000fe2000001ff00 */
[----:B------:R-:W-:Y:S01]  /*a330*/  CS2R R32, SRZ ;  /* 0x0000000000207805 */ /* 0x000fe2000001ff00 */
[----:B------:R-:W3:Y:S10]  /*a340*/  SHFL.IDX PT, R17, R14, 0x2, 0x181f ;  /* 0x00581f000e117f89 */ /* 0x000ef400000e0000 */
[C---:B-1----:R-:W-:Y:S01]  /*a350*/  @!P0 IMAD.SHL.U32 R15, R82.reuse, 0x2, RZ ;  /* 0x00000002520f8824 */ /* 0x042fe200078e00ff */
[----:B------:R-:W-:-:S04]  /*a360*/  @!P0 SHF.L.U64.HI R16, R82, 0x1, R83 ;  /* 0x0000000152108819 */ /* 0x000fc80000010253 */
[-C--:B--2---:R-:W-:Y:S02]  /*a370*/  @!P0 IADD3 R20, P2, R18, R15.reuse, RZ ;  /* 0x0000000f12148210 */ /* 0x084fe40007f5e0ff */
[----:B------:R-:W1:Y:S03]  /*a380*/  SHFL.IDX PT, R18, R10, 0x2, 0x181f ;  /* 0x00581f000a127f89 */ /* 0x000e6600000e0000 */
[----:B---3--:R-:W-:Y:S02]  /*a390*/  @!P0 IMAD.X R21, R17, 0x1, R16, P2 ;  /* 0x0000000111158824 */ /* 0x008fe400010e0610 */
[----:B------:R-:W2:Y:S01]  /*a3a0*/  SHFL.IDX PT, R17, R12, 0x2, 0x181f ;  /* 0x00581f000c117f89 */ /* 0x000ea200000e0000 */
[----:B------:R-:W-:Y:S01]  /*a3b0*/  CS2R R26, SRZ ;  /* 0x00000000001a7805 */ /* 0x000fe2000001ff00 */
[----:B------:R-:W-:Y:S02]  /*a3c0*/  CS2R R24, SRZ ;  /* 0x0000000000187805 */ /* 0x000fe4000001ff00 */
[----:B------:R3:W4:Y:S01]  /*a3d0*/  @!P0 LD.E.128 R32, [R20.64] ;  /* 0x0000001014208980 */ /* 0x000722000c101d00 */
[----:B-1----:R-:W-:-:S05]  /*a3e0*/  @!P0 IADD3 R22, P2, R18, R15, RZ ;  /* 0x0000000f12168210 */ /* 0x002fca0007f5e0ff */
[----:B--2---:R-:W-:-:S05]  /*a3f0*/  @!P0 IMAD.X R23, R17, 0x1, R16, P2 ;  /* 0x0000000111178824 */ /* 0x004fca00010e0610 */
[----:B------:R1:W2:Y:S01]  /*a400*/  @!P0 LD.E.128 R24, [R22.64] ;  /* 0x0000001016188980 */ /* 0x0002a2000c101d00 */
[----:B-----5:R-:W-:Y:S02]  /*a410*/  IMAD.MOV.U32 R18, RZ, RZ, R46 ;  /* 0x000000ffff127224 */ /* 0x020fe400078e002e */
[----:B------:R-:W-:Y:S02]  /*a420*/  IMAD.MOV.U32 R17, RZ, RZ, R47 ;  /* 0x000000ffff117224 */ /* 0x000fe400078e002f */
        /* <DEDUP_REMOVED lines=10> */
[----:B------:R-:W-:-:S02]  /*a4d0*/  PRMT R75, R18, 0x7610, R75 ;  /* 0x00007610124b7816 */ /* 0x000fc4000000004b */
[----:B------:R-:W-:Y:S02]  /*a4e0*/  PRMT R74, R17, 0x7610, R74 ;  /* 0x00007610114a7816 */ /* 0x000fe4000000004a */
[----:B------:R-:W-:Y:S02]  /*a4f0*/  PRMT R73, R16, 0x7610, R73 ;  /* 0x0000761010497816 */ /* 0x000fe40000000049 */
[----:B------:R-:W-:Y:S01]  /*a500*/  PRMT R72, R15, 0x7610, R72 ;  /* 0x000076100f487816 */ /* 0x000fe20000000048 */
[----:B------:R-:W2:Y:S01]  /*a510*/  SHFL.IDX PT, R14, R14, 0x3, 0x181f ;  /* 0x00781f000e0e7f89 */ /* 0x000ea200000e0000 */
[----:B------:R-:W-:Y:S03]  /*a520*/  BSSY B0, `(.L_x_374) ;  /* 0x0000025000007945 */ /* 0x000fe60003800000 */
[----:B------:R-:W2:Y:S01]  /*a530*/  SHFL.IDX PT, R13, R13, 0x3, 0x181f ;  /* 0x00781f000d0d7f89 */ /* 0x000ea200000e0000 */
[----:B-1----:R-:W-:-:S03]  /*a540*/  CS2R R22, SRZ ;  /* 0x0000000000167805 */ /* 0x002fc6000001ff00 */
[----:B------:R-:W1:Y:S01]  /*a550*/  SHFL.IDX PT, R10, R10, 0x3, 0x181f ;  /* 0x00781f000a0a7f89 */ /* 0x000e6200000e0000 */
[----:B---3--:R-:W-:-:S03]  /*a560*/  CS2R R20, SRZ ;  /* 0x0000000000147805 */ /* 0x008fc6000001ff00 */
[----:B------:R-:W3:Y:S01]  /*a570*/  SHFL.IDX PT, R12, R12, 0x3, 0x181f ;  /* 0x00781f000c0c7f89 */ /* 0x000ee200000e0000 */
[----:B----4-:R-:W-:Y:S02]  /*a580*/  IMAD.MOV.U32 R18, RZ, RZ, R34 ;  /* 0x000000ffff127224 */ /* 0x010fe400078e0022 */
[----:B------:R-:W-:Y:S02]  /*a590*/  IMAD.MOV.U32 R17, RZ, RZ, R35 ;  /* 0x000000ffff117224 */ /* 0x000fe400078e0023 */
[----:B------:R-:W-:Y:S02]  /*a5a0*/  IMAD.MOV.U32 R16, RZ, RZ, R32 ;  /* 0x000000ffff107224 */ /* 0x000fe400078e0020 */
[----:B------:R-:W-:Y:S01]  /*a5b0*/  IMAD.MOV.U32 R15, RZ, RZ, R33 ;  /* 0x000000ffff0f7224 */ /* 0x000fe200078e0021 */
[----:B------:R-:W-:Y:S02]  /*a5c0*/  PRMT R71, R18, 0x7610, R71 ;  /* 0x0000761012477816 */ /* 0x000fe40000000047 */
[----:B------:R-:W-:-:S02]  /*a5d0*/  PRMT R70, R17, 0x7610, R70 ;  /* 0x0000761011467816 */ /* 0x000fc40000000046 */
[----:B------:R-:W-:Y:S02]  /*a5e0*/  PRMT R69, R16, 0x7610, R69 ;  /* 0x0000761010457816 */ /* 0x000fe40000000045 */
[----:B------:R-:W-:Y:S01]  /*a5f0*/  PRMT R68, R15, 0x7610, R68 ;  /* 0x000076100f447816 */ /* 0x000fe20000000044 */
[----:B--2---:R-:W-:Y:S02]  /*a600*/  IMAD.MOV.U32 R18, RZ, RZ, R26 ;  /* 0x000000ffff127224 */ /* 0x004fe400078e001a */
[----:B------:R-:W-:Y:S02]  /*a610*/  IMAD.MOV.U32 R17, RZ, RZ, R27 ;  /* 0x000000ffff117224 */ /* 0x000fe400078e001b */
[----:B------:R-:W-:Y:S02]  /*a620*/  IMAD.MOV.U32 R16, RZ, RZ, R24 ;  /* 0x000000ffff107224 */ /* 0x000fe400078e0018 */
[----:B------:R-:W-:Y:S01]  /*a630*/  IMAD.MOV.U32 R15, RZ, RZ, R25 ;  /* 0x000000ffff0f7224 */ /* 0x000fe200078e0019 */
[----:B------:R-:W-:-:S02]  /*a640*/  PRMT R67, R18, 0x7610, R67 ;  /* 0x0000761012437816 */ /* 0x000fc40000000043 */
[----:B------:R-:W-:Y:S01]  /*a650*/  PRMT R66, R17, 0x7610, R66 ;  /* 0x0000761011427816 */ /* 0x000fe20000000042 */
[----:B------:R-:W-:Y:S01]  /*a660*/  CS2R R18, SRZ ;  /* 0x0000000000127805 */ /* 0x000fe2000001ff00 */
[----:B------:R-:W-:Y:S02]  /*a670*/  PRMT R65, R16, 0x7610, R65 ;  /* 0x0000761010417816 */ /* 0x000fe40000000041 */
[----:B------:R-:W-:Y:S01]  /*a680*/  PRMT R64, R15, 0x7610, R64 ;  /* 0x000076100f407816 */ /* 0x000fe20000000040 */
[----:B------:R-:W-:Y:S01]  /*a690*/  CS2R R16, SRZ ;  /* 0x0000000000107805 */ /* 0x000fe2000001ff00 */
[----:B------:R-:W-:Y:S05]  /*a6a0*/  @P6 BRA `(.L_x_375) ;  /* 0x000000c000006947 */ /* 0x000fea0003800000 */
[----:B-1-3--:R-:W-:Y:S01]  /*a6b0*/  CS2R R20, SRZ ;  /* 0x0000000000147805 */ /* 0x00afe2000001ff00 */
[----:B------:R-:W-:Y:S01]  /*a6c0*/  CS2R R18, SRZ ;  /* 0x0000000000127805 */ /* 0x000fe2000001ff00 */
[----:B------:R-:W-:Y:S01]  /*a6d0*/  CS2R R16, SRZ ;  /* 0x0000000000107805 */ /* 0x000fe2000001ff00 */
[----:B------:R-:W-:Y:S05]  /*a6e0*/  @P1 BRA `(.L_x_375) ;  /* 0x0000008000001947 */ /* 0x000fea0003800000 */
[C---:B------:R-:W-:Y:S01]  /*a6f0*/  IMAD.SHL.U32 R15, R82.reuse, 0x2, RZ ;  /* 0x00000002520f7824 */ /* 0x040fe200078e00ff */
[----:B------:R-:W-:-:S04]  /*a700*/  SHF.L.U64.HI R17, R82, 0x1, R83 ;  /* 0x0000000152117819 */ /* 0x000fc80000010253 */
[-C--:B------:R-:W-:Y:S02]  /*a710*/  IADD3 R20, P2, R13, R15.reuse, RZ ;  /* 0x0000000f0d147210 */ /* 0x080fe40007f5e0ff */
[----:B------:R-:W-:-:S03]  /*a720*/  IADD3 R16, P0, R10, R15, RZ ;  /* 0x0000000f0a107210 */ /* 0x000fc60007f1e0ff */
[--C-:B------:R-:W-:Y:S02]  /*a730*/  IMAD.X R21, R14, 0x1, R17.reuse, P2 ;  /* 0x000000010e157824 */ /* 0x100fe400010e0611 */
[----:B------:R-:W-:-:S04]  /*a740*/  IMAD.X R17, R12, 0x1, R17, P0 ;  /* 0x000000010c117824 */ /* 0x000fc800000e0611 */
[----:B------:R-:W5:Y:S04]  /*a750*/  LD.E.128 R20, [R20.64] ;  /* 0x0000001014147980 */ /* 0x000f68000c101d00 */
[----:B------:R-:W5:Y:S02]  /*a760*/  LD.E.128 R16, [R16.64] ;  /* 0x0000001010107980 */ /* 0x000f64000c101d00 */
.L_x_375:
[----:B-1-3--:R-:W-:Y:S05]  /*a770*/  BSYNC B0 ;  /* 0x0000000000007941 */ /* 0x00afea0003800000 */
.L_x_374:
[----:B------:R-:W-:Y:S01]  /*a780*/  IMAD.IADD R63, R7, 0x1, -R118 ;  /* 0x00000001073f7824 */ /* 0x000fe200078e0a76 */
[----:B------:R-:W-:-:S04]  /*a790*/  DEPBAR.LE SB0, 0x1 ;  /* 0x000080400000791a */ /* 0x000fc80000000000 */
[----:B------:R-:W-:Y:S01]  /*a7a0*/  IMNMX R63, R63, 0x80, PT ;  /* 0x000000803f3f7817 */ /* 0x000fe20003800200 */
[----:B-----5:R-:W-:Y:S01]  /*a7b0*/  IMAD.MOV.U32 R10, RZ, RZ, R22 ;  /* 0x000000ffff0a7224 */ /* 0x020fe200078e0016 */
[----:B------:R-:W-:Y:S01]  /*a7c0*/  BSSY B0, `(.L_x_376) ;  /* 0x0000079000007945 */ /* 0x000fe20003800000 */
[----:B------:R-:W-:Y:S01]  /*a7d0*/  IMAD.MOV.U32 R12, RZ, RZ, R23 ;  /* 0x000000ffff0c7224 */ /* 0x000fe200078e0017 */
[----:B------:R-:W-:Y:S01]  /*a7e0*/  BAR.SYNC.DEFER_BLOCKING 0x0 ;  /* 0x0000000000007b1d */ /* 0x000fe20000010000 */
[----:B------:R-:W-:Y:S01]  /*a7f0*/  ISETP.GE.OR P0, PT, R4, R63, P1 ;  /* 0x0000003f0400720c */ /* 0x000fe20000f06670 */
        /* <DEDUP_REMOVED lines=12> */
[----:B------:R-:W-:Y:S01]  /*a8c0*/  PRMT R56, R10, 0x7610, R56 ;  /* 0x000076100a387816 */ /* 0x000fe20000000038 */
[----:B------:R-:W-:Y:S05]  /*a8d0*/  @P0 BRA `(.L_x_377) ;  /* 0x0000067000000947 */ /* 0x000fea0003800000 */
[----:B------:R-:W-:Y:S01]  /*a8e0*/  IMAD.MOV.U32 R10, RZ, RZ, c[0x0][0x27c] ;  /* 0x00009f00ff0a7624 */ /* 0x000fe200078e00ff */
[----:B------:R-:W-:Y:S02]  /*a8f0*/  SHF.R.U64 R48, R48, 0x10, R49 ;  /* 0x0000001030307819 */ /* 0x000fe40000001231 */
[----:B------:R-:W-:Y:S02]  /*a900*/  SHF.R.U64 R52, R52, 0x10, R53 ;  /* 0x0000001034347819 */ /* 0x000fe40000001235 */
[----:B------:R-:W-:Y:S02]  /*a910*/  LEA.HI R13, R10, R29, RZ, 0x1d ;  /* 0x0000001d0a0d7211 */ /* 0x000fe400078fe8ff */
[----:B------:R-:W-:Y:S02]  /*a920*/  SHF.R.U64 R50, R50, 0x10, R51 ;  /* 0x0000001032327819 */ /* 0x000fe40000001233 */
[----:B------:R-:W-:Y:S01]  /*a930*/  SHF.R.S32.HI R10, RZ, 0x1f, R13 ;  /* 0x0000001fff0a7819 */ /* 0x000fe2000001140d */
[----:B------:R-:W-:Y:S01]  /*a940*/  IMAD.SHL.U32 R12, R13, 0x8, RZ ;  /* 0x000000080d0c7824 */ /* 0x000fe200078e00ff */
[----:B------:R-:W-:-:S02]  /*a950*/  SHF.R.U32.HI R51, RZ, 0x10, R51 ;  /* 0x00000010ff337819 */ /* 0x000fc40000011633 */
[----:B------:R-:W-:Y:S02]  /*a960*/  LEA.HI R10, R10, R13, RZ, 0x3 ;  /* 0x0000000d0a0a7211 */ /* 0x000fe400078f18ff */
[----:B------:R-:W-:Y:S02]  /*a970*/  LOP3.LUT R11, R11, 0x38, R12, 0xf8, !PT ;  /* 0x000000380b0b7812 */ /* 0x000fe400078ef80c */
[----:B------:R-:W1:Y:S01]  /*a980*/  LDS.128 R12, [R6+0x100] ;  /* 0x00010000060c7984 */ /* 0x000e620000000c00 */
[----:B------:R-:W-:Y:S01]  /*a990*/  IMAD.SHL.U32 R10, R10, 0x400, RZ ;  /* 0x000004000a0a7824 */ /* 0x000fe200078e00ff */
[----:B------:R-:W-:Y:S02]  /*a9a0*/  LOP3.LUT R8, R11, R8, RZ, 0x3c, !PT ;  /* 0x000000080b087212 */ /* 0x000fe400078e3cff */
[----:B------:R-:W-:Y:S02]  /*a9b0*/  PRMT R85, R85, 0x5410, R48 ;  /* 0x0000541055557816 */ /* 0x000fe40000000030 */
[----:B------:R-:W-:-:S02]  /*a9c0*/  LOP3.LUT R10, R10, 0x7fffe000, RZ, 0xc0, !PT ;  /* 0x7fffe0000a0a7812 */ /* 0x000fc400078ec0ff */
[----:B------:R-:W-:Y:S01]  /*a9d0*/  PRMT R89, R89, 0x5410, R52 ;  /* 0x0000541059597816 */ /* 0x000fe20000000034 */
[----:B------:R-:W-:Y:S01]  /*a9e0*/  IMAD.U32 R96, R85, 0x10000, RZ ;  /* 0x0001000055607824 */ /* 0x000fe200078e00ff */
[----:B------:R-:W-:Y:S02]  /*a9f0*/  IADD3 R81, R8, R10, R9 ;  /* 0x0000000a08517210 */ /* 0x000fe40007ffe009 */
[----:B------:R-:W-:Y:S01]  /*aa00*/  SHF.R.U64 R54, R54, 0x10, R55 ;  /* 0x0000001036367819 */ /* 0x000fe20000001237 */
[----:B------:R-:W-:Y:S01]  /*aa10*/  IMAD.U32 R92, R89, 0x10000, RZ ;  /* 0x00010000595c7824 */ /* 0x000fe200078e00ff */
[----:B------:R-:W-:Y:S01]  /*aa20*/  SHF.R.U32.HI R53, RZ, 0x10, R53 ;  /* 0x00000010ff357819 */ /* 0x000fe20000011635 */
[----:B------:R-:W-:Y:S01]  /*aa30*/  IMAD.SHL.U32 R81, R81, 0x2, RZ ;  /* 0x0000000251517824 */ /* 0x000fe200078e00ff */
[----:B------:R-:W-:Y:S02]  /*aa40*/  SHF.R.U32.HI R49, RZ, 0x10, R49 ;  /* 0x00000010ff317819 */ /* 0x000fe40000011631 */
[----:B------:R-:W-:-:S02]  /*aa50*/  PRMT R86, R86, 0x5410, R51 ;  /* 0x0000541056567816 */ /* 0x000fc40000000033 */
[----:B------:R-:W2:Y:S01]  /*aa60*/  LDS.128 R8, [R81+0x100] ;  /* 0x0001000051087984 */ /* 0x000ea20000000c00 */
[----:B------:R-:W-:Y:S02]  /*aa70*/  PRMT R91, R91, 0x5410, R54 ;  /* 0x000054105b5b7816 */ /* 0x000fe40000000036 */
[----:B------:R-:W-:Y:S02]  /*aa80*/  SHF.R.U32.HI R55, RZ, 0x10, R55 ;  /* 0x00000010ff377819 */ /* 0x000fe40000011637 */
[----:B------:R-:W-:Y:S02]  /*aa90*/  PRMT R88, R88, 0x5410, R53 ;  /* 0x0000541058587816 */ /* 0x000fe40000000035 */
[----:B------:R-:W-:Y:S02]  /*aaa0*/  PRMT R84, R84, 0x5410, R49 ;  /* 0x0000541054547816 */ /* 0x000fe40000000031 */
[----:B------:R-:W-:Y:S02]  /*aab0*/  PRMT R90, R90, 0x5410, R55 ;  /* 0x000054105a5a7816 */ /* 0x000fe40000000037 */
[----:B------:R-:W-:Y:S01]  /*aac0*/  LOP3.LUT R85, R85, 0xffff0000, RZ, 0xc0, !PT ;  /* 0xffff000055557812 */ /* 0x000fe200078ec0ff */
[----:B------:R-:W-:Y:S01]  /*aad0*/  IMAD.U32 R94, R84, 0x10000, RZ ;  /* 0x00010000545e7824 */ /* 0x000fe200078e00ff */
[----:B------:R-:W-:-:S02]  /*aae0*/  LOP3.LUT R89, R89, 0xffff0000, RZ, 0xc0, !PT ;  /* 0xffff000059597812 */ /* 0x000fc400078ec0ff */
[----:B------:R-:W-:Y:S02]  /*aaf0*/  PRMT R87, R87, 0x5410, R50 ;  /* 0x0000541057577816 */ /* 0x000fe40000000032 */
[----:B------:R-:W-:Y:S02]  /*ab00*/  LOP3.LUT R84, R84, 0xffff0000, RZ, 0xc0, !PT ;  /* 0xffff000054547812 */ /* 0x000fe400078ec0ff */
[C---:B-1----:R-:W-:Y:S01]  /*ab10*/  SHF.L.U32 R48, R13.reuse, 0x10, RZ ;  /* 0x000000100d307819 */ /* 0x042fe200000006ff */
[----:B------:R-:W-:Y:S01]  /*ab20*/  IMAD.U32 R49, R12, 0x10000, RZ ;  /* 0x000100000c317824 */ /* 0x000fe200078e00ff */
[----:B------:R-:W-:Y:S01]  /*ab30*/  LOP3.LUT R51, R13, 0xffff0000, RZ, 0xc0, !PT ;  /* 0xffff00000d337812 */ /* 0x000fe200078ec0ff */
[C---:B------:R-:W-:Y:S01]  /*ab40*/  IMAD.U32 R13, R15.reuse, 0x10000, RZ ;  /* 0x000100000f0d7824 */ /* 0x040fe200078e00ff */
[----:B------:R-:W-:Y:S01]  /*ab50*/  LOP3.LUT R52, R15, 0xffff0000, RZ, 0xc0, !PT ;  /* 0xffff00000f347812 */ /* 0x000fe200078ec0ff */
[----:B------:R-:W-:Y:S01]  /*ab60*/  IMAD.U32 R50, R14, 0x10000, RZ ;  /* 0x000100000e327824 */ /* 0x000fe200078e00ff */
[----:B------:R-:W-:-:S02]  /*ab70*/  LOP3.LUT R12, R12, 0xffff0000, RZ, 0xc0, !PT ;  /* 0xffff00000c0c7812 */ /* 0x000fc400078ec0ff */
[----:B------:R-:W-:Y:S01]  /*ab80*/  LOP3.LUT R14, R14, 0xffff0000, RZ, 0xc0, !PT ;  /* 0xffff00000e0e7812 */ /* 0x000fe200078ec0ff */
[----:B--2---:R-:W-:Y:S01]  /*ab90*/  IMAD.U32 R95, R8, 0x10000, RZ ;  /* 0x00010000085f7824 */ /* 0x004fe200078e00ff */
[----:B------:R-:W-:Y:S01]  /*aba0*/  SHF.L.U32 R15, R9, 0x10, RZ ;  /* 0x00000010090f7819 */ /* 0x000fe200000006ff */
[----:B------:R-:W-:Y:S01]  /*abb0*/  IMAD.U32 R55, R11, 0x10000, RZ ;  /* 0x000100000b377824 */ /* 0x000fe200078e00ff */
[----:B------:R-:W-:Y:S02]  /*abc0*/  LOP3.LUT R54, R9, 0xffff0000, RZ, 0xc0, !PT ;  /* 0xffff000009367812 */ /* 0x000fe400078ec0ff */
[C---:B------:R-:W-:Y:S01]  /*abd0*/  SHF.L.U32 R53, R10.reuse, 0x10, RZ ;  /* 0x000000100a357819 */ /* 0x040fe200000006ff */
[----:B------:R-:W-:Y:S01]  /*abe0*/  FMUL.FTZ R97, R15, R94 ;  /* 0x0000005e0f617220 */ /* 0x000fe20000410000 */
[----:B------:R-:W-:Y:S01]  /*abf0*/  LOP3.LUT R9, R10, 0xffff0000, RZ, 0xc0, !PT ;  /* 0xffff00000a097812 */ /* 0x000fe200078ec0ff */
[----:B------:R-:W-:Y:S01]  /*ac00*/  FMUL.FTZ R10, R95, R96 ;  /* 0x000000605f0a7220 */ /* 0x000fe20000410000 */
[----:B------:R-:W-:Y:S01]  /*ac10*/  LOP3.LUT R93, R11, 0xffff0000, RZ, 0xc0, !PT ;  /* 0xffff00000b5d7812 */ /* 0x000fe200078ec0ff */
[-C--:B------:R-:W-:Y:S01]  /*ac20*/  FMUL.FTZ R95, R95, R92.reuse ;  /* 0x0000005c5f5f7220 */ /* 0x080fe20000410000 */
[----:B------:R-:W-:Y:S01]  /*ac30*/  LOP3.LUT R8, R8, 0xffff0000, RZ, 0xc0, !PT ;  /* 0xffff000008087812 */ /* 0x000fe200078ec0ff */
[----:B------:R-:W-:-:S02]  /*ac40*/  FFMA.FTZ R11, R49, R92, -R10 ;  /* 0x0000005c310b7223 */ /* 0x000fc4000001080a */
[C---:B------:R-:W-:Y:S01]  /*ac50*/  IMAD.U32 R10, R88.reuse, 0x10000, RZ ;  /* 0x00010000580a7824 */ /* 0x040fe200078e00ff */
[----:B------:R-:W-:Y:S01]  /*ac60*/  LOP3.LUT R88, R88, 0xffff0000, RZ, 0xc0, !PT ;  /* 0xffff000058587812 */ /* 0x000fe200078ec0ff */
[----:B------:R-:W-:Y:S01]  /*ac70*/  FFMA.FTZ R49, R49, R96, R95 ;  /* 0x0000006031317223 */ /* 0x000fe2000001005f */
[----:B------:R-:W-:Y:S01]  /*ac80*/  SHF.L.U32 R96, R90, 0x10, RZ ;  /* 0x000000105a607819 */ /* 0x000fe200000006ff */
[C---:B------:R-:W-:Y:S01]  /*ac90*/  IMAD.U32 R92, R86.reuse, 0x10000, RZ ;  /* 0x00010000565c7824 */ /* 0x040fe200078e00ff */
[----:B------:R-:W-:Y:S01]  /*aca0*/  LOP3.LUT R86, R86, 0xffff0000, RZ, 0xc0, !PT ;  /* 0xffff000056567812 */ /* 0x000fe200078ec0ff */
[----:B------:R-:W-:Y:S01]  /*acb0*/  FMUL.FTZ R95, R15, R10 ;  /* 0x0000000a0f5f7220 */ /* 0x000fe20000410000 */
[----:B------:R-:W-:Y:S01]  /*acc0*/  LOP3.LUT R90, R90, 0xffff0000, RZ, 0xc0, !PT ;  /* 0xffff00005a5a7812 */ /* 0x000fe200078ec0ff */
[C---:B------:R-:W-:Y:S02]  /*acd0*/  FMUL.FTZ R15, R55.reuse, R92 ;  /* 0x0000005c370f7220 */ /* 0x040fe40000410000 */
[----:B------:R-:W-:-:S02]  /*ace0*/  FMUL.FTZ R55, R55, R96 ;  /* 0x0000006037377220 */ /* 0x000fc40000410000 */
[C---:B------:R-:W-:Y:S02]  /*acf0*/  FFMA.FTZ R15, R13.reuse, R96, -R15 ;  /* 0x000000600d0f7223 */ /* 0x040fe4000001080f */
[----:B------:R-:W-:Y:S02]  /*ad00*/  FFMA.FTZ R55, R13, R92, R55 ;  /* 0x0000005c0d377223 */ /* 0x000fe40000010037 */
[----:B------:R-:W-:Y:S02]  /*ad10*/  FMUL.FTZ R13, R8, R85 ;  /* 0x00000055080d7220 */ /* 0x000fe40000410000 */
[----:B------:R-:W-:Y:S02]  /*ad20*/  FFMA.FTZ R10, R48, R10, -R97 ;  /* 0x0000000a300a7223 */ /* 0x000fe40000010861 */
[-C--:B------:R-:W-:Y:S02]  /*ad30*/  FMUL.FTZ R8, R8, R89.reuse ;  /* 0x0000005908087220 */ /* 0x080fe40000410000 */
[----:B------:R-:W-:-:S02]  /*ad40*/  FFMA.FTZ R92, R12, R89, -R13 ;  /* 0x000000590c5c7223 */ /* 0x000fc4000001080d */
[----:B------:R-:W-:Y:S02]  /*ad50*/  FFMA.FTZ R48, R48, R94, R95 ;  /* 0x0000005e30307223 */ /* 0x000fe4000001005f */
[C---:B------:R-:W-:Y:S01]  /*ad60*/  IMAD.U32 R89, R87.reuse, 0x10000, RZ ;  /* 0x0001000057597824 */ /* 0x040fe200078e00ff */
[----:B------:R-:W-:Y:S01]  /*ad70*/  LOP3.LUT R87, R87, 0xffff0000, RZ, 0xc0, !PT ;  /* 0xffff000057577812 */ /* 0x000fe200078ec0ff */
[C---:B------:R-:W-:Y:S01]  /*ad80*/  IMAD.U32 R94, R91.reuse, 0x10000, RZ ;  /* 0x000100005b5e7824 */ /* 0x040fe200078e00ff */
[----:B------:R-:W-:Y:S01]  /*ad90*/  LOP3.LUT R91, R91, 0xffff0000, RZ, 0xc0, !PT ;  /* 0xffff00005b5b7812 */ /* 0x000fe200078ec0ff */
[----:B------:R-:W-:Y:S01]  /*ada0*/  FFMA.FTZ R8, R12, R85, R8 ;  /* 0x000000550c087223 */ /* 0x000fe20000010008 */
[----:B------:R-:W-:Y:S01]  /*adb0*/  F2FP.BF16.PACK_AB R12, R92, R11 ;  /* 0x0000000b5c0c723e */ /* 0x000fe200000010ff */
[----:B------:R-:W-:Y:S02]  /*adc0*/  FMUL.FTZ R13, R54, R84 ;  /* 0x00000054360d7220 */ /* 0x000fe40000410000 */
[----:B------:R-:W-:Y:S01]  /*add0*/  FMUL.FTZ R85, R53, R89 ;  /* 0x0000005935557220 */ /* 0x000fe20000410000 */
[----:B------:R-:W-:Y:S01]  /*ade0*/  F2FP.BF16.PACK_AB R8, R8, R49 ;  /* 0x000000310808723e */ /* 0x000fe200000010ff */
[----:B------:R-:W-:-:S02]  /*adf0*/  FMUL.FTZ R54, R54, R88 ;  /* 0x0000005836367220 */ /* 0x000fc40000410000 */
[----:B------:R-:W-:Y:S02]  /*ae00*/  FMUL.FTZ R53, R53, R94 ;  /* 0x0000005e35357220 */ /* 0x000fe40000410000 */
[C---:B------:R-:W-:Y:S02]  /*ae10*/  FFMA.FTZ R13, R51.reuse, R88, -R13 ;  /* 0x00000058330d7223 */ /* 0x040fe4000001080d */
[----:B------:R-:W-:Y:S02]  /*ae20*/  FFMA.FTZ R51, R51, R84, R54 ;  /* 0x0000005433337223 */ /* 0x000fe40000010036 */
[C---:B------:R-:W-:Y:S01]  /*ae30*/  FFMA.FTZ R85, R50.reuse, R94, -R85 ;  /* 0x0000005e32557223 */ /* 0x040fe20000010855 */
[----:B------:R-:W-:Y:S01]  /*ae40*/  F2FP.BF16.PACK_AB R13, R13, R10 ;  /* 0x0000000a0d0d723e */ /* 0x000fe200000010ff */
[----:B------:R-:W-:Y:S02]  /*ae50*/  FFMA.FTZ R53, R50, R89, R53 ;  /* 0x0000005932357223 */ /* 0x000fe40000010035 */
[----:B------:R-:W-:-:S02]  /*ae60*/  FMUL.FTZ R50, R9, R87 ;  /* 0x0000005709327220 */ /* 0x000fc40000410000 */
[-C--:B------:R-:W-:Y:S02]  /*ae70*/  FMUL.FTZ R54, R9, R91.reuse ;  /* 0x0000005b09367220 */ /* 0x080fe40000410000 */
[C---:B------:R-:W-:Y:S02]  /*ae80*/  FMUL.FTZ R9, R93.reuse, R86 ;  /* 0x000000565d097220 */ /* 0x040fe40000410000 */
[-C--:B------:R-:W-:Y:S02]  /*ae90*/  FMUL.FTZ R93, R93, R90.reuse ;  /* 0x0000005a5d5d7220 */ /* 0x080fe40000410000 */
[----:B------:R-:W-:Y:S02]  /*aea0*/  FFMA.FTZ R50, R14, R91, -R50 ;  /* 0x0000005b0e327223 */ /* 0x000fe40000010832 */
[----:B------:R-:W-:Y:S01]  /*aeb0*/  FFMA.FTZ R90, R52, R90, -R9 ;  /* 0x0000005a345a7223 */ /* 0x000fe20000010809 */
[----:B------:R-:W-:Y:S01]  /*aec0*/  F2FP.BF16.PACK_AB R9, R51, R48 ;  /* 0x000000303309723e */ /* 0x000fe200000010ff */
[----:B------:R-:W-:Y:S01]  /*aed0*/  FFMA.FTZ R54, R14, R87, R54 ;  /* 0x000000570e367223 */ /* 0x000fe20000010036 */
[----:B------:R-:W-:Y:S01]  /*aee0*/  F2FP.BF16.PACK_AB R14, R50, R85 ;  /* 0x00000055320e723e */ /* 0x000fe200000010ff */
[----:B------:R-:W-:Y:S01]  /*aef0*/  FFMA.FTZ R52, R52, R86, R93 ;  /* 0x0000005634347223 */ /* 0x000fe2000001005d */
[----:B------:R-:W-:-:S02]  /*af00*/  F2FP.BF16.PACK_AB R15, R90, R15 ;  /* 0x0000000f5a0f723e */ /* 0x000fc400000010ff */
[----:B------:R-:W-:Y:S02]  /*af10*/  F2FP.BF16.PACK_AB R10, R54, R53 ;  /* 0x00000035360a723e */ /* 0x000fe400000010ff */
[----:B------:R-:W-:Y:S01]  /*af20*/  F2FP.BF16.PACK_AB R11, R52, R55 ;  /* 0x00000037340b723e */ /* 0x000fe200000010ff */
[----:B------:R1:W-:Y:S04]  /*af30*/  STS.128 [R6+0x100], R12 ;  /* 0x0001000c06007388 */ /* 0x0003e80000000c00 */
[----:B------:R1:W-:Y:S02]  /*af40*/  STS.128 [R81+0x100], R8 ;  /* 0x0001000851007388 */ /* 0x0003e40000000c00 */
.L_x_377:
[----:B------:R-:W-:Y:S05]  /*af50*/  BSYNC B0 ;  /* 0x0000000000007941 */ /* 0x000fea0003800000 */
.L_x_376:
[----:B-1----:R-:W-:Y:S01]  /*af60*/  IADD3 R9, R4, 0x20, RZ ;  /* 0x0000002004097810 */ /* 0x002fe20007ffe0ff */
[----:B------:R-:W-:Y:S03]  /*af70*/  BSSY B0, `(.L_x_378) ;  /* 0x0000074000007945 */ /* 0x000fe60003800000 */
[----:B------:R-:W-:-:S13]  /*af80*/  ISETP.GE.OR P0, PT, R9, R63, P1 ;  /* 0x0000003f0900720c */ /* 0x000fda0000f06670 */
[----:B------:R-:W-:Y:S05]  /*af90*/  @P0 BRA `(.L_x_379) ;  /* 0x0000071000000947 */ /* 0x000fea0003800000 */
[----:B------:R-:W-:Y:S01]  /*afa0*/  IMAD.MOV.U32 R8, RZ, RZ, c[0x0][0x27c] ;  /* 0x00009f00ff087624 */ /* 0x000fe200078e00ff */
[----:B------:R-:W-:Y:S01]  /*afb0*/  SHF.R.S32.HI R6, RZ, 0x1f, R9 ;  /* 0x0000001fff067819 */ /* 0x000fe20000011409 */
[----:B------:R-:W-:Y:S01]  /*afc0*/  IMAD.SHL.U32 R10, R9, 0x40, RZ ;  /* 0x00000040090a7824 */ /* 0x000fe200078e00ff */
[----:B------:R-:W-:Y:S02]  /*afd0*/  SHF.R.U64 R40, R40, 0x10, R41 ;  /* 0x0000001028287819 */ /* 0x000fe40000001229 */
[----:B------:R-:W-:Y:S02]  /*afe0*/  LEA.HI R11, R8, R29, RZ, 0x1d ;  /* 0x0000001d080b7211 */ /* 0x000fe400078fe8ff */
[----:B------:R-:W-:Y:S02]  /*aff0*/  LEA.HI R6, R6, R9, RZ, 0x3 ;  /* 0x0000000906067211 */ /* 0x000fe400078f18ff */
[----:B------:R-:W-:Y:S01]  /*b000*/  SHF.R.S32.HI R8, RZ, 0x1f, R11 ;  /* 0x0000001fff087819 */ /* 0x000fe2000001140b */
[----:B------:R-:W-:Y:S01]  /*b010*/  IMAD.SHL.U32 R9, R11, 0x8, RZ ;  /* 0x000000080b097824 */ /* 0x000fe200078e00ff */
[----:B------:R-:W-:Y:S01]  /*b020*/  LOP3.LUT R10, R10, 0x1c0, RZ, 0xc0, !PT ;  /* 0x000001c00a0a7812 */ /* 0x000fe200078ec0ff */
[----:B------:R-:W-:Y:S01]  /*b030*/  IMAD.SHL.U32 R6, R6, 0x40, RZ ;  /* 0x0000004006067824 */ /* 0x000fe200078e00ff */
[----:B------:R-:W-:-:S02]  /*b040*/  LEA.HI R8, R8, R11, RZ, 0x3 ;  /* 0x0000000b08087211 */ /* 0x000fc400078f18ff */
[----:B------:R-:W-:Y:S02]  /*b050*/  LOP3.LUT R12, R10, 0x38, R82, 0xf8, !PT ;  /* 0x000000380a0c7812 */ /* 0x000fe400078ef852 */
[----:B------:R-:W-:Y:S01]  /*b060*/  SHF.R.U32.HI R13, RZ, 0x3, R10 ;  /* 0x00000003ff0d7819 */ /* 0x000fe2000001160a */
[----:B------:R-:W-:Y:S01]  /*b070*/  IMAD.SHL.U32 R8, R8, 0x400, RZ ;  /* 0x0000040008087824 */ /* 0x000fe200078e00ff */
[----:B------:R-:W-:Y:S02]  /*b080*/  LOP3.LUT R6, R6, 0xfffffe00, RZ, 0xc0, !PT ;  /* 0xfffffe0006067812 */ /* 0x000fe400078ec0ff */
[----:B------:R-:W-:Y:S02]  /*b090*/  LOP3.LUT R10, R10, 0x38, R9, 0xf8, !PT ;  /* 0x000000380a0a7812 */ /* 0x000fe400078ef809 */
[----:B------:R-:W-:Y:S02]  /*b0a0*/  LOP3.LUT R12, R6, R12, R13, 0xf6, !PT ;  /* 0x0000000c060c7212 */ /* 0x000fe400078ef60d */
[----:B------:R-:W-:-:S02]  /*b0b0*/  LOP3.LUT R13, R10, R13, RZ, 0x3c, !PT ;  /* 0x0000000d0a0d7212 */ /* 0x000fc400078e3cff */
[----:B------:R-:W-:Y:S01]  /*b0c0*/  LOP3.LUT R8, R8, 0x7fffe000, RZ, 0xc0, !PT ;  /* 0x7fffe00008087812 */ /* 0x000fe200078ec0ff */
[----:B------:R-:W-:Y:S01]  /*b0d0*/  IMAD.SHL.U32 R48, R12, 0x2, RZ ;  /* 0x000000020c307824 */ /* 0x000fe200078e00ff */
[----:B------:R-:W-:Y:S02]  /*b0e0*/  SHF.R.U32.HI R41, RZ, 0x10, R41 ;  /* 0x00000010ff297819 */ /* 0x000fe40000011629 */
[----:B------:R-:W-:Y:S02]  /*b0f0*/  IADD3 R6, R13, R8, R6 ;  /* 0x000000080d067210 */ /* 0x000fe40007ffe006 */
[----:B------:R-:W1:Y:S01]  /*b100*/  LDS.128 R12, [R48+0x100] ;  /* 0x00010000300c7984 */ /* 0x000e620000000c00 */
[----:B------:R-:W-:Y:S02]  /*b110*/  SHF.R.U64 R42, R42, 0x10, R43 ;  /* 0x000000102a2a7819 */ /* 0x000fe4000000122b */
[----:B------:R-:W-:Y:S01]  /*b120*/  IMAD.SHL.U32 R6, R6, 0x2, RZ ;  /* 0x0000000206067824 */ /* 0x000fe200078e00ff */
[----:B------:R-:W-:-:S02]  /*b130*/  SHF.R.U64 R44, R44, 0x10, R45 ;  /* 0x000000102c2c7819 */ /* 0x000fc4000000122d */
[----:B------:R-:W-:Y:S02]  /*b140*/  SHF.R.U32.HI R43, RZ, 0x10, R43 ;  /* 0x00000010ff2b7819 */ /* 0x000fe4000001162b */
[----:B------:R-:W2:Y:S01]  /*b150*/  LDS.128 R8, [R6+0x100] ;  /* 0x0001000006087984 */ /* 0x000ea20000000c00 */
[----:B------:R-:W-:Y:S02]  /*b160*/  SHF.R.U32.HI R45, RZ, 0x10, R45 ;  /* 0x00000010ff2d7819 */ /* 0x000fe4000001162d */
[----:B------:R-:W-:Y:S02]  /*b170*/  PRMT R73, R73, 0x5410, R40 ;  /* 0x0000541049497816 */ /* 0x000fe40000000028 */
[----:B------:R-:W-:Y:S02]  /*b180*/  PRMT R72, R72, 0x5410, R41 ;  /* 0x0000541048487816 */ /* 0x000fe40000000029 */
[----:B------:R-:W-:Y:S02]  /*b190*/  PRMT R74, R74, 0x5410, R43 ;  /* 0x000054104a4a7816 */ /* 0x000fe4000000002b */
[----:B------:R-:W-:Y:S01]  /*b1a0*/  PRMT R77, R77, 0x5410, R44 ;  /* 0x000054104d4d7816 */ /* 0x000fe2000000002c */
[----:B------:R-:W-:Y:S01]  /*b1b0*/  IMAD.U32 R53, R72, 0x10000, RZ ;  /* 0x0001000048357824 */ /* 0x000fe200078e00ff */
[----:B------:R-:W-:-:S02]  /*b1c0*/  PRMT R76, R76, 0x5410, R45 ;  /* 0x000054104c4c7816 */ /* 0x000fc4000000002d */
[--C-:B------:R-:W-:Y:S02]  /*b1d0*/  SHF.R.U64 R49, R46, 0x10, R47.reuse ;  /* 0x000000102e317819 */ /* 0x100fe4000000122f */
[----:B------:R-:W-:Y:S01]  /*b1e0*/  SHF.R.U32.HI R46, RZ, 0x10, R47 ;  /* 0x00000010ff2e7819 */ /* 0x000fe2000001162f */
[C---:B------:R-:W-:Y:S01]  /*b1f0*/  IMAD.U32 R47, R77.reuse, 0x10000, RZ ;  /* 0x000100004d2f7824 */ /* 0x040fe200078e00ff */
[----:B------:R-:W-:Y:S02]  /*b200*/  PRMT R80, R80, 0x5410, R49 ;  /* 0x0000541050507816 */ /* 0x000fe40000000031 */
[----:B------:R-:W-:Y:S02]  /*b210*/  LOP3.LUT R52, R77, 0xffff0000, RZ, 0xc0, !PT ;  /* 0xffff00004d347812 */ /* 0x000fe400078ec0ff */
[----:B------:R-:W-:Y:S01]  /*b220*/  PRMT R79, R79, 0x5410, R46 ;  /* 0x000054104f4f7816 */ /* 0x000fe2000000002e */
[----:B------:R-:W-:Y:S01]  /*b230*/  IMAD.U32 R55, R80, 0x10000, RZ ;  /* 0x0001000050377824 */ /* 0x000fe200078e00ff */
[----:B------:R-:W-:-:S02]  /*b240*/  LOP3.LUT R72, R72, 0xffff0000, RZ, 0xc0, !PT ;  /* 0xffff000048487812 */ /* 0x000fc400078ec0ff */
[----:B------:R-:W-:Y:S02]  /*b250*/  PRMT R75, R75, 0x5410, R42 ;  /* 0x000054104b4b7816 */ /* 0x000fe4000000002a */
[----:B------:R-:W-:Y:S01]  /*b260*/  LOP3.LUT R80, R80, 0xffff0000, RZ, 0xc0, !PT ;  /* 0xffff000050507812 */ /* 0x000fe200078ec0ff */
[C---:B-1----:R-:W-:Y:S01]  /*b270*/  IMAD.U32 R41, R12.reuse, 0x10000, RZ ;  /* 0x000100000c297824 */ /* 0x042fe200078e00ff */
[----:B------:R-:W-:Y:S01]  /*b280*/  LOP3.LUT R40, R12, 0xffff0000, RZ, 0xc0, !PT ;  /* 0xffff00000c287812 */ /* 0x000fe200078ec0ff */
[C---:B------:R-:W-:Y:S01]  /*b290*/  IMAD.U32 R12, R13.reuse, 0x10000, RZ ;  /* 0x000100000d0c7824 */ /* 0x040fe200078e00ff */
[----:B------:R-:W-:Y:S01]  /*b2a0*/  LOP3.LUT R43, R13, 0xffff0000, RZ, 0xc0, !PT ;  /* 0xffff00000d2b7812 */ /* 0x000fe200078ec0ff */
[C---:B------:R-:W-:Y:S01]  /*b2b0*/  IMAD.U32 R13, R15.reuse, 0x10000, RZ ;  /* 0x000100000f0d7824 */ /* 0x040fe200078e00ff */
[----:B------:R-:W-:Y:S01]  /*b2c0*/  LOP3.LUT R45, R15, 0xffff0000, RZ, 0xc0, !PT ;  /* 0xffff00000f2d7812 */ /* 0x000fe200078ec0ff */
[C---:B------:R-:W-:Y:S01]  /*b2d0*/  IMAD.U32 R42, R14.reuse, 0x10000, RZ ;  /* 0x000100000e2a7824 */ /* 0x040fe200078e00ff */
[----:B------:R-:W-:Y:S01]  /*b2e0*/  LOP3.LUT R14, R14, 0xffff0000, RZ, 0xc0, !PT ;  /* 0xffff00000e0e7812 */ /* 0x000fe200078ec0ff */
[----:B--2---:R-:W-:Y:S01]  /*b2f0*/  IMAD.U32 R50, R10, 0x10000, RZ ;  /* 0x000100000a327824 */ /* 0x004fe200078e00ff */
[C---:B------:R-:W-:Y:S01]  /*b300*/  SHF.L.U32 R44, R8.reuse, 0x10, RZ ;  /* 0x00000010082c7819 */ /* 0x040fe200000006ff */
[----:B------:R-:W-:Y:S01]  /*b310*/  IMAD.U32 R46, R11, 0x10000, RZ ;  /* 0x000100000b2e7824 */ /* 0x000fe200078e00ff */
[----:B------:R-:W-:Y:S01]  /*b320*/  LOP3.LUT R15, R8, 0xffff0000, RZ, 0xc0, !PT ;  /* 0xffff0000080f7812 */ /* 0x000fe200078ec0ff */
[C---:B------:R-:W-:Y:S01]  /*b330*/  IMAD.U32 R8, R9.reuse, 0x10000, RZ ;  /* 0x0001000009087824 */ /* 0x040fe200078e00ff */
[----:B------:R-:W-:Y:S01]  /*b340*/  LOP3.LUT R51, R9, 0xffff0000, RZ, 0xc0, !PT ;  /* 0xffff000009337812 */ /* 0x000fe200078ec0ff */
[----:B------:R-:W-:Y:S01]  /*b350*/  IMAD.U32 R9, R73, 0x10000, RZ ;  /* 0x0001000049097824 */ /* 0x000fe200078e00ff */
[----:B------:R-:W-:-:S02]  /*b360*/  LOP3.LUT R49, R10, 0xffff0000, RZ, 0xc0, !PT ;  /* 0xffff00000a317812 */ /* 0x000fc400078ec0ff */
[----:B------:R-:W-:Y:S01]  /*b370*/  LOP3.LUT R73, R73, 0xffff0000, RZ, 0xc0, !PT ;  /* 0xffff000049497812 */ /* 0x000fe200078ec0ff */
[C---:B------:R-:W-:Y:S01]  /*b380*/  FMUL.FTZ R10, R44.reuse, R9 ;  /* 0x000000092c0a7220 */ /* 0x040fe20000410000 */
[----:B------:R-:W-:Y:S01]  /*b390*/  LOP3.LUT R11, R11, 0xffff0000, RZ, 0xc0, !PT ;  /* 0xffff00000b0b7812 */ /* 0x000fe200078ec0ff */
[-C--:B------:R-:W-:Y:S02]  /*b3a0*/  FMUL.FTZ R44, R44, R47.reuse ;  /* 0x0000002f2c2c7220 */ /* 0x080fe40000410000 */
[C---:B------:R-:W-:Y:S02]  /*b3b0*/  FFMA.FTZ R10, R41.reuse, R47, -R10 ;  /* 0x0000002f290a7223 */ /* 0x040fe4000001080a */
[----:B------:R-:W-:Y:S01]  /*b3c0*/  FFMA.FTZ R44, R41, R9, R44 ;  /* 0x00000009292c7223 */ /* 0x000fe2000001002c */
[C---:B------:R-:W-:Y:S01]  /*b3d0*/  SHF.L.U32 R9, R76.reuse, 0x10, RZ ;  /* 0x000000104c097819 */ /* 0x040fe200000006ff */
[C---:B------:R-:W-:Y:S01]  /*b3e0*/  FMUL.FTZ R47, R15.reuse, R73 ;  /* 0x000000490f2f7220 */ /* 0x040fe20000410000 */
[----:B------:R-:W-:Y:S01]  /*b3f0*/  LOP3.LUT R76, R76, 0xffff0000, RZ, 0xc0, !PT ;  /* 0xffff00004c4c7812 */ /* 0x000fe200078ec0ff */
[----:B------:R-:W-:-:S02]  /*b400*/  FMUL.FTZ R15, R15, R52 ;  /* 0x000000340f0f7220 */ /* 0x000fc40000410000 */
[----:B------:R-:W-:Y:S02]  /*b410*/  FMUL.FTZ R41, R8, R53 ;  /* 0x0000003508297220 */ /* 0x000fe40000410000 */
[----:B------:R-:W-:Y:S02]  /*b420*/  FFMA.FTZ R47, R40, R52, -R47 ;  /* 0x00000034282f7223 */ /* 0x000fe4000001082f */
[----:B------:R-:W-:Y:S02]  /*b430*/  FMUL.FTZ R8, R8, R9 ;  /* 0x0000000908087220 */ /* 0x000fe40000410000 */
[C---:B------:R-:W-:Y:S01]  /*b440*/  IMAD.U32 R52, R74.reuse, 0x10000, RZ ;  /* 0x000100004a347824 */ /* 0x040fe200078e00ff */
[----:B------:R-:W-:Y:S01]  /*b450*/  LOP3.LUT R74, R74, 0xffff0000, RZ, 0xc0, !PT ;  /* 0xffff00004a4a7812 */ /* 0x000fe200078ec0ff */
[----:B------:R-:W-:Y:S02]  /*b460*/  FFMA.FTZ R15, R40, R73, R15 ;  /* 0x00000049280f7223 */ /* 0x000fe4000001000f */
[----:B------:R-:W-:-:S02]  /*b470*/  FFMA.FTZ R41, R12, R9, -R41 ;  /* 0x000000090c297223 */ /* 0x000fc40000010829 */
[----:B------:R-:W-:Y:S02]  /*b480*/  IMAD.U32 R40, R79, 0x10000, RZ ;  /* 0x000100004f287824 */ /* 0x000fe400078e00ff */
[----:B------:R-:W-:Y:S02]  /*b490*/  FFMA.FTZ R9, R12, R53, R8 ;  /* 0x000000350c097223 */ /* 0x000fe40000010008 */
[C---:B------:R-:W-:Y:S02]  /*b4a0*/  FMUL.FTZ R8, R46.reuse, R52 ;  /* 0x000000342e087220 */ /* 0x040fe40000410000 */
[-C--:B------:R-:W-:Y:S02]  /*b4b0*/  FMUL.FTZ R46, R46, R40.reuse ;  /* 0x000000282e2e7220 */ /* 0x080fe40000410000 */
[----:B------:R-:W-:Y:S02]  /*b4c0*/  FFMA.FTZ R40, R13, R40, -R8 ;  /* 0x000000280d287223 */ /* 0x000fe40000010808 */
[----:B------:R-:W-:-:S02]  /*b4d0*/  FMUL.FTZ R8, R51, R72 ;  /* 0x0000004833087220 */ /* 0x000fc40000410000 */
[C---:B------:R-:W-:Y:S01]  /*b4e0*/  IMAD.U32 R53, R75.reuse, 0x10000, RZ ;  /* 0x000100004b357824 */ /* 0x040fe200078e00ff */
[----:B------:R-:W-:Y:S01]  /*b4f0*/  LOP3.LUT R75, R75, 0xffff0000, RZ, 0xc0, !PT ;  /* 0xffff00004b4b7812 */ /* 0x000fe200078ec0ff */
[-C--:B------:R-:W-:Y:S02]  /*b500*/  FMUL.FTZ R51, R51, R76.reuse ;  /* 0x0000004c33337220 */ /* 0x080fe40000410000 */
[----:B------:R-:W-:Y:S01]  /*b510*/  FFMA.FTZ R76, R43, R76, -R8 ;  /* 0x0000004c2b4c7223 */ /* 0x000fe20000010808 */
[----:B------:R-:W-:Y:S01]  /*b520*/  LOP3.LUT R8, R79, 0xffff0000, RZ, 0xc0, !PT ;  /* 0xffff00004f087812 */ /* 0x000fe200078ec0ff */
[----:B------:R-:W-:Y:S02]  /*b530*/  FMUL.FTZ R12, R50, R53 ;  /* 0x00000035320c7220 */ /* 0x000fe40000410000 */
[----:B------:R-:W-:Y:S02]  /*b540*/  FFMA.FTZ R52, R13, R52, R46 ;  /* 0x000000340d347223 */ /* 0x000fe4000001002e */
[----:B------:R-:W-:-:S02]  /*b550*/  FFMA.FTZ R72, R43, R72, R51 ;  /* 0x000000482b487223 */ /* 0x000fc40000010033 */
[-C--:B------:R-:W-:Y:S02]  /*b560*/  FMUL.FTZ R50, R50, R55.reuse ;  /* 0x0000003732327220 */ /* 0x080fe40000410000 */
[----:B------:R-:W-:Y:S01]  /*b570*/  FFMA.FTZ R55, R42, R55, -R12 ;  /* 0x000000372a377223 */ /* 0x000fe2000001080c */
[----:B------:R-:W-:Y:S01]  /*b580*/  F2FP.BF16.PACK_AB R9, R72, R9 ;  /* 0x000000094809723e */ /* 0x000fe200000010ff */
[----:B------:R-:W-:Y:S02]  /*b590*/  FMUL.FTZ R43, R49, R75 ;  /* 0x0000004b312b7220 */ /* 0x000fe40000410000 */
[----:B------:R-:W-:Y:S02]  /*b5a0*/  FMUL.FTZ R13, R11, R74 ;  /* 0x0000004a0b0d7220 */ /* 0x000fe40000410000 */
[----:B------:R-:W-:Y:S02]  /*b5b0*/  FMUL.FTZ R49, R49, R80 ;  /* 0x0000005031317220 */ /* 0x000fe40000410000 */
[----:B------:R-:W-:-:S02]  /*b5c0*/  FMUL.FTZ R12, R11, R8 ;  /* 0x000000080b0c7220 */ /* 0x000fc40000410000 */
[----:B------:R-:W-:Y:S02]  /*b5d0*/  FFMA.FTZ R80, R14, R80, -R43 ;  /* 0x000000500e507223 */ /* 0x000fe4000001082b */
[----:B------:R-:W-:Y:S01]  /*b5e0*/  FFMA.FTZ R11, R45, R8, -R13 ;  /* 0x000000082d0b7223 */ /* 0x000fe2000001080d */
[----:B------:R-:W-:Y:S01]  /*b5f0*/  F2FP.BF16.PACK_AB R8, R15, R44 ;  /* 0x0000002c0f08723e */ /* 0x000fe200000010ff */
[----:B------:R-:W-:Y:S01]  /*b600*/  FFMA.FTZ R50, R42, R53, R50 ;  /* 0x000000352a327223 */ /* 0x000fe20000010032 */
[----:B------:R-:W-:Y:S01]  /*b610*/  F2FP.BF16.PACK_AB R13, R76, R41 ;  /* 0x000000294c0d723e */ /* 0x000fe200000010ff */
[----:B------:R-:W-:Y:S01]  /*b620*/  FFMA.FTZ R75, R14, R75, R49 ;  /* 0x0000004b0e4b7223 */ /* 0x000fe20000010031 */
[----:B------:R-:W-:Y:S01]  /*b630*/  F2FP.BF16.PACK_AB R14, R80, R55 ;  /* 0x00000037500e723e */ /* 0x000fe200000010ff */
[----:B------:R-:W-:Y:S01]  /*b640*/  FFMA.FTZ R45, R45, R74, R12 ;  /* 0x0000004a2d2d7223 */ /* 0x000fe2000001000c */
[----:B------:R-:W-:Y:S02]  /*b650*/  F2FP.BF16.PACK_AB R12, R47, R10 ;  /* 0x0000000a2f0c723e */ /* 0x000fe400000010ff */
[----:B------:R-:W-:-:S02]  /*b660*/  F2FP.BF16.PACK_AB R15, R11, R40 ;  /* 0x000000280b0f723e */ /* 0x000fc400000010ff */
[----:B------:R-:W-:Y:S02]  /*b670*/  F2FP.BF16.PACK_AB R10, R75, R50 ;  /* 0x000000324b0a723e */ /* 0x000fe400000010ff */
[----:B------:R-:W-:Y:S01]  /*b680*/  F2FP.BF16.PACK_AB R11, R45, R52 ;  /* 0x000000342d0b723e */ /* 0x000fe200000010ff */
[----:B------:R1:W-:Y:S04]  /*b690*/  STS.128 [R48+0x100], R12 ;  /* 0x0001000c30007388 */ /* 0x0003e80000000c00 */
[----:B------:R1:W-:Y:S02]  /*b6a0*/  STS.128 [R6+0x100], R8 ;  /* 0x0001000806007388 */ /* 0x0003e40000000c00 */
.L_x_379:
[----:B------:R-:W-:Y:S05]  /*b6b0*/  BSYNC B0 ;  /* 0x0000000000007941 */ /* 0x000fea0003800000 */
.L_x_378:
        /* <DEDUP_REMOVED lines=35> */
[----:B------:R-:W-:Y:S02]  /*b8f0*/  SHF.R.U64 R34, R34, 0x10, R35 ;  /* 0x0000001022227819 */ /* 0x000fe40000001223 */
[----:B------:R-:W-:Y:S01]  /*b900*/  PRMT R66, R66, 0x5410, R27 ;  /* 0x0000541042427816 */ /* 0x000fe2000000001b */
[----:B------:R-:W-:Y:S01]  /*b910*/  IMAD.U32 R45, R64, 0x10000, RZ ;  /* 0x00010000402d7824 */ /* 0x000fe200078e00ff */
[----:B------:R-:W-:-:S02]  /*b920*/  SHF.R.U32.HI R35, RZ, 0x10, R35 ;  /* 0x00000010ff237819 */ /* 0x000fc40000011623 */
[----:B------:R-:W-:Y:S02]  /*b930*/  PRMT R69, R69, 0x5410, R32 ;  /* 0x0000541045457816 */ /* 0x000fe40000000020 */
[----:B------:R-:W-:Y:S02]  /*b940*/  PRMT R68, R68, 0x5410, R33 ;  /* 0x0000541044447816 */ /* 0x000fe40000000021 */
[----:B------:R-:W-:Y:S01]  /*b950*/  PRMT R70, R70, 0x5410, R35 ;  /* 0x0000541046467816 */ /* 0x000fe20000000023 */
[C---:B------:R-:W-:Y:S01]  /*b960*/  IMAD.U32 R35, R69.reuse, 0x10000, RZ ;  /* 0x0001000045237824 */ /* 0x040fe200078e00ff */
[----:B------:R-:W-:Y:S02]  /*b970*/  LOP3.LUT R44, R69, 0xffff0000, RZ, 0xc0, !PT ;  /* 0xffff0000452c7812 */ /* 0x000fe400078ec0ff */
[----:B------:R-:W-:Y:S02]  /*b980*/  PRMT R67, R67, 0x5410, R26 ;  /* 0x0000541043437816 */ /* 0x000fe4000000001a */
[----:B------:R-:W-:-:S02]  /*b990*/  PRMT R71, R71, 0x5410, R34 ;  /* 0x0000541047477816 */ /* 0x000fc40000000022 */
[----:B------:R-:W-:-:S03]  /*b9a0*/  LOP3.LUT R64, R64, 0xffff0000, RZ, 0xc0, !PT ;  /* 0xffff000040407812 */ /* 0x000fc600078ec0ff */
[C---:B------:R-:W-:Y:S01]  /*b9b0*/  IMAD.U32 R47, R71.reuse, 0x10000, RZ ;  /* 0x00010000472f7824 */ /* 0x040fe200078e00ff */
        /* <DEDUP_REMOVED lines=24> */
[----:B------:R-:W-:Y:S01]  /*bb40*/  FMUL.FTZ R35, R15, R65 ;  /* 0x000000410f237220 */ /* 0x000fe20000410000 */
[----:B------:R-:W-:Y:S01]  /*bb50*/  LOP3.LUT R68, R68, 0xffff0000, RZ, 0xc0, !PT ;  /* 0xffff000044447812 */ /* 0x000fe200078ec0ff */
[----:B------:R-:W-:-:S02]  /*bb60*/  FMUL.FTZ R25, R8, R45 ;  /* 0x0000002d08197220 */ /* 0x000fc40000410000 */
[-C--:B------:R-:W-:Y:S02]  /*bb70*/  FMUL.FTZ R15, R15, R44.reuse ;  /* 0x0000002c0f0f7220 */ /* 0x080fe40000410000 */
[-C--:B------:R-:W-:Y:S02]  /*bb80*/  FMUL.FTZ R8, R8, R9.reuse ;  /* 0x0000000908087220 */ /* 0x080fe40000410000 */
[----:B------:R-:W-:Y:S02]  /*bb90*/  FFMA.FTZ R35, R24, R44, -R35 ;  /* 0x0000002c18237223 */ /* 0x000fe40000010823 */
[C---:B------:R-:W-:Y:S01]  /*bba0*/  IMAD.U32 R44, R66.reuse, 0x10000, RZ ;  /* 0x00010000422c7824 */ /* 0x040fe200078e00ff */
[----:B------:R-:W-:Y:S01]  /*bbb0*/  LOP3.LUT R66, R66, 0xffff0000, RZ, 0xc0, !PT ;  /* 0xffff000042427812 */ /* 0x000fe200078ec0ff */
[----:B------:R-:W-:Y:S02]  /*bbc0*/  FFMA.FTZ R25, R12, R9, -R25 ;  /* 0x000000090c197223 */ /* 0x000fe40000010819 */
[----:B------:R-:W-:-:S02]  /*bbd0*/  FFMA.FTZ R15, R24, R65, R15 ;  /* 0x00000041180f7223 */ /* 0x000fc4000001000f */
[----:B------:R-:W-:Y:S02]  /*bbe0*/  FFMA.FTZ R9, R12, R45, R8 ;  /* 0x0000002d0c097223 */ /* 0x000fe40000010008 */
[C---:B------:R-:W-:Y:S01]  /*bbf0*/  IMAD.U32 R24, R70.reuse, 0x10000, RZ ;  /* 0x0001000046187824 */ /* 0x040fe200078e00ff */
[----:B------:R-:W-:Y:S01]  /*bc00*/  LOP3.LUT R70, R70, 0xffff0000, RZ, 0xc0, !PT ;  /* 0xffff000046467812 */ /* 0x000fe200078ec0ff */
[C---:B------:R-:W-:Y:S01]  /*bc10*/  IMAD.U32 R45, R67.reuse, 0x10000, RZ ;  /* 0x00010000432d7824 */ /* 0x040fe200078e00ff */
[----:B------:R-:W-:Y:S01]  /*bc20*/  LOP3.LUT R67, R67, 0xffff0000, RZ, 0xc0, !PT ;  /* 0xffff000043437812 */ /* 0x000fe200078ec0ff */
[C---:B------:R-:W-:Y:S02]  /*bc30*/  FMUL.FTZ R8, R34.reuse, R44 ;  /* 0x0000002c22087220 */ /* 0x040fe40000410000 */
[----:B------:R-:W-:Y:S02]  /*bc40*/  FMUL.FTZ R34, R34, R24 ;  /* 0x0000001822227220 */ /* 0x000fe40000410000 */
[----:B------:R-:W-:-:S02]  /*bc50*/  FMUL.FTZ R12, R42, R45 ;  /* 0x0000002d2a0c7220 */ /* 0x000fc40000410000 */
[----:B------:R-:W-:Y:S02]  /*bc60*/  FFMA.FTZ R24, R13, R24, -R8 ;  /* 0x000000180d187223 */ /* 0x000fe40000010808 */
[-C--:B------:R-:W-:Y:S02]  /*bc70*/  FMUL.FTZ R42, R42, R47.reuse ;  /* 0x0000002f2a2a7220 */ /* 0x080fe40000410000 */
[C---:B------:R-:W-:Y:S02]  /*bc80*/  FMUL.FTZ R8, R43.reuse, R64 ;  /* 0x000000402b087220 */ /* 0x040fe40000410000 */
[----:B------:R-:W-:Y:S02]  /*bc90*/  FMUL.FTZ R43, R43, R68 ;  /* 0x000000442b2b7220 */ /* 0x000fe40000410000 */
[C---:B------:R-:W-:Y:S02]  /*bca0*/  FFMA.FTZ R47, R26.reuse, R47, -R12 ;  /* 0x0000002f1a2f7223 */ /* 0x040fe4000001080c */
[----:B------:R-:W-:-:S02]  /*bcb0*/  FFMA.FTZ R42, R26, R45, R42 ;  /* 0x0000002d1a2a7223 */ /* 0x000fc4000001002a */
[----:B------:R-:W-:Y:S02]  /*bcc0*/  FFMA.FTZ R68, R27, R68, -R8 ;  /* 0x000000441b447223 */ /* 0x000fe40000010808 */
[----:B------:R-:W-:Y:S02]  /*bcd0*/  FMUL.FTZ R26, R41, R67 ;  /* 0x00000043291a7220 */ /* 0x000fe40000410000 */
[----:B------:R-:W-:Y:S02]  /*bce0*/  FMUL.FTZ R12, R11, R66 ;  /* 0x000000420b0c7220 */ /* 0x000fe40000410000 */
[-C--:B------:R-:W-:Y:S02]  /*bcf0*/  FMUL.FTZ R41, R41, R71.reuse ;  /* 0x0000004729297220 */ /* 0x080fe40000410000 */
[----:B------:R-:W-:Y:S02]  /*bd00*/  FMUL.FTZ R8, R11, R70 ;  /* 0x000000460b087220 */ /* 0x000fe40000410000 */
[----:B------:R-:W-:-:S02]  /*bd10*/  FFMA.FTZ R26, R14, R71, -R26 ;  /* 0x000000470e1a7223 */ /* 0x000fc4000001081a */
[----:B------:R-:W-:Y:S01]  /*bd20*/  FFMA.FTZ R11, R33, R70, -R12 ;  /* 0x00000046210b7223 */ /* 0x000fe2000001080c */
[----:B------:R-:W-:Y:S01]  /*bd30*/  F2FP.BF16.PACK_AB R12, R35, R10 ;  /* 0x0000000a230c723e */ /* 0x000fe200000010ff */
[----:B------:R-:W-:Y:S01]  /*bd40*/  FFMA.FTZ R44, R13, R44, R34 ;  /* 0x0000002c0d2c7223 */ /* 0x000fe20000010022 */
[----:B------:R-:W-:Y:S01]  /*bd50*/  F2FP.BF16.PACK_AB R13, R68, R25 ;  /* 0x00000019440d723e */ /* 0x000fe200000010ff */
[----:B------:R-:W-:Y:S02]  /*bd60*/  FFMA.FTZ R64, R27, R64, R43 ;  /* 0x000000401b407223 */ /* 0x000fe4000001002b */
[----:B------:R-:W-:Y:S01]  /*bd70*/  FFMA.FTZ R67, R14, R67, R41 ;  /* 0x000000430e437223 */ /* 0x000fe20000010029 */
[----:B------:R-:W-:Y:S01]  /*bd80*/  F2FP.BF16.PACK_AB R14, R26, R47 ;  /* 0x0000002f1a0e723e */ /* 0x000fe200000010ff */
[----:B------:R-:W-:Y:S01]  /*bd90*/  FFMA.FTZ R33, R33, R66, R8 ;  /* 0x0000004221217223 */ /* 0x000fe20000010008 */
[----:B------:R-:W-:Y:S02]  /*bda0*/  F2FP.BF16.PACK_AB R8, R15, R32 ;  /* 0x000000200f08723e */ /* 0x000fe400000010ff */
[----:B------:R-:W-:-:S02]  /*bdb0*/  F2FP.BF16.PACK_AB R15, R11, R24 ;  /* 0x000000180b0f723e */ /* 0x000fc400000010ff */
[----:B------:R-:W-:Y:S02]  /*bdc0*/  F2FP.BF16.PACK_AB R9, R64, R9 ;  /* 0x000000094009723e */ /* 0x000fe400000010ff */
[----:B------:R-:W-:Y:S01]  /*bdd0*/  F2FP.BF16.PACK_AB R10, R67, R42 ;  /* 0x0000002a430a723e */ /* 0x000fe200000010ff */
[----:B------:R1:W-:Y:S01]  /*bde0*/  STS.128 [R40+0x100], R12 ;  /* 0x0001000c28007388 */ /* 0x0003e20000000c00 */
[----:B------:R-:W-:-:S05]  /*bdf0*/  F2FP.BF16.PACK_AB R11, R33, R44 ;  /* 0x0000002c210b723e */ /* 0x000fca00000010ff */
[----:B------:R1:W-:Y:S02]  /*be00*/  STS.128 [R6+0x100], R8 ;  /* 0x0001000806007388 */ /* 0x0003e40000000c00 */
.L_x_381:
[----:B------:R-:W-:Y:S05]  /*be10*/  BSYNC B0 ;  /* 0x0000000000007941 */ /* 0x000fea0003800000 */
.L_x_380:
[----:B-1----:R-:W-:-:S04]  /*be20*/  IADD3 R8, R4, 0x60, RZ ;  /* 0x0000006004087810 */ /* 0x002fc80007ffe0ff */
        /* <DEDUP_REMOVED lines=25> */
[--C-:B------:R-:W-:Y:S02]  /*bfc0*/  SHF.R.U64 R21, R22, 0x10, R23.reuse ;  /* 0x0000001016157819 */ /* 0x100fe40000001217 */
[----:B------:R-:W-:Y:S01]  /*bfd0*/  IMAD.SHL.U32 R6, R6, 0x2, RZ ;  /* 0x0000000206067824 */ /* 0x000fe200078e00ff */
[----:B------:R-:W-:-:S02]  /*bfe0*/  SHF.R.U32.HI R22, RZ, 0x10, R23 ;  /* 0x00000010ff167819 */ /* 0x000fc40000011617 */
[--C-:B------:R-:W-:Y:S02]  /*bff0*/  SHF.R.U64 R23, R16, 0x10, R17.reuse ;  /* 0x0000001010177819 */ /* 0x100fe40000001211 */
[----:B------:R-:W2:Y:S01]  /*c000*/  LDS.128 R8, [R6+0x100] ;  /* 0x0001000006087984 */ /* 0x000ea20000000c00 */
[----:B------:R-:W-:Y:S02]  /*c010*/  SHF.R.U32.HI R16, RZ, 0x10, R17 ;  /* 0x00000010ff107819 */ /* 0x000fe40000011611 */
[----:B------:R-:W-:Y:S02]  /*c020*/  SHF.R.U64 R17, R18, 0x10, R19 ;  /* 0x0000001012117819 */ /* 0x000fe40000001213 */
[----:B------:R-:W-:Y:S02]  /*c030*/  PRMT R7, R7, 0x5410, R16 ;  /* 0x0000541007077816 */ /* 0x000fe40000000010 */
[----:B------:R-:W-:Y:S02]  /*c040*/  PRMT R58, R58, 0x5410, R17 ;  /* 0x000054103a3a7816 */ /* 0x000fe40000000011 */
[----:B------:R-:W-:Y:S01]  /*c050*/  SHF.R.U32.HI R18, RZ, 0x10, R19 ;  /* 0x00000010ff127819 */ /* 0x000fe20000011613 */
[----:B------:R-:W-:Y:S01]  /*c060*/  IMAD.U32 R33, R7, 0x10000, RZ ;  /* 0x0001000007217824 */ /* 0x000fe200078e00ff */
[----:B------:R-:W-:-:S02]  /*c070*/  PRMT R56, R56, 0x5410, R23 ;  /* 0x0000541038387816 */ /* 0x000fc40000000017 */
[----:B------:R-:W-:Y:S02]  /*c080*/  PRMT R60, R60, 0x5410, R25 ;  /* 0x000054103c3c7816 */ /* 0x000fe40000000019 */
[----:B------:R-:W-:Y:S02]  /*c090*/  PRMT R62, R62, 0x5410, R21 ;  /* 0x000054103e3e7816 */ /* 0x000fe40000000015 */
[----:B------:R-:W-:Y:S01]  /*c0a0*/  PRMT R59, R59, 0x5410, R20 ;  /* 0x000054103b3b7816 */ /* 0x000fe20000000014 */
[C---:B------:R-:W-:Y:S01]  /*c0b0*/  IMAD.U32 R23, R60.reuse, 0x10000, RZ ;  /* 0x000100003c177824 */ /* 0x040fe200078e00ff */
[----:B------:R-:W-:Y:S01]  /*c0c0*/  LOP3.LUT R60, R60, 0xffff0000, RZ, 0xc0, !PT ;  /* 0xffff00003c3c7812 */ /* 0x000fe200078ec0ff */
[----:B------:R-:W-:Y:S01]  /*c0d0*/  IMAD.U32 R35, R62, 0x10000, RZ ;  /* 0x000100003e237824 */ /* 0x000fe200078e00ff */
[----:B------:R-:W-:Y:S02]  /*c0e0*/  PRMT R57, R57, 0x5410, R18 ;  /* 0x0000541039397816 */ /* 0x000fe40000000012 */
[----:B------:R-:W-:-:S02]  /*c0f0*/  PRMT R61, R61, 0x5410, R22 ;  /* 0x000054103d3d7816 */ /* 0x000fc40000000016 */
[----:B------:R-:W-:Y:S01]  /*c100*/  LOP3.LUT R34, R7, 0xffff0000, RZ, 0xc0, !PT ;  /* 0xffff000007227812 */ /* 0x000fe200078ec0ff */
[----:B------:R-:W-:Y:S01]  /*c110*/  IMAD.U32 R32, R57, 0x10000, RZ ;  /* 0x0001000039207824 */ /* 0x000fe200078e00ff */
        /* <DEDUP_REMOVED lines=23> */
[----:B------:R-:W-:Y:S01]  /*c290*/  SHF.L.U32 R9, R59, 0x10, RZ ;  /* 0x000000103b097819 */ /* 0x000fe200000006ff */
[----:B------:R-:W-:Y:S02]  /*c2a0*/  FMUL.FTZ R23, R15, R56 ;  /* 0x000000380f177220 */ /* 0x000fe40000410000 */
[----:B------:R-:W-:-:S02]  /*c2b0*/  FMUL.FTZ R17, R8, R33 ;  /* 0x0000002108117220 */ /* 0x000fc40000410000 */
[-C--:B------:R-:W-:Y:S02]  /*c2c0*/  FMUL.FTZ R15, R15, R60.reuse ;  /* 0x0000003c0f0f7220 */ /* 0x080fe40000410000 */
[-C--:B------:R-:W-:Y:S02]  /*c2d0*/  FMUL.FTZ R8, R8, R9.reuse ;  /* 0x0000000908087220 */ /* 0x080fe40000410000 */
[----:B------:R-:W-:Y:S02]  /*c2e0*/  FFMA.FTZ R17, R12, R9, -R17 ;  /* 0x000000090c117223 */ /* 0x000fe40000010811 */
[C---:B------:R-:W-:Y:S02]  /*c2f0*/  FFMA.FTZ R23, R16.reuse, R60, -R23 ;  /* 0x0000003c10177223 */ /* 0x040fe40000010817 */
[----:B------:R-:W-:Y:S02]  /*c300*/  FFMA.FTZ R15, R16, R56, R15 ;  /* 0x00000038100f7223 */ /* 0x000fe4000001000f */
[----:B------:R-:W-:Y:S01]  /*c310*/  FFMA.FTZ R9, R12, R33, R8 ;  /* 0x000000210c097223 */ /* 0x000fe20000010008 */
[----:B------:R-:W-:Y:S01]  /*c320*/  LOP3.LUT R8, R59, 0xffff0000, RZ, 0xc0, !PT ;  /* 0xffff00003b087812 */ /* 0x000fe200078ec0ff */
[----:B------:R-:W-:-:S02]  /*c330*/  IMAD.U32 R16, R61, 0x10000, RZ ;  /* 0x000100003d107824 */ /* 0x000fc400078e00ff */
[C---:B------:R-:W-:Y:S02]  /*c340*/  FMUL.FTZ R12, R22.reuse, R32 ;  /* 0x00000020160c7220 */ /* 0x040fe40000410000 */
[-C--:B------:R-:W-:Y:S02]  /*c350*/  FMUL.FTZ R22, R22, R16.reuse ;  /* 0x0000001016167220 */ /* 0x080fe40000410000 */
[----:B------:R-:W-:Y:S02]  /*c360*/  FFMA.FTZ R7, R13, R16, -R12 ;  /* 0x000000100d077223 */ /* 0x000fe4000001080c */
[C---:B------:R-:W-:Y:S01]  /*c370*/  IMAD.U32 R33, R58.reuse, 0x10000, RZ ;  /* 0x000100003a217824 */ /* 0x040fe200078e00ff */
[----:B------:R-:W-:Y:S01]  /*c380*/  LOP3.LUT R58, R58, 0xffff0000, RZ, 0xc0, !PT ;  /* 0xffff00003a3a7812 */ /* 0x000fe200078ec0ff */
[----:B------:R-:W-:Y:S02]  /*c390*/  FMUL.FTZ R12, R27, R34 ;  /* 0x000000221b0c7220 */ /* 0x000fe40000410000 */
[----:B------:R-:W-:-:S02]  /*c3a0*/  FFMA.FTZ R32, R13, R32, R22 ;  /* 0x000000200d207223 */ /* 0x000fc40000010016 */
[-C--:B------:R-:W-:Y:S02]  /*c3b0*/  FMUL.FTZ R27, R27, R8.reuse ;  /* 0x000000081b1b7220 */ /* 0x080fe40000410000 */
[C---:B------:R-:W-:Y:S02]  /*c3c0*/  FMUL.FTZ R13, R26.reuse, R33 ;  /* 0x000000211a0d7220 */ /* 0x040fe40000410000 */
[----:B------:R-:W-:Y:S01]  /*c3d0*/  FFMA.FTZ R16, R19, R8, -R12 ;  /* 0x0000000813107223 */ /* 0x000fe2000001080c */
[----:B------:R-:W-:Y:S01]  /*c3e0*/  LOP3.LUT R8, R57, 0xffff0000, RZ, 0xc0, !PT ;  /* 0xffff000039087812 */ /* 0x000fe200078ec0ff */
[-C--:B------:R-:W-:Y:S01]  /*c3f0*/  FMUL.FTZ R26, R26, R35.reuse ;  /* 0x000000231a1a7220 */ /* 0x080fe20000410000 */
[----:B------:R-:W-:Y:S01]  /*c400*/  LOP3.LUT R12, R61, 0xffff0000, RZ, 0xc0, !PT ;  /* 0xffff00003d0c7812 */ /* 0x000fe200078ec0ff */
[----:B------:R-:W-:Y:S02]  /*c410*/  FFMA.FTZ R34, R19, R34, R27 ;  /* 0x0000002213227223 */ /* 0x000fe4000001001b */
[----:B------:R-:W-:-:S02]  /*c420*/  FFMA.FTZ R35, R18, R35, -R13 ;  /* 0x0000002312237223 */ /* 0x000fc4000001080d */
[----:B------:R-:W-:Y:S01]  /*c430*/  FFMA.FTZ R26, R18, R33, R26 ;  /* 0x00000021121a7223 */ /* 0x000fe2000001001a */
[----:B------:R-:W-:Y:S01]  /*c440*/  F2FP.BF16.PACK_AB R9, R34, R9 ;  /* 0x000000092209723e */ /* 0x000fe200000010ff */
[C---:B------:R-:W-:Y:S02]  /*c450*/  FMUL.FTZ R19, R25.reuse, R58 ;  /* 0x0000003a19137220 */ /* 0x040fe40000410000 */
[----:B------:R-:W-:Y:S02]  /*c460*/  FMUL.FTZ R25, R25, R62 ;  /* 0x0000003e19197220 */ /* 0x000fe40000410000 */
[C---:B------:R-:W-:Y:S02]  /*c470*/  FMUL.FTZ R18, R11.reuse, R8 ;  /* 0x000000080b127220 */ /* 0x040fe40000410000 */
[----:B------:R-:W-:Y:S02]  /*c480*/  FMUL.FTZ R13, R11, R12 ;  /* 0x0000000c0b0d7220 */ /* 0x000fe40000410000 */
[----:B------:R-:W-:-:S02]  /*c490*/  FFMA.FTZ R62, R14, R62, -R19 ;  /* 0x0000003e0e3e7223 */ /* 0x000fc40000010813 */
[----:B------:R-:W-:Y:S02]  /*c4a0*/  FFMA.FTZ R11, R14, R58, R25 ;  /* 0x0000003a0e0b7223 */ /* 0x000fe40000010019 */
[----:B------:R-:W-:Y:S01]  /*c4b0*/  FFMA.FTZ R18, R21, R12, -R18 ;  /* 0x0000000c15127223 */ /* 0x000fe20000010812 */
[----:B------:R-:W-:Y:S01]  /*c4c0*/  F2FP.BF16.PACK_AB R12, R23, R10 ;  /* 0x0000000a170c723e */ /* 0x000fe200000010ff */
[----:B------:R-:W-:Y:S01]  /*c4d0*/  FFMA.FTZ R21, R21, R8, R13 ;  /* 0x0000000815157223 */ /* 0x000fe2000001000d */
[----:B------:R-:W-:Y:S02]  /*c4e0*/  F2FP.BF16.PACK_AB R8, R15, R20 ;  /* 0x000000140f08723e */ /* 0x000fe400000010ff */
[----:B------:R-:W-:Y:S02]  /*c4f0*/  F2FP.BF16.PACK_AB R13, R16, R17 ;  /* 0x00000011100d723e */ /* 0x000fe400000010ff */
[----:B------:R-:W-:Y:S02]  /*c500*/  F2FP.BF16.PACK_AB R14, R62, R35 ;  /* 0x000000233e0e723e */ /* 0x000fe400000010ff */
[----:B------:R-:W-:-:S02]  /*c510*/  F2FP.BF16.PACK_AB R10, R11, R26 ;  /* 0x0000001a0b0a723e */ /* 0x000fc400000010ff */
[----:B------:R-:W-:Y:S02]  /*c520*/  F2FP.BF16.PACK_AB R15, R18, R7 ;  /* 0x00000007120f723e */ /* 0x000fe400000010ff */
[----:B------:R-:W-:-:S03]  /*c530*/  F2FP.BF16.PACK_AB R11, R21, R32 ;  /* 0x00000020150b723e */ /* 0x000fc600000010ff */
[----:B------:R1:W-:Y:S04]  /*c540*/  STS.128 [R24+0x100], R12 ;  /* 0x0001000c18007388 */ /* 0x0003e80000000c00 */
[----:B------:R1:W-:Y:S02]  /*c550*/  STS.128 [R6+0x100], R8 ;  /* 0x0001000806007388 */ /* 0x0003e40000000c00 */
.L_x_369:
[----:B------:R-:W-:Y:S05]  /*c560*/  BSYNC B2 ;  /* 0x0000000000027941 */ /* 0x000fea0003800000 */
.L_x_347:
[----:B-1----:R-:W-:Y:S01]  /*c570*/  IMAD.SHL.U32 R6, R29, 0x40, RZ ;  /* 0x000000401d067824 */ /* 0x002fe200078e00ff */
[----:B------:R-:W-:Y:S01]  /*c580*/  LEA.HI R76, R37, R78, RZ, 0x5 ;  /* 0x0000004e254c7211 */ /* 0x000fe200078f28ff */
[----:B------:R-:W-:Y:S01]  /*c590*/  IMAD.SHL.U32 R9, R4, 0x8, RZ ;  /* 0x0000000804097824 */ /* 0x000fe200078e00ff */
[----:B------:R-:W-:Y:S01]  /*c5a0*/  BAR.SYNC.DEFER_BLOCKING 0x0 ;  /* 0x0000000000007b1d */ /* 0x000fe20000010000 */
[----:B------:R-:W-:Y:S01]  /*c5b0*/  LOP3.LUT P0, RZ, R29, 0x2, RZ, 0xc0, !PT ;  /* 0x000000021dff7812 */ /* 0x000fe2000780c0ff */
[----:B------:R-:W-:Y:S01]  /*c5c0*/  IMAD.MOV.U32 R236, RZ, RZ, R234 ;  /* 0x000000ffffec7224 */ /* 0x000fe200078e00ea */
[----:B------:R-:W-:Y:S01]  /*c5d0*/  LOP3.LUT R4, R6, 0x1c0, RZ, 0xc0, !PT ;  /* 0x000001c006047812 */ /* 0x000fe200078ec0ff */
[----:B------:R-:W-:Y:S01]  /*c5e0*/  IMAD.SHL.U32 R228, R30, 0x2, RZ ;  /* 0x000000021ee47824 */ /* 0x000fe200078e00ff */
[----:B------:R-:W-:Y:S01]  /*c5f0*/  SHF.R.S32.HI R77, RZ, 0x5, R76 ;  /* 0x00000005ff4d7819 */ /* 0x000fe2000001144c */
[----:B------:R-:W-:Y:S01]  /*c600*/  ULDC.64 UR4, c[0x0][0x208] ;  /* 0x0000820000047ab9 */ /* 0x000fe20000000a00 */
[----:B------:R-:W-:Y:S01]  /*c610*/  LOP3.LUT R9, R4, 0x8, R9, 0xf8, !PT ;  /* 0x0000000804097812 */ /* 0x000fe200078ef809 */
[----:B------:R-:W-:Y:S01]  /*c620*/  USHF.L.U32 UR8, UR4, 0x6, URZ ;  /* 0x0000000604087899 */ /* 0x000fe2000800063f */
[----:B------:R-:W-:Y:S01]  /*c630*/  SHF.R.U32.HI R4, RZ, 0x3, R4 ;  /* 0x00000003ff047819 */ /* 0x000fe20000011604 */
[----:B------:R-:W-:Y:S01]  /*c640*/  IMAD R7, R77, 0x400, R2 ;  /* 0x000004004d077824 */ /* 0x000fe200078e0202 */
[----:B------:R-:W-:Y:S01]  /*c650*/  UMOV UR9, 0x6 ;  /* 0x0000000600097882 */ /* 0x000fe20000000000 */
[----:B------:R-:W-:Y:S01]  /*c660*/  LOP3.LUT P5, RZ, R222, 0x40000, RZ, 0xc0, !PT ;  /* 0x00040000deff7812 */ /* 0x000fe200078ac0ff */
[----:B------:R-:W-:Y:S01]  /*c670*/  USHF.L.U64.HI UR7, UR4, UR9, UR5 ;  /* 0x0000000904077299 */ /* 0x000fe20008010205 */
[----:B------:R-:W-:-:S02]  /*c680*/  LOP3.LUT R9, R9, R4, RZ, 0x3c, !PT ;  /* 0x0000000409097212 */ /* 0x000fc400078e3cff */
[C---:B------:R-:W-:Y:S01]  /*c690*/  LEA R4, R7.reuse, 0x100, 0x1 ;  /* 0x0000010007047811 */ /* 0x040fe200078e08ff */
[----:B------:R-:W-:Y:S01]  /*c6a0*/  IMAD.SHL.U32 R7, R7, 0x2, RZ ;  /* 0x0000000207077824 */ /* 0x000fe200078e00ff */
[----:B------:R-:W-:Y:S01]  /*c6b0*/  LOP3.LUT P4, RZ, R222, 0x20000, RZ, 0xc0, !PT ;  /* 0x00020000deff7812 */ /* 0x000fe2000788c0ff */
[----:B------:R-:W-:Y:S01]  /*c6c0*/  IMAD R214, R0, 0x200, R9 ;  /* 0x0000020000d67824 */ /* 0x000fe200078e0209 */
[C---:B------:R-:W-:Y:S01]  /*c6d0*/  ISETP.LT.OR P3, PT, R28.reuse, 0x1, P5 ;  /* 0x000000011c00780c */ /* 0x040fe20002f61670 */
[--C-:B------:R-:W-:Y:S01]  /*c6e0*/  IMAD R6, R5, 0x2, R4.reuse ;  /* 0x0000000205067824 */ /* 0x100fe200078e0204 */
[----:B------:R-:W-:Y:S01]  /*c6f0*/  ISETP.LT.OR P2, PT, R28, 0x1, P4 ;  /* 0x000000011c00780c */ /* 0x000fe20002741670 */
[C---:B------:R-:W-:Y:S01]  /*c700*/  IMAD R4, R3.reuse, 0x2, R4 ;  /* 0x0000000203047824 */ /* 0x040fe200078e0204 */
[----:B------:R-:W-:Y:S01]  /*c710*/  LDSM.16.M88.4 R120, [R7+0x100] ;  /* 0x000100000778783b */ /* 0x000fe20000000200 */
[----:B------:R-:W-:Y:S02]  /*c720*/  IMAD R0, R3, 0x2, R6 ;  /* 0x0000000203007824 */ /* 0x000fe400078e0206 */
[----:B------:R-:W-:Y:S01]  /*c730*/  IMAD.SHL.U32 R214, R214, 0x2, RZ ;  /* 0x00000002d6d67824 */ /* 0x000fe200078e00ff */
[----:B------:R1:W-:Y:S04]  /*c740*/  LDSM.16.M88.4 R172, [R7+0x4100] ;  /* 0x0041000007ac783b */ /* 0x0003e80000000200 */
[----:B------:R-:W-:Y:S01]  /*c750*/  LDSM.16.M88.4 R140, [R6] ;  /* 0x00000000068c783b */ /* 0x000fe20000000200 */
[----:B------:R-:W-:-:S03]  /*c760*/  IADD3 R213, R214, 0x8120, RZ ;  /* 0x00008120d6d57810 */ /* 0x000fc60007ffe0ff */
[----:B------:R2:W-:Y:S04]  /*c770*/  LDSM.16.M88.4 R176, [R6+0x4000] ;  /* 0x0040000006b0783b */ /* 0x0005e80000000200 */
[----:B------:R-:W-:Y:S04]  /*c780*/  LDSM.16.M88.4 R152, [R4] ;  /* 0x000000000498783b */ /* 0x000fe80000000200 */
[----:B------:R-:W-:Y:S04]  /*c790*/  LDSM.16.M88.4 R180, [R4+0x4000] ;  /* 0x0040000004b4783b */ /* 0x000fe80000000200 */
[----:B------:R-:W-:Y:S01]  /*c7a0*/  LDSM.16.M88.4 R168, [R0] ;  /* 0x0000000000a8783b */ /* 0x000fe20000000200 */
[----:B-1----:R-:W-:-:S03]  /*c7b0*/  IMAD R7, R31, c[0x0][0x208], RZ ;  /* 0x000082001f077a24 */ /* 0x002fc600078e02ff */
[----:B------:R-:W-:Y:S01]  /*c7c0*/  LDSM.16.M88.4 R188, [R0+0x4000] ;  /* 0x0040000000bc783b */ /* 0x000fe20000000200 */
[----:B------:R-:W-:-:S03]  /*c7d0*/  IMAD R7, R110, c[0x0][0x20c], R7 ;  /* 0x000083006e077a24 */ /* 0x000fc600078e0207 */
[----:B------:R-:W-:Y:S01]  /*c7e0*/  BAR.SYNC.DEFER_BLOCKING 0x0 ;  /* 0x0000000000007b1d */ /* 0x000fe20000010000 */
[----:B--2---:R-:W-:-:S04]  /*c7f0*/  IADD3 R6, R214, 0x8100, RZ ;  /* 0x00008100d6067810 */ /* 0x004fc80007ffe0ff */
[----:B------:R-:W-:-:S04]  /*c800*/  @P0 IADD3 R213, R6, -0x20, RZ ;  /* 0xffffffe006d50810 */ /* 0x000fc80007ffe0ff */
[C---:B------:R-:W-:Y:S02]  /*c810*/  IADD3 R207, R213.reuse, 0x800, RZ ;  /* 0x00000800d5cf7810 */ /* 0x040fe40007ffe0ff */
[C---:B------:R-:W-:Y:S02]  /*c820*/  IADD3 R206, R213.reuse, 0x1000, RZ ;  /* 0x00001000d5ce7810 */ /* 0x040fe40007ffe0ff */
        /* <DEDUP_REMOVED lines=11> */
[----:B------:R-:W1:Y:S04]  /*c8e0*/  LDSM.16.M88.4 R8, [R214+0x8100] ;  /* 0x00810000d608783b */ /* 0x000e680000000200 */
[----:B------:R-:W2:Y:S04]  /*c8f0*/  LDSM.16.M88.4 R68, [R214+0x9100] ;  /* 0x00910000d644783b */ /* 0x000ea80000000200 */
[----:B------:R-:W3:Y:S04]  /*c900*/  LDSM.16.M88.4 R24, [R213] ;  /* 0x00000000d518783b */ /* 0x000ee80000000200 */
[----:B------:R-:W4:Y:S04]  /*c910*/  LDSM.16.M88.4 R80, [R214+0x8900] ;  /* 0x00890000d650783b */ /* 0x000f280000000200 */
[----:B------:R-:W5:Y:S04]  /*c920*/  LDSM.16.M88.4 R16, [R213+0x1000] ;  /* 0x00100000d510783b */ /* 0x000f680000000200 */
[----:B------:R-:W3:Y:S04]  /*c930*/  LDSM.16.M88.4 R20, [R213+0x800] ;  /* 0x00080000d514783b */ /* 0x000ee80000000200 */
[----:B------:R-:W3:Y:S04]  /*c940*/  LDSM.16.M88.4 R60, [R214+0x9900] ;  /* 0x00990000d63c783b */ /* 0x000ee80000000200 */
[----:B------:R-:W4:Y:S04]  /*c950*/  LDSM.16.M88.4 R52, [R214+0xa100] ;  /* 0x00a10000d634783b */ /* 0x000f280000000200 */
[----:B------:R-:W4:Y:S04]  /*c960*/  LDSM.16.M88.4 R44, [R214+0xa900] ;  /* 0x00a90000d62c783b */ /* 0x000f280000000200 */
[----:B------:R-:W-:Y:S01]  /*c970*/  LDSM.16.M88.4 R40, [R213+0x2800] ;  /* 0x00280000d528783b */ /* 0x000fe20000000200 */
[C---:B-1----:R-:W-:Y:S08]  /*c980*/  HMMA.16816.F32.BF16 R12, R120.reuse, R8, RZ ;  /* 0x00000008780c723c */ /* 0x042ff000000418ff */
[C---:B--2---:R-:W-:Y:S08]  /*c990*/  HMMA.16816.F32.BF16 R72, R120.reuse, R68, RZ ;  /* 0x000000447848723c */ /* 0x044ff000000418ff */
[----:B------:R-:W-:Y:S08]  /*c9a0*/  HMMA.16816.F32.BF16 R8, R120, R10, RZ ;  /* 0x0000000a7808723c */ /* 0x000ff000000418ff */
[----:B---3--:R-:W-:Y:S07]  /*c9b0*/  HMMA.16816.F32.BF16 R12, R140, R24, R12 ;  /* 0x000000188c0c723c */ /* 0x008fee000004180c */
[----:B------:R-:W-:Y:S01]  /*c9c0*/  IMAD.WIDE.U32 R24, R110, c[0x0][0x208], RZ ;  /* 0x000082006e187a25 */ /* 0x000fe200078e00ff */
[----:B----4-:R-:W-:Y:S03]  /*c9d0*/  HMMA.16816.F32.BF16 R84, R120, R80, RZ ;  /* 0x000000507854723c */ /* 0x010fe600000418ff */
[----:B------:R-:W-:-:S02]  /*c9e0*/  IMAD.IADD R7, R25, 0x1, R7 ;  /* 0x0000000119077824 */ /* 0x000fc400078e0207 */
[----:B------:R-:W-:Y:S02]  /*c9f0*/  IMAD.U32 R25, RZ, RZ, UR8 ;  /* 0x00000008ff197e24 */ /* 0x000fe4000f8e00ff */
[----:B------:R-:W-:Y:S01]  /*ca00*/  IMAD R7, R7, 0x60, RZ ;  /* 0x0000006007077824 */ /* 0x000fe200078e02ff */
[----:B------:R-:W-:Y:S08]  /*ca10*/  HMMA.16816.F32.BF16 R80, R120, R82, RZ ;  /* 0x000000527850723c */ /* 0x000ff000000418ff */
[----:B-----5:R-:W-:Y:S07]  /*ca20*/  HMMA.16816.F32.BF16 R72, R140, R16, R72 ;  /* 0x000000108c48723c */ /* 0x020fee0000041848 */
[----:B------:R-:W-:Y:S01]  /*ca30*/  IMAD.WIDE.U32 R16, R24, 0x60, R236 ;  /* 0x0000006018107825 */ /* 0x000fe200078e00ec */
[----:B------:R-:W-:Y:S03]  /*ca40*/  HMMA.16816.F32.BF16 R68, R120, R70, RZ ;  /* 0x000000467844723c */ /* 0x000fe600000418ff */
[----:B------:R-:W-:Y:S01]  /*ca50*/  IMAD.IADD R0, R17, 0x1, R7 ;  /* 0x0000000111007824 */ /* 0x000fe200078e0207 */
[----:B------:R-:W-:-:S04]  /*ca60*/  LEA R6, P0, R16, c[0x0][0x1f8], 0x1 ;  /* 0x00007e0010067a11 */ /* 0x000fc800078008ff */
[----:B------:R-:W-:Y:S01]  /*ca70*/  LEA.HI.X R7, R16, c[0x0][0x1fc], R0, 0x1, P0 ;  /* 0x00007f0010077a11 */ /* 0x000fe200000f0c00 */
[----:B------:R-:W-:Y:S01]  /*ca80*/  HMMA.16816.F32.BF16 R8, R140, R26, R8 ;  /* 0x0000001a8c08723c */ /* 0x000fe20000041808 */
[----:B------:R-:W-:Y:S01]  /*ca90*/  IADD3 R24, P1, P0, R25, 0x80, R6 ;  /* 0x0000008019187810 */ /* 0x000fe2000783e006 */
[----:B------:R-:W-:-:S03]  /*caa0*/  IMAD.MOV.U32 R0, RZ, RZ, 0x40 ;  /* 0x00000040ff007424 */ /* 0x000fc600078e00ff */
[----:B------:R-:W-:Y:S02]  /*cab0*/  IADD3.X R25, RZ, UR7, R7, P1, P0 ;  /* 0x00000007ff197c10 */ /* 0x000fe40008fe0407 */
[----:B------:R-:W-:Y:S01]  /*cac0*/  IADD3 R26, P0, R6, UR8, RZ ;  /* 0x00000008061a7c10 */ /* 0x000fe2000ff1e0ff */
[----:B------:R-:W-:Y:S01]  /*cad0*/  HMMA.16816.F32.BF16 R84, R140, R20, R84 ;  /* 0x000000148c54723c */ /* 0x000fe20000041854 */
[C---:B------:R-:W-:Y:S02]  /*cae0*/  ISETP.LT.OR P1, PT, R28.reuse, 0x21, P4 ;  /* 0x000000211c00780c */ /* 0x040fe40002721670 */
[----:B------:R-:W-:Y:S02]  /*caf0*/  IADD3.X R27, R7, UR7, RZ, P0, !PT ;  /* 0x00000007071b7c10 */ /* 0x000fe400087fe4ff */
[----:B------:R-:W-:-:S03]  /*cb00*/  ISETP.LT.OR P0, PT, R28, 0x21, P5 ;  /* 0x000000211c00780c */ /* 0x000fc60002f01670 */
[C---:B------:R-:W-:Y:S01]  /*cb10*/  HMMA.16816.F32.BF16 R80, R140.reuse, R22, R80 ;  /* 0x000000168c50723c */ /* 0x040fe20000041850 */
[----:B------:R-:W1:Y:S07]  /*cb20*/  LDSM.16.M88.4 R20, [R213+0x1800] ;  /* 0x00180000d514783b */ /* 0x000e6e0000000200 */
[----:B------:R-:W-:Y:S01]  /*cb30*/  HMMA.16816.F32.BF16 R68, R140, R18, R68 ;  /* 0x000000128c44723c */ /* 0x000fe20000041844 */
[----:B------:R-:W2:Y:S04]  /*cb40*/  LDSM.16.M88.4 R16, [R213+0x2000] ;  /* 0x00200000d510783b */ /* 0x000ea80000000200 */
[----:B------:R-:W-:Y:S01]  /*cb50*/  @!PT LDS RZ, [RZ] ;  /* 0x00000000fffff984 */ /* 0x000fe20000000800 */
[----:B------:R-:W-:Y:S01]  /*cb60*/  @!PT LDS RZ, [RZ] ;  /* 0x00000000fffff984 */ /* 0x000fe20000000800 */
[----:B------:R-:W-:Y:S01]  /*cb70*/  @!PT LDS RZ, [RZ] ;  /* 0x00000000fffff984 */ /* 0x000fe20000000800 */
[----:B------:R3:W-:Y:S03]  /*cb80*/  LDGSTS.E.BYPASS.LTC128B.128 [R228+0x100], [R6.64], !P3 ;  /* 0x0010000006e47fae */ /* 0x0007e6000d901d50 */
[----:B------:R-:W-:Y:S01]  /*cb90*/  HMMA.16816.F32.BF16 R64, R120, R60, RZ ;  /* 0x0000003c7840723c */ /* 0x000fe200000418ff */
[----:B------:R3:W-:Y:S01]  /*cba0*/  LDGSTS.E.BYPASS.LTC128B.128 [R228+0x3100], [R6.64+0x80], !P2 ;  /* 0x0310008006e47fae */ /* 0x0007e2000d101d50 */
[----:B------:R-:W-:-:S03]  /*cbb0*/  LOP3.LUT P2, RZ, R29, 0x4, RZ, 0xc0, !PT ;  /* 0x000000041dff7812 */ /* 0x000fc6000784c0ff */
[----:B------:R4:W-:Y:S01]  /*cbc0*/  LDGSTS.E.BYPASS.LTC128B.128 [R228+0x1100], [R26.64], !P0 ;  /* 0x011000001ae47fae */ /* 0x0009e2000c101d50 */
[----:B------:R-:W-:Y:S02]  /*cbd0*/  IADD3 R88, P0, R26, UR8, RZ ;  /* 0x000000081a587c10 */ /* 0x000fe4000ff1e0ff */
[C---:B------:R-:W-:Y:S01]  /*cbe0*/  HMMA.16816.F32.BF16 R60, R120.reuse, R62, RZ ;  /* 0x0000003e783c723c */ /* 0x040fe200000418ff */
[----:B------:R4:W-:Y:S01]  /*cbf0*/  LDGSTS.E.BYPASS.LTC128B.128 [R228+0x4100], [R24.64], !P1 ;  /* 0x0410000018e47fae */ /* 0x0009e2000c901d50 */
[----:B------:R-:W-:Y:S02]  /*cc00*/  IADD3.X R89, R27, UR7, RZ, P0, !PT ;  /* 0x000000071b597c10 */ /* 0x000fe400087fe4ff */
[C---:B------:R-:W-:Y:S02]  /*cc10*/  ISETP.LT.OR P1, PT, R28.reuse, 0x41, P5 ;  /* 0x000000411c00780c */ /* 0x040fe40002f21670 */
[----:B------:R-:W-:Y:S02]  /*cc20*/  ISETP.LT.OR P0, PT, R28, 0x41, P4 ;  /* 0x000000411c00780c */ /* 0x000fe40002701670 */
[----:B------:R-:W-:Y:S01]  /*cc30*/  HMMA.16816.F32.BF16 R56, R120, R52, RZ ;  /* 0x000000347838723c */ /* 0x000fe200000418ff */
[----:B------:R-:W-:-:S05]  /*cc40*/  SEL R0, R0, 0xffffffc0, !P2 ;  /* 0xffffffc000007807 */ /* 0x000fca0005000000 */
[----:B------:R-:W-:Y:S02]  /*cc50*/  IMAD.IADD R211, R214, 0x1, R0 ;  /* 0x00000001d6d37824 */ /* 0x000fe400078e0200 */
[----:B------:R-:W-:Y:S01]  /*cc60*/  HMMA.16816.F32.BF16 R52, R120, R54, RZ ;  /* 0x000000367834723c */ /* 0x000fe200000418ff */
[----:B------:R5:W-:Y:S01]  /*cc70*/  LDGSTS.E.BYPASS.LTC128B.128 [R228+0x2100], [R88.64], !P1 ;  /* 0x0210000058e47fae */ /* 0x000be2000c901d50 */
[----:B------:R-:W-:-:S03]  /*cc80*/  IMAD.IADD R202, R0, 0x1, R213 ;  /* 0x0000000100ca7824 */ /* 0x000fc600078e02d5 */
[----:B------:R5:W-:Y:S01]  /*cc90*/  LDGSTS.E.BYPASS.LTC128B.128 [R228+0x5100], [R88.64+0x80], !P0 ;  /* 0x0510008058e47fae */ /* 0x000be2000c101d50 */
[----:B------:R-:W-:Y:S02]  /*cca0*/  ISETP.GT.AND P0, PT, R110, R223, PT ;  /* 0x000000df6e00720c */ /* 0x000fe40003f04270 */
[----:B------:R-:W-:Y:S01]  /*ccb0*/  HMMA.16816.F32.BF16 R48, R120, R44, RZ ;  /* 0x0000002c7830723c */ /* 0x000fe200000418ff */
[----:B------:R-:W3:Y:S04]  /*ccc0*/  LDSM.16.M88.4 R32, [R211+0x8100] ;  /* 0x00810000d320783b */ /* 0x000ee80000000200 */
[----:B------:R-:W3:Y:S03]  /*ccd0*/  LDSM.16.M88.4 R100, [R211+0x8900] ;  /* 0x00890000d364783b */ /* 0x000ee60000000200 */
[C---:B-1----:R-:W-:Y:S01]  /*cce0*/  HMMA.16816.F32.BF16 R64, R140.reuse, R20, R64 ;  /* 0x000000148c40723c */ /* 0x042fe20000041840 */
[----:B------:R-:W1:Y:S04]  /*ccf0*/  LDSM.16.M88.4 R28, [R211+0x9100] ;  /* 0x00910000d31c783b */ /* 0x000e680000000200 */
[----:B----4-:R-:W4:Y:S03]  /*cd00*/  LDSM.16.M88.4 R24, [R211+0x9900] ;  /* 0x00990000d318783b */ /* 0x010f260000000200 */
[----:B------:R-:W-:Y:S01]  /*cd10*/  HMMA.16816.F32.BF16 R60, R140, R22, R60 ;  /* 0x000000168c3c723c */ /* 0x000fe2000004183c */
[----:B------:R-:W1:Y:S04]  /*cd20*/  LDSM.16.M88.4 R20, [R211+0xa100] ;  /* 0x00a10000d314783b */ /* 0x000e680000000200 */
[----:B------:R-:W-:Y:S03]  /*cd30*/  LDSM.16.M88.4 R96, [R202] ;  /* 0x00000000ca60783b */ /* 0x000fe60000000200 */
[----:B------:R-:W-:Y:S01]  /*cd40*/  HMMA.16816.F32.BF16 R44, R120, R46, RZ ;  /* 0x0000002e782c723c */ /* 0x000fe200000418ff */
[----:B------:R-:W-:Y:S04]  /*cd50*/  LDSM.16.M88.4 R92, [R202+0x800] ;  /* 0x00080000ca5c783b */ /* 0x000fe80000000200 */
[----:B-----5:R-:W-:Y:S03]  /*cd60*/  LDSM.16.M88.4 R88, [R202+0x1000] ;  /* 0x00100000ca58783b */ /* 0x020fe60000000200 */
[C---:B--2---:R-:W-:Y:S01]  /*cd70*/  HMMA.16816.F32.BF16 R56, R140.reuse, R16, R56 ;  /* 0x000000108c38723c */ /* 0x044fe20000041838 */
[----:B------:R-:W-:Y:S04]  /*cd80*/  LDSM.16.M88.4 R104, [R211+0xb900] ;  /* 0x00b90000d368783b */ /* 0x000fe80000000200 */
[----:B------:R-:W0:Y:S03]  /*cd90*/  LDGDEPBAR ;  /* 0x00000000000079af */ /* 0x000e260000000000 */
[C---:B------:R-:W-:Y:S01]  /*cda0*/  HMMA.16816.F32.BF16 R52, R140.reuse, R18, R52 ;  /* 0x000000128c34723c */ /* 0x040fe20000041834 */
[----:B------:R-:W2:Y:S07]  /*cdb0*/  LDSM.16.M88.4 R16, [R211+0xa900] ;  /* 0x00a90000d310783b */ /* 0x000eae0000000200 */
[C---:B------:R-:W-:Y:S08]  /*cdc0*/  HMMA.16816.F32.BF16 R48, R140.reuse, R40, R48 ;  /* 0x000000288c30723c */ /* 0x040ff00000041830 */
[----:B------:R-:W-:Y:S01]  /*cdd0*/  HMMA.16816.F32.BF16 R44, R140, R42, R44 ;  /* 0x0000002a8c2c723c */ /* 0x000fe2000004182c */
[----:B------:R-:W5:Y:S07]  /*cde0*/  LDSM.16.M88.4 R40, [R202+0x1800] ;  /* 0x00180000ca28783b */ /* 0x000f6e0000000200 */
[C---:B---3--:R-:W-:Y:S08]  /*cdf0*/  HMMA.16816.F32.BF16 R12, R152.reuse, R32, R12 ;  /* 0x00000020980c723c */ /* 0x048ff0000004180c */
[C---:B------:R-:W-:Y:S01]  /*ce00*/  HMMA.16816.F32.BF16 R8, R152.reuse, R34, R8 ;  /* 0x000000229808723c */ /* 0x040fe20000041808 */
[----:B------:R-:W3:Y:S07]  /*ce10*/  LDSM.16.M88.4 R32, [R202+0x2000] ;  /* 0x00200000ca20783b */ /* 0x000eee0000000200 */
[C---:B------:R-:W-:Y:S08]  /*ce20*/  HMMA.16816.F32.BF16 R84, R152.reuse, R100, R84 ;  /* 0x000000649854723c */ /* 0x040ff00000041854 */
[C---:B------:R-:W-:Y:S01]  /*ce30*/  HMMA.16816.F32.BF16 R80, R152.reuse, R102, R80 ;  /* 0x000000669850723c */ /* 0x040fe20000041850 */
[----:B------:R-:W2:Y:S07]  /*ce40*/  LDSM.16.M88.4 R100, [R202+0x2800] ;  /* 0x00280000ca64783b */ /* 0x000eae0000000200 */
[C---:B-1----:R-:W-:Y:S08]  /*ce50*/  HMMA.16816.F32.BF16 R72, R152.reuse, R28, R72 ;  /* 0x0000001c9848723c */ /* 0x042ff00000041848 */
[C---:B------:R-:W-:Y:S01]  /*ce60*/  HMMA.16816.F32.BF16 R68, R152.reuse, R30, R68 ;  /* 0x0000001e9844723c */ /* 0x040fe20000041844 */
        /* <DEDUP_REMOVED lines=8> */
[----:B------:R-:W-:Y:S01]  /*cef0*/  HMMA.16816.F32.BF16 R44, R152, R18, R44 ;  /* 0x00000012982c723c */ /* 0x000fe2000004182c */
[----:B------:R-:W2:Y:S07]  /*cf00*/  LDSM.16.M88.4 R16, [R214+0xc900] ;  /* 0x00c90000d610783b */ /* 0x000eae0000000200 */
        /* <DEDUP_REMOVED lines=14> */
[----:B------:R-:W3:Y:S07]  /*cff0*/  LDSM.16.M88.4 R32, [R213+0x4000] ;  /* 0x00400000d520783b */ /* 0x000eee0000000200 */
[C---:B------:R-:W-:Y:S08]  /*d000*/  HMMA.16816.F32.BF16 R48, R168.reuse, R100, R48 ;  /* 0x00000064a830723c */ /* 0x040ff00000041830 */
[----:B------:R-:W-:Y:S01]  /*d010*/  HMMA.16816.F32.BF16 R44, R168, R102, R44 ;  /* 0x00000066a82c723c */ /* 0x000fe2000004182c */
[----:B------:R-:W-:Y:S07]  /*d020*/  LDSM.16.M88.4 R100, [R211+0xc100] ;  /* 0x00c10000d364783b */ /* 0x000fee0000000200 */
        /* <DEDUP_REMOVED lines=20> */
[----:B------:R-:W2:Y:S07]  /*d170*/  LDSM.16.M88.4 R88, [R211+0xd900] ;  /* 0x00d90000d358783b */ /* 0x000eae0000000200 */
[C---:B-----5:R-:W-:Y:S08]  /*d180*/  HMMA.16816.F32.BF16 R84, R176.reuse, R40, R84 ;  /* 0x00000028b054723c */ /* 0x060ff00000041854 */
[C---:B------:R-:W-:Y:S01]  /*d190*/  HMMA.16816.F32.BF16 R80, R176.reuse, R42, R80 ;  /* 0x0000002ab050723c */ /* 0x040fe20000041850 */
[----:B------:R-:W5:Y:S07]  /*d1a0*/  LDSM.16.M88.4 R40, [R202+0x3000] ;  /* 0x00300000ca28783b */ /* 0x000f6e0000000200 */
        /* <DEDUP_REMOVED lines=9> */
[C---:B------:R-:W-:Y:S08]  /*d240*/  HMMA.16816.F32.BF16 R48, R176.reuse, R20, R48 ;  /* 0x00000014b030723c */ /* 0x040ff00000041830 */
[----:B------:R-:W-:Y:S01]  /*d250*/  HMMA.16816.F32.BF16 R44, R176, R22, R44 ;  /* 0x00000016b02c723c */ /* 0x000fe2000004182c */
[----:B------:R-:W1:Y:S07]  /*d260*/  LDSM.16.M88.4 R20, [R202+0x5000] ;  /* 0x00500000ca14783b */ /* 0x000e6e0000000200 */
[C---:B--2---:R-:W-:Y:S08]  /*d270*/  HMMA.16816.F32.BF16 R12, R180.reuse, R16, R12 ;  /* 0x00000010b40c723c */ /* 0x044ff0000004180c */
[----:B------:R-:W-:Y:S01]  /*d280*/  HMMA.16816.F32.BF16 R8, R180, R18, R8 ;  /* 0x00000012b408723c */ /* 0x000fe20000041808 */
[----:B------:R-:W2:Y:S01]  /*d290*/  LDSM.16.M88.4 R16, [R202+0x5800] ;  /* 0x00580000ca10783b */ /* 0x000ea20000000200 */
        /* <DEDUP_REMOVED lines=13> */
[C---:B---3--:R-:W-:Y:S08]  /*d370*/  HMMA.16816.F32.BF16 R84, R188.reuse, R32, R84 ;  /* 0x00000020bc54723c */ /* 0x048ff00000041854 */
[C---:B------:R-:W-:Y:S08]  /*d380*/  HMMA.16816.F32.BF16 R80, R188.reuse, R34, R80 ;  /* 0x00000022bc50723c */ /* 0x040ff00000041850 */
[C---:B-1----:R-:W-:Y:S08]  /*d390*/  HMMA.16816.F32.BF16 R72, R188.reuse, R28, R72 ;  /* 0x0000001cbc48723c */ /* 0x042ff00000041848 */
[C---:B------:R-:W-:Y:S08]  /*d3a0*/  HMMA.16816.F32.BF16 R68, R188.reuse, R30, R68 ;  /* 0x0000001ebc44723c */ /* 0x040ff00000041844 */
[C---:B----4-:R-:W-:Y:S08]  /*d3b0*/  HMMA.16816.F32.BF16 R64, R188.reuse, R24, R64 ;  /* 0x00000018bc40723c */ /* 0x050ff00000041840 */
[C---:B------:R-:W-:Y:S08]  /*d3c0*/  HMMA.16816.F32.BF16 R60, R188.reuse, R26, R60 ;  /* 0x0000001abc3c723c */ /* 0x040ff0000004183c */
[C---:B------:R-:W-:Y:S08]  /*d3d0*/  HMMA.16816.F32.BF16 R56, R188.reuse, R20, R56 ;  /* 0x00000014bc38723c */ /* 0x040ff00000041838 */
[C---:B------:R-:W-:Y:S08]  /*d3e0*/  HMMA.16816.F32.BF16 R52, R188.reuse, R22, R52 ;  /* 0x00000016bc34723c */ /* 0x040ff00000041834 */
[C---:B--2---:R-:W-:Y:S08]  /*d3f0*/  HMMA.16816.F32.BF16 R48, R188.reuse, R16, R48 ;  /* 0x00000010bc30723c */ /* 0x044ff00000041830 */
[----:B------:R-:W-:Y:S01]  /*d400*/  HMMA.16816.F32.BF16 R44, R188, R18, R44 ;  /* 0x00000012bc2c723c */ /* 0x000fe2000004182c */
[----:B------:R-:W-:Y:S06]  /*d410*/  BAR.SYNC.DEFER_BLOCKING 0x0 ;  /* 0x0000000000007b1d */ /* 0x000fec0000010000 */
[----:B------:R-:W-:Y:S05]  /*d420*/  @!P0 BRA `(.L_x_382) ;  /* 0x000001b000008947 */ /* 0x000fea0003800000 */
[----:B------:R-:W-:Y:S01]  /*d430*/  IADD3 R17, R36, -0x2, RZ ;  /* 0xfffffffe24117810 */ /* 0x000fe20007ffe0ff */
[----:B------:R-:W-:-:S02]  /*d440*/  USHF.L.U32 UR5, UR10, 0x6, URZ ;  /* 0x000000060a057899 */ /* 0x000fc4000800063f */
[----:B------:R-:W-:Y:S01]  /*d450*/  ULDC UR4, c[0x0][0x1e4] ;  /* 0x0000790000047ab9 */ /* 0x000fe20000000800 */
[----:B------:R-:W-:Y:S01]  /*d460*/  SHF.R.S32.HI R7, RZ, 0x1f, R17 ;  /* 0x0000001fff077819 */ /* 0x000fe20000011411 */
[----:B------:R-:W-:Y:S01]  /*d470*/  IMAD R39, R39, R17, RZ ;  /* 0x0000001127277224 */ /* 0x000fe200078e02ff */
[----:B------:R-:W-:Y:S01]  /*d480*/  USHF.L.U64.HI UR4, UR10, UR9, UR4 ;  /* 0x000000090a047299 */ /* 0x000fe20008010204 */
        /* <DEDUP_REMOVED lines=21> */
.L_x_382:
[-C--:B-1----:R-:W-:Y:S01]  /*d5e0*/  LEA.HI R21, R37, R78.reuse, RZ, 0x2 ;  /* 0x0000004e25157211 */ /* 0x082fe200078f10ff */
[----:B------:R-:W-:Y:S01]  /*d5f0*/  FMUL.FTZ R19, R9, c[0x0][0x320] ;  /* 0x0000c80009137a20 */ /* 0x000fe20000410000 */
[----:B------:R-:W-:Y:S01]  /*d600*/  LOP3.LUT R23, R76, 0xffffffe0, RZ, 0xc0, !PT ;  /* 0xffffffe04c177812 */ /* 0x000fe200078ec0ff */
[----:B------:R-:W-:Y:S01]  /*d610*/  FMUL.FTZ R17, R84, c[0x0][0x320] ;  /* 0x0000c80054117a20 */ /* 0x000fe20000410000 */
[----:B------:R-:W-:Y:S01]  /*d620*/  SHF.R.S32.HI R16, RZ, 0x1f, R77 ;  /* 0x0000001fff107819 */ /* 0x000fe2000001144d */
[----:B------:R-:W-:Y:S01]  /*d630*/  FMUL.FTZ R0, R85, c[0x0][0x320] ;  /* 0x0000c80055007a20 */ /* 0x000fe20000410000 */
[----:B------:R-:W-:Y:S01]  /*d640*/  LOP3.LUT R21, R21, 0xfffffffc, RZ, 0xc0, !PT ;  /* 0xfffffffc15157812 */ /* 0x000fe200078ec0ff */
[----:B------:R-:W-:Y:S01]  /*d650*/  FMUL.FTZ R7, R80, c[0x0][0x320] ;  /* 0x0000c80050077a20 */ /* 0x000fe20000410000 */
[-C--:B------:R-:W-:Y:S01]  /*d660*/  IADD3 R4, -R23, R78.reuse, RZ ;  /* 0x0000004e17047210 */ /* 0x080fe20007ffe1ff */
[----:B------:R-:W-:Y:S01]  /*d670*/  FMUL.FTZ R9, R81, c[0x0][0x320] ;  /* 0x0000c80051097a20 */ /* 0x000fe20000410000 */
[----:B------:R-:W-:Y:S01]  /*d680*/  LEA.HI R16, R16, R77, RZ, 0x3 ;  /* 0x0000004d10107211 */ /* 0x000fe200078f18ff */
[----:B------:R-:W-:Y:S01]  /*d690*/  FMUL.FTZ R33, R72, c[0x0][0x320] ;  /* 0x0000c80048217a20 */ /* 0x000fe20000410000 */
[----:B------:R-:W-:Y:S01]  /*d6a0*/  IADD3 R78, -R21, R78, RZ ;  /* 0x0000004e154e7210 */ /* 0x000fe20007ffe1ff */
[----:B------:R-:W-:Y:S01]  /*d6b0*/  FMUL.FTZ R31, R73, c[0x0][0x320] ;  /* 0x0000c800491f7a20 */ /* 0x000fe20000410000 */
[----:B------:R-:W-:Y:S01]  /*d6c0*/  SHF.R.S32.HI R25, RZ, 0x1f, R4 ;  /* 0x0000001fff197819 */ /* 0x000fe20000011404 */
[----:B------:R-:W-:Y:S01]  /*d6d0*/  FMUL.FTZ R29, R68, c[0x0][0x320] ;  /* 0x0000c800441d7a20 */ /* 0x000fe20000410000 */
[----:B------:R-:W-:Y:S01]  /*d6e0*/  LOP3.LUT R16, R16, 0xffffff8, RZ, 0xc0, !PT ;  /* 0x0ffffff810107812 */ /* 0x000fe200078ec0ff */
[----:B------:R-:W-:Y:S01]  /*d6f0*/  FMUL.FTZ R69, R69, c[0x0][0x320] ;  /* 0x0000c80045457a20 */ /* 0x000fe20000410000 */
[----:B------:R-:W-:Y:S01]  /*d700*/  LEA.HI R6, R78, R78, RZ, 0x1 ;  /* 0x0000004e4e067211 */ /* 0x000fe200078f08ff */
[----:B------:R-:W-:Y:S01]  /*d710*/  FMUL.FTZ R64, R64, c[0x0][0x320] ;  /* 0x0000c80040407a20 */ /* 0x000fe20000410000 */
[----:B------:R-:W-:Y:S01]  /*d720*/  LEA.HI R25, R25, R4, RZ, 0x2 ;  /* 0x0000000419197211 */ /* 0x000fe200078f10ff */
[----:B------:R-:W-:Y:S01]  /*d730*/  IMAD.IADD R77, R77, 0x1, -R16 ;  /* 0x000000014d4d7824 */ /* 0x000fe200078e0a10 */
[----:B------:R-:W-:Y:S01]  /*d740*/  LOP3.LUT R21, R6, 0x1ffffffe, RZ, 0xc0, !PT ;  /* 0x1ffffffe06157812 */ /* 0x000fe200078ec0ff */
[----:B------:R-:W-:Y:S01]  /*d750*/  FMUL.FTZ R65, R65, c[0x0][0x320] ;  /* 0x0000c80041417a20 */ /* 0x000fe20000410000 */
[----:B------:R-:W-:Y:S01]  /*d760*/  LEA.HI.SX32 R16, R25, R118, 0x1e ;  /* 0x0000007619107211 */ /* 0x000fe200078ff2ff */
[----:B------:R-:W-:Y:S01]  /*d770*/  FMUL.FTZ R61, R61, c[0x0][0x320] ;  /* 0x0000c8003d3d7a20 */ /* 0x000fe20000410000 */
[----:B------:R-:W-:Y:S01]  /*d780*/  ISETP.NE.AND P0, PT, R217, 0x1, PT ;  /* 0x00000001d900780c */ /* 0x000fe20003f05270 */
[----:B------:R-:W-:Y:S01]  /*d790*/  IMAD.IADD R21, R78, 0x1, -R21 ;  /* 0x000000014e157824 */ /* 0x000fe200078e0a15 */
[----:B------:R-:W-:Y:S01]  /*d7a0*/  LEA R16, R77, R16, 0x4 ;  /* 0x000000104d107211 */ /* 0x000fe200078e20ff */
[----:B------:R-:W-:Y:S01]  /*d7b0*/  FMUL.FTZ R56, R56, c[0x0][0x320] ;  /* 0x0000c80038387a20 */ /* 0x000fe20000410000 */
[----:B------:R-:W-:Y:S01]  /*d7c0*/  LOP3.LUT R25, R25, 0x7ffffffc, RZ, 0xc0, !PT ;  /* 0x7ffffffc19197812 */ /* 0x000fe200078ec0ff */
[----:B------:R-:W-:Y:S01]  /*d7d0*/  FMUL.FTZ R57, R57, c[0x0][0x320] ;  /* 0x0000c80039397a20 */ /* 0x000fe20000410000 */
[----:B------:R-:W-:Y:S01]  /*d7e0*/  LEA R229, R21, R16, 0x3 ;  /* 0x0000001015e57211 */ /* 0x000fe200078e18ff */
[----:B------:R-:W-:Y:S01]  /*d7f0*/  FMUL.FTZ R21, R8, c[0x0][0x320] ;  /* 0x0000c80008157a20 */ /* 0x000fe20000410000 */
[----:B------:R-:W-:Y:S01]  /*d800*/  IADD3 R230, R4, -R25, RZ ;  /* 0x8000001904e67210 */ /* 0x000fe20007ffe0ff */
[----:B------:R-:W-:Y:S01]  /*d810*/  FMUL.FTZ R52, R52, c[0x0][0x320] ;  /* 0x0000c80034347a20 */ /* 0x000fe20000410000 */
[----:B------:R-:W-:Y:S01]  /*d820*/  IADD3 R43, R215, 0x1, R38 ;  /* 0x00000001d72b7810 */ /* 0x000fe20007ffe026 */
[----:B------:R-:W-:Y:S01]  /*d830*/  IMAD.MOV.U32 R6, RZ, RZ, R229 ;  /* 0x000000ffff067224 */ /* 0x000fe200078e00e5 */
[----:B------:R-:W-:Y:S01]  /*d840*/  SHF.L.U32 R230, R230, 0x1, RZ ;  /* 0x00000001e6e67819 */ /* 0x000fe200000006ff */
[----:B------:R-:W-:Y:S01]  /*d850*/  @P0 IMAD.HI.U32 R16, R229, c[0x0][0x2c8], RZ ;  /* 0x0000b200e5100a27 */ /* 0x000fe200078e00ff */
[----:B------:R-:W1:Y:S01]  /*d860*/  MUFU.TANH R19, R19 ;  /* 0x0000001300137308 */ /* 0x000e620000002400 */
[----:B------:R-:W-:Y:S01]  /*d870*/  ULDC UR10, c[0x0][0x324] ;  /* 0x0000c900000a7ab9 */ /* 0x000fe20000000800 */
[----:B------:R-:W-:Y:S01]  /*d880*/  IADD3 R43, -R220, R43, -R230 ;  /* 0x0000002bdc2b7210 */ /* 0x000fe20007ffe9e6 */
[----:B------:R-:W-:Y:S01]  /*d890*/  FMUL.FTZ R53, R53, c[0x0][0x320] ;  /* 0x0000c80035357a20 */ /* 0x000fe20000410000 */
[----:B------:R-:W-:Y:S01]  /*d8a0*/  @P0 SHF.R.U32.HI R6, RZ, c[0x0][0x2cc], R16 ;  /* 0x0000b300ff060a19 */ /* 0x000fe20000011610 */
[----:B------:R-:W-:Y:S01]  /*d8b0*/  FMUL.FTZ R48, R48, c[0x0][0x320] ;  /* 0x0000c80030307a20 */ /* 0x000fe20000410000 */
[----:B------:R-:W-:Y:S01]  /*d8c0*/  ISETP.GE.AND P0, PT, R216, 0x1, PT ;  /* 0x00000001d800780c */ /* 0x000fe20003f06270 */
[----:B------:R-:W-:Y:S01]  /*d8d0*/  FMUL.FTZ R49, R49, c[0x0][0x320] ;  /* 0x0000c80031317a20 */ /* 0x000fe20000410000 */
[----:B------:R-:W2:Y:S01]  /*d8e0*/  MUFU.TANH R17, R17 ;  /* 0x0000001100117308 */ /* 0x000ea20000002400 */
[----:B------:R-:W3:Y:S01]  /*d8f0*/  SHFL.IDX PT, R8, R6, RZ, 0x1c1f ;  /* 0x001c1fff06087589 */ /* 0x000ee200000e0000 */
[----:B------:R-:W-:Y:S01]  /*d900*/  FMUL.FTZ R45, R45, c[0x0][0x320] ;  /* 0x0000c8002d2d7a20 */ /* 0x000fe20000410000 */
[----:B------:R-:W-:Y:S01]  /*d910*/  ULOP3.LUT UR10, URZ, UR10, URZ, 0x33, !UPT ;  /* 0x0000000a3f0a7292 */ /* 0x000fe2000f8e333f */
[----:B------:R-:W-:Y:S01]  /*d920*/  FMUL.FTZ R13, R13, c[0x0][0x320] ;  /* 0x0000c8000d0d7a20 */ /* 0x000fe20000410000 */
[----:B------:R-:W-:Y:S01]  /*d930*/  IADD3 R42, -R230, R215, R38 ;  /* 0x000000d7e62a7210 */ /* 0x000fe20007ffe126 */
[----:B------:R-:W-:Y:S01]  /*d940*/  FMUL.FTZ R12, R12, c[0x0][0x320] ;  /* 0x0000c8000c0c7a20 */ /* 0x000fe20000410000 */
[----:B------:R-:W0:Y:S01]  /*d950*/  LDGDEPBAR ;  /* 0x00000000000079af */ /* 0x000e220000000000 */
[----:B------:R-:W-:Y:S01]  /*d960*/  FMUL.FTZ R60, R60, c[0x0][0x320] ;  /* 0x0000c8003c3c7a20 */ /* 0x000fe20000410000 */
[----:B------:R-:W4:Y:S01]  /*d970*/  MUFU.TANH R0, R0 ;  /* 0x0000000000007308 */ /* 0x000f220000002400 */
[----:B------:R-:W-:Y:S01]  /*d980*/  FMUL.FTZ R44, R44, c[0x0][0x320] ;  /* 0x0000c8002c2c7a20 */ /* 0x000fe20000410000 */
[----:B------:R-:W-:-:S06]  /*d990*/  IADD3 R30, R38, -R230, RZ ;  /* 0x800000e6261e7210 */ /* 0x000fcc0007ffe0ff */
        /* <DEDUP_REMOVED lines=20> */
[----:B------:R5:W1:Y:S02]  /*dae0*/  MUFU.TANH R133, R44 ;  /* 0x0000002c00857308 */ /* 0x000a640000002400 */
[----:B-----5:R-:W-:-:S02]  /*daf0*/  IADD3 R44, R43, c[0x0][0x328], RZ ;  /* 0x0000ca002b2c7a10 */ /* 0x020fc40007ffe0ff */
[----:B------:R-:W-:-:S03]  /*db00*/  IADD3 R43, R43, UR10, RZ ;  /* 0x0000000a2b2b7c10 */ /* 0x000fc6000fffe0ff */
[----:B---3--:R-:W-:Y:S01]  /*db10*/  IMAD.IADD R41, R44, 0x1, R8 ;  /* 0x000000012c297824 */ /* 0x008fe200078e0208 */
[----:B------:R-:W-:-:S04]  /*db20*/  IADD3 R24, R43, R8, RZ ;  /* 0x000000082b187210 */ /* 0x000fc80007ffe0ff */
[----:B------:R-:W-:Y:S01]  /*db30*/  IMNMX R41, R41, R42, PT ;  /* 0x0000002a29297217 */ /* 0x000fe20003800200 */
[----:B------:R-:W-:Y:S05]  /*db40*/  @!P0 BRA `(.L_x_383) ;  /* 0x0000014000008947 */ /* 0x000fea0003800000 */
[----:B-12-4-:R-:W-:Y:S01]  /*db50*/  IADD3 R13, -R220, R215, R8 ;  /* 0x000000d7dc0d7210 */ /* 0x016fe20007ffe108 */
[----:B------:R-:W-:Y:S03]  /*db60*/  BSSY B0, `(.L_x_384) ;  /* 0x000000e000007945 */ /* 0x000fe60003800000 */
        /* <DEDUP_REMOVED lines=9> */
.L_x_385:
[----:B------:R-:W-:-:S04]  /*dc00*/  MOV R8, c[0x0][0x32c] ;  /* 0x0000cb0000087a02 */ /* 0x000fc80000000f00 */
[----:B------:R-:W-:-:S13]  /*dc10*/  ISETP.NE.AND P0, PT, R8, 0x1, PT ;  /* 0x000000010800780c */ /* 0x000fda0003f05270 */
[----:B------:R-:W-:-:S05]  /*dc20*/  @P0 IMAD.HI.U32 R8, R13, c[0x0][0x330], RZ ;  /* 0x0000cc000d080a27 */ /* 0x000fca00078e00ff */
[----:B------:R-:W-:Y:S02]  /*dc30*/  @P0 SHF.R.U32.HI R13, RZ, c[0x0][0x334], R8 ;  /* 0x0000cd00ff0d0a19 */ /* 0x000fe40000011608 */
.L_x_386:
[----:B------:R-:W-:Y:S05]  /*dc40*/  BSYNC B0 ;  /* 0x0000000000007941 */ /* 0x000fea0003800000 */
.L_x_384:
[----:B------:R-:W-:-:S05]  /*dc50*/  IMAD R13, R13, c[0x0][0x32c], R30 ;  /* 0x0000cb000d0d7a24 */ /* 0x000fca00078e021e */
[----:B------:R-:W-:Y:S02]  /*dc60*/  IADD3 R8, R13, c[0x0][0x32c], RZ ;  /* 0x0000cb000d087a10 */ /* 0x000fe40007ffe0ff */
[----:B------:R-:W-:Y:S02]  /*dc70*/  IMNMX R24, R24, R13, !PT ;  /* 0x0000000d18187217 */ /* 0x000fe40007800200 */
[----:B------:R-:W-:Y:S02]  /*dc80*/  IMNMX R41, R41, R8, PT ;  /* 0x0000000829297217 */ /* 0x000fe40003800200 */
.L_x_383:
[C---:B-12-4-:R-:W-:Y:S01]  /*dc90*/  ISETP.GE.AND P0, PT, R38.reuse, 0x2, PT ;  /* 0x000000022600780c */ /* 0x056fe20003f06270 */
        /* <DEDUP_REMOVED lines=40> */
[----:B------:R2:W3:Y:S01]  /*df20*/  MUFU.TANH R156, R67 ;  /* 0x00000043009c7308 */ /* 0x0004e20000002400 */
[----:B------:R-:W-:Y:S01]  /*df30*/  P2R R12, PR, RZ, 0x2 ;  /* 0x00000002ff0c7803 */ /* 0x000fe20000000000 */
[--C-:B-1----:R-:W-:Y:S01]  /*df40*/  IMAD.IADD R11, R44, 0x1, R6.reuse ;  /* 0x000000012c0b7824 */ /* 0x102fe200078e0206 */
[----:B------:R-:W-:Y:S01]  /*df50*/  FSEL R17, R17, -INF , !P0 ;  /* 0xff80000011117808 */ /* 0x000fe20004000000 */
[----:B------:R-:W-:Y:S01]  /*df60*/  IMAD.IADD R43, R43, 0x1, R6 ;  /* 0x000000012b2b7824 */ /* 0x000fe200078e0206 */
[----:B------:R-:W-:-:S02]  /*df70*/  ISETP.GT.AND P0, PT, R24, 0x11, !P1 ;  /* 0x000000111800780c */ /* 0x000fc40004f04270 */
[----:B------:R-:W-:Y:S01]  /*df80*/  ISETP.GE.AND P1, PT, R38, 0x19, PT ;  /* 0x000000192600780c */ /* 0x000fe20003f26270 */
[----:B------:R2:W1:Y:S01]  /*df90*/  MUFU.TANH R166, R62 ;  /* 0x0000003e00a67308 */ /* 0x0004620000002400 */
[----:B------:R-:W-:Y:S02]  /*dfa0*/  ISETP.LT.OR P0, PT, R41, 0x12, P0 ;  /* 0x000000122900780c */ /* 0x000fe40000701670 */
[----:B------:R-:W-:Y:S02]  /*dfb0*/  P2R R37, PR, RZ, 0x2 ;  /* 0x00000002ff257803 */ /* 0x000fe40000000000 */
[----:B------:R-:W-:Y:S02]  /*dfc0*/  FSEL R13, R0, -INF , !P0 ;  /* 0xff800000000d7808 */ /* 0x000fe40004000000 */
[----:B------:R-:W-:Y:S01]  /*dfd0*/  ISETP.GT.AND P0, PT, R24, 0x18, !P1 ;  /* 0x000000181800780c */ /* 0x000fe20004f04270 */
[----:B------:R2:W4:Y:S01]  /*dfe0*/  MUFU.TANH R160, R63 ;  /* 0x0000003f00a07308 */ /* 0x0005220000002400 */
[----:B------:R-:W-:-:S02]  /*dff0*/  ISETP.GE.AND P1, PT, R38, 0x1a, PT ;  /* 0x0000001a2600780c */ /* 0x000fc40003f26270 */
[----:B------:R-:W-:Y:S02]  /*e000*/  ISETP.LT.OR P0, PT, R41, 0x19, P0 ;  /* 0x000000192900780c */ /* 0x000fe40000701670 */
[----:B------:R-:W-:Y:S02]  /*e010*/  P2R R8, PR, RZ, 0x2 ;  /* 0x00000002ff087803 */ /* 0x000fe40000000000 */
[----:B------:R-:W-:Y:S01]  /*e020*/  FSEL R7, R7, -INF , !P0 ;  /* 0xff80000007077808 */ /* 0x000fe20004000000 */
[----:B------:R2:W1:Y:S01]  /*e030*/  MUFU.TANH R164, R58 ;  /* 0x0000003a00a47308 */ /* 0x0004620000002400 */
[----:B------:R-:W-:Y:S02]  /*e040*/  ISETP.GT.AND P0, PT, R24, 0x19, !P1 ;  /* 0x000000191800780c */ /* 0x000fe40004f04270 */
[----:B------:R-:W-:Y:S02]  /*e050*/  ISETP.GE.AND P1, PT, R38, 0x21, PT ;  /* 0x000000212600780c */ /* 0x000fe40003f26270 */
[----:B------:R-:W-:-:S02]  /*e060*/  ISETP.LT.OR P0, PT, R41, 0x1a, P0 ;  /* 0x0000001a2900780c */ /* 0x000fc40000701670 */
[----:B------:R-:W-:Y:S01]  /*e070*/  P2R R35, PR, RZ, 0x2 ;  /* 0x00000002ff237803 */ /* 0x000fe20000000000 */
[----:B------:R2:W1:Y:S01]  /*e080*/  MUFU.TANH R162, R59 ;  /* 0x0000003b00a27308 */ /* 0x0004620000002400 */
[----:B------:R-:W-:Y:S02]  /*e090*/  FSEL R9, R9, -INF , !P0 ;  /* 0xff80000009097808 */ /* 0x000fe40004000000 */
[----:B------:R-:W-:Y:S02]  /*e0a0*/  ISETP.GT.AND P0, PT, R24, 0x20, !P1 ;  /* 0x000000201800780c */ /* 0x000fe40004f04270 */
[----:B------:R-:W-:Y:S02]  /*e0b0*/  ISETP.GE.AND P1, PT, R38, 0x22, PT ;  /* 0x000000222600780c */ /* 0x000fe40003f26270 */
[----:B------:R-:W-:Y:S01]  /*e0c0*/  ISETP.LT.OR P0, PT, R41, 0x21, P0 ;  /* 0x000000212900780c */ /* 0x000fe20000701670 */
[----:B------:R2:W1:Y:S01]  /*e0d0*/  MUFU.TANH R148, R74 ;  /* 0x0000004a00947308 */ /* 0x0004620000002400 */
[----:B------:R-:W-:-:S02]  /*e0e0*/  P2R R34, PR, RZ, 0x2 ;  /* 0x00000002ff227803 */ /* 0x000fc40000000000 */
[----:B------:R-:W-:Y:S02]  /*e0f0*/  FSEL R33, R33, -INF , !P0 ;  /* 0xff80000021217808 */ /* 0x000fe40004000000 */
[----:B------:R-:W-:Y:S02]  /*e100*/  ISETP.GT.AND P0, PT, R24, 0x21, !P1 ;  /* 0x000000211800780c */ /* 0x000fe40004f04270 */
[----:B------:R-:W-:Y:S01]  /*e110*/  ISETP.GE.AND P1, PT, R38, 0x29, PT ;  /* 0x000000292600780c */ /* 0x000fe20003f26270 */
[----:B------:R2:W1:Y:S01]  /*e120*/  MUFU.TANH R158, R54 ;  /* 0x00000036009e7308 */ /* 0x0004620000002400 */
[----:B------:R-:W-:Y:S02]  /*e130*/  ISETP.LT.OR P0, PT, R41, 0x22, P0 ;  /* 0x000000222900780c */ /* 0x000fe40000701670 */
[----:B------:R-:W-:Y:S02]  /*e140*/  P2R R32, PR, RZ, 0x2 ;  /* 0x00000002ff207803 */ /* 0x000fe40000000000 */
[----:B------:R-:W-:-:S02]  /*e150*/  FSEL R31, R31, -INF , !P0 ;  /* 0xff8000001f1f7808 */ /* 0x000fc40004000000 */
[----:B------:R-:W-:Y:S01]  /*e160*/  ISETP.GT.AND P0, PT, R24, 0x28, !P1 ;  /* 0x000000281800780c */ /* 0x000fe20004f04270 */
[----:B------:R2:W1:Y:S01]  /*e170*/  MUFU.TANH R150, R55 ;  /* 0x0000003700967308 */ /* 0x0004620000002400 */
[----:B------:R-:W-:Y:S02]  /*e180*/  ISETP.GE.AND P1, PT, R38, 0x2a, PT ;  /* 0x0000002a2600780c */ /* 0x000fe40003f26270 */
[----:B------:R-:W-:Y:S02]  /*e190*/  ISETP.LT.OR P0, PT, R41, 0x29, P0 ;  /* 0x000000292900780c */ /* 0x000fe40000701670 */
[----:B------:R-:W-:Y:S02]  /*e1a0*/  P2R R28, PR, RZ, 0x2 ;  /* 0x00000002ff1c7803 */ /* 0x000fe40000000000 */
[----:B------:R-:W-:Y:S01]  /*e1b0*/  FSEL R29, R29, -INF , !P0 ;  /* 0xff8000001d1d7808 */ /* 0x000fe20004000000 */
[----:B------:R2:W1:Y:S01]  /*e1c0*/  MUFU.TANH R128, R75 ;  /* 0x0000004b00807308 */ /* 0x0004620000002400 */
[----:B------:R-:W-:-:S02]  /*e1d0*/  ISETP.GT.AND P0, PT, R24, 0x29, !P1 ;  /* 0x000000291800780c */ /* 0x000fc40004f04270 */
[----:B------:R-:W-:Y:S02]  /*e1e0*/  ISETP.GE.AND P1, PT, R38, 0x31, PT ;  /* 0x000000312600780c */ /* 0x000fe40003f26270 */
[----:B------:R-:W-:Y:S02]  /*e1f0*/  ISETP.LT.OR P0, PT, R41, 0x2a, P0 ;  /* 0x0000002a2900780c */ /* 0x000fe40000701670 */
[----:B------:R-:W-:Y:S01]  /*e200*/  P2R R27, PR, RZ, 0x2 ;  /* 0x00000002ff1b7803 */ /* 0x000fe20000000000 */
[----:B------:R2:W1:Y:S01]  /*e210*/  MUFU.TANH R136, R51 ;  /* 0x0000003300887308 */ /* 0x0004620000002400 */
        /* <DEDUP_REMOVED lines=9> */
[----:B------:R2:W1:Y:S01]  /*e2b0*/  MUFU.TANH R146, R70 ;  /* 0x0000004600927308 */ /* 0x0004620000002400 */
[----:B------:R-:W-:-:S02]  /*e2c0*/  ISETP.LT.OR P0, PT, R41, 0x32, P0 ;  /* 0x000000322900780c */ /* 0x000fc40000701670 */
[----:B------:R-:W-:Y:S02]  /*e2d0*/  P2R R25, PR, RZ, 0x2 ;  /* 0x00000002ff197803 */ /* 0x000fe40000000000 */
[----:B------:R-:W-:Y:S02]  /*e2e0*/  FSEL R151, R151, -INF , !P0 ;  /* 0xff80000097977808 */ /* 0x000fe40004000000 */
[----:B------:R-:W-:Y:S01]  /*e2f0*/  ISETP.GT.AND P0, PT, R24, 0x38, !P1 ;  /* 0x000000381800780c */ /* 0x000fe20004f04270 */
[----:B------:R-:W1:Y:S01]  /*e300*/  MUFU.TANH R132, R132 ;  /* 0x0000008400847308 */ /* 0x000e620000002400 */
[C---:B------:R-:W-:Y:S02]  /*e310*/  ISETP.GE.AND P1, PT, R38.reuse, 0x3a, PT ;  /* 0x0000003a2600780c */ /* 0x040fe40003f26270 */
[----:B------:R-:W-:Y:S02]  /*e320*/  ISETP.LT.OR P0, PT, R41, 0x39, P0 ;  /* 0x000000392900780c */ /* 0x000fe40000701670 */
[----:B------:R-:W-:-:S02]  /*e330*/  ISETP.GE.AND P5, PT, R38, 0x42, PT ;  /* 0x000000422600780c */ /* 0x000fc40003fa6270 */
[----:B------:R-:W-:Y:S01]  /*e340*/  FSEL R147, R147, -INF , !P0 ;  /* 0xff80000093937808 */ /* 0x000fe20004000000 */
[----:B------:R2:W1:Y:S01]  /*e350*/  MUFU.TANH R130, R47 ;  /* 0x0000002f00827308 */ /* 0x0004620000002400 */
[----:B------:R-:W-:Y:S02]  /*e360*/  ISETP.GT.AND P0, PT, R24, 0x39, !P1 ;  /* 0x000000391800780c */ /* 0x000fe40004f04270 */
[C---:B------:R-:W-:Y:S02]  /*e370*/  ISETP.GE.AND P4, PT, R38.reuse, 0x49, PT ;  /* 0x000000492600780c */ /* 0x040fe40003f86270 */
[----:B------:R-:W-:Y:S02]  /*e380*/  ISETP.LT.OR P0, PT, R41, 0x3a, P0 ;  /* 0x0000003a2900780c */ /* 0x000fe40000701670 */
[----:B------:R-:W-:Y:S01]  /*e390*/  ISETP.GE.AND P3, PT, R38, 0x4a, PT ;  /* 0x0000004a2600780c */ /* 0x000fe20003f66270 */
[----:B------:R2:W1:Y:S01]  /*e3a0*/  MUFU.TANH R134, R71 ;  /* 0x0000004700867308 */ /* 0x0004620000002400 */
[----:B------:R-:W-:-:S02]  /*e3b0*/  FSEL R145, R145, -INF , !P0 ;  /* 0xff80000091917808 */ /* 0x000fc40004000000 */
[----:B------:R-:W-:Y:S02]  /*e3c0*/  ISETP.GT.AND P0, PT, R24, 0x40, !P6 ;  /* 0x000000401800780c */ /* 0x000fe40007704270 */
[----:B------:R-:W-:Y:S02]  /*e3d0*/  ISETP.GE.AND P2, PT, R38, 0x51, PT ;  /* 0x000000512600780c */ /* 0x000fe40003f46270 */
[----:B------:R-:W-:Y:S01]  /*e3e0*/  ISETP.LT.OR P0, PT, R41, 0x41, P0 ;  /* 0x000000412900780c */ /* 0x000fe20000701670 */
[----:B------:R-:W1:Y:S01]  /*e3f0*/  MUFU.TANH R46, R46 ;  /* 0x0000002e002e7308 */ /* 0x000e620000002400 */
        /* <DEDUP_REMOVED lines=9> */
[----:B------:R2:W1:Y:S01]  /*e490*/  MUFU.TANH R184, R66 ;  /* 0x0000004200b87308 */ /* 0x0004620000002400 */
[----:B------:R-:W-:-:S02]  /*e4a0*/  IMNMX R42, R11, R42, PT ;  /* 0x0000002a0b2a7217 */ /* 0x000fc40003800200 */
[----:B------:R-:W-:-:S04]  /*e4b0*/  ISETP.LT.OR P0, PT, R41, 0x49, P0 ;  /* 0x000000492900780c */ /* 0x000fc80000701670 */
[----:B------:R-:W-:Y:S01]  /*e4c0*/  FSEL R157, R157, -INF , !P0 ;  /* 0xff8000009d9d7808 */ /* 0x000fe20004000000 */
[----:B------:R2:W1:Y:S01]  /*e4d0*/  MUFU.TANH R138, R50 ;  /* 0x00000032008a7308 */ /* 0x0004620000002400 */
[----:B------:R-:W-:-:S04]  /*e4e0*/  ISETP.GT.AND P0, PT, R24, 0x49, !P3 ;  /* 0x000000491800780c */ /* 0x000fc80005f04270 */
[----:B------:R-:W-:-:S04]  /*e4f0*/  ISETP.LT.OR P0, PT, R41, 0x4a, P0 ;  /* 0x0000004a2900780c */ /* 0x000fc80000701670 */
[----:B------:R-:W-:Y:S02]  /*e500*/  FSEL R149, R149, -INF , !P0 ;  /* 0xff80000095957808 */ /* 0x000fe40004000000 */
[----:B------:R-:W-:-:S04]  /*e510*/  ISETP.GT.AND P0, PT, R24, 0x50, !P2 ;  /* 0x000000501800780c */ /* 0x000fc80005704270 */
[----:B------:R-:W-:-:S04]  /*e520*/  ISETP.LT.OR P0, PT, R41, 0x51, P0 ;  /* 0x000000512900780c */ /* 0x000fc80000701670 */
[----:B------:R-:W-:Y:S02]  /*e530*/  FSEL R137, R137, -INF , !P0 ;  /* 0xff80000089897808 */ /* 0x000fe40004000000 */
[----:B------:R-:W-:Y:S02]  /*e540*/  ISETP.GT.AND P0, PT, R24, 0x51, !P1 ;  /* 0x000000511800780c */ /* 0x000fe40004f04270 */
[----:B------:R-:W-:Y:S02]  /*e550*/  ISETP.GE.AND P1, PT, R38, 0x59, PT ;  /* 0x000000592600780c */ /* 0x000fe40003f26270 */
[----:B------:R-:W-:Y:S02]  /*e560*/  ISETP.LT.OR P0, PT, R41, 0x52, P0 ;  /* 0x000000522900780c */ /* 0x000fe40000701670 */
[----:B------:R-:W-:Y:S02]  /*e570*/  P2R R18, PR, RZ, 0x2 ;  /* 0x00000002ff127803 */ /* 0x000fe40000000000 */
[----:B------:R-:W-:-:S02]  /*e580*/  FSEL R135, R135, -INF , !P0 ;  /* 0xff80000087877808 */ /* 0x000fc40004000000 */
[----:B------:R-:W-:Y:S02]  /*e590*/  ISETP.GT.AND P0, PT, R24, 0x58, !P1 ;  /* 0x000000581800780c */ /* 0x000fe40004f04270 */
[----:B------:R-:W-:Y:S02]  /*e5a0*/  ISETP.GE.AND P1, PT, R38, 0x1, PT ;  /* 0x000000012600780c */ /* 0x000fe40003f26270 */
[----:B------:R-:W-:-:S04]  /*e5b0*/  ISETP.LT.OR P0, PT, R41, 0x59, P0 ;  /* 0x000000592900780c */ /* 0x000fc80000701670 */
[----:B------:R-:W-:Y:S02]  /*e5c0*/  FSEL R133, R133, -INF , !P0 ;  /* 0xff80000085857808 */ /* 0x000fe40004000000 */
[----:B------:R-:W-:-:S04]  /*e5d0*/  ISETP.GT.AND P0, PT, R24, RZ, !P1 ;  /* 0x000000ff1800720c */ /* 0x000fc80004f04270 */
[----:B------:R-:W-:-:S04]  /*e5e0*/  ISETP.LT.OR P0, PT, R41, 0x1, P0 ;  /* 0x000000012900780c */ /* 0x000fc80000701670 */
[----:B------:R-:W-:Y:S02]  /*e5f0*/  FSEL R4, R4, -INF , !P0 ;  /* 0xff80000004047808 */ /* 0x000fe40004000000 */
[----:B------:R-:W-:Y:S01]  /*e600*/  ISETP.GE.AND P0, PT, R38, 0x5a, PT ;  /* 0x0000005a2600780c */ /* 0x000fe20003f06270 */
[----:B------:R-:W-:-:S03]  /*e610*/  FMUL.FTZ R38, R82, c[0x0][0x320] ;  /* 0x0000c80052267a20 */ /* 0x000fc60000410000 */
[----:B------:R-:W-:Y:S02]  /*e620*/  P2R R20, PR, RZ, 0x1 ;  /* 0x00000001ff147803 */ /* 0x000fe40000000000 */
        /* <DEDUP_REMOVED lines=8> */
[----:B------:R-:W-:Y:S01]  /*e6b0*/  ISETP.GE.AND P0, PT, R216, 0x1, PT ;  /* 0x00000001d800780c */ /* 0x000fe20003f06270 */
        /* <DEDUP_REMOVED lines=16> */
.L_x_389:
[----:B------:R-:W-:-:S04]  /*e7c0*/  MOV R6, c[0x0][0x32c] ;  /* 0x0000cb0000067a02 */ /* 0x000fc80000000f00 */
[----:B------:R-:W-:-:S13]  /*e7d0*/  ISETP.NE.AND P0, PT, R6, 0x1, PT ;  /* 0x000000010600780c */ /* 0x000fda0003f05270 */
[----:B------:R-:W-:-:S05]  /*e7e0*/  @P0 IMAD.HI.U32 R6, R11, c[0x0][0x330], RZ ;  /* 0x0000cc000b060a27 */ /* 0x000fca00078e00ff */
[----:B------:R-:W-:Y:S02]  /*e7f0*/  @P0 SHF.R.U32.HI R11, RZ, c[0x0][0x334], R6 ;  /* 0x0000cd00ff0b0a19 */ /* 0x000fe40000011606 */
.L_x_390:
[----:B------:R-:W-:Y:S05]  /*e800*/  BSYNC B0 ;  /* 0x0000000000007941 */ /* 0x000fea0003800000 */
.L_x_388:
[----:B------:R-:W-:-:S05]  /*e810*/  IMAD R30, R11, c[0x0][0x32c], R30 ;  /* 0x0000cb000b1e7a24 */ /* 0x000fca00078e021e */
[----:B------:R-:W-:Y:S02]  /*e820*/  IADD3 R11, R30, c[0x0][0x32c], RZ ;  /* 0x0000cb001e0b7a10 */ /* 0x000fe40007ffe0ff */
[----:B------:R-:W-:Y:S02]  /*e830*/  IMNMX R43, R43, R30, !PT ;  /* 0x0000001e2b2b7217 */ /* 0x000fe40007800200 */
[----:B------:R-:W-:Y:S02]  /*e840*/  IMNMX R42, R42, R11, PT ;  /* 0x0000000b2a2a7217 */ /* 0x000fe40003800200 */
.L_x_387:
[----:B--234-:R-:W-:Y:S01]  /*e850*/  ISETP.NE.AND P0, PT, R45, RZ, PT ;  /* 0x000000ff2d00720c */ /* 0x01cfe20003f05270 */
[----:B------:R-:W-:Y:S01]  /*e860*/  IMAD.SHL.U32 R212, R2, 0x2, RZ ;  /* 0x0000000202d47824 */ /* 0x000fe200078e00ff */
[----:B------:R-:W-:Y:S02]  /*e870*/  IADD3 R192, R36, -0x2, RZ ;  /* 0xfffffffe24c07810 */ /* 0x000fe40007ffe0ff */
[----:B------:R-:W-:Y:S01]  /*e880*/  ISETP.GT.AND P0, PT, R43, 0x1, !P0 ;  /* 0x000000012b00780c */ /* 0x000fe20004704270 */
[--C-:B------:R-:W-:Y:S01]  /*e890*/  IMAD R210, R5, 0x2, R212.reuse ;  /* 0x0000000205d27824 */ /* 0x100fe200078e02d4 */
[----:B------:R-:W-:Y:S01]  /*e8a0*/  LDSM.16.MT88.4 R76, [R212+0x3100] ;  /* 0x00310000d44c783b */ /* 0x000fe20000004200 */
[C---:B------:R-:W-:Y:S01]  /*e8b0*/  IMAD R209, R3.reuse, 0x2, R212 ;  /* 0x0000000203d17824 */ /* 0x040fe200078e02d4 */
[----:B------:R-:W-:Y:S01]  /*e8c0*/  ISETP.LT.OR P0, PT, R42, 0x2, P0 ;  /* 0x000000022a00780c */ /* 0x000fe20000701670 */
[----:B------:R-:W-:Y:S01]  /*e8d0*/  IMAD R208, R3, 0x2, R210 ;  /* 0x0000000203d07824 */ /* 0x000fe200078e02d2 */
[----:B------:R-:W-:Y:S02]  /*e8e0*/  LDSM.16.MT88.4 R108, [R212+0x100] ;  /* 0x00010000d46c783b */ /* 0x000fe40000004200 */
[----:B-1----:R-:W-:-:S02]  /*e8f0*/  FSEL R30, R14, -INF , !P0 ;  /* 0xff8000000e1e7808 */ /* 0x002fc40004000000 */
[----:B------:R-:W-:Y:S01]  /*e900*/  ISETP.NE.AND P0, PT, R16, RZ, PT ;  /* 0x000000ff1000720c */ /* 0x000fe20003f05270 */
[----:B------:R-:W-:Y:S03]  /*e910*/  LDSM.16.MT88.4 R84, [R208+0x100] ;  /* 0x00010000d054783b */ /* 0x000fe60000004200 */
[----:B------:R-:W-:Y:S01]  /*e920*/  ISETP.GT.AND P0, PT, R43, 0x8, !P0 ;  /* 0x000000082b00780c */ /* 0x000fe20004704270 */
[----:B------:R-:W-:Y:S03]  /*e930*/  LDSM.16.MT88.4 R100, [R210+0x100] ;  /* 0x00010000d264783b */ /* 0x000fe60000004200 */
[----:B------:R-:W-:Y:S01]  /*e940*/  ISETP.LT.OR P0, PT, R42, 0x9, P0 ;  /* 0x000000092a00780c */ /* 0x000fe20000701670 */
[----:B------:R-:W-:Y:S03]  /*e950*/  LDSM.16.MT88.4 R92, [R209+0x100] ;  /* 0x00010000d15c783b */ /* 0x000fe60000004200 */
[----:B------:R-:W-:Y:S01]  /*e960*/  FSEL R16, R46, -INF , !P0 ;  /* 0xff8000002e107808 */ /* 0x000fe20004000000 */
[----:B------:R-:W-:Y:S01]  /*e970*/  LDSM.16.MT88.4 R68, [R210+0x3100] ;  /* 0x00310000d244783b */ /* 0x000fe20000004200 */
[----:B------:R-:W-:-:S03]  /*e980*/  ISETP.NE.AND P0, PT, R40, RZ, PT ;  /* 0x000000ff2800720c */ /* 0x000fc60003f05270 */
[----:B------:R-:W-:Y:S01]  /*e990*/  LDSM.16.MT88.4 R56, [R209+0x3100] ;  /* 0x00310000d138783b */ /* 0x000fe20000004200 */
        /* <DEDUP_REMOVED lines=51> */
[----:B------:R-:W-:Y:S02]  /*ecd0*/  ISETP.GT.AND P0, PT, R43, 0x40, !P6 ;  /* 0x000000402b00780c */ /* 0x000fe40007704270 */
[----:B------:R-:W-:Y:S02]  /*ece0*/  ISETP.NE.AND P6, PT, R20, RZ, PT ;  /* 0x000000ff1400720c */ /* 0x000fe40003fc5270 */
        /* <DEDUP_REMOVED lines=8> */
[----:B------:R-:W-:Y:S02]  /*ed70*/  ISETP.LT.OR P0, PT, R42, 0x49, P0 ;  /* 0x000000492a00780c */ /* 0x000fe40000701670 */
[----:B------:R-:W-:Y:S02]  /*ed80*/  FMNMX.FTZ R0, R4, R23, !PT ;  /* 0x0000001704007209 */ /* 0x000fe40007810000 */
[----:B------:R-:W-:-:S02]  /*ed90*/  FSEL R158, R158, -INF , !P0 ;  /* 0xff8000009e9e7808 */ /* 0x000fc40004000000 */
[----:B------:R-:W-:Y:S02]  /*eda0*/  ISETP.GT.AND P0, PT, R43, 0x49, !P3 ;  /* 0x000000492b00780c */ /* 0x000fe40005f04270 */
[----:B------:R-:W-:Y:S02]  /*edb0*/  FMNMX.FTZ R0, R21, R0, !PT ;  /* 0x0000000015007209 */ /* 0x000fe40007810000 */
[----:B------:R-:W-:Y:S02]  /*edc0*/  ISETP.LT.OR P0, PT, R42, 0x4a, P0 ;  /* 0x0000004a2a00780c */ /* 0x000fe40000701670 */
[----:B------:R-:W-:Y:S02]  /*edd0*/  FMNMX.FTZ R0, R19, R0, !PT ;  /* 0x0000000013007209 */ /* 0x000fe40007810000 */
[----:B------:R-:W-:Y:S02]  /*ede0*/  FSEL R150, R150, -INF , !P0 ;  /* 0xff80000096967808 */ /* 0x000fe40004000000 */
[----:B------:R-:W-:-:S02]  /*edf0*/  ISETP.GT.AND P0, PT, R43, 0x50, !P2 ;  /* 0x000000502b00780c */ /* 0x000fc40005704270 */
[----:B------:R-:W-:Y:S02]  /*ee00*/  FMNMX.FTZ R0, R17, R0, !PT ;  /* 0x0000000011007209 */ /* 0x000fe40007810000 */
[----:B------:R-:W-:Y:S02]  /*ee10*/  ISETP.LT.OR P0, PT, R42, 0x51, P0 ;  /* 0x000000512a00780c */ /* 0x000fe40000701670 */
[----:B------:R-:W-:Y:S02]  /*ee20*/  FMNMX.FTZ R0, R13, R0, !PT ;  /* 0x000000000d007209 */ /* 0x000fe40007810000 */
[----:B------:R-:W-:Y:S02]  /*ee30*/  FSEL R138, R138, -INF , !P0 ;  /* 0xff8000008a8a7808 */ /* 0x000fe40004000000 */
[----:B------:R-:W-:Y:S02]  /*ee40*/  ISETP.GT.AND P0, PT, R43, RZ, !P1 ;  /* 0x000000ff2b00720c */ /* 0x000fe40004f04270 */
[----:B------:R-:W-:-:S02]  /*ee50*/  FMNMX.FTZ R0, R7, R0, !PT ;  /* 0x0000000007007209 */ /* 0x000fc40007810000 */
[----:B------:R-:W-:Y:S02]  /*ee60*/  ISETP.LT.OR P0, PT, R42, 0x1, P0 ;  /* 0x000000012a00780c */ /* 0x000fe40000701670 */
[----:B------:R-:W-:Y:S02]  /*ee70*/  FMNMX.FTZ R0, R9, R0, !PT ;  /* 0x0000000009007209 */ /* 0x000fe40007810000 */
[----:B------:R-:W-:Y:S02]  /*ee80*/  FSEL R24, R24, -INF , !P0 ;  /* 0xff80000018187808 */ /* 0x000fe40004000000 */
        /* <DEDUP_REMOVED lines=24> */
[----:B------:R-:W-:Y:S02]  /*f010*/  ISETP.GT.AND P0, PT, R43, 0x51, !P4 ;  /* 0x000000512b00780c */ /* 0x000fe40006704270 */
[----:B------:R-:W-:Y:S02]  /*f020*/  FMNMX.FTZ R15, R156, R15, !PT ;  /* 0x0000000f9c0f7209 */ /* 0x000fe40007810000 */
[----:B------:R-:W-:-:S02]  /*f030*/  FMNMX.FTZ R0, R137, R0, !PT ;  /* 0x0000000089007209 */ /* 0x000fc40007810000 */
[----:B------:R-:W-:Y:S02]  /*f040*/  FMNMX.FTZ R15, R166, R15, !PT ;  /* 0x0000000fa60f7209 */ /* 0x000fe40007810000 */
[----:B------:R-:W-:Y:S02]  /*f050*/  ISETP.GT.AND P1, PT, R43, 0x58, !P5 ;  /* 0x000000582b00780c */ /* 0x000fe40006f24270 */
[----:B------:R-:W-:Y:S02]  /*f060*/  FMNMX.FTZ R15, R160, R15, !PT ;  /* 0x0000000fa00f7209 */ /* 0x000fe40007810000 */
[----:B------:R-:W-:Y:S02]  /*f070*/  ISETP.LT.OR P2, PT, R42, 0x52, P0 ;  /* 0x000000522a00780c */ /* 0x000fe40000741670 */
[----:B------:R-:W-:Y:S02]  /*f080*/  FMNMX.FTZ R15, R164, R15, !PT ;  /* 0x0000000fa40f7209 */ /* 0x000fe40007810000 */
[----:B------:R-:W-:-:S02]  /*f090*/  FMNMX.FTZ R0, R135, R0, !PT ;  /* 0x0000000087007209 */ /* 0x000fc40007810000 */
[----:B------:R-:W-:Y:S02]  /*f0a0*/  FMNMX.FTZ R15, R162, R15, !PT ;  /* 0x0000000fa20f7209 */ /* 0x000fe40007810000 */
[----:B------:R-:W-:Y:S02]  /*f0b0*/  ISETP.GT.AND P0, PT, R43, 0x59, !P6 ;  /* 0x000000592b00780c */ /* 0x000fe40007704270 */
[----:B------:R-:W-:Y:S02]  /*f0c0*/  FMNMX.FTZ R15, R158, R15, !PT ;  /* 0x0000000f9e0f7209 */ /* 0x000fe40007810000 */
[----:B------:R-:W-:Y:S02]  /*f0d0*/  ISETP.LT.OR P1, PT, R42, 0x59, P1 ;  /* 0x000000592a00780c */ /* 0x000fe40000f21670 */
[----:B------:R-:W-:Y:S02]  /*f0e0*/  FMNMX.FTZ R15, R150, R15, !PT ;  /* 0x0000000f960f7209 */ /* 0x000fe40007810000 */
[----:B------:R-:W-:-:S02]  /*f0f0*/  FSEL R136, R136, -INF , !P2 ;  /* 0xff80000088887808 */ /* 0x000fc40005000000 */
[----:B------:R-:W-:Y:S02]  /*f100*/  FMNMX.FTZ R15, R138, R15, !PT ;  /* 0x0000000f8a0f7209 */ /* 0x000fe40007810000 */
[----:B------:R-:W-:Y:S02]  /*f110*/  FMNMX.FTZ R0, R133, R0, !PT ;  /* 0x0000000085007209 */ /* 0x000fe40007810000 */
[----:B------:R-:W-:Y:S02]  /*f120*/  ISETP.LT.OR P0, PT, R42, 0x5a, P0 ;  /* 0x0000005a2a00780c */ /* 0x000fe40000701670 */
[----:B------:R-:W-:Y:S02]  /*f130*/  FSEL R132, R132, -INF , !P1 ;  /* 0xff80000084847808 */ /* 0x000fe40004800000 */
[----:B------:R-:W-:Y:S02]  /*f140*/  FMNMX.FTZ R15, R136, R15, !PT ;  /* 0x0000000f880f7209 */ /* 0x000fe40007810000 */
[----:B------:R-:W-:-:S02]  /*f150*/  FMNMX.FTZ R11, R131, R0, !PT ;  /* 0x00000000830b7209 */ /* 0x000fc40007810000 */
[----:B------:R-:W-:Y:S02]  /*f160*/  FSEL R130, R130, -INF , !P0 ;  /* 0xff80000082827808 */ /* 0x000fe40004000000 */
[----:B------:R-:W-:Y:S01]  /*f170*/  FMNMX.FTZ R15, R132, R15, !PT ;  /* 0x0000000f840f7209 */ /* 0x000fe20007810000 */
[----:B------:R-:W1:Y:S01]  /*f180*/  SHFL.BFLY PT, R0, R11, 0x2, 0x1f ;  /* 0x0c401f000b007f89 */ /* 0x000e6200000e0000 */
[----:B------:R-:W-:Y:S02]  /*f190*/  ISETP.NE.AND P6, PT, R217, 0x1, PT ;  /* 0x00000001d900780c */ /* 0x000fe40003fc5270 */
[----:B------:R-:W-:Y:S02]  /*f1a0*/  FMNMX.FTZ R15, R130, R15, !PT ;  /* 0x0000000f820f7209 */ /* 0x000fe40007810000 */
[----:B------:R-:W-:-:S03]  /*f1b0*/  ISETP.GE.AND P5, PT, R216, 0x1, PT ;  /* 0x00000001d800780c */ /* 0x000fc60003fa6270 */
[----:B------:R-:W2:Y:S01]  /*f1c0*/  SHFL.BFLY PT, R18, R15, 0x2, 0x1f ;  /* 0x0c401f000f127f89 */ /* 0x000ea200000e0000 */
[----:B-1----:R-:W-:-:S05]  /*f1d0*/  FMNMX.FTZ R25, R11, R0, !PT ;  /* 0x000000000b197209 */ /* 0x002fca0007810000 */
[----:B------:R-:W1:Y:S01]  /*f1e0*/  SHFL.BFLY PT, R0, R25, 0x1, 0x1f ;  /* 0x0c201f0019007f89 */ /* 0x000e6200000e0000 */
[----:B--2---:R-:W-:-:S05]  /*f1f0*/  FMNMX.FTZ R11, R15, R18, !PT ;  /* 0x000000120f0b7209 */ /* 0x004fca0007810000 */
[----:B------:R-:W2:Y:S01]  /*f200*/  SHFL.BFLY PT, R116, R11, 0x1, 0x1f ;  /* 0x0c201f000b747f89 */ /* 0x000ea200000e0000 */
[----:B-1----:R-:W-:-:S04]  /*f210*/  FMNMX.FTZ R0, R25, R0, !PT ;  /* 0x0000000019007209 */ /* 0x002fc80007810000 */
[C---:B------:R-:W-:Y:S01]  /*f220*/  FSETP.NEU.FTZ.AND P0, PT, R0.reuse, -INF , PT ;  /* 0xff8000000000780b */ /* 0x040fe20003f1d000 */
[----:B------:R-:W-:Y:S01]  /*f230*/  FMUL.FTZ R144, R0, c[0x0][0x2d0] ;  /* 0x0000b40000907a20 */ /* 0x000fe20000410000 */
[----:B--2---:R-:W-:-:S04]  /*f240*/  FMNMX.FTZ R116, R11, R116, !PT ;  /* 0x000000740b747209 */ /* 0x004fc80007810000 */
[----:B------:R-:W-:Y:S02]  /*f250*/  FSEL R144, R144, RZ, P0 ;  /* 0x000000ff90907208 */ /* 0x000fe40000000000 */
[C---:B------:R-:W-:Y:S01]  /*f260*/  FSETP.NEU.FTZ.AND P0, PT, R116.reuse, -INF , PT ;  /* 0xff8000007400780b */ /* 0x040fe20003f1d000 */
[----:B------:R-:W-:Y:S02]  /*f270*/  FMUL.FTZ R127, R116, c[0x0][0x2d0] ;  /* 0x0000b400747f7a20 */ /* 0x000fe40000410000 */
        /* <DEDUP_REMOVED lines=9> */
[--C-:B------:R-:W-:Y:S01]  /*f310*/  FFMA.FTZ R46, R16, c[0x0][0x2d0], -R127.reuse ;  /* 0x0000b400102e7a23 */ /* 0x100fe2000001087f */
[----:B------:R-:W-:Y:S01]  /*f320*/  LDSM.16.MT88.4 R24, [R212+0x900] ;  /* 0x00090000d418783b */ /* 0x000fe20000004200 */
[--C-:B------:R-:W-:Y:S01]  /*f330*/  FFMA.FTZ R45, R6, c[0x0][0x2d0], -R127.reuse ;  /* 0x0000b400062d7a23 */ /* 0x100fe2000001087f */
[----:B------:R-:W1:Y:S01]  /*f340*/  MUFU.EX2 R47, R47 ;  /* 0x0000002f002f7308 */ /* 0x000e620000000800 */
[--C-:B------:R-:W-:Y:S02]  /*f350*/  FFMA.FTZ R38, R7, c[0x0][0x2d0], -R144.reuse ;  /* 0x0000b40007267a23 */ /* 0x100fe40000010890 */
[----:B------:R-:W2:Y:S01]  /*f360*/  LDSM.16.MT88.4 R4, [R208+0x3100] ;  /* 0x00310000d004783b */ /* 0x000ea20000004200 */
[----:B------:R-:W-:Y:S02]  /*f370*/  FFMA.FTZ R41, R13, c[0x0][0x2d0], -R144 ;  /* 0x0000b4000d297a23 */ /* 0x000fe40000010890 */
[--C-:B------:R-:W-:Y:S02]  /*f380*/  FFMA.FTZ R40, R14, c[0x0][0x2d0], -R127.reuse ;  /* 0x0000b4000e287a23 */ /* 0x100fe4000001087f */
[----:B------:R-:W-:Y:S01]  /*f390*/  MUFU.EX2 R44, R44 ;  /* 0x0000002c002c7308 */ /* 0x000fe20000000800 */
[----:B------:R-:W-:-:S02]  /*f3a0*/  FFMA.FTZ R39, R12, c[0x0][0x2d0], -R127 ;  /* 0x0000b4000c277a23 */ /* 0x000fc4000001087f */
[----:B------:R-:W3:Y:S01]  /*f3b0*/  LDSM.16.MT88.4 R12, [R208+0x900] ;  /* 0x00090000d00c783b */ /* 0x000ee20000004200 */
[--C-:B------:R-:W-:Y:S02]  /*f3c0*/  FFMA.FTZ R37, R9, c[0x0][0x2d0], -R144.reuse ;  /* 0x0000b40009257a23 */ /* 0x100fe40000010890 */
[--C-:B------:R-:W-:Y:S02]  /*f3d0*/  FFMA.FTZ R3, R10, c[0x0][0x2d0], -R127.reuse ;  /* 0x0000b4000a037a23 */ /* 0x100fe4000001087f */
[----:B------:R-:W4:Y:S01]  /*f3e0*/  MUFU.EX2 R43, R43 ;  /* 0x0000002b002b7308 */ /* 0x000f220000000800 */
[----:B------:R-:W-:Y:S01]  /*f3f0*/  FFMA.FTZ R2, R8, c[0x0][0x2d0], -R127 ;  /* 0x0000b40008027a23 */ /* 0x000fe2000001087f */
[----:B-1----:R-:W-:Y:S01]  /*f400*/  F2FP.BF16.PACK_AB R64, R47, R48 ;  /* 0x000000302f40723e */ /* 0x002fe200000010ff */
[----:B------:R-:W1:Y:S01]  /*f410*/  LDSM.16.MT88.4 R8, [R212+0x3900] ;  /* 0x00390000d408783b */ /* 0x000e620000004200 */
[--C-:B------:R-:W-:Y:S02]  /*f420*/  FFMA.FTZ R42, R17, c[0x0][0x2d0], -R144.reuse ;  /* 0x0000b400112a7a23 */ /* 0x100fe40000010890 */
[--C-:B------:R-:W-:Y:S01]  /*f430*/  FFMA.FTZ R51, R33, c[0x0][0x2d0], -R144.reuse ;  /* 0x0000b40021337a23 */ /* 0x100fe20000010890 */
[----:B------:R-:W5:Y:S01]  /*f440*/  LDSM.16.MT88.4 R16, [R209+0x900] ;  /* 0x00090000d110783b */ /* 0x000f620000004200 */
[----:B------:R-:W-:Y:S01]  /*f450*/  MUFU.EX2 R49, R49 ;  /* 0x0000003100317308 */ /* 0x000fe20000000800 */
[----:B------:R-:W-:-:S02]  /*f460*/  FFMA.FTZ R124, R31, c[0x0][0x2d0], -R144 ;  /* 0x0000b4001f7c7a23 */ /* 0x000fc40000010890 */
[--C-:B------:R-:W-:Y:S01]  /*f470*/  FFMA.FTZ R126, R29, c[0x0][0x2d0], -R144.reuse ;  /* 0x0000b4001d7e7a23 */ /* 0x100fe20000010890 */
[----:B------:R-:W1:Y:S01]  /*f480*/  LDSM.16.MT88.4 R32, [R210+0x3900] ;  /* 0x00390000d220783b */ /* 0x000e620000004200 */
[----:B------:R-:W-:Y:S02]  /*f490*/  FFMA.FTZ R119, R119, c[0x0][0x2d0], -R144 ;  /* 0x0000b40077777a23 */ /* 0x000fe40000010890 */
[--C-:B------:R-:W-:Y:S01]  /*f4a0*/  FFMA.FTZ R125, R148, c[0x0][0x2d0], -R127.reuse ;  /* 0x0000b400947d7a23 */ /* 0x100fe2000001087f */
[----:B------:R-:W2:Y:S01]  /*f4b0*/  MUFU.EX2 R50, R50 ;  /* 0x0000003200327308 */ /* 0x000ea20000000800 */
[----:B----4-:R-:W-:Y:S01]  /*f4c0*/  F2FP.BF16.PACK_AB R66, R43, R44 ;  /* 0x0000002c2b42723e */ /* 0x010fe200000010ff */
[----:B------:R-:W4:Y:S01]  /*f4d0*/  LDSM.16.MT88.4 R28, [R209+0x3900] ;  /* 0x00390000d11c783b */ /* 0x000f220000004200 */
[--C-:B------:R-:W-:Y:S02]  /*f4e0*/  FFMA.FTZ R128, R128, c[0x0][0x2d0], -R127.reuse ;  /* 0x0000b40080807a23 */ /* 0x100fe4000001087f */
[----:B------:R-:W-:-:S02]  /*f4f0*/  FFMA.FTZ R129, R146, c[0x0][0x2d0], -R127 ;  /* 0x0000b40092817a23 */ /* 0x000fc4000001087f */
[--C-:B------:R-:W-:Y:S01]  /*f500*/  FFMA.FTZ R134, R134, c[0x0][0x2d0], -R127.reuse ;  /* 0x0000b40086867a23 */ /* 0x100fe2000001087f */
[----:B------:R-:W-:Y:S01]  /*f510*/  MUFU.EX2 R46, R46 ;  /* 0x0000002e002e7308 */ /* 0x000fe20000000800 */
[--C-:B------:R-:W-:Y:S02]  /*f520*/  FFMA.FTZ R146, R151, c[0x0][0x2d0], -R144.reuse ;  /* 0x0000b40097927a23 */ /* 0x100fe40000010890 */
[--C-:B------:R-:W-:Y:S02]  /*f530*/  FFMA.FTZ R148, R147, c[0x0][0x2d0], -R144.reuse ;  /* 0x0000b40093947a23 */ /* 0x100fe40000010890 */
[--C-:B------:R-:W-:Y:S02]  /*f540*/  FFMA.FTZ R139, R139, c[0x0][0x2d0], -R144.reuse ;  /* 0x0000b4008b8b7a23 */ /* 0x100fe40000010890 */
[----:B------:R-:W-:Y:S01]  /*f550*/  FFMA.FTZ R145, R145, c[0x0][0x2d0], -R144 ;  /* 0x0000b40091917a23 */ /* 0x000fe20000010890 */
[----:B------:R-:W3:Y:S01]  /*f560*/  MUFU.EX2 R45, R45 ;  /* 0x0000002d002d7308 */ /* 0x000ee20000000800 */
[----:B--2---:R-:W-:Y:S01]  /*f570*/  F2FP.BF16.PACK_AB R65, R50, R49 ;  /* 0x000000313241723e */ /* 0x004fe200000010ff */
        /* <DEDUP_REMOVED lines=8> */
[----:B---3--:R-:W-:Y:S01]  /*f600*/  F2FP.BF16.PACK_AB R67, R45, R46 ;  /* 0x0000002e2d43723e */ /* 0x008fe200000010ff */
        /* <DEDUP_REMOVED lines=24> */
[----:B------:R-:W3:Y:S01]  /*f790*/  MUFU.EX2 R39, R39 ;  /* 0x0000002700277308 */ /* 0x000ee20000000800 */
        /* <DEDUP_REMOVED lines=23> */
[----:B------:R-:W-:Y:S05]  /*f910*/  MUFU.EX2 R139, R139 ;  /* 0x0000008b008b7308 */ /* 0x000fea0000000800 */
[----:B--2---:R-:W-:Y:S01]  /*f920*/  F2FP.BF16.PACK_AB R4, R41, R42 ;  /* 0x0000002a2904723e */ /* 0x004fe200000010ff */
[----:B------:R-:W-:Y:S01]  /*f930*/  HMMA.16816.F32.BF16 R64, R64, R6, RZ ;  /* 0x000000064040723c */ /* 0x000fe200000418ff */
[----:B---3--:R-:W-:Y:S01]  /*f940*/  F2FP.BF16.PACK_AB R5, R39, R40 ;  /* 0x000000282705723e */ /* 0x008fe200000010ff */
[----:B------:R-:W2:Y:S01]  /*f950*/  MUFU.EX2 R146, R146 ;  /* 0x0000009200927308 */ /* 0x000ea20000000800 */
[----:B------:R-:W-:-:S04]  /*f960*/  FADD.FTZ R42, R42, R43 ;  /* 0x0000002b2a2a7221 */ /* 0x000fc80000010000 */
[----:B------:R-:W-:Y:S01]  /*f970*/  F2FP.BF16.PACK_AB R6, R37, R38 ;  /* 0x000000262506723e */ /* 0x000fe200000010ff */
[----:B------:R-:W-:Y:S01]  /*f980*/  FADD.FTZ R41, R41, R42 ;  /* 0x0000002a29297221 */ /* 0x000fe20000010000 */
[----:B-1----:R-:W-:Y:S01]  /*f990*/  F2FP.BF16.PACK_AB R7, R2, R3 ;  /* 0x000000030207723e */ /* 0x002fe200000010ff */
[----:B------:R-:W-:Y:S02]  /*f9a0*/  MUFU.EX2 R148, R148 ;  /* 0x0000009400947308 */ /* 0x000fe40000000800 */
[----:B------:R-:W-:-:S04]  /*f9b0*/  FADD.FTZ R38, R38, R41 ;  /* 0x0000002926267221 */ /* 0x000fc80000010000 */
[C---:B------:R-:W-:Y:S02]  /*f9c0*/  HMMA.16816.F32.BF16 R88, R4.reuse, R12, R88 ;  /* 0x0000000c0458723c */ /* 0x040fe40000041858 */
[----:B------:R-:W1:Y:S06]  /*f9d0*/  MUFU.EX2 R145, R145 ;  /* 0x0000009100917308 */ /* 0x000e6c0000000800 */
[C---:B------:R-:W-:Y:S01]  /*f9e0*/  HMMA.16816.F32.BF16 R84, R4.reuse, R14, R84 ;  /* 0x0000000e0454723c */ /* 0x040fe20000041854 */
[----:B------:R-:W3:Y:S01]  /*f9f0*/  LDSM.16.MT88.4 R12, [R208+0x3900] ;  /* 0x00390000d00c783b */ /* 0x000ee20000004200 */
[----:B------:R-:W-:Y:S06]  /*fa00*/  MUFU.EX2 R147, R147 ;  /* 0x0000009300937308 */ /* 0x000fec0000000800 */
[C---:B------:R-:W-:Y:S02]  /*fa10*/  HMMA.16816.F32.BF16 R80, R4.reuse, R8, R80 ;  /* 0x000000080450723c */ /* 0x040fe40000041850 */
[----:B------:R-:W1:Y:S06]  /*fa20*/  MUFU.EX2 R156, R156 ;  /* 0x0000009c009c7308 */ /* 0x000e6c0000000800 */
        /* <DEDUP_REMOVED lines=13> */
[C---:B-----5:R-:W-:Y:S02]  /*fb00*/  HMMA.16816.F32.BF16 R96, R4.reuse, R16, R96 ;  /* 0x000000100460723c */ /* 0x060fe40000041860 */
[----:B------:R-:W5:Y:S06]  /*fb10*/  MUFU.EX2 R184, R184 ;  /* 0x000000b800b87308 */ /* 0x000f6c0000000800 */
        /* <DEDUP_REMOVED lines=8> */
[C---:B----4-:R-:W-:Y:S02]  /*fba0*/  HMMA.16816.F32.BF16 R52, R4.reuse, R28, R52 ;  /* 0x0000001c0434723c */ /* 0x050fe40000041834 */
[----:B------:R-:W4:Y:S06]  /*fbb0*/  MUFU.EX2 R159, R159 ;  /* 0x0000009f009f7308 */ /* 0x000f2c0000000800 */
[C---:B------:R-:W-:Y:S01]  /*fbc0*/  HMMA.16816.F32.BF16 R56, R4.reuse, R30, R56 ;  /* 0x0000001e0438723c */ /* 0x040fe20000041838 */
[----:B------:R-:W-:Y:S01]  /*fbd0*/  LDSM.16.MT88.4 R28, [R209+0x4100] ;  /* 0x00410000d11c783b */ /* 0x000fe20000004200 */
[----:B------:R-:W-:Y:S06]  /*fbe0*/  MUFU.EX2 R137, R137 ;  /* 0x0000008900897308 */ /* 0x000fec0000000800 */
[C---:B---3--:R-:W-:Y:S02]  /*fbf0*/  HMMA.16816.F32.BF16 R60, R4.reuse, R12, R60 ;  /* 0x0000000c043c723c */ /* 0x048fe4000004183c */
[----:B------:R-:W3:Y:S06]  /*fc00*/  MUFU.EX2 R150, R150 ;  /* 0x0000009600967308 */ /* 0x000eec0000000800 */
        /* <DEDUP_REMOVED lines=34> */
[----:B------:R-:W3:Y:S06]  /*fe30*/  LDSM.16.MT88.4 R28, [R209+0x4900] ;  /* 0x00490000d11c783b */ /* 0x000eec0000004200 */
[----:B------:R-:W-:-:S02]  /*fe40*/  F2FP.BF16.PACK_AB R4, R146, R139 ;  /* 0x0000008b9204723e */ /* 0x000fc400000010ff */
[----:B------:R-:W-:Y:S02]  /*fe50*/  F2FP.BF16.PACK_AB R6, R145, R148 ;  /* 0x000000949106723e */ /* 0x000fe400000010ff */
[----:B------:R-:W-:Y:S02]  /*fe60*/  F2FP.BF16.PACK_AB R5, R156, R147 ;  /* 0x000000939c05723e */ /* 0x000fe400000010ff */
        /* <DEDUP_REMOVED lines=19> */
[C---:B---3--:R-:W-:Y:S08]  /*ffa0*/  HMMA.16816.F32.BF16 R52, R4.reuse, R28, R52 ;  /* 0x0000001c0434723c */ /* 0x048ff00000041834 */
[C---:B------:R-:W-:Y:S01]  /*ffb0*/  HMMA.16816.F32.BF16 R56, R4.reuse, R30, R56 ;  /* 0x0000001e0438723c */ /* 0x040fe20000041838 */
[----:B------:R-:W-:Y:S07]  /*ffc0*/  LDSM.16.MT88.4 R28, [R209+0x5100] ;  /* 0x00510000d11c783b */ /* 0x000fee0000004200 */
[C---:B--2---:R-:W-:Y:S08]  /*ffd0*/  HMMA.16816.F32.BF16 R60, R4.reuse, R12, R60 ;  /* 0x0000000c043c723c */ /* 0x044ff0000004183c */
[----:B------:R-:W-:Y:S01]  /*ffe0*/  HMMA.16816.F32.BF16 R64, R4, R14, R64 ;  /* 0x0000000e0440723c */ /* 0x000fe20000041840 */
[----:B------:R-:W2:Y:S06]  /*fff0*/  LDSM.16.MT88.4 R12, [R212+0x5100] ;  /* 0x00510000d40c783b */ /* 0x000eac0000004200 */
[----:B------:R-:W-:-:S02]  /*10000*/  F2FP.BF16.PACK_AB R4, R166, R161 ;  /* 0x000000a1a604723e */ /* 0x000fc400000010ff */
[----:B-----5:R-:W-:Y:S02]  /*10010*/  F2FP.BF16.PACK_AB R6, R184, R157 ;  /* 0x0000009db806723e */ /* 0x020fe400000010ff */
[----:B------:R-:W-:Y:S02]  /*10020*/  F2FP.BF16.PACK_AB R5, R162, R149 ;  /* 0x00000095a205723e */ /* 0x000fe400000010ff */
[----:B----4-:R-:W-:-:S07]  /*10030*/  F2FP.BF16.PACK_AB R7, R159, R158 ;  /* 0x0000009e9f07723e */ /* 0x010fce00000010ff */
[C---:B-1----:R-:W-:Y:S08]  /*10040*/  HMMA.16816.F32.BF16 R88, R4.reuse, R8, R88 ;  /* 0x000000080458723c */ /* 0x042ff00000041858 */
[C---:B------:R-:W-:Y:S01]  /*10050*/  HMMA.16816.F32.BF16 R84, R4.reuse, R10, R84 ;  /* 0x0000000a0454723c */ /* 0x040fe20000041854 */
[----:B------:R-:W1:Y:S07]  /*10060*/  LDSM.16.MT88.4 R8, [R208+0x5100] ;  /* 0x00510000d008783b */ /* 0x000e6e0000004200 */
[C---:B------:R-:W-:Y:S08]  /*10070*/  HMMA.16816.F32.BF16 R104, R4.reuse, R20, R104 ;  /* 0x000000140468723c */ /* 0x040ff00000041868 */
[C---:B------:R-:W-:Y:S01]  /*10080*/  HMMA.16816.F32.BF16 R100, R4.reuse, R22, R100 ;  /* 0x000000160464723c */ /* 0x040fe20000041864 */
[----:B------:R-:W3:Y:S07]  /*10090*/  LDSM.16.MT88.4 R20, [R210+0x2900] ;  /* 0x00290000d214783b */ /* 0x000eee0000004200 */
[C---:B------:R-:W-:Y:S07]  /*100a0*/  HMMA.16816.F32.BF16 R72, R4.reuse, R32, R72 ;  /* 0x000000200448723c */ /* 0x040fee0000041848 */
        /* <DEDUP_REMOVED lines=65> */
[----:B------:R-:W-:-:S04]  /*104c0*/  @P6 IMAD.HI.U32 R2, R118, c[0x0][0x2c8], RZ ;  /* 0x0000b20076026a27 */ /* 0x000fc800078e00ff */
[----:B------:R-:W-:Y:S01]  /*104d0*/  FADD.FTZ R150, R150, R137 ;  /* 0x0000008996967221 */ /* 0x000fe20000010000 */
[----:B------:R-:W-:Y:S01]  /*104e0*/  @P6 SHF.R.U32.HI R118, RZ, c[0x0][0x2cc], R2 ;  /* 0x0000b300ff766a19 */ /* 0x000fe20000011602 */
[----:B------:R-:W-:Y:S01]  /*104f0*/  FADD.FTZ R131, R136, R131 ;  /* 0x0000008388837221 */ /* 0x000fe20000010000 */
[C---:B---3--:R-:W-:Y:S01]  /*10500*/  HMMA.16816.F32.BF16 R72, R4.reuse, R16, R72 ;  /* 0x000000100448723c */ /* 0x048fe20000041848 */
[----:B------:R-:W-:Y:S02]  /*10510*/  FADD.FTZ R133, R133, R150 ;  /* 0x0000009685857221 */ /* 0x000fe40000010000 */
[----:B------:R-:W-:Y:S02]  /*10520*/  IMAD.IADD R117, R117, 0x1, R118 ;  /* 0x0000000175757824 */ /* 0x000fe400078e0276 */
[----:B------:R-:W-:Y:S02]  /*10530*/  FADD.FTZ R32, R32, R131 ;  /* 0x0000008320207221 */ /* 0x000fe40000010000 */
[----:B------:R-:W-:Y:S01]  /*10540*/  FADD.FTZ R232, R232, R133 ;  /* 0x00000085e8e87221 */ /* 0x000fe20000010000 */
[----:B------:R-:W-:Y:S01]  /*10550*/  HMMA.16816.F32.BF16 R68, R4, R18, R68 ;  /* 0x000000120444723c */ /* 0x000fe20000041844 */
[----:B------:R-:W-:Y:S01]  /*10560*/  FADD.FTZ R231, R231, R32 ;  /* 0x00000020e7e77221 */ /* 0x000fe20000010000 */
[----:B------:R-:W-:-:S06]  /*10570*/  IADD3 R3, R117, c[0x0][0x328], RZ ;  /* 0x0000ca0075037a10 */ /* 0x000fcc0007ffe0ff */
[C---:B--2---:R-:W-:Y:S08]  /*10580*/  HMMA.16816.F32.BF16 R52, R4.reuse, R12, R52 ;  /* 0x0000000c0434723c */ /* 0x044ff00000041834 */
[C---:B------:R-:W-:Y:S08]  /*10590*/  HMMA.16816.F32.BF16 R56, R4.reuse, R14, R56 ;  /* 0x0000000e0438723c */ /* 0x040ff00000041838 */
[C---:B-1----:R-:W-:Y:S08]  /*105a0*/  HMMA.16816.F32.BF16 R60, R4.reuse, R8, R60 ;  /* 0x00000008043c723c */ /* 0x042ff0000004183c */
        /* <DEDUP_REMOVED lines=12> */
.L_x_392:
[----:B------:R-:W-:-:S13]  /*10670*/  ISETP.NE.AND P0, PT, R2, 0x1, PT ;  /* 0x000000010200780c */ /* 0x000fda0003f05270 */
[----:B------:R-:W-:-:S05]  /*10680*/  @P0 IMAD.HI.U32 R4, R5, c[0x0][0x330], RZ ;  /* 0x0000cc0005040a27 */ /* 0x000fca00078e00ff */
[----:B------:R-:W-:-:S05]  /*10690*/  @P0 SHF.R.U32.HI R5, RZ, c[0x0][0x334], R4 ;  /* 0x0000cd00ff050a19 */ /* 0x000fca0000011604 */
.L_x_393:
[----:B------:R-:W-:-:S05]  /*106a0*/  IMAD R2, R5, R2, c[0x0][0x32c] ;  /* 0x0000cb0005027624 */ /* 0x000fca00078e0202 */
[----:B------:R-:W-:-:S05]  /*106b0*/  IMNMX R3, R3, R2, PT ;  /* 0x0000000203037217 */ /* 0x000fca0003800200 */
.L_x_391:
        /* <DEDUP_REMOVED lines=11> */
[----:B------:R-:W-:Y:S01]  /*10770*/  IMAD.MOV.U32 R194, RZ, RZ, 0x6 ;  /* 0x00000006ffc27424 */ /* 0x000fe200078e00ff */
[----:B------:R-:W-:Y:S02]  /*10780*/  MOV R195, c[0x0][0x1e0] ;  /* 0x0000780000c37a02 */ /* 0x000fe40000000f00 */
.L_x_403:
[----:B------:R-:W-:Y:S04]  /*10790*/  DEPBAR.LE SB0, 0x0 ;  /* 0x000080000000791a */ /* 0x000fe80000000000 */
[----:B------:R-:W-:Y:S01]  /*107a0*/  BAR.SYNC.DEFER_BLOCKING 0x0 ;  /* 0x0000000000007b1d */ /* 0x000fe20000010000 */
[----:B------:R-:W-:Y:S02]  /*107b0*/  ISETP.GT.AND P0, PT, R223, R238, PT ;  /* 0x000000eedf00720c */ /* 0x000fe40003f04270 */
[C---:B------:R-:W-:Y:S02]  /*107c0*/  LOP3.LUT P4, RZ, R222.reuse, 0x40000, RZ, 0xc0, !PT ;  /* 0x00040000deff7812 */ /* 0x040fe4000788c0ff */
[----:B------:R-:W-:Y:S02]  /*107d0*/  LOP3.LUT P3, RZ, R222, 0x20000, RZ, 0xc0, !PT ;  /* 0x00020000deff7812 */ /* 0x000fe4000786c0ff */
[----:B------:R-:W-:Y:S07]  /*107e0*/  ISETP.NE.AND P5, PT, R217, 0x1, PT ;  /* 0x00000001d900780c */ /* 0x000fee0003fa5270 */
        /* <DEDUP_REMOVED lines=180> */
[----:B------:R-:W-:Y:S02]  /*11330*/  FMUL.FTZ R158, R12, c[0x0][0x320] ;  /* 0x0000c8000c9e7a20 */ /* 0x000fe40000410000 */
[----:B------:R-:W-:Y:S02]  /*11340*/  FMUL.FTZ R156, R13, c[0x0][0x320] ;  /* 0x0000c8000d9c7a20 */ /* 0x000fe40000410000 */
[----:B------:R-:W-:Y:S02]  /*11350*/  FMUL.FTZ R167, R14, c[0x0][0x320] ;  /* 0x0000c8000ea77a20 */ /* 0x000fe40000410000 */
[----:B------:R-:W-:Y:S02]  /*11360*/  FMUL.FTZ R151, R15, c[0x0][0x320] ;  /* 0x0000c8000f977a20 */ /* 0x000fe40000410000 */
[----:B------:R-:W-:Y:S01]  /*11370*/  FMUL.FTZ R159, R16, c[0x0][0x320] ;  /* 0x0000c800109f7a20 */ /* 0x000fe20000410000 */
[----:B------:R-:W2:Y:S01]  /*11380*/  MUFU.TANH R146, R146 ;  /* 0x0000009200927308 */ /* 0x000ea20000002400 */
[C---:B-1----:R-:W-:Y:S03]  /*11390*/  HMMA.16816.F32.BF16 R28, R188.reuse, R116, R28 ;  /* 0x00000074bc1c723c */ /* 0x042fe6000004181c */
[----:B------:R-:W-:Y:S02]  /*113a0*/  FMUL.FTZ R160, R17, c[0x0][0x320] ;  /* 0x0000c80011a07a20 */ /* 0x000fe40000410000 */
[----:B------:R-:W-:Y:S02]  /*113b0*/  FMUL.FTZ R157, R18, c[0x0][0x320] ;  /* 0x0000c800129d7a20 */ /* 0x000fe40000410000 */
[----:B------:R-:W-:Y:S01]  /*113c0*/  FMUL.FTZ R163, R19, c[0x0][0x320] ;  /* 0x0000c80013a37a20 */ /* 0x000fe20000410000 */
        /* <DEDUP_REMOVED lines=8> */
[----:B------:R-:W-:Y:S02]  /*11450*/  FMUL.FTZ R161, R21, c[0x0][0x320] ;  /* 0x0000c80015a17a20 */ /* 0x000fe40000410000 */
[----:B------:R-:W-:Y:S01]  /*11460*/  FMUL.FTZ R243, R22, c[0x0][0x320] ;  /* 0x0000c80016f37a20 */ /* 0x000fe20000410000 */
[C---:B------:R-:W-:Y:S04]  /*11470*/  HMMA.16816.F32.BF16 R40, R188.reuse, R126, R40 ;  /* 0x0000007ebc28723c */ /* 0x040fe80000041828 */
[----:B------:R-:W-:Y:S01]  /*11480*/  FMUL.FTZ R187, R23, c[0x0][0x320] ;  /* 0x0000c80017bb7a20 */ /* 0x000fe20000410000 */
[----:B------:R-:W1:Y:S01]  /*11490*/  MUFU.TANH R147, R147 ;  /* 0x0000009300937308 */ /* 0x000e620000002400 */
[----:B------:R-:W-:Y:S02]  /*114a0*/  FMUL.FTZ R162, R24, c[0x0][0x320] ;  /* 0x0000c80018a27a20 */ /* 0x000fe40000410000 */
[----:B------:R-:W-:Y:S04]  /*114b0*/  FMUL.FTZ R35, R35, c[0x0][0x320] ;  /* 0x0000c80023237a20 */ /* 0x000fe80000410000 */
        /* <DEDUP_REMOVED lines=8> */
[----:B------:R1:W1:Y:S01]  /*11540*/  MUFU.TANH R192, R37 ;  /* 0x0000002500c07308 */ /* 0x0002620000002400 */
[C---:B-----5:R-:W-:Y:S03]  /*11550*/  HMMA.16816.F32.BF16 R44, R188.reuse, R116, R44 ;  /* 0x00000074bc2c723c */ /* 0x060fe6000004182c */
[----:B------:R-:W-:Y:S02]  /*11560*/  FMUL.FTZ R41, R41, c[0x0][0x320] ;  /* 0x0000c80029297a20 */ /* 0x000fe40000410000 */
[----:B------:R-:W-:Y:S01]  /*11570*/  FMUL.FTZ R184, R40, c[0x0][0x320] ;  /* 0x0000c80028b87a20 */ /* 0x000fe20000410000 */
[----:B------:R-:W-:Y:S01]  /*11580*/  @P0 MOV R40, R224 ;  /* 0x000000e000280202 */ /* 0x000fe20000000f00 */
[----:B------:R-:W-:Y:S01]  /*11590*/  FMUL.FTZ R39, R39, c[0x0][0x320] ;  /* 0x0000c80027277a20 */ /* 0x000fe20000410000 */
[----:B------:R-:W-:Y:S01]  /*115a0*/  HMMA.16816.F32.BF16 R48, R188, R118, R48 ;  /* 0x00000076bc30723c */ /* 0x000fe20000041830 */
[----:B------:R5:W2:Y:S03]  /*115b0*/  MUFU.TANH R247, R34 ;  /* 0x0000002200f77308 */ /* 0x000aa60000002400 */
[----:B------:R-:W-:Y:S02]  /*115c0*/  FMUL.FTZ R164, R25, c[0x0][0x320] ;  /* 0x0000c80019a47a20 */ /* 0x000fe40000410000 */
[----:B------:R-:W-:Y:S02]  /*115d0*/  FMUL.FTZ R241, R26, c[0x0][0x320] ;  /* 0x0000c8001af17a20 */ /* 0x000fe40000410000 */
[----:B------:R-:W-:Y:S03]  /*115e0*/  FMUL.FTZ R239, R27, c[0x0][0x320] ;  /* 0x0000c8001bef7a20 */ /* 0x000fe60000410000 */
[----:B------:R2:W2:Y:S01]  /*115f0*/  MUFU.TANH R166, R41 ;  /* 0x0000002900a67308 */ /* 0x0004a20000002400 */
[----:B------:R-:W-:Y:S02]  /*11600*/  FMUL.FTZ R248, R28, c[0x0][0x320] ;  /* 0x0000c8001cf87a20 */ /* 0x000fe40000410000 */
[----:B------:R-:W-:Y:S01]  /*11610*/  FMUL.FTZ R242, R29, c[0x0][0x320] ;  /* 0x0000c8001df27a20 */ /* 0x000fe20000410000 */
[----:B-1----:R-:W-:Y:S01]  /*11620*/  @P0 IADD3 R37, R238, -0x1, RZ ;  /* 0xffffffffee250810 */ /* 0x002fe20007ffe0ff */
[----:B------:R-:W-:Y:S02]  /*11630*/  FMUL.FTZ R35, R46, c[0x0][0x320] ;  /* 0x0000c8002e237a20 */ /* 0x000fe40000410000 */
[----:B------:R-:W-:Y:S02]  /*11640*/  FMUL.FTZ R251, R30, c[0x0][0x320] ;  /* 0x0000c8001efb7a20 */ /* 0x000fe40000410000 */
[----:B------:R-:W-:Y:S01]  /*11650*/  FMUL.FTZ R249, R31, c[0x0][0x320] ;  /* 0x0000c8001ff97a20 */ /* 0x000fe20000410000 */
[----:B------:R1:W1:Y:S03]  /*11660*/  MUFU.TANH R185, R38 ;  /* 0x0000002600b97308 */ /* 0x0002660000002400 */
[----:B------:R-:W-:Y:S01]  /*11670*/  FMUL.FTZ R43, R49, c[0x0][0x320] ;  /* 0x0000c800312b7a20 */ /* 0x000fe20000410000 */
[----:B-----5:R-:W-:Y:S05]  /*11680*/  @P0 SHF.R.S32.HI R34, RZ, 0x1f, R37 ;  /* 0x0000001fff220819 */ /* 0x020fea0000011425 */
[----:B------:R-:W-:Y:S01]  /*11690*/  @P0 IMAD R34, R34, c[0x0][0x1e0], RZ ;  /* 0x0000780022220a24 */ /* 0x000fe200078e02ff */
[----:B------:R5:W3:Y:S03]  /*116a0*/  MUFU.TANH R244, R33 ;  /* 0x0000002100f47308 */ /* 0x000ae60000002400 */
[C---:B------:R-:W-:Y:S01]  /*116b0*/  @P0 IMAD R34, R37.reuse, c[0x0][0x1e4], R34 ;  /* 0x0000790025220a24 */ /* 0x040fe200078e0222 */
[----:B--2---:R-:W-:Y:S01]  /*116c0*/  @P0 MOV R41, R227 ;  /* 0x000000e300290202 */ /* 0x004fe20000000f00 */
[----:B------:R-:W-:Y:S05]  /*116d0*/  @P0 IMAD.WIDE.U32 R36, R37, c[0x0][0x1e0], RZ ;  /* 0x0000780025240a25 */ /* 0x000fea00078e00ff */
[----:B------:R2:W2:Y:S01]  /*116e0*/  MUFU.TANH R165, R39 ;  /* 0x0000002700a57308 */ /* 0x0004a20000002400 */
[----:B------:R-:W-:Y:S01]  /*116f0*/  @P0 IADD3 R34, R37, R34, RZ ;  /* 0x0000002225220210 */ /* 0x000fe20007ffe0ff */
[----:B------:R-:W-:Y:S04]  /*11700*/  @P0 IMAD.WIDE.U32 R40, R36, 0x60, R40 ;  /* 0x0000006024280825 */ /* 0x000fe800078e0028 */
[----:B------:R-:W-:Y:S01]  /*11710*/  @P0 IMAD R36, R34, 0x60, RZ ;  /* 0x0000006022240824 */ /* 0x000fe200078e02ff */
[----:B------:R-:W-:Y:S01]  /*11720*/  @P0 SHF.L.U32 R37, R40, 0x1, RZ ;  /* 0x0000000128250819 */ /* 0x000fe200000006ff */
[----:B------:R-:W-:Y:S02]  /*11730*/  FMUL.FTZ R34, R47, c[0x0][0x320] ;  /* 0x0000c8002f227a20 */ /* 0x000fe40000410000 */
[----:B------:R-:W3:Y:S01]  /*11740*/  MUFU.TANH R148, R148 ;  /* 0x0000009400947308 */ /* 0x000ee20000002400 */
[C---:B------:R-:W-:Y:S01]  /*11750*/  @P0 IADD3 R6, P1, R37.reuse, c[0x0][0x1c8], RZ ;  /* 0x0000720025060a10 */ /* 0x040fe20007f3e0ff */
[----:B-1----:R-:W-:Y:S01]  /*11760*/  FMUL.FTZ R38, R44, c[0x0][0x320] ;  /* 0x0000c8002c267a20 */ /* 0x002fe20000410000 */
[----:B------:R-:W-:Y:S01]  /*11770*/  @P0 IADD3 R37, P2, R37, 0x80, RZ ;  /* 0x0000008025250810 */ /* 0x000fe20007f5e0ff */
[----:B------:R-:W-:Y:S01]  /*11780*/  FMUL.FTZ R44, R48, c[0x0][0x320] ;  /* 0x0000c800302c7a20 */ /* 0x000fe20000410000 */
[----:B------:R-:W-:Y:S01]  /*11790*/  @P0 IADD3 R36, R41, R36, RZ ;  /* 0x0000002429240210 */ /* 0x000fe20007ffe0ff */
[----:B-----5:R-:W-:Y:S01]  /*117a0*/  FMUL.FTZ R33, R42, c[0x0][0x320] ;  /* 0x0000c8002a217a20 */ /* 0x020fe20000410000 */
[----:B------:R-:W-:Y:S02]  /*117b0*/  MOV R41, R229 ;  /* 0x000000e500297202 */ /* 0x000fe40000000f00 */
[----:B------:R-:W-:Y:S01]  /*117c0*/  @P0 SHF.L.U64.HI R36, R40, 0x1, R36 ;  /* 0x0000000128240819 */ /* 0x000fe20000010224 */
[----:B------:R-:W1:Y:S01]  /*117d0*/  MUFU.TANH R158, R158 ;  /* 0x0000009e009e7308 */ /* 0x000e620000002400 */
[----:B------:R-:W-:Y:S02]  /*117e0*/  @P5 MOV R41, R193 ;  /* 0x000000c100295202 */ /* 0x000fe40000000f00 */
[----:B------:R-:W-:Y:S01]  /*117f0*/  @P0 IADD3.X R7, R36, c[0x0][0x1cc], RZ, P1, !PT ;  /* 0x0000730024070a10 */ /* 0x000fe20000ffe4ff */
[----:B--2---:R-:W-:Y:S01]  /*11800*/  FMUL.FTZ R39, R45, c[0x0][0x320] ;  /* 0x0000c8002d277a20 */ /* 0x004fe20000410000 */
[----:B------:R-:W-:Y:S01]  /*11810*/  @P0 IADD3 R46, P1, R37, c[0x0][0x1c8], RZ ;  /* 0x00007200252e0a10 */ /* 0x000fe20007f3e0ff */
[----:B------:R-:W2:Y:S01]  /*11820*/  SHFL.IDX PT, R40, R41, RZ, 0x1c1f ;  /* 0x001c1fff29287589 */ /* 0x000ea200000e0000 */
[C---:B------:R-:W-:Y:S02]  /*11830*/  @P0 SHF.L.U32 R37, R195.reuse, 0x6, RZ ;  /* 0x00000006c3250819 */ /* 0x040fe400000006ff */
[----:B------:R-:W-:Y:S01]  /*11840*/  @P0 IADD3.X R47, RZ, c[0x0][0x1cc], R36, P1, P2 ;  /* 0x00007300ff2f0a10 */ /* 0x000fe20000fe4424 */
[----:B------:R-:W1:Y:S01]  /*11850*/  MUFU.TANH R156, R156 ;  /* 0x0000009c009c7308 */ /* 0x000e620000002400 */
[-C--:B------:R-:W-:Y:S02]  /*11860*/  @P0 IADD3 R48, P2, R6, R37.reuse, RZ ;  /* 0x0000002506300210 */ /* 0x080fe40007f5e0ff */
[----:B------:R-:W-:Y:S01]  /*11870*/  @P0 SHF.L.U64.HI R36, R195, R194, c[0x0][0x1e4] ;  /* 0x00007900c3240619 */ /* 0x000fe200000102c2 */
[----:B------:R-:W-:Y:S01]  /*11880*/  @!PT LDS RZ, [RZ] ;  /* 0x00000000fffff984 */ /* 0x000fe20000000800 */
[----:B------:R-:W-:Y:S01]  /*11890*/  @!PT LDS RZ, [RZ] ;  /* 0x00000000fffff984 */ /* 0x000fe20000000800 */
[----:B------:R1:W-:Y:S01]  /*118a0*/  @P0 LDGSTS.E.BYPASS.LTC128B.128 [R228+0x8100], [R6.64], !P4 ;  /* 0x0810000006e40fae */ /* 0x0003e2000e101d50 */
[----:B------:R-:W-:Y:S01]  /*118b0*/  @P0 IADD3 R10, P1, R48, R37, RZ ;  /* 0x00000025300a0210 */ /* 0x000fe20007f3e0ff */
[----:B------:R-:W-:Y:S01]  /*118c0*/  FMUL.FTZ R37, R50, c[0x0][0x320] ;  /* 0x0000c80032257a20 */ /* 0x000fe20000410000 */
[-C--:B------:R-:W-:Y:S03]  /*118d0*/  @P0 IADD3.X R49, R7, R36.reuse, RZ, P2, !PT ;  /* 0x0000002407310210 */ /* 0x080fe600017fe4ff */
[----:B------:R-:W1:Y:S01]  /*118e0*/  MUFU.TANH R167, R167 ;  /* 0x000000a700a77308 */ /* 0x000e620000002400 */
[----:B------:R-:W-:Y:S01]  /*118f0*/  @P0 IADD3.X R11, R49, R36, RZ, P1, !PT ;  /* 0x00000024310b0210 */ /* 0x000fe20000ffe4ff */
[----:B------:R5:W-:Y:S01]  /*11900*/  @P0 LDGSTS.E.BYPASS.LTC128B.128 [R228+0xb100], [R46.64], !P3 ;  /* 0x0b1000002ee40fae */ /* 0x000be2000d901d50 */
[----:B------:R-:W-:Y:S07]  /*11910*/  FMUL.FTZ R36, R51, c[0x0][0x320] ;  /* 0x0000c80033247a20 */ /* 0x000fee0000410000 */
[----:B------:R-:W1:Y:S01]  /*11920*/  MUFU.TANH R151, R151 ;  /* 0x0000009700977308 */ /* 0x000e620000002400 */
[----:B------:R1:W-:Y:S08]  /*11930*/  @P0 LDGSTS.E.BYPASS.LTC128B.128 [R228+0x9100], [R48.64], !P4 ;  /* 0x0910000030e40fae */ /* 0x0003f0000e101d50 */
[----:B------:R1:W-:Y:S01]  /*11940*/  @P0 LDGSTS.E.BYPASS.LTC128B.128 [R228+0xc100], [R48.64+0x80], !P3 ;  /* 0x0c10008030e40fae */ /* 0x0003e2000d901d50 */
[----:B------:R-:W1:Y:S07]  /*11950*/  MUFU.TANH R159, R159 ;  /* 0x0000009f009f7308 */ /* 0x000e6e0000002400 */
[----:B------:R3:W-:Y:S01]  /*11960*/  @P0 LDGSTS.E.BYPASS.LTC128B.128 [R228+0xa100], [R10.64], !P4 ;  /* 0x0a1000000ae40fae */ /* 0x0007e2000e101d50 */
[----:B-----5:R-:W-:Y:S02]  /*11970*/  IMAD R47, R238, -0x60, RZ ;  /* 0xffffffa0ee2f7824 */ /* 0x020fe400078e02ff */
[----:B------:R-:W3:Y:S03]  /*11980*/  MUFU.TANH R160, R160 ;  /* 0x000000a000a07308 */ /* 0x000ee60000002400 */
[----:B------:R-:W-:Y:S02]  /*11990*/  IADD3 R45, -R230, 0x1, R47 ;  /* 0x00000001e62d7810 */ /* 0x000fe40007ffe12f */
[----:B------:R3:W-:Y:S01]  /*119a0*/  @P0 LDGSTS.E.BYPASS.LTC128B.128 [R228+0xd100], [R10.64+0x80], !P3 ;  /* 0x0d1000800ae40fae */ /* 0x0007e2000d901d50 */
[----:B------:R-:W-:Y:S02]  /*119b0*/  ISETP.GE.AND P3, PT, R216, 0x1, PT ;  /* 0x00000001d800780c */ /* 0x000fe40003f66270 */
[----:B------:R-:W-:Y:S02]  /*119c0*/  IADD3 R45, -R220, R45, R215 ;  /* 0x0000002ddc2d7210 */ /* 0x000fe40007ffe1d7 */
[----:B------:R-:W3:Y:S02]  /*119d0*/  MUFU.TANH R157, R157 ;  /* 0x0000009d009d7308 */ /* 0x000ee40000002400 */
[C---:B------:R-:W-:Y:S01]  /*119e0*/  IADD3 R46, R45.reuse, c[0x0][0x328], RZ ;  /* 0x0000ca002d2e7a10 */ /* 0x040fe20007ffe0ff */
[----:B------:R-:W0:Y:S01]  /*119f0*/  LDGDEPBAR ;  /* 0x00000000000079af */ /* 0x000e220000000000 */
[----:B------:R-:W-:Y:S02]  /*11a00*/  IADD3 R45, R45, UR10, RZ ;  /* 0x0000000a2d2d7c10 */ /* 0x000fe4000fffe0ff */
[----:B--2---:R-:W-:Y:S02]  /*11a10*/  IADD3 R51, R46, R40, RZ ;  /* 0x000000282e337210 */ /* 0x004fe40007ffe0ff */
[----:B-1----:R-:W-:Y:S02]  /*11a20*/  IADD3 R49, R40, R45, RZ ;  /* 0x0000002d28317210 */ /* 0x002fe40007ffe0ff */
[----:B------:R-:W1:Y:S10]  /*11a30*/  MUFU.TANH R163, R163 ;  /* 0x000000a300a37308 */ /* 0x000e740000002400 */
        /* <DEDUP_REMOVED lines=39> */
.L_x_397:
[----:B------:R-:W-:Y:S04]  /*11cb0*/  MOV R4, c[0x0][0x32c] ;  /* 0x0000cb0000047a02 */ /* 0x000fe80000000f00 */
[----:B------:R-:W-:Y:S11]  /*11cc0*/  ISETP.NE.AND P0, PT, R4, 0x1, PT ;  /* 0x000000010400780c */ /* 0x000ff60003f05270 */
[----:B------:R-:W-:Y:S02]  /*11cd0*/  @!UPT UIADD3 URZ, URZ, URZ, URZ ;  /* 0x0000003f3f3ff290 */ /* 0x000fe4000fffe03f */
[----:B------:R-:W-:Y:S05]  /*11ce0*/  @P0 IMAD.HI.U32 R4, R5, c[0x0][0x330], RZ ;  /* 0x0000cc0005040a27 */ /* 0x000fea00078e00ff */
[----:B------:R-:W-:Y:S02]  /*11cf0*/  @P0 SHF.R.U32.HI R5, RZ, c[0x0][0x334], R4 ;  /* 0x0000cd00ff050a19 */ /* 0x000fe40000011604 */
.L_x_398:
[----:B------:R-:W-:Y:S05]  /*11d00*/  BSYNC B0 ;  /* 0x0000000000007941 */ /* 0x000fea0003800000 */
.L_x_396:
[----:B------:R-:W-:Y:S04]  /*11d10*/  IMAD.IADD R6, R47, 0x1, -R230 ;  /* 0x000000012f067824 */ /* 0x000fe800078e0ae6 */
[----:B------:R-:W-:Y:S05]  /*11d20*/  IMAD R6, R5, c[0x0][0x32c], R6 ;  /* 0x0000cb0005067a24 */ /* 0x000fea00078e0206 */
[----:B------:R-:W-:Y:S02]  /*11d30*/  IADD3 R4, R6, c[0x0][0x32c], RZ ;  /* 0x0000cb0006047a10 */ /* 0x000fe40007ffe0ff */
[----:B------:R-:W-:Y:S02]  /*11d40*/  IMNMX R49, R49, R6, !PT ;  /* 0x0000000631317217 */ /* 0x000fe40007800200 */
[----:B------:R-:W-:Y:S02]  /*11d50*/  IMNMX R51, R51, R4, PT ;  /* 0x0000000433337217 */ /* 0x000fe40003800200 */
.L_x_395:
[C---:B--234-:R-:W-:Y:S01]  /*11d60*/  ISETP.GE.AND P0, PT, R47.reuse, 0x1, PT ;  /* 0x000000012f00780c */ /* 0x05cfe20003f06270 */
[----:B------:R-:W2:Y:S01]  /*11d70*/  SHFL.IDX PT, R4, R41, 0x1, 0x1c1f ;  /* 0x003c1f0029047f89 */ /* 0x000ea200000e0000 */
[C---:B------:R-:W-:Y:S02]  /*11d80*/  ISETP.GE.AND P1, PT, R47.reuse, 0x2, PT ;  /* 0x000000022f00780c */ /* 0x040fe40003f26270 */
[----:B------:R-:W-:Y:S02]  /*11d90*/  LOP3.LUT R222, R222, 0xffff7fff, RZ, 0xc0, !PT ;  /* 0xffff7fffdede7812 */ /* 0x000fe400078ec0ff */
[C---:B------:R-:W-:Y:S02]  /*11da0*/  ISETP.GE.AND P6, PT, R47.reuse, 0x42, PT ;  /* 0x000000422f00780c */ /* 0x040fe40003fc6270 */
[C---:B------:R-:W-:Y:S02]  /*11db0*/  ISETP.GE.AND P5, PT, R47.reuse, 0x49, PT ;  /* 0x000000492f00780c */ /* 0x040fe40003fa6270 */
[C---:B------:R-:W-:Y:S02]  /*11dc0*/  ISETP.GE.AND P4, PT, R47.reuse, 0x4a, PT ;  /* 0x0000004a2f00780c */ /* 0x040fe40003f86270 */
[----:B------:R-:W-:Y:S02]  /*11dd0*/  ISETP.GE.AND P3, PT, R47, 0x51, PT ;  /* 0x000000512f00780c */ /* 0x000fe40003f66270 */
[----:B------:R-:W-:Y:S02]  /*11de0*/  @P0 LOP3.LUT R222, R222, 0x8000, RZ, 0xfc, !PT ;  /* 0x00008000dede0812 */ /* 0x000fe400078efcff */
[----:B------:R-:W-:Y:S02]  /*11df0*/  ISETP.GT.AND P0, PT, R49, RZ, !P0 ;  /* 0x000000ff3100720c */ /* 0x000fe40004704270 */
[----:B------:R-:W-:Y:S02]  /*11e00*/  LOP3.LUT R222, R222, 0xfffeffff, RZ, 0xc0, !PT ;  /* 0xfffeffffdede7812 */ /* 0x000fe400078ec0ff */
[----:B------:R-:W-:Y:S02]  /*11e10*/  ISETP.LT.OR P0, PT, R51, 0x1, P0 ;  /* 0x000000013300780c */ /* 0x000fe40000701670 */
[----:B------:R-:W-:Y:S02]  /*11e20*/  @P1 LOP3.LUT R222, R222, 0x10000, RZ, 0xfc, !PT ;  /* 0x00010000dede1812 */ /* 0x000fe400078efcff */
[----:B------:R-:W-:Y:S01]  /*11e30*/  FSEL R12, R144, -INF , !P0 ;  /* 0xff800000900c7808 */ /* 0x000fe20004000000 */
[--C-:B--2---:R-:W-:Y:S01]  /*11e40*/  IMAD.IADD R46, R46, 0x1, R4.reuse ;  /* 0x000000012e2e7824 */ /* 0x104fe200078e0204 */
[----:B------:R-:W-:Y:S01]  /*11e50*/  ISETP.GT.AND P0, PT, R49, 0x1, !P1 ;  /* 0x000000013100780c */ /* 0x000fe20004f04270 */
[----:B------:R-:W-:Y:S01]  /*11e60*/  IMAD.IADD R45, R45, 0x1, R4 ;  /* 0x000000012d2d7824 */ /* 0x000fe200078e0204 */
[----:B------:R-:W-:Y:S02]  /*11e70*/  ISETP.GE.AND P1, PT, R47, 0x9, PT ;  /* 0x000000092f00780c */ /* 0x000fe40003f26270 */
[----:B------:R-:W-:Y:S02]  /*11e80*/  ISETP.LT.OR P0, PT, R51, 0x2, P0 ;  /* 0x000000023300780c */ /* 0x000fe40000701670 */
[----:B------:R-:W-:Y:S02]  /*11e90*/  LOP3.LUT R222, R222, 0xffffbfff, RZ, 0xc0, !PT ;  /* 0xffffbfffdede7812 */ /* 0x000fe400078ec0ff */
[----:B------:R-:W-:Y:S02]  /*11ea0*/  FSEL R10, R146, -INF , !P0 ;  /* 0xff800000920a7808 */ /* 0x000fe40004000000 */
[----:B------:R-:W-:Y:S02]  /*11eb0*/  ISETP.GT.AND P0, PT, R49, 0x8, !P1 ;  /* 0x000000083100780c */ /* 0x000fe40004f04270 */
[----:B------:R-:W-:Y:S02]  /*11ec0*/  ISETP.GE.AND P2, PT, R47, 0x52, PT ;  /* 0x000000522f00780c */ /* 0x000fe40003f46270 */
        /* <DEDUP_REMOVED lines=91> */
[----:B------:R-:W-:Y:S02]  /*12480*/  ISETP.GT.AND P0, PT, R49, 0x48, !P5 ;  /* 0x000000483100780c */ /* 0x000fe40006f04270 */
[----:B------:R-:W-:Y:S02]  /*12490*/  LOP3.LUT R222, R222, 0xfff7ffff, RZ, 0xc0, !PT ;  /* 0xfff7ffffdede7812 */ /* 0x000fe400078ec0ff */
[----:B------:R-:W-:Y:S04]  /*124a0*/  ISETP.LT.OR P0, PT, R51, 0x49, P0 ;  /* 0x000000493300780c */ /* 0x000fe80000701670 */
[----:B------:R-:W-:Y:S02]  /*124b0*/  FSEL R184, R184, -INF , !P0 ;  /* 0xff800000b8b87808 */ /* 0x000fe40004000000 */
[----:B------:R-:W-:Y:S04]  /*124c0*/  ISETP.GT.AND P0, PT, R49, 0x49, !P4 ;  /* 0x000000493100780c */ /* 0x000fe80006704270 */
        /* <DEDUP_REMOVED lines=11> */
[----:B------:R-:W-:Y:S11]  /*12580*/  ISETP.GE.AND P0, PT, R47, 0x5a, PT ;  /* 0x0000005a2f00780c */ /* 0x000ff60003f06270 */
[----:B------:R-:W-:Y:S02]  /*12590*/  @!UPT UIADD3 URZ, URZ, URZ, URZ ;  /* 0x0000003f3f3ff290 */ /* 0x000fe4000fffe03f */
[----:B------:R-:W-:Y:S02]  /*125a0*/  @P0 LOP3.LUT R222, R222, 0x80000, RZ, 0xfc, !PT ;  /* 0x00080000dede0812 */ /* 0x000fe400078efcff */
[----:B------:R-:W-:Y:S04]  /*125b0*/  ISETP.GT.AND P0, PT, R49, 0x59, !P0 ;  /* 0x000000593100780c */ /* 0x000fe80004704270 */
[----:B------:R-:W-:Y:S04]  /*125c0*/  ISETP.LT.OR P0, PT, R51, 0x5a, P0 ;  /* 0x0000005a3300780c */ /* 0x000fe80000701670 */
[----:B------:R-:W-:Y:S02]  /*125d0*/  FSEL R144, R43, -INF , !P0 ;  /* 0xff8000002b907808 */ /* 0x000fe40004000000 */
[----:B------:R-:W-:Y:S11]  /*125e0*/  ISETP.GE.AND P0, PT, R216, 0x1, PT ;  /* 0x00000001d800780c */ /* 0x000ff60003f06270 */
[----:B------:R-:W-:Y:S02]  /*125f0*/  @!UPT UIADD3 URZ, URZ, URZ, URZ ;  /* 0x0000003f3f3ff290 */ /* 0x000fe4000fffe03f */
        /* <DEDUP_REMOVED lines=14> */
.L_x_401:
[----:B------:R-:W-:Y:S04]  /*126e0*/  MOV R4, c[0x0][0x32c] ;  /* 0x0000cb0000047a02 */ /* 0x000fe80000000f00 */
[----:B------:R-:W-:Y:S11]  /*126f0*/  ISETP.NE.AND P0, PT, R4, 0x1, PT ;  /* 0x000000010400780c */ /* 0x000ff60003f05270 */
[----:B------:R-:W-:Y:S02]  /*12700*/  @!UPT UIADD3 URZ, URZ, URZ, URZ ;  /* 0x0000003f3f3ff290 */ /* 0x000fe4000fffe03f */
[----:B------:R-:W-:Y:S05]  /*12710*/  @P0 IMAD.HI.U32 R4, R5, c[0x0][0x330], RZ ;  /* 0x0000cc0005040a27 */ /* 0x000fea00078e00ff */
[----:B------:R-:W-:Y:S02]  /*12720*/  @P0 SHF.R.U32.HI R5, RZ, c[0x0][0x334], R4 ;  /* 0x0000cd00ff050a19 */ /* 0x000fe40000011604 */
.L_x_402:
[----:B------:R-:W-:Y:S05]  /*12730*/  BSYNC B0 ;  /* 0x0000000000007941 */ /* 0x000fea0003800000 */
.L_x_400:
[----:B------:R-:W-:Y:S04]  /*12740*/  IMAD.IADD R4, R47, 0x1, -R230 ;  /* 0x000000012f047824 */ /* 0x000fe800078e0ae6 */
[----:B------:R-:W-:Y:S05]  /*12750*/  IMAD R4, R5, c[0x0][0x32c], R4 ;  /* 0x0000cb0005047a24 */ /* 0x000fea00078e0204 */
[----:B------:R-:W-:Y:S02]  /*12760*/  IADD3 R5, R4, c[0x0][0x32c], RZ ;  /* 0x0000cb0004057a10 */ /* 0x000fe40007ffe0ff */
[----:B------:R-:W-:Y:S02]  /*12770*/  IMNMX R45, R45, R4, !PT ;  /* 0x000000042d2d7217 */ /* 0x000fe40007800200 */
[----:B------:R-:W-:Y:S02]  /*12780*/  IMNMX R46, R46, R5, PT ;  /* 0x000000052e2e7217 */ /* 0x000fe40003800200 */
.L_x_399:
        /* <DEDUP_REMOVED lines=83> */
[C---:B------:R-:W-:Y:S02]  /*12cc0*/  ISETP.LT.OR P0, PT, R46.reuse, 0x2a, P0 ;  /* 0x0000002a2e00780c */ /* 0x040fe40000701670 */
[----:B------:R-:W-:Y:S02]  /*12cd0*/  ISETP.LT.OR P1, PT, R46, 0x59, P1 ;  /* 0x000000592e00780c */ /* 0x000fe40000f21670 */
[----:B------:R-:W-:Y:S02]  /*12ce0*/  FSEL R239, R239, -INF , !P0 ;  /* 0xff800000efef7808 */ /* 0x000fe40004000000 */
[----:B------:R-:W-:Y:S02]  /*12cf0*/  LOP3.LUT P0, RZ, R222, 0x10, RZ, 0xc0, !PT ;  /* 0x00000010deff7812 */ /* 0x000fe4000780c0ff */
[----:B------:R-:W-:Y:S02]  /*12d00*/  FMNMX.FTZ R0, R239, R0, !PT ;  /* 0x00000000ef007209 */ /* 0x000fe40007810000 */
[----:B------:R-:W-:Y:S02]  /*12d10*/  ISETP.GT.AND P0, PT, R45, 0x30, !P0 ;  /* 0x000000302d00780c */ /* 0x000fe40004704270 */
[----:B------:R-:W-:Y:S02]  /*12d20*/  FMNMX.FTZ R5, R144, R7, !PT ;  /* 0x0000000790057209 */ /* 0x000fe40007810000 */
[----:B------:R-:W-:Y:S02]  /*12d30*/  ISETP.LT.OR P0, PT, R46, 0x31, P0 ;  /* 0x000000312e00780c */ /* 0x000fe40000701670 */
[----:B------:R-:W-:Y:S01]  /*12d40*/  FSEL R135, R37, -INF , !P1 ;  /* 0xff80000025877808 */ /* 0x000fe20004800000 */
[----:B------:R-:W1:Y:S01]  /*12d50*/  SHFL.BFLY PT, R14, R5, 0x2, 0x1f ;  /* 0x0c401f00050e7f89 */ /* 0x000e6200000e0000 */
        /* <DEDUP_REMOVED lines=21> */
[C---:B------:R-:W-:Y:S04]  /*12eb0*/  ISETP.LT.OR P0, PT, R46.reuse, 0x41, P0 ;  /* 0x000000412e00780c */ /* 0x040fe80000701670 */
[----:B------:R-:W-:Y:S02]  /*12ec0*/  FSEL R185, R185, -INF , !P0 ;  /* 0xff800000b9b97808 */ /* 0x000fe40004000000 */
[----:B------:R-:W-:Y:S02]  /*12ed0*/  ISETP.GT.AND P0, PT, R45, 0x41, !P6 ;  /* 0x000000412d00780c */ /* 0x000fe40007704270 */
[----:B------:R-:W-:Y:S02]  /*12ee0*/  FMNMX.FTZ R0, R185, R0, !PT ;  /* 0x00000000b9007209 */ /* 0x000fe40007810000 */
[----:B------:R-:W-:Y:S02]  /*12ef0*/  ISETP.LT.OR P0, PT, R46, 0x42, P0 ;  /* 0x000000422e00780c */ /* 0x000fe40000701670 */
[----:B------:R-:W-:Y:S02]  /*12f00*/  LOP3.LUT P6, RZ, R222, 0x80000, RZ, 0xc0, !PT ;  /* 0x00080000deff7812 */ /* 0x000fe400078cc0ff */
[----:B------:R-:W-:Y:S02]  /*12f10*/  FSEL R165, R165, -INF , !P0 ;  /* 0xff800000a5a57808 */ /* 0x000fe40004000000 */
[----:B------:R-:W-:Y:S02]  /*12f20*/  ISETP.GT.AND P0, PT, R45, 0x48, !P5 ;  /* 0x000000482d00780c */ /* 0x000fe40006f04270 */
[----:B------:R-:W-:Y:S02]  /*12f30*/  FMNMX.FTZ R0, R165, R0, !PT ;  /* 0x00000000a5007209 */ /* 0x000fe40007810000 */
[C---:B------:R-:W-:Y:S04]  /*12f40*/  ISETP.LT.OR P0, PT, R46.reuse, 0x49, P0 ;  /* 0x000000492e00780c */ /* 0x040fe80000701670 */
[----:B------:R-:W-:Y:S02]  /*12f50*/  FSEL R161, R33, -INF , !P0 ;  /* 0xff80000021a17808 */ /* 0x000fe40004000000 */
[----:B------:R-:W-:Y:S02]  /*12f60*/  ISETP.GT.AND P0, PT, R45, 0x49, !P4 ;  /* 0x000000492d00780c */ /* 0x000fe40006704270 */
[----:B------:R-:W-:Y:S02]  /*12f70*/  FMNMX.FTZ R0, R161, R0, !PT ;  /* 0x00000000a1007209 */ /* 0x000fe40007810000 */
[----:B------:R-:W-:Y:S04]  /*12f80*/  ISETP.LT.OR P0, PT, R46, 0x4a, P0 ;  /* 0x0000004a2e00780c */ /* 0x000fe80000701670 */
[----:B------:R-:W-:Y:S02]  /*12f90*/  FSEL R159, R32, -INF , !P0 ;  /* 0xff800000209f7808 */ /* 0x000fe40004000000 */
[----:B------:R-:W-:Y:S02]  /*12fa0*/  ISETP.GT.AND P0, PT, R45, 0x50, !P3 ;  /* 0x000000502d00780c */ /* 0x000fe40005f04270 */
[----:B------:R-:W-:Y:S02]  /*12fb0*/  FMNMX.FTZ R0, R159, R0, !PT ;  /* 0x000000009f007209 */ /* 0x000fe40007810000 */
[C---:B------:R-:W-:Y:S04]  /*12fc0*/  ISETP.LT.OR P0, PT, R46.reuse, 0x51, P0 ;  /* 0x000000512e00780c */ /* 0x040fe80000701670 */
[----:B------:R-:W-:Y:S02]  /*12fd0*/  FSEL R147, R35, -INF , !P0 ;  /* 0xff80000023937808 */ /* 0x000fe40004000000 */
[----:B------:R-:W-:Y:S02]  /*12fe0*/  ISETP.GT.AND P0, PT, R45, 0x51, !P2 ;  /* 0x000000512d00780c */ /* 0x000fe40005704270 */
[----:B------:R-:W-:Y:S02]  /*12ff0*/  FMNMX.FTZ R0, R147, R0, !PT ;  /* 0x0000000093007209 */ /* 0x000fe40007810000 */
[----:B------:R-:W-:Y:S02]  /*13000*/  ISETP.LT.OR P2, PT, R46, 0x52, P0 ;  /* 0x000000522e00780c */ /* 0x000fe40000741670 */
[----:B------:R-:W-:Y:S02]  /*13010*/  ISETP.GT.AND P0, PT, R45, 0x59, !P6 ;  /* 0x000000592d00780c */ /* 0x000fe40007704270 */
[----:B------:R-:W-:Y:S02]  /*13020*/  FSEL R139, R34, -INF , !P2 ;  /* 0xff800000228b7808 */ /* 0x000fe40005000000 */
[----:B------:R-:W-:Y:S02]  /*13030*/  ISETP.LT.OR P0, PT, R46, 0x5a, P0 ;  /* 0x0000005a2e00780c */ /* 0x000fe40000701670 */
[----:B------:R-:W-:Y:S01]  /*13040*/  FMNMX.FTZ R0, R139, R0, !PT ;  /* 0x000000008b007209 */ /* 0x000fe20007810000 */
[----:B------:R-:W-:Y:S01]  /*13050*/  LDSM.16.MT88.4 R44, [R212+0x3100] ;  /* 0x00310000d42c783b */ /* 0x000fe20000004200 */
[----:B------:R-:W-:Y:S02]  /*13060*/  FSEL R117, R36, -INF , !P0 ;  /* 0xff80000024757808 */ /* 0x000fe40004000000 */
[----:B------:R-:W-:Y:S04]  /*13070*/  FMNMX.FTZ R0, R135, R0, !PT ;  /* 0x0000000087007209 */ /* 0x000fe80007810000 */
[----:B------:R-:W-:Y:S01]  /*13080*/  FMNMX.FTZ R7, R117, R0, !PT ;  /* 0x0000000075077209 */ /* 0x000fe20007810000 */
[----:B------:R-:W-:Y:S01]  /*13090*/  LDSM.16.MT88.4 R36, [R208+0x100] ;  /* 0x00010000d024783b */ /* 0x000fe20000004200 */
[----:B-1----:R-:W-:Y:S04]  /*130a0*/  FMNMX.FTZ R0, R14, R15, !PT ;  /* 0x0000000f0e007209 */ /* 0x002fe80007810000 */
[C---:B------:R-:W-:Y:S01]  /*130b0*/  FSETP.NEU.FTZ.AND P0, PT, R0.reuse, -INF , PT ;  /* 0xff8000000000780b */ /* 0x040fe20003f1d000 */
[----:B------:R-:W-:Y:S02]  /*130c0*/  FMUL.FTZ R149, R0, c[0x0][0x2d0] ;  /* 0x0000b40000957a20 */ /* 0x000fe40000410000 */
[----:B------:R-:W1:Y:S03]  /*130d0*/  SHFL.BFLY PT, R4, R7, 0x2, 0x1f ;  /* 0x0c401f0007047f89 */ /* 0x000e6600000e0000 */
        /* <DEDUP_REMOVED lines=8> */
[--C-:B------:R-:W-:Y:S02]  /*13160*/  FFMA.FTZ R136, R42, c[0x0][0x2d0], -R149.reuse ;  /* 0x0000b4002a887a23 */ /* 0x100fe40000010895 */
[--C-:B------:R-:W-:Y:S02]  /*13170*/  FFMA.FTZ R137, R40, c[0x0][0x2d0], -R149.reuse ;  /* 0x0000b40028897a23 */ /* 0x100fe40000010895 */
[--C-:B------:R-:W-:Y:S01]  /*13180*/  FFMA.FTZ R138, R50, c[0x0][0x2d0], -R149.reuse ;  /* 0x0000b400328a7a23 */ /* 0x100fe20000010895 */
[----:B-1----:R-:W-:Y:S02]  /*13190*/  FMNMX.FTZ R5, R7, R4, !PT ;  /* 0x0000000407057209 */ /* 0x002fe40007810000 */
[----:B------:R-:W-:Y:S01]  /*131a0*/  MUFU.EX2 R128, R128 ;  /* 0x0000008000807308 */ /* 0x000fe20000000800 */
[--C-:B------:R-:W-:Y:S02]  /*131b0*/  FFMA.FTZ R240, R240, c[0x0][0x2d0], -R149.reuse ;  /* 0x0000b400f0f07a23 */ /* 0x100fe40000010895 */
[--C-:B------:R-:W-:Y:S01]  /*131c0*/  FFMA.FTZ R184, R184, c[0x0][0x2d0], -R149.reuse ;  /* 0x0000b400b8b87a23 */ /* 0x100fe20000010895 */
[----:B------:R-:W1:Y:S01]  /*131d0*/  SHFL.BFLY PT, R4, R5, 0x1, 0x1f ;  /* 0x0c201f0005047f89 */ /* 0x000e6200000e0000 */
[--C-:B------:R-:W-:Y:S02]  /*131e0*/  FFMA.FTZ R160, R160, c[0x0][0x2d0], -R149.reuse ;  /* 0x0000b400a0a07a23 */ /* 0x100fe40000010895 */
[--C-:B------:R-:W-:Y:S02]  /*131f0*/  FFMA.FTZ R162, R162, c[0x0][0x2d0], -R149.reuse ;  /* 0x0000b400a2a27a23 */ /* 0x100fe40000010895 */
[--C-:B------:R-:W-:Y:S01]  /*13200*/  FFMA.FTZ R242, R242, c[0x0][0x2d0], -R149.reuse ;  /* 0x0000b400f2f27a23 */ /* 0x100fe20000010895 */
[----:B------:R-:W2:Y:S01]  /*13210*/  MUFU.EX2 R119, R119 ;  /* 0x0000007700777308 */ /* 0x000ea20000000800 */
[--C-:B------:R-:W-:Y:S02]  /*13220*/  FFMA.FTZ R244, R244, c[0x0][0x2d0], -R149.reuse ;  /* 0x0000b400f4f47a23 */ /* 0x100fe40000010895 */
[--C-:B------:R-:W-:Y:S02]  /*13230*/  FFMA.FTZ R156, R156, c[0x0][0x2d0], -R149.reuse ;  /* 0x0000b4009c9c7a23 */ /* 0x100fe40000010895 */
[--C-:B------:R-:W-:Y:S05]  /*13240*/  FFMA.FTZ R146, R146, c[0x0][0x2d0], -R149.reuse ;  /* 0x0000b40092927a23 */ /* 0x100fea0000010895 */
[----:B------:R-:W3:Y:S01]  /*13250*/  MUFU.EX2 R129, R129 ;  /* 0x0000008100817308 */ /* 0x000ee20000000800 */
[----:B-1----:R-:W-:Y:S01]  /*13260*/  FMNMX.FTZ R116, R5, R4, !PT ;  /* 0x0000000405747209 */ /* 0x002fe20007810000 */
[----:B------:R-:W-:Y:S08]  /*13270*/  FMUL.FTZ R4, R3, c[0x0][0x2d0] ;  /* 0x0000b40003047a20 */ /* 0x000ff00000410000 */
[----:B------:R-:W-:Y:S01]  /*13280*/  MUFU.EX2 R240, R240 ;  /* 0x000000f000f07308 */ /* 0x000fe20000000800 */
[C---:B------:R-:W-:Y:S01]  /*13290*/  FSETP.NEU.FTZ.AND P0, PT, R116.reuse, -INF , PT ;  /* 0xff8000007400780b */ /* 0x040fe20003f1d000 */
[C---:B------:R-:W-:Y:S01]  /*132a0*/  FMUL.FTZ R134, R116.reuse, c[0x0][0x2d0] ;  /* 0x0000b40074867a20 */ /* 0x040fe20000410000 */
[----:B--2---:R-:W-:Y:S02]  /*132b0*/  F2FP.BF16.PACK_AB R124, R119, R128 ;  /* 0x00000080777c723e */ /* 0x004fe400000010ff */
[----:B------:R-:W-:Y:S02]  /*132c0*/  FSEL R5, R116, RZ, P0 ;  /* 0x000000ff74057208 */ /* 0x000fe40000000000 */
[----:B------:R-:W-:Y:S03]  /*132d0*/  FSEL R134, R134, RZ, P0 ;  /* 0x000000ff86867208 */ /* 0x000fe60000000000 */
[----:B------:R-:W1:Y:S01]  /*132e0*/  MUFU.EX2 R3, R4 ;  /* 0x0000000400037308 */ /* 0x000e620000000800 */
[----:B------:R-:W-:Y:S01]  /*132f0*/  FADD.FTZ R5, -R5, R2 ;  /* 0x0000000205057221 */ /* 0x000fe20000010100 */
[----:B------:R-:W-:Y:S01]  /*13300*/  ISETP.GT.AND P0, PT, R238, R233, PT ;  /* 0x000000e9ee00720c */ /* 0x000fe20003f04270 */
[--C-:B------:R-:W-:Y:S01]  /*13310*/  FFMA.FTZ R133, R13, c[0x0][0x2d0], -R134.reuse ;  /* 0x0000b4000d857a23 */ /* 0x100fe20000010886 */
[----:B---3--:R-:W-:Y:S01]  /*13320*/  F2FP.BF16.PACK_AB R126, R129, R118 ;  /* 0x00000076817e723e */ /* 0x008fe200000010ff */
[----:B------:R-:W2:Y:S01]  /*13330*/  LDSM.16.MT88.4 R12, [R212+0x100] ;  /* 0x00010000d40c783b */ /* 0x000ea20000004200 */
[--C-:B------:R-:W-:Y:S02]  /*13340*/  FFMA.FTZ R131, R11, c[0x0][0x2d0], -R134.reuse ;  /* 0x0000b4000b837a23 */ /* 0x100fe40000010886 */
[--C-:B------:R-:W-:Y:S02]  /*13350*/  FFMA.FTZ R130, R9, c[0x0][0x2d0], -R134.reuse ;  /* 0x0000b40009827a23 */ /* 0x100fe40000010886 */
[--C-:B------:R-:W-:Y:S01]  /*13360*/  FFMA.FTZ R132, R145, c[0x0][0x2d0], -R134.reuse ;  /* 0x0000b40091847a23 */ /* 0x100fe20000010886 */
[----:B------:R-:W-:Y:S01]  /*13370*/  MUFU.EX2 R133, R133 ;  /* 0x0000008500857308 */ /* 0x000fe20000000800 */
[----:B------:R-:W-:Y:S02]  /*13380*/  FMUL.FTZ R2, R5, c[0x0][0x2d0] ;  /* 0x0000b40005027a20 */ /* 0x000fe40000410000 */
[--C-:B------:R-:W-:Y:S02]  /*13390*/  FFMA.FTZ R145, R48, c[0x0][0x2d0], -R149.reuse ;  /* 0x0000b40030917a23 */ /* 0x100fe40000010895 */
[--C-:B------:R-:W-:Y:S02]  /*133a0*/  FFMA.FTZ R165, R165, c[0x0][0x2d0], -R134.reuse ;  /* 0x0000b400a5a57a23 */ /* 0x100fe40000010886 */
[--C-:B------:R-:W-:Y:S02]  /*133b0*/  FFMA.FTZ R161, R161, c[0x0][0x2d0], -R134.reuse ;  /* 0x0000b400a1a17a23 */ /* 0x100fe40000010886 */
[--C-:B------:R-:W-:Y:S01]  /*133c0*/  FFMA.FTZ R148, R167, c[0x0][0x2d0], -R134.reuse ;  /* 0x0000b400a7947a23 */ /* 0x100fe20000010886 */
[----:B------:R-:W3:Y:S01]  /*133d0*/  MUFU.EX2 R2, R2 ;  /* 0x0000000200027308 */ /* 0x000ee20000000800 */
        /* <DEDUP_REMOVED lines=14> */
[C---:B---3--:R-:W-:Y:S02]  /*134c0*/  FMUL.FTZ R6, R2.reuse, R114 ;  /* 0x0000007202067220 */ /* 0x048fe40000410000 */
[C---:B------:R-:W-:Y:S02]  /*134d0*/  FMUL.FTZ R7, R2.reuse, R115 ;  /* 0x0000007302077220 */ /* 0x040fe40000410000 */
[C---:B------:R-:W-:Y:S01]  /*134e0*/  FMUL.FTZ R10, R2.reuse, R110 ;  /* 0x0000006e020a7220 */ /* 0x040fe20000410000 */
[----:B------:R-:W3:Y:S01]  /*134f0*/  MUFU.EX2 R130, R130 ;  /* 0x0000008200827308 */ /* 0x000ee20000000800 */
[C---:B------:R-:W-:Y:S02]  /*13500*/  FMUL.FTZ R11, R2.reuse, R111 ;  /* 0x0000006f020b7220 */ /* 0x040fe40000410000 */
[----:B------:R-:W-:Y:S01]  /*13510*/  FMUL.FTZ R18, R2, R102 ;  /* 0x0000006602127220 */ /* 0x000fe20000410000 */
[----:B-1----:R-:W-:Y:S01]  /*13520*/  F2FP.BF16.PACK_AB R125, R132, R133 ;  /* 0x00000085847d723e */ /* 0x002fe200000010ff */
        /* <DEDUP_REMOVED lines=10> */
[----:B------:R-:W-:Y:S01]  /*135d0*/  FMUL.FTZ R43, R2, R79 ;  /* 0x0000004f022b7220 */ /* 0x000fe20000410000 */
[----:B------:R-:W-:Y:S01]  /*135e0*/  MUFU.EX2 R165, R165 ;  /* 0x000000a500a57308 */ /* 0x000fe20000000800 */
[C---:B------:R-:W-:Y:S01]  /*135f0*/  FMUL.FTZ R48, R3.reuse, R68 ;  /* 0x0000004403307220 */ /* 0x040fe20000410000 */
[----:B------:R-:W1:Y:S01]  /*13600*/  LDSM.16.MT88.4 R84, [R210+0x3100] ;  /* 0x00310000d254783b */ /* 0x000e620000004200 */
[C---:B------:R-:W-:Y:S01]  /*13610*/  FMUL.FTZ R49, R3.reuse, R69 ;  /* 0x0000004503317220 */ /* 0x040fe20000410000 */
[----:B---3--:R-:W-:Y:S01]  /*13620*/  F2FP.BF16.PACK_AB R127, R130, R131 ;  /* 0x00000083827f723e */ /* 0x008fe200000010ff */
[C---:B------:R-:W-:Y:S02]  /*13630*/  FMUL.FTZ R50, R2.reuse, R70 ;  /* 0x0000004602327220 */ /* 0x040fe40000410000 */
[C---:B------:R-:W-:Y:S02]  /*13640*/  FMUL.FTZ R51, R2.reuse, R71 ;  /* 0x0000004702337220 */ /* 0x040fe40000410000 */
[C---:B------:R-:W-:Y:S01]  /*13650*/  FMUL.FTZ R52, R3.reuse, R52 ;  /* 0x0000003403347220 */ /* 0x040fe20000410000 */
[----:B------:R-:W3:Y:S01]  /*13660*/  LDSM.16.MT88.4 R76, [R209+0x3100] ;  /* 0x00310000d14c783b */ /* 0x000ee20000004200 */
        /* <DEDUP_REMOVED lines=22> */
[C---:B------:R-:W-:Y:S01]  /*137d0*/  FMUL.FTZ R21, R3.reuse, R97 ;  /* 0x0000006103157220 */ /* 0x040fe20000410000 */
[----:B------:R-:W-:Y:S01]  /*137e0*/  MUFU.EX2 R145, R145 ;  /* 0x0000009100917308 */ /* 0x000fe20000000800 */
[C---:B------:R-:W-:Y:S04]  /*137f0*/  FMUL.FTZ R22, R2.reuse, R98 ;  /* 0x0000006202167220 */ /* 0x040fe80000410000 */
[C---:B------:R-:W-:Y:S02]  /*13800*/  FMUL.FTZ R23, R2.reuse, R99 ;  /* 0x0000006302177220 */ /* 0x040fe40000410000 */
[C---:B------:R-:W-:Y:S02]  /*13810*/  FMUL.FTZ R60, R3.reuse, R60 ;  /* 0x0000003c033c7220 */ /* 0x040fe40000410000 */
[C---:B------:R-:W-:Y:S01]  /*13820*/  FMUL.FTZ R61, R3.reuse, R61 ;  /* 0x0000003d033d7220 */ /* 0x040fe20000410000 */
[----:B------:R-:W-:Y:S01]  /*13830*/  MUFU.EX2 R148, R148 ;  /* 0x0000009400947308 */ /* 0x000fe20000000800 */
[C---:B------:R-:W-:Y:S01]  /*13840*/  FMUL.FTZ R62, R2.reuse, R62 ;  /* 0x0000003e023e7220 */ /* 0x040fe20000410000 */
[C---:B------:R-:W-:Y:S03]  /*13850*/  HMMA.16816.F32.BF16 R20, R124.reuse, R28, R20 ;  /* 0x0000001c7c14723c */ /* 0x040fe60000041814 */
[C---:B------:R-:W-:Y:S02]  /*13860*/  FMUL.FTZ R63, R2.reuse, R63 ;  /* 0x0000003f023f7220 */ /* 0x040fe40000410000 */
[C---:B------:R-:W-:Y:S02]  /*13870*/  FMUL.FTZ R64, R3.reuse, R64 ;  /* 0x0000004003407220 */ /* 0x040fe40000410000 */
[C---:B------:R-:W-:Y:S01]  /*13880*/  FMUL.FTZ R28, R3.reuse, R88 ;  /* 0x00000058031c7220 */ /* 0x040fe20000410000 */
[C---:B------:R-:W-:Y:S01]  /*13890*/  HMMA.16816.F32.BF16 R24, R124.reuse, R30, R24 ;  /* 0x0000001e7c18723c */ /* 0x040fe20000041818 */
[----:B------:R-:W5:Y:S03]  /*138a0*/  MUFU.EX2 R151, R151 ;  /* 0x0000009700977308 */ /* 0x000f660000000800 */
[C---:B------:R-:W-:Y:S02]  /*138b0*/  FMUL.FTZ R29, R3.reuse, R89 ;  /* 0x00000059031d7220 */ /* 0x040fe40000410000 */
[----:B------:R-:W-:Y:S02]  /*138c0*/  FMUL.FTZ R65, R3, R65 ;  /* 0x0000004103417220 */ /* 0x000fe40000410000 */
[C---:B------:R-:W-:Y:S03]  /*138d0*/  FMUL.FTZ R30, R2.reuse, R90 ;  /* 0x0000005a021e7220 */ /* 0x040fe60000410000 */
[----:B------:R-:W-:Y:S01]  /*138e0*/  MUFU.EX2 R160, R160 ;  /* 0x000000a000a07308 */ /* 0x000fe20000000800 */
[C---:B------:R-:W-:Y:S02]  /*138f0*/  FMUL.FTZ R31, R2.reuse, R91 ;  /* 0x0000005b021f7220 */ /* 0x040fe40000410000 */
[----:B------:R-:W-:Y:S01]  /*13900*/  LDSM.16.MT88.4 R88, [R212+0x3900] ;  /* 0x00390000d458783b */ /* 0x000fe20000004200 */
[C---:B------:R-:W-:Y:S02]  /*13910*/  FMUL.FTZ R66, R2.reuse, R66 ;  /* 0x0000004202427220 */ /* 0x040fe40000410000 */
[----:B------:R-:W-:Y:S02]  /*13920*/  FMUL.FTZ R67, R2, R67 ;  /* 0x0000004302437220 */ /* 0x000fe40000410000 */
[C---:B------:R-:W-:Y:S02]  /*13930*/  HMMA.16816.F32.BF16 R28, R124.reuse, R36, R28 ;  /* 0x000000247c1c723c */ /* 0x040fe4000004181c */
[----:B------:R-:W-:Y:S01]  /*13940*/  MUFU.EX2 R162, R162 ;  /* 0x000000a200a27308 */ /* 0x000fe20000000800 */
[--C-:B------:R-:W-:Y:S02]  /*13950*/  FFMA.FTZ R157, R157, c[0x0][0x2d0], -R134.reuse ;  /* 0x0000b4009d9d7a23 */ /* 0x100fe40000010886 */
[--C-:B------:R-:W-:Y:S02]  /*13960*/  FFMA.FTZ R158, R163, c[0x0][0x2d0], -R134.reuse ;  /* 0x0000b400a39e7a23 */ /* 0x100fe40000010886 */
[C---:B------:R-:W-:Y:S01]  /*13970*/  FMUL.FTZ R36, R3.reuse, R80 ;  /* 0x0000005003247220 */ /* 0x040fe20000410000 */
[C---:B------:R-:W-:Y:S04]  /*13980*/  HMMA.16816.F32.BF16 R32, R124.reuse, R38, R32 ;  /* 0x000000267c20723c */ /* 0x040fe80000041820 */
[----:B------:R-:W-:Y:S01]  /*13990*/  FMUL.FTZ R37, R3, R81 ;  /* 0x0000005103257220 */ /* 0x000fe20000410000 */
[----:B------:R-:W-:Y:S01]  /*139a0*/  MUFU.EX2 R157, R157 ;  /* 0x0000009d009d7308 */ /* 0x000fe20000000800 */
[--C-:B------:R-:W-:Y:S02]  /*139b0*/  FFMA.FTZ R163, R186, c[0x0][0x2d0], -R149.reuse ;  /* 0x0000b400baa37a23 */ /* 0x100fe40000010895 */
[C---:B------:R-:W-:Y:S04]  /*139c0*/  FMUL.FTZ R38, R2.reuse, R82 ;  /* 0x0000005202267220 */ /* 0x040fe80000410000 */
[----:B------:R-:W-:Y:S02]  /*139d0*/  FMUL.FTZ R39, R2, R83 ;  /* 0x0000005302277220 */ /* 0x000fe40000410000 */
[----:B------:R-:W-:Y:S01]  /*139e0*/  LDSM.16.MT88.4 R80, [R209+0x900] ;  /* 0x00090000d150783b */ /* 0x000fe20000004200 */
[----:B------:R-:W1:Y:S01]  /*139f0*/  MUFU.EX2 R158, R158 ;  /* 0x0000009e009e7308 */ /* 0x000e620000000800 */
[--C-:B------:R-:W-:Y:S02]  /*13a00*/  FFMA.FTZ R167, R164, c[0x0][0x2d0], -R149.reuse ;  /* 0x0000b400a4a77a23 */ /* 0x100fe40000010895 */
[--C-:B------:R-:W-:Y:S01]  /*13a10*/  FFMA.FTZ R164, R243, c[0x0][0x2d0], -R134.reuse ;  /* 0x0000b400f3a47a23 */ /* 0x100fe20000010886 */
[C---:B------:R-:W-:Y:S03]  /*13a20*/  HMMA.16816.F32.BF16 R36, R124.reuse, R44, R36 ;  /* 0x0000002c7c24723c */ /* 0x040fe60000041824 */
[--C-:B------:R-:W-:Y:S02]  /*13a30*/  FFMA.FTZ R187, R187, c[0x0][0x2d0], -R134.reuse ;  /* 0x0000b400bbbb7a23 */ /* 0x100fe40000010886 */
[--C-:B------:R-:W-:Y:S01]  /*13a40*/  FFMA.FTZ R186, R241, c[0x0][0x2d0], -R134.reuse ;  /* 0x0000b400f1ba7a23 */ /* 0x100fe20000010886 */
[----:B------:R-:W2:Y:S01]  /*13a50*/  MUFU.EX2 R163, R163 ;  /* 0x000000a300a37308 */ /* 0x000ea20000000800 */
[C---:B------:R-:W-:Y:S01]  /*13a60*/  FMUL.FTZ R44, R3.reuse, R72 ;  /* 0x00000048032c7220 */ /* 0x040fe20000410000 */
[C---:B------:R-:W-:Y:S04]  /*13a70*/  HMMA.16816.F32.BF16 R40, R124.reuse, R46, R40 ;  /* 0x0000002e7c28723c */ /* 0x040fe80000041828 */
[----:B------:R-:W-:Y:S02]  /*13a80*/  FMUL.FTZ R45, R3, R73 ;  /* 0x00000049032d7220 */ /* 0x000fe40000410000 */
[--C-:B------:R-:W-:Y:S02]  /*13a90*/  FFMA.FTZ R239, R239, c[0x0][0x2d0], -R134.reuse ;  /* 0x0000b400efef7a23 */ /* 0x100fe40000010886 */
[C---:B------:R-:W-:Y:S01]  /*13aa0*/  FMUL.FTZ R46, R2.reuse, R74 ;  /* 0x0000004a022e7220 */ /* 0x040fe20000410000 */
[----:B------:R-:W2:Y:S03]  /*13ab0*/  MUFU.EX2 R167, R167 ;  /* 0x000000a700a77308 */ /* 0x000ea60000000800 */
[----:B------:R-:W-:Y:S02]  /*13ac0*/  FMUL.FTZ R47, R2, R75 ;  /* 0x0000004b022f7220 */ /* 0x000fe40000410000 */
[----:B------:R-:W4:Y:S01]  /*13ad0*/  LDSM.16.MT88.4 R72, [R212+0x900] ;  /* 0x00090000d448783b */ /* 0x000f220000004200 */
[--C-:B------:R-:W-:Y:S02]  /*13ae0*/  FFMA.FTZ R241, R248, c[0x0][0x2d0], -R149.reuse ;  /* 0x0000b400f8f17a23 */ /* 0x100fe40000010895 */
[--C-:B------:R-:W-:Y:S02]  /*13af0*/  FFMA.FTZ R243, R246, c[0x0][0x2d0], -R149.reuse ;  /* 0x0000b400f6f37a23 */ /* 0x100fe40000010895 */
[C---:B-1----:R-:W-:Y:S01]  /*13b00*/  HMMA.16816.F32.BF16 R44, R124.reuse, R84, R44 ;  /* 0x000000547c2c723c */ /* 0x042fe2000004182c */
[----:B------:R-:W-:Y:S02]  /*13b10*/  MUFU.EX2 R164, R164 ;  /* 0x000000a400a47308 */ /* 0x000fe40000000800 */
[--C-:B------:R-:W-:Y:S02]  /*13b20*/  FFMA.FTZ R246, R251, c[0x0][0x2d0], -R134.reuse ;  /* 0x0000b400fbf67a23 */ /* 0x100fe40000010886 */
[--C-:B------:R-:W-:Y:S02]  /*13b30*/  FFMA.FTZ R251, R166, c[0x0][0x2d0], -R149.reuse ;  /* 0x0000b400a6fb7a23 */ /* 0x100fe40000010895 */
[--C-:B------:R-:W-:Y:S01]  /*13b40*/  FFMA.FTZ R166, R185, c[0x0][0x2d0], -R134.reuse ;  /* 0x0000b400b9a67a23 */ /* 0x100fe20000010886 */
[C---:B------:R-:W-:Y:S01]  /*13b50*/  HMMA.16816.F32.BF16 R48, R124.reuse, R86, R48 ;  /* 0x000000567c30723c */ /* 0x040fe20000041830 */
[----:B------:R-:W-:Y:S02]  /*13b60*/  LDSM.16.MT88.4 R84, [R208+0x900] ;  /* 0x00090000d054783b */ /* 0x000fe40000004200 */
[----:B------:R-:W-:Y:S01]  /*13b70*/  MUFU.EX2 R251, R251 ;  /* 0x000000fb00fb7308 */ /* 0x000fe20000000800 */
[--C-:B------:R-:W-:Y:S02]  /*13b80*/  FFMA.FTZ R249, R249, c[0x0][0x2d0], -R134.reuse ;  /* 0x0000b400f9f97a23 */ /* 0x100fe40000010886 */
[--C-:B------:R-:W-:Y:S02]  /*13b90*/  FFMA.FTZ R247, R247, c[0x0][0x2d0], -R134.reuse ;  /* 0x0000b400f7f77a23 */ /* 0x100fe40000010886 */
[C---:B---3--:R-:W-:Y:S04]  /*13ba0*/  HMMA.16816.F32.BF16 R52, R124.reuse, R76, R52 ;  /* 0x0000004c7c34723c */ /* 0x048fe80000041834 */
[--C-:B------:R-:W-:Y:S01]  /*13bb0*/  FFMA.FTZ R248, R245, c[0x0][0x2d0], -R134.reuse ;  /* 0x0000b400f5f87a23 */ /* 0x100fe20000010886 */
[----:B------:R-:W-:Y:S01]  /*13bc0*/  MUFU.EX2 R166, R166 ;  /* 0x000000a600a67308 */ /* 0x000fe20000000800 */
[--C-:B------:R-:W-:Y:S02]  /*13bd0*/  FFMA.FTZ R245, R192, c[0x0][0x2d0], -R149.reuse ;  /* 0x0000b400c0f57a23 */ /* 0x100fe40000010895 */
[C---:B------:R-:W-:Y:S01]  /*13be0*/  HMMA.16816.F32.BF16 R56, R124.reuse, R78, R56 ;  /* 0x0000004e7c38723c */ /* 0x040fe20000041838 */
[----:B------:R-:W1:Y:S03]  /*13bf0*/  LDSM.16.MT88.4 R76, [R210+0x900] ;  /* 0x00090000d24c783b */ /* 0x000e660000004200 */
[--C-:B------:R-:W-:Y:S02]  /*13c00*/  FFMA.FTZ R192, R159, c[0x0][0x2d0], -R134.reuse ;  /* 0x0000b4009fc07a23 */ /* 0x100fe40000010886 */
[--C-:B------:R-:W-:Y:S01]  /*13c10*/  FFMA.FTZ R159, R150, c[0x0][0x2d0], -R149.reuse ;  /* 0x0000b400969f7a23 */ /* 0x100fe20000010895 */
[----:B------:R-:W-:Y:S01]  /*13c20*/  MUFU.EX2 R245, R245 ;  /* 0x000000f500f57308 */ /* 0x000fe20000000800 */
[C---:B--2---:R-:W-:Y:S04]  /*13c30*/  HMMA.16816.F32.BF16 R60, R124.reuse, R68, R60 ;  /* 0x000000447c3c723c */ /* 0x044fe8000004183c */
[----:B------:R-:W-:Y:S02]  /*13c40*/  FFMA.FTZ R149, R144, c[0x0][0x2d0], -R149 ;  /* 0x0000b40090957a23 */ /* 0x000fe40000010895 */
[--C-:B------:R-:W-:Y:S01]  /*13c50*/  FFMA.FTZ R144, R147, c[0x0][0x2d0], -R134.reuse ;  /* 0x0000b40093907a23 */ /* 0x100fe20000010886 */
[----:B----4-:R-:W-:Y:S01]  /*13c60*/  F2FP.BF16.PACK_AB R68, R137, R136 ;  /* 0x000000888944723e */ /* 0x010fe200000010ff */
[----:B------:R-:W-:Y:S01]  /*13c70*/  HMMA.16816.F32.BF16 R64, R124, R70, R64 ;  /* 0x000000467c40723c */ /* 0x000fe20000041840 */
[----:B------:R-:W-:Y:S03]  /*13c80*/  MUFU.EX2 R192, R192 ;  /* 0x000000c000c07308 */ /* 0x000fe60000000800 */
[----:B-----5:R-:W-:Y:S01]  /*13c90*/  F2FP.BF16.PACK_AB R69, R151, R148 ;  /* 0x000000949745723e */ /* 0x020fe200000010ff */
[--C-:B------:R-:W-:Y:S02]  /*13ca0*/  FFMA.FTZ R139, R139, c[0x0][0x2d0], -R134.reuse ;  /* 0x0000b4008b8b7a23 */ /* 0x100fe40000010886 */
[----:B------:R-:W-:Y:S01]  /*13cb0*/  F2FP.BF16.PACK_AB R70, R145, R138 ;  /* 0x0000008a9146723e */ /* 0x000fe200000010ff */
[--C-:B------:R-:W-:Y:S01]  /*13cc0*/  FFMA.FTZ R135, R135, c[0x0][0x2d0], -R134.reuse ;  /* 0x0000b40087877a23 */ /* 0x100fe20000010886 */
[----:B------:R-:W-:Y:S02]  /*13cd0*/  F2FP.BF16.PACK_AB R71, R158, R157 ;  /* 0x0000009d9e47723e */ /* 0x000fe400000010ff */
[----:B------:R-:W2:Y:S01]  /*13ce0*/  MUFU.EX2 R187, R187 ;  /* 0x000000bb00bb7308 */ /* 0x000ea20000000800 */
[----:B------:R-:W-:Y:S02]  /*13cf0*/  FFMA.FTZ R134, R117, c[0x0][0x2d0], -R134 ;  /* 0x0000b40075867a23 */ /* 0x000fe40000010886 */
[----:B------:R-:W-:Y:S02]  /*13d00*/  FFMA.FTZ R128, R3, R232, R128 ;  /* 0x000000e803807223 */ /* 0x000fe40000010080 */
[C---:B------:R-:W-:Y:S05]  /*13d10*/  HMMA.16816.F32.BF16 R4, R68.reuse, R72, R4 ;  /* 0x000000484404723c */ /* 0x040fea0000041804 */
[----:B------:R-:W-:Y:S01]  /*13d20*/  MUFU.EX2 R186, R186 ;  /* 0x000000ba00ba7308 */ /* 0x000fe20000000800 */
[----:B------:R-:W-:Y:S02]  /*13d30*/  FFMA.FTZ R133, R2, R231, R133 ;  /* 0x000000e702857223 */ /* 0x000fe40000010085 */
[C---:B------:R-:W-:Y:S01]  /*13d40*/  HMMA.16816.F32.BF16 R8, R68.reuse, R74, R8 ;  /* 0x0000004a4408723c */ /* 0x040fe20000041808 */
[----:B------:R-:W3:Y:S03]  /*13d50*/  LDSM.16.MT88.4 R72, [R210+0x3900] ;  /* 0x00390000d248783b */ /* 0x000ee60000004200 */
[----:B------:R-:W-:Y:S02]  /*13d60*/  FADD.FTZ R119, R119, R128 ;  /* 0x0000008077777221 */ /* 0x000fe40000010000 */
[----:B------:R-:W-:Y:S01]  /*13d70*/  FADD.FTZ R132, R132, R133 ;  /* 0x0000008584847221 */ /* 0x000fe20000010000 */
[----:B------:R-:W4:Y:S01]  /*13d80*/  MUFU.EX2 R239, R239 ;  /* 0x000000ef00ef7308 */ /* 0x000f220000000800 */
[C---:B-1----:R-:W-:Y:S04]  /*13d90*/  HMMA.16816.F32.BF16 R12, R68.reuse, R76, R12 ;  /* 0x0000004c440c723c */ /* 0x042fe8000004180c */
        /* <DEDUP_REMOVED lines=12> */
[----:B------:R-:W5:Y:S03]  /*13e60*/  LDSM.16.MT88.4 R80, [R208+0x3900] ;  /* 0x00390000d050783b */ /* 0x000f660000004200 */
[----:B------:R-:W-:Y:S02]  /*13e70*/  FADD.FTZ R137, R137, R136 ;  /* 0x0000008889897221 */ /* 0x000fe40000010000 */
[----:B------:R-:W-:Y:S01]  /*13e80*/  MUFU.EX2 R243, R243 ;  /* 0x000000f300f37308 */ /* 0x000fe20000000800 */
[----:B------:R-:W-:Y:S01]  /*13e90*/  FADD.FTZ R2, R151, R2 ;  /* 0x0000000297027221 */ /* 0x000fe20000010000 */
[C---:B------:R-:W-:Y:S04]  /*13ea0*/  HMMA.16816.F32.BF16 R28, R68.reuse, R84, R28 ;  /* 0x00000054441c723c */ /* 0x040fe8000004181c */
[----:B------:R-:W-:Y:S02]  /*13eb0*/  FADD.FTZ R138, R138, R137 ;  /* 0x000000898a8a7221 */ /* 0x000fe40000010000 */
[----:B------:R-:W-:Y:S02]  /*13ec0*/  FADD.FTZ R3, R157, R2 ;  /* 0x000000029d037221 */ /* 0x000fe40000010000 */
[C---:B------:R-:W-:Y:S01]  /*13ed0*/  HMMA.16816.F32.BF16 R32, R68.reuse, R86, R32 ;  /* 0x000000564420723c */ /* 0x040fe20000041820 */
[----:B------:R-:W-:Y:S01]  /*13ee0*/  LDSM.16.MT88.4 R84, [R210+0x1100] ;  /* 0x00110000d254783b */ /* 0x000fe20000004200 */
[----:B------:R-:W-:Y:S02]  /*13ef0*/  MUFU.EX2 R244, R244 ;  /* 0x000000f400f47308 */ /* 0x000fe40000000800 */
[----:B------:R-:W-:Y:S02]  /*13f00*/  FADD.FTZ R138, R145, R138 ;  /* 0x0000008a918a7221 */ /* 0x000fe40000010000 */
[----:B------:R-:W-:Y:S02]  /*13f10*/  FADD.FTZ R3, R158, R3 ;  /* 0x000000039e037221 */ /* 0x000fe40000010000 */
[C---:B------:R-:W-:Y:S04]  /*13f20*/  HMMA.16816.F32.BF16 R36, R68.reuse, R88, R36 ;  /* 0x000000584424723c */ /* 0x040fe80000041824 */
[----:B------:R-:W-:Y:S04]  /*13f30*/  MUFU.EX2 R246, R246 ;  /* 0x000000f600f67308 */ /* 0x000fe80000000800 */
[C---:B------:R-:W-:Y:S01]  /*13f40*/  HMMA.16816.F32.BF16 R40, R68.reuse, R90, R40 ;  /* 0x0000005a4428723c */ /* 0x040fe20000041828 */
[----:B------:R-:W-:Y:S05]  /*13f50*/  LDSM.16.MT88.4 R88, [R208+0x4100] ;  /* 0x00410000d058783b */ /* 0x000fea0000004200 */
[----:B------:R-:W-:Y:S02]  /*13f60*/  MUFU.EX2 R249, R249 ;  /* 0x000000f900f97308 */ /* 0x000fe40000000800 */
[C---:B---3--:R-:W-:Y:S08]  /*13f70*/  HMMA.16816.F32.BF16 R44, R68.reuse, R72, R44 ;  /* 0x00000048442c723c */ /* 0x048ff0000004182c */
[C---:B------:R-:W-:Y:S01]  /*13f80*/  HMMA.16816.F32.BF16 R48, R68.reuse, R74, R48 ;  /* 0x0000004a4430723c */ /* 0x040fe20000041830 */
[----:B------:R-:W3:Y:S01]  /*13f90*/  LDSM.16.MT88.4 R72, [R212+0x1100] ;  /* 0x00110000d448783b */ /* 0x000ee20000004200 */
[----:B------:R-:W-:Y:S06]  /*13fa0*/  MUFU.EX2 R247, R247 ;  /* 0x000000f700f77308 */ /* 0x000fec0000000800 */
[C---:B-1----:R-:W-:Y:S04]  /*13fb0*/  HMMA.16816.F32.BF16 R52, R68.reuse, R76, R52 ;  /* 0x0000004c4434723c */ /* 0x042fe80000041834 */
[----:B------:R-:W-:Y:S04]  /*13fc0*/  MUFU.EX2 R248, R248 ;  /* 0x000000f800f87308 */ /* 0x000fe80000000800 */
[C---:B------:R-:W-:Y:S01]  /*13fd0*/  HMMA.16816.F32.BF16 R56, R68.reuse, R78, R56 ;  /* 0x0000004e4438723c */ /* 0x040fe20000041838 */
[----:B------:R-:W1:Y:S05]  /*13fe0*/  LDSM.16.MT88.4 R76, [R209+0x1100] ;  /* 0x00110000d14c783b */ /* 0x000e6a0000004200 */
[----:B------:R-:W-:Y:S02]  /*13ff0*/  MUFU.EX2 R156, R156 ;  /* 0x0000009c009c7308 */ /* 0x000fe40000000800 */
[C---:B-----5:R-:W-:Y:S08]  /*14000*/  HMMA.16816.F32.BF16 R60, R68.reuse, R80, R60 ;  /* 0x00000050443c723c */ /* 0x060ff0000004183c */
[----:B------:R-:W-:Y:S01]  /*14010*/  HMMA.16816.F32.BF16 R64, R68, R82, R64 ;  /* 0x000000524440723c */ /* 0x000fe20000041840 */
[----:B------:R-:W5:Y:S01]  /*14020*/  LDSM.16.MT88.4 R80, [R208+0x1100] ;  /* 0x00110000d050783b */ /* 0x000f620000004200 */
[----:B------:R-:W1:Y:S05]  /*14030*/  MUFU.EX2 R159, R159 ;  /* 0x0000009f009f7308 */ /* 0x000e6a0000000800 */
[----:B------:R-:W-:Y:S01]  /*14040*/  F2FP.BF16.PACK_AB R68, R160, R163 ;  /* 0x000000a3a044723e */ /* 0x000fe200000010ff */
[----:B------:R-:W-:Y:S01]  /*14050*/  FADD.FTZ R163, R163, R138 ;  /* 0x0000008aa3a37221 */ /* 0x000fe20000010000 */
[----:B------:R-:W-:Y:S03]  /*14060*/  F2FP.BF16.PACK_AB R70, R167, R162 ;  /* 0x000000a2a746723e */ /* 0x000fe600000010ff */
[----:B--2---:R-:W-:Y:S01]  /*14070*/  F2FP.BF16.PACK_AB R69, R187, R164 ;  /* 0x000000a4bb45723e */ /* 0x004fe200000010ff */
[----:B------:R-:W-:Y:S01]  /*14080*/  MUFU.EX2 R146, R146 ;  /* 0x0000009200927308 */ /* 0x000fe20000000800 */
[----:B----4-:R-:W-:Y:S01]  /*14090*/  F2FP.BF16.PACK_AB R71, R239, R186 ;  /* 0x000000baef47723e */ /* 0x010fe200000010ff */
[----:B------:R-:W-:Y:S02]  /*140a0*/  FADD.FTZ R164, R164, R3 ;  /* 0x00000003a4a47221 */ /* 0x000fe40000010000 */
[----:B------:R-:W-:Y:S02]  /*140b0*/  FADD.FTZ R163, R160, R163 ;  /* 0x000000a3a0a37221 */ /* 0x000fe40000010000 */
[----:B------:R-:W-:Y:S02]  /*140c0*/  FADD.FTZ R187, R187, R164 ;  /* 0x000000a4bbbb7221 */ /* 0x000fe40000010000 */
[C---:B---3--:R-:W-:Y:S02]  /*140d0*/  HMMA.16816.F32.BF16 R4, R68.reuse, R72, R4 ;  /* 0x000000484404723c */ /* 0x048fe40000041804 */
[----:B------:R-:W2:Y:S01]  /*140e0*/  MUFU.EX2 R149, R149 ;  /* 0x0000009500957308 */ /* 0x000ea20000000800 */
[----:B------:R-:W-:Y:S01]  /*140f0*/  FADD.FTZ R162, R162, R163 ;  /* 0x000000a3a2a27221 */ /* 0x000fe20000010000 */
[----:B-1----:R-:W-:Y:S01]  /*14100*/  F2FP.BF16.PACK_AB R124, R159, R156 ;  /* 0x0000009c9f7c723e */ /* 0x002fe200000010ff */
[----:B------:R-:W-:Y:S03]  /*14110*/  FADD.FTZ R186, R186, R187 ;  /* 0x000000bbbaba7221 */ /* 0x000fe60000010000 */
[C---:B------:R-:W-:Y:S01]  /*14120*/  HMMA.16816.F32.BF16 R8, R68.reuse, R74, R8 ;  /* 0x0000004a4408723c */ /* 0x040fe20000041808 */
[----:B------:R-:W1:Y:S03]  /*14130*/  LDSM.16.MT88.4 R72, [R212+0x4100] ;  /* 0x00410000d448783b */ /* 0x000e660000004200 */
[----:B------:R-:W-:Y:S01]  /*14140*/  MUFU.EX2 R144, R144 ;  /* 0x0000009000907308 */ /* 0x000fe20000000800 */
[----:B------:R-:W-:Y:S02]  /*14150*/  FADD.FTZ R162, R167, R162 ;  /* 0x000000a2a7a27221 */ /* 0x000fe40000010000 */
[----:B------:R-:W-:Y:S01]  /*14160*/  FADD.FTZ R239, R239, R186 ;  /* 0x000000baefef7221 */ /* 0x000fe20000010000 */
[C---:B------:R-:W-:Y:S04]  /*14170*/  HMMA.16816.F32.BF16 R12, R68.reuse, R84, R12 ;  /* 0x00000054440c723c */ /* 0x040fe8000004180c */
[----:B------:R-:W-:Y:S02]  /*14180*/  FADD.FTZ R2, R246, R239 ;  /* 0x000000eff6027221 */ /* 0x000fe40000010000 */
[----:B------:R-:W3:Y:S02]  /*14190*/  MUFU.EX2 R139, R139 ;  /* 0x0000008b008b7308 */ /* 0x000ee40000000800 */
[C---:B------:R-:W-:Y:S01]  /*141a0*/  HMMA.16816.F32.BF16 R16, R68.reuse, R86, R16 ;  /* 0x000000564410723c */ /* 0x040fe20000041810 */
[----:B------:R-:W4:Y:S03]  /*141b0*/  LDSM.16.MT88.4 R84, [R210+0x4100] ;  /* 0x00410000d254783b */ /* 0x000f260000004200 */
[----:B--2---:R-:W-:Y:S01]  /*141c0*/  F2FP.BF16.PACK_AB R126, R149, R146 ;  /* 0x00000092957e723e */ /* 0x004fe200000010ff */
[----:B------:R-:W-:Y:S03]  /*141d0*/  FADD.FTZ R2, R249, R2 ;  /* 0x00000002f9027221 */ /* 0x000fe60000010000 */
[C---:B------:R-:W-:Y:S01]  /*141e0*/  HMMA.16816.F32.BF16 R20, R68.reuse, R76, R20 ;  /* 0x0000004c4414723c */ /* 0x040fe20000041814 */
[----:B------:R-:W-:Y:S03]  /*141f0*/  MUFU.EX2 R135, R135 ;  /* 0x0000008700877308 */ /* 0x000fe60000000800 */
[----:B------:R-:W-:Y:S04]  /*14200*/  FADD.FTZ R3, R247, R2 ;  /* 0x00000002f7037221 */ /* 0x000fe80000010000 */
[C---:B------:R-:W-:Y:S01]  /*14210*/  HMMA.16816.F32.BF16 R24, R68.reuse, R78, R24 ;  /* 0x0000004e4418723c */ /* 0x040fe20000041818 */
[----:B------:R-:W2:Y:S02]  /*14220*/  LDSM.16.MT88.4 R76, [R209+0x4100] ;  /* 0x00410000d14c783b */ /* 0x000ea40000004200 */
[----:B------:R-:W4:Y:S01]  /*14230*/  MUFU.EX2 R134, R134 ;  /* 0x0000008600867308 */ /* 0x000f220000000800 */
[----:B------:R-:W-:Y:S01]  /*14240*/  FADD.FTZ R3, R248, R3 ;  /* 0x00000003f8037221 */ /* 0x000fe20000010000 */
[----:B---3--:R-:W-:Y:S03]  /*14250*/  F2FP.BF16.PACK_AB R125, R139, R144 ;  /* 0x000000908b7d723e */ /* 0x008fe600000010ff */
[C---:B-----5:R-:W-:Y:S04]  /*14260*/  HMMA.16816.F32.BF16 R28, R68.reuse, R80, R28 ;  /* 0x00000050441c723c */ /* 0x060fe8000004181c */
[----:B------:R-:W-:Y:S04]  /*14270*/  FADD.FTZ R2, R166, R3 ;  /* 0x00000003a6027221 */ /* 0x000fe80000010000 */
[C---:B------:R-:W-:Y:S01]  /*14280*/  HMMA.16816.F32.BF16 R32, R68.reuse, R82, R32 ;  /* 0x000000524420723c */ /* 0x040fe20000041820 */
[----:B------:R-:W3:Y:S03]  /*14290*/  LDSM.16.MT88.4 R80, [R212+0x1900] ;  /* 0x00190000d450783b */ /* 0x000ee60000004200 */
[----:B------:R-:W-:Y:S04]  /*142a0*/  FADD.FTZ R2, R165, R2 ;  /* 0x00000002a5027221 */ /* 0x000fe80000010000 */
[C---:B-1----:R-:W-:Y:S04]  /*142b0*/  HMMA.16816.F32.BF16 R36, R68.reuse, R72, R36 ;  /* 0x000000484424723c */ /* 0x042fe80000041824 */
[----:B----4-:R-:W-:Y:S01]  /*142c0*/  F2FP.BF16.PACK_AB R127, R134, R135 ;  /* 0x00000087867f723e */ /* 0x010fe200000010ff */
[----:B------:R-:W-:Y:S02]  /*142d0*/  FADD.FTZ R3, R161, R2 ;  /* 0x00000002a1037221 */ /* 0x000fe40000010000 */
[----:B------:R-:W-:Y:S01]  /*142e0*/  IMAD.MOV.U32 R2, RZ, RZ, R116 ;  /* 0x000000ffff027224 */ /* 0x000fe200078e0074 */
[C---:B------:R-:W-:Y:S01]  /*142f0*/  HMMA.16816.F32.BF16 R40, R68.reuse, R74, R40 ;  /* 0x0000004a4428723c */ /* 0x040fe20000041828 */
[----:B------:R-:W1:Y:S03]  /*14300*/  LDSM.16.MT88.4 R72, [R210+0x1900] ;  /* 0x00190000d248783b */ /* 0x000e660000004200 */
[----:B------:R-:W-:Y:S04]  /*14310*/  FADD.FTZ R3, R192, R3 ;  /* 0x00000003c0037221 */ /* 0x000fe80000010000 */
[C---:B------:R-:W-:Y:S04]  /*14320*/  HMMA.16816.F32.BF16 R44, R68.reuse, R84, R44 ;  /* 0x00000054442c723c */ /* 0x040fe8000004182c */
[----:B------:R-:W-:Y:S02]  /*14330*/  FADD.FTZ R144, R144, R3 ;  /* 0x0000000390907221 */ /* 0x000fe40000010000 */
[----:B------:R-:W-:Y:S02]  /*14340*/  IMAD.MOV.U32 R3, RZ, RZ, R0 ;  /* 0x000000ffff037224 */ /* 0x000fe400078e0000 */
[C---:B------:R-:W-:Y:S01]  /*14350*/  HMMA.16816.F32.BF16 R48, R68.reuse, R86, R48 ;  /* 0x000000564430723c */ /* 0x040fe20000041830 */
[----:B------:R-:W-:Y:S03]  /*14360*/  LDSM.16.MT88.4 R84, [R208+0x1900] ;  /* 0x00190000d054783b */ /* 0x000fe60000004200 */
[----:B------:R-:W-:Y:S04]  /*14370*/  FADD.FTZ R144, R139, R144 ;  /* 0x000000908b907221 */ /* 0x000fe80000010000 */
[C---:B--2---:R-:W-:Y:S04]  /*14380*/  HMMA.16816.F32.BF16 R52, R68.reuse, R76, R52 ;  /* 0x0000004c4434723c */ /* 0x044fe80000041834 */
        /* <DEDUP_REMOVED lines=14> */
[C---:B---3--:R-:W-:Y:S03]  /*14470*/  HMMA.16816.F32.BF16 R4, R68.reuse, R80, R4 ;  /* 0x000000504404723c */ /* 0x048fe60000041804 */
        /* <DEDUP_REMOVED lines=32> */
[C---:B--2---:R-:W-:Y:S03]  /*14680*/  HMMA.16816.F32.BF16 R4, R68.reuse, R76, R4 ;  /* 0x0000004c4404723c */ /* 0x044fe60000041804 */
[----:B------:R-:W-:Y:S02]  /*14690*/  FADD.FTZ R251, R251, R184 ;  /* 0x000000b8fbfb7221 */ /* 0x000fe40000010000 */
[----:B------:R-:W-:Y:S02]  /*146a0*/  IMAD.MOV.U32 R238, RZ, RZ, R192 ;  /* 0x000000ffffee7224 */ /* 0x000fe400078e00c0 */
        /* <DEDUP_REMOVED lines=44> */
.L_x_394:
[----:B------:R-:W1:Y:S01]  /*14970*/  S2R R5, SR_CTAID.X ;  /* 0x0000000000057919 */ /* 0x000e620000002500 */
[----:B------:R-:W-:-:S02]  /*14980*/  ISETP.NE.AND P1, PT, R217, 0x1, PT ;  /* 0x00000001d900780c */ /* 0x000fc40003f25270 */
[----:B------:R-:W-:Y:S02]  /*14990*/  ISETP.GE.AND P0, PT, R216, 0x1, PT ;  /* 0x00000001d800780c */ /* 0x000fe40003f06270 */
[----:B------:R-:W-:Y:S02]  /*149a0*/  IADD3 R2, R215, 0x1, -R220 ;  /* 0x00000001d7027810 */ /* 0x000fe40007ffe8dc */
[----:B-1----:R-:W-:-:S07]  /*149b0*/  LEA R5, R5, 0x7f, 0x7 ;  /* 0x0000007f05057811 */ /* 0x002fce00078e38ff */
        /* <DEDUP_REMOVED lines=14> */
.L_x_405:
[----:B------:R-:W-:-:S04]  /*14aa0*/  MOV R2, c[0x0][0x32c] ;  /* 0x0000cb0000027a02 */ /* 0x000fc80000000f00 */
[----:B------:R-:W-:-:S13]  /*14ab0*/  ISETP.NE.AND P0, PT, R2, 0x1, PT ;  /* 0x000000010200780c */ /* 0x000fda0003f05270 */
[----:B------:R-:W-:-:S05]  /*14ac0*/  @P0 IMAD.HI.U32 R2, R4, c[0x0][0x330], RZ ;  /* 0x0000cc0004020a27 */ /* 0x000fca00078e00ff */
[----:B------:R-:W-:-:S05]  /*14ad0*/  @P0 SHF.R.U32.HI R4, RZ, c[0x0][0x334], R2 ;  /* 0x0000cd00ff040a19 */ /* 0x000fca0000011602 */
.L_x_406:
[----:B------:R-:W-:-:S05]  /*14ae0*/  IMAD R4, R4, c[0x0][0x32c], RZ ;  /* 0x0000cb0004047a24 */ /* 0x000fca00078e02ff */
[----:B------:R-:W-:-:S04]  /*14af0*/  IMNMX R3, R3, R4, !PT ;  /* 0x0000000403037217 */ /* 0x000fc80007800200 */
.L_x_404:
        /* <DEDUP_REMOVED lines=10> */
[----:B------:R-:W-:Y:S01]  /*14ba0*/  IMAD.MOV.U32 R233, RZ, RZ, 0x6 ;  /* 0x00000006ffe97424 */ /* 0x000fe200078e00ff */
[----:B------:R-:W-:Y:S02]  /*14bb0*/  MOV R238, c[0x0][0x1e0] ;  /* 0x0000780000ee7a02 */ /* 0x000fe40000000f00 */
.L_x_408:
[----:B------:R-:W-:Y:S04]  /*14bc0*/  DEPBAR.LE SB0, 0x0 ;  /* 0x000080000000791a */ /* 0x000fe80000000000 */
[----:B------:R-:W-:Y:S01]  /*14bd0*/  BAR.SYNC.DEFER_BLOCKING 0x0 ;  /* 0x0000000000007b1d */ /* 0x000fe20000010000 */
[----:B------:R-:W-:Y:S02]  /*14be0*/  ISETP.GT.AND P0, PT, R223, R240, PT ;  /* 0x000000f0df00720c */ /* 0x000fe40003f04270 */
[C---:B------:R-:W-:Y:S02]  /*14bf0*/  LOP3.LUT P4, RZ, R222.reuse, 0x40000, RZ, 0xc0, !PT ;  /* 0x00040000deff7812 */ /* 0x040fe4000788c0ff */
[----:B------:R-:W-:Y:S09]  /*14c00*/  LOP3.LUT P3, RZ, R222, 0x20000, RZ, 0xc0, !PT ;  /* 0x00020000deff7812 */ /* 0x000ff2000786c0ff */
        /* <DEDUP_REMOVED lines=270> */
[----:B------:R-:W-:Y:S01]  /*15cf0*/  MUFU.TANH R241, R27 ;  /* 0x0000001b00f17308 */ /* 0x000fe20000002400 */
[----:B--2---:R-:W-:Y:S09]  /*15d00*/  FMNMX.FTZ R7, R186, R7, !PT ;  /* 0x00000007ba077209 */ /* 0x004ff20007810000 */
[----:B------:R-:W1:Y:S01]  /*15d10*/  MUFU.TANH R164, R164 ;  /* 0x000000a400a47308 */ /* 0x000e620000002400 */
[----:B---3--:R-:W-:Y:S09]  /*15d20*/  FMNMX.FTZ R0, R162, R5, !PT ;  /* 0x00000005a2007209 */ /* 0x008ff20007810000 */
[----:B------:R-:W2:Y:S10]  /*15d30*/  MUFU.TANH R243, R29 ;  /* 0x0000001d00f37308 */ /* 0x000eb40000002400 */
[----:B------:R-:W3:Y:S01]  /*15d40*/  MUFU.TANH R184, R30 ;  /* 0x0000001e00b87308 */ /* 0x000ee20000002400 */
[----:B-1----:R-:W-:Y:S02]  /*15d50*/  FMNMX.FTZ R2, R164, R7, !PT ;  /* 0x00000007a4027209 */ /* 0x002fe40007810000 */
[----:B------:R-:W-:Y:S01]  /*15d60*/  FMNMX.FTZ R7, R241, R0, !PT ;  /* 0x00000000f1077209 */ /* 0x000fe20007810000 */
[----:B------:R-:W-:Y:S06]  /*15d70*/  FMUL.FTZ R0, R51, c[0x0][0x320] ;  /* 0x0000c80033007a20 */ /* 0x000fec0000410000 */
        /* <DEDUP_REMOVED lines=46> */
[----:B-1----:R-:W-:Y:S01]  /*16060*/  FMNMX.FTZ R11, R6, R9, !PT ;  /* 0x00000009060b7209 */ /* 0x002fe20007810000 */
[----:B------:R-:W-:Y:S06]  /*16070*/  @P0 IMAD.WIDE.U32 R8, R192, c[0x0][0x1e0], RZ ;  /* 0x00007800c0080a25 */ /* 0x000fec00078e00ff */
[----:B------:R-:W1:Y:S01]  /*16080*/  SHFL.BFLY PT, R2, R11, 0x1, 0x1f ;  /* 0x0c201f000b027f89 */ /* 0x000e6200000e0000 */
[----:B--2---:R-:W-:Y:S02]  /*16090*/  FMNMX.FTZ R5, R7, R0, !PT ;  /* 0x0000000007057209 */ /* 0x004fe40007810000 */
[----:B------:R-:W-:Y:S05]  /*160a0*/  @P0 MOV R7, R227 ;  /* 0x000000e300070202 */ /* 0x000fea0000000f00 */
[----:B------:R-:W2:Y:S01]  /*160b0*/  SHFL.BFLY PT, R4, R5, 0x1, 0x1f ;  /* 0x0c201f0005047f89 */ /* 0x000ea200000e0000 */
[----:B-1----:R-:W-:Y:S05]  /*160c0*/  FMNMX.FTZ R0, R11, R2, !PT ;  /* 0x000000020b007209 */ /* 0x002fea0007810000 */
[C---:B------:R-:W-:Y:S02]  /*160d0*/  FADD.FTZ R2, -R0.reuse, R3 ;  /* 0x0000000300027221 */ /* 0x040fe40000010100 */
[----:B------:R-:W-:Y:S01]  /*160e0*/  FMUL.FTZ R148, R0, c[0x0][0x2d0] ;  /* 0x0000b40000947a20 */ /* 0x000fe20000410000 */
[----:B--2---:R-:W-:Y:S01]  /*160f0*/  FMNMX.FTZ R116, R5, R4, !PT ;  /* 0x0000000405747209 */ /* 0x004fe20007810000 */
        /* <DEDUP_REMOVED lines=48> */
[----:B------:R-:W-:Y:S01]  /*16400*/  @P0 SHF.L.U64.HI R4, R238, R233, c[0x0][0x1e4] ;  /* 0x00007900ee040619 */ /* 0x000fe200000102e9 */
        /* <DEDUP_REMOVED lines=15> */
[C---:B------:R-:W-:Y:S02]  /*16500*/  FMUL.FTZ R50, R2.reuse, R70 ;  /* 0x0000004602327220 */ /* 0x040fe40000410000 */
[C---:B------:R-:W-:Y:S02]  /*16510*/  FMUL.FTZ R51, R2.reuse, R71 ;  /* 0x0000004702337220 */ /* 0x040fe40000410000 */
[C---:B------:R-:W-:Y:S01]  /*16520*/  FMUL.FTZ R52, R3.reuse, R52 ;  /* 0x0000003403347220 */ /* 0x040fe20000410000 */
[----:B------:R-:W-:Y:S01]  /*16530*/  MUFU.EX2 R128, R128 ;  /* 0x0000008000807308 */ /* 0x000fe20000000800 */
[C---:B------:R-:W-:Y:S01]  /*16540*/  FMUL.FTZ R53, R3.reuse, R53 ;  /* 0x0000003503357220 */ /* 0x040fe20000410000 */
[----:B------:R1:W-:Y:S01]  /*16550*/  @P0 LDGSTS.E.BYPASS.LTC128B.128 [R228+0xc100], [R6.64+0x80], !P3 ;  /* 0x0c10008006e40fae */ /* 0x0003e2000d901d50 */
[C---:B------:R-:W-:Y:S02]  /*16560*/  FMUL.FTZ R54, R2.reuse, R54 ;  /* 0x0000003602367220 */ /* 0x040fe40000410000 */
[C---:B--2---:R-:W-:Y:S02]  /*16570*/  FMUL.FTZ R10, R2.reuse, R110 ;  /* 0x0000006e020a7220 */ /* 0x044fe40000410000 */
[C---:B------:R-:W-:Y:S02]  /*16580*/  FMUL.FTZ R11, R2.reuse, R111 ;  /* 0x0000006f020b7220 */ /* 0x040fe40000410000 */
[----:B------:R-:W-:Y:S01]  /*16590*/  FMUL.FTZ R55, R2, R55 ;  /* 0x0000003702377220 */ /* 0x000fe20000410000 */
[----:B------:R2:W-:Y:S01]  /*165a0*/  @P0 LDGSTS.E.BYPASS.LTC128B.128 [R228+0xa100], [R16.64], !P4 ;  /* 0x0a10000010e40fae */ /* 0x0005e2000e101d50 */
[----:B------:R-:W5:Y:S01]  /*165b0*/  MUFU.EX2 R119, R119 ;  /* 0x0000007700777308 */ /* 0x000f620000000800 */
[----:B------:R-:W-:Y:S01]  /*165c0*/  FMUL.FTZ R56, R3, R56 ;  /* 0x0000003803387220 */ /* 0x000fe20000410000 */
[----:B----4-:R-:W-:Y:S01]  /*165d0*/  F2FP.BF16.PACK_AB R113, R129, R134 ;  /* 0x000000868171723e */ /* 0x010fe200000010ff */
[C---:B---3--:R-:W-:Y:S02]  /*165e0*/  FMUL.FTZ R8, R3.reuse, R108 ;  /* 0x0000006c03087220 */ /* 0x048fe40000410000 */
[C---:B------:R-:W-:Y:S02]  /*165f0*/  FMUL.FTZ R9, R3.reuse, R109 ;  /* 0x0000006d03097220 */ /* 0x040fe40000410000 */
[----:B------:R2:W-:Y:S01]  /*16600*/  @P0 LDGSTS.E.BYPASS.LTC128B.128 [R228+0xd100], [R16.64+0x80], !P3 ;  /* 0x0d10008010e40fae */ /* 0x0005e2000d901d50 */
[C---:B------:R-:W-:Y:S01]  /*16610*/  FMUL.FTZ R57, R3.reuse, R57 ;  /* 0x0000003903397220 */ /* 0x040fe20000410000 */
[----:B------:R-:W-:Y:S01]  /*16620*/  ISETP.GT.AND P0, PT, R240, R239, PT ;  /* 0x000000eff000720c */ /* 0x000fe20003f04270 */
[C---:B------:R-:W-:Y:S01]  /*16630*/  FMUL.FTZ R58, R2.reuse, R58 ;  /* 0x0000003a023a7220 */ /* 0x040fe20000410000 */
[----:B------:R-:W-:Y:S01]  /*16640*/  MUFU.EX2 R185, R185 ;  /* 0x000000b900b97308 */ /* 0x000fe20000000800 */
[C---:B------:R-:W-:Y:S01]  /*16650*/  FMUL.FTZ R59, R2.reuse, R59 ;  /* 0x0000003b023b7220 */ /* 0x040fe20000410000 */
[----:B------:R-:W-:Y:S01]  /*16660*/  MOV R240, R192 ;  /* 0x000000c000f07202 */ /* 0x000fe20000000f00 */
        /* <DEDUP_REMOVED lines=328> */
.L_x_407:
[----:B------:R-:W-:-:S13]  /*17af0*/  ISETP.GE.AND P0, PT, R192, R223, PT ;  /* 0x000000dfc000720c */ /* 0x000fda0003f06270 */
[----:B------:R-:W-:Y:S05]  /*17b00*/  @!P0 BRA `(.L_x_409) ;  /* 0x000042d000008947 */ /* 0x000fea0003800000 */
[----:B------:R-:W-:Y:S01]  /*17b10*/  ISETP.NE.AND P1, PT, R217, 0x1, PT ;  /* 0x00000001d900780c */ /* 0x000fe20003f25270 */
[----:B------:R-:W-:Y:S01]  /*17b20*/  UMOV UR11, 0x6 ;  /* 0x00000006000b7882 */ /* 0x000fe20000000000 */
[----:B------:R-:W-:Y:S01]  /*17b30*/  IADD3 R194, P0, R234, 0x40, RZ ;  /* 0x00000040eac27810 */ /* 0x000fe20007f1e0ff */
[----:B------:R-:W-:Y:S01]  /*17b40*/  ULDC.64 UR4, c[0x0][0x1e0] ;  /* 0x0000780000047ab9 */ /* 0x000fe20000000a00 */
[----:B------:R-:W-:Y:S01]  /*17b50*/  IMAD.MOV.U32 R2, RZ, RZ, R116 ;  /* 0x000000ffff027224 */ /* 0x000fe200078e0074 */
[----:B------:R-:W-:Y:S01]  /*17b60*/  UIADD3 UR9, UP1, UR12, 0x80, URZ ;  /* 0x000000800c097890 */ /* 0x000fe2000ff3e03f */
[----:B------:R-:W-:Y:S01]  /*17b70*/  IMAD.MOV.U32 R3, RZ, RZ, R0 ;  /* 0x000000ffff037224 */ /* 0x000fe200078e0000 */
[----:B------:R-:W-:Y:S01]  /*17b80*/  USHF.L.U64.HI UR11, UR4, UR11, UR5 ;  /* 0x0000000b040b7299 */ /* 0x000fe20008010205 */
[-C--:B------:R-:W-:Y:S01]  /*17b90*/  IADD3.X R195, RZ, R237.reuse, RZ, P0, !PT ;  /* 0x000000edffc37210 */ /* 0x080fe200007fe4ff */
[----:B------:R-:W-:Y:S01]  /*17ba0*/  USHF.L.U32 UR13, UR4, 0x6, URZ ;  /* 0x00000006040d7899 */ /* 0x000fe2000800063f */
[----:B------:R-:W-:Y:S01]  /*17bb0*/  MOV R235, R237 ;  /* 0x000000ed00eb7202 */ /* 0x000fe20000000f00 */
[----:B------:R-:W-:-:S02]  /*17bc0*/  UMOV UR12, 0x60 ;  /* 0x00000060000c7882 */ /* 0x000fc40000000000 */
[----:B------:R-:W-:Y:S01]  /*17bd0*/  ULDC.64 UR4, c[0x0][0x208] ;  /* 0x0000820000047ab9 */ /* 0x000fe20000000a00 */
[----:B------:R-:W-:Y:S01]  /*17be0*/  @P1 IMAD.HI.U32 R193, R229, c[0x0][0x2c8], RZ ;  /* 0x0000b200e5c11a27 */ /* 0x000fe200078e00ff */
[----:B------:R-:W-:Y:S02]  /*17bf0*/  UIADD3 UR14, UP0, UR8, 0x80, URZ ;  /* 0x00000080080e7890 */ /* 0x000fe4000ff1e03f */
[----:B------:R-:W-:Y:S02]  /*17c00*/  UIMAD.WIDE.U32 UR18, UR12, UR4, URZ ;  /* 0x000000040c1272a5 */ /* 0x000fe4000f8e003f */
[----:B------:R-:W-:Y:S02]  /*17c10*/  UIMAD UR5, UR12, UR5, URZ ;  /* 0x000000050c0572a4 */ /* 0x000fe4000f8e023f */
[----:B------:R-:W-:Y:S02]  /*17c20*/  UIADD3.X UR6, URZ, UR6, URZ, UP1, !UPT ;  /* 0x000000063f067290 */ /* 0x000fe40008ffe43f */
[----:B------:R-:W-:-:S02]  /*17c30*/  UIADD3.X UR4, URZ, UR7, URZ, UP0, !UPT ;  /* 0x000000073f047290 */ /* 0x000fc400087fe43f */
[----:B------:R-:W-:Y:S02]  /*17c40*/  UIADD3 UR5, UR19, UR5, URZ ;  /* 0x0000000513057290 */ /* 0x000fe4000fffe03f */
.L_x_418:
[----:B------:R-:W-:Y:S04]  /*17c50*/  DEPBAR.LE SB0, 0x0 ;  /* 0x000080000000791a */ /* 0x000fe80000000000 */
[----:B------:R-:W-:Y:S01]  /*17c60*/  BAR.SYNC.DEFER_BLOCKING 0x0 ;  /* 0x0000000000007b1d */ /* 0x000fe20000010000 */
[----:B------:R-:W-:Y:S01]  /*17c70*/  SHF.R.S32.HI R29, RZ, 0x1f, R192 ;  /* 0x0000001fff1d7819 */ /* 0x000fe200000114c0 */
[----:B------:R-:W-:Y:S01]  /*17c80*/  IMAD R0, R192, UR5, RZ ;  /* 0x00000005c0007c24 */ /* 0x000fe2000f8e02ff */
[----:B------:R-:W-:Y:S01]  /*17c90*/  LOP3.LUT P4, RZ, R222, 0x40000, RZ, 0xc0, !PT ;  /* 0x00040000deff7812 */ /* 0x000fe2000788c0ff */
[----:B------:R-:W-:Y:S01]  /*17ca0*/  IMAD.WIDE.U32 R38, R192, UR18, R234 ;  /* 0x00000012c0267c25 */ /* 0x000fe2000f8e00ea */
[----:B------:R-:W-:Y:S02]  /*17cb0*/  LOP3.LUT P3, RZ, R222, 0x20000, RZ, 0xc0, !PT ;  /* 0x00020000deff7812 */ /* 0x000fe4000786c0ff */
[----:B------:R-:W-:Y:S01]  /*17cc0*/  ISETP.NE.AND P5, PT, R217, 0x1, PT ;  /* 0x00000001d900780c */ /* 0x000fe20003fa5270 */
        /* <DEDUP_REMOVED lines=15> */
[----:B------:R-:W-:Y:S02]  /*17dc0*/  IADD3.X R163, R161, UR4, RZ, P0, !PT ;  /* 0x00000004a1a37c10 */ /* 0x000fe400087fe4ff */
[----:B------:R-:W-:Y:S01]  /*17dd0*/  ISETP.GT.AND P0, PT, R192, R223, PT ;  /* 0x000000dfc000720c */ /* 0x000fe20003f04270 */
        /* <DEDUP_REMOVED lines=175> */
[----:B------:R2:W2:Y:S01]  /*188d0*/  MUFU.TANH R160, R21 ;  /* 0x0000001500a07308 */ /* 0x0004a20000002400 */
        /* <DEDUP_REMOVED lines=42> */
[----:B------:R1:W1:Y:S01]  /*18b80*/  MUFU.TANH R239, R22 ;  /* 0x0000001600ef7308 */ /* 0x0002620000002400 */
        /* <DEDUP_REMOVED lines=27> */
[C---:B------:R-:W-:Y:S01]  /*18d40*/  @P0 IADD3 R20, P2, R16.reuse, UR13, RZ ;  /* 0x0000000d10140c10 */ /* 0x040fe2000ff5e0ff */
[----:B------:R-:W-:Y:S01]  /*18d50*/  FMUL.FTZ R45, R45, c[0x0][0x320] ;  /* 0x0000c8002d2d7a20 */ /* 0x000fe20000410000 */
[----:B------:R-:W-:Y:S01]  /*18d60*/  @P0 IADD3 R18, P1, R16, UR9, RZ ;  /* 0x0000000910120c10 */ /* 0x000fe2000ff3e0ff */
[----:B------:R-:W-:Y:S01]  /*18d70*/  FMUL.FTZ R46, R46, c[0x0][0x320] ;  /* 0x0000c8002e2e7a20 */ /* 0x000fe20000410000 */
[C---:B--2---:R-:W-:Y:S01]  /*18d80*/  @P0 IADD3.X R21, R17.reuse, UR11, RZ, P2, !PT ;  /* 0x0000000b11150c10 */ /* 0x044fe200097fe4ff */
        /* <DEDUP_REMOVED lines=15> */
[----:B------:R1:W-:Y:S01]  /*18e80*/  @P0 LDGSTS.E.BYPASS.LTC128B.128 [R228+0xd100], [R18.64], !P3 ;  /* 0x0d10000012e40fae */ /* 0x0003e2000d901d50 */
[----:B------:R-:W-:Y:S02]  /*18e90*/  ISETP.GE.AND P3, PT, R216, 0x1, PT ;  /* 0x00000001d800780c */ /* 0x000fe40003f66270 */
[----:B------:R-:W1:Y:S05]  /*18ea0*/  MUFU.TANH R246, R246 ;  /* 0x000000f600f67308 */ /* 0x000e6a0000002400 */
[----:B------:R-:W0:Y:S05]  /*18eb0*/  LDGDEPBAR ;  /* 0x00000000000079af */ /* 0x000e2a0000000000 */
[----:B------:R1:W1:Y:S03]  /*18ec0*/  MUFU.TANH R240, R29 ;  /* 0x0000001d00f07308 */ /* 0x0002660000002400 */
[----:B------:R-:W2:Y:S07]  /*18ed0*/  SHFL.IDX PT, R8, R5, RZ, 0x1c1f ;  /* 0x001c1fff05087589 */ /* 0x000eae00000e0000 */
[----:B------:R1:W1:Y:S10]  /*18ee0*/  MUFU.TANH R243, R30 ;  /* 0x0000001e00f37308 */ /* 0x0002740000002400 */
[----:B------:R1:W1:Y:S01]  /*18ef0*/  MUFU.TANH R247, R31 ;  /* 0x0000001f00f77308 */ /* 0x0002620000002400 */
[-C--:B--2---:R-:W-:Y:S02]  /*18f00*/  IADD3 R17, R11, R8.reuse, RZ ;  /* 0x000000080b117210 */ /* 0x084fe40007ffe0ff */
[----:B------:R-:W-:Y:S07]  /*18f10*/  IADD3 R16, R9, R8, RZ ;  /* 0x0000000809107210 */ /* 0x000fee0007ffe0ff */
[----:B------:R-:W2:Y:S10]  /*18f20*/  MUFU.TANH R244, R244 ;  /* 0x000000f400f47308 */ /* 0x000eb40000002400 */
        /* <DEDUP_REMOVED lines=33> */
.L_x_412:
[----:B------:R-:W-:Y:S04]  /*19140*/  MOV R6, c[0x0][0x32c] ;  /* 0x0000cb0000067a02 */ /* 0x000fe80000000f00 */
[----:B------:R-:W-:Y:S11]  /*19150*/  ISETP.NE.AND P0, PT, R6, 0x1, PT ;  /* 0x000000010600780c */ /* 0x000ff60003f05270 */
[----:B------:R-:W-:Y:S02]  /*19160*/  @!UPT UIADD3 URZ, URZ, URZ, URZ ;  /* 0x0000003f3f3ff290 */ /* 0x000fe4000fffe03f */
[----:B------:R-:W-:Y:S05]  /*19170*/  @P0 IMAD.HI.U32 R6, R8, c[0x0][0x330], RZ ;  /* 0x0000cc0008060a27 */ /* 0x000fea00078e00ff */
[----:B------:R-:W-:Y:S02]  /*19180*/  @P0 SHF.R.U32.HI R8, RZ, c[0x0][0x334], R6 ;  /* 0x0000cd00ff080a19 */ /* 0x000fe40000011606 */
.L_x_413:
[----:B------:R-:W-:Y:S05]  /*19190*/  BSYNC B0 ;  /* 0x0000000000007941 */ /* 0x000fea0003800000 */
.L_x_411:
[----:B-1----:R-:W-:Y:S05]  /*191a0*/  IMAD R19, R8, c[0x0][0x32c], R7 ;  /* 0x0000cb0008137a24 */ /* 0x002fea00078e0207 */
[----:B------:R-:W-:Y:S02]  /*191b0*/  IADD3 R6, R19, c[0x0][0x32c], RZ ;  /* 0x0000cb0013067a10 */ /* 0x000fe40007ffe0ff */
[----:B------:R-:W-:Y:S02]  /*191c0*/  IMNMX R16, R16, R19, !PT ;  /* 0x0000001310107217 */ /* 0x000fe40007800200 */
[----:B------:R-:W-:Y:S02]  /*191d0*/  IMNMX R17, R17, R6, PT ;  /* 0x0000000611117217 */ /* 0x000fe40003800200 */
.L_x_410:
[C---:B--234-:R-:W-:Y:S02]  /*191e0*/  ISETP.GE.AND P0, PT, R15.reuse, 0x2, PT ;  /* 0x000000020f00780c */ /* 0x05cfe40003f06270 */
[C---:B------:R-:W-:Y:S02]  /*191f0*/  ISETP.GE.AND P1, PT, R15.reuse, 0x9, PT ;  /* 0x000000090f00780c */ /* 0x040fe40003f26270 */
[----:B------:R-:W-:Y:S02]  /*19200*/  LOP3.LUT R222, R222, 0xffff7fff, RZ, 0xc0, !PT ;  /* 0xffff7fffdede7812 */ /* 0x000fe400078ec0ff */
[C---:B------:R-:W-:Y:S02]  /*19210*/  ISETP.GE.AND P6, PT, R15.reuse, 0x49, PT ;  /* 0x000000490f00780c */ /* 0x040fe40003fc6270 */
[C---:B------:R-:W-:Y:S02]  /*19220*/  ISETP.GE.AND P5, PT, R15.reuse, 0x4a, PT ;  /* 0x0000004a0f00780c */ /* 0x040fe40003fa6270 */
[C---:B------:R-:W-:Y:S02]  /*19230*/  ISETP.GE.AND P4, PT, R15.reuse, 0x51, PT ;  /* 0x000000510f00780c */ /* 0x040fe40003f86270 */
[----:B------:R-:W-:Y:S02]  /*19240*/  ISETP.GE.AND P3, PT, R15, 0x52, PT ;  /* 0x000000520f00780c */ /* 0x000fe40003f66270 */
        /* <DEDUP_REMOVED lines=99> */
[C---:B------:R-:W-:Y:S04]  /*19880*/  ISETP.LT.OR P0, PT, R17.reuse, 0x42, P0 ;  /* 0x000000421100780c */ /* 0x040fe80000701670 */
        /* <DEDUP_REMOVED lines=8> */
[C---:B------:R-:W-:Y:S04]  /*19910*/  ISETP.LT.OR P0, PT, R17.reuse, 0x4a, P0 ;  /* 0x0000004a1100780c */ /* 0x040fe80000701670 */
[----:B------:R-:W-:Y:S02]  /*19920*/  FSEL R166, R166, -INF , !P0 ;  /* 0xff800000a6a67808 */ /* 0x000fe40004000000 */
[----:B------:R-:W-:Y:S04]  /*19930*/  ISETP.GT.AND P0, PT, R16, 0x50, !P4 ;  /* 0x000000501000780c */ /* 0x000fe80006704270 */
        /* <DEDUP_REMOVED lines=8> */
[----:B------:R-:W-:Y:S04]  /*199c0*/  ISETP.GT.AND P0, PT, R16, RZ, !P1 ;  /* 0x000000ff1000720c */ /* 0x000fe80004f04270 */
[----:B------:R-:W-:Y:S04]  /*199d0*/  ISETP.LT.OR P0, PT, R17, 0x1, P0 ;  /* 0x000000011100780c */ /* 0x000fe80000701670 */
[----:B------:R-:W-:Y:S01]  /*199e0*/  FSEL R10, R0, -INF , !P0 ;  /* 0xff800000000a7808 */ /* 0x000fe20004000000 */
[----:B------:R-:W-:Y:S01]  /*199f0*/  IMAD.IADD R0, R11, 0x1, R14 ;  /* 0x000000010b007824 */ /* 0x000fe200078e020e */
        /* <DEDUP_REMOVED lines=22> */
.L_x_416:
[----:B------:R-:W-:Y:S04]  /*19b60*/  MOV R5, c[0x0][0x32c] ;  /* 0x0000cb0000057a02 */ /* 0x000fe80000000f00 */
[----:B------:R-:W-:Y:S11]  /*19b70*/  ISETP.NE.AND P0, PT, R5, 0x1, PT ;  /* 0x000000010500780c */ /* 0x000ff60003f05270 */
[----:B------:R-:W-:Y:S02]  /*19b80*/  @!UPT UIADD3 URZ, URZ, URZ, URZ ;  /* 0x0000003f3f3ff290 */ /* 0x000fe4000fffe03f */
[----:B------:R-:W-:Y:S05]  /*19b90*/  @P0 IMAD.HI.U32 R5, R14, c[0x0][0x330], RZ ;  /* 0x0000cc000e050a27 */ /* 0x000fea00078e00ff */
[----:B------:R-:W-:Y:S02]  /*19ba0*/  @P0 SHF.R.U32.HI R14, RZ, c[0x0][0x334], R5 ;  /* 0x0000cd00ff0e0a19 */ /* 0x000fe40000011605 */
.L_x_417:
[----:B------:R-:W-:Y:S05]  /*19bb0*/  BSYNC B0 ;  /* 0x0000000000007941 */ /* 0x000fea0003800000 */
.L_x_415:
[----:B------:R-:W-:Y:S05]  /*19bc0*/  IMAD R7, R14, c[0x0][0x32c], R7 ;  /* 0x0000cb000e077a24 */ /* 0x000fea00078e0207 */
[----:B------:R-:W-:Y:S02]  /*19bd0*/  IADD3 R5, R7, c[0x0][0x32c], RZ ;  /* 0x0000cb0007057a10 */ /* 0x000fe40007ffe0ff */
[----:B------:R-:W-:Y:S02]  /*19be0*/  IMNMX R12, R12, R7, !PT ;  /* 0x000000070c0c7217 */ /* 0x000fe40007800200 */
[----:B------:R-:W-:Y:S02]  /*19bf0*/  IMNMX R0, R0, R5, PT ;  /* 0x0000000500007217 */ /* 0x000fe40003800200 */
.L_x_414:
[----:B------:R-:W-:Y:S01]  /*19c00*/  ISETP.GT.AND P0, PT, R12, RZ, !P1 ;  /* 0x000000ff0c00720c */ /* 0x000fe20004f04270 */
[----:B------:R-:W-:Y:S01]  /*19c10*/  LDSM.16.MT88.4 R20, [R210+0x100] ;  /* 0x00010000d214783b */ /* 0x000fe20000004200 */
[----:B------:R-:W-:Y:S02]  /*19c20*/  LOP3.LUT P1, RZ, R222, 0x800, RZ, 0xc0, !PT ;  /* 0x00000800deff7812 */ /* 0x000fe4000782c0ff */
[----:B------:R-:W-:Y:S02]  /*19c30*/  ISETP.LT.OR P0, PT, R0, 0x1, P0 ;  /* 0x000000010000780c */ /* 0x000fe40000701670 */
[----:B------:R-:W-:Y:S02]  /*19c40*/  FMNMX.FTZ R5, R10, R3, !PT ;  /* 0x000000030a057209 */ /* 0x000fe40007810000 */
[----:B------:R-:W-:Y:S01]  /*19c50*/  FSEL R13, R124, -INF , !P0 ;  /* 0xff8000007c0d7808 */ /* 0x000fe20004000000 */
[----:B------:R-:W-:Y:S01]  /*19c60*/  LDSM.16.MT88.4 R28, [R209+0x100] ;  /* 0x00010000d11c783b */ /* 0x000fe20000004200 */
[----:B------:R-:W-:Y:S02]  /*19c70*/  LOP3.LUT P0, RZ, R222, 0x8000, RZ, 0xc0, !PT ;  /* 0x00008000deff7812 */ /* 0x000fe4000780c0ff */
[----:B------:R-:W-:Y:S02]  /*19c80*/  FMNMX.FTZ R5, R126, R5, !PT ;  /* 0x000000057e057209 */ /* 0x000fe40007810000 */
[----:B------:R-:W-:Y:S02]  /*19c90*/  ISETP.GT.AND P0, PT, R12, 0x1, !P0 ;  /* 0x000000010c00780c */ /* 0x000fe40004704270 */
[----:B------:R-:W-:Y:S01]  /*19ca0*/  FMNMX.FTZ R5, R6, R5, !PT ;  /* 0x0000000506057209 */ /* 0x000fe20007810000 */
[----:B------:R-:W-:Y:S01]  /*19cb0*/  LDSM.16.MT88.4 R36, [R208+0x100] ;  /* 0x00010000d024783b */ /* 0x000fe20000004200 */
[----:B------:R-:W-:Y:S02]  /*19cc0*/  ISETP.LT.OR P0, PT, R0, 0x2, P0 ;  /* 0x000000020000780c */ /* 0x000fe40000701670 */
[----:B------:R-:W-:Y:S02]  /*19cd0*/  FMNMX.FTZ R16, R13, R2, !PT ;  /* 0x000000020d107209 */ /* 0x000fe40007810000 */
[----:B------:R-:W-:Y:S02]  /*19ce0*/  FSEL R125, R125, -INF , !P0 ;  /* 0xff8000007d7d7808 */ /* 0x000fe40004000000 */
[----:B------:R-:W-:Y:S01]  /*19cf0*/  LOP3.LUT P0, RZ, R222, 0x10000, RZ, 0xc0, !PT ;  /* 0x00010000deff7812 */ /* 0x000fe2000780c0ff */
[----:B------:R-:W-:Y:S01]  /*19d00*/  LDSM.16.MT88.4 R44, [R212+0x3100] ;  /* 0x00310000d42c783b */ /* 0x000fe20000004200 */
        /* <DEDUP_REMOVED lines=35> */
[----:B------:R-:W-:Y:S02]  /*19f40*/  LOP3.LUT P1, RZ, R222, 0x1, RZ, 0xc0, !PT ;  /* 0x00000001deff7812 */ /* 0x000fe4000782c0ff */
        /* <DEDUP_REMOVED lines=60> */
[----:B------:R-:W-:Y:S02]  /*1a310*/  ISETP.GT.AND P0, PT, R12, 0x41, !P1 ;  /* 0x000000410c00780c */ /* 0x000fe40004f04270 */
[----:B------:R-:W-:Y:S02]  /*1a320*/  FMNMX.FTZ R16, R185, R16, !PT ;  /* 0x00000010b9107209 */ /* 0x000fe40007810000 */
[----:B------:R-:W-:Y:S02]  /*1a330*/  ISETP.LT.OR P0, PT, R0, 0x42, P0 ;  /* 0x000000420000780c */ /* 0x000fe40000701670 */
[C---:B------:R-:W-:Y:S02]  /*1a340*/  ISETP.GT.AND P1, PT, R12.reuse, 0x58, !P2 ;  /* 0x000000580c00780c */ /* 0x040fe40005724270 */
        /* <DEDUP_REMOVED lines=8> */
[C---:B------:R-:W-:Y:S02]  /*1a3d0*/  ISETP.LT.OR P0, PT, R0.reuse, 0x4a, P0 ;  /* 0x0000004a0000780c */ /* 0x040fe40000701670 */
[----:B------:R-:W-:Y:S02]  /*1a3e0*/  ISETP.LT.OR P1, PT, R0, 0x59, P1 ;  /* 0x000000590000780c */ /* 0x000fe40000f21670 */
[----:B------:R-:W-:Y:S02]  /*1a3f0*/  FSEL R159, R159, -INF , !P0 ;  /* 0xff8000009f9f7808 */ /* 0x000fe40004000000 */
[----:B------:R-:W-:Y:S02]  /*1a400*/  ISETP.GT.AND P0, PT, R12, 0x50, !P4 ;  /* 0x000000500c00780c */ /* 0x000fe40006704270 */
[----:B------:R-:W-:Y:S02]  /*1a410*/  FMNMX.FTZ R16, R159, R16, !PT ;  /* 0x000000109f107209 */ /* 0x000fe40007810000 */
[----:B------:R-:W-:Y:S02]  /*1a420*/  ISETP.LT.OR P0, PT, R0, 0x51, P0 ;  /* 0x000000510000780c */ /* 0x000fe40000701670 */
[----:B------:R-:W-:Y:S02]  /*1a430*/  FSEL R135, R135, -INF , !P1 ;  /* 0xff80000087877808 */ /* 0x000fe40004800000 */
[----:B------:R-:W-:Y:S02]  /*1a440*/  FSEL R147, R147, -INF , !P0 ;  /* 0xff80000093937808 */ /* 0x000fe40004000000 */
[----:B------:R-:W-:Y:S02]  /*1a450*/  ISETP.GT.AND P0, PT, R12, 0x51, !P3 ;  /* 0x000000510c00780c */ /* 0x000fe40005f04270 */
[----:B------:R-:W-:Y:S02]  /*1a460*/  FMNMX.FTZ R16, R147, R16, !PT ;  /* 0x0000001093107209 */ /* 0x000fe40007810000 */
[----:B------:R-:W-:Y:S02]  /*1a470*/  ISETP.LT.OR P2, PT, R0, 0x52, P0 ;  /* 0x000000520000780c */ /* 0x000fe40000741670 */
[----:B------:R-:W-:Y:S02]  /*1a480*/  ISETP.GT.AND P0, PT, R12, 0x59, !P6 ;  /* 0x000000590c00780c */ /* 0x000fe40007704270 */
[----:B------:R-:W-:Y:S02]  /*1a490*/  FSEL R139, R139, -INF , !P2 ;  /* 0xff8000008b8b7808 */ /* 0x000fe40005000000 */
[----:B------:R-:W-:Y:S02]  /*1a4a0*/  ISETP.LT.OR P0, PT, R0, 0x5a, P0 ;  /* 0x0000005a0000780c */ /* 0x000fe40000701670 */
[----:B------:R-:W-:Y:S02]  /*1a4b0*/  FMNMX.FTZ R0, R139, R16, !PT ;  /* 0x000000108b007209 */ /* 0x000fe40007810000 */
[----:B------:R-:W-:Y:S02]  /*1a4c0*/  FSEL R117, R4, -INF , !P0 ;  /* 0xff80000004757808 */ /* 0x000fe40004000000 */
[----:B------:R-:W-:Y:S02]  /*1a4d0*/  FMNMX.FTZ R0, R135, R0, !PT ;  /* 0x0000000087007209 */ /* 0x000fe40007810000 */
[----:B-1----:R-:W-:Y:S02]  /*1a4e0*/  FMNMX.FTZ R12, R14, R5, !PT ;  /* 0x000000050e0c7209 */ /* 0x002fe40007810000 */
[----:B------:R-:W-:Y:S03]  /*1a4f0*/  FMNMX.FTZ R7, R117, R0, !PT ;  /* 0x0000000075077209 */ /* 0x000fe60007810000 */
[----:B------:R-:W1:Y:S08]  /*1a500*/  SHFL.BFLY PT, R15, R12, 0x1, 0x1f ;  /* 0x0c201f000c0f7f89 */ /* 0x000e7000000e0000 */
[----:B------:R-:W2:Y:S01]  /*1a510*/  SHFL.BFLY PT, R4, R7, 0x2, 0x1f ;  /* 0x0c401f0007047f89 */ /* 0x000ea200000e0000 */
[----:B-1----:R-:W-:Y:S04]  /*1a520*/  FMNMX.FTZ R0, R12, R15, !PT ;  /* 0x0000000f0c007209 */ /* 0x002fe80007810000 */
[C---:B------:R-:W-:Y:S01]  /*1a530*/  FSETP.NEU.FTZ.AND P0, PT, R0.reuse, -INF , PT ;  /* 0xff8000000000780b */ /* 0x040fe20003f1d000 */
[----:B------:R-:W-:Y:S01]  /*1a540*/  FMUL.FTZ R149, R0, c[0x0][0x2d0] ;  /* 0x0000b40000957a20 */ /* 0x000fe20000410000 */
[----:B--2---:R-:W-:Y:S04]  /*1a550*/  FMNMX.FTZ R5, R7, R4, !PT ;  /* 0x0000000407057209 */ /* 0x004fe80007810000 */
[----:B------:R-:W-:Y:S01]  /*1a560*/  FSEL R149, R149, RZ, P0 ;  /* 0x000000ff95957208 */ /* 0x000fe20000000000 */
[----:B------:R-:W1:Y:S04]  /*1a570*/  SHFL.BFLY PT, R4, R5, 0x1, 0x1f ;  /* 0x0c201f0005047f89 */ /* 0x000e6800000e0000 */
        /* <DEDUP_REMOVED lines=9> */
[--C-:B------:R-:W-:Y:S02]  /*1a610*/  FFMA.FTZ R138, R50, c[0x0][0x2d0], -R149.reuse ;  /* 0x0000b400328a7a23 */ /* 0x100fe40000010895 */
[--C-:B------:R-:W-:Y:S01]  /*1a620*/  FFMA.FTZ R145, R48, c[0x0][0x2d0], -R149.reuse ;  /* 0x0000b40030917a23 */ /* 0x100fe20000010895 */
[----:B------:R-:W-:Y:S01]  /*1a630*/  MUFU.EX2 R128, R128 ;  /* 0x0000008000807308 */ /* 0x000fe20000000800 */
        /* <DEDUP_REMOVED lines=9> */
[----:B------:R-:W-:Y:S01]  /*1a6d0*/  FSEL R5, R116, RZ, P0 ;  /* 0x000000ff74057208 */ /* 0x000fe20000000000 */
[--C-:B------:R-:W-:Y:S01]  /*1a6e0*/  FFMA.FTZ R240, R240, c[0x0][0x2d0], -R149.reuse ;  /* 0x0000b400f0f07a23 */ /* 0x100fe20000010895 */
[----:B------:R-:W-:Y:S01]  /*1a6f0*/  FSEL R134, R134, RZ, P0 ;  /* 0x000000ff86867208 */ /* 0x000fe20000000000 */
[--C-:B------:R-:W-:Y:S01]  /*1a700*/  FFMA.FTZ R242, R242, c[0x0][0x2d0], -R149.reuse ;  /* 0x0000b400f2f27a23 */ /* 0x100fe20000010895 */
[----:B------:R-:W-:Y:S01]  /*1a710*/  ISETP.GT.AND P0, PT, R192, R223, PT ;  /* 0x000000dfc000720c */ /* 0x000fe20003f04270 */
[----:B------:R-:W-:Y:S02]  /*1a720*/  FADD.FTZ R5, -R5, R2 ;  /* 0x0000000205057221 */ /* 0x000fe40000010100 */
[--C-:B------:R-:W-:Y:S01]  /*1a730*/  FFMA.FTZ R133, R13, c[0x0][0x2d0], -R134.reuse ;  /* 0x0000b4000d857a23 */ /* 0x100fe20000010886 */
[----:B------:R-:W2:Y:S01]  /*1a740*/  MUFU.EX2 R119, R119 ;  /* 0x0000007700777308 */ /* 0x000ea20000000800 */
[----:B------:R-:W3:Y:S01]  /*1a750*/  LDSM.16.MT88.4 R12, [R212+0x100] ;  /* 0x00010000d40c783b */ /* 0x000ee20000004200 */
[--C-:B------:R-:W-:Y:S02]  /*1a760*/  FFMA.FTZ R131, R11, c[0x0][0x2d0], -R134.reuse ;  /* 0x0000b4000b837a23 */ /* 0x100fe40000010886 */
[--C-:B------:R-:W-:Y:S02]  /*1a770*/  FFMA.FTZ R130, R9, c[0x0][0x2d0], -R134.reuse ;  /* 0x0000b40009827a23 */ /* 0x100fe40000010886 */
[--C-:B------:R-:W-:Y:S02]  /*1a780*/  FFMA.FTZ R132, R125, c[0x0][0x2d0], -R134.reuse ;  /* 0x0000b4007d847a23 */ /* 0x100fe40000010886 */
[----:B------:R-:W-:Y:S02]  /*1a790*/  FMUL.FTZ R2, R5, c[0x0][0x2d0] ;  /* 0x0000b40005027a20 */ /* 0x000fe40000410000 */
[----:B------:R-:W4:Y:S01]  /*1a7a0*/  MUFU.EX2 R129, R129 ;  /* 0x0000008100817308 */ /* 0x000f220000000800 */
        /* <DEDUP_REMOVED lines=8> */
[----:B--2---:R-:W-:Y:S01]  /*1a830*/  F2FP.BF16.PACK_AB R124, R119, R128 ;  /* 0x00000080777c723e */ /* 0x004fe200000010ff */
[C---:B------:R-:W-:Y:S02]  /*1a840*/  FMUL.FTZ R17, R3.reuse, R101 ;  /* 0x0000006503117220 */ /* 0x040fe40000410000 */
[C---:B------:R-:W-:Y:S02]  /*1a850*/  FMUL.FTZ R24, R3.reuse, R92 ;  /* 0x0000005c03187220 */ /* 0x040fe40000410000 */
[C---:B------:R-:W-:Y:S01]  /*1a860*/  FMUL.FTZ R25, R3.reuse, R93 ;  /* 0x0000005d03197220 */ /* 0x040fe20000410000 */
[----:B------:R-:W-:Y:S01]  /*1a870*/  MUFU.EX2 R133, R133 ;  /* 0x0000008500857308 */ /* 0x000fe20000000800 */
[C---:B------:R-:W-:Y:S02]  /*1a880*/  FMUL.FTZ R32, R3.reuse, R84 ;  /* 0x0000005403207220 */ /* 0x040fe40000410000 */
[----:B------:R-:W-:Y:S01]  /*1a890*/  FMUL.FTZ R33, R3, R85 ;  /* 0x0000005503217220 */ /* 0x000fe20000410000 */
[----:B----4-:R-:W-:Y:S01]  /*1a8a0*/  F2FP.BF16.PACK_AB R126, R129, R118 ;  /* 0x00000076817e723e */ /* 0x010fe200000010ff */
[C---:B------:R-:W-:Y:S02]  /*1a8b0*/  FMUL.FTZ R40, R3.reuse, R76 ;  /* 0x0000004c03287220 */ /* 0x040fe40000410000 */
[C---:B------:R-:W-:Y:S02]  /*1a8c0*/  FMUL.FTZ R41, R3.reuse, R77 ;  /* 0x0000004d03297220 */ /* 0x040fe40000410000 */
[C---:B------:R-:W-:Y:S01]  /*1a8d0*/  FMUL.FTZ R48, R3.reuse, R68 ;  /* 0x0000004403307220 */ /* 0x040fe20000410000 */
[----:B------:R-:W2:Y:S01]  /*1a8e0*/  MUFU.EX2 R132, R132 ;  /* 0x0000008400847308 */ /* 0x000ea20000000800 */
[C---:B------:R-:W-:Y:S02]  /*1a8f0*/  FMUL.FTZ R49, R3.reuse, R69 ;  /* 0x0000004503317220 */ /* 0x040fe40000410000 */
[C---:B------:R-:W-:Y:S02]  /*1a900*/  FMUL.FTZ R52, R3.reuse, R52 ;  /* 0x0000003403347220 */ /* 0x040fe40000410000 */
[C---:B-1----:R-:W-:Y:S02]  /*1a910*/  FMUL.FTZ R6, R2.reuse, R114 ;  /* 0x0000007202067220 */ /* 0x042fe40000410000 */
        /* <DEDUP_REMOVED lines=9> */
[----:B------:R-:W1:Y:S01]  /*1a9b0*/  MUFU.EX2 R130, R130 ;  /* 0x0000008200827308 */ /* 0x000e620000000800 */
[C---:B------:R-:W-:Y:S01]  /*1a9c0*/  FMUL.FTZ R34, R2.reuse, R86 ;  /* 0x0000005602227220 */ /* 0x040fe20000410000 */
[----:B------:R-:W-:Y:S01]  /*1a9d0*/  LDSM.16.MT88.4 R92, [R208+0x4900] ;  /* 0x00490000d05c783b */ /* 0x000fe20000004200 */
[----:B------:R-:W-:Y:S01]  /*1a9e0*/  FMUL.FTZ R35, R2, R87 ;  /* 0x0000005702237220 */ /* 0x000fe20000410000 */
[----:B--2---:R-:W-:Y:S01]  /*1a9f0*/  F2FP.BF16.PACK_AB R125, R132, R133 ;  /* 0x00000085847d723e */ /* 0x004fe200000010ff */
[C---:B------:R-:W-:Y:S02]  /*1aa00*/  FMUL.FTZ R42, R2.reuse, R78 ;  /* 0x0000004e022a7220 */ /* 0x040fe40000410000 */
[C---:B------:R-:W-:Y:S02]  /*1aa10*/  FMUL.FTZ R43, R2.reuse, R79 ;  /* 0x0000004f022b7220 */ /* 0x040fe40000410000 */
[C---:B------:R-:W-:Y:S01]  /*1aa20*/  FMUL.FTZ R50, R2.reuse, R70 ;  /* 0x0000004602327220 */ /* 0x040fe20000410000 */
[----:B------:R-:W2:Y:S01]  /*1aa30*/  LDSM.16.MT88.4 R84, [R210+0x3100] ;  /* 0x00310000d254783b */ /* 0x000ea20000004200 */
[C---:B------:R-:W-:Y:S01]  /*1aa40*/  FMUL.FTZ R51, R2.reuse, R71 ;  /* 0x0000004702337220 */ /* 0x040fe20000410000 */
[----:B------:R-:W-:Y:S01]  /*1aa50*/  MUFU.EX2 R238, R238 ;  /* 0x000000ee00ee7308 */ /* 0x000fe20000000800 */
[C---:B------:R-:W-:Y:S02]  /*1aa60*/  FMUL.FTZ R53, R3.reuse, R53 ;  /* 0x0000003503357220 */ /* 0x040fe40000410000 */
[C---:B------:R-:W-:Y:S02]  /*1aa70*/  FMUL.FTZ R54, R2.reuse, R54 ;  /* 0x0000003602367220 */ /* 0x040fe40000410000 */
[C---:B------:R-:W-:Y:S01]  /*1aa80*/  FMUL.FTZ R55, R2.reuse, R55 ;  /* 0x0000003702377220 */ /* 0x040fe20000410000 */
[----:B------:R-:W4:Y:S01]  /*1aa90*/  LDSM.16.MT88.4 R76, [R209+0x3100] ;  /* 0x00310000d14c783b */ /* 0x000f220000004200 */
[C---:B------:R-:W-:Y:S02]  /*1aaa0*/  FMUL.FTZ R56, R3.reuse, R56 ;  /* 0x0000003803387220 */ /* 0x040fe40000410000 */
[C---:B------:R-:W-:Y:S01]  /*1aab0*/  FMUL.FTZ R57, R3.reuse, R57 ;  /* 0x0000003903397220 */ /* 0x040fe20000410000 */
[----:B------:R-:W-:Y:S01]  /*1aac0*/  MUFU.EX2 R184, R184 ;  /* 0x000000b800b87308 */ /* 0x000fe20000000800 */
[----:B------:R-:W-:Y:S01]  /*1aad0*/  FMUL.FTZ R58, R2, R58 ;  /* 0x0000003a023a7220 */ /* 0x000fe20000410000 */
[----:B-1----:R-:W-:Y:S01]  /*1aae0*/  F2FP.BF16.PACK_AB R127, R130, R131 ;  /* 0x00000083827f723e */ /* 0x002fe200000010ff */
[C---:B------:R-:W-:Y:S01]  /*1aaf0*/  FMUL.FTZ R59, R2.reuse, R59 ;  /* 0x0000003b023b7220 */ /* 0x040fe20000410000 */
[----:B------:R-:W1:Y:S01]  /*1ab00*/  LDSM.16.MT88.4 R68, [R208+0x3100] ;  /* 0x00310000d044783b */ /* 0x000e620000004200 */
[C---:B------:R-:W-:Y:S02]  /*1ab10*/  FMUL.FTZ R60, R3.reuse, R60 ;  /* 0x0000003c033c7220 */ /* 0x040fe40000410000 */
[C---:B------:R-:W-:Y:S02]  /*1ab20*/  FMUL.FTZ R61, R3.reuse, R61 ;  /* 0x0000003d033d7220 */ /* 0x040fe40000410000 */
[C---:B---3--:R-:W-:Y:S01]  /*1ab30*/  HMMA.16816.F32.BF16 R4, R124.reuse, R12, R4 ;  /* 0x0000000c7c04723c */ /* 0x048fe20000041804 */
[----:B------:R-:W-:Y:S02]  /*1ab40*/  MUFU.EX2 R165, R165 ;  /* 0x000000a500a57308 */ /* 0x000fe40000000800 */
[----:B------:R-:W-:Y:S02]  /*1ab50*/  LDSM.16.MT88.4 R100, [R210+0x2900] ;  /* 0x00290000d264783b */ /* 0x000fe40000004200 */
[C---:B------:R-:W-:Y:S02]  /*1ab60*/  FMUL.FTZ R62, R2.reuse, R62 ;  /* 0x0000003e023e7220 */ /* 0x040fe40000410000 */
[C---:B------:R-:W-:Y:S01]  /*1ab70*/  FMUL.FTZ R12, R3.reuse, R104 ;  /* 0x00000068030c7220 */ /* 0x040fe20000410000 */
[C---:B------:R-:W-:Y:S03]  /*1ab80*/  HMMA.16816.F32.BF16 R8, R124.reuse, R14, R8 ;  /* 0x0000000e7c08723c */ /* 0x040fe60000041808 */
[----:B------:R-:W-:Y:S01]  /*1ab90*/  MUFU.EX2 R161, R161 ;  /* 0x000000a100a17308 */ /* 0x000fe20000000800 */
[C---:B------:R-:W-:Y:S02]  /*1aba0*/  FMUL.FTZ R13, R3.reuse, R105 ;  /* 0x00000069030d7220 */ /* 0x040fe40000410000 */
[C---:B------:R-:W-:Y:S02]  /*1abb0*/  FMUL.FTZ R63, R2.reuse, R63 ;  /* 0x0000003f023f7220 */ /* 0x040fe40000410000 */
[C---:B------:R-:W-:Y:S04]  /*1abc0*/  FMUL.FTZ R14, R2.reuse, R106 ;  /* 0x0000006a020e7220 */ /* 0x040fe80000410000 */
[C---:B------:R-:W-:Y:S01]  /*1abd0*/  FMUL.FTZ R15, R2.reuse, R107 ;  /* 0x0000006b020f7220 */ /* 0x040fe20000410000 */
[----:B------:R-:W-:Y:S01]  /*1abe0*/  MUFU.EX2 R136, R136 ;  /* 0x0000008800887308 */ /* 0x000fe20000000800 */
[C---:B------:R-:W-:Y:S02]  /*1abf0*/  FMUL.FTZ R64, R3.reuse, R64 ;  /* 0x0000004003407220 */ /* 0x040fe40000410000 */
[----:B------:R-:W-:Y:S02]  /*1ac00*/  FMUL.FTZ R65, R3, R65 ;  /* 0x0000004103417220 */ /* 0x000fe40000410000 */
[C---:B------:R-:W-:Y:S01]  /*1ac10*/  FMUL.FTZ R66, R2.reuse, R66 ;  /* 0x0000004202427220 */ /* 0x040fe20000410000 */
[C---:B------:R-:W-:Y:S03]  /*1ac20*/  HMMA.16816.F32.BF16 R12, R124.reuse, R20, R12 ;  /* 0x000000147c0c723c */ /* 0x040fe6000004180c */
[C---:B------:R-:W-:Y:S01]  /*1ac30*/  FMUL.FTZ R67, R2.reuse, R67 ;  /* 0x0000004302437220 */ /* 0x040fe20000410000 */
[----:B------:R-:W3:Y:S01]  /*1ac40*/  MUFU.EX2 R137, R137 ;  /* 0x0000008900897308 */ /* 0x000ee20000000800 */
[--C-:B------:R-:W-:Y:S02]  /*1ac50*/  FFMA.FTZ R148, R167, c[0x0][0x2d0], -R134.reuse ;  /* 0x0000b400a7947a23 */ /* 0x100fe40000010886 */
[C---:B------:R-:W-:Y:S01]  /*1ac60*/  FMUL.FTZ R20, R3.reuse, R96 ;  /* 0x0000006003147220 */ /* 0x040fe20000410000 */
[C---:B------:R-:W-:Y:S04]  /*1ac70*/  HMMA.16816.F32.BF16 R16, R124.reuse, R22, R16 ;  /* 0x000000167c10723c */ /* 0x040fe80000041810 */
[----:B------:R-:W-:Y:S02]  /*1ac80*/  FMUL.FTZ R21, R3, R97 ;  /* 0x0000006103157220 */ /* 0x000fe40000410000 */
[----:B------:R-:W-:Y:S01]  /*1ac90*/  MUFU.EX2 R138, R138 ;  /* 0x0000008a008a7308 */ /* 0x000fe20000000800 */
[C---:B------:R-:W-:Y:S02]  /*1aca0*/  FMUL.FTZ R22, R2.reuse, R98 ;  /* 0x0000006202167220 */ /* 0x040fe40000410000 */
[----:B------:R-:W-:Y:S03]  /*1acb0*/  FMUL.FTZ R23, R2, R99 ;  /* 0x0000006302177220 */ /* 0x000fe60000410000 */
        /* <DEDUP_REMOVED lines=8> */
[----:B------:R-:W-:Y:S01]  /*1ad40*/  MUFU.EX2 R148, R148 ;  /* 0x0000009400947308 */ /* 0x000fe20000000800 */
[----:B------:R-:W-:Y:S02]  /*1ad50*/  FMUL.FTZ R29, R3, R89 ;  /* 0x00000059031d7220 */ /* 0x000fe40000410000 */
[--C-:B------:R-:W-:Y:S02]  /*1ad60*/  FFMA.FTZ R167, R164, c[0x0][0x2d0], -R149.reuse ;  /* 0x0000b400a4a77a23 */ /* 0x100fe40000010895 */
[C---:B------:R-:W-:Y:S04]  /*1ad70*/  FMUL.FTZ R30, R2.reuse, R90 ;  /* 0x0000005a021e7220 */ /* 0x040fe80000410000 */
[C---:B------:R-:W-:Y:S01]  /*1ad80*/  FMUL.FTZ R31, R2.reuse, R91 ;  /* 0x0000005b021f7220 */ /* 0x040fe20000410000 */
[----:B------:R-:W5:Y:S01]  /*1ad90*/  MUFU.EX2 R151, R151 ;  /* 0x0000009700977308 */ /* 0x000f620000000800 */
        /* <DEDUP_REMOVED lines=10> */
[----:B------:R-:W1:Y:S01]  /*1ae40*/  MUFU.EX2 R158, R158 ;  /* 0x0000009e009e7308 */ /* 0x000e620000000800 */
        /* <DEDUP_REMOVED lines=16> */
[----:B------:R-:W-:Y:S01]  /*1af50*/  MUFU.EX2 R247, R247 ;  /* 0x000000f700f77308 */ /* 0x000fe20000000800 */
[----:B------:R-:W3:Y:S01]  /*1af60*/  LDSM.16.MT88.4 R72, [R212+0x900] ;  /* 0x00090000d448783b */ /* 0x000ee20000004200 */
[--C-:B------:R-:W-:Y:S02]  /*1af70*/  FFMA.FTZ R166, R185, c[0x0][0x2d0], -R134.reuse ;  /* 0x0000b400b9a67a23 */ /* 0x100fe40000010886 */
[--C-:B------:R-:W-:Y:S02]  /*1af80*/  FFMA.FTZ R245, R245, c[0x0][0x2d0], -R134.reuse ;  /* 0x0000b400f5f57a23 */ /* 0x100fe40000010886 */
[C---:B--2---:R-:W-:Y:S03]  /*1af90*/  HMMA.16816.F32.BF16 R44, R124.reuse, R84, R44 ;  /* 0x000000547c2c723c */ /* 0x044fe6000004182c */
        /* <DEDUP_REMOVED lines=9> */
[C---:B----4-:R-:W-:Y:S04]  /*1b030*/  HMMA.16816.F32.BF16 R52, R124.reuse, R76, R52 ;  /* 0x0000004c7c34723c */ /* 0x050fe80000041834 */
[--C-:B------:R-:W-:Y:S02]  /*1b040*/  FFMA.FTZ R146, R146, c[0x0][0x2d0], -R149.reuse ;  /* 0x0000b40092927a23 */ /* 0x100fe40000010895 */
[----:B------:R-:W-:Y:S02]  /*1b050*/  FFMA.FTZ R149, R144, c[0x0][0x2d0], -R149 ;  /* 0x0000b40090957a23 */ /* 0x000fe40000010895 */
[C---:B------:R-:W-:Y:S01]  /*1b060*/  HMMA.16816.F32.BF16 R56, R124.reuse, R78, R56 ;  /* 0x0000004e7c38723c */ /* 0x040fe20000041838 */
[----:B------:R-:W2:Y:S01]  /*1b070*/  LDSM.16.MT88.4 R76, [R210+0x900] ;  /* 0x00090000d24c783b */ /* 0x000ea20000004200 */
[----:B------:R-:W-:Y:S02]  /*1b080*/  MUFU.EX2 R236, R236 ;  /* 0x000000ec00ec7308 */ /* 0x000fe40000000800 */
[--C-:B------:R-:W-:Y:S02]  /*1b090*/  FFMA.FTZ R144, R147, c[0x0][0x2d0], -R134.reuse ;  /* 0x0000b40093907a23 */ /* 0x100fe40000010886 */
[--C-:B------:R-:W-:Y:S02]  /*1b0a0*/  FFMA.FTZ R139, R139, c[0x0][0x2d0], -R134.reuse ;  /* 0x0000b4008b8b7a23 */ /* 0x100fe40000010886 */
[C---:B-1----:R-:W-:Y:S04]  /*1b0b0*/  HMMA.16816.F32.BF16 R60, R124.reuse, R68, R60 ;  /* 0x000000447c3c723c */ /* 0x042fe8000004183c */
[----:B------:R-:W-:Y:S01]  /*1b0c0*/  MUFU.EX2 R162, R162 ;  /* 0x000000a200a27308 */ /* 0x000fe20000000800 */
[--C-:B------:R-:W-:Y:S02]  /*1b0d0*/  FFMA.FTZ R135, R135, c[0x0][0x2d0], -R134.reuse ;  /* 0x0000b40087877a23 */ /* 0x100fe40000010886 */
[----:B---3--:R-:W-:Y:S01]  /*1b0e0*/  F2FP.BF16.PACK_AB R68, R137, R136 ;  /* 0x000000888944723e */ /* 0x008fe200000010ff */
[----:B------:R-:W-:Y:S04]  /*1b0f0*/  HMMA.16816.F32.BF16 R64, R124, R70, R64 ;  /* 0x000000467c40723c */ /* 0x000fe80000041840 */
[----:B-----5:R-:W-:Y:S01]  /*1b100*/  F2FP.BF16.PACK_AB R69, R151, R148 ;  /* 0x000000949745723e */ /* 0x020fe200000010ff */
[----:B------:R-:W-:Y:S01]  /*1b110*/  FFMA.FTZ R134, R117, c[0x0][0x2d0], -R134 ;  /* 0x0000b40075867a23 */ /* 0x000fe20000010886 */
[----:B------:R-:W1:Y:S01]  /*1b120*/  MUFU.EX2 R167, R167 ;  /* 0x000000a700a77308 */ /* 0x000e620000000800 */
[----:B------:R-:W-:Y:S01]  /*1b130*/  F2FP.BF16.PACK_AB R70, R145, R138 ;  /* 0x0000008a9146723e */ /* 0x000fe200000010ff */
[----:B------:R-:W-:Y:S01]  /*1b140*/  FFMA.FTZ R128, R3, R232, R128 ;  /* 0x000000e803807223 */ /* 0x000fe20000010080 */
[----:B------:R-:W-:Y:S03]  /*1b150*/  F2FP.BF16.PACK_AB R71, R158, R157 ;  /* 0x0000009d9e47723e */ /* 0x000fe600000010ff */
[----:B------:R-:W-:Y:S02]  /*1b160*/  FFMA.FTZ R133, R2, R231, R133 ;  /* 0x000000e702857223 */ /* 0x000fe40000010085 */
[----:B------:R-:W-:Y:S02]  /*1b170*/  FADD.FTZ R119, R119, R128 ;  /* 0x0000008077777221 */ /* 0x000fe40000010000 */
[C---:B------:R-:W-:Y:S01]  /*1b180*/  HMMA.16816.F32.BF16 R4, R68.reuse, R72, R4 ;  /* 0x000000484404723c */ /* 0x040fe20000041804 */
[----:B------:R-:W-:Y:S04]  /*1b190*/  MUFU.EX2 R164, R164 ;  /* 0x000000a400a47308 */ /* 0x000fe80000000800 */
[----:B------:R-:W-:Y:S02]  /*1b1a0*/  FADD.FTZ R132, R132, R133 ;  /* 0x0000008584847221 */ /* 0x000fe40000010000 */
[----:B------:R-:W-:Y:S01]  /*1b1b0*/  FADD.FTZ R118, R118, R119 ;  /* 0x0000007776767221 */ /* 0x000fe20000010000 */
[C---:B------:R-:W-:Y:S01]  /*1b1c0*/  HMMA.16816.F32.BF16 R8, R68.reuse, R74, R8 ;  /* 0x0000004a4408723c */ /* 0x040fe20000041808 */
[----:B------:R-:W3:Y:S02]  /*1b1d0*/  LDSM.16.MT88.4 R72, [R210+0x3900] ;  /* 0x00390000d248783b */ /* 0x000ee40000004200 */
[----:B------:R-:W4:Y:S01]  /*1b1e0*/  MUFU.EX2 R187, R187 ;  /* 0x000000bb00bb7308 */ /* 0x000f220000000800 */
[----:B------:R-:W-:Y:S02]  /*1b1f0*/  FADD.FTZ R3, R131, R132 ;  /* 0x0000008483037221 */ /* 0x000fe40000010000 */
[----:B------:R-:W-:Y:S02]  /*1b200*/  FADD.FTZ R129, R129, R118 ;  /* 0x0000007681817221 */ /* 0x000fe40000010000 */
[C---:B--2---:R-:W-:Y:S04]  /*1b210*/  HMMA.16816.F32.BF16 R12, R68.reuse, R76, R12 ;  /* 0x0000004c440c723c */ /* 0x044fe8000004180c */
[----:B------:R-:W-:Y:S01]  /*1b220*/  FADD.FTZ R3, R130, R3 ;  /* 0x0000000382037221 */ /* 0x000fe20000010000 */
[----:B------:R-:W-:Y:S01]  /*1b230*/  MUFU.EX2 R186, R186 ;  /* 0x000000ba00ba7308 */ /* 0x000fe20000000800 */
[----:B------:R-:W-:Y:S02]  /*1b240*/  FADD.FTZ R136, R136, R129 ;  /* 0x0000008188887221 */ /* 0x000fe40000010000 */
[C---:B------:R-:W-:Y:S01]  /*1b250*/  HMMA.16816.F32.BF16 R16, R68.reuse, R78, R16 ;  /* 0x0000004e4410723c */ /* 0x040fe20000041810 */
[----:B------:R-:W2:Y:S03]  /*1b260*/  LDSM.16.MT88.4 R76, [R209+0x3900] ;  /* 0x00390000d14c783b */ /* 0x000ea60000004200 */
        /* <DEDUP_REMOVED lines=13> */
[----:B------:R-:W-:Y:S03]  /*1b340*/  FADD.FTZ R3, R158, R3 ;  /* 0x000000039e037221 */ /* 0x000fe60000010000 */
[C---:B------:R-:W-:Y:S01]  /*1b350*/  HMMA.16816.F32.BF16 R32, R68.reuse, R86, R32 ;  /* 0x000000564420723c */ /* 0x040fe20000041820 */
[----:B------:R-:W-:Y:S05]  /*1b360*/  LDSM.16.MT88.4 R84, [R210+0x1100] ;  /* 0x00110000d254783b */ /* 0x000fea0000004200 */
[----:B------:R-:W-:Y:S02]  /*1b370*/  MUFU.EX2 R239, R239 ;  /* 0x000000ef00ef7308 */ /* 0x000fe40000000800 */
        /* <DEDUP_REMOVED lines=9> */
[C---:B--2---:R-:W-:Y:S08]  /*1b410*/  HMMA.16816.F32.BF16 R52, R68.reuse, R76, R52 ;  /* 0x0000004c4434723c */ /* 0x044ff00000041834 */
[C---:B------:R-:W-:Y:S01]  /*1b420*/  HMMA.16816.F32.BF16 R56, R68.reuse, R78, R56 ;  /* 0x0000004e4438723c */ /* 0x040fe20000041838 */
[----:B------:R-:W2:Y:S01]  /*1b430*/  LDSM.16.MT88.4 R76, [R209+0x1100] ;  /* 0x00110000d14c783b */ /* 0x000ea20000004200 */
        /* <DEDUP_REMOVED lines=9> */
[----:B----4-:R-:W-:Y:S01]  /*1b4d0*/  F2FP.BF16.PACK_AB R69, R187, R164 ;  /* 0x000000a4bb45723e */ /* 0x010fe200000010ff */
[----:B------:R-:W-:Y:S01]  /*1b4e0*/  FADD.FTZ R164, R164, R3 ;  /* 0x00000003a4a47221 */ /* 0x000fe20000010000 */
[----:B-----5:R-:W-:Y:S01]  /*1b4f0*/  F2FP.BF16.PACK_AB R71, R233, R186 ;  /* 0x000000bae947723e */ /* 0x020fe200000010ff */
[----:B------:R-:W-:Y:S01]  /*1b500*/  FADD.FTZ R163, R160, R163 ;  /* 0x000000a3a0a37221 */ /* 0x000fe20000010000 */
[----:B------:R-:W4:Y:S01]  /*1b510*/  MUFU.EX2 R159, R159 ;  /* 0x0000009f009f7308 */ /* 0x000f220000000800 */
        /* <DEDUP_REMOVED lines=9> */
[----:B------:R-:W5:Y:S01]  /*1b5b0*/  MUFU.EX2 R149, R149 ;  /* 0x0000009500957308 */ /* 0x000f620000000800 */
[C---:B------:R-:W-:Y:S04]  /*1b5c0*/  HMMA.16816.F32.BF16 R12, R68.reuse, R84, R12 ;  /* 0x00000054440c723c */ /* 0x040fe8000004180c */
[----:B----4-:R-:W-:Y:S04]  /*1b5d0*/  F2FP.BF16.PACK_AB R124, R159, R156 ;  /* 0x0000009c9f7c723e */ /* 0x010fe800000010ff */
[C---:B------:R-:W-:Y:S01]  /*1b5e0*/  HMMA.16816.F32.BF16 R16, R68.reuse, R86, R16 ;  /* 0x000000564410723c */ /* 0x040fe20000041810 */
[----:B------:R-:W4:Y:S01]  /*1b5f0*/  LDSM.16.MT88.4 R84, [R210+0x4100] ;  /* 0x00410000d254783b */ /* 0x000f220000004200 */
[----:B------:R-:W-:Y:S06]  /*1b600*/  MUFU.EX2 R144, R144 ;  /* 0x0000009000907308 */ /* 0x000fec0000000800 */
[C---:B--2---:R-:W-:Y:S04]  /*1b610*/  HMMA.16816.F32.BF16 R20, R68.reuse, R76, R20 ;  /* 0x0000004c4414723c */ /* 0x044fe80000041814 */
[----:B------:R-:W2:Y:S01]  /*1b620*/  MUFU.EX2 R139, R139 ;  /* 0x0000008b008b7308 */ /* 0x000ea20000000800 */
[----:B-----5:R-:W-:Y:S03]  /*1b630*/  F2FP.BF16.PACK_AB R126, R149, R146 ;  /* 0x00000092957e723e */ /* 0x020fe600000010ff */
[C---:B------:R-:W-:Y:S01]  /*1b640*/  HMMA.16816.F32.BF16 R24, R68.reuse, R78, R24 ;  /* 0x0000004e4418723c */ /* 0x040fe20000041818 */
[----:B------:R-:W5:Y:S05]  /*1b650*/  LDSM.16.MT88.4 R76, [R209+0x4100] ;  /* 0x00410000d14c783b */ /* 0x000f6a0000004200 */
[----:B------:R-:W-:Y:S02]  /*1b660*/  MUFU.EX2 R135, R135 ;  /* 0x0000008700877308 */ /* 0x000fe40000000800 */
[C---:B-1----:R-:W-:Y:S08]  /*1b670*/  HMMA.16816.F32.BF16 R28, R68.reuse, R80, R28 ;  /* 0x00000050441c723c */ /* 0x042ff0000004181c */
[C---:B------:R-:W-:Y:S01]  /*1b680*/  HMMA.16816.F32.BF16 R32, R68.reuse, R82, R32 ;  /* 0x000000524420723c */ /* 0x040fe20000041820 */
[----:B------:R-:W1:Y:S01]  /*1b690*/  LDSM.16.MT88.4 R80, [R212+0x1900] ;  /* 0x00190000d450783b */ /* 0x000e620000004200 */
[----:B------:R-:W5:Y:S02]  /*1b6a0*/  MUFU.EX2 R134, R134 ;  /* 0x0000008600867308 */ /* 0x000f640000000800 */
[----:B--2---:R-:W-:Y:S04]  /*1b6b0*/  F2FP.BF16.PACK_AB R125, R139, R144 ;  /* 0x000000908b7d723e */ /* 0x004fe800000010ff */
[C---:B---3--:R-:W-:Y:S08]  /*1b6c0*/  HMMA.16816.F32.BF16 R36, R68.reuse, R72, R36 ;  /* 0x000000484424723c */ /* 0x048ff00000041824 */
[C---:B------:R-:W-:Y:S01]  /*1b6d0*/  HMMA.16816.F32.BF16 R40, R68.reuse, R74, R40 ;  /* 0x0000004a4428723c */ /* 0x040fe20000041828 */
[----:B------:R-:W2:Y:S07]  /*1b6e0*/  LDSM.16.MT88.4 R72, [R210+0x1900] ;  /* 0x00190000d248783b */ /* 0x000eae0000004200 */
[C---:B----4-:R-:W-:Y:S04]  /*1b6f0*/  HMMA.16816.F32.BF16 R44, R68.reuse, R84, R44 ;  /* 0x00000054442c723c */ /* 0x050fe8000004182c */
[----:B-----5:R-:W-:Y:S04]  /*1b700*/  F2FP.BF16.PACK_AB R127, R134, R135 ;  /* 0x00000087867f723e */ /* 0x020fe800000010ff */
[C---:B------:R-:W-:Y:S01]  /*1b710*/  HMMA.16816.F32.BF16 R48, R68.reuse, R86, R48 ;  /* 0x000000564430723c */ /* 0x040fe20000041830 */
[----:B------:R-:W-:Y:S07]  /*1b720*/  LDSM.16.MT88.4 R84, [R208+0x1900] ;  /* 0x00190000d054783b */ /* 0x000fee0000004200 */
[C---:B------:R-:W-:Y:S08]  /*1b730*/  HMMA.16816.F32.BF16 R52, R68.reuse, R76, R52 ;  /* 0x0000004c4434723c */ /* 0x040ff00000041834 */
[C---:B------:R-:W-:Y:S01]  /*1b740*/  HMMA.16816.F32.BF16 R56, R68.reuse, R78, R56 ;  /* 0x0000004e4438723c */ /* 0x040fe20000041838 */
[----:B------:R-:W3:Y:S07]  /*1b750*/  LDSM.16.MT88.4 R76, [R209+0x1900] ;  /* 0x00190000d14c783b */ /* 0x000eee0000004200 */
        /* <DEDUP_REMOVED lines=12> */
[C---:B-1----:R-:W-:Y:S03]  /*1b820*/  HMMA.16816.F32.BF16 R4, R68.reuse, R80, R4 ;  /* 0x000000504404723c */ /* 0x042fe60000041804 */
[----:B------:R-:W-:Y:S02]  /*1b830*/  FADD.FTZ R3, R245, R244 ;  /* 0x000000f4f5037221 */ /* 0x000fe40000010000 */
[----:B------:R-:W-:Y:S02]  /*1b840*/  FADD.FTZ R239, R242, R239 ;  /* 0x000000eff2ef7221 */ /* 0x000fe40000010000 */
[----:B------:R-:W-:Y:S01]  /*1b850*/  FADD.FTZ R3, R246, R3 ;  /* 0x00000003f6037221 */ /* 0x000fe20000010000 */
[C---:B------:R-:W-:Y:S01]  /*1b860*/  HMMA.16816.F32.BF16 R8, R68.reuse, R82, R8 ;  /* 0x000000524408723c */ /* 0x040fe20000041808 */
[----:B------:R-:W1:Y:S03]  /*1b870*/  LDSM.16.MT88.4 R80, [R212+0x4900] ;  /* 0x00490000d450783b */ /* 0x000e660000004200 */
[----:B------:R-:W-:Y:S04]  /*1b880*/  FADD.FTZ R2, R166, R3 ;  /* 0x00000003a6027221 */ /* 0x000fe80000010000 */
[C---:B--2---:R-:W-:Y:S04]  /*1b890*/  HMMA.16816.F32.BF16 R12, R68.reuse, R72, R12 ;  /* 0x00000048440c723c */ /* 0x044fe8000004180c */
[----:B------:R-:W-:Y:S04]  /*1b8a0*/  FADD.FTZ R2, R165, R2 ;  /* 0x00000002a5027221 */ /* 0x000fe80000010000 */
[C---:B------:R-:W-:Y:S01]  /*1b8b0*/  HMMA.16816.F32.BF16 R16, R68.reuse, R74, R16 ;  /* 0x0000004a4410723c */ /* 0x040fe20000041810 */
[----:B------:R-:W2:Y:S03]  /*1b8c0*/  LDSM.16.MT88.4 R72, [R210+0x4900] ;  /* 0x00490000d248783b */ /* 0x000ea60000004200 */
[----:B------:R-:W-:Y:S01]  /*1b8d0*/  FADD.FTZ R3, R161, R2 ;  /* 0x00000002a1037221 */ /* 0x000fe20000010000 */
[----:B------:R-:W-:Y:S03]  /*1b8e0*/  IADD3 R2, R192, -0x1, RZ ;  /* 0xffffffffc0027810 */ /* 0x000fe60007ffe0ff */
[C---:B---3--:R-:W-:Y:S04]  /*1b8f0*/  HMMA.16816.F32.BF16 R20, R68.reuse, R76, R20 ;  /* 0x0000004c4414723c */ /* 0x048fe80000041814 */
[----:B------:R-:W-:Y:S02]  /*1b900*/  FADD.FTZ R3, R236, R3 ;  /* 0x00000003ec037221 */ /* 0x000fe40000010000 */
[----:B------:R-:W-:Y:S02]  /*1b910*/  IMAD.MOV.U32 R192, RZ, RZ, R2 ;  /* 0x000000ffffc07224 */ /* 0x000fe400078e0002 */
[C---:B------:R-:W-:Y:S01]  /*1b920*/  HMMA.16816.F32.BF16 R24, R68.reuse, R78, R24 ;  /* 0x0000004e4418723c */ /* 0x040fe20000041818 */
[----:B------:R-:W3:Y:S03]  /*1b930*/  LDSM.16.MT88.4 R76, [R212+0x2100] ;  /* 0x00210000d44c783b */ /* 0x000ee60000004200 */
        /* <DEDUP_REMOVED lines=29> */
[----:B------:R-:W-:Y:S04]  /*1bb10*/  FADD.FTZ R247, R247, R184 ;  /* 0x000000b8f7f77221 */ /* 0x000fe80000010000 */
        /* <DEDUP_REMOVED lines=8> */
[----:B------:R-:W-:Y:S04]  /*1bba0*/  FADD.FTZ R232, R149, R146 ;  /* 0x0000009295e87221 */ /* 0x000fe80000010000 */
        /* <DEDUP_REMOVED lines=10> */
[C---:B------:R-:W-:Y:S08]  /*1bc50*/  HMMA.16816.F32.BF16 R48, R68.reuse, R82, R48 ;  /* 0x000000524430723c */ /* 0x040ff00000041830 */
[C---:B------:R-:W-:Y:S08]  /*1bc60*/  HMMA.16816.F32.BF16 R52, R68.reuse, R88, R52 ;  /* 0x000000584434723c */ /* 0x040ff00000041834 */
[C---:B------:R-:W-:Y:S08]  /*1bc70*/  HMMA.16816.F32.BF16 R56, R68.reuse, R90, R56 ;  /* 0x0000005a4438723c */ /* 0x040ff00000041838 */
[C---:B--2---:R-:W-:Y:S08]  /*1bc80*/  HMMA.16816.F32.BF16 R60, R68.reuse, R72, R60 ;  /* 0x00000048443c723c */ /* 0x044ff0000004183c */
[----:B------:R-:W-:Y:S01]  /*1bc90*/  HMMA.16816.F32.BF16 R64, R68, R74, R64 ;  /* 0x0000004a4440723c */ /* 0x000fe20000041840 */
[----:B------:R-:W1:Y:S07]  /*1bca0*/  LDSM.16.MT88.4 R68, [R210+0x5900] ;  /* 0x00590000d244783b */ /* 0x000e6e0000004200 */
[C---:B------:R-:W-:Y:S01]  /*1bcb0*/  HMMA.16816.F32.BF16 R112, R124.reuse, R108, R4 ;  /* 0x0000006c7c70723c */ /* 0x040fe20000041804 */
[----:B------:R-:W2:Y:S07]  /*1bcc0*/  LDSM.16.MT88.4 R4, [R209+0x5900] ;  /* 0x00590000d104783b */ /* 0x000eae0000004200 */
        /* <DEDUP_REMOVED lines=8> */
[C---:B---3--:R-:W-:Y:S08]  /*1bd50*/  HMMA.16816.F32.BF16 R80, R124.reuse, R76, R36 ;  /* 0x0000004c7c50723c */ /* 0x048ff00000041824 */
[C---:B------:R-:W-:Y:S08]  /*1bd60*/  HMMA.16816.F32.BF16 R76, R124.reuse, R78, R40 ;  /* 0x0000004e7c4c723c */ /* 0x040ff00000041828 */
[C---:B-1----:R-:W-:Y:S08]  /*1bd70*/  HMMA.16816.F32.BF16 R72, R124.reuse, R68, R44 ;  /* 0x000000447c48723c */ /* 0x042ff0000004182c */
[C---:B------:R-:W-:Y:S08]  /*1bd80*/  HMMA.16816.F32.BF16 R68, R124.reuse, R70, R48 ;  /* 0x000000467c44723c */ /* 0x040ff00000041830 */
[C---:B--2---:R-:W-:Y:S08]  /*1bd90*/  HMMA.16816.F32.BF16 R52, R124.reuse, R4, R52 ;  /* 0x000000047c34723c */ /* 0x044ff00000041834 */
[C---:B------:R-:W-:Y:S08]  /*1bda0*/  HMMA.16816.F32.BF16 R56, R124.reuse, R6, R56 ;  /* 0x000000067c38723c */ /* 0x040ff00000041838 */
[C---:B-----5:R-:W-:Y:S08]  /*1bdb0*/  HMMA.16816.F32.BF16 R60, R124.reuse, R8, R60 ;  /* 0x000000087c3c723c */ /* 0x060ff0000004183c */
[----:B------:R-:W-:Y:S01]  /*1bdc0*/  HMMA.16816.F32.BF16 R64, R124, R10, R64 ;  /* 0x0000000a7c40723c */ /* 0x000fe20000041840 */
[----:B------:R-:W-:-:S07]  /*1bdd0*/  @P0 BRA `(.L_x_418) ;  /* 0xffffbe7000000947 */ /* 0x000fce000383ffff */
.L_x_409:
[----:B------:R-:W1:Y:S01]  /*1bde0*/  SHFL.BFLY PT, R3, R232, 0x2, 0x1f ;  /* 0x0c401f00e8037f89 */ /* 0x000e6200000e0000 */
[----:B------:R-:W-:-:S02]  /*1bdf0*/  MOV R4, RZ ;  /* 0x000000ff00047202 */ /* 0x000fc40000000f00 */
[----:B------:R-:W-:Y:S01]  /*1be00*/  MOV R8, 0xff800000 ;  /* 0xff80000000087802 */ /* 0x000fe20000000f00 */
[----:B------:R-:W2:Y:S01]  /*1be10*/  SHFL.BFLY PT, R2, R231, 0x2, 0x1f ;  /* 0x0c401f00e7027f89 */ /* 0x000ea200000e0000 */
[----:B------:R-:W-:Y:S01]  /*1be20*/  PLOP3.LUT P2, PT, PT, PT, PT, 0x8, 0x0 ;  /* 0x000000000000781c */ /* 0x000fe20003f4e170 */
        /* <DEDUP_REMOVED lines=13> */
[----:B------:R-:W2:Y:S08]  /*1bf00*/  @P0 MUFU.LG2 R9, R2 ;  /* 0x0000000200090308 */ /* 0x000eb00000000c00 */
[----:B------:R-:W3:Y:S01]  /*1bf10*/  @P1 MUFU.LG2 R5, R5 ;  /* 0x0000000500051308 */ /* 0x000ee20000000c00 */
[----:B-1----:R-:W-:-:S02]  /*1bf20*/  FMUL.FTZ R112, R4, R112 ;  /* 0x0000007004707220 */ /* 0x002fc40000410000 */
[C---:B------:R-:W-:Y:S02]  /*1bf30*/  FMUL.FTZ R113, R4.reuse, R113 ;  /* 0x0000007104717220 */ /* 0x040fe40000410000 */
[C---:B------:R-:W-:Y:S02]  /*1bf40*/  FMUL.FTZ R108, R4.reuse, R108 ;  /* 0x0000006c046c7220 */ /* 0x040fe40000410000 */
[----:B------:R-:W-:Y:S01]  /*1bf50*/  FMUL.FTZ R109, R4, R109 ;  /* 0x0000006d046d7220 */ /* 0x000fe20000410000 */
[----:B------:R1:W4:Y:S01]  /*1bf60*/  @P0 MUFU.RCP R3, R2 ;  /* 0x0000000200030308 */ /* 0x0003220000001000 */
[----:B--2---:R-:W-:Y:S02]  /*1bf70*/  @P0 FMUL.FTZ R11, R9, 0.69314718246459960938 ;  /* 0x3f317218090b0820 */ /* 0x004fe40000410000 */
[----:B------:R-:W-:Y:S02]  /*1bf80*/  @P0 FMUL.FTZ R9, R12, c[0x0][0x2d0] ;  /* 0x0000b4000c090a20 */ /* 0x000fe40000410000 */
[----:B------:R-:W-:-:S02]  /*1bf90*/  FMUL.FTZ R104, R4, R104 ;  /* 0x0000006804687220 */ /* 0x000fc40000410000 */
[C---:B------:R-:W-:Y:S02]  /*1bfa0*/  FMUL.FTZ R105, R4.reuse, R105 ;  /* 0x0000006904697220 */ /* 0x040fe40000410000 */
        /* <DEDUP_REMOVED lines=28> */
[C---:B----4-:R-:W-:Y:S02]  /*1c170*/  FMUL.FTZ R114, R3.reuse, R114 ;  /* 0x0000007203727220 */ /* 0x050fe40000410000 */
        /* <DEDUP_REMOVED lines=33> */
.L_x_345:
        /* <DEDUP_REMOVED lines=17> */
[CC--:B------:R-:W-:Y:S02]  /*1c4a0*/  LEA.HI R9, R5.reuse, R0.reuse, RZ, 0x2 ;  /* 0x0000000005097211 */ /* 0x0c0fe400078f10ff */
[----:B------:R-:W-:Y:S02]  /*1c4b0*/  LEA.HI R7, R5, R0, RZ, 0x5 ;  /* 0x0000000005077211 */ /* 0x000fe400078f28ff */
        /* <DEDUP_REMOVED lines=10> */
[----:B------:R-:W-:Y:S02]  /*1c560*/  SHF.R.S32.HI R11, RZ, 0x5, R7 ;  /* 0x00000005ff0b7819 */ /* 0x000fe40000011407 */
[----:B------:R-:W-:Y:S01]  /*1c570*/  F2FP.BF16.PACK_AB R86, R87, R86 ;  /* 0x000000565756723e */ /* 0x000fe200000010ff */
[C---:B------:R-:W-:Y:S01]  /*1c580*/  IMAD.SHL.U32 R12, R10.reuse, 0x40, RZ ;  /* 0x000000400a0c7824 */ /* 0x040fe200078e00ff */
[----:B------:R-:W-:Y:S01]  /*1c590*/  LOP3.LUT R13, R10, 0x1, RZ, 0xc0, !PT ;  /* 0x000000010a0d7812 */ /* 0x000fe200078ec0ff */
[----:B------:R-:W-:Y:S01]  /*1c5a0*/  IMAD R9, R11, 0x200, R14 ;  /* 0x000002000b097824 */ /* 0x000fe200078e020e */
[----:B------:R-:W-:Y:S02]  /*1c5b0*/  F2FP.BF16.PACK_AB R6, R81, R6 ;  /* 0x000000065106723e */ /* 0x000fe400000010ff */
[----:B------:R-:W-:-:S02]  /*1c5c0*/  LOP3.LUT R12, R12, 0x1c0, RZ, 0xc0, !PT ;  /* 0x000001c00c0c7812 */ /* 0x000fc400078ec0ff */
[----:B------:R-:W-:Y:S02]  /*1c5d0*/  ISETP.NE.U32.AND P0, PT, R13, 0x1, PT ;  /* 0x000000010d00780c */ /* 0x000fe40003f05070 */
        /* <DEDUP_REMOVED lines=51> */
[----:B------:R1:W-:Y:S04]  /*1c910*/  STS [R9+0x4080], R6 ;  /* 0x0040800609007388 */ /* 0x0003e80000000800 */
[----:B------:R-:W-:Y:S04]  /*1c920*/  STS [R9+0x4480], R82 ;  /* 0x0044805209007388 */ /* 0x000fe80000000800 */
[----:B------:R-:W-:Y:S04]  /*1c930*/  STS [R13+0x4000], R76 ;  /* 0x0040004c0d007388 */ /* 0x000fe80000000800 */
[----:B------:R2:W-:Y:S04]  /*1c940*/  STS [R13+0x4400], R4 ;  /* 0x004400040d007388 */ /* 0x0005e80000000800 */
[----:B------:R-:W-:Y:S04]  /*1c950*/  STS [R15+0x4080], R72 ;  /* 0x004080480f007388 */ /* 0x000fe80000000800 */
[----:B------:R-:W-:Y:S04]  /*1c960*/  STS [R15+0x4480], R74 ;  /* 0x0044804a0f007388 */ /* 0x000fe80000000800 */
[----:B------:R-:W-:Y:S01]  /*1c970*/  STS [R17+0x4000], R68 ;  /* 0x0040004411007388 */ /* 0x000fe20000000800 */
[----:B-1----:R-:W-:-:S03]  /*1c980*/  IMAD.MOV.U32 R6, RZ, RZ, 0x4 ;  /* 0x00000004ff067424 */ /* 0x002fc600078e00ff */
[----:B------:R1:W-:Y:S04]  /*1c990*/  STS [R17+0x4400], R70 ;  /* 0x0044004611007388 */ /* 0x0003e80000000800 */
        /* <DEDUP_REMOVED lines=11> */
[----:B-1----:R-:W-:-:S03]  /*1ca50*/  @P1 IMAD.WIDE R16, R221, R6, c[0x0][0x508] ;  /* 0x00014200dd101625 */ /* 0x002fc600078e0206 */
[----:B------:R-:W4:Y:S04]  /*1ca60*/  @P0 LDG.E R9, [R12.64] ;  /* 0x000000100c090981 */ /* 0x000f28000c1e1900 */
[----:B------:R3:W5:Y:S01]  /*1ca70*/  @P1 LDG.E R4, [R16.64] ;  /* 0x0000001010041981 */ /* 0x000762000c1e1900 */
[----:B--2---:R-:W-:Y:S02]  /*1ca80*/  CS2R R20, SRZ ;  /* 0x0000000000147805 */ /* 0x004fe4000001ff00 */
[--C-:B----4-:R-:W-:Y:S01]  /*1ca90*/  @P0 SHF.R.S32.HI R21, RZ, 0x1f, R9.reuse ;  /* 0x0000001fff150819 */ /* 0x110fe20000011409 */
[----:B------:R-:W-:Y:S01]  /*1caa0*/  @P0 IMAD.MOV.U32 R20, RZ, RZ, R9 ;  /* 0x000000ffff140224 */ /* 0x000fe200078e0009 */
[----:B------:R-:W-:Y:S05]  /*1cab0*/  @P1 BRA `(.L_x_420) ;  /* 0x0000004000001947 */ /* 0x000fea0003800000 */
[----:B---3--:R-:W-:Y:S05]  /*1cac0*/  @!P0 BRA `(.L_x_420) ;  /* 0x0000003000008947 */ /* 0x008fea0003800000 */
[----:B-----5:R-:W2:Y:S04]  /*1cad0*/  LDG.E R4, [R12.64] ;  /* 0x000000100c047981 */ /* 0x020ea8000c1e1900 */
[----:B------:R-:W2:Y:S02]  /*1cae0*/  LDG.E R3, [R12.64+0x4] ;  /* 0x000004100c037981 */ /* 0x000ea4000c1e1900 */
[----:B--2---:R-:W-:-:S02]  /*1caf0*/  IADD3 R4, -R4, R3, RZ ;  /* 0x0000000304047210 */ /* 0x004fc40007ffe1ff */
.L_x_420:
[----:B---3--:R-:W-:Y:S01]  /*1cb00*/  LOP3.LUT R9, R7, 0xffffffe0, RZ, 0xc0, !PT ;  /* 0xffffffe007097812 */ /* 0x008fe200078ec0ff */
[----:B------:R-:W1:Y:S01]  /*1cb10*/  S2R R40, SR_CTAID.X ;  /* 0x0000000000287919 */ /* 0x000e620000002500 */
[----:B------:R-:W-:Y:S01]  /*1cb20*/  SHF.R.S32.HI R6, RZ, 0x1f, R11 ;  /* 0x0000001fff067819 */ /* 0x000fe2000001140b */
[----:B------:R-:W-:Y:S01]  /*1cb30*/  IMAD.MOV.U32 R10, RZ, RZ, c[0x0][0x4e8] ;  /* 0x00013a00ff0a7624 */ /* 0x000fe200078e00ff */
[----:B------:R-:W-:Y:S01]  /*1cb40*/  LEA.HI R3, R14, R14, RZ, 0x1 ;  /* 0x0000000e0e037211 */ /* 0x000fe200078f08ff */
[----:B------:R-:W-:Y:S01]  /*1cb50*/  IMAD.IADD R9, R0, 0x1, -R9 ;  /* 0x0000000100097824 */ /* 0x000fe200078e0a09 */
[----:B------:R-:W-:Y:S01]  /*1cb60*/  LEA.HI R6, R6, R11, RZ, 0x3 ;  /* 0x0000000b06067211 */ /* 0x000fe200078f18ff */
[----:B------:R-:W-:Y:S01]  /*1cb70*/  IMAD.MOV.U32 R19, RZ, RZ, R21 ;  /* 0x000000ffff137224 */ /* 0x000fe200078e0015 */
[----:B------:R-:W-:Y:S01]  /*1cb80*/  LOP3.LUT R3, R3, 0x1ffffffe, RZ, 0xc0, !PT ;  /* 0x1ffffffe03037812 */ /* 0x000fe200078ec0ff */
[----:B------:R-:W-:Y:S01]  /*1cb90*/  BSSY B0, `(.L_x_421) ;  /* 0x0000075000007945 */ /* 0x000fe20003800000 */
[----:B------:R-:W-:-:S02]  /*1cba0*/  SHF.R.S32.HI R12, RZ, 0x1f, R9 ;  /* 0x0000001fff0c7819 */ /* 0x000fc40000011409 */
[----:B------:R-:W-:Y:S01]  /*1cbb0*/  LOP3.LUT R6, R6, 0xffffff8, RZ, 0xc0, !PT ;  /* 0x0ffffff806067812 */ /* 0x000fe200078ec0ff */
[----:B------:R-:W-:Y:S01]  /*1cbc0*/  IMAD.IADD R14, R14, 0x1, -R3 ;  /* 0x000000010e0e7824 */ /* 0x000fe200078e0a03 */
[----:B------:R-:W-:Y:S02]  /*1cbd0*/  LEA.HI R7, R12, R9, RZ, 0x2 ;  /* 0x000000090c077211 */ /* 0x000fe400078f10ff */
[----:B------:R-:W-:Y:S02]  /*1cbe0*/  IADD3 R6, R11, -R6, RZ ;  /* 0x800000060b067210 */ /* 0x000fe40007ffe0ff */
[----:B------:R-:W-:Y:S01]  /*1cbf0*/  SHF.R.S32.HI R11, RZ, 0x2, R7 ;  /* 0x00000002ff0b7819 */ /* 0x000fe20000011407 */
[----:B------:R-:W-:Y:S01]  /*1cc00*/  IMAD R7, R21, c[0x0][0x3a0], RZ ;  /* 0x0000e80015077a24 */ /* 0x000fe200078e02ff */
[----:B------:R-:W-:Y:S02]  /*1cc10*/  ISETP.NE.AND P1, PT, R10, 0x1, PT ;  /* 0x000000010a00780c */ /* 0x000fe40003f25270 */
[----:B------:R-:W-:Y:S01]  /*1cc20*/  MOV R18, R20 ;  /* 0x0000001400127202 */ /* 0x000fe20000000f00 */
[----:B------:R-:W-:Y:S01]  /*1cc30*/  IMAD R3, R6, 0x10, R11 ;  /* 0x0000001006037824 */ /* 0x000fe200078e020b */
[----:B------:R-:W-:Y:S01]  /*1cc40*/  LOP3.LUT P2, RZ, R9, 0x3, RZ, 0xc0, !PT ;  /* 0x0000000309ff7812 */ /* 0x000fe2000784c0ff */
[C---:B------:R-:W-:Y:S01]  /*1cc50*/  IMAD R7, R20.reuse, c[0x0][0x3a4], R7 ;  /* 0x0000e90014077a24 */ /* 0x040fe200078e0207 */
[CC--:B------:R-:W-:Y:S01]  /*1cc60*/  LEA.HI R9, R5.reuse, R0.reuse, RZ, 0x3 ;  /* 0x0000000005097211 */ /* 0x0c0fe200078f18ff */
[----:B------:R-:W-:Y:S01]  /*1cc70*/  IMAD.WIDE.U32 R20, R20, c[0x0][0x3a0], RZ ;  /* 0x0000e80014147a25 */ /* 0x000fe200078e00ff */
[----:B------:R-:W-:-:S02]  /*1cc80*/  LEA.HI R5, R5, R0, RZ, 0x6 ;  /* 0x0000000005057211 */ /* 0x000fc400078f30ff */
[----:B------:R-:W-:Y:S01]  /*1cc90*/  LOP3.LUT R11, R9, 0xfffffff8, RZ, 0xc0, !PT ;  /* 0xfffffff8090b7812 */ /* 0x000fe200078ec0ff */
[----:B------:R-:W-:Y:S01]  /*1cca0*/  IMAD R6, R218, c[0x0][0x490], RZ ;  /* 0x00012400da067a24 */ /* 0x000fe200078e02ff */
[----:B------:R-:W-:Y:S01]  /*1ccb0*/  IADD3 R21, R21, R7, RZ ;  /* 0x0000000715157210 */ /* 0x000fe20007ffe0ff */
[----:B------:R-:W-:Y:S01]  /*1ccc0*/  IMAD R13, R14, 0x8, R3 ;  /* 0x000000080e0d7824 */ /* 0x000fe200078e0203 */
[----:B------:R-:W-:Y:S01]  /*1ccd0*/  SHF.R.S32.HI R17, RZ, 0x1f, R221 ;  /* 0x0000001fff117819 */ /* 0x000fe200000114dd */
[----:B------:R-:W-:Y:S01]  /*1cce0*/  IMAD R7, R219, c[0x0][0x494], R6 ;  /* 0x00012500db077a24 */ /* 0x000fe200078e0206 */
[----:B------:R-:W-:Y:S01]  /*1ccf0*/  SEL R14, R221, RZ, !P0 ;  /* 0x000000ffdd0e7207 */ /* 0x000fe20004000000 */
[----:B-1----:R-:W-:Y:S01]  /*1cd00*/  IMAD R6, R40, 0x80, R13 ;  /* 0x0000008028067824 */ /* 0x002fe200078e020d */
[----:B------:R-:W-:Y:S01]  /*1cd10*/  SEL R17, R17, RZ, !P0 ;  /* 0x000000ff11117207 */ /* 0x000fe20004000000 */
[----:B------:R-:W-:Y:S01]  /*1cd20*/  IMAD.WIDE.U32 R18, R219, c[0x0][0x490], R18 ;  /* 0x00012400db127a25 */ /* 0x000fe200078e0012 */
[----:B------:R-:W-:-:S03]  /*1cd30*/  SHF.R.S32.HI R9, RZ, 0x3, R9 ;  /* 0x00000003ff097819 */ /* 0x000fc60000011409 */
[----:B------:R-:W-:Y:S01]  /*1cd40*/  IMAD.IADD R0, R0, 0x1, -R11 ;  /* 0x0000000100007824 */ /* 0x000fe200078e0a0b */
[----:B------:R-:W-:Y:S01]  /*1cd50*/  IADD3 R19, R19, R7, RZ ;  /* 0x0000000713137210 */ /* 0x000fe20007ffe0ff */
[----:B------:R-:W-:-:S03]  /*1cd60*/  @P1 IMAD.HI.U32 R11, R6, c[0x0][0x4ec], RZ ;  /* 0x00013b00060b1a27 */ /* 0x000fc600078e00ff */
[----:B------:R-:W-:Y:S01]  /*1cd70*/  LEA R13, R0, R9, 0x5 ;  /* 0x00000009000d7211 */ /* 0x000fe200078e28ff */
[----:B------:R-:W-:Y:S02]  /*1cd80*/  IMAD R218, R218, c[0x0][0x3e8], RZ ;  /* 0x0000fa00dada7a24 */ /* 0x000fe400078e02ff */
[----:B------:R-:W-:Y:S01]  /*1cd90*/  IMAD.MOV.U32 R10, RZ, RZ, R6 ;  /* 0x000000ffff0a7224 */ /* 0x000fe200078e0006 */
[----:B------:R-:W-:Y:S01]  /*1cda0*/  @P1 SHF.R.U32.HI R10, RZ, c[0x0][0x4f0], R11 ;  /* 0x00013c00ff0a1a19 */ /* 0x000fe2000001160b */
[C---:B------:R-:W-:Y:S02]  /*1cdb0*/  IMAD R7, R219.reuse, c[0x0][0x3ec], R218 ;  /* 0x0000fb00db077a24 */ /* 0x040fe400078e02da */
[----:B------:R-:W-:Y:S01]  /*1cdc0*/  IMAD.WIDE.U32 R20, R219, c[0x0][0x3e8], R20 ;  /* 0x0000fa00db147a25 */ /* 0x000fe200078e0014 */
[----:B------:R-:W-:-:S03]  /*1cdd0*/  SHF.R.S32.HI R16, RZ, 0x1f, R10 ;  /* 0x0000001fff107819 */ /* 0x000fc6000001140a */
[----:B------:R-:W-:Y:S02]  /*1cde0*/  IMAD.IADD R21, R21, 0x1, R7 ;  /* 0x0000000115157824 */ /* 0x000fe400078e0207 */
[----:B------:R-:W-:Y:S02]  /*1cdf0*/  IMAD.MOV R7, RZ, RZ, -R10 ;  /* 0x000000ffff077224 */ /* 0x000fe400078e0a0a */
[----:B------:R-:W-:Y:S02]  /*1ce00*/  IMAD R11, R17, c[0x0][0x498], RZ ;  /* 0x00012600110b7a24 */ /* 0x000fe400078e02ff */
[----:B------:R-:W-:-:S04]  /*1ce10*/  IMAD.WIDE.U32 R18, R14, c[0x0][0x498], R18 ;  /* 0x000126000e127a25 */ /* 0x000fc800078e0012 */
[----:B------:R-:W-:Y:S01]  /*1ce20*/  IMAD R6, R7, c[0x0][0x4e8], R6 ;  /* 0x00013a0007067a24 */ /* 0x000fe200078e0206 */
[----:B------:R-:W-:Y:S01]  /*1ce30*/  IADD3 R10, P0, R10, R18, RZ ;  /* 0x000000120a0a7210 */ /* 0x000fe20007f1e0ff */
[----:B------:R-:W-:Y:S02]  /*1ce40*/  IMAD R11, R14, c[0x0][0x49c], R11 ;  /* 0x000127000e0b7a24 */ /* 0x000fe400078e020b */
[----:B------:R-:W-:Y:S01]  /*1ce50*/  IMAD R13, R40, 0x80, R13 ;  /* 0x00000080280d7824 */ /* 0x000fe200078e020d */
[----:B------:R-:W-:Y:S01]  /*1ce60*/  SHF.R.S32.HI R15, RZ, 0x1f, R6 ;  /* 0x0000001fff0f7819 */ /* 0x000fe20000011406 */
[----:B------:R-:W-:Y:S01]  /*1ce70*/  IMAD.SHL.U32 R23, R9, 0x40, RZ ;  /* 0x0000004009177824 */ /* 0x000fe200078e00ff */
[----:B------:R-:W-:Y:S01]  /*1ce80*/  IADD3.X R11, R16, R19, R11, P0, !PT ;  /* 0x00000013100b7210 */ /* 0x000fe200007fe40b */
[----:B------:R-:W-:Y:S01]  /*1ce90*/  @P1 IMAD.HI.U32 R12, R13, c[0x0][0x4ec], RZ ;  /* 0x00013b000d0c1a27 */ /* 0x000fe200078e00ff */
[----:B------:R-:W-:Y:S02]  /*1cea0*/  MOV R7, R13 ;  /* 0x0000000d00077202 */ /* 0x000fe40000000f00 */
[----:B------:R-:W-:Y:S01]  /*1ceb0*/  LEA R16, R40, R3, 0x7 ;  /* 0x0000000328107211 */ /* 0x000fe200078e38ff */
[----:B------:R-:W-:Y:S01]  /*1cec0*/  IMAD R15, R15, c[0x0][0x488], RZ ;  /* 0x000122000f0f7a24 */ /* 0x000fe200078e02ff */
[----:B------:R-:W-:Y:S01]  /*1ced0*/  @P1 SHF.R.U32.HI R7, RZ, c[0x0][0x4f0], R12 ;  /* 0x00013c00ff071a19 */ /* 0x000fe2000001160c */
[----:B------:R-:W-:Y:S01]  /*1cee0*/  IMAD.WIDE.U32 R10, R6, c[0x0][0x488], R10 ;  /* 0x00012200060a7a25 */ /* 0x000fe200078e000a */
[----:B------:R-:W-:-:S02]  /*1cef0*/  LOP3.LUT R23, R23, 0x1c0, RZ, 0xc0, !PT ;  /* 0x000001c017177812 */ /* 0x000fc400078ec0ff */
[----:B------:R-:W-:Y:S01]  /*1cf00*/  LEA R40, R40, R9, 0x7 ;  /* 0x0000000928287211 */ /* 0x000fe200078e38ff */
[----:B------:R-:W-:Y:S01]  /*1cf10*/  IMAD R15, R6, c[0x0][0x48c], R15 ;  /* 0x00012300060f7a24 */ /* 0x000fe200078e020f */
[----:B------:R-:W-:Y:S01]  /*1cf20*/  LEA R12, P0, R10, c[0x0][0x450], 0x2 ;  /* 0x000114000a0c7a11 */ /* 0x000fe200078010ff */
[----:B------:R-:W-:Y:S01]  /*1cf30*/  IMAD R17, R17, c[0x0][0x3f0], RZ ;  /* 0x0000fc0011117a24 */ /* 0x000fe200078e02ff */
[----:B------:R-:W-:Y:S01]  /*1cf40*/  SHF.R.U32.HI R6, RZ, 0x3, R23 ;  /* 0x00000003ff067819 */ /* 0x000fe20000011617 */
[----:B------:R-:W-:Y:S01]  /*1cf50*/  IMAD.SHL.U32 R0, R0, 0x8, RZ ;  /* 0x0000000800007824 */ /* 0x000fe200078e00ff */
[----:B------:R-:W-:Y:S01]  /*1cf60*/  IADD3 R11, R11, R15, RZ ;  /* 0x0000000f0b0b7210 */ /* 0x000fe20007ffe0ff */
[----:B------:R-:W-:Y:S01]  /*1cf70*/  SHFL.IDX PT, R42, R12, RZ, 0x1c1f ;  /* 0x001c1fff0c2a7589 */ /* 0x000fe200000e0000 */
[----:B------:R-:W-:Y:S02]  /*1cf80*/  IMAD R17, R14, c[0x0][0x3f4], R17 ;  /* 0x0000fd000e117a24 */ /* 0x000fe400078e0211 */
[----:B------:R-:W-:Y:S01]  /*1cf90*/  LEA.HI.X R11, R10, c[0x0][0x454], R11, 0x2, P0 ;  /* 0x000115000a0b7a11 */ /* 0x000fe200000f140b */
[----:B------:R-:W-:Y:S01]  /*1cfa0*/  SHFL.IDX PT, R34, R12, 0x1, 0x1c1f ;  /* 0x003c1f000c227f89 */ /* 0x000fe200000e0000 */
[----:B------:R-:W-:Y:S01]  /*1cfb0*/  SHF.R.S32.HI R10, RZ, 0x1f, R7 ;  /* 0x0000001fff0a7819 */ /* 0x000fe20000011407 */
[----:B------:R-:W-:Y:S01]  /*1cfc0*/  IMAD.WIDE.U32 R14, R14, c[0x0][0x3f0], R20 ;  /* 0x0000fc000e0e7a25 */ /* 0x000fe200078e0014 */
[----:B------:R-:W-:Y:S01]  /*1cfd0*/  LOP3.LUT R19, R23, 0x38, R0, 0xf8, !PT ;  /* 0x0000003817137812 */ /* 0x000fe200078ef800 */
[----:B------:R-:W1:Y:S01]  /*1cfe0*/  SHFL.IDX PT, R43, R11, RZ, 0x1c1f ;  /* 0x001c1fff0b2b7589 */ /* 0x000e6200000e0000 */
[----:B------:R-:W-:Y:S01]  /*1cff0*/  IADD3 R36, R0, 0x40, RZ ;  /* 0x0000004000247810 */ /* 0x000fe20007ffe0ff */
[----:B------:R-:W-:Y:S01]  /*1d000*/  IMAD.MOV R32, RZ, RZ, -R7 ;  /* 0x000000ffff207224 */ /* 0x000fe200078e0a07 */
[----:B------:R-:W-:Y:S01]  /*1d010*/  LOP3.LUT R6, R19, R6, RZ, 0x3c, !PT ;  /* 0x0000000613067212 */ /* 0x000fe200078e3cff */
[----:B------:R-:W2:Y:S01]  /*1d020*/  SHFL.IDX PT, R35, R11, 0x1, 0x1c1f ;  /* 0x003c1f000b237f89 */ /* 0x000ea200000e0000 */
[----:B-----5:R-:W-:Y:S01]  /*1d030*/  IMAD R3, R4, c[0x0][0x4e8], RZ ;  /* 0x00013a0004037a24 */ /* 0x020fe200078e02ff */
[----:B------:R-:W-:Y:S01]  /*1d040*/  IADD3 R4, R16, 0x8, RZ ;  /* 0x0000000810047810 */ /* 0x000fe20007ffe0ff */
[----:B------:R-:W-:-:S02]  /*1d050*/  IMAD.IADD R15, R15, 0x1, R17 ;  /* 0x000000010f0f7824 */ /* 0x000fc400078e0211 */
[----:B------:R-:W-:Y:S01]  /*1d060*/  IMAD R32, R32, c[0x0][0x4e8], R13 ;  /* 0x00013a0020207a24 */ /* 0x000fe200078e020d */
[-C--:B------:R-:W-:Y:S01]  /*1d070*/  ISETP.GE.OR P1, PT, R16, R3.reuse, P2 ;  /* 0x000000031000720c */ /* 0x080fe20001726670 */
[----:B------:R-:W-:Y:S01]  /*1d080*/  IMAD R10, R10, c[0x0][0x3e0], RZ ;  /* 0x0000f8000a0a7a24 */ /* 0x000fe200078e02ff */
[----:B------:R-:W-:Y:S01]  /*1d090*/  ISETP.GE.OR P0, PT, R4, R3, P2 ;  /* 0x000000030400720c */ /* 0x000fe20001706670 */
[----:B------:R-:W-:Y:S02]  /*1d0a0*/  IMAD.SHL.U32 R5, R5, 0x8, RZ ;  /* 0x0000000805057824 */ /* 0x000fe400078e00ff */
[C---:B------:R-:W-:Y:S02]  /*1d0b0*/  IMAD R10, R7.reuse, c[0x0][0x3e4], R10 ;  /* 0x0000f900070a7a24 */ /* 0x040fe400078e020a */
[----:B------:R-:W-:Y:S01]  /*1d0c0*/  IMAD.WIDE.U32 R14, R7, c[0x0][0x3e0], R14 ;  /* 0x0000f800070e7a25 */ /* 0x000fe200078e000e */
[----:B------:R-:W-:Y:S02]  /*1d0d0*/  SHF.R.S32.HI R7, RZ, 0x1f, R32 ;  /* 0x0000001fff077819 */ /* 0x000fe40000011420 */
[----:B------:R-:W-:Y:S01]  /*1d0e0*/  LOP3.LUT R5, R6, 0x7ffffe00, R5, 0xf8, !PT ;  /* 0x7ffffe0006057812 */ /* 0x000fe200078ef805 */
[----:B------:R-:W-:-:S02]  /*1d0f0*/  IMAD.IADD R15, R15, 0x1, R10 ;  /* 0x000000010f0f7824 */ /* 0x000fc400078e020a */
[----:B------:R-:W-:Y:S01]  /*1d100*/  IMAD R7, R7, c[0x0][0x3d8], RZ ;  /* 0x0000f60007077a24 */ /* 0x000fe200078e02ff */
[----:B------:R-:W-:Y:S01]  /*1d110*/  SHF.L.U32 R41, R5, 0x1, RZ ;  /* 0x0000000105297819 */ /* 0x000fe200000006ff */
[----:B-1----:R1:W-:Y:S02]  /*1d120*/  @!P1 ST.E [R42.64], R2 ;  /* 0x000000022a009985 */ /* 0x0023e4000c101910 */
[C---:B------:R-:W-:Y:S02]  /*1d130*/  IMAD R10, R32.reuse, c[0x0][0x3dc], R7 ;  /* 0x0000f700200a7a24 */ /* 0x040fe400078e0207 */
[----:B------:R-:W-:Y:S01]  /*1d140*/  IMAD.WIDE.U32 R32, R32, c[0x0][0x3d8], R14 ;  /* 0x0000f60020207a25 */ /* 0x000fe200078e000e */
[----:B--2---:R1:W-:Y:S03]  /*1d150*/  @!P0 ST.E [R34.64], R8 ;  /* 0x0000000822008985 */ /* 0x0043e6000c101910 */
[----:B------:R-:W-:Y:S01]  /*1d160*/  IMAD.IADD R10, R33, 0x1, R10 ;  /* 0x00000001210a7824 */ /* 0x000fe200078e020a */
[----:B------:R1:W2:Y:S01]  /*1d170*/  LDS.128 R28, [R41+0x1080] ;  /* 0x00108000291c7984 */ /* 0x0002a20000000c00 */
[----:B------:R-:W-:-:S03]  /*1d180*/  LEA R38, P0, R32, c[0x0][0x380], 0x1 ;  /* 0x0000e00020267a11 */ /* 0x000fc600078008ff */
[----:B------:R1:W3:Y:S01]  /*1d190*/  LDS.128 R24, [R41+0x2080] ;  /* 0x0020800029187984 */ /* 0x0002e20000000c00 */
[----:B------:R-:W-:Y:S02]  /*1d1a0*/  LEA.HI.X R37, R32, c[0x0][0x384], R10, 0x1, P0 ;  /* 0x0000e10020257a11 */ /* 0x000fe400000f0c0a */
[----:B------:R-:W-:Y:S01]  /*1d1b0*/  ISETP.GE.AND P0, PT, R40, R3, PT ;  /* 0x000000032800720c */ /* 0x000fe20003f06270 */
[----:B------:R1:W4:Y:S04]  /*1d1c0*/  LDS.128 R20, [R41+0x3080] ;  /* 0x0030800029147984 */ /* 0x0003280000000c00 */
        /* <DEDUP_REMOVED lines=17> */
.L_x_422:
[----:B------:R-:W-:Y:S05]  /*1d2e0*/  BSYNC B0 ;  /* 0x0000000000007941 */ /* 0x000fea0003800000 */
.L_x_421:
        /* <DEDUP_REMOVED lines=12> */
[----:B--2---:R2:W-:Y:S03]  /*1d3b0*/  @!P1 ST.E.128 [R8.64], R28 ;  /* 0x0000001c08009985 */ /* 0x0045e6000c101d10 */
[----:B------:R-:W-:-:S05]  /*1d3c0*/  @!P0 IMAD.WIDE R10, R2, 0x2, R10 ;  /* 0x00000002020a8825 */ /* 0x000fca00078e020a */
[----:B------:R2:W-:Y:S02]  /*1d3d0*/  @!P0 ST.E.128 [R10.64], R16 ;  /* 0x000000100a008985 */ /* 0x0005e4000c101d10 */
.L_x_424:
[----:B------:R-:W-:Y:S05]  /*1d3e0*/  BSYNC B0 ;  /* 0x0000000000007941 */ /* 0x000fea0003800000 */
.L_x_423:
        /* <DEDUP_REMOVED lines=15> */
.L_x_426:
[----:B------:R-:W-:Y:S05]  /*1d4e0*/  BSYNC B0 ;  /* 0x0000000000007941 */ /* 0x000fea0003800000 */
.L_x_425:
[----:B------:R-:W-:Y:S01]  /*1d4f0*/  IADD3 R40, R40, 0x60, RZ ;  /* 0x0000006028287810 */ /* 0x000fe20007ffe0ff */
[----:B---3--:R3:W1:Y:S03]  /*1d500*/  SHFL.IDX PT, R9, R37, 0x3, 0x181f ;  /* 0x00781f0025097f89 */ /* 0x00866600000e0000 */
[----:B------:R-:W-:Y:S01]  /*1d510*/  ISETP.GE.AND P0, PT, R40, R3, PT ;  /* 0x000000032800720c */ /* 0x000fe20003f06270 */
[----:B------:R3:W2:-:S12]  /*1d520*/  SHFL.IDX PT, R8, R38, 0x3, 0x181f ;  /* 0x00781f0026087f89 */ /* 0x00069800000e0000 */
[----:B------:R-:W-:Y:S05]  /*1d530*/  @P0 EXIT ;  /* 0x000000000000094d */ /* 0x000fea0003800000 */
[----:B------:R-:W-:-:S13]  /*1d540*/  ISETP.GE.AND P0, PT, R0, c[0x0][0x3c8], PT ;  /* 0x0000f20000007a0c */ /* 0x000fda0003f06270 */
[----:B-12---:R-:W-:-:S05]  /*1d550*/  @!P0 IMAD.WIDE R2, R0, 0x2, R8 ;  /* 0x0000000200028825 */ /* 0x006fca00078e0208 */
        /* <DEDUP_REMOVED lines=9> */
.L_x_419:
        /* <DEDUP_REMOVED lines=18> */
.L_x_427:
        /* <DEDUP_REMOVED lines=19> */
[----:B------:R-:W-:-:S04]  /*1d840*/  IMAD.WIDE.U32 R12, R219, c[0x0][0x490], R12 ;  /* 0x00012400db0c7a25 */ /* 0x000fc800078e000c */
[----:B------:R-:W-:Y:S01]  /*1d850*/  IMAD R14, R4, c[0x0][0x498], RZ ;  /* 0x00012600040e7a24 */ /* 0x000fe200078e02ff */
[----:B------:R-:W-:-:S03]  /*1d860*/  IADD3 R13, R3, R13, RZ ;  /* 0x0000000d030d7210 */ /* 0x000fc60007ffe0ff */
[----:B------:R-:W-:Y:S02]  /*1d870*/  IMAD R3, R221, c[0x0][0x49c], R14 ;  /* 0x00012700dd037a24 */ /* 0x000fe400078e020e */
[----:B------:R-:W-:-:S04]  /*1d880*/  @P0 IMAD.HI.U32 R5, R7, c[0x0][0x4ec], RZ ;  /* 0x00013b0007050a27 */ /* 0x000fc800078e00ff */
[----:B------:R-:W-:Y:S01]  /*1d890*/  IMAD.WIDE.U32 R12, R221, c[0x0][0x498], R12 ;  /* 0x00012600dd0c7a25 */ /* 0x000fe200078e000c */
[----:B------:R-:W-:-:S04]  /*1d8a0*/  @P0 SHF.R.U32.HI R6, RZ, c[0x0][0x4f0], R5 ;  /* 0x00013c00ff060a19 */ /* 0x000fc80000011605 */
[--C-:B------:R-:W-:Y:S01]  /*1d8b0*/  SHF.R.S32.HI R5, RZ, 0x1f, R6.reuse ;  /* 0x0000001fff057819 */ /* 0x100fe20000011406 */
[----:B------:R-:W-:Y:S01]  /*1d8c0*/  IMAD.MOV R10, RZ, RZ, -R6 ;  /* 0x000000ffff0a7224 */ /* 0x000fe200078e0a06 */
[----:B------:R-:W-:-:S03]  /*1d8d0*/  IADD3 R12, P0, R6, R12, RZ ;  /* 0x0000000c060c7210 */ /* 0x000fc60007f1e0ff */
[----:B------:R-:W-:Y:S01]  /*1d8e0*/  IMAD R10, R10, c[0x0][0x4e8], R7 ;  /* 0x00013a000a0a7a24 */ /* 0x000fe200078e0207 */
[----:B------:R-:W-:-:S04]  /*1d8f0*/  IADD3.X R13, R5, R13, R3, P0, !PT ;  /* 0x0000000d050d7210 */ /* 0x000fc800007fe403 */
[----:B------:R-:W-:Y:S01]  /*1d900*/  SHF.R.S32.HI R6, RZ, 0x1f, R10 ;  /* 0x0000001fff067819 */ /* 0x000fe2000001140a */
[----:B------:R-:W-:-:S04]  /*1d910*/  IMAD.WIDE.U32 R12, R10, c[0x0][0x488], R12 ;  /* 0x000122000a0c7a25 */ /* 0x000fc800078e000c */
[----:B------:R-:W-:Y:S01]  /*1d920*/  IMAD R3, R6, c[0x0][0x488], RZ ;  /* 0x0001220006037a24 */ /* 0x000fe200078e02ff */
[----:B------:R-:W-:-:S03]  /*1d930*/  LEA R6, P0, R12, c[0x0][0x450], 0x2 ;  /* 0x000114000c067a11 */ /* 0x000fc600078010ff */
[----:B------:R-:W-:-:S05]  /*1d940*/  IMAD R3, R10, c[0x0][0x48c], R3 ;  /* 0x000123000a037a24 */ /* 0x000fca00078e0203 */
[----:B------:R-:W-:-:S04]  /*1d950*/  IADD3 R3, R13, R3, RZ ;  /* 0x000000030d037210 */ /* 0x000fc80007ffe0ff */
[----:B------:R-:W-:Y:S02]  /*1d960*/  LEA.HI.X R7, R12, c[0x0][0x454], R3, 0x2, P0 ;  /* 0x000115000c077a11 */ /* 0x000fe400000f1403 */
[----:B------:R-:W-:-:S05]  /*1d970*/  MOV R3, 0xff800000 ;  /* 0xff80000000037802 */ /* 0x000fca0000000f00 */
[----:B------:R1:W-:Y:S02]  /*1d980*/  STG.E [R6.64], R3 ;  /* 0x0000000306007986 */ /* 0x0003e4000c101910 */
.L_x_429:
[----:B------:R-:W-:Y:S05]  /*1d990*/  BSYNC B0 ;  /* 0x0000000000007941 */ /* 0x000fea0003800000 */
.L_x_428:
[----:B------:R-:W2:Y:S01]  /*1d9a0*/  S2R R5, SR_CTAID.X ;  /* 0x0000000000057919 */ /* 0x000ea20000002500 */
[----:B-1----:R-:W-:Y:S01]  /*1d9b0*/  SHF.R.S32.HI R3, RZ, 0x1f, R0 ;  /* 0x0000001fff037819 */ /* 0x002fe20000011400 */
[----:B------:R-:W-:Y:S01]  /*1d9c0*/  IMAD R7, R9, c[0x0][0x3a0], RZ ;  /* 0x0000e80009077a24 */ /* 0x000fe200078e02ff */
[----:B------:R-:W-:Y:S01]  /*1d9d0*/  BSSY B0, `(.L_x_430) ;  /* 0x0000036000007945 */ /* 0x000fe20003800000 */
[----:B------:R-:W-:Y:S01]  /*1d9e0*/  IMAD.WIDE.U32 R10, R8, c[0x0][0x3a0], RZ ;  /* 0x0000e800080a7a25 */ /* 0x000fe200078e00ff */
[----:B------:R-:W-:-:S03]  /*1d9f0*/  LEA.HI R3, R3, R0, RZ, 0x3 ;  /* 0x0000000003037211 */ /* 0x000fc600078f18ff */
[----:B------:R-:W-:Y:S01]  /*1da00*/  IMAD R6, R8, c[0x0][0x3a4], R7 ;  /* 0x0000e90008067a24 */ /* 0x000fe200078e0207 */
[----:B------:R-:W-:Y:S01]  /*1da10*/  LOP3.LUT R9, R3, 0xfffffff8, RZ, 0xc0, !PT ;  /* 0xfffffff803097812 */ /* 0x000fe200078ec0ff */
[----:B------:R-:W-:Y:S01]  /*1da20*/  IMAD R218, R218, c[0x0][0x3e8], RZ ;  /* 0x0000fa00dada7a24 */ /* 0x000fe200078e02ff */
[----:B------:R-:W-:Y:S01]  /*1da30*/  MOV R7, c[0x0][0x4e8] ;  /* 0x00013a0000077a02 */ /* 0x000fe20000000f00 */
[----:B------:R-:W-:Y:S01]  /*1da40*/  IMAD R4, R4, c[0x0][0x3f0], RZ ;  /* 0x0000fc0004047a24 */ /* 0x000fe200078e02ff */
[----:B------:R-:W-:Y:S01]  /*1da50*/  IADD3 R9, -R9, R0, RZ ;  /* 0x0000000009097210 */ /* 0x000fe20007ffe1ff */
[----:B------:R-:W-:Y:S01]  /*1da60*/  IMAD R218, R219, c[0x0][0x3ec], R218 ;  /* 0x0000fb00dbda7a24 */ /* 0x000fe200078e02da */
[----:B------:R-:W-:Y:S01]  /*1da70*/  SHF.R.S32.HI R0, RZ, 0x3, R3 ;  /* 0x00000003ff007819 */ /* 0x000fe20000011403 */
[----:B------:R-:W-:Y:S01]  /*1da80*/  IMAD R4, R221, c[0x0][0x3f4], R4 ;  /* 0x0000fd00dd047a24 */ /* 0x000fe200078e0204 */
[----:B------:R-:W-:Y:S01]  /*1da90*/  ISETP.NE.AND P0, PT, R7, 0x1, PT ;  /* 0x000000010700780c */ /* 0x000fe20003f05270 */
[----:B-----5:R-:W-:Y:S01]  /*1daa0*/  IMAD R2, R2, c[0x0][0x4e8], RZ ;  /* 0x00013a0002027a24 */ /* 0x020fe200078e02ff */
[----:B------:R-:W-:Y:S01]  /*1dab0*/  IADD3 R11, R11, R6, RZ ;  /* 0x000000060b0b7210 */ /* 0x000fe20007ffe0ff */
[C---:B------:R-:W-:Y:S01]  /*1dac0*/  IMAD R6, R9.reuse, 0x20, R0 ;  /* 0x0000002009067824 */ /* 0x040fe200078e0200 */
[----:B------:R-:W-:-:S03]  /*1dad0*/  SHF.L.U32 R9, R9, 0x3, RZ ;  /* 0x0000000309097819 */ /* 0x000fc600000006ff */
[----:B------:R-:W-:Y:S01]  /*1dae0*/  IMAD.WIDE.U32 R10, R219, c[0x0][0x3e8], R10 ;  /* 0x0000fa00db0a7a25 */ /* 0x000fe200078e000a */
[C---:B--2---:R-:W-:Y:S02]  /*1daf0*/  LEA R6, R5.reuse, R6, 0x7 ;  /* 0x0000000605067211 */ /* 0x044fe400078e38ff */
[----:B------:R-:W-:Y:S02]  /*1db00*/  LEA R5, R5, R0, 0x7 ;  /* 0x0000000005057211 */ /* 0x000fe400078e38ff */
[----:B------:R-:W-:Y:S01]  /*1db10*/  IADD3 R11, R218, R11, RZ ;  /* 0x0000000bda0b7210 */ /* 0x000fe20007ffe0ff */
[----:B------:R-:W-:Y:S01]  /*1db20*/  @P0 IMAD.HI.U32 R3, R6, c[0x0][0x4ec], RZ ;  /* 0x00013b0006030a27 */ /* 0x000fe200078e00ff */
[----:B------:R-:W-:-:S03]  /*1db30*/  IADD3 R0, R9, 0x40, RZ ;  /* 0x0000004009007810 */ /* 0x000fc60007ffe0ff */
        /* <DEDUP_REMOVED lines=10> */
[----:B------:R-:W-:Y:S02]  /*1dbe0*/  IMAD R7, R7, c[0x0][0x3e4], R8 ;  /* 0x0000f90007077a24 */ /* 0x000fe400078e0208 */
[----:B------:R-:W-:Y:S02]  /*1dbf0*/  IMAD R4, R4, c[0x0][0x3d8], RZ ;  /* 0x0000f60004047a24 */ /* 0x000fe400078e02ff */
[----:B------:R-:W-:Y:S02]  /*1dc00*/  IMAD.IADD R11, R11, 0x1, R7 ;  /* 0x000000010b0b7824 */ /* 0x000fe400078e0207 */
[C---:B------:R-:W-:Y:S02]  /*1dc10*/  IMAD R4, R3.reuse, c[0x0][0x3dc], R4 ;  /* 0x0000f70003047a24 */ /* 0x040fe400078e0204 */
[----:B------:R-:W-:-:S05]  /*1dc20*/  IMAD.WIDE.U32 R10, R3, c[0x0][0x3d8], R10 ;  /* 0x0000f600030a7a25 */ /* 0x000fca00078e000a */
[----:B------:R-:W-:Y:S02]  /*1dc30*/  IADD3 R3, R11, R4, RZ ;  /* 0x000000040b037210 */ /* 0x000fe40007ffe0ff */
        /* <DEDUP_REMOVED lines=15> */
.L_x_431:
[----:B------:R-:W-:Y:S05]  /*1dd30*/  BSYNC B0 ;  /* 0x0000000000007941 */ /* 0x000fea0003800000 */
.L_x_430:
        /* <DEDUP_REMOVED lines=15> */
.L_x_433:
[----:B------:R-:W-:Y:S05]  /*1de30*/  BSYNC B0 ;  /* 0x0000000000007941 */ /* 0x000fea0003800000 */
.L_x_432:
        /* <DEDUP_REMOVED lines=15> */
.L_x_435:
[----:B------:R-:W-:Y:S05]  /*1df30*/  BSYNC B0 ;  /* 0x0000000000007941 */ /* 0x000fea0003800000 */
.L_x_434:
        /* <DEDUP_REMOVED lines=16> */
.L_x_436:
        /* <DEDUP_REMOVED lines=12> */
.L_x_3763:


//--------------------- .text._ZN7cutlass13device_kernelIN5flash19enable_sm80_to_sm89INS1_16FlashAttnFwdSm80INS1_25CollectiveMainloopFwdSm80ILi8ELi1ELb1EN4cute5tupleIJNS5_1CILi128EEES8_S8_EEELi128ENS_10bfloat16_tEfNS_4arch4Sm80ELb1ELb0ELb1ELb0ELb0ELb0ELb1ELb0EEENS1_21CollectiveEpilogueFwdIS9_NS6_IJNS7_ILi1EEESF_SF_EEESA_SC_Li256ELb0ELb1ELb0ELb0EEENS1_30DynamicPersistentTileSchedulerILi256ELi256ELb0ELb1ELb0EEEEEEEEEvNT_6ParamsE --------------------------
	.section	.text._ZN7cutlass13device_kernelIN5flash19enable_sm80_to_sm89INS1_16FlashAttnFwdSm80INS1_25CollectiveMainloopFwdSm80ILi8ELi1ELb1EN4cute5tupleIJNS5_1CILi128EEES8_S8_EEELi128ENS_10bfloat16_tEfNS_4arch4Sm80ELb1ELb0ELb1ELb0ELb0ELb0ELb1ELb0EEENS1_21CollectiveEpilogueFwdIS9_NS6_IJNS7_ILi1EEESF_SF_EEESA_SC_Li256ELb0ELb1ELb0ELb0EEENS1_30DynamicPersistentTileSchedulerILi256ELi256ELb0ELb1ELb0EEEEEEEEEvNT_6ParamsE,"ax",@progbits
	.sectioninfo	@"SHI_REGISTERS=255"
	.align	128
.text._ZN7cutlass13device_kernelIN5flash19enable_sm80_to_sm89INS1_16FlashAttnFwdSm80INS1_25CollectiveMainloopFwdSm80ILi8ELi1ELb1EN4cute5tupleIJNS5_1CILi128EEES8_S8_EEELi128ENS_10bfloat16_tEfNS_4arch4Sm80ELb1ELb0ELb1ELb0ELb0ELb0ELb1ELb0EEENS1_21CollectiveEpilogueFwdIS9_NS6_IJNS7_ILi1EEESF_SF_EEESA_SC_Li256ELb0ELb1ELb0ELb0EEENS1_30DynamicPersistentTileSchedulerILi256ELi256ELb0ELb1ELb0EEEEEEEEEvNT_6ParamsE:
        .type           _ZN7cutlass13device_kernelIN5flash19enable_sm80_to_sm89INS1_16FlashAttnFwdSm80INS1_25CollectiveMainloopFwdSm80ILi8ELi1ELb1EN4cute5tupleIJNS5_1CILi128EEES8_S8_EEELi128ENS_10bfloat16_tEfNS_4arch4Sm80ELb1ELb0ELb1ELb0ELb0ELb0ELb1ELb0EEENS1_21CollectiveEpilogueFwdIS9_NS6_IJNS7_ILi1EEESF_SF_EEESA_SC_Li256ELb0ELb1ELb0ELb0EEENS1_30DynamicPersistentTileSchedulerILi256ELi256ELb0ELb1ELb0EEEEEEEEEvNT_6ParamsE,@function
        .size           _ZN7cutlass13device_kernelIN5flash19enable_sm80_to_sm89INS1_16FlashAttnFwdSm80INS1_25CollectiveMainloopFwdSm80ILi8ELi1ELb1EN4cute5tupleIJNS5_1CILi128EEES8_S8_EEELi128ENS_10bfloat16_tEfNS_4arch4Sm80ELb1ELb0ELb1ELb0ELb0ELb0ELb1ELb0EEENS1_21CollectiveEpilogueFwdIS9_NS6_IJNS7_ILi1EEESF_SF_EEESA_SC_Li256ELb0ELb1ELb0ELb0EEENS1_30DynamicPersistentTileSchedulerILi256ELi256ELb0ELb1ELb0EEEEEEEEEvNT_6ParamsE,(.L_x_3764 - _ZN7cutlass13device_kernelIN5flash19enable_sm80_to_sm89INS1_16FlashAttnFwdSm80INS1_25CollectiveMainloopFwdSm80ILi8ELi1ELb1EN4cute5tupleIJNS5_1CILi128EEES8_S8_EEELi128ENS_10bfloat16_tEfNS_4arch4Sm80ELb1ELb0ELb1ELb0ELb0ELb0ELb1ELb0EEENS1_21CollectiveEpilogueFwdIS9_NS6_IJNS7_ILi1EEESF_SF_EEESA_SC_Li256ELb0ELb1ELb0ELb0EEENS1_30DynamicPersistentTileSchedulerILi256ELi256ELb0ELb1ELb0EEEEEEEEEvNT_6ParamsE)
        .other          _ZN7cutlass13device_kernelIN5flash19enable_sm80_to_sm89INS1_16FlashAttnFwdSm80INS1_25CollectiveMainloopFwdSm80ILi8ELi1ELb1EN4cute5tupleIJNS5_1CILi128EEES8_S8_EEELi128ENS_10bfloat16_tEfNS_4arch4Sm80ELb1ELb0ELb1ELb0ELb0ELb0ELb1ELb0EEENS1_21CollectiveEpilogueFwdIS9_NS6_IJNS7_ILi1EEESF_SF_EEESA_SC_Li256ELb0ELb1ELb0ELb0EEENS1_30DynamicPersistentTileSchedulerILi256ELi256ELb0ELb1ELb0EEEEEEEEEvNT_6ParamsE,@"STO_CUDA_ENTRY STV_DEFAULT"
_ZN7cutlass13device_kernelIN5flash19enable_sm80_to_sm89INS1_16FlashAttnFwdSm80INS1_25CollectiveMainloopFwdSm80ILi8ELi1ELb1EN4cute5tupleIJNS5_1CILi128EEES8_S8_EEELi128ENS_10bfloat16_tEfNS_4arch4Sm80ELb1ELb0ELb1ELb0ELb0ELb0ELb1ELb0EEENS1_21CollectiveEpilogueFwdIS9_NS6_IJNS7_ILi1EEESF_SF_EEESA_SC_Li256ELb0ELb1ELb0ELb0EEENS1_30DynamicPersistentTileSchedulerILi256ELi256ELb0ELb1ELb0EEEEEEEEEvNT_6ParamsE:
[----:B------:R-:W-:-:S03]  /*0000*/  MOV R1, c[0x0][0x28] ;  /* 0x00000a0000017a02 */ /* 0x000fc60000000f00 */
[----:B------:R-:W1:Y:S01]  /*0010*/  S2R R20, SR_TID.X ;  /* 0x0000000000147919 */ /* 0x000e620000002100 */
[----:B------:R-:W-:-:S03]  /*0020*/  IADD3 R1, R1, -0x78, RZ ;  /* 0xffffff8801017810 */ /* 0x000fc60007ffe0ff */
[----:B------:R-:W2:Y:S01]  /*0030*/  S2R R14, SR_CTAID.X ;  /* 0x00000000000e7919 */ /* 0x000ea20000002500 */
[----:B-1----:R-:W-:-:S05]  /*0040*/  SHF.R.U32.HI R2, RZ, 0x5, R20 ;  /* 0x00000005ff027819 */ /* 0x002fca0000011614 */
[----:B------:R-:W1:Y:S02]  /*0050*/  SHFL.IDX PT, R0, R2, RZ, 0x1f ;  /* 0x00001fff02007589 */ /* 0x000e6400000e0000 */
[----:B-1----:R-:W-:Y:S02]  /*0060*/  ISETP.GE.AND P0, PT, R0, 0x1, PT ;  /* 0x000000010000780c */ /* 0x002fe40003f06270 */
[----:B------:R1:W-:Y:S11]  /*0070*/  STL [R1+0x70], R0 ;  /* 0x0000700001007387 */ /* 0x0003f60000100800 */
[----:B------:R-:W-:Y:S06]  /*0080*/  @P0 BAR.ARV 0x4, 0x100 ;  /* 0x0104000000000b1d */ /* 0x000fec0000002000 */
[----:B--2---:R-:W-:-:S13]  /*0090*/  ISETP.GE.AND P0, PT, R14, c[0x0][0x538], PT ;  /* 0x00014e000e007a0c */ /* 0x004fda0003f06270 */
[----:B------:R-:W-:Y:S05]  /*00a0*/  @P0 EXIT ;  /* 0x000000000000094d */ /* 0x000fea0003800000 */
[----:B-1----:R-:W-:Y:S01]  /*00b0*/  SHF.R.S32.HI R11, RZ, 0x1f, R20 ;  /* 0x0000001fff0b7819 */ /* 0x002fe20000011414 */
[----:B------:R-:W-:-:S03]  /*00c0*/  ULDC.64 UR6, c[0x0][0x118] ;  /* 0x0000460000067ab9 */ /* 0x000fc60000000a00 */
[CC--:B------:R-:W-:Y:S02]  /*00d0*/  LEA.HI R12, R11.reuse, R20.reuse, RZ, 0x3 ;  /* 0x000000140b0c7211 */ /* 0x0c0fe400078f18ff */
[CC--:B------:R-:W-:Y:S02]  /*00e0*/  LEA.HI R2, R11.reuse, R20.reuse, RZ, 0x4 ;  /* 0x000000140b027211 */ /* 0x0c0fe400078f20ff */
[----:B------:R-:W-:Y:S02]  /*00f0*/  LEA.HI R13, R11, R20, RZ, 0x2 ;  /* 0x000000140b0d7211 */ /* 0x000fe400078f10ff */
[----:B------:R-:W-:Y:S02]  /*0100*/  SHF.R.S32.HI R17, RZ, 0x3, R12 ;  /* 0x00000003ff117819 */ /* 0x000fe4000001140c */
[----:B------:R-:W-:Y:S02]  /*0110*/  SHF.R.S32.HI R4, RZ, 0x4, R2 ;  /* 0x00000004ff047819 */ /* 0x000fe40000011402 */
[----:B------:R-:W-:Y:S01]  /*0120*/  LOP3.LUT R0, R2, 0xfffffff0, RZ, 0xc0, !PT ;  /* 0xfffffff002007812 */ /* 0x000fe200078ec0ff */
[----:B------:R-:W-:Y:S01]  /*0130*/  IMAD.SHL.U32 R7, R17, 0x40, RZ ;  /* 0x0000004011077824 */ /* 0x000fe200078e00ff */
[----:B------:R-:W-:-:S02]  /*0140*/  LOP3.LUT R3, R12, 0xfffffff8, RZ, 0xc0, !PT ;  /* 0xfffffff80c037812 */ /* 0x000fc400078ec0ff */
[--C-:B------:R-:W-:Y:S01]  /*0150*/  SHF.R.S32.HI R8, RZ, 0x2, R13.reuse ;  /* 0x00000002ff087819 */ /* 0x100fe2000001140d */
[C---:B------:R-:W-:Y:S01]  /*0160*/  IMAD.IADD R0, R20.reuse, 0x1, -R0 ;  /* 0x0000000114007824 */ /* 0x040fe200078e0a00 */
[----:B------:R-:W-:Y:S01]  /*0170*/  SHF.R.S32.HI R5, RZ, 0x1f, R13 ;  /* 0x0000001fff057819 */ /* 0x000fe2000001140d */
[----:B------:R-:W-:Y:S01]  /*0180*/  IMAD.IADD R6, R20, 0x1, -R3 ;  /* 0x0000000114067824 */ /* 0x000fe200078e0a03 */
[----:B------:R-:W-:Y:S02]  /*0190*/  LEA.HI R2, R2, R4, RZ, 0x1 ;  /* 0x0000000402027211 */ /* 0x000fe400078f08ff */
[----:B------:R-:W-:Y:S01]  /*01a0*/  LEA.HI R3, R5, R8, RZ, 0x3 ;  /* 0x0000000805037211 */ /* 0x000fe200078f18ff */
[----:B------:R-:W-:Y:S01]  /*01b0*/  IMAD.SHL.U32 R18, R6, 0x8, RZ ;  /* 0x0000000806127824 */ /* 0x000fe200078e00ff */
[----:B------:R-:W-:Y:S01]  /*01c0*/  LOP3.LUT R5, R2, 0xfffffffe, RZ, 0xc0, !PT ;  /* 0xfffffffe02057812 */ /* 0x000fe200078ec0ff */
[----:B------:R-:W-:Y:S01]  /*01d0*/  IMAD.SHL.U32 R9, R6, 0x40, RZ ;  /* 0x0000004006097824 */ /* 0x000fe200078e00ff */
[----:B------:R-:W-:-:S02]  /*01e0*/  LOP3.LUT R2, R7, 0x1c0, RZ, 0xc0, !PT ;  /* 0x000001c007027812 */ /* 0x000fc400078ec0ff */
[----:B------:R-:W-:Y:S01]  /*01f0*/  SHF.R.S32.HI R7, RZ, 0x1f, R0 ;  /* 0x0000001fff077819 */ /* 0x000fe20000011400 */
[----:B------:R-:W-:Y:S01]  /*0200*/  IMAD.IADD R201, R4, 0x1, -R5 ;  /* 0x0000000104c97824 */ /* 0x000fe200078e0a05 */
[----:B------:R-:W-:Y:S02]  /*0210*/  LOP3.LUT R3, R3, 0xfffffff8, RZ, 0xc0, !PT ;  /* 0xfffffff803037812 */ /* 0x000fe400078ec0ff */
[----:B------:R-:W-:Y:S02]  /*0220*/  LEA.HI R200, R7, R0, RZ, 0x3 ;  /* 0x0000000007c87211 */ /* 0x000fe400078f18ff */
[----:B------:R-:W-:Y:S01]  /*0230*/  LOP3.LUT R4, R2, 0x38, R18, 0xf8, !PT ;  /* 0x0000003802047812 */ /* 0x000fe200078ef812 */
[----:B------:R-:W-:Y:S01]  /*0240*/  IMAD.IADD R7, R8, 0x1, -R3 ;  /* 0x0000000108077824 */ /* 0x000fe200078e0a03 */
[----:B------:R-:W-:Y:S02]  /*0250*/  SHF.R.U32.HI R3, RZ, 0x3, R2 ;  /* 0x00000003ff037819 */ /* 0x000fe40000011602 */
[C---:B------:R-:W-:Y:S01]  /*0260*/  LOP3.LUT R2, R200.reuse, 0xfffffff8, RZ, 0xc0, !PT ;  /* 0xfffffff8c8027812 */ /* 0x040fe200078ec0ff */
[----:B------:R-:W-:Y:S01]  /*0270*/  IMAD.SHL.U32 R200, R200, 0x40, RZ ;  /* 0x00000040c8c87824 */ /* 0x000fe200078e00ff */
[----:B------:R-:W-:-:S02]  /*0280*/  LEA.HI R10, R11, R20, RZ, 0x5 ;  /* 0x000000140b0a7211 */ /* 0x000fc400078f28ff */
[----:B------:R-:W-:Y:S01]  /*0290*/  LOP3.LUT R8, R4, R3, RZ, 0x3c, !PT ;  /* 0x0000000304087212 */ /* 0x000fe200078e3cff */
[----:B------:R-:W-:Y:S01]  /*02a0*/  IMAD.IADD R5, R0, 0x1, -R2 ;  /* 0x0000000100057824 */ /* 0x000fe200078e0a02 */
[----:B------:R-:W-:Y:S02]  /*02b0*/  LOP3.LUT R2, R10, 0xffffffe0, RZ, 0xc0, !PT ;  /* 0xffffffe00a027812 */ /* 0x000fe400078ec0ff */
[----:B------:R-:W-:Y:S02]  /*02c0*/  LOP3.LUT R0, R9, 0x1c0, RZ, 0xc0, !PT ;  /* 0x000001c009007812 */ /* 0x000fe400078ec0ff */
[----:B------:R-:W-:Y:S01]  /*02d0*/  SHF.R.S32.HI R224, RZ, 0x5, R10 ;  /* 0x00000005ffe07819 */ /* 0x000fe2000001140a */
[----:B------:R-:W-:Y:S01]  /*02e0*/  IMAD.IADD R16, R20, 0x1, -R2 ;  /* 0x0000000114107824 */ /* 0x000fe200078e0a02 */
[----:B------:R-:W-:Y:S02]  /*02f0*/  SHF.R.S32.HI R3, RZ, 0x1f, R10 ;  /* 0x0000001fff037819 */ /* 0x000fe4000001140a */
[----:B------:R-:W-:Y:S01]  /*0300*/  LOP3.LUT R4, R0, 0x8, R12, 0xf8, !PT ;  /* 0x0000000800047812 */ /* 0x000fe200078ef80c */
[----:B------:R-:W-:Y:S01]  /*0310*/  IMAD.MOV.U32 R12, RZ, RZ, 0x10 ;  /* 0x00000010ff0c7424 */ /* 0x000fe200078e00ff */
[----:B------:R-:W-:-:S02]  /*0320*/  SHF.R.U32.HI R2, RZ, 0x3, R0 ;  /* 0x00000003ff027819 */ /* 0x000fc40000011600 */
[----:B------:R-:W-:Y:S01]  /*0330*/  LEA.HI R9, R11, R20, RZ, 0x6 ;  /* 0x000000140b097211 */ /* 0x000fe200078f30ff */
[----:B------:R-:W-:Y:S01]  /*0340*/  IMAD.MOV.U32 R11, RZ, RZ, 0x20 ;  /* 0x00000020ff0b7424 */ /* 0x000fe200078e00ff */
[----:B------:R-:W-:Y:S02]  /*0350*/  LEA.HI R0, R3, R224, RZ, 0x3 ;  /* 0x000000e003007211 */ /* 0x000fe400078f18ff */
[----:B------:R-:W-:Y:S02]  /*0360*/  SHF.R.S32.HI R3, RZ, 0x1f, R16 ;  /* 0x0000001fff037819 */ /* 0x000fe40000011410 */
[----:B------:R-:W-:Y:S01]  /*0370*/  LOP3.LUT R10, R4, R2, RZ, 0x3c, !PT ;  /* 0x00000002040a7212 */ /* 0x000fe200078e3cff */
[----:B------:R-:W-:Y:S01]  /*0380*/  IMAD.SHL.U32 R2, R9, 0x8, RZ ;  /* 0x0000000809027824 */ /* 0x000fe200078e00ff */
[----:B------:R-:W-:Y:S02]  /*0390*/  LOP3.LUT R0, R0, 0xffffff8, RZ, 0xc0, !PT ;  /* 0x0ffffff800007812 */ /* 0x000fe400078ec0ff */
[----:B------:R-:W-:-:S02]  /*03a0*/  LEA.HI R9, R3, R16, RZ, 0x2 ;  /* 0x0000001003097211 */ /* 0x000fc400078f10ff */
[----:B------:R-:W-:Y:S02]  /*03b0*/  LOP3.LUT R3, R7, 0x1, RZ, 0xc0, !PT ;  /* 0x0000000107037812 */ /* 0x000fe400078ec0ff */
[----:B------:R-:W-:Y:S01]  /*03c0*/  LOP3.LUT R8, R8, 0x7ffffe00, R2, 0xf8, !PT ;  /* 0x7ffffe0008087812 */ /* 0x000fe200078ef802 */
[----:B------:R-:W-:Y:S01]  /*03d0*/  IMAD.IADD R2, R224, 0x1, -R0 ;  /* 0x00000001e0027824 */ /* 0x000fe200078e0a00 */
[----:B------:R-:W-:Y:S02]  /*03e0*/  SHF.R.S32.HI R0, RZ, 0x2, R9 ;  /* 0x00000002ff007819 */ /* 0x000fe40000011409 */
[----:B------:R-:W-:Y:S01]  /*03f0*/  ISETP.NE.U32.AND P0, PT, R3, 0x1, PT ;  /* 0x000000010300780c */ /* 0x000fe20003f05070 */
[----:B------:R-:W-:Y:S01]  /*0400*/  IMAD.SHL.U32 R3, R5, 0x40, RZ ;  /* 0x0000004005037824 */ /* 0x000fe200078e00ff */
[----:B------:R-:W-:Y:S01]  /*0410*/  LOP3.LUT R4, R13, 0xfffffffc, RZ, 0xc0, !PT ;  /* 0xfffffffc0d047812 */ /* 0x000fe200078ec0ff */
[----:B------:R-:W-:Y:S01]  /*0420*/  IMAD R15, R2, 0x10, R0 ;  /* 0x00000010020f7824 */ /* 0x000fe200078e0200 */
[----:B------:R-:W-:Y:S01]  /*0430*/  LOP3.LUT P4, RZ, R5, 0x2, RZ, 0xc0, !PT ;  /* 0x0000000205ff7812 */ /* 0x000fe2000788c0ff */
[----:B------:R-:W-:Y:S01]  /*0440*/  IMAD.SHL.U32 R2, R201, 0x8, RZ ;  /* 0x00000008c9027824 */ /* 0x000fe200078e00ff */
[----:B------:R-:W-:Y:S01]  /*0450*/  LOP3.LUT R0, R3, 0x1c0, RZ, 0xc0, !PT ;  /* 0x000001c003007812 */ /* 0x000fe200078ec0ff */
[----:B------:R-:W-:Y:S01]  /*0460*/  IMAD.IADD R3, R20, 0x1, -R4 ;  /* 0x0000000114037824 */ /* 0x000fe200078e0a04 */
[----:B------:R-:W-:Y:S01]  /*0470*/  LOP3.LUT P3, RZ, R5, 0x4, RZ, 0xc0, !PT ;  /* 0x0000000405ff7812 */ /* 0x000fe2000786c0ff */
[----:B------:R-:W-:Y:S01]  /*0480*/  IMAD.SHL.U32 R4, R7, 0x40, RZ ;  /* 0x0000004007047824 */ /* 0x000fe200078e00ff */
[----:B------:R-:W-:Y:S01]  /*0490*/  LOP3.LUT R5, R0, 0x8, R2, 0xf8, !PT ;  /* 0x0000000800057812 */ /* 0x000fe200078ef802 */
[----:B------:R-:W-:Y:S01]  /*04a0*/  STL [R1+0x74], R15 ;  /* 0x0000740f01007387 */ /* 0x000fe20000100800 */
[----:B------:R-:W-:Y:S01]  /*04b0*/  SHF.R.U32.HI R2, RZ, 0x3, R0 ;  /* 0x00000003ff027819 */ /* 0x000fe20000011600 */
[----:B------:R-:W-:Y:S01]  /*04c0*/  IMAD R201, R201, 0x200, R10 ;  /* 0x00000200c9c97824 */ /* 0x000fe200078e020a */
[----:B------:R-:W-:Y:S01]  /*04d0*/  LEA.HI R0, R3, R3, RZ, 0x1 ;  /* 0x0000000303007211 */ /* 0x000fe200078f08ff */
[----:B------:R-:W-:Y:S01]  /*04e0*/  STL [R1+0x48], R14 ;  /* 0x0000480e01007387 */ /* 0x000fe20000100800 */
[----:B------:R-:W-:Y:S01]  /*04f0*/  LOP3.LUT R5, R5, R2, RZ, 0x3c, !PT ;  /* 0x0000000205057212 */ /* 0x000fe200078e3cff */
[----:B------:R-:W-:Y:S01]  /*0500*/  IMAD.MOV.U32 R10, RZ, RZ, 0x40 ;  /* 0x00000040ff0a7424 */ /* 0x000fe200078e00ff */
[----:B------:R-:W-:Y:S01]  /*0510*/  LOP3.LUT R0, R0, 0x1ffffffe, RZ, 0xc0, !PT ;  /* 0x1ffffffe00007812 */ /* 0x000fe200078ec0ff */
[----:B------:R-:W-:Y:S01]  /*0520*/  IMAD.SHL.U32 R228, R8, 0x2, RZ ;  /* 0x0000000208e47824 */ /* 0x000fe200078e00ff */
[----:B------:R-:W-:-:S02]  /*0530*/  LOP3.LUT R2, R4, 0x1c0, RZ, 0xc0, !PT ;  /* 0x000001c004027812 */ /* 0x000fc400078ec0ff */
[----:B------:R-:W-:Y:S01]  /*0540*/  R2P PR, R7, 0x6 ;  /* 0x0000000607007804 */ /* 0x000fe20000000000 */
[----:B------:R-:W-:Y:S01]  /*0550*/  IMAD.IADD R7, R3, 0x1, -R0 ;  /* 0x0000000103077824 */ /* 0x000fe200078e0a00 */
[----:B------:R-:W-:Y:S01]  /*0560*/  LEA.HI R0, R2, R2, RZ, 0x1d ;  /* 0x0000000202007211 */ /* 0x000fe200078fe8ff */
[----:B------:R-:W-:Y:S01]  /*0570*/  IMAD R3, R224, 0x200, R3 ;  /* 0x00000200e0037824 */ /* 0x000fe200078e0203 */
[----:B------:R-:W-:Y:S02]  /*0580*/  SEL R2, R12, 0xfffffff0, !P4 ;  /* 0xfffffff00c027807 */ /* 0x000fe40006000000 */
[----:B------:R-:W-:Y:S01]  /*0590*/  SEL R223, R11, 0xffffffe0, !P3 ;  /* 0xffffffe00bdf7807 */ /* 0x000fe20005800000 */
[----:B------:R-:W-:Y:S01]  /*05a0*/  IMAD.U32 R4, R3, 0x2, R0 ;  /* 0x0000000203047824 */ /* 0x000fe200078e0000 */
[----:B------:R-:W-:Y:S01]  /*05b0*/  LOP3.LUT R0, R9, 0x7ffffffc, RZ, 0xc0, !PT ;  /* 0x7ffffffc09007812 */ /* 0x000fe200078ec0ff */
[----:B------:R-:W-:Y:S01]  /*05c0*/  IMAD R3, R6, 0x20, R17 ;  /* 0x0000002006037824 */ /* 0x000fe200078e0211 */
[----:B------:R-:W-:Y:S01]  /*05d0*/  LOP3.LUT R200, R5, 0x7ffffe00, R200, 0xf8, !PT ;  /* 0x7ffffe0005c87812 */ /* 0x000fe200078ef8c8 */
[----:B------:R-:W-:Y:S01]  /*05e0*/  IMAD.IADD R223, R2, 0x1, R223 ;  /* 0x0000000102df7824 */ /* 0x000fe200078e02df */
[----:B------:R-:W-:Y:S01]  /*05f0*/  IADD3 R2, R18, 0x40, RZ ;  /* 0x0000004012027810 */ /* 0x000fe20007ffe0ff */
[----:B------:R-:W-:Y:S01]  /*0600*/  IMAD.IADD R0, R16, 0x1, -R0 ;  /* 0x0000000110007824 */ /* 0x000fe200078e0a00 */
[----:B------:R1:W-:Y:S01]  /*0610*/  STL [R1+0x6c], R3 ;  /* 0x00006c0301007387 */ /* 0x0003e20000100800 */
[----:B------:R-:W-:-:S02]  /*0620*/  SHF.R.S32.HI R19, RZ, 0x1f, R18 ;  /* 0x0000001fff137819 */ /* 0x000fc40000011412 */
[C---:B------:R-:W-:Y:S01]  /*0630*/  LOP3.LUT P6, RZ, R6.reuse, 0x2, RZ, 0xc0, !PT ;  /* 0x0000000206ff7812 */ /* 0x040fe200078cc0ff */
[----:B------:R2:W-:Y:S01]  /*0640*/  STL [R1+0x2c], R2 ;  /* 0x00002c0201007387 */ /* 0x0005e20000100800 */
[----:B------:R-:W-:Y:S01]  /*0650*/  LOP3.LUT P5, RZ, R6, 0x4, RZ, 0xc0, !PT ;  /* 0x0000000406ff7812 */ /* 0x000fe200078ac0ff */
[----:B------:R-:W-:Y:S01]  /*0660*/  IMAD.SHL.U32 R6, R0, 0x2, RZ ;  /* 0x0000000200067824 */ /* 0x000fe200078e00ff */
[----:B------:R-:W-:Y:S01]  /*0670*/  SEL R5, R11, 0xffffffe0, !P1 ;  /* 0xffffffe00b057807 */ /* 0x000fe20004800000 */
[----:B------:R-:W-:Y:S01]  /*0680*/  IMAD R0, R7, 0x8, R15 ;  /* 0x0000000807007824 */ /* 0x000fe200078e020f */
[----:B------:R-:W-:Y:S01]  /*0690*/  LEA R4, R4, 0x80, 0x1 ;  /* 0x0000008004047811 */ /* 0x000fe200078e08ff */
[----:B------:R-:W-:Y:S01]  /*06a0*/  STL.64 [R1+0x8], R18 ;  /* 0x0000081201007387 */ /* 0x000fe20000100a00 */
[----:B------:R-:W-:Y:S02]  /*06b0*/  LEA R200, R200, 0x100, 0x1 ;  /* 0x00000100c8c87811 */ /* 0x000fe400078e08ff */
[----:B------:R-:W-:Y:S01]  /*06c0*/  LEA R201, R201, 0x8100, 0x1 ;  /* 0x00008100c9c97811 */ /* 0x000fe200078e08ff */
[----:B------:R-:W-:Y:S01]  /*06d0*/  IMAD.IADD R8, R4, 0x1, R5 ;  /* 0x0000000104087824 */ /* 0x000fe200078e0205 */
[----:B------:R-:W-:Y:S01]  /*06e0*/  SEL R202, R10, 0xffffffc0, !P5 ;  /* 0xffffffc00aca7807 */ /* 0x000fe20006800000 */
[--C-:B------:R-:W-:Y:S01]  /*06f0*/  IMAD R224, R224, 0x800, R200.reuse ;  /* 0x00000800e0e07824 */ /* 0x100fe200078e02c8 */
[----:B------:R-:W-:Y:S01]  /*0700*/  IADD3 R207, R201, 0x20, RZ ;  /* 0x00000020c9cf7810 */ /* 0x000fe20007ffe0ff */
[----:B------:R-:W-:Y:S01]  /*0710*/  IMAD R223, R223, 0x2, R200 ;  /* 0x00000002dfdf7824 */ /* 0x000fe200078e02c8 */
[C---:B------:R-:W-:Y:S01]  /*0720*/  @P6 IADD3 R207, R201.reuse, -0x20, RZ ;  /* 0xffffffe0c9cf6810 */ /* 0x040fe20007ffe0ff */
[----:B------:R-:W-:-:S03]  /*0730*/  IMAD.IADD R205, R201, 0x1, R202 ;  /* 0x00000001c9cd7824 */ /* 0x000fc600078e02ca */
[C---:B------:R-:W-:Y:S01]  /*0740*/  IADD3 R222, R207.reuse, 0x800, RZ ;  /* 0x00000800cfde7810 */ /* 0x040fe20007ffe0ff */
[----:B------:R-:W-:Y:S01]  /*0750*/  IMAD.IADD R202, R202, 0x1, R207 ;  /* 0x00000001caca7824 */ /* 0x000fe200078e02cf */
[----:B-1----:R-:W-:Y:S02]  /*0760*/  SEL R3, R10, 0xffffffc0, !P2 ;  /* 0xffffffc00a037807 */ /* 0x002fe40005000000 */
[C---:B------:R-:W-:Y:S02]  /*0770*/  IADD3 R221, R207.reuse, 0x1000, RZ ;  /* 0x00001000cfdd7810 */ /* 0x040fe40007ffe0ff */
[----:B--2---:R-:W-:Y:S01]  /*0780*/  SHF.R.S32.HI R2, RZ, 0x1f, R2 ;  /* 0x0000001fff027819 */ /* 0x004fe20000011402 */
[----:B------:R-:W-:Y:S01]  /*0790*/  IMAD.IADD R7, R4, 0x1, R3 ;  /* 0x0000000104077824 */ /* 0x000fe200078e0203 */
[C---:B------:R-:W-:Y:S02]  /*07a0*/  IADD3 R220, R207.reuse, 0x1800, RZ ;  /* 0x00001800cfdc7810 */ /* 0x040fe40007ffe0ff */
[C---:B------:R-:W-:Y:S01]  /*07b0*/  IADD3 R219, R207.reuse, 0x2000, RZ ;  /* 0x00002000cfdb7810 */ /* 0x040fe20007ffe0ff */
[----:B------:R1:W-:Y:S01]  /*07c0*/  STL [R1+0x44], R2 ;  /* 0x0000440201007387 */ /* 0x0003e20000100800 */
[----:B------:R-:W-:-:S02]  /*07d0*/  IADD3 R218, R207, 0x2800, RZ ;  /* 0x00002800cfda7810 */ /* 0x000fc40007ffe0ff */
[C---:B------:R-:W-:Y:S01]  /*07e0*/  IADD3 R217, R207.reuse, 0x3000, RZ ;  /* 0x00003000cfd97810 */ /* 0x040fe20007ffe0ff */
[----:B------:R2:W-:Y:S01]  /*07f0*/  STL [R1+0x40], R6 ;  /* 0x0000400601007387 */ /* 0x0005e20000100800 */
[C---:B------:R-:W-:Y:S02]  /*0800*/  IADD3 R216, R207.reuse, 0x3800, RZ ;  /* 0x00003800cfd87810 */ /* 0x040fe40007ffe0ff */
[C---:B------:R-:W-:Y:S01]  /*0810*/  IADD3 R215, R207.reuse, 0x4000, RZ ;  /* 0x00004000cfd77810 */ /* 0x040fe20007ffe0ff */
[----:B------:R3:W-:Y:S01]  /*0820*/  STL [R1+0x3c], R0 ;  /* 0x00003c0001007387 */ /* 0x0007e20000100800 */
[C---:B------:R-:W-:Y:S02]  /*0830*/  IADD3 R214, R207.reuse, 0x4800, RZ ;  /* 0x00004800cfd67810 */ /* 0x040fe40007ffe0ff */
[C---:B------:R-:W-:Y:S01]  /*0840*/  IADD3 R213, R207.reuse, 0x5000, RZ ;  /* 0x00005000cfd57810 */ /* 0x040fe20007ffe0ff */
[----:B------:R4:W-:Y:S01]  /*0850*/  STL [R1+0x4c], R4 ;  /* 0x00004c0401007387 */ /* 0x0009e20000100800 */
[----:B------:R-:W-:-:S02]  /*0860*/  IADD3 R212, R207, 0x5800, RZ ;  /* 0x00005800cfd47810 */ /* 0x000fc40007ffe0ff */
[C---:B------:R-:W-:Y:S01]  /*0870*/  IADD3 R211, R207.reuse, 0x6000, RZ ;  /* 0x00006000cfd37810 */ /* 0x040fe20007ffe0ff */
[----:B------:R-:W-:Y:S01]  /*0880*/  STL [R1+0x68], R7 ;  /* 0x0000680701007387 */ /* 0x000fe20000100800 */
[C---:B------:R-:W-:Y:S02]  /*0890*/  IADD3 R210, R207.reuse, 0x6800, RZ ;  /* 0x00006800cfd27810 */ /* 0x040fe40007ffe0ff */
[C---:B------:R-:W-:Y:S01]  /*08a0*/  IADD3 R209, R207.reuse, 0x7000, RZ ;  /* 0x00007000cfd17810 */ /* 0x040fe20007ffe0ff */
[----:B------:R-:W-:Y:S01]  /*08b0*/  STL [R1+0x58], R8 ;  /* 0x0000580801007387 */ /* 0x000fe20000100800 */
[----:B------:R-:W-:Y:S02]  /*08c0*/  IADD3 R208, R207, 0x7800, RZ ;  /* 0x00007800cfd07810 */ /* 0x000fe40007ffe0ff */
[----:B-1----:R-:W-:Y:S02]  /*08d0*/  SEL R2, R11, 0xffffffe0, !P4 ;  /* 0xffffffe00b027807 */ /* 0x002fe40006000000 */
[----:B--2---:R-:W-:-:S03]  /*08e0*/  IADD3 R6, R4, -0x10, RZ ;  /* 0xfffffff004067810 */ /* 0x004fc60007ffe0ff */
[----:B------:R-:W-:Y:S01]  /*08f0*/  IMAD.IADD R204, R200, 0x1, R2 ;  /* 0x00000001c8cc7824 */ /* 0x000fe200078e0202 */
[----:B------:R-:W-:Y:S01]  /*0900*/  @P0 IADD3 R6, R4, 0x10, RZ ;  /* 0x0000001004060810 */ /* 0x000fe20007ffe0ff */
[----:B------:R-:W-:Y:S01]  /*0910*/  IMAD.IADD R225, R2, 0x1, R224 ;  /* 0x0000000102e17824 */ /* 0x000fe200078e02e0 */
[----:B---3--:R-:W-:Y:S01]  /*0920*/  SEL R0, R10, 0xffffffc0, !P3 ;  /* 0xffffffc00a007807 */ /* 0x008fe20005800000 */
[----:B----4-:R-:W-:-:S03]  /*0930*/  IMAD.IADD R4, R8, 0x1, R3 ;  /* 0x0000000108047824 */ /* 0x010fc600078e0203 */
[----:B------:R-:W-:Y:S01]  /*0940*/  IADD3 R206, R0, R200, R2 ;  /* 0x000000c800ce7210 */ /* 0x000fe20007ffe002 */
[----:B------:R-:W-:Y:S02]  /*0950*/  IMAD.IADD R203, R200, 0x1, R0 ;  /* 0x00000001c8cb7824 */ /* 0x000fe400078e0200 */
[C---:B------:R-:W-:Y:S01]  /*0960*/  IMAD.IADD R227, R0.reuse, 0x1, R224 ;  /* 0x0000000100e37824 */ /* 0x040fe200078e02e0 */
[----:B------:R1:W-:Y:S01]  /*0970*/  STL [R1+0x64], R4 ;  /* 0x0000640401007387 */ /* 0x0003e20000100800 */
[----:B------:R-:W-:-:S03]  /*0980*/  IMAD.IADD R226, R0, 0x1, R225 ;  /* 0x0000000100e27824 */ /* 0x000fc600078e02e1 */
[----:B------:R2:W-:Y:S01]  /*0990*/  STL [R1+0x50], R6 ;  /* 0x0000500601007387 */ /* 0x0005e20000100800 */
[--C-:B-1----:R-:W-:Y:S02]  /*09a0*/  IMAD.IADD R4, R5, 0x1, R6.reuse ;  /* 0x0000000105047824 */ /* 0x102fe400078e0206 */
[----:B------:R-:W-:Y:S02]  /*09b0*/  IMAD.IADD R5, R3, 0x1, R6 ;  /* 0x0000000103057824 */ /* 0x000fe400078e0206 */
[----:B------:R-:W-:-:S03]  /*09c0*/  IMAD.IADD R2, R4, 0x1, R3 ;  /* 0x0000000104027824 */ /* 0x000fc600078e0203 */
[----:B------:R2:W-:Y:S04]  /*09d0*/  STL [R1+0x60], R5 ;  /* 0x0000600501007387 */ /* 0x0005e80000100800 */
[----:B------:R2:W-:Y:S04]  /*09e0*/  STL [R1+0x54], R4 ;  /* 0x0000540401007387 */ /* 0x0005e80000100800 */
[----:B------:R2:W-:Y:S02]  /*09f0*/  STL [R1+0x5c], R2 ;  /* 0x00005c0201007387 */ /* 0x0005e40000100800 */
.L_x_478:
[----:B--2---:R-:W2:Y:S01]  /*0a00*/  LDL R4, [R1+0x48] ;  /* 0x0000480001047983 */ /* 0x004ea20000100800 */
[----:B------:R-:W-:Y:S01]  /*0a10*/  IMAD.MOV.U32 R0, RZ, RZ, c[0x0][0x560] ;  /* 0x00015800ff007624 */ /* 0x000fe200078e00ff */
[----:B------:R-:W-:Y:S01]  /*0a20*/  YIELD ;  /* 0x0000000000007946 */ /* 0x000fe20003800000 */
[----:B------:R-:W-:Y:S03]  /*0a30*/  BSSY B0, `(.L_x_437) ;  /* 0x0000016000007945 */ /* 0x000fe60003800000 */
[----:B------:R-:W-:-:S13]  /*0a40*/  ISETP.NE.AND P0, PT, R0, 0x1, PT ;  /* 0x000000010000780c */ /* 0x000fda0003f05270 */
[----:B--2---:R-:W-:Y:S01]  /*0a50*/  @P0 IMAD.HI.U32 R0, R4, c[0x0][0x564], RZ ;  /* 0x0001590004000a27 */ /* 0x004fe200078e00ff */
[----:B------:R-:W-:-:S04]  /*0a60*/  MOV R3, R4 ;  /* 0x0000000400037202 */ /* 0x000fc80000000f00 */
[----:B------:R-:W-:-:S04]  /*0a70*/  @P0 SHF.R.U32.HI R3, RZ, c[0x0][0x568], R0 ;  /* 0x00015a00ff030a19 */ /* 0x000fc80000011600 */
[----:B------:R-:W-:Y:S01]  /*0a80*/  ISETP.GE.AND P0, PT, R3, c[0x0][0x578], PT ;  /* 0x00015e0003007a0c */ /* 0x000fe20003f06270 */
[----:B------:R-:W-:-:S04]  /*0a90*/  IMAD.MOV R2, RZ, RZ, -R3 ;  /* 0x000000ffff027224 */ /* 0x000fc800078e0a03 */
[----:B------:R-:W-:-:S08]  /*0aa0*/  IMAD R2, R2, c[0x0][0x560], R4 ;  /* 0x0001580002027a24 */ /* 0x000fd000078e0204 */
[----:B------:R-:W-:Y:S05]  /*0ab0*/  @!P0 BRA `(.L_x_438) ;  /* 0x0000007000008947 */ /* 0x000fea0003800000 */
[----:B------:R-:W-:-:S04]  /*0ac0*/  MOV R0, c[0x0][0x56c] ;  /* 0x00015b0000007a02 */ /* 0x000fc80000000f00 */
[----:B------:R-:W-:Y:S02]  /*0ad0*/  ISETP.NE.AND P0, PT, R0, 0x1, PT ;  /* 0x000000010000780c */ /* 0x000fe40003f05270 */
[----:B------:R-:W-:-:S11]  /*0ae0*/  MOV R0, R2 ;  /* 0x0000000200007202 */ /* 0x000fd60000000f00 */
[----:B------:R-:W-:-:S05]  /*0af0*/  @P0 IMAD.HI.U32 R4, R2, c[0x0][0x570], RZ ;  /* 0x00015c0002040a27 */ /* 0x000fca00078e00ff */
[----:B------:R-:W-:-:S05]  /*0b00*/  @P0 SHF.R.U32.HI R0, RZ, c[0x0][0x574], R4 ;  /* 0x00015d00ff000a19 */ /* 0x000fca0000011604 */
[----:B------:R-:W-:Y:S01]  /*0b10*/  IMAD R4, R0, c[0x0][0x56c], RZ ;  /* 0x00015b0000047a24 */ /* 0x000fe200078e02ff */
[----:B------:R-:W-:Y:S05]  /*0b20*/  BRA `(.L_x_439) ;  /* 0x0000006000007947 */ /* 0x000fea0003800000 */
.L_x_438:
[----:B------:R-:W-:-:S04]  /*0b30*/  MOV R0, c[0x0][0x554] ;  /* 0x0001550000007a02 */ /* 0x000fc80000000f00 */
[----:B------:R-:W-:Y:S02]  /*0b40*/  ISETP.NE.AND P0, PT, R0, 0x1, PT ;  /* 0x000000010000780c */ /* 0x000fe40003f05270 */
[----:B------:R-:W-:-:S11]  /*0b50*/  MOV R0, R2 ;  /* 0x0000000200007202 */ /* 0x000fd60000000f00 */
[----:B------:R-:W-:-:S05]  /*0b60*/  @P0 IMAD.HI.U32 R4, R2, c[0x0][0x558], RZ ;  /* 0x0001560002040a27 */ /* 0x000fca00078e00ff */
[----:B------:R-:W-:-:S05]  /*0b70*/  @P0 SHF.R.U32.HI R0, RZ, c[0x0][0x55c], R4 ;  /* 0x00015700ff000a19 */ /* 0x000fca0000011604 */
[----:B------:R-:W-:Y:S02]  /*0b80*/  IMAD R4, R0, c[0x0][0x554], RZ ;  /* 0x0001550000047a24 */ /* 0x000fe400078e02ff */
.L_x_439:
[----:B------:R-:W-:Y:S05]  /*0b90*/  BSYNC B0 ;  /* 0x0000000000007941 */ /* 0x000fea0003800000 */
.L_x_437:
[----:B------:R-:W-:Y:S01]  /*0ba0*/  IMAD.MOV.U32 R35, RZ, RZ, c[0x0][0x2c4] ;  /* 0x0000b100ff237624 */ /* 0x000fe200078e00ff */
[----:B------:R-:W-:Y:S01]  /*0bb0*/  LOP3.LUT R0, RZ, R0, RZ, 0x33, !PT ;  /* 0x00000000ff007212 */ /* 0x000fe200078e33ff */
[----:B------:R-:W-:Y:S01]  /*0bc0*/  IMAD.MOV.U32 R5, RZ, RZ, c[0x0][0x548] ;  /* 0x00015200ff057624 */ /* 0x000fe200078e00ff */
[----:B------:R-:W-:Y:S01]  /*0bd0*/  ULDC UR5, c[0x0][0x1d0] ;  /* 0x0000740000057ab9 */ /* 0x000fe20000000800 */
[----:B------:R-:W-:Y:S01]  /*0be0*/  IMAD.IADD R2, R2, 0x1, -R4 ;  /* 0x0000000102027824 */ /* 0x000fe200078e0a04 */
[----:B------:R-:W-:Y:S01]  /*0bf0*/  IADD3 R0, R0, c[0x0][0x53c], RZ ;  /* 0x00014f0000007a10 */ /* 0x000fe20007ffe0ff */
[----:B------:R-:W-:Y:S01]  /*0c00*/  UIADD3 UR5, UR5, 0x7f, URZ ;  /* 0x0000007f05057890 */ /* 0x000fe2000fffe03f */
[----:B------:R-:W-:Y:S01]  /*0c10*/  ISETP.NE.AND P4, PT, R35, 0x1, PT ;  /* 0x000000012300780c */ /* 0x000fe20003f85270 */
[----:B------:R-:W-:Y:S01]  /*0c20*/  IMAD R2, R3, c[0x0][0x554], R2 ;  /* 0x0001550003027a24 */ /* 0x000fe200078e0202 */
[----:B------:R-:W-:Y:S01]  /*0c30*/  ISETP.NE.AND P0, PT, R5, 0x1, PT ;  /* 0x000000010500780c */ /* 0x000fe20003f05270 */
[----:B------:R-:W-:Y:S01]  /*0c40*/  IMAD.MOV.U32 R5, RZ, RZ, 0x80 ;  /* 0x00000080ff057424 */ /* 0x000fe200078e00ff */
[----:B------:R-:W-:Y:S01]  /*0c50*/  SHF.L.U32 R153, R0, 0x7, RZ ;  /* 0x0000000700997819 */ /* 0x000fe200000006ff */
[----:B------:R-:W-:Y:S01]  /*0c60*/  USHF.R.S32.HI UR4, URZ, 0x1f, UR5 ;  /* 0x0000001f3f047899 */ /* 0x000fe20008011405 */
[----:B------:R-:W-:Y:S01]  /*0c70*/  MOV R36, R2 ;  /* 0x0000000200247202 */ /* 0x000fe20000000f00 */
[----:B------:R-:W-:Y:S01]  /*0c80*/  CS2R R134, SRZ ;  /* 0x0000000000867805 */ /* 0x000fe2000001ff00 */
[----:B------:R-:W-:Y:S01]  /*0c90*/  IADD3 R0, R153, 0x7f, RZ ;  /* 0x0000007f99007810 */ /* 0x000fe20007ffe0ff */
[----:B------:R-:W-:Y:S01]  /*0ca0*/  ULEA.HI UR4, UR4, UR5, URZ, 0x7 ;  /* 0x0000000504047291 */ /* 0x000fe2000f8f383f */
[----:B------:R1:W-:Y:S01]  /*0cb0*/  STL [R1+0x30], R153 ;  /* 0x0000309901007387 */ /* 0x0003e20000100800 */
[----:B------:R-:W-:Y:S01]  /*0cc0*/  CS2R R132, SRZ ;  /* 0x0000000000847805 */ /* 0x000fe2000001ff00 */
[----:B------:R-:W-:Y:S01]  /*0cd0*/  CS2R R130, SRZ ;  /* 0x0000000000827805 */ /* 0x000fe2000001ff00 */
[----:B------:R-:W-:Y:S01]  /*0ce0*/  @P4 IMAD.HI.U32 R3, R0, c[0x0][0x2c8], RZ ;  /* 0x0000b20000034a27 */ /* 0x000fe200078e00ff */
[----:B------:R-:W-:Y:S01]  /*0cf0*/  USHF.R.S32.HI UR4, URZ, 0x7, UR4 ;  /* 0x000000073f047899 */ /* 0x000fe20008011404 */
[----:B------:R-:W-:Y:S01]  /*0d00*/  MOV R126, RZ ;  /* 0x000000ff007e7202 */ /* 0x000fe20000000f00 */
[----:B------:R-:W-:Y:S01]  /*0d10*/  CS2R R6, SRZ ;  /* 0x0000000000067805 */ /* 0x000fe2000001ff00 */
[----:B------:R-:W-:Y:S01]  /*0d20*/  @P0 IMAD.HI.U32 R4, R2, c[0x0][0x54c], RZ ;  /* 0x0001530002040a27 */ /* 0x000fe200078e00ff */
[----:B------:R-:W-:Y:S01]  /*0d30*/  @P4 SHF.R.U32.HI R0, RZ, c[0x0][0x2cc], R3 ;  /* 0x0000b300ff004a19 */ /* 0x000fe20000011603 */
[----:B------:R-:W-:Y:S01]  /*0d40*/  CS2R R8, SRZ ;  /* 0x0000000000087805 */ /* 0x000fe2000001ff00 */
[----:B------:R-:W-:Y:S01]  /*0d50*/  IADD3 R3, R5, -c[0x0][0x168], RZ ;  /* 0x80005a0005037a10 */ /* 0x000fe20007ffe0ff */
[----:B------:R-:W-:Y:S01]  /*0d60*/  IMAD.MOV.U32 R128, RZ, RZ, RZ ;  /* 0x000000ffff807224 */ /* 0x000fe200078e00ff */
[----:B------:R-:W-:Y:S01]  /*0d70*/  @P0 SHF.R.U32.HI R36, RZ, c[0x0][0x550], R4 ;  /* 0x00015400ff240a19 */ /* 0x000fe20000011604 */
[----:B------:R-:W-:Y:S01]  /*0d80*/  IMAD.MOV.U32 R124, RZ, RZ, RZ ;  /* 0x000000ffff7c7224 */ /* 0x000fe200078e00ff */
[----:B------:R-:W-:Y:S01]  /*0d90*/  IADD3 R0, R0, c[0x0][0x1d0], R3 ;  /* 0x0000740000007a10 */ /* 0x000fe20007ffe003 */
[----:B------:R-:W-:Y:S01]  /*0da0*/  IMAD.MOV.U32 R122, RZ, RZ, RZ ;  /* 0x000000ffff7a7224 */ /* 0x000fe200078e00ff */
[----:B------:R-:W-:Y:S01]  /*0db0*/  MOV R120, RZ ;  /* 0x000000ff00787202 */ /* 0x000fe20000000f00 */
[----:B------:R-:W-:Y:S01]  /*0dc0*/  IMAD.MOV R3, RZ, RZ, -R36 ;  /* 0x000000ffff037224 */ /* 0x000fe200078e0a24 */
[----:B------:R-:W-:Y:S01]  /*0dd0*/  SHF.R.S32.HI R4, RZ, 0x1f, R0 ;  /* 0x0000001fff047819 */ /* 0x000fe20000011400 */
[----:B------:R1:W-:Y:S01]  /*0de0*/  STL [R1+0x38], R36 ;  /* 0x0000382401007387 */ /* 0x0003e20000100800 */
[----:B------:R-:W-:Y:S01]  /*0df0*/  IMAD.MOV.U32 R118, RZ, RZ, RZ ;  /* 0x000000ffff767224 */ /* 0x000fe200078e00ff */
[----:B------:R-:W-:Y:S01]  /*0e00*/  CS2R R10, SRZ ;  /* 0x00000000000a7805 */ /* 0x000fe2000001ff00 */
[----:B------:R-:W-:Y:S01]  /*0e10*/  IMAD R37, R3, c[0x0][0x548], R2 ;  /* 0x0001520003257a24 */ /* 0x000fe200078e0202 */
[----:B------:R-:W-:Y:S01]  /*0e20*/  LEA.HI R2, R4, R0, RZ, 0x7 ;  /* 0x0000000004027211 */ /* 0x000fe200078f38ff */
[----:B------:R-:W-:Y:S01]  /*0e30*/  IMAD.MOV.U32 R116, RZ, RZ, RZ ;  /* 0x000000ffff747224 */ /* 0x000fe200078e00ff */
[----:B------:R-:W-:Y:S01]  /*0e40*/  PRMT R0, RZ, 0x7610, R0 ;  /* 0x00007610ff007816 */ /* 0x000fe20000000000 */
[----:B------:R-:W-:Y:S01]  /*0e50*/  CS2R R4, SRZ ;  /* 0x0000000000047805 */ /* 0x000fe2000001ff00 */
[----:B------:R-:W-:Y:S01]  /*0e60*/  SHF.R.S32.HI R2, RZ, 0x7, R2 ;  /* 0x00000007ff027819 */ /* 0x000fe20000011402 */
[----:B------:R1:W-:Y:S01]  /*0e70*/  STL [R1+0x34], R37 ;  /* 0x0000342501007387 */ /* 0x0003e20000100800 */
[----:B------:R-:W-:Y:S01]  /*0e80*/  MOV R114, RZ ;  /* 0x000000ff00727202 */ /* 0x000fe20000000f00 */
[----:B------:R-:W-:Y:S01]  /*0e90*/  CS2R R12, SRZ ;  /* 0x00000000000c7805 */ /* 0x000fe2000001ff00 */
[----:B------:R-:W-:Y:S01]  /*0ea0*/  IMNMX R154, R2, UR4, PT ;  /* 0x00000004029a7c17 */ /* 0x000fe2000b800200 */
[----:B------:R-:W-:Y:S01]  /*0eb0*/  IMAD.MOV.U32 R112, RZ, RZ, RZ ;  /* 0x000000ffff707224 */ /* 0x000fe200078e00ff */
[----:B------:R-:W-:Y:S01]  /*0ec0*/  CS2R R14, SRZ ;  /* 0x00000000000e7805 */ /* 0x000fe2000001ff00 */
[----:B------:R-:W-:Y:S01]  /*0ed0*/  IMAD.MOV.U32 R110, RZ, RZ, RZ ;  /* 0x000000ffff6e7224 */ /* 0x000fe200078e00ff */
[----:B------:R-:W-:Y:S01]  /*0ee0*/  ISETP.GE.AND P0, PT, R154, 0x1, PT ;  /* 0x000000019a00780c */ /* 0x000fe20003f06270 */
[----:B------:R-:W-:Y:S01]  /*0ef0*/  IMAD.MOV.U32 R106, RZ, RZ, RZ ;  /* 0x000000ffff6a7224 */ /* 0x000fe200078e00ff */
[----:B------:R-:W-:Y:S01]  /*0f00*/  MOV R108, RZ ;  /* 0x000000ff006c7202 */ /* 0x000fe20000000f00 */
[----:B------:R-:W-:Y:S01]  /*0f10*/  CS2R R16, SRZ ;  /* 0x0000000000107805 */ /* 0x000fe2000001ff00 */
[----:B------:R-:W-:Y:S01]  /*0f20*/  IMAD.MOV.U32 R104, RZ, RZ, RZ ;  /* 0x000000ffff687224 */ /* 0x000fe200078e00ff */
[----:B------:R-:W-:Y:S01]  /*0f30*/  MOV R102, RZ ;  /* 0x000000ff00667202 */ /* 0x000fe20000000f00 */
[----:B------:R-:W-:Y:S01]  /*0f40*/  CS2R R18, SRZ ;  /* 0x0000000000127805 */ /* 0x000fe2000001ff00 */
[----:B------:R-:W-:Y:S01]  /*0f50*/  IMAD.MOV.U32 R100, RZ, RZ, RZ ;  /* 0x000000ffff647224 */ /* 0x000fe200078e00ff */
[----:B------:R-:W-:Y:S01]  /*0f60*/  CS2R R20, SRZ ;  /* 0x0000000000147805 */ /* 0x000fe2000001ff00 */
[----:B------:R-:W-:Y:S01]  /*0f70*/  IMAD.MOV.U32 R98, RZ, RZ, RZ ;  /* 0x000000ffff627224 */ /* 0x000fe200078e00ff */
[----:B------:R-:W-:Y:S01]  /*0f80*/  MOV R96, RZ ;  /* 0x000000ff00607202 */ /* 0x000fe20000000f00 */
[----:B------:R-:W-:Y:S01]  /*0f90*/  IMAD.MOV.U32 R94, RZ, RZ, RZ ;  /* 0x000000ffff5e7224 */ /* 0x000fe200078e00ff */
        /* <DEDUP_REMOVED lines=18> */
[----:B------:R-:W-:Y:S05]  /*10c0*/  @!P0 BRA `(.L_x_440) ;  /* 0x0000dcd000008947 */ /* 0x000fea0003800000 */
[----:B-1----:R-:W-:Y:S01]  /*10d0*/  ISETP.NE.U32.AND P0, PT, RZ, c[0x0][0x340], PT ;  /* 0x0000d000ff007a0c */ /* 0x002fe20003f05070 */
[----:B------:R-:W2:Y:S03]  /*10e0*/  LDL.64 R136, [R1+0x8] ;  /* 0x0000080001887983 */ /* 0x000ea60000100a00 */
[----:B------:R-:W-:Y:S01]  /*10f0*/  ISETP.NE.AND.EX P0, PT, RZ, c[0x0][0x344], PT, P0 ;  /* 0x0000d100ff007a0c */ /* 0x000fe20003f05300 */
[----:B------:R-:W1:-:S12]  /*1100*/  S2R R38, SR_TID.X ;  /* 0x0000000000267919 */ /* 0x000e580000002100 */
[----:B------:R-:W-:-:S05]  /*1110*/  @P0 MOV R2, 0x4 ;  /* 0x0000000400020802 */ /* 0x000fca0000000f00 */
[----:B------:R-:W-:-:S05]  /*1120*/  @P0 IMAD.WIDE R2, R36, R2, c[0x0][0x340] ;  /* 0x0000d00024020625 */ /* 0x000fca00078e0202 */
[----:B------:R3:W4:Y:S01]  /*1130*/  @P0 LDG.E R0, [R2.64] ;  /* 0x0000000602000981 */ /* 0x000722000c1e1900 */
[----:B-1----:R-:W-:-:S04]  /*1140*/  SHF.R.S32.HI R40, RZ, 0x1f, R38 ;  /* 0x0000001fff287819 */ /* 0x002fc80000011426 */
[----:B------:R-:W-:-:S04]  /*1150*/  LEA.HI R40, R40, R38, RZ, 0x3 ;  /* 0x0000002628287211 */ /* 0x000fc800078f18ff */
[----:B------:R-:W-:-:S04]  /*1160*/  SHF.R.S32.HI R40, RZ, 0x3, R40 ;  /* 0x00000003ff287819 */ /* 0x000fc80000011428 */
[----:B------:R-:W-:-:S05]  /*1170*/  SHF.R.S32.HI R7, RZ, 0x1f, R40 ;  /* 0x0000001fff077819 */ /* 0x000fca0000011428 */
[C---:B------:R-:W-:Y:S02]  /*1180*/  IMAD R6, R7.reuse, c[0x0][0x1e0], RZ ;  /* 0x0000780007067a24 */ /* 0x040fe400078e02ff */
[----:B------:R-:W-:Y:S02]  /*1190*/  IMAD R7, R7, c[0x0][0x208], RZ ;  /* 0x0000820007077a24 */ /* 0x000fe400078e02ff */
[----:B------:R-:W-:Y:S01]  /*11a0*/  IMAD R6, R40, c[0x0][0x1e4], R6 ;  /* 0x0000790028067a24 */ /* 0x000fe200078e0206 */
[----:B------:R-:W-:Y:S02]  /*11b0*/  SHF.R.S32.HI R8, RZ, 0x1f, R37 ;  /* 0x0000001fff087819 */ /* 0x000fe40000011425 */
[----:B------:R-:W-:-:S03]  /*11c0*/  SHF.R.S32.HI R10, RZ, 0x1f, R36 ;  /* 0x0000001fff0a7819 */ /* 0x000fc60000011424 */
[----:B------:R-:W-:Y:S01]  /*11d0*/  IMAD R11, R8, c[0x0][0x1b8], RZ ;  /* 0x00006e00080b7a24 */ /* 0x000fe200078e02ff */
[----:B------:R-:W-:Y:S03]  /*11e0*/  WARPSYNC 0xffffffff ;  /* 0xffffffff00007948 */ /* 0x000fe60003800000 */
[----:B------:R-:W-:Y:S02]  /*11f0*/  IMAD R11, R37, c[0x0][0x1bc], R11 ;  /* 0x00006f00250b7a24 */ /* 0x000fe400078e020b */
[----:B--2---:R-:W-:-:S04]  /*1200*/  IMAD.WIDE.U32 R4, R40, c[0x0][0x1e0], R136 ;  /* 0x0000780028047a25 */ /* 0x004fc800078e0088 */
[----:B---3--:R-:W-:Y:S01]  /*1210*/  IMAD.WIDE.U32 R2, R40, c[0x0][0x208], R136 ;  /* 0x0000820028027a25 */ /* 0x008fe200078e0088 */
[----:B------:R-:W-:-:S03]  /*1220*/  IADD3 R5, R5, R6, RZ ;  /* 0x0000000605057210 */ /* 0x000fc60007ffe0ff */
[----:B------:R-:W-:Y:S02]  /*1230*/  IMAD R6, R40, c[0x0][0x20c], R7 ;  /* 0x0000830028067a24 */ /* 0x000fe400078e0207 */
[----:B------:R-:W-:-:S03]  /*1240*/  IMAD R7, R8, c[0x0][0x1e8], RZ ;  /* 0x00007a0008077a24 */ /* 0x000fc600078e02ff */
[----:B------:R-:W-:Y:S01]  /*1250*/  IADD3 R3, R3, R6, RZ ;  /* 0x0000000603037210 */ /* 0x000fe20007ffe0ff */
[----:B------:R-:W-:Y:S02]  /*1260*/  IMAD R6, R8, c[0x0][0x210], RZ ;  /* 0x0000840008067a24 */ /* 0x000fe400078e02ff */
[C---:B------:R-:W-:Y:S02]  /*1270*/  IMAD R7, R37.reuse, c[0x0][0x1ec], R7 ;  /* 0x00007b0025077a24 */ /* 0x040fe400078e0207 */
[----:B------:R-:W-:-:S04]  /*1280*/  IMAD.WIDE.U32 R4, R37, c[0x0][0x1e8], R4 ;  /* 0x00007a0025047a25 */ /* 0x000fc800078e0004 */
[C---:B------:R-:W-:Y:S02]  /*1290*/  IMAD R6, R37.reuse, c[0x0][0x214], R6 ;  /* 0x0000850025067a24 */ /* 0x040fe400078e0206 */
[----:B------:R-:W-:Y:S01]  /*12a0*/  IMAD.WIDE.U32 R2, R37, c[0x0][0x210], R2 ;  /* 0x0000840025027a25 */ /* 0x000fe200078e0002 */
[----:B------:R-:W-:-:S04]  /*12b0*/  IADD3 R7, R5, R7, RZ ;  /* 0x0000000705077210 */ /* 0x000fc80007ffe0ff */
[----:B------:R-:W-:Y:S02]  /*12c0*/  IADD3 R5, R3, R6, RZ ;  /* 0x0000000603057210 */ /* 0x000fe40007ffe0ff */
[----:B----4-:R-:W-:Y:S02]  /*12d0*/  @P0 SHF.R.S32.HI R3, RZ, 0x1f, R0 ;  /* 0x0000001fff030819 */ /* 0x010fe40000011400 */
[----:B------:R-:W-:Y:S02]  /*12e0*/  @!P0 MOV R3, R10 ;  /* 0x0000000a00038202 */ /* 0x000fe40000000f00 */
[----:B------:R-:W-:Y:S02]  /*12f0*/  MOV R6, R4 ;  /* 0x0000000400067202 */ /* 0x000fe40000000f00 */
[----:B------:R-:W-:Y:S02]  /*1300*/  MOV R4, R2 ;  /* 0x0000000200047202 */ /* 0x000fe40000000f00 */
[----:B------:R-:W-:Y:S01]  /*1310*/  @P0 MOV R2, R0 ;  /* 0x0000000000020202 */ /* 0x000fe20000000f00 */
[C---:B------:R-:W-:Y:S01]  /*1320*/  IMAD R0, R3.reuse, c[0x0][0x1f0], RZ ;  /* 0x00007c0003007a24 */ /* 0x040fe200078e02ff */
[----:B------:R-:W-:Y:S01]  /*1330*/  @!P0 MOV R2, R36 ;  /* 0x0000002400028202 */ /* 0x000fe20000000f00 */
[----:B------:R-:W-:-:S04]  /*1340*/  IMAD R3, R3, c[0x0][0x218], RZ ;  /* 0x0000860003037a24 */ /* 0x000fc800078e02ff */
[----:B------:R-:W-:-:S04]  /*1350*/  IMAD.WIDE.U32 R134, R2, c[0x0][0x1f0], R6 ;  /* 0x00007c0002867a25 */ /* 0x000fc800078e0006 */
[----:B------:R-:W-:-:S04]  /*1360*/  IMAD.WIDE.U32 R22, R2, c[0x0][0x218], R4 ;  /* 0x0000860002167a25 */ /* 0x000fc800078e0004 */
[C---:B------:R-:W-:Y:S02]  /*1370*/  IMAD R0, R2.reuse, c[0x0][0x1f4], R0 ;  /* 0x00007d0002007a24 */ /* 0x040fe400078e0200 */
[----:B------:R-:W-:-:S03]  /*1380*/  IMAD R2, R2, c[0x0][0x21c], R3 ;  /* 0x0000870002027a24 */ /* 0x000fc600078e0203 */
[----:B------:R-:W-:Y:S02]  /*1390*/  IADD3 R132, R135, R0, RZ ;  /* 0x0000000087847210 */ /* 0x000fe40007ffe0ff */
[----:B------:R-:W-:Y:S01]  /*13a0*/  IADD3 R21, R23, R2, RZ ;  /* 0x0000000217157210 */ /* 0x000fe20007ffe0ff */
[----:B------:R1:W-:Y:S04]  /*13b0*/  STL.64 [R1+0x18], R134 ;  /* 0x0000188601007387 */ /* 0x0003e80000100a00 */
[----:B------:R1:W-:Y:S04]  /*13c0*/  STL.64 [R1+0x20], R22 ;  /* 0x0000201601007387 */ /* 0x0003e80000100a00 */
[----:B------:R1:W-:Y:S04]  /*13d0*/  STL [R1+0x14], R132 ;  /* 0x0000148401007387 */ /* 0x0003e80000100800 */
[----:B------:R1:W-:Y:S01]  /*13e0*/  STL [R1+0x28], R21 ;  /* 0x0000281501007387 */ /* 0x0003e20000100800 */
[----:B------:R-:W-:-:S05]  /*13f0*/  IMAD.WIDE.U32 R8, R37, c[0x0][0x1b8], RZ ;  /* 0x00006e0025087a25 */ /* 0x000fca00078e00ff */
[----:B------:R-:W-:Y:S02]  /*1400*/  IADD3 R6, R9, R11, RZ ;  /* 0x0000000b09067210 */ /* 0x000fe40007ffe0ff */
[----:B------:R-:W2:Y:S04]  /*1410*/  LDL R12, [R1+0x6c] ;  /* 0x00006c00010c7983 */ /* 0x000ea80000100800 */
[----:B------:R-:W3:Y:S04]  /*1420*/  LDL R15, [R1+0x2c] ;  /* 0x00002c00010f7983 */ /* 0x000ee80000100800 */
[----:B------:R-:W4:Y:S01]  /*1430*/  LDL R16, [R1+0x44] ;  /* 0x0000440001107983 */ /* 0x000f220000100800 */
[----:B------:R-:W-:Y:S01]  /*1440*/  MOV R7, R6 ;  /* 0x0000000600077202 */ /* 0x000fe20000000f00 */
[----:B------:R-:W-:-:S02]  /*1450*/  IMAD R3, R10, c[0x0][0x1c0], RZ ;  /* 0x000070000a037a24 */ /* 0x000fc400078e02ff */
[----:B------:R-:W-:Y:S02]  /*1460*/  IMAD.MOV.U32 R6, RZ, RZ, R8 ;  /* 0x000000ffff067224 */ /* 0x000fe400078e0008 */
[C---:B------:R-:W-:Y:S02]  /*1470*/  IMAD R3, R36.reuse, c[0x0][0x1c4], R3 ;  /* 0x0000710024037a24 */ /* 0x040fe400078e0203 */
[----:B------:R-:W-:Y:S01]  /*1480*/  IMAD.WIDE.U32 R6, R36, c[0x0][0x1c0], R6 ;  /* 0x0000700024067a25 */ /* 0x000fe200078e0006 */
[----:B------:R-:W-:Y:S04]  /*1490*/  BAR.SYNC.DEFER_BLOCKING 0x0 ;  /* 0x0000000000007b1d */ /* 0x000fe80000010000 */
[----:B------:R-:W-:Y:S01]  /*14a0*/  IADD3 R3, R7, R3, RZ ;  /* 0x0000000307037210 */ /* 0x000fe20007ffe0ff */
[----:B------:R-:W-:Y:S01]  /*14b0*/  IMAD R14, R35, c[0x0][0x168], RZ ;  /* 0x00005a00230e7a24 */ /* 0x000fe200078e02ff */
[----:B------:R-:W-:-:S02]  /*14c0*/  ISETP.GE.AND P3, PT, R136, c[0x0][0x198], PT ;  /* 0x0000660088007a0c */ /* 0x000fc40003f66270 */
[----:B------:R-:W-:-:S04]  /*14d0*/  IADD3 R68, R154, -0x1, RZ ;  /* 0xffffffff9a447810 */ /* 0x000fc80007ffe0ff */
[----:B------:R-:W-:Y:S02]  /*14e0*/  SHF.R.S32.HI R20, RZ, 0x1f, R68 ;  /* 0x0000001fff147819 */ /* 0x000fe40000011444 */
[----:B------:R-:W-:Y:S01]  /*14f0*/  MOV R129, c[0x0][0x1e0] ;  /* 0x0000780000817a02 */ /* 0x000fe20000000f00 */
[----:B------:R-:W-:Y:S01]  /*1500*/  IMAD.MOV.U32 R130, RZ, RZ, c[0x0][0x1e4] ;  /* 0x00007900ff827624 */ /* 0x000fe200078e00ff */
[----:B--2---:R-:W-:-:S05]  /*1510*/  IADD3 R2, R12, R153, RZ ;  /* 0x000000990c027210 */ /* 0x004fca0007ffe0ff */
[----:B------:R-:W-:Y:S01]  /*1520*/  @P4 IMAD.HI.U32 R4, R2, c[0x0][0x2c8], RZ ;  /* 0x0000b20002044a27 */ /* 0x000fe200078e00ff */
[----:B------:R-:W-:-:S04]  /*1530*/  MOV R0, R2 ;  /* 0x0000000200007202 */ /* 0x000fc80000000f00 */
[----:B------:R-:W-:-:S04]  /*1540*/  @P4 SHF.R.U32.HI R0, RZ, c[0x0][0x2cc], R4 ;  /* 0x0000b300ff004a19 */ /* 0x000fc80000011604 */
[----:B------:R-:W-:Y:S02]  /*1550*/  IADD3 R4, -R0, RZ, RZ ;  /* 0x000000ff00047210 */ /* 0x000fe40007ffe1ff */
[----:B------:R-:W-:-:S03]  /*1560*/  SHF.R.S32.HI R5, RZ, 0x1f, R0 ;  /* 0x0000001fff057819 */ /* 0x000fc60000011400 */
[----:B------:R-:W-:Y:S02]  /*1570*/  IMAD R4, R4, c[0x0][0x2c4], R2 ;  /* 0x0000b10004047a24 */ /* 0x000fe400078e0202 */
[----:B------:R-:W-:Y:S02]  /*1580*/  IMAD.MOV.U32 R2, RZ, RZ, R6 ;  /* 0x000000ffff027224 */ /* 0x000fe400078e0006 */
[----:B------:R-:W-:Y:S02]  /*1590*/  IMAD R5, R5, c[0x0][0x1b0], RZ ;  /* 0x00006c0005057a24 */ /* 0x000fe400078e02ff */
[----:B------:R-:W-:-:S04]  /*15a0*/  IMAD.WIDE.U32 R2, R0, c[0x0][0x1b0], R2 ;  /* 0x00006c0000027a25 */ /* 0x000fc800078e0002 */
[----:B------:R-:W-:Y:S01]  /*15b0*/  IMAD R0, R0, c[0x0][0x1b4], R5 ;  /* 0x00006d0000007a24 */ /* 0x000fe200078e0205 */
[----:B------:R-:W-:-:S04]  /*15c0*/  SHF.R.S32.HI R5, RZ, 0x1f, R4 ;  /* 0x0000001fff057819 */ /* 0x000fc80000011404 */
[----:B------:R-:W-:Y:S01]  /*15d0*/  IADD3 R3, R3, R0, RZ ;  /* 0x0000000003037210 */ /* 0x000fe20007ffe0ff */
[----:B------:R-:W-:-:S04]  /*15e0*/  IMAD R0, R5, c[0x0][0x1a8], RZ ;  /* 0x00006a0005007a24 */ /* 0x000fc800078e02ff */
[C---:B------:R-:W-:Y:S02]  /*15f0*/  IMAD R0, R4.reuse, c[0x0][0x1ac], R0 ;  /* 0x00006b0004007a24 */ /* 0x040fe400078e0200 */
[----:B------:R-:W-:-:S05]  /*1600*/  IMAD.WIDE.U32 R4, R4, c[0x0][0x1a8], R2 ;  /* 0x00006a0004047a25 */ /* 0x000fca00078e0002 */
[----:B------:R-:W-:Y:S02]  /*1610*/  IADD3 R0, R5, R0, RZ ;  /* 0x0000000005007210 */ /* 0x000fe40007ffe0ff */
[----:B------:R-:W-:-:S04]  /*1620*/  LEA R2, P0, R4, c[0x0][0x160], 0x1 ;  /* 0x0000580004027a11 */ /* 0x000fc800078008ff */
[----:B------:R-:W-:Y:S02]  /*1630*/  LEA.HI.X R0, R4, c[0x0][0x164], R0, 0x1, P0 ;  /* 0x0000590004007a11 */ /* 0x000fe400000f0c00 */
[----:B------:R-:W2:Y:S01]  /*1640*/  SHFL.IDX PT, R4, R2, RZ, 0x181f ;  /* 0x00181fff02047589 */ /* 0x000ea200000e0000 */
[----:B------:R-:W-:-:S03]  /*1650*/  IMAD.IADD R3, R40, 0x1, R153 ;  /* 0x0000000128037824 */ /* 0x000fc600078e0299 */
[----:B------:R-:W5:Y:S02]  /*1660*/  SHFL.IDX PT, R5, R0, RZ, 0x181f ;  /* 0x00181fff00057589 */ /* 0x000f6400000e0000 */
[C---:B------:R-:W-:Y:S02]  /*1670*/  ISETP.GE.AND P5, PT, R3.reuse, R14, PT ;  /* 0x0000000e0300720c */ /* 0x040fe40003fa6270 */
[----:B------:R-:W1:Y:S01]  /*1680*/  SHFL.IDX PT, R8, R2, 0x1, 0x181f ;  /* 0x00381f0002087f89 */ /* 0x000e6200000e0000 */
[----:B------:R-:W-:-:S03]  /*1690*/  IADD3 R6, R3, 0x20, RZ ;  /* 0x0000002003067810 */ /* 0x000fc60007ffe0ff */
[----:B------:R-:W1:Y:S01]  /*16a0*/  SHFL.IDX PT, R9, R0, 0x1, 0x181f ;  /* 0x00381f0000097f89 */ /* 0x000e6200000e0000 */
[----:B---3--:R-:W-:-:S03]  /*16b0*/  ISETP.GE.AND P6, PT, R15, c[0x0][0x198], PT ;  /* 0x000066000f007a0c */ /* 0x008fc60003fc6270 */
[----:B------:R-:W3:Y:S01]  /*16c0*/  SHFL.IDX PT, R10, R2, 0x2, 0x181f ;  /* 0x00581f00020a7f89 */ /* 0x000ee200000e0000 */
[----:B------:R-:W-:-:S03]  /*16d0*/  ISETP.GE.AND P1, PT, R6, R14, PT ;  /* 0x0000000e0600720c */ /* 0x000fc60003f26270 */
[----:B------:R-:W1:Y:S01]  /*16e0*/  SHFL.IDX PT, R13, R0, 0x2, 0x181f ;  /* 0x00581f00000d7f89 */ /* 0x000e6200000e0000 */
[----:B------:R-:W-:Y:S02]  /*16f0*/  IADD3 R11, R3, 0x40, RZ ;  /* 0x00000040030b7810 */ /* 0x000fe40007ffe0ff */
[CC--:B--2---:R-:W-:Y:S02]  /*1700*/  @!P5 LEA R6, P2, R136.reuse, R4.reuse, 0x1 ;  /* 0x000000048806d211 */ /* 0x0c4fe400078408ff */
[C---:B------:R-:W-:Y:S01]  /*1710*/  @!P5 LEA R4, P0, R15.reuse, R4, 0x1 ;  /* 0x000000040f04d211 */ /* 0x040fe200078008ff */
[----:B------:R1:W2:Y:S01]  /*1720*/  SHFL.IDX PT, R12, R2, 0x3, 0x181f ;  /* 0x00781f00020c7f89 */ /* 0x0002a200000e0000 */
[-C--:B-----5:R-:W-:Y:S02]  /*1730*/  @!P5 LEA.HI.X R7, R136, R5.reuse, R137, 0x1, P2 ;  /* 0x000000058807d211 */ /* 0x0a0fe400010f0c89 */
[----:B----4-:R-:W-:Y:S02]  /*1740*/  @!P5 LEA.HI.X R5, R15, R5, R16, 0x1, P0 ;  /* 0x000000050f05d211 */ /* 0x010fe400000f0c10 */
[----:B------:R-:W-:Y:S01]  /*1750*/  ISETP.GE.AND P2, PT, R11, R14, PT ;  /* 0x0000000e0b00720c */ /* 0x000fe20003f46270 */
[----:B------:R3:W-:Y:S01]  /*1760*/  @!P5 LDGSTS.E.BYPASS.LTC128B.128 [R228+0x100], [R6.64], !P3 ;  /* 0x0010000006e4dfae */ /* 0x0007e2000d901d46 */
[----:B------:R-:W-:-:S03]  /*1770*/  IADD3 R3, R3, 0x60, RZ ;  /* 0x0000006003037810 */ /* 0x000fc60007ffe0ff */
[----:B------:R4:W5:Y:S04]  /*1780*/  SHFL.IDX PT, R11, R0, 0x3, 0x181f ;  /* 0x00781f00000b7f89 */ /* 0x00096800000e0000 */
[----:B------:R2:W-:Y:S01]  /*1790*/  @!P5 LDGSTS.E.BYPASS.LTC128B.128 [R228+0x4100], [R4.64], !P6 ;  /* 0x0410000004e4dfae */ /* 0x0005e2000f101d46 */
[-C--:B-1----:R-:W-:Y:S02]  /*17a0*/  @!P1 LEA R2, P0, R15, R8.reuse, 0x1 ;  /* 0x000000080f029211 */ /* 0x082fe400078008ff */
[----:B----4-:R-:W-:Y:S02]  /*17b0*/  IADD3 R0, -R40, c[0x0][0x1d0], RZ ;  /* 0x0000740028007a10 */ /* 0x010fe40007ffe1ff */
[----:B--2---:R-:W-:-:S04]  /*17c0*/  @!P1 LEA R4, P5, R136, R8, 0x1 ;  /* 0x0000000888049211 */ /* 0x004fc800078a08ff */
[CCC-:B------:R-:W-:Y:S02]  /*17d0*/  @!P1 LEA.HI.X R5, R136.reuse, R9.reuse, R137.reuse, 0x1, P5 ;  /* 0x0000000988059211 */ /* 0x1c0fe400028f0c89 */
[----:B------:R-:W-:Y:S02]  /*17e0*/  ISETP.GE.AND P5, PT, R3, R14, PT ;  /* 0x0000000e0300720c */ /* 0x000fe40003fa6270 */
[----:B------:R-:W-:Y:S01]  /*17f0*/  @!P1 LEA.HI.X R3, R15, R9, R16, 0x1, P0 ;  /* 0x000000090f039211 */ /* 0x000fe200000f0c10 */
[----:B------:R1:W-:Y:S01]  /*1800*/  @!P1 LDGSTS.E.BYPASS.LTC128B.128 [R228+0x1100], [R4.64], !P3 ;  /* 0x0110000004e49fae */ /* 0x0003e2000d901d46 */
[----:B---3--:R-:W-:Y:S01]  /*1810*/  @!P2 LEA R6, P0, R136, R10, 0x1 ;  /* 0x0000000a8806a211 */ /* 0x008fe200078008ff */
[----:B------:R-:W-:Y:S02]  /*1820*/  IMAD R0, R68, -0x80, R0 ;  /* 0xffffff8044007824 */ /* 0x000fe400078e0200 */
[----:B------:R2:W-:Y:S01]  /*1830*/  @!P1 LDGSTS.E.BYPASS.LTC128B.128 [R228+0x5100], [R2.64], !P6 ;  /* 0x0510000002e49fae */ /* 0x0005e2000f101d46 */
[----:B------:R-:W-:-:S05]  /*1840*/  @!P2 LEA.HI.X R7, R136, R13, R137, 0x1, P0 ;  /* 0x0000000d8807a211 */ /* 0x000fca00000f0c89 */
[----:B------:R3:W-:Y:S01]  /*1850*/  @!P2 LDGSTS.E.BYPASS.LTC128B.128 [R228+0x2100], [R6.64], !P3 ;  /* 0x0210000006e4afae */ /* 0x0007e2000d901d46 */
[----:B-1----:R-:W-:-:S04]  /*1860*/  @!P2 LEA R4, P1, R15, R10, 0x1 ;  /* 0x0000000a0f04a211 */ /* 0x002fc800078208ff */
[C---:B------:R-:W-:Y:S02]  /*1870*/  @!P2 LEA.HI.X R5, R15.reuse, R13, R16, 0x1, P1 ;  /* 0x0000000d0f05a211 */ /* 0x040fe400008f0c10 */
[----:B------:R-:W-:Y:S02]  /*1880*/  ISETP.GE.AND P1, PT, R0, 0x1, PT ;  /* 0x000000010000780c */ /* 0x000fe40003f26270 */
[-C--:B--2---:R-:W-:Y:S01]  /*1890*/  @!P5 LEA R2, P0, R136, R12.reuse, 0x1 ;  /* 0x0000000c8802d211 */ /* 0x084fe200078008ff */
[----:B------:R1:W-:Y:S01]  /*18a0*/  @!P2 LDGSTS.E.BYPASS.LTC128B.128 [R228+0x6100], [R4.64], !P6 ;  /* 0x0610000004e4afae */ /* 0x0003e2000f101d46 */
[----:B---3--:R-:W-:Y:S02]  /*18b0*/  IMAD R6, R20, c[0x0][0x1e0], RZ ;  /* 0x0000780014067a24 */ /* 0x008fe400078e02ff */
[----:B-----5:R-:W-:Y:S02]  /*18c0*/  @!P5 LEA.HI.X R3, R136, R11, R137, 0x1, P0 ;  /* 0x0000000b8803d211 */ /* 0x020fe400000f0c89 */
[----:B------:R-:W-:Y:S01]  /*18d0*/  IMAD R7, R68, c[0x0][0x1e4], R6 ;  /* 0x0000790044077a24 */ /* 0x000fe200078e0206 */
[----:B------:R-:W-:-:S02]  /*18e0*/  @!P5 LEA R6, P0, R15, R12, 0x1 ;  /* 0x0000000c0f06d211 */ /* 0x000fc400078008ff */
[----:B------:R2:W-:Y:S01]  /*18f0*/  @!P5 LDGSTS.E.BYPASS.LTC128B.128 [R228+0x3100], [R2.64], !P3 ;  /* 0x0310000002e4dfae */ /* 0x0005e2000d901d46 */
[----:B------:R-:W-:Y:S01]  /*1900*/  ISETP.GE.AND P2, PT, R0, 0x21, PT ;  /* 0x000000210000780c */ /* 0x000fe20003f46270 */
[----:B-1----:R-:W-:-:S05]  /*1910*/  IMAD.WIDE.U32 R4, R68, c[0x0][0x1e0], RZ ;  /* 0x0000780044047a25 */ /* 0x002fca00078e00ff */
[----:B--2---:R-:W-:Y:S02]  /*1920*/  IADD3 R3, R5, R7, RZ ;  /* 0x0000000705037210 */ /* 0x004fe40007ffe0ff */
[----:B------:R-:W-:Y:S02]  /*1930*/  LEA R2, P3, R4, R134, 0x7 ;  /* 0x0000008604027211 */ /* 0x000fe400078638ff */
[----:B------:R-:W-:Y:S02]  /*1940*/  @!P5 LEA.HI.X R7, R15, R11, R16, 0x1, P0 ;  /* 0x0000000b0f07d211 */ /* 0x000fe400000f0c10 */
[----:B------:R-:W-:Y:S02]  /*1950*/  @P1 ISETP.GE.AND P0, PT, R136, c[0x0][0x1d4], PT ;  /* 0x0000750088001a0c */ /* 0x000fe40003f06270 */
[----:B------:R-:W-:Y:S01]  /*1960*/  LEA.HI.X R3, R4, R132, R3, 0x7, P3 ;  /* 0x0000008404037211 */ /* 0x000fe200018f3c03 */
[----:B------:R1:W-:Y:S01]  /*1970*/  @!P5 LDGSTS.E.BYPASS.LTC128B.128 [R228+0x7100], [R6.64], !P6 ;  /* 0x0710000006e4dfae */ /* 0x0003e2000f101d46 */
[----:B------:R-:W-:-:S02]  /*1980*/  @P1 LEA R4, P3, R2, c[0x0][0x1c8], 0x1 ;  /* 0x0000720002041a11 */ /* 0x000fc400078608ff */
[----:B------:R-:W-:Y:S01]  /*1990*/  ISETP.GE.AND P6, PT, R15, c[0x0][0x1d4], PT ;  /* 0x000075000f007a0c */ /* 0x000fe20003fc6270 */
[----:B------:R-:W0:Y:S01]  /*19a0*/  LDGDEPBAR ;  /* 0x00000000000079af */ /* 0x000e220000000000 */
[----:B------:R-:W-:Y:S02]  /*19b0*/  @P1 LEA.HI.X R5, R2, c[0x0][0x1cc], R3, 0x1, P3 ;  /* 0x0000730002051a11 */ /* 0x000fe400018f0c03 */
[----:B------:R-:W-:-:S03]  /*19c0*/  ISETP.GE.AND P5, PT, R0, 0x41, PT ;  /* 0x000000410000780c */ /* 0x000fc60003fa6270 */
[----:B------:R2:W-:Y:S01]  /*19d0*/  @P1 LDGSTS.E.BYPASS.LTC128B.128 [R228+0x8100], [R4.64], !P0 ;  /* 0x0810000004e41fae */ /* 0x0005e2000c101d46 */
[----:B------:R-:W-:-:S05]  /*19e0*/  IMAD.WIDE.U32 R10, R129, 0x40, RZ ;  /* 0x00000040810a7825 */ /* 0x000fca00078e00ff */
[----:B------:R2:W-:Y:S01]  /*19f0*/  @P1 LDGSTS.E.BYPASS.LTC128B.128 [R228+0xc100], [R4.64+0x80], !P6 ;  /* 0x0c10008004e41fae */ /* 0x0005e2000f101d46 */
[----:B-1----:R-:W-:-:S04]  /*1a00*/  @P2 LEA R6, P3, R129, R2, 0x5 ;  /* 0x0000000281062211 */ /* 0x002fc800078628ff */
[----:B------:R-:W-:Y:S02]  /*1a10*/  @P2 LEA R8, P0, R6, c[0x0][0x1c8], 0x1 ;  /* 0x0000720006082a11 */ /* 0x000fe400078008ff */
[----:B------:R-:W-:Y:S02]  /*1a20*/  @P2 LEA.HI.X R7, R129, R3, R130, 0x5, P3 ;  /* 0x0000000381072211 */ /* 0x000fe400018f2c82 */
[----:B------:R-:W-:Y:S02]  /*1a30*/  ISETP.GE.AND P3, PT, R0, 0x61, PT ;  /* 0x000000610000780c */ /* 0x000fe40003f66270 */
[----:B------:R-:W-:Y:S02]  /*1a40*/  @P2 LEA.HI.X R9, R6, c[0x0][0x1cc], R7, 0x1, P0 ;  /* 0x0000730006092a11 */ /* 0x000fe400000f0c07 */
[----:B------:R-:W-:Y:S02]  /*1a50*/  @P2 ISETP.GE.AND P0, PT, R136, c[0x0][0x1d4], PT ;  /* 0x0000750088002a0c */ /* 0x000fe40003f06270 */
[----:B------:R-:W-:-:S02]  /*1a60*/  @P5 IADD3 R0, P1, R2, R10, RZ ;  /* 0x0000000a02005210 */ /* 0x000fc40007f3e0ff */
[----:B--2---:R-:W-:-:S04]  /*1a70*/  SHF.L.U32 R4, R130, 0x6, RZ ;  /* 0x0000000682047819 */ /* 0x004fc800000006ff */
[----:B------:R-:W-:Y:S02]  /*1a80*/  @P5 IADD3.X R4, R3, R11, R4, P1, !PT ;  /* 0x0000000b03045210 */ /* 0x000fe40000ffe404 */
[C---:B------:R-:W-:Y:S01]  /*1a90*/  @P5 LEA R6, P1, R0.reuse, c[0x0][0x1c8], 0x1 ;  /* 0x0000720000065a11 */ /* 0x040fe200078208ff */
[----:B------:R-:W-:Y:S02]  /*1aa0*/  @P3 IMAD.WIDE.U32 R2, R129, 0x60, R2 ;  /* 0x0000006081023825 */ /* 0x000fe400078e0002 */
[----:B------:R1:W-:Y:S01]  /*1ab0*/  @P2 LDGSTS.E.BYPASS.LTC128B.128 [R228+0x9100], [R8.64], !P0 ;  /* 0x0910000008e42fae */ /* 0x0003e2000c101d46 */
[----:B------:R-:W-:Y:S01]  /*1ac0*/  @P5 LEA.HI.X R7, R0, c[0x0][0x1cc], R4, 0x1, P1 ;  /* 0x0000730000075a11 */ /* 0x000fe200008f0c04 */
[----:B------:R-:W-:Y:S01]  /*1ad0*/  @P3 IMAD R0, R130, 0x60, RZ ;  /* 0x0000006082003824 */ /* 0x000fe200078e02ff */
[C---:B------:R-:W-:Y:S01]  /*1ae0*/  @P5 ISETP.GE.AND P1, PT, R136.reuse, c[0x0][0x1d4], PT ;  /* 0x0000750088005a0c */ /* 0x040fe20003f26270 */
[----:B------:R1:W-:Y:S01]  /*1af0*/  @P2 LDGSTS.E.BYPASS.LTC128B.128 [R228+0xd100], [R8.64+0x80], !P6 ;  /* 0x0d10008008e42fae */ /* 0x0003e2000f101d46 */
[----:B------:R-:W-:-:S02]  /*1b00*/  @P3 ISETP.GE.AND P0, PT, R136, c[0x0][0x1d4], PT ;  /* 0x0000750088003a0c */ /* 0x000fc40003f06270 */
[----:B------:R-:W-:Y:S02]  /*1b10*/  @P3 IADD3 R0, R3, R0, RZ ;  /* 0x0000000003003210 */ /* 0x000fe40007ffe0ff */
[----:B------:R-:W-:-:S04]  /*1b20*/  @P3 LEA R4, P2, R2, c[0x0][0x1c8], 0x1 ;  /* 0x0000720002043a11 */ /* 0x000fc800078408ff */
[----:B------:R-:W-:-:S03]  /*1b30*/  @P3 LEA.HI.X R5, R2, c[0x0][0x1cc], R0, 0x1, P2 ;  /* 0x0000730002053a11 */ /* 0x000fc600010f0c00 */
[----:B------:R2:W-:Y:S04]  /*1b40*/  @P5 LDGSTS.E.BYPASS.LTC128B.128 [R228+0xa100], [R6.64], !P1 ;  /* 0x0a10000006e45fae */ /* 0x0005e8000c901d46 */
[----:B------:R2:W-:Y:S04]  /*1b50*/  @P5 LDGSTS.E.BYPASS.LTC128B.128 [R228+0xe100], [R6.64+0x80], !P6 ;  /* 0x0e10008006e45fae */ /* 0x0005e8000f101d46 */
[----:B------:R2:W-:Y:S04]  /*1b60*/  @P3 LDGSTS.E.BYPASS.LTC128B.128 [R228+0xb100], [R4.64], !P0 ;  /* 0x0b10000004e43fae */ /* 0x0005e8000c101d46 */
[----:B------:R2:W-:Y:S04]  /*1b70*/  @P3 LDGSTS.E.BYPASS.LTC128B.128 [R228+0xf100], [R4.64+0x80], !P6 ;  /* 0x0f10008004e43fae */ /* 0x0005e8000f101d46 */
[----:B------:R-:W0:Y:S01]  /*1b80*/  LDGDEPBAR ;  /* 0x00000000000079af */ /* 0x000e220000000000 */
[----:B------:R-:W-:-:S04]  /*1b90*/  DEPBAR.LE SB0, 0x1 ;  /* 0x000080400000791a */ /* 0x000fc80000000000 */
[----:B------:R-:W-:Y:S06]  /*1ba0*/  BAR.SYNC.DEFER_BLOCKING 0x0 ;  /* 0x0000000000007b1d */ /* 0x000fec0000010000 */
[----:B------:R-:W-:Y:S04]  /*1bb0*/  LDSM.16.M88.4 R140, [R224] ;  /* 0x00000000e08c783b */ /* 0x000fe80000000200 */
[----:B------:R-:W-:Y:S04]  /*1bc0*/  LDSM.16.M88.4 R144, [R225] ;  /* 0x00000000e190783b */ /* 0x000fe80000000200 */
[----:B------:R-:W-:Y:S04]  /*1bd0*/  LDSM.16.M88.4 R164, [R227] ;  /* 0x00000000e3a4783b */ /* 0x000fe80000000200 */
[----:B------:R-:W-:Y:S04]  /*1be0*/  LDSM.16.M88.4 R172, [R226] ;  /* 0x00000000e2ac783b */ /* 0x000fe80000000200 */
[----:B------:R-:W-:Y:S04]  /*1bf0*/  LDSM.16.M88.4 R176, [R224+0x4000] ;  /* 0x00400000e0b0783b */ /* 0x000fe80000000200 */
[----:B------:R-:W-:Y:S04]  /*1c00*/  LDSM.16.M88.4 R180, [R225+0x4000] ;  /* 0x00400000e1b4783b */ /* 0x000fe80000000200 */
[----:B------:R-:W-:Y:S04]  /*1c10*/  LDSM.16.M88.4 R184, [R227+0x4000] ;  /* 0x00400000e3b8783b */ /* 0x000fe80000000200 */
[----:B------:R-:W-:Y:S04]  /*1c20*/  LDSM.16.M88.4 R188, [R226+0x4000] ;  /* 0x00400000e2bc783b */ /* 0x000fe80000000200 */
[----:B------:R-:W-:Y:S06]  /*1c30*/  BAR.SYNC.DEFER_BLOCKING 0x0 ;  /* 0x0000000000007b1d */ /* 0x000fec0000010000 */
[----:B------:R-:W-:-:S04]  /*1c40*/  DEPBAR.LE SB0, 0x0 ;  /* 0x000080000000791a */ /* 0x000fc80000000000 */
[----:B------:R-:W-:Y:S06]  /*1c50*/  BAR.SYNC.DEFER_BLOCKING 0x0 ;  /* 0x0000000000007b1d */ /* 0x000fec0000010000 */
[----:B--2---:R-:W2:Y:S04]  /*1c60*/  LDSM.16.M88.4 R4, [R201] ;  /* 0x00000000c904783b */ /* 0x004ea80000000200 */
[----:B------:R-:W3:Y:S04]  /*1c70*/  LDSM.16.M88.4 R16, [R201+0x800] ;  /* 0x00080000c910783b */ /* 0x000ee80000000200 */
[----:B------:R-:W4:Y:S04]  /*1c80*/  LDSM.16.M88.4 R28, [R222] ;  /* 0x00000000de1c783b */ /* 0x000f280000000200 */
[----:B------:R-:W5:Y:S04]  /*1c90*/  LDSM.16.M88.4 R24, [R207] ;  /* 0x00000000cf18783b */ /* 0x000f680000000200 */
[----:B------:R-:W3:Y:S01]  /*1ca0*/  LDSM.16.M88.4 R32, [R201+0x1000] ;  /* 0x00100000c920783b */ /* 0x000ee20000000200 */
[----:B------:R-:W-:Y:S01]  /*1cb0*/  IMAD R0, R20, c[0x0][0x208], RZ ;  /* 0x0000820014007a24 */ /* 0x000fe200078e02ff */
[----:B------:R-:W-:-:S02]  /*1cc0*/  MOV R131, 0xffffff80 ;  /* 0xffffff8000837802 */ /* 0x000fc40000000f00 */
[----:B------:R-:W4:Y:S01]  /*1cd0*/  LDSM.16.M88.4 R36, [R221] ;  /* 0x00000000dd24783b */ /* 0x000f220000000200 */
[----:B------:R-:W-:-:S03]  /*1ce0*/  ISETP.GE.AND P5, PT, R136, c[0x0][0x1d4], PT ;  /* 0x0000750088007a0c */ /* 0x000fc60003fa6270 */
[----:B------:R-:W-:Y:S04]  /*1cf0*/  LDSM.16.M88.4 R48, [R201+0x3800] ;  /* 0x00380000c930783b */ /* 0x000fe80000000200 */
[----:B------:R-:W-:Y:S04]  /*1d00*/  LDSM.16.M88.4 R56, [R220] ;  /* 0x00000000dc38783b */ /* 0x000fe80000000200 */
[----:B------:R-:W-:Y:S04]  /*1d10*/  LDSM.16.M88.4 R60, [R218] ;  /* 0x00000000da3c783b */ /* 0x000fe80000000200 */
[----:B------:R-:W-:Y:S01]  /*1d20*/  LDSM.16.M88.4 R76, [R217] ;  /* 0x00000000d94c783b */ /* 0x000fe20000000200 */
[C---:B--2---:R-:W-:Y:S03]  /*1d30*/  HMMA.16816.F32.BF16 R12, R140.reuse, R4, RZ ;  /* 0x000000048c0c723c */ /* 0x044fe600000418ff */
[----:B------:R-:W-:Y:S04]  /*1d40*/  LDSM.16.M88.4 R52, [R219] ;  /* 0x00000000db34783b */ /* 0x000fe80000000200 */
[----:B------:R-:W-:Y:S01]  /*1d50*/  LDSM.16.M88.4 R92, [R216] ;  /* 0x00000000d85c783b */ /* 0x000fe20000000200 */
[C---:B-1----:R-:W-:Y:S08]  /*1d60*/  HMMA.16816.F32.BF16 R8, R140.reuse, R6, RZ ;  /* 0x000000068c08723c */ /* 0x042ff000000418ff */
[C---:B---3--:R-:W-:Y:S08]  /*1d70*/  HMMA.16816.F32.BF16 R4, R140.reuse, R16, RZ ;  /* 0x000000108c04723c */ /* 0x048ff000000418ff */
[----:B------:R-:W-:Y:S01]  /*1d80*/  HMMA.16816.F32.BF16 R16, R140, R18, RZ ;  /* 0x000000128c10723c */ /* 0x000fe200000418ff */
[----:B------:R-:W-:-:S02]  /*1d90*/  IMAD R0, R68, c[0x0][0x20c], R0 ;  /* 0x0000830044007a24 */ /* 0x000fc400078e0200 */
[C---:B------:R-:W-:Y:S11]  /*1da0*/  IMAD R128, R68.reuse, R131, c[0x0][0x1d0] ;  /* 0x0000740044807624 */ /* 0x040ff600078e0283 */
[----:B------:R-:W-:Y:S02]  /*1db0*/  @!UPT UIADD3 URZ, URZ, URZ, URZ ;  /* 0x0000003f3f3ff290 */ /* 0x000fe4000fffe03f */
[C---:B----4-:R-:W-:Y:S07]  /*1dc0*/  HMMA.16816.F32.BF16 R124, R144.reuse, R28, R4 ;  /* 0x0000001c907c723c */ /* 0x050fee0000041804 */
[----:B------:R-:W-:Y:S01]  /*1dd0*/  IMAD.WIDE.U32 R4, R68, c[0x0][0x208], RZ ;  /* 0x0000820044047a25 */ /* 0x000fe200078e00ff */
[----:B-----5:R-:W-:Y:S01]  /*1de0*/  HMMA.16816.F32.BF16 R112, R144, R24, R12 ;  /* 0x000000189070723c */ /* 0x020fe2000004180c */
[----:B------:R-:W-:Y:S03]  /*1df0*/  LDSM.16.M88.4 R12, [R201+0x2800] ;  /* 0x00280000c90c783b */ /* 0x000fe60000000200 */
[----:B------:R-:W-:-:S02]  /*1e00*/  LEA R3, P0, R4, R22, 0x7 ;  /* 0x0000001604037211 */ /* 0x000fc400078038ff */
[----:B------:R-:W-:Y:S02]  /*1e10*/  IADD3 R0, R5, R0, RZ ;  /* 0x0000000005007210 */ /* 0x000fe40007ffe0ff */
[C---:B------:R-:W-:Y:S01]  /*1e20*/  HMMA.16816.F32.BF16 R120, R144.reuse, R26, R8 ;  /* 0x0000001a9078723c */ /* 0x040fe20000041808 */
[----:B------:R-:W1:Y:S01]  /*1e30*/  LDSM.16.M88.4 R24, [R201+0x1800] ;  /* 0x00180000c918783b */ /* 0x000e620000000200 */
[----:B------:R-:W-:Y:S01]  /*1e40*/  LEA.HI.X R4, R4, R21, R0, 0x7, P0 ;  /* 0x0000001504047211 */ /* 0x000fe200000f3c00 */
[----:B------:R-:W-:Y:S02]  /*1e50*/  IMAD.IADD R0, R128, 0x1, -R40 ;  /* 0x0000000180007824 */ /* 0x000fe400078e0a28 */
[----:B------:R-:W2:Y:S03]  /*1e60*/  LDSM.16.M88.4 R40, [R201+0x3000] ;  /* 0x00300000c928783b */ /* 0x000ea60000000200 */
[----:B------:R-:W-:Y:S01]  /*1e70*/  HMMA.16816.F32.BF16 R100, R144, R30, R16 ;  /* 0x0000001e9064723c */ /* 0x000fe20000041810 */
[----:B------:R-:W3:Y:S01]  /*1e80*/  LDSM.16.M88.4 R16, [R201+0x2000] ;  /* 0x00200000c910783b */ /* 0x000ee20000000200 */
[----:B------:R-:W-:Y:S01]  /*1e90*/  IMAD.MOV.U32 R28, RZ, RZ, 0x6 ;  /* 0x00000006ff1c7424 */ /* 0x000fe200078e00ff */
[----:B------:R-:W-:-:S05]  /*1ea0*/  MOV R29, c[0x0][0x208] ;  /* 0x00008200001d7a02 */ /* 0x000fca0000000f00 */
[----:B------:R-:W-:Y:S01]  /*1eb0*/  HMMA.16816.F32.BF16 R8, R140, R32, RZ ;  /* 0x000000208c08723c */ /* 0x000fe200000418ff */
[C---:B------:R-:W-:Y:S02]  /*1ec0*/  SHF.L.U64.HI R28, R29.reuse, R28, c[0x0][0x20c] ;  /* 0x000083001d1c7619 */ /* 0x040fe4000001021c */
[----:B------:R-:W-:Y:S02]  /*1ed0*/  SHF.L.U32 R29, R29, 0x6, RZ ;  /* 0x000000061d1d7819 */ /* 0x000fe400000006ff */
[----:B------:R-:W-:-:S03]  /*1ee0*/  LEA R2, P1, R3, c[0x0][0x1f8], 0x1 ;  /* 0x00007e0003027a11 */ /* 0x000fc600078208ff */
[----:B------:R-:W-:Y:S01]  /*1ef0*/  HMMA.16816.F32.BF16 R20, R140, R34, RZ ;  /* 0x000000228c14723c */ /* 0x000fe200000418ff */
[----:B------:R-:W-:Y:S02]  /*1f00*/  IADD3 R6, P0, R29, R2, RZ ;  /* 0x000000021d067210 */ /* 0x000fe40007f1e0ff */
[----:B------:R-:W-:Y:S02]  /*1f10*/  LEA.HI.X R3, R3, c[0x0][0x1fc], R4, 0x1, P1 ;  /* 0x00007f0003037a11 */ /* 0x000fe400008f0c04 */
[----:B------:R-:W-:Y:S02]  /*1f20*/  ISETP.LT.OR P2, PT, R0, 0x1, P5 ;  /* 0x000000010000780c */ /* 0x000fe40002f41670 */
[----:B------:R-:W-:Y:S02]  /*1f30*/  IADD3.X R7, R28, R3, RZ, P0, !PT ;  /* 0x000000031c077210 */ /* 0x000fe400007fe4ff */
[----:B------:R-:W-:Y:S02]  /*1f40*/  ISETP.LT.OR P0, PT, R0, 0x1, P6 ;  /* 0x000000010000780c */ /* 0x000fe40003701670 */
[----:B------:R-:W-:-:S02]  /*1f50*/  IADD3 R4, P1, R6, R29, RZ ;  /* 0x0000001d06047210 */ /* 0x000fc40007f3e0ff */
[----:B------:R-:W-:Y:S02]  /*1f60*/  ISETP.LT.OR P3, PT, R0, 0x21, P5 ;  /* 0x000000210000780c */ /* 0x000fe40002f61670 */
[----:B------:R-:W-:Y:S01]  /*1f70*/  IADD3.X R5, R7, R28, RZ, P1, !PT ;  /* 0x0000001c07057210 */ /* 0x000fe20000ffe4ff */
[C---:B------:R-:W-:Y:S02]  /*1f80*/  HMMA.16816.F32.BF16 R108, R144.reuse, R36, R8 ;  /* 0x00000024906c723c */ /* 0x040fe40000041808 */
[----:B------:R-:W-:Y:S01]  /*1f90*/  @!PT LDS RZ, [RZ] ;  /* 0x00000000fffff984 */ /* 0x000fe20000000800 */
[----:B------:R-:W-:Y:S01]  /*1fa0*/  @!PT LDS RZ, [RZ] ;  /* 0x00000000fffff984 */ /* 0x000fe20000000800 */
[----:B------:R-:W-:Y:S01]  /*1fb0*/  @!PT LDS RZ, [RZ] ;  /* 0x00000000fffff984 */ /* 0x000fe20000000800 */
[----:B------:R4:W-:Y:S04]  /*1fc0*/  LDGSTS.E.BYPASS.LTC128B.128 [R228+0x100], [R2.64], !P2 ;  /* 0x0010000002e47fae */ /* 0x0009e8000d101d46 */
[----:B------:R4:W-:Y:S01]  /*1fd0*/  LDGSTS.E.BYPASS.LTC128B.128 [R228+0x4100], [R2.64+0x80], !P0 ;  /* 0x0410008002e47fae */ /* 0x0009e2000c101d46 */
[----:B------:R-:W-:Y:S01]  /*1fe0*/  IADD3 R8, P2, P1, R29, 0x80, R2 ;  /* 0x000000801d087810 */ /* 0x000fe2000795e002 */
[----:B------:R-:W-:Y:S02]  /*1ff0*/  HMMA.16816.F32.BF16 R116, R144, R38, R20 ;  /* 0x000000269074723c */ /* 0x000fe40000041814 */
[----:B------:R5:W-:Y:S01]  /*2000*/  LDGSTS.E.BYPASS.LTC128B.128 [R228+0x1100], [R6.64], !P3 ;  /* 0x0110000006e47fae */ /* 0x000be2000d901d46 */
[----:B------:R-:W-:-:S02]  /*2010*/  IADD3.X R9, R28, RZ, R3, P2, P1 ;  /* 0x000000ff1c097210 */ /* 0x000fc400017e2403 */
[----:B------:R-:W-:-:S03]  /*2020*/  ISETP.LT.OR P1, PT, R0, 0x21, P6 ;  /* 0x000000210000780c */ /* 0x000fc60003721670 */
[----:B-1----:R-:W-:Y:S01]  /*2030*/  HMMA.16816.F32.BF16 R44, R140, R24, RZ ;  /* 0x000000188c2c723c */ /* 0x002fe200000418ff */
[C---:B------:R-:W-:Y:S02]  /*2040*/  ISETP.LT.OR P2, PT, R0.reuse, 0x41, P5 ;  /* 0x000000410000780c */ /* 0x040fe40002f41670 */
[----:B------:R-:W-:-:S05]  /*2050*/  ISETP.LT.OR P5, PT, R0, 0x61, P5 ;  /* 0x000000610000780c */ /* 0x000fca0002fa1670 */
[C---:B------:R-:W-:Y:S01]  /*2060*/  HMMA.16816.F32.BF16 R36, R140.reuse, R26, RZ ;  /* 0x0000001a8c24723c */ /* 0x040fe200000418ff */
[----:B------:R-:W-:Y:S01]  /*2070*/  ISETP.LT.OR P3, PT, R0, 0x61, P6 ;  /* 0x000000610000780c */ /* 0x000fe20003761670 */
[----:B------:R1:W-:Y:S04]  /*2080*/  LDGSTS.E.BYPASS.LTC128B.128 [R228+0x5100], [R8.64], !P1 ;  /* 0x0510000008e47fae */ /* 0x0003e8000c901d46 */
[----:B------:R5:W-:Y:S01]  /*2090*/  LDGSTS.E.BYPASS.LTC128B.128 [R228+0x2100], [R4.64], !P2 ;  /* 0x0210000004e47fae */ /* 0x000be2000d101d46 */
[----:B----4-:R-:W-:Y:S01]  /*20a0*/  IADD3 R2, P0, R4, R29, RZ ;  /* 0x0000001d04027210 */ /* 0x010fe20007f1e0ff */
[----:B------:R-:W-:Y:S03]  /*20b0*/  HMMA.16816.F32.BF16 R24, R140, R12, RZ ;  /* 0x0000000c8c18723c */ /* 0x000fe600000418ff */
[----:B------:R-:W-:-:S02]  /*20c0*/  IADD3.X R3, R5, R28, RZ, P0, !PT ;  /* 0x0000001c05037210 */ /* 0x000fc400007fe4ff */
[----:B------:R-:W-:-:S03]  /*20d0*/  ISETP.LT.OR P0, PT, R0, 0x41, P6 ;  /* 0x000000410000780c */ /* 0x000fc60003701670 */
[C---:B------:R-:W-:Y:S08]  /*20e0*/  HMMA.16816.F32.BF16 R20, R140.reuse, R14, RZ ;  /* 0x0000000e8c14723c */ /* 0x040ff000000418ff */
[C---:B--2---:R-:W-:Y:S02]  /*20f0*/  HMMA.16816.F32.BF16 R12, R140.reuse, R42, RZ ;  /* 0x0000002a8c0c723c */ /* 0x044fe400000418ff */
[----:B------:R5:W-:Y:S04]  /*2100*/  LDGSTS.E.BYPASS.LTC128B.128 [R228+0x6100], [R4.64+0x80], !P0 ;  /* 0x0610008004e47fae */ /* 0x000be8000c101d46 */
[----:B------:R2:W-:Y:S02]  /*2110*/  LDGSTS.E.BYPASS.LTC128B.128 [R228+0x3100], [R2.64], !P5 ;  /* 0x0310000002e47fae */ /* 0x0005e4000e901d46 */
[C---:B---3--:R-:W-:Y:S02]  /*2120*/  HMMA.16816.F32.BF16 R28, R140.reuse, R18, RZ ;  /* 0x000000128c1c723c */ /* 0x048fe400000418ff */
[----:B------:R2:W-:Y:S04]  /*2130*/  LDGSTS.E.BYPASS.LTC128B.128 [R228+0x7100], [R2.64+0x80], !P3 ;  /* 0x0710008002e47fae */ /* 0x0005e8000d901d46 */
[----:B------:R-:W3:Y:S02]  /*2140*/  LDSM.16.M88.4 R64, [R205] ;  /* 0x00000000cd40783b */ /* 0x000ee40000000200 */
[C---:B------:R-:W-:Y:S02]  /*2150*/  HMMA.16816.F32.BF16 R32, R140.reuse, R16, RZ ;  /* 0x000000108c20723c */ /* 0x040fe400000418ff */
[----:B------:R-:W-:Y:S04]  /*2160*/  LDSM.16.M88.4 R72, [R205+0x800] ;  /* 0x00080000cd48783b */ /* 0x000fe80000000200 */
[----:B------:R-:W-:Y:S02]  /*2170*/  LDSM.16.M88.4 R88, [R205+0x1000] ;  /* 0x00100000cd58783b */ /* 0x000fe40000000200 */
[C---:B------:R-:W-:Y:S02]  /*2180*/  HMMA.16816.F32.BF16 R16, R140.reuse, R40, RZ ;  /* 0x000000288c10723c */ /* 0x040fe400000418ff */
[----:B------:R-:W0:Y:S06]  /*2190*/  LDGDEPBAR ;  /* 0x00000000000079af */ /* 0x000e2c0000000000 */
[C---:B-1----:R-:W-:Y:S08]  /*21a0*/  HMMA.16816.F32.BF16 R8, R140.reuse, R48, RZ ;  /* 0x000000308c08723c */ /* 0x042ff000000418ff */
[----:B-----5:R-:W-:Y:S08]  /*21b0*/  HMMA.16816.F32.BF16 R4, R140, R50, RZ ;  /* 0x000000328c04723c */ /* 0x020ff000000418ff */
[C---:B------:R-:W-:Y:S08]  /*21c0*/  HMMA.16816.F32.BF16 R96, R144.reuse, R56, R44 ;  /* 0x000000389060723c */ /* 0x040ff0000004182c */
[C---:B------:R-:W-:Y:S08]  /*21d0*/  HMMA.16816.F32.BF16 R80, R144.reuse, R58, R36 ;  /* 0x0000003a9050723c */ /* 0x040ff00000041824 */
[C---:B------:R-:W-:Y:S01]  /*21e0*/  HMMA.16816.F32.BF16 R56, R144.reuse, R60, R24 ;  /* 0x0000003c9038723c */ /* 0x040fe20000041818 */
[----:B------:R-:W1:Y:S07]  /*21f0*/  LDSM.16.M88.4 R24, [R205+0x2000] ;  /* 0x00200000cd18783b */ /* 0x000e6e0000000200 */
[C---:B------:R-:W-:Y:S01]  /*2200*/  HMMA.16816.F32.BF16 R44, R144.reuse, R78, R12 ;  /* 0x0000004e902c723c */ /* 0x040fe2000004180c */
[----:B------:R-:W4:Y:S07]  /*2210*/  LDSM.16.M88.4 R12, [R205+0x3800] ;  /* 0x00380000cd0c783b */ /* 0x000f2e0000000200 */
[C---:B------:R-:W-:Y:S01]  /*2220*/  HMMA.16816.F32.BF16 R104, R144.reuse, R54, R28 ;  /* 0x000000369068723c */ /* 0x040fe2000004181c */
[----:B------:R-:W5:Y:S07]  /*2230*/  LDSM.16.M88.4 R28, [R205+0x1800] ;  /* 0x00180000cd1c783b */ /* 0x000f6e0000000200 */
[C---:B------:R-:W-:Y:S01]  /*2240*/  HMMA.16816.F32.BF16 R48, R144.reuse, R76, R16 ;  /* 0x0000004c9030723c */ /* 0x040fe20000041810 */
[----:B------:R-:W1:Y:S07]  /*2250*/  LDSM.16.M88.4 R16, [R205+0x3000] ;  /* 0x00300000cd10783b */ /* 0x000e6e0000000200 */
[C---:B------:R-:W-:Y:S08]  /*2260*/  HMMA.16816.F32.BF16 R40, R144.reuse, R92, R8 ;  /* 0x0000005c9028723c */ /* 0x040ff00000041808 */
[C---:B------:R-:W-:Y:S01]  /*2270*/  HMMA.16816.F32.BF16 R84, R144.reuse, R52, R32 ;  /* 0x000000349054723c */ /* 0x040fe20000041820 */
[----:B------:R-:W2:Y:S07]  /*2280*/  LDSM.16.M88.4 R32, [R202] ;  /* 0x00000000ca20783b */ /* 0x000eae0000000200 */
[C---:B------:R-:W-:Y:S01]  /*2290*/  HMMA.16816.F32.BF16 R8, R144.reuse, R94, R4 ;  /* 0x0000005e9008723c */ /* 0x040fe20000041804 */
[----:B------:R-:W-:Y:S07]  /*22a0*/  LDSM.16.M88.4 R92, [R202+0x1800] ;  /* 0x00180000ca5c783b */ /* 0x000fee0000000200 */
[----:B------:R-:W-:Y:S01]  /*22b0*/  HMMA.16816.F32.BF16 R52, R144, R62, R20 ;  /* 0x0000003e9034723c */ /* 0x000fe20000041814 */
[----:B------:R-:W2:Y:S07]  /*22c0*/  LDSM.16.M88.4 R20, [R205+0x2800] ;  /* 0x00280000cd14783b */ /* 0x000eae0000000200 */
[C---:B---3--:R-:W-:Y:S08]  /*22d0*/  HMMA.16816.F32.BF16 R4, R164.reuse, R64, R112 ;  /* 0x00000040a404723c */ /* 0x048ff00000041870 */
[C---:B-1----:R-:W-:Y:S08]  /*22e0*/  HMMA.16816.F32.BF16 R60, R164.reuse, R26, R104 ;  /* 0x0000001aa43c723c */ /* 0x042ff00000041868 */
[C---:B----4-:R-:W-:Y:S01]  /*22f0*/  HMMA.16816.F32.BF16 R104, R164.reuse, R14, R8 ;  /* 0x0000000ea468723c */ /* 0x050fe20000041808 */
[----:B------:R-:W1:Y:S07]  /*2300*/  LDSM.16.M88.4 R8, [R201+0x4000] ;  /* 0x00400000c908783b */ /* 0x000e6e0000000200 */
[C---:B------:R-:W-:Y:S08]  /*2310*/  HMMA.16816.F32.BF16 R36, R164.reuse, R66, R120 ;  /* 0x00000042a424723c */ /* 0x040ff00000041878 */
[C---:B------:R-:W-:Y:S08]  /*2320*/  HMMA.16816.F32.BF16 R64, R164.reuse, R72, R124 ;  /* 0x00000048a440723c */ /* 0x040ff0000004187c */
[C---:B------:R-:W-:Y:S01]  /*2330*/  HMMA.16816.F32.BF16 R100, R164.reuse, R74, R100 ;  /* 0x0000004aa464723c */ /* 0x040fe20000041864 */
[----:B------:R-:W3:Y:S07]  /*2340*/  LDSM.16.M88.4 R72, [R202+0x800] ;  /* 0x00080000ca48783b */ /* 0x000eee0000000200 */
[C---:B------:R-:W-:Y:S08]  /*2350*/  HMMA.16816.F32.BF16 R108, R164.reuse, R88, R108 ;  /* 0x00000058a46c723c */ /* 0x040ff0000004186c */
[C---:B------:R-:W-:Y:S01]  /*2360*/  HMMA.16816.F32.BF16 R112, R164.reuse, R90, R116 ;  /* 0x0000005aa470723c */ /* 0x040fe20000041874 */
[----:B------:R-:W-:Y:S07]  /*2370*/  LDSM.16.M88.4 R116, [R202+0x2000] ;  /* 0x00200000ca74783b */ /* 0x000fee0000000200 */
[C---:B-----5:R-:W-:Y:S08]  /*2380*/  HMMA.16816.F32.BF16 R88, R164.reuse, R28, R96 ;  /* 0x0000001ca458723c */ /* 0x060ff00000041860 */
[C---:B------:R-:W-:Y:S01]  /*2390*/  HMMA.16816.F32.BF16 R96, R164.reuse, R30, R80 ;  /* 0x0000001ea460723c */ /* 0x040fe20000041850 */
[----:B------:R-:W4:Y:S07]  /*23a0*/  LDSM.16.M88.4 R80, [R202+0x1000] ;  /* 0x00100000ca50783b */ /* 0x000f2e0000000200 */
[C---:B------:R-:W-:Y:S01]  /*23b0*/  HMMA.16816.F32.BF16 R76, R164.reuse, R24, R84 ;  /* 0x00000018a44c723c */ /* 0x040fe20000041854 */
[----:B------:R-:W-:Y:S07]  /*23c0*/  LDSM.16.M88.4 R84, [R202+0x2800] ;  /* 0x00280000ca54783b */ /* 0x000fee0000000200 */
[C---:B------:R-:W-:Y:S08]  /*23d0*/  HMMA.16816.F32.BF16 R48, R164.reuse, R16, R48 ;  /* 0x00000010a430723c */ /* 0x040ff00000041830 */
[----:B------:R-:W-:Y:S01]  /*23e0*/  HMMA.16816.F32.BF16 R24, R164, R18, R44 ;  /* 0x00000012a418723c */ /* 0x000fe2000004182c */
[----:B------:R-:W5:Y:S07]  /*23f0*/  LDSM.16.M88.4 R16, [R202+0x3000] ;  /* 0x00300000ca10783b */ /* 0x000f6e0000000200 */
[----:B--2---:R-:W-:Y:S08]  /*2400*/  HMMA.16816.F32.BF16 R4, R172, R32, R4 ;  /* 0x00000020ac04723c */ /* 0x004ff00000041804 */
[C---:B------:R-:W-:Y:S08]  /*2410*/  HMMA.16816.F32.BF16 R56, R164.reuse, R20, R56 ;  /* 0x00000014a438723c */ /* 0x040ff00000041838 */
[C---:B------:R-:W-:Y:S01]  /*2420*/  HMMA.16816.F32.BF16 R28, R164.reuse, R22, R52 ;  /* 0x00000016a41c723c */ /* 0x040fe20000041834 */
[----:B------:R-:W2:Y:S07]  /*2430*/  LDSM.16.M88.4 R20, [R215] ;  /* 0x00000000d714783b */ /* 0x000eae0000000200 */
[----:B------:R-:W-:Y:S01]  /*2440*/  HMMA.16816.F32.BF16 R44, R164, R12, R40 ;  /* 0x0000000ca42c723c */ /* 0x000fe20000041828 */
[----:B------:R-:W2:Y:S07]  /*2450*/  LDSM.16.M88.4 R40, [R202+0x3800] ;  /* 0x00380000ca28783b */ /* 0x000eae0000000200 */
[----:B------:R-:W-:Y:S01]  /*2460*/  HMMA.16816.F32.BF16 R12, R172, R34, R36 ;  /* 0x00000022ac0c723c */ /* 0x000fe20000041824 */
[----:B------:R-:W-:Y:S04]  /*2470*/  LDSM.16.M88.4 R36, [R214] ;  /* 0x00000000d624783b */ /* 0x000fe80000000200 */
[----:B------:R-:W-:Y:S03]  /*2480*/  LDSM.16.M88.4 R32, [R201+0x5800] ;  /* 0x00580000c920783b */ /* 0x000fe60000000200 */
[----:B-1----:R-:W-:Y:S08]  /*2490*/  HMMA.16816.F32.BF16 R4, R176, R8, R4 ;  /* 0x00000008b004723c */ /* 0x002ff00000041804 */
[C---:B---3--:R-:W-:Y:S08]  /*24a0*/  HMMA.16816.F32.BF16 R52, R172.reuse, R72, R64 ;  /* 0x00000048ac34723c */ /* 0x048ff00000041840 */
[C---:B------:R-:W-:Y:S08]  /*24b0*/  HMMA.16816.F32.BF16 R64, R172.reuse, R74, R100 ;  /* 0x0000004aac40723c */ /* 0x040ff00000041864 */
[C---:B----4-:R-:W-:Y:S08]  /*24c0*/  HMMA.16816.F32.BF16 R72, R172.reuse, R80, R108 ;  /* 0x00000050ac48723c */ /* 0x050ff0000004186c */
[----:B-----5:R-:W-:Y:S01]  /*24d0*/  HMMA.16816.F32.BF16 R108, R172, R18, R24 ;  /* 0x00000012ac6c723c */ /* 0x020fe20000041818 */
[----:B------:R-:W1:Y:S07]  /*24e0*/  LDSM.16.M88.4 R24, [R205+0x4000] ;  /* 0x00400000cd18783b */ /* 0x000e6e0000000200 */
[----:B------:R-:W-:Y:S01]  /*24f0*/  HMMA.16816.F32.BF16 R8, R176, R10, R12 ;  /* 0x0000000ab008723c */ /* 0x000fe2000004180c */
[----:B------:R-:W3:Y:S07]  /*2500*/  LDSM.16.M88.4 R12, [R201+0x4800] ;  /* 0x00480000c90c783b */ /* 0x000eee0000000200 */
[----:B--2---:R-:W-:Y:S08]  /*2510*/  HMMA.16816.F32.BF16 R4, R180, R20, R4 ;  /* 0x00000014b404723c */ /* 0x004ff00000041804 */
[C---:B------:R-:W-:Y:S08]  /*2520*/  HMMA.16816.F32.BF16 R80, R172.reuse, R82, R112 ;  /* 0x00000052ac50723c */ /* 0x040ff00000041870 */
[----:B------:R-:W-:Y:S01]  /*2530*/  HMMA.16816.F32.BF16 R112, R172, R40, R44 ;  /* 0x00000028ac70723c */ /* 0x000fe2000004182c */
[----:B------:R-:W2:Y:S07]  /*2540*/  LDSM.16.M88.4 R44, [R202+0x4000] ;  /* 0x00400000ca2c783b */ /* 0x000eae0000000200 */
[----:B------:R-:W-:Y:S08]  /*2550*/  HMMA.16816.F32.BF16 R8, R180, R22, R8 ;  /* 0x00000016b408723c */ /* 0x000ff00000041808 */
[C---:B------:R-:W-:Y:S08]  /*2560*/  HMMA.16816.F32.BF16 R88, R172.reuse, R92, R88 ;  /* 0x0000005cac58723c */ /* 0x040ff00000041858 */
[C---:B------:R-:W-:Y:S08]  /*2570*/  HMMA.16816.F32.BF16 R96, R172.reuse, R94, R96 ;  /* 0x0000005eac60723c */ /* 0x040ff00000041860 */
[C---:B------:R-:W-:Y:S01]  /*2580*/  HMMA.16816.F32.BF16 R92, R172.reuse, R84, R56 ;  /* 0x00000054ac5c723c */ /* 0x040fe20000041838 */
[----:B------:R-:W-:Y:S07]  /*2590*/  LDSM.16.M88.4 R56, [R201+0x6000] ;  /* 0x00600000c938783b */ /* 0x000fee0000000200 */
[C---:B------:R-:W-:Y:S01]  /*25a0*/  HMMA.16816.F32.BF16 R84, R172.reuse, R86, R28 ;  /* 0x00000056ac54723c */ /* 0x040fe2000004181c */
[----:B------:R-:W4:Y:S07]  /*25b0*/  LDSM.16.M88.4 R28, [R201+0x5000] ;  /* 0x00500000c91c783b */ /* 0x000f2e0000000200 */
[----:B------:R-:W-:Y:S01]  /*25c0*/  HMMA.16816.F32.BF16 R100, R172, R16, R48 ;  /* 0x00000010ac64723c */ /* 0x000fe20000041830 */
[----:B------:R-:W-:Y:S07]  /*25d0*/  LDSM.16.M88.4 R48, [R205+0x5000] ;  /* 0x00500000cd30783b */ /* 0x000fee0000000200 */
[----:B-1----:R-:W-:Y:S08]  /*25e0*/  HMMA.16816.F32.BF16 R4, R184, R24, R4 ;  /* 0x00000018b804723c */ /* 0x002ff00000041804 */
[C---:B---3--:R-:W-:Y:S08]  /*25f0*/  HMMA.16816.F32.BF16 R16, R176.reuse, R12, R52 ;  /* 0x0000000cb010723c */ /* 0x048ff00000041834 */
[----:B------:R-:W-:Y:S08]  /*2600*/  HMMA.16816.F32.BF16 R20, R176, R14, R64 ;  /* 0x0000000eb014723c */ /* 0x000ff00000041840 */
[----:B------:R-:W-:Y:S01]  /*2610*/  HMMA.16816.F32.BF16 R8, R184, R26, R8 ;  /* 0x0000001ab808723c */ /* 0x000fe20000041808 */
[----:B------:R-:W1:Y:S07]  /*2620*/  LDSM.16.M88.4 R24, [R205+0x4800] ;  /* 0x00480000cd18783b */ /* 0x000e6e0000000200 */
[----:B------:R-:W-:Y:S01]  /*2630*/  HMMA.16816.F32.BF16 R104, R172, R42, R104 ;  /* 0x0000002aac68723c */ /* 0x000fe20000041868 */
[----:B------:R-:W3:Y:S07]  /*2640*/  LDSM.16.M88.4 R40, [R213] ;  /* 0x00000000d528783b */ /* 0x000eee0000000200 */
[----:B--2---:R-:W-:Y:S08]  /*2650*/  HMMA.16816.F32.BF16 R12, R188, R44, R4 ;  /* 0x0000002cbc0c723c */ /* 0x004ff00000041804 */
[C---:B------:R-:W-:Y:S08]  /*2660*/  HMMA.16816.F32.BF16 R4, R180.reuse, R36, R16 ;  /* 0x00000024b404723c */ /* 0x040ff00000041810 */
[----:B------:R-:W-:Y:S01]  /*2670*/  HMMA.16816.F32.BF16 R16, R180, R38, R20 ;  /* 0x00000026b410723c */ /* 0x000fe20000041814 */
[----:B------:R-:W2:Y:S04]  /*2680*/  LDSM.16.M88.4 R36, [R202+0x4800] ;  /* 0x00480000ca24783b */ /* 0x000ea80000000200 */
[----:B------:R-:W5:Y:S03]  /*2690*/  LDSM.16.M88.4 R20, [R212] ;  /* 0x00000000d414783b */ /* 0x000f660000000200 */
[----:B----4-:R-:W-:Y:S01]  /*26a0*/  HMMA.16816.F32.BF16 R52, R176, R28, R72 ;  /* 0x0000001cb034723c */ /* 0x010fe20000041848 */
[----:B------:R-:W-:-:S07]  /*26b0*/  FMUL.FTZ R0, R12, c[0x0][0x320] ;  /* 0x0000c8000c007a20 */ /* 0x000fce0000410000 */
[----:B-1----:R-:W-:Y:S08]  /*26c0*/  HMMA.16816.F32.BF16 R4, R184, R24, R4 ;  /* 0x00000018b804723c */ /* 0x002ff00000041804 */
[C---:B------:R-:W-:Y:S01]  /*26d0*/  HMMA.16816.F32.BF16 R76, R172.reuse, R116, R76 ;  /* 0x00000074ac4c723c */ /* 0x040fe2000004184c */
[----:B------:R1:W4:Y:S07]  /*26e0*/  MUFU.TANH R123, R0 ;  /* 0x00000000007b7308 */ /* 0x00032e0000002400 */
[----:B------:R-:W-:Y:S08]  /*26f0*/  HMMA.16816.F32.BF16 R116, R172, R118, R60 ;  /* 0x00000076ac74723c */ /* 0x000ff0000004183c */
[----:B------:R-:W-:Y:S01]  /*2700*/  HMMA.16816.F32.BF16 R60, R176, R30, R80 ;  /* 0x0000001eb03c723c */ /* 0x000fe20000041850 */
[----:B-1----:R-:W-:-:S07]  /*2710*/  FMUL.FTZ R0, R13, c[0x0][0x320] ;  /* 0x0000c8000d007a20 */ /* 0x002fce0000410000 */
[----:B------:R-:W-:Y:S01]  /*2720*/  HMMA.16816.F32.BF16 R28, R188, R46, R8 ;  /* 0x0000002ebc1c723c */ /* 0x000fe20000041808 */
[----:B------:R1:W1:Y:S01]  /*2730*/  MUFU.TANH R122, R0 ;  /* 0x00000000007a7308 */ /* 0x0002620000002400 */
[----:B------:R-:W-:Y:S06]  /*2740*/  LDSM.16.M88.4 R44, [R201+0x6800] ;  /* 0x00680000c92c783b */ /* 0x000fec0000000200 */
[----:B---3--:R-:W-:Y:S01]  /*2750*/  HMMA.16816.F32.BF16 R8, R180, R40, R52 ;  /* 0x00000028b408723c */ /* 0x008fe20000041834 */
[----:B------:R-:W-:Y:S01]  /*2760*/  LDSM.16.M88.4 R52, [R205+0x5800] ;  /* 0x00580000cd34783b */ /* 0x000fe20000000200 */
[----:B-1----:R-:W-:-:S04]  /*2770*/  FMUL.FTZ R0, R14, c[0x0][0x320] ;  /* 0x0000c8000e007a20 */ /* 0x002fc80000410000 */
[----:B------:R1:W3:Y:S02]  /*2780*/  MUFU.TANH R127, R0 ;  /* 0x00000000007f7308 */ /* 0x0002e40000002400 */
[C---:B------:R-:W-:Y:S08]  /*2790*/  HMMA.16816.F32.BF16 R88, R176.reuse, R32, R88 ;  /* 0x00000020b058723c */ /* 0x040ff00000041858 */
[----:B------:R-:W-:Y:S01]  /*27a0*/  HMMA.16816.F32.BF16 R64, R176, R34, R96 ;  /* 0x00000022b040723c */ /* 0x000fe20000041860 */
[----:B------:R-:W3:Y:S01]  /*27b0*/  LDSM.16.M88.4 R32, [R202+0x5000] ;  /* 0x00500000ca20783b */ /* 0x000ee20000000200 */
[----:B-1----:R-:W-:-:S06]  /*27c0*/  FMUL.FTZ R0, R15, c[0x0][0x320] ;  /* 0x0000c8000f007a20 */ /* 0x002fcc0000410000 */
[----:B------:R-:W-:Y:S01]  /*27d0*/  HMMA.16816.F32.BF16 R12, R184, R26, R16 ;  /* 0x0000001ab80c723c */ /* 0x000fe20000041810 */
[----:B------:R1:W1:Y:S07]  /*27e0*/  MUFU.TANH R126, R0 ;  /* 0x00000000007e7308 */ /* 0x00026e0000002400 */
[----:B--2---:R-:W-:Y:S01]  /*27f0*/  HMMA.16816.F32.BF16 R16, R188, R36, R4 ;  /* 0x00000024bc10723c */ /* 0x004fe20000041804 */
[----:B-1----:R-:W-:-:S04]  /*2800*/  FMUL.FTZ R0, R28, c[0x0][0x320] ;  /* 0x0000c8001c007a20 */ /* 0x002fc80000410000 */
[----:B------:R1:W2:Y:S03]  /*2810*/  MUFU.TANH R99, R0 ;  /* 0x0000000000637308 */ /* 0x0002a60000002400 */
[----:B------:R-:W-:Y:S01]  /*2820*/  HMMA.16816.F32.BF16 R4, R184, R48, R8 ;  /* 0x00000030b804723c */ /* 0x000fe20000041808 */
[----:B-1----:R-:W-:-:S04]  /*2830*/  FMUL.FTZ R0, R29, c[0x0][0x320] ;  /* 0x0000c8001d007a20 */ /* 0x002fc80000410000 */
[----:B------:R1:W1:Y:S03]  /*2840*/  MUFU.TANH R98, R0 ;  /* 0x0000000000627308 */ /* 0x0002660000002400 */
[----:B------:R-:W-:Y:S01]  /*2850*/  HMMA.16816.F32.BF16 R24, R180, R42, R60 ;  /* 0x0000002ab418723c */ /* 0x000fe2000004183c */
[----:B------:R-:W-:Y:S07]  /*2860*/  LDSM.16.M88.4 R40, [R202+0x5800] ;  /* 0x00580000ca28783b */ /* 0x000fee0000000200 */
[----:B------:R-:W-:Y:S01]  /*2870*/  HMMA.16816.F32.BF16 R8, R188, R38, R12 ;  /* 0x00000026bc08723c */ /* 0x000fe2000004180c */
[----:B------:R-:W-:Y:S01]  /*2880*/  LDSM.16.M88.4 R36, [R210] ;  /* 0x00000000d224783b */ /* 0x000fe20000000200 */
[----:B-1----:R-:W-:-:S04]  /*2890*/  FMUL.FTZ R0, R30, c[0x0][0x320] ;  /* 0x0000c8001e007a20 */ /* 0x002fc80000410000 */
[----:B------:R1:W1:Y:S02]  /*28a0*/  MUFU.TANH R121, R0 ;  /* 0x0000000000797308 */ /* 0x0002640000002400 */
[----:B-1----:R-:W-:Y:S01]  /*28b0*/  FMUL.FTZ R0, R31, c[0x0][0x320] ;  /* 0x0000c8001f007a20 */ /* 0x002fe20000410000 */
[----:B------:R-:W-:Y:S01]  /*28c0*/  HMMA.16816.F32.BF16 R72, R176, R58, R116 ;  /* 0x0000003ab048723c */ /* 0x000fe20000041874 */
[----:B------:R-:W1:Y:S04]  /*28d0*/  LDSM.16.M88.4 R28, [R211] ;  /* 0x00000000d31c783b */ /* 0x000e680000000200 */
[----:B------:R2:W1:Y:S02]  /*28e0*/  MUFU.TANH R120, R0 ;  /* 0x0000000000787308 */ /* 0x0004640000002400 */
[----:B--2---:R-:W-:-:S06]  /*28f0*/  FMUL.FTZ R0, R16, c[0x0][0x320] ;  /* 0x0000c80010007a20 */ /* 0x004fcc0000410000 */
[----:B------:R2:W1:Y:S01]  /*2900*/  MUFU.TANH R97, R0 ;  /* 0x0000000000617308 */ /* 0x0004620000002400 */
[----:B-----5:R-:W-:Y:S01]  /*2910*/  HMMA.16816.F32.BF16 R12, R180, R20, R88 ;  /* 0x00000014b40c723c */ /* 0x020fe20000041858 */
[----:B--2---:R-:W-:-:S06]  /*2920*/  FMUL.FTZ R0, R17, c[0x0][0x320] ;  /* 0x0000c80011007a20 */ /* 0x004fcc0000410000 */
[----:B------:R2:W1:Y:S02]  /*2930*/  MUFU.TANH R96, R0 ;  /* 0x0000000000607308 */ /* 0x0004640000002400 */
[----:B--2---:R-:W-:-:S06]  /*2940*/  FMUL.FTZ R0, R18, c[0x0][0x320] ;  /* 0x0000c80012007a20 */ /* 0x004fcc0000410000 */
[----:B------:R2:W1:Y:S02]  /*2950*/  MUFU.TANH R117, R0 ;  /* 0x0000000000757308 */ /* 0x0004640000002400 */
[----:B--2---:R-:W-:Y:S02]  /*2960*/  FMUL.FTZ R0, R19, c[0x0][0x320] ;  /* 0x0000c80013007a20 */ /* 0x004fe40000410000 */
[----:B---3--:R-:W-:Y:S04]  /*2970*/  HMMA.16816.F32.BF16 R16, R188, R32, R4 ;  /* 0x00000020bc10723c */ /* 0x008fe80000041804 */
[----:B------:R2:W3:Y:S04]  /*2980*/  MUFU.TANH R116, R0 ;  /* 0x0000000000747308 */ /* 0x0004e80000002400 */
[----:B------:R-:W-:Y:S01]  /*2990*/  HMMA.16816.F32.BF16 R4, R184, R50, R24 ;  /* 0x00000032b804723c */ /* 0x000fe20000041818 */
[----:B------:R-:W-:Y:S01]  /*29a0*/  LDSM.16.M88.4 R48, [R202+0x6000] ;  /* 0x00600000ca30783b */ /* 0x000fe20000000200 */
[----:B--2---:R-:W-:-:S04]  /*29b0*/  FMUL.FTZ R0, R8, c[0x0][0x320] ;  /* 0x0000c80008007a20 */ /* 0x004fc80000410000 */
[----:B------:R2:W1:Y:S02]  /*29c0*/  MUFU.TANH R90, R0 ;  /* 0x00000000005a7308 */ /* 0x0004640000002400 */
[----:B------:R-:W-:Y:S01]  /*29d0*/  HMMA.16816.F32.BF16 R76, R176, R56, R76 ;  /* 0x00000038b04c723c */ /* 0x000fe2000004184c */
[----:B------:R-:W-:Y:S01]  /*29e0*/  LDSM.16.M88.4 R56, [R201+0x7000] ;  /* 0x00700000c938783b */ /* 0x000fe20000000200 */
[----:B--2---:R-:W-:-:S04]  /*29f0*/  FMUL.FTZ R0, R9, c[0x0][0x320] ;  /* 0x0000c80009007a20 */ /* 0x004fc80000410000 */
[----:B------:R2:W1:Y:S02]  /*2a00*/  MUFU.TANH R89, R0 ;  /* 0x0000000000597308 */ /* 0x0004640000002400 */
[----:B------:R-:W-:Y:S08]  /*2a10*/  HMMA.16816.F32.BF16 R60, R176, R44, R92 ;  /* 0x0000002cb03c723c */ /* 0x000ff0000004185c */
[----:B------:R-:W-:Y:S01]  /*2a20*/  HMMA.16816.F32.BF16 R20, R180, R22, R64 ;  /* 0x00000016b414723c */ /* 0x000fe20000041840 */
[----:B--2---:R-:W-:-:S04]  /*2a30*/  FMUL.FTZ R0, R10, c[0x0][0x320] ;  /* 0x0000c8000a007a20 */ /* 0x004fc80000410000 */
[----:B------:R2:W1:Y:S03]  /*2a40*/  MUFU.TANH R92, R0 ;  /* 0x00000000005c7308 */ /* 0x0004660000002400 */
[----:B------:R-:W-:Y:S01]  /*2a50*/  HMMA.16816.F32.BF16 R4, R188, R34, R4 ;  /* 0x00000022bc04723c */ /* 0x000fe20000041804 */
[----:B------:R-:W5:Y:S01]  /*2a60*/  LDSM.16.M88.4 R32, [R205+0x6000] ;  /* 0x00600000cd20783b */ /* 0x000f620000000200 */
[----:B--2---:R-:W-:-:S06]  /*2a70*/  FMUL.FTZ R0, R11, c[0x0][0x320] ;  /* 0x0000c8000b007a20 */ /* 0x004fcc0000410000 */
[----:B------:R-:W-:Y:S01]  /*2a80*/  HMMA.16816.F32.BF16 R8, R184, R52, R12 ;  /* 0x00000034b808723c */ /* 0x000fe2000004180c */
[----:B------:R2:W2:Y:S07]  /*2a90*/  MUFU.TANH R91, R0 ;  /* 0x00000000005b7308 */ /* 0x0004ae0000002400 */
[----:B-1----:R-:W-:Y:S01]  /*2aa0*/  HMMA.16816.F32.BF16 R12, R180, R28, R76 ;  /* 0x0000001cb40c723c */ /* 0x002fe2000004184c */
[----:B--2---:R-:W-:-:S04]  /*2ab0*/  FMUL.FTZ R0, R16, c[0x0][0x320] ;  /* 0x0000c80010007a20 */ /* 0x004fc80000410000 */
[----:B------:R1:W2:Y:S11]  /*2ac0*/  MUFU.TANH R88, R0 ;  /* 0x0000000000587308 */ /* 0x0002b60000002400 */
[----:B------:R-:W-:Y:S01]  /*2ad0*/  HMMA.16816.F32.BF16 R24, R188, R40, R8 ;  /* 0x00000028bc18723c */ /* 0x000fe20000041808 */
[----:B-1----:R-:W-:-:S07]  /*2ae0*/  FMUL.FTZ R0, R17, c[0x0][0x320] ;  /* 0x0000c80011007a20 */ /* 0x002fce0000410000 */
[----:B------:R-:W-:Y:S01]  /*2af0*/  HMMA.16816.F32.BF16 R8, R184, R54, R20 ;  /* 0x00000036b808723c */ /* 0x000fe20000041814 */
[----:B------:R1:W1:Y:S07]  /*2b00*/  MUFU.TANH R82, R0 ;  /* 0x0000000000527308 */ /* 0x00026e0000002400 */
[----:B------:R-:W-:Y:S01]  /*2b10*/  HMMA.16816.F32.BF16 R64, R176, R46, R84 ;  /* 0x0000002eb040723c */ /* 0x000fe20000041854 */
[----:B------:R-:W-:Y:S01]  /*2b20*/  LDSM.16.M88.4 R44, [R205+0x6800] ;  /* 0x00680000cd2c783b */ /* 0x000fe20000000200 */
[----:B-1----:R-:W-:-:S04]  /*2b30*/  FMUL.FTZ R0, R18, c[0x0][0x320] ;  /* 0x0000c80012007a20 */ /* 0x002fc80000410000 */
[----:B------:R1:W1:Y:S02]  /*2b40*/  MUFU.TANH R85, R0 ;  /* 0x0000000000557308 */ /* 0x0002640000002400 */
[----:B------:R-:W-:Y:S01]  /*2b50*/  HMMA.16816.F32.BF16 R20, R180, R30, R72 ;  /* 0x0000001eb414723c */ /* 0x000fe20000041848 */
[----:B------:R-:W-:Y:S01]  /*2b60*/  LDSM.16.M88.4 R28, [R209] ;  /* 0x00000000d11c783b */ /* 0x000fe20000000200 */
[----:B-1----:R-:W-:-:S04]  /*2b70*/  FMUL.FTZ R0, R19, c[0x0][0x320] ;  /* 0x0000c80013007a20 */ /* 0x002fc80000410000 */
[----:B------:R1:W1:Y:S02]  /*2b80*/  MUFU.TANH R84, R0 ;  /* 0x0000000000547308 */ /* 0x0002640000002400 */
[----:B-----5:R-:W-:Y:S01]  /*2b90*/  HMMA.16816.F32.BF16 R16, R184, R32, R12 ;  /* 0x00000020b810723c */ /* 0x020fe2000004180c */
[----:B-1----:R-:W-:-:S05]  /*2ba0*/  FMUL.FTZ R0, R4, c[0x0][0x320] ;  /* 0x0000c80004007a20 */ /* 0x002fca0000410000 */
[----:B------:R1:W1:Y:S02]  /*2bb0*/  MUFU.TANH R81, R0 ;  /* 0x0000000000517308 */ /* 0x0002640000002400 */
[----:B-1----:R-:W-:-:S06]  /*2bc0*/  FMUL.FTZ R0, R5, c[0x0][0x320] ;  /* 0x0000c80005007a20 */ /* 0x002fcc0000410000 */
[----:B------:R1:W1:Y:S02]  /*2bd0*/  MUFU.TANH R80, R0 ;  /* 0x0000000000507308 */ /* 0x0002640000002400 */
[----:B-1----:R-:W-:-:S06]  /*2be0*/  FMUL.FTZ R0, R6, c[0x0][0x320] ;  /* 0x0000c80006007a20 */ /* 0x002fcc0000410000 */
[----:B------:R1:W1:Y:S02]  /*2bf0*/  MUFU.TANH R83, R0 ;  /* 0x0000000000537308 */ /* 0x0002640000002400 */
[----:B-1----:R-:W-:Y:S02]  /*2c00*/  FMUL.FTZ R0, R7, c[0x0][0x320] ;  /* 0x0000c80007007a20 */ /* 0x002fe40000410000 */
[----:B------:R-:W-:Y:S04]  /*2c10*/  HMMA.16816.F32.BF16 R4, R188, R42, R8 ;  /* 0x0000002abc04723c */ /* 0x000fe80000041808 */
[----:B------:R1:W1:Y:S02]  /*2c20*/  MUFU.TANH R75, R0 ;  /* 0x00000000004b7308 */ /* 0x0002640000002400 */
[----:B-1----:R-:W-:-:S06]  /*2c30*/  FMUL.FTZ R0, R24, c[0x0][0x320] ;  /* 0x0000c80018007a20 */ /* 0x002fcc0000410000 */
[----:B------:R1:W1:Y:S01]  /*2c40*/  MUFU.TANH R72, R0 ;  /* 0x0000000000487308 */ /* 0x0002620000002400 */
[----:B------:R-:W-:Y:S01]  /*2c50*/  HMMA.16816.F32.BF16 R8, R184, R34, R20 ;  /* 0x00000022b808723c */ /* 0x000fe20000041814 */
[----:B------:R-:W-:Y:S01]  /*2c60*/  LDSM.16.M88.4 R32, [R202+0x6800] ;  /* 0x00680000ca20783b */ /* 0x000fe20000000200 */
[----:B-1----:R-:W-:-:S05]  /*2c70*/  FMUL.FTZ R0, R25, c[0x0][0x320] ;  /* 0x0000c80019007a20 */ /* 0x002fca0000410000 */
[----:B------:R1:W1:Y:S01]  /*2c80*/  MUFU.TANH R71, R0 ;  /* 0x0000000000477308 */ /* 0x0002620000002400 */
[----:B------:R-:W-:Y:S01]  /*2c90*/  HMMA.16816.F32.BF16 R12, R180, R36, R60 ;  /* 0x00000024b40c723c */ /* 0x000fe2000004183c */
[----:B------:R-:W5:Y:S01]  /*2ca0*/  LDSM.16.M88.4 R60, [R201+0x7800] ;  /* 0x00780000c93c783b */ /* 0x000f620000000200 */
[----:B-1----:R-:W-:-:S05]  /*2cb0*/  FMUL.FTZ R0, R26, c[0x0][0x320] ;  /* 0x0000c8001a007a20 */ /* 0x002fca0000410000 */
        /* <DEDUP_REMOVED lines=11> */
[----:B-1----:R-:W-:-:S06]  /*2d70*/  FMUL.FTZ R0, R6, c[0x0][0x320] ;  /* 0x0000c80006007a20 */ /* 0x002fcc0000410000 */
[----:B------:R1:W1:Y:S01]  /*2d80*/  MUFU.TANH R66, R0 ;  /* 0x0000000000427308 */ /* 0x0002620000002400 */
[----:B------:R-:W-:Y:S01]  /*2d90*/  HMMA.16816.F32.BF16 R76, R176, R56, R100 ;  /* 0x00000038b04c723c */ /* 0x000fe20000041864 */
[----:B-1----:R-:W-:-:S07]  /*2da0*/  FMUL.FTZ R0, R7, c[0x0][0x320] ;  /* 0x0000c80007007a20 */ /* 0x002fce0000410000 */
[----:B------:R-:W-:Y:S01]  /*2db0*/  HMMA.16816.F32.BF16 R4, R188, R50, R8 ;  /* 0x00000032bc04723c */ /* 0x000fe20000041808 */
[----:B------:R-:W1:Y:S01]  /*2dc0*/  LDSM.16.M88.4 R48, [R205+0x7000] ;  /* 0x00700000cd30783b */ /* 0x000e620000000200 */
[----:B------:R2:W1:Y:S02]  /*2dd0*/  MUFU.TANH R65, R0 ;  /* 0x0000000000417308 */ /* 0x0004640000002400 */
[----:B--2---:R-:W-:-:S06]  /*2de0*/  FMUL.FTZ R0, R24, c[0x0][0x320] ;  /* 0x0000c80018007a20 */ /* 0x004fcc0000410000 */
[----:B------:R2:W1:Y:S01]  /*2df0*/  MUFU.TANH R58, R0 ;  /* 0x00000000003a7308 */ /* 0x0004620000002400 */
[----:B-----5:R-:W-:Y:S01]  /*2e00*/  HMMA.16816.F32.BF16 R52, R176, R60, R112 ;  /* 0x0000003cb034723c */ /* 0x020fe20000041870 */
[----:B--2---:R-:W-:-:S06]  /*2e10*/  FMUL.FTZ R0, R25, c[0x0][0x320] ;  /* 0x0000c80019007a20 */ /* 0x004fcc0000410000 */
[----:B------:R2:W1:Y:S01]  /*2e20*/  MUFU.TANH R57, R0 ;  /* 0x0000000000397308 */ /* 0x0004620000002400 */
[----:B------:R-:W-:Y:S01]  /*2e30*/  HMMA.16816.F32.BF16 R16, R184, R44, R12 ;  /* 0x0000002cb810723c */ /* 0x000fe2000004180c */
[----:B--2---:R-:W-:-:S06]  /*2e40*/  FMUL.FTZ R0, R26, c[0x0][0x320] ;  /* 0x0000c8001a007a20 */ /* 0x004fcc0000410000 */
[----:B------:R2:W1:Y:S01]  /*2e50*/  MUFU.TANH R64, R0 ;  /* 0x0000000000407308 */ /* 0x0004620000002400 */
[----:B------:R-:W-:Y:S01]  /*2e60*/  HMMA.16816.F32.BF16 R8, R184, R46, R20 ;  /* 0x0000002eb808723c */ /* 0x000fe20000041814 */
[----:B------:R-:W5:Y:S01]  /*2e70*/  LDSM.16.M88.4 R44, [R208] ;  /* 0x00000000d02c783b */ /* 0x000f620000000200 */
[----:B--2---:R-:W-:-:S05]  /*2e80*/  FMUL.FTZ R0, R27, c[0x0][0x320] ;  /* 0x0000c8001b007a20 */ /* 0x004fca0000410000 */
[----:B------:R2:W1:Y:S01]  /*2e90*/  MUFU.TANH R61, R0 ;  /* 0x00000000003d7308 */ /* 0x0004620000002400 */
[----:B------:R-:W-:Y:S01]  /*2ea0*/  HMMA.16816.F32.BF16 R24, R180, R30, R40 ;  /* 0x0000001eb418723c */ /* 0x000fe20000041828 */
[----:B--2---:R-:W-:-:S06]  /*2eb0*/  FMUL.FTZ R0, R4, c[0x0][0x320] ;  /* 0x0000c80004007a20 */ /* 0x004fcc0000410000 */
[----:B------:R2:W1:Y:S01]  /*2ec0*/  MUFU.TANH R56, R0 ;  /* 0x0000000000387308 */ /* 0x0004620000002400 */
[----:B------:R-:W-:Y:S01]  /*2ed0*/  HMMA.16816.F32.BF16 R12, R180, R28, R76 ;  /* 0x0000001cb40c723c */ /* 0x000fe2000004184c */
[----:B------:R-:W-:Y:S01]  /*2ee0*/  LDSM.16.M88.4 R28, [R202+0x7800] ;  /* 0x00780000ca1c783b */ /* 0x000fe20000000200 */
[----:B--2---:R-:W-:-:S05]  /*2ef0*/  FMUL.FTZ R0, R5, c[0x0][0x320] ;  /* 0x0000c80005007a20 */ /* 0x004fca0000410000 */
[----:B------:R2:W1:Y:S01]  /*2f00*/  MUFU.TANH R43, R0 ;  /* 0x00000000002b7308 */ /* 0x0004620000002400 */
[----:B------:R-:W-:Y:S01]  /*2f10*/  HMMA.16816.F32.BF16 R20, R188, R32, R16 ;  /* 0x00000020bc14723c */ /* 0x000fe20000041810 */
[----:B--2---:R-:W-:-:S06]  /*2f20*/  FMUL.FTZ R0, R6, c[0x0][0x320] ;  /* 0x0000c80006007a20 */ /* 0x004fcc0000410000 */
[----:B------:R2:W1:Y:S01]  /*2f30*/  MUFU.TANH R60, R0 ;  /* 0x00000000003c7308 */ /* 0x0004620000002400 */
[----:B------:R-:W-:Y:S01]  /*2f40*/  HMMA.16816.F32.BF16 R8, R188, R34, R8 ;  /* 0x00000022bc08723c */ /* 0x000fe20000041808 */
[----:B------:R-:W3:Y:S01]  /*2f50*/  LDSM.16.M88.4 R32, [R205+0x7800] ;  /* 0x00780000cd20783b */ /* 0x000ee20000000200 */
[----:B------:R-:W-:Y:S01]  /*2f60*/  ISETP.GE.AND P0, PT, R154, 0x2, PT ;  /* 0x000000029a00780c */ /* 0x000fe20003f06270 */
[----:B------:R-:W-:-:S04]  /*2f70*/  DEPBAR.LE SB0, 0x0 ;  /* 0x000080000000791a */ /* 0x000fc80000000000 */
[----:B--2---:R-:W-:Y:S02]  /*2f80*/  FMUL.FTZ R0, R7, c[0x0][0x320] ;  /* 0x0000c80007007a20 */ /* 0x004fe40000410000 */
[----:B------:R-:W-:Y:S08]  /*2f90*/  HMMA.16816.F32.BF16 R4, R176, R62, R104 ;  /* 0x0000003eb004723c */ /* 0x000ff00000041868 */
[----:B-1----:R-:W-:Y:S08]  /*2fa0*/  HMMA.16816.F32.BF16 R16, R184, R48, R12 ;  /* 0x00000030b810723c */ /* 0x002ff0000004180c */
[C---:B-----5:R-:W-:Y:S08]  /*2fb0*/  HMMA.16816.F32.BF16 R12, R180.reuse, R44, R52 ;  /* 0x0000002cb40c723c */ /* 0x060ff00000041834 */
[----:B------:R-:W-:Y:S08]  /*2fc0*/  HMMA.16816.F32.BF16 R4, R180, R46, R4 ;  /* 0x0000002eb404723c */ /* 0x000ff00000041804 */
[C---:B------:R-:W-:Y:S08]  /*2fd0*/  HMMA.16816.F32.BF16 R24, R184.reuse, R50, R24 ;  /* 0x00000032b818723c */ /* 0x040ff00000041818 */
[C---:B---3--:R-:W-:Y:S08]  /*2fe0*/  HMMA.16816.F32.BF16 R12, R184.reuse, R32, R12 ;  /* 0x00000020b80c723c */ /* 0x048ff0000004180c */
[----:B------:R-:W-:Y:S01]  /*2ff0*/  HMMA.16816.F32.BF16 R4, R184, R34, R4 ;  /* 0x00000022b804723c */ /* 0x000fe20000041804 */
[----:B------:R-:W-:-:S02]  /*3000*/  FMUL.FTZ R21, R21, c[0x0][0x320] ;  /* 0x0000c80015157a20 */ /* 0x000fc40000410000 */
[----:B------:R-:W-:Y:S02]  /*3010*/  FMUL.FTZ R22, R22, c[0x0][0x320] ;  /* 0x0000c80016167a20 */ /* 0x000fe40000410000 */
[----:B------:R-:W-:Y:S01]  /*3020*/  FMUL.FTZ R23, R23, c[0x0][0x320] ;  /* 0x0000c80017177a20 */ /* 0x000fe20000410000 */
[----:B------:R1:W2:Y:S01]  /*3030*/  MUFU.TANH R59, R0 ;  /* 0x00000000003b7308 */ /* 0x0002a20000002400 */
[----:B------:R-:W-:Y:S02]  /*3040*/  FMUL.FTZ R8, R8, c[0x0][0x320] ;  /* 0x0000c80008087a20 */ /* 0x000fe40000410000 */
[----:B------:R-:W-:Y:S02]  /*3050*/  FMUL.FTZ R9, R9, c[0x0][0x320] ;  /* 0x0000c80009097a20 */ /* 0x000fe40000410000 */
[----:B------:R-:W-:Y:S02]  /*3060*/  FMUL.FTZ R10, R10, c[0x0][0x320] ;  /* 0x0000c8000a0a7a20 */ /* 0x000fe40000410000 */
[----:B------:R-:W-:Y:S01]  /*3070*/  FMUL.FTZ R11, R11, c[0x0][0x320] ;  /* 0x0000c8000b0b7a20 */ /* 0x000fe20000410000 */
[----:B------:R-:W3:Y:S01]  /*3080*/  MUFU.TANH R40, R21 ;  /* 0x0000001500287308 */ /* 0x000ee20000002400 */
[----:B-1----:R-:W-:-:S07]  /*3090*/  FMUL.FTZ R0, R20, c[0x0][0x320] ;  /* 0x0000c80014007a20 */ /* 0x002fce0000410000 */
[----:B------:R-:W1:Y:S02]  /*30a0*/  MUFU.TANH R49, R22 ;  /* 0x0000001600317308 */ /* 0x000e640000002400 */
[C---:B------:R-:W-:Y:S06]  /*30b0*/  HMMA.16816.F32.BF16 R4, R188.reuse, R30, R4 ;  /* 0x0000001ebc04723c */ /* 0x040fec0000041804 */
[----:B------:R5:W1:Y:S08]  /*30c0*/  MUFU.TANH R48, R23 ;  /* 0x0000001700307308 */ /* 0x000a700000002400 */
[----:B------:R-:W1:Y:S01]  /*30d0*/  MUFU.TANH R45, R10 ;  /* 0x0000000a002d7308 */ /* 0x000e620000002400 */
[C---:B-----5:R-:W-:Y:S07]  /*30e0*/  HMMA.16816.F32.BF16 R20, R188.reuse, R36, R16 ;  /* 0x00000024bc14723c */ /* 0x060fee0000041810 */
[----:B------:R-:W1:Y:S01]  /*30f0*/  MUFU.TANH R37, R8 ;  /* 0x0000000800257308 */ /* 0x000e620000002400 */
[C---:B------:R-:W-:Y:S07]  /*3100*/  HMMA.16816.F32.BF16 R16, R188.reuse, R38, R24 ;  /* 0x00000026bc10723c */ /* 0x040fee0000041818 */
[----:B------:R-:W1:Y:S08]  /*3110*/  MUFU.TANH R36, R9 ;  /* 0x0000000900247308 */ /* 0x000e700000002400 */
[----:B------:R5:W1:Y:S02]  /*3120*/  MUFU.TANH R42, R11 ;  /* 0x0000000b002a7308 */ /* 0x000a640000002400 */
[----:B-----5:R-:W-:Y:S01]  /*3130*/  HMMA.16816.F32.BF16 R8, R188, R28, R12 ;  /* 0x0000001cbc08723c */ /* 0x020fe2000004180c */
[----:B------:R-:W-:-:S06]  /*3140*/  FMUL.FTZ R23, R23, c[0x0][0x320] ;  /* 0x0000c80017177a20 */ /* 0x000fcc0000410000 */
[----:B------:R-:W-:Y:S02]  /*3150*/  FMUL.FTZ R16, R16, c[0x0][0x320] ;  /* 0x0000c80010107a20 */ /* 0x000fe40000410000 */
[----:B------:R-:W-:Y:S02]  /*3160*/  FMUL.FTZ R19, R19, c[0x0][0x320] ;  /* 0x0000c80013137a20 */ /* 0x000fe40000410000 */
[----:B------:R-:W-:Y:S02]  /*3170*/  FMUL.FTZ R15, R17, c[0x0][0x320] ;  /* 0x0000c800110f7a20 */ /* 0x000fe40000410000 */
[----:B------:R-:W-:Y:S02]  /*3180*/  FMUL.FTZ R20, R20, c[0x0][0x320] ;  /* 0x0000c80014147a20 */ /* 0x000fe40000410000 */
[----:B------:R-:W-:Y:S02]  /*3190*/  FMUL.FTZ R21, R21, c[0x0][0x320] ;  /* 0x0000c80015157a20 */ /* 0x000fe40000410000 */
[----:B------:R-:W-:-:S02]  /*31a0*/  FMUL.FTZ R22, R22, c[0x0][0x320] ;  /* 0x0000c80016167a20 */ /* 0x000fc40000410000 */
        /* <DEDUP_REMOVED lines=8> */
[----:B------:R-:W-:Y:S01]  /*3230*/  FMUL.FTZ R11, R11, c[0x0][0x320] ;  /* 0x0000c8000b0b7a20 */ /* 0x000fe20000410000 */
        /* <DEDUP_REMOVED lines=16> */
[----:B------:R1:W1:Y:S01]  /*3340*/  MUFU.TANH R23, R7 ;  /* 0x0000000700177308 */ /* 0x0002620000002400 */
[----:B------:R-:W-:Y:S01]  /*3350*/  BSSY B0, `(.L_x_441) ;  /* 0x0000023000007945 */ /* 0x000fe20003800000 */
[----:B------:R-:W-:Y:S06]  /*3360*/  BAR.SYNC.DEFER_BLOCKING 0x0 ;  /* 0x0000000000007b1d */ /* 0x000fec0000010000 */
[----:B------:R-:W-:Y:S05]  /*3370*/  @!P0 BRA `(.L_x_442) ;  /* 0x0000020000008947 */ /* 0x000fea0003800000 */
[----:B-1234-:R-:W-:Y:S01]  /*3380*/  IADD3 R0, R154, -0x2, RZ ;  /* 0xfffffffe9a007810 */ /* 0x01efe20007ffe0ff */
[C---:B------:R-:W-:Y:S01]  /*3390*/  IMAD.SHL.U32 R8, R129.reuse, 0x40, RZ ;  /* 0x0000004081087824 */ /* 0x040fe200078e00ff */
[----:B------:R-:W-:-:S02]  /*33a0*/  SHF.L.U64.HI R9, R129, 0x6, R130 ;  /* 0x0000000681097819 */ /* 0x000fc40000010282 */
[----:B------:R-:W-:Y:S01]  /*33b0*/  SHF.R.S32.HI R2, RZ, 0x1f, R0 ;  /* 0x0000001fff027819 */ /* 0x000fe20000011400 */
[----:B------:R-:W-:-:S04]  /*33c0*/  IMAD.WIDE.U32 R4, R0, c[0x0][0x1e0], RZ ;  /* 0x0000780000047a25 */ /* 0x000fc800078e00ff */
[----:B------:R-:W-:-:S04]  /*33d0*/  IMAD R2, R2, c[0x0][0x1e0], RZ ;  /* 0x0000780002027a24 */ /* 0x000fc800078e02ff */
[----:B------:R-:W-:Y:S01]  /*33e0*/  IMAD R2, R0, c[0x0][0x1e4], R2 ;  /* 0x0000790000027a24 */ /* 0x000fe200078e0202 */
[----:B------:R-:W-:-:S03]  /*33f0*/  LEA R0, P0, R4, R134, 0x7 ;  /* 0x0000008604007211 */ /* 0x000fc600078038ff */
[----:B------:R-:W-:Y:S01]  /*3400*/  IMAD.IADD R3, R5, 0x1, R2 ;  /* 0x0000000105037824 */ /* 0x000fe200078e0202 */
[----:B------:R-:W-:-:S04]  /*3410*/  LEA R2, P2, R0, c[0x0][0x1c8], 0x1 ;  /* 0x0000720000027a11 */ /* 0x000fc800078408ff */
[----:B------:R-:W-:Y:S02]  /*3420*/  LEA.HI.X R3, R4, R132, R3, 0x7, P0 ;  /* 0x0000008404037211 */ /* 0x000fe400000f3c03 */
[----:B------:R-:W-:Y:S02]  /*3430*/  ISETP.GE.AND P0, PT, R136, c[0x0][0x1d4], PT ;  /* 0x0000750088007a0c */ /* 0x000fe40003f06270 */
[----:B------:R-:W-:Y:S02]  /*3440*/  IADD3 R6, P1, R8, R2, RZ ;  /* 0x0000000208067210 */ /* 0x000fe40007f3e0ff */
[----:B------:R-:W-:Y:S02]  /*3450*/  LEA.HI.X R3, R0, c[0x0][0x1cc], R3, 0x1, P2 ;  /* 0x0000730000037a11 */ /* 0x000fe400010f0c03 */
[-C--:B------:R-:W-:Y:S02]  /*3460*/  IADD3 R4, P2, R6, R8.reuse, RZ ;  /* 0x0000000806047210 */ /* 0x080fe40007f5e0ff */
[----:B------:R-:W-:Y:S01]  /*3470*/  IADD3 R10, P5, P3, R8, 0x80, R2 ;  /* 0x00000080080a7810 */ /* 0x000fe20007bbe002 */
[----:B------:R-:W-:Y:S01]  /*3480*/  IMAD.X R7, R9, 0x1, R3, P1 ;  /* 0x0000000109077824 */ /* 0x000fe200008e0603 */
[----:B------:R-:W-:-:S02]  /*3490*/  IADD3 R8, P1, R4, R8, RZ ;  /* 0x0000000804087210 */ /* 0x000fc40007f3e0ff */
[----:B------:R-:W-:Y:S01]  /*34a0*/  IADD3.X R11, R9, RZ, R3, P5, P3 ;  /* 0x000000ff090b7210 */ /* 0x000fe20002fe6403 */
[--C-:B------:R-:W-:Y:S01]  /*34b0*/  IMAD.X R5, R7, 0x1, R9.reuse, P2 ;  /* 0x0000000107057824 */ /* 0x100fe200010e0609 */
[----:B------:R-:W-:Y:S01]  /*34c0*/  @!PT LDS RZ, [RZ] ;  /* 0x00000000fffff984 */ /* 0x000fe20000000800 */
[----:B------:R-:W-:Y:S01]  /*34d0*/  @!PT LDS RZ, [RZ] ;  /* 0x00000000fffff984 */ /* 0x000fe20000000800 */
[----:B------:R-:W-:Y:S01]  /*34e0*/  @!PT LDS RZ, [RZ] ;  /* 0x00000000fffff984 */ /* 0x000fe20000000800 */
[----:B------:R1:W-:Y:S03]  /*34f0*/  LDGSTS.E.BYPASS.LTC128B.128 [R228+0x8100], [R2.64], !P0 ;  /* 0x0810000002e47fae */ /* 0x0003e6000c101d46 */
[----:B------:R-:W-:Y:S01]  /*3500*/  IMAD.X R9, R5, 0x1, R9, P1 ;  /* 0x0000000105097824 */ /* 0x000fe200008e0609 */
[----:B------:R1:W-:Y:S04]  /*3510*/  LDGSTS.E.BYPASS.LTC128B.128 [R228+0xc100], [R2.64+0x80], !P6 ;  /* 0x0c10008002e47fae */ /* 0x0003e8000f101d46 */
[----:B------:R1:W-:Y:S04]  /*3520*/  LDGSTS.E.BYPASS.LTC128B.128 [R228+0x9100], [R6.64], !P0 ;  /* 0x0910000006e47fae */ /* 0x0003e8000c101d46 */
[----:B------:R1:W-:Y:S04]  /*3530*/  LDGSTS.E.BYPASS.LTC128B.128 [R228+0xd100], [R10.64], !P6 ;  /* 0x0d1000000ae47fae */ /* 0x0003e8000f101d46 */
[----:B------:R1:W-:Y:S04]  /*3540*/  LDGSTS.E.BYPASS.LTC128B.128 [R228+0xa100], [R4.64], !P0 ;  /* 0x0a10000004e47fae */ /* 0x0003e8000c101d46 */
[----:B------:R1:W-:Y:S04]  /*3550*/  LDGSTS.E.BYPASS.LTC128B.128 [R228+0xe100], [R4.64+0x80], !P6 ;  /* 0x0e10008004e47fae */ /* 0x0003e8000f101d46 */
[----:B------:R1:W-:Y:S04]  /*3560*/  LDGSTS.E.BYPASS.LTC128B.128 [R228+0xb100], [R8.64], !P0 ;  /* 0x0b10000008e47fae */ /* 0x0003e8000c101d46 */
[----:B------:R1:W-:Y:S02]  /*3570*/  LDGSTS.E.BYPASS.LTC128B.128 [R228+0xf100], [R8.64+0x80], !P6 ;  /* 0x0f10008008e47fae */ /* 0x0003e4000f101d46 */
.L_x_442:
[----:B--234-:R-:W-:Y:S05]  /*3580*/  BSYNC B0 ;  /* 0x0000000000007941 */ /* 0x01cfea0003800000 */
.L_x_441:
[----:B-1----:R-:W2:Y:S04]  /*3590*/  LDL R0, [R1+0x3c] ;  /* 0x00003c0001007983 */ /* 0x002ea80000100800 */
[----:B------:R-:W3:Y:S04]  /*35a0*/  LDL R3, [R1+0x40] ;  /* 0x0000400001037983 */ /* 0x000ee80000100800 */
[----:B------:R-:W0:Y:S01]  /*35b0*/  LDGDEPBAR ;  /* 0x00000000000079af */ /* 0x000e220000000000 */
[----:B--2---:R-:W-:-:S04]  /*35c0*/  IMAD.IADD R0, R0, 0x1, R153 ;  /* 0x0000000100007824 */ /* 0x004fc800078e0299 */
[----:B------:R-:W-:-:S05]  /*35d0*/  @P4 IMAD.HI.U32 R2, R0, c[0x0][0x2c8], RZ ;  /* 0x0000b20000024a27 */ /* 0x000fca00078e00ff */
[----:B------:R-:W-:-:S05]  /*35e0*/  @P4 SHF.R.U32.HI R0, RZ, c[0x0][0x2cc], R2 ;  /* 0x0000b300ff004a19 */ /* 0x000fca0000011602 */
[----:B------:R-:W1:Y:S04]  /*35f0*/  SHFL.IDX PT, R2, R0, RZ, 0x1c1f ;  /* 0x001c1fff00027589 */ /* 0x000e6800000e0000 */
[----:B------:R2:W4:Y:S02]  /*3600*/  SHFL.IDX PT, R4, R0, 0x1, 0x1c1f ;  /* 0x003c1f0000047f89 */ /* 0x00052400000e0000 */
[----:B--2---:R-:W-:-:S05]  /*3610*/  IMAD R0, R68, R131, 0x1 ;  /* 0x0000000144007424 */ /* 0x004fca00078e0283 */
[----:B---3--:R-:W-:Y:S01]  /*3620*/  IADD3 R0, -R3, c[0x0][0x1d0], R0 ;  /* 0x0000740003007a10 */ /* 0x008fe20007ffe100 */
[----:B------:R-:W-:-:S03]  /*3630*/  IMAD.IADD R3, R128, 0x1, -R3 ;  /* 0x0000000180037824 */ /* 0x000fc600078e0a03 */
[----:B------:R-:W-:-:S05]  /*3640*/  IADD3 R0, R0, -c[0x0][0x168], RZ ;  /* 0x80005a0000007a10 */ /* 0x000fca0007ffe0ff */
[C---:B-1----:R-:W-:Y:S02]  /*3650*/  IMAD.IADD R2, R0.reuse, 0x1, R2 ;  /* 0x0000000100027824 */ /* 0x042fe400078e0202 */
[----:B----4-:R-:W-:-:S03]  /*3660*/  IMAD.IADD R0, R0, 0x1, R4 ;  /* 0x0000000100007824 */ /* 0x010fc600078e0204 */
[C---:B------:R-:W-:Y:S02]  /*3670*/  IMNMX R2, R3.reuse, R2, PT ;  /* 0x0000000203027217 */ /* 0x040fe40003800200 */
[----:B------:R-:W-:Y:S02]  /*3680*/  IMNMX R0, R3, R0, PT ;  /* 0x0000000003007217 */ /* 0x000fe40003800200 */
[C---:B------:R-:W-:Y:S02]  /*3690*/  ISETP.GT.AND P3, PT, R2.reuse, 0x8, PT ;  /* 0x000000080200780c */ /* 0x040fe40003f64270 */
[C---:B------:R-:W-:Y:S02]  /*36a0*/  ISETP.GT.AND P2, PT, R2.reuse, 0x9, PT ;  /* 0x000000090200780c */ /* 0x040fe40003f44270 */
[C---:B------:R-:W-:Y:S02]  /*36b0*/  ISETP.GT.AND P0, PT, R2.reuse, RZ, PT ;  /* 0x000000ff0200720c */ /* 0x040fe40003f04270 */
[----:B------:R-:W-:-:S02]  /*36c0*/  ISETP.GT.AND P1, PT, R2, 0x10, PT ;  /* 0x000000100200780c */ /* 0x000fc40003f24270 */
[----:B------:R-:W-:Y:S02]  /*36d0*/  FSEL R7, R99, -INF , P3 ;  /* 0xff80000063077808 */ /* 0x000fe40001800000 */
[----:B------:R-:W-:Y:S02]  /*36e0*/  FSEL R8, R98, -INF , P2 ;  /* 0xff80000062087808 */ /* 0x000fe40001000000 */
[C---:B------:R-:W-:Y:S02]  /*36f0*/  ISETP.GT.AND P3, PT, R2.reuse, 0x19, PT ;  /* 0x000000190200780c */ /* 0x040fe40003f64270 */
[C---:B------:R-:W-:Y:S02]  /*3700*/  ISETP.GT.AND P2, PT, R2.reuse, 0x20, PT ;  /* 0x000000200200780c */ /* 0x040fe40003f44270 */
[----:B------:R-:W-:Y:S02]  /*3710*/  ISETP.GT.AND P5, PT, R2, 0x1, PT ;  /* 0x000000010200780c */ /* 0x000fe40003fa4270 */
[----:B------:R-:W-:-:S02]  /*3720*/  FSEL R4, R123, -INF , P0 ;  /* 0xff8000007b047808 */ /* 0x000fc40000000000 */
[C---:B------:R-:W-:Y:S02]  /*3730*/  ISETP.GT.AND P0, PT, R2.reuse, 0x11, PT ;  /* 0x000000110200780c */ /* 0x040fe40003f04270 */
[----:B------:R-:W-:Y:S02]  /*3740*/  FSEL R20, R97, -INF , P1 ;  /* 0xff80000061147808 */ /* 0x000fe40000800000 */
[----:B------:R-:W-:Y:S02]  /*3750*/  ISETP.GT.AND P1, PT, R2, 0x21, PT ;  /* 0x000000210200780c */ /* 0x000fe40003f24270 */
[----:B------:R-:W-:Y:S02]  /*3760*/  FSEL R25, R89, -INF , P3 ;  /* 0xff80000059197808 */ /* 0x000fe40001800000 */
[----:B------:R-:W-:Y:S02]  /*3770*/  FSEL R98, R88, -INF , P2 ;  /* 0xff80000058627808 */ /* 0x000fe40001000000 */
[----:B------:R-:W-:-:S02]  /*3780*/  ISETP.GT.AND P3, PT, R2, 0x30, PT ;  /* 0x000000300200780c */ /* 0x000fc40003f64270 */
[----:B------:R-:W-:Y:S02]  /*3790*/  ISETP.GT.AND P2, PT, R2, 0x31, PT ;  /* 0x000000310200780c */ /* 0x000fe40003f44270 */
[----:B------:R-:W-:Y:S02]  /*37a0*/  FSEL R5, R122, -INF , P5 ;  /* 0xff8000007a057808 */ /* 0x000fe40002800000 */
[----:B------:R-:W-:Y:S02]  /*37b0*/  ISETP.GT.AND P5, PT, R2, 0x18, PT ;  /* 0x000000180200780c */ /* 0x000fe40003fa4270 */
[----:B------:R-:W-:Y:S02]  /*37c0*/  FSEL R21, R96, -INF , P0 ;  /* 0xff80000060157808 */ /* 0x000fe40000000000 */
[----:B------:R-:W-:Y:S02]  /*37d0*/  ISETP.GT.AND P0, PT, R2, 0x28, PT ;  /* 0x000000280200780c */ /* 0x000fe40003f04270 */
[----:B------:R-:W-:-:S02]  /*37e0*/  FSEL R99, R82, -INF , P1 ;  /* 0xff80000052637808 */ /* 0x000fc40000800000 */
[----:B------:R-:W-:Y:S02]  /*37f0*/  ISETP.GT.AND P1, PT, R2, 0x38, PT ;  /* 0x000000380200780c */ /* 0x000fe40003f24270 */
[----:B------:R-:W-:Y:S02]  /*3800*/  FSEL R122, R72, -INF , P3 ;  /* 0xff800000487a7808 */ /* 0x000fe40001800000 */
[----:B------:R-:W-:Y:S02]  /*3810*/  FSEL R125, R71, -INF , P2 ;  /* 0xff800000477d7808 */ /* 0x000fe40001000000 */
[C---:B------:R-:W-:Y:S02]  /*3820*/  ISETP.GT.AND P3, PT, R2.reuse, 0x41, PT ;  /* 0x000000410200780c */ /* 0x040fe40003f64270 */
[----:B------:R-:W-:Y:S02]  /*3830*/  ISETP.GT.AND P2, PT, R2, 0x48, PT ;  /* 0x000000480200780c */ /* 0x000fe40003f44270 */
[----:B------:R-:W-:-:S02]  /*3840*/  FSEL R22, R90, -INF , P5 ;  /* 0xff8000005a167808 */ /* 0x000fc40002800000 */
[C---:B------:R-:W-:Y:S02]  /*3850*/  ISETP.GT.AND P5, PT, R2.reuse, 0x29, PT ;  /* 0x000000290200780c */ /* 0x040fe40003fa4270 */
[----:B------:R-:W-:Y:S02]  /*3860*/  FSEL R112, R81, -INF , P0 ;  /* 0xff80000051707808 */ /* 0x000fe40000000000 */
[----:B------:R-:W-:Y:S02]  /*3870*/  ISETP.GT.AND P0, PT, R2, 0x39, PT ;  /* 0x000000390200780c */ /* 0x000fe40003f04270 */
[----:B------:R-:W-:Y:S02]  /*3880*/  FSEL R124, R70, -INF , P1 ;  /* 0xff800000467c7808 */ /* 0x000fe40000800000 */
[----:B------:R-:W-:Y:S02]  /*3890*/  ISETP.GT.AND P1, PT, R2, 0x49, PT ;  /* 0x000000490200780c */ /* 0x000fe40003f24270 */
[----:B------:R-:W-:-:S02]  /*38a0*/  FSEL R132, R57, -INF , P3 ;  /* 0xff80000039847808 */ /* 0x000fc40001800000 */
[----:B------:R-:W-:Y:S02]  /*38b0*/  FSEL R131, R56, -INF , P2 ;  /* 0xff80000038837808 */ /* 0x000fe40001000000 */
[C---:B------:R-:W-:Y:S02]  /*38c0*/  ISETP.GT.AND P3, PT, R2.reuse, 0x58, PT ;  /* 0x000000580200780c */ /* 0x040fe40003f64270 */
[----:B------:R-:W-:Y:S02]  /*38d0*/  ISETP.GT.AND P2, PT, R2, 0x59, PT ;  /* 0x000000590200780c */ /* 0x000fe40003f44270 */
[----:B------:R-:W-:Y:S02]  /*38e0*/  FSEL R113, R80, -INF , P5 ;  /* 0xff80000050717808 */ /* 0x000fe40002800000 */
[----:B------:R-:W-:Y:S02]  /*38f0*/  ISETP.GT.AND P5, PT, R2, 0x40, PT ;  /* 0x000000400200780c */ /* 0x000fe40003fa4270 */
[----:B------:R-:W-:-:S02]  /*3900*/  FSEL R123, R69, -INF , P0 ;  /* 0xff800000457b7808 */ /* 0x000fc40000000000 */
[C---:B------:R-:W-:Y:S02]  /*3910*/  ISETP.GT.AND P0, PT, R2.reuse, 0x50, PT ;  /* 0x000000500200780c */ /* 0x040fe40003f04270 */
[----:B------:R-:W-:Y:S02]  /*3920*/  FSEL R130, R43, -INF , P1 ;  /* 0xff8000002b827808 */ /* 0x000fe40000800000 */
[----:B------:R-:W-:Y:S02]  /*3930*/  ISETP.GT.AND P1, PT, R2, 0x60, PT ;  /* 0x000000600200780c */ /* 0x000fe40003f24270 */
[----:B------:R-:W-:Y:S02]  /*3940*/  FSEL R148, R37, -INF , P3 ;  /* 0xff80000025947808 */ /* 0x000fe40001800000 */
[----:B------:R-:W-:Y:S02]  /*3950*/  FSEL R149, R36, -INF , P2 ;  /* 0xff80000024957808 */ /* 0x000fe40001000000 */
[----:B------:R-:W-:-:S02]  /*3960*/  FMNMX.FTZ R69, R4, R5, !PT ;  /* 0x0000000504457209 */ /* 0x000fc40007810000 */
[C---:B------:R-:W-:Y:S02]  /*3970*/  ISETP.GT.AND P3, PT, R2.reuse, 0x69, PT ;  /* 0x000000690200780c */ /* 0x040fe40003f64270 */
[----:B------:R-:W-:Y:S02]  /*3980*/  ISETP.GT.AND P2, PT, R2, 0x70, PT ;  /* 0x000000700200780c */ /* 0x000fe40003f44270 */
[----:B------:R-:W-:Y:S02]  /*3990*/  FSEL R133, R58, -INF , P5 ;  /* 0xff8000003a857808 */ /* 0x000fe40002800000 */
[C---:B------:R-:W-:Y:S02]  /*39a0*/  ISETP.GT.AND P5, PT, R2.reuse, 0x51, PT ;  /* 0x000000510200780c */ /* 0x040fe40003fa4270 */
[----:B------:R-:W-:Y:S02]  /*39b0*/  FSEL R138, R41, -INF , P0 ;  /* 0xff800000298a7808 */ /* 0x000fe40000000000 */
[----:B------:R-:W-:-:S02]  /*39c0*/  ISETP.GT.AND P0, PT, R2, 0x61, PT ;  /* 0x000000610200780c */ /* 0x000fc40003f04270 */
[----:B------:R-:W-:Y:S02]  /*39d0*/  FSEL R231, R26, -INF , P1 ;  /* 0xff8000001ae77808 */ /* 0x000fe40000800000 */
[----:B------:R-:W-:Y:S02]  /*39e0*/  FMNMX.FTZ R69, R7, R69, !PT ;  /* 0x0000004507457209 */ /* 0x000fe40007810000 */
[----:B------:R-:W-:Y:S02]  /*39f0*/  ISETP.GT.AND P1, PT, R2, 0x71, PT ;  /* 0x000000710200780c */ /* 0x000fe40003f24270 */
[----:B------:R-:W-:Y:S02]  /*3a00*/  FSEL R233, R15, -INF , P3 ;  /* 0xff8000000fe97808 */ /* 0x000fe40001800000 */
[----:B------:R-:W-:Y:S02]  /*3a10*/  FSEL R150, R14, -INF , P2 ;  /* 0xff8000000e967808 */ /* 0x000fe40001000000 */
[----:B------:R-:W-:-:S02]  /*3a20*/  ISETP.GT.AND P3, PT, R0, RZ, PT ;  /* 0x000000ff0000720c */ /* 0x000fc40003f64270 */
[----:B------:R-:W-:Y:S02]  /*3a30*/  ISETP.GT.AND P2, PT, R0, 0x1, PT ;  /* 0x000000010000780c */ /* 0x000fe40003f44270 */
[----:B------:R-:W-:Y:S02]  /*3a40*/  FSEL R139, R40, -INF , P5 ;  /* 0xff800000288b7808 */ /* 0x000fe40002800000 */
[----:B------:R-:W-:Y:S02]  /*3a50*/  ISETP.GT.AND P5, PT, R2, 0x68, PT ;  /* 0x000000680200780c */ /* 0x000fe40003fa4270 */
[----:B------:R-:W-:Y:S02]  /*3a60*/  FSEL R232, R24, -INF , P0 ;  /* 0xff80000018e87808 */ /* 0x000fe40000000000 */
[----:B------:R-:W-:Y:S02]  /*3a70*/  FMNMX.FTZ R69, R8, R69, !PT ;  /* 0x0000004508457209 */ /* 0x000fe40007810000 */
[----:B------:R-:W-:-:S02]  /*3a80*/  ISETP.GT.AND P0, PT, R2, 0x78, PT ;  /* 0x000000780200780c */ /* 0x000fc40003f04270 */
[----:B------:R-:W-:Y:S02]  /*3a90*/  FSEL R151, R13, -INF , P1 ;  /* 0xff8000000d977808 */ /* 0x000fe40000800000 */
[----:B------:R-:W-:Y:S02]  /*3aa0*/  ISETP.GT.AND P1, PT, R0, 0x8, PT ;  /* 0x000000080000780c */ /* 0x000fe40003f24270 */
[----:B------:R-:W-:Y:S02]  /*3ab0*/  FSEL R6, R127, -INF , P3 ;  /* 0xff8000007f067808 */ /* 0x000fe40001800000 */
[----:B------:R-:W-:Y:S02]  /*3ac0*/  FSEL R18, R126, -INF , P2 ;  /* 0xff8000007e127808 */ /* 0x000fe40001000000 */
[----:B------:R-:W-:Y:S02]  /*3ad0*/  FSEL R234, R16, -INF , P5 ;  /* 0xff80000010ea7808 */ /* 0x000fe40002800000 */
[----:B------:R-:W-:-:S02]  /*3ae0*/  FMNMX.FTZ R69, R20, R69, !PT ;  /* 0x0000004514457209 */ /* 0x000fc40007810000 */
[----:B------:R-:W-:Y:S02]  /*3af0*/  ISETP.GT.AND P5, PT, R2, 0x79, PT ;  /* 0x000000790200780c */ /* 0x000fe40003fa4270 */
[----:B------:R-:W-:Y:S02]  /*3b00*/  FSEL R152, R12, -INF , P0 ;  /* 0xff8000000c987808 */ /* 0x000fe40000000000 */
[----:B------:R-:W-:Y:S01]  /*3b10*/  ISETP.GT.AND P0, PT, R0, 0x9, PT ;  /* 0x000000090000780c */ /* 0x000fe20003f04270 */
[----:B------:R-:W-:Y:S01]  /*3b20*/  LDSM.16.MT88.4 R12, [R204] ;  /* 0x00000000cc0c783b */ /* 0x000fe20000004200 */
[----:B------:R-:W-:Y:S02]  /*3b30*/  FSEL R17, R121, -INF , P1 ;  /* 0xff80000079117808 */ /* 0x000fe40000800000 */
[----:B------:R-:W-:Y:S02]  /*3b40*/  FMNMX.FTZ R2, R6, R18, !PT ;  /* 0x0000001206027209 */ /* 0x000fe40007810000 */
[----:B------:R-:W-:-:S02]  /*3b50*/  FMNMX.FTZ R69, R21, R69, !PT ;  /* 0x0000004515457209 */ /* 0x000fc40007810000 */
[----:B------:R-:W-:Y:S02]  /*3b60*/  ISETP.GT.AND P2, PT, R0, 0x10, PT ;  /* 0x000000100000780c */ /* 0x000fe40003f44270 */
[----:B------:R-:W-:Y:S02]  /*3b70*/  FSEL R16, R120, -INF , P0 ;  /* 0xff80000078107808 */ /* 0x000fe40000000000 */
[----:B------:R-:W-:Y:S02]  /*3b80*/  FMNMX.FTZ R2, R17, R2, !PT ;  /* 0x0000000211027209 */ /* 0x000fe40007810000 */
[----:B------:R-:W-:Y:S02]  /*3b90*/  FMNMX.FTZ R69, R22, R69, !PT ;  /* 0x0000004516457209 */ /* 0x000fe40007810000 */
        /* <DEDUP_REMOVED lines=44> */
[C---:B------:R-:W-:Y:S02]  /*3e60*/  ISETP.GT.AND P2, PT, R0.reuse, 0x40, PT ;  /* 0x000000400000780c */ /* 0x040fe40003f44270 */
        /* <DEDUP_REMOVED lines=49> */
[----:B------:R-:W-:Y:S01]  /*4180*/  FMNMX.FTZ R2, R171, R2, !PT ;  /* 0x00000002ab027209 */ /* 0x000fe20007810000 */
[----:B------:R-:W-:Y:S01]  /*4190*/  LDSM.16.MT88.4 R32, [R223] ;  /* 0x00000000df20783b */ /* 0x000fe20000004200 */
[----:B------:R-:W-:Y:S02]  /*41a0*/  FSEL R241, R19, -INF , P5 ;  /* 0xff80000013f17808 */ /* 0x000fe40002800000 */
[----:B------:R-:W-:Y:S02]  /*41b0*/  FMNMX.FTZ R69, R152, R69, !PT ;  /* 0x0000004598457209 */ /* 0x000fe40007810000 */
[----:B------:R-:W-:-:S02]  /*41c0*/  ISETP.GT.AND P0, PT, R0, 0x71, PT ;  /* 0x000000710000780c */ /* 0x000fc40003f04270 */
[----:B------:R-:W-:Y:S02]  /*41d0*/  FSEL R240, R29, -INF , P1 ;  /* 0xff8000001df07808 */ /* 0x000fe40000800000 */
[----:B------:R-:W-:Y:S02]  /*41e0*/  FMNMX.FTZ R2, R193, R2, !PT ;  /* 0x00000002c1027209 */ /* 0x000fe40007810000 */
[----:B------:R-:W-:Y:S02]  /*41f0*/  FMNMX.FTZ R69, R241, R69, !PT ;  /* 0x00000045f1457209 */ /* 0x000fe40007810000 */
[----:B------:R-:W-:Y:S02]  /*4200*/  ISETP.GT.AND P1, PT, R0, 0x78, PT ;  /* 0x000000780000780c */ /* 0x000fe40003f24270 */
[----:B------:R-:W-:Y:S01]  /*4210*/  FSEL R239, R28, -INF , P0 ;  /* 0xff8000001cef7808 */ /* 0x000fe20000000000 */
[----:B------:R-:W1:Y:S01]  /*4220*/  SHFL.BFLY PT, R3, R69, 0x2, 0x1f ;  /* 0x0c401f0045037f89 */ /* 0x000e6200000e0000 */
[----:B------:R-:W-:-:S02]  /*4230*/  FMNMX.FTZ R2, R240, R2, !PT ;  /* 0x00000002f0027209 */ /* 0x000fc40007810000 */
[----:B------:R-:W-:Y:S01]  /*4240*/  ISETP.GT.AND P0, PT, R0, 0x79, PT ;  /* 0x000000790000780c */ /* 0x000fe20003f04270 */
[----:B------:R-:W-:Y:S01]  /*4250*/  LDSM.16.MT88.4 R28, [R200+0x4000] ;  /* 0x00400000c81c783b */ /* 0x000fe20000004200 */
[----:B------:R-:W-:Y:S02]  /*4260*/  FSEL R245, R27, -INF , P1 ;  /* 0xff8000001bf57808 */ /* 0x000fe40000800000 */
[----:B------:R-:W-:Y:S02]  /*4270*/  FMNMX.FTZ R0, R239, R2, !PT ;  /* 0x00000002ef007209 */ /* 0x000fe40007810000 */
[----:B------:R-:W-:Y:S02]  /*4280*/  FSEL R244, R23, -INF , P0 ;  /* 0xff80000017f47808 */ /* 0x000fe40000000000 */
[----:B------:R-:W-:-:S04]  /*4290*/  FMNMX.FTZ R0, R245, R0, !PT ;  /* 0x00000000f5007209 */ /* 0x000fc80007810000 */
[----:B------:R-:W-:-:S05]  /*42a0*/  FMNMX.FTZ R0, R244, R0, !PT ;  /* 0x00000000f4007209 */ /* 0x000fca0007810000 */
[----:B------:R-:W2:Y:S01]  /*42b0*/  SHFL.BFLY PT, R2, R0, 0x2, 0x1f ;  /* 0x0c401f0000027f89 */ /* 0x000ea200000e0000 */
[----:B-1----:R-:W-:-:S05]  /*42c0*/  FMNMX.FTZ R69, R69, R3, !PT ;  /* 0x0000000345457209 */ /* 0x002fca0007810000 */
[----:B------:R-:W1:Y:S01]  /*42d0*/  SHFL.BFLY PT, R3, R69, 0x1, 0x1f ;  /* 0x0c201f0045037f89 */ /* 0x000e6200000e0000 */
[----:B--2---:R-:W-:-:S05]  /*42e0*/  FMNMX.FTZ R0, R0, R2, !PT ;  /* 0x0000000200007209 */ /* 0x004fca0007810000 */
[----:B------:R-:W2:Y:S01]  /*42f0*/  SHFL.BFLY PT, R68, R0, 0x1, 0x1f ;  /* 0x0c201f0000447f89 */ /* 0x000ea200000e0000 */
[----:B-1----:R-:W-:-:S04]  /*4300*/  FMNMX.FTZ R69, R69, R3, !PT ;  /* 0x0000000345457209 */ /* 0x002fc80007810000 */
[C---:B------:R-:W-:Y:S01]  /*4310*/  FSETP.NEU.FTZ.AND P0, PT, R69.reuse, -INF , PT ;  /* 0xff8000004500780b */ /* 0x040fe20003f1d000 */
[----:B------:R-:W-:-:S05]  /*4320*/  FMUL.FTZ R2, R69, c[0x0][0x2d0] ;  /* 0x0000b40045027a20 */ /* 0x000fca0000410000 */
[----:B------:R-:W-:-:S05]  /*4330*/  FSEL R2, R2, RZ, P0 ;  /* 0x000000ff02027208 */ /* 0x000fca0000000000 */
[----:B------:R-:W-:-:S04]  /*4340*/  FFMA.FTZ R3, R4, c[0x0][0x2d0], -R2 ;  /* 0x0000b40004037a23 */ /* 0x000fc80000010802 */
[----:B------:R1:W-:Y:S01]  /*4350*/  MUFU.EX2 R238, R3 ;  /* 0x0000000300ee7308 */ /* 0x0003e20000000800 */
[----:B--2---:R-:W-:Y:S01]  /*4360*/  FMNMX.FTZ R68, R0, R68, !PT ;  /* 0x0000004400447209 */ /* 0x004fe20007810000 */
[----:B------:R-:W-:-:S03]  /*4370*/  FFMA.FTZ R0, R5, c[0x0][0x2d0], -R2 ;  /* 0x0000b40005007a23 */ /* 0x000fc60000010802 */
[----:B------:R-:W-:-:S03]  /*4380*/  FSETP.NEU.FTZ.AND P0, PT, R68, -INF , PT ;  /* 0xff8000004400780b */ /* 0x000fc60003f1d000 */
[----:B------:R2:W3:Y:S01]  /*4390*/  MUFU.EX2 R235, R0 ;  /* 0x0000000000eb7308 */ /* 0x0004e20000000800 */
[----:B-1----:R-:W-:-:S07]  /*43a0*/  FFMA.FTZ R3, R7, c[0x0][0x2d0], -R2 ;  /* 0x0000b40007037a23 */ /* 0x002fce0000010802 */
[----:B------:R1:W-:Y:S01]  /*43b0*/  MUFU.EX2 R243, R3 ;  /* 0x0000000300f37308 */ /* 0x0003e20000000800 */
[----:B--2---:R-:W-:Y:S01]  /*43c0*/  FMUL.FTZ R0, R68, c[0x0][0x2d0] ;  /* 0x0000b40044007a20 */ /* 0x004fe20000410000 */
[----:B---3--:R-:W-:-:S04]  /*43d0*/  F2FP.BF16.PACK_AB R4, R235, R238 ;  /* 0x000000eeeb04723e */ /* 0x008fc800000010ff */
[----:B------:R-:W-:Y:S01]  /*43e0*/  FSEL R0, R0, RZ, P0 ;  /* 0x000000ff00007208 */ /* 0x000fe20000000000 */
[----:B-1----:R-:W-:Y:S02]  /*43f0*/  FFMA.FTZ R3, R8, c[0x0][0x2d0], -R2 ;  /* 0x0000b40008037a23 */ /* 0x002fe40000010802 */
[----:B------:R-:W1:Y:S02]  /*4400*/  LDSM.16.MT88.4 R8, [R200] ;  /* 0x00000000c808783b */ /* 0x000e640000004200 */
[----:B------:R2:W3:Y:S02]  /*4410*/  MUFU.EX2 R246, R3 ;  /* 0x0000000300f67308 */ /* 0x0004e40000000800 */
[----:B--2---:R-:W-:Y:S01]  /*4420*/  FFMA.FTZ R3, R6, c[0x0][0x2d0], -R0 ;  /* 0x0000b40006037a23 */ /* 0x004fe20000010800 */
[----:B---3--:R-:W-:-:S05]  /*4430*/  F2FP.BF16.PACK_AB R6, R246, R243 ;  /* 0x000000f3f606723e */ /* 0x008fca00000010ff */
[----:B------:R2:W-:Y:S02]  /*4440*/  MUFU.EX2 R237, R3 ;  /* 0x0000000300ed7308 */ /* 0x0005e40000000800 */
[----:B--2---:R-:W-:-:S06]  /*4450*/  FFMA.FTZ R3, R18, c[0x0][0x2d0], -R0 ;  /* 0x0000b40012037a23 */ /* 0x004fcc0000010800 */
[----:B------:R2:W3:Y:S02]  /*4460*/  MUFU.EX2 R236, R3 ;  /* 0x0000000300ec7308 */ /* 0x0004e40000000800 */
[----:B--2---:R-:W-:Y:S01]  /*4470*/  FFMA.FTZ R3, R17, c[0x0][0x2d0], -R0 ;  /* 0x0000b40011037a23 */ /* 0x004fe20000010800 */
[----:B---3--:R-:W-:-:S05]  /*4480*/  F2FP.BF16.PACK_AB R5, R236, R237 ;  /* 0x000000edec05723e */ /* 0x008fca00000010ff */
[----:B------:R2:W-:Y:S02]  /*4490*/  MUFU.EX2 R242, R3 ;  /* 0x0000000300f27308 */ /* 0x0005e40000000800 */
[----:B--2---:R-:W-:Y:S02]  /*44a0*/  FFMA.FTZ R3, R16, c[0x0][0x2d0], -R0 ;  /* 0x0000b40010037a23 */ /* 0x004fe40000010800 */
[----:B------:R-:W2:Y:S04]  /*44b0*/  LDSM.16.MT88.4 R16, [R203] ;  /* 0x00000000cb10783b */ /* 0x000ea80000004200 */
[----:B------:R-:W3:Y:S02]  /*44c0*/  MUFU.EX2 R157, R3 ;  /* 0x00000003009d7308 */ /* 0x000ee40000000800 */
[----:B---3--:R-:W-:Y:S01]  /*44d0*/  F2FP.BF16.PACK_AB R7, R157, R242 ;  /* 0x000000f29d07723e */ /* 0x008fe200000010ff */
[----:B------:R-:W-:-:S05]  /*44e0*/  FFMA.FTZ R3, R20, c[0x0][0x2d0], -R2 ;  /* 0x0000b40014037a23 */ /* 0x000fca0000010802 */
[----:B------:R3:W-:Y:S01]  /*44f0*/  MUFU.EX2 R252, R3 ;  /* 0x0000000300fc7308 */ /* 0x0007e20000000800 */
[C---:B------:R-:W-:Y:S08]  /*4500*/  HMMA.16816.F32.BF16 R52, R4.reuse, R12, RZ ;  /* 0x0000000c0434723c */ /* 0x040ff000000418ff */
[----:B------:R-:W-:Y:S01]  /*4510*/  HMMA.16816.F32.BF16 R80, R4, R14, RZ ;  /* 0x0000000e0450723c */ /* 0x000fe200000418ff */
[----:B------:R-:W4:Y:S01]  /*4520*/  LDSM.16.MT88.4 R12, [R203+0x4000] ;  /* 0x00400000cb0c783b */ /* 0x000f220000004200 */
[----:B---3--:R-:W-:-:S06]  /*4530*/  FFMA.FTZ R3, R21, c[0x0][0x2d0], -R2 ;  /* 0x0000b40015037a23 */ /* 0x008fcc0000010802 */
[C---:B-1----:R-:W-:Y:S01]  /*4540*/  HMMA.16816.F32.BF16 R64, R4.reuse, R8, RZ ;  /* 0x000000080440723c */ /* 0x042fe200000418ff */
[----:B------:R1:W3:Y:S07]  /*4550*/  MUFU.EX2 R156, R3 ;  /* 0x00000003009c7308 */ /* 0x0002ee0000000800 */
[C---:B------:R-:W-:Y:S01]  /*4560*/  HMMA.16816.F32.BF16 R56, R4.reuse, R10, RZ ;  /* 0x0000000a0438723c */ /* 0x040fe200000418ff */
[----:B------:R-:W5:Y:S07]  /*4570*/  LDSM.16.MT88.4 R8, [R206+0x4000] ;  /* 0x00400000ce08783b */ /* 0x000f6e0000004200 */
[----:B------:R-:W-:Y:S01]  /*4580*/  HMMA.16816.F32.BF16 R40, R4, R34, RZ ;  /* 0x000000220428723c */ /* 0x000fe200000418ff */
[----:B-1----:R-:W-:-:S02]  /*4590*/  FFMA.FTZ R3, R22, c[0x0][0x2d0], -R2 ;  /* 0x0000b40016037a23 */ /* 0x002fc40000010802 */
[----:B------:R-:W1:Y:S02]  /*45a0*/  LDSM.16.MT88.4 R20, [R204+0x4000] ;  /* 0x00400000cc14783b */ /* 0x000e640000004200 */
[----:B------:R3:W-:Y:S03]  /*45b0*/  MUFU.EX2 R251, R3 ;  /* 0x0000000300fb7308 */ /* 0x0007e60000000800 */
[C---:B------:R-:W-:Y:S08]  /*45c0*/  HMMA.16816.F32.BF16 R48, R4.reuse, R32, RZ ;  /* 0x000000200430723c */ /* 0x040ff000000418ff */
[----:B--2---:R-:W-:Y:S01]  /*45d0*/  HMMA.16816.F32.BF16 R76, R4, R16, RZ ;  /* 0x00000010044c723c */ /* 0x004fe200000418ff */
[----:B---3--:R-:W-:-:S07]  /*45e0*/  FFMA.FTZ R3, R25, c[0x0][0x2d0], -R2 ;  /* 0x0000b40019037a23 */ /* 0x008fce0000010802 */
[C---:B----4-:R-:W-:Y:S01]  /*45f0*/  HMMA.16816.F32.BF16 R84, R4.reuse, R12, RZ ;  /* 0x0000000c0454723c */ /* 0x050fe200000418ff */
[----:B------:R2:W-:Y:S07]  /*4600*/  MUFU.EX2 R155, R3 ;  /* 0x00000003009b7308 */ /* 0x0005ee0000000800 */
[C---:B------:R-:W-:Y:S01]  /*4610*/  HMMA.16816.F32.BF16 R88, R4.reuse, R14, RZ ;  /* 0x0000000e0458723c */ /* 0x040fe200000418ff */
[----:B------:R-:W-:Y:S07]  /*4620*/  LDSM.16.MT88.4 R12, [R206+0x800] ;  /* 0x00080000ce0c783b */ /* 0x000fee0000004200 */
[----:B-----5:R-:W-:Y:S01]  /*4630*/  HMMA.16816.F32.BF16 R108, R4, R8, RZ ;  /* 0x00000008046c723c */ /* 0x020fe200000418ff */
[----:B--2---:R-:W-:-:S02]  /*4640*/  FFMA.FTZ R3, R24, c[0x0][0x2d0], -R0 ;  /* 0x0000b40018037a23 */ /* 0x004fc40000010800 */
[----:B------:R-:W2:Y:S02]  /*4650*/  LDSM.16.MT88.4 R24, [R204+0x800] ;  /* 0x00080000cc18783b */ /* 0x000ea40000004200 */
[----:B------:R3:W-:Y:S03]  /*4660*/  MUFU.EX2 R249, R3 ;  /* 0x0000000300f97308 */ /* 0x0007e60000000800 */
[C---:B------:R-:W-:Y:S01]  /*4670*/  HMMA.16816.F32.BF16 R104, R4.reuse, R10, RZ ;  /* 0x0000000a0468723c */ /* 0x040fe200000418ff */
[----:B------:R-:W4:Y:S07]  /*4680*/  LDSM.16.MT88.4 R8, [R200+0x4800] ;  /* 0x00480000c808783b */ /* 0x000f2e0000004200 */
[----:B------:R-:W-:Y:S01]  /*4690*/  HMMA.16816.F32.BF16 R60, R4, R18, RZ ;  /* 0x00000012043c723c */ /* 0x000fe200000418ff */
[----:B------:R-:W5:Y:S01]  /*46a0*/  LDSM.16.MT88.4 R16, [R200+0x800] ;  /* 0x00080000c810783b */ /* 0x000f620000004200 */
[----:B---3--:R-:W-:-:S06]  /*46b0*/  FFMA.FTZ R3, R36, c[0x0][0x2d0], -R0 ;  /* 0x0000b40024037a23 */ /* 0x008fcc0000010800 */
[C---:B-1----:R-:W-:Y:S01]  /*46c0*/  HMMA.16816.F32.BF16 R32, R4.reuse, R20, RZ ;  /* 0x000000140420723c */ /* 0x042fe200000418ff */
[----:B------:R1:W3:Y:S07]  /*46d0*/  MUFU.EX2 R247, R3 ;  /* 0x0000000300f77308 */ /* 0x0002ee0000000800 */
[----:B------:R-:W-:Y:S01]  /*46e0*/  HMMA.16816.F32.BF16 R72, R4, R22, RZ ;  /* 0x000000160448723c */ /* 0x000fe200000418ff */
[----:B------:R-:W2:Y:S01]  /*46f0*/  LDSM.16.MT88.4 R20, [R204+0x4800] ;  /* 0x00480000cc14783b */ /* 0x000ea20000004200 */
[----:B-1----:R-:W-:-:S06]  /*4700*/  FFMA.FTZ R3, R37, c[0x0][0x2d0], -R0 ;  /* 0x0000b40025037a23 */ /* 0x002fcc0000010800 */
[C---:B------:R-:W-:Y:S01]  /*4710*/  HMMA.16816.F32.BF16 R36, R4.reuse, R28, RZ ;  /* 0x0000001c0424723c */ /* 0x040fe200000418ff */
[----:B------:R1:W-:Y:S07]  /*4720*/  MUFU.EX2 R248, R3 ;  /* 0x0000000300f87308 */ /* 0x0003ee0000000800 */
[----:B------:R-:W-:Y:S07]  /*4730*/  HMMA.16816.F32.BF16 R28, R4, R30, RZ ;  /* 0x0000001e041c723c */ /* 0x000fee00000418ff */
[----:B------:R-:W-:-:S02]  /*4740*/  F2FP.BF16.PACK_AB R4, R156, R252 ;  /* 0x000000fc9c04723e */ /* 0x000fc400000010ff */
[----:B---3--:R-:W-:Y:S01]  /*4750*/  F2FP.BF16.PACK_AB R5, R247, R249 ;  /* 0x000000f9f705723e */ /* 0x008fe200000010ff */
[----:B-1----:R-:W-:Y:S01]  /*4760*/  FFMA.FTZ R3, R44, c[0x0][0x2d0], -R0 ;  /* 0x0000b4002c037a23 */ /* 0x002fe20000010800 */
[----:B------:R-:W-:-:S03]  /*4770*/  F2FP.BF16.PACK_AB R6, R155, R251 ;  /* 0x000000fb9b06723e */ /* 0x000fc600000010ff */
[----:B------:R-:W1:Y:S02]  /*4780*/  MUFU.EX2 R250, R3 ;  /* 0x0000000300fa7308 */ /* 0x000e640000000800 */
[----:B-1----:R-:W-:Y:S01]  /*4790*/  F2FP.BF16.PACK_AB R7, R250, R248 ;  /* 0x000000f8fa07723e */ /* 0x002fe200000010ff */
[----:B------:R-:W-:-:S05]  /*47a0*/  FFMA.FTZ R3, R98, c[0x0][0x2d0], -R2 ;  /* 0x0000b40062037a23 */ /* 0x000fca0000010802 */
[----:B------:R1:W-:Y:S01]  /*47b0*/  MUFU.EX2 R198, R3 ;  /* 0x0000000300c67308 */ /* 0x0003e20000000800 */
[C---:B--2---:R-:W-:Y:S08]  /*47c0*/  HMMA.16816.F32.BF16 R92, R4.reuse, R24, R52 ;  /* 0x00000018045c723c */ /* 0x044ff00000041834 */
[----:B------:R-:W-:Y:S01]  /*47d0*/  HMMA.16816.F32.BF16 R52, R4, R14, R40 ;  /* 0x0000000e0434723c */ /* 0x000fe20000041828 */
[----:B-1----:R-:W-:-:S07]  /*47e0*/  FFMA.FTZ R3, R99, c[0x0][0x2d0], -R2 ;  /* 0x0000b40063037a23 */ /* 0x002fce0000010802 */
[C---:B----4-:R-:W-:Y:S01]  /*47f0*/  HMMA.16816.F32.BF16 R44, R4.reuse, R8, R36 ;  /* 0x00000008042c723c */ /* 0x050fe20000041824 */
[----:B------:R1:W2:Y:S07]  /*4800*/  MUFU.EX2 R229, R3 ;  /* 0x0000000300e57308 */ /* 0x0002ae0000000800 */
[C---:B------:R-:W-:Y:S01]  /*4810*/  HMMA.16816.F32.BF16 R40, R4.reuse, R10, R28 ;  /* 0x0000000a0428723c */ /* 0x040fe2000004181c */
[----:B------:R-:W3:Y:S07]  /*4820*/  LDSM.16.MT88.4 R8, [R203+0x4800] ;  /* 0x00480000cb08783b */ /* 0x000eee0000004200 */
[----:B-----5:R-:W-:Y:S01]  /*4830*/  HMMA.16816.F32.BF16 R100, R4, R18, R56 ;  /* 0x000000120464723c */ /* 0x020fe20000041838 */
[----:B-1----:R-:W-:-:S04]  /*4840*/  FFMA.FTZ R3, R112, c[0x0][0x2d0], -R2 ;  /* 0x0000b40070037a23 */ /* 0x002fc80000010802 */
[----:B------:R1:W-:Y:S03]  /*4850*/  MUFU.EX2 R199, R3 ;  /* 0x0000000300c77308 */ /* 0x0003e60000000800 */
[C---:B------:R-:W-:Y:S01]  /*4860*/  HMMA.16816.F32.BF16 R64, R4.reuse, R16, R64 ;  /* 0x000000100440723c */ /* 0x040fe20000041840 */
[----:B------:R-:W4:Y:S07]  /*4870*/  LDSM.16.MT88.4 R16, [R203+0x800] ;  /* 0x00080000cb10783b */ /* 0x000f2e0000004200 */
[----:B------:R-:W-:Y:S01]  /*4880*/  HMMA.16816.F32.BF16 R56, R4, R12, R48 ;  /* 0x0000000c0438723c */ /* 0x000fe20000041830 */
[----:B------:R-:W5:Y:S01]  /*4890*/  LDSM.16.MT88.4 R12, [R206+0x4800] ;  /* 0x00480000ce0c783b */ /* 0x000f620000004200 */
[----:B-1----:R-:W-:-:S06]  /*48a0*/  FFMA.FTZ R3, R113, c[0x0][0x2d0], -R2 ;  /* 0x0000b40071037a23 */ /* 0x002fcc0000010802 */
[C---:B------:R-:W-:Y:S01]  /*48b0*/  HMMA.16816.F32.BF16 R80, R4.reuse, R26, R80 ;  /* 0x0000001a0450723c */ /* 0x040fe20000041850 */
[----:B------:R1:W-:Y:S07]  /*48c0*/  MUFU.EX2 R230, R3 ;  /* 0x0000000300e67308 */ /* 0x0003ee0000000800 */
[C---:B------:R-:W-:Y:S08]  /*48d0*/  HMMA.16816.F32.BF16 R36, R4.reuse, R20, R32 ;  /* 0x000000140424723c */ /* 0x040ff00000041820 */
[----:B---3--:R-:W-:Y:S01]  /*48e0*/  HMMA.16816.F32.BF16 R24, R4, R8, R84 ;  /* 0x000000080418723c */ /* 0x008fe20000041854 */
[----:B-1----:R-:W-:-:S04]  /*48f0*/  FFMA.FTZ R3, R70, c[0x0][0x2d0], -R0 ;  /* 0x0000b40046037a23 */ /* 0x002fc80000010800 */
[----:B------:R1:W-:Y:S03]  /*4900*/  MUFU.EX2 R197, R3 ;  /* 0x0000000300c57308 */ /* 0x0003e60000000800 */
[C---:B------:R-:W-:Y:S01]  /*4910*/  HMMA.16816.F32.BF16 R28, R4.reuse, R10, R88 ;  /* 0x0000000a041c723c */ /* 0x040fe20000041858 */
[----:B------:R-:W3:Y:S07]  /*4920*/  LDSM.16.MT88.4 R8, [R200+0x1000] ;  /* 0x00100000c808783b */ /* 0x000eee0000004200 */
[----:B------:R-:W-:Y:S01]  /*4930*/  HMMA.16816.F32.BF16 R32, R4, R22, R72 ;  /* 0x000000160420723c */ /* 0x000fe20000041848 */
[----:B------:R-:W3:Y:S01]  /*4940*/  LDSM.16.MT88.4 R20, [R204+0x1000] ;  /* 0x00100000cc14783b */ /* 0x000ee20000004200 */
[----:B-1----:R-:W-:-:S06]  /*4950*/  FFMA.FTZ R3, R96, c[0x0][0x2d0], -R0 ;  /* 0x0000b40060037a23 */ /* 0x002fcc0000010800 */
[C---:B----4-:R-:W-:Y:S01]  /*4960*/  HMMA.16816.F32.BF16 R116, R4.reuse, R16, R76 ;  /* 0x000000100474723c */ /* 0x050fe2000004184c */
[----:B------:R1:W4:Y:S07]  /*4970*/  MUFU.EX2 R195, R3 ;  /* 0x0000000300c37308 */ /* 0x00032e0000000800 */
[C---:B------:R-:W-:Y:S01]  /*4980*/  HMMA.16816.F32.BF16 R60, R4.reuse, R18, R60 ;  /* 0x00000012043c723c */ /* 0x040fe2000004183c */
[----:B------:R-:W-:Y:S07]  /*4990*/  LDSM.16.MT88.4 R16, [R203+0x1000] ;  /* 0x00100000cb10783b */ /* 0x000fee0000004200 */
[----:B-----5:R-:W-:Y:S01]  /*49a0*/  HMMA.16816.F32.BF16 R72, R4, R12, R108 ;  /* 0x0000000c0448723c */ /* 0x020fe2000004186c */
[----:B-1----:R-:W-:-:S04]  /*49b0*/  FFMA.FTZ R3, R71, c[0x0][0x2d0], -R0 ;  /* 0x0000b40047037a23 */ /* 0x002fc80000010800 */
[----:B------:R1:W-:Y:S02]  /*49c0*/  MUFU.EX2 R194, R3 ;  /* 0x0000000300c27308 */ /* 0x0003e40000000800 */
[----:B------:R-:W-:Y:S01]  /*49d0*/  IMAD.MOV.U32 R108, RZ, RZ, R154 ;  /* 0x000000ffff6c7224 */ /* 0x000fe200078e009a */
[----:B------:R-:W-:Y:S01]  /*49e0*/  HMMA.16816.F32.BF16 R48, R4, R14, R104 ;  /* 0x0000000e0430723c */ /* 0x000fe20000041868 */
[----:B------:R-:W5:Y:S01]  /*49f0*/  LDSM.16.MT88.4 R12, [R206+0x1000] ;  /* 0x00100000ce0c783b */ /* 0x000f620000004200 */
[----:B------:R-:W-:Y:S02]  /*4a00*/  IMAD.MOV.U32 R111, RZ, RZ, R157 ;  /* 0x000000ffff6f7224 */ /* 0x000fe400078e009d */
[----:B------:R-:W-:Y:S02]  /*4a10*/  IMAD.MOV.U32 R110, RZ, RZ, R156 ;  /* 0x000000ffff6e7224 */ /* 0x000fe400078e009c */
[----:B------:R-:W-:Y:S01]  /*4a20*/  IMAD.MOV.U32 R109, RZ, RZ, R155 ;  /* 0x000000ffff6d7224 */ /* 0x000fe200078e009b */
[----:B--2---:R-:W-:-:S02]  /*4a30*/  F2FP.BF16.PACK_AB R4, R229, R198 ;  /* 0x000000c6e504723e */ /* 0x004fc400000010ff */
[----:B----4-:R-:W-:Y:S02]  /*4a40*/  F2FP.BF16.PACK_AB R5, R195, R197 ;  /* 0x000000c5c305723e */ /* 0x010fe400000010ff */
[----:B------:R-:W-:Y:S01]  /*4a50*/  F2FP.BF16.PACK_AB R6, R230, R199 ;  /* 0x000000c7e606723e */ /* 0x000fe200000010ff */
[----:B-1----:R-:W-:-:S04]  /*4a60*/  FFMA.FTZ R3, R97, c[0x0][0x2d0], -R0 ;  /* 0x0000b40061037a23 */ /* 0x002fc80000010800 */
[----:B------:R-:W1:Y:S02]  /*4a70*/  MUFU.EX2 R196, R3 ;  /* 0x0000000300c47308 */ /* 0x000e640000000800 */
[----:B-1----:R-:W-:Y:S01]  /*4a80*/  F2FP.BF16.PACK_AB R7, R196, R194 ;  /* 0x000000c2c407723e */ /* 0x002fe200000010ff */
[----:B------:R-:W-:-:S05]  /*4a90*/  FFMA.FTZ R3, R122, c[0x0][0x2d0], -R2 ;  /* 0x0000b4007a037a23 */ /* 0x000fca0000010802 */
[----:B------:R1:W-:Y:S01]  /*4aa0*/  MUFU.EX2 R162, R3 ;  /* 0x0000000300a27308 */ /* 0x0003e20000000800 */
[C---:B---3--:R-:W-:Y:S08]  /*4ab0*/  HMMA.16816.F32.BF16 R64, R4.reuse, R8, R64 ;  /* 0x000000080440723c */ /* 0x048ff00000041840 */
[----:B------:R-:W-:Y:S01]  /*4ac0*/  HMMA.16816.F32.BF16 R76, R4, R10, R100 ;  /* 0x0000000a044c723c */ /* 0x000fe20000041864 */
[----:B------:R-:W2:Y:S01]  /*4ad0*/  LDSM.16.MT88.4 R8, [R200+0x5000] ;  /* 0x00500000c808783b */ /* 0x000ea20000004200 */
[----:B-1----:R-:W-:-:S06]  /*4ae0*/  FFMA.FTZ R3, R125, c[0x0][0x2d0], -R2 ;  /* 0x0000b4007d037a23 */ /* 0x002fcc0000010802 */
[C---:B------:R-:W-:Y:S01]  /*4af0*/  HMMA.16816.F32.BF16 R84, R4.reuse, R20, R92 ;  /* 0x000000140454723c */ /* 0x040fe2000004185c */
[----:B------:R1:W3:Y:S07]  /*4b00*/  MUFU.EX2 R169, R3 ;  /* 0x0000000300a97308 */ /* 0x0002ee0000000800 */
[C---:B------:R-:W-:Y:S01]  /*4b10*/  HMMA.16816.F32.BF16 R96, R4.reuse, R22, R80 ;  /* 0x000000160460723c */ /* 0x040fe20000041850 */
[----:B------:R-:W4:Y:S07]  /*4b20*/  LDSM.16.MT88.4 R20, [R204+0x5000] ;  /* 0x00500000cc14783b */ /* 0x000f2e0000004200 */
[----:B-----5:R-:W-:Y:S01]  /*4b30*/  HMMA.16816.F32.BF16 R92, R4, R12, R56 ;  /* 0x0000000c045c723c */ /* 0x020fe20000041838 */
[----:B-1----:R-:W-:-:S02]  /*4b40*/  FFMA.FTZ R3, R124, c[0x0][0x2d0], -R2 ;  /* 0x0000b4007c037a23 */ /* 0x002fc40000010802 */
[----:B------:R-:W-:Y:S02]  /*4b50*/  IMAD.MOV.U32 R124, RZ, RZ, R108 ;  /* 0x000000ffff7c7224 */ /* 0x000fe400078e006c */
[----:B------:R1:W-:Y:S03]  /*4b60*/  MUFU.EX2 R168, R3 ;  /* 0x0000000300a87308 */ /* 0x0003e60000000800 */
[C---:B------:R-:W-:Y:S01]  /*4b70*/  HMMA.16816.F32.BF16 R88, R4.reuse, R14, R52 ;  /* 0x0000000e0458723c */ /* 0x040fe20000041834 */
[----:B------:R-:W5:Y:S07]  /*4b80*/  LDSM.16.MT88.4 R12, [R206+0x5000] ;  /* 0x00500000ce0c783b */ /* 0x000f6e0000004200 */
[----:B------:R-:W-:Y:S01]  /*4b90*/  HMMA.16816.F32.BF16 R100, R4, R18, R60 ;  /* 0x000000120464723c */ /* 0x000fe2000004183c */
[----:B-1----:R-:W-:-:S07]  /*4ba0*/  FFMA.FTZ R3, R123, c[0x0][0x2d0], -R2 ;  /* 0x0000b4007b037a23 */ /* 0x002fce0000010802 */
[C---:B--2---:R-:W-:Y:S01]  /*4bb0*/  HMMA.16816.F32.BF16 R80, R4.reuse, R8, R44 ;  /* 0x000000080450723c */ /* 0x044fe2000004182c */
[----:B------:R1:W-:Y:S07]  /*4bc0*/  MUFU.EX2 R163, R3 ;  /* 0x0000000300a37308 */ /* 0x0003ee0000000800 */
[C---:B------:R-:W-:Y:S01]  /*4bd0*/  HMMA.16816.F32.BF16 R56, R4.reuse, R10, R40 ;  /* 0x0000000a0438723c */ /* 0x040fe20000041828 */
[----:B------:R-:W2:Y:S07]  /*4be0*/  LDSM.16.MT88.4 R8, [R203+0x5000] ;  /* 0x00500000cb08783b */ /* 0x000eae0000004200 */
[----:B----4-:R-:W-:Y:S01]  /*4bf0*/  HMMA.16816.F32.BF16 R60, R4, R20, R36 ;  /* 0x00000014043c723c */ /* 0x010fe20000041824 */
[----:B-1----:R-:W-:-:S04]  /*4c00*/  FFMA.FTZ R3, R114, c[0x0][0x2d0], -R0 ;  /* 0x0000b40072037a23 */ /* 0x002fc80000010800 */
[----:B------:R1:W-:Y:S03]  /*4c10*/  MUFU.EX2 R161, R3 ;  /* 0x0000000300a17308 */ /* 0x0003e60000000800 */
[C---:B------:R-:W-:Y:S01]  /*4c20*/  HMMA.16816.F32.BF16 R52, R4.reuse, R22, R32 ;  /* 0x000000160434723c */ /* 0x040fe20000041820 */
[----:B------:R-:W-:Y:S07]  /*4c30*/  LDSM.16.MT88.4 R20, [R204+0x1800] ;  /* 0x00180000cc14783b */ /* 0x000fee0000004200 */
[----:B------:R-:W-:Y:S01]  /*4c40*/  HMMA.16816.F32.BF16 R104, R4, R16, R116 ;  /* 0x000000100468723c */ /* 0x000fe20000041874 */
[----:B------:R-:W-:Y:S01]  /*4c50*/  LDSM.16.MT88.4 R16, [R203+0x1800] ;  /* 0x00180000cb10783b */ /* 0x000fe20000004200 */
[----:B-1----:R-:W-:-:S06]  /*4c60*/  FFMA.FTZ R3, R120, c[0x0][0x2d0], -R0 ;  /* 0x0000b40078037a23 */ /* 0x002fcc0000010800 */
[C---:B-----5:R-:W-:Y:S01]  /*4c70*/  HMMA.16816.F32.BF16 R72, R4.reuse, R12, R72 ;  /* 0x0000000c0448723c */ /* 0x060fe20000041848 */
[----:B------:R-:W-:Y:S01]  /*4c80*/  IMAD.MOV.U32 R119, RZ, RZ, R153 ;  /* 0x000000ffff777224 */ /* 0x000fe200078e0099 */
[----:B------:R1:W4:Y:S01]  /*4c90*/  MUFU.EX2 R159, R3 ;  /* 0x00000003009f7308 */ /* 0x0003220000000800 */
[----:B------:R-:W-:Y:S02]  /*4ca0*/  IMAD.MOV.U32 R116, RZ, RZ, R150 ;  /* 0x000000ffff747224 */ /* 0x000fe400078e0096 */
[----:B------:R-:W-:Y:S02]  /*4cb0*/  IMAD.MOV.U32 R118, RZ, RZ, R152 ;  /* 0x000000ffff767224 */ /* 0x000fe400078e0098 */
[----:B------:R-:W-:Y:S01]  /*4cc0*/  IMAD.MOV.U32 R117, RZ, RZ, R151 ;  /* 0x000000ffff757224 */ /* 0x000fe200078e0097 */
[----:B------:R-:W-:Y:S01]  /*4cd0*/  HMMA.16816.F32.BF16 R32, R4, R14, R48 ;  /* 0x0000000e0420723c */ /* 0x000fe20000041830 */
[----:B------:R-:W-:Y:S01]  /*4ce0*/  LDSM.16.MT88.4 R12, [R206+0x1800] ;  /* 0x00180000ce0c783b */ /* 0x000fe20000004200 */
[----:B------:R-:W-:-:S02]  /*4cf0*/  IMAD.MOV.U32 R125, RZ, RZ, R119 ;  /* 0x000000ffff7d7224 */ /* 0x000fc400078e0077 */
[----:B------:R-:W-:-:S04]  /*4d00*/  IMAD.MOV.U32 R119, RZ, RZ, R110 ;  /* 0x000000ffff777224 */ /* 0x000fc800078e006e */
[----:B--2---:R-:W-:Y:S01]  /*4d10*/  HMMA.16816.F32.BF16 R44, R4, R8, R24 ;  /* 0x00000008042c723c */ /* 0x004fe20000041818 */
[----:B-1----:R-:W-:-:S04]  /*4d20*/  FFMA.FTZ R3, R115, c[0x0][0x2d0], -R0 ;  /* 0x0000b40073037a23 */ /* 0x002fc80000010800 */
[----:B------:R1:W-:Y:S03]  /*4d30*/  MUFU.EX2 R158, R3 ;  /* 0x00000003009e7308 */ /* 0x0003e60000000800 */
[----:B------:R-:W-:Y:S01]  /*4d40*/  HMMA.16816.F32.BF16 R36, R4, R10, R28 ;  /* 0x0000000a0424723c */ /* 0x000fe2000004181c */
[----:B------:R-:W2:Y:S06]  /*4d50*/  LDSM.16.MT88.4 R8, [R200+0x1800] ;  /* 0x00180000c808783b */ /* 0x000eac0000004200 */
[----:B---3--:R-:W-:-:S02]  /*4d60*/  F2FP.BF16.PACK_AB R4, R169, R162 ;  /* 0x000000a2a904723e */ /* 0x008fc400000010ff */
[----:B----4-:R-:W-:Y:S02]  /*4d70*/  F2FP.BF16.PACK_AB R5, R159, R161 ;  /* 0x000000a19f05723e */ /* 0x010fe400000010ff */
[----:B------:R-:W-:Y:S01]  /*4d80*/  F2FP.BF16.PACK_AB R6, R163, R168 ;  /* 0x000000a8a306723e */ /* 0x000fe200000010ff */
[----:B-1----:R-:W-:-:S04]  /*4d90*/  FFMA.FTZ R3, R121, c[0x0][0x2d0], -R0 ;  /* 0x0000b40079037a23 */ /* 0x002fc80000010800 */
[----:B------:R-:W1:Y:S02]  /*4da0*/  MUFU.EX2 R160, R3 ;  /* 0x0000000300a07308 */ /* 0x000e640000000800 */
[----:B-1----:R-:W-:Y:S01]  /*4db0*/  F2FP.BF16.PACK_AB R7, R160, R158 ;  /* 0x0000009ea007723e */ /* 0x002fe200000010ff */
[----:B------:R-:W-:-:S05]  /*4dc0*/  FFMA.FTZ R3, R133, c[0x0][0x2d0], -R2 ;  /* 0x0000b40085037a23 */ /* 0x000fca0000010802 */
[----:B------:R1:W-:Y:S01]  /*4dd0*/  MUFU.EX2 R154, R3 ;  /* 0x00000003009a7308 */ /* 0x0003e20000000800 */
[C---:B--2---:R-:W-:Y:S08]  /*4de0*/  HMMA.16816.F32.BF16 R40, R4.reuse, R8, R64 ;  /* 0x000000080428723c */ /* 0x044ff00000041840 */
[----:B------:R-:W-:Y:S01]  /*4df0*/  HMMA.16816.F32.BF16 R28, R4, R10, R76 ;  /* 0x0000000a041c723c */ /* 0x000fe2000004184c */
[----:B------:R-:W2:Y:S01]  /*4e00*/  LDSM.16.MT88.4 R8, [R200+0x5800] ;  /* 0x00580000c808783b */ /* 0x000ea20000004200 */
[----:B-1----:R-:W-:-:S06]  /*4e10*/  FFMA.FTZ R3, R132, c[0x0][0x2d0], -R2 ;  /* 0x0000b40084037a23 */ /* 0x002fcc0000010802 */
[C---:B------:R-:W-:Y:S01]  /*4e20*/  HMMA.16816.F32.BF16 R24, R4.reuse, R20, R84 ;  /* 0x000000140418723c */ /* 0x040fe20000041854 */
[----:B------:R1:W3:Y:S07]  /*4e30*/  MUFU.EX2 R157, R3 ;  /* 0x00000003009d7308 */ /* 0x0002ee0000000800 */
[C---:B------:R-:W-:Y:S01]  /*4e40*/  HMMA.16816.F32.BF16 R96, R4.reuse, R22, R96 ;  /* 0x000000160460723c */ /* 0x040fe20000041860 */
[----:B------:R-:W4:Y:S07]  /*4e50*/  LDSM.16.MT88.4 R20, [R204+0x5800] ;  /* 0x00580000cc14783b */ /* 0x000f2e0000004200 */
[----:B------:R-:W-:Y:S01]  /*4e60*/  HMMA.16816.F32.BF16 R92, R4, R12, R92 ;  /* 0x0000000c045c723c */ /* 0x000fe2000004185c */
[----:B-1----:R-:W-:-:S04]  /*4e70*/  FFMA.FTZ R3, R131, c[0x0][0x2d0], -R2 ;  /* 0x0000b40083037a23 */ /* 0x002fc80000010802 */
        /* <DEDUP_REMOVED lines=10> */
[----:B-1----:R-:W-:-:S02]  /*4f20*/  FFMA.FTZ R3, R126, c[0x0][0x2d0], -R0 ;  /* 0x0000b4007e037a23 */ /* 0x002fc40000010800 */
[----:B------:R-:W-:Y:S02]  /*4f30*/  IMAD.MOV.U32 R126, RZ, RZ, R109 ;  /* 0x000000ffff7e7224 */ /* 0x000fe400078e006d */
[----:B------:R1:W-:Y:S03]  /*4f40*/  MUFU.EX2 R153, R3 ;  /* 0x0000000300997308 */ /* 0x0003e60000000800 */
[C---:B------:R-:W-:Y:S01]  /*4f50*/  HMMA.16816.F32.BF16 R64, R4.reuse, R22, R52 ;  /* 0x000000160440723c */ /* 0x040fe20000041834 */
[----:B------:R-:W-:Y:S07]  /*4f60*/  LDSM.16.MT88.4 R20, [R204+0x2000] ;  /* 0x00200000cc14783b */ /* 0x000fee0000004200 */
[----:B------:R-:W-:Y:S01]  /*4f70*/  HMMA.16816.F32.BF16 R100, R4, R18, R100 ;  /* 0x000000120464723c */ /* 0x000fe20000041864 */
[----:B------:R-:W-:Y:S01]  /*4f80*/  LDSM.16.MT88.4 R16, [R203+0x2000] ;  /* 0x00200000cb10783b */ /* 0x000fe20000004200 */
[----:B-1----:R-:W-:-:S06]  /*4f90*/  FFMA.FTZ R3, R128, c[0x0][0x2d0], -R0 ;  /* 0x0000b40080037a23 */ /* 0x002fcc0000010800 */
[C---:B-----5:R-:W-:Y:S01]  /*4fa0*/  HMMA.16816.F32.BF16 R88, R4.reuse, R12, R72 ;  /* 0x0000000c0458723c */ /* 0x060fe20000041848 */
[----:B------:R1:W4:Y:S07]  /*4fb0*/  MUFU.EX2 R123, R3 ;  /* 0x00000003007b7308 */ /* 0x00032e0000000800 */
[C---:B------:R-:W-:Y:S01]  /*4fc0*/  HMMA.16816.F32.BF16 R56, R4.reuse, R14, R32 ;  /* 0x0000000e0438723c */ /* 0x040fe20000041820 */
[----:B------:R-:W-:Y:S07]  /*4fd0*/  LDSM.16.MT88.4 R12, [R206+0x2000] ;  /* 0x00200000ce0c783b */ /* 0x000fee0000004200 */
        /* <DEDUP_REMOVED lines=42> */
[C---:B--2---:R-:W-:Y:S08]  /*5280*/  HMMA.16816.F32.BF16 R24, R4.reuse, R8, R52 ;  /* 0x000000080418723c */ /* 0x044ff00000041834 */
[----:B------:R-:W-:Y:S01]  /*5290*/  HMMA.16816.F32.BF16 R48, R4, R10, R60 ;  /* 0x0000000a0430723c */ /* 0x000fe2000004183c */
[----:B------:R-:W2:Y:S01]  /*52a0*/  LDSM.16.MT88.4 R8, [R200+0x2800] ;  /* 0x00280000c808783b */ /* 0x000ea20000004200 */
[----:B-1----:R-:W-:-:S04]  /*52b0*/  FFMA.FTZ R3, R135, c[0x0][0x2d0], -R0 ;  /* 0x0000b40087037a23 */ /* 0x002fc80000010800 */
[----:B------:R1:W-:Y:S02]  /*52c0*/  MUFU.EX2 R130, R3 ;  /* 0x0000000300827308 */ /* 0x0003e40000000800 */
[----:B------:R-:W-:Y:S01]  /*52d0*/  HMMA.16816.F32.BF16 R52, R4, R14, R56 ;  /* 0x0000000e0434723c */ /* 0x000fe20000041838 */
[----:B------:R-:W5:Y:S06]  /*52e0*/  LDSM.16.MT88.4 R12, [R206+0x2800] ;  /* 0x00280000ce0c783b */ /* 0x000f6c0000004200 */
[----:B---3--:R-:W-:Y:S02]  /*52f0*/  F2FP.BF16.PACK_AB R4, R150, R120 ;  /* 0x000000789604723e */ /* 0x008fe400000010ff */
[----:B----4-:R-:W-:-:S02]  /*5300*/  F2FP.BF16.PACK_AB R5, R148, R149 ;  /* 0x000000959405723e */ /* 0x010fc400000010ff */
[----:B------:R-:W-:Y:S01]  /*5310*/  F2FP.BF16.PACK_AB R6, R151, R152 ;  /* 0x000000989706723e */ /* 0x000fe200000010ff */
[----:B-1----:R-:W-:-:S04]  /*5320*/  FFMA.FTZ R3, R137, c[0x0][0x2d0], -R0 ;  /* 0x0000b40089037a23 */ /* 0x002fc80000010800 */
[----:B------:R-:W1:Y:S02]  /*5330*/  MUFU.EX2 R131, R3 ;  /* 0x0000000300837308 */ /* 0x000e640000000800 */
[----:B-1----:R-:W-:Y:S01]  /*5340*/  F2FP.BF16.PACK_AB R7, R131, R130 ;  /* 0x000000828307723e */ /* 0x002fe200000010ff */
[----:B------:R-:W-:Y:S02]  /*5350*/  FFMA.FTZ R3, R231, c[0x0][0x2d0], -R2 ;  /* 0x0000b400e7037a23 */ /* 0x000fe40000010802 */
[----:B------:R-:W-:-:S03]  /*5360*/  IMAD.MOV.U32 R231, RZ, RZ, R124 ;  /* 0x000000ffffe77224 */ /* 0x000fc600078e007c */
[----:B------:R1:W-:Y:S01]  /*5370*/  MUFU.EX2 R129, R3 ;  /* 0x0000000300817308 */ /* 0x0003e20000000800 */
[C---:B--2---:R-:W-:Y:S08]  /*5380*/  HMMA.16816.F32.BF16 R72, R4.reuse, R8, R72 ;  /* 0x000000080448723c */ /* 0x044ff00000041848 */
[----:B------:R-:W-:Y:S01]  /*5390*/  HMMA.16816.F32.BF16 R56, R4, R10, R44 ;  /* 0x0000000a0438723c */ /* 0x000fe2000004182c */
[----:B------:R-:W2:Y:S01]  /*53a0*/  LDSM.16.MT88.4 R8, [R200+0x6800] ;  /* 0x00680000c808783b */ /* 0x000ea20000004200 */
[----:B-1----:R-:W-:-:S06]  /*53b0*/  FFMA.FTZ R3, R232, c[0x0][0x2d0], -R2 ;  /* 0x0000b400e8037a23 */ /* 0x002fcc0000010802 */
[C---:B------:R-:W-:Y:S01]  /*53c0*/  HMMA.16816.F32.BF16 R44, R4.reuse, R20, R28 ;  /* 0x00000014042c723c */ /* 0x040fe2000004181c */
[----:B------:R-:W-:Y:S01]  /*53d0*/  IMAD.MOV.U32 R232, RZ, RZ, R125 ;  /* 0x000000ffffe87224 */ /* 0x000fe200078e007d */
[----:B------:R1:W3:Y:S06]  /*53e0*/  MUFU.EX2 R137, R3 ;  /* 0x0000000300897308 */ /* 0x0002ec0000000800 */
[C---:B------:R-:W-:Y:S01]  /*53f0*/  HMMA.16816.F32.BF16 R88, R4.reuse, R22, R96 ;  /* 0x000000160458723c */ /* 0x040fe20000041860 */
[----:B------:R-:W4:Y:S07]  /*5400*/  LDSM.16.MT88.4 R20, [R204+0x6800] ;  /* 0x00680000cc14783b */ /* 0x000f2e0000004200 */
[----:B-----5:R-:W-:Y:S01]  /*5410*/  HMMA.16816.F32.BF16 R92, R4, R12, R92 ;  /* 0x0000000c045c723c */ /* 0x020fe2000004185c */
        /* <DEDUP_REMOVED lines=19> */
[----:B------:R-:W-:Y:S01]  /*5550*/  LDSM.16.MT88.4 R76, [R200+0x3800] ;  /* 0x00380000c84c783b */ /* 0x000fe20000004200 */
[----:B------:R1:W4:Y:S06]  /*5560*/  MUFU.EX2 R71, R3 ;  /* 0x0000000300477308 */ /* 0x00032c0000000800 */
        /* <DEDUP_REMOVED lines=13> */
[----:B------:R-:W-:-:S06]  /*5640*/  FFMA.FTZ R3, R116, c[0x0][0x2d0], -R2 ;  /* 0x0000b40074037a23 */ /* 0x000fcc0000010802 */
[C---:B--2---:R-:W-:Y:S08]  /*5650*/  HMMA.16816.F32.BF16 R72, R4.reuse, R8, R72 ;  /* 0x000000080448723c */ /* 0x044ff00000041848 */
[C---:B------:R-:W-:Y:S01]  /*5660*/  HMMA.16816.F32.BF16 R56, R4.reuse, R10, R56 ;  /* 0x0000000a0438723c */ /* 0x040fe20000041838 */
[----:B------:R-:W1:Y:S07]  /*5670*/  LDSM.16.MT88.4 R8, [R200+0x7000] ;  /* 0x00700000c808783b */ /* 0x000e6e0000004200 */
[C---:B------:R-:W-:Y:S08]  /*5680*/  HMMA.16816.F32.BF16 R44, R4.reuse, R20, R44 ;  /* 0x00000014042c723c */ /* 0x040ff0000004182c */
[C---:B------:R-:W-:Y:S01]  /*5690*/  HMMA.16816.F32.BF16 R48, R4.reuse, R22, R88 ;  /* 0x000000160430723c */ /* 0x040fe20000041858 */
[----:B------:R-:W2:Y:S07]  /*56a0*/  LDSM.16.MT88.4 R20, [R204+0x7000] ;  /* 0x00700000cc14783b */ /* 0x000eae0000004200 */
[C---:B------:R-:W-:Y:S08]  /*56b0*/  HMMA.16816.F32.BF16 R88, R4.reuse, R16, R96 ;  /* 0x000000100458723c */ /* 0x040ff00000041860 */
[C---:B------:R-:W-:Y:S01]  /*56c0*/  HMMA.16816.F32.BF16 R52, R4.reuse, R18, R100 ;  /* 0x000000120434723c */ /* 0x040fe20000041864 */
[----:B------:R-:W-:Y:S07]  /*56d0*/  LDSM.16.MT88.4 R100, [R206+0x3800] ;  /* 0x00380000ce64783b */ /* 0x000fee0000004200 */
[C---:B------:R-:W-:Y:S01]  /*56e0*/  HMMA.16816.F32.BF16 R96, R4.reuse, R12, R92 ;  /* 0x0000000c0460723c */ /* 0x040fe2000004185c */
[----:B------:R-:W-:Y:S07]  /*56f0*/  LDSM.16.MT88.4 R92, [R203+0x3800] ;  /* 0x00380000cb5c783b */ /* 0x000fee0000004200 */
[C---:B-1----:R-:W-:Y:S08]  /*5700*/  HMMA.16816.F32.BF16 R112, R4.reuse, R8, R80 ;  /* 0x000000080470723c */ /* 0x042ff00000041850 */
[C---:B------:R-:W-:Y:S01]  /*5710*/  HMMA.16816.F32.BF16 R64, R4.reuse, R10, R64 ;  /* 0x0000000a0440723c */ /* 0x040fe20000041840 */
[----:B------:R-:W1:Y:S07]  /*5720*/  LDSM.16.MT88.4 R8, [R203+0x7000] ;  /* 0x00700000cb08783b */ /* 0x000e6e0000004200 */
[C---:B--2---:R-:W-:Y:S01]  /*5730*/  HMMA.16816.F32.BF16 R60, R4.reuse, R20, R60 ;  /* 0x00000014043c723c */ /* 0x044fe2000004183c */
[----:B------:R2:W-:Y:S07]  /*5740*/  MUFU.EX2 R20, R3 ;  /* 0x0000000300147308 */ /* 0x0005ee0000000800 */
[C---:B------:R-:W-:Y:S01]  /*5750*/  HMMA.16816.F32.BF16 R104, R4.reuse, R14, R84 ;  /* 0x0000000e0468723c */ /* 0x040fe20000041854 */
[----:B------:R-:W3:Y:S04]  /*5760*/  LDSM.16.MT88.4 R12, [R206+0x7000] ;  /* 0x00700000ce0c783b */ /* 0x000ee80000004200 */
[----:B------:R-:W-:Y:S03]  /*5770*/  LDSM.16.MT88.4 R84, [R204+0x3800] ;  /* 0x00380000cc54783b */ /* 0x000fe60000004200 */
[----:B------:R-:W-:Y:S01]  /*5780*/  HMMA.16816.F32.BF16 R40, R4, R22, R40 ;  /* 0x000000160428723c */ /* 0x000fe20000041828 */
[----:B--2---:R-:W-:-:S04]  /*5790*/  FFMA.FTZ R3, R117, c[0x0][0x2d0], -R2 ;  /* 0x0000b40075037a23 */ /* 0x004fc80000010802 */
[----:B------:R2:W4:Y:S03]  /*57a0*/  MUFU.EX2 R17, R3 ;  /* 0x0000000300117308 */ /* 0x0005260000000800 */
[C---:B-1----:R-:W-:Y:S01]  /*57b0*/  HMMA.16816.F32.BF16 R28, R4.reuse, R8, R28 ;  /* 0x00000008041c723c */ /* 0x042fe2000004181c */
[--C-:B--2---:R-:W-:Y:S01]  /*57c0*/  FFMA.FTZ R3, R118, c[0x0][0x2d0], -R2.reuse ;  /* 0x0000b40076037a23 */ /* 0x104fe20000010802 */
[----:B----4-:R-:W-:Y:S01]  /*57d0*/  F2FP.BF16.PACK_AB R132, R17, R20 ;  /* 0x000000141184723e */ /* 0x010fe200000010ff */
[----:B------:R-:W-:Y:S02]  /*57e0*/  FFMA.FTZ R2, R241, c[0x0][0x2d0], -R2 ;  /* 0x0000b400f1027a23 */ /* 0x000fe40000010802 */
[----:B------:R1:W-:Y:S03]  /*57f0*/  MUFU.EX2 R19, R3 ;  /* 0x0000000300137308 */ /* 0x0003e60000000800 */
[----:B------:R-:W-:Y:S01]  /*5800*/  HMMA.16816.F32.BF16 R24, R4, R10, R24 ;  /* 0x0000000a0418723c */ /* 0x000fe20000041818 */
[----:B------:R-:W-:-:S02]  /*5810*/  IMAD.MOV.U32 R118, RZ, RZ, R111 ;  /* 0x000000ffff767224 */ /* 0x000fc400078e006f */
[----:B------:R-:W2:Y:S02]  /*5820*/  LDSM.16.MT88.4 R108, [R200+0x7800] ;  /* 0x00780000c86c783b */ /* 0x000ea40000004200 */
[----:B------:R4:W5:Y:S03]  /*5830*/  MUFU.EX2 R18, R2 ;  /* 0x0000000200127308 */ /* 0x0009660000000800 */
[----:B---3--:R-:W-:Y:S01]  /*5840*/  HMMA.16816.F32.BF16 R36, R4, R12, R36 ;  /* 0x0000000c0424723c */ /* 0x008fe20000041824 */
[----:B-1----:R-:W-:-:S07]  /*5850*/  FADD.FTZ R3, R238, R235 ;  /* 0x000000ebee037221 */ /* 0x002fce0000010000 */
[----:B------:R-:W-:Y:S01]  /*5860*/  HMMA.16816.F32.BF16 R32, R4, R14, R32 ;  /* 0x0000000e0420723c */ /* 0x000fe20000041820 */
[----:B------:R-:W-:Y:S01]  /*5870*/  LDSM.16.MT88.4 R12, [R206+0x7800] ;  /* 0x00780000ce0c783b */ /* 0x000fe20000004200 */
[----:B----4-:R-:W-:Y:S01]  /*5880*/  FFMA.FTZ R2, R240, c[0x0][0x2d0], -R0 ;  /* 0x0000b400f0027a23 */ /* 0x010fe20000010800 */
[----:B-----5:R-:W-:-:S04]  /*5890*/  F2FP.BF16.PACK_AB R134, R18, R19 ;  /* 0x000000131286723e */ /* 0x020fc800000010ff */
[----:B------:R-:W-:Y:S01]  /*58a0*/  IMAD.MOV.U32 R5, RZ, RZ, c[0x0][0x168] ;  /* 0x00005a00ff057624 */ /* 0x000fe200078e00ff */
[----:B------:R1:W-:Y:S02]  /*58b0*/  MUFU.EX2 R16, R2 ;  /* 0x0000000200107308 */ /* 0x0003e40000000800 */
[----:B-1----:R-:W-:-:S06]  /*58c0*/  FFMA.FTZ R2, R239, c[0x0][0x2d0], -R0 ;  /* 0x0000b400ef027a23 */ /* 0x002fcc0000010800 */
[----:B------:R1:W3:Y:S02]  /*58d0*/  MUFU.EX2 R9, R2 ;  /* 0x0000000200097308 */ /* 0x0002e40000000800 */
[--C-:B-1----:R-:W-:Y:S01]  /*58e0*/  FFMA.FTZ R2, R245, c[0x0][0x2d0], -R0.reuse ;  /* 0x0000b400f5027a23 */ /* 0x102fe20000010800 */
[----:B---3--:R-:W-:Y:S01]  /*58f0*/  F2FP.BF16.PACK_AB R133, R9, R16 ;  /* 0x000000100985723e */ /* 0x008fe200000010ff */
[----:B------:R-:W-:-:S04]  /*5900*/  FFMA.FTZ R0, R244, c[0x0][0x2d0], -R0 ;  /* 0x0000b400f4007a23 */ /* 0x000fc80000010800 */
[----:B------:R1:W-:Y:S08]  /*5910*/  MUFU.EX2 R10, R2 ;  /* 0x00000002000a7308 */ /* 0x0003f00000000800 */
        /* <DEDUP_REMOVED lines=12> */
[----:B------:R-:W-:Y:S01]  /*59e0*/  FADD.FTZ R2, R248, R2 ;  /* 0x00000002f8027221 */ /* 0x000fe20000010000 */
[----:B------:R-:W1:Y:S01]  /*59f0*/  LDSM.16.MT88.4 R116, [R204+0x7800] ;  /* 0x00780000cc74783b */ /* 0x000e620000004200 */
[----:B------:R-:W-:Y:S01]  /*5a00*/  FADD.FTZ R0, R251, R0 ;  /* 0x00000000fb007221 */ /* 0x000fe20000010000 */
[C---:B------:R-:W-:Y:S01]  /*5a10*/  HMMA.16816.F32.BF16 R100, R132.reuse, R102, R104 ;  /* 0x000000668464723c */ /* 0x040fe20000041868 */
[----:B------:R-:W-:Y:S02]  /*5a20*/  FADD.FTZ R2, R250, R2 ;  /* 0x00000002fa027221 */ /* 0x000fe40000010000 */
[----:B------:R-:W-:Y:S02]  /*5a30*/  FADD.FTZ R0, R126, R0 ;  /* 0x000000007e007221 */ /* 0x000fe40000010000 */
[----:B------:R-:W-:Y:S01]  /*5a40*/  FADD.FTZ R2, R197, R2 ;  /* 0x00000002c5027221 */ /* 0x000fe20000010000 */
[----:B------:R-:W3:Y:S01]  /*5a50*/  LDSM.16.MT88.4 R124, [R203+0x7800] ;  /* 0x00780000cb7c783b */ /* 0x000ee20000004200 */
[----:B------:R-:W-:Y:S01]  /*5a60*/  FADD.FTZ R0, R198, R0 ;  /* 0x00000000c6007221 */ /* 0x000fe20000010000 */
[----:B--2---:R-:W-:Y:S01]  /*5a70*/  HMMA.16816.F32.BF16 R104, R132, R108, R112 ;  /* 0x0000006c8468723c */ /* 0x004fe20000041870 */
[----:B------:R-:W-:-:S02]  /*5a80*/  FADD.FTZ R2, R195, R2 ;  /* 0x00000002c3027221 */ /* 0x000fc40000010000 */
[----:B------:R-:W-:Y:S01]  /*5a90*/  FADD.FTZ R0, R229, R0 ;  /* 0x00000000e5007221 */ /* 0x000fe20000010000 */
[----:B------:R-:W-:Y:S01]  /*5aa0*/  IADD3 R229, R231, -0x2, RZ ;  /* 0xfffffffee7e57810 */ /* 0x000fe20007ffe0ff */
        /* <DEDUP_REMOVED lines=29> */
[----:B------:R-:W-:Y:S02]  /*5c80*/  FADD.FTZ R4, R150, R0 ;  /* 0x0000000096047221 */ /* 0x000fe40000010000 */
[----:B------:R-:W-:Y:S01]  /*5c90*/  FADD.FTZ R3, R148, R3 ;  /* 0x0000000394037221 */ /* 0x000fe20000010000 */
[C---:B---3--:R-:W-:Y:S01]  /*5ca0*/  HMMA.16816.F32.BF16 R120, R132.reuse, R124, R28 ;  /* 0x0000007c8478723c */ /* 0x048fe2000004181c */
[----:B------:R-:W-:Y:S02]  /*5cb0*/  FADD.FTZ R4, R152, R4 ;  /* 0x0000000498047221 */ /* 0x000fe40000010000 */
[----:B------:R-:W-:Y:S01]  /*5cc0*/  IMAD.MOV.U32 R0, RZ, RZ, R232 ;  /* 0x000000ffff007224 */ /* 0x000fe200078e00e8 */
[----:B------:R-:W-:Y:S01]  /*5cd0*/  @P4 SHF.R.U32.HI R0, RZ, c[0x0][0x2cc], R2 ;  /* 0x0000b300ff004a19 */ /* 0x000fe20000011602 */
[----:B------:R-:W-:Y:S02]  /*5ce0*/  FADD.FTZ R3, R130, R3 ;  /* 0x0000000382037221 */ /* 0x000fe40000010000 */
[----:B------:R-:W-:Y:S01]  /*5cf0*/  FADD.FTZ R2, R151, R4 ;  /* 0x0000000497027221 */ /* 0x000fe20000010000 */
[----:B------:R-:W-:Y:S01]  /*5d00*/  IADD3 R0, R0, c[0x0][0x1d0], -R5 ;  /* 0x0000740000007a10 */ /* 0x000fe20007ffe805 */
[----:B------:R-:W-:Y:S01]  /*5d10*/  FADD.FTZ R3, R131, R3 ;  /* 0x0000000383037221 */ /* 0x000fe20000010000 */
[----:B------:R-:W-:Y:S01]  /*5d20*/  HMMA.16816.F32.BF16 R92, R132, R94, R52 ;  /* 0x0000005e845c723c */ /* 0x000fe20000041834 */
[----:B------:R-:W-:-:S02]  /*5d30*/  FADD.FTZ R4, R129, R2 ;  /* 0x0000000281047221 */ /* 0x000fc40000010000 */
[----:B------:R-:W-:Y:S02]  /*5d40*/  FADD.FTZ R2, R128, R3 ;  /* 0x0000000380027221 */ /* 0x000fe40000010000 */
[----:B------:R-:W-:Y:S01]  /*5d50*/  FADD.FTZ R3, R137, R4 ;  /* 0x0000000489037221 */ /* 0x000fe20000010000 */
[----:B------:R-:W-:Y:S01]  /*5d60*/  SHF.R.S32.HI R4, RZ, 0x1f, R0 ;  /* 0x0000001fff047819 */ /* 0x000fe20000011400 */
[----:B------:R-:W-:Y:S01]  /*5d70*/  FADD.FTZ R2, R71, R2 ;  /* 0x0000000247027221 */ /* 0x000fe20000010000 */
[C---:B------:R-:W-:Y:S01]  /*5d80*/  HMMA.16816.F32.BF16 R108, R132.reuse, R110, R64 ;  /* 0x0000006e846c723c */ /* 0x040fe20000041840 */
[----:B------:R-:W-:Y:S01]  /*5d90*/  FADD.FTZ R3, R139, R3 ;  /* 0x000000038b037221 */ /* 0x000fe20000010000 */
[----:B------:R-:W-:Y:S01]  /*5da0*/  LEA.HI R4, R4, R0, RZ, 0x7 ;  /* 0x0000000004047211 */ /* 0x000fe200078f38ff */
[----:B------:R-:W-:Y:S02]  /*5db0*/  FADD.FTZ R0, R70, R2 ;  /* 0x0000000246007221 */ /* 0x000fe40000010000 */
[----:B------:R-:W-:Y:S01]  /*5dc0*/  FADD.FTZ R2, R138, R3 ;  /* 0x000000038a027221 */ /* 0x000fe20000010000 */
[----:B------:R-:W-:Y:S01]  /*5dd0*/  SHF.R.S32.HI R3, RZ, 0x7, R4 ;  /* 0x00000007ff037819 */ /* 0x000fe20000011404 */
[----:B------:R-:W-:Y:S01]  /*5de0*/  FADD.FTZ R0, R136, R0 ;  /* 0x0000000088007221 */ /* 0x000fe20000010000 */
[----:B------:R-:W-:Y:S01]  /*5df0*/  HMMA.16816.F32.BF16 R116, R132, R118, R40 ;  /* 0x000000768474723c */ /* 0x000fe20000041828 */
[----:B------:R-:W-:Y:S01]  /*5e00*/  FADD.FTZ R2, R20, R2 ;  /* 0x0000000214027221 */ /* 0x000fe20000010000 */
[----:B------:R-:W-:Y:S01]  /*5e10*/  IMNMX R3, RZ, R3, !PT ;  /* 0x00000003ff037217 */ /* 0x000fe20007800200 */
[----:B------:R-:W-:-:S02]  /*5e20*/  FADD.FTZ R0, R16, R0 ;  /* 0x0000000010007221 */ /* 0x000fc40000010000 */
[----:B------:R-:W-:Y:S01]  /*5e30*/  FADD.FTZ R2, R17, R2 ;  /* 0x0000000211027221 */ /* 0x000fe20000010000 */
[----:B------:R-:W-:Y:S01]  /*5e40*/  ISETP.GE.AND P0, PT, R229, R3, PT ;  /* 0x00000003e500720c */ /* 0x000fe20003f06270 */
[----:B------:R-:W-:Y:S01]  /*5e50*/  FADD.FTZ R0, R9, R0 ;  /* 0x0000000009007221 */ /* 0x000fe20000010000 */
[----:B------:R1:W-:Y:S01]  /*5e60*/  STL [R1], R3 ;  /* 0x0000000301007387 */ /* 0x0003e20000100800 */
[----:B------:R-:W-:Y:S01]  /*5e70*/  FADD.FTZ R2, R19, R2 ;  /* 0x0000000213027221 */ /* 0x000fe20000010000 */
[----:B------:R-:W-:Y:S01]  /*5e80*/  HMMA.16816.F32.BF16 R124, R132, R126, R24 ;  /* 0x0000007e847c723c */ /* 0x000fe20000041818 */
[----:B------:R-:W-:Y:S02]  /*5e90*/  FADD.FTZ R0, R10, R0 ;  /* 0x000000000a007221 */ /* 0x000fe40000010000 */
[----:B------:R-:W-:Y:S02]  /*5ea0*/  FADD.FTZ R2, R18, R2 ;  /* 0x0000000212027221 */ /* 0x000fe40000010000 */
[----:B------:R-:W-:-:S03]  /*5eb0*/  FADD.FTZ R0, R8, R0 ;  /* 0x0000000008007221 */ /* 0x000fc60000010000 */
[C---:B------:R-:W-:Y:S02]  /*5ec0*/  HMMA.16816.F32.BF16 R128, R132.reuse, R12, R36 ;  /* 0x0000000c8480723c */ /* 0x040fe40000041824 */
[----:B------:R1:W-:Y:S04]  /*5ed0*/  STL [R1+0x10], R0 ;  /* 0x0000100001007387 */ /* 0x0003e80000100800 */
[----:B------:R1:W-:Y:S02]  /*5ee0*/  STL [R1+0x4], R2 ;  /* 0x0000040201007387 */ /* 0x0003e40000100800 */
[----:B------:R-:W-:Y:S01]  /*5ef0*/  HMMA.16816.F32.BF16 R132, R132, R14, R32 ;  /* 0x0000000e8484723c */ /* 0x000fe20000041820 */
[----:B------:R-:W-:Y:S01]  /*5f00*/  @!UPT UIADD3 URZ, URZ, URZ, URZ ;  /* 0x0000003f3f3ff290 */ /* 0x000fe2000fffe03f */
[----:B------:R-:W-:Y:S11]  /*5f10*/  @!P0 BRA `(.L_x_443) ;  /* 0x000048c000008947 */ /* 0x000ff60003800000 */
[----:B------:R-:W-:Y:S02]  /*5f20*/  MOV R70, R68 ;  /* 0x0000004400467202 */ /* 0x000fe40000000f00 */
[----:B-1----:R-:W-:-:S02]  /*5f30*/  MOV R3, R69 ;  /* 0x0000004500037202 */ /* 0x002fc40000000f00 */
[----:B------:R-:W-:-:S07]  /*5f40*/  MOV R192, R229 ;  /* 0x000000e500c07202 */ /* 0x000fce0000000f00 */
.L_x_444:
[----:B------:R-:W2:Y:S01]  /*5f50*/  LDL.64 R170, [R1+0x20] ;  /* 0x0000200001aa7983 */ /* 0x000ea20000100a00 */
[----:B------:R-:W-:Y:S04]  /*5f60*/  DEPBAR.LE SB0, 0x0 ;  /* 0x000080000000791a */ /* 0x000fe80000000000 */
[----:B------:R-:W-:Y:S01]  /*5f70*/  WARPSYNC 0xffffffff ;  /* 0xffffffff00007948 */ /* 0x000fe20003800000 */
[----:B------:R-:W3:Y:S04]  /*5f80*/  LDL R168, [R1+0x28] ;  /* 0x0000280001a87983 */ /* 0x000ee80000100800 */
[----:B------:R-:W-:Y:S01]  /*5f90*/  BAR.SYNC.DEFER_BLOCKING 0x0 ;  /* 0x0000000000007b1d */ /* 0x000fe20000010000 */
[C---:B------:R-:W-:Y:S02]  /*5fa0*/  ISETP.GE.AND P5, PT, R192.reuse, RZ, PT ;  /* 0x000000ffc000720c */ /* 0x040fe40003fa6270 */
[C---:B------:R-:W-:Y:S11]  /*5fb0*/  IADD3 R229, R192.reuse, -0x1, RZ ;  /* 0xffffffffc0e57810 */ /* 0x040ff60007ffe0ff */
[----:B------:R-:W-:Y:S01]  /*5fc0*/  @P5 SHF.R.S32.HI R0, RZ, 0x1f, R192 ;  /* 0x0000001fff005819 */ /* 0x000fe200000114c0 */
[----:B------:R-:W-:Y:S04]  /*5fd0*/  @P5 IMAD.WIDE.U32 R68, R192, c[0x0][0x208], RZ ;  /* 0x00008200c0445a25 */ /* 0x000fe800078e00ff */
[----:B------:R-:W-:Y:S01]  /*5fe0*/  @P5 IMAD R0, R0, c[0x0][0x208], RZ ;  /* 0x0000820000005a24 */ /* 0x000fe200078e02ff */
[----:B------:R-:W-:Y:S03]  /*5ff0*/  @P5 SHF.L.U32 R2, R68, 0x7, RZ ;  /* 0x0000000744025819 */ /* 0x000fe600000006ff */
[----:B------:R-:W-:Y:S01]  /*6000*/  @P5 IMAD R0, R192, c[0x0][0x20c], R0 ;  /* 0x00008300c0005a24 */ /* 0x000fe200078e0200 */
[----:B------:R-:W3:Y:S03]  /*6010*/  LDL.64 R232, [R1+0x8] ;  /* 0x0000080001e87983 */ /* 0x000ee60000100a00 */
[----:B------:R-:W-:Y:S03]  /*6020*/  @P5 IMAD.IADD R69, R69, 0x1, R0 ;  /* 0x0000000145455824 */ /* 0x000fe600078e0200 */
[----:B------:R-:W1:Y:S02]  /*6030*/  LDSM.16.M88.4 R8, [R201] ;  /* 0x00000000c908783b */ /* 0x000e640000000200 */
[----:B------:R-:W-:Y:S06]  /*6040*/  @P5 SHF.L.U64.HI R68, R68, 0x7, R69 ;  /* 0x0000000744445819 */ /* 0x000fec0000010245 */
[----:B------:R-:W5:Y:S08]  /*6050*/  LDSM.16.M88.4 R16, [R201+0x800] ;  /* 0x00080000c910783b */ /* 0x000f700000000200 */
[----:B------:R-:W5:Y:S08]  /*6060*/  LDSM.16.M88.4 R24, [R201+0x1000] ;  /* 0x00100000c918783b */ /* 0x000f700000000200 */
[----:B------:R-:W5:Y:S08]  /*6070*/  LDSM.16.M88.4 R32, [R201+0x1800] ;  /* 0x00180000c920783b */ /* 0x000f700000000200 */
[----:B------:R-:W5:Y:S01]  /*6080*/  LDSM.16.M88.4 R40, [R201+0x2000] ;  /* 0x00200000c928783b */ /* 0x000f620000000200 */
[C---:B-1----:R-:W-:Y:S07]  /*6090*/  HMMA.16816.F32.BF16 R4, R140.reuse, R8, RZ ;  /* 0x000000088c04723c */ /* 0x042fee00000418ff */
[----:B------:R-:W1:Y:S01]  /*60a0*/  LDSM.16.M88.4 R48, [R201+0x2800] ;  /* 0x00280000c930783b */ /* 0x000e620000000200 */
[C---:B------:R-:W-:Y:S07]  /*60b0*/  HMMA.16816.F32.BF16 R8, R140.reuse, R10, RZ ;  /* 0x0000000a8c08723c */ /* 0x040fee00000418ff */
[----:B------:R-:W1:Y:S01]  /*60c0*/  LDSM.16.M88.4 R56, [R201+0x3000] ;  /* 0x00300000c938783b */ /* 0x000e620000000200 */
[C---:B-----5:R-:W-:Y:S07]  /*60d0*/  HMMA.16816.F32.BF16 R12, R140.reuse, R16, RZ ;  /* 0x000000108c0c723c */ /* 0x060fee00000418ff */
[----:B------:R-:W5:Y:S01]  /*60e0*/  LDSM.16.M88.4 R64, [R201+0x3800] ;  /* 0x00380000c940783b */ /* 0x000f620000000200 */
[C---:B------:R-:W-:Y:S07]  /*60f0*/  HMMA.16816.F32.BF16 R16, R140.reuse, R18, RZ ;  /* 0x000000128c10723c */ /* 0x040fee00000418ff */
[----:B------:R-:W1:Y:S01]  /*6100*/  LDSM.16.M88.4 R136, [R207] ;  /* 0x00000000cf88783b */ /* 0x000e620000000200 */
[C---:B------:R-:W-:Y:S07]  /*6110*/  HMMA.16816.F32.BF16 R20, R140.reuse, R24, RZ ;  /* 0x000000188c14723c */ /* 0x040fee00000418ff */
[----:B------:R-:W1:Y:S01]  /*6120*/  LDSM.16.M88.4 R148, [R222] ;  /* 0x00000000de94783b */ /* 0x000e620000000200 */
[C---:B------:R-:W-:Y:S07]  /*6130*/  HMMA.16816.F32.BF16 R24, R140.reuse, R26, RZ ;  /* 0x0000001a8c18723c */ /* 0x040fee00000418ff */
[----:B------:R-:W5:Y:S01]  /*6140*/  LDSM.16.M88.4 R152, [R221] ;  /* 0x00000000dd98783b */ /* 0x000f620000000200 */
[C---:B------:R-:W-:Y:S07]  /*6150*/  HMMA.16816.F32.BF16 R28, R140.reuse, R32, RZ ;  /* 0x000000208c1c723c */ /* 0x040fee00000418ff */
[----:B------:R-:W5:Y:S01]  /*6160*/  LDSM.16.M88.4 R156, [R220] ;  /* 0x00000000dc9c783b */ /* 0x000f620000000200 */
[C---:B------:R-:W-:Y:S07]  /*6170*/  HMMA.16816.F32.BF16 R32, R140.reuse, R34, RZ ;  /* 0x000000228c20723c */ /* 0x040fee00000418ff */
[----:B------:R-:W5:Y:S01]  /*6180*/  LDSM.16.M88.4 R160, [R219] ;  /* 0x00000000dba0783b */ /* 0x000f620000000200 */
[C---:B------:R-:W-:Y:S07]  /*6190*/  HMMA.16816.F32.BF16 R36, R140.reuse, R40, RZ ;  /* 0x000000288c24723c */ /* 0x040fee00000418ff */
[----:B------:R-:W4:Y:S04]  /*61a0*/  LDL R195, [R1+0x30] ;  /* 0x0000300001c37983 */ /* 0x000f280000100800 */
[----:B------:R-:W4:Y:S01]  /*61b0*/  LDL R194, [R1+0x3c] ;  /* 0x00003c0001c27983 */ /* 0x000f220000100800 */
[C---:B------:R-:W-:Y:S03]  /*61c0*/  HMMA.16816.F32.BF16 R40, R140.reuse, R42, RZ ;  /* 0x0000002a8c28723c */ /* 0x040fe600000418ff */
[----:B------:R-:W4:Y:S05]  /*61d0*/  LDL R193, [R1+0x40] ;  /* 0x0000400001c17983 */ /* 0x000f2a0000100800 */
[C---:B-1----:R-:W-:Y:S08]  /*61e0*/  HMMA.16816.F32.BF16 R44, R140.reuse, R48, RZ ;  /* 0x000000308c2c723c */ /* 0x042ff000000418ff */
[C---:B------:R-:W-:Y:S08]  /*61f0*/  HMMA.16816.F32.BF16 R48, R140.reuse, R50, RZ ;  /* 0x000000328c30723c */ /* 0x040ff000000418ff */
[C---:B------:R-:W-:Y:S08]  /*6200*/  HMMA.16816.F32.BF16 R52, R140.reuse, R56, RZ ;  /* 0x000000388c34723c */ /* 0x040ff000000418ff */
[C---:B------:R-:W-:Y:S08]  /*6210*/  HMMA.16816.F32.BF16 R56, R140.reuse, R58, RZ ;  /* 0x0000003a8c38723c */ /* 0x040ff000000418ff */
[C---:B-----5:R-:W-:Y:S08]  /*6220*/  HMMA.16816.F32.BF16 R60, R140.reuse, R64, RZ ;  /* 0x000000408c3c723c */ /* 0x060ff000000418ff */
[----:B------:R-:W-:Y:S08]  /*6230*/  HMMA.16816.F32.BF16 R64, R140, R66, RZ ;  /* 0x000000428c40723c */ /* 0x000ff000000418ff */
[C---:B------:R-:W-:Y:S08]  /*6240*/  HMMA.16816.F32.BF16 R4, R144.reuse, R136, R4 ;  /* 0x000000889004723c */ /* 0x040ff00000041804 */
[C---:B------:R-:W-:Y:S01]  /*6250*/  HMMA.16816.F32.BF16 R8, R144.reuse, R138, R8 ;  /* 0x0000008a9008723c */ /* 0x040fe20000041808 */
[----:B------:R-:W1:Y:S07]  /*6260*/  LDSM.16.M88.4 R136, [R218] ;  /* 0x00000000da88783b */ /* 0x000e6e0000000200 */
[C---:B------:R-:W-:Y:S08]  /*6270*/  HMMA.16816.F32.BF16 R12, R144.reuse, R148, R12 ;  /* 0x00000094900c723c */ /* 0x040ff0000004180c */
[C---:B------:R-:W-:Y:S01]  /*6280*/  HMMA.16816.F32.BF16 R16, R144.reuse, R150, R16 ;  /* 0x000000969010723c */ /* 0x040fe20000041810 */
[----:B------:R-:W5:Y:S07]  /*6290*/  LDSM.16.M88.4 R148, [R217] ;  /* 0x00000000d994783b */ /* 0x000f6e0000000200 */
[C---:B------:R-:W-:Y:S07]  /*62a0*/  HMMA.16816.F32.BF16 R20, R144.reuse, R152, R20 ;  /* 0x000000989014723c */ /* 0x040fee0000041814 */
[----:B------:R-:W-:Y:S01]  /*62b0*/  @P5 IMAD.MOV.U32 R152, RZ, RZ, c[0x0][0x208] ;  /* 0x00008200ff985624 */ /* 0x000fe200078e00ff */
[C---:B------:R-:W-:Y:S04]  /*62c0*/  HMMA.16816.F32.BF16 R24, R144.reuse, R154, R24 ;  /* 0x0000009a9018723c */ /* 0x040fe80000041818 */
[----:B------:R-:W-:Y:S04]  /*62d0*/  @P5 IMAD.SHL.U32 R71, R152, 0x40, RZ ;  /* 0x0000004098475824 */ /* 0x000fe800078e00ff */
[C---:B------:R-:W-:Y:S08]  /*62e0*/  HMMA.16816.F32.BF16 R28, R144.reuse, R156, R28 ;  /* 0x0000009c901c723c */ /* 0x040ff0000004181c */
[C---:B------:R-:W-:Y:S08]  /*62f0*/  HMMA.16816.F32.BF16 R32, R144.reuse, R158, R32 ;  /* 0x0000009e9020723c */ /* 0x040ff00000041820 */
[C---:B------:R-:W-:Y:S08]  /*6300*/  HMMA.16816.F32.BF16 R36, R144.reuse, R160, R36 ;  /* 0x000000a09024723c */ /* 0x040ff00000041824 */
[C---:B------:R-:W-:Y:S08]  /*6310*/  HMMA.16816.F32.BF16 R40, R144.reuse, R162, R40 ;  /* 0x000000a29028723c */ /* 0x040ff00000041828 */
[C---:B-1----:R-:W-:Y:S08]  /*6320*/  HMMA.16816.F32.BF16 R44, R144.reuse, R136, R44 ;  /* 0x00000088902c723c */ /* 0x042ff0000004182c */
[C---:B------:R-:W-:Y:S04]  /*6330*/  HMMA.16816.F32.BF16 R48, R144.reuse, R138, R48 ;  /* 0x0000008a9030723c */ /* 0x040fe80000041830 */
[----:B--2---:R-:W-:Y:S04]  /*6340*/  @P5 IADD3 R0, P1, R2, R170, RZ ;  /* 0x000000aa02005210 */ /* 0x004fe80007f3e0ff */
[C---:B-----5:R-:W-:Y:S04]  /*6350*/  HMMA.16816.F32.BF16 R52, R144.reuse, R148, R52 ;  /* 0x000000949034723c */ /* 0x060fe80000041834 */
[----:B------:R-:W-:Y:S02]  /*6360*/  @P5 LEA R158, P0, R0, c[0x0][0x1f8], 0x1 ;  /* 0x00007e00009e5a11 */ /* 0x000fe400078008ff */
[----:B---3--:R-:W-:Y:S02]  /*6370*/  @P5 IADD3.X R69, R68, R168, RZ, P1, !PT ;  /* 0x000000a844455210 */ /* 0x008fe40000ffe4ff */
[C---:B------:R-:W-:Y:S04]  /*6380*/  HMMA.16816.F32.BF16 R56, R144.reuse, R150, R56 ;  /* 0x000000969038723c */ /* 0x040fe80000041838 */
[----:B------:R-:W-:Y:S02]  /*6390*/  @P5 LEA.HI.X R159, R0, c[0x0][0x1fc], R69, 0x1, P0 ;  /* 0x00007f00009f5a11 */ /* 0x000fe400000f0c45 */
[----:B------:R-:W-:Y:S02]  /*63a0*/  @P5 IADD3 R0, P3, P2, R2, 0x40, R170 ;  /* 0x0000004002005810 */ /* 0x000fe40007a7e0aa */
[----:B------:R-:W-:Y:S04]  /*63b0*/  @P5 MOV R2, 0x6 ;  /* 0x0000000600025802 */ /* 0x000fe80000000f00 */
[----:B------:R-:W-:Y:S02]  /*63c0*/  @P5 SHF.L.U64.HI R2, R152, R2, c[0x0][0x20c] ;  /* 0x0000830098025619 */ /* 0x000fe40000010202 */
[----:B------:R-:W1:Y:S01]  /*63d0*/  LDSM.16.M88.4 R152, [R216] ;  /* 0x00000000d898783b */ /* 0x000e620000000200 */
[----:B------:R-:W-:Y:S02]  /*63e0*/  @P5 LEA R160, P1, R0, c[0x0][0x1f8], 0x1 ;  /* 0x00007e0000a05a11 */ /* 0x000fe400078208ff */
[----:B------:R-:W-:Y:S02]  /*63f0*/  @P5 IADD3.X R69, R68, RZ, R168, P3, P2 ;  /* 0x000000ff44455210 */ /* 0x000fe40001fe44a8 */
[-C--:B------:R-:W-:Y:S02]  /*6400*/  @P5 IADD3 R68, P2, R158, R71.reuse, RZ ;  /* 0x000000479e445210 */ /* 0x080fe40007f5e0ff */
[----:B------:R-:W-:Y:S02]  /*6410*/  @P5 LEA.HI.X R161, R0, c[0x0][0x1fc], R69, 0x1, P1 ;  /* 0x00007f0000a15a11 */ /* 0x000fe400008f0c45 */
[----:B------:R-:W-:Y:S02]  /*6420*/  @P5 ISETP.GE.AND P0, PT, R232, c[0x0][0x1d4], PT ;  /* 0x00007500e8005a0c */ /* 0x000fe40003f06270 */
[-C--:B------:R-:W-:Y:S02]  /*6430*/  @P5 IADD3.X R69, R159, R2.reuse, RZ, P2, !PT ;  /* 0x000000029f455210 */ /* 0x080fe400017fe4ff */
[-C--:B------:R-:W-:Y:S04]  /*6440*/  @P5 IADD3 R156, P1, R68, R71.reuse, RZ ;  /* 0x00000047449c5210 */ /* 0x080fe80007f3e0ff */
[----:B------:R-:W-:Y:S01]  /*6450*/  @P5 IADD3 R136, P2, R156, R71, RZ ;  /* 0x000000479c885210 */ /* 0x000fe20007f5e0ff */
[----:B------:R-:W-:Y:S04]  /*6460*/  @P5 IMAD.X R157, R69, 0x1, R2, P1 ;  /* 0x00000001459d5824 */ /* 0x000fe800008e0602 */
[----:B------:R-:W-:Y:S01]  /*6470*/  @!PT LDS RZ, [RZ] ;  /* 0x00000000fffff984 */ /* 0x000fe20000000800 */
[----:B------:R-:W-:Y:S01]  /*6480*/  @!PT LDS RZ, [RZ] ;  /* 0x00000000fffff984 */ /* 0x000fe20000000800 */
[----:B------:R-:W-:Y:S01]  /*6490*/  @!PT LDS RZ, [RZ] ;  /* 0x00000000fffff984 */ /* 0x000fe20000000800 */
[----:B------:R2:W-:Y:S01]  /*64a0*/  @P5 LDGSTS.E.BYPASS.LTC128B.128 [R228+0x100], [R158.64], !P0 ;  /* 0x001000009ee45fae */ /* 0x0005e2000c101d46 */
[----:B------:R-:W-:Y:S07]  /*64b0*/  @P5 IADD3.X R137, R157, R2, RZ, P2, !PT ;  /* 0x000000029d895210 */ /* 0x000fee00017fe4ff */
[----:B------:R3:W-:Y:S08]  /*64c0*/  @P5 LDGSTS.E.BYPASS.LTC128B.128 [R228+0x4100], [R160.64], !P6 ;  /* 0x04100000a0e45fae */ /* 0x0007f0000f101d46 */
[----:B------:R5:W-:Y:S01]  /*64d0*/  @P5 LDGSTS.E.BYPASS.LTC128B.128 [R228+0x1100], [R68.64], !P0 ;  /* 0x0110000044e45fae */ /* 0x000be2000c101d46 */
[C---:B-1----:R-:W-:Y:S07]  /*64e0*/  HMMA.16816.F32.BF16 R60, R144.reuse, R152, R60 ;  /* 0x00000098903c723c */ /* 0x042fee000004183c */
[----:B------:R5:W-:Y:S01]  /*64f0*/  @P5 LDGSTS.E.BYPASS.LTC128B.128 [R228+0x5100], [R68.64+0x80], !P6 ;  /* 0x0510008044e45fae */ /* 0x000be2000f101d46 */
[----:B------:R-:W-:Y:S07]  /*6500*/  HMMA.16816.F32.BF16 R64, R144, R154, R64 ;  /* 0x0000009a9040723c */ /* 0x000fee0000041840 */
[----:B------:R2:W-:Y:S08]  /*6510*/  @P5 LDGSTS.E.BYPASS.LTC128B.128 [R228+0x2100], [R156.64], !P0 ;  /* 0x021000009ce45fae */ /* 0x0005f0000c101d46 */
[----:B------:R2:W-:Y:S08]  /*6520*/  @P5 LDGSTS.E.BYPASS.LTC128B.128 [R228+0x6100], [R156.64+0x80], !P6 ;  /* 0x061000809ce45fae */ /* 0x0005f0000f101d46 */
[----:B------:R1:W-:Y:S08]  /*6530*/  @P5 LDGSTS.E.BYPASS.LTC128B.128 [R228+0x3100], [R136.64], !P0 ;  /* 0x0310000088e45fae */ /* 0x0003f0000c101d46 */
[----:B------:R1:W-:Y:S08]  /*6540*/  @P5 LDGSTS.E.BYPASS.LTC128B.128 [R228+0x7100], [R136.64+0x80], !P6 ;  /* 0x0710008088e45fae */ /* 0x0003f0000f101d46 */
[----:B---3--:R-:W-:Y:S08]  /*6550*/  LDSM.16.M88.4 R160, [R205+0x1000] ;  /* 0x00100000cda0783b */ /* 0x008ff00000000200 */
[----:B--2---:R-:W-:Y:S08]  /*6560*/  LDSM.16.M88.4 R156, [R205+0x800] ;  /* 0x00080000cd9c783b */ /* 0x004ff00000000200 */
[----:B------:R-:W-:Y:S08]  /*6570*/  LDSM.16.M88.4 R168, [R205+0x1800] ;  /* 0x00180000cda8783b */ /* 0x000ff00000000200 */
[----:B-1----:R-:W1:Y:S08]  /*6580*/  LDSM.16.M88.4 R136, [R205] ;  /* 0x00000000cd88783b */ /* 0x002e700000000200 */
[----:B------:R-:W0:Y:S01]  /*6590*/  LDGDEPBAR ;  /* 0x00000000000079af */ /* 0x000e220000000000 */
[----:B----4-:R-:W-:Y:S07]  /*65a0*/  IMAD.IADD R0, R194, 0x1, R195 ;  /* 0x00000001c2007824 */ /* 0x010fee00078e02c3 */
[----:B------:R-:W2:Y:S01]  /*65b0*/  LDSM.16.M88.4 R148, [R205+0x2000] ;  /* 0x00200000cd94783b */ /* 0x000ea20000000200 */
[----:B------:R-:W-:Y:S05]  /*65c0*/  @P4 IMAD.HI.U32 R2, R0, c[0x0][0x2c8], RZ ;  /* 0x0000b20000024a27 */ /* 0x000fea00078e00ff */
[----:B------:R-:W-:Y:S02]  /*65d0*/  @P4 SHF.R.U32.HI R0, RZ, c[0x0][0x2cc], R2 ;  /* 0x0000b300ff004a19 */ /* 0x000fe40000011602 */
[----:B------:R-:W-:Y:S08]  /*65e0*/  LDSM.16.M88.4 R152, [R205+0x3000] ;  /* 0x00300000cd98783b */ /* 0x000ff00000000200 */
[----:B------:R-:W-:Y:S01]  /*65f0*/  SHFL.IDX PT, R2, R0, RZ, 0x1c1f ;  /* 0x001c1fff00027589 */ /* 0x000fe200000e0000 */
[C---:B-1----:R-:W-:Y:S08]  /*6600*/  HMMA.16816.F32.BF16 R4, R164.reuse, R136, R4 ;  /* 0x00000088a404723c */ /* 0x042ff00000041804 */
[C---:B------:R-:W-:Y:S01]  /*6610*/  HMMA.16816.F32.BF16 R8, R164.reuse, R138, R8 ;  /* 0x0000008aa408723c */ /* 0x040fe20000041808 */
[----:B------:R-:W1:Y:S07]  /*6620*/  LDSM.16.M88.4 R136, [R205+0x2800] ;  /* 0x00280000cd88783b */ /* 0x000e6e0000000200 */
[C---:B------:R-:W-:Y:S08]  /*6630*/  HMMA.16816.F32.BF16 R12, R164.reuse, R156, R12 ;  /* 0x0000009ca40c723c */ /* 0x040ff0000004180c */
[C---:B------:R-:W-:Y:S01]  /*6640*/  HMMA.16816.F32.BF16 R16, R164.reuse, R158, R16 ;  /* 0x0000009ea410723c */ /* 0x040fe20000041810 */
[----:B------:R-:W3:Y:S07]  /*6650*/  LDSM.16.M88.4 R156, [R205+0x3800] ;  /* 0x00380000cd9c783b */ /* 0x000eee0000000200 */
[C---:B------:R-:W-:Y:S08]  /*6660*/  HMMA.16816.F32.BF16 R20, R164.reuse, R160, R20 ;  /* 0x000000a0a414723c */ /* 0x040ff00000041814 */
[C---:B------:R-:W-:Y:S01]  /*6670*/  HMMA.16816.F32.BF16 R24, R164.reuse, R162, R24 ;  /* 0x000000a2a418723c */ /* 0x040fe20000041818 */
[----:B------:R-:W4:Y:S07]  /*6680*/  LDSM.16.M88.4 R160, [R202] ;  /* 0x00000000caa0783b */ /* 0x000f2e0000000200 */
[C---:B------:R-:W-:Y:S08]  /*6690*/  HMMA.16816.F32.BF16 R28, R164.reuse, R168, R28 ;  /* 0x000000a8a41c723c */ /* 0x040ff0000004181c */
[C---:B------:R-:W-:Y:S01]  /*66a0*/  HMMA.16816.F32.BF16 R32, R164.reuse, R170, R32 ;  /* 0x000000aaa420723c */ /* 0x040fe20000041820 */
[----:B------:R-:W3:Y:S07]  /*66b0*/  LDSM.16.M88.4 R168, [R202+0x800] ;  /* 0x00080000caa8783b */ /* 0x000eee0000000200 */
[C---:B--2---:R-:W-:Y:S08]  /*66c0*/  HMMA.16816.F32.BF16 R36, R164.reuse, R148, R36 ;  /* 0x00000094a424723c */ /* 0x044ff00000041824 */
        /* <DEDUP_REMOVED lines=9> */
[----:B------:R-:W-:Y:S01]  /*6760*/  HMMA.16816.F32.BF16 R64, R164, R158, R64 ;  /* 0x0000009ea440723c */ /* 0x000fe20000041840 */
[----:B------:R-:W3:Y:S07]  /*6770*/  LDSM.16.M88.4 R156, [R202+0x2800] ;  /* 0x00280000ca9c783b */ /* 0x000eee0000000200 */
[C---:B----4-:R-:W-:Y:S08]  /*6780*/  HMMA.16816.F32.BF16 R4, R172.reuse, R160, R4 ;  /* 0x000000a0ac04723c */ /* 0x050ff00000041804 */
[C---:B------:R-:W-:Y:S01]  /*6790*/  HMMA.16816.F32.BF16 R8, R172.reuse, R162, R8 ;  /* 0x000000a2ac08723c */ /* 0x040fe20000041808 */
[----:B------:R-:W4:Y:S07]  /*67a0*/  LDSM.16.M88.4 R160, [R202+0x3000] ;  /* 0x00300000caa0783b */ /* 0x000f2e0000000200 */
        /* <DEDUP_REMOVED lines=15> */
[C---:B----4-:R-:W-:Y:S08]  /*68a0*/  HMMA.16816.F32.BF16 R52, R172.reuse, R160, R52 ;  /* 0x000000a0ac34723c */ /* 0x050ff00000041834 */
[C---:B------:R-:W-:Y:S01]  /*68b0*/  HMMA.16816.F32.BF16 R56, R172.reuse, R162, R56 ;  /* 0x000000a2ac38723c */ /* 0x040fe20000041838 */
[----:B------:R-:W4:Y:S07]  /*68c0*/  LDSM.16.M88.4 R160, [R201+0x6000] ;  /* 0x00600000c9a0783b */ /* 0x000f2e0000000200 */
[C---:B------:R-:W-:Y:S08]  /*68d0*/  HMMA.16816.F32.BF16 R60, R172.reuse, R168, R60 ;  /* 0x000000a8ac3c723c */ /* 0x040ff0000004183c */
[----:B------:R-:W-:Y:S01]  /*68e0*/  HMMA.16816.F32.BF16 R64, R172, R170, R64 ;  /* 0x000000aaac40723c */ /* 0x000fe20000041840 */
        /* <DEDUP_REMOVED lines=9> */
[----:B------:R-:W1:Y:S07]  /*6980*/  LDSM.16.M88.4 R152, [R215] ;  /* 0x00000000d798783b */ /* 0x000e6e0000000200 */
[C---:B---3--:R-:W-:Y:S08]  /*6990*/  HMMA.16816.F32.BF16 R28, R176.reuse, R156, R28 ;  /* 0x0000009cb01c723c */ /* 0x048ff0000004181c */
[C---:B------:R-:W-:Y:S01]  /*69a0*/  HMMA.16816.F32.BF16 R32, R176.reuse, R158, R32 ;  /* 0x0000009eb020723c */ /* 0x040fe20000041820 */
[----:B------:R-:W3:Y:S07]  /*69b0*/  LDSM.16.M88.4 R156, [R214] ;  /* 0x00000000d69c783b */ /* 0x000eee0000000200 */
[C---:B----4-:R-:W-:Y:S08]  /*69c0*/  HMMA.16816.F32.BF16 R36, R176.reuse, R160, R36 ;  /* 0x000000a0b024723c */ /* 0x050ff00000041824 */
[C---:B------:R-:W-:Y:S01]  /*69d0*/  HMMA.16816.F32.BF16 R40, R176.reuse, R162, R40 ;  /* 0x000000a2b028723c */ /* 0x040fe20000041828 */
[----:B------:R-:W4:Y:S07]  /*69e0*/  LDSM.16.M88.4 R160, [R213] ;  /* 0x00000000d5a0783b */ /* 0x000f2e0000000200 */
[C---:B------:R-:W-:Y:S08]  /*69f0*/  HMMA.16816.F32.BF16 R44, R176.reuse, R168, R44 ;  /* 0x000000a8b02c723c */ /* 0x040ff0000004182c */
[C---:B------:R-:W-:Y:S01]  /*6a00*/  HMMA.16816.F32.BF16 R48, R176.reuse, R170, R48 ;  /* 0x000000aab030723c */ /* 0x040fe20000041830 */
[----:B------:R-:W3:Y:S07]  /*6a10*/  LDSM.16.M88.4 R168, [R212] ;  /* 0x00000000d4a8783b */ /* 0x000eee0000000200 */
[C---:B--2---:R-:W-:Y:S08]  /*6a20*/  HMMA.16816.F32.BF16 R52, R176.reuse, R148, R52 ;  /* 0x00000094b034723c */ /* 0x044ff00000041834 */
[C---:B------:R-:W-:Y:S01]  /*6a30*/  HMMA.16816.F32.BF16 R56, R176.reuse, R150, R56 ;  /* 0x00000096b038723c */ /* 0x040fe20000041838 */
[----:B------:R-:W2:Y:S07]  /*6a40*/  LDSM.16.M88.4 R148, [R211] ;  /* 0x00000000d394783b */ /* 0x000eae0000000200 */
[C---:B-1----:R-:W-:Y:S08]  /*6a50*/  HMMA.16816.F32.BF16 R60, R176.reuse, R136, R60 ;  /* 0x00000088b03c723c */ /* 0x042ff0000004183c */
[----:B------:R-:W-:Y:S01]  /*6a60*/  HMMA.16816.F32.BF16 R64, R176, R138, R64 ;  /* 0x0000008ab040723c */ /* 0x000fe20000041840 */
[----:B------:R-:W1:Y:S07]  /*6a70*/  LDSM.16.M88.4 R136, [R210] ;  /* 0x00000000d288783b */ /* 0x000e6e0000000200 */
        /* <DEDUP_REMOVED lines=37> */
[C---:B------:R-:W-:Y:S08]  /*6cd0*/  HMMA.16816.F32.BF16 R40, R184.reuse, R154, R40 ;  /* 0x0000009ab828723c */ /* 0x040ff00000041828 */
[C---:B---3--:R-:W-:Y:S08]  /*6ce0*/  HMMA.16816.F32.BF16 R44, R184.reuse, R156, R44 ;  /* 0x0000009cb82c723c */ /* 0x048ff0000004182c */
[C---:B------:R-:W-:Y:S08]  /*6cf0*/  HMMA.16816.F32.BF16 R48, R184.reuse, R158, R48 ;  /* 0x0000009eb830723c */ /* 0x040ff00000041830 */
[C---:B----4-:R-:W-:Y:S08]  /*6d00*/  HMMA.16816.F32.BF16 R52, R184.reuse, R160, R52 ;  /* 0x000000a0b834723c */ /* 0x050ff00000041834 */
[C---:B------:R-:W-:Y:S08]  /*6d10*/  HMMA.16816.F32.BF16 R56, R184.reuse, R162, R56 ;  /* 0x000000a2b838723c */ /* 0x040ff00000041838 */
[C---:B------:R-:W-:Y:S08]  /*6d20*/  HMMA.16816.F32.BF16 R60, R184.reuse, R168, R60 ;  /* 0x000000a8b83c723c */ /* 0x040ff0000004183c */
[----:B------:R-:W-:Y:S08]  /*6d30*/  HMMA.16816.F32.BF16 R64, R184, R170, R64 ;  /* 0x000000aab840723c */ /* 0x000ff00000041840 */
[C---:B--2---:R-:W-:Y:S08]  /*6d40*/  HMMA.16816.F32.BF16 R4, R188.reuse, R148, R4 ;  /* 0x00000094bc04723c */ /* 0x044ff00000041804 */
        /* <DEDUP_REMOVED lines=9> */
[----:B------:R-:W1:Y:S01]  /*6de0*/  MUFU.TANH R156, R5 ;  /* 0x00000005009c7308 */ /* 0x000e620000002400 */
        /* <DEDUP_REMOVED lines=11> */
[----:B------:R2:W-:Y:S01]  /*6ea0*/  MUFU.TANH R154, R7 ;  /* 0x00000007009a7308 */ /* 0x0005e20000002400 */
[----:B------:R-:W-:Y:S09]  /*6eb0*/  FMUL.FTZ R17, R17, c[0x0][0x320] ;  /* 0x0000c80011117a20 */ /* 0x000ff20000410000 */
[----:B------:R-:W-:Y:S10]  /*6ec0*/  MUFU.TANH R153, R8 ;  /* 0x0000000800997308 */ /* 0x000ff40000002400 */
[----:B------:R-:W-:Y:S01]  /*6ed0*/  MUFU.TANH R152, R9 ;  /* 0x0000000900987308 */ /* 0x000fe20000002400 */
[----:B--2---:R-:W2:Y:S09]  /*6ee0*/  LDSM.16.M88.4 R4, [R202+0x5000] ;  /* 0x00500000ca04783b */ /* 0x004eb20000000200 */
[----:B------:R-:W3:Y:S10]  /*6ef0*/  MUFU.TANH R149, R10 ;  /* 0x0000000a00957308 */ /* 0x000ef40000002400 */
[----:B------:R4:W-:Y:S10]  /*6f00*/  MUFU.TANH R148, R11 ;  /* 0x0000000b00947308 */ /* 0x0009f40000002400 */
[----:B------:R-:W-:Y:S10]  /*6f10*/  MUFU.TANH R137, R12 ;  /* 0x0000000c00897308 */ /* 0x000ff40000002400 */
[----:B------:R-:W-:Y:S01]  /*6f20*/  MUFU.TANH R136, R13 ;  /* 0x0000000d00887308 */ /* 0x000fe20000002400 */
[----:B----4-:R-:W4:Y:S01]  /*6f30*/  LDSM.16.M88.4 R8, [R202+0x5800] ;  /* 0x00580000ca08783b */ /* 0x010f220000000200 */
[C---:B--2---:R-:W-:Y:S08]  /*6f40*/  HMMA.16816.F32.BF16 R20, R188.reuse, R4, R20 ;  /* 0x00000004bc14723c */ /* 0x044ff00000041814 */
[----:B------:R-:W-:Y:S01]  /*6f50*/  MUFU.TANH R71, R14 ;  /* 0x0000000e00477308 */ /* 0x000fe20000002400 */
[C---:B------:R-:W-:Y:S01]  /*6f60*/  HMMA.16816.F32.BF16 R24, R188.reuse, R6, R24 ;  /* 0x00000006bc18723c */ /* 0x040fe20000041818 */
[----:B------:R-:W2:Y:S08]  /*6f70*/  LDSM.16.M88.4 R4, [R202+0x6000] ;  /* 0x00600000ca04783b */ /* 0x000eb00000000200 */
[----:B-----5:R5:W1:Y:S06]  /*6f80*/  MUFU.TANH R69, R15 ;  /* 0x0000000f00457308 */ /* 0x020a6c0000002400 */
[----:B------:R-:W-:Y:S04]  /*6f90*/  FMUL.FTZ R20, R20, c[0x0][0x320] ;  /* 0x0000c80014147a20 */ /* 0x000fe80000410000 */
[----:B------:R1:W-:Y:S01]  /*6fa0*/  MUFU.TANH R68, R16 ;  /* 0x0000001000447308 */ /* 0x0003e20000002400 */
[----:B------:R-:W-:Y:S02]  /*6fb0*/  FMUL.FTZ R21, R21, c[0x0][0x320] ;  /* 0x0000c80015157a20 */ /* 0x000fe40000410000 */
[----:B------:R-:W-:Y:S02]  /*6fc0*/  FMUL.FTZ R23, R23, c[0x0][0x320] ;  /* 0x0000c80017177a20 */ /* 0x000fe40000410000 */
[----:B------:R-:W-:Y:S02]  /*6fd0*/  FMUL.FTZ R22, R22, c[0x0][0x320] ;  /* 0x0000c80016167a20 */ /* 0x000fe40000410000 */
[----:B------:R-:W-:Y:S02]  /*6fe0*/  FMUL.FTZ R25, R25, c[0x0][0x320] ;  /* 0x0000c80019197a20 */ /* 0x000fe40000410000 */
[----:B------:R-:W-:Y:S01]  /*6ff0*/  FMUL.FTZ R24, R24, c[0x0][0x320] ;  /* 0x0000c80018187a20 */ /* 0x000fe20000410000 */
[----:B------:R-:W1:Y:S01]  /*7000*/  MUFU.TANH R20, R20 ;  /* 0x0000001400147308 */ /* 0x000e620000002400 */
[----:B------:R-:W-:Y:S02]  /*7010*/  FMUL.FTZ R27, R27, c[0x0][0x320] ;  /* 0x0000c8001b1b7a20 */ /* 0x000fe40000410000 */
[----:B------:R-:W-:Y:S01]  /*7020*/  FMUL.FTZ R26, R26, c[0x0][0x320] ;  /* 0x0000c8001a1a7a20 */ /* 0x000fe20000410000 */
[C---:B----4-:R-:W-:Y:S01]  /*7030*/  HMMA.16816.F32.BF16 R28, R188.reuse, R8, R28 ;  /* 0x00000008bc1c723c */ /* 0x050fe2000004181c */
[----:B-----5:R-:W-:Y:S05]  /*7040*/  LDSM.16.M88.4 R12, [R202+0x7800] ;  /* 0x00780000ca0c783b */ /* 0x020fea0000000200 */
[----:B------:R-:W4:Y:S02]  /*7050*/  MUFU.TANH R25, R25 ;  /* 0x0000001900197308 */ /* 0x000f240000002400 */
[C---:B------:R-:W-:Y:S01]  /*7060*/  HMMA.16816.F32.BF16 R32, R188.reuse, R10, R32 ;  /* 0x0000000abc20723c */ /* 0x040fe20000041820 */
[----:B------:R-:W5:Y:S07]  /*7070*/  LDSM.16.M88.4 R8, [R202+0x6800] ;  /* 0x00680000ca08783b */ /* 0x000f6e0000000200 */
[----:B------:R-:W-:Y:S01]  /*7080*/  MUFU.TANH R21, R21 ;  /* 0x0000001500157308 */ /* 0x000fe20000002400 */
[C---:B--2---:R-:W-:Y:S07]  /*7090*/  HMMA.16816.F32.BF16 R36, R188.reuse, R4, R36 ;  /* 0x00000004bc24723c */ /* 0x044fee0000041824 */
[----:B------:R-:W-:Y:S01]  /*70a0*/  FMUL.FTZ R30, R30, c[0x0][0x320] ;  /* 0x0000c8001e1e7a20 */ /* 0x000fe20000410000 */
[C---:B------:R-:W-:Y:S01]  /*70b0*/  HMMA.16816.F32.BF16 R40, R188.reuse, R6, R40 ;  /* 0x00000006bc28723c */ /* 0x040fe20000041828 */
[----:B------:R-:W-:Y:S01]  /*70c0*/  MUFU.TANH R150, R18 ;  /* 0x0000001200967308 */ /* 0x000fe20000002400 */
[----:B------:R-:W2:Y:S01]  /*70d0*/  LDSM.16.M88.4 R4, [R202+0x7000] ;  /* 0x00700000ca04783b */ /* 0x000ea20000000200 */
[----:B------:R-:W-:Y:S04]  /*70e0*/  DEPBAR.LE SB0, 0x0 ;  /* 0x000080000000791a */ /* 0x000fe80000000000 */
[----:B------:R-:W-:Y:S02]  /*70f0*/  FMUL.FTZ R35, R35, c[0x0][0x320] ;  /* 0x0000c80023237a20 */ /* 0x000fe40000410000 */
[----:B------:R-:W-:Y:S02]  /*7100*/  FMUL.FTZ R28, R28, c[0x0][0x320] ;  /* 0x0000c8001c1c7a20 */ /* 0x000fe40000410000 */
[----:B------:R-:W1:Y:S01]  /*7110*/  MUFU.TANH R30, R30 ;  /* 0x0000001e001e7308 */ /* 0x000e620000002400 */
[----:B------:R-:W-:Y:S01]  /*7120*/  BAR.SYNC.DEFER_BLOCKING 0x0 ;  /* 0x0000000000007b1d */ /* 0x000fe20000010000 */
[----:B------:R-:W-:Y:S02]  /*7130*/  FMUL.FTZ R29, R29, c[0x0][0x320] ;  /* 0x0000c8001d1d7a20 */ /* 0x000fe40000410000 */
[----:B------:R-:W-:Y:S02]  /*7140*/  FMUL.FTZ R31, R31, c[0x0][0x320] ;  /* 0x0000c8001f1f7a20 */ /* 0x000fe40000410000 */
[----:B------:R-:W-:Y:S02]  /*7150*/  FMUL.FTZ R36, R36, c[0x0][0x320] ;  /* 0x0000c80024247a20 */ /* 0x000fe40000410000 */
[----:B------:R-:W-:Y:S02]  /*7160*/  FMUL.FTZ R37, R37, c[0x0][0x320] ;  /* 0x0000c80025257a20 */ /* 0x000fe40000410000 */
[----:B------:R-:W1:Y:S01]  /*7170*/  MUFU.TANH R35, R35 ;  /* 0x0000002300237308 */ /* 0x000e620000002400 */
[----:B------:R-:W-:Y:S01]  /*7180*/  FMUL.FTZ R39, R39, c[0x0][0x320] ;  /* 0x0000c80027277a20 */ /* 0x000fe20000410000 */
[C---:B-----5:R-:W-:Y:S01]  /*7190*/  HMMA.16816.F32.BF16 R44, R188.reuse, R8, R44 ;  /* 0x00000008bc2c723c */ /* 0x060fe2000004182c */
[----:B------:R5:W1:Y:S04]  /*71a0*/  SHFL.IDX PT, R8, R0, 0x1, 0x1c1f ;  /* 0x003c1f0000087f89 */ /* 0x000a6800000e0000 */
[----:B------:R-:W-:Y:S03]  /*71b0*/  FMUL.FTZ R40, R40, c[0x0][0x320] ;  /* 0x0000c80028287a20 */ /* 0x000fe60000410000 */
[----:B------:R-:W-:Y:S01]  /*71c0*/  MUFU.TANH R17, R17 ;  /* 0x0000001100117308 */ /* 0x000fe20000002400 */
[C---:B------:R-:W-:Y:S03]  /*71d0*/  HMMA.16816.F32.BF16 R48, R188.reuse, R10, R48 ;  /* 0x0000000abc30723c */ /* 0x040fe60000041830 */
[----:B------:R-:W-:Y:S02]  /*71e0*/  FMUL.FTZ R38, R38, c[0x0][0x320] ;  /* 0x0000c80026267a20 */ /* 0x000fe40000410000 */
[----:B------:R-:W-:Y:S02]  /*71f0*/  FMUL.FTZ R41, R41, c[0x0][0x320] ;  /* 0x0000c80029297a20 */ /* 0x000fe40000410000 */
[----:B------:R-:W-:Y:S02]  /*7200*/  FMUL.FTZ R32, R32, c[0x0][0x320] ;  /* 0x0000c80020207a20 */ /* 0x000fe40000410000 */
[----:B------:R-:W1:Y:S01]  /*7210*/  MUFU.TANH R18, R40 ;  /* 0x0000002800127308 */ /* 0x000e620000002400 */
[C---:B--2---:R-:W-:Y:S03]  /*7220*/  HMMA.16816.F32.BF16 R52, R188.reuse, R4, R52 ;  /* 0x00000004bc34723c */ /* 0x044fe60000041834 */
[----:B------:R-:W-:Y:S02]  /*7230*/  FMUL.FTZ R34, R34, c[0x0][0x320] ;  /* 0x0000c80022227a20 */ /* 0x000fe40000410000 */
[----:B------:R-:W-:Y:S01]  /*7240*/  FMUL.FTZ R43, R43, c[0x0][0x320] ;  /* 0x0000c8002b2b7a20 */ /* 0x000fe20000410000 */
[----:B-----5:R-:W-:Y:S01]  /*7250*/  MOV R0, 0xffffff80 ;  /* 0xffffff8000007802 */ /* 0x020fe20000000f00 */
[----:B------:R-:W-:Y:S01]  /*7260*/  FMUL.FTZ R44, R44, c[0x0][0x320] ;  /* 0x0000c8002c2c7a20 */ /* 0x000fe20000410000 */
[C---:B------:R-:W-:Y:S01]  /*7270*/  HMMA.16816.F32.BF16 R56, R188.reuse, R6, R56 ;  /* 0x00000006bc38723c */ /* 0x040fe20000041838 */
[----:B------:R-:W2:Y:S03]  /*7280*/  MUFU.TANH R151, R19 ;  /* 0x0000001300977308 */ /* 0x000ea60000002400 */
[----:B------:R-:W-:Y:S02]  /*7290*/  IMAD R0, R192, R0, 0x1 ;  /* 0x00000001c0007424 */ /* 0x000fe400078e0200 */
[----:B------:R-:W-:Y:S02]  /*72a0*/  FMUL.FTZ R49, R49, c[0x0][0x320] ;  /* 0x0000c80031317a20 */ /* 0x000fe40000410000 */
[C---:B------:R-:W-:Y:S03]  /*72b0*/  HMMA.16816.F32.BF16 R60, R188.reuse, R12, R60 ;  /* 0x0000000cbc3c723c */ /* 0x040fe6000004183c */
[----:B------:R-:W-:Y:S01]  /*72c0*/  MUFU.TANH R19, R41 ;  /* 0x0000002900137308 */ /* 0x000fe20000002400 */
[----:B------:R-:W-:Y:S01]  /*72d0*/  IADD3 R0, R0, c[0x0][0x1d0], -R193 ;  /* 0x0000740000007a10 */ /* 0x000fe20007ffe8c1 */
[----:B------:R-:W-:Y:S02]  /*72e0*/  FMUL.FTZ R48, R48, c[0x0][0x320] ;  /* 0x0000c80030307a20 */ /* 0x000fe40000410000 */
[----:B------:R-:W-:Y:S01]  /*72f0*/  FMUL.FTZ R45, R45, c[0x0][0x320] ;  /* 0x0000c8002d2d7a20 */ /* 0x000fe20000410000 */
[----:B------:R-:W-:Y:S04]  /*7300*/  HMMA.16816.F32.BF16 R64, R188, R14, R64 ;  /* 0x0000000ebc40723c */ /* 0x000fe80000041840 */
[----:B------:R-:W-:Y:S01]  /*7310*/  FMUL.FTZ R46, R46, c[0x0][0x320] ;  /* 0x0000c8002e2e7a20 */ /* 0x000fe20000410000 */
[----:B------:R5:W-:Y:S01]  /*7320*/  MUFU.TANH R15, R49 ;  /* 0x00000031000f7308 */ /* 0x000be20000002400 */
[----:B------:R-:W-:Y:S01]  /*7330*/  IADD3 R0, R0, -c[0x0][0x168], RZ ;  /* 0x80005a0000007a10 */ /* 0x000fe20007ffe0ff */
[----:B------:R-:W-:Y:S02]  /*7340*/  FMUL.FTZ R47, R47, c[0x0][0x320] ;  /* 0x0000c8002f2f7a20 */ /* 0x000fe40000410000 */
[----:B------:R-:W-:Y:S03]  /*7350*/  FMUL.FTZ R5, R56, c[0x0][0x320] ;  /* 0x0000c80038057a20 */ /* 0x000fe60000410000 */
[C---:B------:R-:W-:Y:S01]  /*7360*/  IMAD.IADD R2, R0.reuse, 0x1, R2 ;  /* 0x0000000100027824 */ /* 0x040fe200078e0202 */
[----:B-1----:R-:W-:Y:S01]  /*7370*/  IADD3 R0, R0, R8, RZ ;  /* 0x0000000800007210 */ /* 0x002fe20007ffe0ff */
[----:B------:R-:W-:Y:S01]  /*7380*/  FMUL.FTZ R52, R52, c[0x0][0x320] ;  /* 0x0000c80034347a20 */ /* 0x000fe20000410000 */
[----:B------:R1:W-:Y:S01]  /*7390*/  MUFU.TANH R6, R48 ;  /* 0x0000003000067308 */ /* 0x0003e20000002400 */
[----:B------:R-:W-:Y:S01]  /*73a0*/  FMUL.FTZ R53, R53, c[0x0][0x320] ;  /* 0x0000c80035357a20 */ /* 0x000fe20000410000 */
[----:B------:R-:W-:Y:S01]  /*73b0*/  ISETP.GT.AND P0, PT, R2, 0x1, PT ;  /* 0x000000010200780c */ /* 0x000fe20003f04270 */
[----:B------:R-:W-:Y:S01]  /*73c0*/  FMUL.FTZ R60, R60, c[0x0][0x320] ;  /* 0x0000c8003c3c7a20 */ /* 0x000fe20000410000 */
[----:B------:R-:W-:Y:S01]  /*73d0*/  ISETP.GT.AND P1, PT, R2, RZ, PT ;  /* 0x000000ff0200720c */ /* 0x000fe20003f24270 */
[----:B------:R-:W-:Y:S01]  /*73e0*/  FMUL.FTZ R61, R61, c[0x0][0x320] ;  /* 0x0000c8003d3d7a20 */ /* 0x000fe20000410000 */
[----:B------:R-:W-:Y:S01]  /*73f0*/  FSEL R8, R156, -INF , P0 ;  /* 0xff8000009c087808 */ /* 0x000fe20000000000 */
[----:B------:R-:W-:Y:S01]  /*7400*/  FMUL.FTZ R54, R54, c[0x0][0x320] ;  /* 0x0000c80036367a20 */ /* 0x000fe20000410000 */
[C---:B------:R-:W-:Y:S01]  /*7410*/  ISETP.GT.AND P0, PT, R0.reuse, 0x8, PT ;  /* 0x000000080000780c */ /* 0x040fe20003f04270 */
[----:B------:R-:W-:Y:S01]  /*7420*/  FMUL.FTZ R55, R55, c[0x0][0x320] ;  /* 0x0000c80037377a20 */ /* 0x000fe20000410000 */
[----:B------:R-:W1:Y:S01]  /*7430*/  MUFU.TANH R24, R24 ;  /* 0x0000001800187308 */ /* 0x000e620000002400 */
[----:B------:R-:W-:Y:S01]  /*7440*/  ISETP.GT.AND P5, PT, R0, RZ, PT ;  /* 0x000000ff0000720c */ /* 0x000fe20003fa4270 */
[----:B------:R-:W-:Y:S01]  /*7450*/  FMUL.FTZ R16, R57, c[0x0][0x320] ;  /* 0x0000c80039107a20 */ /* 0x000fe20000410000 */
[----:B---3--:R-:W-:Y:S01]  /*7460*/  FSEL R13, R149, -INF , P0 ;  /* 0xff800000950d7808 */ /* 0x008fe20000000000 */
[----:B------:R-:W-:Y:S01]  /*7470*/  FMUL.FTZ R62, R62, c[0x0][0x320] ;  /* 0x0000c8003e3e7a20 */ /* 0x000fe20000410000 */
[----:B------:R-:W-:Y:S01]  /*7480*/  ISETP.GT.AND P0, PT, R0, 0x11, PT ;  /* 0x000000110000780c */ /* 0x000fe20003f04270 */
[----:B------:R-:W-:Y:S01]  /*7490*/  FMUL.FTZ R65, R65, c[0x0][0x320] ;  /* 0x0000c80041417a20 */ /* 0x000fe20000410000 */
[----:B------:R-:W-:Y:S01]  /*74a0*/  FSEL R7, R157, -INF , P1 ;  /* 0xff8000009d077808 */ /* 0x000fe20000800000 */
[----:B------:R-:W-:Y:S01]  /*74b0*/  FMUL.FTZ R42, R42, c[0x0][0x320] ;  /* 0x0000c8002a2a7a20 */ /* 0x000fe20000410000 */
[C---:B------:R-:W-:Y:S01]  /*74c0*/  ISETP.GT.AND P1, PT, R2.reuse, 0x9, PT ;  /* 0x000000090200780c */ /* 0x040fe20003f24270 */
[----:B------:R-:W3:Y:S01]  /*74d0*/  MUFU.TANH R23, R23 ;  /* 0x0000001700177308 */ /* 0x000ee20000002400 */
[----:B-----5:R-:W-:Y:S01]  /*74e0*/  FSEL R49, R69, -INF , P0 ;  /* 0xff80000045317808 */ /* 0x020fe20000000000 */
[----:B------:R-:W-:Y:S01]  /*74f0*/  FMUL.FTZ R59, R59, c[0x0][0x320] ;  /* 0x0000c8003b3b7a20 */ /* 0x000fe20000410000 */
[----:B------:R-:W-:Y:S01]  /*7500*/  ISETP.GT.AND P0, PT, R2, 0x20, PT ;  /* 0x000000200200780c */ /* 0x000fe20003f04270 */
[----:B------:R-:W-:Y:S01]  /*7510*/  FMUL.FTZ R50, R50, c[0x0][0x320] ;  /* 0x0000c80032327a20 */ /* 0x000fe20000410000 */
[----:B------:R-:W-:Y:S01]  /*7520*/  FSEL R11, R155, -INF , P5 ;  /* 0xff8000009b0b7808 */ /* 0x000fe20002800000 */
[----:B------:R-:W-:Y:S01]  /*7530*/  FMUL.FTZ R64, R64, c[0x0][0x320] ;  /* 0x0000c80040407a20 */ /* 0x000fe20000410000 */
[----:B------:R-:W-:Y:S01]  /*7540*/  ISETP.GT.AND P5, PT, R0, 0x9, PT ;  /* 0x000000090000780c */ /* 0x000fe20003fa4270 */
[----:B------:R-:W-:Y:S01]  /*7550*/  FMUL.FTZ R51, R51, c[0x0][0x320] ;  /* 0x0000c80033337a20 */ /* 0x000fe20000410000 */
[----:B------:R-:W-:Y:S01]  /*7560*/  FSEL R10, R152, -INF , P1 ;  /* 0xff800000980a7808 */ /* 0x000fe20000800000 */
[----:B------:R-:W-:Y:S01]  /*7570*/  MUFU.TANH R65, R65 ;  /* 0x0000004100417308 */ /* 0x000fe20000002400 */
[----:B------:R-:W-:Y:S01]  /*7580*/  FSEL R152, R20, -INF , P0 ;  /* 0xff80000014987808 */ /* 0x000fe20000000000 */
[----:B------:R-:W-:Y:S01]  /*7590*/  FMUL.FTZ R33, R33, c[0x0][0x320] ;  /* 0x0000c80021217a20 */ /* 0x000fe20000410000 */
[----:B------:R-:W-:Y:S01]  /*75a0*/  ISETP.GT.AND P0, PT, R2, 0x29, PT ;  /* 0x000000290200780c */ /* 0x000fe20003f04270 */
[----:B------:R-:W-:Y:S01]  /*75b0*/  FMUL.FTZ R67, R67, c[0x0][0x320] ;  /* 0x0000c80043437a20 */ /* 0x000fe20000410000 */
[----:B------:R-:W-:Y:S01]  /*75c0*/  FSEL R14, R148, -INF , P5 ;  /* 0xff800000940e7808 */ /* 0x000fe20002800000 */
[----:B------:R-:W-:Y:S01]  /*75d0*/  FMUL.FTZ R58, R58, c[0x0][0x320] ;  /* 0x0000c8003a3a7a20 */ /* 0x000fe20000410000 */
[----:B------:R-:W-:Y:S02]  /*75e0*/  ISETP.GT.AND P5, PT, R2, 0x18, PT ;  /* 0x000000180200780c */ /* 0x000fe40003fa4270 */
[----:B----4-:R-:W-:Y:S01]  /*75f0*/  FSEL R157, R25, -INF , P0 ;  /* 0xff800000199d7808 */ /* 0x010fe20000000000 */
[----:B------:R-:W4:Y:S01]  /*7600*/  MUFU.TANH R22, R22 ;  /* 0x0000001600167308 */ /* 0x000f220000002400 */
[----:B------:R-:W-:Y:S02]  /*7610*/  ISETP.GT.AND P0, PT, R0, 0x30, PT ;  /* 0x000000300000780c */ /* 0x000fe40003f04270 */
[----:B------:R-:W-:Y:S02]  /*7620*/  ISETP.GT.AND P2, PT, R2, 0x8, PT ;  /* 0x000000080200780c */ /* 0x000fe40003f44270 */
[----:B------:R-:W-:Y:S02]  /*7630*/  FSEL R56, R68, -INF , P5 ;  /* 0xff80000044387808 */ /* 0x000fe40002800000 */
[----:B------:R-:W-:Y:S02]  /*7640*/  ISETP.GT.AND P5, PT, R2, 0x21, PT ;  /* 0x000000210200780c */ /* 0x000fe40003fa4270 */
[----:B------:R-:W-:Y:S01]  /*7650*/  FSEL R162, R30, -INF , P0 ;  /* 0xff8000001ea27808 */ /* 0x000fe20000000000 */
[----:B------:R-:W2:Y:S01]  /*7660*/  MUFU.TANH R28, R28 ;  /* 0x0000001c001c7308 */ /* 0x000ea20000002400 */
[----:B------:R-:W-:Y:S02]  /*7670*/  ISETP.GT.AND P0, PT, R0, 0x39, PT ;  /* 0x000000390000780c */ /* 0x000fe40003f04270 */
[----:B------:R-:W-:Y:S02]  /*7680*/  FSEL R9, R153, -INF , P2 ;  /* 0xff80000099097808 */ /* 0x000fe40001000000 */
[----:B------:R-:W-:Y:S02]  /*7690*/  FSEL R153, R21, -INF , P5 ;  /* 0xff80000015997808 */ /* 0x000fe40002800000 */
[----:B------:R-:W-:Y:S01]  /*76a0*/  FSEL R171, R35, -INF , P0 ;  /* 0xff80000023ab7808 */ /* 0x000fe20000000000 */
[----:B------:R-:W5:Y:S01]  /*76b0*/  LDL.64 R20, [R1+0x18] ;  /* 0x0000180001147983 */ /* 0x000f620000100a00 */
[----:B------:R-:W-:Y:S01]  /*76c0*/  ISETP.GT.AND P0, PT, R2, 0x48, PT ;  /* 0x000000480200780c */ /* 0x000fe20003f04270 */
[----:B------:R-:W1:Y:S01]  /*76d0*/  MUFU.TANH R29, R29 ;  /* 0x0000001d001d7308 */ /* 0x000e620000002400 */
[----:B------:R-:W-:Y:S02]  /*76e0*/  FMNMX.FTZ R4, R7, R3, !PT ;  /* 0x0000000307047209 */ /* 0x000fe40007810000 */
[----:B------:R-:W-:Y:S02]  /*76f0*/  FSEL R198, R18, -INF , P0 ;  /* 0xff80000012c67808 */ /* 0x000fe40000000000 */
[----:B------:R-:W5:Y:S01]  /*7700*/  LDL R18, [R1+0x14] ;  /* 0x0000140001127983 */ /* 0x000f620000100800 */
[----:B------:R-:W-:Y:S02]  /*7710*/  ISETP.GT.AND P3, PT, R0, 0x1, PT ;  /* 0x000000010000780c */ /* 0x000fe40003f64270 */
[----:B------:R-:W-:Y:S02]  /*7720*/  FMNMX.FTZ R4, R8, R4, !PT ;  /* 0x0000000408047209 */ /* 0x000fe40007810000 */
[----:B------:R-:W-:Y:S01]  /*7730*/  FSEL R12, R154, -INF , P3 ;  /* 0xff8000009a0c7808 */ /* 0x000fe20001800000 */
[----:B------:R-:W2:Y:S01]  /*7740*/  MUFU.TANH R27, R27 ;  /* 0x0000001b001b7308 */ /* 0x000ea20000002400 */
[C---:B------:R-:W-:Y:S02]  /*7750*/  ISETP.GT.AND P3, PT, R2.reuse, 0x10, PT ;  /* 0x000000100200780c */ /* 0x040fe40003f64270 */
[----:B------:R-:W-:Y:S02]  /*7760*/  FMNMX.FTZ R4, R9, R4, !PT ;  /* 0x0000000409047209 */ /* 0x000fe40007810000 */
[----:B------:R-:W-:Y:S02]  /*7770*/  FSEL R40, R137, -INF , P3 ;  /* 0xff80000089287808 */ /* 0x000fe40001800000 */
[----:B------:R-:W-:Y:S02]  /*7780*/  ISETP.GT.AND P3, PT, R2, 0x19, PT ;  /* 0x000000190200780c */ /* 0x000fe40003f64270 */
[----:B------:R-:W-:Y:S01]  /*7790*/  FMNMX.FTZ R4, R10, R4, !PT ;  /* 0x000000040a047209 */ /* 0x000fe20007810000 */
[----:B------:R-:W3:Y:S01]  /*77a0*/  MUFU.TANH R32, R32 ;  /* 0x0000002000207308 */ /* 0x000ee20000002400 */
[----:B------:R-:W-:Y:S02]  /*77b0*/  ISETP.GT.AND P2, PT, R2, 0x11, PT ;  /* 0x000000110200780c */ /* 0x000fe40003f44270 */
[----:B------:R-:W-:Y:S02]  /*77c0*/  FSEL R57, R17, -INF , P3 ;  /* 0xff80000011397808 */ /* 0x000fe40001800000 */
[----:B------:R-:W-:Y:S02]  /*77d0*/  FSEL R41, R136, -INF , P2 ;  /* 0xff80000088297808 */ /* 0x000fe40001000000 */
[----:B------:R-:W-:Y:S02]  /*77e0*/  FMNMX.FTZ R4, R40, R4, !PT ;  /* 0x0000000428047209 */ /* 0x000fe40007810000 */
[----:B------:R-:W-:Y:S01]  /*77f0*/  ISETP.GT.AND P1, PT, R0, 0x10, PT ;  /* 0x000000100000780c */ /* 0x000fe20003f24270 */
[----:B------:R3:W-:Y:S01]  /*7800*/  MUFU.TANH R17, R5 ;  /* 0x0000000500117308 */ /* 0x0007e20000002400 */
[----:B------:R-:W-:Y:S02]  /*7810*/  FMNMX.FTZ R4, R41, R4, !PT ;  /* 0x0000000429047209 */ /* 0x000fe40007810000 */
[----:B-1----:R-:W-:Y:S02]  /*7820*/  FSEL R48, R71, -INF , P1 ;  /* 0xff80000047307808 */ /* 0x002fe40000800000 */
[----:B------:R-:W-:Y:S02]  /*7830*/  FMNMX.FTZ R4, R56, R4, !PT ;  /* 0x0000000438047209 */ /* 0x000fe40007810000 */
[C---:B------:R-:W-:Y:S02]  /*7840*/  ISETP.GT.AND P1, PT, R0.reuse, 0x19, PT ;  /* 0x000000190000780c */ /* 0x040fe40003f24270 */
[----:B------:R-:W-:Y:S01]  /*7850*/  FMNMX.FTZ R4, R57, R4, !PT ;  /* 0x0000000439047209 */ /* 0x000fe20007810000 */
[----:B------:R-:W1:Y:S01]  /*7860*/  MUFU.TANH R26, R26 ;  /* 0x0000001a001a7308 */ /* 0x000e620000002400 */
[----:B------:R-:W-:Y:S02]  /*7870*/  ISETP.GT.AND P2, PT, R0, 0x18, PT ;  /* 0x000000180000780c */ /* 0x000fe40003f44270 */
[----:B--2---:R-:W-:Y:S02]  /*7880*/  FSEL R151, R151, -INF , P1 ;  /* 0xff80000097977808 */ /* 0x004fe40000800000 */
[----:B------:R-:W-:Y:S02]  /*7890*/  ISETP.GT.AND P1, PT, R2, 0x28, PT ;  /* 0x000000280200780c */ /* 0x000fe40003f24270 */
[----:B------:R-:W-:Y:S02]  /*78a0*/  FMNMX.FTZ R4, R152, R4, !PT ;  /* 0x0000000498047209 */ /* 0x000fe40007810000 */
[----:B------:R-:W-:Y:S01]  /*78b0*/  FSEL R150, R150, -INF , P2 ;  /* 0xff80000096967808 */ /* 0x000fe20001000000 */
[----:B------:R-:W2:Y:S01]  /*78c0*/  MUFU.TANH R31, R31 ;  /* 0x0000001f001f7308 */ /* 0x000ea20000002400 */
[----:B------:R-:W-:Y:S02]  /*78d0*/  ISETP.GT.AND P2, PT, R0, 0x21, PT ;  /* 0x000000210000780c */ /* 0x000fe40003f44270 */
[----:B------:R-:W-:Y:S02]  /*78e0*/  FSEL R156, R24, -INF , P1 ;  /* 0xff800000189c7808 */ /* 0x000fe40000800000 */
[----:B------:R-:W-:Y:S02]  /*78f0*/  FMNMX.FTZ R4, R153, R4, !PT ;  /* 0x0000000499047209 */ /* 0x000fe40007810000 */
[----:B---3--:R-:W-:Y:S02]  /*7900*/  FSEL R155, R23, -INF , P2 ;  /* 0xff800000179b7808 */ /* 0x008fe40001000000 */
[----:B------:R-:W-:Y:S01]  /*7910*/  ISETP.GT.AND P3, PT, R0, 0x20, PT ;  /* 0x000000200000780c */ /* 0x000fe20003f64270 */
[----:B------:R-:W3:Y:S01]  /*7920*/  MUFU.TANH R33, R33 ;  /* 0x0000002100217308 */ /* 0x000ee20000002400 */
[----:B------:R-:W-:Y:S02]  /*7930*/  ISETP.GT.AND P2, PT, R2, 0x30, PT ;  /* 0x000000300200780c */ /* 0x000fe40003f44270 */
[----:B------:R-:W-:Y:S02]  /*7940*/  FMNMX.FTZ R5, R11, R70, !PT ;  /* 0x000000460b057209 */ /* 0x000fe40007810000 */
[----:B------:R-:W-:Y:S02]  /*7950*/  FMNMX.FTZ R4, R156, R4, !PT ;  /* 0x000000049c047209 */ /* 0x000fe40007810000 */
[----:B----4-:R-:W-:Y:S02]  /*7960*/  FSEL R154, R22, -INF , P3 ;  /* 0xff800000169a7808 */ /* 0x010fe40001800000 */
[----:B------:R-:W-:Y:S01]  /*7970*/  FSEL R160, R28, -INF , P2 ;  /* 0xff8000001ca07808 */ /* 0x000fe20001000000 */
[----:B------:R-:W4:Y:S01]  /*7980*/  MUFU.TANH R36, R36 ;  /* 0x0000002400247308 */ /* 0x000f220000002400 */
[----:B------:R-:W-:Y:S02]  /*7990*/  FMNMX.FTZ R5, R12, R5, !PT ;  /* 0x000000050c057209 */ /* 0x000fe40007810000 */
[----:B------:R-:W-:Y:S02]  /*79a0*/  ISETP.GT.AND P1, PT, R2, 0x31, PT ;  /* 0x000000310200780c */ /* 0x000fe40003f24270 */
[C---:B------:R-:W-:Y:S02]  /*79b0*/  ISETP.GT.AND P3, PT, R0.reuse, 0x29, PT ;  /* 0x000000290000780c */ /* 0x040fe40003f64270 */
[----:B------:R-:W-:Y:S02]  /*79c0*/  FMNMX.FTZ R4, R157, R4, !PT ;  /* 0x000000049d047209 */ /* 0x000fe40007810000 */
[----:B------:R-:W-:Y:S01]  /*79d0*/  FSEL R161, R29, -INF , P1 ;  /* 0xff8000001da17808 */ /* 0x000fe20000800000 */
[----:B------:R-:W3:Y:S01]  /*79e0*/  MUFU.TANH R37, R37 ;  /* 0x0000002500257308 */ /* 0x000ee20000002400 */
[----:B------:R-:W-:Y:S02]  /*79f0*/  FMNMX.FTZ R5, R13, R5, !PT ;  /* 0x000000050d057209 */ /* 0x000fe40007810000 */
[----:B------:R-:W-:Y:S02]  /*7a00*/  ISETP.GT.AND P5, PT, R0, 0x28, PT ;  /* 0x000000280000780c */ /* 0x000fe40003fa4270 */
[----:B------:R-:W-:Y:S02]  /*7a10*/  FSEL R159, R27, -INF , P3 ;  /* 0xff8000001b9f7808 */ /* 0x000fe40001800000 */
[----:B------:R-:W-:Y:S02]  /*7a20*/  ISETP.GT.AND P3, PT, R2, 0x38, PT ;  /* 0x000000380200780c */ /* 0x000fe40003f64270 */
[----:B------:R-:W-:Y:S01]  /*7a30*/  FMNMX.FTZ R4, R160, R4, !PT ;  /* 0x00000004a0047209 */ /* 0x000fe20007810000 */
[----:B------:R-:W4:Y:S01]  /*7a40*/  MUFU.TANH R34, R34 ;  /* 0x0000002200227308 */ /* 0x000f220000002400 */
[----:B------:R-:W-:Y:S02]  /*7a50*/  FSEL R168, R32, -INF , P3 ;  /* 0xff80000020a87808 */ /* 0x000fe40001800000 */
[----:B------:R-:W-:Y:S02]  /*7a60*/  FMNMX.FTZ R5, R14, R5, !PT ;  /* 0x000000050e057209 */ /* 0x000fe40007810000 */
[----:B------:R-:W-:Y:S02]  /*7a70*/  FMNMX.FTZ R4, R161, R4, !PT ;  /* 0x00000004a1047209 */ /* 0x000fe40007810000 */
[----:B-1----:R-:W-:Y:S02]  /*7a80*/  FSEL R158, R26, -INF , P5 ;  /* 0xff8000001a9e7808 */ /* 0x002fe40002800000 */
[----:B------:R-:W-:Y:S01]  /*7a90*/  ISETP.GT.AND P5, PT, R0, 0x31, PT ;  /* 0x000000310000780c */ /* 0x000fe20003fa4270 */
[----:B------:R-:W1:Y:S01]  /*7aa0*/  MUFU.TANH R39, R39 ;  /* 0x0000002700277308 */ /* 0x000e620000002400 */
[----:B------:R-:W-:Y:S02]  /*7ab0*/  ISETP.GT.AND P2, PT, R2, 0x39, PT ;  /* 0x000000390200780c */ /* 0x000fe40003f44270 */
[----:B--2---:R-:W-:Y:S02]  /*7ac0*/  FSEL R163, R31, -INF , P5 ;  /* 0xff8000001fa37808 */ /* 0x004fe40002800000 */
[----:B------:R-:W-:Y:S02]  /*7ad0*/  FMNMX.FTZ R4, R168, R4, !PT ;  /* 0x00000004a8047209 */ /* 0x000fe40007810000 */
[----:B------:R-:W-:Y:S02]  /*7ae0*/  ISETP.GT.AND P5, PT, R2, 0x40, PT ;  /* 0x000000400200780c */ /* 0x000fe40003fa4270 */
[----:B---3--:R-:W-:Y:S01]  /*7af0*/  FSEL R169, R33, -INF , P2 ;  /* 0xff80000021a97808 */ /* 0x008fe20001000000 */
[----:B------:R-:W2:Y:S01]  /*7b00*/  MUFU.TANH R38, R38 ;  /* 0x0000002600267308 */ /* 0x000ea20000002400 */
[----:B------:R-:W-:Y:S02]  /*7b10*/  FMNMX.FTZ R5, R48, R5, !PT ;  /* 0x0000000530057209 */ /* 0x000fe40007810000 */
[----:B----4-:R-:W-:Y:S02]  /*7b20*/  FSEL R194, R36, -INF , P5 ;  /* 0xff80000024c27808 */ /* 0x010fe40002800000 */
[----:B------:R-:W-:Y:S02]  /*7b30*/  ISETP.GT.AND P3, PT, R2, 0x41, PT ;  /* 0x000000410200780c */ /* 0x000fe40003f64270 */
[----:B------:R-:W-:Y:S02]  /*7b40*/  FMNMX.FTZ R5, R49, R5, !PT ;  /* 0x0000000531057209 */ /* 0x000fe40007810000 */
[----:B------:R-:W-:Y:S01]  /*7b50*/  FMNMX.FTZ R4, R169, R4, !PT ;  /* 0x00000004a9047209 */ /* 0x000fe20007810000 */
[----:B------:R-:W3:Y:S01]  /*7b60*/  MUFU.TANH R44, R44 ;  /* 0x0000002c002c7308 */ /* 0x000ee20000002400 */
[----:B------:R-:W-:Y:S02]  /*7b70*/  FSEL R195, R37, -INF , P3 ;  /* 0xff80000025c37808 */ /* 0x000fe40001800000 */
[----:B------:R-:W-:Y:S02]  /*7b80*/  ISETP.GT.AND P1, PT, R0, 0x38, PT ;  /* 0x000000380000780c */ /* 0x000fe40003f24270 */
[----:B------:R-:W-:Y:S02]  /*7b90*/  FMNMX.FTZ R5, R150, R5, !PT ;  /* 0x0000000596057209 */ /* 0x000fe40007810000 */
[----:B------:R-:W-:Y:S02]  /*7ba0*/  FMNMX.FTZ R4, R194, R4, !PT ;  /* 0x00000004c2047209 */ /* 0x000fe40007810000 */
[----:B------:R-:W-:Y:S01]  /*7bb0*/  FSEL R170, R34, -INF , P1 ;  /* 0xff80000022aa7808 */ /* 0x000fe20000800000 */
[----:B------:R-:W4:Y:S01]  /*7bc0*/  MUFU.TANH R45, R45 ;  /* 0x0000002d002d7308 */ /* 0x000f220000002400 */
[----:B------:R-:W-:Y:S02]  /*7bd0*/  ISETP.GT.AND P1, PT, R0, 0x41, PT ;  /* 0x000000410000780c */ /* 0x000fe40003f24270 */
[----:B------:R-:W-:Y:S02]  /*7be0*/  ISETP.GT.AND P5, PT, R2, 0x49, PT ;  /* 0x000000490200780c */ /* 0x000fe40003fa4270 */
[----:B------:R-:W-:Y:S02]  /*7bf0*/  FMNMX.FTZ R5, R151, R5, !PT ;  /* 0x0000000597057209 */ /* 0x000fe40007810000 */
[----:B------:R-:W-:Y:S02]  /*7c00*/  FMNMX.FTZ R4, R195, R4, !PT ;  /* 0x00000004c3047209 */ /* 0x000fe40007810000 */
[----:B-1----:R-:W-:Y:S01]  /*7c10*/  FSEL R197, R39, -INF , P1 ;  /* 0xff80000027c57808 */ /* 0x002fe20000800000 */
[----:B------:R-:W1:Y:S01]  /*7c20*/  MUFU.TANH R43, R43 ;  /* 0x0000002b002b7308 */ /* 0x000e620000002400 */
[----:B------:R-:W-:Y:S02]  /*7c30*/  ISETP.GT.AND P2, PT, R0, 0x40, PT ;  /* 0x000000400000780c */ /* 0x000fe40003f44270 */
[----:B------:R-:W-:Y:S02]  /*7c40*/  ISETP.GT.AND P1, PT, R2, 0x50, PT ;  /* 0x000000500200780c */ /* 0x000fe40003f24270 */
[----:B------:R-:W-:Y:S02]  /*7c50*/  FSEL R199, R19, -INF , P5 ;  /* 0xff80000013c77808 */ /* 0x000fe40002800000 */
[----:B------:R-:W-:Y:S02]  /*7c60*/  FMNMX.FTZ R5, R154, R5, !PT ;  /* 0x000000059a057209 */ /* 0x000fe40007810000 */
[----:B------:R-:W-:Y:S01]  /*7c70*/  FMNMX.FTZ R4, R198, R4, !PT ;  /* 0x00000004c6047209 */ /* 0x000fe20007810000 */
[----:B------:R-:W1:Y:S01]  /*7c80*/  MUFU.TANH R42, R42 ;  /* 0x0000002a002a7308 */ /* 0x000e620000002400 */
[----:B--2---:R-:W-:Y:S02]  /*7c90*/  FSEL R196, R38, -INF , P2 ;  /* 0xff80000026c47808 */ /* 0x004fe40001000000 */
[----:B---3--:R-:W-:Y:S02]  /*7ca0*/  FSEL R240, R44, -INF , P1 ;  /* 0xff8000002cf07808 */ /* 0x008fe40000800000 */
[----:B------:R-:W-:Y:S02]  /*7cb0*/  ISETP.GT.AND P0, PT, R2, 0x51, PT ;  /* 0x000000510200780c */ /* 0x000fe40003f04270 */
[C---:B------:R-:W-:Y:S02]  /*7cc0*/  ISETP.GT.AND P2, PT, R0.reuse, 0x49, PT ;  /* 0x000000490000780c */ /* 0x040fe40003f44270 */
[----:B------:R-:W-:Y:S01]  /*7cd0*/  FMNMX.FTZ R5, R155, R5, !PT ;  /* 0x000000059b057209 */ /* 0x000fe20007810000 */
[----:B------:R-:W2:Y:S01]  /*7ce0*/  MUFU.TANH R46, R46 ;  /* 0x0000002e002e7308 */ /* 0x000ea20000002400 */
[----:B------:R-:W-:Y:S02]  /*7cf0*/  FMNMX.FTZ R4, R199, R4, !PT ;  /* 0x00000004c7047209 */ /* 0x000fe40007810000 */
[----:B----4-:R-:W-:Y:S02]  /*7d00*/  FSEL R239, R45, -INF , P0 ;  /* 0xff8000002def7808 */ /* 0x010fe40000000000 */
[----:B------:R-:W-:Y:S02]  /*7d10*/  ISETP.GT.AND P3, PT, R0, 0x48, PT ;  /* 0x000000480000780c */ /* 0x000fe40003f64270 */
[----:B-1----:R-:W-:Y:S02]  /*7d20*/  FSEL R231, R43, -INF , P2 ;  /* 0xff8000002be77808 */ /* 0x002fe40001000000 */
[----:B------:R-:W-:Y:S01]  /*7d30*/  ISETP.GT.AND P2, PT, R2, 0x58, PT ;  /* 0x000000580200780c */ /* 0x000fe20003f44270 */
[----:B------:R-:W1:Y:S01]  /*7d40*/  MUFU.TANH R47, R47 ;  /* 0x0000002f002f7308 */ /* 0x000e620000002400 */
[----:B------:R-:W-:Y:S02]  /*7d50*/  FMNMX.FTZ R5, R158, R5, !PT ;  /* 0x000000059e057209 */ /* 0x000fe40007810000 */
[----:B------:R-:W-:Y:S02]  /*7d60*/  FMNMX.FTZ R4, R240, R4, !PT ;  /* 0x00000004f0047209 */ /* 0x000fe40007810000 */
[----:B------:R-:W-:Y:S02]  /*7d70*/  ISETP.GT.AND P5, PT, R0, 0x50, PT ;  /* 0x000000500000780c */ /* 0x000fe40003fa4270 */
[----:B------:R-:W-:Y:S02]  /*7d80*/  FSEL R230, R42, -INF , P3 ;  /* 0xff8000002ae67808 */ /* 0x000fe40001800000 */
[----:B------:R-:W-:Y:S01]  /*7d90*/  ISETP.GT.AND P3, PT, R0, 0x51, PT ;  /* 0x000000510000780c */ /* 0x000fe20003f64270 */
[----:B------:R-:W3:Y:S01]  /*7da0*/  MUFU.TANH R52, R52 ;  /* 0x0000003400347308 */ /* 0x000ee20000002400 */
[----:B------:R-:W-:Y:S02]  /*7db0*/  ISETP.GT.AND P1, PT, R2, 0x59, PT ;  /* 0x000000590200780c */ /* 0x000fe40003f24270 */
[----:B------:R-:W-:Y:S02]  /*7dc0*/  FMNMX.FTZ R4, R239, R4, !PT ;  /* 0x00000004ef047209 */ /* 0x000fe40007810000 */
[----:B------:R-:W-:Y:S02]  /*7dd0*/  FSEL R246, R6, -INF , P2 ;  /* 0xff80000006f67808 */ /* 0x000fe40001000000 */
[----:B------:R-:W-:Y:S02]  /*7de0*/  FMNMX.FTZ R6, R159, R5, !PT ;  /* 0x000000059f067209 */ /* 0x000fe40007810000 */
[----:B--2---:R-:W-:Y:S01]  /*7df0*/  FSEL R241, R46, -INF , P5 ;  /* 0xff8000002ef17808 */ /* 0x004fe20002800000 */
[----:B------:R-:W2:Y:S01]  /*7e00*/  MUFU.TANH R53, R53 ;  /* 0x0000003500357308 */ /* 0x000ea20000002400 */
[C---:B------:R-:W-:Y:S02]  /*7e10*/  ISETP.GT.AND P5, PT, R2.reuse, 0x60, PT ;  /* 0x000000600200780c */ /* 0x040fe40003fa4270 */
[----:B------:R-:W-:Y:S02]  /*7e20*/  FSEL R245, R15, -INF , P1 ;  /* 0xff8000000ff57808 */ /* 0x000fe40000800000 */
[----:B-1----:R-:W-:Y:S02]  /*7e30*/  FSEL R243, R47, -INF , P3 ;  /* 0xff8000002ff37808 */ /* 0x002fe40001800000 */
[C---:B------:R-:W-:Y:S02]  /*7e40*/  ISETP.GT.AND P3, PT, R2.reuse, 0x61, PT ;  /* 0x000000610200780c */ /* 0x040fe40003f64270 */
[----:B------:R-:W-:Y:S01]  /*7e50*/  ISETP.GT.AND P2, PT, R2, 0x68, PT ;  /* 0x000000680200780c */ /* 0x000fe20003f44270 */
[----:B------:R-:W1:Y:S01]  /*7e60*/  MUFU.TANH R50, R50 ;  /* 0x0000003200327308 */ /* 0x000e620000002400 */
[----:B------:R-:W-:Y:S02]  /*7e70*/  ISETP.GT.AND P0, PT, R0, 0x58, PT ;  /* 0x000000580000780c */ /* 0x000fe40003f04270 */
[----:B------:R-:W-:Y:S02]  /*7e80*/  FMNMX.FTZ R5, R246, R4, !PT ;  /* 0x00000004f6057209 */ /* 0x000fe40007810000 */
[----:B------:R-:W-:Y:S02]  /*7e90*/  FMNMX.FTZ R6, R162, R6, !PT ;  /* 0x00000006a2067209 */ /* 0x000fe40007810000 */
[----:B---3--:R-:W-:Y:S02]  /*7ea0*/  FSEL R193, R52, -INF , P5 ;  /* 0xff80000034c17808 */ /* 0x008fe40002800000 */
[C---:B------:R-:W-:Y:S01]  /*7eb0*/  ISETP.GT.AND P5, PT, R2.reuse, 0x71, PT ;  /* 0x000000710200780c */ /* 0x040fe20003fa4270 */
[----:B------:R-:W3:Y:S01]  /*7ec0*/  MUFU.TANH R16, R16 ;  /* 0x0000001000107308 */ /* 0x000ee20000002400 */
[----:B------:R-:W-:Y:S02]  /*7ed0*/  FSEL R251, R17, -INF , P2 ;  /* 0xff80000011fb7808 */ /* 0x000fe40001000000 */
[C---:B------:R-:W-:Y:S02]  /*7ee0*/  ISETP.GT.AND P2, PT, R2.reuse, 0x79, PT ;  /* 0x000000790200780c */ /* 0x040fe40003f44270 */
[----:B--2---:R-:W-:Y:S02]  /*7ef0*/  FSEL R252, R53, -INF , P3 ;  /* 0xff80000035fc7808 */ /* 0x004fe40001800000 */
[C---:B------:R-:W-:Y:S02]  /*7f00*/  ISETP.GT.AND P3, PT, R2.reuse, 0x78, PT ;  /* 0x000000780200780c */ /* 0x040fe40003f64270 */
[----:B------:R-:W-:Y:S01]  /*7f10*/  ISETP.GT.AND P1, PT, R2, 0x69, PT ;  /* 0x000000690200780c */ /* 0x000fe20003f24270 */
[----:B------:R-:W2:Y:S01]  /*7f20*/  MUFU.TANH R60, R60 ;  /* 0x0000003c003c7308 */ /* 0x000ea20000002400 */
[----:B------:R-:W-:Y:S02]  /*7f30*/  FMNMX.FTZ R6, R163, R6, !PT ;  /* 0x00000006a3067209 */ /* 0x000fe40007810000 */
[----:B------:R-:W-:Y:S02]  /*7f40*/  FSEL R242, R65, -INF , P2 ;  /* 0xff80000041f27808 */ /* 0x000fe40001000000 */
[----:B-1----:R-:W-:Y:S02]  /*7f50*/  FSEL R248, R50, -INF , P0 ;  /* 0xff80000032f87808 */ /* 0x002fe40000000000 */
[----:B------:R-:W-:Y:S02]  /*7f60*/  ISETP.GT.AND P0, PT, R2, 0x70, PT ;  /* 0x000000700200780c */ /* 0x000fe40003f04270 */
[----:B------:R-:W-:Y:S01]  /*7f70*/  FMNMX.FTZ R2, R245, R5, !PT ;  /* 0x00000005f5027209 */ /* 0x000fe20007810000 */
[----:B------:R-:W1:Y:S01]  /*7f80*/  MUFU.TANH R61, R61 ;  /* 0x0000003d003d7308 */ /* 0x000e620000002400 */
[----:B------:R-:W-:Y:S01]  /*7f90*/  FMNMX.FTZ R6, R170, R6, !PT ;  /* 0x00000006aa067209 */ /* 0x000fe20007810000 */
[----:B------:R-:W-:Y:S01]  /*7fa0*/  FMUL.FTZ R5, R66, c[0x0][0x320] ;  /* 0x0000c80042057a20 */ /* 0x000fe20000410000 */
[----:B------:R-:W-:Y:S02]  /*7fb0*/  FMNMX.FTZ R2, R193, R2, !PT ;  /* 0x00000002c1027209 */ /* 0x000fe40007810000 */
[----:B------:R-:W-:Y:S01]  /*7fc0*/  FMNMX.FTZ R4, R171, R6, !PT ;  /* 0x00000006ab047209 */ /* 0x000fe20007810000 */
[----:B------:R-:W-:Y:S01]  /*7fd0*/  FMUL.FTZ R6, R63, c[0x0][0x320] ;  /* 0x0000c8003f067a20 */ /* 0x000fe20000410000 */
[----:B------:R-:W-:Y:S02]  /*7fe0*/  FMNMX.FTZ R2, R252, R2, !PT ;  /* 0x00000002fc027209 */ /* 0x000fe40007810000 */
[----:B---3--:R-:W-:Y:S01]  /*7ff0*/  FSEL R250, R16, -INF , P1 ;  /* 0xff80000010fa7808 */ /* 0x008fe20000800000 */
[----:B------:R-:W3:Y:S01]  /*8000*/  MUFU.TANH R64, R64 ;  /* 0x0000004000407308 */ /* 0x000ee20000002400 */
[----:B------:R-:W-:Y:S02]  /*8010*/  FMNMX.FTZ R2, R251, R2, !PT ;  /* 0x00000002fb027209 */ /* 0x000fe40007810000 */
[----:B------:R-:W-:Y:S02]  /*8020*/  FMNMX.FTZ R4, R196, R4, !PT ;  /* 0x00000004c4047209 */ /* 0x000fe40007810000 */
[----:B--2---:R-:W-:Y:S02]  /*8030*/  FSEL R249, R60, -INF , P0 ;  /* 0xff8000003cf97808 */ /* 0x004fe40000000000 */
[----:B------:R-:W-:Y:S02]  /*8040*/  FMNMX.FTZ R2, R250, R2, !PT ;  /* 0x00000002fa027209 */ /* 0x000fe40007810000 */
[----:B------:R-:W-:Y:S01]  /*8050*/  FMNMX.FTZ R4, R197, R4, !PT ;  /* 0x00000004c5047209 */ /* 0x000fe20007810000 */
[----:B------:R-:W2:Y:S01]  /*8060*/  MUFU.TANH R54, R54 ;  /* 0x0000003600367308 */ /* 0x000ea20000002400 */
[----:B------:R-:W-:Y:S02]  /*8070*/  FMNMX.FTZ R2, R249, R2, !PT ;  /* 0x00000002f9027209 */ /* 0x000fe40007810000 */
[----:B------:R-:W-:Y:S02]  /*8080*/  FMNMX.FTZ R4, R230, R4, !PT ;  /* 0x00000004e6047209 */ /* 0x000fe40007810000 */
[----:B-1----:R-:W-:Y:S02]  /*8090*/  FSEL R247, R61, -INF , P5 ;  /* 0xff8000003df77808 */ /* 0x002fe40002800000 */
[----:B------:R-:W-:Y:S02]  /*80a0*/  FMNMX.FTZ R4, R231, R4, !PT ;  /* 0x00000004e7047209 */ /* 0x000fe40007810000 */
[----:B------:R-:W-:Y:S01]  /*80b0*/  FMNMX.FTZ R2, R247, R2, !PT ;  /* 0x00000002f7027209 */ /* 0x000fe20007810000 */
[----:B------:R-:W1:Y:S01]  /*80c0*/  MUFU.TANH R51, R51 ;  /* 0x0000003300337308 */ /* 0x000e620000002400 */
[----:B------:R-:W-:Y:S02]  /*80d0*/  FMNMX.FTZ R4, R241, R4, !PT ;  /* 0x00000004f1047209 */ /* 0x000fe40007810000 */
[----:B------:R-:W-:Y:S02]  /*80e0*/  ISETP.GT.AND P0, PT, R0, 0x60, PT ;  /* 0x000000600000780c */ /* 0x000fe40003f04270 */
[----:B---3--:R-:W-:Y:S02]  /*80f0*/  FSEL R244, R64, -INF , P3 ;  /* 0xff80000040f47808 */ /* 0x008fe40001800000 */
[----:B------:R-:W-:Y:S02]  /*8100*/  ISETP.GT.AND P1, PT, R0, 0x59, PT ;  /* 0x000000590000780c */ /* 0x000fe40003f24270 */
[----:B------:R-:W-:Y:S01]  /*8110*/  FMNMX.FTZ R2, R244, R2, !PT ;  /* 0x00000002f4027209 */ /* 0x000fe20007810000 */
[----:B------:R3:W-:Y:S01]  /*8120*/  MUFU.TANH R71, R67 ;  /* 0x0000004300477308 */ /* 0x0007e20000002400 */
[----:B------:R-:W-:Y:S02]  /*8130*/  FMNMX.FTZ R4, R243, R4, !PT ;  /* 0x00000004f3047209 */ /* 0x000fe40007810000 */
[----:B------:R-:W-:Y:S02]  /*8140*/  FMNMX.FTZ R2, R242, R2, !PT ;  /* 0x00000002f2027209 */ /* 0x000fe40007810000 */
[----:B--2---:R-:W-:Y:S02]  /*8150*/  FSEL R139, R54, -INF , P0 ;  /* 0xff800000368b7808 */ /* 0x004fe40000000000 */
[----:B------:R-:W-:Y:S01]  /*8160*/  FMNMX.FTZ R4, R248, R4, !PT ;  /* 0x00000004f8047209 */ /* 0x000fe20007810000 */
[----:B------:R-:W2:Y:S01]  /*8170*/  SHFL.BFLY PT, R69, R2, 0x2, 0x1f ;  /* 0x0c401f0002457f89 */ /* 0x000ea200000e0000 */
[----:B------:R-:W-:Y:S01]  /*8180*/  ISETP.GT.AND P0, PT, R0, 0x68, PT ;  /* 0x000000680000780c */ /* 0x000fe20003f04270 */
[----:B------:R-:W4:Y:S01]  /*8190*/  MUFU.TANH R55, R55 ;  /* 0x0000003700377308 */ /* 0x000f220000002400 */
[----:B------:R-:W-:Y:S02]  /*81a0*/  ISETP.GE.AND P5, PT, R192, 0x1, PT ;  /* 0x00000001c000780c */ /* 0x000fe40003fa6270 */
[----:B-1----:R-:W-:Y:S02]  /*81b0*/  FSEL R238, R51, -INF , P1 ;  /* 0xff80000033ee7808 */ /* 0x002fe40000800000 */
[----:B------:R-:W-:Y:S02]  /*81c0*/  ISETP.GT.AND P1, PT, R0, 0x61, PT ;  /* 0x000000610000780c */ /* 0x000fe40003f24270 */
[----:B------:R-:W-:Y:S03]  /*81d0*/  FMNMX.FTZ R4, R238, R4, !PT ;  /* 0x00000004ee047209 */ /* 0x000fe60007810000 */
[----:B------:R-:W1:Y:S01]  /*81e0*/  MUFU.TANH R58, R58 ;  /* 0x0000003a003a7308 */ /* 0x000e620000002400 */
[----:B---3--:R-:W-:Y:S01]  /*81f0*/  IMAD.MOV.U32 R67, RZ, RZ, R139 ;  /* 0x000000ffff437224 */ /* 0x008fe200078e008b */
[----:B------:R-:W-:Y:S04]  /*8200*/  MOV R139, R233 ;  /* 0x000000e9008b7202 */ /* 0x000fe80000000f00 */
[----:B------:R-:W-:Y:S04]  /*8210*/  FMNMX.FTZ R4, R67, R4, !PT ;  /* 0x0000000443047209 */ /* 0x000fe80007810000 */
[----:B------:R-:W3:Y:S01]  /*8220*/  MUFU.TANH R59, R59 ;  /* 0x0000003b003b7308 */ /* 0x000ee20000002400 */
[----:B--2---:R-:W-:Y:S02]  /*8230*/  FMNMX.FTZ R69, R2, R69, !PT ;  /* 0x0000004502457209 */ /* 0x004fe40007810000 */
[----:B----4-:R-:W-:Y:S02]  /*8240*/  FSEL R138, R55, -INF , P1 ;  /* 0xff800000378a7808 */ /* 0x010fe40000800000 */
[----:B------:R-:W-:Y:S05]  /*8250*/  ISETP.GT.AND P1, PT, R0, 0x69, PT ;  /* 0x000000690000780c */ /* 0x000fea0003f24270 */
[----:B------:R-:W2:Y:S01]  /*8260*/  MUFU.TANH R62, R62 ;  /* 0x0000003e003e7308 */ /* 0x000ea20000002400 */
[----:B-1----:R-:W-:Y:S02]  /*8270*/  FSEL R16, R58, -INF , P0 ;  /* 0xff8000003a107808 */ /* 0x002fe40000000000 */
[----:B------:R-:W-:Y:S01]  /*8280*/  MOV R58, R138 ;  /* 0x0000008a003a7202 */ /* 0x000fe20000000f00 */
[----:B------:R-:W-:Y:S01]  /*8290*/  IMAD.MOV.U32 R138, RZ, RZ, R232 ;  /* 0x000000ffff8a7224 */ /* 0x000fe200078e00e8 */
[----:B------:R-:W-:Y:S05]  /*82a0*/  ISETP.GT.AND P0, PT, R0, 0x70, PT ;  /* 0x000000700000780c */ /* 0x000fea0003f04270 */
[----:B------:R-:W1:Y:S01]  /*82b0*/  MUFU.TANH R6, R6 ;  /* 0x0000000600067308 */ /* 0x000e620000002400 */
[----:B------:R-:W-:Y:S02]  /*82c0*/  FMNMX.FTZ R4, R58, R4, !PT ;  /* 0x000000043a047209 */ /* 0x000fe40007810000 */
[----:B---3--:R-:W-:Y:S02]  /*82d0*/  FSEL R17, R59, -INF , P1 ;  /* 0xff8000003b117808 */ /* 0x008fe40000800000 */
[----:B------:R-:W-:Y:S02]  /*82e0*/  FMNMX.FTZ R4, R16, R4, !PT ;  /* 0x0000000410047209 */ /* 0x000fe40007810000 */
[----:B------:R-:W-:Y:S02]  /*82f0*/  ISETP.GT.AND P1, PT, R0, 0x71, PT ;  /* 0x000000710000780c */ /* 0x000fe40003f24270 */
[----:B------:R-:W-:Y:S01]  /*8300*/  FMNMX.FTZ R4, R17, R4, !PT ;  /* 0x0000000411047209 */ /* 0x000fe20007810000 */
[----:B------:R-:W3:Y:S01]  /*8310*/  MUFU.TANH R5, R5 ;  /* 0x0000000500057308 */ /* 0x000ee20000002400 */
[----:B--2---:R-:W-:Y:S02]  /*8320*/  FSEL R66, R62, -INF , P0 ;  /* 0xff8000003e427808 */ /* 0x004fe40000000000 */
[----:B------:R-:W-:Y:S02]  /*8330*/  ISETP.GT.AND P0, PT, R0, 0x78, PT ;  /* 0x000000780000780c */ /* 0x000fe40003f04270 */
[----:B------:R-:W-:Y:S02]  /*8340*/  FMNMX.FTZ R4, R66, R4, !PT ;  /* 0x0000000442047209 */ /* 0x000fe40007810000 */
[----:B-1----:R-:W-:Y:S02]  /*8350*/  FSEL R237, R6, -INF , P1 ;  /* 0xff80000006ed7808 */ /* 0x002fe40000800000 */
[----:B------:R-:W-:Y:S02]  /*8360*/  ISETP.GT.AND P1, PT, R0, 0x79, PT ;  /* 0x000000790000780c */ /* 0x000fe40003f24270 */
[----:B------:R-:W-:Y:S02]  /*8370*/  FMNMX.FTZ R0, R237, R4, !PT ;  /* 0x00000004ed007209 */ /* 0x000fe40007810000 */
[----:B------:R-:W1:Y:S01]  /*8380*/  SHFL.BFLY PT, R4, R69, 0x1, 0x1f ;  /* 0x0c201f0045047f89 */ /* 0x000e6200000e0000 */
[----:B------:R-:W-:Y:S02]  /*8390*/  FSEL R71, R71, -INF , P1 ;  /* 0xff80000047477808 */ /* 0x000fe40000800000 */
[----:B---3--:R-:W-:Y:S04]  /*83a0*/  FSEL R235, R5, -INF , P0 ;  /* 0xff80000005eb7808 */ /* 0x008fe80000000000 */
[----:B------:R-:W-:Y:S04]  /*83b0*/  FMNMX.FTZ R0, R235, R0, !PT ;  /* 0x00000000eb007209 */ /* 0x000fe80007810000 */
[----:B------:R-:W-:Y:S05]  /*83c0*/  FMNMX.FTZ R0, R71, R0, !PT ;  /* 0x0000000047007209 */ /* 0x000fea0007810000 */
[----:B------:R-:W2:Y:S01]  /*83d0*/  SHFL.BFLY PT, R2, R0, 0x2, 0x1f ;  /* 0x0c401f0000027f89 */ /* 0x000ea200000e0000 */
[----:B-1----:R-:W-:Y:S04]  /*83e0*/  FMNMX.FTZ R69, R69, R4, !PT ;  /* 0x0000000445457209 */ /* 0x002fe80007810000 */
[C---:B------:R-:W-:Y:S01]  /*83f0*/  FSETP.NEU.FTZ.AND P1, PT, R69.reuse, -INF , PT ;  /* 0xff8000004500780b */ /* 0x040fe20003f3d000 */
[----:B------:R-:W-:Y:S05]  /*8400*/  FMUL.FTZ R148, R69, c[0x0][0x2d0] ;  /* 0x0000b40045947a20 */ /* 0x000fea0000410000 */
[----:B------:R-:W-:Y:S05]  /*8410*/  FSEL R148, R148, RZ, P1 ;  /* 0x000000ff94947208 */ /* 0x000fea0000800000 */
[--C-:B------:R-:W-:Y:S02]  /*8420*/  FFMA.FTZ R6, R8, c[0x0][0x2d0], -R148.reuse ;  /* 0x0000b40008067a23 */ /* 0x100fe40000010894 */
[--C-:B------:R-:W-:Y:S01]  /*8430*/  FFMA.FTZ R4, R7, c[0x0][0x2d0], -R148.reuse ;  /* 0x0000b40007047a23 */ /* 0x100fe20000010894 */
[----:B--2---:R-:W-:Y:S01]  /*8440*/  FMNMX.FTZ R0, R0, R2, !PT ;  /* 0x0000000200007209 */ /* 0x004fe20007810000 */
[----:B------:R1:W-:Y:S01]  /*8450*/  MUFU.EX2 R236, R6 ;  /* 0x0000000600ec7308 */ /* 0x0003e20000000800 */
[----:B------:R-:W-:Y:S03]  /*8460*/  @P5 SHF.R.S32.HI R7, RZ, 0x1f, R229 ;  /* 0x0000001fff075819 */ /* 0x000fe600000114e5 */
[----:B------:R-:W2:Y:S02]  /*8470*/  SHFL.BFLY PT, R2, R0, 0x1, 0x1f ;  /* 0x0c201f0000027f89 */ /* 0x000ea400000e0000 */
[----:B------:R-:W-:Y:S04]  /*8480*/  @P5 IMAD R7, R7, c[0x0][0x1e0], RZ ;  /* 0x0000780007075a24 */ /* 0x000fe800078e02ff */
[----:B------:R-:W3:Y:S01]  /*8490*/  MUFU.EX2 R233, R4 ;  /* 0x0000000400e97308 */ /* 0x000ee20000000800 */
[----:B-1----:R-:W-:Y:S02]  /*84a0*/  @P5 IMAD R6, R229, c[0x0][0x1e4], R7 ;  /* 0x00007900e5065a24 */ /* 0x002fe400078e0207 */
[----:B------:R-:W-:Y:S01]  /*84b0*/  FFMA.FTZ R7, R9, c[0x0][0x2d0], -R148 ;  /* 0x0000b40009077a23 */ /* 0x000fe20000010894 */
[----:B--2---:R-:W-:Y:S06]  /*84c0*/  FMNMX.FTZ R68, R0, R2, !PT ;  /* 0x0000000200447209 */ /* 0x004fec0007810000 */
[----:B------:R1:W-:Y:S01]  /*84d0*/  MUFU.EX2 R15, R7 ;  /* 0x00000007000f7308 */ /* 0x0003e20000000800 */
[C---:B------:R-:W-:Y:S01]  /*84e0*/  FSETP.NEU.FTZ.AND P0, PT, R68.reuse, -INF , PT ;  /* 0xff8000004400780b */ /* 0x040fe20003f1d000 */
[----:B------:R-:W-:Y:S01]  /*84f0*/  FMUL.FTZ R149, R68, c[0x0][0x2d0] ;  /* 0x0000b40044957a20 */ /* 0x000fe20000410000 */
[----:B---3--:R-:W-:Y:S01]  /*8500*/  F2FP.BF16.PACK_AB R136, R236, R233 ;  /* 0x000000e9ec88723e */ /* 0x008fe200000010ff */
[----:B------:R-:W-:Y:S03]  /*8510*/  @P5 IMAD.WIDE.U32 R4, R229, c[0x0][0x1e0], RZ ;  /* 0x00007800e5045a25 */ /* 0x000fe600078e00ff */
[----:B------:R-:W-:Y:S01]  /*8520*/  FSEL R149, R149, RZ, P0 ;  /* 0x000000ff95957208 */ /* 0x000fe20000000000 */
[----:B------:R-:W-:Y:S01]  /*8530*/  @P5 IMAD.SHL.U32 R8, R4, 0x80, RZ ;  /* 0x0000008004085824 */ /* 0x000fe200078e00ff */
[----:B------:R-:W-:Y:S04]  /*8540*/  @P5 IADD3 R0, R5, R6, RZ ;  /* 0x0000000605005210 */ /* 0x000fe80007ffe0ff */
[----:B-----5:R-:W-:Y:S02]  /*8550*/  @P5 IADD3 R2, P3, R8, R20, RZ ;  /* 0x0000001408025210 */ /* 0x020fe40007f7e0ff */
[----:B------:R-:W-:Y:S01]  /*8560*/  @P5 SHF.L.U64.HI R0, R4, 0x7, R0 ;  /* 0x0000000704005819 */ /* 0x000fe20000010200 */
[----:B------:R-:W-:Y:S01]  /*8570*/  FFMA.FTZ R4, R10, c[0x0][0x2d0], -R148 ;  /* 0x0000b4000a047a23 */ /* 0x000fe20000010894 */
[----:B------:R-:W-:Y:S02]  /*8580*/  @P5 LEA R6, P2, R2, c[0x0][0x1c8], 0x1 ;  /* 0x0000720002065a11 */ /* 0x000fe400078408ff */
[----:B------:R-:W-:Y:S01]  /*8590*/  @P5 MOV R10, c[0x0][0x1e0] ;  /* 0x00007800000a5a02 */ /* 0x000fe20000000f00 */
[----:B------:R2:W-:Y:S01]  /*85a0*/  MUFU.EX2 R234, R4 ;  /* 0x0000000400ea7308 */ /* 0x0005e20000000800 */
[----:B------:R-:W-:Y:S05]  /*85b0*/  @P5 IMAD.X R5, R0, 0x1, R18, P3 ;  /* 0x0000000100055824 */ /* 0x000fea00018e0612 */
[----:B-1----:R-:W-:Y:S01]  /*85c0*/  @P5 LEA.HI.X R7, R2, c[0x0][0x1cc], R5, 0x1, P2 ;  /* 0x0000730002075a11 */ /* 0x002fe200010f0c05 */
[----:B------:R-:W-:Y:S01]  /*85d0*/  @P5 IMAD.MOV.U32 R5, RZ, RZ, 0x6 ;  /* 0x00000006ff055424 */ /* 0x000fe200078e00ff */
[----:B------:R-:W-:Y:S04]  /*85e0*/  @P5 IADD3 R2, P3, P2, R8, 0x40, R20 ;  /* 0x0000004008025810 */ /* 0x000fe80007a7e014 */
[----:B------:R-:W-:Y:S02]  /*85f0*/  @P5 IADD3.X R0, R0, RZ, R18, P3, P2 ;  /* 0x000000ff00005210 */ /* 0x000fe40001fe4412 */
[----:B------:R-:W-:Y:S02]  /*8600*/  @P5 LEA R8, P3, R2, c[0x0][0x1c8], 0x1 ;  /* 0x0000720002085a11 */ /* 0x000fe400078608ff */
[----:B------:R-:W-:Y:S02]  /*8610*/  @P5 ISETP.GE.AND P2, PT, R138, c[0x0][0x1d4], PT ;  /* 0x000075008a005a0c */ /* 0x000fe40003f46270 */
[----:B------:R-:W-:Y:S01]  /*8620*/  @P5 LEA.HI.X R9, R2, c[0x0][0x1cc], R0, 0x1, P3 ;  /* 0x0000730002095a11 */ /* 0x000fe200018f0c00 */
[--C-:B------:R-:W-:Y:S02]  /*8630*/  FFMA.FTZ R0, R13, c[0x0][0x2d0], -R149.reuse ;  /* 0x0000b4000d007a23 */ /* 0x100fe40000010895 */
[--C-:B------:R-:W-:Y:S02]  /*8640*/  FFMA.FTZ R2, R14, c[0x0][0x2d0], -R149.reuse ;  /* 0x0000b4000e027a23 */ /* 0x100fe40000010895 */
[----:B------:R1:W-:Y:S01]  /*8650*/  MUFU.EX2 R64, R0 ;  /* 0x0000000000407308 */ /* 0x0003e20000000800 */
[--C-:B--2---:R-:W-:Y:S01]  /*8660*/  FFMA.FTZ R4, R11, c[0x0][0x2d0], -R149.reuse ;  /* 0x0000b4000b047a23 */ /* 0x104fe20000010895 */
[C---:B------:R-:W-:Y:S02]  /*8670*/  @P5 SHF.L.U32 R11, R10.reuse, 0x6, RZ ;  /* 0x000000060a0b5819 */ /* 0x040fe400000006ff */
[----:B------:R-:W-:Y:S01]  /*8680*/  @P5 SHF.L.U64.HI R10, R10, R5, c[0x0][0x1e4] ;  /* 0x000079000a0a5619 */ /* 0x000fe20000010205 */
[----:B------:R-:W-:Y:S01]  /*8690*/  FFMA.FTZ R5, R12, c[0x0][0x2d0], -R149 ;  /* 0x0000b4000c057a23 */ /* 0x000fe20000010895 */
[----:B------:R2:W-:Y:S04]  /*86a0*/  @P5 LDGSTS.E.BYPASS.LTC128B.128 [R228+0x8100], [R6.64], !P2 ;  /* 0x0810000006e45fae */ /* 0x0005e8000d101d46 */
[----:B------:R3:W-:Y:S04]  /*86b0*/  MUFU.EX2 R232, R4 ;  /* 0x0000000400e87308 */ /* 0x0007e80000000800 */
[----:B------:R4:W-:Y:S06]  /*86c0*/  @P5 LDGSTS.E.BYPASS.LTC128B.128 [R228+0xc100], [R8.64], !P6 ;  /* 0x0c10000008e45fae */ /* 0x0009ec000f101d46 */
[----:B------:R5:W2:Y:S01]  /*86d0*/  MUFU.EX2 R59, R5 ;  /* 0x00000005003b7308 */ /* 0x000aa20000000800 */
[----:B-1----:R-:W-:Y:S05]  /*86e0*/  FSEL R0, R69, RZ, P1 ;  /* 0x000000ff45007208 */ /* 0x002fea0000800000 */
[----:B------:R-:W-:Y:S04]  /*86f0*/  FADD.FTZ R0, -R0, R3 ;  /* 0x0000000300007221 */ /* 0x000fe80000010100 */
[----:B------:R1:W1:Y:S01]  /*8700*/  MUFU.EX2 R65, R2 ;  /* 0x0000000200417308 */ /* 0x0002620000000800 */
[----:B------:R-:W-:Y:S01]  /*8710*/  FMUL.FTZ R0, R0, c[0x0][0x2d0] ;  /* 0x0000b40000007a20 */ /* 0x000fe20000410000 */
[-C--:B---3--:R-:W-:Y:S08]  /*8720*/  @P5 IADD3 R4, P3, R6, R11.reuse, RZ ;  /* 0x0000000b06045210 */ /* 0x088ff00007f7e0ff */
[----:B------:R3:W3:Y:S01]  /*8730*/  MUFU.EX2 R3, R0 ;  /* 0x0000000000037308 */ /* 0x0006e20000000800 */
[----:B-----5:R-:W-:Y:S01]  /*8740*/  @P5 IMAD.X R5, R10, 0x1, R7, P3 ;  /* 0x000000010a055824 */ /* 0x020fe200018e0607 */
[-C--:B--2---:R-:W-:Y:S02]  /*8750*/  @P5 IADD3 R6, P3, R4, R11.reuse, RZ ;  /* 0x0000000b04065210 */ /* 0x084fe40007f7e0ff */
[----:B------:R-:W-:Y:S02]  /*8760*/  F2FP.BF16.PACK_AB R137, R59, R232 ;  /* 0x000000e83b89723e */ /* 0x000fe400000010ff */
[----:B------:R2:W-:Y:S01]  /*8770*/  @P5 LDGSTS.E.BYPASS.LTC128B.128 [R228+0x9100], [R4.64], !P2 ;  /* 0x0910000004e45fae */ /* 0x0005e2000d101d46 */
[----:B------:R-:W-:Y:S02]  /*8780*/  @P5 IADD3.X R7, R5, R10, RZ, P3, !PT ;  /* 0x0000000a05075210 */ /* 0x000fe40001ffe4ff */
[----:B----4-:R-:W-:Y:S02]  /*8790*/  @P5 IADD3 R8, P1, R6, R11, RZ ;  /* 0x0000000b06085210 */ /* 0x010fe40007f3e0ff */
[----:B-1----:R-:W-:Y:S02]  /*87a0*/  FSEL R2, R68, RZ, P0 ;  /* 0x000000ff44027208 */ /* 0x002fe40000000000 */
[----:B------:R-:W-:Y:S01]  /*87b0*/  F2FP.BF16.PACK_AB R139, R65, R64 ;  /* 0x00000040418b723e */ /* 0x000fe200000010ff */
[----:B------:R2:W-:Y:S01]  /*87c0*/  @P5 LDGSTS.E.BYPASS.LTC128B.128 [R228+0xd100], [R4.64+0x80], !P6 ;  /* 0x0d10008004e45fae */ /* 0x0005e2000f101d46 */
[----:B------:R-:W-:Y:S02]  /*87d0*/  @P5 IMAD.X R9, R7, 0x1, R10, P1 ;  /* 0x0000000107095824 */ /* 0x000fe400008e060a */
[----:B---3--:R-:W-:Y:S05]  /*87e0*/  FADD.FTZ R0, -R2, R70 ;  /* 0x0000004602007221 */ /* 0x008fea0000010100 */
[----:B------:R1:W-:Y:S01]  /*87f0*/  @P5 LDGSTS.E.BYPASS.LTC128B.128 [R228+0xa100], [R6.64], !P2 ;  /* 0x0a10000006e45fae */ /* 0x0003e2000d101d46 */
[--C-:B------:R-:W-:Y:S01]  /*8800*/  FFMA.FTZ R2, R40, c[0x0][0x2d0], -R148.reuse ;  /* 0x0000b40028027a23 */ /* 0x100fe20000010894 */
[----:B------:R-:W-:Y:S01]  /*8810*/  MOV R70, R15 ;  /* 0x0000000f00467202 */ /* 0x000fe20000000f00 */
[----:B------:R-:W-:Y:S02]  /*8820*/  FMUL.FTZ R0, R0, c[0x0][0x2d0] ;  /* 0x0000b40000007a20 */ /* 0x000fe40000410000 */
[C---:B------:R-:W-:Y:S01]  /*8830*/  FMUL.FTZ R40, R3.reuse, R108 ;  /* 0x0000006c03287220 */ /* 0x040fe20000410000 */
[----:B------:R-:W-:Y:S01]  /*8840*/  F2FP.BF16.PACK_AB R138, R234, R70 ;  /* 0x00000046ea8a723e */ /* 0x000fe200000010ff */
[C---:B------:R-:W-:Y:S01]  /*8850*/  FMUL.FTZ R32, R3.reuse, R100 ;  /* 0x0000006403207220 */ /* 0x040fe20000410000 */
[----:B------:R1:W-:Y:S01]  /*8860*/  @P5 LDGSTS.E.BYPASS.LTC128B.128 [R228+0xe100], [R6.64+0x80], !P6 ;  /* 0x0e10008006e45fae */ /* 0x0003e2000f101d46 */
[----:B------:R-:W3:Y:S01]  /*8870*/  MUFU.EX2 R0, R0 ;  /* 0x0000000000007308 */ /* 0x000ee20000000800 */
[----:B------:R-:W-:Y:S02]  /*8880*/  IMAD.MOV.U32 R100, RZ, RZ, R235 ;  /* 0x000000ffff647224 */ /* 0x000fe400078e00eb */
[C---:B------:R-:W-:Y:S02]  /*8890*/  FMUL.FTZ R24, R3.reuse, R92 ;  /* 0x0000005c03187220 */ /* 0x040fe40000410000 */
[C---:B------:R-:W-:Y:S02]  /*88a0*/  FMUL.FTZ R25, R3.reuse, R93 ;  /* 0x0000005d03197220 */ /* 0x040fe40000410000 */
[----:B------:R4:W-:Y:S01]  /*88b0*/  @P5 LDGSTS.E.BYPASS.LTC128B.128 [R228+0xb100], [R8.64], !P2 ;  /* 0x0b10000008e45fae */ /* 0x0009e2000d101d46 */
[C---:B------:R-:W-:Y:S02]  /*88c0*/  FMUL.FTZ R33, R3.reuse, R101 ;  /* 0x0000006503217220 */ /* 0x040fe40000410000 */
[C---:B--2---:R-:W-:Y:S02]  /*88d0*/  FMUL.FTZ R4, R3.reuse, R72 ;  /* 0x0000004803047220 */ /* 0x044fe40000410000 */
[C---:B------:R-:W-:Y:S01]  /*88e0*/  FMUL.FTZ R5, R3.reuse, R73 ;  /* 0x0000004903057220 */ /* 0x040fe20000410000 */
[----:B------:R-:W-:Y:S01]  /*88f0*/  MOV R73, R16 ;  /* 0x0000001000497202 */ /* 0x000fe20000000f00 */
[----:B------:R-:W-:Y:S01]  /*8900*/  IMAD.MOV.U32 R72, RZ, RZ, R17 ;  /* 0x000000ffff487224 */ /* 0x000fe200078e0011 */
[----:B------:R4:W-:Y:S01]  /*8910*/  @P5 LDGSTS.E.BYPASS.LTC128B.128 [R228+0xf100], [R8.64+0x80], !P6 ;  /* 0x0f10008008e45fae */ /* 0x0009e2000f101d46 */
[C---:B------:R-:W-:Y:S02]  /*8920*/  FMUL.FTZ R16, R3.reuse, R84 ;  /* 0x0000005403107220 */ /* 0x040fe40000410000 */
[C---:B------:R-:W-:Y:S01]  /*8930*/  FMUL.FTZ R17, R3.reuse, R85 ;  /* 0x0000005503117220 */ /* 0x040fe20000410000 */
[----:B------:R-:W-:Y:S01]  /*8940*/  MOV R93, R72 ;  /* 0x00000048005d7202 */ /* 0x000fe20000000f00 */
[----:B------:R-:W-:Y:S02]  /*8950*/  IMAD.MOV.U32 R92, RZ, RZ, R73 ;  /* 0x000000ffff5c7224 */ /* 0x000fe400078e0049 */
[----:B------:R-:W-:Y:S01]  /*8960*/  FFMA.FTZ R100, R100, c[0x0][0x2d0], -R149 ;  /* 0x0000b40064647a23 */ /* 0x000fe20000010895 */
[----:B------:R-:W2:Y:S01]  /*8970*/  LDSM.16.MT88.4 R12, [R200] ;  /* 0x00000000c80c783b */ /* 0x000ea20000004200 */
[C---:B---3--:R-:W-:Y:S02]  /*8980*/  FMUL.FTZ R42, R0.reuse, R110 ;  /* 0x0000006e002a7220 */ /* 0x048fe40000410000 */
[C---:B-1----:R-:W-:Y:S02]  /*8990*/  FMUL.FTZ R6, R0.reuse, R74 ;  /* 0x0000004a00067220 */ /* 0x042fe40000410000 */
[----:B------:R1:W3:Y:S01]  /*89a0*/  MUFU.EX2 R74, R2 ;  /* 0x00000002004a7308 */ /* 0x0002e20000000800 */
[C---:B------:R-:W-:Y:S02]  /*89b0*/  FMUL.FTZ R35, R0.reuse, R103 ;  /* 0x0000006700237220 */ /* 0x040fe40000410000 */
[C---:B------:R-:W-:Y:S01]  /*89c0*/  FMUL.FTZ R34, R0.reuse, R102 ;  /* 0x0000006600227220 */ /* 0x040fe20000410000 */
[----:B------:R-:W5:Y:S01]  /*89d0*/  LDSM.16.MT88.4 R20, [R204] ;  /* 0x00000000cc14783b */ /* 0x000f620000004200 */
[C---:B------:R-:W-:Y:S02]  /*89e0*/  FMUL.FTZ R7, R0.reuse, R75 ;  /* 0x0000004b00077220 */ /* 0x040fe40000410000 */
[C---:B------:R-:W-:Y:S02]  /*89f0*/  FMUL.FTZ R43, R0.reuse, R111 ;  /* 0x0000006f002b7220 */ /* 0x040fe40000410000 */
[C---:B------:R-:W-:Y:S02]  /*8a00*/  FMUL.FTZ R10, R0.reuse, R78 ;  /* 0x0000004e000a7220 */ /* 0x040fe40000410000 */
[C---:B------:R-:W-:Y:S01]  /*8a10*/  FMUL.FTZ R11, R0.reuse, R79 ;  /* 0x0000004f000b7220 */ /* 0x040fe20000410000 */
[----:B------:R-:W5:Y:S01]  /*8a20*/  LDSM.16.MT88.4 R28, [R203] ;  /* 0x00000000cb1c783b */ /* 0x000f620000004200 */
[C---:B------:R-:W-:Y:S02]  /*8a30*/  FMUL.FTZ R18, R0.reuse, R86 ;  /* 0x0000005600127220 */ /* 0x040fe40000410000 */
[C---:B----4-:R-:W-:Y:S02]  /*8a40*/  FMUL.FTZ R8, R3.reuse, R76 ;  /* 0x0000004c03087220 */ /* 0x050fe40000410000 */
[----:B------:R-:W-:Y:S02]  /*8a50*/  FMUL.FTZ R9, R3, R77 ;  /* 0x0000004d03097220 */ /* 0x000fe40000410000 */
[C---:B------:R-:W-:Y:S01]  /*8a60*/  FMUL.FTZ R19, R0.reuse, R87 ;  /* 0x0000005700137220 */ /* 0x040fe20000410000 */
[----:B------:R-:W4:Y:S01]  /*8a70*/  LDSM.16.MT88.4 R36, [R223] ;  /* 0x00000000df24783b */ /* 0x000f220000004200 */
[C---:B------:R-:W-:Y:S02]  /*8a80*/  FMUL.FTZ R26, R0.reuse, R94 ;  /* 0x0000005e001a7220 */ /* 0x040fe40000410000 */
[----:B------:R-:W-:Y:S02]  /*8a90*/  IMAD.MOV.U32 R94, RZ, RZ, R59 ;  /* 0x000000ffff5e7224 */ /* 0x000fe400078e003b */
[----:B-1----:R-:W-:Y:S02]  /*8aa0*/  FFMA.FTZ R2, R41, c[0x0][0x2d0], -R148 ;  /* 0x0000b40029027a23 */ /* 0x002fe40000010894 */
[C---:B------:R-:W-:Y:S01]  /*8ab0*/  FMUL.FTZ R41, R3.reuse, R109 ;  /* 0x0000006d03297220 */ /* 0x040fe20000410000 */
[----:B------:R-:W1:Y:S01]  /*8ac0*/  LDSM.16.MT88.4 R44, [R200+0x4000] ;  /* 0x00400000c82c783b */ /* 0x000e620000004200 */
[----:B------:R5:W5:Y:S01]  /*8ad0*/  MUFU.EX2 R50, R2 ;  /* 0x0000000200327308 */ /* 0x000b620000000800 */
[C---:B------:R-:W-:Y:S02]  /*8ae0*/  FMUL.FTZ R59, R0.reuse, R127 ;  /* 0x0000007f003b7220 */ /* 0x040fe40000410000 */
[C---:B------:R-:W-:Y:S01]  /*8af0*/  FMUL.FTZ R27, R0.reuse, R95 ;  /* 0x0000005f001b7220 */ /* 0x040fe20000410000 */
[----:B------:R-:W-:Y:S01]  /*8b00*/  MOV R95, R58 ;  /* 0x0000003a005f7202 */ /* 0x000fe20000000f00 */
[C---:B------:R-:W-:Y:S01]  /*8b10*/  FMUL.FTZ R58, R0.reuse, R126 ;  /* 0x0000007e003a7220 */ /* 0x040fe20000410000 */
[C---:B--2---:R-:W-:Y:S01]  /*8b20*/  HMMA.16816.F32.BF16 R4, R136.reuse, R12, R4 ;  /* 0x0000000c8804723c */ /* 0x044fe20000041804 */
[----:B------:R-:W2:Y:S04]  /*8b30*/  LDSM.16.MT88.4 R52, [R204+0x4000] ;  /* 0x00400000cc34783b */ /* 0x000ea80000004200 */
[C---:B------:R-:W-:Y:S01]  /*8b40*/  FMUL.FTZ R51, R0.reuse, R119 ;  /* 0x0000007700337220 */ /* 0x040fe20000410000 */
[----:B---3--:R-:W-:Y:S01]  /*8b50*/  MOV R119, R74 ;  /* 0x0000004a00777202 */ /* 0x008fe20000000f00 */
[C---:B------:R-:W-:Y:S01]  /*8b60*/  FMUL.FTZ R12, R3.reuse, R80 ;  /* 0x00000050030c7220 */ /* 0x040fe20000410000 */
[C---:B------:R-:W-:Y:S01]  /*8b70*/  HMMA.16816.F32.BF16 R8, R136.reuse, R14, R8 ;  /* 0x0000000e8808723c */ /* 0x040fe20000041808 */
[----:B------:R-:W2:Y:S03]  /*8b80*/  LDSM.16.MT88.4 R60, [R203+0x4000] ;  /* 0x00400000cb3c783b */ /* 0x000ea60000004200 */
[C---:B------:R-:W-:Y:S02]  /*8b90*/  FMUL.FTZ R13, R3.reuse, R81 ;  /* 0x00000051030d7220 */ /* 0x040fe40000410000 */
[----:B------:R-:W-:Y:S02]  /*8ba0*/  IMAD.MOV.U32 R101, RZ, RZ, R64 ;  /* 0x000000ffff657224 */ /* 0x000fe400078e0040 */
[----:B------:R-:W-:Y:S01]  /*8bb0*/  FMUL.FTZ R14, R0, R82 ;  /* 0x00000052000e7220 */ /* 0x000fe20000410000 */
[----:B------:R-:W1:Y:S03]  /*8bc0*/  LDSM.16.MT88.4 R72, [R206+0x4000] ;  /* 0x00400000ce48783b */ /* 0x000e660000004200 */
[--C-:B-----5:R-:W-:Y:S02]  /*8bd0*/  FFMA.FTZ R2, R48, c[0x0][0x2d0], -R149.reuse ;  /* 0x0000b40030027a23 */ /* 0x120fe40000010895 */
[----:B------:R-:W-:Y:S02]  /*8be0*/  IMAD.MOV.U32 R111, RZ, RZ, R50 ;  /* 0x000000ffff6f7224 */ /* 0x000fe400078e0032 */
[----:B------:R5:W-:Y:S01]  /*8bf0*/  MUFU.EX2 R110, R2 ;  /* 0x00000002006e7308 */ /* 0x000be20000000800 */
[C---:B------:R-:W-:Y:S01]  /*8c00*/  FMUL.FTZ R50, R0.reuse, R118 ;  /* 0x0000007600327220 */ /* 0x040fe20000410000 */
[----:B------:R-:W1:Y:S01]  /*8c10*/  LDSM.16.MT88.4 R76, [R200+0x800] ;  /* 0x00080000c84c783b */ /* 0x000e620000004200 */
[C---:B------:R-:W-:Y:S02]  /*8c20*/  FMUL.FTZ R15, R0.reuse, R83 ;  /* 0x00000053000f7220 */ /* 0x040fe40000410000 */
[C---:B------:R-:W-:Y:S02]  /*8c30*/  FMUL.FTZ R48, R3.reuse, R116 ;  /* 0x0000007403307220 */ /* 0x040fe40000410000 */
[C---:B------:R-:W-:Y:S03]  /*8c40*/  FMUL.FTZ R64, R3.reuse, R132 ;  /* 0x0000008403407220 */ /* 0x040fe60000410000 */
[C---:B------:R-:W-:Y:S01]  /*8c50*/  HMMA.16816.F32.BF16 R12, R136.reuse, R20, R12 ;  /* 0x00000014880c723c */ /* 0x040fe2000004180c */
[----:B------:R-:W1:Y:S06]  /*8c60*/  LDSM.16.MT88.4 R80, [R204+0x800] ;  /* 0x00080000cc50783b */ /* 0x000e6c0000004200 */
[C---:B------:R-:W-:Y:S01]  /*8c70*/  FMUL.FTZ R20, R3.reuse, R88 ;  /* 0x0000005803147220 */ /* 0x040fe20000410000 */
[C---:B------:R-:W-:Y:S01]  /*8c80*/  HMMA.16816.F32.BF16 R16, R136.reuse, R22, R16 ;  /* 0x000000168810723c */ /* 0x040fe20000041810 */
[----:B------:R-:W1:Y:S03]  /*8c90*/  LDSM.16.MT88.4 R84, [R203+0x800] ;  /* 0x00080000cb54783b */ /* 0x000e660000004200 */
[----:B------:R-:W-:Y:S02]  /*8ca0*/  FMUL.FTZ R21, R3, R89 ;  /* 0x0000005903157220 */ /* 0x000fe40000410000 */
[--C-:B-----5:R-:W-:Y:S02]  /*8cb0*/  FFMA.FTZ R2, R49, c[0x0][0x2d0], -R149.reuse ;  /* 0x0000b40031027a23 */ /* 0x120fe40000010895 */
[C---:B------:R-:W-:Y:S01]  /*8cc0*/  FMUL.FTZ R49, R3.reuse, R117 ;  /* 0x0000007503317220 */ /* 0x040fe20000410000 */
[----:B------:R-:W0:Y:S01]  /*8cd0*/  LDGDEPBAR ;  /* 0x00000000000079af */ /* 0x000e220000000000 */
[----:B------:R5:W1:Y:S02]  /*8ce0*/  MUFU.EX2 R109, R2 ;  /* 0x00000002006d7308 */ /* 0x000a640000000800 */
[C---:B------:R-:W-:Y:S02]  /*8cf0*/  FMUL.FTZ R22, R0.reuse, R90 ;  /* 0x0000005a00167220 */ /* 0x040fe40000410000 */
[----:B------:R-:W-:Y:S03]  /*8d00*/  FMUL.FTZ R23, R0, R91 ;  /* 0x0000005b00177220 */ /* 0x000fe60000410000 */
[----:B------:R-:W1:Y:S04]  /*8d10*/  LDSM.16.MT88.4 R88, [R206+0x800] ;  /* 0x00080000ce58783b */ /* 0x000e680000004200 */
[C---:B------:R-:W-:Y:S07]  /*8d20*/  HMMA.16816.F32.BF16 R20, R136.reuse, R28, R20 ;  /* 0x0000001c8814723c */ /* 0x040fee0000041814 */
[C---:B------:R-:W-:Y:S01]  /*8d30*/  FMUL.FTZ R29, R3.reuse, R97 ;  /* 0x00000061031d7220 */ /* 0x040fe20000410000 */
[C---:B------:R-:W-:Y:S04]  /*8d40*/  HMMA.16816.F32.BF16 R24, R136.reuse, R30, R24 ;  /* 0x0000001e8818723c */ /* 0x040fe80000041818 */
[----:B------:R-:W-:Y:S01]  /*8d50*/  MOV R97, R237 ;  /* 0x000000ed00617202 */ /* 0x000fe20000000f00 */
[----:B-----5:R-:W-:Y:S02]  /*8d60*/  FFMA.FTZ R2, R56, c[0x0][0x2d0], -R148 ;  /* 0x0000b40038027a23 */ /* 0x020fe40000010894 */
[C---:B------:R-:W-:Y:S02]  /*8d70*/  FMUL.FTZ R30, R0.reuse, R98 ;  /* 0x00000062001e7220 */ /* 0x040fe40000410000 */
[----:B------:R5:W-:Y:S01]  /*8d80*/  MUFU.EX2 R103, R2 ;  /* 0x0000000200677308 */ /* 0x000be20000000800 */
[----:B------:R-:W3:Y:S02]  /*8d90*/  LDL.LU R98, [R1+0x10] ;  /* 0x0000100001627983 */ /* 0x000ee40000300800 */
[C---:B------:R-:W-:Y:S01]  /*8da0*/  FMUL.FTZ R31, R0.reuse, R99 ;  /* 0x00000063001f7220 */ /* 0x040fe20000410000 */
[----:B------:R-:W-:Y:S01]  /*8db0*/  MOV R99, R65 ;  /* 0x0000004100637202 */ /* 0x000fe20000000f00 */
[C---:B------:R-:W-:Y:S02]  /*8dc0*/  FMUL.FTZ R28, R3.reuse, R96 ;  /* 0x00000060031c7220 */ /* 0x040fe40000410000 */
[C---:B------:R-:W-:Y:S02]  /*8dd0*/  FMUL.FTZ R56, R3.reuse, R124 ;  /* 0x0000007c03387220 */ /* 0x040fe40000410000 */
[----:B------:R-:W-:Y:S02]  /*8de0*/  IMAD.MOV.U32 R96, RZ, RZ, R66 ;  /* 0x000000ffff607224 */ /* 0x000fe400078e0042 */
[----:B------:R-:W-:Y:S01]  /*8df0*/  FMUL.FTZ R65, R3, R133 ;  /* 0x0000008503417220 */ /* 0x000fe20000410000 */
[C---:B----4-:R-:W-:Y:S03]  /*8e00*/  HMMA.16816.F32.BF16 R28, R136.reuse, R36, R28 ;  /* 0x00000024881c723c */ /* 0x050fe6000004181c */
[----:B------:R-:W-:Y:S02]  /*8e10*/  IMAD.MOV.U32 R132, RZ, RZ, R96 ;  /* 0x000000ffff847224 */ /* 0x000fe400078e0060 */
[--C-:B------:R-:W-:Y:S02]  /*8e20*/  FFMA.FTZ R96, R251, c[0x0][0x2d0], -R148.reuse ;  /* 0x0000b400fb607a23 */ /* 0x100fe40000010894 */
[----:B------:R-:W-:Y:S01]  /*8e30*/  FMUL.FTZ R36, R3, R104 ;  /* 0x0000006803247220 */ /* 0x000fe20000410000 */
[C---:B------:R-:W-:Y:S04]  /*8e40*/  HMMA.16816.F32.BF16 R32, R136.reuse, R38, R32 ;  /* 0x000000268820723c */ /* 0x040fe80000041820 */
[----:B-----5:R-:W-:Y:S02]  /*8e50*/  FFMA.FTZ R2, R57, c[0x0][0x2d0], -R148 ;  /* 0x0000b40039027a23 */ /* 0x020fe40000010894 */
[C---:B------:R-:W-:Y:S02]  /*8e60*/  FMUL.FTZ R37, R3.reuse, R105 ;  /* 0x0000006903257220 */ /* 0x040fe40000410000 */
[----:B------:R4:W5:Y:S01]  /*8e70*/  MUFU.EX2 R108, R2 ;  /* 0x00000002006c7308 */ /* 0x0009620000000800 */
[C---:B------:R-:W-:Y:S03]  /*8e80*/  FMUL.FTZ R38, R0.reuse, R106 ;  /* 0x0000006a00267220 */ /* 0x040fe60000410000 */
[C---:B------:R-:W-:Y:S02]  /*8e90*/  FMUL.FTZ R39, R0.reuse, R107 ;  /* 0x0000006b00277220 */ /* 0x040fe40000410000 */
[C---:B------:R-:W-:Y:S02]  /*8ea0*/  FMUL.FTZ R57, R3.reuse, R125 ;  /* 0x0000007d03397220 */ /* 0x040fe40000410000 */
[----:B------:R-:W-:Y:S03]  /*8eb0*/  FMUL.FTZ R66, R0, R134 ;  /* 0x0000008600427220 */ /* 0x000fe60000410000 */
[C---:B-1----:R-:W-:Y:S07]  /*8ec0*/  HMMA.16816.F32.BF16 R36, R136.reuse, R44, R36 ;  /* 0x0000002c8824723c */ /* 0x042fee0000041824 */
[C---:B------:R-:W-:Y:S01]  /*8ed0*/  FMUL.FTZ R44, R3.reuse, R112 ;  /* 0x00000070032c7220 */ /* 0x040fe20000410000 */
[C---:B------:R-:W-:Y:S04]  /*8ee0*/  HMMA.16816.F32.BF16 R40, R136.reuse, R46, R40 ;  /* 0x0000002e8828723c */ /* 0x040fe80000041828 */
[C---:B------:R-:W-:Y:S02]  /*8ef0*/  FMUL.FTZ R45, R3.reuse, R113 ;  /* 0x00000071032d7220 */ /* 0x040fe40000410000 */
[--C-:B----4-:R-:W-:Y:S02]  /*8f00*/  FFMA.FTZ R2, R150, c[0x0][0x2d0], -R149.reuse ;  /* 0x0000b40096027a23 */ /* 0x110fe40000010895 */
[C---:B------:R-:W-:Y:S02]  /*8f10*/  FMUL.FTZ R46, R0.reuse, R114 ;  /* 0x00000072002e7220 */ /* 0x040fe40000410000 */
[----:B------:R1:W-:Y:S02]  /*8f20*/  MUFU.EX2 R102, R2 ;  /* 0x0000000200667308 */ /* 0x0003e40000000800 */
[C---:B------:R-:W-:Y:S02]  /*8f30*/  FMUL.FTZ R47, R0.reuse, R115 ;  /* 0x00000073002f7220 */ /* 0x040fe40000410000 */
[----:B------:R-:W-:Y:S01]  /*8f40*/  IMAD.MOV.U32 R150, RZ, RZ, R70 ;  /* 0x000000ffff967224 */ /* 0x000fe200078e0046 */
[----:B------:R-:W-:Y:S01]  /*8f50*/  MOV R70, R67 ;  /* 0x0000004300467202 */ /* 0x000fe20000000f00 */
[----:B------:R-:W-:Y:S01]  /*8f60*/  FMUL.FTZ R67, R0, R135 ;  /* 0x0000008700437220 */ /* 0x000fe20000410000 */
[----:B------:R-:W-:Y:S02]  /*8f70*/  MOV R135, R132 ;  /* 0x0000008400877202 */ /* 0x000fe40000000f00 */
[C---:B--2---:R-:W-:Y:S03]  /*8f80*/  HMMA.16816.F32.BF16 R44, R136.reuse, R52, R44 ;  /* 0x00000034882c723c */ /* 0x044fe6000004182c */
[----:B------:R-:W-:Y:S01]  /*8f90*/  MOV R133, R70 ;  /* 0x0000004600857202 */ /* 0x000fe20000000f00 */
[--C-:B------:R-:W-:Y:S03]  /*8fa0*/  FFMA.FTZ R70, R252, c[0x0][0x2d0], -R148.reuse ;  /* 0x0000b400fc467a23 */ /* 0x100fe60000010894 */
[C---:B------:R-:W-:Y:S01]  /*8fb0*/  FMUL.FTZ R52, R3.reuse, R120 ;  /* 0x0000007803347220 */ /* 0x040fe20000410000 */
[C---:B------:R-:W-:Y:S04]  /*8fc0*/  HMMA.16816.F32.BF16 R48, R136.reuse, R54, R48 ;  /* 0x000000368830723c */ /* 0x040fe80000041830 */
[----:B------:R-:W-:Y:S02]  /*8fd0*/  FMUL.FTZ R53, R3, R121 ;  /* 0x0000007903357220 */ /* 0x000fe40000410000 */
[----:B-1----:R-:W-:Y:S01]  /*8fe0*/  FFMA.FTZ R2, R151, c[0x0][0x2d0], -R149 ;  /* 0x0000b40097027a23 */ /* 0x002fe20000010895 */
[----:B------:R-:W-:Y:S01]  /*8ff0*/  MOV R151, R234 ;  /* 0x000000ea00977202 */ /* 0x000fe20000000f00 */
[C---:B------:R-:W-:Y:S02]  /*9000*/  FMUL.FTZ R54, R0.reuse, R122 ;  /* 0x0000007a00367220 */ /* 0x040fe40000410000 */
[----:B------:R1:W2:Y:S02]  /*9010*/  MUFU.EX2 R118, R2 ;  /* 0x0000000200767308 */ /* 0x0002a40000000800 */
[----:B------:R-:W-:Y:S07]  /*9020*/  FMUL.FTZ R55, R0, R123 ;  /* 0x0000007b00377220 */ /* 0x000fee0000410000 */
[C---:B------:R-:W-:Y:S07]  /*9030*/  HMMA.16816.F32.BF16 R52, R136.reuse, R60, R52 ;  /* 0x0000003c8834723c */ /* 0x040fee0000041834 */
[C---:B------:R-:W-:Y:S01]  /*9040*/  FMUL.FTZ R60, R3.reuse, R128 ;  /* 0x00000080033c7220 */ /* 0x040fe20000410000 */
[C---:B------:R-:W-:Y:S04]  /*9050*/  HMMA.16816.F32.BF16 R56, R136.reuse, R62, R56 ;  /* 0x0000003e8838723c */ /* 0x040fe80000041838 */
[----:B------:R-:W-:Y:S02]  /*9060*/  IMAD.MOV.U32 R128, RZ, RZ, R193 ;  /* 0x000000ffff807224 */ /* 0x000fe400078e00c1 */
[----:B------:R-:W-:Y:S02]  /*9070*/  FMUL.FTZ R61, R3, R129 ;  /* 0x00000081033d7220 */ /* 0x000fe40000410000 */
[--C-:B-1----:R-:W-:Y:S01]  /*9080*/  FFMA.FTZ R2, R152, c[0x0][0x2d0], -R148.reuse ;  /* 0x0000b40098027a23 */ /* 0x102fe20000010894 */
[----:B------:R-:W4:Y:S01]  /*9090*/  LDL.LU R129, [R1+0x4] ;  /* 0x0000040001817983 */ /* 0x000f220000300800 */
[----:B------:R1:W-:Y:S02]  /*90a0*/  MUFU.EX2 R152, R70 ;  /* 0x0000004600987308 */ /* 0x0003e40000000800 */
[C---:B------:R-:W-:Y:S02]  /*90b0*/  FMUL.FTZ R62, R0.reuse, R130 ;  /* 0x00000082003e7220 */ /* 0x040fe40000410000 */
[----:B------:R-:W-:Y:S01]  /*90c0*/  FMUL.FTZ R63, R0, R131 ;  /* 0x00000083003f7220 */ /* 0x000fe20000410000 */
[----:B------:R-:W-:Y:S01]  /*90d0*/  MOV R131, R97 ;  /* 0x0000006100837202 */ /* 0x000fe20000000f00 */
[--C-:B------:R-:W-:Y:S02]  /*90e0*/  FFMA.FTZ R97, R250, c[0x0][0x2d0], -R148.reuse ;  /* 0x0000b400fa617a23 */ /* 0x100fe40000010894 */
[----:B------:R-:W-:Y:S02]  /*90f0*/  IMAD.MOV.U32 R130, RZ, RZ, R101 ;  /* 0x000000ffff827224 */ /* 0x000fe400078e0065 */
[----:B------:R2:W-:Y:S01]  /*9100*/  MUFU.EX2 R117, R2 ;  /* 0x0000000200757308 */ /* 0x0005e20000000800 */
[C---:B------:R-:W-:Y:S03]  /*9110*/  HMMA.16816.F32.BF16 R60, R136.reuse, R72, R60 ;  /* 0x00000048883c723c */ /* 0x040fe6000004183c */
[----:B------:R-:W-:Y:S02]  /*9120*/  FFMA.FTZ R101, R244, c[0x0][0x2d0], -R148 ;  /* 0x0000b400f4657a23 */ /* 0x000fe40000010894 */
[----:B------:R-:W-:Y:S02]  /*9130*/  IMAD.MOV.U32 R134, RZ, RZ, R131 ;  /* 0x000000ffff867224 */ /* 0x000fe400078e0083 */
[----:B------:R-:W-:Y:S01]  /*9140*/  F2FP.BF16.PACK_AB R72, R111, R119 ;  /* 0x000000776f48723e */ /* 0x000fe200000010ff */
[----:B------:R-:W-:Y:S04]  /*9150*/  HMMA.16816.F32.BF16 R64, R136, R74, R64 ;  /* 0x0000004a8840723c */ /* 0x000fe80000041840 */
[----:B------:R-:W-:Y:S01]  /*9160*/  F2FP.BF16.PACK_AB R73, R109, R110 ;  /* 0x0000006e6d49723e */ /* 0x000fe200000010ff */
[--C-:B-1----:R-:W-:Y:S02]  /*9170*/  FFMA.FTZ R70, R134, c[0x0][0x2d0], -R149.reuse ;  /* 0x0000b40086467a23 */ /* 0x102fe40000010895 */
[----:B-----5:R-:W-:Y:S01]  /*9180*/  F2FP.BF16.PACK_AB R74, R108, R103 ;  /* 0x000000676c4a723e */ /* 0x020fe200000010ff */
[----:B------:R-:W-:Y:S01]  /*9190*/  IMAD.MOV.U32 R136, RZ, RZ, R94 ;  /* 0x000000ffff887224 */ /* 0x000fe200078e005e */
[----:B--2---:R-:W-:Y:S03]  /*91a0*/  F2FP.BF16.PACK_AB R75, R118, R102 ;  /* 0x00000066764b723e */ /* 0x004fe600000010ff */
[----:B------:R-:W-:Y:S01]  /*91b0*/  IMAD.MOV.U32 R137, RZ, RZ, R150 ;  /* 0x000000ffff897224 */ /* 0x000fe200078e0096 */
[----:B------:R-:W-:Y:S01]  /*91c0*/  MOV R150, R93 ;  /* 0x0000005d00967202 */ /* 0x000fe20000000f00 */
[--C-:B------:R-:W-:Y:S02]  /*91d0*/  FFMA.FTZ R139, R249, c[0x0][0x2d0], -R148.reuse ;  /* 0x0000b400f98b7a23 */ /* 0x100fe40000010894 */
[C---:B------:R-:W-:Y:S04]  /*91e0*/  HMMA.16816.F32.BF16 R4, R72.reuse, R76, R4 ;  /* 0x0000004c4804723c */ /* 0x040fe80000041804 */
[----:B------:R-:W-:Y:S01]  /*91f0*/  MUFU.EX2 R139, R139 ;  /* 0x0000008b008b7308 */ /* 0x000fe20000000800 */
[--C-:B------:R-:W-:Y:S02]  /*9200*/  FFMA.FTZ R2, R153, c[0x0][0x2d0], -R148.reuse ;  /* 0x0000b40099027a23 */ /* 0x100fe40000010894 */
[--C-:B------:R-:W-:Y:S01]  /*9210*/  FFMA.FTZ R138, R247, c[0x0][0x2d0], -R148.reuse ;  /* 0x0000b400f78a7a23 */ /* 0x100fe20000010894 */
[C---:B------:R-:W-:Y:S01]  /*9220*/  HMMA.16816.F32.BF16 R8, R72.reuse, R78, R8 ;  /* 0x0000004e4808723c */ /* 0x040fe20000041808 */
[----:B------:R-:W1:Y:S05]  /*9230*/  LDSM.16.MT88.4 R76, [R200+0x4800] ;  /* 0x00480000c84c783b */ /* 0x000e6a0000004200 */
[----:B------:R2:W5:Y:S02]  /*9240*/  MUFU.EX2 R237, R2 ;  /* 0x0000000200ed7308 */ /* 0x0005640000000800 */
[C---:B------:R-:W-:Y:S08]  /*9250*/  HMMA.16816.F32.BF16 R12, R72.reuse, R80, R12 ;  /* 0x00000050480c723c */ /* 0x040ff0000004180c */
[C---:B------:R-:W-:Y:S01]  /*9260*/  HMMA.16816.F32.BF16 R16, R72.reuse, R82, R16 ;  /* 0x000000524810723c */ /* 0x040fe20000041810 */
[----:B------:R-:W5:Y:S01]  /*9270*/  LDSM.16.MT88.4 R80, [R204+0x4800] ;  /* 0x00480000cc50783b */ /* 0x000f620000004200 */
[----:B------:R-:W-:Y:S06]  /*9280*/  MUFU.EX2 R138, R138 ;  /* 0x0000008a008a7308 */ /* 0x000fec0000000800 */
[C---:B------:R-:W-:Y:S04]  /*9290*/  HMMA.16816.F32.BF16 R20, R72.reuse, R84, R20 ;  /* 0x000000544814723c */ /* 0x040fe80000041814 */
[--C-:B--2---:R-:W-:Y:S04]  /*92a0*/  FFMA.FTZ R2, R154, c[0x0][0x2d0], -R149.reuse ;  /* 0x0000b4009a027a23 */ /* 0x104fe80000010895 */
[C---:B------:R-:W-:Y:S01]  /*92b0*/  HMMA.16816.F32.BF16 R24, R72.reuse, R86, R24 ;  /* 0x000000564818723c */ /* 0x040fe20000041818 */
[----:B------:R-:W2:Y:S01]  /*92c0*/  LDSM.16.MT88.4 R84, [R203+0x4800] ;  /* 0x00480000cb54783b */ /* 0x000ea20000004200 */
[----:B------:R5:W-:Y:S06]  /*92d0*/  MUFU.EX2 R116, R2 ;  /* 0x0000000200747308 */ /* 0x000bec0000000800 */
[C---:B------:R-:W-:Y:S08]  /*92e0*/  HMMA.16816.F32.BF16 R28, R72.reuse, R88, R28 ;  /* 0x00000058481c723c */ /* 0x040ff0000004181c */
[C---:B------:R-:W-:Y:S01]  /*92f0*/  HMMA.16816.F32.BF16 R32, R72.reuse, R90, R32 ;  /* 0x0000005a4820723c */ /* 0x040fe20000041820 */
[----:B------:R-:W2:Y:S07]  /*9300*/  LDSM.16.MT88.4 R88, [R206+0x4800] ;  /* 0x00480000ce58783b */ /* 0x000eae0000004200 */
[C---:B-1----:R-:W-:Y:S04]  /*9310*/  HMMA.16816.F32.BF16 R36, R72.reuse, R76, R36 ;  /* 0x0000004c4824723c */ /* 0x042fe80000041824 */
[--C-:B-----5:R-:W-:Y:S04]  /*9320*/  FFMA.FTZ R2, R155, c[0x0][0x2d0], -R149.reuse ;  /* 0x0000b4009b027a23 */ /* 0x120fe80000010895 */
[C---:B------:R-:W-:Y:S01]  /*9330*/  HMMA.16816.F32.BF16 R40, R72.reuse, R78, R40 ;  /* 0x0000004e4828723c */ /* 0x040fe20000041828 */
[----:B------:R1:W5:Y:S01]  /*9340*/  MUFU.EX2 R235, R2 ;  /* 0x0000000200eb7308 */ /* 0x0003620000000800 */
[----:B------:R-:W3:Y:S06]  /*9350*/  LDSM.16.MT88.4 R76, [R200+0x1000] ;  /* 0x00100000c84c783b */ /* 0x000eec0000004200 */
[C---:B------:R-:W-:Y:S08]  /*9360*/  HMMA.16816.F32.BF16 R44, R72.reuse, R80, R44 ;  /* 0x00000050482c723c */ /* 0x040ff0000004182c */
[C---:B------:R-:W-:Y:S01]  /*9370*/  HMMA.16816.F32.BF16 R48, R72.reuse, R82, R48 ;  /* 0x000000524830723c */ /* 0x040fe20000041830 */
[----:B------:R-:W3:Y:S07]  /*9380*/  LDSM.16.MT88.4 R80, [R204+0x1000] ;  /* 0x00100000cc50783b */ /* 0x000eee0000004200 */
[C---:B--2---:R-:W-:Y:S04]  /*9390*/  HMMA.16816.F32.BF16 R52, R72.reuse, R84, R52 ;  /* 0x000000544834723c */ /* 0x044fe80000041834 */
[--C-:B-1----:R-:W-:Y:S04]  /*93a0*/  FFMA.FTZ R2, R156, c[0x0][0x2d0], -R148.reuse ;  /* 0x0000b4009c027a23 */ /* 0x102fe80000010894 */
[C---:B------:R-:W-:Y:S01]  /*93b0*/  HMMA.16816.F32.BF16 R56, R72.reuse, R86, R56 ;  /* 0x000000564838723c */ /* 0x040fe20000041838 */
[----:B------:R1:W-:Y:S01]  /*93c0*/  MUFU.EX2 R234, R2 ;  /* 0x0000000200ea7308 */ /* 0x0003e20000000800 */
[----:B------:R-:W2:Y:S06]  /*93d0*/  LDSM.16.MT88.4 R84, [R203+0x1000] ;  /* 0x00100000cb54783b */ /* 0x000eac0000004200 */
[C---:B------:R-:W-:Y:S08]  /*93e0*/  HMMA.16816.F32.BF16 R60, R72.reuse, R88, R60 ;  /* 0x00000058483c723c */ /* 0x040ff0000004183c */
[----:B------:R-:W-:Y:S01]  /*93f0*/  HMMA.16816.F32.BF16 R64, R72, R90, R64 ;  /* 0x0000005a4840723c */ /* 0x000fe20000041840 */
[----:B------:R-:W2:Y:S06]  /*9400*/  LDSM.16.MT88.4 R88, [R206+0x1000] ;  /* 0x00100000ce58783b */ /* 0x000eac0000004200 */
[----:B------:R-:W-:Y:S01]  /*9410*/  F2FP.BF16.PACK_AB R72, R237, R117 ;  /* 0x00000075ed48723e */ /* 0x000fe200000010ff */
[----:B-1----:R-:W-:Y:S01]  /*9420*/  FFMA.FTZ R2, R157, c[0x0][0x2d0], -R148 ;  /* 0x0000b4009d027a23 */ /* 0x002fe20000010894 */
[----:B-----5:R-:W-:Y:S03]  /*9430*/  F2FP.BF16.PACK_AB R73, R235, R116 ;  /* 0x00000074eb49723e */ /* 0x020fe600000010ff */
[----:B------:R1:W5:Y:S01]  /*9440*/  MUFU.EX2 R127, R2 ;  /* 0x00000002007f7308 */ /* 0x0003620000000800 */
[----:B---3--:R-:W-:Y:S02]  /*9450*/  FFMA.FTZ R98, R0, R98, R232 ;  /* 0x0000006200627223 */ /* 0x008fe400000100e8 */
[--C-:B-1----:R-:W-:Y:S01]  /*9460*/  FFMA.FTZ R2, R158, c[0x0][0x2d0], -R149.reuse ;  /* 0x0000b4009e027a23 */ /* 0x102fe20000010895 */
[----:B-----5:R-:W-:Y:S01]  /*9470*/  F2FP.BF16.PACK_AB R74, R127, R234 ;  /* 0x000000ea7f4a723e */ /* 0x020fe200000010ff */
[--C-:B------:R-:W-:Y:S01]  /*9480*/  FFMA.FTZ R0, R133, c[0x0][0x2d0], -R149.reuse ;  /* 0x0000b40085007a23 */ /* 0x100fe20000010895 */
[----:B------:R-:W-:Y:S04]  /*9490*/  MOV R133, R130 ;  /* 0x0000008200857202 */ /* 0x000fe80000000f00 */
[----:B------:R1:W-:Y:S10]  /*94a0*/  MUFU.EX2 R126, R2 ;  /* 0x00000002007e7308 */ /* 0x0003f40000000800 */
[----:B------:R-:W-:Y:S01]  /*94b0*/  MUFU.EX2 R131, R0 ;  /* 0x0000000000837308 */ /* 0x000fe20000000800 */
[----:B-1----:R-:W-:Y:S09]  /*94c0*/  FFMA.FTZ R2, R159, c[0x0][0x2d0], -R149 ;  /* 0x0000b4009f027a23 */ /* 0x002ff20000010895 */
        /* <DEDUP_REMOVED lines=11> */
[----:B------:R-:W5:Y:S06]  /*9580*/  LDSM.16.MT88.4 R80, [R204+0x5000] ;  /* 0x00500000cc50783b */ /* 0x000f6c0000004200 */
[C---:B--2---:R-:W-:Y:S08]  /*9590*/  HMMA.16816.F32.BF16 R20, R72.reuse, R84, R20 ;  /* 0x000000544814723c */ /* 0x044ff00000041814 */
[C---:B------:R-:W-:Y:S01]  /*95a0*/  HMMA.16816.F32.BF16 R24, R72.reuse, R86, R24 ;  /* 0x000000564818723c */ /* 0x040fe20000041818 */
[----:B------:R-:W2:Y:S03]  /*95b0*/  LDSM.16.MT88.4 R84, [R203+0x5000] ;  /* 0x00500000cb54783b */ /* 0x000ea60000004200 */
[----:B----4-:R-:W-:Y:S01]  /*95c0*/  FFMA.FTZ R3, R3, R129, R233 ;  /* 0x0000008103037223 */ /* 0x010fe200000100e9 */
[----:B------:R-:W-:Y:S02]  /*95d0*/  MOV R129, R151 ;  /* 0x0000009700817202 */ /* 0x000fe40000000f00 */
[----:B------:R-:W-:Y:S01]  /*95e0*/  MOV R151, R95 ;  /* 0x0000005f00977202 */ /* 0x000fe20000000f00 */
[C---:B------:R-:W-:Y:S04]  /*95f0*/  HMMA.16816.F32.BF16 R28, R72.reuse, R88, R28 ;  /* 0x00000058481c723c */ /* 0x040fe8000004181c */
[--C-:B-1----:R-:W-:Y:S02]  /*9600*/  FFMA.FTZ R2, R162, c[0x0][0x2d0], -R149.reuse ;  /* 0x0000b400a2027a23 */ /* 0x102fe40000010895 */
[----:B------:R-:W-:Y:S02]  /*9610*/  FFMA.FTZ R0, R151, c[0x0][0x2d0], -R149 ;  /* 0x0000b40097007a23 */ /* 0x000fe40000010895 */
[C---:B------:R-:W-:Y:S01]  /*9620*/  HMMA.16816.F32.BF16 R32, R72.reuse, R90, R32 ;  /* 0x0000005a4820723c */ /* 0x040fe20000041820 */
[----:B------:R1:W-:Y:S01]  /*9630*/  MUFU.EX2 R106, R2 ;  /* 0x00000002006a7308 */ /* 0x0003e20000000800 */
[----:B------:R-:W4:Y:S02]  /*9640*/  LDSM.16.MT88.4 R88, [R206+0x5000] ;  /* 0x00500000ce58783b */ /* 0x000f240000004200 */
[----:B------:R-:W-:Y:S02]  /*9650*/  IMAD.MOV.U32 R132, RZ, RZ, R129 ;  /* 0x000000ffff847224 */ /* 0x000fe400078e0081 */
[----:B------:R-:W-:Y:S02]  /*9660*/  FADD.FTZ R3, R236, R3 ;  /* 0x00000003ec037221 */ /* 0x000fe40000010000 */
[C---:B---3--:R-:W-:Y:S03]  /*9670*/  HMMA.16816.F32.BF16 R36, R72.reuse, R76, R36 ;  /* 0x0000004c4824723c */ /* 0x048fe60000041824 */
[----:B------:R-:W-:Y:S05]  /*9680*/  MUFU.EX2 R129, R96 ;  /* 0x0000006000817308 */ /* 0x000fea0000000800 */
[C---:B------:R-:W-:Y:S01]  /*9690*/  HMMA.16816.F32.BF16 R40, R72.reuse, R78, R40 ;  /* 0x0000004e4828723c */ /* 0x040fe20000041828 */
[----:B------:R-:W3:Y:S04]  /*96a0*/  LDSM.16.MT88.4 R76, [R200+0x1800] ;  /* 0x00180000c84c783b */ /* 0x000ee80000004200 */
[----:B------:R-:W-:Y:S03]  /*96b0*/  MUFU.EX2 R151, R97 ;  /* 0x0000006100977308 */ /* 0x000fe60000000800 */
[C---:B-----5:R-:W-:Y:S04]  /*96c0*/  HMMA.16816.F32.BF16 R44, R72.reuse, R80, R44 ;  /* 0x00000050482c723c */ /* 0x060fe8000004182c */
[--C-:B-1----:R-:W-:Y:S03]  /*96d0*/  FFMA.FTZ R2, R163, c[0x0][0x2d0], -R149.reuse ;  /* 0x0000b400a3027a23 */ /* 0x102fe60000010895 */
[----:B------:R-:W-:Y:S01]  /*96e0*/  MUFU.EX2 R130, R0 ;  /* 0x0000000000827308 */ /* 0x000fe20000000800 */
[C---:B------:R-:W-:Y:S01]  /*96f0*/  HMMA.16816.F32.BF16 R48, R72.reuse, R82, R48 ;  /* 0x000000524830723c */ /* 0x040fe20000041830 */
[----:B------:R-:W1:Y:S07]  /*9700*/  LDSM.16.MT88.4 R80, [R204+0x1800] ;  /* 0x00180000cc50783b */ /* 0x000e6e0000004200 */
[C---:B--2---:R-:W-:Y:S01]  /*9710*/  HMMA.16816.F32.BF16 R52, R72.reuse, R84, R52 ;  /* 0x000000544834723c */ /* 0x044fe20000041834 */
[----:B------:R2:W5:Y:S07]  /*9720*/  MUFU.EX2 R107, R2 ;  /* 0x00000002006b7308 */ /* 0x00056e0000000800 */
[C---:B------:R-:W-:Y:S01]  /*9730*/  HMMA.16816.F32.BF16 R56, R72.reuse, R86, R56 ;  /* 0x000000564838723c */ /* 0x040fe20000041838 */
[----:B------:R-:W1:Y:S07]  /*9740*/  LDSM.16.MT88.4 R84, [R203+0x1800] ;  /* 0x00180000cb54783b */ /* 0x000e6e0000004200 */
[C---:B----4-:R-:W-:Y:S08]  /*9750*/  HMMA.16816.F32.BF16 R60, R72.reuse, R88, R60 ;  /* 0x00000058483c723c */ /* 0x050ff0000004183c */
[----:B------:R-:W-:Y:S01]  /*9760*/  HMMA.16816.F32.BF16 R64, R72, R90, R64 ;  /* 0x0000005a4840723c */ /* 0x000fe20000041840 */
[----:B------:R-:W4:Y:S03]  /*9770*/  LDSM.16.MT88.4 R88, [R206+0x1800] ;  /* 0x00180000ce58783b */ /* 0x000f260000004200 */
[--C-:B--2---:R-:W-:Y:S03]  /*9780*/  FFMA.FTZ R2, R168, c[0x0][0x2d0], -R148.reuse ;  /* 0x0000b400a8027a23 */ /* 0x104fe60000010894 */
[----:B------:R-:W-:Y:S01]  /*9790*/  F2FP.BF16.PACK_AB R72, R193, R124 ;  /* 0x0000007cc148723e */ /* 0x000fe200000010ff */
[----:B------:R2:W-:Y:S01]  /*97a0*/  MUFU.EX2 R105, R2 ;  /* 0x0000000200697308 */ /* 0x0005e20000000800 */
[----:B-----5:R-:W-:Y:S01]  /*97b0*/  F2FP.BF16.PACK_AB R73, R107, R106 ;  /* 0x0000006a6b49723e */ /* 0x020fe200000010ff */
[----:B------:R-:W5:Y:S02]  /*97c0*/  LDL R168, [R1] ;  /* 0x0000000001a87983 */ /* 0x000f640000100800 */
[--C-:B--2---:R-:W-:Y:S06]  /*97d0*/  FFMA.FTZ R2, R169, c[0x0][0x2d0], -R148.reuse ;  /* 0x0000b400a9027a23 */ /* 0x104fec0000010894 */
[----:B------:R2:W1:Y:S02]  /*97e0*/  MUFU.EX2 R163, R2 ;  /* 0x0000000200a37308 */ /* 0x0004640000000800 */
[--C-:B--2---:R-:W-:Y:S01]  /*97f0*/  FFMA.FTZ R2, R170, c[0x0][0x2d0], -R149.reuse ;  /* 0x0000b400aa027a23 */ /* 0x104fe20000010895 */
[----:B-1----:R-:W-:Y:S07]  /*9800*/  F2FP.BF16.PACK_AB R74, R163, R105 ;  /* 0x00000069a34a723e */ /* 0x002fee00000010ff */
[----:B------:R1:W-:Y:S02]  /*9810*/  MUFU.EX2 R104, R2 ;  /* 0x0000000200687308 */ /* 0x0003e40000000800 */
[--C-:B-1----:R-:W-:Y:S08]  /*9820*/  FFMA.FTZ R2, R171, c[0x0][0x2d0], -R149.reuse ;  /* 0x0000b400ab027a23 */ /* 0x102ff00000010895 */
[----:B------:R1:W2:Y:S02]  /*9830*/  MUFU.EX2 R162, R2 ;  /* 0x0000000200a27308 */ /* 0x0002a40000000800 */
[--C-:B-1----:R-:W-:Y:S01]  /*9840*/  FFMA.FTZ R2, R194, c[0x0][0x2d0], -R148.reuse ;  /* 0x0000b400c2027a23 */ /* 0x102fe20000010894 */
[----:B--2---:R-:W-:Y:S07]  /*9850*/  F2FP.BF16.PACK_AB R75, R162, R104 ;  /* 0x00000068a24b723e */ /* 0x004fee00000010ff */
[----:B------:R1:W-:Y:S01]  /*9860*/  MUFU.EX2 R160, R2 ;  /* 0x0000000200a07308 */ /* 0x0003e20000000800 */
[C---:B---3--:R-:W-:Y:S08]  /*9870*/  HMMA.16816.F32.BF16 R4, R72.reuse, R76, R4 ;  /* 0x0000004c4804723c */ /* 0x048ff00000041804 */
[C---:B------:R-:W-:Y:S01]  /*9880*/  HMMA.16816.F32.BF16 R8, R72.reuse, R78, R8 ;  /* 0x0000004e4808723c */ /* 0x040fe20000041808 */
[----:B------:R-:W2:Y:S07]  /*9890*/  LDSM.16.MT88.4 R76, [R200+0x5800] ;  /* 0x00580000c84c783b */ /* 0x000eae0000004200 */
[C---:B------:R-:W-:Y:S04]  /*98a0*/  HMMA.16816.F32.BF16 R12, R72.reuse, R80, R12 ;  /* 0x00000050480c723c */ /* 0x040fe8000004180c */
[--C-:B-1----:R-:W-:Y:S04]  /*98b0*/  FFMA.FTZ R2, R195, c[0x0][0x2d0], -R148.reuse ;  /* 0x0000b400c3027a23 */ /* 0x102fe80000010894 */
[C---:B------:R-:W-:Y:S01]  /*98c0*/  HMMA.16816.F32.BF16 R16, R72.reuse, R82, R16 ;  /* 0x000000524810723c */ /* 0x040fe20000041810 */
[----:B------:R1:W3:Y:S01]  /*98d0*/  MUFU.EX2 R161, R2 ;  /* 0x0000000200a17308 */ /* 0x0002e20000000800 */
[----:B------:R-:W3:Y:S06]  /*98e0*/  LDSM.16.MT88.4 R80, [R204+0x5800] ;  /* 0x00580000cc50783b */ /* 0x000eec0000004200 */
[C---:B------:R-:W-:Y:S08]  /*98f0*/  HMMA.16816.F32.BF16 R20, R72.reuse, R84, R20 ;  /* 0x000000544814723c */ /* 0x040ff00000041814 */
[C---:B------:R-:W-:Y:S01]  /*9900*/  HMMA.16816.F32.BF16 R24, R72.reuse, R86, R24 ;  /* 0x000000564818723c */ /* 0x040fe20000041818 */
[----:B------:R-:W3:Y:S07]  /*9910*/  LDSM.16.MT88.4 R84, [R203+0x5800] ;  /* 0x00580000cb54783b */ /* 0x000eee0000004200 */
        /* <DEDUP_REMOVED lines=8> */
[C---:B---3--:R-:W-:Y:S04]  /*99a0*/  HMMA.16816.F32.BF16 R44, R72.reuse, R80, R44 ;  /* 0x00000050482c723c */ /* 0x048fe8000004182c */
[--C-:B-1----:R-:W-:Y:S04]  /*99b0*/  FFMA.FTZ R2, R197, c[0x0][0x2d0], -R149.reuse ;  /* 0x0000b400c5027a23 */ /* 0x102fe80000010895 */
[C---:B------:R-:W-:Y:S01]  /*99c0*/  HMMA.16816.F32.BF16 R48, R72.reuse, R82, R48 ;  /* 0x000000524830723c */ /* 0x040fe20000041830 */
[----:B------:R1:W3:Y:S01]  /*99d0*/  MUFU.EX2 R115, R2 ;  /* 0x0000000200737308 */ /* 0x0002e20000000800 */
[----:B------:R-:W2:Y:S06]  /*99e0*/  LDSM.16.MT88.4 R80, [R204+0x2000] ;  /* 0x00200000cc50783b */ /* 0x000eac0000004200 */
[C---:B------:R-:W-:Y:S08]  /*99f0*/  HMMA.16816.F32.BF16 R52, R72.reuse, R84, R52 ;  /* 0x000000544834723c */ /* 0x040ff00000041834 */
[C---:B------:R-:W-:Y:S01]  /*9a00*/  HMMA.16816.F32.BF16 R56, R72.reuse, R86, R56 ;  /* 0x000000564838723c */ /* 0x040fe20000041838 */
[----:B------:R-:W2:Y:S07]  /*9a10*/  LDSM.16.MT88.4 R84, [R203+0x2000] ;  /* 0x00200000cb54783b */ /* 0x000eae0000004200 */
[C---:B----4-:R-:W-:Y:S04]  /*9a20*/  HMMA.16816.F32.BF16 R60, R72.reuse, R88, R60 ;  /* 0x00000058483c723c */ /* 0x050fe8000004183c */
[--C-:B-1----:R-:W-:Y:S04]  /*9a30*/  FFMA.FTZ R2, R198, c[0x0][0x2d0], -R148.reuse ;  /* 0x0000b400c6027a23 */ /* 0x102fe80000010894 */
[----:B------:R-:W-:Y:S01]  /*9a40*/  HMMA.16816.F32.BF16 R64, R72, R90, R64 ;  /* 0x0000005a4840723c */ /* 0x000fe20000041840 */
[----:B------:R1:W-:Y:S01]  /*9a50*/  MUFU.EX2 R113, R2 ;  /* 0x0000000200717308 */ /* 0x0003e20000000800 */
[----:B------:R-:W4:Y:S05]  /*9a60*/  LDSM.16.MT88.4 R88, [R206+0x2000] ;  /* 0x00200000ce58783b */ /* 0x000f2a0000004200 */
[----:B------:R-:W-:Y:S02]  /*9a70*/  F2FP.BF16.PACK_AB R72, R161, R160 ;  /* 0x000000a0a148723e */ /* 0x000fe400000010ff */
[----:B---3--:R-:W-:Y:S03]  /*9a80*/  F2FP.BF16.PACK_AB R73, R115, R114 ;  /* 0x000000727349723e */ /* 0x008fe600000010ff */
[--C-:B-1----:R-:W-:Y:S04]  /*9a90*/  FFMA.FTZ R2, R199, c[0x0][0x2d0], -R148.reuse ;  /* 0x0000b400c7027a23 */ /* 0x102fe80000010894 */
[----:B------:R1:W3:Y:S02]  /*9aa0*/  MUFU.EX2 R159, R2 ;  /* 0x00000002009f7308 */ /* 0x0002e40000000800 */
[----:B-1----:R-:W-:Y:S01]  /*9ab0*/  FFMA.FTZ R2, R230, c[0x0][0x2d0], -R149 ;  /* 0x0000b400e6027a23 */ /* 0x002fe20000010895 */
[----:B---3--:R-:W-:Y:S07]  /*9ac0*/  F2FP.BF16.PACK_AB R74, R159, R113 ;  /* 0x000000719f4a723e */ /* 0x008fee00000010ff */
[----:B------:R1:W-:Y:S01]  /*9ad0*/  MUFU.EX2 R112, R2 ;  /* 0x0000000200707308 */ /* 0x0003e20000000800 */
[----:B-----5:R-:W-:Y:S01]  /*9ae0*/  ISETP.GT.AND P0, PT, R192, R168, PT ;  /* 0x000000a8c000720c */ /* 0x020fe20003f04270 */
[----:B------:R-:W-:Y:S02]  /*9af0*/  IMAD.MOV.U32 R192, RZ, RZ, R229 ;  /* 0x000000ffffc07224 */ /* 0x000fe400078e00e5 */
[--C-:B-1----:R-:W-:Y:S06]  /*9b00*/  FFMA.FTZ R2, R231, c[0x0][0x2d0], -R149.reuse ;  /* 0x0000b400e7027a23 */ /* 0x102fec0000010895 */
        /* <DEDUP_REMOVED lines=11> */
[----:B------:R-:W5:Y:S06]  /*9bc0*/  LDSM.16.MT88.4 R80, [R204+0x6000] ;  /* 0x00600000cc50783b */ /* 0x000f6c0000004200 */
        /* <DEDUP_REMOVED lines=11> */
[C---:B-----5:R-:W-:Y:S04]  /*9c80*/  HMMA.16816.F32.BF16 R44, R72.reuse, R80, R44 ;  /* 0x00000050482c723c */ /* 0x060fe8000004182c */
[--C-:B-1----:R-:W-:Y:S04]  /*9c90*/  FFMA.FTZ R2, R243, c[0x0][0x2d0], -R149.reuse ;  /* 0x0000b400f3027a23 */ /* 0x102fe80000010895 */
[C---:B------:R-:W-:Y:S01]  /*9ca0*/  HMMA.16816.F32.BF16 R48, R72.reuse, R82, R48 ;  /* 0x000000524830723c */ /* 0x040fe20000041830 */
[----:B------:R1:W5:Y:S01]  /*9cb0*/  MUFU.EX2 R122, R2 ;  /* 0x00000002007a7308 */ /* 0x0003620000000800 */
[----:B------:R-:W2:Y:S06]  /*9cc0*/  LDSM.16.MT88.4 R80, [R204+0x2800] ;  /* 0x00280000cc50783b */ /* 0x000eac0000004200 */
[C---:B---3--:R-:W-:Y:S08]  /*9cd0*/  HMMA.16816.F32.BF16 R52, R72.reuse, R84, R52 ;  /* 0x000000544834723c */ /* 0x048ff00000041834 */
[C---:B------:R-:W-:Y:S01]  /*9ce0*/  HMMA.16816.F32.BF16 R56, R72.reuse, R86, R56 ;  /* 0x000000564838723c */ /* 0x040fe20000041838 */
[----:B------:R-:W3:Y:S07]  /*9cf0*/  LDSM.16.MT88.4 R84, [R203+0x2800] ;  /* 0x00280000cb54783b */ /* 0x000eee0000004200 */
[C---:B----4-:R-:W-:Y:S04]  /*9d00*/  HMMA.16816.F32.BF16 R60, R72.reuse, R88, R60 ;  /* 0x00000058483c723c */ /* 0x050fe8000004183c */
[--C-:B-1----:R-:W-:Y:S04]  /*9d10*/  FFMA.FTZ R2, R246, c[0x0][0x2d0], -R148.reuse ;  /* 0x0000b400f6027a23 */ /* 0x102fe80000010894 */
[----:B------:R-:W-:Y:S01]  /*9d20*/  HMMA.16816.F32.BF16 R64, R72, R90, R64 ;  /* 0x0000005a4840723c */ /* 0x000fe20000041840 */
[----:B------:R1:W-:Y:S01]  /*9d30*/  MUFU.EX2 R121, R2 ;  /* 0x0000000200797308 */ /* 0x0003e20000000800 */
[----:B------:R-:W4:Y:S05]  /*9d40*/  LDSM.16.MT88.4 R88, [R206+0x2800] ;  /* 0x00280000ce58783b */ /* 0x000f2a0000004200 */
[----:B------:R-:W-:Y:S02]  /*9d50*/  F2FP.BF16.PACK_AB R72, R157, R156 ;  /* 0x0000009c9d48723e */ /* 0x000fe400000010ff */
[----:B-----5:R-:W-:Y:S03]  /*9d60*/  F2FP.BF16.PACK_AB R73, R122, R123 ;  /* 0x0000007b7a49723e */ /* 0x020fe600000010ff */
[--C-:B-1----:R-:W-:Y:S04]  /*9d70*/  FFMA.FTZ R2, R245, c[0x0][0x2d0], -R148.reuse ;  /* 0x0000b400f5027a23 */ /* 0x102fe80000010894 */
[----:B------:R1:W5:Y:S02]  /*9d80*/  MUFU.EX2 R155, R2 ;  /* 0x00000002009b7308 */ /* 0x0003640000000800 */
[--C-:B-1----:R-:W-:Y:S01]  /*9d90*/  FFMA.FTZ R2, R248, c[0x0][0x2d0], -R149.reuse ;  /* 0x0000b400f8027a23 */ /* 0x102fe20000010895 */
[----:B-----5:R-:W-:Y:S07]  /*9da0*/  F2FP.BF16.PACK_AB R74, R155, R121 ;  /* 0x000000799b4a723e */ /* 0x020fee00000010ff */
[----:B------:R1:W-:Y:S02]  /*9db0*/  MUFU.EX2 R120, R2 ;  /* 0x0000000200787308 */ /* 0x0003e40000000800 */
[--C-:B-1----:R-:W-:Y:S08]  /*9dc0*/  FFMA.FTZ R2, R238, c[0x0][0x2d0], -R149.reuse ;  /* 0x0000b400ee027a23 */ /* 0x102ff00000010895 */
[----:B------:R-:W1:Y:S02]  /*9dd0*/  MUFU.EX2 R154, R2 ;  /* 0x00000002009a7308 */ /* 0x000e640000000800 */
[----:B-1----:R-:W-:Y:S01]  /*9de0*/  F2FP.BF16.PACK_AB R75, R154, R120 ;  /* 0x000000789a4b723e */ /* 0x002fe200000010ff */
[----:B------:R-:W-:Y:S02]  /*9df0*/  FFMA.FTZ R2, R128, c[0x0][0x2d0], -R148 ;  /* 0x0000b40080027a23 */ /* 0x000fe40000010894 */
[----:B------:R-:W-:Y:S02]  /*9e00*/  IMAD.MOV.U32 R128, RZ, RZ, R92 ;  /* 0x000000ffff807224 */ /* 0x000fe400078e005c */
[----:B------:R-:W1:Y:S03]  /*9e10*/  LDSM.16.MT88.4 R92, [R200+0x6800] ;  /* 0x00680000c85c783b */ /* 0x000e660000004200 */
[----:B------:R5:W-:Y:S01]  /*9e20*/  MUFU.EX2 R153, R2 ;  /* 0x0000000200997308 */ /* 0x000be20000000800 */
[C---:B--2---:R-:W-:Y:S03]  /*9e30*/  HMMA.16816.F32.BF16 R4, R72.reuse, R76, R4 ;  /* 0x0000004c4804723c */ /* 0x044fe60000041804 */
[--C-:B------:R-:W-:Y:S02]  /*9e40*/  FFMA.FTZ R0, R128, c[0x0][0x2d0], -R149.reuse ;  /* 0x0000b40080007a23 */ /* 0x100fe40000010895 */
[----:B------:R-:W-:Y:S03]  /*9e50*/  FFMA.FTZ R148, R242, c[0x0][0x2d0], -R148 ;  /* 0x0000b400f2947a23 */ /* 0x000fe60000010894 */
[C---:B------:R-:W-:Y:S01]  /*9e60*/  HMMA.16816.F32.BF16 R8, R72.reuse, R78, R8 ;  /* 0x0000004e4808723c */ /* 0x040fe20000041808 */
[----:B------:R-:W2:Y:S01]  /*9e70*/  LDSM.16.MT88.4 R76, [R204+0x6800] ;  /* 0x00680000cc4c783b */ /* 0x000ea20000004200 */
[----:B------:R4:W-:Y:S06]  /*9e80*/  MUFU.EX2 R128, R0 ;  /* 0x0000000000807308 */ /* 0x0009ec0000000800 */
[C---:B------:R-:W-:Y:S04]  /*9e90*/  HMMA.16816.F32.BF16 R12, R72.reuse, R80, R12 ;  /* 0x00000050480c723c */ /* 0x040fe8000004180c */
[----:B------:R-:W-:Y:S01]  /*9ea0*/  MUFU.EX2 R148, R148 ;  /* 0x0000009400947308 */ /* 0x000fe20000000800 */
[----:B-----5:R-:W-:Y:S03]  /*9eb0*/  FADD.FTZ R2, R136, R98 ;  /* 0x0000006288027221 */ /* 0x020fe60000010000 */
[C---:B------:R-:W-:Y:S01]  /*9ec0*/  HMMA.16816.F32.BF16 R16, R72.reuse, R82, R16 ;  /* 0x000000524810723c */ /* 0x040fe20000041810 */
[----:B------:R-:W5:Y:S03]  /*9ed0*/  LDSM.16.MT88.4 R80, [R203+0x6800] ;  /* 0x00680000cb50783b */ /* 0x000f660000004200 */
[----:B------:R-:W-:Y:S02]  /*9ee0*/  FADD.FTZ R2, R133, R2 ;  /* 0x0000000285027221 */ /* 0x000fe40000010000 */
[----:B------:R-:W-:Y:S02]  /*9ef0*/  MUFU.EX2 R136, R70 ;  /* 0x0000004600887308 */ /* 0x000fe40000000800 */
[C---:B---3--:R-:W-:Y:S04]  /*9f00*/  HMMA.16816.F32.BF16 R20, R72.reuse, R84, R20 ;  /* 0x000000544814723c */ /* 0x048fe80000041814 */
[----:B----4-:R-:W-:Y:S04]  /*9f10*/  FFMA.FTZ R0, R150, c[0x0][0x2d0], -R149 ;  /* 0x0000b40096007a23 */ /* 0x010fe80000010895 */
[C---:B------:R-:W-:Y:S01]  /*9f20*/  HMMA.16816.F32.BF16 R24, R72.reuse, R86, R24 ;  /* 0x000000564818723c */ /* 0x040fe20000041818 */
[----:B------:R-:W3:Y:S01]  /*9f30*/  LDSM.16.MT88.4 R84, [R206+0x6800] ;  /* 0x00680000ce54783b */ /* 0x000ee20000004200 */
[----:B------:R-:W-:Y:S06]  /*9f40*/  MUFU.EX2 R70, R100 ;  /* 0x0000006400467308 */ /* 0x000fec0000000800 */
[C---:B------:R-:W-:Y:S04]  /*9f50*/  HMMA.16816.F32.BF16 R28, R72.reuse, R88, R28 ;  /* 0x00000058481c723c */ /* 0x040fe8000004181c */
[----:B------:R4:W-:Y:S04]  /*9f60*/  MUFU.EX2 R150, R0 ;  /* 0x0000000000967308 */ /* 0x0009e80000000800 */
[C---:B------:R-:W-:Y:S01]  /*9f70*/  HMMA.16816.F32.BF16 R32, R72.reuse, R90, R32 ;  /* 0x0000005a4820723c */ /* 0x040fe20000041820 */
[----:B------:R-:W-:Y:S07]  /*9f80*/  LDSM.16.MT88.4 R88, [R203+0x3000] ;  /* 0x00300000cb58783b */ /* 0x000fee0000004200 */
[C---:B-1----:R-:W-:Y:S08]  /*9f90*/  HMMA.16816.F32.BF16 R36, R72.reuse, R92, R36 ;  /* 0x0000005c4824723c */ /* 0x042ff00000041824 */
[C---:B------:R-:W-:Y:S01]  /*9fa0*/  HMMA.16816.F32.BF16 R40, R72.reuse, R94, R40 ;  /* 0x0000005e4828723c */ /* 0x040fe20000041828 */
[----:B------:R-:W-:Y:S03]  /*9fb0*/  LDSM.16.MT88.4 R92, [R206+0x3000] ;  /* 0x00300000ce5c783b */ /* 0x000fe60000004200 */
[----:B----4-:R-:W-:Y:S02]  /*9fc0*/  FADD.FTZ R0, R137, R3 ;  /* 0x0000000389007221 */ /* 0x010fe40000010000 */
[--C-:B------:R-:W-:Y:S02]  /*9fd0*/  FFMA.FTZ R3, R135, c[0x0][0x2d0], -R149.reuse ;  /* 0x0000b40087037a23 */ /* 0x100fe40000010895 */
[C---:B--2---:R-:W-:Y:S02]  /*9fe0*/  HMMA.16816.F32.BF16 R44, R72.reuse, R76, R44 ;  /* 0x0000004c482c723c */ /* 0x044fe4000004182c */
[----:B------:R1:W2:Y:S02]  /*9ff0*/  MUFU.EX2 R137, R3 ;  /* 0x0000000300897308 */ /* 0x0002a40000000800 */
[----:B------:R-:W-:Y:S01]  /*a000*/  FADD.FTZ R0, R132, R0 ;  /* 0x0000000084007221 */ /* 0x000fe20000010000 */
[----:B------:R-:W-:Y:S01]  /*a010*/  MOV R132, R99 ;  /* 0x0000006300847202 */ /* 0x000fe20000000f00 */
[----:B------:R-:W-:Y:S01]  /*a020*/  FFMA.FTZ R149, R71, c[0x0][0x2d0], -R149 ;  /* 0x0000b40047957a23 */ /* 0x000fe20000010895 */
[----:B------:R-:W-:Y:S01]  /*a030*/  LDSM.16.MT88.4 R96, [R204+0x7000] ;  /* 0x00700000cc60783b */ /* 0x000fe20000004200 */
[C---:B------:R-:W-:Y:S04]  /*a040*/  HMMA.16816.F32.BF16 R48, R72.reuse, R78, R48 ;  /* 0x0000004e4830723c */ /* 0x040fe80000041830 */
[----:B------:R-:W4:Y:S01]  /*a050*/  MUFU.EX2 R71, R101 ;  /* 0x0000006500477308 */ /* 0x000f220000000800 */
[----:B------:R-:W-:Y:S02]  /*a060*/  FADD.FTZ R0, R119, R0 ;  /* 0x0000000077007221 */ /* 0x000fe40000010000 */
[----:B------:R-:W4:Y:S01]  /*a070*/  LDSM.16.MT88.4 R76, [R200+0x3000] ;  /* 0x00300000c84c783b */ /* 0x000f220000004200 */
[C---:B-----5:R-:W-:Y:S04]  /*a080*/  HMMA.16816.F32.BF16 R52, R72.reuse, R80, R52 ;  /* 0x000000504834723c */ /* 0x060fe80000041834 */
[----:B------:R-:W-:Y:S01]  /*a090*/  FADD.FTZ R2, R132, R2 ;  /* 0x0000000284027221 */ /* 0x000fe20000010000 */
[----:B------:R-:W-:Y:S01]  /*a0a0*/  F2FP.BF16.PACK_AB R132, R138, R139 ;  /* 0x0000008b8a84723e */ /* 0x000fe200000010ff */
[----:B------:R-:W5:Y:S02]  /*a0b0*/  MUFU.EX2 R149, R149 ;  /* 0x0000009500957308 */ /* 0x000f640000000800 */
[C---:B------:R-:W-:Y:S01]  /*a0c0*/  HMMA.16816.F32.BF16 R56, R72.reuse, R82, R56 ;  /* 0x000000524838723c */ /* 0x040fe20000041838 */
[----:B------:R-:W5:Y:S03]  /*a0d0*/  LDSM.16.MT88.4 R80, [R204+0x3000] ;  /* 0x00300000cc50783b */ /* 0x000f660000004200 */
[----:B-1----:R-:W-:Y:S01]  /*a0e0*/  FADD.FTZ R3, R110, R2 ;  /* 0x000000026e037221 */ /* 0x002fe20000010000 */
[----:B--2---:R-:W-:Y:S01]  /*a0f0*/  F2FP.BF16.PACK_AB R133, R136, R137 ;  /* 0x000000898885723e */ /* 0x004fe200000010ff */
[----:B------:R-:W-:Y:S02]  /*a100*/  FADD.FTZ R2, R111, R0 ;  /* 0x000000006f027221 */ /* 0x000fe40000010000 */
[C---:B---3--:R-:W-:Y:S04]  /*a110*/  HMMA.16816.F32.BF16 R60, R72.reuse, R84, R60 ;  /* 0x00000054483c723c */ /* 0x048fe8000004183c */
[----:B------:R-:W-:Y:S01]  /*a120*/  FADD.FTZ R0, R109, R3 ;  /* 0x000000036d007221 */ /* 0x000fe20000010000 */
[----:B----4-:R-:W-:Y:S01]  /*a130*/  F2FP.BF16.PACK_AB R134, R148, R71 ;  /* 0x000000479486723e */ /* 0x010fe200000010ff */
[----:B------:R-:W-:Y:S02]  /*a140*/  FADD.FTZ R2, R103, R2 ;  /* 0x0000000267027221 */ /* 0x000fe40000010000 */
[----:B------:R-:W-:Y:S01]  /*a150*/  HMMA.16816.F32.BF16 R64, R72, R86, R64 ;  /* 0x000000564840723c */ /* 0x000fe20000041840 */
[----:B------:R-:W1:Y:S03]  /*a160*/  LDSM.16.MT88.4 R84, [R200+0x7000] ;  /* 0x00700000c854783b */ /* 0x000e660000004200 */
[----:B------:R-:W-:Y:S02]  /*a170*/  FADD.FTZ R0, R102, R0 ;  /* 0x0000000066007221 */ /* 0x000fe40000010000 */
[----:B------:R-:W-:Y:S01]  /*a180*/  FADD.FTZ R2, R108, R2 ;  /* 0x000000026c027221 */ /* 0x000fe20000010000 */
[----:B------:R-:W-:Y:S01]  /*a190*/  F2FP.BF16.PACK_AB R72, R152, R153 ;  /* 0x000000999848723e */ /* 0x000fe200000010ff */
[----:B------:R-:W-:Y:S01]  /*a1a0*/  FADD.FTZ R0, R118, R0 ;  /* 0x0000000076007221 */ /* 0x000fe20000010000 */
[----:B------:R-:W-:Y:S01]  /*a1b0*/  F2FP.BF16.PACK_AB R73, R130, R131 ;  /* 0x000000838249723e */ /* 0x000fe200000010ff */
[----:B------:R-:W-:Y:S02]  /*a1c0*/  LDSM.16.MT88.4 R100, [R206+0x3800] ;  /* 0x00380000ce64783b */ /* 0x000fe40000004200 */
[----:B------:R-:W-:Y:S01]  /*a1d0*/  F2FP.BF16.PACK_AB R74, R151, R129 ;  /* 0x00000081974a723e */ /* 0x000fe200000010ff */
[----:B------:R-:W-:Y:S01]  /*a1e0*/  FADD.FTZ R2, R117, R2 ;  /* 0x0000000275027221 */ /* 0x000fe20000010000 */
[----:B------:R-:W-:Y:S01]  /*a1f0*/  F2FP.BF16.PACK_AB R75, R150, R128 ;  /* 0x00000080964b723e */ /* 0x000fe200000010ff */
[----:B------:R-:W-:Y:S01]  /*a200*/  FADD.FTZ R0, R116, R0 ;  /* 0x0000000074007221 */ /* 0x000fe20000010000 */
[----:B-----5:R-:W-:Y:S01]  /*a210*/  F2FP.BF16.PACK_AB R135, R149, R70 ;  /* 0x000000469587723e */ /* 0x020fe200000010ff */
[----:B------:R-:W-:Y:S01]  /*a220*/  FADD.FTZ R2, R237, R2 ;  /* 0x00000002ed027221 */ /* 0x000fe20000010000 */
[----:B------:R-:W-:Y:S01]  /*a230*/  LDSM.16.MT88.4 R108, [R200+0x7800] ;  /* 0x00780000c86c783b */ /* 0x000fe20000004200 */
[----:B------:R-:W-:Y:S02]  /*a240*/  FADD.FTZ R0, R235, R0 ;  /* 0x00000000eb007221 */ /* 0x000fe40000010000 */
[C---:B------:R-:W-:Y:S03]  /*a250*/  HMMA.16816.F32.BF16 R4, R72.reuse, R76, R4 ;  /* 0x0000004c4804723c */ /* 0x040fe60000041804 */
[----:B------:R-:W-:Y:S02]  /*a260*/  FADD.FTZ R0, R126, R0 ;  /* 0x000000007e007221 */ /* 0x000fe40000010000 */
[----:B------:R-:W-:Y:S01]  /*a270*/  LDSM.16.MT88.4 R116, [R204+0x7800] ;  /* 0x00780000cc74783b */ /* 0x000fe20000004200 */
[----:B------:R-:W-:Y:S02]  /*a280*/  FADD.FTZ R2, R234, R2 ;  /* 0x00000002ea027221 */ /* 0x000fe40000010000 */
[C---:B------:R-:W-:Y:S04]  /*a290*/  HMMA.16816.F32.BF16 R8, R72.reuse, R78, R8 ;  /* 0x0000004e4808723c */ /* 0x040fe80000041808 */
[----:B------:R-:W-:Y:S01]  /*a2a0*/  FADD.FTZ R2, R127, R2 ;  /* 0x000000027f027221 */ /* 0x000fe20000010000 */
[----:B------:R-:W2:Y:S01]  /*a2b0*/  LDSM.16.MT88.4 R76, [R203+0x7000] ;  /* 0x00700000cb4c783b */ /* 0x000ea20000004200 */
[----:B------:R-:W-:Y:S02]  /*a2c0*/  FADD.FTZ R0, R125, R0 ;  /* 0x000000007d007221 */ /* 0x000fe40000010000 */
[C---:B------:R-:W-:Y:S04]  /*a2d0*/  HMMA.16816.F32.BF16 R12, R72.reuse, R80, R12 ;  /* 0x00000050480c723c */ /* 0x040fe8000004180c */
[----:B------:R-:W-:Y:S02]  /*a2e0*/  FADD.FTZ R2, R124, R2 ;  /* 0x000000027c027221 */ /* 0x000fe40000010000 */
[----:B------:R-:W-:Y:S01]  /*a2f0*/  LDSM.16.MT88.4 R124, [R203+0x7800] ;  /* 0x00780000cb7c783b */ /* 0x000fe20000004200 */
[----:B------:R-:W-:Y:S01]  /*a300*/  FADD.FTZ R0, R106, R0 ;  /* 0x000000006a007221 */ /* 0x000fe20000010000 */
[C---:B------:R-:W-:Y:S04]  /*a310*/  HMMA.16816.F32.BF16 R16, R72.reuse, R82, R16 ;  /* 0x000000524810723c */ /* 0x040fe80000041810 */
[----:B------:R-:W-:Y:S02]  /*a320*/  FADD.FTZ R2, R193, R2 ;  /* 0x00000002c1027221 */ /* 0x000fe40000010000 */
[----:B------:R-:W3:Y:S01]  /*a330*/  LDSM.16.MT88.4 R80, [R206+0x7000] ;  /* 0x00700000ce50783b */ /* 0x000ee20000004200 */
[----:B------:R-:W-:Y:S01]  /*a340*/  FADD.FTZ R0, R107, R0 ;  /* 0x000000006b007221 */ /* 0x000fe20000010000 */
[C---:B------:R-:W-:Y:S04]  /*a350*/  HMMA.16816.F32.BF16 R20, R72.reuse, R88, R20 ;  /* 0x000000584814723c */ /* 0x040fe80000041814 */
[----:B------:R-:W-:Y:S02]  /*a360*/  FADD.FTZ R2, R105, R2 ;  /* 0x0000000269027221 */ /* 0x000fe40000010000 */
[----:B------:R-:W-:Y:S02]  /*a370*/  FADD.FTZ R0, R104, R0 ;  /* 0x0000000068007221 */ /* 0x000fe40000010000 */
[C---:B------:R-:W-:Y:S01]  /*a380*/  HMMA.16816.F32.BF16 R24, R72.reuse, R90, R24 ;  /* 0x0000005a4818723c */ /* 0x040fe20000041818 */
[----:B------:R-:W-:Y:S03]  /*a390*/  LDSM.16.MT88.4 R88, [R204+0x3800] ;  /* 0x00380000cc58783b */ /* 0x000fe60000004200 */
[----:B------:R-:W-:Y:S02]  /*a3a0*/  FADD.FTZ R2, R163, R2 ;  /* 0x00000002a3027221 */ /* 0x000fe40000010000 */
[----:B------:R-:W-:Y:S02]  /*a3b0*/  FADD.FTZ R0, R162, R0 ;  /* 0x00000000a2007221 */ /* 0x000fe40000010000 */
[C---:B------:R-:W-:Y:S04]  /*a3c0*/  HMMA.16816.F32.BF16 R28, R72.reuse, R92, R28 ;  /* 0x0000005c481c723c */ /* 0x040fe8000004181c */
[----:B------:R-:W-:Y:S02]  /*a3d0*/  FADD.FTZ R2, R160, R2 ;  /* 0x00000002a0027221 */ /* 0x000fe40000010000 */
[----:B------:R-:W-:Y:S02]  /*a3e0*/  FADD.FTZ R0, R114, R0 ;  /* 0x0000000072007221 */ /* 0x000fe40000010000 */
[C---:B------:R-:W-:Y:S01]  /*a3f0*/  HMMA.16816.F32.BF16 R32, R72.reuse, R94, R32 ;  /* 0x0000005e4820723c */ /* 0x040fe20000041820 */
[----:B------:R-:W-:Y:S03]  /*a400*/  LDSM.16.MT88.4 R92, [R203+0x3800] ;  /* 0x00380000cb5c783b */ /* 0x000fe60000004200 */
[----:B------:R-:W-:Y:S02]  /*a410*/  FADD.FTZ R2, R161, R2 ;  /* 0x00000002a1027221 */ /* 0x000fe40000010000 */
[----:B------:R-:W-:Y:S02]  /*a420*/  FADD.FTZ R0, R115, R0 ;  /* 0x0000000073007221 */ /* 0x000fe40000010000 */
[C---:B-1----:R-:W-:Y:S04]  /*a430*/  HMMA.16816.F32.BF16 R36, R72.reuse, R84, R36 ;  /* 0x000000544824723c */ /* 0x042fe80000041824 */
[----:B------:R-:W-:Y:S02]  /*a440*/  FADD.FTZ R2, R113, R2 ;  /* 0x0000000271027221 */ /* 0x000fe40000010000 */
[----:B------:R-:W-:Y:S02]  /*a450*/  FADD.FTZ R0, R112, R0 ;  /* 0x0000000070007221 */ /* 0x000fe40000010000 */
[C---:B------:R-:W-:Y:S01]  /*a460*/  HMMA.16816.F32.BF16 R40, R72.reuse, R86, R40 ;  /* 0x000000564828723c */ /* 0x040fe20000041828 */
[----:B------:R-:W1:Y:S03]  /*a470*/  LDSM.16.MT88.4 R84, [R200+0x3800] ;  /* 0x00380000c854783b */ /* 0x000e660000004200 */
[----:B------:R-:W-:Y:S02]  /*a480*/  FADD.FTZ R2, R159, R2 ;  /* 0x000000029f027221 */ /* 0x000fe40000010000 */
[----:B------:R-:W-:Y:S02]  /*a490*/  FADD.FTZ R0, R158, R0 ;  /* 0x000000009e007221 */ /* 0x000fe40000010000 */
[C---:B------:R-:W-:Y:S04]  /*a4a0*/  HMMA.16816.F32.BF16 R44, R72.reuse, R96, R44 ;  /* 0x00000060482c723c */ /* 0x040fe8000004182c */
[----:B------:R-:W-:Y:S02]  /*a4b0*/  FADD.FTZ R2, R156, R2 ;  /* 0x000000029c027221 */ /* 0x000fe40000010000 */
[----:B------:R-:W-:Y:S02]  /*a4c0*/  FADD.FTZ R0, R123, R0 ;  /* 0x000000007b007221 */ /* 0x000fe40000010000 */
[C---:B------:R-:W-:Y:S04]  /*a4d0*/  HMMA.16816.F32.BF16 R48, R72.reuse, R98, R48 ;  /* 0x000000624830723c */ /* 0x040fe80000041830 */
[----:B------:R-:W-:Y:S02]  /*a4e0*/  FADD.FTZ R2, R157, R2 ;  /* 0x000000029d027221 */ /* 0x000fe40000010000 */
[----:B------:R-:W-:Y:S02]  /*a4f0*/  FADD.FTZ R0, R122, R0 ;  /* 0x000000007a007221 */ /* 0x000fe40000010000 */
[C---:B--2---:R-:W-:Y:S04]  /*a500*/  HMMA.16816.F32.BF16 R52, R72.reuse, R76, R52 ;  /* 0x0000004c4834723c */ /* 0x044fe80000041834 */
[----:B------:R-:W-:Y:S02]  /*a510*/  FADD.FTZ R2, R121, R2 ;  /* 0x0000000279027221 */ /* 0x000fe40000010000 */
[----:B------:R-:W-:Y:S02]  /*a520*/  FADD.FTZ R0, R120, R0 ;  /* 0x0000000078007221 */ /* 0x000fe40000010000 */
[C---:B------:R-:W-:Y:S04]  /*a530*/  HMMA.16816.F32.BF16 R56, R72.reuse, R78, R56 ;  /* 0x0000004e4838723c */ /* 0x040fe80000041838 */
[----:B------:R-:W-:Y:S02]  /*a540*/  FADD.FTZ R2, R155, R2 ;  /* 0x000000029b027221 */ /* 0x000fe40000010000 */
[----:B------:R-:W-:Y:S02]  /*a550*/  FADD.FTZ R0, R154, R0 ;  /* 0x000000009a007221 */ /* 0x000fe40000010000 */
[C---:B---3--:R-:W-:Y:S04]  /*a560*/  HMMA.16816.F32.BF16 R60, R72.reuse, R80, R60 ;  /* 0x00000050483c723c */ /* 0x048fe8000004183c */
[----:B------:R-:W-:Y:S02]  /*a570*/  FADD.FTZ R2, R153, R2 ;  /* 0x0000000299027221 */ /* 0x000fe40000010000 */
[----:B------:R-:W-:Y:S02]  /*a580*/  FADD.FTZ R0, R131, R0 ;  /* 0x0000000083007221 */ /* 0x000fe40000010000 */
[----:B------:R-:W-:Y:S04]  /*a590*/  HMMA.16816.F32.BF16 R64, R72, R82, R64 ;  /* 0x000000524840723c */ /* 0x000fe80000041840 */
[----:B------:R-:W-:Y:S02]  /*a5a0*/  FADD.FTZ R2, R152, R2 ;  /* 0x0000000298027221 */ /* 0x000fe40000010000 */
[----:B------:R-:W-:Y:S02]  /*a5b0*/  FADD.FTZ R0, R130, R0 ;  /* 0x0000000082007221 */ /* 0x000fe40000010000 */
[C---:B-1----:R-:W-:Y:S01]  /*a5c0*/  HMMA.16816.F32.BF16 R72, R132.reuse, R84, R4 ;  /* 0x000000548448723c */ /* 0x042fe20000041804 */
[----:B------:R-:W1:Y:S04]  /*a5d0*/  LDSM.16.MT88.4 R4, [R206+0x7800] ;  /* 0x00780000ce04783b */ /* 0x000e680000004200 */
[----:B------:R-:W-:Y:S02]  /*a5e0*/  FADD.FTZ R2, R129, R2 ;  /* 0x0000000281027221 */ /* 0x000fe40000010000 */
[----:B------:R-:W-:Y:S01]  /*a5f0*/  FADD.FTZ R0, R128, R0 ;  /* 0x0000000080007221 */ /* 0x000fe20000010000 */
[C---:B------:R-:W-:Y:S04]  /*a600*/  HMMA.16816.F32.BF16 R76, R132.reuse, R86, R8 ;  /* 0x00000056844c723c */ /* 0x040fe80000041808 */
        /* <DEDUP_REMOVED lines=10> */
[----:B------:R-:W-:Y:S01]  /*a6b0*/  FADD.FTZ R0, R70, R3 ;  /* 0x0000000346007221 */ /* 0x000fe20000010000 */
[----:B------:R-:W-:Y:S01]  /*a6c0*/  MOV R70, R68 ;  /* 0x0000004400467202 */ /* 0x000fe20000000f00 */
[C---:B------:R-:W-:Y:S04]  /*a6d0*/  HMMA.16816.F32.BF16 R92, R132.reuse, R94, R24 ;  /* 0x0000005e845c723c */ /* 0x040fe80000041818 */
[----:B------:R-:W-:Y:S01]  /*a6e0*/  FADD.FTZ R2, R148, R2 ;  /* 0x0000000294027221 */ /* 0x000fe20000010000 */
[----:B------:R-:W-:Y:S01]  /*a6f0*/  MOV R3, R69 ;  /* 0x0000004500037202 */ /* 0x000fe20000000f00 */
[----:B------:R-:W-:Y:S02]  /*a700*/  FADD.FTZ R0, R149, R0 ;  /* 0x0000000095007221 */ /* 0x000fe40000010000 */
[C---:B------:R-:W-:Y:S01]  /*a710*/  HMMA.16816.F32.BF16 R96, R132.reuse, R100, R28 ;  /* 0x000000648460723c */ /* 0x040fe2000004181c */
[----:B------:R2:W-:Y:S04]  /*a720*/  STL [R1+0x4], R2 ;  /* 0x0000040201007387 */ /* 0x0005e80000100800 */
[----:B------:R2:W-:Y:S03]  /*a730*/  STL [R1+0x10], R0 ;  /* 0x0000100001007387 */ /* 0x0005e60000100800 */
        /* <DEDUP_REMOVED lines=8> */
[----:B------:R-:W-:Y:S01]  /*a7c0*/  HMMA.16816.F32.BF16 R132, R132, R6, R64 ;  /* 0x000000068484723c */ /* 0x000fe20000041840 */
[----:B--2---:R-:W-:-:S07]  /*a7d0*/  @P0 BRA `(.L_x_444) ;  /* 0xffffb77000000947 */ /* 0x004fce000383ffff */
.L_x_443:
[----:B------:R-:W-:-:S13]  /*a7e0*/  ISETP.GE.AND P0, PT, R229, RZ, PT ;  /* 0x000000ffe500720c */ /* 0x000fda0003f06270 */
[----:B------:R-:W-:Y:S05]  /*a7f0*/  @!P0 BRA `(.L_x_445) ;  /* 0x00003f7000008947 */ /* 0x000fea0003800000 */
[----:B------:R-:W-:Y:S02]  /*a800*/  MOV R71, R68 ;  /* 0x0000004400477202 */ /* 0x000fe40000000f00 */
[----:B------:R-:W-:Y:S02]  /*a810*/  MOV R70, R69 ;  /* 0x0000004500467202 */ /* 0x000fe40000000f00 */
.L_x_446:
[----:B------:R-:W2:Y:S01]  /*a820*/  LDL.64 R38, [R1+0x20] ;  /* 0x0000200001267983 */ /* 0x000ea20000100a00 */
[----:B------:R-:W-:Y:S04]  /*a830*/  DEPBAR.LE SB0, 0x0 ;  /* 0x000080000000791a */ /* 0x000fe80000000000 */
[----:B------:R-:W-:Y:S01]  /*a840*/  WARPSYNC 0xffffffff ;  /* 0xffffffff00007948 */ /* 0x000fe20003800000 */
[----:B------:R-:W3:Y:S01]  /*a850*/  LDL R37, [R1+0x28] ;  /* 0x0000280001257983 */ /* 0x000ee20000100800 */
[----:B-1----:R-:W-:Y:S01]  /*a860*/  SHF.R.S32.HI R0, RZ, 0x1f, R229 ;  /* 0x0000001fff007819 */ /* 0x002fe200000114e5 */
[C---:B------:R-:W-:Y:S01]  /*a870*/  IMAD.WIDE.U32 R2, R229.reuse, c[0x0][0x208], RZ ;  /* 0x00008200e5027a25 */ /* 0x040fe200078e00ff */
[----:B------:R-:W-:Y:S01]  /*a880*/  MOV R230, 0x6 ;  /* 0x0000000600e67802 */ /* 0x000fe20000000f00 */
[----:B------:R-:W4:Y:S02]  /*a890*/  LDL.64 R46, [R1+0x8] ;  /* 0x00000800012e7983 */ /* 0x000f240000100a00 */
[----:B------:R-:W-:Y:S01]  /*a8a0*/  IMAD R0, R0, c[0x0][0x208], RZ ;  /* 0x0000820000007a24 */ /* 0x000fe200078e02ff */
[C---:B------:R-:W-:Y:S03]  /*a8b0*/  SHF.L.U32 R36, R2.reuse, 0x7, RZ ;  /* 0x0000000702247819 */ /* 0x040fe600000006ff */
[----:B------:R-:W-:Y:S01]  /*a8c0*/  BAR.SYNC.DEFER_BLOCKING 0x0 ;  /* 0x0000000000007b1d */ /* 0x000fe20000010000 */
[----:B------:R-:W-:Y:S05]  /*a8d0*/  IMAD R0, R229, c[0x0][0x20c], R0 ;  /* 0x00008300e5007a24 */ /* 0x000fea00078e0200 */
[----:B------:R-:W-:Y:S04]  /*a8e0*/  IADD3 R3, R3, R0, RZ ;  /* 0x0000000003037210 */ /* 0x000fe80007ffe0ff */
[----:B------:R-:W-:Y:S01]  /*a8f0*/  SHF.L.U64.HI R2, R2, 0x7, R3 ;  /* 0x0000000702027819 */ /* 0x000fe20000010203 */
[----:B------:R-:W1:Y:S08]  /*a900*/  LDSM.16.M88.4 R8, [R201] ;  /* 0x00000000c908783b */ /* 0x000e700000000200 */
[----:B------:R-:W5:Y:S08]  /*a910*/  LDSM.16.M88.4 R16, [R201+0x800] ;  /* 0x00080000c910783b */ /* 0x000f700000000200 */
[----:B------:R-:W5:Y:S08]  /*a920*/  LDSM.16.M88.4 R24, [R201+0x1000] ;  /* 0x00100000c918783b */ /* 0x000f700000000200 */
[----:B------:R-:W5:Y:S08]  /*a930*/  LDSM.16.M88.4 R32, [R201+0x1800] ;  /* 0x00180000c920783b */ /* 0x000f700000000200 */
[----:B------:R-:W2:Y:S01]  /*a940*/  LDSM.16.M88.4 R40, [R201+0x2000] ;  /* 0x00200000c928783b */ /* 0x000ea20000000200 */
        /* <DEDUP_REMOVED lines=11> */
[----:B------:R-:W1:Y:S01]  /*aa00*/  LDSM.16.M88.4 R152, [R221] ;  /* 0x00000000dd98783b */ /* 0x000e620000000200 */
[C---:B------:R-:W-:Y:S07]  /*aa10*/  HMMA.16816.F32.BF16 R28, R140.reuse, R32, RZ ;  /* 0x000000208c1c723c */ /* 0x040fee00000418ff */
[----:B------:R-:W1:Y:S01]  /*aa20*/  LDSM.16.M88.4 R156, [R220] ;  /* 0x00000000dc9c783b */ /* 0x000e620000000200 */
[C---:B------:R-:W-:Y:S07]  /*aa30*/  HMMA.16816.F32.BF16 R32, R140.reuse, R34, RZ ;  /* 0x000000228c20723c */ /* 0x040fee00000418ff */
[----:B------:R-:W1:Y:S08]  /*aa40*/  LDSM.16.M88.4 R160, [R219] ;  /* 0x00000000dba0783b */ /* 0x000e700000000200 */
[----:B------:R-:W1:Y:S08]  /*aa50*/  LDSM.16.M88.4 R168, [R218] ;  /* 0x00000000daa8783b */ /* 0x000e700000000200 */
[----:B------:R-:W1:Y:S08]  /*aa60*/  LDSM.16.M88.4 R192, [R217] ;  /* 0x00000000d9c0783b */ /* 0x000e700000000200 */
[----:B------:R-:W1:Y:S01]  /*aa70*/  LDSM.16.M88.4 R196, [R216] ;  /* 0x00000000d8c4783b */ /* 0x000e620000000200 */
[----:B--2---:R-:W-:Y:S04]  /*aa80*/  IADD3 R0, P1, R36, R38, RZ ;  /* 0x0000002624007210 */ /* 0x004fe80007f3e0ff */
[----:B------:R-:W-:Y:S02]  /*aa90*/  LEA R44, P0, R0, c[0x0][0x1f8], 0x1 ;  /* 0x00007e00002c7a11 */ /* 0x000fe400078008ff */
[----:B---3--:R-:W-:Y:S04]  /*aaa0*/  IADD3.X R3, R2, R37, RZ, P1, !PT ;  /* 0x0000002502037210 */ /* 0x008fe80000ffe4ff */
[----:B------:R-:W-:Y:S02]  /*aab0*/  LEA.HI.X R45, R0, c[0x0][0x1fc], R3, 0x1, P0 ;  /* 0x00007f00002d7a11 */ /* 0x000fe400000f0c03 */
[----:B----4-:R-:W-:Y:S02]  /*aac0*/  ISETP.GE.AND P0, PT, R46, c[0x0][0x1d4], PT ;  /* 0x000075002e007a0c */ /* 0x010fe40003f06270 */
[----:B------:R-:W-:Y:S02]  /*aad0*/  IADD3 R0, P3, P2, R36, 0x40, R38 ;  /* 0x0000004024007810 */ /* 0x000fe40007a7e026 */
[----:B------:R-:W-:Y:S02]  /*aae0*/  MOV R3, c[0x0][0x208] ;  /* 0x0000820000037a02 */ /* 0x000fe40000000f00 */
[----:B------:R-:W-:Y:S02]  /*aaf0*/  LEA R54, P1, R0, c[0x0][0x1f8], 0x1 ;  /* 0x00007e0000367a11 */ /* 0x000fe400078208ff */
[----:B------:R-:W-:Y:S02]  /*ab00*/  IADD3.X R2, R2, RZ, R37, P3, P2 ;  /* 0x000000ff02027210 */ /* 0x000fe40001fe4425 */
[C---:B------:R-:W-:Y:S01]  /*ab10*/  HMMA.16816.F32.BF16 R36, R140.reuse, R40, RZ ;  /* 0x000000288c24723c */ /* 0x040fe200000418ff */
[C---:B------:R-:W-:Y:S02]  /*ab20*/  SHF.L.U32 R60, R3.reuse, 0x6, RZ ;  /* 0x00000006033c7819 */ /* 0x040fe400000006ff */
[----:B------:R-:W-:Y:S01]  /*ab30*/  @!PT LDS RZ, [RZ] ;  /* 0x00000000fffff984 */ /* 0x000fe20000000800 */
[----:B------:R-:W-:Y:S01]  /*ab40*/  @!PT LDS RZ, [RZ] ;  /* 0x00000000fffff984 */ /* 0x000fe20000000800 */
[----:B------:R-:W-:Y:S01]  /*ab50*/  @!PT LDS RZ, [RZ] ;  /* 0x00000000fffff984 */ /* 0x000fe20000000800 */
[----:B------:R1:W-:Y:S01]  /*ab60*/  LDGSTS.E.BYPASS.LTC128B.128 [R228+0x100], [R44.64], !P0 ;  /* 0x001000002ce47fae */ /* 0x0003e2000c101d46 */
[----:B------:R-:W-:Y:S02]  /*ab70*/  LEA.HI.X R55, R0, c[0x0][0x1fc], R2, 0x1, P1 ;  /* 0x00007f0000377a11 */ /* 0x000fe400008f0c02 */
[----:B------:R-:W-:Y:S02]  /*ab80*/  IADD3 R2, P1, R44, R60, RZ ;  /* 0x0000003c2c027210 */ /* 0x000fe40007f3e0ff */
[C---:B------:R-:W-:Y:S01]  /*ab90*/  HMMA.16816.F32.BF16 R40, R140.reuse, R42, RZ ;  /* 0x0000002a8c28723c */ /* 0x040fe200000418ff */
[----:B------:R-:W-:Y:S02]  /*aba0*/  SHF.L.U64.HI R0, R3, R230, c[0x0][0x20c] ;  /* 0x0000830003007619 */ /* 0x000fe400000102e6 */
[----:B------:R2:W-:Y:S01]  /*abb0*/  LDGSTS.E.BYPASS.LTC128B.128 [R228+0x4100], [R54.64], !P6 ;  /* 0x0410000036e47fae */ /* 0x0005e2000f101d46 */
[----:B------:R-:W-:Y:S02]  /*abc0*/  IADD3 R52, P2, R2, R60, RZ ;  /* 0x0000003c02347210 */ /* 0x000fe40007f5e0ff */
[----:B------:R-:W-:Y:S02]  /*abd0*/  IADD3.X R3, R45, R0, RZ, P1, !PT ;  /* 0x000000002d037210 */ /* 0x000fe40000ffe4ff */
[----:B------:R-:W-:Y:S03]  /*abe0*/  IADD3 R60, P1, R52, R60, RZ ;  /* 0x0000003c343c7210 */ /* 0x000fe60007f3e0ff */
[----:B------:R3:W-:Y:S01]  /*abf0*/  LDGSTS.E.BYPASS.LTC128B.128 [R228+0x1100], [R2.64], !P0 ;  /* 0x0110000002e47fae */ /* 0x0007e2000c101d46 */
[-C--:B------:R-:W-:Y:S04]  /*ac00*/  IADD3.X R53, R3, R0.reuse, RZ, P2, !PT ;  /* 0x0000000003357210 */ /* 0x080fe800017fe4ff */
[----:B------:R-:W-:Y:S02]  /*ac10*/  IADD3.X R61, R53, R0, RZ, P1, !PT ;  /* 0x00000000353d7210 */ /* 0x000fe40000ffe4ff */
[C---:B------:R-:W-:Y:S01]  /*ac20*/  ISETP.GT.AND P1, PT, R229.reuse, RZ, PT ;  /* 0x000000ffe500720c */ /* 0x040fe20003f24270 */
[----:B------:R3:W-:Y:S01]  /*ac30*/  LDGSTS.E.BYPASS.LTC128B.128 [R228+0x5100], [R2.64+0x80], !P6 ;  /* 0x0510008002e47fae */ /* 0x0007e2000f101d46 */
[----:B------:R-:W-:Y:S01]  /*ac40*/  IADD3 R229, R229, -0x1, RZ ;  /* 0xffffffffe5e57810 */ /* 0x000fe20007ffe0ff */
[C---:B-1----:R-:W-:Y:S06]  /*ac50*/  HMMA.16816.F32.BF16 R44, R140.reuse, R48, RZ ;  /* 0x000000308c2c723c */ /* 0x042fec00000418ff */
[----:B------:R2:W-:Y:S02]  /*ac60*/  LDGSTS.E.BYPASS.LTC128B.128 [R228+0x2100], [R52.64], !P0 ;  /* 0x0210000034e47fae */ /* 0x0005e4000c101d46 */
[C---:B------:R-:W-:Y:S06]  /*ac70*/  HMMA.16816.F32.BF16 R48, R140.reuse, R50, RZ ;  /* 0x000000328c30723c */ /* 0x040fec00000418ff */
[----:B------:R2:W-:Y:S08]  /*ac80*/  LDGSTS.E.BYPASS.LTC128B.128 [R228+0x6100], [R52.64+0x80], !P6 ;  /* 0x0610008034e47fae */ /* 0x0005f0000f101d46 */
[----:B------:R5:W-:Y:S08]  /*ac90*/  LDGSTS.E.BYPASS.LTC128B.128 [R228+0x3100], [R60.64], !P0 ;  /* 0x031000003ce47fae */ /* 0x000bf0000c101d46 */
[----:B------:R5:W-:Y:S08]  /*aca0*/  LDGSTS.E.BYPASS.LTC128B.128 [R228+0x7100], [R60.64+0x80], !P6 ;  /* 0x071000803ce47fae */ /* 0x000bf0000f101d46 */
[----:B------:R-:W0:Y:S01]  /*acb0*/  LDGDEPBAR ;  /* 0x00000000000079af */ /* 0x000e220000000000 */
[C---:B--2---:R-:W-:Y:S08]  /*acc0*/  HMMA.16816.F32.BF16 R52, R140.reuse, R56, RZ ;  /* 0x000000388c34723c */ /* 0x044ff000000418ff */
        /* <DEDUP_REMOVED lines=8> */
[----:B------:R-:W2:Y:S07]  /*ad50*/  LDSM.16.M88.4 R148, [R205+0x800] ;  /* 0x00080000cd94783b */ /* 0x000eae0000000200 */
[C---:B------:R-:W-:Y:S08]  /*ad60*/  HMMA.16816.F32.BF16 R20, R144.reuse, R152, R20 ;  /* 0x000000989014723c */ /* 0x040ff00000041814 */
        /* <DEDUP_REMOVED lines=10> */
[----:B------:R-:W2:Y:S07]  /*ae10*/  LDSM.16.M88.4 R168, [R205+0x2800] ;  /* 0x00280000cda8783b */ /* 0x000eae0000000200 */
[C---:B------:R-:W-:Y:S08]  /*ae20*/  HMMA.16816.F32.BF16 R52, R144.reuse, R192, R52 ;  /* 0x000000c09034723c */ /* 0x040ff00000041834 */
[C---:B------:R-:W-:Y:S01]  /*ae30*/  HMMA.16816.F32.BF16 R56, R144.reuse, R194, R56 ;  /* 0x000000c29038723c */ /* 0x040fe20000041838 */
[----:B------:R-:W-:Y:S07]  /*ae40*/  LDSM.16.M88.4 R192, [R202+0x1000] ;  /* 0x00100000cac0783b */ /* 0x000fee0000000200 */
[C---:B------:R-:W-:Y:S08]  /*ae50*/  HMMA.16816.F32.BF16 R60, R144.reuse, R196, R60 ;  /* 0x000000c4903c723c */ /* 0x040ff0000004183c */
[----:B------:R-:W-:Y:S08]  /*ae60*/  HMMA.16816.F32.BF16 R64, R144, R198, R64 ;  /* 0x000000c69040723c */ /* 0x000ff00000041840 */
[C---:B-1----:R-:W-:Y:S08]  /*ae70*/  HMMA.16816.F32.BF16 R4, R164.reuse, R136, R4 ;  /* 0x00000088a404723c */ /* 0x042ff00000041804 */
[C---:B------:R-:W-:Y:S01]  /*ae80*/  HMMA.16816.F32.BF16 R8, R164.reuse, R138, R8 ;  /* 0x0000008aa408723c */ /* 0x040fe20000041808 */
[----:B------:R-:W1:Y:S07]  /*ae90*/  LDSM.16.M88.4 R136, [R205+0x3000] ;  /* 0x00300000cd88783b */ /* 0x000e6e0000000200 */
[C---:B--2---:R-:W-:Y:S08]  /*aea0*/  HMMA.16816.F32.BF16 R12, R164.reuse, R148, R12 ;  /* 0x00000094a40c723c */ /* 0x044ff0000004180c */
[C---:B------:R-:W-:Y:S01]  /*aeb0*/  HMMA.16816.F32.BF16 R16, R164.reuse, R150, R16 ;  /* 0x00000096a410723c */ /* 0x040fe20000041810 */
[----:B------:R-:W2:Y:S07]  /*aec0*/  LDSM.16.M88.4 R148, [R205+0x3800] ;  /* 0x00380000cd94783b */ /* 0x000eae0000000200 */
[C---:B----4-:R-:W-:Y:S08]  /*aed0*/  HMMA.16816.F32.BF16 R20, R164.reuse, R152, R20 ;  /* 0x00000098a414723c */ /* 0x050ff00000041814 */
[C---:B------:R-:W-:Y:S01]  /*aee0*/  HMMA.16816.F32.BF16 R24, R164.reuse, R154, R24 ;  /* 0x0000009aa418723c */ /* 0x040fe20000041818 */
[----:B------:R-:W4:Y:S07]  /*aef0*/  LDSM.16.M88.4 R152, [R202] ;  /* 0x00000000ca98783b */ /* 0x000f2e0000000200 */
[C---:B-----5:R-:W-:Y:S08]  /*af00*/  HMMA.16816.F32.BF16 R28, R164.reuse, R156, R28 ;  /* 0x0000009ca41c723c */ /* 0x060ff0000004181c */
[C---:B------:R-:W-:Y:S01]  /*af10*/  HMMA.16816.F32.BF16 R32, R164.reuse, R158, R32 ;  /* 0x0000009ea420723c */ /* 0x040fe20000041820 */
[----:B------:R-:W5:Y:S07]  /*af20*/  LDSM.16.M88.4 R156, [R202+0x800] ;  /* 0x00080000ca9c783b */ /* 0x000f6e0000000200 */
[C---:B------:R-:W-:Y:S08]  /*af30*/  HMMA.16816.F32.BF16 R36, R164.reuse, R160, R36 ;  /* 0x000000a0a424723c */ /* 0x040ff00000041824 */
[C---:B------:R-:W-:Y:S01]  /*af40*/  HMMA.16816.F32.BF16 R40, R164.reuse, R162, R40 ;  /* 0x000000a2a428723c */ /* 0x040fe20000041828 */
[----:B------:R-:W3:Y:S07]  /*af50*/  LDSM.16.M88.4 R160, [R202+0x1800] ;  /* 0x00180000caa0783b */ /* 0x000eee0000000200 */
[C---:B------:R-:W-:Y:S08]  /*af60*/  HMMA.16816.F32.BF16 R44, R164.reuse, R168, R44 ;  /* 0x000000a8a42c723c */ /* 0x040ff0000004182c */
[C---:B------:R-:W-:Y:S01]  /*af70*/  HMMA.16816.F32.BF16 R48, R164.reuse, R170, R48 ;  /* 0x000000aaa430723c */ /* 0x040fe20000041830 */
[----:B------:R-:W3:Y:S07]  /*af80*/  LDSM.16.M88.4 R168, [R202+0x2000] ;  /* 0x00200000caa8783b */ /* 0x000eee0000000200 */
[C---:B-1----:R-:W-:Y:S08]  /*af90*/  HMMA.16816.F32.BF16 R52, R164.reuse, R136, R52 ;  /* 0x00000088a434723c */ /* 0x042ff00000041834 */
[C---:B------:R-:W-:Y:S01]  /*afa0*/  HMMA.16816.F32.BF16 R56, R164.reuse, R138, R56 ;  /* 0x0000008aa438723c */ /* 0x040fe20000041838 */
[----:B------:R-:W1:Y:S07]  /*afb0*/  LDSM.16.M88.4 R136, [R202+0x2800] ;  /* 0x00280000ca88783b */ /* 0x000e6e0000000200 */
[C---:B--2---:R-:W-:Y:S08]  /*afc0*/  HMMA.16816.F32.BF16 R60, R164.reuse, R148, R60 ;  /* 0x00000094a43c723c */ /* 0x044ff0000004183c */
[----:B------:R-:W-:Y:S01]  /*afd0*/  HMMA.16816.F32.BF16 R64, R164, R150, R64 ;  /* 0x00000096a440723c */ /* 0x000fe20000041840 */
        /* <DEDUP_REMOVED lines=9> */
[----:B------:R-:W-:Y:S07]  /*b070*/  LDSM.16.M88.4 R192, [R201+0x5000] ;  /* 0x00500000c9c0783b */ /* 0x000fee0000000200 */
[C---:B---3--:R-:W-:Y:S08]  /*b080*/  HMMA.16816.F32.BF16 R28, R172.reuse, R160, R28 ;  /* 0x000000a0ac1c723c */ /* 0x048ff0000004181c */
        /* <DEDUP_REMOVED lines=9> */
[C---:B------:R-:W-:Y:S01]  /*b120*/  HMMA.16816.F32.BF16 R56, R172.reuse, R150, R56 ;  /* 0x00000096ac38723c */ /* 0x040fe20000041838 */
[----:B------:R-:W2:Y:S07]  /*b130*/  LDSM.16.M88.4 R148, [R201+0x6800] ;  /* 0x00680000c994783b */ /* 0x000eae0000000200 */
[C---:B----4-:R-:W-:Y:S08]  /*b140*/  HMMA.16816.F32.BF16 R60, R172.reuse, R152, R60 ;  /* 0x00000098ac3c723c */ /* 0x050ff0000004183c */
[----:B------:R-:W-:Y:S01]  /*b150*/  HMMA.16816.F32.BF16 R64, R172, R154, R64 ;  /* 0x0000009aac40723c */ /* 0x000fe20000041840 */
[----:B------:R-:W4:Y:S07]  /*b160*/  LDSM.16.M88.4 R152, [R201+0x7000] ;  /* 0x00700000c998783b */ /* 0x000f2e0000000200 */
[C---:B-----5:R-:W-:Y:S08]  /*b170*/  HMMA.16816.F32.BF16 R4, R176.reuse, R156, R4 ;  /* 0x0000009cb004723c */ /* 0x060ff00000041804 */
[C---:B------:R-:W-:Y:S01]  /*b180*/  HMMA.16816.F32.BF16 R8, R176.reuse, R158, R8 ;  /* 0x0000009eb008723c */ /* 0x040fe20000041808 */
[----:B------:R-:W5:Y:S07]  /*b190*/  LDSM.16.M88.4 R156, [R201+0x7800] ;  /* 0x00780000c99c783b */ /* 0x000f6e0000000200 */
[C---:B---3--:R-:W-:Y:S08]  /*b1a0*/  HMMA.16816.F32.BF16 R12, R176.reuse, R160, R12 ;  /* 0x000000a0b00c723c */ /* 0x048ff0000004180c */
[C---:B------:R-:W-:Y:S01]  /*b1b0*/  HMMA.16816.F32.BF16 R16, R176.reuse, R162, R16 ;  /* 0x000000a2b010723c */ /* 0x040fe20000041810 */
[----:B------:R-:W3:Y:S07]  /*b1c0*/  LDSM.16.M88.4 R160, [R215] ;  /* 0x00000000d7a0783b */ /* 0x000eee0000000200 */
[C---:B------:R-:W-:Y:S08]  /*b1d0*/  HMMA.16816.F32.BF16 R20, R176.reuse, R192, R20 ;  /* 0x000000c0b014723c */ /* 0x040ff00000041814 */
[C---:B------:R-:W-:Y:S01]  /*b1e0*/  HMMA.16816.F32.BF16 R24, R176.reuse, R194, R24 ;  /* 0x000000c2b018723c */ /* 0x040fe20000041818 */
        /* <DEDUP_REMOVED lines=9> */
[----:B------:R-:W2:Y:S07]  /*b280*/  LDSM.16.M88.4 R148, [R211] ;  /* 0x00000000d394783b */ /* 0x000eae0000000200 */
[C---:B----4-:R-:W-:Y:S08]  /*b290*/  HMMA.16816.F32.BF16 R52, R176.reuse, R152, R52 ;  /* 0x00000098b034723c */ /* 0x050ff00000041834 */
[C---:B------:R-:W-:Y:S01]  /*b2a0*/  HMMA.16816.F32.BF16 R56, R176.reuse, R154, R56 ;  /* 0x0000009ab038723c */ /* 0x040fe20000041838 */
[----:B------:R-:W4:Y:S07]  /*b2b0*/  LDSM.16.M88.4 R152, [R210] ;  /* 0x00000000d298783b */ /* 0x000f2e0000000200 */
[C---:B-----5:R-:W-:Y:S08]  /*b2c0*/  HMMA.16816.F32.BF16 R60, R176.reuse, R156, R60 ;  /* 0x0000009cb03c723c */ /* 0x060ff0000004183c */
[----:B------:R-:W-:Y:S01]  /*b2d0*/  HMMA.16816.F32.BF16 R64, R176, R158, R64 ;  /* 0x0000009eb040723c */ /* 0x000fe20000041840 */
[----:B------:R-:W5:Y:S07]  /*b2e0*/  LDSM.16.M88.4 R156, [R209] ;  /* 0x00000000d19c783b */ /* 0x000f6e0000000200 */
[C---:B---3--:R-:W-:Y:S08]  /*b2f0*/  HMMA.16816.F32.BF16 R4, R180.reuse, R160, R4 ;  /* 0x000000a0b404723c */ /* 0x048ff00000041804 */
[C---:B------:R-:W-:Y:S01]  /*b300*/  HMMA.16816.F32.BF16 R8, R180.reuse, R162, R8 ;  /* 0x000000a2b408723c */ /* 0x040fe20000041808 */
[----:B------:R-:W3:Y:S07]  /*b310*/  LDSM.16.M88.4 R160, [R208] ;  /* 0x00000000d0a0783b */ /* 0x000eee0000000200 */
        /* <DEDUP_REMOVED lines=18> */
[C---:B---3--:R-:W-:Y:S08]  /*b440*/  HMMA.16816.F32.BF16 R60, R180.reuse, R160, R60 ;  /* 0x000000a0b43c723c */ /* 0x048ff0000004183c */
[----:B------:R-:W-:Y:S01]  /*b450*/  HMMA.16816.F32.BF16 R64, R180, R162, R64 ;  /* 0x000000a2b440723c */ /* 0x000fe20000041840 */
[----:B------:R-:W3:Y:S07]  /*b460*/  LDSM.16.M88.4 R160, [R205+0x7000] ;  /* 0x00700000cda0783b */ /* 0x000eee0000000200 */
        /* <DEDUP_REMOVED lines=10> */
[C---:B------:R-:W-:Y:S08]  /*b510*/  HMMA.16816.F32.BF16 R32, R184.reuse, R150, R32 ;  /* 0x00000096b820723c */ /* 0x040ff00000041820 */
[C---:B----4-:R-:W-:Y:S08]  /*b520*/  HMMA.16816.F32.BF16 R36, R184.reuse, R152, R36 ;  /* 0x00000098b824723c */ /* 0x050ff00000041824 */
[C---:B------:R-:W-:Y:S08]  /*b530*/  HMMA.16816.F32.BF16 R40, R184.reuse, R154, R40 ;  /* 0x0000009ab828723c */ /* 0x040ff00000041828 */
[C---:B-----5:R-:W-:Y:S08]  /*b540*/  HMMA.16816.F32.BF16 R44, R184.reuse, R156, R44 ;  /* 0x0000009cb82c723c */ /* 0x060ff0000004182c */
[C---:B------:R-:W-:Y:S08]  /*b550*/  HMMA.16816.F32.BF16 R48, R184.reuse, R158, R48 ;  /* 0x0000009eb830723c */ /* 0x040ff00000041830 */
[C---:B---3--:R-:W-:Y:S08]  /*b560*/  HMMA.16816.F32.BF16 R52, R184.reuse, R160, R52 ;  /* 0x000000a0b834723c */ /* 0x048ff00000041834 */
        /* <DEDUP_REMOVED lines=38> */
[----:B------:R3:W-:Y:S01]  /*b7d0*/  MUFU.TANH R156, R13 ;  /* 0x0000000d009c7308 */ /* 0x0007e20000002400 */
[----:B----4-:R-:W-:Y:S09]  /*b7e0*/  FMNMX.FTZ R2, R152, R2, !PT ;  /* 0x0000000298027209 */ /* 0x010ff20007810000 */
[----:B------:R-:W4:Y:S01]  /*b7f0*/  MUFU.TANH R139, R12 ;  /* 0x0000000c008b7308 */ /* 0x000f220000002400 */
[----:B--2---:R-:W2:Y:S01]  /*b800*/  LDSM.16.M88.4 R8, [R202+0x5800] ;  /* 0x00580000ca08783b */ /* 0x004ea20000000200 */
[C---:B-1----:R-:W-:Y:S03]  /*b810*/  HMMA.16816.F32.BF16 R20, R188.reuse, R4, R20 ;  /* 0x00000004bc14723c */ /* 0x042fe60000041814 */
[----:B-----5:R-:W-:Y:S05]  /*b820*/  FMNMX.FTZ R2, R153, R2, !PT ;  /* 0x0000000299027209 */ /* 0x020fea0007810000 */
[----:B------:R-:W1:Y:S01]  /*b830*/  MUFU.TANH R157, R14 ;  /* 0x0000000e009d7308 */ /* 0x000e620000002400 */
[C---:B------:R-:W-:Y:S01]  /*b840*/  HMMA.16816.F32.BF16 R24, R188.reuse, R6, R24 ;  /* 0x00000006bc18723c */ /* 0x040fe20000041818 */
[----:B------:R-:W5:Y:S08]  /*b850*/  LDSM.16.M88.4 R4, [R202+0x6000] ;  /* 0x00600000ca04783b */ /* 0x000f700000000200 */
[----:B------:R-:W2:Y:S01]  /*b860*/  MUFU.TANH R159, R16 ;  /* 0x00000010009f7308 */ /* 0x000ea20000002400 */
[----:B---3--:R-:W3:Y:S02]  /*b870*/  LDL R13, [R1+0x14] ;  /* 0x00001400010d7983 */ /* 0x008ee40000100800 */
[----:B----4-:R-:W-:Y:S03]  /*b880*/  FMNMX.FTZ R0, R139, R0, !PT ;  /* 0x000000008b007209 */ /* 0x010fe60007810000 */
[----:B------:R-:W-:Y:S04]  /*b890*/  FMUL.FTZ R20, R20, c[0x0][0x320] ;  /* 0x0000c80014147a20 */ /* 0x000fe80000410000 */
[----:B------:R-:W4:Y:S01]  /*b8a0*/  MUFU.TANH R158, R15 ;  /* 0x0000000f009e7308 */ /* 0x000f220000002400 */
[----:B------:R-:W-:Y:S01]  /*b8b0*/  FMUL.FTZ R21, R21, c[0x0][0x320] ;  /* 0x0000c80015157a20 */ /* 0x000fe20000410000 */
[----:B------:R-:W-:Y:S01]  /*b8c0*/  FMNMX.FTZ R0, R156, R0, !PT ;  /* 0x000000009c007209 */ /* 0x000fe20007810000 */
[----:B------:R-:W-:Y:S01]  /*b8d0*/  FMUL.FTZ R22, R22, c[0x0][0x320] ;  /* 0x0000c80016167a20 */ /* 0x000fe20000410000 */
[----:B-1----:R-:W-:Y:S01]  /*b8e0*/  FMNMX.FTZ R2, R157, R2, !PT ;  /* 0x000000029d027209 */ /* 0x002fe20007810000 */
[----:B------:R-:W-:Y:S02]  /*b8f0*/  FMUL.FTZ R23, R23, c[0x0][0x320] ;  /* 0x0000c80017177a20 */ /* 0x000fe40000410000 */
[----:B------:R-:W-:Y:S02]  /*b900*/  FMUL.FTZ R24, R24, c[0x0][0x320] ;  /* 0x0000c80018187a20 */ /* 0x000fe40000410000 */
[----:B------:R-:W-:Y:S01]  /*b910*/  FMUL.FTZ R25, R25, c[0x0][0x320] ;  /* 0x0000c80019197a20 */ /* 0x000fe20000410000 */
[----:B------:R-:W1:Y:S01]  /*b920*/  MUFU.TANH R160, R17 ;  /* 0x0000001100a07308 */ /* 0x000e620000002400 */
[----:B------:R-:W-:Y:S02]  /*b930*/  FMUL.FTZ R26, R26, c[0x0][0x320] ;  /* 0x0000c8001a1a7a20 */ /* 0x000fe40000410000 */
[----:B------:R-:W-:Y:S01]  /*b940*/  FMUL.FTZ R27, R27, c[0x0][0x320] ;  /* 0x0000c8001b1b7a20 */ /* 0x000fe20000410000 */
[C---:B--2---:R-:W-:Y:S03]  /*b950*/  HMMA.16816.F32.BF16 R28, R188.reuse, R8, R28 ;  /* 0x00000008bc1c723c */ /* 0x044fe6000004181c */
[----:B------:R-:W-:Y:S03]  /*b960*/  FMNMX.FTZ R0, R159, R0, !PT ;  /* 0x000000009f007209 */ /* 0x000fe60007810000 */
[----:B------:R-:W2:Y:S02]  /*b970*/  MUFU.TANH R171, R18 ;  /* 0x0000001200ab7308 */ /* 0x000ea40000002400 */
[C---:B------:R-:W-:Y:S01]  /*b980*/  HMMA.16816.F32.BF16 R32, R188.reuse, R10, R32 ;  /* 0x0000000abc20723c */ /* 0x040fe20000041820 */
[----:B------:R-:W2:Y:S03]  /*b990*/  LDSM.16.M88.4 R8, [R202+0x6800] ;  /* 0x00680000ca08783b */ /* 0x000ea60000000200 */
[----:B----4-:R-:W-:Y:S04]  /*b9a0*/  FMNMX.FTZ R2, R158, R2, !PT ;  /* 0x000000029e027209 */ /* 0x010fe80007810000 */
[----:B------:R-:W4:Y:S01]  /*b9b0*/  MUFU.TANH R193, R20 ;  /* 0x0000001400c17308 */ /* 0x000f220000002400 */
[C---:B-----5:R-:W-:Y:S03]  /*b9c0*/  HMMA.16816.F32.BF16 R36, R188.reuse, R4, R36 ;  /* 0x00000004bc24723c */ /* 0x060fe60000041824 */
[----:B-1----:R-:W-:Y:S04]  /*b9d0*/  FMNMX.FTZ R0, R160, R0, !PT ;  /* 0x00000000a0007209 */ /* 0x002fe80007810000 */
[----:B------:R-:W-:Y:S01]  /*b9e0*/  FMUL.FTZ R28, R28, c[0x0][0x320] ;  /* 0x0000c8001c1c7a20 */ /* 0x000fe20000410000 */
[C---:B------:R-:W-:Y:S01]  /*b9f0*/  HMMA.16816.F32.BF16 R40, R188.reuse, R6, R40 ;  /* 0x00000006bc28723c */ /* 0x040fe20000041828 */
[----:B------:R-:W1:Y:S01]  /*ba00*/  MUFU.TANH R192, R19 ;  /* 0x0000001300c07308 */ /* 0x000e620000002400 */
[----:B------:R-:W5:Y:S02]  /*ba10*/  LDSM.16.M88.4 R4, [R202+0x7000] ;  /* 0x00700000ca04783b */ /* 0x000f640000000200 */
[----:B------:R-:W-:Y:S01]  /*ba20*/  FMUL.FTZ R29, R29, c[0x0][0x320] ;  /* 0x0000c8001d1d7a20 */ /* 0x000fe20000410000 */
[----:B--2---:R-:W-:Y:S01]  /*ba30*/  FMNMX.FTZ R2, R171, R2, !PT ;  /* 0x00000002ab027209 */ /* 0x004fe20007810000 */
[----:B------:R-:W-:Y:S02]  /*ba40*/  FMUL.FTZ R30, R30, c[0x0][0x320] ;  /* 0x0000c8001e1e7a20 */ /* 0x000fe40000410000 */
[----:B------:R-:W-:Y:S03]  /*ba50*/  FMUL.FTZ R31, R31, c[0x0][0x320] ;  /* 0x0000c8001f1f7a20 */ /* 0x000fe60000410000 */
[----:B------:R-:W2:Y:S01]  /*ba60*/  MUFU.TANH R194, R21 ;  /* 0x0000001500c27308 */ /* 0x000ea20000002400 */
[----:B------:R-:W-:Y:S02]  /*ba70*/  FMUL.FTZ R33, R33, c[0x0][0x320] ;  /* 0x0000c80021217a20 */ /* 0x000fe40000410000 */
[----:B------:R-:W-:Y:S01]  /*ba80*/  FMUL.FTZ R34, R34, c[0x0][0x320] ;  /* 0x0000c80022227a20 */ /* 0x000fe20000410000 */
[----:B----4-:R-:W-:Y:S01]  /*ba90*/  FMNMX.FTZ R0, R193, R0, !PT ;  /* 0x00000000c1007209 */ /* 0x010fe20007810000 */
[----:B------:R-:W-:Y:S02]  /*baa0*/  FMUL.FTZ R36, R36, c[0x0][0x320] ;  /* 0x0000c80024247a20 */ /* 0x000fe40000410000 */
[----:B------:R-:W-:Y:S02]  /*bab0*/  FMUL.FTZ R37, R37, c[0x0][0x320] ;  /* 0x0000c80025257a20 */ /* 0x000fe40000410000 */
[----:B------:R-:W-:Y:S01]  /*bac0*/  FMUL.FTZ R38, R38, c[0x0][0x320] ;  /* 0x0000c80026267a20 */ /* 0x000fe20000410000 */
[----:B------:R-:W4:Y:S01]  /*bad0*/  MUFU.TANH R195, R22 ;  /* 0x0000001600c37308 */ /* 0x000f220000002400 */
[----:B------:R-:W-:Y:S01]  /*bae0*/  FMUL.FTZ R39, R39, c[0x0][0x320] ;  /* 0x0000c80027277a20 */ /* 0x000fe20000410000 */
[C---:B------:R-:W-:Y:S03]  /*baf0*/  HMMA.16816.F32.BF16 R44, R188.reuse, R8, R44 ;  /* 0x00000008bc2c723c */ /* 0x040fe6000004182c */
[----:B------:R-:W-:Y:S01]  /*bb00*/  FMUL.FTZ R35, R35, c[0x0][0x320] ;  /* 0x0000c80023237a20 */ /* 0x000fe20000410000 */
[----:B-1----:R-:W-:Y:S01]  /*bb10*/  FMNMX.FTZ R2, R192, R2, !PT ;  /* 0x00000002c0027209 */ /* 0x002fe20007810000 */
[----:B------:R-:W-:Y:S03]  /*bb20*/  FMUL.FTZ R41, R41, c[0x0][0x320] ;  /* 0x0000c80029297a20 */ /* 0x000fe60000410000 */
[----:B------:R-:W1:Y:S01]  /*bb30*/  MUFU.TANH R197, R24 ;  /* 0x0000001800c57308 */ /* 0x000e620000002400 */
[C---:B------:R-:W-:Y:S01]  /*bb40*/  HMMA.16816.F32.BF16 R48, R188.reuse, R10, R48 ;  /* 0x0000000abc30723c */ /* 0x040fe20000041830 */
[----:B------:R-:W1:Y:S01]  /*bb50*/  LDSM.16.M88.4 R8, [R202+0x7800] ;  /* 0x00780000ca08783b */ /* 0x000e620000000200 */
[----:B------:R-:W-:Y:S04]  /*bb60*/  DEPBAR.LE SB0, 0x0 ;  /* 0x000080000000791a */ /* 0x000fe80000000000 */
[----:B------:R-:W-:Y:S01]  /*bb70*/  FMUL.FTZ R42, R42, c[0x0][0x320] ;  /* 0x0000c8002a2a7a20 */ /* 0x000fe20000410000 */
[----:B--2---:R-:W-:Y:S01]  /*bb80*/  FMNMX.FTZ R0, R194, R0, !PT ;  /* 0x00000000c2007209 */ /* 0x004fe20007810000 */
[----:B------:R-:W-:Y:S01]  /*bb90*/  FMUL.FTZ R43, R43, c[0x0][0x320] ;  /* 0x0000c8002b2b7a20 */ /* 0x000fe20000410000 */
[----:B------:R-:W2:Y:S01]  /*bba0*/  MUFU.TANH R196, R23 ;  /* 0x0000001700c47308 */ /* 0x000ea20000002400 */
[C---:B-----5:R-:W-:Y:S01]  /*bbb0*/  HMMA.16816.F32.BF16 R52, R188.reuse, R4, R52 ;  /* 0x00000004bc34723c */ /* 0x060fe20000041834 */
[----:B------:R-:W-:Y:S04]  /*bbc0*/  BAR.SYNC.DEFER_BLOCKING 0x0 ;  /* 0x0000000000007b1d */ /* 0x000fe80000010000 */
[----:B------:R-:W-:Y:S01]  /*bbd0*/  FMUL.FTZ R32, R32, c[0x0][0x320] ;  /* 0x0000c80020207a20 */ /* 0x000fe20000410000 */
[----:B----4-:R-:W-:Y:S01]  /*bbe0*/  FMNMX.FTZ R2, R195, R2, !PT ;  /* 0x00000002c3027209 */ /* 0x010fe20007810000 */
[----:B------:R-:W-:Y:S01]  /*bbf0*/  FMUL.FTZ R44, R44, c[0x0][0x320] ;  /* 0x0000c8002c2c7a20 */ /* 0x000fe20000410000 */
[C---:B------:R-:W-:Y:S01]  /*bc00*/  HMMA.16816.F32.BF16 R56, R188.reuse, R6, R56 ;  /* 0x00000006bc38723c */ /* 0x040fe20000041838 */
[----:B------:R-:W4:Y:S03]  /*bc10*/  MUFU.TANH R198, R25 ;  /* 0x0000001900c67308 */ /* 0x000f260000002400 */
[----:B------:R-:W-:Y:S01]  /*bc20*/  FMUL.FTZ R45, R45, c[0x0][0x320] ;  /* 0x0000c8002d2d7a20 */ /* 0x000fe20000410000 */
[----:B-1----:R-:W-:Y:S01]  /*bc30*/  FMNMX.FTZ R0, R197, R0, !PT ;  /* 0x00000000c5007209 */ /* 0x002fe20007810000 */
[----:B------:R-:W-:Y:S02]  /*bc40*/  FMUL.FTZ R46, R46, c[0x0][0x320] ;  /* 0x0000c8002e2e7a20 */ /* 0x000fe40000410000 */
[----:B------:R-:W-:Y:S03]  /*bc50*/  FMUL.FTZ R47, R47, c[0x0][0x320] ;  /* 0x0000c8002f2f7a20 */ /* 0x000fe60000410000 */
[----:B------:R-:W1:Y:S01]  /*bc60*/  MUFU.TANH R231, R26 ;  /* 0x0000001a00e77308 */ /* 0x000e620000002400 */
[----:B------:R-:W-:Y:S02]  /*bc70*/  FMUL.FTZ R50, R50, c[0x0][0x320] ;  /* 0x0000c80032327a20 */ /* 0x000fe40000410000 */
[----:B------:R-:W-:Y:S01]  /*bc80*/  FMUL.FTZ R48, R48, c[0x0][0x320] ;  /* 0x0000c80030307a20 */ /* 0x000fe20000410000 */
[----:B--2---:R-:W-:Y:S01]  /*bc90*/  FMNMX.FTZ R2, R196, R2, !PT ;  /* 0x00000002c4027209 */ /* 0x004fe20007810000 */
[----:B------:R-:W-:Y:S02]  /*bca0*/  FMUL.FTZ R52, R52, c[0x0][0x320] ;  /* 0x0000c80034347a20 */ /* 0x000fe40000410000 */
[----:B------:R-:W-:Y:S02]  /*bcb0*/  FMUL.FTZ R53, R53, c[0x0][0x320] ;  /* 0x0000c80035357a20 */ /* 0x000fe40000410000 */
[----:B------:R-:W-:Y:S01]  /*bcc0*/  FMUL.FTZ R54, R54, c[0x0][0x320] ;  /* 0x0000c80036367a20 */ /* 0x000fe20000410000 */
[----:B------:R-:W2:Y:S01]  /*bcd0*/  MUFU.TANH R236, R28 ;  /* 0x0000001c00ec7308 */ /* 0x000ea20000002400 */
[----:B------:R-:W-:Y:S01]  /*bce0*/  FMUL.FTZ R55, R55, c[0x0][0x320] ;  /* 0x0000c80037377a20 */ /* 0x000fe20000410000 */
[C---:B------:R-:W-:Y:S03]  /*bcf0*/  HMMA.16816.F32.BF16 R60, R188.reuse, R8, R60 ;  /* 0x00000008bc3c723c */ /* 0x040fe6000004183c */
[----:B------:R-:W-:Y:S01]  /*bd00*/  FMUL.FTZ R58, R58, c[0x0][0x320] ;  /* 0x0000c8003a3a7a20 */ /* 0x000fe20000410000 */
[----:B----4-:R-:W-:Y:S01]  /*bd10*/  FMNMX.FTZ R0, R198, R0, !PT ;  /* 0x00000000c6007209 */ /* 0x010fe20007810000 */
[----:B------:R-:W-:Y:S02]  /*bd20*/  FMUL.FTZ R59, R59, c[0x0][0x320] ;  /* 0x0000c8003b3b7a20 */ /* 0x000fe40000410000 */
[----:B------:R-:W-:Y:S01]  /*bd30*/  FMUL.FTZ R49, R49, c[0x0][0x320] ;  /* 0x0000c80031317a20 */ /* 0x000fe20000410000 */
[----:B------:R-:W4:Y:S01]  /*bd40*/  MUFU.TANH R232, R27 ;  /* 0x0000001b00e87308 */ /* 0x000f220000002400 */
[----:B------:R-:W-:Y:S01]  /*bd50*/  HMMA.16816.F32.BF16 R64, R188, R10, R64 ;  /* 0x0000000abc40723c */ /* 0x000fe20000041840 */
[----:B------:R-:W5:Y:S02]  /*bd60*/  LDL.64 R10, [R1+0x18] ;  /* 0x00001800010a7983 */ /* 0x000f640000100a00 */
[----:B------:R-:W-:Y:S01]  /*bd70*/  FMUL.FTZ R40, R40, c[0x0][0x320] ;  /* 0x0000c80028287a20 */ /* 0x000fe20000410000 */
[----:B-1----:R-:W-:Y:S01]  /*bd80*/  FMNMX.FTZ R2, R231, R2, !PT ;  /* 0x00000002e7027209 */ /* 0x002fe20007810000 */
[----:B------:R-:W-:Y:S02]  /*bd90*/  FMUL.FTZ R56, R56, c[0x0][0x320] ;  /* 0x0000c80038387a20 */ /* 0x000fe40000410000 */
[----:B------:R-:W-:Y:S02]  /*bda0*/  FMUL.FTZ R51, R51, c[0x0][0x320] ;  /* 0x0000c80033337a20 */ /* 0x000fe40000410000 */
[----:B------:R-:W1:Y:S03]  /*bdb0*/  MUFU.TANH R237, R29 ;  /* 0x0000001d00ed7308 */ /* 0x000e660000002400 */
[----:B------:R-:W-:Y:S01]  /*bdc0*/  FMUL.FTZ R57, R57, c[0x0][0x320] ;  /* 0x0000c80039397a20 */ /* 0x000fe20000410000 */
[----:B--2---:R-:W-:Y:S02]  /*bdd0*/  FMNMX.FTZ R0, R236, R0, !PT ;  /* 0x00000000ec007209 */ /* 0x004fe40007810000 */
[----:B------:R-:W-:Y:S02]  /*bde0*/  FMUL.FTZ R61, R61, c[0x0][0x320] ;  /* 0x0000c8003d3d7a20 */ /* 0x000fe40000410000 */
[----:B------:R-:W-:Y:S02]  /*bdf0*/  FMUL.FTZ R62, R62, c[0x0][0x320] ;  /* 0x0000c8003e3e7a20 */ /* 0x000fe40000410000 */
[----:B------:R-:W2:Y:S01]  /*be00*/  MUFU.TANH R238, R30 ;  /* 0x0000001e00ee7308 */ /* 0x000ea20000002400 */
[----:B------:R-:W-:Y:S02]  /*be10*/  FMUL.FTZ R63, R63, c[0x0][0x320] ;  /* 0x0000c8003f3f7a20 */ /* 0x000fe40000410000 */
[----:B------:R-:W-:Y:S01]  /*be20*/  FMUL.FTZ R60, R60, c[0x0][0x320] ;  /* 0x0000c8003c3c7a20 */ /* 0x000fe20000410000 */
[----:B----4-:R-:W-:Y:S01]  /*be30*/  FMNMX.FTZ R2, R232, R2, !PT ;  /* 0x00000002e8027209 */ /* 0x010fe20007810000 */
[----:B------:R-:W-:Y:S02]  /*be40*/  FMUL.FTZ R64, R64, c[0x0][0x320] ;  /* 0x0000c80040407a20 */ /* 0x000fe40000410000 */
[----:B------:R-:W-:Y:S02]  /*be50*/  FMUL.FTZ R66, R66, c[0x0][0x320] ;  /* 0x0000c80042427a20 */ /* 0x000fe40000410000 */
[----:B------:R-:W-:Y:S01]  /*be60*/  FMUL.FTZ R65, R65, c[0x0][0x320] ;  /* 0x0000c80041417a20 */ /* 0x000fe20000410000 */
[----:B------:R-:W-:Y:S01]  /*be70*/  MUFU.TANH R3, R64 ;  /* 0x0000004000037308 */ /* 0x000fe20000002400 */
[----:B-1----:R-:W-:Y:S09]  /*be80*/  FMNMX.FTZ R0, R237, R0, !PT ;  /* 0x00000000ed007209 */ /* 0x002ff20007810000 */
[----:B------:R-:W1:Y:S01]  /*be90*/  MUFU.TANH R241, R32 ;  /* 0x0000002000f17308 */ /* 0x000e620000002400 */
[----:B--2---:R-:W-:Y:S09]  /*bea0*/  FMNMX.FTZ R2, R238, R2, !PT ;  /* 0x00000002ee027209 */ /* 0x004ff20007810000 */
[----:B------:R-:W2:Y:S10]  /*beb0*/  MUFU.TANH R239, R31 ;  /* 0x0000001f00ef7308 */ /* 0x000eb40000002400 */
[----:B------:R-:W4:Y:S01]  /*bec0*/  MUFU.TANH R240, R33 ;  /* 0x0000002100f07308 */ /* 0x000f220000002400 */
[----:B-1----:R-:W-:Y:S09]  /*bed0*/  FMNMX.FTZ R0, R241, R0, !PT ;  /* 0x00000000f1007209 */ /* 0x002ff20007810000 */
        /* <DEDUP_REMOVED lines=18> */
[----:B------:R4:W-:Y:S01]  /*c000*/  MUFU.TANH R162, R56 ;  /* 0x0000003800a27308 */ /* 0x0009e20000002400 */
[----:B--2---:R-:W-:Y:S09]  /*c010*/  FMNMX.FTZ R0, R199, R0, !PT ;  /* 0x00000000c7007209 */ /* 0x004ff20007810000 */
[----:B------:R-:W1:Y:S10]  /*c020*/  MUFU.TANH R163, R44 ;  /* 0x0000002c00a37308 */ /* 0x000e740000002400 */
[----:B------:R-:W2:Y:S01]  /*c030*/  MUFU.TANH R244, R43 ;  /* 0x0000002b00f47308 */ /* 0x000ea20000002400 */
[----:B----4-:R-:W-:Y:S04]  /*c040*/  MOV R56, R245 ;  /* 0x000000f500387202 */ /* 0x010fe80000000f00 */
[----:B------:R-:W-:Y:S05]  /*c050*/  FMNMX.FTZ R2, R56, R2, !PT ;  /* 0x0000000238027209 */ /* 0x000fea0007810000 */
[----:B------:R-:W-:Y:S01]  /*c060*/  MUFU.TANH R235, R51 ;  /* 0x0000003300eb7308 */ /* 0x000fe20000002400 */
[----:B-1----:R-:W-:Y:S09]  /*c070*/  FMNMX.FTZ R0, R163, R0, !PT ;  /* 0x00000000a3007209 */ /* 0x002ff20007810000 */
[----:B------:R2:W-:Y:S10]  /*c080*/  MUFU.TANH R51, R57 ;  /* 0x0000003900337308 */ /* 0x0005f40000002400 */
[----:B------:R-:W1:Y:S10]  /*c090*/  MUFU.TANH R247, R45 ;  /* 0x0000002d00f77308 */ /* 0x000e740000002400 */
[----:B------:R-:W4:Y:S01]  /*c0a0*/  MUFU.TANH R69, R48 ;  /* 0x0000003000457308 */ /* 0x000f220000002400 */
[----:B--2---:R-:W-:Y:S04]  /*c0b0*/  MOV R57, R244 ;  /* 0x000000f400397202 */ /* 0x004fe80000000f00 */
[----:B------:R-:W-:Y:S05]  /*c0c0*/  FMNMX.FTZ R2, R57, R2, !PT ;  /* 0x0000000239027209 */ /* 0x000fea0007810000 */
[----:B------:R4:W2:Y:S01]  /*c0d0*/  MUFU.TANH R233, R49 ;  /* 0x0000003100e97308 */ /* 0x0008a20000002400 */
[----:B-1----:R-:W-:Y:S09]  /*c0e0*/  FMNMX.FTZ R0, R247, R0, !PT ;  /* 0x00000000f7007209 */ /* 0x002ff20007810000 */
[----:B------:R-:W1:Y:S10]  /*c0f0*/  MUFU.TANH R234, R46 ;  /* 0x0000002e00ea7308 */ /* 0x000e740000002400 */
[----:B------:R-:W3:Y:S01]  /*c100*/  MUFU.TANH R68, R47 ;  /* 0x0000002f00447308 */ /* 0x000ee20000002400 */
[----:B----4-:R-:W-:Y:S04]  /*c110*/  MOV R49, R69 ;  /* 0x0000004500317202 */ /* 0x010fe80000000f00 */
[----:B------:R-:W-:Y:S05]  /*c120*/  FMNMX.FTZ R0, R49, R0, !PT ;  /* 0x0000000031007209 */ /* 0x000fea0007810000 */
[----:B------:R3:W-:Y:S01]  /*c130*/  MUFU.TANH R9, R60 ;  /* 0x0000003c00097308 */ /* 0x0007e20000002400 */
[----:B--2---:R-:W-:Y:S02]  /*c140*/  FMNMX.FTZ R0, R233, R0, !PT ;  /* 0x00000000e9007209 */ /* 0x004fe40007810000 */
[----:B-1----:R-:W-:Y:S07]  /*c150*/  FMNMX.FTZ R2, R234, R2, !PT ;  /* 0x00000002ea027209 */ /* 0x002fee0007810000 */
[----:B------:R-:W1:Y:S10]  /*c160*/  MUFU.TANH R161, R50 ;  /* 0x0000003200a17308 */ /* 0x000e740000002400 */
[----:B------:R-:W2:Y:S01]  /*c170*/  MUFU.TANH R50, R52 ;  /* 0x0000003400327308 */ /* 0x000ea20000002400 */
[----:B---3--:R-:W-:Y:S04]  /*c180*/  MOV R60, R68 ;  /* 0x00000044003c7202 */ /* 0x008fe80000000f00 */
[----:B------:R-:W-:Y:S05]  /*c190*/  FMNMX.FTZ R2, R60, R2, !PT ;  /* 0x000000023c027209 */ /* 0x000fea0007810000 */
[----:B------:R-:W3:Y:S01]  /*c1a0*/  MUFU.TANH R168, R53 ;  /* 0x0000003500a87308 */ /* 0x000ee20000002400 */
[----:B-1----:R-:W-:Y:S09]  /*c1b0*/  FMNMX.FTZ R2, R161, R2, !PT ;  /* 0x00000002a1027209 */ /* 0x002ff20007810000 */
[----:B------:R1:W-:Y:S01]  /*c1c0*/  MUFU.TANH R137, R66 ;  /* 0x0000004200897308 */ /* 0x0003e20000002400 */
[----:B--2---:R-:W-:Y:S09]  /*c1d0*/  FMNMX.FTZ R0, R50, R0, !PT ;  /* 0x0000000032007209 */ /* 0x004ff20007810000 */
[----:B------:R-:W2:Y:S10]  /*c1e0*/  MUFU.TANH R4, R61 ;  /* 0x0000003d00047308 */ /* 0x000eb40000002400 */
[----:B------:R-:W4:Y:S01]  /*c1f0*/  MUFU.TANH R243, R54 ;  /* 0x0000003600f37308 */ /* 0x000f220000002400 */
[----:B-1----:R-:W-:Y:S02]  /*c200*/  MOV R66, R3 ;  /* 0x0000000300427202 */ /* 0x002fe40000000f00 */
[----:B------:R-:W-:Y:S02]  /*c210*/  FMNMX.FTZ R3, R235, R2, !PT ;  /* 0x00000002eb037209 */ /* 0x000fe40007810000 */
[----:B---3--:R-:W-:Y:S01]  /*c220*/  FMNMX.FTZ R2, R168, R0, !PT ;  /* 0x00000000a8027209 */ /* 0x008fe20007810000 */
[----:B------:R-:W-:Y:S04]  /*c230*/  FMUL.FTZ R0, R67, c[0x0][0x320] ;  /* 0x0000c80043007a20 */ /* 0x000fe80000410000 */
[----:B------:R4:W-:Y:S01]  /*c240*/  MUFU.TANH R12, R58 ;  /* 0x0000003a000c7308 */ /* 0x0009e20000002400 */
[----:B------:R-:W-:Y:S02]  /*c250*/  FMNMX.FTZ R2, R162, R2, !PT ;  /* 0x00000002a2027209 */ /* 0x000fe40007810000 */
[----:B--2---:R-:W-:Y:S07]  /*c260*/  MOV R67, R4 ;  /* 0x0000000400437202 */ /* 0x004fee0000000f00 */
[----:B------:R1:W-:Y:S10]  /*c270*/  MUFU.TANH R136, R0 ;  /* 0x0000000000887308 */ /* 0x0003f40000002400 */
[----:B------:R-:W2:Y:S01]  /*c280*/  MUFU.TANH R169, R55 ;  /* 0x0000003700a97308 */ /* 0x000ea20000002400 */
[----:B----4-:R-:W-:Y:S04]  /*c290*/  MOV R58, R243 ;  /* 0x000000f3003a7202 */ /* 0x010fe80000000f00 */
[----:B------:R-:W-:Y:S05]  /*c2a0*/  FMNMX.FTZ R3, R58, R3, !PT ;  /* 0x000000033a037209 */ /* 0x000fea0007810000 */
[----:B------:R-:W3:Y:S01]  /*c2b0*/  MUFU.TANH R65, R65 ;  /* 0x0000004100417308 */ /* 0x000ee20000002400 */
[----:B-1----:R-:W-:Y:S04]  /*c2c0*/  FMNMX.FTZ R0, R51, R2, !PT ;  /* 0x0000000233007209 */ /* 0x002fe80007810000 */
[----:B------:R-:W-:Y:S05]  /*c2d0*/  FMNMX.FTZ R0, R9, R0, !PT ;  /* 0x0000000009007209 */ /* 0x000fea0007810000 */
[----:B------:R-:W1:Y:S01]  /*c2e0*/  MUFU.TANH R5, R62 ;  /* 0x0000003e00057308 */ /* 0x000e620000002400 */
[----:B------:R-:W-:Y:S02]  /*c2f0*/  FMNMX.FTZ R0, R67, R0, !PT ;  /* 0x0000000043007209 */ /* 0x000fe40007810000 */
[----:B--2---:R-:W-:Y:S02]  /*c300*/  FMNMX.FTZ R3, R169, R3, !PT ;  /* 0x00000003a9037209 */ /* 0x004fe40007810000 */
[----:B------:R-:W-:Y:S02]  /*c310*/  FMNMX.FTZ R69, R66, R0, !PT ;  /* 0x0000000042457209 */ /* 0x000fe40007810000 */
[----:B------:R-:W-:Y:S03]  /*c320*/  FMNMX.FTZ R2, R12, R3, !PT ;  /* 0x000000030c027209 */ /* 0x000fe60007810000 */
[----:B------:R-:W2:Y:S01]  /*c330*/  MUFU.TANH R48, R59 ;  /* 0x0000003b00307308 */ /* 0x000ea20000002400 */
[----:B---3--:R-:W-:Y:S05]  /*c340*/  FMNMX.FTZ R69, R65, R69, !PT ;  /* 0x0000004541457209 */ /* 0x008fea0007810000 */
[----:B------:R-:W3:Y:S04]  /*c350*/  SHFL.BFLY PT, R3, R69, 0x2, 0x1f ;  /* 0x0c401f0045037f89 */ /* 0x000ee800000e0000 */
[----:B------:R-:W4:Y:S01]  /*c360*/  MUFU.TANH R59, R63 ;  /* 0x0000003f003b7308 */ /* 0x000f220000002400 */
[----:B-1----:R-:W-:Y:S02]  /*c370*/  MOV R64, R5 ;  /* 0x0000000500407202 */ /* 0x002fe40000000f00 */
[----:B--2---:R-:W-:Y:S04]  /*c380*/  FMNMX.FTZ R2, R48, R2, !PT ;  /* 0x0000000230027209 */ /* 0x004fe80007810000 */
[----:B------:R-:W-:Y:S02]  /*c390*/  FMNMX.FTZ R2, R64, R2, !PT ;  /* 0x0000000240027209 */ /* 0x000fe40007810000 */
[----:B---3--:R-:W-:Y:S02]  /*c3a0*/  FMNMX.FTZ R69, R69, R3, !PT ;  /* 0x0000000345457209 */ /* 0x008fe40007810000 */
[----:B----4-:R-:W-:Y:S03]  /*c3b0*/  FMNMX.FTZ R0, R59, R2, !PT ;  /* 0x000000023b007209 */ /* 0x010fe60007810000 */
[----:B------:R-:W1:Y:S01]  /*c3c0*/  SHFL.BFLY PT, R4, R69, 0x1, 0x1f ;  /* 0x0c201f0045047f89 */ /* 0x000e6200000e0000 */
[----:B------:R-:W-:Y:S04]  /*c3d0*/  FMNMX.FTZ R0, R137, R0, !PT ;  /* 0x0000000089007209 */ /* 0x000fe80007810000 */
[----:B------:R-:W-:Y:S05]  /*c3e0*/  FMNMX.FTZ R0, R136, R0, !PT ;  /* 0x0000000088007209 */ /* 0x000fea0007810000 */
[----:B------:R-:W2:Y:S01]  /*c3f0*/  SHFL.BFLY PT, R2, R0, 0x2, 0x1f ;  /* 0x0c401f0000027f89 */ /* 0x000ea200000e0000 */
[----:B-1----:R-:W-:Y:S05]  /*c400*/  FMNMX.FTZ R69, R69, R4, !PT ;  /* 0x0000000445457209 */ /* 0x002fea0007810000 */
[----:B------:R-:W-:Y:S04]  /*c410*/  FMUL.FTZ R138, R69, c[0x0][0x2d0] ;  /* 0x0000b400458a7a20 */ /* 0x000fe80000410000 */
[--C-:B------:R-:W-:Y:S01]  /*c420*/  FFMA.FTZ R4, R148, c[0x0][0x2d0], -R138.reuse ;  /* 0x0000b40094047a23 */ /* 0x100fe2000001088a */
[----:B--2---:R-:W-:Y:S01]  /*c430*/  FMNMX.FTZ R0, R0, R2, !PT ;  /* 0x0000000200007209 */ /* 0x004fe20007810000 */
[--C-:B------:R-:W-:Y:S01]  /*c440*/  FFMA.FTZ R7, R150, c[0x0][0x2d0], -R138.reuse ;  /* 0x0000b40096077a23 */ /* 0x100fe2000001088a */
[----:B------:R-:W-:Y:S01]  /*c450*/  MOV R150, R169 ;  /* 0x000000a900967202 */ /* 0x000fe20000000f00 */
[----:B------:R1:W-:Y:S01]  /*c460*/  MUFU.EX2 R244, R4 ;  /* 0x0000000400f47308 */ /* 0x0003e20000000800 */
[----:B------:R-:W-:Y:S01]  /*c470*/  FFMA.FTZ R8, R149, c[0x0][0x2d0], -R138 ;  /* 0x0000b40095087a23 */ /* 0x000fe2000001088a */
[----:B------:R-:W2:Y:S01]  /*c480*/  SHFL.BFLY PT, R3, R0, 0x1, 0x1f ;  /* 0x0c201f0000037f89 */ /* 0x000ea200000e0000 */
[----:B------:R-:W-:Y:S01]  /*c490*/  FADD.FTZ R2, -R69, R70 ;  /* 0x0000004645027221 */ /* 0x000fe20000010100 */
[----:B------:R-:W-:Y:S01]  /*c4a0*/  MOV R70, R9 ;  /* 0x0000000900467202 */ /* 0x000fe20000000f00 */
[--C-:B------:R-:W-:Y:S01]  /*c4b0*/  FFMA.FTZ R32, R139, c[0x0][0x2d0], -R138.reuse ;  /* 0x0000b4008b207a23 */ /* 0x100fe2000001088a */
[----:B------:R-:W-:Y:S02]  /*c4c0*/  MOV R148, R12 ;  /* 0x0000000c00947202 */ /* 0x000fe40000000f00 */
[----:B------:R-:W-:Y:S02]  /*c4d0*/  MOV R149, R162 ;  /* 0x000000a200957202 */ /* 0x000fe40000000f00 */
[----:B------:R3:W-:Y:S01]  /*c4e0*/  MUFU.EX2 R245, R7 ;  /* 0x0000000700f57308 */ /* 0x0007e20000000800 */
[----:B------:R-:W-:Y:S01]  /*c4f0*/  MOV R139, R48 ;  /* 0x00000030008b7202 */ /* 0x000fe20000000f00 */
[----:B------:R-:W-:Y:S08]  /*c500*/  FFMA.FTZ R48, R159, c[0x0][0x2d0], -R138 ;  /* 0x0000b4009f307a23 */ /* 0x000ff0000001088a */
[----:B------:R4:W-:Y:S01]  /*c510*/  MUFU.EX2 R243, R8 ;  /* 0x0000000800f37308 */ /* 0x0009e20000000800 */
[----:B-1----:R-:W-:Y:S01]  /*c520*/  @P1 IMAD.WIDE.U32 R4, R229, c[0x0][0x1e0], RZ ;  /* 0x00007800e5041a25 */ /* 0x002fe200078e00ff */
[----:B--2---:R-:W-:Y:S02]  /*c530*/  FMNMX.FTZ R68, R0, R3, !PT ;  /* 0x0000000300447209 */ /* 0x004fe40007810000 */
[----:B------:R-:W-:Y:S01]  /*c540*/  @P1 SHF.R.S32.HI R3, RZ, 0x1f, R229 ;  /* 0x0000001fff031819 */ /* 0x000fe200000114e5 */
[----:B------:R-:W-:Y:S01]  /*c550*/  FMUL.FTZ R0, R2, c[0x0][0x2d0] ;  /* 0x0000b40002007a20 */ /* 0x000fe20000410000 */
[----:B------:R-:W-:Y:S03]  /*c560*/  @P1 SHF.L.U32 R6, R4, 0x7, RZ ;  /* 0x0000000704061819 */ /* 0x000fe600000006ff */
[----:B------:R-:W-:Y:S01]  /*c570*/  @P1 IMAD R3, R3, c[0x0][0x1e0], RZ ;  /* 0x0000780003031a24 */ /* 0x000fe200078e02ff */
[----:B------:R1:W2:Y:S03]  /*c580*/  MUFU.EX2 R2, R0 ;  /* 0x0000000000027308 */ /* 0x0002a60000000800 */
[----:B------:R-:W-:Y:S05]  /*c590*/  @P1 IMAD R3, R229, c[0x0][0x1e4], R3 ;  /* 0x00007900e5031a24 */ /* 0x000fea00078e0203 */
[----:B------:R-:W-:Y:S02]  /*c5a0*/  @P1 IADD3 R3, R5, R3, RZ ;  /* 0x0000000305031210 */ /* 0x000fe40007ffe0ff */
[----:B-----5:R-:W-:Y:S02]  /*c5b0*/  @P1 IADD3 R5, P3, R6, R10, RZ ;  /* 0x0000000a06051210 */ /* 0x020fe40007f7e0ff */
[----:B------:R-:W-:Y:S02]  /*c5c0*/  @P1 SHF.L.U64.HI R3, R4, 0x7, R3 ;  /* 0x0000000704031819 */ /* 0x000fe40000010203 */
[----:B------:R-:W-:Y:S02]  /*c5d0*/  @P1 LEA R4, P2, R5, c[0x0][0x1c8], 0x1 ;  /* 0x0000720005041a11 */ /* 0x000fe400078408ff */
[----:B---3--:R-:W-:Y:S02]  /*c5e0*/  @P1 IADD3.X R7, R3, R13, RZ, P3, !PT ;  /* 0x0000000d03071210 */ /* 0x008fe40001ffe4ff */
[----:B------:R-:W-:Y:S02]  /*c5f0*/  @P1 IADD3 R6, P4, P3, R6, 0x40, R10 ;  /* 0x0000004006061810 */ /* 0x000fe40007b9e00a */
[----:B------:R-:W-:Y:S01]  /*c600*/  @P1 LEA.HI.X R5, R5, c[0x0][0x1cc], R7, 0x1, P2 ;  /* 0x0000730005051a11 */ /* 0x000fe200010f0c07 */
[--C-:B------:R-:W-:Y:S01]  /*c610*/  FFMA.FTZ R7, R151, c[0x0][0x2d0], -R138.reuse ;  /* 0x0000b40097077a23 */ /* 0x100fe2000001088a */
[----:B------:R-:W-:Y:S02]  /*c620*/  MOV R151, R247 ;  /* 0x000000f700977202 */ /* 0x000fe40000000f00 */
[----:B------:R-:W-:Y:S01]  /*c630*/  @P1 LEA R10, P2, R6, c[0x0][0x1c8], 0x1 ;  /* 0x00007200060a1a11 */ /* 0x000fe200078408ff */
[----:B------:R3:W-:Y:S01]  /*c640*/  MUFU.EX2 R247, R7 ;  /* 0x0000000700f77308 */ /* 0x0007e20000000800 */
[----:B------:R-:W-:Y:S01]  /*c650*/  @P1 IADD3.X R3, R3, RZ, R13, P4, P3 ;  /* 0x000000ff03031210 */ /* 0x000fe200027e640d */
[----:B------:R5:W-:Y:S01]  /*c660*/  @P1 LDGSTS.E.BYPASS.LTC128B.128 [R228+0x8100], [R4.64], !P0 ;  /* 0x0810000004e41fae */ /* 0x000be2000c101d46 */
[----:B----4-:R-:W-:Y:S01]  /*c670*/  @P1 MOV R8, c[0x0][0x1e0] ;  /* 0x0000780000081a02 */ /* 0x010fe20000000f00 */
[----:B-1----:R-:W-:Y:S01]  /*c680*/  FADD.FTZ R0, -R68, R71 ;  /* 0x0000004744007221 */ /* 0x002fe20000010100 */
[----:B------:R-:W-:Y:S01]  /*c690*/  @P1 LEA.HI.X R11, R6, c[0x0][0x1cc], R3, 0x1, P2 ;  /* 0x00007300060b1a11 */ /* 0x000fe200010f0c03 */
[----:B------:R-:W-:Y:S01]  /*c6a0*/  FMUL.FTZ R3, R68, c[0x0][0x2d0] ;  /* 0x0000b40044037a20 */ /* 0x000fe20000410000 */
[----:B------:R-:W-:Y:S01]  /*c6b0*/  @P1 SHF.L.U64.HI R9, R8, R230, c[0x0][0x1e4] ;  /* 0x0000790008091619 */ /* 0x000fe200000102e6 */
[----:B------:R-:W-:Y:S01]  /*c6c0*/  FMUL.FTZ R0, R0, c[0x0][0x2d0] ;  /* 0x0000b40000007a20 */ /* 0x000fe20000410000 */
[----:B------:R-:W-:Y:S01]  /*c6d0*/  @P1 SHF.L.U32 R8, R8, 0x6, RZ ;  /* 0x0000000608081819 */ /* 0x000fe200000006ff */
[----:B------:R1:W-:Y:S01]  /*c6e0*/  @P1 LDGSTS.E.BYPASS.LTC128B.128 [R228+0xc100], [R10.64], !P6 ;  /* 0x0c1000000ae41fae */ /* 0x0003e2000f101d46 */
[----:B------:R-:W-:Y:S01]  /*c6f0*/  MOV R230, R163 ;  /* 0x000000a300e67202 */ /* 0x000fe20000000f00 */
[----:B--2---:R-:W-:Y:S01]  /*c700*/  FMUL.FTZ R16, R2, R84 ;  /* 0x0000005402107220 */ /* 0x004fe20000410000 */
[----:B------:R-:W-:Y:S01]  /*c710*/  @P1 IADD3 R6, P2, R4, R8, RZ ;  /* 0x0000000804061210 */ /* 0x000fe20007f5e0ff */
[----:B------:R-:W2:Y:S01]  /*c720*/  MUFU.EX2 R0, R0 ;  /* 0x0000000000007308 */ /* 0x000ea20000000800 */
[----:B------:R-:W-:Y:S01]  /*c730*/  MOV R71, R168 ;  /* 0x000000a800477202 */ /* 0x000fe20000000f00 */
[C---:B------:R-:W-:Y:S01]  /*c740*/  FMUL.FTZ R17, R2.reuse, R85 ;  /* 0x0000005502117220 */ /* 0x040fe20000410000 */
[----:B------:R-:W-:Y:S01]  /*c750*/  MOV R159, R151 ;  /* 0x00000097009f7202 */ /* 0x000fe20000000f00 */
[C---:B------:R-:W-:Y:S01]  /*c760*/  FMUL.FTZ R24, R2.reuse, R92 ;  /* 0x0000005c02187220 */ /* 0x040fe20000410000 */
[----:B------:R-:W-:Y:S01]  /*c770*/  MOV R151, R65 ;  /* 0x0000004100977202 */ /* 0x000fe20000000f00 */
[C---:B------:R-:W-:Y:S02]  /*c780*/  FMUL.FTZ R25, R2.reuse, R93 ;  /* 0x0000005d02197220 */ /* 0x040fe40000410000 */
[----:B------:R-:W-:Y:S01]  /*c790*/  FMUL.FTZ R33, R2, R101 ;  /* 0x0000006502217220 */ /* 0x000fe20000410000 */
[----:B------:R-:W-:Y:S01]  /*c7a0*/  MOV R101, R71 ;  /* 0x0000004700657202 */ /* 0x000fe20000000f00 */
[--C-:B---3--:R-:W-:Y:S01]  /*c7b0*/  FFMA.FTZ R7, R154, c[0x0][0x2d0], -R3.reuse ;  /* 0x0000b4009a077a23 */ /* 0x108fe20000010803 */
[----:B------:R-:W-:Y:S01]  /*c7c0*/  MOV R154, R235 ;  /* 0x000000eb009a7202 */ /* 0x000fe20000000f00 */
[--C-:B------:R-:W-:Y:S01]  /*c7d0*/  FFMA.FTZ R40, R157, c[0x0][0x2d0], -R3.reuse ;  /* 0x0000b4009d287a23 */ /* 0x100fe20000010803 */
[----:B------:R3:W-:Y:S01]  /*c7e0*/  MUFU.EX2 R235, R32 ;  /* 0x0000002000eb7308 */ /* 0x0007e20000000800 */
[----:B------:R-:W-:Y:S01]  /*c7f0*/  FMUL.FTZ R41, R2, R109 ;  /* 0x0000006d02297220 */ /* 0x000fe20000410000 */
[----:B-----5:R-:W-:Y:S01]  /*c800*/  @P1 IADD3 R4, P3, R6, R8, RZ ;  /* 0x0000000806041210 */ /* 0x020fe20007f7e0ff */
[----:B------:R-:W-:Y:S01]  /*c810*/  FMUL.FTZ R65, R2, R133 ;  /* 0x0000008502417220 */ /* 0x000fe20000410000 */
[----:B------:R-:W-:Y:S01]  /*c820*/  MOV R109, R161 ;  /* 0x000000a1006d7202 */ /* 0x000fe20000000f00 */
[--C-:B------:R-:W-:Y:S01]  /*c830*/  FFMA.FTZ R71, R241, c[0x0][0x2d0], -R138.reuse ;  /* 0x0000b400f1477a23 */ /* 0x100fe2000001088a */
[----:B------:R-:W-:Y:S01]  /*c840*/  MOV R157, R233 ;  /* 0x000000e9009d7202 */ /* 0x000fe20000000f00 */
[--C-:B------:R-:W-:Y:S03]  /*c850*/  FFMA.FTZ R137, R137, c[0x0][0x2d0], -R3.reuse ;  /* 0x0000b40089897a23 */ /* 0x100fe60000010803 */
[----:B------:R4:W-:Y:S01]  /*c860*/  MUFU.EX2 R169, R7 ;  /* 0x0000000700a97308 */ /* 0x0009e20000000800 */
[--C-:B-1----:R-:W-:Y:S01]  /*c870*/  FFMA.FTZ R10, R155, c[0x0][0x2d0], -R3.reuse ;  /* 0x0000b4009b0a7a23 */ /* 0x102fe20000010803 */
[----:B------:R-:W-:Y:S01]  /*c880*/  MOV R155, R234 ;  /* 0x000000ea009b7202 */ /* 0x000fe20000000f00 */
[C---:B--2---:R-:W-:Y:S02]  /*c890*/  FMUL.FTZ R11, R0.reuse, R79 ;  /* 0x0000004f000b7220 */ /* 0x044fe40000410000 */
[C---:B------:R-:W-:Y:S02]  /*c8a0*/  FMUL.FTZ R18, R0.reuse, R86 ;  /* 0x0000005600127220 */ /* 0x040fe40000410000 */
[C---:B------:R-:W-:Y:S02]  /*c8b0*/  FMUL.FTZ R19, R0.reuse, R87 ;  /* 0x0000005700137220 */ /* 0x040fe40000410000 */
[C---:B------:R-:W-:Y:S01]  /*c8c0*/  FMUL.FTZ R26, R0.reuse, R94 ;  /* 0x0000005e001a7220 */ /* 0x040fe20000410000 */
[----:B------:R1:W2:Y:S01]  /*c8d0*/  MUFU.EX2 R168, R10 ;  /* 0x0000000a00a87308 */ /* 0x0002a20000000800 */
[C---:B------:R-:W-:Y:S02]  /*c8e0*/  FMUL.FTZ R27, R0.reuse, R95 ;  /* 0x0000005f001b7220 */ /* 0x040fe40000410000 */
[----:B------:R-:W-:Y:S01]  /*c8f0*/  FMUL.FTZ R34, R0, R102 ;  /* 0x0000006600227220 */ /* 0x000fe20000410000 */
[----:B------:R-:W-:Y:S01]  /*c900*/  MOV R102, R150 ;  /* 0x0000009600667202 */ /* 0x000fe20000000f00 */
[----:B---3--:R-:W-:Y:S01]  /*c910*/  FMUL.FTZ R32, R2, R100 ;  /* 0x0000006402207220 */ /* 0x008fe20000410000 */
[----:B------:R-:W-:Y:S01]  /*c920*/  MOV R100, R70 ;  /* 0x0000004600647202 */ /* 0x000fe20000000f00 */
[C---:B------:R-:W-:Y:S01]  /*c930*/  FMUL.FTZ R35, R0.reuse, R103 ;  /* 0x0000006700237220 */ /* 0x040fe20000410000 */
[----:B------:R-:W-:Y:S01]  /*c940*/  MOV R150, R59 ;  /* 0x0000003b00967202 */ /* 0x000fe20000000f00 */
[--C-:B------:R-:W-:Y:S01]  /*c950*/  FFMA.FTZ R70, R193, c[0x0][0x2d0], -R138.reuse ;  /* 0x0000b400c1467a23 */ /* 0x100fe2000001088a */
[----:B------:R3:W-:Y:S01]  /*c960*/  MUFU.EX2 R162, R40 ;  /* 0x0000002800a27308 */ /* 0x0007e20000000800 */
[C---:B------:R-:W-:Y:S01]  /*c970*/  FMUL.FTZ R42, R0.reuse, R110 ;  /* 0x0000006e002a7220 */ /* 0x040fe20000410000 */
[----:B------:R-:W-:Y:S01]  /*c980*/  MOV R110, R49 ;  /* 0x00000031006e7202 */ /* 0x000fe20000000f00 */
[----:B------:R-:W-:Y:S01]  /*c990*/  FMUL.FTZ R43, R0, R111 ;  /* 0x0000006f002b7220 */ /* 0x000fe20000410000 */
[----:B----4-:R-:W-:Y:S01]  /*c9a0*/  @P1 IADD3.X R7, R5, R9, RZ, P2, !PT ;  /* 0x0000000905071210 */ /* 0x010fe200017fe4ff */
[----:B------:R-:W-:Y:S01]  /*c9b0*/  FMUL.FTZ R49, R2, R117 ;  /* 0x0000007502317220 */ /* 0x000fe20000410000 */
[----:B------:R-:W-:Y:S01]  /*c9c0*/  @P1 IADD3 R8, P2, R4, R8, RZ ;  /* 0x0000000804081210 */ /* 0x000fe20007f5e0ff */
[C---:B------:R-:W-:Y:S01]  /*c9d0*/  FMUL.FTZ R59, R0.reuse, R127 ;  /* 0x0000007f003b7220 */ /* 0x040fe20000410000 */
[-C--:B------:R-:W-:Y:S01]  /*c9e0*/  @P1 IADD3.X R5, R7, R9.reuse, RZ, P3, !PT ;  /* 0x0000000907051210 */ /* 0x080fe20001ffe4ff */
[----:B------:R4:W-:Y:S01]  /*c9f0*/  @P1 LDGSTS.E.BYPASS.LTC128B.128 [R228+0x9100], [R6.64], !P0 ;  /* 0x0910000006e41fae */ /* 0x0009e2000c101d46 */
[----:B------:R-:W-:Y:S01]  /*ca00*/  MOV R103, R58 ;  /* 0x0000003a00677202 */ /* 0x000fe20000000f00 */
[C---:B------:R-:W-:Y:S01]  /*ca10*/  FMUL.FTZ R58, R0.reuse, R126 ;  /* 0x0000007e003a7220 */ /* 0x040fe20000410000 */
[----:B------:R-:W-:Y:S01]  /*ca20*/  @P1 IADD3.X R9, R5, R9, RZ, P2, !PT ;  /* 0x0000000905091210 */ /* 0x000fe200017fe4ff */
[----:B------:R5:W-:Y:S01]  /*ca30*/  MUFU.EX2 R233, R48 ;  /* 0x0000003000e97308 */ /* 0x000be20000000800 */
[----:B-1----:R-:W-:Y:S01]  /*ca40*/  FMUL.FTZ R10, R0, R78 ;  /* 0x0000004e000a7220 */ /* 0x002fe20000410000 */
[----:B------:R-:W-:Y:S01]  /*ca50*/  MOV R111, R60 ;  /* 0x0000003c006f7202 */ /* 0x000fe20000000f00 */
[--C-:B------:R-:W-:Y:S01]  /*ca60*/  FFMA.FTZ R100, R100, c[0x0][0x2d0], -R138.reuse ;  /* 0x0000b40064647a23 */ /* 0x100fe2000001088a */
[----:B------:R4:W-:Y:S01]  /*ca70*/  @P1 LDGSTS.E.BYPASS.LTC128B.128 [R228+0xd100], [R6.64+0x80], !P6 ;  /* 0x0d10008006e41fae */ /* 0x0009e2000f101d46 */
[C---:B---3--:R-:W-:Y:S07]  /*ca80*/  FMUL.FTZ R40, R2.reuse, R108 ;  /* 0x0000006c02287220 */ /* 0x048fee0000410000 */
[----:B------:R1:W-:Y:S01]  /*ca90*/  @P1 LDGSTS.E.BYPASS.LTC128B.128 [R228+0xa100], [R4.64], !P0 ;  /* 0x0a10000004e41fae */ /* 0x0003e2000c101d46 */
[----:B------:R-:W-:Y:S02]  /*caa0*/  MOV R108, R154 ;  /* 0x0000009a006c7202 */ /* 0x000fe40000000f00 */
[----:B------:R-:W-:Y:S02]  /*cab0*/  MOV R154, R149 ;  /* 0x00000095009a7202 */ /* 0x000fe40000000f00 */
[----:B------:R-:W-:Y:S01]  /*cac0*/  MOV R149, R64 ;  /* 0x0000004000957202 */ /* 0x000fe20000000f00 */
[C---:B------:R-:W-:Y:S02]  /*cad0*/  FMUL.FTZ R64, R2.reuse, R132 ;  /* 0x0000008402407220 */ /* 0x040fe40000410000 */
[----:B------:R1:W-:Y:S01]  /*cae0*/  @P1 LDGSTS.E.BYPASS.LTC128B.128 [R228+0xe100], [R4.64+0x80], !P6 ;  /* 0x0e10008004e41fae */ /* 0x0003e2000f101d46 */
[----:B-----5:R-:W-:Y:S07]  /*caf0*/  FMUL.FTZ R48, R2, R116 ;  /* 0x0000007402307220 */ /* 0x020fee0000410000 */
[----:B------:R3:W-:Y:S01]  /*cb00*/  @P1 LDGSTS.E.BYPASS.LTC128B.128 [R228+0xb100], [R8.64], !P0 ;  /* 0x0b10000008e41fae */ /* 0x0007e2000c101d46 */
[C---:B----4-:R-:W-:Y:S01]  /*cb10*/  FMUL.FTZ R6, R0.reuse, R74 ;  /* 0x0000004a00067220 */ /* 0x050fe20000410000 */
[----:B------:R-:W-:Y:S01]  /*cb20*/  F2FP.BF16.PACK_AB R74, R247, R243 ;  /* 0x000000f3f74a723e */ /* 0x000fe200000010ff */
[----:B------:R-:W-:Y:S05]  /*cb30*/  FMUL.FTZ R7, R0, R75 ;  /* 0x0000004b00077220 */ /* 0x000fea0000410000 */
[----:B------:R3:W-:Y:S08]  /*cb40*/  @P1 LDGSTS.E.BYPASS.LTC128B.128 [R228+0xf100], [R8.64+0x80], !P6 ;  /* 0x0f10008008e41fae */ /* 0x0007f0000f101d46 */
[----:B------:R-:W4:Y:S01]  /*cb50*/  LDSM.16.MT88.4 R12, [R200] ;  /* 0x00000000c80c783b */ /* 0x000f220000004200 */
[--C-:B-1----:R-:W-:Y:S01]  /*cb60*/  FFMA.FTZ R4, R152, c[0x0][0x2d0], -R3.reuse ;  /* 0x0000b40098047a23 */ /* 0x102fe20000010803 */
[----:B------:R-:W-:Y:S01]  /*cb70*/  MOV R152, R67 ;  /* 0x0000004300987202 */ /* 0x000fe20000000f00 */
[----:B------:R-:W-:Y:S01]  /*cb80*/  FMUL.FTZ R5, R2, R73 ;  /* 0x0000004902057220 */ /* 0x000fe20000410000 */
[----:B--2---:R-:W-:Y:S01]  /*cb90*/  F2FP.BF16.PACK_AB R73, R168, R169 ;  /* 0x000000a9a849723e */ /* 0x004fe200000010ff */
[----:B------:R1:W-:Y:S03]  /*cba0*/  MUFU.EX2 R163, R4 ;  /* 0x0000000400a37308 */ /* 0x0003e60000000800 */
[----:B------:R-:W2:Y:S01]  /*cbb0*/  LDSM.16.MT88.4 R20, [R204] ;  /* 0x00000000cc14783b */ /* 0x000ea20000004200 */
[----:B------:R-:W-:Y:S07]  /*cbc0*/  FMUL.FTZ R67, R0, R135 ;  /* 0x0000008700437220 */ /* 0x000fee0000410000 */
[----:B------:R-:W5:Y:S01]  /*cbd0*/  LDSM.16.MT88.4 R28, [R203] ;  /* 0x00000000cb1c783b */ /* 0x000f620000004200 */
[C---:B---3--:R-:W-:Y:S02]  /*cbe0*/  FMUL.FTZ R8, R2.reuse, R76 ;  /* 0x0000004c02087220 */ /* 0x048fe40000410000 */
[----:B------:R-:W-:Y:S05]  /*cbf0*/  FMUL.FTZ R9, R2, R77 ;  /* 0x0000004d02097220 */ /* 0x000fea0000410000 */
[----:B------:R-:W3:Y:S01]  /*cc00*/  LDSM.16.MT88.4 R36, [R223] ;  /* 0x00000000df24783b */ /* 0x000ee20000004200 */
[--C-:B-1----:R-:W-:Y:S07]  /*cc10*/  FFMA.FTZ R4, R153, c[0x0][0x2d0], -R3.reuse ;  /* 0x0000b40099047a23 */ /* 0x102fee0000010803 */
[----:B------:R-:W1:Y:S01]  /*cc20*/  LDSM.16.MT88.4 R44, [R200+0x4000] ;  /* 0x00400000c82c783b */ /* 0x000e620000004200 */
[----:B------:R-:W-:Y:S01]  /*cc30*/  MOV R153, R51 ;  /* 0x0000003300997202 */ /* 0x000fe20000000f00 */
[----:B------:R-:W-:Y:S01]  /*cc40*/  FMUL.FTZ R51, R0, R119 ;  /* 0x0000007700337220 */ /* 0x000fe20000410000 */
[----:B------:R2:W2:Y:S01]  /*cc50*/  MUFU.EX2 R170, R4 ;  /* 0x0000000400aa7308 */ /* 0x0004a20000000800 */
[----:B------:R-:W-:Y:S04]  /*cc60*/  MOV R119, R230 ;  /* 0x000000e600777202 */ /* 0x000fe80000000f00 */
[----:B------:R-:W1:Y:S05]  /*cc70*/  LDSM.16.MT88.4 R52, [R204+0x4000] ;  /* 0x00400000cc34783b */ /* 0x000e6a0000004200 */
[----:B------:R3:W-:Y:S03]  /*cc80*/  MUFU.EX2 R230, R70 ;  /* 0x0000004600e67308 */ /* 0x0007e60000000800 */
[----:B------:R-:W1:Y:S08]  /*cc90*/  LDSM.16.MT88.4 R60, [R203+0x4000] ;  /* 0x00400000cb3c783b */ /* 0x000e700000004200 */
[----:B------:R-:W1:Y:S01]  /*cca0*/  LDSM.16.MT88.4 R76, [R206+0x4000] ;  /* 0x00400000ce4c783b */ /* 0x000e620000004200 */
[----:B--2---:R-:W-:Y:S01]  /*ccb0*/  FMUL.FTZ R4, R2, R72 ;  /* 0x0000004802047220 */ /* 0x004fe20000410000 */
[----:B------:R-:W-:Y:S02]  /*ccc0*/  F2FP.BF16.PACK_AB R72, R245, R244 ;  /* 0x000000f4f548723e */ /* 0x000fe400000010ff */
[----:B------:R-:W-:Y:S04]  /*ccd0*/  F2FP.BF16.PACK_AB R75, R170, R163 ;  /* 0x000000a3aa4b723e */ /* 0x000fe800000010ff */
[----:B------:R-:W-:Y:S03]  /*cce0*/  LDSM.16.MT88.4 R84, [R204+0x800] ;  /* 0x00080000cc54783b */ /* 0x000fe60000004200 */
[C---:B----4-:R-:W-:Y:S05]  /*ccf0*/  HMMA.16816.F32.BF16 R4, R72.reuse, R12, R4 ;  /* 0x0000000c4804723c */ /* 0x050fea0000041804 */
[----:B------:R-:W-:Y:S01]  /*cd00*/  LDSM.16.MT88.4 R92, [R206+0x4800] ;  /* 0x00480000ce5c783b */ /* 0x000fe20000004200 */
[--C-:B---3--:R-:W-:Y:S02]  /*cd10*/  FFMA.FTZ R70, R194, c[0x0][0x2d0], -R138.reuse ;  /* 0x0000b400c2467a23 */ /* 0x108fe4000001088a */
[C---:B------:R-:W-:Y:S01]  /*cd20*/  FMUL.FTZ R12, R2.reuse, R80 ;  /* 0x00000050020c7220 */ /* 0x040fe20000410000 */
[C---:B------:R-:W-:Y:S04]  /*cd30*/  HMMA.16816.F32.BF16 R8, R72.reuse, R14, R8 ;  /* 0x0000000e4808723c */ /* 0x040fe80000041808 */
[----:B------:R-:W0:Y:S01]  /*cd40*/  LDGDEPBAR ;  /* 0x00000000000079af */ /* 0x000e220000000000 */
[----:B------:R-:W-:Y:S02]  /*cd50*/  FMUL.FTZ R13, R2, R81 ;  /* 0x00000051020d7220 */ /* 0x000fe40000410000 */
[C---:B------:R-:W-:Y:S02]  /*cd60*/  FMUL.FTZ R14, R0.reuse, R82 ;  /* 0x00000052000e7220 */ /* 0x040fe40000410000 */
[----:B------:R-:W-:Y:S03]  /*cd70*/  FMUL.FTZ R15, R0, R83 ;  /* 0x00000053000f7220 */ /* 0x000fe60000410000 */
[----:B------:R-:W2:Y:S04]  /*cd80*/  LDSM.16.MT88.4 R80, [R200+0x800] ;  /* 0x00080000c850783b */ /* 0x000ea80000004200 */
[C---:B------:R-:W-:Y:S07]  /*cd90*/  HMMA.16816.F32.BF16 R12, R72.reuse, R20, R12 ;  /* 0x00000014480c723c */ /* 0x040fee000004180c */
[C---:B------:R-:W-:Y:S01]  /*cda0*/  FMUL.FTZ R20, R2.reuse, R88 ;  /* 0x0000005802147220 */ /* 0x040fe20000410000 */
[C---:B------:R-:W-:Y:S04]  /*cdb0*/  HMMA.16816.F32.BF16 R16, R72.reuse, R22, R16 ;  /* 0x000000164810723c */ /* 0x040fe80000041810 */
[----:B------:R-:W-:Y:S03]  /*cdc0*/  FMUL.FTZ R21, R2, R89 ;  /* 0x0000005902157220 */ /* 0x000fe60000410000 */
[C---:B------:R-:W-:Y:S02]  /*cdd0*/  FMUL.FTZ R22, R0.reuse, R90 ;  /* 0x0000005a00167220 */ /* 0x040fe40000410000 */
[----:B------:R-:W-:Y:S02]  /*cde0*/  FMUL.FTZ R23, R0, R91 ;  /* 0x0000005b00177220 */ /* 0x000fe40000410000 */
[----:B------:R-:W3:Y:S05]  /*cdf0*/  LDSM.16.MT88.4 R88, [R203+0x800] ;  /* 0x00080000cb58783b */ /* 0x000eea0000004200 */
[C---:B-----5:R-:W-:Y:S07]  /*ce00*/  HMMA.16816.F32.BF16 R20, R72.reuse, R28, R20 ;  /* 0x0000001c4814723c */ /* 0x060fee0000041814 */
        /* <DEDUP_REMOVED lines=15> */
[----:B----4-:R-:W-:Y:S07]  /*cf00*/  FMUL.FTZ R36, R2, R104 ;  /* 0x0000006802247220 */ /* 0x010fee0000410000 */
[C---:B-1----:R-:W-:Y:S07]  /*cf10*/  HMMA.16816.F32.BF16 R36, R72.reuse, R44, R36 ;  /* 0x0000002c4824723c */ /* 0x042fee0000041824 */
[--C-:B------:R-:W-:Y:S01]  /*cf20*/  FFMA.FTZ R44, R158, c[0x0][0x2d0], -R3.reuse ;  /* 0x0000b4009e2c7a23 */ /* 0x100fe20000010803 */
[C---:B------:R-:W-:Y:S03]  /*cf30*/  HMMA.16816.F32.BF16 R40, R72.reuse, R46, R40 ;  /* 0x0000002e4828723c */ /* 0x040fe60000041828 */
[----:B------:R1:W-:Y:S01]  /*cf40*/  MUFU.EX2 R161, R44 ;  /* 0x0000002c00a17308 */ /* 0x0003e20000000800 */
[----:B------:R-:W-:Y:S01]  /*cf50*/  FMUL.FTZ R45, R2, R113 ;  /* 0x00000071022d7220 */ /* 0x000fe20000410000 */
[----:B------:R-:W-:Y:S02]  /*cf60*/  MOV R158, R155 ;  /* 0x0000009b009e7202 */ /* 0x000fe40000000f00 */
[C---:B------:R-:W-:Y:S01]  /*cf70*/  FMUL.FTZ R46, R0.reuse, R114 ;  /* 0x00000072002e7220 */ /* 0x040fe20000410000 */
[----:B------:R-:W-:Y:S01]  /*cf80*/  MOV R155, R66 ;  /* 0x00000042009b7202 */ /* 0x000fe20000000f00 */
[C---:B------:R-:W-:Y:S03]  /*cf90*/  FMUL.FTZ R47, R0.reuse, R115 ;  /* 0x00000073002f7220 */ /* 0x040fe60000410000 */
[----:B------:R-:W-:Y:S02]  /*cfa0*/  FMUL.FTZ R66, R0, R134 ;  /* 0x0000008600427220 */ /* 0x000fe40000410000 */
[----:B-1----:R-:W-:Y:S07]  /*cfb0*/  FMUL.FTZ R44, R2, R112 ;  /* 0x00000070022c7220 */ /* 0x002fee0000410000 */
[C---:B------:R-:W-:Y:S07]  /*cfc0*/  HMMA.16816.F32.BF16 R44, R72.reuse, R52, R44 ;  /* 0x00000034482c723c */ /* 0x040fee000004182c */
[--C-:B------:R-:W-:Y:S01]  /*cfd0*/  FFMA.FTZ R52, R160, c[0x0][0x2d0], -R138.reuse ;  /* 0x0000b400a0347a23 */ /* 0x100fe2000001088a */
[C---:B------:R-:W-:Y:S03]  /*cfe0*/  HMMA.16816.F32.BF16 R48, R72.reuse, R54, R48 ;  /* 0x000000364830723c */ /* 0x040fe60000041830 */
[----:B------:R1:W4:Y:S01]  /*cff0*/  MUFU.EX2 R118, R52 ;  /* 0x0000003400767308 */ /* 0x0003220000000800 */
[C---:B------:R-:W-:Y:S01]  /*d000*/  FMUL.FTZ R53, R2.reuse, R121 ;  /* 0x0000007902357220 */ /* 0x040fe20000410000 */
[----:B------:R-:W-:Y:S02]  /*d010*/  MOV R121, R199 ;  /* 0x000000c700797202 */ /* 0x000fe40000000f00 */
[----:B------:R-:W-:Y:S01]  /*d020*/  MOV R160, R57 ;  /* 0x0000003900a07202 */ /* 0x000fe20000000f00 */
[----:B------:R-:W-:Y:S04]  /*d030*/  FMUL.FTZ R57, R2, R125 ;  /* 0x0000007d02397220 */ /* 0x000fe80000410000 */
[C---:B------:R-:W-:Y:S01]  /*d040*/  FMUL.FTZ R54, R0.reuse, R122 ;  /* 0x0000007a00367220 */ /* 0x040fe20000410000 */
[----:B------:R5:W-:Y:S01]  /*d050*/  MUFU.EX2 R199, R70 ;  /* 0x0000004600c77308 */ /* 0x000be20000000800 */
[----:B------:R-:W-:Y:S02]  /*d060*/  FMUL.FTZ R55, R0, R123 ;  /* 0x0000007b00377220 */ /* 0x000fe40000410000 */
[----:B-1----:R-:W-:Y:S01]  /*d070*/  FMUL.FTZ R52, R2, R120 ;  /* 0x0000007802347220 */ /* 0x002fe20000410000 */
[----:B------:R-:W-:Y:S01]  /*d080*/  MOV R120, R56 ;  /* 0x0000003800787202 */ /* 0x000fe20000000f00 */
[--C-:B------:R-:W-:Y:S05]  /*d090*/  FFMA.FTZ R56, R171, c[0x0][0x2d0], -R3.reuse ;  /* 0x0000b400ab387a23 */ /* 0x100fea0000010803 */
[----:B------:R1:W-:Y:S01]  /*d0a0*/  MUFU.EX2 R117, R56 ;  /* 0x0000003800757308 */ /* 0x0003e20000000800 */
[C---:B------:R-:W-:Y:S03]  /*d0b0*/  HMMA.16816.F32.BF16 R52, R72.reuse, R60, R52 ;  /* 0x0000003c4834723c */ /* 0x040fe60000041834 */
[--C-:B-----5:R-:W-:Y:S04]  /*d0c0*/  FFMA.FTZ R70, R195, c[0x0][0x2d0], -R3.reuse ;  /* 0x0000b400c3467a23 */ /* 0x120fe80000010803 */
[--C-:B------:R-:W-:Y:S02]  /*d0d0*/  FFMA.FTZ R60, R192, c[0x0][0x2d0], -R3.reuse ;  /* 0x0000b400c03c7a23 */ /* 0x100fe40000010803 */
[----:B------:R5:W-:Y:S03]  /*d0e0*/  MUFU.EX2 R125, R70 ;  /* 0x00000046007d7308 */ /* 0x000be60000000800 */
[C---:B------:R-:W-:Y:S07]  /*d0f0*/  FMUL.FTZ R61, R2.reuse, R129 ;  /* 0x00000081023d7220 */ /* 0x040fee0000410000 */
[----:B------:R2:W2:Y:S01]  /*d100*/  MUFU.EX2 R116, R60 ;  /* 0x0000003c00747308 */ /* 0x0004a20000000800 */
[----:B-1----:R-:W-:Y:S07]  /*d110*/  FMUL.FTZ R56, R2, R124 ;  /* 0x0000007c02387220 */ /* 0x002fee0000410000 */
[C---:B------:R-:W-:Y:S03]  /*d120*/  HMMA.16816.F32.BF16 R56, R72.reuse, R62, R56 ;  /* 0x0000003e4838723c */ /* 0x040fe60000041838 */
[--C-:B-----5:R-:W-:Y:S02]  /*d130*/  FFMA.FTZ R70, R196, c[0x0][0x2d0], -R3.reuse ;  /* 0x0000b400c4467a23 */ /* 0x120fe40000010803 */
[----:B------:R1:W-:Y:S02]  /*d140*/  MUFU.EX2 R196, R71 ;  /* 0x0000004700c47308 */ /* 0x0003e40000000800 */
[C---:B------:R-:W-:Y:S02]  /*d150*/  FMUL.FTZ R62, R0.reuse, R130 ;  /* 0x00000082003e7220 */ /* 0x040fe40000410000 */
[----:B------:R-:W-:Y:S03]  /*d160*/  FMUL.FTZ R63, R0, R131 ;  /* 0x00000083003f7220 */ /* 0x000fe60000410000 */
[----:B--2---:R-:W-:Y:S03]  /*d170*/  FMUL.FTZ R60, R2, R128 ;  /* 0x00000080023c7220 */ /* 0x004fe60000410000 */
[----:B------:R2:W5:Y:S04]  /*d180*/  MUFU.EX2 R124, R70 ;  /* 0x00000046007c7308 */ /* 0x0005680000000800 */
[C---:B------:R-:W-:Y:S08]  /*d190*/  HMMA.16816.F32.BF16 R60, R72.reuse, R76, R60 ;  /* 0x0000004c483c723c */ /* 0x040ff0000004183c */
[----:B------:R-:W-:Y:S01]  /*d1a0*/  HMMA.16816.F32.BF16 R64, R72, R78, R64 ;  /* 0x0000004e4840723c */ /* 0x000fe20000041840 */
[----:B------:R-:W3:Y:S03]  /*d1b0*/  LDSM.16.MT88.4 R76, [R206+0x800] ;  /* 0x00080000ce4c783b */ /* 0x000ee60000004200 */
[--C-:B-1----:R-:W-:Y:S03]  /*d1c0*/  FFMA.FTZ R71, R150, c[0x0][0x2d0], -R3.reuse ;  /* 0x0000b40096477a23 */ /* 0x102fe60000010803 */
[----:B----4-:R-:W-:Y:S02]  /*d1d0*/  F2FP.BF16.PACK_AB R74, R118, R233 ;  /* 0x000000e9764a723e */ /* 0x010fe400000010ff */
[----:B------:R-:W-:Y:S03]  /*d1e0*/  F2FP.BF16.PACK_AB R75, R116, R117 ;  /* 0x00000075744b723e */ /* 0x000fe600000010ff */
[--C-:B--2---:R-:W-:Y:S01]  /*d1f0*/  FFMA.FTZ R70, R197, c[0x0][0x2d0], -R138.reuse ;  /* 0x0000b400c5467a23 */ /* 0x104fe2000001088a */
[----:B------:R-:W-:Y:S02]  /*d200*/  F2FP.BF16.PACK_AB R72, R234, R235 ;  /* 0x000000ebea48723e */ /* 0x000fe400000010ff */
[----:B------:R-:W-:Y:S01]  /*d210*/  F2FP.BF16.PACK_AB R73, R161, R162 ;  /* 0x000000a2a149723e */ /* 0x000fe200000010ff */
[----:B------:R1:W-:Y:S06]  /*d220*/  MUFU.EX2 R127, R70 ;  /* 0x00000046007f7308 */ /* 0x0003ec0000000800 */
[C---:B------:R-:W-:Y:S08]  /*d230*/  HMMA.16816.F32.BF16 R4, R72.reuse, R80, R4 ;  /* 0x000000504804723c */ /* 0x040ff00000041804 */
[C---:B------:R-:W-:Y:S01]  /*d240*/  HMMA.16816.F32.BF16 R8, R72.reuse, R82, R8 ;  /* 0x000000524808723c */ /* 0x040fe20000041808 */
[----:B------:R-:W2:Y:S07]  /*d250*/  LDSM.16.MT88.4 R80, [R200+0x4800] ;  /* 0x00480000c850783b */ /* 0x000eae0000004200 */
[C---:B------:R-:W-:Y:S04]  /*d260*/  HMMA.16816.F32.BF16 R12, R72.reuse, R84, R12 ;  /* 0x00000054480c723c */ /* 0x040fe8000004180c */
[--C-:B-1----:R-:W-:Y:S04]  /*d270*/  FFMA.FTZ R70, R198, c[0x0][0x2d0], -R138.reuse ;  /* 0x0000b400c6467a23 */ /* 0x102fe8000001088a */
[C---:B------:R-:W-:Y:S01]  /*d280*/  HMMA.16816.F32.BF16 R16, R72.reuse, R86, R16 ;  /* 0x000000564810723c */ /* 0x040fe20000041810 */
[----:B------:R1:W4:Y:S01]  /*d290*/  MUFU.EX2 R126, R70 ;  /* 0x00000046007e7308 */ /* 0x0003220000000800 */
[----:B------:R-:W4:Y:S06]  /*d2a0*/  LDSM.16.MT88.4 R84, [R204+0x4800] ;  /* 0x00480000cc54783b */ /* 0x000f2c0000004200 */
[C---:B---3--:R-:W-:Y:S08]  /*d2b0*/  HMMA.16816.F32.BF16 R20, R72.reuse, R88, R20 ;  /* 0x000000584814723c */ /* 0x048ff00000041814 */
[C---:B------:R-:W-:Y:S01]  /*d2c0*/  HMMA.16816.F32.BF16 R24, R72.reuse, R90, R24 ;  /* 0x0000005a4818723c */ /* 0x040fe20000041818 */
[----:B------:R-:W3:Y:S07]  /*d2d0*/  LDSM.16.MT88.4 R88, [R203+0x4800] ;  /* 0x00480000cb58783b */ /* 0x000eee0000004200 */
[C---:B------:R-:W-:Y:S04]  /*d2e0*/  HMMA.16816.F32.BF16 R28, R72.reuse, R76, R28 ;  /* 0x0000004c481c723c */ /* 0x040fe8000004181c */
[--C-:B-1----:R-:W-:Y:S04]  /*d2f0*/  FFMA.FTZ R70, R231, c[0x0][0x2d0], -R3.reuse ;  /* 0x0000b400e7467a23 */ /* 0x102fe80000010803 */
[C---:B------:R-:W-:Y:S01]  /*d300*/  HMMA.16816.F32.BF16 R32, R72.reuse, R78, R32 ;  /* 0x0000004e4820723c */ /* 0x040fe20000041820 */
[----:B------:R1:W-:Y:S01]  /*d310*/  MUFU.EX2 R107, R70 ;  /* 0x00000046006b7308 */ /* 0x0003e20000000800 */
[----:B------:R-:W5:Y:S06]  /*d320*/  LDSM.16.MT88.4 R76, [R200+0x1000] ;  /* 0x00100000c84c783b */ /* 0x000f6c0000004200 */
[C---:B--2---:R-:W-:Y:S08]  /*d330*/  HMMA.16816.F32.BF16 R36, R72.reuse, R80, R36 ;  /* 0x000000504824723c */ /* 0x044ff00000041824 */
[C---:B------:R-:W-:Y:S01]  /*d340*/  HMMA.16816.F32.BF16 R40, R72.reuse, R82, R40 ;  /* 0x000000524828723c */ /* 0x040fe20000041828 */
[----:B------:R-:W2:Y:S07]  /*d350*/  LDSM.16.MT88.4 R80, [R203+0x1000] ;  /* 0x00100000cb50783b */ /* 0x000eae0000004200 */
[C---:B----4-:R-:W-:Y:S04]  /*d360*/  HMMA.16816.F32.BF16 R44, R72.reuse, R84, R44 ;  /* 0x00000054482c723c */ /* 0x050fe8000004182c */
[--C-:B-1----:R-:W-:Y:S04]  /*d370*/  FFMA.FTZ R70, R232, c[0x0][0x2d0], -R3.reuse ;  /* 0x0000b400e8467a23 */ /* 0x102fe80000010803 */
[C---:B------:R-:W-:Y:S01]  /*d380*/  HMMA.16816.F32.BF16 R48, R72.reuse, R86, R48 ;  /* 0x000000564830723c */ /* 0x040fe20000041830 */
[----:B------:R1:W4:Y:S01]  /*d390*/  MUFU.EX2 R106, R70 ;  /* 0x00000046006a7308 */ /* 0x0003220000000800 */
[----:B------:R-:W2:Y:S06]  /*d3a0*/  LDSM.16.MT88.4 R84, [R206+0x1000] ;  /* 0x00100000ce54783b */ /* 0x000eac0000004200 */
[C---:B---3--:R-:W-:Y:S08]  /*d3b0*/  HMMA.16816.F32.BF16 R52, R72.reuse, R88, R52 ;  /* 0x000000584834723c */ /* 0x048ff00000041834 */
[C---:B------:R-:W-:Y:S01]  /*d3c0*/  HMMA.16816.F32.BF16 R56, R72.reuse, R90, R56 ;  /* 0x0000005a4838723c */ /* 0x040fe20000041838 */
[----:B------:R-:W-:Y:S07]  /*d3d0*/  LDSM.16.MT88.4 R88, [R204+0x5000] ;  /* 0x00500000cc58783b */ /* 0x000fee0000004200 */
[C---:B------:R-:W-:Y:S04]  /*d3e0*/  HMMA.16816.F32.BF16 R60, R72.reuse, R92, R60 ;  /* 0x0000005c483c723c */ /* 0x040fe8000004183c */
[--C-:B-1----:R-:W-:Y:S04]  /*d3f0*/  FFMA.FTZ R70, R236, c[0x0][0x2d0], -R138.reuse ;  /* 0x0000b400ec467a23 */ /* 0x102fe8000001088a */
[----:B------:R-:W-:Y:S01]  /*d400*/  HMMA.16816.F32.BF16 R64, R72, R94, R64 ;  /* 0x0000005e4840723c */ /* 0x000fe20000041840 */
[----:B------:R1:W-:Y:S01]  /*d410*/  MUFU.EX2 R198, R70 ;  /* 0x0000004600c67308 */ /* 0x0003e20000000800 */
[----:B------:R-:W-:Y:S05]  /*d420*/  LDSM.16.MT88.4 R92, [R206+0x5800] ;  /* 0x00580000ce5c783b */ /* 0x000fea0000004200 */
[----:B-----5:R-:W-:Y:S02]  /*d430*/  F2FP.BF16.PACK_AB R73, R124, R125 ;  /* 0x0000007d7c49723e */ /* 0x020fe400000010ff */
[----:B------:R-:W-:Y:S03]  /*d440*/  F2FP.BF16.PACK_AB R74, R126, R127 ;  /* 0x0000007f7e4a723e */ /* 0x000fe600000010ff */
[----:B------:R-:W-:Y:S02]  /*d450*/  F2FP.BF16.PACK_AB R72, R199, R230 ;  /* 0x000000e6c748723e */ /* 0x000fe400000010ff */
[----:B----4-:R-:W-:Y:S07]  /*d460*/  F2FP.BF16.PACK_AB R75, R106, R107 ;  /* 0x0000006b6a4b723e */ /* 0x010fee00000010ff */
[C---:B------:R-:W-:Y:S03]  /*d470*/  HMMA.16816.F32.BF16 R4, R72.reuse, R76, R4 ;  /* 0x0000004c4804723c */ /* 0x040fe60000041804 */
[--C-:B-1----:R-:W-:Y:S05]  /*d480*/  FFMA.FTZ R70, R237, c[0x0][0x2d0], -R138.reuse ;  /* 0x0000b400ed467a23 */ /* 0x102fea000001088a */
[C---:B------:R-:W-:Y:S01]  /*d490*/  HMMA.16816.F32.BF16 R8, R72.reuse, R78, R8 ;  /* 0x0000004e4808723c */ /* 0x040fe20000041808 */
[----:B------:R1:W3:Y:S01]  /*d4a0*/  MUFU.EX2 R197, R70 ;  /* 0x0000004600c57308 */ /* 0x0002e20000000800 */
[----:B------:R-:W4:Y:S06]  /*d4b0*/  LDSM.16.MT88.4 R76, [R200+0x5000] ;  /* 0x00500000c84c783b */ /* 0x000f2c0000004200 */
[C---:B------:R-:W-:Y:S08]  /*d4c0*/  HMMA.16816.F32.BF16 R12, R72.reuse, R96, R12 ;  /* 0x00000060480c723c */ /* 0x040ff0000004180c */
[C---:B------:R-:W-:Y:S01]  /*d4d0*/  HMMA.16816.F32.BF16 R16, R72.reuse, R98, R16 ;  /* 0x000000624810723c */ /* 0x040fe20000041810 */
[----:B------:R-:W-:Y:S07]  /*d4e0*/  LDSM.16.MT88.4 R96, [R204+0x2000] ;  /* 0x00200000cc60783b */ /* 0x000fee0000004200 */
[C---:B--2---:R-:W-:Y:S04]  /*d4f0*/  HMMA.16816.F32.BF16 R20, R72.reuse, R80, R20 ;  /* 0x000000504814723c */ /* 0x044fe80000041814 */
[--C-:B-1----:R-:W-:Y:S04]  /*d500*/  FFMA.FTZ R70, R238, c[0x0][0x2d0], -R3.reuse ;  /* 0x0000b400ee467a23 */ /* 0x102fe80000010803 */
[C---:B------:R-:W-:Y:S01]  /*d510*/  HMMA.16816.F32.BF16 R24, R72.reuse, R82, R24 ;  /* 0x000000524818723c */ /* 0x040fe20000041818 */
[----:B------:R1:W-:Y:S01]  /*d520*/  MUFU.EX2 R105, R70 ;  /* 0x0000004600697308 */ /* 0x0003e20000000800 */
[----:B------:R-:W2:Y:S06]  /*d530*/  LDSM.16.MT88.4 R80, [R203+0x5000] ;  /* 0x00500000cb50783b */ /* 0x000eac0000004200 */
[C---:B------:R-:W-:Y:S08]  /*d540*/  HMMA.16816.F32.BF16 R28, R72.reuse, R84, R28 ;  /* 0x00000054481c723c */ /* 0x040ff0000004181c */
[C---:B------:R-:W-:Y:S01]  /*d550*/  HMMA.16816.F32.BF16 R32, R72.reuse, R86, R32 ;  /* 0x000000564820723c */ /* 0x040fe20000041820 */
[----:B------:R-:W5:Y:S07]  /*d560*/  LDSM.16.MT88.4 R84, [R206+0x5000] ;  /* 0x00500000ce54783b */ /* 0x000f6e0000004200 */
[C---:B----4-:R-:W-:Y:S04]  /*d570*/  HMMA.16816.F32.BF16 R36, R72.reuse, R76, R36 ;  /* 0x0000004c4824723c */ /* 0x050fe80000041824 */
[--C-:B-1----:R-:W-:Y:S04]  /*d580*/  FFMA.FTZ R70, R239, c[0x0][0x2d0], -R3.reuse ;  /* 0x0000b400ef467a23 */ /* 0x102fe80000010803 */
[C---:B------:R-:W-:Y:S01]  /*d590*/  HMMA.16816.F32.BF16 R40, R72.reuse, R78, R40 ;  /* 0x0000004e4828723c */ /* 0x040fe20000041828 */
[----:B------:R1:W4:Y:S01]  /*d5a0*/  MUFU.EX2 R104, R70 ;  /* 0x0000004600687308 */ /* 0x0003220000000800 */
[----:B------:R-:W3:Y:S06]  /*d5b0*/  LDSM.16.MT88.4 R76, [R200+0x1800] ;  /* 0x00180000c84c783b */ /* 0x000eec0000004200 */
[C---:B------:R-:W-:Y:S08]  /*d5c0*/  HMMA.16816.F32.BF16 R44, R72.reuse, R88, R44 ;  /* 0x00000058482c723c */ /* 0x040ff0000004182c */
[C---:B------:R-:W-:Y:S01]  /*d5d0*/  HMMA.16816.F32.BF16 R48, R72.reuse, R90, R48 ;  /* 0x0000005a4830723c */ /* 0x040fe20000041830 */
[----:B------:R-:W4:Y:S07]  /*d5e0*/  LDSM.16.MT88.4 R88, [R204+0x1800] ;  /* 0x00180000cc58783b */ /* 0x000f2e0000004200 */
[C---:B--2---:R-:W-:Y:S04]  /*d5f0*/  HMMA.16816.F32.BF16 R52, R72.reuse, R80, R52 ;  /* 0x000000504834723c */ /* 0x044fe80000041834 */
[--C-:B-1----:R-:W-:Y:S04]  /*d600*/  FFMA.FTZ R70, R240, c[0x0][0x2d0], -R138.reuse ;  /* 0x0000b400f0467a23 */ /* 0x102fe8000001088a */
[C---:B------:R-:W-:Y:S01]  /*d610*/  HMMA.16816.F32.BF16 R56, R72.reuse, R82, R56 ;  /* 0x000000524838723c */ /* 0x040fe20000041838 */
[----:B------:R1:W2:Y:S01]  /*d620*/  MUFU.EX2 R195, R70 ;  /* 0x0000004600c37308 */ /* 0x0002a20000000800 */
[----:B------:R-:W2:Y:S06]  /*d630*/  LDSM.16.MT88.4 R80, [R203+0x1800] ;  /* 0x00180000cb50783b */ /* 0x000eac0000004200 */
[C---:B-----5:R-:W-:Y:S08]  /*d640*/  HMMA.16816.F32.BF16 R60, R72.reuse, R84, R60 ;  /* 0x00000054483c723c */ /* 0x060ff0000004183c */
[----:B------:R-:W-:Y:S01]  /*d650*/  HMMA.16816.F32.BF16 R64, R72, R86, R64 ;  /* 0x000000564840723c */ /* 0x000fe20000041840 */
[----:B------:R-:W5:Y:S06]  /*d660*/  LDSM.16.MT88.4 R84, [R206+0x1800] ;  /* 0x00180000ce54783b */ /* 0x000f6c0000004200 */
[----:B---3--:R-:W-:Y:S01]  /*d670*/  F2FP.BF16.PACK_AB R72, R197, R198 ;  /* 0x000000c6c548723e */ /* 0x008fe200000010ff */
[--C-:B-1----:R-:W-:Y:S01]  /*d680*/  FFMA.FTZ R70, R242, c[0x0][0x2d0], -R3.reuse ;  /* 0x0000b400f2467a23 */ /* 0x102fe20000010803 */
[----:B----4-:R-:W-:Y:S03]  /*d690*/  F2FP.BF16.PACK_AB R73, R104, R105 ;  /* 0x000000696849723e */ /* 0x010fe600000010ff */
[----:B------:R1:W-:Y:S01]  /*d6a0*/  MUFU.EX2 R115, R70 ;  /* 0x0000004600737308 */ /* 0x0003e20000000800 */
[----:B--2---:R-:W-:Y:S01]  /*d6b0*/  F2FP.BF16.PACK_AB R74, R195, R196 ;  /* 0x000000c4c34a723e */ /* 0x004fe200000010ff */
[--C-:B-1----:R-:W-:Y:S08]  /*d6c0*/  FFMA.FTZ R70, R246, c[0x0][0x2d0], -R3.reuse ;  /* 0x0000b400f6467a23 */ /* 0x102ff00000010803 */
        /* <DEDUP_REMOVED lines=11> */
[----:B------:R-:W4:Y:S06]  /*d780*/  LDSM.16.MT88.4 R88, [R204+0x5800] ;  /* 0x00580000cc58783b */ /* 0x000f2c0000004200 */
[C---:B------:R-:W-:Y:S08]  /*d790*/  HMMA.16816.F32.BF16 R20, R72.reuse, R80, R20 ;  /* 0x000000504814723c */ /* 0x040ff00000041814 */
[C---:B------:R-:W-:Y:S01]  /*d7a0*/  HMMA.16816.F32.BF16 R24, R72.reuse, R82, R24 ;  /* 0x000000524818723c */ /* 0x040fe20000041818 */
[----:B------:R-:W3:Y:S07]  /*d7b0*/  LDSM.16.MT88.4 R80, [R203+0x5800] ;  /* 0x00580000cb50783b */ /* 0x000eee0000004200 */
[C---:B-----5:R-:W-:Y:S04]  /*d7c0*/  HMMA.16816.F32.BF16 R28, R72.reuse, R84, R28 ;  /* 0x00000054481c723c */ /* 0x060fe8000004181c */
        /* <DEDUP_REMOVED lines=11> */
[----:B------:R-:W-:Y:S06]  /*d880*/  LDSM.16.MT88.4 R88, [R204+0x6000] ;  /* 0x00600000cc58783b */ /* 0x000fec0000004200 */
[C---:B---3--:R-:W-:Y:S08]  /*d890*/  HMMA.16816.F32.BF16 R52, R72.reuse, R80, R52 ;  /* 0x000000504834723c */ /* 0x048ff00000041834 */
[C---:B------:R-:W-:Y:S01]  /*d8a0*/  HMMA.16816.F32.BF16 R56, R72.reuse, R82, R56 ;  /* 0x000000524838723c */ /* 0x040fe20000041838 */
[----:B------:R-:W3:Y:S07]  /*d8b0*/  LDSM.16.MT88.4 R80, [R206+0x2000] ;  /* 0x00200000ce50783b */ /* 0x000eee0000004200 */
[C---:B------:R-:W-:Y:S04]  /*d8c0*/  HMMA.16816.F32.BF16 R60, R72.reuse, R92, R60 ;  /* 0x0000005c483c723c */ /* 0x040fe8000004183c */
[--C-:B-1----:R-:W-:Y:S04]  /*d8d0*/  FFMA.FTZ R70, R252, c[0x0][0x2d0], -R138.reuse ;  /* 0x0000b400fc467a23 */ /* 0x102fe8000001088a */
[----:B------:R-:W-:Y:S01]  /*d8e0*/  HMMA.16816.F32.BF16 R64, R72, R94, R64 ;  /* 0x0000005e4840723c */ /* 0x000fe20000041840 */
[----:B------:R1:W-:Y:S01]  /*d8f0*/  MUFU.EX2 R192, R70 ;  /* 0x0000004600c07308 */ /* 0x0003e20000000800 */
[----:B------:R-:W-:Y:S05]  /*d900*/  LDSM.16.MT88.4 R92, [R206+0x6000] ;  /* 0x00600000ce5c783b */ /* 0x000fea0000004200 */
[----:B------:R-:W-:Y:S02]  /*d910*/  F2FP.BF16.PACK_AB R72, R193, R194 ;  /* 0x000000c2c148723e */ /* 0x000fe400000010ff */
[----:B----4-:R-:W-:Y:S03]  /*d920*/  F2FP.BF16.PACK_AB R73, R112, R113 ;  /* 0x000000717049723e */ /* 0x010fe600000010ff */
[--C-:B-1----:R-:W-:Y:S04]  /*d930*/  FFMA.FTZ R70, R121, c[0x0][0x2d0], -R138.reuse ;  /* 0x0000b40079467a23 */ /* 0x102fe8000001088a */
[----:B------:R1:W4:Y:S02]  /*d940*/  MUFU.EX2 R171, R70 ;  /* 0x0000004600ab7308 */ /* 0x0003240000000800 */
[--C-:B-1----:R-:W-:Y:S01]  /*d950*/  FFMA.FTZ R70, R120, c[0x0][0x2d0], -R3.reuse ;  /* 0x0000b40078467a23 */ /* 0x102fe20000010803 */
[----:B----4-:R-:W-:Y:S07]  /*d960*/  F2FP.BF16.PACK_AB R74, R171, R192 ;  /* 0x000000c0ab4a723e */ /* 0x010fee00000010ff */
[----:B------:R1:W-:Y:S02]  /*d970*/  MUFU.EX2 R123, R70 ;  /* 0x00000046007b7308 */ /* 0x0003e40000000800 */
[--C-:B-1----:R-:W-:Y:S08]  /*d980*/  FFMA.FTZ R70, R160, c[0x0][0x2d0], -R3.reuse ;  /* 0x0000b400a0467a23 */ /* 0x102ff00000010803 */
[----:B------:R1:W4:Y:S02]  /*d990*/  MUFU.EX2 R122, R70 ;  /* 0x00000046007a7308 */ /* 0x0003240000000800 */
[--C-:B-1----:R-:W-:Y:S01]  /*d9a0*/  FFMA.FTZ R70, R119, c[0x0][0x2d0], -R138.reuse ;  /* 0x0000b40077467a23 */ /* 0x102fe2000001088a */
[----:B----4-:R-:W-:Y:S07]  /*d9b0*/  F2FP.BF16.PACK_AB R75, R122, R123 ;  /* 0x0000007b7a4b723e */ /* 0x010fee00000010ff */
[----:B------:R1:W-:Y:S01]  /*d9c0*/  MUFU.EX2 R160, R70 ;  /* 0x0000004600a07308 */ /* 0x0003e20000000800 */
[C---:B-----5:R-:W-:Y:S08]  /*d9d0*/  HMMA.16816.F32.BF16 R4, R72.reuse, R84, R4 ;  /* 0x000000544804723c */ /* 0x060ff00000041804 */
        /* <DEDUP_REMOVED lines=19> */
[--C-:B-1----:R-:W-:Y:S04]  /*db10*/  FFMA.FTZ R70, R111, c[0x0][0x2d0], -R3.reuse ;  /* 0x0000b4006f467a23 */ /* 0x102fe80000010803 */
[C---:B------:R-:W-:Y:S01]  /*db20*/  HMMA.16816.F32.BF16 R48, R72.reuse, R90, R48 ;  /* 0x0000005a4830723c */ /* 0x040fe20000041830 */
[----:B------:R1:W1:Y:S01]  /*db30*/  MUFU.EX2 R120, R70 ;  /* 0x0000004600787308 */ /* 0x0002620000000800 */
[----:B------:R-:W-:Y:S06]  /*db40*/  LDSM.16.MT88.4 R88, [R200+0x6800] ;  /* 0x00680000c858783b */ /* 0x000fec0000004200 */
[C---:B--2---:R-:W-:Y:S08]  /*db50*/  HMMA.16816.F32.BF16 R52, R72.reuse, R76, R52 ;  /* 0x0000004c4834723c */ /* 0x044ff00000041834 */
[C---:B------:R-:W-:Y:S01]  /*db60*/  HMMA.16816.F32.BF16 R56, R72.reuse, R78, R56 ;  /* 0x0000004e4838723c */ /* 0x040fe20000041838 */
[----:B------:R-:W2:Y:S07]  /*db70*/  LDSM.16.MT88.4 R76, [R206+0x2800] ;  /* 0x00280000ce4c783b */ /* 0x000eae0000004200 */
[C---:B------:R-:W-:Y:S04]  /*db80*/  HMMA.16816.F32.BF16 R60, R72.reuse, R92, R60 ;  /* 0x0000005c483c723c */ /* 0x040fe8000004183c */
[--C-:B-1----:R-:W-:Y:S04]  /*db90*/  FFMA.FTZ R70, R110, c[0x0][0x2d0], -R138.reuse ;  /* 0x0000b4006e467a23 */ /* 0x102fe8000001088a */
[----:B------:R-:W-:Y:S01]  /*dba0*/  HMMA.16816.F32.BF16 R64, R72, R94, R64 ;  /* 0x0000005e4840723c */ /* 0x000fe20000041840 */
[----:B------:R1:W-:Y:S01]  /*dbb0*/  MUFU.EX2 R158, R70 ;  /* 0x00000046009e7308 */ /* 0x0003e20000000800 */
[----:B------:R-:W-:Y:S05]  /*dbc0*/  LDSM.16.MT88.4 R92, [R206+0x3000] ;  /* 0x00300000ce5c783b */ /* 0x000fea0000004200 */
[----:B-----5:R-:W-:Y:S02]  /*dbd0*/  F2FP.BF16.PACK_AB R72, R159, R160 ;  /* 0x000000a09f48723e */ /* 0x020fe400000010ff */
[----:B------:R-:W-:Y:S03]  /*dbe0*/  F2FP.BF16.PACK_AB R73, R120, R121 ;  /* 0x000000797849723e */ /* 0x000fe600000010ff */
[--C-:B-1----:R-:W-:Y:S04]  /*dbf0*/  FFMA.FTZ R70, R157, c[0x0][0x2d0], -R138.reuse ;  /* 0x0000b4009d467a23 */ /* 0x102fe8000001088a */
[----:B------:R1:W5:Y:S02]  /*dc00*/  MUFU.EX2 R157, R70 ;  /* 0x00000046009d7308 */ /* 0x0003640000000800 */
[--C-:B-1----:R-:W-:Y:S01]  /*dc10*/  FFMA.FTZ R70, R109, c[0x0][0x2d0], -R3.reuse ;  /* 0x0000b4006d467a23 */ /* 0x102fe20000010803 */
[----:B-----5:R-:W-:Y:S01]  /*dc20*/  F2FP.BF16.PACK_AB R74, R157, R158 ;  /* 0x0000009e9d4a723e */ /* 0x020fe200000010ff */
[----:B------:R-:W5:Y:S06]  /*dc30*/  LDL.LU R109, [R1+0x4] ;  /* 0x00000400016d7983 */ /* 0x000f6c0000300800 */
[----:B------:R1:W-:Y:S02]  /*dc40*/  MUFU.EX2 R131, R70 ;  /* 0x0000004600837308 */ /* 0x0003e40000000800 */
[--C-:B-1----:R-:W-:Y:S02]  /*dc50*/  FFMA.FTZ R70, R108, c[0x0][0x2d0], -R3.reuse ;  /* 0x0000b4006c467a23 */ /* 0x102fe40000010803 */
[----:B------:R-:W5:Y:S06]  /*dc60*/  LDL.LU R108, [R1+0x10] ;  /* 0x00001000016c7983 */ /* 0x000f6c0000300800 */
        /* <DEDUP_REMOVED lines=8> */
[--C-:B-1----:R-:W-:Y:S01]  /*dcf0*/  FFMA.FTZ R70, R101, c[0x0][0x2d0], -R138.reuse ;  /* 0x0000b40065467a23 */ /* 0x102fe2000001088a */
[----:B------:R-:W-:Y:S02]  /*dd00*/  MOV R101, R152 ;  /* 0x0000009800657202 */ /* 0x000fe40000000f00 */
[----:B------:R-:W-:Y:S01]  /*dd10*/  MOV R152, R155 ;  /* 0x0000009b00987202 */ /* 0x000fe20000000f00 */
[C---:B------:R-:W-:Y:S01]  /*dd20*/  HMMA.16816.F32.BF16 R16, R72.reuse, R86, R16 ;  /* 0x000000564810723c */ /* 0x040fe20000041810 */
[----:B------:R1:W-:Y:S01]  /*dd30*/  MUFU.EX2 R155, R70 ;  /* 0x00000046009b7308 */ /* 0x0003e20000000800 */
[----:B------:R-:W4:Y:S02]  /*dd40*/  LDSM.16.MT88.4 R84, [R203+0x6800] ;  /* 0x00680000cb54783b */ /* 0x000f240000004200 */
[--C-:B------:R-:W-:Y:S04]  /*dd50*/  FFMA.FTZ R101, R101, c[0x0][0x2d0], -R138.reuse ;  /* 0x0000b40065657a23 */ /* 0x100fe8000001088a */
[C---:B------:R-:W-:Y:S08]  /*dd60*/  HMMA.16816.F32.BF16 R20, R72.reuse, R96, R20 ;  /* 0x000000604814723c */ /* 0x040ff00000041814 */
[C---:B------:R-:W-:Y:S01]  /*dd70*/  HMMA.16816.F32.BF16 R24, R72.reuse, R98, R24 ;  /* 0x000000624818723c */ /* 0x040fe20000041818 */
[----:B------:R-:W-:Y:S07]  /*dd80*/  LDSM.16.MT88.4 R96, [R204+0x7000] ;  /* 0x00700000cc60783b */ /* 0x000fee0000004200 */
[C---:B--2---:R-:W-:Y:S04]  /*dd90*/  HMMA.16816.F32.BF16 R28, R72.reuse, R76, R28 ;  /* 0x0000004c481c723c */ /* 0x044fe8000004181c */
[--C-:B-1----:R-:W-:Y:S02]  /*dda0*/  FFMA.FTZ R70, R103, c[0x0][0x2d0], -R3.reuse ;  /* 0x0000b40067467a23 */ /* 0x102fe40000010803 */
[--C-:B------:R-:W-:Y:S02]  /*ddb0*/  FFMA.FTZ R103, R151, c[0x0][0x2d0], -R138.reuse ;  /* 0x0000b40097677a23 */ /* 0x100fe4000001088a */
[C---:B------:R-:W-:Y:S01]  /*ddc0*/  HMMA.16816.F32.BF16 R32, R72.reuse, R78, R32 ;  /* 0x0000004e4820723c */ /* 0x040fe20000041820 */
[----:B------:R1:W-:Y:S01]  /*ddd0*/  MUFU.EX2 R129, R70 ;  /* 0x0000004600817308 */ /* 0x0003e20000000800 */
[----:B------:R-:W2:Y:S06]  /*dde0*/  LDSM.16.MT88.4 R76, [R206+0x6800] ;  /* 0x00680000ce4c783b */ /* 0x000eac0000004200 */
[C---:B------:R-:W-:Y:S03]  /*ddf0*/  HMMA.16816.F32.BF16 R36, R72.reuse, R88, R36 ;  /* 0x000000584824723c */ /* 0x040fe60000041824 */
[----:B------:R-:W-:Y:S05]  /*de00*/  MUFU.EX2 R151, R101 ;  /* 0x0000006500977308 */ /* 0x000fea0000000800 */
[C---:B------:R-:W-:Y:S01]  /*de10*/  HMMA.16816.F32.BF16 R40, R72.reuse, R90, R40 ;  /* 0x0000005a4828723c */ /* 0x040fe20000041828 */
[----:B------:R-:W-:Y:S07]  /*de20*/  LDSM.16.MT88.4 R88, [R203+0x3000] ;  /* 0x00300000cb58783b */ /* 0x000fee0000004200 */
[C---:B---3--:R-:W-:Y:S04]  /*de30*/  HMMA.16816.F32.BF16 R44, R72.reuse, R80, R44 ;  /* 0x00000050482c723c */ /* 0x048fe8000004182c */
[--C-:B-1----:R-:W-:Y:S02]  /*de40*/  FFMA.FTZ R70, R102, c[0x0][0x2d0], -R3.reuse ;  /* 0x0000b40066467a23 */ /* 0x102fe40000010803 */
[--C-:B------:R-:W-:Y:S02]  /*de50*/  FFMA.FTZ R102, R152, c[0x0][0x2d0], -R138.reuse ;  /* 0x0000b40098667a23 */ /* 0x100fe4000001088a */
[C---:B------:R-:W-:Y:S01]  /*de60*/  HMMA.16816.F32.BF16 R48, R72.reuse, R82, R48 ;  /* 0x000000524830723c */ /* 0x040fe20000041830 */
[----:B------:R1:W-:Y:S01]  /*de70*/  MUFU.EX2 R128, R70 ;  /* 0x0000004600807308 */ /* 0x0003e20000000800 */
[----:B------:R-:W3:Y:S06]  /*de80*/  LDSM.16.MT88.4 R80, [R200+0x3000] ;  /* 0x00300000c850783b */ /* 0x000eec0000004200 */
[C---:B----4-:R-:W-:Y:S03]  /*de90*/  HMMA.16816.F32.BF16 R52, R72.reuse, R84, R52 ;  /* 0x000000544834723c */ /* 0x050fe60000041834 */
[----:B------:R-:W4:Y:S05]  /*dea0*/  MUFU.EX2 R152, R100 ;  /* 0x0000006400987308 */ /* 0x000f2a0000000800 */
[C---:B------:R-:W-:Y:S01]  /*deb0*/  HMMA.16816.F32.BF16 R56, R72.reuse, R86, R56 ;  /* 0x000000564838723c */ /* 0x040fe20000041838 */
[----:B------:R-:W3:Y:S04]  /*dec0*/  LDSM.16.MT88.4 R84, [R204+0x3000] ;  /* 0x00300000cc54783b */ /* 0x000ee80000004200 */
[----:B------:R-:W-:Y:S03]  /*ded0*/  MUFU.EX2 R150, R102 ;  /* 0x0000006600967308 */ /* 0x000fe60000000800 */
[C---:B--2---:R-:W-:Y:S04]  /*dee0*/  HMMA.16816.F32.BF16 R60, R72.reuse, R76, R60 ;  /* 0x0000004c483c723c */ /* 0x044fe8000004183c */
[--C-:B-1----:R-:W-:Y:S04]  /*def0*/  FFMA.FTZ R70, R154, c[0x0][0x2d0], -R138.reuse ;  /* 0x0000b4009a467a23 */ /* 0x102fe8000001088a */
[----:B------:R-:W-:Y:S01]  /*df00*/  HMMA.16816.F32.BF16 R64, R72, R78, R64 ;  /* 0x0000004e4840723c */ /* 0x000fe20000041840 */
[----:B------:R1:W-:Y:S01]  /*df10*/  MUFU.EX2 R154, R70 ;  /* 0x00000046009a7308 */ /* 0x0003e20000000800 */
[----:B------:R-:W2:Y:S02]  /*df20*/  LDSM.16.MT88.4 R76, [R200+0x7000] ;  /* 0x00700000c84c783b */ /* 0x000ea40000004200 */
[----:B----4-:R-:W-:Y:S03]  /*df30*/  F2FP.BF16.PACK_AB R132, R151, R152 ;  /* 0x000000989784723e */ /* 0x010fe600000010ff */
[----:B------:R-:W-:Y:S02]  /*df40*/  F2FP.BF16.PACK_AB R72, R155, R156 ;  /* 0x0000009c9b48723e */ /* 0x000fe400000010ff */
[----:B------:R-:W-:Y:S03]  /*df50*/  F2FP.BF16.PACK_AB R73, R128, R129 ;  /* 0x000000818049723e */ /* 0x000fe600000010ff */
[----:B-1----:R-:W-:Y:S04]  /*df60*/  FFMA.FTZ R70, R153, c[0x0][0x2d0], -R138 ;  /* 0x0000b40099467a23 */ /* 0x002fe8000001088a */
[----:B------:R1:W4:Y:S02]  /*df70*/  MUFU.EX2 R153, R70 ;  /* 0x0000004600997308 */ /* 0x0003240000000800 */
[--C-:B-1----:R-:W-:Y:S01]  /*df80*/  FFMA.FTZ R70, R148, c[0x0][0x2d0], -R3.reuse ;  /* 0x0000b40094467a23 */ /* 0x102fe20000010803 */
[----:B----4-:R-:W-:Y:S07]  /*df90*/  F2FP.BF16.PACK_AB R74, R153, R154 ;  /* 0x0000009a994a723e */ /* 0x010fee00000010ff */
[----:B------:R1:W-:Y:S02]  /*dfa0*/  MUFU.EX2 R148, R70 ;  /* 0x0000004600947308 */ /* 0x0003e40000000800 */
[--C-:B-1----:R-:W-:Y:S08]  /*dfb0*/  FFMA.FTZ R70, R139, c[0x0][0x2d0], -R3.reuse ;  /* 0x0000b4008b467a23 */ /* 0x102ff00000010803 */
[----:B------:R-:W1:Y:S02]  /*dfc0*/  MUFU.EX2 R139, R70 ;  /* 0x00000046008b7308 */ /* 0x000e640000000800 */
[----:B-1----:R-:W-:Y:S01]  /*dfd0*/  F2FP.BF16.PACK_AB R75, R139, R148 ;  /* 0x000000948b4b723e */ /* 0x002fe200000010ff */
[--C-:B------:R-:W-:Y:S07]  /*dfe0*/  FFMA.FTZ R70, R149, c[0x0][0x2d0], -R3.reuse ;  /* 0x0000b40095467a23 */ /* 0x100fee0000010803 */
[----:B------:R1:W4:Y:S01]  /*dff0*/  MUFU.EX2 R149, R103 ;  /* 0x0000006700957308 */ /* 0x0003220000000800 */
[----:B------:R-:W-:Y:S01]  /*e000*/  FFMA.FTZ R3, R136, c[0x0][0x2d0], -R3 ;  /* 0x0000b40088037a23 */ /* 0x000fe20000010803 */
[C---:B---3--:R-:W-:Y:S03]  /*e010*/  HMMA.16816.F32.BF16 R4, R72.reuse, R80, R4 ;  /* 0x000000504804723c */ /* 0x048fe60000041804 */
[----:B-----5:R-:W-:Y:S05]  /*e020*/  FFMA.FTZ R2, R2, R109, R244 ;  /* 0x0000006d02027223 */ /* 0x020fea00000100f4 */
[----:B------:R-:W-:Y:S01]  /*e030*/  MUFU.EX2 R138, R70 ;  /* 0x00000046008a7308 */ /* 0x000fe20000000800 */
[----:B------:R-:W-:Y:S01]  /*e040*/  FADD.FTZ R2, R245, R2 ;  /* 0x00000002f5027221 */ /* 0x000fe20000010000 */
[C---:B------:R-:W-:Y:S01]  /*e050*/  HMMA.16816.F32.BF16 R8, R72.reuse, R82, R8 ;  /* 0x000000524808723c */ /* 0x040fe20000041808 */
[----:B------:R-:W3:Y:S02]  /*e060*/  LDSM.16.MT88.4 R80, [R203+0x7000] ;  /* 0x00700000cb50783b */ /* 0x000ee40000004200 */
[----:B------:R-:W-:Y:S05]  /*e070*/  FADD.FTZ R2, R243, R2 ;  /* 0x00000002f3027221 */ /* 0x000fea0000010000 */
[C---:B------:R-:W-:Y:S01]  /*e080*/  HMMA.16816.F32.BF16 R12, R72.reuse, R84, R12 ;  /* 0x00000054480c723c */ /* 0x040fe2000004180c */
[----:B------:R-:W-:Y:S01]  /*e090*/  MUFU.EX2 R70, R3 ;  /* 0x0000000300467308 */ /* 0x000fe20000000800 */
[----:B-1----:R-:W-:Y:S02]  /*e0a0*/  LDSM.16.MT88.4 R100, [R206+0x3800] ;  /* 0x00380000ce64783b */ /* 0x002fe40000004200 */
[----:B----4-:R-:W-:Y:S01]  /*e0b0*/  F2FP.BF16.PACK_AB R134, R149, R150 ;  /* 0x000000969586723e */ /* 0x010fe200000010ff */
[----:B------:R-:W-:Y:S03]  /*e0c0*/  FADD.FTZ R2, R247, R2 ;  /* 0x00000002f7027221 */ /* 0x000fe60000010000 */
[C---:B------:R-:W-:Y:S03]  /*e0d0*/  HMMA.16816.F32.BF16 R16, R72.reuse, R86, R16 ;  /* 0x000000564810723c */ /* 0x040fe60000041810 */
[----:B------:R-:W1:Y:S01]  /*e0e0*/  MUFU.EX2 R136, R71 ;  /* 0x0000004700887308 */ /* 0x000e620000000800 */
[----:B------:R-:W4:Y:S01]  /*e0f0*/  LDSM.16.MT88.4 R84, [R206+0x7000] ;  /* 0x00700000ce54783b */ /* 0x000f220000004200 */
[----:B------:R-:W-:Y:S02]  /*e100*/  FADD.FTZ R2, R235, R2 ;  /* 0x00000002eb027221 */ /* 0x000fe40000010000 */
[----:B------:R-:W-:Y:S01]  /*e110*/  FFMA.FTZ R0, R0, R108, R169 ;  /* 0x0000006c00007223 */ /* 0x000fe200000100a9 */
[C---:B------:R-:W-:Y:S04]  /*e120*/  HMMA.16816.F32.BF16 R20, R72.reuse, R88, R20 ;  /* 0x000000584814723c */ /* 0x040fe80000041814 */
[----:B------:R-:W-:Y:S01]  /*e130*/  LDSM.16.MT88.4 R108, [R200+0x7800] ;  /* 0x00780000c86c783b */ /* 0x000fe20000004200 */
[----:B------:R-:W5:Y:S01]  /*e140*/  MUFU.EX2 R71, R137 ;  /* 0x0000008900477308 */ /* 0x000f620000000800 */
[----:B------:R-:W-:Y:S02]  /*e150*/  FADD.FTZ R2, R234, R2 ;  /* 0x00000002ea027221 */ /* 0x000fe40000010000 */
[C---:B------:R-:W-:Y:S04]  /*e160*/  HMMA.16816.F32.BF16 R24, R72.reuse, R90, R24 ;  /* 0x0000005a4818723c */ /* 0x040fe80000041818 */
[----:B------:R-:W-:Y:S01]  /*e170*/  LDSM.16.MT88.4 R88, [R204+0x3800] ;  /* 0x00380000cc58783b */ /* 0x000fe20000004200 */
[----:B------:R-:W-:Y:S02]  /*e180*/  FADD.FTZ R2, R233, R2 ;  /* 0x00000002e9027221 */ /* 0x000fe40000010000 */
[----:B------:R-:W-:Y:S01]  /*e190*/  FADD.FTZ R0, R168, R0 ;  /* 0x00000000a8007221 */ /* 0x000fe20000010000 */
[C---:B------:R-:W-:Y:S04]  /*e1a0*/  HMMA.16816.F32.BF16 R28, R72.reuse, R92, R28 ;  /* 0x0000005c481c723c */ /* 0x040fe8000004181c */
[----:B------:R-:W-:Y:S01]  /*e1b0*/  FADD.FTZ R2, R118, R2 ;  /* 0x0000000276027221 */ /* 0x000fe20000010000 */
[----:B-1----:R-:W-:Y:S01]  /*e1c0*/  F2FP.BF16.PACK_AB R133, R136, R138 ;  /* 0x0000008a8885723e */ /* 0x002fe200000010ff */
[----:B------:R-:W-:Y:S02]  /*e1d0*/  FADD.FTZ R0, R163, R0 ;  /* 0x00000000a3007221 */ /* 0x000fe40000010000 */
[C---:B------:R-:W-:Y:S01]  /*e1e0*/  HMMA.16816.F32.BF16 R32, R72.reuse, R94, R32 ;  /* 0x0000005e4820723c */ /* 0x040fe20000041820 */
[----:B------:R-:W-:Y:S03]  /*e1f0*/  LDSM.16.MT88.4 R92, [R203+0x3800] ;  /* 0x00380000cb5c783b */ /* 0x000fe60000004200 */
[----:B------:R-:W-:Y:S01]  /*e200*/  FADD.FTZ R2, R230, R2 ;  /* 0x00000002e6027221 */ /* 0x000fe20000010000 */
[----:B-----5:R-:W-:Y:S01]  /*e210*/  F2FP.BF16.PACK_AB R135, R70, R71 ;  /* 0x000000474687723e */ /* 0x020fe200000010ff */
[----:B------:R-:W-:Y:S02]  /*e220*/  FADD.FTZ R0, R170, R0 ;  /* 0x00000000aa007221 */ /* 0x000fe40000010000 */
[C---:B--2---:R-:W-:Y:S04]  /*e230*/  HMMA.16816.F32.BF16 R36, R72.reuse, R76, R36 ;  /* 0x0000004c4824723c */ /* 0x044fe80000041824 */
        /* <DEDUP_REMOVED lines=11> */
[----:B------:R-:W2:Y:S01]  /*e2f0*/  LDSM.16.MT88.4 R116, [R204+0x7800] ;  /* 0x00780000cc74783b */ /* 0x000ea20000004200 */
[----:B------:R-:W-:Y:S01]  /*e300*/  FADD.FTZ R2, R198, R2 ;  /* 0x00000002c6027221 */ /* 0x000fe20000010000 */
[C---:B---3--:R-:W-:Y:S04]  /*e310*/  HMMA.16816.F32.BF16 R52, R72.reuse, R80, R52 ;  /* 0x000000504834723c */ /* 0x048fe80000041834 */
[----:B------:R-:W-:Y:S02]  /*e320*/  FADD.FTZ R0, R125, R0 ;  /* 0x000000007d007221 */ /* 0x000fe40000010000 */
[----:B------:R-:W-:Y:S02]  /*e330*/  FADD.FTZ R2, R197, R2 ;  /* 0x00000002c5027221 */ /* 0x000fe40000010000 */
[C---:B------:R-:W-:Y:S04]  /*e340*/  HMMA.16816.F32.BF16 R56, R72.reuse, R82, R56 ;  /* 0x000000524838723c */ /* 0x040fe80000041838 */
[----:B------:R-:W-:Y:S02]  /*e350*/  FADD.FTZ R0, R124, R0 ;  /* 0x000000007c007221 */ /* 0x000fe40000010000 */
[----:B------:R-:W3:Y:S01]  /*e360*/  LDSM.16.MT88.4 R124, [R203+0x7800] ;  /* 0x00780000cb7c783b */ /* 0x000ee20000004200 */
[----:B------:R-:W-:Y:S01]  /*e370*/  FADD.FTZ R2, R196, R2 ;  /* 0x00000002c4027221 */ /* 0x000fe20000010000 */
[C---:B----4-:R-:W-:Y:S04]  /*e380*/  HMMA.16816.F32.BF16 R60, R72.reuse, R84, R60 ;  /* 0x00000054483c723c */ /* 0x050fe8000004183c */
        /* <DEDUP_REMOVED lines=40> */
[----:B------:R-:W-:Y:S04]  /*e610*/  FADD.FTZ R0, R130, R0 ;  /* 0x0000000082007221 */ /* 0x000fe80000010000 */
[C---:B---3--:R-:W-:Y:S04]  /*e620*/  HMMA.16816.F32.BF16 R120, R132.reuse, R124, R52 ;  /* 0x0000007c8478723c */ /* 0x048fe80000041834 */
[----:B------:R-:W-:Y:S04]  /*e630*/  FADD.FTZ R0, R129, R0 ;  /* 0x0000000081007221 */ /* 0x000fe80000010000 */
[C---:B------:R-:W-:Y:S04]  /*e640*/  HMMA.16816.F32.BF16 R124, R132.reuse, R126, R56 ;  /* 0x0000007e847c723c */ /* 0x040fe80000041838 */
[----:B------:R-:W-:Y:S04]  /*e650*/  FADD.FTZ R0, R128, R0 ;  /* 0x0000000080007221 */ /* 0x000fe80000010000 */
        /* <DEDUP_REMOVED lines=10> */
[----:B------:R-:W-:Y:S01]  /*e700*/  FADD.FTZ R0, R71, R3 ;  /* 0x0000000347007221 */ /* 0x000fe20000010000 */
[----:B------:R-:W-:Y:S02]  /*e710*/  MOV R71, R68 ;  /* 0x0000004400477202 */ /* 0x000fe40000000f00 */
[----:B------:R1:W-:Y:S01]  /*e720*/  STL [R1+0x4], R2 ;  /* 0x0000040201007387 */ /* 0x0003e20000100800 */
[----:B------:R-:W-:Y:S01]  /*e730*/  FADD.FTZ R0, R70, R0 ;  /* 0x0000000046007221 */ /* 0x000fe20000010000 */
[----:B------:R-:W-:Y:S04]  /*e740*/  MOV R70, R69 ;  /* 0x0000004500467202 */ /* 0x000fe80000000f00 */
[----:B------:R1:W-:Y:S01]  /*e750*/  STL [R1+0x10], R0 ;  /* 0x0000100001007387 */ /* 0x0003e20000100800 */
[----:B------:R-:W-:-:S05]  /*e760*/  @P1 BRA `(.L_x_446) ;  /* 0xffffc0b000001947 */ /* 0x000fca000383ffff */
.L_x_445:
[----:B------:R-:W-:Y:S02]  /*e770*/  MOV R7, 0x1f ;  /* 0x0000001f00077802 */ /* 0x000fe40000000f00 */
[----:B------:R-:W-:Y:S01]  /*e780*/  MOV R6, 0xffffffff ;  /* 0xffffffff00067802 */ /* 0x000fe20000000f00 */
[----:B------:R-:W-:Y:S05]  /*e790*/  BRA.DIV ~URZ, `(.L_x_447) ;  /* 0x000021327f007947 */ /* 0x000fea000b800000 */
[----:B-1----:R-:W2:Y:S04]  /*e7a0*/  LDL R0, [R1+0x4] ;  /* 0x0000040001007983 */ /* 0x002ea80000100800 */
[----:B--2---:R1:W2:Y:S02]  /*e7b0*/  SHFL.BFLY PT, R4, R0, 0x2, 0x1f ;  /* 0x0c401f0000047f89 */ /* 0x0042a400000e0000 */
.L_x_479:
[----:B-1----:R-:W3:Y:S02]  /*e7c0*/  LDL.LU R0, [R1+0x4] ;  /* 0x0000040001007983 */ /* 0x002ee40000300800 */
[----:B--23--:R-:W-:Y:S01]  /*e7d0*/  FADD.FTZ R4, R4, R0 ;  /* 0x0000000004047221 */ /* 0x00cfe20000010000 */
[----:B------:R-:W-:Y:S05]  /*e7e0*/  BRA.DIV ~URZ, `(.L_x_448) ;  /* 0x000021427f007947 */ /* 0x000fea000b800000 */
[----:B------:R-:W2:Y:S04]  /*e7f0*/  LDL.LU R5, [R1+0x10] ;  /* 0x0000100001057983 */ /* 0x000ea80000300800 */
[----:B------:R-:W1:Y:S02]  /*e800*/  SHFL.BFLY PT, R2, R4, 0x1, 0x1f ;  /* 0x0c201f0004027f89 */ /* 0x000e6400000e0000 */
[----:B-1----:R-:W-:-:S02]  /*e810*/  FADD.FTZ R4, R4, R2 ;  /* 0x0000000204047221 */ /* 0x002fc40000010000 */
[----:B--2---:R-:W1:Y:S02]  /*e820*/  SHFL.BFLY PT, R0, R5, 0x2, 0x1f ;  /* 0x0c401f0005007f89 */ /* 0x004e6400000e0000 */
[----:B-1----:R-:W-:-:S05]  /*e830*/  FADD.FTZ R0, R0, R5 ;  /* 0x0000000500007221 */ /* 0x002fca0000010000 */
[----:B------:R1:W2:Y:S02]  /*e840*/  SHFL.BFLY PT, R3, R0, 0x1, 0x1f ;  /* 0x0c201f0000037f89 */ /* 0x0002a400000e0000 */
.L_x_480:
[----:B------:R-:W-:Y:S01]  /*e850*/  FSETP.NE.FTZ.AND P1, PT, R4, RZ, PT ;  /* 0x000000ff0400720b */ /* 0x000fe20003f35000 */
[----:B--2---:R-:W-:Y:S01]  /*e860*/  FADD.FTZ R3, R3, R0 ;  /* 0x0000000003037221 */ /* 0x004fe20000010000 */
[----:B------:R-:W-:Y:S02]  /*e870*/  MOV R2, RZ ;  /* 0x000000ff00027202 */ /* 0x000fe40000000f00 */
[----:B-1----:R-:W-:Y:S02]  /*e880*/  MOV R0, RZ ;  /* 0x000000ff00007202 */ /* 0x002fe40000000f00 */
[----:B------:R-:W-:Y:S02]  /*e890*/  FSETP.NE.FTZ.AND P0, PT, R3, RZ, PT ;  /* 0x000000ff0300720b */ /* 0x000fe40003f15000 */
[----:B------:R-:W-:Y:S02]  /*e8a0*/  MOV R35, 0x1 ;  /* 0x0000000100237802 */ /* 0x000fe40000000f00 */
[----:B------:R-:W-:-:S02]  /*e8b0*/  MOV R34, 0xff800000 ;  /* 0xff80000000227802 */ /* 0x000fc40000000f00 */
[----:B------:R-:W-:Y:S01]  /*e8c0*/  MOV R33, 0xff800000 ;  /* 0xff80000000217802 */ /* 0x000fe20000000f00 */
[----:B------:R-:W1:Y:S01]  /*e8d0*/  @P1 MUFU.RCP R2, R4 ;  /* 0x0000000400021308 */ /* 0x000e620000001000 */
[----:B------:R-:W-:-:S05]  /*e8e0*/  @P1 MOV R5, 0x3f317218 ;  /* 0x3f31721800051802 */ /* 0x000fca0000000f00 */
[----:B------:R-:W-:Y:S02]  /*e8f0*/  @P1 FMUL.FTZ R5, R5, c[0x0][0x2d0] ;  /* 0x0000b40005051a20 */ /* 0x000fe40000410000 */
[----:B------:R-:W2:Y:S01]  /*e900*/  @P1 MUFU.LG2 R4, R4 ;  /* 0x0000000400041308 */ /* 0x000ea20000000c00 */
[----:B-1----:R-:W-:-:S07]  /*e910*/  FMUL.FTZ R72, R2, R72 ;  /* 0x0000004802487220 */ /* 0x002fce0000410000 */
[----:B------:R-:W1:Y:S01]  /*e920*/  @P0 MUFU.RCP R0, R3 ;  /* 0x0000000300000308 */ /* 0x000e620000001000 */
[C---:B------:R-:W-:Y:S02]  /*e930*/  FMUL.FTZ R32, R2.reuse, R73 ;  /* 0x0000004902207220 */ /* 0x040fe40000410000 */
[C---:B------:R-:W-:Y:S02]  /*e940*/  FMUL.FTZ R76, R2.reuse, R76 ;  /* 0x0000004c024c7220 */ /* 0x040fe40000410000 */
[----:B------:R-:W-:Y:S02]  /*e950*/  FMUL.FTZ R30, R2, R77 ;  /* 0x0000004d021e7220 */ /* 0x000fe40000410000 */
[----:B--2---:R-:W-:Y:S02]  /*e960*/  @P1 FMUL.FTZ R7, R4, 0.69314718246459960938 ;  /* 0x3f31721804071820 */ /* 0x004fe40000410000 */
        /* <DEDUP_REMOVED lines=27> */
[----:B------:R-:W-:Y:S02]  /*eb20*/  FMUL.FTZ R133, R2, R133 ;  /* 0x0000008502857220 */ /* 0x000fe40000410000 */
[----:B------:R2:W3:Y:S01]  /*eb30*/  @P0 MUFU.LG2 R2, R3 ;  /* 0x0000000300020308 */ /* 0x0004e20000000c00 */
[----:B------:R-:W-:Y:S02]  /*eb40*/  @P1 FFMA.FTZ R34, R5, R69, R7 ;  /* 0x0000004505221223 */ /* 0x000fe40000010007 */
[C---:B-1----:R-:W-:Y:S02]  /*eb50*/  FMUL.FTZ R74, R0.reuse, R74 ;  /* 0x0000004a004a7220 */ /* 0x042fe40000410000 */
[C---:B------:R-:W-:Y:S02]  /*eb60*/  FMUL.FTZ R31, R0.reuse, R75 ;  /* 0x0000004b001f7220 */ /* 0x040fe40000410000 */
[----:B------:R-:W-:-:S02]  /*eb70*/  FMUL.FTZ R78, R0, R78 ;  /* 0x0000004e004e7220 */ /* 0x000fc40000410000 */
[C---:B------:R-:W-:Y:S02]  /*eb80*/  FMUL.FTZ R29, R0.reuse, R79 ;  /* 0x0000004f001d7220 */ /* 0x040fe40000410000 */
[C---:B------:R-:W-:Y:S02]  /*eb90*/  FMUL.FTZ R82, R0.reuse, R82 ;  /* 0x0000005200527220 */ /* 0x040fe40000410000 */
[C---:B------:R-:W-:Y:S02]  /*eba0*/  FMUL.FTZ R27, R0.reuse, R83 ;  /* 0x00000053001b7220 */ /* 0x040fe40000410000 */
[----:B------:R-:W-:Y:S01]  /*ebb0*/  FMUL.FTZ R86, R0, R86 ;  /* 0x0000005600567220 */ /* 0x000fe20000410000 */
[----:B--2---:R-:W-:Y:S01]  /*ebc0*/  @P0 MOV R3, 0x3f317218 ;  /* 0x3f31721800030802 */ /* 0x004fe20000000f00 */
[----:B---3--:R-:W-:Y:S02]  /*ebd0*/  @P0 FMUL.FTZ R2, R2, 0.69314718246459960938 ;  /* 0x3f31721802020820 */ /* 0x008fe40000410000 */
[----:B------:R-:W-:-:S02]  /*ebe0*/  FMUL.FTZ R25, R0, R87 ;  /* 0x0000005700197220 */ /* 0x000fc40000410000 */
[----:B------:R-:W-:Y:S02]  /*ebf0*/  @P0 FMUL.FTZ R3, R3, c[0x0][0x2d0] ;  /* 0x0000b40003030a20 */ /* 0x000fe40000410000 */
        /* <DEDUP_REMOVED lines=24> */
[----:B------:R-:W-:Y:S01]  /*ed80*/  PRMT R0, R35, 0x7610, R0 ;  /* 0x0000761023007816 */ /* 0x000fe20000000000 */
[----:B------:R-:W-:Y:S02]  /*ed90*/  @P0 FFMA.FTZ R33, R3, R68, R2 ;  /* 0x0000004403210223 */ /* 0x000fe40000010002 */
.L_x_440:
[----:B-1----:R1:W5:Y:S01]  /*eda0*/  LDL R39, [R1+0x48] ;  /* 0x0000480001277983 */ /* 0x0023620000100800 */
[----:B------:R-:W-:Y:S03]  /*edb0*/  BSSY B0, `(.L_x_449) ;  /* 0x0000012000007945 */ /* 0x000fe60003800000 */
[----:B------:R-:W2:Y:S02]  /*edc0*/  S2R R38, SR_TID.X ;  /* 0x0000000000267919 */ /* 0x000ea40000002100 */
[----:B--2---:R-:W-:-:S13]  /*edd0*/  LOP3.LUT P4, RZ, R38, 0xff, RZ, 0xc0, !PT ;  /* 0x000000ff26ff7812 */ /* 0x004fda000788c0ff */
[----:B------:R-:W-:Y:S05]  /*ede0*/  @P4 BRA `(.L_x_450) ;  /* 0x000000e000004947 */ /* 0x000fea0003800000 */
[----:B-1----:R-:W1:Y:S01]  /*edf0*/  S2R R35, SR_LANEID ;  /* 0x0000000000237919 */ /* 0x002e620000000000 */
[----:B------:R-:W-:Y:S01]  /*ee00*/  VOTEU.ANY UR4, UPT, PT ;  /* 0x0000000000047886 */ /* 0x000fe200038e0100 */
[----:B------:R-:W-:Y:S01]  /*ee10*/  IMAD.MOV.U32 R36, RZ, RZ, c[0x0][0x580] ;  /* 0x00016000ff247624 */ /* 0x000fe200078e00ff */
[----:B------:R-:W1:Y:S01]  /*ee20*/  FLO.U32 R3, UR4 ;  /* 0x0000000400037d00 */ /* 0x000e6200080e0000 */
[----:B------:R-:W-:-:S07]  /*ee30*/  IMAD.MOV.U32 R37, RZ, RZ, c[0x0][0x584] ;  /* 0x00016100ff257624 */ /* 0x000fce00078e00ff */
[----:B------:R-:W2:Y:S01]  /*ee40*/  POPC R2, UR4 ;  /* 0x0000000400027d09 */ /* 0x000ea20008000000 */
[----:B-1----:R-:W-:-:S13]  /*ee50*/  ISETP.EQ.U32.AND P0, PT, R3, R35, PT ;  /* 0x000000230300720c */ /* 0x002fda0003f02070 */
[----:B--2---:R-:W2:Y:S04]  /*ee60*/  @P0 ATOMG.E.ADD.STRONG.GPU PT, R2, [R36.64], R2 ;  /* 0x00000002240209a8 */ /* 0x004ea800081ee1c6 */
[----:B------:R-:W1:Y:S04]  /*ee70*/  S2R R35, SR_LTMASK ;  /* 0x0000000000237919 */ /* 0x000e680000003900 */
[----:B--2---:R1:W2:Y:S02]  /*ee80*/  SHFL.IDX PT, R3, R2, R3, 0x1f ;  /* 0x00001f0302037589 */ /* 0x0042a400000e0000 */
[----:B-1----:R-:W-:-:S06]  /*ee90*/  LOP3.LUT R2, R35, UR4, RZ, 0xc0, !PT ;  /* 0x0000000423027c12 */ /* 0x002fcc000f8ec0ff */
[----:B------:R-:W2:Y:S02]  /*eea0*/  POPC R2, R2 ;  /* 0x0000000200027309 */ /* 0x000ea40000000000 */
[----:B--2--5:R-:W-:-:S05]  /*eeb0*/  IADD3 R39, R3, c[0x0][0xc], R2 ;  /* 0x0000030003277a10 */ /* 0x024fca0007ffe002 */
[----:B------:R1:W-:Y:S02]  /*eec0*/  STL [R1+0x48], R39 ;  /* 0x0000482701007387 */ /* 0x0003e40000100800 */
.L_x_450:
[----:B-1----:R-:W-:Y:S05]  /*eed0*/  BSYNC B0 ;  /* 0x0000000000007941 */ /* 0x002fea0003800000 */
.L_x_449:
[----:B------:R-:W-:Y:S01]  /*eee0*/  PRMT R0, R0, 0x9910, RZ ;  /* 0x0000991000007816 */ /* 0x000fe200000000ff */
[----:B------:R-:W-:Y:S01]  /*eef0*/  BSSY B1, `(.L_x_451) ;  /* 0x0000189000017945 */ /* 0x000fe20003800000 */
[----:B-----5:R-:W-:Y:S02]  /*ef00*/  IMAD.MOV.U32 R40, RZ, RZ, R39 ;  /* 0x000000ffff287224 */ /* 0x020fe400078e0027 */
[----:B------:R-:W-:Y:S01]  /*ef10*/  ISETP.NE.AND P0, PT, R0, RZ, PT ;  /* 0x000000ff0000720c */ /* 0x000fe20003f05270 */
[----:B------:R-:W-:-:S12]  /*ef20*/  IMAD.MOV.U32 R41, RZ, RZ, -0x1 ;  /* 0xffffffffff297424 */ /* 0x000fd800078e00ff */
[----:B------:R-:W-:Y:S05]  /*ef30*/  @!P0 BRA `(.L_x_452) ;  /* 0x00000ed000008947 */ /* 0x000fea0003800000 */
[----:B------:R-:W2:Y:S04]  /*ef40*/  LDL R45, [R1+0x4c] ;  /* 0x00004c00012d7983 */ /* 0x000ea80000100800 */
[----:B------:R-:W3:Y:S04]  /*ef50*/  LDL R44, [R1+0x50] ;  /* 0x00005000012c7983 */ /* 0x000ee80000100800 */
[----:B------:R-:W4:Y:S04]  /*ef60*/  LDL R43, [R1+0x58] ;  /* 0x00005800012b7983 */ /* 0x000f280000100800 */
[----:B------:R-:W5:Y:S04]  /*ef70*/  LDL R42, [R1+0x54] ;  /* 0x00005400012a7983 */ /* 0x000f680000100800 */
[----:B------:R-:W4:Y:S04]  /*ef80*/  LDL R39, [R1+0x68] ;  /* 0x0000680001277983 */ /* 0x000f280000100800 */
[----:B------:R-:W5:Y:S04]  /*ef90*/  LDL R37, [R1+0x60] ;  /* 0x0000600001257983 */ /* 0x000f680000100800 */
[----:B------:R-:W5:Y:S04]  /*efa0*/  LDL R36, [R1+0x64] ;  /* 0x0000640001247983 */ /* 0x000f680000100800 */
[----:B------:R-:W5:Y:S01]  /*efb0*/  LDL R35, [R1+0x5c] ;  /* 0x00005c0001237983 */ /* 0x000f620000100800 */
[----:B------:R-:W-:Y:S01]  /*efc0*/  WARPSYNC 0xffffffff ;  /* 0xffffffff00007948 */ /* 0x000fe20003800000 */
[----:B------:R-:W-:-:S02]  /*efd0*/  F2FP.BF16.PACK_AB R32, R32, R72 ;  /* 0x000000482020723e */ /* 0x000fc400000010ff */
[----:B------:R-:W-:Y:S01]  /*efe0*/  BAR.SYNC.DEFER_BLOCKING 0x1, 0x100 ;  /* 0x0044000000007b1d */ /* 0x000fe20000010000 */
        /* <DEDUP_REMOVED lines=30> */
[----:B------:R-:W-:Y:S01]  /*f1d0*/  F2FP.BF16.PACK_AB R0, R135, R134 ;  /* 0x000000868700723e */ /* 0x000fe200000010ff */
[----:B--2---:R1:W-:Y:S04]  /*f1e0*/  STS [R45], R32 ;  /* 0x000000202d007388 */ /* 0x0043e80000000800 */
[----:B------:R1:W-:Y:S04]  /*f1f0*/  STS [R45+0x400], R31 ;  /* 0x0004001f2d007388 */ /* 0x0003e80000000800 */
[----:B---3--:R1:W-:Y:S04]  /*f200*/  STS [R44], R30 ;  /* 0x0000001e2c007388 */ /* 0x0083e80000000800 */
[----:B------:R1:W-:Y:S04]  /*f210*/  STS [R44+0x400], R29 ;  /* 0x0004001d2c007388 */ /* 0x0003e80000000800 */
[----:B----4-:R1:W-:Y:S04]  /*f220*/  STS [R43], R28 ;  /* 0x0000001c2b007388 */ /* 0x0103e80000000800 */
[----:B------:R1:W-:Y:S04]  /*f230*/  STS [R43+0x400], R27 ;  /* 0x0004001b2b007388 */ /* 0x0003e80000000800 */
[----:B-----5:R1:W-:Y:S04]  /*f240*/  STS [R42], R26 ;  /* 0x0000001a2a007388 */ /* 0x0203e80000000800 */
[----:B------:R1:W-:Y:S04]  /*f250*/  STS [R42+0x400], R25 ;  /* 0x000400192a007388 */ /* 0x0003e80000000800 */
[----:B------:R1:W-:Y:S04]  /*f260*/  STS [R39], R24 ;  /* 0x0000001827007388 */ /* 0x0003e80000000800 */
[----:B------:R1:W-:Y:S04]  /*f270*/  STS [R39+0x400], R23 ;  /* 0x0004001727007388 */ /* 0x0003e80000000800 */
[----:B------:R1:W-:Y:S04]  /*f280*/  STS [R37], R22 ;  /* 0x0000001625007388 */ /* 0x0003e80000000800 */
[----:B------:R1:W-:Y:S04]  /*f290*/  STS [R37+0x400], R21 ;  /* 0x0004001525007388 */ /* 0x0003e80000000800 */
[----:B------:R1:W-:Y:S04]  /*f2a0*/  STS [R36], R20 ;  /* 0x0000001424007388 */ /* 0x0003e80000000800 */
[----:B------:R1:W-:Y:S04]  /*f2b0*/  STS [R36+0x400], R19 ;  /* 0x0004001324007388 */ /* 0x0003e80000000800 */
[----:B------:R1:W-:Y:S04]  /*f2c0*/  STS [R35], R18 ;  /* 0x0000001223007388 */ /* 0x0003e80000000800 */
[----:B------:R1:W-:Y:S04]  /*f2d0*/  STS [R35+0x400], R17 ;  /* 0x0004001123007388 */ /* 0x0003e80000000800 */
        /* <DEDUP_REMOVED lines=16> */
[----:B------:R-:W-:Y:S06]  /*f3e0*/  BAR.SYNC.DEFER_BLOCKING 0x1, 0x100 ;  /* 0x0044000000007b1d */ /* 0x000fec0000010000 */
[----:B------:R-:W-:Y:S05]  /*f3f0*/  BRA.CONV ~URZ, `(.L_x_453) ;  /* 0x000000737f007947 */ /* 0x000fea000b800000 */
[----:B-1----:R-:W-:Y:S01]  /*f400*/  SHF.R.S32.HI R8, RZ, 0x1f, R38 ;  /* 0x0000001fff087819 */ /* 0x002fe20000011426 */
[----:B------:R-:W-:Y:S01]  /*f410*/  IMAD.MOV.U32 R7, RZ, RZ, RZ ;  /* 0x000000ffff077224 */ /* 0x000fe200078e00ff */
[----:B------:R-:W-:Y:S01]  /*f420*/  MOV R9, 0xf470 ;  /* 0x0000f47000097802 */ /* 0x000fe20000000f00 */
[----:B------:R-:W-:Y:S01]  /*f430*/  IMAD.MOV.U32 R4, RZ, RZ, 0x1f ;  /* 0x0000001fff047424 */ /* 0x000fe200078e00ff */
[----:B------:R-:W-:-:S04]  /*f440*/  LEA.HI R8, R8, R38, RZ, 0x7 ;  /* 0x0000002608087211 */ /* 0x000fc800078f38ff */
[----:B------:R-:W-:Y:S02]  /*f450*/  SHF.R.S32.HI R8, RZ, 0x7, R8 ;  /* 0x00000007ff087819 */ /* 0x000fe40000011408 */
[----:B------:R-:W-:Y:S05]  /*f460*/  CALL.REL.NOINC `($__internal_1_$__cuda_sm70_shflsync_idx_p) ;  /* 0x000019a000007944 */ /* 0x000fea0003c00000 */
.L_x_453:
[----:B-1----:R-:W2:Y:S04]  /*f470*/  LDL R2, [R1+0x3c] ;  /* 0x00003c0001027983 */ /* 0x002ea80000100800 */
[----:B------:R-:W3:Y:S04]  /*f480*/  LDL R15, [R1+0x6c] ;  /* 0x00006c00010f7983 */ /* 0x000ee80000100800 */
[----:B------:R-:W4:Y:S04]  /*f490*/  LDL.LU R11, [R1+0x34] ;  /* 0x00003400010b7983 */ /* 0x000f280000300800 */
[----:B------:R-:W2:Y:S04]  /*f4a0*/  LDL.LU R12, [R1+0x38] ;  /* 0x00003800010c7983 */ /* 0x000ea80000300800 */
[----:B------:R-:W2:Y:S01]  /*f4b0*/  LDL.LU R14, [R1+0x30] ;  /* 0x00003000010e7983 */ /* 0x000ea20000300800 */
[----:B------:R-:W-:-:S03]  /*f4c0*/  IMAD.MOV.U32 R0, RZ, RZ, 0x1 ;  /* 0x00000001ff007424 */ /* 0x000fc600078e00ff */
[----:B------:R-:W3:Y:S02]  /*f4d0*/  LDL R13, [R1+0x74] ;  /* 0x00007400010d7983 */ /* 0x000ee40000100800 */
[----:B------:R-:W-:Y:S02]  /*f4e0*/  ISETP.NE.AND P1, PT, R0, c[0x0][0x4e8], PT ;  /* 0x00013a0000007a0c */ /* 0x000fe40003f25270 */
[----:B------:R1:W5:Y:S04]  /*f4f0*/  LDL.64 R44, [R1+0x8] ;  /* 0x00000800012c7983 */ /* 0x0003680000100a00 */
[----:B------:R1:W5:Y:S04]  /*f500*/  LDL R43, [R1+0x44] ;  /* 0x00004400012b7983 */ /* 0x0003680000100800 */
[----:B------:R1:W5:Y:S04]  /*f510*/  LDL R42, [R1+0x2c] ;  /* 0x00002c00012a7983 */ /* 0x0003680000100800 */
[----:B------:R-:W1:Y:S01]  /*f520*/  S2R R16, SR_TID.X ;  /* 0x0000000000107919 */ /* 0x000e620000002100 */
[----:B------:R-:W-:-:S02]  /*f530*/  ULDC UR5, c[0x0][0x4e8] ;  /* 0x00013a0000057ab9 */ /* 0x000fc40000000800 */
[----:B------:R-:W-:Y:S02]  /*f540*/  ULDC UR4, c[0x0][0x388] ;  /* 0x0000e20000047ab9 */ /* 0x000fe40000000800 */
[----:B------:R-:W-:Y:S01]  /*f550*/  UIMAD UR4, UR5, UR4, URZ ;  /* 0x00000004050472a4 */ /* 0x000fe2000f8e023f */
[----:B------:R-:W-:Y:S01]  /*f560*/  BSSY B0, `(.L_x_454) ;  /* 0x000005d000007945 */ /* 0x000fe20003800000 */
[----:B----4-:R-:W-:Y:S02]  /*f570*/  SHF.R.S32.HI R5, RZ, 0x1f, R11 ;  /* 0x0000001fff057819 */ /* 0x010fe4000001140b */
[----:B--2---:R-:W-:-:S03]  /*f580*/  IADD3 R4, R2, R14, RZ ;  /* 0x0000000e02047210 */ /* 0x004fc60007ffe0ff */
[----:B------:R-:W-:Y:S02]  /*f590*/  IMAD R6, R5, c[0x0][0x490], RZ ;  /* 0x0001240005067a24 */ /* 0x000fe400078e02ff */
[----:B------:R-:W-:-:S04]  /*f5a0*/  @P1 IMAD.HI.U32 R7, R4, c[0x0][0x4ec], RZ ;  /* 0x00013b0004071a27 */ /* 0x000fc800078e00ff */
[----:B------:R-:W-:-:S04]  /*f5b0*/  IMAD.WIDE.U32 R2, R11, c[0x0][0x490], RZ ;  /* 0x000124000b027a25 */ /* 0x000fc800078e00ff */
[----:B------:R-:W-:Y:S02]  /*f5c0*/  IMAD R6, R11, c[0x0][0x494], R6 ;  /* 0x000125000b067a24 */ /* 0x000fe400078e0206 */
[----:B------:R-:W-:Y:S01]  /*f5d0*/  IMAD.MOV.U32 R0, RZ, RZ, R4 ;  /* 0x000000ffff007224 */ /* 0x000fe200078e0004 */
[----:B------:R-:W-:Y:S02]  /*f5e0*/  @P1 SHF.R.U32.HI R0, RZ, c[0x0][0x4f0], R7 ;  /* 0x00013c00ff001a19 */ /* 0x000fe40000011607 */
[----:B------:R-:W-:Y:S02]  /*f5f0*/  IADD3 R3, R3, R6, RZ ;  /* 0x0000000603037210 */ /* 0x000fe40007ffe0ff */
[----:B------:R-:W-:Y:S01]  /*f600*/  SHF.R.S32.HI R10, RZ, 0x1f, R12 ;  /* 0x0000001fff0a7819 */ /* 0x000fe2000001140c */
[----:B------:R-:W-:Y:S02]  /*f610*/  IMAD.MOV R8, RZ, RZ, -R0 ;  /* 0x000000ffff087224 */ /* 0x000fe400078e0a00 */
[----:B------:R-:W-:-:S04]  /*f620*/  IMAD.WIDE.U32 R6, R12, c[0x0][0x498], R2 ;  /* 0x000126000c067a25 */ /* 0x000fc800078e0002 */
[----:B------:R-:W-:Y:S02]  /*f630*/  IMAD R9, R10, c[0x0][0x498], RZ ;  /* 0x000126000a097a24 */ /* 0x000fe400078e02ff */
[----:B------:R-:W-:Y:S01]  /*f640*/  IMAD R2, R8, c[0x0][0x4e8], R4 ;  /* 0x00013a0008027a24 */ /* 0x000fe200078e0204 */
[----:B------:R-:W-:Y:S01]  /*f650*/  SHF.R.S32.HI R8, RZ, 0x1f, R0 ;  /* 0x0000001fff087819 */ /* 0x000fe20000011400 */
[----:B------:R-:W-:Y:S01]  /*f660*/  IMAD R3, R12, c[0x0][0x49c], R9 ;  /* 0x000127000c037a24 */ /* 0x000fe200078e0209 */
[----:B------:R-:W-:Y:S02]  /*f670*/  IADD3 R4, P0, R0, R6, RZ ;  /* 0x0000000600047210 */ /* 0x000fe40007f1e0ff */
[----:B------:R-:W-:Y:S01]  /*f680*/  SHF.R.S32.HI R9, RZ, 0x1f, R2 ;  /* 0x0000001fff097819 */ /* 0x000fe20000011402 */
[----:B------:R-:W-:Y:S01]  /*f690*/  IMAD R0, R5, c[0x0][0x3e8], RZ ;  /* 0x0000fa0005007a24 */ /* 0x000fe200078e02ff */
[----:B------:R-:W-:Y:S02]  /*f6a0*/  IADD3.X R5, R8, R7, R3, P0, !PT ;  /* 0x0000000708057210 */ /* 0x000fe400007fe403 */
[----:B---3--:R-:W-:Y:S01]  /*f6b0*/  IADD3 R6, R15, R14, RZ ;  /* 0x0000000e0f067210 */ /* 0x008fe20007ffe0ff */
[----:B------:R-:W-:-:S02]  /*f6c0*/  IMAD R3, R9, c[0x0][0x488], RZ ;  /* 0x0001220009037a24 */ /* 0x000fc400078e02ff */
[C---:B------:R-:W-:Y:S02]  /*f6d0*/  IMAD R7, R11.reuse, c[0x0][0x3ec], R0 ;  /* 0x0000fb000b077a24 */ /* 0x040fe400078e0200 */
[----:B------:R-:W-:Y:S01]  /*f6e0*/  IMAD.WIDE.U32 R8, R11, c[0x0][0x3e8], RZ ;  /* 0x0000fa000b087a25 */ /* 0x000fe200078e00ff */
[----:B-1----:R-:W-:-:S03]  /*f6f0*/  SHF.R.S32.HI R15, RZ, 0x1f, R16 ;  /* 0x0000001fff0f7819 */ /* 0x002fc60000011410 */
[C---:B------:R-:W-:Y:S02]  /*f700*/  IMAD R11, R2.reuse, c[0x0][0x48c], R3 ;  /* 0x00012300020b7a24 */ /* 0x040fe400078e0203 */
[----:B------:R-:W-:Y:S01]  /*f710*/  IMAD.WIDE.U32 R4, R2, c[0x0][0x488], R4 ;  /* 0x0001220002047a25 */ /* 0x000fe200078e0004 */
[----:B------:R-:W-:-:S03]  /*f720*/  IADD3 R3, R9, R7, RZ ;  /* 0x0000000709037210 */ /* 0x000fc60007ffe0ff */
[----:B------:R-:W-:Y:S01]  /*f730*/  @P1 IMAD.HI.U32 R2, R6, c[0x0][0x4ec], RZ ;  /* 0x00013b0006021a27 */ /* 0x000fe200078e00ff */
[----:B------:R-:W-:Y:S02]  /*f740*/  LEA R9, P0, R4, c[0x0][0x450], 0x2 ;  /* 0x0001140004097a11 */ /* 0x000fe400078010ff */
[----:B------:R-:W-:Y:S01]  /*f750*/  LEA.HI R15, R15, R16, RZ, 0x5 ;  /* 0x000000100f0f7211 */ /* 0x000fe200078f28ff */
[----:B------:R-:W-:Y:S02]  /*f760*/  IMAD.IADD R5, R5, 0x1, R11 ;  /* 0x0000000105057824 */ /* 0x000fe400078e020b */
[----:B------:R-:W-:Y:S01]  /*f770*/  IMAD.MOV.U32 R0, RZ, RZ, R6 ;  /* 0x000000ffff007224 */ /* 0x000fe200078e0006 */
[----:B------:R-:W-:Y:S01]  /*f780*/  @P1 SHF.R.U32.HI R0, RZ, c[0x0][0x4f0], R2 ;  /* 0x00013c00ff001a19 */ /* 0x000fe20000011602 */
[----:B------:R-:W-:Y:S01]  /*f790*/  IMAD R10, R10, c[0x0][0x3f0], RZ ;  /* 0x0000fc000a0a7a24 */ /* 0x000fe200078e02ff */
[----:B------:R-:W-:Y:S02]  /*f7a0*/  MOV R2, R8 ;  /* 0x0000000800027202 */ /* 0x000fe40000000f00 */
[----:B------:R-:W-:-:S02]  /*f7b0*/  LEA.HI.X R4, R4, c[0x0][0x454], R5, 0x2, P0 ;  /* 0x0001150004047a11 */ /* 0x000fc400000f1405 */
[----:B------:R-:W-:Y:S01]  /*f7c0*/  LOP3.LUT R15, R15, 0xffffffe0, RZ, 0xc0, !PT ;  /* 0xffffffe00f0f7812 */ /* 0x000fe200078ec0ff */
[C---:B------:R-:W-:Y:S01]  /*f7d0*/  IMAD R5, R12.reuse, c[0x0][0x3f4], R10 ;  /* 0x0000fd000c057a24 */ /* 0x040fe200078e020a */
[----:B------:R-:W-:Y:S01]  /*f7e0*/  SHFL.IDX PT, R8, R9, 0x1, 0x1c1f ;  /* 0x003c1f0009087f89 */ /* 0x000fe200000e0000 */
[----:B------:R-:W-:Y:S01]  /*f7f0*/  IMAD.WIDE.U32 R2, R12, c[0x0][0x3f0], R2 ;  /* 0x0000fc000c027a25 */ /* 0x000fe200078e0002 */
[----:B------:R-:W-:Y:S02]  /*f800*/  IADD3 R15, -R15, R16, RZ ;  /* 0x000000100f0f7210 */ /* 0x000fe40007ffe1ff */
[----:B------:R-:W-:Y:S01]  /*f810*/  SHFL.IDX PT, R10, R9, RZ, 0x1c1f ;  /* 0x001c1fff090a7589 */ /* 0x000fe200000e0000 */
[----:B------:R-:W-:-:S03]  /*f820*/  IMAD.MOV R7, RZ, RZ, -R0 ;  /* 0x000000ffff077224 */ /* 0x000fc600078e0a00 */
[----:B------:R-:W1:Y:S01]  /*f830*/  SHFL.IDX PT, R11, R4, RZ, 0x1c1f ;  /* 0x001c1fff040b7589 */ /* 0x000e6200000e0000 */
[----:B------:R-:W-:-:S03]  /*f840*/  IMAD.IADD R3, R3, 0x1, R5 ;  /* 0x0000000103037824 */ /* 0x000fc600078e0205 */
[----:B------:R2:W3:Y:S01]  /*f850*/  SHFL.IDX PT, R9, R4, 0x1, 0x1c1f ;  /* 0x003c1f0004097f89 */ /* 0x0004e200000e0000 */
[----:B------:R-:W-:Y:S02]  /*f860*/  LOP3.LUT P0, RZ, R15, 0x3, RZ, 0xc0, !PT ;  /* 0x000000030fff7812 */ /* 0x000fe4000780c0ff */
[----:B------:R-:W-:Y:S01]  /*f870*/  IADD3 R5, R13, R14, RZ ;  /* 0x0000000e0d057210 */ /* 0x000fe20007ffe0ff */
[----:B------:R-:W4:Y:S01]  /*f880*/  S2R R15, SR_TID.X ;  /* 0x00000000000f7919 */ /* 0x000f220000002100 */
[----:B------:R-:W-:Y:S02]  /*f890*/  SHF.R.S32.HI R12, RZ, 0x1f, R0 ;  /* 0x0000001fff0c7819 */ /* 0x000fe40000011400 */
[----:B------:R-:W-:Y:S01]  /*f8a0*/  ISETP.GE.OR P1, PT, R5, UR4, P0 ;  /* 0x0000000405007c0c */ /* 0x000fe20008726670 */
[----:B------:R-:W-:-:S04]  /*f8b0*/  IMAD.WIDE.U32 R2, R0, c[0x0][0x3e0], R2 ;  /* 0x0000f80000027a25 */ /* 0x000fc800078e0002 */
[----:B--2---:R-:W-:Y:S01]  /*f8c0*/  IMAD R4, R7, c[0x0][0x4e8], R6 ;  /* 0x00013a0007047a24 */ /* 0x004fe200078e0206 */
[----:B------:R-:W-:-:S04]  /*f8d0*/  IADD3 R7, R5, 0x8, RZ ;  /* 0x0000000805077810 */ /* 0x000fc80007ffe0ff */
[----:B------:R-:W-:Y:S01]  /*f8e0*/  ISETP.GE.OR P0, PT, R7, UR4, P0 ;  /* 0x0000000407007c0c */ /* 0x000fe20008706670 */
[----:B------:R-:W-:Y:S02]  /*f8f0*/  IMAD R6, R12, c[0x0][0x3e0], RZ ;  /* 0x0000f8000c067a24 */ /* 0x000fe400078e02ff */
[----:B-1----:R1:W-:Y:S02]  /*f900*/  @!P1 ST.E [R10.64], R34 ;  /* 0x000000220a009985 */ /* 0x0023e4000c101906 */
[----:B------:R-:W-:Y:S01]  /*f910*/  IMAD R5, R0, c[0x0][0x3e4], R6 ;  /* 0x0000f90000057a24 */ /* 0x000fe200078e0206 */
[----:B------:R-:W-:-:S03]  /*f920*/  SHF.R.S32.HI R0, RZ, 0x1f, R4 ;  /* 0x0000001fff007819 */ /* 0x000fc60000011404 */
[----:B------:R-:W-:Y:S02]  /*f930*/  IMAD.IADD R3, R3, 0x1, R5 ;  /* 0x0000000103037824 */ /* 0x000fe400078e0205 */
[----:B------:R-:W-:Y:S02]  /*f940*/  IMAD R0, R0, c[0x0][0x3d8], RZ ;  /* 0x0000f60000007a24 */ /* 0x000fe400078e02ff */
[----:B---3--:R1:W-:Y:S01]  /*f950*/  @!P0 ST.E [R8.64], R33 ;  /* 0x0000002108008985 */ /* 0x0083e2000c101906 */
[----:B----4-:R-:W-:-:S03]  /*f960*/  SHF.R.S32.HI R13, RZ, 0x1f, R15 ;  /* 0x0000001fff0d7819 */ /* 0x010fc6000001140f */
[----:B------:R1:W2:Y:S04]  /*f970*/  LDS.128 R20, [R228+0x1080] ;  /* 0x00108000e4147984 */ /* 0x0002a80000000c00 */
[----:B------:R1:W3:Y:S04]  /*f980*/  LDS.128 R28, [R228+0x2080] ;  /* 0x00208000e41c7984 */ /* 0x0002e80000000c00 */
[----:B------:R1:W4:Y:S04]  /*f990*/  LDS.128 R32, [R228+0x3080] ;  /* 0x00308000e4207984 */ /* 0x0003280000000c00 */
[----:B------:R1:W1:Y:S04]  /*f9a0*/  LDS.128 R16, [R228+0x5080] ;  /* 0x00508000e4107984 */ /* 0x0002680000000c00 */
[----:B------:R1:W1:Y:S04]  /*f9b0*/  LDS.128 R24, [R228+0x6080] ;  /* 0x00608000e4187984 */ /* 0x0002680000000c00 */
[----:B------:R1:W1:Y:S01]  /*f9c0*/  LDS.128 R36, [R228+0x7080] ;  /* 0x00708000e4247984 */ /* 0x0002620000000c00 */
[----:B------:R-:W-:-:S02]  /*f9d0*/  IMAD R0, R4, c[0x0][0x3dc], R0 ;  /* 0x0000f70004007a24 */ /* 0x000fc400078e0200 */
[----:B------:R-:W-:Y:S01]  /*f9e0*/  IMAD.WIDE.U32 R2, R4, c[0x0][0x3d8], R2 ;  /* 0x0000f60004027a25 */ /* 0x000fe200078e0002 */
[----:B------:R-:W-:-:S04]  /*f9f0*/  LEA.HI R13, R13, R15, RZ, 0x3 ;  /* 0x0000000f0d0d7211 */ /* 0x000fc800078f18ff */
[----:B------:R-:W-:Y:S02]  /*fa00*/  IADD3 R0, R3, R0, RZ ;  /* 0x0000000003007210 */ /* 0x000fe40007ffe0ff */
[C---:B------:R-:W-:Y:S02]  /*fa10*/  LEA R3, P0, R2.reuse, c[0x0][0x380], 0x1 ;  /* 0x0000e00002037a11 */ /* 0x040fe400078008ff */
[----:B------:R-:W-:Y:S02]  /*fa20*/  SHF.R.S32.HI R13, RZ, 0x3, R13 ;  /* 0x00000003ff0d7819 */ /* 0x000fe4000001140d */
[----:B------:R-:W-:-:S03]  /*fa30*/  LEA.HI.X R2, R2, c[0x0][0x384], R0, 0x1, P0 ;  /* 0x0000e10002027a11 */ /* 0x000fc600000f0c00 */
[----:B------:R-:W-:-:S05]  /*fa40*/  IMAD.IADD R0, R13, 0x1, R14 ;  /* 0x000000010d007824 */ /* 0x000fca00078e020e */
[----:B------:R-:W-:Y:S01]  /*fa50*/  ISETP.GE.AND P0, PT, R0, UR4, PT ;  /* 0x0000000400007c0c */ /* 0x000fe2000bf06270 */
[----:B------:R1:W1:Y:S04]  /*fa60*/  SHFL.IDX PT, R4, R3, RZ, 0x181f ;  /* 0x00181fff03047589 */ /* 0x00026800000e0000 */
[----:B------:R1:W1:Y:S08]  /*fa70*/  SHFL.IDX PT, R5, R2, RZ, 0x181f ;  /* 0x00181fff02057589 */ /* 0x00027000000e0000 */
[----:B------:R-:W-:Y:S05]  /*fa80*/  @P0 BRA `(.L_x_455) ;  /* 0x000000a000000947 */ /* 0x000fea0003800000 */
[----:B--234-:R-:W2:Y:S01]  /*fa90*/  LDS.128 R12, [R228+0x80] ;  /* 0x00008000e40c7984 */ /* 0x01cea20000000c00 */
[----:B-----5:R-:W-:-:S02]  /*faa0*/  ISETP.GE.AND P3, PT, R44, c[0x0][0x3c8], PT ;  /* 0x0000f2002c007a0c */ /* 0x020fc40003f66270 */
[----:B------:R-:W-:Y:S01]  /*fab0*/  ISETP.GE.AND P2, PT, R42, c[0x0][0x3c8], PT ;  /* 0x0000f2002a007a0c */ /* 0x000fe20003f46270 */
[----:B-1----:R-:W1:Y:S10]  /*fac0*/  LDS.128 R8, [R228+0x4080] ;  /* 0x00408000e4087984 */ /* 0x002e740000000c00 */
[----:B------:R-:W-:-:S02]  /*fad0*/  @!P3 LEA R6, P1, R44, R4, 0x1 ;  /* 0x000000042c06b211 */ /* 0x000fc400078208ff */
[----:B------:R-:W-:Y:S02]  /*fae0*/  @!P2 LEA R4, P0, R42, R4, 0x1 ;  /* 0x000000042a04a211 */ /* 0x000fe400078008ff */
[-C--:B------:R-:W-:Y:S02]  /*faf0*/  @!P3 LEA.HI.X R7, R44, R5.reuse, R45, 0x1, P1 ;  /* 0x000000052c07b211 */ /* 0x080fe400008f0c2d */
[----:B------:R-:W-:-:S03]  /*fb00*/  @!P2 LEA.HI.X R5, R42, R5, R43, 0x1, P0 ;  /* 0x000000052a05a211 */ /* 0x000fc600000f0c2b */
[----:B--2---:R2:W-:Y:S04]  /*fb10*/  @!P3 ST.E.128 [R6.64], R12 ;  /* 0x0000000c0600b985 */ /* 0x0045e8000c101d06 */
[----:B-1----:R2:W-:Y:S02]  /*fb20*/  @!P2 ST.E.128 [R4.64], R8 ;  /* 0x000000080400a985 */ /* 0x0025e4000c101d06 */
.L_x_455:
[----:B--234-:R-:W-:Y:S05]  /*fb30*/  BSYNC B0 ;  /* 0x0000000000007941 */ /* 0x01cfea0003800000 */
.L_x_454:
[----:B------:R-:W-:Y:S01]  /*fb40*/  IADD3 R6, R0, 0x20, RZ ;  /* 0x0000002000067810 */ /* 0x000fe20007ffe0ff */
[----:B-1----:R1:W2:Y:S01]  /*fb50*/  SHFL.IDX PT, R5, R2, 0x1, 0x181f ;  /* 0x00381f0002057f89 */ /* 0x0022a200000e0000 */
[----:B------:R-:W-:Y:S02]  /*fb60*/  BSSY B0, `(.L_x_456) ;  /* 0x000000c000007945 */ /* 0x000fe40003800000 */
[----:B------:R-:W-:Y:S01]  /*fb70*/  ISETP.GE.AND P0, PT, R6, UR4, PT ;  /* 0x0000000406007c0c */ /* 0x000fe2000bf06270 */
[----:B------:R1:W3:-:S12]  /*fb80*/  SHFL.IDX PT, R4, R3, 0x1, 0x181f ;  /* 0x00381f0003047f89 */ /* 0x0002d800000e0000 */
[----:B------:R-:W-:Y:S05]  /*fb90*/  @P0 BRA `(.L_x_457) ;  /* 0x0000008000000947 */ /* 0x000fea0003800000 */
[----:B-----5:R-:W-:Y:S02]  /*fba0*/  ISETP.GE.AND P1, PT, R44, c[0x0][0x3c8], PT ;  /* 0x0000f2002c007a0c */ /* 0x020fe40003f26270 */
[----:B------:R-:W-:-:S11]  /*fbb0*/  ISETP.GE.AND P0, PT, R42, c[0x0][0x3c8], PT ;  /* 0x0000f2002a007a0c */ /* 0x000fd60003f06270 */
[-C--:B---3--:R-:W-:Y:S02]  /*fbc0*/  @!P1 LEA R6, P3, R44, R4.reuse, 0x1 ;  /* 0x000000042c069211 */ /* 0x088fe400078608ff */
[----:B------:R-:W-:Y:S02]  /*fbd0*/  @!P0 LEA R4, P2, R42, R4, 0x1 ;  /* 0x000000042a048211 */ /* 0x000fe400078408ff */
[-C--:B--2---:R-:W-:Y:S02]  /*fbe0*/  @!P1 LEA.HI.X R7, R44, R5.reuse, R45, 0x1, P3 ;  /* 0x000000052c079211 */ /* 0x084fe400018f0c2d */
[----:B------:R-:W-:-:S03]  /*fbf0*/  @!P0 LEA.HI.X R5, R42, R5, R43, 0x1, P2 ;  /* 0x000000052a058211 */ /* 0x000fc600010f0c2b */
[----:B------:R2:W-:Y:S04]  /*fc00*/  @!P1 ST.E.128 [R6.64], R20 ;  /* 0x0000001406009985 */ /* 0x0005e8000c101d06 */
[----:B------:R2:W-:Y:S02]  /*fc10*/  @!P0 ST.E.128 [R4.64], R16 ;  /* 0x0000001004008985 */ /* 0x0005e4000c101d06 */
.L_x_457:
[----:B------:R-:W-:Y:S05]  /*fc20*/  BSYNC B0 ;  /* 0x0000000000007941 */ /* 0x000fea0003800000 */
.L_x_456:
[----:B--2---:R-:W-:Y:S01]  /*fc30*/  IADD3 R6, R0, 0x40, RZ ;  /* 0x0000004000067810 */ /* 0x004fe20007ffe0ff */
[----:B------:R2:W4:Y:S01]  /*fc40*/  SHFL.IDX PT, R5, R2, 0x2, 0x181f ;  /* 0x00581f0002057f89 */ /* 0x00052200000e0000 */
[----:B------:R-:W-:Y:S02]  /*fc50*/  BSSY B0, `(.L_x_458) ;  /* 0x000000c000007945 */ /* 0x000fe40003800000 */
[----:B------:R-:W-:Y:S01]  /*fc60*/  ISETP.GE.AND P0, PT, R6, UR4, PT ;  /* 0x0000000406007c0c */ /* 0x000fe2000bf06270 */
[----:B---3--:R2:W3:-:S12]  /*fc70*/  SHFL.IDX PT, R4, R3, 0x2, 0x181f ;  /* 0x00581f0003047f89 */ /* 0x0084d800000e0000 */
[----:B------:R-:W-:Y:S05]  /*fc80*/  @P0 BRA `(.L_x_459) ;  /* 0x0000008000000947 */ /* 0x000fea0003800000 */
[----:B-----5:R-:W-:Y:S02]  /*fc90*/  ISETP.GE.AND P1, PT, R44, c[0x0][0x3c8], PT ;  /* 0x0000f2002c007a0c */ /* 0x020fe40003f26270 */
[----:B------:R-:W-:-:S11]  /*fca0*/  ISETP.GE.AND P0, PT, R42, c[0x0][0x3c8], PT ;  /* 0x0000f2002a007a0c */ /* 0x000fd60003f06270 */
[-C--:B---3--:R-:W-:Y:S02]  /*fcb0*/  @!P1 LEA R6, P3, R44, R4.reuse, 0x1 ;  /* 0x000000042c069211 */ /* 0x088fe400078608ff */
[----:B------:R-:W-:Y:S02]  /*fcc0*/  @!P0 LEA R4, P2, R42, R4, 0x1 ;  /* 0x000000042a048211 */ /* 0x000fe400078408ff */
[-C--:B----4-:R-:W-:Y:S02]  /*fcd0*/  @!P1 LEA.HI.X R7, R44, R5.reuse, R45, 0x1, P3 ;  /* 0x000000052c079211 */ /* 0x090fe400018f0c2d */
[----:B------:R-:W-:-:S03]  /*fce0*/  @!P0 LEA.HI.X R5, R42, R5, R43, 0x1, P2 ;  /* 0x000000052a058211 */ /* 0x000fc600010f0c2b */
[----:B------:R3:W-:Y:S04]  /*fcf0*/  @!P1 ST.E.128 [R6.64], R28 ;  /* 0x0000001c06009985 */ /* 0x0007e8000c101d06 */
[----:B------:R3:W-:Y:S02]  /*fd00*/  @!P0 ST.E.128 [R4.64], R24 ;  /* 0x0000001804008985 */ /* 0x0007e4000c101d06 */
.L_x_459:
[----:B------:R-:W-:Y:S05]  /*fd10*/  BSYNC B0 ;  /* 0x0000000000007941 */ /* 0x000fea0003800000 */
.L_x_458:
[----:B------:R-:W-:Y:S01]  /*fd20*/  IADD3 R0, R0, 0x60, RZ ;  /* 0x0000006000007810 */ /* 0x000fe20007ffe0ff */
[----:B---34-:R3:W4:Y:S03]  /*fd30*/  SHFL.IDX PT, R5, R2, 0x3, 0x181f ;  /* 0x00781f0002057f89 */ /* 0x01872600000e0000 */
[----:B------:R-:W-:Y:S01]  /*fd40*/  ISETP.GE.AND P0, PT, R0, UR4, PT ;  /* 0x0000000400007c0c */ /* 0x000fe2000bf06270 */
[----:B------:R3:W1:-:S12]  /*fd50*/  SHFL.IDX PT, R4, R3, 0x3, 0x181f ;  /* 0x00781f0003047f89 */ /* 0x00065800000e0000 */
[----:B------:R-:W-:Y:S05]  /*fd60*/  @P0 BRA `(.L_x_460) ;  /* 0x00000a1000000947 */ /* 0x000fea0003800000 */
[----:B-----5:R-:W-:-:S13]  /*fd70*/  ISETP.GE.AND P0, PT, R44, c[0x0][0x3c8], PT ;  /* 0x0000f2002c007a0c */ /* 0x020fda0003f06270 */
[----:B-123--:R-:W-:-:S04]  /*fd80*/  @!P0 LEA R2, P1, R44, R4, 0x1 ;  /* 0x000000042c028211 */ /* 0x00efc800078208ff */
[----:B----4-:R-:W-:-:S05]  /*fd90*/  @!P0 LEA.HI.X R3, R44, R5, R45, 0x1, P1 ;  /* 0x000000052c038211 */ /* 0x010fca00008f0c2d */
[----:B------:R1:W-:Y:S01]  /*fda0*/  @!P0 ST.E.128 [R2.64], R32 ;  /* 0x0000002002008985 */ /* 0x0003e2000c101d06 */
[----:B------:R-:W-:-:S13]  /*fdb0*/  ISETP.GE.AND P0, PT, R42, c[0x0][0x3c8], PT ;  /* 0x0000f2002a007a0c */ /* 0x000fda0003f06270 */
[----:B------:R-:W-:Y:S05]  /*fdc0*/  @P0 BRA `(.L_x_460) ;  /* 0x000009b000000947 */ /* 0x000fea0003800000 */
[----:B-1----:R-:W-:-:S04]  /*fdd0*/  LEA R2, P0, R42, R4, 0x1 ;  /* 0x000000042a027211 */ /* 0x002fc800078008ff */
[----:B------:R-:W-:-:S05]  /*fde0*/  LEA.HI.X R3, R42, R5, R43, 0x1, P0 ;  /* 0x000000052a037211 */ /* 0x000fca00000f0c2b */
[----:B------:R1:W-:Y:S01]  /*fdf0*/  ST.E.128 [R2.64], R36 ;  /* 0x0000002402007985 */ /* 0x0003e2000c101d06 */
[----:B------:R-:W-:Y:S05]  /*fe00*/  BRA `(.L_x_460) ;  /* 0x0000097000007947 */ /* 0x000fea0003800000 */
.L_x_452:
[----:B------:R-:W2:Y:S04]  /*fe10*/  LDL R0, [R1+0x30] ;  /* 0x0000300001007983 */ /* 0x000ea80000100800 */
[----:B------:R-:W3:Y:S04]  /*fe20*/  LDL R14, [R1+0x34] ;  /* 0x00003400010e7983 */ /* 0x000ee80000100800 */
[----:B------:R-:W4:Y:S01]  /*fe30*/  LDL R13, [R1+0x38] ;  /* 0x00003800010d7983 */ /* 0x000f220000100800 */
[----:B------:R-:W-:Y:S03]  /*fe40*/  BSSY B0, `(.L_x_461) ;  /* 0x0000025000007945 */ /* 0x000fe60003800000 */
[----:B------:R-:W1:Y:S02]  /*fe50*/  S2R R12, SR_TID.X ;  /* 0x00000000000c7919 */ /* 0x000e640000002100 */
[----:B-1----:R-:W-:Y:S01]  /*fe60*/  ISETP.GE.AND P0, PT, R12, 0x80, PT ;  /* 0x000000800c00780c */ /* 0x002fe20003f06270 */
[----:B--2---:R-:W-:Y:S01]  /*fe70*/  IMAD.MOV.U32 R11, RZ, RZ, R0 ;  /* 0x000000ffff0b7224 */ /* 0x004fe200078e0000 */
[----:B---3--:R-:W-:-:S02]  /*fe80*/  SHF.R.S32.HI R7, RZ, 0x1f, R14 ;  /* 0x0000001fff077819 */ /* 0x008fc4000001140e */
[----:B----4-:R-:W-:-:S09]  /*fe90*/  SHF.R.S32.HI R8, RZ, 0x1f, R13 ;  /* 0x0000001fff087819 */ /* 0x010fd2000001140d */
[----:B------:R-:W-:Y:S05]  /*fea0*/  @P0 BRA `(.L_x_462) ;  /* 0x000001e000000947 */ /* 0x000fea0003800000 */
[----:B------:R-:W-:Y:S02]  /*feb0*/  MOV R2, c[0x0][0x4e8] ;  /* 0x00013a0000027a02 */ /* 0x000fe40000000f00 */
[----:B------:R-:W-:-:S03]  /*fec0*/  IADD3 R6, R11, R12, RZ ;  /* 0x0000000c0b067210 */ /* 0x000fc60007ffe0ff */
[----:B------:R-:W-:-:S05]  /*fed0*/  IMAD R0, R2, c[0x0][0x388], RZ ;  /* 0x0000e20002007a24 */ /* 0x000fca00078e02ff */
[----:B------:R-:W-:-:S13]  /*fee0*/  ISETP.GE.AND P0, PT, R6, R0, PT ;  /* 0x000000000600720c */ /* 0x000fda0003f06270 */
[----:B------:R-:W-:Y:S05]  /*fef0*/  @P0 BRA `(.L_x_462) ;  /* 0x0000019000000947 */ /* 0x000fea0003800000 */
[----:B------:R-:W-:Y:S01]  /*ff00*/  ISETP.NE.AND P0, PT, R2, 0x1, PT ;  /* 0x000000010200780c */ /* 0x000fe20003f05270 */
[----:B------:R-:W-:Y:S01]  /*ff10*/  IMAD R4, R7, c[0x0][0x490], RZ ;  /* 0x0001240007047a24 */ /* 0x000fe200078e02ff */
[----:B------:R-:W-:Y:S01]  /*ff20*/  MOV R0, R6 ;  /* 0x0000000600007202 */ /* 0x000fe20000000f00 */
[----:B------:R-:W-:-:S04]  /*ff30*/  IMAD.WIDE.U32 R2, R14, c[0x0][0x490], RZ ;  /* 0x000124000e027a25 */ /* 0x000fc800078e00ff */
[----:B------:R-:W-:Y:S02]  /*ff40*/  IMAD R4, R14, c[0x0][0x494], R4 ;  /* 0x000125000e047a24 */ /* 0x000fe400078e0204 */
[----:B------:R-:W-:-:S03]  /*ff50*/  IMAD R10, R8, c[0x0][0x498], RZ ;  /* 0x00012600080a7a24 */ /* 0x000fc600078e02ff */
[----:B------:R-:W-:Y:S01]  /*ff60*/  IADD3 R3, R3, R4, RZ ;  /* 0x0000000403037210 */ /* 0x000fe20007ffe0ff */
[----:B------:R-:W-:-:S05]  /*ff70*/  @P0 IMAD.HI.U32 R5, R6, c[0x0][0x4ec], RZ ;  /* 0x00013b0006050a27 */ /* 0x000fca00078e00ff */
[----:B------:R-:W-:Y:S01]  /*ff80*/  @P0 SHF.R.U32.HI R0, RZ, c[0x0][0x4f0], R5 ;  /* 0x00013c00ff000a19 */ /* 0x000fe20000011605 */
[----:B------:R-:W-:-:S03]  /*ff90*/  IMAD.WIDE.U32 R4, R13, c[0x0][0x498], R2 ;  /* 0x000126000d047a25 */ /* 0x000fc600078e0002 */
[C---:B------:R-:W-:Y:S01]  /*ffa0*/  IADD3 R9, -R0.reuse, RZ, RZ ;  /* 0x000000ff00097210 */ /* 0x040fe20007ffe1ff */
[----:B------:R-:W-:Y:S01]  /*ffb0*/  IMAD R3, R13, c[0x0][0x49c], R10 ;  /* 0x000127000d037a24 */ /* 0x000fe200078e020a */
[----:B------:R-:W-:-:S03]  /*ffc0*/  IADD3 R4, P0, R0, R4, RZ ;  /* 0x0000000400047210 */ /* 0x000fc60007f1e0ff */
[----:B------:R-:W-:Y:S01]  /*ffd0*/  IMAD R2, R9, c[0x0][0x4e8], R6 ;  /* 0x00013a0009027a24 */ /* 0x000fe200078e0206 */
[----:B------:R-:W-:-:S04]  /*ffe0*/  SHF.R.S32.HI R6, RZ, 0x1f, R0 ;  /* 0x0000001fff067819 */ /* 0x000fc80000011400 */
[----:B------:R-:W-:Y:S02]  /*fff0*/  SHF.R.S32.HI R0, RZ, 0x1f, R2 ;  /* 0x0000001fff007819 */ /* 0x000fe40000011402 */
[----:B------:R-:W-:-:S03]  /*10000*/  IADD3.X R5, R6, R5, R3, P0, !PT ;  /* 0x0000000506057210 */ /* 0x000fc600007fe403 */
[----:B------:R-:W-:-:S04]  /*10010*/  IMAD R0, R0, c[0x0][0x488], RZ ;  /* 0x0001220000007a24 */ /* 0x000fc800078e02ff */
[C---:B------:R-:W-:Y:S02]  /*10020*/  IMAD R0, R2.reuse, c[0x0][0x48c], R0 ;  /* 0x0001230002007a24 */ /* 0x040fe400078e0200 */
[----:B------:R-:W-:-:S05]  /*10030*/  IMAD.WIDE.U32 R2, R2, c[0x0][0x488], R4 ;  /* 0x0001220002027a25 */ /* 0x000fca00078e0004 */
[----:B------:R-:W-:Y:S02]  /*10040*/  IADD3 R0, R3, R0, RZ ;  /* 0x0000000003007210 */ /* 0x000fe40007ffe0ff */
[----:B------:R-:W-:-:S04]  /*10050*/  LEA R4, P0, R2, c[0x0][0x450], 0x2 ;  /* 0x0001140002047a11 */ /* 0x000fc800078010ff */
[----:B------:R-:W-:Y:S02]  /*10060*/  LEA.HI.X R5, R2, c[0x0][0x454], R0, 0x2, P0 ;  /* 0x0001150002057a11 */ /* 0x000fe400000f1400 */
[----:B------:R-:W-:-:S05]  /*10070*/  MOV R0, 0xff800000 ;  /* 0xff80000000007802 */ /* 0x000fca0000000f00 */
[----:B------:R1:W-:Y:S02]  /*10080*/  STG.E [R4.64], R0 ;  /* 0x0000000004007986 */ /* 0x0003e4000c101906 */
.L_x_462:
[----:B------:R-:W-:Y:S05]  /*10090*/  BSYNC B0 ;  /* 0x0000000000007941 */ /* 0x000fea0003800000 */
.L_x_461:
[----:B------:R-:W2:Y:S01]  /*100a0*/  LDL R2, [R1+0x6c] ;  /* 0x00006c0001027983 */ /* 0x000ea20000100800 */
[----:B-1----:R-:W-:Y:S01]  /*100b0*/  MOV R0, c[0x0][0x4e8] ;  /* 0x00013a0000007a02 */ /* 0x002fe20000000f00 */
[----:B------:R-:W-:Y:S01]  /*100c0*/  IMAD R7, R7, c[0x0][0x3e8], RZ ;  /* 0x0000fa0007077a24 */ /* 0x000fe200078e02ff */
[----:B------:R-:W-:Y:S01]  /*100d0*/  SHF.R.S32.HI R9, RZ, 0x1f, R12 ;  /* 0x0000001fff097819 */ /* 0x000fe2000001140c */
[----:B------:R-:W-:Y:S01]  /*100e0*/  IMAD R5, R8, c[0x0][0x3f0], RZ ;  /* 0x0000fc0008057a24 */ /* 0x000fe200078e02ff */
[----:B------:R-:W-:Y:S01]  /*100f0*/  ISETP.NE.AND P0, PT, R0, 0x1, PT ;  /* 0x000000010000780c */ /* 0x000fe20003f05270 */
[----:B------:R-:W-:Y:S01]  /*10100*/  IMAD R7, R14, c[0x0][0x3ec], R7 ;  /* 0x0000fb000e077a24 */ /* 0x000fe200078e0207 */
[----:B------:R-:W-:-:S04]  /*10110*/  LEA.HI R9, R9, R12, RZ, 0x3 ;  /* 0x0000000c09097211 */ /* 0x000fc800078f18ff */
[----:B------:R-:W-:Y:S02]  /*10120*/  SHF.R.S32.HI R9, RZ, 0x3, R9 ;  /* 0x00000003ff097819 */ /* 0x000fe40000011409 */
[----:B--2---:R-:W-:Y:S01]  /*10130*/  IADD3 R4, R2, R11, RZ ;  /* 0x0000000b02047210 */ /* 0x004fe20007ffe0ff */
[----:B------:R-:W-:-:S03]  /*10140*/  IMAD.WIDE.U32 R2, R14, c[0x0][0x3e8], RZ ;  /* 0x0000fa000e027a25 */ /* 0x000fc600078e00ff */
[----:B------:R-:W-:Y:S01]  /*10150*/  MOV R0, R4 ;  /* 0x0000000400007202 */ /* 0x000fe20000000f00 */
[----:B------:R-:W-:-:S04]  /*10160*/  @P0 IMAD.HI.U32 R6, R4, c[0x0][0x4ec], RZ ;  /* 0x00013b0004060a27 */ /* 0x000fc800078e00ff */
[----:B------:R-:W-:Y:S01]  /*10170*/  IMAD.IADD R3, R3, 0x1, R7 ;  /* 0x0000000103037824 */ /* 0x000fe200078e0207 */
[----:B------:R-:W-:Y:S01]  /*10180*/  @P0 SHF.R.U32.HI R0, RZ, c[0x0][0x4f0], R6 ;  /* 0x00013c00ff000a19 */ /* 0x000fe20000011606 */
[C---:B------:R-:W-:Y:S02]  /*10190*/  IMAD R7, R13.reuse, c[0x0][0x3f4], R5 ;  /* 0x0000fd000d077a24 */ /* 0x040fe400078e0205 */
[----:B------:R-:W-:Y:S01]  /*101a0*/  IMAD.WIDE.U32 R2, R13, c[0x0][0x3f0], R2 ;  /* 0x0000fc000d027a25 */ /* 0x000fe200078e0002 */
[----:B------:R-:W-:Y:S02]  /*101b0*/  SHF.R.S32.HI R5, RZ, 0x1f, R0 ;  /* 0x0000001fff057819 */ /* 0x000fe40000011400 */
[----:B------:R-:W-:Y:S02]  /*101c0*/  IADD3 R6, -R0, RZ, RZ ;  /* 0x000000ff00067210 */ /* 0x000fe40007ffe1ff */
[----:B------:R-:W-:Y:S01]  /*101d0*/  IADD3 R3, R3, R7, RZ ;  /* 0x0000000703037210 */ /* 0x000fe20007ffe0ff */
[----:B------:R-:W-:-:S02]  /*101e0*/  IMAD R5, R5, c[0x0][0x3e0], RZ ;  /* 0x0000f80005057a24 */ /* 0x000fc400078e02ff */
[----:B------:R-:W-:Y:S02]  /*101f0*/  IMAD R6, R6, c[0x0][0x4e8], R4 ;  /* 0x00013a0006067a24 */ /* 0x000fe400078e0204 */
[C---:B------:R-:W-:Y:S02]  /*10200*/  IMAD R4, R0.reuse, c[0x0][0x3e4], R5 ;  /* 0x0000f90000047a24 */ /* 0x040fe400078e0205 */
[----:B------:R-:W-:Y:S01]  /*10210*/  IMAD.WIDE.U32 R2, R0, c[0x0][0x3e0], R2 ;  /* 0x0000f80000027a25 */ /* 0x000fe200078e0002 */
[----:B------:R-:W-:-:S03]  /*10220*/  SHF.R.S32.HI R0, RZ, 0x1f, R6 ;  /* 0x0000001fff007819 */ /* 0x000fc60000011406 */
[----:B------:R-:W-:Y:S02]  /*10230*/  IMAD.IADD R3, R3, 0x1, R4 ;  /* 0x0000000103037824 */ /* 0x000fe400078e0204 */
[----:B------:R-:W-:Y:S02]  /*10240*/  IMAD R0, R0, c[0x0][0x3d8], RZ ;  /* 0x0000f60000007a24 */ /* 0x000fe400078e02ff */
[----:B------:R-:W-:-:S04]  /*10250*/  IMAD.WIDE.U32 R4, R6, c[0x0][0x3d8], R2 ;  /* 0x0000f60006047a25 */ /* 0x000fc800078e0002 */
[----:B------:R-:W-:Y:S01]  /*10260*/  IMAD R6, R6, c[0x0][0x3dc], R0 ;  /* 0x0000f70006067a24 */ /* 0x000fe200078e0200 */
[----:B------:R-:W-:Y:S02]  /*10270*/  LEA R3, P0, R4, c[0x0][0x380], 0x1 ;  /* 0x0000e00004037a11 */ /* 0x000fe400078008ff */
[----:B------:R-:W-:Y:S02]  /*10280*/  IADD3 R0, R9, R11, RZ ;  /* 0x0000000b09007210 */ /* 0x000fe40007ffe0ff */
[----:B------:R-:W-:-:S04]  /*10290*/  IADD3 R2, R5, R6, RZ ;  /* 0x0000000605027210 */ /* 0x000fc80007ffe0ff */
[----:B------:R-:W-:Y:S01]  /*102a0*/  LEA.HI.X R2, R4, c[0x0][0x384], R2, 0x1, P0 ;  /* 0x0000e10004027a11 */ /* 0x000fe200000f0c02 */
[----:B------:R-:W-:Y:S05]  /*102b0*/  BRA.DIV ~URZ, `(.L_x_463) ;  /* 0x000007727f007947 */ /* 0x000fea000b800000 */
[----:B------:R1:W2:Y:S02]  /*102c0*/  SHFL.IDX PT, R5, R2, RZ, 0x181f ;  /* 0x00181fff02057589 */ /* 0x0002a400000e0000 */
.L_x_481:
[----:B------:R-:W-:Y:S05]  /*102d0*/  BRA.DIV ~URZ, `(.L_x_464) ;  /* 0x000007c27f007947 */ /* 0x000fea000b800000 */
[----:B------:R3:W4:Y:S02]  /*102e0*/  SHFL.IDX PT, R4, R3, RZ, 0x181f ;  /* 0x00181fff03047589 */ /* 0x00072400000e0000 */
.L_x_482:
[----:B------:R-:W-:Y:S01]  /*102f0*/  MOV R10, c[0x0][0x4e8] ;  /* 0x00013a00000a7a02 */ /* 0x000fe20000000f00 */
[----:B------:R-:W-:Y:S04]  /*10300*/  BSSY B0, `(.L_x_465) ;  /* 0x000000f000007945 */ /* 0x000fe80003800000 */
[----:B------:R-:W-:-:S05]  /*10310*/  IMAD R10, R10, c[0x0][0x388], RZ ;  /* 0x0000e2000a0a7a24 */ /* 0x000fca00078e02ff */
[----:B------:R-:W-:-:S13]  /*10320*/  ISETP.GE.AND P0, PT, R0, R10, PT ;  /* 0x0000000a0000720c */ /* 0x000fda0003f06270 */
[----:B------:R-:W-:Y:S05]  /*10330*/  @P0 BRA `(.L_x_466) ;  /* 0x000000b000000947 */ /* 0x000fea0003800000 */
[----:B------:R-:W5:Y:S04]  /*10340*/  LDL.64 R12, [R1+0x8] ;  /* 0x00000800010c7983 */ /* 0x000f680000100a00 */
[----:B---3--:R-:W3:Y:S04]  /*10350*/  LDL R8, [R1+0x2c] ;  /* 0x00002c0001087983 */ /* 0x008ee80000100800 */
[----:B----4-:R-:W4:Y:S01]  /*10360*/  LDL R9, [R1+0x44] ;  /* 0x0000440001097983 */ /* 0x010f220000100800 */
[----:B-----5:R-:W-:Y:S02]  /*10370*/  ISETP.GE.AND P1, PT, R12, c[0x0][0x3c8], PT ;  /* 0x0000f2000c007a0c */ /* 0x020fe40003f26270 */
[----:B---3--:R-:W-:-:S11]  /*10380*/  ISETP.GE.AND P0, PT, R8, c[0x0][0x3c8], PT ;  /* 0x0000f20008007a0c */ /* 0x008fd60003f06270 */
[-C--:B------:R-:W-:Y:S02]  /*10390*/  @!P1 LEA R6, P3, R12, R4.reuse, 0x1 ;  /* 0x000000040c069211 */ /* 0x080fe400078608ff */
[----:B------:R-:W-:Y:S02]  /*103a0*/  @!P0 LEA R4, P2, R8, R4, 0x1 ;  /* 0x0000000408048211 */ /* 0x000fe400078408ff */
[-C--:B--2---:R-:W-:Y:S02]  /*103b0*/  @!P1 LEA.HI.X R7, R12, R5.reuse, R13, 0x1, P3 ;  /* 0x000000050c079211 */ /* 0x084fe400018f0c0d */
[----:B----4-:R-:W-:-:S03]  /*103c0*/  @!P0 LEA.HI.X R5, R8, R5, R9, 0x1, P2 ;  /* 0x0000000508058211 */ /* 0x010fc600010f0c09 */
[----:B------:R2:W-:Y:S04]  /*103d0*/  @!P1 ST.E.128 [R6.64], RZ ;  /* 0x000000ff06009985 */ /* 0x0005e8000c101d06 */
[----:B------:R2:W-:Y:S02]  /*103e0*/  @!P0 ST.E.128 [R4.64], RZ ;  /* 0x000000ff04008985 */ /* 0x0005e4000c101d06 */
.L_x_466:
[----:B------:R-:W-:Y:S05]  /*103f0*/  BSYNC B0 ;  /* 0x0000000000007941 */ /* 0x000fea0003800000 */
.L_x_465:
[----:B------:R-:W-:Y:S05]  /*10400*/  BRA.DIV ~URZ, `(.L_x_467) ;  /* 0x000006f27f007947 */ /* 0x000fea000b800000 */
[----:B--2---:R2:W1:Y:S04]  /*10410*/  SHFL.IDX PT, R5, R2, 0x1, 0x181f ;  /* 0x00381f0002057f89 */ /* 0x00446800000e0000 */
[----:B----4-:R2:W4:Y:S02]  /*10420*/  SHFL.IDX PT, R4, R3, 0x1, 0x181f ;  /* 0x00381f0003047f89 */ /* 0x01052400000e0000 */
.L_x_483:
[----:B------:R-:W-:Y:S01]  /*10430*/  IADD3 R6, R0, 0x20, RZ ;  /* 0x0000002000067810 */ /* 0x000fe20007ffe0ff */
[----:B------:R-:W-:Y:S03]  /*10440*/  BSSY B0, `(.L_x_468) ;  /* 0x000000e000007945 */ /* 0x000fe60003800000 */
[----:B------:R-:W-:-:S13]  /*10450*/  ISETP.GE.AND P0, PT, R6, R10, PT ;  /* 0x0000000a0600720c */ /* 0x000fda0003f06270 */
[----:B------:R-:W-:Y:S05]  /*10460*/  @P0 BRA `(.L_x_469) ;  /* 0x000000b000000947 */ /* 0x000fea0003800000 */
[----:B------:R-:W5:Y:S04]  /*10470*/  LDL.64 R12, [R1+0x8] ;  /* 0x00000800010c7983 */ /* 0x000f680000100a00 */
[----:B--2---:R-:W2:Y:S04]  /*10480*/  LDL R8, [R1+0x2c] ;  /* 0x00002c0001087983 */ /* 0x004ea80000100800 */
[----:B---3--:R-:W3:Y:S01]  /*10490*/  LDL R9, [R1+0x44] ;  /* 0x0000440001097983 */ /* 0x008ee20000100800 */
[----:B-----5:R-:W-:Y:S02]  /*104a0*/  ISETP.GE.AND P1, PT, R12, c[0x0][0x3c8], PT ;  /* 0x0000f2000c007a0c */ /* 0x020fe40003f26270 */
[----:B--2---:R-:W-:-:S11]  /*104b0*/  ISETP.GE.AND P0, PT, R8, c[0x0][0x3c8], PT ;  /* 0x0000f20008007a0c */ /* 0x004fd60003f06270 */
[-C--:B----4-:R-:W-:Y:S02]  /*104c0*/  @!P1 LEA R6, P3, R12, R4.reuse, 0x1 ;  /* 0x000000040c069211 */ /* 0x090fe400078608ff */
[----:B------:R-:W-:Y:S02]  /*104d0*/  @!P0 LEA R4, P2, R8, R4, 0x1 ;  /* 0x0000000408048211 */ /* 0x000fe400078408ff */
[-C--:B-1----:R-:W-:Y:S02]  /*104e0*/  @!P1 LEA.HI.X R7, R12, R5.reuse, R13, 0x1, P3 ;  /* 0x000000050c079211 */ /* 0x082fe400018f0c0d */
[----:B---3--:R-:W-:-:S03]  /*104f0*/  @!P0 LEA.HI.X R5, R8, R5, R9, 0x1, P2 ;  /* 0x0000000508058211 */ /* 0x008fc600010f0c09 */
[----:B------:R1:W-:Y:S04]  /*10500*/  @!P1 ST.E.128 [R6.64], RZ ;  /* 0x000000ff06009985 */ /* 0x0003e8000c101d06 */
[----:B------:R1:W-:Y:S02]  /*10510*/  @!P0 ST.E.128 [R4.64], RZ ;  /* 0x000000ff04008985 */ /* 0x0003e4000c101d06 */
.L_x_469:
[----:B------:R-:W-:Y:S05]  /*10520*/  BSYNC B0 ;  /* 0x0000000000007941 */ /* 0x000fea0003800000 */
.L_x_468:
[----:B------:R-:W-:Y:S05]  /*10530*/  BRA.DIV ~URZ, `(.L_x_470) ;  /* 0x000006827f007947 */ /* 0x000fea000b800000 */
[----:B-1----:R1:W2:Y:S02]  /*10540*/  SHFL.IDX PT, R5, R2, 0x2, 0x181f ;  /* 0x00581f0002057f89 */ /* 0x0022a400000e0000 */
.L_x_484:
[----:B------:R-:W-:Y:S05]  /*10550*/  BRA.DIV ~URZ, `(.L_x_471) ;  /* 0x000006d27f007947 */ /* 0x000fea000b800000 */
[----:B----4-:R4:W1:Y:S02]  /*10560*/  SHFL.IDX PT, R4, R3, 0x2, 0x181f ;  /* 0x00581f0003047f89 */ /* 0x01086400000e0000 */
.L_x_485:
[----:B------:R-:W-:Y:S01]  /*10570*/  IADD3 R6, R0, 0x40, RZ ;  /* 0x0000004000067810 */ /* 0x000fe20007ffe0ff */
[----:B------:R-:W-:Y:S03]  /*10580*/  BSSY B0, `(.L_x_472) ;  /* 0x000000e000007945 */ /* 0x000fe60003800000 */
[----:B------:R-:W-:-:S13]  /*10590*/  ISETP.GE.AND P0, PT, R6, R10, PT ;  /* 0x0000000a0600720c */ /* 0x000fda0003f06270 */
[----:B------:R-:W-:Y:S05]  /*105a0*/  @P0 BRA `(.L_x_473) ;  /* 0x000000b000000947 */ /* 0x000fea0003800000 */
[----:B------:R-:W5:Y:S04]  /*105b0*/  LDL.64 R12, [R1+0x8] ;  /* 0x00000800010c7983 */ /* 0x000f680000100a00 */
[----:B---3--:R-:W3:Y:S04]  /*105c0*/  LDL R8, [R1+0x2c] ;  /* 0x00002c0001087983 */ /* 0x008ee80000100800 */
[----:B----4-:R-:W4:Y:S01]  /*105d0*/  LDL R9, [R1+0x44] ;  /* 0x0000440001097983 */ /* 0x010f220000100800 */
[----:B-----5:R-:W-:Y:S02]  /*105e0*/  ISETP.GE.AND P1, PT, R12, c[0x0][0x3c8], PT ;  /* 0x0000f2000c007a0c */ /* 0x020fe40003f26270 */
[----:B---3--:R-:W-:-:S11]  /*105f0*/  ISETP.GE.AND P0, PT, R8, c[0x0][0x3c8], PT ;  /* 0x0000f20008007a0c */ /* 0x008fd60003f06270 */
[-C--:B-1----:R-:W-:Y:S02]  /*10600*/  @!P1 LEA R6, P3, R12, R4.reuse, 0x1 ;  /* 0x000000040c069211 */ /* 0x082fe400078608ff */
[----:B------:R-:W-:Y:S02]  /*10610*/  @!P0 LEA R4, P2, R8, R4, 0x1 ;  /* 0x0000000408048211 */ /* 0x000fe400078408ff */
[-C--:B--2---:R-:W-:Y:S02]  /*10620*/  @!P1 LEA.HI.X R7, R12, R5.reuse, R13, 0x1, P3 ;  /* 0x000000050c079211 */ /* 0x084fe400018f0c0d */
[----:B----4-:R-:W-:-:S03]  /*10630*/  @!P0 LEA.HI.X R5, R8, R5, R9, 0x1, P2 ;  /* 0x0000000508058211 */ /* 0x010fc600010f0c09 */
[----:B------:R1:W-:Y:S04]  /*10640*/  @!P1 ST.E.128 [R6.64], RZ ;  /* 0x000000ff06009985 */ /* 0x0003e8000c101d06 */
[----:B------:R1:W-:Y:S02]  /*10650*/  @!P0 ST.E.128 [R4.64], RZ ;  /* 0x000000ff04008985 */ /* 0x0003e4000c101d06 */
.L_x_473:
[----:B------:R-:W-:Y:S05]  /*10660*/  BSYNC B0 ;  /* 0x0000000000007941 */ /* 0x000fea0003800000 */
.L_x_472:
[----:B------:R-:W-:Y:S05]  /*10670*/  BRA.DIV ~URZ, `(.L_x_474) ;  /* 0x000006127f007947 */ /* 0x000fea000b800000 */
[----:B-1----:R1:W3:Y:S04]  /*10680*/  SHFL.IDX PT, R6, R2, 0x3, 0x181f ;  /* 0x00781f0002067f89 */ /* 0x0022e800000e0000 */
[----:B--234-:R-:W2:Y:S02]  /*10690*/  SHFL.IDX PT, R3, R3, 0x3, 0x181f ;  /* 0x00781f0003037f89 */ /* 0x01cea400000e0000 */
.L_x_486:
[----:B------:R-:W-:-:S04]  /*106a0*/  IADD3 R0, R0, 0x60, RZ ;  /* 0x0000006000007810 */ /* 0x000fc80007ffe0ff */
[----:B------:R-:W-:-:S13]  /*106b0*/  ISETP.GE.AND P0, PT, R0, R10, PT ;  /* 0x0000000a0000720c */ /* 0x000fda0003f06270 */
[----:B------:R-:W-:Y:S05]  /*106c0*/  @P0 BRA `(.L_x_460) ;  /* 0x000000b000000947 */ /* 0x000fea0003800000 */
[----:B------:R-:W3:Y:S04]  /*106d0*/  LDL.64 R12, [R1+0x8] ;  /* 0x00000800010c7983 */ /* 0x000ee80000100a00 */
[----:B------:R-:W4:Y:S04]  /*106e0*/  LDL R7, [R1+0x2c] ;  /* 0x00002c0001077983 */ /* 0x000f280000100800 */
[----:B------:R-:W5:Y:S01]  /*106f0*/  LDL R8, [R1+0x44] ;  /* 0x0000440001087983 */ /* 0x000f620000100800 */
[----:B---3--:R-:W-:Y:S02]  /*10700*/  ISETP.GE.AND P1, PT, R12, c[0x0][0x3c8], PT ;  /* 0x0000f2000c007a0c */ /* 0x008fe40003f26270 */
[----:B----4-:R-:W-:-:S11]  /*10710*/  ISETP.GE.AND P0, PT, R7, c[0x0][0x3c8], PT ;  /* 0x0000f20007007a0c */ /* 0x010fd60003f06270 */
[CC--:B--2---:R-:W-:Y:S02]  /*10720*/  @!P1 LEA R4, P3, R12.reuse, R3.reuse, 0x1 ;  /* 0x000000030c049211 */ /* 0x0c4fe400078608ff */
[C---:B-1----:R-:W-:Y:S02]  /*10730*/  @!P0 LEA R2, P2, R7.reuse, R3, 0x1 ;  /* 0x0000000307028211 */ /* 0x042fe400078408ff */
[-C--:B------:R-:W-:Y:S02]  /*10740*/  @!P1 LEA.HI.X R5, R12, R6.reuse, R13, 0x1, P3 ;  /* 0x000000060c059211 */ /* 0x080fe400018f0c0d */
[----:B-----5:R-:W-:-:S03]  /*10750*/  @!P0 LEA.HI.X R3, R7, R6, R8, 0x1, P2 ;  /* 0x0000000607038211 */ /* 0x020fc600010f0c08 */
[----:B------:R1:W-:Y:S04]  /*10760*/  @!P1 ST.E.128 [R4.64], RZ ;  /* 0x000000ff04009985 */ /* 0x0003e8000c101d06 */
[----:B------:R1:W-:Y:S02]  /*10770*/  @!P0 ST.E.128 [R2.64], RZ ;  /* 0x000000ff02008985 */ /* 0x0003e4000c101d06 */
.L_x_460:
[----:B------:R-:W-:Y:S05]  /*10780*/  BSYNC B1 ;  /* 0x0000000000017941 */ /* 0x000fea0003800000 */
.L_x_451:
[----:B---3--:R-:W3:Y:S02]  /*10790*/  LDL R0, [R1+0x70] ;  /* 0x0000700001007983 */ /* 0x008ee40000100800 */
[----:B---3--:R-:W-:-:S13]  /*107a0*/  ISETP.NE.AND P0, PT, R0, RZ, PT ;  /* 0x000000ff0000720c */ /* 0x008fda0003f05270 */
[----:B------:R-:W-:Y:S01]  /*107b0*/  @P0 WARPSYNC 0xffffffff ;  /* 0xffffffff00000948 */ /* 0x000fe20003800000 */
[----:B------:R-:W-:Y:S06]  /*107c0*/  @P0 BAR.SYNC.DEFER_BLOCKING 0x5, 0x100 ;  /* 0x0144000000000b1d */ /* 0x000fec0000010000 */
[----:B------:R-:W3:Y:S04]  /*107d0*/  @P0 LDS R0, [0x10100] ;  /* 0x01010000ff000984 */ /* 0x000ee80000000800 */
[----:B---3--:R3:W-:Y:S04]  /*107e0*/  @P0 STL [R1+0x48], R0 ;  /* 0x0000480001000387 */ /* 0x0087e80000100800 */
[----:B------:R-:W-:Y:S06]  /*107f0*/  @P0 BAR.ARV 0x4, 0x100 ;  /* 0x0104000000000b1d */ /* 0x000fec0000002000 */
[----:B------:R-:W-:Y:S05]  /*10800*/  @P0 BRA `(.L_x_475) ;  /* 0x0000007000000947 */ /* 0x000fea0003800000 */
[----:B------:R-:W-:Y:S05]  /*10810*/  BRA.DIV ~URZ, `(.L_x_476) ;  /* 0x000005427f007947 */ /* 0x000fea000b800000 */
[----:B---3--:R3:W4:Y:S02]  /*10820*/  SHFL.IDX PT, R0, R40, RZ, 0x1f ;  /* 0x00001fff28007589 */ /* 0x00872400000e0000 */
.L_x_487:
[----:B------:R-:W-:Y:S01]  /*10830*/  WARPSYNC 0xffffffff ;  /* 0xffffffff00007948 */ /* 0x000fe20003800000 */
[----:B------:R-:W-:Y:S06]  /*10840*/  BAR.SYNC.DEFER_BLOCKING 0x4, 0x100 ;  /* 0x0104000000007b1d */ /* 0x000fec0000010000 */
[----:B----4-:R4:W-:Y:S04]  /*10850*/  STL [R1+0x48], R0 ;  /* 0x0000480001007387 */ /* 0x0109e80000100800 */
[----:B------:R4:W-:Y:S04]  /*10860*/  @!P4 STS [0x10100], R40 ;  /* 0x01010028ff00c388 */ /* 0x0009e80000000800 */
[----:B------:R-:W-:Y:S06]  /*10870*/  BAR.ARV 0x5, 0x100 ;  /* 0x0144000000007b1d */ /* 0x000fec0000002000 */
.L_x_475:
[----:B---34-:R-:W3:Y:S02]  /*10880*/  LDL R0, [R1+0x48] ;  /* 0x0000480001007983 */ /* 0x018ee40000100800 */
[----:B---3--:R-:W-:-:S13]  /*10890*/  ISETP.GE.AND P0, PT, R0, c[0x0][0x538], PT ;  /* 0x00014e0000007a0c */ /* 0x008fda0003f06270 */
[----:B-12--5:R-:W-:Y:S01]  /*108a0*/  @P0 CALL.REL.NOINC `(.L_x_477) ;  /* 0x0000001000000944 */ /* 0x026fe20003c00000 */
[----:B------:R-:W-:Y:S05]  /*108b0*/  BRA `(.L_x_478) ;  /* 0xffff014000007947 */ /* 0x000fea000383ffff */
.L_x_477:
[----:B------:R-:W-:Y:S05]  /*108c0*/  EXIT ;  /* 0x000000000000794d */ /* 0x000fea0003800000 */
.L_x_447:
[----:B-1----:R1:W5:Y:S01]  /*108d0*/  LDL R0, [R1+0x4] ;  /* 0x0000040001007983 */ /* 0x0023620000100800 */
[----:B------:R-:W-:Y:S02]  /*108e0*/  MOV R3, 0x2 ;  /* 0x0000000200037802 */ /* 0x000fe40000000f00 */
[----:B------:R-:W-:Y:S02]  /*108f0*/  MOV R2, 0x10910 ;  /* 0x0001091000027802 */ /* 0x000fe40000000f00 */
[----:B-1---5:R-:W-:Y:S05]  /*10900*/  CALL.REL.NOINC `($__internal_0_$__cuda_sm70_shflsync_bfly_p) ;  /* 0x000004c000007944 */ /* 0x022fea0003c00000 */
[----:B------:R-:W-:Y:S01]  /*10910*/  MOV R4, R5 ;  /* 0x0000000500047202 */ /* 0x000fe20000000f00 */
[----:B------:R-:W-:Y:S05]  /*10920*/  BRA `(.L_x_479) ;  /* 0xffffde9000007947 */ /* 0x000fea000383ffff */
.L_x_448:
[----:B------:R-:W-:Y:S01]  /*10930*/  IMAD.MOV.U32 R0, RZ, RZ, R4 ;  /* 0x000000ffff007224 */ /* 0x000fe200078e0004 */
[----:B------:R-:W-:Y:S02]  /*10940*/  MOV R3, 0x1 ;  /* 0x0000000100037802 */ /* 0x000fe40000000f00 */
[----:B------:R-:W-:Y:S02]  /*10950*/  MOV R2, 0x10970 ;  /* 0x0001097000027802 */ /* 0x000fe40000000f00 */
[----:B------:R-:W-:Y:S05]  /*10960*/  CALL.REL.NOINC `($__internal_0_$__cuda_sm70_shflsync_bfly_p) ;  /* 0x0000046000007944 */ /* 0x000fea0003c00000 */
[----:B------:R1:W5:Y:S01]  /*10970*/  LDL R0, [R1+0x10] ;  /* 0x0000100001007983 */ /* 0x0003620000100800 */
[----:B------:R-:W-:Y:S01]  /*10980*/  FADD.FTZ R4, R4, R5 ;  /* 0x0000000504047221 */ /* 0x000fe20000010000 */
[----:B------:R-:W-:Y:S02]  /*10990*/  MOV R3, 0x2 ;  /* 0x0000000200037802 */ /* 0x000fe40000000f00 */
[----:B------:R-:W-:-:S02]  /*109a0*/  MOV R2, 0x109c0 ;  /* 0x000109c000027802 */ /* 0x000fc40000000f00 */
[----:B-1---5:R-:W-:Y:S05]  /*109b0*/  CALL.REL.NOINC `($__internal_0_$__cuda_sm70_shflsync_bfly_p) ;  /* 0x0000041000007944 */ /* 0x022fea0003c00000 */
[----:B------:R-:W2:Y:S01]  /*109c0*/  LDL.LU R0, [R1+0x10] ;  /* 0x0000100001007983 */ /* 0x000ea20000300800 */
[----:B------:R-:W-:-:S02]  /*109d0*/  MOV R3, 0x1 ;  /* 0x0000000100037802 */ /* 0x000fc40000000f00 */
[----:B------:R-:W-:Y:S01]  /*109e0*/  MOV R2, 0x10a10 ;  /* 0x00010a1000027802 */ /* 0x000fe20000000f00 */
[----:B--2---:R-:W-:Y:S02]  /*109f0*/  FADD.FTZ R0, R0, R5 ;  /* 0x0000000500007221 */ /* 0x004fe40000010000 */
[----:B------:R-:W-:Y:S05]  /*10a00*/  CALL.REL.NOINC `($__internal_0_$__cuda_sm70_shflsync_bfly_p) ;  /* 0x000003c000007944 */ /* 0x000fea0003c00000 */
[----:B------:R-:W-:Y:S01]  /*10a10*/  MOV R3, R5 ;  /* 0x0000000500037202 */ /* 0x000fe20000000f00 */
[----:B------:R-:W-:Y:S05]  /*10a20*/  BRA `(.L_x_480) ;  /* 0xffffde2000007947 */ /* 0x000fea000383ffff */
.L_x_463:
[----:B------:R-:W-:Y:S01]  /*10a30*/  IMAD.MOV.U32 R8, RZ, RZ, R2 ;  /* 0x000000ffff087224 */ /* 0x000fe200078e0002 */
[----:B------:R-:W-:Y:S01]  /*10a40*/  MOV R7, RZ ;  /* 0x000000ff00077202 */ /* 0x000fe20000000f00 */
[----:B------:R-:W-:Y:S01]  /*10a50*/  IMAD.MOV.U32 R4, RZ, RZ, 0x181f ;  /* 0x0000181fff047424 */ /* 0x000fe200078e00ff */
[----:B------:R-:W-:Y:S02]  /*10a60*/  MOV R9, 0x10a80 ;  /* 0x00010a8000097802 */ /* 0x000fe40000000f00 */
[----:B------:R-:W-:Y:S05]  /*10a70*/  CALL.REL.NOINC `($__internal_1_$__cuda_sm70_shflsync_idx_p) ;  /* 0x0000039000007944 */ /* 0x000fea0003c00000 */
[----:B------:R-:W-:Y:S01]  /*10a80*/  MOV R5, R4 ;  /* 0x0000000400057202 */ /* 0x000fe20000000f00 */
[----:B------:R-:W-:Y:S05]  /*10a90*/  BRA `(.L_x_481) ;  /* 0xfffff83000007947 */ /* 0x000fea000383ffff */
.L_x_464:
[----:B------:R-:W-:Y:S01]  /*10aa0*/  IMAD.MOV.U32 R8, RZ, RZ, R3 ;  /* 0x000000ffff087224 */ /* 0x000fe200078e0003 */
[----:B------:R-:W-:Y:S01]  /*10ab0*/  MOV R7, RZ ;  /* 0x000000ff00077202 */ /* 0x000fe20000000f00 */
[----:B------:R-:W-:Y:S01]  /*10ac0*/  IMAD.MOV.U32 R4, RZ, RZ, 0x181f ;  /* 0x0000181fff047424 */ /* 0x000fe200078e00ff */
[----:B------:R-:W-:Y:S02]  /*10ad0*/  MOV R9, 0x10af0 ;  /* 0x00010af000097802 */ /* 0x000fe40000000f00 */
[----:B-12---:R-:W-:Y:S05]  /*10ae0*/  CALL.REL.NOINC `($__internal_1_$__cuda_sm70_shflsync_idx_p) ;  /* 0x0000032000007944 */ /* 0x006fea0003c00000 */
[----:B------:R-:W-:Y:S05]  /*10af0*/  BRA `(.L_x_482) ;  /* 0xfffff7f000007947 */ /* 0x000fea000383ffff */
.L_x_467:
[----:B------:R-:W-:Y:S01]  /*10b00*/  IMAD.MOV.U32 R8, RZ, RZ, R2 ;  /* 0x000000ffff087224 */ /* 0x000fe200078e0002 */
[----:B--2---:R-:W-:Y:S01]  /*10b10*/  MOV R7, 0x1 ;  /* 0x0000000100077802 */ /* 0x004fe20000000f00 */
[----:B----4-:R-:W-:Y:S01]  /*10b20*/  IMAD.MOV.U32 R4, RZ, RZ, 0x181f ;  /* 0x0000181fff047424 */ /* 0x010fe200078e00ff */
[----:B------:R-:W-:-:S02]  /*10b30*/  MOV R9, 0x10b50 ;  /* 0x00010b5000097802 */ /* 0x000fc40000000f00 */
[----:B-1-3--:R-:W-:Y:S05]  /*10b40*/  CALL.REL.NOINC `($__internal_1_$__cuda_sm70_shflsync_idx_p) ;  /* 0x000002c000007944 */ /* 0x00afea0003c00000 */
[----:B------:R-:W-:Y:S01]  /*10b50*/  IMAD.MOV.U32 R5, RZ, RZ, R4 ;  /* 0x000000ffff057224 */ /* 0x000fe200078e0004 */
[----:B------:R-:W-:Y:S01]  /*10b60*/  MOV R7, 0x1 ;  /* 0x0000000100077802 */ /* 0x000fe20000000f00 */
[----:B------:R-:W-:Y:S01]  /*10b70*/  IMAD.MOV.U32 R8, RZ, RZ, R3 ;  /* 0x000000ffff087224 */ /* 0x000fe200078e0003 */
[----:B------:R-:W-:-:S02]  /*10b80*/  MOV R4, 0x181f ;  /* 0x0000181f00047802 */ /* 0x000fc40000000f00 */
[----:B------:R-:W-:Y:S02]  /*10b90*/  MOV R9, 0x10bb0 ;  /* 0x00010bb000097802 */ /* 0x000fe40000000f00 */
[----:B------:R-:W-:Y:S05]  /*10ba0*/  CALL.REL.NOINC `($__internal_1_$__cuda_sm70_shflsync_idx_p) ;  /* 0x0000026000007944 */ /* 0x000fea0003c00000 */
[----:B------:R-:W-:Y:S05]  /*10bb0*/  BRA `(.L_x_483) ;  /* 0xfffff87000007947 */ /* 0x000fea000383ffff */
.L_x_470:
[----:B------:R-:W-:Y:S01]  /*10bc0*/  IMAD.MOV.U32 R8, RZ, RZ, R2 ;  /* 0x000000ffff087224 */ /* 0x000fe200078e0002 */
[----:B-1----:R-:W-:Y:S01]  /*10bd0*/  MOV R7, 0x2 ;  /* 0x0000000200077802 */ /* 0x002fe20000000f00 */
[----:B----4-:R-:W-:Y:S01]  /*10be0*/  IMAD.MOV.U32 R4, RZ, RZ, 0x181f ;  /* 0x0000181fff047424 */ /* 0x010fe200078e00ff */
[----:B------:R-:W-:Y:S02]  /*10bf0*/  MOV R9, 0x10c10 ;  /* 0x00010c1000097802 */ /* 0x000fe40000000f00 */
[----:B--23--:R-:W-:Y:S05]  /*10c00*/  CALL.REL.NOINC `($__internal_1_$__cuda_sm70_shflsync_idx_p) ;  /* 0x0000020000007944 */ /* 0x00cfea0003c00000 */
[----:B------:R-:W-:Y:S01]  /*10c10*/  MOV R5, R4 ;  /* 0x0000000400057202 */ /* 0x000fe20000000f00 */
[----:B------:R-:W-:Y:S05]  /*10c20*/  BRA `(.L_x_484) ;  /* 0xfffff92000007947 */ /* 0x000fea000383ffff */
.L_x_471:
[----:B------:R-:W-:Y:S01]  /*10c30*/  IMAD.MOV.U32 R8, RZ, RZ, R3 ;  /* 0x000000ffff087224 */ /* 0x000fe200078e0003 */
[----:B------:R-:W-:Y:S01]  /*10c40*/  MOV R7, 0x2 ;  /* 0x0000000200077802 */ /* 0x000fe20000000f00 */
[----:B----4-:R-:W-:Y:S01]  /*10c50*/  IMAD.MOV.U32 R4, RZ, RZ, 0x181f ;  /* 0x0000181fff047424 */ /* 0x010fe200078e00ff */
[----:B------:R-:W-:Y:S02]  /*10c60*/  MOV R9, 0x10c80 ;  /* 0x00010c8000097802 */ /* 0x000fe40000000f00 */
[----:B-123--:R-:W-:Y:S05]  /*10c70*/  CALL.REL.NOINC `($__internal_1_$__cuda_sm70_shflsync_idx_p) ;  /* 0x0000019000007944 */ /* 0x00efea0003c00000 */
[----:B------:R-:W-:Y:S05]  /*10c80*/  BRA `(.L_x_485) ;  /* 0xfffff8e000007947 */ /* 0x000fea000383ffff */
.L_x_474:
[----:B------:R-:W-:Y:S01]  /*10c90*/  IMAD.MOV.U32 R8, RZ, RZ, R2 ;  /* 0x000000ffff087224 */ /* 0x000fe200078e0002 */
[----:B-1----:R-:W-:Y:S01]  /*10ca0*/  MOV R7, 0x3 ;  /* 0x0000000300077802 */ /* 0x002fe20000000f00 */
[----:B------:R-:W-:Y:S01]  /*10cb0*/  IMAD.MOV.U32 R4, RZ, RZ, 0x181f ;  /* 0x0000181fff047424 */ /* 0x000fe200078e00ff */
[----:B------:R-:W-:-:S02]  /*10cc0*/  MOV R9, 0x10ce0 ;  /* 0x00010ce000097802 */ /* 0x000fc40000000f00 */
[----:B--234-:R-:W-:Y:S05]  /*10cd0*/  CALL.REL.NOINC `($__internal_1_$__cuda_sm70_shflsync_idx_p) ;  /* 0x0000013000007944 */ /* 0x01cfea0003c00000 */
[----:B------:R-:W-:Y:S01]  /*10ce0*/  IMAD.MOV.U32 R6, RZ, RZ, R4 ;  /* 0x000000ffff067224 */ /* 0x000fe200078e0004 */
[----:B------:R-:W-:Y:S01]  /*10cf0*/  MOV R7, 0x3 ;  /* 0x0000000300077802 */ /* 0x000fe20000000f00 */
[----:B------:R-:W-:Y:S01]  /*10d00*/  IMAD.MOV.U32 R8, RZ, RZ, R3 ;  /* 0x000000ffff087224 */ /* 0x000fe200078e0003 */
[----:B------:R-:W-:-:S02]  /*10d10*/  MOV R4, 0x181f ;  /* 0x0000181f00047802 */ /* 0x000fc40000000f00 */
[----:B------:R-:W-:Y:S02]  /*10d20*/  MOV R9, 0x10d40 ;  /* 0x00010d4000097802 */ /* 0x000fe40000000f00 */
[----:B------:R-:W-:Y:S05]  /*10d30*/  CALL.REL.NOINC `($__internal_1_$__cuda_sm70_shflsync_idx_p) ;  /* 0x000000d000007944 */ /* 0x000fea0003c00000 */
[----:B------:R-:W-:Y:S01]  /*10d40*/  MOV R3, R4 ;  /* 0x0000000400037202 */ /* 0x000fe20000000f00 */
[----:B------:R-:W-:Y:S05]  /*10d50*/  BRA `(.L_x_486) ;  /* 0xfffff94000007947 */ /* 0x000fea000383ffff */
.L_x_476:
[----:B------:R-:W-:Y:S01]  /*10d60*/  IMAD.MOV.U32 R8, RZ, RZ, R40 ;  /* 0x000000ffff087224 */ /* 0x000fe200078e0028 */
[----:B------:R-:W-:Y:S01]  /*10d70*/  MOV R7, RZ ;  /* 0x000000ff00077202 */ /* 0x000fe20000000f00 */
[----:B-1----:R-:W-:Y:S01]  /*10d80*/  IMAD.MOV.U32 R4, RZ, RZ, 0x1f ;  /* 0x0000001fff047424 */ /* 0x002fe200078e00ff */
[----:B------:R-:W-:Y:S02]  /*10d90*/  MOV R9, 0x10db0 ;  /* 0x00010db000097802 */ /* 0x000fe40000000f00 */
[----:B--2345:R-:W-:Y:S05]  /*10da0*/  CALL.REL.NOINC `($__internal_1_$__cuda_sm70_shflsync_idx_p) ;  /* 0x0000006000007944 */ /* 0x03cfea0003c00000 */
[----:B------:R-:W-:Y:S01]  /*10db0*/  MOV R0, R4 ;  /* 0x0000000400007202 */ /* 0x000fe20000000f00 */
[----:B------:R-:W-:Y:S05]  /*10dc0*/  BRA `(.L_x_487) ;  /* 0xfffffa6000007947 */ /* 0x000fea000383ffff */
        .weak           $__internal_0_$__cuda_sm70_shflsync_bfly_p
        .type           $__internal_0_$__cuda_sm70_shflsync_bfly_p,@function
        .size           $__internal_0_$__cuda_sm70_shflsync_bfly_p,($__internal_1_$__cuda_sm70_shflsync_idx_p - $__internal_0_$__cuda_sm70_shflsync_bfly_p)
$__internal_0_$__cuda_sm70_shflsync_bfly_p:
[----:B------:R-:W-:Y:S04]  /*10dd0*/  WARPSYNC R6 ;  /* 0x0000000600007348 */ /* 0x000fe80003800000 */
[----:B------:R1:W2:Y:S02]  /*10de0*/  SHFL.BFLY PT, R5, R0, R3, R7 ;  /* 0x0c00000300057389 */ /* 0x0002a400000e0007 */
[----:B-1----:R-:W-:-:S04]  /*10df0*/  MOV R3, 0x0 ;  /* 0x0000000000037802 */ /* 0x002fc80000000f00 */
[----:B--2---:R-:W-:Y:S05]  /*10e00*/  RET.REL.NODEC R2 `(_ZN7cutlass13device_kernelIN5flash19enable_sm80_to_sm89INS1_16FlashAttnFwdSm80INS1_25CollectiveMainloopFwdSm80ILi8ELi1ELb1EN4cute5tupleIJNS5_1CILi128EEES8_S8_EEELi128ENS_10bfloat16_tEfNS_4arch4Sm80ELb1ELb0ELb1ELb0ELb0ELb0ELb1ELb0EEENS1_21CollectiveEpilogueFwdIS9_NS6_IJNS7_ILi1EEESF_SF_EEESA_SC_Li256ELb0ELb1ELb0ELb0EEENS1_30DynamicPersistentTileSchedulerILi256ELi256ELb0ELb1ELb0EEEEEEEEEvNT_6ParamsE) ;  /* 0xfffef1f002007950 */ /* 0x004fea0003c3ffff */
        .weak           $__internal_1_$__cuda_sm70_shflsync_idx_p
        .type           $__internal_1_$__cuda_sm70_shflsync_idx_p,@function
        .size           $__internal_1_$__cuda_sm70_shflsync_idx_p,(.L_x_3764 - $__internal_1_$__cuda_sm70_shflsync_idx_p)
$__internal_1_$__cuda_sm70_shflsync_idx_p:
[----:B------:R-:W-:Y:S04]  /*10e10*/  WARPSYNC R41 ;  /* 0x0000002900007348 */ /* 0x000fe80003800000 */
[----:B------:R1:W2:Y:S02]  /*10e20*/  SHFL.IDX PT, R4, R8, R7, R4 ;  /* 0x0000000708047389 */ /* 0x0002a400000e0004 */
[----:B-1----:R-:W-:Y:S02]  /*10e30*/  MOV R8, R9 ;  /* 0x0000000900087202 */ /* 0x002fe40000000f00 */
[----:B------:R-:W-:-:S04]  /*10e40*/  MOV R9, 0x0 ;  /* 0x0000000000097802 */ /* 0x000fc80000000f00 */
[----:B--2---:R-:W-:Y:S05]  /*10e50*/  RET.REL.NODEC R8 `(_ZN7cutlass13device_kernelIN5flash19enable_sm80_to_sm89INS1_16FlashAttnFwdSm80INS1_25CollectiveMainloopFwdSm80ILi8ELi1ELb1EN4cute5tupleIJNS5_1CILi128EEES8_S8_EEELi128ENS_10bfloat16_tEfNS_4arch4Sm80ELb1ELb0ELb1ELb0ELb0ELb0ELb1ELb0EEENS1_21CollectiveEpilogueFwdIS9_NS6_IJNS7_ILi1EEESF_SF_EEESA_SC_Li256ELb0ELb1ELb0ELb0EEENS1_30DynamicPersistentTileSchedulerILi256ELi256ELb0ELb1ELb0EEEEEEEEEvNT_6ParamsE) ;  /* 0xfffef1a008007950 */ /* 0x004fea0003c3ffff */
.L_x_488:
        /* <DEDUP_REMOVED lines=10> */
.L_x_3764:


//--------------------- .text._ZN7cutlass13device_kernelIN5flash19enable_sm80_to_sm89INS1_16FlashAttnFwdSm80INS1_25CollectiveMainloopFwdSm80ILi8ELi1ELb1EN4cute5tupleIJNS5_1CILi128EEES8_S8_EEELi128ENS_10bfloat16_tEfNS_4arch4Sm80ELb1ELb0ELb1ELb1ELb0ELb0ELb1ELb0EEENS1_21CollectiveEpilogueFwdIS9_NS6_IJNS7_ILi1EEESF_SF_EEESA_SC_Li256ELb1ELb1ELb0ELb0EEENS1_19SingleTileSchedulerILb1ELb0ELb1ELi128EEEEEEEEEvNT_6ParamsE --------------------------
	.section	.text._ZN7cutlass13device_kernelIN5flash19enable_sm80_to_sm89INS1_16FlashAttnFwdSm80INS1_25CollectiveMainloopFwdSm80ILi8ELi1ELb1EN4cute5tupleIJNS5_1CILi128EEES8_S8_EEELi128ENS_10bfloat16_tEfNS_4arch4Sm80ELb1ELb0ELb1ELb1ELb0ELb0ELb1ELb0EEENS1_21CollectiveEpilogueFwdIS9_NS6_IJNS7_ILi1EEESF_SF_EEESA_SC_Li256ELb1ELb1ELb0ELb0EEENS1_19SingleTileSchedulerILb1ELb0ELb1ELi128EEEEEEEEEvNT_6ParamsE,"ax",@progbits
	.sectioninfo	@"SHI_REGISTERS=255"
	.align	128
.text._ZN7cutlass13device_kernelIN5flash19enable_sm80_to_sm89INS1_16FlashAttnFwdSm80INS1_25CollectiveMainloopFwdSm80ILi8ELi1ELb1EN4cute5tupleIJNS5_1CILi128EEES8_S8_EEELi128ENS_10bfloat16_tEfNS_4arch4Sm80ELb1ELb0ELb1ELb1ELb0ELb0ELb1ELb0EEENS1_21CollectiveEpilogueFwdIS9_NS6_IJNS7_ILi1EEESF_SF_EEESA_SC_Li256ELb1ELb1ELb0ELb0EEENS1_19SingleTileSchedulerILb1ELb0ELb1ELi128EEEEEEEEEvNT_6ParamsE:
        .type           _ZN7cutlass13device_kernelIN5flash19enable_sm80_to_sm89INS1_16FlashAttnFwdSm80INS1_25CollectiveMainloopFwdSm80ILi8ELi1ELb1EN4cute5tupleIJNS5_1CILi128EEES8_S8_EEELi128ENS_10bfloat16_tEfNS_4arch4Sm80ELb1ELb0ELb1ELb1ELb0ELb0ELb1ELb0EEENS1_21CollectiveEpilogueFwdIS9_NS6_IJNS7_ILi1EEESF_SF_EEESA_SC_Li256ELb1ELb1ELb0ELb0EEENS1_19SingleTileSchedulerILb1ELb0ELb1ELi128EEEEEEEEEvNT_6ParamsE,@function
        .size           _ZN7cutlass13device_kernelIN5flash19enable_sm80_to_sm89INS1_16FlashAttnFwdSm80INS1_25CollectiveMainloopFwdSm80ILi8ELi1ELb1EN4cute5tupleIJNS5_1CILi128EEES8_S8_EEELi128ENS_10bfloat16_tEfNS_4arch4Sm80ELb1ELb0ELb1ELb1ELb0ELb0ELb1ELb0EEENS1_21CollectiveEpilogueFwdIS9_NS6_IJNS7_ILi1EEESF_SF_EEESA_SC_Li256ELb1ELb1ELb0ELb0EEENS1_19SingleTileSchedulerILb1ELb0ELb1ELi128EEEEEEEEEvNT_6ParamsE,(.L_x_3767 - _ZN7cutlass13device_kernelIN5flash19enable_sm80_to_sm89INS1_16FlashAttnFwdSm80INS1_25CollectiveMainloopFwdSm80ILi8ELi1ELb1EN4cute5tupleIJNS5_1CILi128EEES8_S8_EEELi128ENS_10bfloat16_tEfNS_4arch4Sm80ELb1ELb0ELb1ELb1ELb0ELb0ELb1ELb0EEENS1_21CollectiveEpilogueFwdIS9_NS6_IJNS7_ILi1EEESF_SF_EEESA_SC_Li256ELb1ELb1ELb0ELb0EEENS1_19SingleTileSchedulerILb1ELb0ELb1ELi128EEEEEEEEEvNT_6ParamsE)
        .other          _ZN7cutlass13device_kernelIN5flash19enable_sm80_to_sm89INS1_16FlashAttnFwdSm80INS1_25CollectiveMainloopFwdSm80ILi8ELi1ELb1EN4cute5tupleIJNS5_1CILi128EEES8_S8_EEELi128ENS_10bfloat16_tEfNS_4arch4Sm80ELb1ELb0ELb1ELb1ELb0ELb0ELb1ELb0EEENS1_21CollectiveEpilogueFwdIS9_NS6_IJNS7_ILi1EEESF_SF_EEESA_SC_Li256ELb1ELb1ELb0ELb0EEENS1_19SingleTileSchedulerILb1ELb0ELb1ELi128EEEEEEEEEvNT_6ParamsE,@"STO_CUDA_ENTRY STV_DEFAULT"
_ZN7cutlass13device_kernelIN5flash19enable_sm80_to_sm89INS1_16FlashAttnFwdSm80INS1_25CollectiveMainloopFwdSm80ILi8ELi1ELb1EN4cute5tupleIJNS5_1CILi128EEES8_S8_EEELi128ENS_10bfloat16_tEfNS_4arch4Sm80ELb1ELb0ELb1ELb1ELb0ELb0ELb1ELb0EEENS1_21CollectiveEpilogueFwdIS9_NS6_IJNS7_ILi1EEESF_SF_EEESA_SC_Li256ELb1ELb1ELb0ELb0EEENS1_19SingleTileSchedulerILb1ELb0ELb1ELi128EEEEEEEEEvNT_6ParamsE:
[----:B------:R-:W-:Y:S02]  /*0000*/  MOV R1, c[0x0][0x28] ;  /* 0x00000a0000017a02 */ /* 0x000fe40000000f00 */
[----:B------:R-:W1:Y:S01]  /*0010*/  S2R R189, SR_TID.X ;  /* 0x0000000000bd7919 */ /* 0x000e620000002100 */
[----:B------:R-:W-:Y:S01]  /*0020*/  IMAD.MOV.U32 R23, RZ, RZ, 0x4 ;  /* 0x00000004ff177424 */ /* 0x000fe200078e00ff */
[----:B------:R-:W2:Y:S01]  /*0030*/  S2UR UR4, SR_CTAID.X ;  /* 0x00000000000479c3 */ /* 0x000ea20000002500 */
[----:B------:R-:W-:Y:S01]  /*0040*/  ULDC.64 UR18, c[0x0][0x118] ;  /* 0x0000460000127ab9 */ /* 0x000fe20000000a00 */
[----:B------:R-:W3:Y:S01]  /*0050*/  S2R R5, SR_CTAID.Z ;  /* 0x0000000000057919 */ /* 0x000ee20000002700 */
[----:B------:R-:W-:Y:S02]  /*0060*/  IADD3 R1, R1, -0x58, RZ ;  /* 0xffffffa801017810 */ /* 0x000fe40007ffe0ff */
        /* <DEDUP_REMOVED lines=10> */
.L_x_490:
        /* <DEDUP_REMOVED lines=8> */
.L_x_492:
[----:B------:R-:W-:-:S04]  /*0190*/  MOV R0, c[0x0][0x54c] ;  /* 0x0001530000007a02 */ /* 0x000fc80000000f00 */
.L_x_491:
[----:B------:R-:W-:Y:S01]  /*01a0*/  USHF.L.U32 UR4, UR4, 0x7, URZ ;  /* 0x0000000704047899 */ /* 0x000fe2000800063f */
[----:B-----5:R-:W-:-:S05]  /*01b0*/  IMAD R0, R0, c[0x0][0x548], RZ ;  /* 0x0001520000007a24 */ /* 0x020fca00078e02ff */
[----:B-1----:R-:W-:-:S04]  /*01c0*/  MOV R2, UR4 ;  /* 0x0000000400027c02 */ /* 0x002fc80008000f00 */
[----:B------:R-:W-:Y:S01]  /*01d0*/  ISETP.GE.AND P0, PT, R2, R0, PT ;  /* 0x000000000200720c */ /* 0x000fe20003f06270 */
[----:B------:R1:W-:Y:S03]  /*01e0*/  STL [R1], R2 ;  /* 0x0000000201007387 */ /* 0x0003e60000100800 */
[----:B------:R-:W-:-:S05]  /*01f0*/  SEL R0, R5, 0xffffffff, !P0 ;  /* 0xffffffff05007807 */ /* 0x000fca0004000000 */
[----:B------:R1:W-:Y:S01]  /*0200*/  STL [R1+0x50], R0 ;  /* 0x0000500001007387 */ /* 0x0003e20000100800 */
[----:B------:R-:W-:Y:S05]  /*0210*/  BRA `(.L_x_493) ;  /* 0x0000015000007947 */ /* 0x000fea0003800000 */
.L_x_489:
[----:B------:R-:W-:-:S04]  /*0220*/  ISETP.NE.U32.AND P0, PT, RZ, c[0x0][0x568], PT ;  /* 0x00015a00ff007a0c */ /* 0x000fc80003f05070 */
[----:B------:R-:W-:-:S13]  /*0230*/  ISETP.NE.AND.EX P0, PT, RZ, c[0x0][0x56c], PT, P0 ;  /* 0x00015b00ff007a0c */ /* 0x000fda0003f05300 */
[----:B------:R-:W-:Y:S05]  /*0240*/  @!P0 BRA `(.L_x_494) ;  /* 0x0000002000008947 */ /* 0x000fea0003800000 */
[----:B------:R1:W5:Y:S01]  /*0250*/  LDG.E R0, [R2.64] ;  /* 0x0000001202007981 */ /* 0x000362000c1e1900 */
[----:B------:R-:W-:Y:S05]  /*0260*/  BRA `(.L_x_495) ;  /* 0x0000009000007947 */ /* 0x000fea0003800000 */
.L_x_494:
        /* <DEDUP_REMOVED lines=8> */
.L_x_496:
[----:B------:R-:W-:-:S04]  /*02f0*/  MOV R0, c[0x0][0x54c] ;  /* 0x0001530000007a02 */ /* 0x000fc80000000f00 */
.L_x_495:
[----:B------:R-:W-:Y:S01]  /*0300*/  USHF.L.U32 UR4, UR4, 0x7, URZ ;  /* 0x0000000704047899 */ /* 0x000fe2000800063f */
[----:B-----5:R-:W-:-:S05]  /*0310*/  IMAD R0, R0, c[0x0][0x548], RZ ;  /* 0x0001520000007a24 */ /* 0x020fca00078e02ff */
[----:B-1----:R-:W-:-:S04]  /*0320*/  MOV R2, UR4 ;  /* 0x0000000400027c02 */ /* 0x002fc80008000f00 */
[----:B------:R-:W-:Y:S01]  /*0330*/  ISETP.GE.AND P0, PT, R2, R0, PT ;  /* 0x000000000200720c */ /* 0x000fe20003f06270 */
[----:B------:R1:W-:Y:S03]  /*0340*/  STL [R1], R2 ;  /* 0x0000000201007387 */ /* 0x0003e60000100800 */
[----:B------:R-:W-:-:S05]  /*0350*/  SEL R0, R5, 0xffffffff, !P0 ;  /* 0xffffffff05007807 */ /* 0x000fca0004000000 */
[----:B------:R1:W-:Y:S04]  /*0360*/  STL [R1+0x50], R0 ;  /* 0x0000500001007387 */ /* 0x0003e80000100800 */
.L_x_493:
[----:B------:R-:W2:Y:S02]  /*0370*/  LDL R28, [R1+0x50] ;  /* 0x00005000011c7983 */ /* 0x000ea40000100800 */
[----:B--2---:R-:W-:-:S13]  /*0380*/  ISETP.GE.AND P0, PT, R28, RZ, PT ;  /* 0x000000ff1c00720c */ /* 0x004fda0003f06270 */
        /* <DEDUP_REMOVED lines=9> */
[----:B------:R-:W-:-:S04]  /*0420*/  @P2 IMAD.WIDE R4, R28, R23, c[0x0][0x370] ;  /* 0x0000dc001c042625 */ /* 0x000fc800078e0217 */
[CC--:B-1----:R-:W-:Y:S01]  /*0430*/  @P1 IMAD.WIDE R2, R28.reuse, R23.reuse, c[0x0][0x360] ;  /* 0x0000d8001c021625 */ /* 0x0c2fe200078e0217 */
[----:B------:R1:W2:Y:S03]  /*0440*/  @P2 LDG.E R7, [R4.64] ;  /* 0x0000001204072981 */ /* 0x0002a6000c1e1900 */
[----:B------:R-:W-:Y:S01]  /*0450*/  IMAD.MOV.U32 R6, RZ, RZ, RZ ;  /* 0x000000ffff067224 */ /* 0x000fe200078e00ff */
[----:B------:R3:W4:Y:S01]  /*0460*/  @P1 LDG.E R0, [R2.64] ;  /* 0x0000001202001981 */ /* 0x000722000c1e1900 */
[----:B------:R-:W-:Y:S02]  /*0470*/  IMAD.MOV.U32 R8, RZ, RZ, RZ ;  /* 0x000000ffff087224 */ /* 0x000fe400078e00ff */
[----:B-1----:R-:W-:-:S04]  /*0480*/  IMAD.WIDE R4, R28, R23, c[0x0][0x348] ;  /* 0x0000d2001c047625 */ /* 0x002fc800078e0217 */
[----:B---3--:R-:W-:Y:S01]  /*0490*/  IMAD.WIDE R2, R28, R23, c[0x0][0x350] ;  /* 0x0000d4001c027625 */ /* 0x008fe200078e0217 */
[----:B------:R1:W5:Y:S04]  /*04a0*/  @P0 LDG.E R6, [R4.64] ;  /* 0x0000001204060981 */ /* 0x000368000c1e1900 */
[----:B------:R1:W5:Y:S01]  /*04b0*/  @P6 LDG.E R8, [R2.64] ;  /* 0x0000001202086981 */ /* 0x000362000c1e1900 */
[----:B------:R-:W-:Y:S02]  /*04c0*/  UMOV UR4, URZ ;  /* 0x0000003f00047c82 */ /* 0x000fe40008000000 */
[----:B------:R-:W-:Y:S02]  /*04d0*/  ULDC UR11, c[0x0][0x168] ;  /* 0x00005a00000b7ab9 */ /* 0x000fe40000000800 */
[----:B------:R-:W-:Y:S01]  /*04e0*/  ULDC UR8, c[0x0][0x1d0] ;  /* 0x0000740000087ab9 */ /* 0x000fe20000000800 */
[----:B--2---:R1:W2:Y:S08]  /*04f0*/  @P2 R2UR UR4, R7 ;  /* 0x00000000070423c2 */ /* 0x0042b000000e0000 */
[----:B----4-:R1:W3:Y:S02]  /*0500*/  @P1 R2UR UR11, R0 ;  /* 0x00000000000b13c2 */ /* 0x0102e400000e0000 */
[----:B-123--:R-:W-:Y:S05]  /*0510*/  @P1 BRA `(.L_x_497) ;  /* 0x0000006000001947 */ /* 0x00efea0003800000 */
[----:B------:R-:W-:Y:S05]  /*0520*/  @!P0 BRA `(.L_x_497) ;  /* 0x0000005000008947 */ /* 0x000fea0003800000 */
[----:B------:R1:W2:Y:S04]  /*0530*/  LDG.E R0, [R4.64] ;  /* 0x0000001204007981 */ /* 0x0002a8000c1e1900 */
[----:B-1----:R-:W3:Y:S01]  /*0540*/  LDG.E R4, [R4.64+0x4] ;  /* 0x0000041204047981 */ /* 0x002ee2000c1e1900 */
[----:B--2---:R-:W1:Y:S08]  /*0550*/  R2UR UR11, R0 ;  /* 0x00000000000b73c2 */ /* 0x004e7000000e0000 */
[----:B---3--:R-:W1:Y:S02]  /*0560*/  R2UR UR5, R4 ;  /* 0x00000000040573c2 */ /* 0x008e6400000e0000 */
[----:B-1----:R-:W-:-:S06]  /*0570*/  UIADD3 UR11, -UR11, UR5, URZ ;  /* 0x000000050b0b7290 */ /* 0x002fcc000fffe13f */
.L_x_497:
[----:B------:R-:W-:-:S04]  /*0580*/  ISETP.NE.U32.AND P1, PT, RZ, c[0x0][0x368], PT ;  /* 0x0000da00ff007a0c */ /* 0x000fc80003f25070 */
[----:B------:R-:W-:-:S13]  /*0590*/  ISETP.NE.AND.EX P1, PT, RZ, c[0x0][0x36c], PT, P1 ;  /* 0x0000db00ff007a0c */ /* 0x000fda0003f25310 */
[----:B------:R-:W-:Y:S05]  /*05a0*/  @!P1 BRA `(.L_x_498) ;  /* 0x0000004000009947 */ /* 0x000fea0003800000 */
[----:B------:R-:W-:-:S05]  /*05b0*/  IMAD.WIDE R2, R28, R23, c[0x0][0x368] ;  /* 0x0000da001c027625 */ /* 0x000fca00078e0217 */
[----:B------:R-:W2:Y:S02]  /*05c0*/  LDG.E R0, [R2.64] ;  /* 0x0000001202007981 */ /* 0x000ea4000c1e1900 */
[----:B--2---:R1:W2:Y:S02]  /*05d0*/  R2UR UR8, R0 ;  /* 0x00000000000873c2 */ /* 0x0042a400000e0000 */
[----:B-12---:R-:W-:Y:S05]  /*05e0*/  BRA `(.L_x_499) ;  /* 0x0000006000007947 */ /* 0x006fea0003800000 */
.L_x_498:
[----:B------:R-:W-:Y:S05]  /*05f0*/  @!P6 BRA `(.L_x_499) ;  /* 0x000000500000e947 */ /* 0x000fea0003800000 */
[----:B------:R1:W2:Y:S04]  /*0600*/  LDG.E R0, [R2.64] ;  /* 0x0000001202007981 */ /* 0x0002a8000c1e1900 */
[----:B-1----:R-:W3:Y:S01]  /*0610*/  LDG.E R2, [R2.64+0x4] ;  /* 0x0000041202027981 */ /* 0x002ee2000c1e1900 */
[----:B--2---:R-:W1:Y:S08]  /*0620*/  R2UR UR8, R0 ;  /* 0x00000000000873c2 */ /* 0x004e7000000e0000 */
[----:B---3--:R-:W1:Y:S02]  /*0630*/  R2UR UR5, R2 ;  /* 0x00000000020573c2 */ /* 0x008e6400000e0000 */
[----:B-1----:R-:W-:-:S06]  /*0640*/  UIADD3 UR8, -UR8, UR5, URZ ;  /* 0x0000000508087290 */ /* 0x002fcc000fffe13f */
.L_x_499:
[----:B------:R-:W2:Y:S01]  /*0650*/  LDL R197, [R1] ;  /* 0x0000000001c57983 */ /* 0x000ea20000100800 */
[----:B------:R-:W-:Y:S01]  /*0660*/  ULDC UR5, c[0x0][0x2c4] ;  /* 0x0000b10000057ab9 */ /* 0x000fe20000000800 */
[----:B-----5:R-:W-:Y:S01]  /*0670*/  IADD3 R10, R8, UR4, RZ ;  /* 0x00000004080a7c10 */ /* 0x020fe2000fffe0ff */
[----:B------:R-:W-:Y:S01]  /*0680*/  UISETP.NE.AND UP0, UPT, UR5, 0x1, UPT ;  /* 0x000000010500788c */ /* 0x000fe2000bf05270 */
[----:B------:R-:W-:Y:S01]  /*0690*/  PLOP3.LUT P2, PT, PT, PT, PT, 0x80, 0x0 ;  /* 0x000000000000781c */ /* 0x000fe20003f4f070 */
[----:B------:R-:W-:Y:S01]  /*06a0*/  ULDC UR12, c[0x0][0x2c8] ;  /* 0x0000b200000c7ab9 */ /* 0x000fe20000000800 */
[----:B------:R-:W-:Y:S01]  /*06b0*/  CS2R R134, SRZ ;  /* 0x0000000000867805 */ /* 0x000fe2000001ff00 */
[----:B------:R-:W-:Y:S01]  /*06c0*/  UIADD3 UR8, -UR4, UR8, URZ ;  /* 0x0000000804087290 */ /* 0x000fe2000fffe13f */
[----:B------:R-:W-:Y:S01]  /*06d0*/  CS2R R14, SRZ ;  /* 0x00000000000e7805 */ /* 0x000fe2000001ff00 */
[----:B------:R-:W-:Y:S01]  /*06e0*/  PLOP3.LUT P3, PT, PT, PT, UP0, 0x80, 0x0 ;  /* 0x000000000000781c */ /* 0x000fe20003f6f008 */
[----:B------:R-:W-:Y:S01]  /*06f0*/  ULDC UR4, c[0x0][0x2cc] ;  /* 0x0000b30000047ab9 */ /* 0x000fe20000000800 */
[----:B------:R-:W-:Y:S01]  /*0700*/  PLOP3.LUT P1, PT, PT, PT, UP0, 0x80, 0x0 ;  /* 0x000000000000781c */ /* 0x000fe20003f2f008 */
[----:B------:R-:W-:Y:S01]  /*0710*/  UIADD3 UR5, UR8, 0x80, -UR11 ;  /* 0x0000008008057890 */ /* 0x000fe2000fffe80b */
[----:B------:R-:W-:Y:S01]  /*0720*/  IMAD.MOV.U32 R132, RZ, RZ, RZ ;  /* 0x000000ffff847224 */ /* 0x000fe200078e00ff */
[----:B------:R-:W-:Y:S01]  /*0730*/  MOV R130, RZ ;  /* 0x000000ff00827202 */ /* 0x000fe20000000f00 */
[----:B------:R-:W-:Y:S01]  /*0740*/  CS2R R8, SRZ ;  /* 0x0000000000087805 */ /* 0x000fe2000001ff00 */
[----:B------:R-:W-:Y:S01]  /*0750*/  IMAD.MOV.U32 R128, RZ, RZ, RZ ;  /* 0x000000ffff807224 */ /* 0x000fe200078e00ff */
[----:B------:R-:W-:Y:S01]  /*0760*/  MOV R126, RZ ;  /* 0x000000ff007e7202 */ /* 0x000fe20000000f00 */
[----:B------:R-:W-:Y:S01]  /*0770*/  IMAD.MOV.U32 R11, RZ, RZ, RZ ;  /* 0x000000ffff0b7224 */ /* 0x000fe200078e00ff */
[----:B------:R-:W-:Y:S01]  /*0780*/  CS2R R12, SRZ ;  /* 0x00000000000c7805 */ /* 0x000fe2000001ff00 */
[----:B------:R-:W-:Y:S01]  /*0790*/  IMAD.MOV.U32 R124, RZ, RZ, RZ ;  /* 0x000000ffff7c7224 */ /* 0x000fe200078e00ff */
[----:B------:R-:W-:Y:S01]  /*07a0*/  CS2R R16, SRZ ;  /* 0x0000000000107805 */ /* 0x000fe2000001ff00 */
[----:B------:R-:W-:Y:S01]  /*07b0*/  IMAD.MOV.U32 R122, RZ, RZ, RZ ;  /* 0x000000ffff7a7224 */ /* 0x000fe200078e00ff */
[----:B------:R-:W-:Y:S01]  /*07c0*/  MOV R120, RZ ;  /* 0x000000ff00787202 */ /* 0x000fe20000000f00 */
[----:B------:R-:W-:Y:S01]  /*07d0*/  IMAD.MOV.U32 R118, RZ, RZ, RZ ;  /* 0x000000ffff767224 */ /* 0x000fe200078e00ff */
[----:B------:R-:W-:Y:S01]  /*07e0*/  CS2R R18, SRZ ;  /* 0x0000000000127805 */ /* 0x000fe2000001ff00 */
[----:B------:R-:W-:Y:S01]  /*07f0*/  MOV R116, RZ ;  /* 0x000000ff00747202 */ /* 0x000fe20000000f00 */
[----:B------:R-:W-:Y:S01]  /*0800*/  IMAD.MOV.U32 R114, RZ, RZ, RZ ;  /* 0x000000ffff727224 */ /* 0x000fe200078e00ff */
[----:B------:R-:W-:Y:S01]  /*0810*/  CS2R R20, SRZ ;  /* 0x0000000000147805 */ /* 0x000fe2000001ff00 */
[----:B------:R-:W-:Y:S01]  /*0820*/  MOV R112, RZ ;  /* 0x000000ff00707202 */ /* 0x000fe20000000f00 */
[----:B------:R-:W-:Y:S01]  /*0830*/  CS2R R110, SRZ ;  /* 0x00000000006e7805 */ /* 0x000fe2000001ff00 */
[----:B------:R-:W-:Y:S01]  /*0840*/  IMAD.MOV.U32 R108, RZ, RZ, RZ ;  /* 0x000000ffff6c7224 */ /* 0x000fe200078e00ff */
[----:B------:R-:W-:Y:S01]  /*0850*/  CS2R R106, SRZ ;  /* 0x00000000006a7805 */ /* 0x000fe2000001ff00 */
[----:B------:R-:W-:Y:S01]  /*0860*/  MOV R22, RZ ;  /* 0x000000ff00167202 */ /* 0x000fe20000000f00 */
[----:B------:R-:W-:Y:S01]  /*0870*/  IMAD.MOV.U32 R104, RZ, RZ, RZ ;  /* 0x000000ffff687224 */ /* 0x000fe200078e00ff */
[----:B------:R-:W-:Y:S01]  /*0880*/  CS2R R102, SRZ ;  /* 0x0000000000667805 */ /* 0x000fe2000001ff00 */
[----:B------:R-:W-:Y:S01]  /*0890*/  CS2R R24, SRZ ;  /* 0x0000000000187805 */ /* 0x000fe2000001ff00 */
[----:B------:R-:W-:Y:S01]  /*08a0*/  MOV R100, RZ ;  /* 0x000000ff00647202 */ /* 0x000fe20000000f00 */
[----:B------:R-:W-:Y:S01]  /*08b0*/  CS2R R98, SRZ ;  /* 0x0000000000627805 */ /* 0x000fe2000001ff00 */
[----:B------:R-:W-:Y:S01]  /*08c0*/  IMAD.MOV.U32 R96, RZ, RZ, RZ ;  /* 0x000000ffff607224 */ /* 0x000fe200078e00ff */
[----:B------:R-:W-:Y:S01]  /*08d0*/  CS2R R94, SRZ ;  /* 0x00000000005e7805 */ /* 0x000fe2000001ff00 */
[----:B------:R-:W-:Y:S01]  /*08e0*/  CS2R R26, SRZ ;  /* 0x00000000001a7805 */ /* 0x000fe2000001ff00 */
[----:B------:R-:W-:Y:S01]  /*08f0*/  MOV R92, RZ ;  /* 0x000000ff005c7202 */ /* 0x000fe20000000f00 */
[----:B------:R-:W-:Y:S01]  /*0900*/  CS2R R90, SRZ ;  /* 0x00000000005a7805 */ /* 0x000fe2000001ff00 */
[----:B------:R-:W-:Y:S01]  /*0910*/  IMAD.MOV.U32 R7, RZ, RZ, RZ ;  /* 0x000000ffff077224 */ /* 0x000fe200078e00ff */
[----:B------:R-:W-:Y:S01]  /*0920*/  MOV R88, RZ ;  /* 0x000000ff00587202 */ /* 0x000fe20000000f00 */
[----:B------:R-:W-:Y:S01]  /*0930*/  CS2R R86, SRZ ;  /* 0x0000000000567805 */ /* 0x000fe2000001ff00 */
[----:B------:R-:W-:Y:S01]  /*0940*/  CS2R R84, SRZ ;  /* 0x0000000000547805 */ /* 0x000fe2000001ff00 */
[----:B------:R-:W-:Y:S01]  /*0950*/  CS2R R82, SRZ ;  /* 0x0000000000527805 */ /* 0x000fe2000001ff00 */
[----:B------:R-:W-:Y:S01]  /*0960*/  CS2R R80, SRZ ;  /* 0x0000000000507805 */ /* 0x000fe2000001ff00 */
[----:B------:R-:W-:Y:S01]  /*0970*/  CS2R R78, SRZ ;  /* 0x00000000004e7805 */ /* 0x000fe2000001ff00 */
[----:B------:R-:W-:Y:S01]  /*0980*/  IMAD.MOV.U32 R76, RZ, RZ, RZ ;  /* 0x000000ffff4c7224 */ /* 0x000fe200078e00ff */
[----:B------:R-:W-:Y:S01]  /*0990*/  CS2R R74, SRZ ;  /* 0x00000000004a7805 */ /* 0x000fe2000001ff00 */
[----:B------:R-:W-:Y:S01]  /*09a0*/  MOV R72, RZ ;  /* 0x000000ff00487202 */ /* 0x000fe20000000f00 */
[----:B------:R-:W-:Y:S01]  /*09b0*/  CS2R R30, SRZ ;  /* 0x00000000001e7805 */ /* 0x000fe2000001ff00 */
[----:B--2---:R-:W1:Y:S08]  /*09c0*/  R2UR UR23, R197 ;  /* 0x00000000c51773c2 */ /* 0x004e7000000e0000 */
[----:B------:R-:W2:Y:S01]  /*09d0*/  R2UR UR6, R197 ;  /* 0x00000000c50673c2 */ /* 0x000ea200000e0000 */
[----:B-1----:R-:W-:-:S05]  /*09e0*/  IMAD.U32 R0, RZ, RZ, UR23 ;  /* 0x00000017ff007e24 */ /* 0x002fca000f8e00ff */
[----:B------:R-:W-:Y:S01]  /*09f0*/  @P3 IADD3 R0, R0, 0x7f, RZ ;  /* 0x0000007f00003810 */ /* 0x000fe20007ffe0ff */
[----:B--2---:R-:W-:-:S03]  /*0a00*/  UIADD3 UR6, UR6, 0x7f, URZ ;  /* 0x0000007f06067890 */ /* 0x004fc6000fffe03f */
[----:B------:R-:W1:Y:S02]  /*0a10*/  @P1 R2UR UR13, R0 ;  /* 0x00000000000d13c2 */ /* 0x000e6400000e0000 */
[----:B-1----:R-:W-:-:S04]  /*0a20*/  UIMAD.WIDE.U32 UR12, UR13, UR12, URZ ;  /* 0x0000000c0d0c72a5 */ /* 0x002fc8000f8e003f */
[----:B------:R-:W-:Y:S02]  /*0a30*/  @UP0 USHF.R.U32.HI UR6, URZ, UR4, UR13 ;  /* 0x000000043f060299 */ /* 0x000fe4000801160d */
[----:B------:R-:W-:Y:S02]  /*0a40*/  UIADD3 UR4, UR8, 0x7f, URZ ;  /* 0x0000007f08047890 */ /* 0x000fe4000fffe03f */
[----:B------:R-:W-:Y:S02]  /*0a50*/  UIADD3 UR6, UR5, UR6, URZ ;  /* 0x0000000605067290 */ /* 0x000fe4000fffe03f */
[----:B------:R-:W-:Y:S02]  /*0a60*/  USHF.R.S32.HI UR7, URZ, 0x1f, UR4 ;  /* 0x0000001f3f077899 */ /* 0x000fe40008011404 */
[----:B------:R-:W-:Y:S02]  /*0a70*/  USHF.R.S32.HI UR5, URZ, 0x1f, UR6 ;  /* 0x0000001f3f057899 */ /* 0x000fe40008011406 */
[----:B------:R-:W-:-:S02]  /*0a80*/  ULEA.HI UR7, UR7, UR4, URZ, 0x7 ;  /* 0x0000000407077291 */ /* 0x000fc4000f8f383f */
[----:B------:R-:W-:Y:S02]  /*0a90*/  ULEA.HI UR5, UR5, UR6, URZ, 0x7 ;  /* 0x0000000605057291 */ /* 0x000fe4000f8f383f */
[----:B------:R-:W-:Y:S02]  /*0aa0*/  USHF.R.S32.HI UR7, URZ, 0x7, UR7 ;  /* 0x000000073f077899 */ /* 0x000fe40008011407 */
[----:B------:R-:W-:-:S04]  /*0ab0*/  USHF.R.S32.HI UR5, URZ, 0x7, UR5 ;  /* 0x000000073f057899 */ /* 0x000fc80008011405 */
[----:B------:R-:W-:-:S04]  /*0ac0*/  UISETP.LT.AND UP0, UPT, UR7, UR5, UPT ;  /* 0x000000050700728c */ /* 0x000fc8000bf01270 */
[----:B------:R-:W-:-:S04]  /*0ad0*/  USEL UR25, UR7, UR5, UP0 ;  /* 0x0000000507197287 */ /* 0x000fc80008000000 */
[----:B------:R-:W-:-:S06]  /*0ae0*/  UISETP.GE.AND UP0, UPT, UR25, 0x1, UPT ;  /* 0x000000011900788c */ /* 0x000fcc000bf06270 */
[----:B------:R-:W-:-:S13]  /*0af0*/  PLOP3.LUT P1, PT, PT, PT, UP0, 0x80, 0x0 ;  /* 0x000000000000781c */ /* 0x000fda0003f2f008 */
[----:B------:R-:W-:Y:S05]  /*0b00*/  @!P1 BRA `(.L_x_500) ;  /* 0x0000e7b000009947 */ /* 0x000fea0003800000 */
[----:B------:R-:W-:Y:S01]  /*0b10*/  ISETP.NE.U32.AND P1, PT, RZ, c[0x0][0x340], PT ;  /* 0x0000d000ff007a0c */ /* 0x000fe20003f25070 */
[----:B------:R-:W1:Y:S01]  /*0b20*/  S2R R71, SR_CTAID.Y ;  /* 0x0000000000477919 */ /* 0x000e620000002600 */
[----:B------:R-:W-:Y:S02]  /*0b30*/  SHF.R.S32.HI R190, RZ, 0x1f, R189 ;  /* 0x0000001fffbe7819 */ /* 0x000fe400000114bd */
[----:B------:R-:W-:Y:S02]  /*0b40*/  SHF.R.S32.HI R0, RZ, 0x1f, R6 ;  /* 0x0000001fff007819 */ /* 0x000fe40000011406 */
[----:B------:R-:W-:Y:S01]  /*0b50*/  SHF.R.S32.HI R11, RZ, 0x1f, R28 ;  /* 0x0000001fff0b7819 */ /* 0x000fe2000001141c */
[----:B------:R-:W-:Y:S01]  /*0b60*/  UIADD3 UR20, UR25, -0x1, URZ ;  /* 0xffffffff19147890 */ /* 0x000fe2000fffe03f */
[----:B------:R-:W-:Y:S01]  /*0b70*/  ISETP.NE.AND.EX P1, PT, RZ, c[0x0][0x344], PT, P1 ;  /* 0x0000d100ff007a0c */ /* 0x000fe20003f25310 */
[----:B------:R-:W-:Y:S02]  /*0b80*/  ULDC UR4, c[0x0][0x2c4] ;  /* 0x0000b10000047ab9 */ /* 0x000fe40000000800 */
[----:B------:R-:W-:-:S02]  /*0b90*/  UMOV UR21, 0x7 ;  /* 0x0000000700157882 */ /* 0x000fc40000000000 */
[----:B------:R-:W-:-:S08]  /*0ba0*/  ULDC.64 UR6, c[0x0][0x1e0] ;  /* 0x0000780000067ab9 */ /* 0x000fd00000000a00 */
[----:B------:R-:W-:-:S05]  /*0bb0*/  @P1 IMAD.WIDE R2, R28, R23, c[0x0][0x340] ;  /* 0x0000d0001c021625 */ /* 0x000fca00078e0217 */
[----:B------:R2:W3:Y:S01]  /*0bc0*/  @P1 LDG.E R13, [R2.64] ;  /* 0x00000012020d1981 */ /* 0x0004e2000c1e1900 */
[-C--:B------:R-:W-:Y:S01]  /*0bd0*/  LEA.HI R5, R190, R189.reuse, RZ, 0x3 ;  /* 0x000000bdbe057211 */ /* 0x080fe200078f18ff */
[----:B------:R-:W-:Y:S01]  /*0be0*/  IMAD R0, R0, c[0x0][0x178], RZ ;  /* 0x00005e0000007a24 */ /* 0x000fe200078e02ff */
[----:B-1----:R-:W-:Y:S01]  /*0bf0*/  SHF.R.S32.HI R72, RZ, 0x1f, R71 ;  /* 0x0000001fff487819 */ /* 0x002fe20000011447 */
[----:B------:R-:W-:Y:S01]  /*0c00*/  UIMAD UR4, UR11, UR4, URZ ;  /* 0x000000040b0472a4 */ /* 0x000fe2000f8e023f */
[----:B------:R-:W-:Y:S01]  /*0c10*/  LOP3.LUT R4, R5, 0xfffffff8, RZ, 0xc0, !PT ;  /* 0xfffffff805047812 */ /* 0x000fe200078ec0ff */
[----:B------:R-:W-:Y:S01]  /*0c20*/  IMAD R0, R6, c[0x0][0x17c], R0 ;  /* 0x00005f0006007a24 */ /* 0x000fe200078e0200 */
[----:B------:R-:W-:Y:S01]  /*0c30*/  SHF.R.S32.HI R20, RZ, 0x3, R5 ;  /* 0x00000003ff147819 */ /* 0x000fe20000011405 */
[----:B------:R-:W-:Y:S01]  /*0c40*/  USHF.L.U64.HI UR21, UR6, UR21, UR7 ;  /* 0x0000001506157299 */ /* 0x000fe20008010207 */
[----:B------:R-:W-:Y:S01]  /*0c50*/  SEL R5, R11, RZ, !P0 ;  /* 0x000000ff0b057207 */ /* 0x000fe20004000000 */
[----:B------:R-:W-:Y:S01]  /*0c60*/  IMAD.IADD R22, R189, 0x1, -R4 ;  /* 0x00000001bd167824 */ /* 0x000fe200078e0a04 */
[----:B------:R-:W-:Y:S01]  /*0c70*/  SEL R4, R28, RZ, !P0 ;  /* 0x000000ff1c047207 */ /* 0x000fe20004000000 */
[----:B------:R-:W-:Y:S01]  /*0c80*/  USHF.L.U32 UR22, UR6, 0x7, URZ ;  /* 0x0000000706167899 */ /* 0x000fe2000800063f */
[----:B------:R-:W-:Y:S01]  /*0c90*/  IADD3 R9, R20, UR23, RZ ;  /* 0x0000001714097c10 */ /* 0x000fe2000fffe0ff */
[----:B------:R-:W-:Y:S01]  /*0ca0*/  IMAD R7, R22, 0x20, R20 ;  /* 0x0000002016077824 */ /* 0x000fe200078e0214 */
[----:B------:R-:W-:Y:S01]  /*0cb0*/  IADD3 R23, P0, R10, R20, RZ ;  /* 0x000000140a177210 */ /* 0x000fe20007f1e0ff */
[----:B------:R-:W-:Y:S01]  /*0cc0*/  IMAD R5, R5, c[0x0][0x1c0], RZ ;  /* 0x0000700005057a24 */ /* 0x000fe200078e02ff */
[----:B------:R-:W-:Y:S01]  /*0cd0*/  USHF.R.S32.HI UR10, URZ, 0x1f, UR20 ;  /* 0x0000001f3f0a7899 */ /* 0x000fe20008011414 */
[----:B------:R-:W-:Y:S01]  /*0ce0*/  IMAD.SHL.U32 R16, R22, 0x8, RZ ;  /* 0x0000000816107824 */ /* 0x000fe200078e00ff */
[----:B------:R-:W-:Y:S01]  /*0cf0*/  IADD3 R7, R7, UR23, RZ ;  /* 0x0000001707077c10 */ /* 0x000fe2000fffe0ff */
[----:B------:R-:W-:Y:S01]  /*0d00*/  IMAD R5, R4, c[0x0][0x1c4], R5 ;  /* 0x0000710004057a24 */ /* 0x000fe200078e0205 */
[----:B------:R-:W-:Y:S01]  /*0d10*/  UIMAD.WIDE.U32 UR12, UR6, 0x40, URZ ;  /* 0x00000040060c78a5 */ /* 0x000fe2000f8e003f */
[----:B------:R-:W-:Y:S01]  /*0d20*/  LEA.HI R188, R190, R189, RZ, 0x5 ;  /* 0x000000bdbebc7211 */ /* 0x000fe200078f28ff */
[----:B------:R-:W-:Y:S01]  /*0d30*/  USHF.L.U32 UR9, UR7, 0x6, URZ ;  /* 0x0000000607097899 */ /* 0x000fe2000800063f */
[----:B------:R-:W-:Y:S01]  /*0d40*/  SHF.R.S32.HI R17, RZ, 0x1f, R16 ;  /* 0x0000001fff117819 */ /* 0x000fe20000011410 */
[----:B--2---:R-:W-:Y:S01]  /*0d50*/  IMAD.WIDE.U32 R2, R6, c[0x0][0x178], RZ ;  /* 0x00005e0006027a25 */ /* 0x004fe200078e00ff */
[----:B------:R-:W-:Y:S01]  /*0d60*/  IADD3 R21, R16, 0x40, RZ ;  /* 0x0000004010157810 */ /* 0x000fe20007ffe0ff */
[----:B------:R-:W-:Y:S01]  /*0d70*/  UIADD3 UR9, UR13, UR9, URZ ;  /* 0x000000090d097290 */ /* 0x000fe2000fffe03f */
[----:B------:R-:W-:Y:S01]  /*0d80*/  SHF.R.S32.HI R171, RZ, 0x5, R188 ;  /* 0x00000005ffab7819 */ /* 0x000fe200000114bc */
[----:B------:R-:W-:Y:S01]  /*0d90*/  IMAD.IADD R3, R3, 0x1, R0 ;  /* 0x0000000103037824 */ /* 0x000fe200078e0200 */
[----:B------:R-:W-:Y:S01]  /*0da0*/  UIMAD UR17, UR20, -0x80, UR8 ;  /* 0xffffff80141178a4 */ /* 0x000fe2000f8e0208 */
[----:B------:R-:W-:-:S02]  /*0db0*/  IMAD R0, R72, c[0x0][0x1b8], RZ ;  /* 0x00006e0048007a24 */ /* 0x000fc400078e02ff */
[----:B------:R-:W-:-:S04]  /*0dc0*/  IMAD.WIDE.U32 R2, R71, c[0x0][0x1b8], R2 ;  /* 0x00006e0047027a25 */ /* 0x000fc800078e0002 */
[----:B------:R-:W-:Y:S02]  /*0dd0*/  IMAD R0, R71, c[0x0][0x1bc], R0 ;  /* 0x00006f0047007a24 */ /* 0x000fe400078e0200 */
[----:B------:R-:W-:-:S04]  /*0de0*/  @P3 IMAD.HI.U32 R6, R7, c[0x0][0x2c8], RZ ;  /* 0x0000b20007063a27 */ /* 0x000fc800078e00ff */
[----:B------:R-:W-:Y:S02]  /*0df0*/  IMAD.IADD R3, R3, 0x1, R0 ;  /* 0x0000000103037824 */ /* 0x000fe400078e0200 */
[----:B------:R-:W-:Y:S01]  /*0e00*/  IMAD.MOV.U32 R0, RZ, RZ, R7 ;  /* 0x000000ffff007224 */ /* 0x000fe200078e0007 */
[----:B------:R-:W-:Y:S01]  /*0e10*/  @P3 SHF.R.U32.HI R0, RZ, c[0x0][0x2cc], R6 ;  /* 0x0000b300ff003a19 */ /* 0x000fe20000011606 */
[----:B------:R-:W-:Y:S01]  /*0e20*/  IMAD.WIDE.U32 R2, R4, c[0x0][0x1c0], R2 ;  /* 0x0000700004027a25 */ /* 0x000fe200078e0002 */
[----:B------:R-:W-:Y:S02]  /*0e30*/  IADD3 R6, -R20, UR8, RZ ;  /* 0x0000000814067c10 */ /* 0x000fe4000fffe1ff */
[----:B------:R-:W-:Y:S01]  /*0e40*/  SHF.R.S32.HI R4, RZ, 0x1f, R0 ;  /* 0x0000001fff047819 */ /* 0x000fe20000011400 */
[----:B------:R-:W-:Y:S02]  /*0e50*/  IMAD.IADD R3, R3, 0x1, R5 ;  /* 0x0000000103037824 */ /* 0x000fe400078e0205 */
[----:B------:R-:W-:-:S02]  /*0e60*/  IMAD.U32 R5, RZ, RZ, UR20 ;  /* 0x00000014ff057e24 */ /* 0x000fc4000f8e00ff */
[----:B------:R-:W-:Y:S02]  /*0e70*/  IMAD R4, R4, c[0x0][0x1b0], RZ ;  /* 0x00006c0004047a24 */ /* 0x000fe400078e02ff */
[----:B------:R-:W-:-:S04]  /*0e80*/  IMAD.WIDE.U32 R2, R0, c[0x0][0x1b0], R2 ;  /* 0x00006c0000027a25 */ /* 0x000fc800078e0002 */
[----:B------:R-:W-:Y:S01]  /*0e90*/  IMAD R8, R0, c[0x0][0x1b4], R4 ;  /* 0x00006d0000087a24 */ /* 0x000fe200078e0204 */
[----:B------:R-:W-:Y:S01]  /*0ea0*/  IADD3 R4, R9, 0x20, RZ ;  /* 0x0000002009047810 */ /* 0x000fe20007ffe0ff */
[----:B------:R-:W-:Y:S02]  /*0eb0*/  IMAD.MOV R0, RZ, RZ, -R0 ;  /* 0x000000ffff007224 */ /* 0x000fe400078e0a00 */
[----:B------:R-:W-:Y:S01]  /*0ec0*/  IMAD R19, R5, -0x80, R6 ;  /* 0xffffff8005137824 */ /* 0x000fe200078e0206 */
[----:B------:R-:W-:Y:S01]  /*0ed0*/  BAR.SYNC.DEFER_BLOCKING 0x0 ;  /* 0x0000000000007b1d */ /* 0x000fe20000010000 */
[----:B------:R-:W-:Y:S01]  /*0ee0*/  IMAD R0, R0, c[0x0][0x2c4], R7 ;  /* 0x0000b10000007a24 */ /* 0x000fe200078e0207 */
[----:B------:R-:W-:Y:S01]  /*0ef0*/  ISETP.GE.AND P5, PT, R4, UR4, PT ;  /* 0x0000000404007c0c */ /* 0x000fe2000bfa6270 */
[----:B------:R-:W-:Y:S01]  /*0f00*/  IMAD.IADD R3, R3, 0x1, R8 ;  /* 0x0000000103037824 */ /* 0x000fe200078e0208 */
[----:B------:R-:W-:Y:S01]  /*0f10*/  SHF.R.S32.HI R8, RZ, 0x1f, R10 ;  /* 0x0000001fff087819 */ /* 0x000fe2000001140a */
[----:B------:R-:W-:Y:S01]  /*0f20*/  IMAD.SHL.U32 R4, R20, 0x40, RZ ;  /* 0x0000004014047824 */ /* 0x000fe200078e00ff */
[----:B------:R-:W-:Y:S01]  /*0f30*/  SHF.R.S32.HI R5, RZ, 0x1f, R0 ;  /* 0x0000001fff057819 */ /* 0x000fe20000011400 */
[----:B------:R-:W-:Y:S01]  /*0f40*/  IMAD.WIDE.U32 R2, R0, c[0x0][0x1a8], R2 ;  /* 0x00006a0000027a25 */ /* 0x000fe200078e0002 */
[----:B------:R-:W-:-:S02]  /*0f50*/  LEA.HI.X.SX32 R70, R20, R8, 0x1, P0 ;  /* 0x0000000814467211 */ /* 0x000fc400000f0eff */
[----:B------:R-:W-:Y:S01]  /*0f60*/  LOP3.LUT R4, R4, 0x1c0, RZ, 0xc0, !PT ;  /* 0x000001c004047812 */ /* 0x000fe200078ec0ff */
[----:B------:R-:W-:Y:S01]  /*0f70*/  IMAD R5, R5, c[0x0][0x1a8], RZ ;  /* 0x00006a0005057a24 */ /* 0x000fe200078e02ff */
[----:B------:R-:W-:Y:S02]  /*0f80*/  LEA R18, P0, R2, c[0x0][0x160], 0x1 ;  /* 0x0000580002127a11 */ /* 0x000fe400078008ff */
[----:B------:R-:W-:Y:S01]  /*0f90*/  IADD3 R7, R9, 0x40, RZ ;  /* 0x0000004009077810 */ /* 0x000fe20007ffe0ff */
[----:B------:R-:W-:Y:S01]  /*0fa0*/  IMAD R6, R0, c[0x0][0x1ac], R5 ;  /* 0x00006b0000067a24 */ /* 0x000fe200078e0205 */
[----:B------:R-:W-:Y:S01]  /*0fb0*/  LOP3.LUT R5, R4, 0x38, R16, 0xf8, !PT ;  /* 0x0000003804057812 */ /* 0x000fe200078ef810 */
[----:B------:R-:W1:Y:S01]  /*0fc0*/  SHFL.IDX PT, R8, R18, RZ, 0x181f ;  /* 0x00181fff12087589 */ /* 0x000e6200000e0000 */
[----:B------:R-:W-:Y:S01]  /*0fd0*/  SHF.R.U32.HI R4, RZ, 0x3, R4 ;  /* 0x00000003ff047819 */ /* 0x000fe20000011604 */
[----:B------:R-:W-:Y:S01]  /*0fe0*/  IMAD.IADD R0, R3, 0x1, R6 ;  /* 0x0000000103007824 */ /* 0x000fe200078e0206 */
[----:B------:R-:W-:Y:S01]  /*0ff0*/  ISETP.GE.AND P4, PT, R7, UR4, PT ;  /* 0x0000000407007c0c */ /* 0x000fe2000bf86270 */
[----:B------:R-:W-:Y:S01]  /*1000*/  IMAD R3, R70, c[0x0][0x1e0], RZ ;  /* 0x0000780046037a24 */ /* 0x000fe200078e02ff */
[----:B------:R-:W-:-:S02]  /*1010*/  LOP3.LUT R7, R5, R4, RZ, 0x3c, !PT ;  /* 0x0000000405077212 */ /* 0x000fc400078e3cff */
[----:B------:R-:W-:Y:S01]  /*1020*/  LEA.HI.X R12, R2, c[0x0][0x164], R0, 0x1, P0 ;  /* 0x00005900020c7a11 */ /* 0x000fe200000f0c00 */
[----:B------:R-:W-:Y:S01]  /*1030*/  IMAD R4, R23, c[0x0][0x1e4], R3 ;  /* 0x0000790017047a24 */ /* 0x000fe200078e0203 */
[----:B------:R-:W-:Y:S01]  /*1040*/  ISETP.GE.AND P0, PT, R9, UR4, PT ;  /* 0x0000000409007c0c */ /* 0x000fe2000bf06270 */
[----:B------:R-:W-:Y:S01]  /*1050*/  IMAD.WIDE.U32 R2, R23, c[0x0][0x1e0], R16 ;  /* 0x0000780017027a25 */ /* 0x000fe200078e0010 */
[----:B------:R-:W-:Y:S02]  /*1060*/  IADD3 R0, R9, 0x60, RZ ;  /* 0x0000006009007810 */ /* 0x000fe40007ffe0ff */
[----:B------:R-:W2:Y:S01]  /*1070*/  SHFL.IDX PT, R9, R12, RZ, 0x181f ;  /* 0x00181fff0c097589 */ /* 0x000ea200000e0000 */
[----:B------:R-:W-:Y:S01]  /*1080*/  LEA.HI R6, R190, R189, RZ, 0x6 ;  /* 0x000000bdbe067211 */ /* 0x000fe200078f30ff */
[----:B------:R-:W-:Y:S01]  /*1090*/  IMAD.IADD R5, R3, 0x1, R4 ;  /* 0x0000000103057824 */ /* 0x000fe200078e0204 */
[----:B------:R-:W-:Y:S01]  /*10a0*/  ISETP.GE.AND P2, PT, R0, UR4, PT ;  /* 0x0000000400007c0c */ /* 0x000fe2000bf46270 */
[----:B------:R-:W-:Y:S01]  /*10b0*/  IMAD.MOV.U32 R4, RZ, RZ, R2 ;  /* 0x000000ffff047224 */ /* 0x000fe200078e0002 */
[----:B------:R-:W-:Y:S01]  /*10c0*/  UIMAD UR4, UR21, UR20, URZ ;  /* 0x00000014150472a4 */ /* 0x000fe2000f8e023f */
[----:B------:R-:W-:-:S02]  /*10d0*/  IMAD R0, R72, c[0x0][0x1e8], RZ ;  /* 0x00007a0048007a24 */ /* 0x000fc400078e02ff */
[----:B------:R-:W-:Y:S01]  /*10e0*/  IMAD.SHL.U32 R6, R6, 0x8, RZ ;  /* 0x0000000806067824 */ /* 0x000fe200078e00ff */
[----:B------:R-:W-:Y:S01]  /*10f0*/  UIMAD UR4, UR10, UR22, UR4 ;  /* 0x000000160a0472a4 */ /* 0x000fe2000f8e0204 */
[----:B------:R-:W-:-:S03]  /*1100*/  IMAD R0, R71, c[0x0][0x1ec], R0 ;  /* 0x00007b0047007a24 */ /* 0x000fc600078e0200 */
[----:B------:R-:W-:Y:S02]  /*1110*/  LOP3.LUT R243, R7, 0xfffffe00, R6, 0xf8, !PT ;  /* 0xfffffe0007f37812 */ /* 0x000fe400078ef806 */
[----:B------:R-:W-:Y:S03]  /*1120*/  SHFL.IDX PT, R6, R18, 0x1, 0x181f ;  /* 0x00381f0012067f89 */ /* 0x000fe600000e0000 */
[----:B------:R-:W-:Y:S01]  /*1130*/  IMAD.SHL.U32 R243, R243, 0x2, RZ ;  /* 0x00000002f3f37824 */ /* 0x000fe200078e00ff */
[----:B------:R-:W4:Y:S01]  /*1140*/  SHFL.IDX PT, R7, R12, 0x1, 0x181f ;  /* 0x00381f000c077f89 */ /* 0x000f2200000e0000 */
[--C-:B---3--:R-:W-:Y:S01]  /*1150*/  @P1 SHF.R.S32.HI R3, RZ, 0x1f, R13.reuse ;  /* 0x0000001fff031819 */ /* 0x108fe2000001140d */
[----:B------:R-:W-:Y:S01]  /*1160*/  @P1 IMAD.MOV.U32 R2, RZ, RZ, R13 ;  /* 0x000000ffff021224 */ /* 0x000fe200078e000d */
[----:B------:R-:W-:Y:S01]  /*1170*/  @!P0 SHF.R.S32.HI R13, RZ, 0x1f, R21 ;  /* 0x0000001fff0d8819 */ /* 0x000fe20000011415 */
[----:B------:R-:W-:-:S02]  /*1180*/  @!P1 IMAD.MOV.U32 R2, RZ, RZ, R28 ;  /* 0x000000ffff029224 */ /* 0x000fc400078e001c */
[----:B------:R-:W-:Y:S01]  /*1190*/  @!P1 IMAD.MOV.U32 R3, RZ, RZ, R11 ;  /* 0x000000ffff039224 */ /* 0x000fe200078e000b */
[----:B------:R-:W-:Y:S01]  /*11a0*/  ISETP.GE.AND P1, PT, R16, c[0x0][0x198], PT ;  /* 0x0000660010007a0c */ /* 0x000fe20003f26270 */
[----:B------:R-:W-:Y:S01]  /*11b0*/  IMAD.WIDE.U32 R10, R71, c[0x0][0x1e8], R4 ;  /* 0x00007a00470a7a25 */ /* 0x000fe200078e0004 */
[----:B------:R-:W-:Y:S02]  /*11c0*/  SEL R68, R2, RZ, !P6 ;  /* 0x000000ff02447207 */ /* 0x000fe40007000000 */
[----:B------:R-:W-:Y:S01]  /*11d0*/  SEL R69, R3, RZ, !P6 ;  /* 0x000000ff03457207 */ /* 0x000fe20007000000 */
[----:B------:R-:W-:Y:S01]  /*11e0*/  IMAD.IADD R11, R11, 0x1, R0 ;  /* 0x000000010b0b7824 */ /* 0x000fe200078e0200 */
[----:B------:R-:W-:Y:S01]  /*11f0*/  @!P5 SHF.R.S32.HI R5, RZ, 0x1f, R21 ;  /* 0x0000001fff05d819 */ /* 0x000fe20000011415 */
[----:B------:R-:W3:Y:S01]  /*1200*/  SHFL.IDX PT, R2, R18, 0x2, 0x181f ;  /* 0x00581f0012027f89 */ /* 0x000ee200000e0000 */
[----:B-1----:R-:W-:Y:S01]  /*1210*/  @!P0 LEA R4, P6, R16, R8, 0x1 ;  /* 0x0000000810048211 */ /* 0x002fe200078c08ff */
[----:B------:R-:W-:Y:S01]  /*1220*/  IMAD.WIDE.U32 R24, R68, c[0x0][0x1f0], R10 ;  /* 0x00007c0044187a25 */ /* 0x000fe200078e000a */
[-C--:B------:R-:W-:Y:S01]  /*1230*/  @!P5 LEA.HI R0, R5, R21.reuse, RZ, 0x3 ;  /* 0x000000150500d211 */ /* 0x080fe200078f18ff */
[----:B------:R-:W1:Y:S01]  /*1240*/  SHFL.IDX PT, R3, R12, 0x2, 0x181f ;  /* 0x00581f000c037f89 */ /* 0x000e6200000e0000 */
[----:B------:R-:W-:Y:S01]  /*1250*/  @!P0 LEA.HI R13, R13, R21, RZ, 0x3 ;  /* 0x000000150d0d8211 */ /* 0x000fe200078f18ff */
[----:B------:R-:W-:Y:S01]  /*1260*/  IMAD.MOV.U32 R168, RZ, RZ, R24 ;  /* 0x000000ffffa87224 */ /* 0x000fe200078e0018 */
[----:B--2---:R-:W-:Y:S01]  /*1270*/  @!P0 LEA.HI.X R5, R16, R9, R17, 0x1, P6 ;  /* 0x0000000910058211 */ /* 0x004fe200030f0c11 */
[----:B------:R-:W-:Y:S01]  /*1280*/  STL.64 [R1+0x40], R24 ;  /* 0x0000401801007387 */ /* 0x000fe20000100a00 */
[----:B------:R-:W-:-:S02]  /*1290*/  ISETP.GE.AND P6, PT, R21, c[0x0][0x198], PT ;  /* 0x0000660015007a0c */ /* 0x000fc40003fc6270 */
[----:B------:R-:W-:Y:S01]  /*12a0*/  @!P0 LOP3.LUT R13, R13, 0xfffffff8, RZ, 0xc0, !PT ;  /* 0xfffffff80d0d8812 */ /* 0x000fe200078ec0ff */
[----:B------:R3:W-:Y:S01]  /*12b0*/  @!P0 LDGSTS.E.BYPASS.LTC128B.128 [R243+0x100], [R4.64], !P1 ;  /* 0x0010000004f38fae */ /* 0x0007e2000c901d52 */
[----:B------:R-:W-:Y:S02]  /*12c0*/  @!P5 LOP3.LUT R14, R0, 0xfffffff8, RZ, 0xc0, !PT ;  /* 0xfffffff8000ed812 */ /* 0x000fe400078ec0ff */
[----:B------:R-:W-:Y:S01]  /*12d0*/  @!P4 SHF.R.S32.HI R0, RZ, 0x1f, R21 ;  /* 0x0000001fff00c819 */ /* 0x000fe20000011415 */
[----:B------:R-:W-:-:S03]  /*12e0*/  @!P0 IMAD.WIDE R8, R13, 0x2, R8 ;  /* 0x000000020d088825 */ /* 0x000fc600078e0208 */
[----:B------:R-:W-:Y:S01]  /*12f0*/  @!P4 LEA.HI R0, R0, R21, RZ, 0x3 ;  /* 0x000000150000c211 */ /* 0x000fe200078f18ff */
[----:B----4-:R-:W-:Y:S02]  /*1300*/  @!P5 IMAD.WIDE R14, R14, 0x2, R6 ;  /* 0x000000020e0ed825 */ /* 0x010fe400078e0206 */
[----:B------:R2:W-:Y:S01]  /*1310*/  @!P0 LDGSTS.E.BYPASS.LTC128B.128 [R243+0x4100], [R8.64], !P6 ;  /* 0x0410000008f38fae */ /* 0x0005e2000f101d52 */
[----:B------:R-:W-:Y:S02]  /*1320*/  @!P5 LEA R6, P0, R16, R6, 0x1 ;  /* 0x000000061006d211 */ /* 0x000fe400078008ff */
[----:B------:R-:W-:Y:S01]  /*1330*/  @!P4 LOP3.LUT R13, R0, 0xfffffff8, RZ, 0xc0, !PT ;  /* 0xfffffff8000dc812 */ /* 0x000fe200078ec0ff */
[----:B------:R-:W-:Y:S01]  /*1340*/  IMAD R0, R69, c[0x0][0x1f0], RZ ;  /* 0x00007c0045007a24 */ /* 0x000fe200078e02ff */
[----:B------:R-:W-:-:S05]  /*1350*/  @!P5 LEA.HI.X R7, R16, R7, R17, 0x1, P0 ;  /* 0x000000071007d211 */ /* 0x000fca00000f0c11 */
[----:B------:R4:W-:Y:S04]  /*1360*/  @!P5 LDGSTS.E.BYPASS.LTC128B.128 [R243+0x1100], [R6.64], !P1 ;  /* 0x0110000006f3dfae */ /* 0x0009e8000c901d52 */
[----:B------:R5:W-:Y:S01]  /*1370*/  @!P5 LDGSTS.E.BYPASS.LTC128B.128 [R243+0x5100], [R14.64], !P6 ;  /* 0x051000000ef3dfae */ /* 0x000be2000f101d52 */
[C---:B------:R-:W-:Y:S02]  /*1380*/  ISETP.GE.AND P5, PT, R16.reuse, c[0x0][0x1d4], PT ;  /* 0x0000750010007a0c */ /* 0x040fe40003fa6270 */
[----:B---3--:R-:W-:-:S04]  /*1390*/  @!P4 LEA R4, P0, R16, R2, 0x1 ;  /* 0x000000021004c211 */ /* 0x008fc800078008ff */
[----:B-1----:R-:W-:Y:S02]  /*13a0*/  @!P4 LEA.HI.X R5, R16, R3, R17, 0x1, P0 ;  /* 0x000000031005c211 */ /* 0x002fe400000f0c11 */
[----:B------:R-:W-:-:S03]  /*13b0*/  ISETP.GE.AND P0, PT, R19, 0x1, PT ;  /* 0x000000011300780c */ /* 0x000fc60003f06270 */
[----:B------:R1:W-:Y:S04]  /*13c0*/  @!P4 LDGSTS.E.BYPASS.LTC128B.128 [R243+0x2100], [R4.64], !P1 ;  /* 0x0210000004f3cfae */ /* 0x0003e8000c901d52 */
[----:B--2---:R-:W1:Y:S04]  /*13d0*/  SHFL.IDX PT, R8, R18, 0x3, 0x181f ;  /* 0x00781f0012087f89 */ /* 0x004e6800000e0000 */
[----:B------:R2:W3:Y:S01]  /*13e0*/  SHFL.IDX PT, R9, R12, 0x3, 0x181f ;  /* 0x00781f000c097f89 */ /* 0x0004e200000e0000 */
[----:B----4-:R-:W-:Y:S01]  /*13f0*/  LEA.HI R6, R190, R189, RZ, 0x4 ;  /* 0x000000bdbe067211 */ /* 0x010fe200078f20ff */
[----:B------:R-:W-:-:S02]  /*1400*/  IMAD.U32 R7, RZ, RZ, UR6 ;  /* 0x00000006ff077e24 */ /* 0x000fc4000f8e00ff */
[----:B--2---:R-:W-:-:S04]  /*1410*/  @!P4 IMAD.WIDE R12, R13, 0x2, R2 ;  /* 0x000000020d0cc825 */ /* 0x004fc800078e0202 */
[----:B------:R-:W-:Y:S01]  /*1420*/  IMAD R2, R68, c[0x0][0x1f4], R0 ;  /* 0x00007d0044027a24 */ /* 0x000fe200078e0200 */
[----:B------:R2:W-:Y:S01]  /*1430*/  @!P4 LDGSTS.E.BYPASS.LTC128B.128 [R243+0x6100], [R12.64], !P6 ;  /* 0x061000000cf3cfae */ /* 0x0005e2000f101d52 */
[----:B------:R-:W-:Y:S01]  /*1440*/  @!P2 SHF.R.S32.HI R0, RZ, 0x1f, R21 ;  /* 0x0000001fff00a819 */ /* 0x000fe20000011415 */
[----:B------:R-:W-:Y:S01]  /*1450*/  IMAD.U32 R3, RZ, RZ, UR20 ;  /* 0x00000014ff037e24 */ /* 0x000fe2000f8e00ff */
[----:B-1----:R-:W-:Y:S01]  /*1460*/  @!P2 LEA R4, P4, R16, R8, 0x1 ;  /* 0x000000081004a211 */ /* 0x002fe200078808ff */
[----:B------:R-:W-:Y:S01]  /*1470*/  IMAD.IADD R169, R25, 0x1, R2 ;  /* 0x0000000119a97824 */ /* 0x000fe200078e0202 */
[----:B------:R-:W-:Y:S02]  /*1480*/  @!P2 LEA.HI R0, R0, R21, RZ, 0x3 ;  /* 0x000000150000a211 */ /* 0x000fe400078f18ff */
[----:B---3--:R-:W-:Y:S01]  /*1490*/  @!P2 LEA.HI.X R5, R16, R9, R17, 0x1, P4 ;  /* 0x000000091005a211 */ /* 0x008fe200020f0c11 */
[----:B------:R-:W-:Y:S01]  /*14a0*/  IMAD.WIDE.U32 R2, R3, UR22, R168 ;  /* 0x0000001603027c25 */ /* 0x000fe2000f8e00a8 */
[----:B------:R-:W-:Y:S01]  /*14b0*/  ISETP.GE.AND P4, PT, R21, c[0x0][0x1d4], PT ;  /* 0x0000750015007a0c */ /* 0x000fe20003f86270 */
[----:B------:R-:W-:Y:S01]  /*14c0*/  STL.64 [R1+0x30], R168 ;  /* 0x000030a801007387 */ /* 0x000fe20000100a00 */
[----:B------:R-:W-:-:S02]  /*14d0*/  @!P2 LOP3.LUT R0, R0, 0xfffffff8, RZ, 0xc0, !PT ;  /* 0xfffffff80000a812 */ /* 0x000fc400078ec0ff */
[----:B------:R-:W-:Y:S01]  /*14e0*/  IADD3 R3, R3, UR4, RZ ;  /* 0x0000000403037c10 */ /* 0x000fe2000fffe0ff */
[----:B------:R1:W-:Y:S02]  /*14f0*/  @!P2 LDGSTS.E.BYPASS.LTC128B.128 [R243+0x3100], [R4.64], !P1 ;  /* 0x0310000004f3afae */ /* 0x0003e4000c901d52 */
[----:B------:R-:W-:Y:S01]  /*1500*/  @!P2 IMAD.WIDE R8, R0, 0x2, R8 ;  /* 0x000000020008a825 */ /* 0x000fe200078e0208 */
[----:B------:R-:W-:-:S04]  /*1510*/  LOP3.LUT R0, R6, 0xfffffff0, RZ, 0xc0, !PT ;  /* 0xfffffff006007812 */ /* 0x000fc800078ec0ff */
[----:B------:R3:W-:Y:S01]  /*1520*/  @!P2 LDGSTS.E.BYPASS.LTC128B.128 [R243+0x7100], [R8.64], !P6 ;  /* 0x0710000008f3afae */ /* 0x0007e2000f101d52 */
[----:B------:R-:W-:Y:S01]  /*1530*/  ISETP.GE.AND P6, PT, R19, 0x21, PT ;  /* 0x000000211300780c */ /* 0x000fe20003fc6270 */
[----:B------:R-:W-:Y:S01]  /*1540*/  IMAD.IADD R0, R189, 0x1, -R0 ;  /* 0x00000001bd007824 */ /* 0x000fe200078e0a00 */
[----:B------:R-:W-:Y:S01]  /*1550*/  ISETP.GE.AND P2, PT, R19, 0x41, PT ;  /* 0x000000411300780c */ /* 0x000fe20003f46270 */
[----:B------:R-:W0:Y:S03]  /*1560*/  LDGDEPBAR ;  /* 0x00000000000079af */ /* 0x000e260000000000 */
[----:B------:R-:W-:-:S04]  /*1570*/  SHF.R.S32.HI R11, RZ, 0x1f, R0 ;  /* 0x0000001fff0b7819 */ /* 0x000fc80000011400 */
[----:B------:R-:W-:Y:S02]  /*1580*/  LEA.HI R11, R11, R0, RZ, 0x3 ;  /* 0x000000000b0b7211 */ /* 0x000fe400078f18ff */
[----:B-1----:R-:W-:-:S04]  /*1590*/  @P0 LEA R4, P1, R2, c[0x0][0x1c8], 0x1 ;  /* 0x0000720002040a11 */ /* 0x002fc800078208ff */
[----:B------:R-:W-:Y:S02]  /*15a0*/  @P0 LEA.HI.X R5, R2, c[0x0][0x1cc], R3, 0x1, P1 ;  /* 0x0000730002050a11 */ /* 0x000fe400008f0c03 */
[----:B------:R-:W-:Y:S01]  /*15b0*/  ISETP.GE.AND P1, PT, R19, 0x61, PT ;  /* 0x000000611300780c */ /* 0x000fe20003f26270 */
[----:B---3--:R-:W-:Y:S02]  /*15c0*/  IMAD.U32 R9, RZ, RZ, UR6 ;  /* 0x00000006ff097e24 */ /* 0x008fe4000f8e00ff */
[----:B------:R1:W-:Y:S01]  /*15d0*/  @P0 LDGSTS.E.BYPASS.LTC128B.128 [R243+0x8100], [R4.64], !P5 ;  /* 0x0810000004f30fae */ /* 0x0003e2000e901d52 */
[----:B------:R-:W-:-:S03]  /*15e0*/  IMAD.U32 R8, RZ, RZ, UR7 ;  /* 0x00000007ff087e24 */ /* 0x000fc6000f8e00ff */
[----:B------:R1:W-:Y:S06]  /*15f0*/  @P0 LDGSTS.E.BYPASS.LTC128B.128 [R243+0xc100], [R4.64+0x80], !P4 ;  /* 0x0c10008004f30fae */ /* 0x0003ec000e101d52 */
[----:B------:R-:W-:-:S05]  /*1600*/  VOTEU.ANY UP0, P1 ;  /* 0x00000000003f7886 */ /* 0x000fca0000800100 */
[----:B------:R-:W-:Y:S01]  /*1610*/  @UP0 UIMAD UR4, UR7, 0x60, URZ ;  /* 0x00000060070408a4 */ /* 0x000fe2000f8e023f */
[----:B-1----:R-:W-:-:S04]  /*1620*/  SHF.R.S32.HI R4, RZ, 0x4, R6 ;  /* 0x00000004ff047819 */ /* 0x002fc80000011406 */
[----:B------:R-:W-:-:S04]  /*1630*/  LEA.HI R5, R6, R4, RZ, 0x1 ;  /* 0x0000000406057211 */ /* 0x000fc800078f08ff */
[----:B------:R-:W-:Y:S02]  /*1640*/  LOP3.LUT R6, R5, 0xfffffffe, RZ, 0xc0, !PT ;  /* 0xfffffffe05067812 */ /* 0x000fe400078ec0ff */
[----:B------:R-:W-:-:S03]  /*1650*/  @P6 LEA R5, P0, R7, R2, 0x5 ;  /* 0x0000000207056211 */ /* 0x000fc600078028ff */
[----:B--2---:R-:W-:Y:S01]  /*1660*/  IMAD.IADD R13, R4, 0x1, -R6 ;  /* 0x00000001040d7824 */ /* 0x004fe200078e0a06 */
[----:B------:R-:W-:Y:S02]  /*1670*/  LOP3.LUT R6, R11, 0xfffffff8, RZ, 0xc0, !PT ;  /* 0xfffffff80b067812 */ /* 0x000fe400078ec0ff */
[----:B------:R-:W-:Y:S01]  /*1680*/  @P6 LEA.HI.X R4, R9, R3, R8, 0x5, P0 ;  /* 0x0000000309046211 */ /* 0x000fe200000f2c08 */
[----:B------:R-:W-:Y:S01]  /*1690*/  IMAD.SHL.U32 R10, R13, 0x8, RZ ;  /* 0x000000080d0a7824 */ /* 0x000fe200078e00ff */
[----:B------:R-:W-:Y:S01]  /*16a0*/  @P6 LEA R8, P0, R5, c[0x0][0x1c8], 0x1 ;  /* 0x0000720005086a11 */ /* 0x000fe200078008ff */
[----:B------:R-:W-:-:S03]  /*16b0*/  IMAD.IADD R12, R0, 0x1, -R6 ;  /* 0x00000001000c7824 */ /* 0x000fc600078e0a06 */
[----:B------:R-:W-:Y:S01]  /*16c0*/  @P6 LEA.HI.X R9, R5, c[0x0][0x1cc], R4, 0x1, P0 ;  /* 0x0000730005096a11 */ /* 0x000fe200000f0c04 */
[----:B------:R-:W-:Y:S01]  /*16d0*/  IMAD.SHL.U32 R0, R12, 0x40, RZ ;  /* 0x000000400c007824 */ /* 0x000fe200078e00ff */
[----:B------:R-:W-:Y:S01]  /*16e0*/  @P2 IADD3 R4, P0, R2, UR12, RZ ;  /* 0x0000000c02042c10 */ /* 0x000fe2000ff1e0ff */
[----:B------:R-:W-:Y:S02]  /*16f0*/  IMAD.U32 R5, RZ, RZ, UR6 ;  /* 0x00000006ff057e24 */ /* 0x000fe4000f8e00ff */
[----:B------:R1:W-:Y:S01]  /*1700*/  @P6 LDGSTS.E.BYPASS.LTC128B.128 [R243+0x9100], [R8.64], !P5 ;  /* 0x0910000008f36fae */ /* 0x0003e2000e901d52 */
[----:B------:R-:W-:Y:S01]  /*1710*/  @P2 IADD3.X R7, R3, UR9, RZ, P0, !PT ;  /* 0x0000000903072c10 */ /* 0x000fe200087fe4ff */
[----:B------:R-:W-:Y:S01]  /*1720*/  @P1 IMAD.WIDE.U32 R2, R5, 0x60, R2 ;  /* 0x0000006005021825 */ /* 0x000fe200078e0002 */
[----:B------:R-:W-:Y:S01]  /*1730*/  @P2 LEA R6, P0, R4, c[0x0][0x1c8], 0x1 ;  /* 0x0000720004062a11 */ /* 0x000fe200078008ff */
[----:B------:R1:W-:Y:S01]  /*1740*/  @P6 LDGSTS.E.BYPASS.LTC128B.128 [R243+0xd100], [R8.64+0x80], !P4 ;  /* 0x0d10008008f36fae */ /* 0x0003e2000e101d52 */
[----:B------:R-:W-:-:S02]  /*1750*/  LOP3.LUT R0, R0, 0x1c0, RZ, 0xc0, !PT ;  /* 0x000001c000007812 */ /* 0x000fc400078ec0ff */
[----:B------:R-:W-:Y:S02]  /*1760*/  @P2 LEA.HI.X R7, R4, c[0x0][0x1cc], R7, 0x1, P0 ;  /* 0x0000730004072a11 */ /* 0x000fe400000f0c07 */
[----:B------:R-:W-:Y:S02]  /*1770*/  LOP3.LUT R10, R0, 0x8, R10, 0xf8, !PT ;  /* 0x00000008000a7812 */ /* 0x000fe400078ef80a */
[----:B------:R-:W-:Y:S01]  /*1780*/  SHF.R.U32.HI R5, RZ, 0x3, R0 ;  /* 0x00000003ff057819 */ /* 0x000fe20000011600 */
[----:B------:R2:W-:Y:S01]  /*1790*/  @P2 LDGSTS.E.BYPASS.LTC128B.128 [R243+0xa100], [R6.64], !P5 ;  /* 0x0a10000006f32fae */ /* 0x0005e2000e901d52 */
[----:B------:R-:W-:Y:S01]  /*17a0*/  @P1 IADD3 R0, R3, UR4, RZ ;  /* 0x0000000403001c10 */ /* 0x000fe2000fffe0ff */
[----:B------:R-:W-:Y:S01]  /*17b0*/  IMAD.SHL.U32 R3, R11, 0x40, RZ ;  /* 0x000000400b037824 */ /* 0x000fe200078e00ff */
[----:B------:R-:W-:Y:S01]  /*17c0*/  @P1 LEA R4, P0, R2, c[0x0][0x1c8], 0x1 ;  /* 0x0000720002041a11 */ /* 0x000fe200078008ff */
[----:B------:R2:W-:Y:S01]  /*17d0*/  @P2 LDGSTS.E.BYPASS.LTC128B.128 [R243+0xe100], [R6.64+0x80], !P4 ;  /* 0x0e10008006f32fae */ /* 0x0005e2000e101d52 */
[----:B------:R-:W-:Y:S01]  /*17e0*/  LOP3.LUT R10, R10, R5, RZ, 0x3c, !PT ;  /* 0x000000050a0a7212 */ /* 0x000fe200078e3cff */
[----:B------:R-:W-:Y:S01]  /*17f0*/  ULDC.64 UR4, c[0x0][0x208] ;  /* 0x0000820000047ab9 */ /* 0x000fe20000000a00 */
[----:B------:R-:W-:Y:S01]  /*1800*/  @P1 LEA.HI.X R5, R2, c[0x0][0x1cc], R0, 0x1, P0 ;  /* 0x0000730002051a11 */ /* 0x000fe200000f0c00 */
[----:B------:R-:W-:Y:S01]  /*1810*/  IMAD.SHL.U32 R0, R22, 0x40, RZ ;  /* 0x0000004016007824 */ /* 0x000fe200078e00ff */
[----:B------:R-:W-:Y:S01]  /*1820*/  LOP3.LUT R3, R10, 0xfffffe00, R3, 0xf8, !PT ;  /* 0xfffffe000a037812 */ /* 0x000fe200078ef803 */
[----:B------:R-:W-:Y:S01]  /*1830*/  IMAD.SHL.U32 R2, R20, 0x8, RZ ;  /* 0x0000000814027824 */ /* 0x000fe200078e00ff */
[----:B------:R-:W-:Y:S01]  /*1840*/  UIMAD UR10, UR10, UR4, URZ ;  /* 0x000000040a0a72a4 */ /* 0x000fe2000f8e023f */
[----:B------:R3:W-:Y:S01]  /*1850*/  @P1 LDGSTS.E.BYPASS.LTC128B.128 [R243+0xb100], [R4.64], !P5 ;  /* 0x0b10000004f31fae */ /* 0x0007e2000e901d52 */
[----:B------:R-:W-:Y:S01]  /*1860*/  LOP3.LUT R0, R0, 0x1c0, RZ, 0xc0, !PT ;  /* 0x000001c000007812 */ /* 0x000fe200078ec0ff */
[----:B------:R-:W-:Y:S01]  /*1870*/  IMAD R180, R171, 0x400, R3 ;  /* 0x00000400abb47824 */ /* 0x000fe200078e0203 */
[----:B------:R-:W-:Y:S01]  /*1880*/  UIMAD.WIDE.U32 UR14, UR20, UR4, URZ ;  /* 0x00000004140e72a5 */ /* 0x000fe2000f8e003f */
[----:B------:R3:W-:Y:S01]  /*1890*/  @P1 LDGSTS.E.BYPASS.LTC128B.128 [R243+0xf100], [R4.64+0x80], !P4 ;  /* 0x0f10008004f31fae */ /* 0x0007e2000e101d52 */
[----:B------:R-:W-:Y:S01]  /*18a0*/  LOP3.LUT R2, R0, 0x8, R2, 0xf8, !PT ;  /* 0x0000000800027812 */ /* 0x000fe200078ef802 */
[----:B------:R-:W-:Y:S01]  /*18b0*/  UIMAD UR10, UR20, UR5, UR10 ;  /* 0x00000005140a72a4 */ /* 0x000fe2000f8e020a */
[----:B------:R-:W-:Y:S01]  /*18c0*/  SHF.R.U32.HI R0, RZ, 0x3, R0 ;  /* 0x00000003ff007819 */ /* 0x000fe20000011600 */
[----:B------:R-:W0:Y:S01]  /*18d0*/  LDGDEPBAR ;  /* 0x00000000000079af */ /* 0x000e220000000000 */
[----:B------:R-:W-:Y:S01]  /*18e0*/  R2P PR, R12, 0x6 ;  /* 0x000000060c007804 */ /* 0x000fe20000000000 */
[----:B------:R-:W-:Y:S01]  /*18f0*/  UIADD3 UR10, UR15, UR10, URZ ;  /* 0x0000000a0f0a7290 */ /* 0x000fe2000fffe03f */
[----:B------:R-:W-:Y:S01]  /*1900*/  LOP3.LUT R0, R2, R0, RZ, 0x3c, !PT ;  /* 0x0000000002007212 */ /* 0x000fe200078e3cff */
[----:B------:R-:W-:Y:S01]  /*1910*/  IMAD.MOV.U32 R2, RZ, RZ, 0x20 ;  /* 0x00000020ff027424 */ /* 0x000fe200078e00ff */
[C---:B------:R-:W-:Y:S01]  /*1920*/  LEA R192, R180.reuse, 0x100, 0x1 ;  /* 0x00000100b4c07811 */ /* 0x040fe200078e08ff */
[----:B------:R-:W-:Y:S01]  /*1930*/  IMAD.SHL.U32 R180, R180, 0x2, RZ ;  /* 0x00000002b4b47824 */ /* 0x000fe200078e00ff */
[----:B------:R-:W-:Y:S01]  /*1940*/  LOP3.LUT P0, RZ, R22, 0x2, RZ, 0xc0, !PT ;  /* 0x0000000216ff7812 */ /* 0x000fe2000780c0ff */
[----:B------:R-:W-:Y:S01]  /*1950*/  IMAD R0, R13, 0x200, R0 ;  /* 0x000002000d007824 */ /* 0x000fe200078e0200 */
[----:B------:R-:W-:Y:S01]  /*1960*/  SEL R2, R2, 0xffffffe0, !P2 ;  /* 0xffffffe002027807 */ /* 0x000fe20005000000 */
[----:B--2---:R-:W-:-:S04]  /*1970*/  IMAD.WIDE.U32 R6, R23, c[0x0][0x208], R16 ;  /* 0x0000820017067a25 */ /* 0x004fc800078e0010 */
[----:B------:R-:W-:-:S05]  /*1980*/  IMAD.SHL.U32 R220, R0, 0x2, RZ ;  /* 0x0000000200dc7824 */ /* 0x000fca00078e00ff */
[C---:B------:R-:W-:Y:S02]  /*1990*/  IADD3 R0, R220.reuse, 0x8100, RZ ;  /* 0x00008100dc007810 */ /* 0x040fe40007ffe0ff */
[----:B------:R-:W-:Y:S01]  /*19a0*/  IADD3 R227, R220, 0x8120, RZ ;  /* 0x00008120dce37810 */ /* 0x000fe20007ffe0ff */
[----:B---3--:R-:W-:Y:S01]  /*19b0*/  IMAD.MOV.U32 R4, RZ, RZ, 0x10 ;  /* 0x00000010ff047424 */ /* 0x008fe200078e00ff */
[----:B------:R-:W-:-:S04]  /*19c0*/  DEPBAR.LE SB0, 0x1 ;  /* 0x000080400000791a */ /* 0x000fc80000000000 */
[----:B------:R-:W-:Y:S01]  /*19d0*/  BAR.SYNC.DEFER_BLOCKING 0x0 ;  /* 0x0000000000007b1d */ /* 0x000fe20000010000 */
[----:B------:R-:W-:Y:S01]  /*19e0*/  SEL R4, R4, 0xfffffff0, !P1 ;  /* 0xfffffff004047807 */ /* 0x000fe20004800000 */
[----:B------:R-:W-:Y:S01]  /*19f0*/  IMAD.U32 R5, RZ, RZ, UR10 ;  /* 0x0000000aff057e24 */ /* 0x000fe2000f8e00ff */
[----:B------:R-:W-:Y:S01]  /*1a00*/  @P0 IADD3 R227, R0, -0x20, RZ ;  /* 0xffffffe000e30810 */ /* 0x000fe20007ffe0ff */
[----:B------:R-:W-:Y:S01]  /*1a10*/  IMAD R0, R70, c[0x0][0x208], RZ ;  /* 0x0000820046007a24 */ /* 0x000fe200078e02ff */
[----:B------:R-:W-:Y:S01]  /*1a20*/  USHF.L.U32 UR10, UR4, 0x6, URZ ;  /* 0x00000006040a7899 */ /* 0x000fe2000800063f */
[--C-:B------:R-:W-:Y:S01]  /*1a30*/  IMAD R184, R4, 0x2, R192.reuse ;  /* 0x0000000204b87824 */ /* 0x100fe200078e02c0 */
[C---:B------:R-:W-:Y:S01]  /*1a40*/  IADD3 R242, R227.reuse, 0x800, RZ ;  /* 0x00000800e3f27810 */ /* 0x040fe20007ffe0ff */
[C---:B------:R-:W-:Y:S01]  /*1a50*/  IMAD R192, R2.reuse, 0x2, R192 ;  /* 0x0000000202c07824 */ /* 0x040fe200078e02c0 */
[----:B------:R-:W-:Y:S01]  /*1a60*/  UIADD3 UR16, UP0, UR10, 0x80, URZ ;  /* 0x000000800a107890 */ /* 0x000fe2000ff1e03f */
[----:B------:R-:W-:Y:S01]  /*1a70*/  IMAD R208, R2, 0x2, R184 ;  /* 0x0000000202d07824 */ /* 0x000fe200078e02b8 */
[----:B------:R-:W-:Y:S01]  /*1a80*/  IADD3 R241, R227, 0x1000, RZ ;  /* 0x00001000e3f17810 */ /* 0x000fe20007ffe0ff */
[----:B------:R-:W-:Y:S01]  /*1a90*/  IMAD R0, R23, c[0x0][0x20c], R0 ;  /* 0x0000830017007a24 */ /* 0x000fe200078e0200 */
[----:B------:R-:W-:-:S02]  /*1aa0*/  IADD3 R240, R227, 0x1800, RZ ;  /* 0x00001800e3f07810 */ /* 0x000fc40007ffe0ff */
[----:B------:R-:W-:Y:S01]  /*1ab0*/  IADD3 R239, R227, 0x2000, RZ ;  /* 0x00002000e3ef7810 */ /* 0x000fe20007ffe0ff */
[----:B------:R-:W-:Y:S01]  /*1ac0*/  IMAD.IADD R7, R7, 0x1, R0 ;  /* 0x0000000107077824 */ /* 0x000fe200078e0200 */
[C---:B------:R-:W-:Y:S01]  /*1ad0*/  IADD3 R238, R227.reuse, 0x2800, RZ ;  /* 0x00002800e3ee7810 */ /* 0x040fe20007ffe0ff */
[----:B------:R-:W-:Y:S01]  /*1ae0*/  IMAD R0, R72, c[0x0][0x210], RZ ;  /* 0x0000840048007a24 */ /* 0x000fe200078e02ff */
[----:B------:R-:W-:Y:S01]  /*1af0*/  IADD3 R237, R227, 0x3000, RZ ;  /* 0x00003000e3ed7810 */ /* 0x000fe20007ffe0ff */
[----:B------:R-:W-:Y:S01]  /*1b00*/  IMAD.WIDE.U32 R6, R71, c[0x0][0x210], R6 ;  /* 0x0000840047067a25 */ /* 0x000fe200078e0006 */
[C---:B------:R-:W-:Y:S02]  /*1b10*/  IADD3 R236, R227.reuse, 0x3800, RZ ;  /* 0x00003800e3ec7810 */ /* 0x040fe40007ffe0ff */
[----:B------:R-:W-:Y:S01]  /*1b20*/  IADD3 R235, R227, 0x4000, RZ ;  /* 0x00004000e3eb7810 */ /* 0x000fe20007ffe0ff */
[----:B------:R-:W-:Y:S01]  /*1b30*/  LDSM.16.M88.4 R140, [R180+0x100] ;  /* 0x00010000b48c783b */ /* 0x000fe20000000200 */
[----:B------:R-:W-:Y:S01]  /*1b40*/  IMAD R0, R71, c[0x0][0x214], R0 ;  /* 0x0000850047007a24 */ /* 0x000fe200078e0200 */
[----:B------:R-:W-:-:S02]  /*1b50*/  IADD3 R234, R227, 0x4800, RZ ;  /* 0x00004800e3ea7810 */ /* 0x000fc40007ffe0ff */
[----:B------:R-:W-:Y:S01]  /*1b60*/  LDSM.16.M88.4 R144, [R184] ;  /* 0x00000000b890783b */ /* 0x000fe20000000200 */
[----:B------:R-:W-:Y:S01]  /*1b70*/  IMAD.IADD R7, R7, 0x1, R0 ;  /* 0x0000000107077824 */ /* 0x000fe200078e0200 */
[----:B------:R-:W-:Y:S01]  /*1b80*/  IADD3 R233, R227, 0x5000, RZ ;  /* 0x00005000e3e97810 */ /* 0x000fe20007ffe0ff */
[----:B------:R-:W-:Y:S01]  /*1b90*/  IMAD R0, R69, c[0x0][0x218], RZ ;  /* 0x0000860045007a24 */ /* 0x000fe200078e02ff */
[----:B------:R-:W-:Y:S01]  /*1ba0*/  LDSM.16.M88.4 R172, [R192] ;  /* 0x00000000c0ac783b */ /* 0x000fe20000000200 */
[C---:B------:R-:W-:Y:S01]  /*1bb0*/  IMAD.WIDE.U32 R88, R68.reuse, c[0x0][0x218], R6 ;  /* 0x0000860044587a25 */ /* 0x040fe200078e0006 */
[C---:B------:R-:W-:Y:S02]  /*1bc0*/  IADD3 R232, R227.reuse, 0x5800, RZ ;  /* 0x00005800e3e87810 */ /* 0x040fe40007ffe0ff */
[----:B------:R-:W-:Y:S01]  /*1bd0*/  LDSM.16.M88.4 R176, [R208] ;  /* 0x00000000d0b0783b */ /* 0x000fe20000000200 */
[----:B------:R-:W-:Y:S01]  /*1be0*/  IMAD R0, R68, c[0x0][0x21c], R0 ;  /* 0x0000870044007a24 */ /* 0x000fe200078e0200 */
[----:B------:R-:W-:Y:S01]  /*1bf0*/  IADD3 R231, R227, 0x6000, RZ ;  /* 0x00006000e3e77810 */ /* 0x000fe20007ffe0ff */
[----:B------:R-:W-:Y:S01]  /*1c00*/  IMAD.U32 R6, RZ, RZ, UR14 ;  /* 0x0000000eff067e24 */ /* 0x000fe2000f8e00ff */
[----:B------:R-:W-:Y:S01]  /*1c10*/  LDSM.16.M88.4 R180, [R180+0x4100] ;  /* 0x00410000b4b4783b */ /* 0x000fe20000000200 */
[----:B------:R-:W-:Y:S01]  /*1c20*/  IMAD.IADD R75, R89, 0x1, R0 ;  /* 0x00000001594b7824 */ /* 0x000fe200078e0200 */
[----:B------:R-:W-:Y:S01]  /*1c30*/  UMOV UR14, 0x6 ;  /* 0x00000006000e7882 */ /* 0x000fe20000000000 */
[----:B------:R-:W-:Y:S01]  /*1c40*/  IMAD.U32 R7, RZ, RZ, UR15 ;  /* 0x0000000fff077e24 */ /* 0x000fe2000f8e00ff */
[----:B------:R-:W-:Y:S01]  /*1c50*/  LDSM.16.M88.4 R184, [R184+0x4000] ;  /* 0x00400000b8b8783b */ /* 0x000fe20000000200 */
[C---:B------:R-:W-:Y:S01]  /*1c60*/  LEA R0, P0, R6.reuse, R88, 0x7 ;  /* 0x0000005806007211 */ /* 0x040fe200078038ff */
[----:B------:R-:W-:Y:S01]  /*1c70*/  USHF.L.U64.HI UR14, UR4, UR14, UR5 ;  /* 0x0000000e040e7299 */ /* 0x000fe20008010205 */
[C---:B------:R-:W-:Y:S01]  /*1c80*/  IADD3 R230, R227.reuse, 0x6800, RZ ;  /* 0x00006800e3e67810 */ /* 0x040fe20007ffe0ff */
[----:B------:R-:W-:Y:S01]  /*1c90*/  LDSM.16.M88.4 R192, [R192+0x4000] ;  /* 0x00400000c0c0783b */ /* 0x000fe20000000200 */
[----:B------:R-:W-:Y:S01]  /*1ca0*/  LEA.HI.X R5, R6, R75, R5, 0x7, P0 ;  /* 0x0000004b06057211 */ /* 0x000fe200000f3c05 */
[----:B------:R-:W-:Y:S01]  /*1cb0*/  UIADD3.X UR15, URZ, UR14, URZ, UP0, !UPT ;  /* 0x0000000e3f0f7290 */ /* 0x000fe200087fe43f */
[----:B------:R-:W-:Y:S01]  /*1cc0*/  LEA R6, P0, R0, c[0x0][0x1f8], 0x1 ;  /* 0x00007e0000067a11 */ /* 0x000fe200078008ff */
[----:B------:R-:W-:Y:S01]  /*1cd0*/  LDSM.16.M88.4 R208, [R208+0x4000] ;  /* 0x00400000d0d0783b */ /* 0x000fe20000000200 */
[----:B------:R-:W-:Y:S01]  /*1ce0*/  UISETP.GE.AND UP0, UPT, UR25, 0x2, UPT ;  /* 0x000000021900788c */ /* 0x000fe2000bf06270 */
[----:B------:R-:W-:-:S02]  /*1cf0*/  IADD3 R229, R227, 0x7000, RZ ;  /* 0x00007000e3e57810 */ /* 0x000fc40007ffe0ff */
[----:B------:R-:W-:Y:S01]  /*1d00*/  BAR.SYNC.DEFER_BLOCKING 0x0 ;  /* 0x0000000000007b1d */ /* 0x000fe20000010000 */
[----:B------:R-:W-:Y:S01]  /*1d10*/  LEA.HI.X R7, R0, c[0x0][0x1fc], R5, 0x1, P0 ;  /* 0x00007f0000077a11 */ /* 0x000fe200000f0c05 */
[----:B------:R-:W-:Y:S01]  /*1d20*/  IMAD.U32 R5, RZ, RZ, UR10 ;  /* 0x0000000aff057e24 */ /* 0x000fe2000f8e00ff */
[----:B------:R-:W-:Y:S02]  /*1d30*/  IADD3 R0, -R20, UR17, RZ ;  /* 0x0000001114007c10 */ /* 0x000fe4000fffe1ff */
[----:B------:R-:W-:Y:S01]  /*1d40*/  IADD3 R228, R227, 0x7800, RZ ;  /* 0x00007800e3e47810 */ /* 0x000fe20007ffe0ff */
[----:B------:R-:W-:Y:S01]  /*1d50*/  STL.64 [R1+0x48], R88 ;  /* 0x0000485801007387 */ /* 0x000fe20000100a00 */
[----:B------:R-:W-:-:S03]  /*1d60*/  ISETP.LT.OR P6, PT, R0, 0x1, P5 ;  /* 0x000000010000780c */ /* 0x000fc60002fc1670 */
[----:B------:R-:W-:Y:S01]  /*1d70*/  STL [R1+0x3c], R75 ;  /* 0x00003c4b01007387 */ /* 0x000fe20000100800 */
[----:B------:R-:W-:-:S04]  /*1d80*/  DEPBAR.LE SB0, 0x0 ;  /* 0x000080000000791a */ /* 0x000fc80000000000 */
[----:B------:R-:W-:Y:S06]  /*1d90*/  BAR.SYNC.DEFER_BLOCKING 0x0 ;  /* 0x0000000000007b1d */ /* 0x000fec0000010000 */
[----:B-1----:R-:W1:Y:S04]  /*1da0*/  LDSM.16.M88.4 R8, [R220+0x8900] ;  /* 0x00890000dc08783b */ /* 0x002e680000000200 */
[----:B------:R-:W2:Y:S04]  /*1db0*/  LDSM.16.M88.4 R28, [R220+0x9100] ;  /* 0x00910000dc1c783b */ /* 0x000ea80000000200 */
[----:B------:R-:W-:Y:S04]  /*1dc0*/  LDSM.16.M88.4 R40, [R227+0x1000] ;  /* 0x00100000e328783b */ /* 0x000fe80000000200 */
[----:B------:R-:W-:Y:S04]  /*1dd0*/  LDSM.16.M88.4 R56, [R220+0x9900] ;  /* 0x00990000dc38783b */ /* 0x000fe80000000200 */
[----:B-----5:R-:W3:Y:S04]  /*1de0*/  LDSM.16.M88.4 R12, [R220+0x8100] ;  /* 0x00810000dc0c783b */ /* 0x020ee80000000200 */
[----:B------:R-:W4:Y:S04]  /*1df0*/  LDSM.16.M88.4 R48, [R227+0x800] ;  /* 0x00080000e330783b */ /* 0x000f280000000200 */
[----:B------:R-:W5:Y:S04]  /*1e00*/  LDSM.16.M88.4 R60, [R227+0x1800] ;  /* 0x00180000e33c783b */ /* 0x000f680000000200 */
[----:B------:R-:W4:Y:S04]  /*1e10*/  LDSM.16.M88.4 R64, [R220+0xa100] ;  /* 0x00a10000dc40783b */ /* 0x000f280000000200 */
[----:B------:R-:W-:Y:S01]  /*1e20*/  LDSM.16.M88.4 R52, [R227] ;  /* 0x00000000e334783b */ /* 0x000fe20000000200 */
[C---:B-1----:R-:W-:Y:S08]  /*1e30*/  HMMA.16816.F32.BF16 R32, R140.reuse, R8, RZ ;  /* 0x000000088c20723c */ /* 0x042ff000000418ff */
[C---:B------:R-:W-:Y:S08]  /*1e40*/  HMMA.16816.F32.BF16 R24, R140.reuse, R10, RZ ;  /* 0x0000000a8c18723c */ /* 0x040ff000000418ff */
[C---:B--2---:R-:W-:Y:S08]  /*1e50*/  HMMA.16816.F32.BF16 R8, R140.reuse, R30, RZ ;  /* 0x0000001e8c08723c */ /* 0x044ff000000418ff */
[C---:B---3--:R-:W-:Y:S08]  /*1e60*/  HMMA.16816.F32.BF16 R44, R140.reuse, R12, RZ ;  /* 0x0000000c8c2c723c */ /* 0x048ff000000418ff */
[----:B------:R-:W-:Y:S08]  /*1e70*/  HMMA.16816.F32.BF16 R36, R140, R14, RZ ;  /* 0x0000000e8c24723c */ /* 0x000ff000000418ff */
[----:B------:R-:W-:Y:S08]  /*1e80*/  HMMA.16816.F32.BF16 R100, R144, R42, R8 ;  /* 0x0000002a9064723c */ /* 0x000ff00000041808 */
[C---:B------:R-:W-:Y:S08]  /*1e90*/  HMMA.16816.F32.BF16 R8, R140.reuse, R58, RZ ;  /* 0x0000003a8c08723c */ /* 0x040ff000000418ff */
[----:B------:R-:W-:Y:S08]  /*1ea0*/  HMMA.16816.F32.BF16 R12, R140, R28, RZ ;  /* 0x0000001c8c0c723c */ /* 0x000ff000000418ff */
[C---:B----4-:R-:W-:Y:S01]  /*1eb0*/  HMMA.16816.F32.BF16 R112, R144.reuse, R48, R32 ;  /* 0x000000309070723c */ /* 0x050fe20000041820 */
[----:B------:R-:W1:Y:S07]  /*1ec0*/  LDSM.16.M88.4 R32, [R227+0x2000] ;  /* 0x00200000e320783b */ /* 0x000e6e0000000200 */
[----:B-----5:R-:W-:Y:S08]  /*1ed0*/  HMMA.16816.F32.BF16 R80, R144, R62, R8 ;  /* 0x0000003e9050723c */ /* 0x020ff00000041808 */
[----:B------:R-:W-:Y:S08]  /*1ee0*/  HMMA.16816.F32.BF16 R8, R140, R66, RZ ;  /* 0x000000428c08723c */ /* 0x000ff000000418ff */
[----:B------:R-:W-:Y:S01]  /*1ef0*/  HMMA.16816.F32.BF16 R96, R144, R40, R12 ;  /* 0x000000289060723c */ /* 0x000fe2000004180c */
[----:B------:R-:W-:Y:S07]  /*1f00*/  LDSM.16.M88.4 R40, [R220+0xa900] ;  /* 0x00a90000dc28783b */ /* 0x000fee0000000200 */
[C---:B------:R-:W-:Y:S01]  /*1f10*/  HMMA.16816.F32.BF16 R28, R140.reuse, R56, RZ ;  /* 0x000000388c1c723c */ /* 0x040fe200000418ff */
[----:B------:R-:W-:Y:S07]  /*1f20*/  LDSM.16.M88.4 R56, [R227+0x3800] ;  /* 0x00380000e338783b */ /* 0x000fee0000000200 */
[----:B------:R-:W-:Y:S08]  /*1f30*/  HMMA.16816.F32.BF16 R12, R140, R64, RZ ;  /* 0x000000408c0c723c */ /* 0x000ff000000418ff */
[C---:B-1----:R-:W-:Y:S07]  /*1f40*/  HMMA.16816.F32.BF16 R92, R144.reuse, R34, R8 ;  /* 0x00000022905c723c */ /* 0x042fee0000041808 */
[----:B------:R-:W-:Y:S01]  /*1f50*/  IADD3 R10, P2, R6, UR10, RZ ;  /* 0x0000000a060a7c10 */ /* 0x000fe2000ff5e0ff */
[----:B------:R-:W-:Y:S01]  /*1f60*/  HMMA.16816.F32.BF16 R76, R144, R60, R28 ;  /* 0x0000003c904c723c */ /* 0x000fe2000004181c */
[----:B------:R-:W1:Y:S02]  /*1f70*/  LDSM.16.M88.4 R28, [R220+0xb100] ;  /* 0x00b10000dc1c783b */ /* 0x000e640000000200 */
[----:B------:R-:W-:-:S02]  /*1f80*/  IADD3.X R11, R7, UR14, RZ, P2, !PT ;  /* 0x0000000e070b7c10 */ /* 0x000fc400097fe4ff */
[----:B------:R-:W-:-:S03]  /*1f90*/  ISETP.LT.OR P2, PT, R0, 0x1, P4 ;  /* 0x000000010000780c */ /* 0x000fc60002741670 */
[C---:B------:R-:W-:Y:S01]  /*1fa0*/  HMMA.16816.F32.BF16 R84, R144.reuse, R32, R12 ;  /* 0x000000209054723c */ /* 0x040fe2000004180c */
[----:B------:R-:W2:Y:S06]  /*1fb0*/  LDSM.16.M88.4 R32, [R220+0xb900] ;  /* 0x00b90000dc20783b */ /* 0x000eac0000000200 */
[----:B------:R-:W-:Y:S01]  /*1fc0*/  IADD3 R12, P1, P0, R5, 0x80, R6 ;  /* 0x00000080050c7810 */ /* 0x000fe2000783e006 */
[----:B------:R-:W-:Y:S01]  /*1fd0*/  HMMA.16816.F32.BF16 R116, R144, R52, R44 ;  /* 0x000000349074723c */ /* 0x000fe2000004182c */
[----:B------:R-:W-:Y:S02]  /*1fe0*/  LDSM.16.M88.4 R44, [R227+0x3000] ;  /* 0x00300000e32c783b */ /* 0x000fe40000000200 */
[----:B------:R-:W-:-:S02]  /*1ff0*/  IADD3.X R13, RZ, UR14, R7, P1, P0 ;  /* 0x0000000eff0d7c10 */ /* 0x000fc40008fe0407 */
[----:B------:R-:W-:Y:S02]  /*2000*/  IADD3 R8, P0, R10, UR10, RZ ;  /* 0x0000000a0a087c10 */ /* 0x000fe4000ff1e0ff */
[----:B------:R-:W-:Y:S01]  /*2010*/  ISETP.LT.OR P1, PT, R0, 0x21, P5 ;  /* 0x000000210000780c */ /* 0x000fe20002f21670 */
[C---:B------:R-:W-:Y:S01]  /*2020*/  HMMA.16816.F32.BF16 R104, R144.reuse, R50, R24 ;  /* 0x000000329068723c */ /* 0x040fe20000041818 */
[----:B------:R-:W3:Y:S01]  /*2030*/  LDSM.16.M88.4 R48, [R227+0x2800] ;  /* 0x00280000e330783b */ /* 0x000ee20000000200 */
[C---:B------:R-:W-:Y:S02]  /*2040*/  IADD3.X R9, R11.reuse, UR14, RZ, P0, !PT ;  /* 0x0000000e0b097c10 */ /* 0x040fe400087fe4ff */
[----:B------:R-:W-:Y:S01]  /*2050*/  IADD3 R16, P0, R10, UR16, RZ ;  /* 0x000000100a107c10 */ /* 0x000fe2000ff1e0ff */
[----:B------:R-:W-:Y:S01]  /*2060*/  @!PT LDS RZ, [RZ] ;  /* 0x00000000fffff984 */ /* 0x000fe20000000800 */
[----:B------:R-:W-:Y:S01]  /*2070*/  @!PT LDS RZ, [RZ] ;  /* 0x00000000fffff984 */ /* 0x000fe20000000800 */
[----:B------:R-:W-:Y:S01]  /*2080*/  @!PT LDS RZ, [RZ] ;  /* 0x00000000fffff984 */ /* 0x000fe20000000800 */
[----:B------:R4:W-:Y:S01]  /*2090*/  LDGSTS.E.BYPASS.LTC128B.128 [R243+0x100], [R6.64], !P6 ;  /* 0x0010000006f37fae */ /* 0x0009e2000f101d52 */
[C---:B------:R-:W-:Y:S02]  /*20a0*/  ISETP.LT.OR P6, PT, R0.reuse, 0x21, P4 ;  /* 0x000000210000780c */ /* 0x040fe400027c1670 */
[----:B------:R-:W-:Y:S01]  /*20b0*/  IADD3.X R17, R11, UR15, RZ, P0, !PT ;  /* 0x0000000f0b117c10 */ /* 0x000fe200087fe4ff */
[----:B------:R4:W-:Y:S01]  /*20c0*/  LDGSTS.E.BYPASS.LTC128B.128 [R243+0x4100], [R6.64+0x80], !P2 ;  /* 0x0410008006f37fae */ /* 0x0009e2000d101d52 */
[----:B------:R-:W-:Y:S01]  /*20d0*/  ISETP.LT.OR P2, PT, R0, 0x41, P5 ;  /* 0x000000410000780c */ /* 0x000fe20002f41670 */
[----:B------:R-:W-:Y:S01]  /*20e0*/  HMMA.16816.F32.BF16 R108, R144, R54, R36 ;  /* 0x00000036906c723c */ /* 0x000fe20000041824 */
[----:B------:R-:W-:Y:S01]  /*20f0*/  IADD3 R14, P0, R8, UR10, RZ ;  /* 0x0000000a080e7c10 */ /* 0x000fe2000ff1e0ff */
[----:B------:R2:W-:Y:S01]  /*2100*/  LDGSTS.E.BYPASS.LTC128B.128 [R243+0x1100], [R10.64], !P1 ;  /* 0x011000000af37fae */ /* 0x0005e2000c901d52 */
[----:B------:R-:W-:-:S02]  /*2110*/  LOP3.LUT P1, RZ, R22, 0x4, RZ, 0xc0, !PT ;  /* 0x0000000416ff7812 */ /* 0x000fc4000782c0ff */
[----:B------:R-:W-:-:S03]  /*2120*/  IADD3.X R15, R9, UR14, RZ, P0, !PT ;  /* 0x0000000e090f7c10 */ /* 0x000fc600087fe4ff */
[----:B------:R5:W-:Y:S01]  /*2130*/  LDGSTS.E.BYPASS.LTC128B.128 [R243+0x5100], [R12.64], !P6 ;  /* 0x051000000cf37fae */ /* 0x000be2000f101d52 */
[C---:B------:R-:W-:Y:S01]  /*2140*/  ISETP.LT.OR P6, PT, R0.reuse, 0x41, P4 ;  /* 0x000000410000780c */ /* 0x040fe200027c1670 */
[----:B-1----:R-:W-:Y:S02]  /*2150*/  HMMA.16816.F32.BF16 R36, R140, R28, RZ ;  /* 0x0000001c8c24723c */ /* 0x002fe400000418ff */
[----:B------:R2:W-:Y:S01]  /*2160*/  LDGSTS.E.BYPASS.LTC128B.128 [R243+0x2100], [R8.64], !P2 ;  /* 0x0210000008f37fae */ /* 0x0005e2000d101d52 */
[----:B------:R-:W-:-:S05]  /*2170*/  ISETP.LT.OR P2, PT, R0, 0x61, P4 ;  /* 0x000000610000780c */ /* 0x000fca0002741670 */
[----:B------:R-:W-:Y:S04]  /*2180*/  HMMA.16816.F32.BF16 R20, R140, R30, RZ ;  /* 0x0000001e8c14723c */ /* 0x000fe800000418ff */
[----:B------:R1:W-:Y:S01]  /*2190*/  LDGSTS.E.BYPASS.LTC128B.128 [R243+0x6100], [R16.64], !P6 ;  /* 0x0610000010f37fae */ /* 0x0003e2000f101d52 */
[----:B----4-:R-:W-:-:S03]  /*21a0*/  IADD3 R6, P0, R8, UR16, RZ ;  /* 0x0000001008067c10 */ /* 0x010fc6000ff1e0ff */
[----:B------:R-:W-:Y:S01]  /*21b0*/  HMMA.16816.F32.BF16 R24, R140, R40, RZ ;  /* 0x000000288c18723c */ /* 0x000fe200000418ff */
[----:B------:R-:W-:Y:S02]  /*21c0*/  IADD3.X R7, R9, UR15, RZ, P0, !PT ;  /* 0x0000000f09077c10 */ /* 0x000fe400087fe4ff */
[----:B------:R-:W-:Y:S01]  /*21d0*/  ISETP.LT.OR P0, PT, R0, 0x61, P5 ;  /* 0x000000610000780c */ /* 0x000fe20002f01670 */
[----:B------:R-:W-:-:S04]  /*21e0*/  IMAD.MOV.U32 R0, RZ, RZ, 0x40 ;  /* 0x00000040ff007424 */ /* 0x000fc800078e00ff */
[----:B------:R-:W-:Y:S01]  /*21f0*/  HMMA.16816.F32.BF16 R40, R140, R42, RZ ;  /* 0x0000002a8c28723c */ /* 0x000fe200000418ff */
[----:B------:R-:W-:-:S05]  /*2200*/  SEL R0, R0, 0xffffffc0, !P1 ;  /* 0xffffffc000007807 */ /* 0x000fca0004800000 */
[----:B------:R-:W-:Y:S02]  /*2210*/  IMAD.IADD R226, R220, 0x1, R0 ;  /* 0x00000001dce27824 */ /* 0x000fe400078e0200 */
[----:B--2---:R-:W-:Y:S01]  /*2220*/  HMMA.16816.F32.BF16 R8, R140, R34, RZ ;  /* 0x000000228c08723c */ /* 0x004fe200000418ff */
[----:B------:R5:W-:Y:S01]  /*2230*/  LDGSTS.E.BYPASS.LTC128B.128 [R243+0x3100], [R14.64], !P0 ;  /* 0x031000000ef37fae */ /* 0x000be2000c101d52 */
[----:B------:R-:W-:Y:S01]  /*2240*/  IMAD.IADD R223, R0, 0x1, R227 ;  /* 0x0000000100df7824 */ /* 0x000fe200078e02e3 */
[----:B------:R-:W-:Y:S02]  /*2250*/  PLOP3.LUT P0, PT, PT, PT, UP0, 0x80, 0x0 ;  /* 0x000000000000781c */ /* 0x000fe40003f0f008 */
[----:B------:R2:W-:Y:S03]  /*2260*/  LDGSTS.E.BYPASS.LTC128B.128 [R243+0x7100], [R6.64], !P2 ;  /* 0x0710000006f37fae */ /* 0x0005e6000d101d52 */
[C---:B---3--:R-:W-:Y:S01]  /*2270*/  HMMA.16816.F32.BF16 R88, R144.reuse, R48, R24 ;  /* 0x000000309058723c */ /* 0x048fe20000041818 */
[----:B------:R-:W3:Y:S04]  /*2280*/  LDSM.16.M88.4 R28, [R226+0x8900] ;  /* 0x00890000e21c783b */ /* 0x000ee80000000200 */
[----:B------:R-:W4:Y:S03]  /*2290*/  LDSM.16.M88.4 R24, [R226+0x8100] ;  /* 0x00810000e218783b */ /* 0x000f260000000200 */
[C---:B------:R-:W-:Y:S01]  /*22a0*/  HMMA.16816.F32.BF16 R72, R144.reuse, R50, R40 ;  /* 0x000000329048723c */ /* 0x040fe20000041828 */
[----:B-1----:R-:W-:Y:S04]  /*22b0*/  LDSM.16.M88.4 R16, [R226+0x9900] ;  /* 0x00990000e210783b */ /* 0x002fe80000000200 */
[----:B------:R-:W-:Y:S03]  /*22c0*/  LDSM.16.M88.4 R164, [R226+0xc100] ;  /* 0x00c10000e2a4783b */ /* 0x000fe60000000200 */
[----:B------:R-:W-:Y:S01]  /*22d0*/  HMMA.16816.F32.BF16 R64, R144, R46, R20 ;  /* 0x0000002e9040723c */ /* 0x000fe20000041814 */
[----:B------:R-:W-:Y:S04]  /*22e0*/  LDSM.16.M88.4 R20, [R226+0xb100] ;  /* 0x00b10000e214783b */ /* 0x000fe80000000200 */
[----:B------:R-:W0:Y:S03]  /*22f0*/  LDGDEPBAR ;  /* 0x00000000000079af */ /* 0x000e260000000000 */
[----:B-----5:R-:W-:Y:S01]  /*2300*/  HMMA.16816.F32.BF16 R12, R140, R32, RZ ;  /* 0x000000208c0c723c */ /* 0x020fe200000418ff */
[----:B------:R-:W1:Y:S07]  /*2310*/  LDSM.16.M88.4 R32, [R226+0x9100] ;  /* 0x00910000e220783b */ /* 0x000e6e0000000200 */
[----:B------:R-:W-:Y:S08]  /*2320*/  HMMA.16816.F32.BF16 R68, R144, R44, R36 ;  /* 0x0000002c9044723c */ /* 0x000ff00000041824 */
[----:B---3--:R-:W-:Y:S08]  /*2330*/  HMMA.16816.F32.BF16 R48, R172, R28, R112 ;  /* 0x0000001cac30723c */ /* 0x008ff00000041870 */
[C---:B------:R-:W-:Y:S01]  /*2340*/  HMMA.16816.F32.BF16 R60, R144.reuse, R56, R12 ;  /* 0x00000038903c723c */ /* 0x040fe2000004180c */
[----:B------:R-:W-:Y:S07]  /*2350*/  LDSM.16.M88.4 R12, [R226+0xa900] ;  /* 0x00a90000e20c783b */ /* 0x000fee0000000200 */
[----:B------:R-:W-:Y:S01]  /*2360*/  HMMA.16816.F32.BF16 R56, R144, R58, R8 ;  /* 0x0000003a9038723c */ /* 0x000fe20000041808 */
[----:B------:R-:W3:Y:S07]  /*2370*/  LDSM.16.M88.4 R8, [R226+0xa100] ;  /* 0x00a10000e208783b */ /* 0x000eee0000000200 */
[C---:B------:R-:W-:Y:S01]  /*2380*/  HMMA.16816.F32.BF16 R40, R172.reuse, R30, R104 ;  /* 0x0000001eac28723c */ /* 0x040fe20000041868 */
[----:B------:R-:W5:Y:S07]  /*2390*/  LDSM.16.M88.4 R28, [R226+0xb900] ;  /* 0x00b90000e21c783b */ /* 0x000f6e0000000200 */
[C---:B----4-:R-:W-:Y:S08]  /*23a0*/  HMMA.16816.F32.BF16 R52, R172.reuse, R24, R116 ;  /* 0x00000018ac34723c */ /* 0x050ff00000041874 */
[C---:B------:R-:W-:Y:S01]  /*23b0*/  HMMA.16816.F32.BF16 R44, R172.reuse, R26, R108 ;  /* 0x0000001aac2c723c */ /* 0x040fe2000004186c */
[----:B------:R-:W4:Y:S07]  /*23c0*/  LDSM.16.M88.4 R24, [R223] ;  /* 0x00000000df18783b */ /* 0x000f2e0000000200 */
[C---:B-1----:R-:W-:Y:S08]  /*23d0*/  HMMA.16816.F32.BF16 R36, R172.reuse, R32, R96 ;  /* 0x00000020ac24723c */ /* 0x042ff00000041860 */
[C---:B------:R-:W-:Y:S08]  /*23e0*/  HMMA.16816.F32.BF16 R32, R172.reuse, R34, R100 ;  /* 0x00000022ac20723c */ /* 0x040ff00000041864 */
[C---:B---3--:R-:W-:Y:S08]  /*23f0*/  HMMA.16816.F32.BF16 R84, R172.reuse, R8, R84 ;  /* 0x00000008ac54723c */ /* 0x048ff00000041854 */
[C---:B------:R-:W-:Y:S01]  /*2400*/  HMMA.16816.F32.BF16 R92, R172.reuse, R10, R92 ;  /* 0x0000000aac5c723c */ /* 0x040fe2000004185c */
[----:B------:R-:W1:Y:S07]  /*2410*/  LDSM.16.M88.4 R8, [R223+0x800] ;  /* 0x00080000df08783b */ /* 0x000e6e0000000200 */
[C---:B------:R-:W-:Y:S08]  /*2420*/  HMMA.16816.F32.BF16 R76, R172.reuse, R16, R76 ;  /* 0x00000010ac4c723c */ /* 0x040ff0000004184c */
[C---:B------:R-:W-:Y:S01]  /*2430*/  HMMA.16816.F32.BF16 R80, R172.reuse, R18, R80 ;  /* 0x00000012ac50723c */ /* 0x040fe20000041850 */
[----:B------:R-:W3:Y:S07]  /*2440*/  LDSM.16.M88.4 R16, [R223+0x1000] ;  /* 0x00100000df10783b */ /* 0x000eee0000000200 */
[C---:B------:R-:W-:Y:S08]  /*2450*/  HMMA.16816.F32.BF16 R96, R172.reuse, R12, R88 ;  /* 0x0000000cac60723c */ /* 0x040ff00000041858 */
[C---:B------:R-:W-:Y:S01]  /*2460*/  HMMA.16816.F32.BF16 R108, R172.reuse, R14, R72 ;  /* 0x0000000eac6c723c */ /* 0x040fe20000041848 */
[----:B------:R-:W-:Y:S07]  /*2470*/  LDSM.16.M88.4 R12, [R223+0x3000] ;  /* 0x00300000df0c783b */ /* 0x000fee0000000200 */
[C---:B------:R-:W-:Y:S08]  /*2480*/  HMMA.16816.F32.BF16 R100, R172.reuse, R20, R68 ;  /* 0x00000014ac64723c */ /* 0x040ff00000041844 */
[C---:B------:R-:W-:Y:S01]  /*2490*/  HMMA.16816.F32.BF16 R88, R172.reuse, R22, R64 ;  /* 0x00000016ac58723c */ /* 0x040fe20000041840 */
[----:B------:R-:W2:Y:S07]  /*24a0*/  LDSM.16.M88.4 R20, [R223+0x1800] ;  /* 0x00180000df14783b */ /* 0x000eae0000000200 */
[C---:B-----5:R-:W-:Y:S08]  /*24b0*/  HMMA.16816.F32.BF16 R72, R172.reuse, R28, R60 ;  /* 0x0000001cac48723c */ /* 0x060ff0000004183c */
[----:B------:R-:W-:Y:S01]  /*24c0*/  HMMA.16816.F32.BF16 R68, R172, R30, R56 ;  /* 0x0000001eac44723c */ /* 0x000fe20000041838 */
[----:B------:R-:W5:Y:S07]  /*24d0*/  LDSM.16.M88.4 R28, [R223+0x2000] ;  /* 0x00200000df1c783b */ /* 0x000f6e0000000200 */
[C---:B----4-:R-:W-:Y:S08]  /*24e0*/  HMMA.16816.F32.BF16 R64, R176.reuse, R24, R52 ;  /* 0x00000018b040723c */ /* 0x050ff00000041834 */
[C---:B-1----:R-:W-:Y:S08]  /*24f0*/  HMMA.16816.F32.BF16 R56, R176.reuse, R8, R48 ;  /* 0x00000008b038723c */ /* 0x042ff00000041830 */
[C---:B------:R-:W-:Y:S01]  /*2500*/  HMMA.16816.F32.BF16 R60, R176.reuse, R26, R44 ;  /* 0x0000001ab03c723c */ /* 0x040fe2000004182c */
[----:B------:R-:W1:Y:S07]  /*2510*/  LDSM.16.M88.4 R24, [R223+0x2800] ;  /* 0x00280000df18783b */ /* 0x000e6e0000000200 */
[C---:B------:R-:W-:Y:S01]  /*2520*/  HMMA.16816.F32.BF16 R52, R176.reuse, R10, R40 ;  /* 0x0000000ab034723c */ /* 0x040fe20000041828 */
[----:B------:R-:W4:Y:S07]  /*2530*/  LDSM.16.M88.4 R8, [R223+0x3800] ;  /* 0x00380000df08783b */ /* 0x000f2e0000000200 */
[C---:B---3--:R-:W-:Y:S08]  /*2540*/  HMMA.16816.F32.BF16 R48, R176.reuse, R16, R36 ;  /* 0x00000010b030723c */ /* 0x048ff00000041824 */
[C---:B------:R-:W-:Y:S01]  /*2550*/  HMMA.16816.F32.BF16 R44, R176.reuse, R18, R32 ;  /* 0x00000012b02c723c */ /* 0x040fe20000041820 */
[----:B------:R-:W-:Y:S07]  /*2560*/  LDSM.16.M88.4 R16, [R220+0xd900] ;  /* 0x00d90000dc10783b */ /* 0x000fee0000000200 */
[C---:B--2---:R-:W-:Y:S01]  /*2570*/  HMMA.16816.F32.BF16 R40, R176.reuse, R20, R76 ;  /* 0x00000014b028723c */ /* 0x044fe2000004184c */
[----:B------:R-:W-:Y:S07]  /*2580*/  LDSM.16.M88.4 R76, [R227+0x4800] ;  /* 0x00480000e34c783b */ /* 0x000fee0000000200 */
[C---:B------:R-:W-:Y:S01]  /*2590*/  HMMA.16816.F32.BF16 R36, R176.reuse, R22, R80 ;  /* 0x00000016b024723c */ /* 0x040fe20000041850 */
[----:B------:R-:W2:Y:S07]  /*25a0*/  LDSM.16.M88.4 R20, [R220+0xc100] ;  /* 0x00c10000dc14783b */ /* 0x000eae0000000200 */
[C---:B-----5:R-:W-:Y:S08]  /*25b0*/  HMMA.16816.F32.BF16 R32, R176.reuse, R28, R84 ;  /* 0x0000001cb020723c */ /* 0x060ff00000041854 */
[C---:B------:R-:W-:Y:S01]  /*25c0*/  HMMA.16816.F32.BF16 R92, R176.reuse, R30, R92 ;  /* 0x0000001eb05c723c */ /* 0x040fe2000004185c */
[----:B------:R-:W3:Y:S07]  /*25d0*/  LDSM.16.M88.4 R28, [R220+0xc900] ;  /* 0x00c90000dc1c783b */ /* 0x000eee0000000200 */
[C---:B------:R-:W-:Y:S08]  /*25e0*/  HMMA.16816.F32.BF16 R136, R176.reuse, R12, R100 ;  /* 0x0000000cb088723c */ /* 0x040ff00000041864 */
[C---:B------:R-:W-:Y:S01]  /*25f0*/  HMMA.16816.F32.BF16 R132, R176.reuse, R14, R88 ;  /* 0x0000000eb084723c */ /* 0x040fe20000041858 */
[----:B------:R-:W5:Y:S07]  /*2600*/  LDSM.16.M88.4 R12, [R220+0xe100] ;  /* 0x00e10000dc0c783b */ /* 0x000f6e0000000200 */
[C---:B-1----:R-:W-:Y:S08]  /*2610*/  HMMA.16816.F32.BF16 R96, R176.reuse, R24, R96 ;  /* 0x00000018b060723c */ /* 0x042ff00000041860 */
[C---:B------:R-:W-:Y:S01]  /*2620*/  HMMA.16816.F32.BF16 R108, R176.reuse, R26, R108 ;  /* 0x0000001ab06c723c */ /* 0x040fe2000004186c */
[----:B------:R-:W1:Y:S07]  /*2630*/  LDSM.16.M88.4 R24, [R220+0xd100] ;  /* 0x00d10000dc18783b */ /* 0x000e6e0000000200 */
[C---:B----4-:R-:W-:Y:S01]  /*2640*/  HMMA.16816.F32.BF16 R128, R176.reuse, R8, R72 ;  /* 0x00000008b080723c */ /* 0x050fe20000041848 */
[----:B------:R-:W-:Y:S07]  /*2650*/  LDSM.16.M88.4 R72, [R227+0x5000] ;  /* 0x00500000e348783b */ /* 0x000fee0000000200 */
[----:B------:R-:W-:Y:S01]  /*2660*/  HMMA.16816.F32.BF16 R124, R176, R10, R68 ;  /* 0x0000000ab07c723c */ /* 0x000fe20000041844 */
[----:B------:R-:W4:Y:S04]  /*2670*/  LDSM.16.M88.4 R8, [R220+0xe900] ;  /* 0x00e90000dc08783b */ /* 0x000f280000000200 */
[----:B------:R-:W-:Y:S03]  /*2680*/  LDSM.16.M88.4 R68, [R227+0x5800] ;  /* 0x00580000e344783b */ /* 0x000fe60000000200 */
[C---:B--2---:R-:W-:Y:S01]  /*2690*/  HMMA.16816.F32.BF16 R116, R180.reuse, R22, R60 ;  /* 0x00000016b474723c */ /* 0x044fe2000004183c */
[----:B------:R-:W2:Y:S07]  /*26a0*/  LDSM.16.M88.4 R60, [R220+0xf100] ;  /* 0x00f10000dc3c783b */ /* 0x000eae0000000200 */
[C---:B---3--:R-:W-:Y:S01]  /*26b0*/  HMMA.16816.F32.BF16 R104, R180.reuse, R30, R52 ;  /* 0x0000001eb468723c */ /* 0x048fe20000041834 */
[----:B------:R-:W3:Y:S07]  /*26c0*/  LDSM.16.M88.4 R52, [R220+0xf900] ;  /* 0x00f90000dc34783b */ /* 0x000eee0000000200 */
[C---:B------:R-:W-:Y:S01]  /*26d0*/  HMMA.16816.F32.BF16 R112, R180.reuse, R28, R56 ;  /* 0x0000001cb470723c */ /* 0x040fe20000041838 */
[----:B------:R-:W2:Y:S04]  /*26e0*/  LDSM.16.M88.4 R56, [R227+0x4000] ;  /* 0x00400000e338783b */ /* 0x000ea80000000200 */
[----:B------:R-:W-:Y:S03]  /*26f0*/  LDSM.16.M88.4 R28, [R227+0x7800] ;  /* 0x00780000e31c783b */ /* 0x000fe60000000200 */
[C---:B------:R-:W-:Y:S08]  /*2700*/  HMMA.16816.F32.BF16 R120, R180.reuse, R20, R64 ;  /* 0x00000014b478723c */ /* 0x040ff00000041840 */
[C---:B-----5:R-:W-:Y:S01]  /*2710*/  HMMA.16816.F32.BF16 R64, R180.reuse, R12, R32 ;  /* 0x0000000cb440723c */ /* 0x060fe20000041820 */
[----:B------:R-:W5:Y:S07]  /*2720*/  LDSM.16.M88.4 R32, [R227+0x7000] ;  /* 0x00700000e320783b */ /* 0x000f6e0000000200 */
[C---:B------:R-:W-:Y:S01]  /*2730*/  HMMA.16816.F32.BF16 R80, R180.reuse, R18, R36 ;  /* 0x00000012b450723c */ /* 0x040fe20000041824 */
[----:B------:R-:W2:Y:S07]  /*2740*/  LDSM.16.M88.4 R36, [R227+0x6800] ;  /* 0x00680000e324783b */ /* 0x000eae0000000200 */
[C---:B-1----:R-:W-:Y:S08]  /*2750*/  HMMA.16816.F32.BF16 R100, R180.reuse, R24, R48 ;  /* 0x00000018b464723c */ /* 0x042ff00000041830 */
[C---:B------:R-:W-:Y:S01]  /*2760*/  HMMA.16816.F32.BF16 R88, R180.reuse, R26, R44 ;  /* 0x0000001ab458723c */ /* 0x040fe2000004182c */
[----:B------:R-:W1:Y:S07]  /*2770*/  LDSM.16.M88.4 R44, [R227+0x6000] ;  /* 0x00600000e32c783b */ /* 0x000e6e0000000200 */
[C---:B------:R-:W-:Y:S08]  /*2780*/  HMMA.16816.F32.BF16 R84, R180.reuse, R16, R40 ;  /* 0x00000010b454723c */ /* 0x040ff00000041828 */
[C---:B------:R-:W-:Y:S08]  /*2790*/  HMMA.16816.F32.BF16 R48, R180.reuse, R14, R92 ;  /* 0x0000000eb430723c */ /* 0x040ff0000004185c */
[C---:B----4-:R-:W-:Y:S01]  /*27a0*/  HMMA.16816.F32.BF16 R40, R180.reuse, R8, R96 ;  /* 0x00000008b428723c */ /* 0x050fe20000041860 */
[----:B------:R-:W-:Y:S07]  /*27b0*/  LDSM.16.M88.4 R96, [R223+0x4000] ;  /* 0x00400000df60783b */ /* 0x000fee0000000200 */
[C---:B------:R-:W-:Y:S08]  /*27c0*/  HMMA.16816.F32.BF16 R24, R180.reuse, R10, R108 ;  /* 0x0000000ab418723c */ /* 0x040ff0000004186c */
[C---:B--2---:R-:W-:Y:S08]  /*27d0*/  HMMA.16816.F32.BF16 R16, R180.reuse, R62, R132 ;  /* 0x0000003eb410723c */ /* 0x044ff00000041884 */
[C---:B---3--:R-:W-:Y:S08]  /*27e0*/  HMMA.16816.F32.BF16 R12, R180.reuse, R52, R128 ;  /* 0x00000034b40c723c */ /* 0x048ff00000041880 */
[C---:B------:R-:W-:Y:S08]  /*27f0*/  HMMA.16816.F32.BF16 R8, R180.reuse, R54, R124 ;  /* 0x00000036b408723c */ /* 0x040ff0000004187c */
[----:B------:R-:W-:Y:S01]  /*2800*/  HMMA.16816.F32.BF16 R20, R180, R60, R136 ;  /* 0x0000003cb414723c */ /* 0x000fe20000041888 */
[----:B------:R-:W2:Y:S07]  /*2810*/  LDSM.16.M88.4 R60, [R226+0xc900] ;  /* 0x00c90000e23c783b */ /* 0x000eae0000000200 */
[C---:B------:R-:W-:Y:S08]  /*2820*/  HMMA.16816.F32.BF16 R52, R184.reuse, R56, R120 ;  /* 0x00000038b834723c */ /* 0x040ff00000041878 */
[C---:B------:R-:W-:Y:S01]  /*2830*/  HMMA.16816.F32.BF16 R56, R184.reuse, R58, R116 ;  /* 0x0000003ab838723c */ /* 0x040fe20000041874 */
[----:B------:R-:W3:Y:S07]  /*2840*/  LDSM.16.M88.4 R116, [R226+0xd100] ;  /* 0x00d10000e274783b */ /* 0x000eee0000000200 */
[C---:B------:R-:W-:Y:S08]  /*2850*/  HMMA.16816.F32.BF16 R132, R184.reuse, R76, R112 ;  /* 0x0000004cb884723c */ /* 0x040ff00000041870 */
[C---:B------:R-:W-:Y:S08]  /*2860*/  HMMA.16816.F32.BF16 R128, R184.reuse, R72, R100 ;  /* 0x00000048b880723c */ /* 0x040ff00000041864 */
[C---:B-----5:R-:W-:Y:S01]  /*2870*/  HMMA.16816.F32.BF16 R112, R184.reuse, R34, R16 ;  /* 0x00000022b870723c */ /* 0x060fe20000041810 */
[----:B------:R-:W4:Y:S07]  /*2880*/  LDSM.16.M88.4 R16, [R226+0xd900] ;  /* 0x00d90000e210783b */ /* 0x000f2e0000000200 */
[C---:B------:R-:W-:Y:S01]  /*2890*/  HMMA.16816.F32.BF16 R108, R184.reuse, R28, R12 ;  /* 0x0000001cb86c723c */ /* 0x040fe2000004180c */
[----:B------:R-:W5:Y:S07]  /*28a0*/  LDSM.16.M88.4 R12, [R226+0xe100] ;  /* 0x00e10000e20c783b */ /* 0x000f6e0000000200 */
[C---:B------:R-:W-:Y:S01]  /*28b0*/  HMMA.16816.F32.BF16 R100, R184.reuse, R30, R8 ;  /* 0x0000001eb864723c */ /* 0x040fe20000041808 */
[----:B------:R-:W1:Y:S07]  /*28c0*/  LDSM.16.M88.4 R8, [R226+0xe900] ;  /* 0x00e90000e208783b */ /* 0x000e6e0000000200 */
[C---:B------:R-:W-:Y:S08]  /*28d0*/  HMMA.16816.F32.BF16 R104, R184.reuse, R78, R104 ;  /* 0x0000004eb868723c */ /* 0x040ff00000041868 */
[C---:B------:R-:W-:Y:S01]  /*28e0*/  HMMA.16816.F32.BF16 R160, R184.reuse, R74, R88 ;  /* 0x0000004ab8a0723c */ /* 0x040fe20000041858 */
[----:B------:R-:W-:Y:S04]  /*28f0*/  LDSM.16.M88.4 R88, [R223+0x4800] ;  /* 0x00480000df58783b */ /* 0x000fe80000000200 */
[----:B------:R-:W-:Y:S03]  /*2900*/  LDSM.16.M88.4 R72, [R223+0x5000] ;  /* 0x00500000df48783b */ /* 0x000fe60000000200 */
[C---:B------:R-:W-:Y:S01]  /*2910*/  HMMA.16816.F32.BF16 R152, R184.reuse, R70, R80 ;  /* 0x00000046b898723c */ /* 0x040fe20000041850 */
[----:B------:R-:W-:Y:S07]  /*2920*/  LDSM.16.M88.4 R80, [R226+0xf900] ;  /* 0x00f90000e250783b */ /* 0x000fee0000000200 */
[C---:B------:R-:W-:Y:S01]  /*2930*/  HMMA.16816.F32.BF16 R120, R184.reuse, R38, R24 ;  /* 0x00000026b878723c */ /* 0x040fe20000041818 */
[----:B------:R-:W2:Y:S07]  /*2940*/  LDSM.16.M88.4 R24, [R226+0xf100] ;  /* 0x00f10000e218783b */ /* 0x000eae0000000200 */
[C---:B------:R-:W-:Y:S01]  /*2950*/  HMMA.16816.F32.BF16 R156, R184.reuse, R68, R84 ;  /* 0x00000044b89c723c */ /* 0x040fe20000041854 */
[----:B------:R-:W2:Y:S07]  /*2960*/  LDSM.16.M88.4 R68, [R223+0x5800] ;  /* 0x00580000df44783b */ /* 0x000eae0000000200 */
[C---:B-1----:R-:W-:Y:S01]  /*2970*/  HMMA.16816.F32.BF16 R148, R184.reuse, R44, R64 ;  /* 0x0000002cb894723c */ /* 0x042fe20000041840 */
[----:B------:R-:W1:Y:S07]  /*2980*/  LDSM.16.M88.4 R64, [R223+0x6000] ;  /* 0x00600000df40783b */ /* 0x000e6e0000000200 */
[C---:B------:R-:W-:Y:S08]  /*2990*/  HMMA.16816.F32.BF16 R136, R184.reuse, R46, R48 ;  /* 0x0000002eb888723c */ /* 0x040ff00000041830 */
[C---:B------:R-:W-:Y:S08]  /*29a0*/  HMMA.16816.F32.BF16 R124, R184.reuse, R36, R40 ;  /* 0x00000024b87c723c */ /* 0x040ff00000041828 */
[----:B------:R-:W-:Y:S08]  /*29b0*/  HMMA.16816.F32.BF16 R20, R184, R32, R20 ;  /* 0x00000020b814723c */ /* 0x000ff00000041814 */
[C---:B------:R-:W-:Y:S08]  /*29c0*/  HMMA.16816.F32.BF16 R92, R192.reuse, R164, R52 ;  /* 0x000000a4c05c723c */ /* 0x040ff00000041834 */
[C---:B------:R-:W-:Y:S08]  /*29d0*/  HMMA.16816.F32.BF16 R84, R192.reuse, R166, R56 ;  /* 0x000000a6c054723c */ /* 0x040ff00000041838 */
[C---:B--2---:R-:W-:Y:S08]  /*29e0*/  HMMA.16816.F32.BF16 R76, R192.reuse, R60, R132 ;  /* 0x0000003cc04c723c */ /* 0x044ff00000041884 */
[C---:B------:R-:W-:Y:S01]  /*29f0*/  HMMA.16816.F32.BF16 R60, R192.reuse, R62, R104 ;  /* 0x0000003ec03c723c */ /* 0x040fe20000041868 */
[----:B------:R-:W2:Y:S07]  /*2a00*/  LDSM.16.M88.4 R104, [R223+0x6800] ;  /* 0x00680000df68783b */ /* 0x000eae0000000200 */
[C---:B---3--:R-:W-:Y:S01]  /*2a10*/  HMMA.16816.F32.BF16 R56, R192.reuse, R116, R128 ;  /* 0x00000074c038723c */ /* 0x048fe20000041880 */
[----:B------:R-:W3:Y:S07]  /*2a20*/  LDSM.16.M88.4 R128, [R223+0x7000] ;  /* 0x00700000df80783b */ /* 0x000eee0000000200 */
[----:B------:R-:W-:Y:S01]  /*2a30*/  HMMA.16816.F32.BF16 R52, R192, R118, R160 ;  /* 0x00000076c034723c */ /* 0x000fe200000418a0 */
[----:B------:R-:W1:Y:S01]  /*2a40*/  LDSM.16.M88.4 R116, [R223+0x7800] ;  /* 0x00780000df74783b */ /* 0x000e620000000200 */
[----:B------:R-:W-:-:S06]  /*2a50*/  DEPBAR.LE SB0, 0x0 ;  /* 0x000080000000791a */ /* 0x000fcc0000000000 */
[C---:B----4-:R-:W-:Y:S08]  /*2a60*/  HMMA.16816.F32.BF16 R48, R192.reuse, R16, R156 ;  /* 0x00000010c030723c */ /* 0x050ff0000004189c */
[C---:B------:R-:W-:Y:S08]  /*2a70*/  HMMA.16816.F32.BF16 R44, R192.reuse, R18, R152 ;  /* 0x00000012c02c723c */ /* 0x040ff00000041898 */
[C---:B-----5:R-:W-:Y:S08]  /*2a80*/  HMMA.16816.F32.BF16 R40, R192.reuse, R12, R148 ;  /* 0x0000000cc028723c */ /* 0x060ff00000041894 */
        /* <DEDUP_REMOVED lines=21> */
[C---:B------:R-:W-:Y:S08]  /*2be0*/  HMMA.16816.F32.BF16 R24, R208.reuse, R116, R12 ;  /* 0x00000074d018723c */ /* 0x040ff0000004180c */
[----:B------:R-:W-:Y:S01]  /*2bf0*/  HMMA.16816.F32.BF16 R44, R208, R118, R8 ;  /* 0x00000076d02c723c */ /* 0x000fe20000041808 */
[----:B------:R-:W-:Y:S06]  /*2c00*/  BAR.SYNC.DEFER_BLOCKING 0x0 ;  /* 0x0000000000007b1d */ /* 0x000fec0000010000 */
[----:B------:R-:W-:Y:S05]  /*2c10*/  @!P0 BRA `(.L_x_501) ;  /* 0x0000025000008947 */ /* 0x000fea0003800000 */
[----:B------:R-:W-:-:S04]  /*2c20*/  UIADD3 UR5, UR25, -0x2, URZ ;  /* 0xfffffffe19057890 */ /* 0x000fc8000fffe03f */
        /* <DEDUP_REMOVED lines=36> */
.L_x_501:
[----:B------:R-:W-:Y:S01]  /*2e70*/  FMUL.FTZ R0, R40, c[0x0][0x320] ;  /* 0x0000c80028007a20 */ /* 0x000fe20000410000 */
[----:B---3--:R-:W-:Y:S01]  /*2e80*/  LEA.HI R6, R190, R189, RZ, 0x2 ;  /* 0x000000bdbe067211 */ /* 0x008fe200078f10ff */
[----:B------:R-:W-:Y:S01]  /*2e90*/  FMUL.FTZ R5, R50, c[0x0][0x320] ;  /* 0x0000c80032057a20 */ /* 0x000fe20000410000 */
[----:B------:R-:W-:Y:S01]  /*2ea0*/  SHF.R.S32.HI R7, RZ, 0x1f, R171 ;  /* 0x0000001fff077819 */ /* 0x000fe200000114ab */
[----:B------:R1:W-:Y:S01]  /*2eb0*/  MUFU.TANH R160, R0 ;  /* 0x0000000000a07308 */ /* 0x0003e20000002400 */
[----:B------:R-:W-:Y:S01]  /*2ec0*/  FMUL.FTZ R8, R18, c[0x0][0x320] ;  /* 0x0000c80012087a20 */ /* 0x000fe20000410000 */
[----:B------:R-:W-:Y:S01]  /*2ed0*/  UMOV UR4, 0xffffff80 ;  /* 0xffffff8000047882 */ /* 0x000fe20000000000 */
[----:B------:R-:W-:Y:S01]  /*2ee0*/  LEA.HI R7, R7, R171, RZ, 0x3 ;  /* 0x000000ab07077211 */ /* 0x000fe200078f18ff */
[----:B------:R-:W-:Y:S01]  /*2ef0*/  UIMAD UR4, UR20, UR4, 0x1 ;  /* 0x00000001140474a4 */ /* 0x000fe2000f8e0204 */
[----:B------:R-:W-:Y:S01]  /*2f00*/  FMUL.FTZ R10, R19, c[0x0][0x320] ;  /* 0x0000c800130a7a20 */ /* 0x000fe20000410000 */
[----:B------:R-:W-:Y:S01]  /*2f10*/  UIADD3 UR25, UR25, -0x2, URZ ;  /* 0xfffffffe19197890 */ /* 0x000fe2000fffe03f */
[----:B------:R-:W-:Y:S01]  /*2f20*/  LOP3.LUT R7, R7, 0xffffff8, RZ, 0xc0, !PT ;  /* 0x0ffffff807077812 */ /* 0x000fe200078ec0ff */
[----:B------:R-:W-:Y:S01]  /*2f30*/  IMAD.SHL.U32 R221, R3, 0x2, RZ ;  /* 0x0000000203dd7824 */ /* 0x000fe200078e00ff */
[----:B------:R-:W0:Y:S03]  /*2f40*/  LDGDEPBAR ;  /* 0x00000000000079af */ /* 0x000e260000000000 */
[----:B------:R-:W-:-:S02]  /*2f50*/  IMAD.IADD R9, R171, 0x1, -R7 ;  /* 0x00000001ab097824 */ /* 0x000fc400078e0a07 */
[--C-:B------:R-:W-:Y:S02]  /*2f60*/  IMAD R222, R4, 0x2, R221.reuse ;  /* 0x0000000204de7824 */ /* 0x100fe400078e02dd */
[----:B-1----:R-:W-:Y:S02]  /*2f70*/  FMUL.FTZ R0, R92, c[0x0][0x320] ;  /* 0x0000c8005c007a20 */ /* 0x002fe40000410000 */
[C---:B------:R-:W-:Y:S02]  /*2f80*/  IMAD R225, R2.reuse, 0x2, R221 ;  /* 0x0000000202e17824 */ /* 0x040fe400078e02dd */
[----:B------:R1:W2:Y:S01]  /*2f90*/  MUFU.TANH R82, R0 ;  /* 0x0000000000527308 */ /* 0x0002a20000002400 */
[----:B------:R-:W-:Y:S02]  /*2fa0*/  IMAD R224, R2, 0x2, R222 ;  /* 0x0000000202e07824 */ /* 0x000fe400078e02de */
[----:B-1----:R-:W-:-:S05]  /*2fb0*/  FMUL.FTZ R0, R93, c[0x0][0x320] ;  /* 0x0000c8005d007a20 */ /* 0x002fca0000410000 */
[----:B------:R1:W3:Y:S02]  /*2fc0*/  MUFU.TANH R81, R0 ;  /* 0x0000000000517308 */ /* 0x0002e40000002400 */
[----:B-1----:R-:W-:-:S06]  /*2fd0*/  FMUL.FTZ R0, R84, c[0x0][0x320] ;  /* 0x0000c80054007a20 */ /* 0x002fcc0000410000 */
[----:B------:R1:W4:Y:S02]  /*2fe0*/  MUFU.TANH R80, R0 ;  /* 0x0000000000507308 */ /* 0x0003240000002400 */
[----:B-1----:R-:W-:-:S06]  /*2ff0*/  FMUL.FTZ R0, R85, c[0x0][0x320] ;  /* 0x0000c80055007a20 */ /* 0x002fcc0000410000 */
[----:B------:R1:W-:Y:S02]  /*3000*/  MUFU.TANH R11, R0 ;  /* 0x00000000000b7308 */ /* 0x0003e40000002400 */
[----:B-1----:R-:W-:-:S06]  /*3010*/  FMUL.FTZ R0, R76, c[0x0][0x320] ;  /* 0x0000c8004c007a20 */ /* 0x002fcc0000410000 */
[----:B------:R1:W5:Y:S02]  /*3020*/  MUFU.TANH R76, R0 ;  /* 0x00000000004c7308 */ /* 0x0003640000002400 */
[----:B-1----:R-:W-:-:S06]  /*3030*/  FMUL.FTZ R0, R77, c[0x0][0x320] ;  /* 0x0000c8004d007a20 */ /* 0x002fcc0000410000 */
[----:B------:R1:W1:Y:S02]  /*3040*/  MUFU.TANH R75, R0 ;  /* 0x00000000004b7308 */ /* 0x0002640000002400 */
[----:B-1----:R-:W-:-:S06]  /*3050*/  FMUL.FTZ R0, R60, c[0x0][0x320] ;  /* 0x0000c8003c007a20 */ /* 0x002fcc0000410000 */
[----:B------:R1:W1:Y:S02]  /*3060*/  MUFU.TANH R74, R0 ;  /* 0x00000000004a7308 */ /* 0x0002640000002400 */
[----:B-1----:R-:W-:-:S06]  /*3070*/  FMUL.FTZ R0, R61, c[0x0][0x320] ;  /* 0x0000c8003d007a20 */ /* 0x002fcc0000410000 */
[----:B------:R1:W-:Y:S02]  /*3080*/  MUFU.TANH R73, R0 ;  /* 0x0000000000497308 */ /* 0x0003e40000002400 */
[----:B-1----:R-:W-:-:S06]  /*3090*/  FMUL.FTZ R0, R56, c[0x0][0x320] ;  /* 0x0000c80038007a20 */ /* 0x002fcc0000410000 */
[----:B------:R1:W1:Y:S02]  /*30a0*/  MUFU.TANH R66, R0 ;  /* 0x0000000000427308 */ /* 0x0002640000002400 */
        /* <DEDUP_REMOVED lines=29> */
[----:B------:R1:W-:Y:S08]  /*3280*/  MUFU.TANH R20, R5 ;  /* 0x0000000500147308 */ /* 0x0003f00000002400 */
[----:B------:R2:W2:Y:S01]  /*3290*/  MUFU.TANH R49, R0 ;  /* 0x0000000000317308 */ /* 0x0004a20000002400 */
[----:B-1----:R-:W-:-:S05]  /*32a0*/  LOP3.LUT R5, R6, 0xfffffffc, RZ, 0xc0, !PT ;  /* 0xfffffffc06057812 */ /* 0x002fca00078ec0ff */
[----:B------:R-:W-:Y:S02]  /*32b0*/  IMAD.IADD R5, R189, 0x1, -R5 ;  /* 0x00000001bd057824 */ /* 0x000fe400078e0a05 */
[----:B--2---:R-:W-:-:S04]  /*32c0*/  FMUL.FTZ R0, R21, c[0x0][0x320] ;  /* 0x0000c80015007a20 */ /* 0x004fc80000410000 */
[----:B------:R1:W2:Y:S02]  /*32d0*/  MUFU.TANH R48, R0 ;  /* 0x0000000000307308 */ /* 0x0002a40000002400 */
        /* <DEDUP_REMOVED lines=15> */
[----:B------:R1:W-:Y:S02]  /*33d0*/  MUFU.TANH R156, R0 ;  /* 0x00000000009c7308 */ /* 0x0003e40000002400 */
        /* <DEDUP_REMOVED lines=15> */
[----:B------:R1:W-:Y:S08]  /*34d0*/  MUFU.TANH R34, R8 ;  /* 0x0000000800227308 */ /* 0x0003f00000002400 */
[----:B------:R2:W-:Y:S01]  /*34e0*/  MUFU.TANH R167, R0 ;  /* 0x0000000000a77308 */ /* 0x0005e20000002400 */
[----:B-1----:R-:W-:-:S04]  /*34f0*/  LEA.HI R8, R5, R5, RZ, 0x1 ;  /* 0x0000000505087211 */ /* 0x002fc800078f08ff */
[----:B------:R-:W-:Y:S01]  /*3500*/  LOP3.LUT R8, R8, 0x1ffffffe, RZ, 0xc0, !PT ;  /* 0x1ffffffe08087812 */ /* 0x000fe200078ec0ff */
[----:B--2---:R-:W-:-:S04]  /*3510*/  FMUL.FTZ R0, R35, c[0x0][0x320] ;  /* 0x0000c80023007a20 */ /* 0x004fc80000410000 */
        /* <DEDUP_REMOVED lines=12> */
[----:B------:R1:W2:Y:S02]  /*35e0*/  MUFU.TANH R13, R0 ;  /* 0x00000000000d7308 */ /* 0x0002a40000002400 */
[----:B-1----:R-:W-:-:S06]  /*35f0*/  FMUL.FTZ R0, R22, c[0x0][0x320] ;  /* 0x0000c80016007a20 */ /* 0x002fcc0000410000 */
[----:B------:R1:W-:Y:S02]  /*3600*/  MUFU.TANH R38, R0 ;  /* 0x0000000000267308 */ /* 0x0003e40000002400 */
[----:B-1----:R-:W-:-:S06]  /*3610*/  FMUL.FTZ R0, R23, c[0x0][0x320] ;  /* 0x0000c80017007a20 */ /* 0x002fcc0000410000 */
[----:B------:R-:W-:Y:S08]  /*3620*/  MUFU.TANH R23, R10 ;  /* 0x0000000a00177308 */ /* 0x000ff00000002400 */
[----:B------:R1:W-:Y:S02]  /*3630*/  MUFU.TANH R35, R0 ;  /* 0x0000000000237308 */ /* 0x0003e40000002400 */
[----:B-1----:R-:W-:-:S06]  /*3640*/  FMUL.FTZ R0, R87, c[0x0][0x320] ;  /* 0x0000c80057007a20 */ /* 0x002fcc0000410000 */
[----:B------:R1:W1:Y:S02]  /*3650*/  MUFU.TANH R14, R0 ;  /* 0x00000000000e7308 */ /* 0x0002640000002400 */
[----:B-1----:R-:W-:-:S05]  /*3660*/  LOP3.LUT R0, R188, 0xffffffe0, RZ, 0xc0, !PT ;  /* 0xffffffe0bc007812 */ /* 0x002fca00078ec0ff */
[----:B------:R-:W-:-:S05]  /*3670*/  IMAD.IADD R0, R189, 0x1, -R0 ;  /* 0x00000001bd007824 */ /* 0x000fca00078e0a00 */
[----:B------:R-:W-:-:S04]  /*3680*/  SHF.R.S32.HI R6, RZ, 0x1f, R0 ;  /* 0x0000001fff067819 */ /* 0x000fc80000011400 */
[----:B------:R-:W-:-:S04]  /*3690*/  LEA.HI R6, R6, R0, RZ, 0x2 ;  /* 0x0000000006067211 */ /* 0x000fc800078f10ff */
[----:B------:R-:W-:-:S05]  /*36a0*/  LEA.HI.SX32 R7, R6, UR23, 0x1e ;  /* 0x0000001706077c11 */ /* 0x000fca000f8ff2ff */
[----:B------:R-:W-:Y:S02]  /*36b0*/  IMAD R9, R9, 0x10, R7 ;  /* 0x0000001009097824 */ /* 0x000fe400078e0207 */
[----:B------:R-:W-:Y:S02]  /*36c0*/  IMAD.IADD R7, R5, 0x1, -R8 ;  /* 0x0000000105077824 */ /* 0x000fe400078e0a08 */
[----:B------:R-:W-:Y:S02]  /*36d0*/  FMUL.FTZ R5, R51, c[0x0][0x320] ;  /* 0x0000c80033057a20 */ /* 0x000fe40000410000 */
[----:B------:R-:W-:Y:S02]  /*36e0*/  IMAD R15, R7, 0x8, R9 ;  /* 0x00000008070f7824 */ /* 0x000fe400078e0209 */
[----:B------:R1:W-:Y:S01]  /*36f0*/  MUFU.TANH R17, R5 ;  /* 0x0000000500117308 */ /* 0x0003e20000002400 */
[----:B------:R-:W-:Y:S02]  /*3700*/  FMUL.FTZ R7, R62, c[0x0][0x320] ;  /* 0x0000c8003e077a20 */ /* 0x000fe40000410000 */
[----:B------:R-:W-:Y:S01]  /*3710*/  @P3 IMAD.HI.U32 R8, R15, c[0x0][0x2c8], RZ ;  /* 0x0000b2000f083a27 */ /* 0x000fe200078e00ff */
[----:B------:R2:W-:Y:S04]  /*3720*/  STL [R1+0x20], R15 ;  /* 0x0000200f01007387 */ /* 0x0005e80000100800 */
[----:B------:R3:W2:Y:S01]  /*3730*/  MUFU.TANH R64, R7 ;  /* 0x0000000700407308 */ /* 0x0006a20000002400 */
[----:B-1----:R-:W-:Y:S01]  /*3740*/  IMAD.MOV.U32 R5, RZ, RZ, R15 ;  /* 0x000000ffff057224 */ /* 0x002fe200078e000f */
[----:B------:R-:W-:-:S05]  /*3750*/  @P3 SHF.R.U32.HI R5, RZ, c[0x0][0x2cc], R8 ;  /* 0x0000b300ff053a19 */ /* 0x000fca0000011608 */
[----:B------:R-:W1:Y:S01]  /*3760*/  SHFL.IDX PT, R9, R5, RZ, 0x1c1f ;  /* 0x001c1fff05097589 */ /* 0x000e6200000e0000 */
[----:B---3--:R-:W-:-:S03]  /*3770*/  FMUL.FTZ R7, R26, c[0x0][0x320] ;  /* 0x0000c8001a077a20 */ /* 0x008fc60000410000 */
[----:B------:R3:W1:Y:S01]  /*3780*/  SHFL.IDX PT, R8, R5, 0x1, 0x1c1f ;  /* 0x003c1f0005087f89 */ /* 0x00066200000e0000 */
[----:B------:R4:W-:Y:S01]  /*3790*/  MUFU.TANH R22, R7 ;  /* 0x0000000700167308 */ /* 0x0009e20000002400 */
[----:B--2---:R-:W-:-:S07]  /*37a0*/  FMUL.FTZ R15, R47, c[0x0][0x320] ;  /* 0x0000c8002f0f7a20 */ /* 0x004fce0000410000 */
[----:B------:R-:W-:Y:S01]  /*37b0*/  MUFU.TANH R15, R15 ;  /* 0x0000000f000f7308 */ /* 0x000fe20000002400 */
[----:B----4-:R-:W-:-:S07]  /*37c0*/  FMUL.FTZ R7, R27, c[0x0][0x320] ;  /* 0x0000c8001b077a20 */ /* 0x010fce0000410000 */
[----:B------:R2:W-:Y:S01]  /*37d0*/  MUFU.TANH R19, R7 ;  /* 0x0000000700137308 */ /* 0x0005e20000002400 */
[----:B---3--:R-:W-:Y:S01]  /*37e0*/  LOP3.LUT R5, R6, 0x7ffffffc, RZ, 0xc0, !PT ;  /* 0x7ffffffc06057812 */ /* 0x008fe200078ec0ff */
[----:B------:R-:W-:-:S04]  /*37f0*/  IMAD.U32 R6, RZ, RZ, UR4 ;  /* 0x00000004ff067e24 */ /* 0x000fc8000f8e00ff */
[----:B------:R-:W-:Y:S02]  /*3800*/  IMAD.IADD R5, R0, 0x1, -R5 ;  /* 0x0000000100057824 */ /* 0x000fe400078e0a05 */
[----:B------:R-:W-:Y:S02]  /*3810*/  FMUL.FTZ R0, R63, c[0x0][0x320] ;  /* 0x0000c8003f007a20 */ /* 0x000fe40000410000 */
[----:B------:R-:W-:Y:S02]  /*3820*/  IMAD.SHL.U32 R10, R5, 0x2, RZ ;  /* 0x00000002050a7824 */ /* 0x000fe400078e00ff */
[----:B------:R3:W4:Y:S01]  /*3830*/  MUFU.TANH R65, R0 ;  /* 0x0000000000417308 */ /* 0x0007220000002400 */
[----:B------:R-:W-:Y:S02]  /*3840*/  FMUL.FTZ R5, R70, c[0x0][0x320] ;  /* 0x0000c80046057a20 */ /* 0x000fe40000410000 */
[----:B------:R4:W-:Y:S01]  /*3850*/  STL [R1+0x24], R10 ;  /* 0x0000240a01007387 */ /* 0x0009e20000100800 */
[----:B--2---:R-:W-:-:S04]  /*3860*/  FMUL.FTZ R7, R46, c[0x0][0x320] ;  /* 0x0000c8002e077a20 */ /* 0x004fc80000410000 */
[----:B------:R1:W2:Y:S01]  /*3870*/  MUFU.TANH R16, R5 ;  /* 0x0000000500107308 */ /* 0x0002a20000002400 */
[----:B---3--:R-:W-:-:S07]  /*3880*/  IADD3 R0, -R10, UR8, R6 ;  /* 0x000000080a007c10 */ /* 0x008fce000fffe106 */
[----:B------:R3:W-:Y:S01]  /*3890*/  MUFU.TANH R18, R7 ;  /* 0x0000000700127308 */ /* 0x0007e20000002400 */
[----:B------:R-:W-:Y:S02]  /*38a0*/  IADD3 R6, -R10, UR17, RZ ;  /* 0x000000110a067c10 */ /* 0x000fe4000fffe1ff */
[----:B------:R-:W-:-:S05]  /*38b0*/  IADD3 R0, R0, -UR11, RZ ;  /* 0x8000000b00007c10 */ /* 0x000fca000fffe0ff */
[C---:B-1----:R-:W-:Y:S02]  /*38c0*/  IMAD.IADD R5, R0.reuse, 0x1, R9 ;  /* 0x0000000100057824 */ /* 0x042fe400078e0209 */
[----:B------:R-:W-:Y:S02]  /*38d0*/  IMAD.IADD R0, R0, 0x1, R8 ;  /* 0x0000000100007824 */ /* 0x000fe400078e0208 */
[----:B------:R-:W-:Y:S01]  /*38e0*/  FMUL.FTZ R8, R71, c[0x0][0x320] ;  /* 0x0000c80047087a20 */ /* 0x000fe20000410000 */
[C---:B------:R-:W-:Y:S02]  /*38f0*/  IMNMX R5, R6.reuse, R5, PT ;  /* 0x0000000506057217 */ /* 0x040fe40003800200 */
[----:B------:R-:W-:Y:S02]  /*3900*/  IMNMX R0, R6, R0, PT ;  /* 0x0000000006007217 */ /* 0x000fe40003800200 */
[C---:B------:R-:W-:Y:S01]  /*3910*/  ISETP.GT.AND P2, PT, R5.reuse, RZ, PT ;  /* 0x000000ff0500720c */ /* 0x040fe20003f44270 */
[----:B------:R1:W1:Y:S01]  /*3920*/  MUFU.TANH R6, R8 ;  /* 0x0000000800067308 */ /* 0x0002620000002400 */
[----:B------:R-:W-:-:S02]  /*3930*/  ISETP.GT.AND P1, PT, R5, 0x1, PT ;  /* 0x000000010500780c */ /* 0x000fc40003f24270 */
[----:B------:R-:W-:Y:S02]  /*3940*/  ISETP.GT.AND P0, PT, R5, 0x8, PT ;  /* 0x000000080500780c */ /* 0x000fe40003f04270 */
[----:B---3--:R-:W-:Y:S02]  /*3950*/  FSEL R7, R82, -INF , P2 ;  /* 0xff80000052077808 */ /* 0x008fe40001000000 */
[----:B------:R-:W-:Y:S02]  /*3960*/  FSEL R9, R81, -INF , P1 ;  /* 0xff80000051097808 */ /* 0x000fe40000800000 */
[C---:B------:R-:W-:Y:S02]  /*3970*/  ISETP.GT.AND P2, PT, R5.reuse, 0x10, PT ;  /* 0x000000100500780c */ /* 0x040fe40003f44270 */
[----:B------:R-:W-:Y:S02]  /*3980*/  ISETP.GT.AND P1, PT, R5, 0x11, PT ;  /* 0x000000110500780c */ /* 0x000fe40003f24270 */
[----:B----4-:R-:W-:-:S02]  /*3990*/  FSEL R10, R80, -INF , P0 ;  /* 0xff800000500a7808 */ /* 0x010fc40000000000 */
[----:B------:R-:W-:Y:S02]  /*39a0*/  ISETP.GT.AND P0, PT, R5, 0x18, PT ;  /* 0x000000180500780c */ /* 0x000fe40003f04270 */
[----:B-----5:R-:W-:Y:S02]  /*39b0*/  FSEL R28, R76, -INF , P2 ;  /* 0xff8000004c1c7808 */ /* 0x020fe40001000000 */
[----:B------:R-:W-:Y:S02]  /*39c0*/  FSEL R29, R75, -INF , P1 ;  /* 0xff8000004b1d7808 */ /* 0x000fe40000800000 */
[C---:B------:R-:W-:Y:S02]  /*39d0*/  ISETP.GT.AND P2, PT, R5.reuse, 0x20, PT ;  /* 0x000000200500780c */ /* 0x040fe40003f44270 */
[C---:B------:R-:W-:Y:S02]  /*39e0*/  ISETP.GT.AND P1, PT, R5.reuse, 0x21, PT ;  /* 0x000000210500780c */ /* 0x040fe40003f24270 */
[----:B------:R-:W-:-:S02]  /*39f0*/  ISETP.GT.AND P6, PT, R5, 0x9, PT ;  /* 0x000000090500780c */ /* 0x000fc40003fc4270 */
[----:B------:R-:W-:Y:S02]  /*3a00*/  FSEL R30, R74, -INF , P0 ;  /* 0xff8000004a1e7808 */ /* 0x000fe40000000000 */
[C---:B------:R-:W-:Y:S02]  /*3a10*/  ISETP.GT.AND P0, PT, R5.reuse, 0x28, PT ;  /* 0x000000280500780c */ /* 0x040fe40003f04270 */
[----:B------:R-:W-:Y:S02]  /*3a20*/  FSEL R66, R66, -INF , P2 ;  /* 0xff80000042427808 */ /* 0x000fe40001000000 */
[----:B------:R-:W-:Y:S02]  /*3a30*/  FSEL R71, R72, -INF , P1 ;  /* 0xff80000048477808 */ /* 0x000fe40000800000 */
[C---:B------:R-:W-:Y:S02]  /*3a40*/  ISETP.GT.AND P2, PT, R5.reuse, 0x30, PT ;  /* 0x000000300500780c */ /* 0x040fe40003f44270 */
[----:B------:R-:W-:-:S02]  /*3a50*/  ISETP.GT.AND P1, PT, R5, 0x31, PT ;  /* 0x000000310500780c */ /* 0x000fc40003f24270 */
[----:B------:R-:W-:Y:S02]  /*3a60*/  FSEL R11, R11, -INF , P6 ;  /* 0xff8000000b0b7808 */ /* 0x000fe40003000000 */
[C---:B------:R-:W-:Y:S02]  /*3a70*/  ISETP.GT.AND P6, PT, R5.reuse, 0x19, PT ;  /* 0x000000190500780c */ /* 0x040fe40003fc4270 */
[----:B------:R-:W-:Y:S02]  /*3a80*/  FSEL R92, R92, -INF , P0 ;  /* 0xff8000005c5c7808 */ /* 0x000fe40000000000 */
[----:B------:R-:W-:Y:S02]  /*3a90*/  ISETP.GT.AND P0, PT, R5, 0x38, PT ;  /* 0x000000380500780c */ /* 0x000fe40003f04270 */
[----:B------:R-:W-:Y:S02]  /*3aa0*/  FSEL R150, R150, -INF , P2 ;  /* 0xff80000096967808 */ /* 0x000fe40001000000 */
[----:B------:R-:W-:-:S02]  /*3ab0*/  FSEL R152, R152, -INF , P1 ;  /* 0xff80000098987808 */ /* 0x000fc40000800000 */
[C---:B------:R-:W-:Y:S02]  /*3ac0*/  ISETP.GT.AND P2, PT, R5.reuse, 0x40, PT ;  /* 0x000000400500780c */ /* 0x040fe40003f44270 */
[----:B------:R-:W-:Y:S02]  /*3ad0*/  ISETP.GT.AND P1, PT, R5, 0x41, PT ;  /* 0x000000410500780c */ /* 0x000fe40003f24270 */
[----:B------:R-:W-:Y:S02]  /*3ae0*/  FSEL R33, R73, -INF , P6 ;  /* 0xff80000049217808 */ /* 0x000fe40003000000 */
[----:B------:R-:W-:Y:S02]  /*3af0*/  ISETP.GT.AND P6, PT, R5, 0x29, PT ;  /* 0x000000290500780c */ /* 0x000fe40003fc4270 */
[----:B------:R-:W-:Y:S02]  /*3b00*/  FSEL R153, R153, -INF , P0 ;  /* 0xff80000099997808 */ /* 0x000fe40000000000 */
[----:B------:R-:W-:-:S02]  /*3b10*/  ISETP.GT.AND P0, PT, R5, 0x48, PT ;  /* 0x000000480500780c */ /* 0x000fc40003f04270 */
[----:B------:R-:W-:Y:S02]  /*3b20*/  FSEL R160, R160, -INF , P2 ;  /* 0xff800000a0a07808 */ /* 0x000fe40001000000 */
[----:B------:R-:W-:Y:S02]  /*3b30*/  FSEL R161, R161, -INF , P1 ;  /* 0xff800000a1a17808 */ /* 0x000fe40000800000 */
[C---:B------:R-:W-:Y:S02]  /*3b40*/  ISETP.GT.AND P2, PT, R5.reuse, 0x50, PT ;  /* 0x000000500500780c */ /* 0x040fe40003f44270 */
[----:B------:R-:W-:Y:S02]  /*3b50*/  ISETP.GT.AND P1, PT, R5, 0x51, PT ;  /* 0x000000510500780c */ /* 0x000fe40003f24270 */
[----:B------:R-:W-:Y:S02]  /*3b60*/  FSEL R94, R61, -INF , P6 ;  /* 0xff8000003d5e7808 */ /* 0x000fe40003000000 */
[----:B------:R-:W-:-:S02]  /*3b70*/  ISETP.GT.AND P6, PT, R5, 0x39, PT ;  /* 0x000000390500780c */ /* 0x000fc40003fc4270 */
[----:B------:R-:W-:Y:S02]  /*3b80*/  FSEL R162, R162, -INF , P0 ;  /* 0xff800000a2a27808 */ /* 0x000fe40000000000 */
[----:B------:R-:W-:Y:S02]  /*3b90*/  ISETP.GT.AND P0, PT, R5, 0x58, PT ;  /* 0x000000580500780c */ /* 0x000fe40003f04270 */
[----:B------:R-:W-:Y:S02]  /*3ba0*/  FSEL R171, R57, -INF , P2 ;  /* 0xff80000039ab7808 */ /* 0x000fe40001000000 */
[----:B------:R-:W-:Y:S02]  /*3bb0*/  FSEL R188, R56, -INF , P1 ;  /* 0xff80000038bc7808 */ /* 0x000fe40000800000 */
[C---:B------:R-:W-:Y:S02]  /*3bc0*/  ISETP.GT.AND P2, PT, R5.reuse, 0x60, PT ;  /* 0x000000600500780c */ /* 0x040fe40003f44270 */
[----:B------:R-:W-:-:S02]  /*3bd0*/  ISETP.GT.AND P1, PT, R5, 0x61, PT ;  /* 0x000000610500780c */ /* 0x000fc40003f24270 */
[----:B------:R-:W-:Y:S02]  /*3be0*/  FSEL R155, R155, -INF , P6 ;  /* 0xff8000009b9b7808 */ /* 0x000fe40003000000 */
[----:B------:R-:W-:Y:S02]  /*3bf0*/  ISETP.GT.AND P6, PT, R5, 0x49, PT ;  /* 0x000000490500780c */ /* 0x000fe40003fc4270 */
[----:B------:R-:W-:Y:S02]  /*3c00*/  FSEL R189, R53, -INF , P0 ;  /* 0xff80000035bd7808 */ /* 0x000fe40000000000 */
[----:B------:R-:W-:Y:S02]  /*3c10*/  ISETP.GT.AND P0, PT, R5, 0x68, PT ;  /* 0x000000680500780c */ /* 0x000fe40003f04270 */
[----:B------:R-:W-:Y:S02]  /*3c20*/  FSEL R207, R49, -INF , P2 ;  /* 0xff80000031cf7808 */ /* 0x000fe40001000000 */
[----:B------:R-:W-:-:S02]  /*3c30*/  FSEL R212, R48, -INF , P1 ;  /* 0xff80000030d47808 */ /* 0x000fc40000800000 */
[----:B------:R-:W-:Y:S02]  /*3c40*/  FMNMX.FTZ R69, R7, R9, !PT ;  /* 0x0000000907457209 */ /* 0x000fe40007810000 */
[C---:B------:R-:W-:Y:S02]  /*3c50*/  ISETP.GT.AND P2, PT, R5.reuse, 0x70, PT ;  /* 0x000000700500780c */ /* 0x040fe40003f44270 */
[C---:B------:R-:W-:Y:S02]  /*3c60*/  ISETP.GT.AND P1, PT, R5.reuse, 0x71, PT ;  /* 0x000000710500780c */ /* 0x040fe40003f24270 */
[----:B------:R-:W-:Y:S02]  /*3c70*/  FSEL R163, R60, -INF , P6 ;  /* 0xff8000003ca37808 */ /* 0x000fe40003000000 */
[----:B------:R-:W-:Y:S02]  /*3c80*/  ISETP.GT.AND P6, PT, R5, 0x59, PT ;  /* 0x000000590500780c */ /* 0x000fe40003fc4270 */
[----:B------:R-:W-:-:S02]  /*3c90*/  FSEL R216, R41, -INF , P0 ;  /* 0xff80000029d87808 */ /* 0x000fc40000000000 */
[----:B------:R-:W-:Y:S02]  /*3ca0*/  FMNMX.FTZ R69, R10, R69, !PT ;  /* 0x000000450a457209 */ /* 0x000fe40007810000 */
[----:B------:R-:W-:Y:S02]  /*3cb0*/  ISETP.GT.AND P0, PT, R5, 0x78, PT ;  /* 0x000000780500780c */ /* 0x000fe40003f04270 */
[----:B------:R-:W-:Y:S02]  /*3cc0*/  FSEL R26, R37, -INF , P2 ;  /* 0xff800000251a7808 */ /* 0x000fe40001000000 */
[----:B------:R-:W-:Y:S02]  /*3cd0*/  FSEL R27, R36, -INF , P1 ;  /* 0xff800000241b7808 */ /* 0x000fe40000800000 */
[C---:B------:R-:W-:Y:S02]  /*3ce0*/  ISETP.GT.AND P2, PT, R0.reuse, RZ, PT ;  /* 0x000000ff0000720c */ /* 0x040fe40003f44270 */
[----:B------:R-:W-:Y:S01]  /*3cf0*/  ISETP.GT.AND P1, PT, R0, 0x1, PT ;  /* 0x000000010000780c */ /* 0x000fe20003f24270 */
[----:B------:R-:W-:Y:S01]  /*3d00*/  IMAD.MOV.U32 R4, RZ, RZ, R27 ;  /* 0x000000ffff047224 */ /* 0x000fe200078e001b */
[----:B------:R-:W-:-:S02]  /*3d10*/  FSEL R191, R52, -INF , P6 ;  /* 0xff80000034bf7808 */ /* 0x000fc40003000000 */
[----:B------:R-:W-:Y:S02]  /*3d20*/  ISETP.GT.AND P6, PT, R5, 0x69, PT ;  /* 0x000000690500780c */ /* 0x000fe40003fc4270 */
[----:B------:R-:W-:Y:S02]  /*3d30*/  FMNMX.FTZ R69, R11, R69, !PT ;  /* 0x000000450b457209 */ /* 0x000fe40007810000 */
[----:B------:R-:W-:Y:S02]  /*3d40*/  FSEL R25, R25, -INF , P0 ;  /* 0xff80000019197808 */ /* 0x000fe40000000000 */
[----:B------:R-:W-:Y:S02]  /*3d50*/  ISETP.GT.AND P0, PT, R0, 0x8, PT ;  /* 0x000000080000780c */ /* 0x000fe40003f04270 */
[----:B-1----:R-:W-:Y:S02]  /*3d60*/  FSEL R8, R24, -INF , P2 ;  /* 0xff80000018087808 */ /* 0x002fe40001000000 */
[----:B------:R-:W-:-:S02]  /*3d70*/  FSEL R12, R12, -INF , P1 ;  /* 0xff8000000c0c7808 */ /* 0x000fc40000800000 */
[----:B------:R-:W-:Y:S02]  /*3d80*/  FSEL R218, R40, -INF , P6 ;  /* 0xff80000028da7808 */ /* 0x000fe40003000000 */
[----:B------:R-:W-:Y:S02]  /*3d90*/  FMNMX.FTZ R69, R28, R69, !PT ;  /* 0x000000451c457209 */ /* 0x000fe40007810000 */
[----:B------:R-:W-:Y:S02]  /*3da0*/  ISETP.GT.AND P6, PT, R5, 0x79, PT ;  /* 0x000000790500780c */ /* 0x000fe40003fc4270 */
[----:B------:R-:W-:Y:S02]  /*3db0*/  ISETP.GT.AND P2, PT, R0, 0x9, PT ;  /* 0x000000090000780c */ /* 0x000fe40003f44270 */
[----:B------:R-:W-:Y:S02]  /*3dc0*/  FSEL R13, R13, -INF , P0 ;  /* 0xff8000000d0d7808 */ /* 0x000fe40000000000 */
[----:B------:R-:W-:-:S02]  /*3dd0*/  FMNMX.FTZ R5, R8, R12, !PT ;  /* 0x0000000c08057209 */ /* 0x000fc40007810000 */
[----:B------:R-:W-:Y:S02]  /*3de0*/  FMNMX.FTZ R69, R29, R69, !PT ;  /* 0x000000451d457209 */ /* 0x000fe40007810000 */
[----:B------:R-:W-:Y:S02]  /*3df0*/  ISETP.GT.AND P1, PT, R0, 0x10, PT ;  /* 0x000000100000780c */ /* 0x000fe40003f24270 */
[----:B------:R-:W-:Y:S02]  /*3e00*/  FSEL R14, R14, -INF , P2 ;  /* 0xff8000000e0e7808 */ /* 0x000fe40001000000 */
[----:B------:R-:W-:Y:S02]  /*3e10*/  FMNMX.FTZ R5, R13, R5, !PT ;  /* 0x000000050d057209 */ /* 0x000fe40007810000 */
[----:B------:R-:W-:Y:S02]  /*3e20*/  FMNMX.FTZ R69, R30, R69, !PT ;  /* 0x000000451e457209 */ /* 0x000fe40007810000 */
[----:B------:R-:W-:-:S02]  /*3e30*/  ISETP.GT.AND P0, PT, R0, 0x11, PT ;  /* 0x000000110000780c */ /* 0x000fc40003f04270 */
[----:B------:R-:W-:Y:S02]  /*3e40*/  FSEL R31, R21, -INF , P1 ;  /* 0xff800000151f7808 */ /* 0x000fe40000800000 */
[----:B------:R-:W-:Y:S02]  /*3e50*/  FMNMX.FTZ R5, R14, R5, !PT ;  /* 0x000000050e057209 */ /* 0x000fe40007810000 */
[----:B------:R-:W-:Y:S02]  /*3e60*/  FMNMX.FTZ R69, R33, R69, !PT ;  /* 0x0000004521457209 */ /* 0x000fe40007810000 */
        /* <DEDUP_REMOVED lines=14> */
[----:B------:R-:W-:Y:S01]  /*3f50*/  FMNMX.FTZ R5, R65, R5, !PT ;  /* 0x0000000541057209 */ /* 0x000fe20007810000 */
[----:B------:R-:W-:Y:S01]  /*3f60*/  LDSM.16.MT88.4 R40, [R222+0x4100] ;  /* 0x00410000de28783b */ /* 0x000fe20000004200 */
        /* <DEDUP_REMOVED lines=22> */
[----:B--2---:R-:W-:Y:S02]  /*40d0*/  FSEL R151, R16, -INF , P0 ;  /* 0xff80000010977808 */ /* 0x004fe40000000000 */
        /* <DEDUP_REMOVED lines=41> */
[----:B------:R-:W-:Y:S01]  /*4370*/  LDSM.16.MT88.4 R36, [R221+0x900] ;  /* 0x00090000dd24783b */ /* 0x000fe20000004200 */
        /* <DEDUP_REMOVED lines=12> */
[----:B------:R-:W-:Y:S02]  /*4440*/  FSEL R244, R44, -INF , P6 ;  /* 0xff8000002cf47808 */ /* 0x000fe40003000000 */
[----:B------:R-:W-:Y:S02]  /*4450*/  FMNMX.FTZ R69, R25, R69, !PT ;  /* 0x0000004519457209 */ /* 0x000fe40007810000 */
[----:B------:R-:W-:-:S02]  /*4460*/  ISETP.GT.AND P1, PT, R0, 0x71, PT ;  /* 0x000000710000780c */ /* 0x000fc40003f24270 */
[----:B------:R-:W-:Y:S02]  /*4470*/  FSEL R219, R22, -INF , P0 ;  /* 0xff80000016db7808 */ /* 0x000fe40000000000 */
[----:B------:R-:W-:Y:S01]  /*4480*/  FMNMX.FTZ R5, R202, R5, !PT ;  /* 0x00000005ca057209 */ /* 0x000fe20007810000 */
[----:B------:R-:W-:Y:S01]  /*4490*/  LDSM.16.MT88.4 R20, [R221+0x100] ;  /* 0x00010000dd14783b */ /* 0x000fe20000004200 */
[----:B------:R-:W-:Y:S02]  /*44a0*/  FMNMX.FTZ R69, R244, R69, !PT ;  /* 0x00000045f4457209 */ /* 0x000fe40007810000 */
[----:B------:R-:W-:Y:S02]  /*44b0*/  ISETP.GT.AND P0, PT, R0, 0x78, PT ;  /* 0x000000780000780c */ /* 0x000fe40003f04270 */
[----:B------:R-:W-:Y:S01]  /*44c0*/  FSEL R246, R19, -INF , P1 ;  /* 0xff80000013f67808 */ /* 0x000fe20000800000 */
[----:B------:R-:W1:Y:S01]  /*44d0*/  SHFL.BFLY PT, R6, R69, 0x2, 0x1f ;  /* 0x0c401f0045067f89 */ /* 0x000e6200000e0000 */
[----:B------:R-:W-:-:S02]  /*44e0*/  FMNMX.FTZ R5, R219, R5, !PT ;  /* 0x00000005db057209 */ /* 0x000fc40007810000 */
[----:B------:R-:W-:Y:S02]  /*44f0*/  ISETP.GT.AND P1, PT, R0, 0x79, PT ;  /* 0x000000790000780c */ /* 0x000fe40003f24270 */
[----:B------:R-:W-:Y:S02]  /*4500*/  FSEL R245, R18, -INF , P0 ;  /* 0xff80000012f57808 */ /* 0x000fe40000000000 */
[----:B------:R-:W-:Y:S01]  /*4510*/  FMNMX.FTZ R0, R246, R5, !PT ;  /* 0x00000005f6007209 */ /* 0x000fe20007810000 */
[----:B------:R-:W-:Y:S01]  /*4520*/  LDSM.16.MT88.4 R16, [R222+0x100] ;  /* 0x00010000de10783b */ /* 0x000fe20000004200 */
        /* <DEDUP_REMOVED lines=12> */
[--C-:B------:R-:W-:Y:S02]  /*45f0*/  FFMA.FTZ R6, R7, c[0x0][0x2d0], -R5.reuse ;  /* 0x0000b40007067a23 */ /* 0x100fe40000010805 */
[--C-:B------:R-:W-:Y:S02]  /*4600*/  FFMA.FTZ R2, R28, c[0x0][0x2d0], -R5.reuse ;  /* 0x0000b4001c027a23 */ /* 0x100fe40000010805 */
[----:B------:R1:W-:Y:S01]  /*4610*/  MUFU.EX2 R117, R6 ;  /* 0x0000000600757308 */ /* 0x0003e20000000800 */
[----:B--2---:R-:W-:Y:S01]  /*4620*/  FMNMX.FTZ R68, R0, R68, !PT ;  /* 0x0000004400447209 */ /* 0x004fe20007810000 */
[----:B------:R-:W-:-:S03]  /*4630*/  FFMA.FTZ R0, R10, c[0x0][0x2d0], -R5 ;  /* 0x0000b4000a007a23 */ /* 0x000fc60000010805 */
[----:B------:R-:W-:-:S03]  /*4640*/  FSETP.NEU.FTZ.AND P0, PT, R68, -INF , PT ;  /* 0xff8000004400780b */ /* 0x000fc60003f1d000 */
[----:B------:R2:W-:Y:S01]  /*4650*/  MUFU.EX2 R164, R0 ;  /* 0x0000000000a47308 */ /* 0x0005e20000000800 */
[----:B-1----:R-:W-:-:S07]  /*4660*/  FFMA.FTZ R6, R9, c[0x0][0x2d0], -R5 ;  /* 0x0000b40009067a23 */ /* 0x002fce0000010805 */
[----:B------:R1:W-:Y:S01]  /*4670*/  MUFU.EX2 R196, R2 ;  /* 0x0000000200c47308 */ /* 0x0003e20000000800 */
[----:B--2---:R-:W-:-:S07]  /*4680*/  FMUL.FTZ R0, R68, c[0x0][0x2d0] ;  /* 0x0000b40044007a20 */ /* 0x004fce0000410000 */
[----:B------:R2:W3:Y:S01]  /*4690*/  MUFU.EX2 R118, R6 ;  /* 0x0000000600767308 */ /* 0x0004e20000000800 */
[----:B------:R-:W-:Y:S01]  /*46a0*/  FSEL R0, R0, RZ, P0 ;  /* 0x000000ff00007208 */ /* 0x000fe20000000000 */
[----:B-1----:R-:W-:-:S04]  /*46b0*/  FFMA.FTZ R2, R29, c[0x0][0x2d0], -R5 ;  /* 0x0000b4001d027a23 */ /* 0x002fc80000010805 */
[----:B------:R-:W-:Y:S02]  /*46c0*/  FFMA.FTZ R3, R8, c[0x0][0x2d0], -R0 ;  /* 0x0000b40008037a23 */ /* 0x000fe40000010800 */
[----:B------:R1:W-:Y:S01]  /*46d0*/  MUFU.EX2 R198, R2 ;  /* 0x0000000200c67308 */ /* 0x0003e20000000800 */
[----:B--2---:R-:W-:Y:S01]  /*46e0*/  FFMA.FTZ R6, R11, c[0x0][0x2d0], -R5 ;  /* 0x0000b4000b067a23 */ /* 0x004fe20000010805 */
[----:B---3--:R-:W-:-:S06]  /*46f0*/  F2FP.BF16.PACK_AB R8, R118, R117 ;  /* 0x000000757608723e */ /* 0x008fcc00000010ff */
[----:B------:R2:W-:Y:S08]  /*4700*/  MUFU.EX2 R119, R3 ;  /* 0x0000000300777308 */ /* 0x0005f00000000800 */
[----:B------:R3:W4:Y:S01]  /*4710*/  MUFU.EX2 R166, R6 ;  /* 0x0000000600a67308 */ /* 0x0007220000000800 */
[----:B-1----:R-:W-:Y:S02]  /*4720*/  FFMA.FTZ R2, R30, c[0x0][0x2d0], -R5 ;  /* 0x0000b4001e027a23 */ /* 0x002fe40000010805 */
[----:B--2---:R-:W-:-:S05]  /*4730*/  FFMA.FTZ R3, R12, c[0x0][0x2d0], -R0 ;  /* 0x0000b4000c037a23 */ /* 0x004fca0000010800 */
[----:B------:R1:W-:Y:S01]  /*4740*/  MUFU.EX2 R252, R2 ;  /* 0x0000000200fc7308 */ /* 0x0003e20000000800 */
[----:B---3--:R-:W-:-:S07]  /*4750*/  IMAD.MOV.U32 R6, RZ, RZ, R25 ;  /* 0x000000ffff067224 */ /* 0x008fce00078e0019 */
[----:B------:R2:W3:Y:S01]  /*4760*/  MUFU.EX2 R116, R3 ;  /* 0x0000000300747308 */ /* 0x0004e20000000800 */
[----:B----4-:R-:W-:Y:S01]  /*4770*/  F2FP.BF16.PACK_AB R10, R166, R164 ;  /* 0x000000a4a60a723e */ /* 0x010fe200000010ff */
[----:B-1----:R-:W-:-:S06]  /*4780*/  FFMA.FTZ R2, R33, c[0x0][0x2d0], -R5 ;  /* 0x0000b40021027a23 */ /* 0x002fcc0000010805 */
[----:B------:R1:W-:Y:S01]  /*4790*/  MUFU.EX2 R7, R2 ;  /* 0x0000000200077308 */ /* 0x0003e20000000800 */
[----:B--2---:R-:W-:Y:S01]  /*47a0*/  FFMA.FTZ R3, R13, c[0x0][0x2d0], -R0 ;  /* 0x0000b4000d037a23 */ /* 0x004fe20000010800 */
[----:B---3--:R-:W-:-:S06]  /*47b0*/  F2FP.BF16.PACK_AB R9, R116, R119 ;  /* 0x000000777409723e */ /* 0x008fcc00000010ff */
[----:B------:R2:W-:Y:S01]  /*47c0*/  MUFU.EX2 R165, R3 ;  /* 0x0000000300a57308 */ /* 0x0005e20000000800 */
[--C-:B-1----:R-:W-:Y:S02]  /*47d0*/  FFMA.FTZ R2, R31, c[0x0][0x2d0], -R0.reuse ;  /* 0x0000b4001f027a23 */ /* 0x102fe40000010800 */
[----:B------:R-:W-:Y:S05]  /*47e0*/  LDSM.16.MT88.4 R28, [R225+0x900] ;  /* 0x00090000e11c783b */ /* 0x000fea0000004200 */
[----:B------:R1:W-:Y:S01]  /*47f0*/  MUFU.EX2 R249, R2 ;  /* 0x0000000200f97308 */ /* 0x0003e20000000800 */
[--C-:B--2---:R-:W-:Y:S02]  /*4800*/  FFMA.FTZ R3, R14, c[0x0][0x2d0], -R0.reuse ;  /* 0x0000b4000e037a23 */ /* 0x104fe40000010800 */
[----:B------:R-:W2:Y:S05]  /*4810*/  LDSM.16.MT88.4 R12, [R225+0x100] ;  /* 0x00010000e10c783b */ /* 0x000eaa0000004200 */
[----:B------:R3:W4:Y:S01]  /*4820*/  MUFU.EX2 R190, R3 ;  /* 0x0000000300be7308 */ /* 0x0007220000000800 */
[----:B-1----:R-:W-:-:S02]  /*4830*/  FFMA.FTZ R2, R32, c[0x0][0x2d0], -R0 ;  /* 0x0000b40020027a23 */ /* 0x002fc40000010800 */
[----:B------:R-:W-:Y:S05]  /*4840*/  LDSM.16.MT88.4 R32, [R222+0x900] ;  /* 0x00090000de20783b */ /* 0x000fea0000004200 */
[----:B------:R1:W5:Y:S01]  /*4850*/  MUFU.EX2 R247, R2 ;  /* 0x0000000200f77308 */ /* 0x0003620000000800 */
[----:B---3--:R-:W-:Y:S01]  /*4860*/  IMAD.MOV.U32 R3, RZ, RZ, R26 ;  /* 0x000000ffff037224 */ /* 0x008fe200078e001a */
[----:B----4-:R-:W-:Y:S01]  /*4870*/  F2FP.BF16.PACK_AB R11, R190, R165 ;  /* 0x000000a5be0b723e */ /* 0x010fe200000010ff */
[----:B------:R-:W3:Y:S06]  /*4880*/  LDSM.16.MT88.4 R24, [R224+0x100] ;  /* 0x00010000e018783b */ /* 0x000eec0000004200 */
[----:B------:R-:W-:Y:S01]  /*4890*/  HMMA.16816.F32.BF16 R80, R8, R20, RZ ;  /* 0x000000140850723c */ /* 0x000fe200000418ff */
[----:B-1----:R-:W-:-:S07]  /*48a0*/  FFMA.FTZ R2, R64, c[0x0][0x2d0], -R0 ;  /* 0x0000b40040027a23 */ /* 0x002fce0000010800 */
[C---:B------:R-:W-:Y:S01]  /*48b0*/  HMMA.16816.F32.BF16 R76, R8.reuse, R22, RZ ;  /* 0x00000016084c723c */ /* 0x040fe200000418ff */
[----:B------:R-:W1:Y:S01]  /*48c0*/  LDSM.16.MT88.4 R20, [R221+0x4100] ;  /* 0x00410000dd14783b */ /* 0x000e620000004200 */
[----:B------:R4:W-:Y:S06]  /*48d0*/  MUFU.EX2 R248, R2 ;  /* 0x0000000200f87308 */ /* 0x0009ec0000000800 */
[C---:B------:R-:W-:Y:S08]  /*48e0*/  HMMA.16816.F32.BF16 R72, R8.reuse, R16, RZ ;  /* 0x000000100848723c */ /* 0x040ff000000418ff */
[----:B------:R-:W-:Y:S01]  /*48f0*/  HMMA.16816.F32.BF16 R60, R8, R18, RZ ;  /* 0x00000012083c723c */ /* 0x000fe200000418ff */
[----:B------:R-:W5:Y:S01]  /*4900*/  LDSM.16.MT88.4 R16, [R225+0x4100] ;  /* 0x00410000e110783b */ /* 0x000f620000004200 */
[----:B----4-:R-:W-:-:S04]  /*4910*/  FFMA.FTZ R2, R65, c[0x0][0x2d0], -R0 ;  /* 0x0000b40041027a23 */ /* 0x010fc80000010800 */
[----:B------:R4:W1:Y:S02]  /*4920*/  MUFU.EX2 R251, R2 ;  /* 0x0000000200fb7308 */ /* 0x0008640000000800 */
[C---:B--2---:R-:W-:Y:S08]  /*4930*/  HMMA.16816.F32.BF16 R56, R8.reuse, R12, RZ ;  /* 0x0000000c0838723c */ /* 0x044ff000000418ff */
[----:B------:R-:W-:Y:S01]  /*4940*/  HMMA.16816.F32.BF16 R44, R8, R14, RZ ;  /* 0x0000000e082c723c */ /* 0x000fe200000418ff */
[----:B------:R-:W2:Y:S01]  /*4950*/  LDSM.16.MT88.4 R12, [R224+0x4100] ;  /* 0x00410000e00c783b */ /* 0x000ea20000004200 */
[----:B----4-:R-:W-:-:S06]  /*4960*/  FFMA.FTZ R2, R66, c[0x0][0x2d0], -R5 ;  /* 0x0000b40042027a23 */ /* 0x010fcc0000010805 */
[C---:B---3--:R-:W-:Y:S01]  /*4970*/  HMMA.16816.F32.BF16 R52, R8.reuse, R24, RZ ;  /* 0x000000180834723c */ /* 0x048fe200000418ff */
[----:B------:R3:W-:Y:S07]  /*4980*/  MUFU.EX2 R217, R2 ;  /* 0x0000000200d97308 */ /* 0x0007ee0000000800 */
[C---:B------:R-:W-:Y:S01]  /*4990*/  HMMA.16816.F32.BF16 R48, R8.reuse, R26, RZ ;  /* 0x0000001a0830723c */ /* 0x040fe200000418ff */
[----:B------:R-:W4:Y:S07]  /*49a0*/  LDSM.16.MT88.4 R24, [R224+0x900] ;  /* 0x00090000e018783b */ /* 0x000f2e0000004200 */
[----:B-1----:R-:W-:Y:S01]  /*49b0*/  HMMA.16816.F32.BF16 R84, R8, R20, RZ ;  /* 0x000000140854723c */ /* 0x002fe200000418ff */
[----:B---3--:R-:W-:-:S02]  /*49c0*/  FFMA.FTZ R2, R71, c[0x0][0x2d0], -R5 ;  /* 0x0000b40047027a23 */ /* 0x008fc40000010805 */
[----:B------:R-:W-:Y:S02]  /*49d0*/  IMAD.MOV.U32 R71, RZ, RZ, R119 ;  /* 0x000000ffff477224 */ /* 0x000fe400078e0077 */
[----:B------:R1:W3:Y:S03]  /*49e0*/  MUFU.EX2 R215, R2 ;  /* 0x0000000200d77308 */ /* 0x0002e60000000800 */
[C---:B------:R-:W-:Y:S01]  /*49f0*/  HMMA.16816.F32.BF16 R88, R8.reuse, R22, RZ ;  /* 0x000000160858723c */ /* 0x040fe200000418ff */
[----:B------:R-:W3:Y:S07]  /*4a00*/  LDSM.16.MT88.4 R20, [R221+0x4900] ;  /* 0x00490000dd14783b */ /* 0x000eee0000004200 */
[----:B------:R-:W-:Y:S01]  /*4a10*/  HMMA.16816.F32.BF16 R100, R8, R40, RZ ;  /* 0x000000280864723c */ /* 0x000fe200000418ff */
[----:B-1----:R-:W-:-:S07]  /*4a20*/  FFMA.FTZ R2, R92, c[0x0][0x2d0], -R5 ;  /* 0x0000b4005c027a23 */ /* 0x002fce0000010805 */
[C---:B------:R-:W-:Y:S01]  /*4a30*/  HMMA.16816.F32.BF16 R112, R8.reuse, R42, RZ ;  /* 0x0000002a0870723c */ /* 0x040fe200000418ff */
[----:B------:R-:W1:Y:S01]  /*4a40*/  LDSM.16.MT88.4 R40, [R222+0x4900] ;  /* 0x00490000de28783b */ /* 0x000e620000004200 */
[----:B------:R2:W-:Y:S06]  /*4a50*/  MUFU.EX2 R213, R2 ;  /* 0x0000000200d57308 */ /* 0x0005ec0000000800 */
[C---:B-----5:R-:W-:Y:S08]  /*4a60*/  HMMA.16816.F32.BF16 R96, R8.reuse, R16, RZ ;  /* 0x000000100860723c */ /* 0x060ff000000418ff */
[----:B------:R-:W-:Y:S01]  /*4a70*/  HMMA.16816.F32.BF16 R108, R8, R18, RZ ;  /* 0x00000012086c723c */ /* 0x000fe200000418ff */
[----:B------:R-:W5:Y:S01]  /*4a80*/  LDSM.16.MT88.4 R16, [R225+0x4900] ;  /* 0x00490000e110783b */ /* 0x000f620000004200 */
[----:B--2---:R-:W-:-:S04]  /*4a90*/  FFMA.FTZ R2, R94, c[0x0][0x2d0], -R5 ;  /* 0x0000b4005e027a23 */ /* 0x004fc80000010805 */
[----:B------:R2:W-:Y:S02]  /*4aa0*/  MUFU.EX2 R214, R2 ;  /* 0x0000000200d67308 */ /* 0x0005e40000000800 */
[C---:B------:R-:W-:Y:S08]  /*4ab0*/  HMMA.16816.F32.BF16 R124, R8.reuse, R12, RZ ;  /* 0x0000000c087c723c */ /* 0x040ff000000418ff */
[----:B------:R-:W-:Y:S01]  /*4ac0*/  HMMA.16816.F32.BF16 R104, R8, R14, RZ ;  /* 0x0000000e0868723c */ /* 0x000fe200000418ff */
[----:B------:R-:W1:Y:S01]  /*4ad0*/  LDSM.16.MT88.4 R12, [R224+0x4900] ;  /* 0x00490000e00c783b */ /* 0x000e620000004200 */
[----:B--2---:R-:W-:-:S05]  /*4ae0*/  FFMA.FTZ R2, R70, c[0x0][0x2d0], -R0 ;  /* 0x0000b40046027a23 */ /* 0x004fca0000010800 */
[----:B------:R-:W-:Y:S01]  /*4af0*/  F2FP.BF16.PACK_AB R8, R198, R196 ;  /* 0x000000c4c608723e */ /* 0x000fe200000010ff */
[----:B------:R-:W-:Y:S01]  /*4b00*/  IMAD.MOV.U32 R70, RZ, RZ, R4 ;  /* 0x000000ffff467224 */ /* 0x000fe200078e0004 */
[----:B------:R-:W-:Y:S01]  /*4b10*/  F2FP.BF16.PACK_AB R9, R247, R249 ;  /* 0x000000f9f709723e */ /* 0x000fe200000010ff */
[----:B------:R2:W-:Y:S01]  /*4b20*/  MUFU.EX2 R206, R2 ;  /* 0x0000000200ce7308 */ /* 0x0005e20000000800 */
[----:B------:R-:W-:Y:S02]  /*4b30*/  F2FP.BF16.PACK_AB R10, R7, R252 ;  /* 0x000000fc070a723e */ /* 0x000fe400000010ff */
[----:B------:R-:W-:-:S07]  /*4b40*/  F2FP.BF16.PACK_AB R11, R251, R248 ;  /* 0x000000f8fb0b723e */ /* 0x000fce00000010ff */
[----:B------:R-:W-:Y:S01]  /*4b50*/  HMMA.16816.F32.BF16 R136, R8, R36, R80 ;  /* 0x000000240888723c */ /* 0x000fe20000041850 */
[----:B--2---:R-:W-:-:S07]  /*4b60*/  FFMA.FTZ R2, R67, c[0x0][0x2d0], -R0 ;  /* 0x0000b40043027a23 */ /* 0x004fce0000010800 */
[C---:B------:R-:W-:Y:S01]  /*4b70*/  HMMA.16816.F32.BF16 R132, R8.reuse, R38, R76 ;  /* 0x000000260884723c */ /* 0x040fe2000004184c */
[----:B------:R-:W2:Y:S01]  /*4b80*/  LDSM.16.MT88.4 R36, [R221+0x1100] ;  /* 0x00110000dd24783b */ /* 0x000ea20000004200 */
[----:B------:R1:W1:Y:S06]  /*4b90*/  MUFU.EX2 R205, R2 ;  /* 0x0000000200cd7308 */ /* 0x00026c0000000800 */
[C---:B------:R-:W-:Y:S08]  /*4ba0*/  HMMA.16816.F32.BF16 R76, R8.reuse, R28, R56 ;  /* 0x0000001c084c723c */ /* 0x040ff00000041838 */
[----:B------:R-:W-:Y:S01]  /*4bb0*/  HMMA.16816.F32.BF16 R56, R8, R30, R44 ;  /* 0x0000001e0838723c */ /* 0x000fe2000004182c */
[----:B------:R-:W-:Y:S01]  /*4bc0*/  LDSM.16.MT88.4 R28, [R224+0x1100] ;  /* 0x00110000e01c783b */ /* 0x000fe20000004200 */
[----:B-1----:R-:W-:-:S04]  /*4bd0*/  FFMA.FTZ R2, R93, c[0x0][0x2d0], -R0 ;  /* 0x0000b4005d027a23 */ /* 0x002fc80000010800 */
[----:B------:R1:W-:Y:S02]  /*4be0*/  MUFU.EX2 R204, R2 ;  /* 0x0000000200cc7308 */ /* 0x0003e40000000800 */
[C---:B------:R-:W-:Y:S08]  /*4bf0*/  HMMA.16816.F32.BF16 R120, R8.reuse, R32, R72 ;  /* 0x000000200878723c */ /* 0x040ff00000041848 */
[----:B------:R-:W-:Y:S01]  /*4c00*/  HMMA.16816.F32.BF16 R80, R8, R34, R60 ;  /* 0x000000220850723c */ /* 0x000fe2000004183c */
[----:B------:R-:W2:Y:S01]  /*4c10*/  LDSM.16.MT88.4 R32, [R222+0x1100] ;  /* 0x00110000de20783b */ /* 0x000ea20000004200 */
[----:B-1----:R-:W-:-:S06]  /*4c20*/  FFMA.FTZ R2, R95, c[0x0][0x2d0], -R0 ;  /* 0x0000b4005f027a23 */ /* 0x002fcc0000010800 */
[C---:B----4-:R-:W-:Y:S01]  /*4c30*/  HMMA.16816.F32.BF16 R52, R8.reuse, R24, R52 ;  /* 0x000000180834723c */ /* 0x050fe20000041834 */
[----:B------:R1:W4:Y:S07]  /*4c40*/  MUFU.EX2 R203, R2 ;  /* 0x0000000200cb7308 */ /* 0x00032e0000000800 */
[C---:B------:R-:W-:Y:S01]  /*4c50*/  HMMA.16816.F32.BF16 R44, R8.reuse, R26, R48 ;  /* 0x0000001a082c723c */ /* 0x040fe20000041830 */
[----:B------:R-:W2:Y:S07]  /*4c60*/  LDSM.16.MT88.4 R24, [R225+0x1100] ;  /* 0x00110000e118783b */ /* 0x000eae0000004200 */
[----:B---3--:R-:W-:Y:S01]  /*4c70*/  HMMA.16816.F32.BF16 R48, R8, R20, R84 ;  /* 0x000000140830723c */ /* 0x008fe20000041854 */
[----:B-1----:R-:W-:-:S02]  /*4c80*/  FFMA.FTZ R2, R150, c[0x0][0x2d0], -R5 ;  /* 0x0000b40096027a23 */ /* 0x002fc40000010805 */
[----:B------:R-:W-:-:S04]  /*4c90*/  IMAD.MOV.U32 R150, RZ, RZ, R196 ;  /* 0x000000ffff967224 */ /* 0x000fc800078e00c4 */
[----:B------:R-:W-:Y:S01]  /*4ca0*/  IMAD.MOV.U32 R85, RZ, RZ, R118 ;  /* 0x000000ffff557224 */ /* 0x000fe200078e0076 */
[----:B------:R-:W-:Y:S01]  /*4cb0*/  HMMA.16816.F32.BF16 R128, R8, R40, R100 ;  /* 0x000000280880723c */ /* 0x000fe20000041864 */
[----:B------:R-:W-:Y:S02]  /*4cc0*/  IMAD.MOV.U32 R86, RZ, RZ, R117 ;  /* 0x000000ffff567224 */ /* 0x000fe400078e0075 */
[----:B------:R-:W-:-:S05]  /*4cd0*/  IMAD.MOV.U32 R87, RZ, RZ, R116 ;  /* 0x000000ffff577224 */ /* 0x000fca00078e0074 */
[C---:B------:R-:W-:Y:S08]  /*4ce0*/  HMMA.16816.F32.BF16 R116, R8.reuse, R42, R112 ;  /* 0x0000002a0874723c */ /* 0x040ff00000041870 */
[C---:B------:R-:W-:Y:S01]  /*4cf0*/  HMMA.16816.F32.BF16 R60, R8.reuse, R22, R88 ;  /* 0x00000016083c723c */ /* 0x040fe20000041858 */
[----:B------:R-:W1:Y:S07]  /*4d00*/  LDSM.16.MT88.4 R20, [R221+0x5100] ;  /* 0x00510000dd14783b */ /* 0x000e6e0000004200 */
[C---:B-----5:R-:W-:Y:S08]  /*4d10*/  HMMA.16816.F32.BF16 R92, R8.reuse, R16, R96 ;  /* 0x00000010085c723c */ /* 0x060ff00000041860 */
[C---:B------:R-:W-:Y:S01]  /*4d20*/  HMMA.16816.F32.BF16 R72, R8.reuse, R18, R108 ;  /* 0x000000120848723c */ /* 0x040fe2000004186c */
[----:B------:R-:W-:Y:S07]  /*4d30*/  LDSM.16.MT88.4 R16, [R225+0x5100] ;  /* 0x00510000e110783b */ /* 0x000fee0000004200 */
[C---:B------:R-:W-:Y:S08]  /*4d40*/  HMMA.16816.F32.BF16 R64, R8.reuse, R12, R124 ;  /* 0x0000000c0840723c */ /* 0x040ff0000004187c */
[----:B------:R-:W-:Y:S01]  /*4d50*/  HMMA.16816.F32.BF16 R40, R8, R14, R104 ;  /* 0x0000000e0828723c */ /* 0x000fe20000041868 */
[----:B------:R-:W-:Y:S06]  /*4d60*/  LDSM.16.MT88.4 R12, [R224+0x5100] ;  /* 0x00510000e00c783b */ /* 0x000fec0000004200 */
[----:B------:R-:W-:-:S02]  /*4d70*/  F2FP.BF16.PACK_AB R8, R215, R217 ;  /* 0x000000d9d708723e */ /* 0x000fc400000010ff */
[----:B------:R-:W-:Y:S02]  /*4d80*/  F2FP.BF16.PACK_AB R9, R205, R206 ;  /* 0x000000cecd09723e */ /* 0x000fe400000010ff */
[----:B------:R-:W-:Y:S02]  /*4d90*/  F2FP.BF16.PACK_AB R10, R214, R213 ;  /* 0x000000d5d60a723e */ /* 0x000fe400000010ff */
[----:B----4-:R-:W-:-:S07]  /*4da0*/  F2FP.BF16.PACK_AB R11, R203, R204 ;  /* 0x000000cccb0b723e */ /* 0x010fce00000010ff */
[C---:B--2---:R-:W-:Y:S07]  /*4db0*/  HMMA.16816.F32.BF16 R88, R8.reuse, R36, R136 ;  /* 0x000000240858723c */ /* 0x044fee0000041888 */
[----:B------:R-:W-:Y:S01]  /*4dc0*/  IMAD.MOV.U32 R137, RZ, RZ, R198 ;  /* 0x000000ffff897224 */ /* 0x000fe200078e00c6 */
[----:B------:R-:W-:Y:S01]  /*4dd0*/  HMMA.16816.F32.BF16 R104, R8, R38, R132 ;  /* 0x000000260868723c */ /* 0x000fe20000041884 */
[----:B------:R2:W-:Y:S01]  /*4de0*/  MUFU.EX2 R198, R2 ;  /* 0x0000000200c67308 */ /* 0x0005e20000000800 */
[----:B------:R-:W-:Y:S01]  /*4df0*/  IMAD.MOV.U32 R136, RZ, RZ, R197 ;  /* 0x000000ffff887224 */ /* 0x000fe200078e00c5 */
[----:B------:R-:W3:Y:S01]  /*4e00*/  LDSM.16.MT88.4 R36, [R222+0x5100] ;  /* 0x00510000de24783b */ /* 0x000ee20000004200 */
[----:B------:R-:W-:-:S02]  /*4e10*/  IMAD.MOV.U32 R138, RZ, RZ, R7 ;  /* 0x000000ffff8a7224 */ /* 0x000fc400078e0007 */
[----:B------:R-:W-:Y:S02]  /*4e20*/  IMAD.MOV.U32 R139, RZ, RZ, R6 ;  /* 0x000000ffff8b7224 */ /* 0x000fe400078e0006 */
[----:B------:R-:W-:Y:S01]  /*4e30*/  IMAD.MOV.U32 R135, RZ, RZ, R85 ;  /* 0x000000ffff877224 */ /* 0x000fe200078e0055 */
[C---:B------:R-:W-:Y:S01]  /*4e40*/  HMMA.16816.F32.BF16 R100, R8.reuse, R34, R80 ;  /* 0x000000220864723c */ /* 0x040fe20000041850 */
[----:B------:R-:W-:Y:S02]  /*4e50*/  IMAD.MOV.U32 R134, RZ, RZ, R86 ;  /* 0x000000ffff867224 */ /* 0x000fe400078e0056 */
[----:B------:R-:W-:Y:S02]  /*4e60*/  IMAD.MOV.U32 R133, RZ, RZ, R87 ;  /* 0x000000ffff857224 */ /* 0x000fe400078e0057 */
[----:B------:R-:W-:Y:S02]  /*4e70*/  IMAD.MOV.U32 R132, RZ, RZ, R71 ;  /* 0x000000ffff847224 */ /* 0x000fe400078e0047 */
[----:B------:R-:W-:Y:S01]  /*4e80*/  IMAD.MOV.U32 R71, RZ, RZ, R3 ;  /* 0x000000ffff477224 */ /* 0x000fe200078e0003 */
[----:B------:R-:W-:Y:S01]  /*4e90*/  HMMA.16816.F32.BF16 R84, R8, R24, R76 ;  /* 0x000000180854723c */ /* 0x000fe2000004184c */
[----:B--2---:R-:W-:-:S02]  /*4ea0*/  FFMA.FTZ R2, R152, c[0x0][0x2d0], -R5 ;  /* 0x0000b40098027a23 */ /* 0x004fc40000010805 */
[----:B------:R-:W-:Y:S02]  /*4eb0*/  IMAD.MOV.U32 R152, RZ, RZ, R164 ;  /* 0x000000ffff987224 */ /* 0x000fe400078e00a4 */
[----:B------:R2:W4:Y:S03]  /*4ec0*/  MUFU.EX2 R197, R2 ;  /* 0x0000000200c57308 */ /* 0x0005260000000800 */
[C---:B------:R-:W-:Y:S08]  /*4ed0*/  HMMA.16816.F32.BF16 R80, R8.reuse, R28, R52 ;  /* 0x0000001c0850723c */ /* 0x040ff00000041834 */
[----:B------:R-:W-:Y:S01]  /*4ee0*/  HMMA.16816.F32.BF16 R76, R8, R30, R44 ;  /* 0x0000001e084c723c */ /* 0x000fe2000004182c */
[----:B------:R-:W5:Y:S01]  /*4ef0*/  LDSM.16.MT88.4 R28, [R221+0x1900] ;  /* 0x00190000dd1c783b */ /* 0x000f620000004200 */
[----:B--2---:R-:W-:-:S06]  /*4f00*/  FFMA.FTZ R2, R153, c[0x0][0x2d0], -R5 ;  /* 0x0000b40099027a23 */ /* 0x004fcc0000010805 */
[C---:B------:R-:W-:Y:S01]  /*4f10*/  HMMA.16816.F32.BF16 R56, R8.reuse, R26, R56 ;  /* 0x0000001a0838723c */ /* 0x040fe20000041838 */
[----:B------:R2:W-:Y:S01]  /*4f20*/  MUFU.EX2 R7, R2 ;  /* 0x0000000200077308 */ /* 0x0005e20000000800 */
[----:B------:R-:W4:Y:S06]  /*4f30*/  LDSM.16.MT88.4 R24, [R222+0x1900] ;  /* 0x00190000de18783b */ /* 0x000f2c0000004200 */
[C---:B------:R-:W-:Y:S01]  /*4f40*/  HMMA.16816.F32.BF16 R112, R8.reuse, R32, R120 ;  /* 0x000000200870723c */ /* 0x040fe20000041878 */
[----:B------:R-:W-:Y:S07]  /*4f50*/  LDSM.16.MT88.4 R32, [R224+0x1900] ;  /* 0x00190000e020783b */ /* 0x000fee0000004200 */
[----:B-1----:R-:W-:Y:S01]  /*4f60*/  HMMA.16816.F32.BF16 R108, R8, R20, R48 ;  /* 0x00000014086c723c */ /* 0x002fe20000041830 */
[----:B--2---:R-:W-:-:S04]  /*4f70*/  FFMA.FTZ R2, R155, c[0x0][0x2d0], -R5 ;  /* 0x0000b4009b027a23 */ /* 0x004fc80000010805 */
[----:B------:R1:W-:Y:S03]  /*4f80*/  MUFU.EX2 R196, R2 ;  /* 0x0000000200c47308 */ /* 0x0003e60000000800 */
[C---:B------:R-:W-:Y:S01]  /*4f90*/  HMMA.16816.F32.BF16 R96, R8.reuse, R22, R60 ;  /* 0x000000160860723c */ /* 0x040fe2000004183c */
[----:B------:R-:W2:Y:S07]  /*4fa0*/  LDSM.16.MT88.4 R20, [R225+0x1900] ;  /* 0x00190000e114783b */ /* 0x000eae0000004200 */
[----:B---3--:R-:W-:Y:S01]  /*4fb0*/  HMMA.16816.F32.BF16 R120, R8, R38, R116 ;  /* 0x000000260878723c */ /* 0x008fe20000041874 */
[----:B-1----:R-:W-:-:S02]  /*4fc0*/  FFMA.FTZ R2, R149, c[0x0][0x2d0], -R0 ;  /* 0x0000b40095027a23 */ /* 0x002fc40000010800 */
[----:B------:R-:W-:-:S05]  /*4fd0*/  IMAD.MOV.U32 R149, RZ, RZ, R190 ;  /* 0x000000ffff957224 */ /* 0x000fca00078e00be */
[C---:B------:R-:W-:Y:S01]  /*4fe0*/  HMMA.16816.F32.BF16 R124, R8.reuse, R16, R92 ;  /* 0x00000010087c723c */ /* 0x040fe2000004185c */
[----:B------:R1:W-:Y:S07]  /*4ff0*/  MUFU.EX2 R6, R2 ;  /* 0x0000000200067308 */ /* 0x0003ee0000000800 */
[C---:B------:R-:W-:Y:S08]  /*5000*/  HMMA.16816.F32.BF16 R128, R8.reuse, R36, R128 ;  /* 0x000000240880723c */ /* 0x040ff00000041880 */
[----:B------:R-:W-:Y:S01]  /*5010*/  HMMA.16816.F32.BF16 R116, R8, R18, R72 ;  /* 0x000000120874723c */ /* 0x000fe20000041848 */
[----:B-1----:R-:W-:Y:S01]  /*5020*/  FFMA.FTZ R2, R148, c[0x0][0x2d0], -R0 ;  /* 0x0000b40094027a23 */ /* 0x002fe20000010800 */
[----:B------:R-:W-:Y:S01]  /*5030*/  LDSM.16.MT88.4 R16, [R221+0x2100] ;  /* 0x00210000dd10783b */ /* 0x000fe20000004200 */
[----:B------:R-:W-:-:S02]  /*5040*/  IMAD.MOV.U32 R148, RZ, RZ, R166 ;  /* 0x000000ffff947224 */ /* 0x000fc400078e00a6 */
[----:B------:R1:W3:Y:S03]  /*5050*/  MUFU.EX2 R4, R2 ;  /* 0x0000000200047308 */ /* 0x0002e60000000800 */
[C---:B------:R-:W-:Y:S08]  /*5060*/  HMMA.16816.F32.BF16 R92, R8.reuse, R12, R64 ;  /* 0x0000000c085c723c */ /* 0x040ff00000041840 */
[----:B------:R-:W-:Y:S01]  /*5070*/  HMMA.16816.F32.BF16 R52, R8, R14, R40 ;  /* 0x0000000e0834723c */ /* 0x000fe20000041828 */
[----:B------:R-:W2:Y:S01]  /*5080*/  LDSM.16.MT88.4 R12, [R221+0x5900] ;  /* 0x00590000dd0c783b */ /* 0x000ea20000004200 */
[----:B-1----:R-:W-:-:S05]  /*5090*/  FFMA.FTZ R2, R151, c[0x0][0x2d0], -R0 ;  /* 0x0000b40097027a23 */ /* 0x002fca0000010800 */
[----:B----4-:R-:W-:Y:S01]  /*50a0*/  F2FP.BF16.PACK_AB R8, R197, R198 ;  /* 0x000000c6c508723e */ /* 0x010fe200000010ff */
[----:B------:R-:W-:Y:S01]  /*50b0*/  IMAD.MOV.U32 R151, RZ, RZ, R165 ;  /* 0x000000ffff977224 */ /* 0x000fe200078e00a5 */
[----:B------:R1:W-:Y:S01]  /*50c0*/  MUFU.EX2 R3, R2 ;  /* 0x0000000200037308 */ /* 0x0003e20000000800 */
[----:B---3--:R-:W-:Y:S02]  /*50d0*/  F2FP.BF16.PACK_AB R9, R4, R6 ;  /* 0x000000060409723e */ /* 0x008fe400000010ff */
[----:B------:R-:W-:Y:S01]  /*50e0*/  F2FP.BF16.PACK_AB R10, R196, R7 ;  /* 0x00000007c40a723e */ /* 0x000fe200000010ff */
[----:B-1----:R-:W-:-:S04]  /*50f0*/  FFMA.FTZ R2, R154, c[0x0][0x2d0], -R0 ;  /* 0x0000b4009a027a23 */ /* 0x002fc80000010800 */
[----:B------:R-:W1:Y:S02]  /*5100*/  MUFU.EX2 R190, R2 ;  /* 0x0000000200be7308 */ /* 0x000e640000000800 */
[----:B-1----:R-:W-:Y:S01]  /*5110*/  F2FP.BF16.PACK_AB R11, R190, R3 ;  /* 0x00000003be0b723e */ /* 0x002fe200000010ff */
[----:B------:R-:W-:-:S05]  /*5120*/  FFMA.FTZ R2, R160, c[0x0][0x2d0], -R5 ;  /* 0x0000b400a0027a23 */ /* 0x000fca0000010805 */
[----:B------:R1:W-:Y:S01]  /*5130*/  MUFU.EX2 R166, R2 ;  /* 0x0000000200a67308 */ /* 0x0003e20000000800 */
[C---:B-----5:R-:W-:Y:S08]  /*5140*/  HMMA.16816.F32.BF16 R72, R8.reuse, R28, R88 ;  /* 0x0000001c0848723c */ /* 0x060ff00000041858 */
[----:B------:R-:W-:Y:S01]  /*5150*/  HMMA.16816.F32.BF16 R64, R8, R30, R104 ;  /* 0x0000001e0840723c */ /* 0x000fe20000041868 */
[----:B------:R-:W3:Y:S01]  /*5160*/  LDSM.16.MT88.4 R28, [R222+0x5900] ;  /* 0x00590000de1c783b */ /* 0x000ee20000004200 */
[----:B-1----:R-:W-:-:S06]  /*5170*/  FFMA.FTZ R2, R161, c[0x0][0x2d0], -R5 ;  /* 0x0000b400a1027a23 */ /* 0x002fcc0000010805 */
[C---:B------:R-:W-:Y:S01]  /*5180*/  HMMA.16816.F32.BF16 R60, R8.reuse, R24, R112 ;  /* 0x00000018083c723c */ /* 0x040fe20000041870 */
[----:B------:R1:W4:Y:S07]  /*5190*/  MUFU.EX2 R165, R2 ;  /* 0x0000000200a57308 */ /* 0x00032e0000000800 */
[C---:B------:R-:W-:Y:S01]  /*51a0*/  HMMA.16816.F32.BF16 R48, R8.reuse, R26, R100 ;  /* 0x0000001a0830723c */ /* 0x040fe20000041864 */
[----:B------:R-:W5:Y:S07]  /*51b0*/  LDSM.16.MT88.4 R24, [R225+0x5900] ;  /* 0x00590000e118783b */ /* 0x000f6e0000004200 */
[----:B--2---:R-:W-:Y:S01]  /*51c0*/  HMMA.16816.F32.BF16 R40, R8, R20, R84 ;  /* 0x000000140828723c */ /* 0x004fe20000041854 */
[----:B-1----:R-:W-:-:S04]  /*51d0*/  FFMA.FTZ R2, R162, c[0x0][0x2d0], -R5 ;  /* 0x0000b400a2027a23 */ /* 0x002fc80000010805 */
[----:B------:R1:W-:Y:S03]  /*51e0*/  MUFU.EX2 R164, R2 ;  /* 0x0000000200a47308 */ /* 0x0003e60000000800 */
[C---:B------:R-:W-:Y:S01]  /*51f0*/  HMMA.16816.F32.BF16 R56, R8.reuse, R22, R56 ;  /* 0x000000160838723c */ /* 0x040fe20000041838 */
[----:B------:R-:W2:Y:S07]  /*5200*/  LDSM.16.MT88.4 R20, [R224+0x5900] ;  /* 0x00590000e014783b */ /* 0x000eae0000004200 */
[----:B------:R-:W-:Y:S01]  /*5210*/  HMMA.16816.F32.BF16 R44, R8, R32, R80 ;  /* 0x00000020082c723c */ /* 0x000fe20000041850 */
[----:B-1----:R-:W-:-:S07]  /*5220*/  FFMA.FTZ R2, R163, c[0x0][0x2d0], -R5 ;  /* 0x0000b400a3027a23 */ /* 0x002fce0000010805 */
[C---:B------:R-:W-:Y:S01]  /*5230*/  HMMA.16816.F32.BF16 R36, R8.reuse, R34, R76 ;  /* 0x000000220824723c */ /* 0x040fe2000004184c */
[----:B------:R-:W-:Y:S01]  /*5240*/  LDSM.16.MT88.4 R32, [R225+0x2100] ;  /* 0x00210000e120783b */ /* 0x000fe20000004200 */
[----:B------:R1:W-:Y:S06]  /*5250*/  MUFU.EX2 R163, R2 ;  /* 0x0000000200a37308 */ /* 0x0003ec0000000800 */
[C---:B------:R-:W-:Y:S08]  /*5260*/  HMMA.16816.F32.BF16 R76, R8.reuse, R12, R108 ;  /* 0x0000000c084c723c */ /* 0x040ff0000004186c */
[----:B------:R-:W-:Y:S01]  /*5270*/  HMMA.16816.F32.BF16 R80, R8, R14, R96 ;  /* 0x0000000e0850723c */ /* 0x000fe20000041860 */
[----:B------:R-:W4:Y:S01]  /*5280*/  LDSM.16.MT88.4 R12, [R222+0x2100] ;  /* 0x00210000de0c783b */ /* 0x000f220000004200 */
[----:B-1----:R-:W-:-:S04]  /*5290*/  FFMA.FTZ R2, R156, c[0x0][0x2d0], -R0 ;  /* 0x0000b4009c027a23 */ /* 0x002fc80000010800 */
[----:B------:R1:W-:Y:S02]  /*52a0*/  MUFU.EX2 R162, R2 ;  /* 0x0000000200a27308 */ /* 0x0003e40000000800 */
[C---:B---3--:R-:W-:Y:S07]  /*52b0*/  HMMA.16816.F32.BF16 R88, R8.reuse, R28, R128 ;  /* 0x0000001c0858723c */ /* 0x048fee0000041880 */
[----:B------:R-:W-:Y:S01]  /*52c0*/  IMAD.MOV.U32 R131, RZ, RZ, R152 ;  /* 0x000000ffff837224 */ /* 0x000fe200078e0098 */
[----:B------:R-:W-:Y:S01]  /*52d0*/  HMMA.16816.F32.BF16 R108, R8, R30, R120 ;  /* 0x0000001e086c723c */ /* 0x000fe20000041878 */
[----:B------:R-:W3:Y:S01]  /*52e0*/  LDSM.16.MT88.4 R28, [R224+0x2100] ;  /* 0x00210000e01c783b */ /* 0x000ee20000004200 */
[----:B-1----:R-:W-:-:S06]  /*52f0*/  FFMA.FTZ R2, R157, c[0x0][0x2d0], -R0 ;  /* 0x0000b4009d027a23 */ /* 0x002fcc0000010800 */
[C---:B-----5:R-:W-:Y:S01]  /*5300*/  HMMA.16816.F32.BF16 R124, R8.reuse, R24, R124 ;  /* 0x00000018087c723c */ /* 0x060fe2000004187c */
[----:B------:R1:W5:Y:S07]  /*5310*/  MUFU.EX2 R161, R2 ;  /* 0x0000000200a17308 */ /* 0x00036e0000000800 */
[C---:B------:R-:W-:Y:S01]  /*5320*/  HMMA.16816.F32.BF16 R116, R8.reuse, R26, R116 ;  /* 0x0000001a0874723c */ /* 0x040fe20000041874 */
[----:B------:R-:W3:Y:S07]  /*5330*/  LDSM.16.MT88.4 R24, [R221+0x6100] ;  /* 0x00610000dd18783b */ /* 0x000eee0000004200 */
[----:B--2---:R-:W-:Y:S01]  /*5340*/  HMMA.16816.F32.BF16 R112, R8, R20, R92 ;  /* 0x000000140870723c */ /* 0x004fe2000004185c */
[----:B-1----:R-:W-:-:S04]  /*5350*/  FFMA.FTZ R2, R159, c[0x0][0x2d0], -R0 ;  /* 0x0000b4009f027a23 */ /* 0x002fc80000010800 */
[----:B------:R1:W-:Y:S03]  /*5360*/  MUFU.EX2 R160, R2 ;  /* 0x0000000200a07308 */ /* 0x0003e60000000800 */
[----:B------:R-:W-:Y:S01]  /*5370*/  HMMA.16816.F32.BF16 R100, R8, R22, R52 ;  /* 0x000000160864723c */ /* 0x000fe20000041834 */
[----:B------:R-:W2:Y:S06]  /*5380*/  LDSM.16.MT88.4 R20, [R222+0x6100] ;  /* 0x00610000de14783b */ /* 0x000eac0000004200 */
[----:B----4-:R-:W-:-:S02]  /*5390*/  F2FP.BF16.PACK_AB R8, R165, R166 ;  /* 0x000000a6a508723e */ /* 0x010fc400000010ff */
[----:B-----5:R-:W-:Y:S02]  /*53a0*/  F2FP.BF16.PACK_AB R9, R161, R162 ;  /* 0x000000a2a109723e */ /* 0x020fe400000010ff */
[----:B------:R-:W-:Y:S01]  /*53b0*/  F2FP.BF16.PACK_AB R10, R163, R164 ;  /* 0x000000a4a30a723e */ /* 0x000fe200000010ff */
[----:B-1----:R-:W-:-:S04]  /*53c0*/  FFMA.FTZ R2, R158, c[0x0][0x2d0], -R0 ;  /* 0x0000b4009e027a23 */ /* 0x002fc80000010800 */
[----:B------:R-:W1:Y:S02]  /*53d0*/  MUFU.EX2 R159, R2 ;  /* 0x00000002009f7308 */ /* 0x000e640000000800 */
[----:B-1----:R-:W-:Y:S01]  /*53e0*/  F2FP.BF16.PACK_AB R11, R159, R160 ;  /* 0x000000a09f0b723e */ /* 0x002fe200000010ff */
[----:B------:R-:W-:Y:S02]  /*53f0*/  FFMA.FTZ R2, R171, c[0x0][0x2d0], -R5 ;  /* 0x0000b400ab027a23 */ /* 0x000fe40000010805 */
[----:B------:R-:W-:-:S03]  /*5400*/  IMAD.MOV.U32 R171, RZ, RZ, R136 ;  /* 0x000000ffffab7224 */ /* 0x000fc600078e0088 */
[----:B------:R1:W-:Y:S01]  /*5410*/  MUFU.EX2 R158, R2 ;  /* 0x00000002009e7308 */ /* 0x0003e20000000800 */
[C---:B------:R-:W-:Y:S08]  /*5420*/  HMMA.16816.F32.BF16 R104, R8.reuse, R16, R72 ;  /* 0x000000100868723c */ /* 0x040ff00000041848 */
[----:B------:R-:W-:Y:S01]  /*5430*/  HMMA.16816.F32.BF16 R96, R8, R18, R64 ;  /* 0x000000120860723c */ /* 0x000fe20000041840 */
[----:B------:R-:W4:Y:S01]  /*5440*/  LDSM.16.MT88.4 R16, [R225+0x6100] ;  /* 0x00610000e110783b */ /* 0x000f220000004200 */
[----:B-1----:R-:W-:-:S06]  /*5450*/  FFMA.FTZ R2, R188, c[0x0][0x2d0], -R5 ;  /* 0x0000b400bc027a23 */ /* 0x002fcc0000010805 */
[C---:B------:R-:W-:Y:S01]  /*5460*/  HMMA.16816.F32.BF16 R92, R8.reuse, R12, R60 ;  /* 0x0000000c085c723c */ /* 0x040fe2000004183c */
[----:B------:R-:W-:Y:S01]  /*5470*/  IMAD.MOV.U32 R188, RZ, RZ, R138 ;  /* 0x000000ffffbc7224 */ /* 0x000fe200078e008a */
[----:B------:R1:W5:Y:S06]  /*5480*/  MUFU.EX2 R157, R2 ;  /* 0x00000002009d7308 */ /* 0x00036c0000000800 */
[C---:B------:R-:W-:Y:S01]  /*5490*/  HMMA.16816.F32.BF16 R84, R8.reuse, R14, R48 ;  /* 0x0000000e0854723c */ /* 0x040fe20000041830 */
[----:B------:R-:W2:Y:S07]  /*54a0*/  LDSM.16.MT88.4 R12, [R224+0x6100] ;  /* 0x00610000e00c783b */ /* 0x000eae0000004200 */
[----:B------:R-:W-:Y:S01]  /*54b0*/  HMMA.16816.F32.BF16 R72, R8, R32, R40 ;  /* 0x000000200848723c */ /* 0x000fe20000041828 */
[----:B-1----:R-:W-:-:S02]  /*54c0*/  FFMA.FTZ R2, R189, c[0x0][0x2d0], -R5 ;  /* 0x0000b400bd027a23 */ /* 0x002fc40000010805 */
[----:B------:R-:W-:Y:S02]  /*54d0*/  IMAD.MOV.U32 R189, RZ, RZ, R137 ;  /* 0x000000ffffbd7224 */ /* 0x000fe400078e0089 */
[----:B------:R1:W-:Y:S03]  /*54e0*/  MUFU.EX2 R156, R2 ;  /* 0x00000002009c7308 */ /* 0x0003e60000000800 */
[C---:B------:R-:W-:Y:S01]  /*54f0*/  HMMA.16816.F32.BF16 R64, R8.reuse, R34, R56 ;  /* 0x000000220840723c */ /* 0x040fe20000041838 */
[----:B------:R-:W4:Y:S07]  /*5500*/  LDSM.16.MT88.4 R32, [R221+0x2900] ;  /* 0x00290000dd20783b */ /* 0x000f2e0000004200 */
[----:B---3--:R-:W-:Y:S01]  /*5510*/  HMMA.16816.F32.BF16 R60, R8, R28, R44 ;  /* 0x0000001c083c723c */ /* 0x008fe2000004182c */
[----:B-1----:R-:W-:-:S07]  /*5520*/  FFMA.FTZ R2, R191, c[0x0][0x2d0], -R5 ;  /* 0x0000b400bf027a23 */ /* 0x002fce0000010805 */
[C---:B------:R-:W-:Y:S01]  /*5530*/  HMMA.16816.F32.BF16 R44, R8.reuse, R24, R76 ;  /* 0x00000018082c723c */ /* 0x040fe2000004184c */
[----:B------:R-:W-:Y:S01]  /*5540*/  IMAD.MOV.U32 R191, RZ, RZ, R150 ;  /* 0x000000ffffbf7224 */ /* 0x000fe200078e0096 */
[----:B------:R1:W-:Y:S06]  /*5550*/  MUFU.EX2 R155, R2 ;  /* 0x00000002009b7308 */ /* 0x0003ec0000000800 */
[C---:B------:R-:W-:Y:S01]  /*5560*/  HMMA.16816.F32.BF16 R48, R8.reuse, R26, R80 ;  /* 0x0000001a0830723c */ /* 0x040fe20000041850 */
[----:B------:R-:W3:Y:S07]  /*5570*/  LDSM.16.MT88.4 R24, [R225+0x2900] ;  /* 0x00290000e118783b */ /* 0x000eee0000004200 */
[----:B------:R-:W-:Y:S01]  /*5580*/  HMMA.16816.F32.BF16 R52, R8, R30, R36 ;  /* 0x0000001e0834723c */ /* 0x000fe20000041824 */
[----:B------:R-:W3:Y:S01]  /*5590*/  LDSM.16.MT88.4 R28, [R222+0x2900] ;  /* 0x00290000de1c783b */ /* 0x000ee20000004200 */
[----:B-1----:R-:W-:-:S02]  /*55a0*/  FFMA.FTZ R2, R167, c[0x0][0x2d0], -R0 ;  /* 0x0000b400a7027a23 */ /* 0x002fc40000010800 */
[----:B------:R-:W-:Y:S02]  /*55b0*/  IMAD.MOV.U32 R167, RZ, RZ, R149 ;  /* 0x000000ffffa77224 */ /* 0x000fe400078e0095 */
[----:B------:R1:W-:Y:S02]  /*55c0*/  MUFU.EX2 R154, R2 ;  /* 0x00000002009a7308 */ /* 0x0003e40000000800 */
[C---:B--2---:R-:W-:Y:S08]  /*55d0*/  HMMA.16816.F32.BF16 R40, R8.reuse, R20, R88 ;  /* 0x000000140828723c */ /* 0x044ff00000041858 */
[----:B------:R-:W-:Y:S01]  /*55e0*/  HMMA.16816.F32.BF16 R36, R8, R22, R108 ;  /* 0x000000160824723c */ /* 0x000fe2000004186c */
[----:B------:R-:W2:Y:S01]  /*55f0*/  LDSM.16.MT88.4 R20, [R224+0x2900] ;  /* 0x00290000e014783b */ /* 0x000ea20000004200 */
[----:B-1----:R-:W-:-:S06]  /*5600*/  FFMA.FTZ R2, R169, c[0x0][0x2d0], -R0 ;  /* 0x0000b400a9027a23 */ /* 0x002fcc0000010800 */
[C---:B----4-:R-:W-:Y:S01]  /*5610*/  HMMA.16816.F32.BF16 R56, R8.reuse, R16, R124 ;  /* 0x000000100838723c */ /* 0x050fe2000004187c */
[----:B------:R-:W-:Y:S01]  /*5620*/  IMAD.MOV.U32 R169, RZ, RZ, R148 ;  /* 0x000000ffffa97224 */ /* 0x000fe200078e0094 */
[----:B------:R1:W4:Y:S05]  /*5630*/  MUFU.EX2 R153, R2 ;  /* 0x0000000200997308 */ /* 0x00032a0000000800 */
[----:B------:R-:W-:Y:S01]  /*5640*/  IMAD.MOV.U32 R127, RZ, RZ, R139 ;  /* 0x000000ffff7f7224 */ /* 0x000fe200078e008b */
[----:B------:R-:W-:Y:S01]  /*5650*/  HMMA.16816.F32.BF16 R76, R8, R18, R116 ;  /* 0x00000012084c723c */ /* 0x000fe20000041874 */
[----:B------:R-:W2:Y:S01]  /*5660*/  LDSM.16.MT88.4 R16, [R222+0x6900] ;  /* 0x00690000de10783b */ /* 0x000ea20000004200 */
[----:B------:R-:W-:-:S02]  /*5670*/  IMAD.MOV.U32 R126, RZ, RZ, R70 ;  /* 0x000000ffff7e7224 */ /* 0x000fc400078e0046 */
[----:B------:R-:W-:Y:S02]  /*5680*/  IMAD.MOV.U32 R70, RZ, RZ, R71 ;  /* 0x000000ffff467224 */ /* 0x000fe400078e0047 */
[----:B------:R-:W-:Y:S02]  /*5690*/  IMAD.MOV.U32 R125, RZ, RZ, R134 ;  /* 0x000000ffff7d7224 */ /* 0x000fe400078e0086 */
[C---:B------:R-:W-:Y:S01]  /*56a0*/  HMMA.16816.F32.BF16 R116, R8.reuse, R12, R112 ;  /* 0x0000000c0874723c */ /* 0x040fe20000041870 */
[----:B------:R-:W-:Y:S02]  /*56b0*/  IMAD.MOV.U32 R124, RZ, RZ, R135 ;  /* 0x000000ffff7c7224 */ /* 0x000fe400078e0087 */
[----:B-1----:R-:W-:Y:S02]  /*56c0*/  FFMA.FTZ R2, R168, c[0x0][0x2d0], -R0 ;  /* 0x0000b400a8027a23 */ /* 0x002fe40000010800 */
[----:B------:R-:W-:Y:S02]  /*56d0*/  IMAD.MOV.U32 R168, RZ, RZ, R151 ;  /* 0x000000ffffa87224 */ /* 0x000fe400078e0097 */
[----:B------:R1:W-:Y:S01]  /*56e0*/  MUFU.EX2 R152, R2 ;  /* 0x0000000200987308 */ /* 0x0003e20000000800 */
[----:B------:R-:W-:Y:S01]  /*56f0*/  HMMA.16816.F32.BF16 R80, R8, R14, R100 ;  /* 0x0000000e0850723c */ /* 0x000fe20000041864 */
[----:B------:R-:W2:Y:S06]  /*5700*/  LDSM.16.MT88.4 R12, [R221+0x6900] ;  /* 0x00690000dd0c783b */ /* 0x000eac0000004200 */
[----:B-----5:R-:W-:-:S02]  /*5710*/  F2FP.BF16.PACK_AB R8, R157, R158 ;  /* 0x0000009e9d08723e */ /* 0x020fc400000010ff */
[----:B----4-:R-:W-:Y:S02]  /*5720*/  F2FP.BF16.PACK_AB R9, R153, R154 ;  /* 0x0000009a9909723e */ /* 0x010fe400000010ff */
[----:B------:R-:W-:Y:S01]  /*5730*/  F2FP.BF16.PACK_AB R10, R155, R156 ;  /* 0x0000009c9b0a723e */ /* 0x000fe200000010ff */
[----:B-1----:R-:W-:Y:S02]  /*5740*/  FFMA.FTZ R2, R170, c[0x0][0x2d0], -R0 ;  /* 0x0000b400aa027a23 */ /* 0x002fe40000010800 */
[----:B------:R-:W-:Y:S02]  /*5750*/  IMAD.MOV.U32 R170, RZ, RZ, R131 ;  /* 0x000000ffffaa7224 */ /* 0x000fe400078e0083 */
[----:B------:R-:W1:Y:S02]  /*5760*/  MUFU.EX2 R151, R2 ;  /* 0x0000000200977308 */ /* 0x000e640000000800 */
[----:B-1----:R-:W-:Y:S01]  /*5770*/  F2FP.BF16.PACK_AB R11, R151, R152 ;  /* 0x00000098970b723e */ /* 0x002fe200000010ff */
[----:B------:R-:W-:-:S05]  /*5780*/  FFMA.FTZ R2, R207, c[0x0][0x2d0], -R5 ;  /* 0x0000b400cf027a23 */ /* 0x000fca0000010805 */
[----:B------:R1:W-:Y:S01]  /*5790*/  MUFU.EX2 R150, R2 ;  /* 0x0000000200967308 */ /* 0x0003e20000000800 */
[C---:B------:R-:W-:Y:S08]  /*57a0*/  HMMA.16816.F32.BF16 R120, R8.reuse, R34, R96 ;  /* 0x000000220878723c */ /* 0x040ff00000041860 */
[----:B---3--:R-:W-:Y:S01]  /*57b0*/  HMMA.16816.F32.BF16 R96, R8, R24, R72 ;  /* 0x000000180860723c */ /* 0x008fe20000041848 */
[----:B-1----:R-:W-:-:S07]  /*57c0*/  FFMA.FTZ R2, R212, c[0x0][0x2d0], -R5 ;  /* 0x0000b400d4027a23 */ /* 0x002fce0000010805 */
[C---:B------:R-:W-:Y:S01]  /*57d0*/  HMMA.16816.F32.BF16 R100, R8.reuse, R26, R64 ;  /* 0x0000001a0864723c */ /* 0x040fe20000041840 */
[----:B------:R-:W1:Y:S01]  /*57e0*/  LDSM.16.MT88.4 R24, [R225+0x6900] ;  /* 0x00690000e118783b */ /* 0x000e620000004200 */
[----:B------:R3:W4:Y:S06]  /*57f0*/  MUFU.EX2 R149, R2 ;  /* 0x0000000200957308 */ /* 0x00072c0000000800 */
[C---:B------:R-:W-:Y:S01]  /*5800*/  HMMA.16816.F32.BF16 R112, R8.reuse, R32, R104 ;  /* 0x000000200870723c */ /* 0x040fe20000041868 */
[----:B------:R-:W5:Y:S07]  /*5810*/  LDSM.16.MT88.4 R32, [R224+0x6900] ;  /* 0x00690000e020783b */ /* 0x000f6e0000004200 */
[----:B------:R-:W-:Y:S01]  /*5820*/  HMMA.16816.F32.BF16 R108, R8, R28, R92 ;  /* 0x0000001c086c723c */ /* 0x000fe2000004185c */
[----:B---3--:R-:W-:-:S04]  /*5830*/  FFMA.FTZ R2, R216, c[0x0][0x2d0], -R5 ;  /* 0x0000b400d8027a23 */ /* 0x008fc80000010805 */
[----:B------:R3:W-:Y:S03]  /*5840*/  MUFU.EX2 R148, R2 ;  /* 0x0000000200947308 */ /* 0x0007e60000000800 */
[C---:B--2---:R-:W-:Y:S08]  /*5850*/  HMMA.16816.F32.BF16 R92, R8.reuse, R20, R60 ;  /* 0x00000014085c723c */ /* 0x044ff0000004183c */
[----:B------:R-:W-:Y:S01]  /*5860*/  HMMA.16816.F32.BF16 R88, R8, R22, R52 ;  /* 0x000000160858723c */ /* 0x000fe20000041834 */
[----:B------:R-:W2:Y:S01]  /*5870*/  LDSM.16.MT88.4 R20, [R222+0x3100] ;  /* 0x00310000de14783b */ /* 0x000ea20000004200 */
[----:B---3--:R-:W-:-:S06]  /*5880*/  FFMA.FTZ R2, R218, c[0x0][0x2d0], -R5 ;  /* 0x0000b400da027a23 */ /* 0x008fcc0000010805 */
[C---:B------:R-:W-:Y:S01]  /*5890*/  HMMA.16816.F32.BF16 R60, R8.reuse, R16, R40 ;  /* 0x00000010083c723c */ /* 0x040fe20000041828 */
[----:B------:R3:W-:Y:S07]  /*58a0*/  MUFU.EX2 R139, R2 ;  /* 0x00000002008b7308 */ /* 0x0007ee0000000800 */
[C---:B------:R-:W-:Y:S01]  /*58b0*/  HMMA.16816.F32.BF16 R40, R8.reuse, R18, R36 ;  /* 0x000000120828723c */ /* 0x040fe20000041824 */
[----:B------:R-:W2:Y:S07]  /*58c0*/  LDSM.16.MT88.4 R16, [R225+0x3100] ;  /* 0x00310000e110783b */ /* 0x000eae0000004200 */
[----:B------:R-:W-:Y:S01]  /*58d0*/  HMMA.16816.F32.BF16 R64, R8, R14, R48 ;  /* 0x0000000e0840723c */ /* 0x000fe20000041830 */
[----:B---3--:R-:W-:-:S04]  /*58e0*/  FFMA.FTZ R2, R199, c[0x0][0x2d0], -R0 ;  /* 0x0000b400c7027a23 */ /* 0x008fc80000010800 */
[----:B------:R3:W-:Y:S03]  /*58f0*/  MUFU.EX2 R138, R2 ;  /* 0x00000002008a7308 */ /* 0x0007e60000000800 */
[C---:B-1----:R-:W-:Y:S08]  /*5900*/  HMMA.16816.F32.BF16 R48, R8.reuse, R24, R56 ;  /* 0x000000180830723c */ /* 0x042ff00000041838 */
[----:B------:R-:W-:Y:S01]  /*5910*/  HMMA.16816.F32.BF16 R52, R8, R26, R76 ;  /* 0x0000001a0834723c */ /* 0x000fe2000004184c */
[----:B------:R-:W1:Y:S04]  /*5920*/  LDSM.16.MT88.4 R24, [R221+0x7100] ;  /* 0x00710000dd18783b */ /* 0x000e680000004200 */
[----:B------:R-:W-:Y:S01]  /*5930*/  LDSM.16.MT88.4 R76, [R221+0x3900] ;  /* 0x00390000dd4c783b */ /* 0x000fe20000004200 */
[----:B---3--:R-:W-:-:S02]  /*5940*/  FFMA.FTZ R2, R200, c[0x0][0x2d0], -R0 ;  /* 0x0000b400c8027a23 */ /* 0x008fc40000010800 */
[C---:B------:R-:W-:Y:S01]  /*5950*/  HMMA.16816.F32.BF16 R104, R8.reuse, R30, R84 ;  /* 0x0000001e0868723c */ /* 0x040fe20000041854 */
[----:B------:R-:W3:Y:S01]  /*5960*/  LDSM.16.MT88.4 R28, [R221+0x3100] ;  /* 0x00310000dd1c783b */ /* 0x000ee20000004200 */
[----:B------:R2:W1:Y:S06]  /*5970*/  MUFU.EX2 R137, R2 ;  /* 0x0000000200897308 */ /* 0x00046c0000000800 */
[C---:B------:R-:W-:Y:S01]  /*5980*/  HMMA.16816.F32.BF16 R84, R8.reuse, R12, R44 ;  /* 0x0000000c0854723c */ /* 0x040fe2000004182c */
[----:B------:R-:W3:Y:S07]  /*5990*/  LDSM.16.MT88.4 R12, [R224+0x3100] ;  /* 0x00310000e00c783b */ /* 0x000eee0000004200 */
[----:B-----5:R-:W-:Y:S01]  /*59a0*/  HMMA.16816.F32.BF16 R44, R8, R32, R116 ;  /* 0x00000020082c723c */ /* 0x020fe20000041874 */
[----:B------:R-:W-:Y:S01]  /*59b0*/  LDSM.16.MT88.4 R116, [R222+0x7900] ;  /* 0x00790000de74783b */ /* 0x000fe20000004200 */
[----:B--2---:R-:W-:-:S04]  /*59c0*/  FFMA.FTZ R2, R201, c[0x0][0x2d0], -R0 ;  /* 0x0000b400c9027a23 */ /* 0x004fc80000010800 */
[----:B------:R2:W-:Y:S02]  /*59d0*/  MUFU.EX2 R136, R2 ;  /* 0x0000000200887308 */ /* 0x0005e40000000800 */
[----:B------:R-:W-:Y:S01]  /*59e0*/  HMMA.16816.F32.BF16 R36, R8, R34, R80 ;  /* 0x000000220824723c */ /* 0x000fe20000041850 */
[----:B------:R-:W-:Y:S06]  /*59f0*/  LDSM.16.MT88.4 R32, [R222+0x7100] ;  /* 0x00710000de20783b */ /* 0x000fec0000004200 */
[----:B----4-:R-:W-:Y:S02]  /*5a00*/  F2FP.BF16.PACK_AB R8, R149, R150 ;  /* 0x000000969508723e */ /* 0x010fe400000010ff */
[----:B-1----:R-:W-:-:S02]  /*5a10*/  F2FP.BF16.PACK_AB R9, R137, R138 ;  /* 0x0000008a8909723e */ /* 0x002fc400000010ff */
[----:B------:R-:W-:Y:S01]  /*5a20*/  F2FP.BF16.PACK_AB R10, R139, R148 ;  /* 0x000000948b0a723e */ /* 0x000fe200000010ff */
[----:B--2---:R-:W-:-:S04]  /*5a30*/  FFMA.FTZ R2, R202, c[0x0][0x2d0], -R0 ;  /* 0x0000b400ca027a23 */ /* 0x004fc80000010800 */
[----:B------:R-:W1:Y:S02]  /*5a40*/  MUFU.EX2 R71, R2 ;  /* 0x0000000200477308 */ /* 0x000e640000000800 */
[----:B-1----:R-:W-:Y:S01]  /*5a50*/  F2FP.BF16.PACK_AB R11, R71, R136 ;  /* 0x00000088470b723e */ /* 0x002fe200000010ff */
[----:B------:R-:W-:-:S05]  /*5a60*/  FFMA.FTZ R2, R70, c[0x0][0x2d0], -R5 ;  /* 0x0000b40046027a23 */ /* 0x000fca0000010805 */
[----:B------:R1:W-:Y:S01]  /*5a70*/  MUFU.EX2 R70, R2 ;  /* 0x0000000200467308 */ /* 0x0003e20000000800 */
[C---:B------:R-:W-:Y:S08]  /*5a80*/  HMMA.16816.F32.BF16 R56, R8.reuse, R22, R104 ;  /* 0x000000160838723c */ /* 0x040ff00000041868 */
[----:B------:R-:W-:Y:S01]  /*5a90*/  HMMA.16816.F32.BF16 R96, R8, R16, R96 ;  /* 0x000000100860723c */ /* 0x000fe20000041860 */
[----:B-1----:R-:W-:-:S07]  /*5aa0*/  FFMA.FTZ R2, R126, c[0x0][0x2d0], -R5 ;  /* 0x0000b4007e027a23 */ /* 0x002fce0000010805 */
[----:B------:R-:W-:Y:S01]  /*5ab0*/  HMMA.16816.F32.BF16 R104, R8, R18, R100 ;  /* 0x000000120868723c */ /* 0x000fe20000041864 */
[----:B------:R-:W1:Y:S01]  /*5ac0*/  LDSM.16.MT88.4 R16, [R225+0x7100] ;  /* 0x00710000e110783b */ /* 0x000e620000004200 */
[----:B------:R-:W-:-:S03]  /*5ad0*/  IMAD.MOV.U32 R126, RZ, RZ, R133 ;  /* 0x000000ffff7e7224 */ /* 0x000fc600078e0085 */
[----:B------:R-:W-:Y:S03]  /*5ae0*/  LDSM.16.MT88.4 R100, [R224+0x3900] ;  /* 0x00390000e064783b */ /* 0x000fe60000004200 */
[C---:B------:R-:W-:Y:S01]  /*5af0*/  HMMA.16816.F32.BF16 R128, R8.reuse, R24, R84 ;  /* 0x000000180880723c */ /* 0x040fe20000041854 */
[----:B------:R2:W4:Y:S01]  /*5b00*/  MUFU.EX2 R24, R2 ;  /* 0x0000000200187308 */ /* 0x0005220000000800 */
[----:B------:R-:W-:Y:S06]  /*5b10*/  LDSM.16.MT88.4 R84, [R222+0x3900] ;  /* 0x00390000de54783b */ /* 0x000fec0000004200 */
[C---:B------:R-:W-:Y:S01]  /*5b20*/  HMMA.16816.F32.BF16 R80, R8.reuse, R20, R108 ;  /* 0x000000140850723c */ /* 0x040fe2000004186c */
[----:B------:R-:W-:Y:S07]  /*5b30*/  LDSM.16.MT88.4 R108, [R221+0x7900] ;  /* 0x00790000dd6c783b */ /* 0x000fee0000004200 */
[----:B---3--:R-:W-:Y:S01]  /*5b40*/  HMMA.16816.F32.BF16 R72, R8, R28, R112 ;  /* 0x0000001c0848723c */ /* 0x008fe20000041870 */
[----:B--2---:R-:W-:-:S02]  /*5b50*/  FFMA.FTZ R2, R127, c[0x0][0x2d0], -R5 ;  /* 0x0000b4007f027a23 */ /* 0x004fc40000010805 */
[----:B------:R-:W-:Y:S01]  /*5b60*/  IMAD.MOV.U32 R127, RZ, RZ, R132 ;  /* 0x000000ffff7f7224 */ /* 0x000fe200078e0084 */
[----:B----4-:R-:W-:Y:S01]  /*5b70*/  F2FP.BF16.PACK_AB R132, R24, R70 ;  /* 0x000000461884723e */ /* 0x010fe200000010ff */
[----:B------:R2:W-:Y:S03]  /*5b80*/  MUFU.EX2 R23, R2 ;  /* 0x0000000200177308 */ /* 0x0005e60000000800 */
[C---:B------:R-:W-:Y:S08]  /*5b90*/  HMMA.16816.F32.BF16 R28, R8.reuse, R30, R120 ;  /* 0x0000001e081c723c */ /* 0x040ff00000041878 */
[----:B------:R-:W-:Y:S01]  /*5ba0*/  HMMA.16816.F32.BF16 R112, R8, R12, R92 ;  /* 0x0000000c0870723c */ /* 0x000fe2000004185c */
[----:B------:R-:W-:Y:S01]  /*5bb0*/  LDSM.16.MT88.4 R92, [R225+0x3900] ;  /* 0x00390000e15c783b */ /* 0x000fe20000004200 */
[----:B--2---:R-:W-:-:S06]  /*5bc0*/  FFMA.FTZ R2, R244, c[0x0][0x2d0], -R5 ;  /* 0x0000b400f4027a23 */ /* 0x004fcc0000010805 */
[C---:B-1----:R-:W-:Y:S01]  /*5bd0*/  HMMA.16816.F32.BF16 R48, R8.reuse, R16, R48 ;  /* 0x000000100830723c */ /* 0x042fe20000041830 */
[----:B------:R1:W2:Y:S07]  /*5be0*/  MUFU.EX2 R22, R2 ;  /* 0x0000000200167308 */ /* 0x0002ae0000000800 */
[C---:B------:R-:W-:Y:S01]  /*5bf0*/  HMMA.16816.F32.BF16 R120, R8.reuse, R14, R88 ;  /* 0x0000000e0878723c */ /* 0x040fe20000041858 */
[----:B------:R-:W3:Y:S07]  /*5c00*/  LDSM.16.MT88.4 R12, [R224+0x7100] ;  /* 0x00710000e00c783b */ /* 0x000eee0000004200 */
[----:B------:R-:W-:Y:S01]  /*5c10*/  HMMA.16816.F32.BF16 R64, R8, R26, R64 ;  /* 0x0000001a0840723c */ /* 0x000fe20000041840 */
[----:B-1----:R-:W-:Y:S01]  /*5c20*/  FFMA.FTZ R2, R219, c[0x0][0x2d0], -R0 ;  /* 0x0000b400db027a23 */ /* 0x002fe20000010800 */
[----:B--2---:R-:W-:-:S03]  /*5c30*/  F2FP.BF16.PACK_AB R134, R22, R23 ;  /* 0x000000171686723e */ /* 0x004fc600000010ff */
[----:B------:R1:W-:Y:S03]  /*5c40*/  MUFU.EX2 R21, R2 ;  /* 0x0000000200157308 */ /* 0x0003e60000000800 */
[C---:B------:R-:W-:Y:S08]  /*5c50*/  HMMA.16816.F32.BF16 R60, R8.reuse, R32, R60 ;  /* 0x00000020083c723c */ /* 0x040ff0000004183c */
[----:B------:R-:W-:Y:S01]  /*5c60*/  HMMA.16816.F32.BF16 R40, R8, R34, R40 ;  /* 0x000000220828723c */ /* 0x000fe20000041828 */
[----:B-1----:R-:W-:-:S07]  /*5c70*/  FFMA.FTZ R2, R246, c[0x0][0x2d0], -R0 ;  /* 0x0000b400f6027a23 */ /* 0x002fce0000010800 */
[C---:B------:R-:W-:Y:S01]  /*5c80*/  HMMA.16816.F32.BF16 R52, R8.reuse, R18, R52 ;  /* 0x000000120834723c */ /* 0x040fe20000041834 */
[----:B------:R1:W2:Y:S07]  /*5c90*/  MUFU.EX2 R20, R2 ;  /* 0x0000000200147308 */ /* 0x0002ae0000000800 */
[----:B---3--:R-:W-:Y:S01]  /*5ca0*/  HMMA.16816.F32.BF16 R44, R8, R12, R44 ;  /* 0x0000000c082c723c */ /* 0x008fe2000004182c */
[----:B-1----:R-:W-:-:S07]  /*5cb0*/  FFMA.FTZ R2, R245, c[0x0][0x2d0], -R0 ;  /* 0x0000b400f5027a23 */ /* 0x002fce0000010800 */
[----:B------:R-:W-:Y:S01]  /*5cc0*/  HMMA.16816.F32.BF16 R36, R8, R14, R36 ;  /* 0x0000000e0824723c */ /* 0x000fe20000041824 */
[----:B------:R-:W-:Y:S01]  /*5cd0*/  FFMA.FTZ R0, R250, c[0x0][0x2d0], -R0 ;  /* 0x0000b400fa007a23 */ /* 0x000fe20000010800 */
[----:B--2---:R-:W-:Y:S01]  /*5ce0*/  F2FP.BF16.PACK_AB R133, R20, R21 ;  /* 0x000000151485723e */ /* 0x004fe200000010ff */
[----:B------:R1:W-:Y:S08]  /*5cf0*/  MUFU.EX2 R17, R2 ;  /* 0x0000000200117308 */ /* 0x0003f00000000800 */
[----:B------:R2:W3:Y:S01]  /*5d00*/  MUFU.EX2 R16, R0 ;  /* 0x0000000000107308 */ /* 0x0004e20000000800 */
[----:B-1----:R-:W-:-:S04]  /*5d10*/  FADD.FTZ R2, R127, R126 ;  /* 0x0000007e7f027221 */ /* 0x002fc80000010000 */
[----:B------:R-:W-:Y:S02]  /*5d20*/  FADD.FTZ R2, R168, R2 ;  /* 0x00000002a8027221 */ /* 0x000fe40000010000 */
[----:B--2---:R-:W-:Y:S01]  /*5d30*/  FADD.FTZ R0, R125, R124 ;  /* 0x0000007c7d007221 */ /* 0x004fe20000010000 */
[----:B---3--:R-:W-:Y:S01]  /*5d40*/  F2FP.BF16.PACK_AB R135, R16, R17 ;  /* 0x000000111087723e */ /* 0x008fe200000010ff */
        /* <DEDUP_REMOVED lines=33> */
[----:B------:R-:W2:Y:S02]  /*5f60*/  LDSM.16.MT88.4 R4, [R224+0x7900] ;  /* 0x00790000e004783b */ /* 0x000ea40000004200 */
[----:B------:R-:W-:Y:S01]  /*5f70*/  FADD.FTZ R3, R196, R0 ;  /* 0x00000000c4037221 */ /* 0x000fe20000010000 */
[----:B------:R-:W-:Y:S01]  /*5f80*/  HMMA.16816.F32.BF16 R104, R132, R108, R128 ;  /* 0x0000006c8468723c */ /* 0x000fe20000041880 */
[----:B------:R-:W-:-:S04]  /*5f90*/  @P3 IMAD.HI.U32 R0, R171, c[0x0][0x2c8], RZ ;  /* 0x0000b200ab003a27 */ /* 0x000fc800078e00ff */
[----:B------:R-:W-:Y:S01]  /*5fa0*/  FADD.FTZ R3, R166, R3 ;  /* 0x00000003a6037221 */ /* 0x000fe20000010000 */
[----:B------:R-:W-:Y:S01]  /*5fb0*/  @P3 SHF.R.U32.HI R8, RZ, c[0x0][0x2cc], R0 ;  /* 0x0000b300ff083a19 */ /* 0x000fe20000011600 */
[----:B------:R-:W-:Y:S01]  /*5fc0*/  FADD.FTZ R0, R162, R2 ;  /* 0x00000002a2007221 */ /* 0x000fe20000010000 */
[C---:B------:R-:W-:Y:S01]  /*5fd0*/  HMMA.16816.F32.BF16 R112, R132.reuse, R116, R60 ;  /* 0x000000748470723c */ /* 0x040fe2000004183c */
[----:B------:R-:W-:Y:S01]  /*5fe0*/  FADD.FTZ R2, R165, R3 ;  /* 0x00000003a5027221 */ /* 0x000fe20000010000 */
[----:B------:R-:W3:Y:S01]  /*5ff0*/  @P3 R2UR UR23, R8 ;  /* 0x00000000081733c2 */ /* 0x000ee200000e0000 */
[----:B------:R-:W-:Y:S02]  /*6000*/  FADD.FTZ R0, R161, R0 ;  /* 0x00000000a1007221 */ /* 0x000fe40000010000 */
[----:B------:R-:W-:Y:S02]  /*6010*/  FADD.FTZ R2, R164, R2 ;  /* 0x00000002a4027221 */ /* 0x000fe40000010000 */
[----:B------:R-:W-:Y:S01]  /*6020*/  FADD.FTZ R0, R160, R0 ;  /* 0x00000000a0007221 */ /* 0x000fe20000010000 */
[----:B-1----:R-:W-:Y:S01]  /*6030*/  HMMA.16816.F32.BF16 R120, R132, R124, R48 ;  /* 0x0000007c8478723c */ /* 0x002fe20000041830 */
        /* <DEDUP_REMOVED lines=11> */
[----:B---3--:R-:W-:Y:S01]  /*60f0*/  UIADD3 UR23, UR23, UR8, -UR11 ;  /* 0x0000000817177290 */ /* 0x008fe2000fffe80b */
[----:B------:R-:W-:Y:S02]  /*6100*/  FADD.FTZ R0, R151, R0 ;  /* 0x0000000097007221 */ /* 0x000fe40000010000 */
[----:B------:R-:W-:Y:S01]  /*6110*/  FADD.FTZ R2, R150, R2 ;  /* 0x0000000296027221 */ /* 0x000fe20000010000 */
[----:B------:R-:W-:Y:S01]  /*6120*/  USHF.R.S32.HI UR4, URZ, 0x1f, UR23 ;  /* 0x0000001f3f047899 */ /* 0x000fe20008011417 */
[----:B------:R-:W-:Y:S01]  /*6130*/  FADD.FTZ R0, R138, R0 ;  /* 0x000000008a007221 */ /* 0x000fe20000010000 */
[----:B------:R-:W-:Y:S01]  /*6140*/  HMMA.16816.F32.BF16 R108, R132, R110, R64 ;  /* 0x0000006e846c723c */ /* 0x000fe20000041840 */
[----:B------:R-:W-:Y:S01]  /*6150*/  FADD.FTZ R2, R149, R2 ;  /* 0x0000000295027221 */ /* 0x000fe20000010000 */
[----:B------:R-:W-:Y:S01]  /*6160*/  ULEA.HI UR4, UR4, UR23, URZ, 0x7 ;  /* 0x0000001704047291 */ /* 0x000fe2000f8f383f */
[----:B------:R-:W-:-:S02]  /*6170*/  FADD.FTZ R0, R137, R0 ;  /* 0x0000000089007221 */ /* 0x000fc40000010000 */
[----:B------:R-:W-:Y:S01]  /*6180*/  FADD.FTZ R3, R148, R2 ;  /* 0x0000000294037221 */ /* 0x000fe20000010000 */
[----:B------:R-:W-:Y:S01]  /*6190*/  USHF.R.S32.HI UR24, URZ, 0x7, UR4 ;  /* 0x000000073f187899 */ /* 0x000fe20008011404 */
[----:B------:R-:W-:Y:S01]  /*61a0*/  FADD.FTZ R2, R136, R0 ;  /* 0x0000000088027221 */ /* 0x000fe20000010000 */
[C---:B------:R-:W-:Y:S01]  /*61b0*/  HMMA.16816.F32.BF16 R116, R132.reuse, R118, R40 ;  /* 0x000000768474723c */ /* 0x040fe20000041828 */
[----:B------:R-:W-:Y:S01]  /*61c0*/  FADD.FTZ R0, R139, R3 ;  /* 0x000000038b007221 */ /* 0x000fe20000010000 */
[----:B------:R-:W-:Y:S01]  /*61d0*/  UISETP.LT.AND UP0, UPT, URZ, UR24, UPT ;  /* 0x000000183f00728c */ /* 0x000fe2000bf01270 */
[----:B------:R-:W-:Y:S02]  /*61e0*/  FADD.FTZ R2, R71, R2 ;  /* 0x0000000247027221 */ /* 0x000fe40000010000 */
[----:B------:R-:W-:Y:S01]  /*61f0*/  FADD.FTZ R0, R70, R0 ;  /* 0x0000000046007221 */ /* 0x000fe20000010000 */
[----:B------:R-:W-:Y:S01]  /*6200*/  USEL UR24, URZ, UR24, !UP0 ;  /* 0x000000183f187287 */ /* 0x000fe2000c000000 */
[----:B------:R-:W-:Y:S01]  /*6210*/  FADD.FTZ R2, R21, R2 ;  /* 0x0000000215027221 */ /* 0x000fe20000010000 */
[----:B------:R-:W-:Y:S01]  /*6220*/  HMMA.16816.F32.BF16 R124, R132, R126, R52 ;  /* 0x0000007e847c723c */ /* 0x000fe20000041834 */
[----:B------:R-:W-:Y:S01]  /*6230*/  FADD.FTZ R0, R24, R0 ;  /* 0x0000000018007221 */ /* 0x000fe20000010000 */
[----:B------:R-:W-:Y:S01]  /*6240*/  UISETP.GE.AND UP0, UPT, UR25, UR24, UPT ;  /* 0x000000181900728c */ /* 0x000fe2000bf06270 */
[----:B------:R-:W-:-:S02]  /*6250*/  FADD.FTZ R2, R20, R2 ;  /* 0x0000000214027221 */ /* 0x000fc40000010000 */
[----:B------:R-:W-:Y:S02]  /*6260*/  FADD.FTZ R0, R23, R0 ;  /* 0x0000000017007221 */ /* 0x000fe40000010000 */
[----:B------:R-:W-:Y:S01]  /*6270*/  FADD.FTZ R2, R17, R2 ;  /* 0x0000000211027221 */ /* 0x000fe20000010000 */
[----:B------:R-:W-:Y:S01]  /*6280*/  PLOP3.LUT P0, PT, PT, PT, UP0, 0x80, 0x0 ;  /* 0x000000000000781c */ /* 0x000fe20003f0f008 */
[----:B------:R-:W-:Y:S01]  /*6290*/  FADD.FTZ R3, R22, R0 ;  /* 0x0000000016037221 */ /* 0x000fe20000010000 */
[----:B--2---:R-:W-:Y:S01]  /*62a0*/  HMMA.16816.F32.BF16 R128, R132, R4, R44 ;  /* 0x000000048480723c */ /* 0x004fe2000004182c */
        /* <DEDUP_REMOVED lines=8> */
[----:B------:R-:W5:Y:S04]  /*6330*/  LDL.64 R168, [R1+0x38] ;  /* 0x0000380001a87983 */ /* 0x000f680000100a00 */
[----:B------:R-:W5:Y:S01]  /*6340*/  LDL.64 R188, [R1+0x30] ;  /* 0x0000300001bc7983 */ /* 0x000f620000100a00 */
[----:B------:R-:W-:Y:S01]  /*6350*/  IMAD.MOV.U32 R70, RZ, RZ, R68 ;  /* 0x000000ffff467224 */ /* 0x000fe200078e0044 */
[----:B------:R-:W-:-:S02]  /*6360*/  UMOV UR26, UR25 ;  /* 0x00000019001a7c82 */ /* 0x000fc40008000000 */
[----:B------:R-:W-:Y:S02]  /*6370*/  UMOV UR17, 0xffffff80 ;  /* 0xffffff8000117882 */ /* 0x000fe40000000000 */
[----:B------:R-:W-:Y:S02]  /*6380*/  ULDC.64 UR6, c[0x0][0x208] ;  /* 0x0000820000067ab9 */ /* 0x000fe40000000a00 */
[----:B------:R-:W-:Y:S01]  /*6390*/  ULDC.64 UR4, c[0x0][0x1e0] ;  /* 0x0000780000047ab9 */ /* 0x000fe20000000a00 */
[----:B-12---:R-:W-:Y:S02]  /*63a0*/  IADD3 R3, P1, R200, 0x40, RZ ;  /* 0x00000040c8037810 */ /* 0x006fe40007f3e0ff */
[----:B---3--:R-:W-:Y:S01]  /*63b0*/  IADD3 R2, P0, R170, 0x40, RZ ;  /* 0x00000040aa027810 */ /* 0x008fe20007f1e0ff */
[----:B----4-:R-:W-:Y:S02]  /*63c0*/  @P3 IMAD.HI.U32 R0, R191, c[0x0][0x2c8], RZ ;  /* 0x0000b200bf003a27 */ /* 0x010fe400078e00ff */
[----:B------:R-:W-:Y:S04]  /*63d0*/  STL [R1+0x14], R3 ;  /* 0x0000140301007387 */ /* 0x000fe80000100800 */
[----:B------:R1:W-:Y:S01]  /*63e0*/  STL [R1+0x10], R2 ;  /* 0x0000100201007387 */ /* 0x0003e20000100800 */
[----:B------:R-:W-:Y:S01]  /*63f0*/  @P3 SHF.R.U32.HI R4, RZ, c[0x0][0x2cc], R0 ;  /* 0x0000b300ff043a19 */ /* 0x000fe20000011600 */
[----:B-----5:R-:W-:-:S04]  /*6400*/  IMAD.X R0, RZ, RZ, R189, P0 ;  /* 0x000000ffff007224 */ /* 0x020fc800000e06bd */
[----:B------:R2:W-:Y:S01]  /*6410*/  @P3 STL [R1+0x4], R4 ;  /* 0x0000040401003387 */ /* 0x0005e20000100800 */
[----:B-1----:R-:W-:-:S05]  /*6420*/  IADD3.X R2, RZ, R169, RZ, P1, !PT ;  /* 0x000000a9ff027210 */ /* 0x002fca0000ffe4ff */
[----:B------:R2:W-:Y:S04]  /*6430*/  STL [R1+0xc], R2 ;  /* 0x00000c0201007387 */ /* 0x0005e80000100800 */
[----:B------:R2:W-:Y:S01]  /*6440*/  STL [R1+0x8], R0 ;  /* 0x0000080001007387 */ /* 0x0005e20000100800 */
[----:B------:R-:W-:-:S03]  /*6450*/  IMAD.MOV.U32 R3, RZ, RZ, R69 ;  /* 0x000000ffff037224 */ /* 0x000fc600078e0045 */
.L_x_503:
[----:B------:R-:W3:Y:S01]  /*6460*/  LDL.64 R158, [R1+0x48] ;  /* 0x00004800019e7983 */ /* 0x000ee20000100a00 */
[----:B------:R-:W-:Y:S04]  /*6470*/  DEPBAR.LE SB0, 0x0 ;  /* 0x000080000000791a */ /* 0x000fe80000000000 */
[----:B------:R-:W-:Y:S01]  /*6480*/  UISETP.GE.AND UP0, UPT, UR26, URZ, UPT ;  /* 0x0000003f1a00728c */ /* 0x000fe2000bf06270 */
[----:B------:R-:W4:Y:S01]  /*6490*/  LDL.64 R156, [R1+0x38] ;  /* 0x00003800019c7983 */ /* 0x000f220000100a00 */
[----:B------:R-:W-:Y:S02]  /*64a0*/  UISETP.GE.AND UP1, UPT, UR26, 0x1, UPT ;  /* 0x000000011a00788c */ /* 0x000fe4000bf26270 */
[----:B------:R-:W-:Y:S03]  /*64b0*/  UIADD3 UR25, UR26, -0x1, URZ ;  /* 0xffffffff1a197890 */ /* 0x000fe6000fffe03f */
[----:B------:R-:W-:Y:S01]  /*64c0*/  BAR.SYNC.DEFER_BLOCKING 0x0 ;  /* 0x0000000000007b1d */ /* 0x000fe20000010000 */
[----:B------:R-:W-:Y:S03]  /*64d0*/  PLOP3.LUT P0, PT, PT, PT, UP0, 0x80, 0x0 ;  /* 0x000000000000781c */ /* 0x000fe60003f0f008 */
[----:B------:R-:W-:Y:S02]  /*64e0*/  @UP0 USHF.R.S32.HI UR20, URZ, 0x1f, UR26 ;  /* 0x0000001f3f140899 */ /* 0x000fe4000801141a */
[----:B------:R-:W-:Y:S02]  /*64f0*/  @UP0 UIMAD.WIDE.U32 UR22, UR26, UR6, URZ ;  /* 0x000000061a1602a5 */ /* 0x000fe4000f8e003f */
[----:B------:R-:W-:Y:S02]  /*6500*/  @UP0 UIMAD UR20, UR20, UR6, URZ ;  /* 0x00000006141402a4 */ /* 0x000fe4000f8e023f */
[----:B------:R-:W-:Y:S02]  /*6510*/  @UP0 USHF.L.U32 UR21, UR22, 0x7, URZ ;  /* 0x0000000716150899 */ /* 0x000fe4000800063f */
[----:B------:R-:W-:Y:S04]  /*6520*/  @UP0 UIMAD UR20, UR26, UR7, UR20 ;  /* 0x000000071a1402a4 */ /* 0x000fe8000f8e0214 */
[----:B------:R-:W-:Y:S04]  /*6530*/  @UP0 UIADD3 UR20, UR23, UR20, URZ ;  /* 0x0000001417140290 */ /* 0x000fe8000fffe03f */
[----:B------:R-:W-:Y:S02]  /*6540*/  @UP0 USHF.L.U64.HI UR20, UR22, 0x7, UR20 ;  /* 0x0000000716140899 */ /* 0x000fe40008010214 */
[----:B------:R-:W-:Y:S01]  /*6550*/  @UP1 UIMAD.WIDE.U32 UR22, UR25, UR4, URZ ;  /* 0x00000004191612a5 */ /* 0x000fe2000f8e003f */
[----:B-1----:R-:W1:Y:S08]  /*6560*/  LDSM.16.M88.4 R8, [R220+0x8100] ;  /* 0x00810000dc08783b */ /* 0x002e700000000200 */
[----:B--2---:R-:W2:Y:S04]  /*6570*/  LDL R2, [R1+0x14] ;  /* 0x0000140001027983 */ /* 0x004ea80000100800 */
[----:B------:R-:W2:Y:S04]  /*6580*/  LDL R69, [R1+0xc] ;  /* 0x00000c0001457983 */ /* 0x000ea80000100800 */
        /* <DEDUP_REMOVED lines=19> */
[C---:B-1----:R-:W-:Y:S06]  /*66c0*/  HMMA.16816.F32.BF16 R36, R140.reuse, R40, RZ ;  /* 0x000000288c24723c */ /* 0x042fec00000418ff */
[----:B------:R-:W-:Y:S02]  /*66d0*/  LDSM.16.M88.4 R164, [R237] ;  /* 0x00000000eda4783b */ /* 0x000fe40000000200 */
[C---:B------:R-:W-:Y:S06]  /*66e0*/  HMMA.16816.F32.BF16 R40, R140.reuse, R42, RZ ;  /* 0x0000002a8c28723c */ /* 0x040fec00000418ff */
[----:B------:R-:W-:Y:S02]  /*66f0*/  LDSM.16.M88.4 R168, [R236] ;  /* 0x00000000eca8783b */ /* 0x000fe40000000200 */
[C---:B------:R-:W-:Y:S06]  /*6700*/  HMMA.16816.F32.BF16 R44, R140.reuse, R48, RZ ;  /* 0x000000308c2c723c */ /* 0x040fec00000418ff */
[----:B------:R-:W5:Y:S04]  /*6710*/  LDL R217, [R1+0x4] ;  /* 0x0000040001d97983 */ /* 0x000f680000100800 */
[----:B------:R-:W5:Y:S01]  /*6720*/  LDL R216, [R1+0x24] ;  /* 0x0000240001d87983 */ /* 0x000f620000100800 */
        /* <DEDUP_REMOVED lines=14> */
[----:B---3--:R-:W-:Y:S04]  /*6810*/  @P0 IADD3 R0, P1, R158, UR21, RZ ;  /* 0x000000159e000c10 */ /* 0x008fe8000ff3e0ff */
[C---:B------:R-:W-:Y:S04]  /*6820*/  @P0 LEA R188, P6, R0.reuse, c[0x0][0x1f8], 0x1 ;  /* 0x00007e0000bc0a11 */ /* 0x040fe800078c08ff */
[----:B----4-:R-:W-:Y:S02]  /*6830*/  @P0 IADD3.X R68, R157, UR20, RZ, P1, !PT ;  /* 0x000000149d440c10 */ /* 0x010fe40008ffe4ff */
[----:B------:R-:W1:Y:S02]  /*6840*/  LDSM.16.M88.4 R156, [R239] ;  /* 0x00000000ef9c783b */ /* 0x000e640000000200 */
[----:B------:R-:W-:Y:S06]  /*6850*/  @P0 LEA.HI.X R189, R0, c[0x0][0x1fc], R68, 0x1, P6 ;  /* 0x00007f0000bd0a11 */ /* 0x000fec00030f0c44 */
[----:B------:R-:W-:Y:S01]  /*6860*/  @!PT LDS RZ, [RZ] ;  /* 0x00000000fffff984 */ /* 0x000fe20000000800 */
[----:B------:R-:W-:Y:S01]  /*6870*/  @!PT LDS RZ, [RZ] ;  /* 0x00000000fffff984 */ /* 0x000fe20000000800 */
[----:B------:R-:W-:Y:S01]  /*6880*/  @!PT LDS RZ, [RZ] ;  /* 0x00000000fffff984 */ /* 0x000fe20000000800 */
[----:B------:R3:W-:Y:S08]  /*6890*/  @P0 LDGSTS.E.BYPASS.LTC128B.128 [R243+0x100], [R188.64], !P5 ;  /* 0x00100000bcf30fae */ /* 0x0007f0000e901d52 */
[----:B------:R4:W5:Y:S01]  /*68a0*/  LDL R0, [R1+0x20] ;  /* 0x0000200001007983 */ /* 0x0009620000100800 */
[----:B--2---:R-:W-:Y:S01]  /*68b0*/  @P0 IADD3 R2, P2, R2, UR21, RZ ;  /* 0x0000001502020c10 */ /* 0x004fe2000ff5e0ff */
[----:B------:R-:W-:Y:S01]  /*68c0*/  @UP1 USHF.L.U32 UR21, UR22, 0x7, URZ ;  /* 0x0000000716151899 */ /* 0x000fe2000800063f */
[C---:B-1----:R-:W-:Y:S03]  /*68d0*/  HMMA.16816.F32.BF16 R36, R144.reuse, R156, R36 ;  /* 0x0000009c9024723c */ /* 0x042fe60000041824 */
[C---:B------:R-:W-:Y:S02]  /*68e0*/  @P0 LEA R190, P1, R2.reuse, c[0x0][0x1f8], 0x1 ;  /* 0x00007e0002be0a11 */ /* 0x040fe400078208ff */
[----:B------:R-:W-:Y:S01]  /*68f0*/  @P0 IADD3.X R69, R69, UR20, RZ, P2, !PT ;  /* 0x0000001445450c10 */ /* 0x000fe200097fe4ff */
[----:B------:R-:W-:Y:S02]  /*6900*/  UIMAD UR20, UR26, UR17, 0x1 ;  /* 0x000000011a1474a4 */ /* 0x000fe4000f8e0211 */
[C---:B------:R-:W-:Y:S04]  /*6910*/  HMMA.16816.F32.BF16 R40, R144.reuse, R158, R40 ;  /* 0x0000009e9028723c */ /* 0x040fe80000041828 */
[----:B------:R-:W-:Y:S02]  /*6920*/  @P0 LEA.HI.X R191, R2, c[0x0][0x1fc], R69, 0x1, P1 ;  /* 0x00007f0002bf0a11 */ /* 0x000fe400008f0c45 */
[----:B------:R-:W-:Y:S02]  /*6930*/  @P0 IADD3 R68, P1, R188, UR10, RZ ;  /* 0x0000000abc440c10 */ /* 0x000fe4000ff3e0ff */
[C---:B------:R-:W-:Y:S01]  /*6940*/  HMMA.16816.F32.BF16 R44, R144.reuse, R160, R44 ;  /* 0x000000a0902c723c */ /* 0x040fe2000004182c */
[----:B------:R1:W-:Y:S03]  /*6950*/  @P0 LDGSTS.E.BYPASS.LTC128B.128 [R243+0x4100], [R190.64], !P4 ;  /* 0x04100000bef30fae */ /* 0x0003e6000e101d52 */
[----:B------:R-:W-:Y:S02]  /*6960*/  @P0 IADD3.X R69, R189, UR14, RZ, P1, !PT ;  /* 0x0000000ebd450c10 */ /* 0x000fe40008ffe4ff */
[C---:B------:R-:W-:Y:S02]  /*6970*/  @P0 IADD3 R148, P1, R68.reuse, UR10, RZ ;  /* 0x0000000a44940c10 */ /* 0x040fe4000ff3e0ff */
[C---:B------:R-:W-:Y:S01]  /*6980*/  HMMA.16816.F32.BF16 R48, R144.reuse, R162, R48 ;  /* 0x000000a29030723c */ /* 0x040fe20000041830 */
[----:B------:R2:W-:Y:S03]  /*6990*/  @P0 LDGSTS.E.BYPASS.LTC128B.128 [R243+0x1100], [R68.64], !P5 ;  /* 0x0110000044f30fae */ /* 0x0005e6000e901d52 */
[C---:B------:R-:W-:Y:S02]  /*69a0*/  @P0 IADD3.X R149, R69.reuse, UR14, RZ, P1, !PT ;  /* 0x0000000e45950c10 */ /* 0x040fe40008ffe4ff */
[----:B---3--:R-:W-:Y:S02]  /*69b0*/  @P0 IADD3 R188, P6, R68, UR16, RZ ;  /* 0x0000001044bc0c10 */ /* 0x008fe4000ffde0ff */
[C---:B------:R-:W-:Y:S01]  /*69c0*/  HMMA.16816.F32.BF16 R52, R144.reuse, R164, R52 ;  /* 0x000000a49034723c */ /* 0x040fe20000041834 */
[----:B------:R2:W-:Y:S03]  /*69d0*/  @P0 LDGSTS.E.BYPASS.LTC128B.128 [R243+0x5100], [R68.64+0x80], !P4 ;  /* 0x0510008044f30fae */ /* 0x0005e6000e101d52 */
[----:B------:R-:W-:Y:S02]  /*69e0*/  @P0 IADD3.X R189, R69, UR15, RZ, P6, !PT ;  /* 0x0000000f45bd0c10 */ /* 0x000fe4000b7fe4ff */
[C---:B------:R-:W-:Y:S02]  /*69f0*/  @P0 IADD3 R150, P2, R148.reuse, UR10, RZ ;  /* 0x0000000a94960c10 */ /* 0x040fe4000ff5e0ff */
[C---:B------:R-:W-:Y:S01]  /*6a00*/  HMMA.16816.F32.BF16 R56, R144.reuse, R166, R56 ;  /* 0x000000a69038723c */ /* 0x040fe20000041838 */
[----:B------:R3:W-:Y:S03]  /*6a10*/  @P0 LDGSTS.E.BYPASS.LTC128B.128 [R243+0x2100], [R148.64], !P5 ;  /* 0x0210000094f30fae */ /* 0x0007e6000e901d52 */
[C---:B------:R-:W-:Y:S04]  /*6a20*/  @P0 IADD3.X R151, R149.reuse, UR14, RZ, P2, !PT ;  /* 0x0000000e95970c10 */ /* 0x040fe800097fe4ff */
[C---:B------:R-:W-:Y:S01]  /*6a30*/  HMMA.16816.F32.BF16 R60, R144.reuse, R168, R60 ;  /* 0x000000a8903c723c */ /* 0x040fe2000004183c */
[----:B------:R1:W-:Y:S07]  /*6a40*/  @P0 LDGSTS.E.BYPASS.LTC128B.128 [R243+0x6100], [R188.64], !P4 ;  /* 0x06100000bcf30fae */ /* 0x0003ee000e101d52 */
[----:B------:R-:W-:Y:S01]  /*6a50*/  HMMA.16816.F32.BF16 R64, R144, R170, R64 ;  /* 0x000000aa9040723c */ /* 0x000fe20000041840 */
[----:B------:R3:W-:Y:S03]  /*6a60*/  @P0 LDGSTS.E.BYPASS.LTC128B.128 [R243+0x3100], [R150.64], !P5 ;  /* 0x0310000096f30fae */ /* 0x0007e6000e901d52 */
[----:B--2---:R-:W-:Y:S04]  /*6a70*/  @P0 IADD3 R68, P1, R148, UR16, RZ ;  /* 0x0000001094440c10 */ /* 0x004fe8000ff3e0ff */
[----:B------:R-:W-:Y:S05]  /*6a80*/  @P0 IADD3.X R69, R149, UR15, RZ, P1, !PT ;  /* 0x0000000f95450c10 */ /* 0x000fea0008ffe4ff */
[----:B------:R2:W-:Y:S08]  /*6a90*/  @P0 LDGSTS.E.BYPASS.LTC128B.128 [R243+0x7100], [R68.64], !P4 ;  /* 0x0710000044f30fae */ /* 0x0005f0000e101d52 */
[----:B------:R-:W-:Y:S08]  /*6aa0*/  LDSM.16.M88.4 R136, [R226+0x8900] ;  /* 0x00890000e288783b */ /* 0x000ff00000000200 */
[----:B---3--:R-:W3:Y:S08]  /*6ab0*/  LDSM.16.M88.4 R148, [R226+0x8100] ;  /* 0x00810000e294783b */ /* 0x008ef00000000200 */
[----:B------:R-:W1:Y:S08]  /*6ac0*/  LDSM.16.M88.4 R152, [R226+0x9100] ;  /* 0x00910000e298783b */ /* 0x000e700000000200 */
[----:B------:R-:W0:Y:S08]  /*6ad0*/  LDGDEPBAR ;  /* 0x00000000000079af */ /* 0x000e300000000000 */
[----:B------:R-:W1:Y:S08]  /*6ae0*/  LDSM.16.M88.4 R156, [R226+0x9900] ;  /* 0x00990000e29c783b */ /* 0x000e700000000200 */
[----:B------:R-:W1:Y:S01]  /*6af0*/  LDSM.16.M88.4 R160, [R226+0xa100] ;  /* 0x00a10000e2a0783b */ /* 0x000e620000000200 */
[C---:B---3--:R-:W-:Y:S07]  /*6b00*/  HMMA.16816.F32.BF16 R4, R172.reuse, R148, R4 ;  /* 0x00000094ac04723c */ /* 0x048fee0000041804 */
[----:B------:R-:W-:Y:S01]  /*6b10*/  LDSM.16.M88.4 R164, [R220+0xc100] ;  /* 0x00c10000dca4783b */ /* 0x000fe20000000200 */
[C---:B------:R-:W-:Y:S07]  /*6b20*/  HMMA.16816.F32.BF16 R8, R172.reuse, R150, R8 ;  /* 0x00000096ac08723c */ /* 0x040fee0000041808 */
[----:B------:R-:W3:Y:S01]  /*6b30*/  LDSM.16.M88.4 R148, [R226+0xa900] ;  /* 0x00a90000e294783b */ /* 0x000ee20000000200 */
[C---:B------:R-:W-:Y:S07]  /*6b40*/  HMMA.16816.F32.BF16 R12, R172.reuse, R136, R12 ;  /* 0x00000088ac0c723c */ /* 0x040fee000004180c */
[----:B------:R-:W-:Y:S01]  /*6b50*/  LDSM.16.M88.4 R168, [R233] ;  /* 0x00000000e9a8783b */ /* 0x000fe20000000200 */
[C---:B------:R-:W-:Y:S07]  /*6b60*/  HMMA.16816.F32.BF16 R16, R172.reuse, R138, R16 ;  /* 0x0000008aac10723c */ /* 0x040fee0000041810 */
[----:B------:R-:W2:Y:S01]  /*6b70*/  LDSM.16.M88.4 R136, [R226+0xb100] ;  /* 0x00b10000e288783b */ /* 0x000ea20000000200 */
[C---:B-1----:R-:W-:Y:S07]  /*6b80*/  HMMA.16816.F32.BF16 R20, R172.reuse, R152, R20 ;  /* 0x00000098ac14723c */ /* 0x042fee0000041814 */
[----:B------:R-:W-:Y:S01]  /*6b90*/  LDSM.16.M88.4 R188, [R232] ;  /* 0x00000000e8bc783b */ /* 0x000fe20000000200 */
[C---:B------:R-:W-:Y:S07]  /*6ba0*/  HMMA.16816.F32.BF16 R24, R172.reuse, R154, R24 ;  /* 0x0000009aac18723c */ /* 0x040fee0000041818 */
[----:B------:R-:W1:Y:S01]  /*6bb0*/  LDSM.16.M88.4 R152, [R226+0xb900] ;  /* 0x00b90000e298783b */ /* 0x000e620000000200 */
[C---:B------:R-:W-:Y:S07]  /*6bc0*/  HMMA.16816.F32.BF16 R28, R172.reuse, R156, R28 ;  /* 0x0000009cac1c723c */ /* 0x040fee000004181c */
[----:B------:R-:W-:Y:S01]  /*6bd0*/  LDSM.16.M88.4 R196, [R226+0xe900] ;  /* 0x00e90000e2c4783b */ /* 0x000fe20000000200 */
[C---:B------:R-:W-:Y:S07]  /*6be0*/  HMMA.16816.F32.BF16 R32, R172.reuse, R158, R32 ;  /* 0x0000009eac20723c */ /* 0x040fee0000041820 */
[----:B------:R-:W1:Y:S01]  /*6bf0*/  LDSM.16.M88.4 R156, [R223] ;  /* 0x00000000df9c783b */ /* 0x000e620000000200 */
[C---:B------:R-:W-:Y:S07]  /*6c00*/  HMMA.16816.F32.BF16 R36, R172.reuse, R160, R36 ;  /* 0x000000a0ac24723c */ /* 0x040fee0000041824 */
[----:B------:R-:W-:Y:S01]  /*6c10*/  LDSM.16.M88.4 R200, [R226+0xf100] ;  /* 0x00f10000e2c8783b */ /* 0x000fe20000000200 */
[C---:B------:R-:W-:Y:S07]  /*6c20*/  HMMA.16816.F32.BF16 R40, R172.reuse, R162, R40 ;  /* 0x000000a2ac28723c */ /* 0x040fee0000041828 */
[----:B------:R-:W4:Y:S01]  /*6c30*/  LDSM.16.M88.4 R160, [R223+0x800] ;  /* 0x00080000dfa0783b */ /* 0x000f220000000200 */
[C---:B---3--:R-:W-:Y:S07]  /*6c40*/  HMMA.16816.F32.BF16 R44, R172.reuse, R148, R44 ;  /* 0x00000094ac2c723c */ /* 0x048fee000004182c */
[----:B------:R-:W-:Y:S01]  /*6c50*/  LDSM.16.M88.4 R204, [R226+0xf900] ;  /* 0x00f90000e2cc783b */ /* 0x000fe20000000200 */
[C---:B------:R-:W-:Y:S07]  /*6c60*/  HMMA.16816.F32.BF16 R48, R172.reuse, R150, R48 ;  /* 0x00000096ac30723c */ /* 0x040fee0000041830 */
[----:B------:R-:W3:Y:S01]  /*6c70*/  LDSM.16.M88.4 R148, [R223+0x1000] ;  /* 0x00100000df94783b */ /* 0x000ee20000000200 */
[C---:B--2---:R-:W-:Y:S07]  /*6c80*/  HMMA.16816.F32.BF16 R52, R172.reuse, R136, R52 ;  /* 0x00000088ac34723c */ /* 0x044fee0000041834 */
[----:B------:R-:W-:Y:S01]  /*6c90*/  LDSM.16.M88.4 R212, [R223+0x4000] ;  /* 0x00400000dfd4783b */ /* 0x000fe20000000200 */
[C---:B------:R-:W-:Y:S07]  /*6ca0*/  HMMA.16816.F32.BF16 R56, R172.reuse, R138, R56 ;  /* 0x0000008aac38723c */ /* 0x040fee0000041838 */
[----:B------:R-:W2:Y:S01]  /*6cb0*/  LDSM.16.M88.4 R136, [R223+0x1800] ;  /* 0x00180000df88783b */ /* 0x000ea20000000200 */
[C---:B-1----:R-:W-:Y:S08]  /*6cc0*/  HMMA.16816.F32.BF16 R60, R172.reuse, R152, R60 ;  /* 0x00000098ac3c723c */ /* 0x042ff0000004183c */
[----:B------:R-:W-:Y:S01]  /*6cd0*/  HMMA.16816.F32.BF16 R64, R172, R154, R64 ;  /* 0x0000009aac40723c */ /* 0x000fe20000041840 */
[----:B------:R-:W1:Y:S07]  /*6ce0*/  LDSM.16.M88.4 R152, [R223+0x2000] ;  /* 0x00200000df98783b */ /* 0x000e6e0000000200 */
[C---:B------:R-:W-:Y:S08]  /*6cf0*/  HMMA.16816.F32.BF16 R4, R176.reuse, R156, R4 ;  /* 0x0000009cb004723c */ /* 0x040ff00000041804 */
[C---:B------:R-:W-:Y:S01]  /*6d00*/  HMMA.16816.F32.BF16 R8, R176.reuse, R158, R8 ;  /* 0x0000009eb008723c */ /* 0x040fe20000041808 */
[----:B------:R-:W1:Y:S07]  /*6d10*/  LDSM.16.M88.4 R156, [R223+0x2800] ;  /* 0x00280000df9c783b */ /* 0x000e6e0000000200 */
[C---:B----4-:R-:W-:Y:S04]  /*6d20*/  HMMA.16816.F32.BF16 R12, R176.reuse, R160, R12 ;  /* 0x000000a0b00c723c */ /* 0x050fe8000004180c */
[----:B-----5:R-:W-:Y:S04]  /*6d30*/  @P3 IMAD.MOV.U32 R0, RZ, RZ, R217 ;  /* 0x000000ffff003224 */ /* 0x020fe800078e00d9 */
[C---:B------:R-:W-:Y:S01]  /*6d40*/  HMMA.16816.F32.BF16 R16, R176.reuse, R162, R16 ;  /* 0x000000a2b010723c */ /* 0x040fe20000041810 */
[----:B------:R-:W4:Y:S07]  /*6d50*/  LDSM.16.M88.4 R160, [R223+0x3000] ;  /* 0x00300000dfa0783b */ /* 0x000f2e0000000200 */
[C---:B---3--:R-:W-:Y:S01]  /*6d60*/  HMMA.16816.F32.BF16 R20, R176.reuse, R148, R20 ;  /* 0x00000094b014723c */ /* 0x048fe20000041814 */
[----:B------:R-:W-:Y:S07]  /*6d70*/  SHFL.IDX PT, R2, R0, RZ, 0x1c1f ;  /* 0x001c1fff00027589 */ /* 0x000fee00000e0000 */
        /* <DEDUP_REMOVED lines=10> */
[----:B------:R-:W-:Y:S07]  /*6e20*/  LDSM.16.M88.4 R156, [R220+0xe100] ;  /* 0x00e10000dc9c783b */ /* 0x000fee0000000200 */
[C---:B----4-:R-:W-:Y:S08]  /*6e30*/  HMMA.16816.F32.BF16 R52, R176.reuse, R160, R52 ;  /* 0x000000a0b034723c */ /* 0x050ff00000041834 */
[C---:B------:R-:W-:Y:S01]  /*6e40*/  HMMA.16816.F32.BF16 R56, R176.reuse, R162, R56 ;  /* 0x000000a2b038723c */ /* 0x040fe20000041838 */
[----:B------:R-:W-:Y:S07]  /*6e50*/  LDSM.16.M88.4 R160, [R220+0xe900] ;  /* 0x00e90000dca0783b */ /* 0x000fee0000000200 */
[C---:B---3--:R-:W-:Y:S08]  /*6e60*/  HMMA.16816.F32.BF16 R60, R176.reuse, R148, R60 ;  /* 0x00000094b03c723c */ /* 0x048ff0000004183c */
[----:B------:R-:W-:Y:S01]  /*6e70*/  HMMA.16816.F32.BF16 R64, R176, R150, R64 ;  /* 0x00000096b040723c */ /* 0x000fe20000041840 */
[----:B------:R-:W3:Y:S07]  /*6e80*/  LDSM.16.M88.4 R148, [R220+0xd900] ;  /* 0x00d90000dc94783b */ /* 0x000eee0000000200 */
[C---:B------:R-:W-:Y:S08]  /*6e90*/  HMMA.16816.F32.BF16 R4, R180.reuse, R164, R4 ;  /* 0x000000a4b404723c */ /* 0x040ff00000041804 */
[C---:B------:R-:W-:Y:S01]  /*6ea0*/  HMMA.16816.F32.BF16 R8, R180.reuse, R166, R8 ;  /* 0x000000a6b408723c */ /* 0x040fe20000041808 */
[----:B------:R-:W-:Y:S07]  /*6eb0*/  LDSM.16.M88.4 R164, [R220+0xf900] ;  /* 0x00f90000dca4783b */ /* 0x000fee0000000200 */
[C---:B--2---:R-:W-:Y:S08]  /*6ec0*/  HMMA.16816.F32.BF16 R12, R180.reuse, R136, R12 ;  /* 0x00000088b40c723c */ /* 0x044ff0000004180c */
[C---:B------:R-:W-:Y:S01]  /*6ed0*/  HMMA.16816.F32.BF16 R16, R180.reuse, R138, R16 ;  /* 0x0000008ab410723c */ /* 0x040fe20000041810 */
[----:B------:R-:W2:Y:S07]  /*6ee0*/  LDSM.16.M88.4 R136, [R220+0xf100] ;  /* 0x00f10000dc88783b */ /* 0x000eae0000000200 */
[C---:B-1----:R-:W-:Y:S08]  /*6ef0*/  HMMA.16816.F32.BF16 R20, R180.reuse, R152, R20 ;  /* 0x00000098b414723c */ /* 0x042ff00000041814 */
[C---:B------:R-:W-:Y:S01]  /*6f00*/  HMMA.16816.F32.BF16 R24, R180.reuse, R154, R24 ;  /* 0x0000009ab418723c */ /* 0x040fe20000041818 */
[----:B------:R-:W1:Y:S07]  /*6f10*/  LDSM.16.M88.4 R152, [R235] ;  /* 0x00000000eb98783b */ /* 0x000e6e0000000200 */
[C---:B---3--:R-:W-:Y:S08]  /*6f20*/  HMMA.16816.F32.BF16 R28, R180.reuse, R148, R28 ;  /* 0x00000094b41c723c */ /* 0x048ff0000004181c */
[C---:B------:R-:W-:Y:S01]  /*6f30*/  HMMA.16816.F32.BF16 R32, R180.reuse, R150, R32 ;  /* 0x00000096b420723c */ /* 0x040fe20000041820 */
[----:B------:R-:W3:Y:S07]  /*6f40*/  LDSM.16.M88.4 R148, [R234] ;  /* 0x00000000ea94783b */ /* 0x000eee0000000200 */
[C---:B------:R-:W-:Y:S08]  /*6f50*/  HMMA.16816.F32.BF16 R36, R180.reuse, R156, R36 ;  /* 0x0000009cb424723c */ /* 0x040ff00000041824 */
[C---:B------:R-:W-:Y:S01]  /*6f60*/  HMMA.16816.F32.BF16 R40, R180.reuse, R158, R40 ;  /* 0x0000009eb428723c */ /* 0x040fe20000041828 */
[----:B------:R-:W4:Y:S07]  /*6f70*/  LDSM.16.M88.4 R156, [R231] ;  /* 0x00000000e79c783b */ /* 0x000f2e0000000200 */
[C---:B------:R-:W-:Y:S08]  /*6f80*/  HMMA.16816.F32.BF16 R44, R180.reuse, R160, R44 ;  /* 0x000000a0b42c723c */ /* 0x040ff0000004182c */
[C---:B------:R-:W-:Y:S01]  /*6f90*/  HMMA.16816.F32.BF16 R48, R180.reuse, R162, R48 ;  /* 0x000000a2b430723c */ /* 0x040fe20000041830 */
[----:B------:R-:W-:Y:S07]  /*6fa0*/  LDSM.16.M88.4 R160, [R226+0xc100] ;  /* 0x00c10000e2a0783b */ /* 0x000fee0000000200 */
[C---:B--2---:R-:W-:Y:S08]  /*6fb0*/  HMMA.16816.F32.BF16 R52, R180.reuse, R136, R52 ;  /* 0x00000088b434723c */ /* 0x044ff00000041834 */
[C---:B------:R-:W-:Y:S01]  /*6fc0*/  HMMA.16816.F32.BF16 R56, R180.reuse, R138, R56 ;  /* 0x0000008ab438723c */ /* 0x040fe20000041838 */
[----:B------:R-:W2:Y:S07]  /*6fd0*/  LDSM.16.M88.4 R136, [R230] ;  /* 0x00000000e688783b */ /* 0x000eae0000000200 */
[C---:B------:R-:W-:Y:S08]  /*6fe0*/  HMMA.16816.F32.BF16 R60, R180.reuse, R164, R60 ;  /* 0x000000a4b43c723c */ /* 0x040ff0000004183c */
[----:B------:R-:W-:Y:S01]  /*6ff0*/  HMMA.16816.F32.BF16 R64, R180, R166, R64 ;  /* 0x000000a6b440723c */ /* 0x000fe20000041840 */
[----:B------:R-:W-:Y:S07]  /*7000*/  LDSM.16.M88.4 R164, [R226+0xc900] ;  /* 0x00c90000e2a4783b */ /* 0x000fee0000000200 */
[C---:B-1----:R-:W-:Y:S08]  /*7010*/  HMMA.16816.F32.BF16 R4, R184.reuse, R152, R4 ;  /* 0x00000098b804723c */ /* 0x042ff00000041804 */
[C---:B------:R-:W-:Y:S01]  /*7020*/  HMMA.16816.F32.BF16 R8, R184.reuse, R154, R8 ;  /* 0x0000009ab808723c */ /* 0x040fe20000041808 */
[----:B------:R-:W-:Y:S07]  /*7030*/  LDSM.16.M88.4 R152, [R228] ;  /* 0x00000000e498783b */ /* 0x000fee0000000200 */
[C---:B---3--:R-:W-:Y:S08]  /*7040*/  HMMA.16816.F32.BF16 R12, R184.reuse, R148, R12 ;  /* 0x00000094b80c723c */ /* 0x048ff0000004180c */
[C---:B------:R-:W-:Y:S01]  /*7050*/  HMMA.16816.F32.BF16 R16, R184.reuse, R150, R16 ;  /* 0x00000096b810723c */ /* 0x040fe20000041810 */
[----:B------:R-:W1:Y:S07]  /*7060*/  LDSM.16.M88.4 R148, [R229] ;  /* 0x00000000e594783b */ /* 0x000e6e0000000200 */
[C---:B------:R-:W-:Y:S08]  /*7070*/  HMMA.16816.F32.BF16 R20, R184.reuse, R168, R20 ;  /* 0x000000a8b814723c */ /* 0x040ff00000041814 */
[C---:B------:R-:W-:Y:S01]  /*7080*/  HMMA.16816.F32.BF16 R24, R184.reuse, R170, R24 ;  /* 0x000000aab818723c */ /* 0x040fe20000041818 */
[----:B------:R-:W3:Y:S07]  /*7090*/  LDSM.16.M88.4 R168, [R226+0xd100] ;  /* 0x00d10000e2a8783b */ /* 0x000eee0000000200 */
[C---:B------:R-:W-:Y:S08]  /*70a0*/  HMMA.16816.F32.BF16 R28, R184.reuse, R188, R28 ;  /* 0x000000bcb81c723c */ /* 0x040ff0000004181c */
[C---:B------:R-:W-:Y:S01]  /*70b0*/  HMMA.16816.F32.BF16 R32, R184.reuse, R190, R32 ;  /* 0x000000beb820723c */ /* 0x040fe20000041820 */
[----:B------:R-:W5:Y:S07]  /*70c0*/  LDSM.16.M88.4 R188, [R226+0xd900] ;  /* 0x00d90000e2bc783b */ /* 0x000f6e0000000200 */
[C---:B----4-:R-:W-:Y:S08]  /*70d0*/  HMMA.16816.F32.BF16 R36, R184.reuse, R156, R36 ;  /* 0x0000009cb824723c */ /* 0x050ff00000041824 */
[C---:B------:R-:W-:Y:S01]  /*70e0*/  HMMA.16816.F32.BF16 R40, R184.reuse, R158, R40 ;  /* 0x0000009eb828723c */ /* 0x040fe20000041828 */
[----:B------:R-:W4:Y:S07]  /*70f0*/  LDSM.16.M88.4 R156, [R226+0xe100] ;  /* 0x00e10000e29c783b */ /* 0x000f2e0000000200 */
[C---:B--2---:R-:W-:Y:S08]  /*7100*/  HMMA.16816.F32.BF16 R44, R184.reuse, R136, R44 ;  /* 0x00000088b82c723c */ /* 0x044ff0000004182c */
[C---:B------:R-:W-:Y:S01]  /*7110*/  HMMA.16816.F32.BF16 R48, R184.reuse, R138, R48 ;  /* 0x0000008ab830723c */ /* 0x040fe20000041830 */
[----:B------:R-:W2:Y:S07]  /*7120*/  LDSM.16.M88.4 R136, [R223+0x4800] ;  /* 0x00480000df88783b */ /* 0x000eae0000000200 */
[C---:B-1----:R-:W-:Y:S08]  /*7130*/  HMMA.16816.F32.BF16 R52, R184.reuse, R148, R52 ;  /* 0x00000094b834723c */ /* 0x042ff00000041834 */
[C---:B------:R-:W-:Y:S08]  /*7140*/  HMMA.16816.F32.BF16 R56, R184.reuse, R150, R56 ;  /* 0x00000096b838723c */ /* 0x040ff00000041838 */
[C---:B------:R-:W-:Y:S08]  /*7150*/  HMMA.16816.F32.BF16 R60, R184.reuse, R152, R60 ;  /* 0x00000098b83c723c */ /* 0x040ff0000004183c */
[----:B------:R-:W-:Y:S08]  /*7160*/  HMMA.16816.F32.BF16 R64, R184, R154, R64 ;  /* 0x0000009ab840723c */ /* 0x000ff00000041840 */
[C---:B------:R-:W-:Y:S08]  /*7170*/  HMMA.16816.F32.BF16 R4, R192.reuse, R160, R4 ;  /* 0x000000a0c004723c */ /* 0x040ff00000041804 */
[C---:B------:R-:W-:Y:S08]  /*7180*/  HMMA.16816.F32.BF16 R8, R192.reuse, R162, R8 ;  /* 0x000000a2c008723c */ /* 0x040ff00000041808 */
[C---:B------:R-:W-:Y:S08]  /*7190*/  HMMA.16816.F32.BF16 R12, R192.reuse, R164, R12 ;  /* 0x000000a4c00c723c */ /* 0x040ff0000004180c */
[C---:B------:R-:W-:Y:S08]  /*71a0*/  HMMA.16816.F32.BF16 R16, R192.reuse, R166, R16 ;  /* 0x000000a6c010723c */ /* 0x040ff00000041810 */
[C---:B---3--:R-:W-:Y:S08]  /*71b0*/  HMMA.16816.F32.BF16 R20, R192.reuse, R168, R20 ;  /* 0x000000a8c014723c */ /* 0x048ff00000041814 */
[C---:B------:R-:W-:Y:S08]  /*71c0*/  HMMA.16816.F32.BF16 R24, R192.reuse, R170, R24 ;  /* 0x000000aac018723c */ /* 0x040ff00000041818 */
[C---:B-----5:R-:W-:Y:S08]  /*71d0*/  HMMA.16816.F32.BF16 R28, R192.reuse, R188, R28 ;  /* 0x000000bcc01c723c */ /* 0x060ff0000004181c */
        /* <DEDUP_REMOVED lines=10> */
[C---:B------:R-:W-:Y:S01]  /*7280*/  HMMA.16816.F32.BF16 R8, R208.reuse, R214, R8 ;  /* 0x000000d6d008723c */ /* 0x040fe20000041808 */
[----:B------:R-:W3:Y:S07]  /*7290*/  LDL R214, [R1+0x10] ;  /* 0x0000100001d67983 */ /* 0x000eee0000100800 */
[C---:B--2---:R-:W-:Y:S08]  /*72a0*/  HMMA.16816.F32.BF16 R12, R208.reuse, R136, R12 ;  /* 0x00000088d00c723c */ /* 0x044ff0000004180c */
[----:B------:R-:W-:Y:S01]  /*72b0*/  FMUL.FTZ R4, R4, c[0x0][0x320] ;  /* 0x0000c80004047a20 */ /* 0x000fe20000410000 */
[C---:B------:R-:W-:Y:S01]  /*72c0*/  HMMA.16816.F32.BF16 R16, R208.reuse, R138, R16 ;  /* 0x0000008ad010723c */ /* 0x040fe20000041810 */
[----:B------:R-:W2:Y:S02]  /*72d0*/  LDL R139, [R1+0x8] ;  /* 0x00000800018b7983 */ /* 0x000ea40000100800 */
[----:B------:R-:W1:Y:S01]  /*72e0*/  MUFU.TANH R156, R4 ;  /* 0x00000004009c7308 */ /* 0x000e620000002400 */
[----:B------:R-:W-:Y:S02]  /*72f0*/  FMUL.FTZ R5, R5, c[0x0][0x320] ;  /* 0x0000c80005057a20 */ /* 0x000fe40000410000 */
[----:B------:R-:W-:Y:S02]  /*7300*/  FMUL.FTZ R6, R6, c[0x0][0x320] ;  /* 0x0000c80006067a20 */ /* 0x000fe40000410000 */
[----:B------:R-:W-:Y:S04]  /*7310*/  FMUL.FTZ R7, R7, c[0x0][0x320] ;  /* 0x0000c80007077a20 */ /* 0x000fe80000410000 */
[----:B------:R-:W-:Y:S01]  /*7320*/  FMUL.FTZ R8, R8, c[0x0][0x320] ;  /* 0x0000c80008087a20 */ /* 0x000fe20000410000 */
[----:B------:R-:W4:Y:S01]  /*7330*/  MUFU.TANH R155, R5 ;  /* 0x00000005009b7308 */ /* 0x000f220000002400 */
        /* <DEDUP_REMOVED lines=14> */
[----:B------:R-:W1:Y:S01]  /*7420*/  MUFU.TANH R152, R8 ;  /* 0x0000000800987308 */ /* 0x000e620000002400 */
[----:B-----5:R-:W5:Y:S09]  /*7430*/  LDSM.16.M88.4 R4, [R223+0x5000] ;  /* 0x00500000df04783b */ /* 0x020f720000000200 */
[----:B------:R-:W1:Y:S10]  /*7440*/  MUFU.TANH R151, R9 ;  /* 0x0000000900977308 */ /* 0x000e740000002400 */
[----:B------:R-:W-:Y:S10]  /*7450*/  MUFU.TANH R149, R10 ;  /* 0x0000000a00957308 */ /* 0x000ff40000002400 */
[----:B------:R1:W-:Y:S10]  /*7460*/  MUFU.TANH R148, R11 ;  /* 0x0000000b00947308 */ /* 0x0003f40000002400 */
[----:B------:R-:W-:Y:S01]  /*7470*/  MUFU.TANH R138, R12 ;  /* 0x0000000c008a7308 */ /* 0x000fe20000002400 */
[C---:B-----5:R-:W-:Y:S09]  /*7480*/  HMMA.16816.F32.BF16 R20, R208.reuse, R4, R20 ;  /* 0x00000004d014723c */ /* 0x060ff20000041814 */
[----:B------:R-:W5:Y:S01]  /*7490*/  MUFU.TANH R137, R13 ;  /* 0x0000000d00897308 */ /* 0x000f620000002400 */
[C---:B------:R-:W-:Y:S01]  /*74a0*/  HMMA.16816.F32.BF16 R24, R208.reuse, R6, R24 ;  /* 0x00000006d018723c */ /* 0x040fe20000041818 */
[----:B------:R-:W-:Y:S08]  /*74b0*/  LDSM.16.M88.4 R4, [R223+0x6000] ;  /* 0x00600000df04783b */ /* 0x000ff00000000200 */
[----:B------:R-:W-:Y:S01]  /*74c0*/  MUFU.TANH R136, R14 ;  /* 0x0000000e00887308 */ /* 0x000fe20000002400 */
[----:B-1----:R-:W1:Y:S04]  /*74d0*/  LDSM.16.M88.4 R8, [R223+0x5800] ;  /* 0x00580000df08783b */ /* 0x002e680000000200 */
[----:B------:R-:W-:Y:S05]  /*74e0*/  FMUL.FTZ R20, R20, c[0x0][0x320] ;  /* 0x0000c80014147a20 */ /* 0x000fea0000410000 */
[----:B------:R4:W-:Y:S01]  /*74f0*/  MUFU.TANH R71, R15 ;  /* 0x0000000f00477308 */ /* 0x0009e20000002400 */
[----:B------:R-:W-:Y:S02]  /*7500*/  FMUL.FTZ R21, R21, c[0x0][0x320] ;  /* 0x0000c80015157a20 */ /* 0x000fe40000410000 */
[----:B------:R-:W-:Y:S02]  /*7510*/  FMUL.FTZ R22, R22, c[0x0][0x320] ;  /* 0x0000c80016167a20 */ /* 0x000fe40000410000 */
[----:B------:R-:W-:Y:S02]  /*7520*/  FMUL.FTZ R23, R23, c[0x0][0x320] ;  /* 0x0000c80017177a20 */ /* 0x000fe40000410000 */
[----:B------:R-:W-:Y:S02]  /*7530*/  FMUL.FTZ R24, R24, c[0x0][0x320] ;  /* 0x0000c80018187a20 */ /* 0x000fe40000410000 */
[----:B------:R-:W-:Y:S01]  /*7540*/  FMUL.FTZ R25, R25, c[0x0][0x320] ;  /* 0x0000c80019197a20 */ /* 0x000fe20000410000 */
[----:B------:R-:W-:Y:S01]  /*7550*/  MUFU.TANH R17, R18 ;  /* 0x0000001200117308 */ /* 0x000fe20000002400 */
[----:B------:R-:W-:Y:S02]  /*7560*/  FMUL.FTZ R26, R26, c[0x0][0x320] ;  /* 0x0000c8001a1a7a20 */ /* 0x000fe40000410000 */
[----:B------:R-:W-:Y:S07]  /*7570*/  FMUL.FTZ R27, R27, c[0x0][0x320] ;  /* 0x0000c8001b1b7a20 */ /* 0x000fee0000410000 */
[----:B------:R5:W3:Y:S01]  /*7580*/  MUFU.TANH R69, R16 ;  /* 0x0000001000457308 */ /* 0x000ae20000002400 */
[----:B----4-:R-:W-:Y:S09]  /*7590*/  LDSM.16.M88.4 R12, [R223+0x7800] ;  /* 0x00780000df0c783b */ /* 0x010ff20000000200 */
[----:B------:R-:W4:Y:S01]  /*75a0*/  MUFU.TANH R20, R20 ;  /* 0x0000001400147308 */ /* 0x000f220000002400 */
[C---:B-1----:R-:W-:Y:S08]  /*75b0*/  HMMA.16816.F32.BF16 R28, R208.reuse, R8, R28 ;  /* 0x00000008d01c723c */ /* 0x042ff0000004181c */
[C---:B------:R-:W-:Y:S01]  /*75c0*/  HMMA.16816.F32.BF16 R32, R208.reuse, R10, R32 ;  /* 0x0000000ad020723c */ /* 0x040fe20000041820 */
[----:B------:R-:W1:Y:S01]  /*75d0*/  MUFU.TANH R21, R21 ;  /* 0x0000001500157308 */ /* 0x000e620000002400 */
[----:B------:R-:W1:Y:S06]  /*75e0*/  LDSM.16.M88.4 R8, [R223+0x6800] ;  /* 0x00680000df08783b */ /* 0x000e6c0000000200 */
[C---:B------:R-:W-:Y:S03]  /*75f0*/  HMMA.16816.F32.BF16 R36, R208.reuse, R4, R36 ;  /* 0x00000004d024723c */ /* 0x040fe60000041824 */
[----:B------:R-:W-:Y:S05]  /*7600*/  MUFU.TANH R150, R19 ;  /* 0x0000001300967308 */ /* 0x000fea0000002400 */
[C---:B------:R-:W-:Y:S01]  /*7610*/  HMMA.16816.F32.BF16 R40, R208.reuse, R6, R40 ;  /* 0x00000006d028723c */ /* 0x040fe20000041828 */
[----:B------:R-:W4:Y:S01]  /*7620*/  LDSM.16.M88.4 R4, [R223+0x7000] ;  /* 0x00700000df04783b */ /* 0x000f220000000200 */
[----:B------:R-:W-:Y:S04]  /*7630*/  DEPBAR.LE SB0, 0x0 ;  /* 0x000080000000791a */ /* 0x000fe80000000000 */
[----:B------:R-:W2:Y:S01]  /*7640*/  MUFU.TANH R24, R24 ;  /* 0x0000001800187308 */ /* 0x000ea20000002400 */
[----:B------:R-:W-:Y:S02]  /*7650*/  FMUL.FTZ R28, R28, c[0x0][0x320] ;  /* 0x0000c8001c1c7a20 */ /* 0x000fe40000410000 */
[----:B------:R-:W-:Y:S03]  /*7660*/  FMUL.FTZ R32, R32, c[0x0][0x320] ;  /* 0x0000c80020207a20 */ /* 0x000fe60000410000 */
[----:B------:R-:W-:Y:S02]  /*7670*/  FMUL.FTZ R29, R29, c[0x0][0x320] ;  /* 0x0000c8001d1d7a20 */ /* 0x000fe40000410000 */
[----:B------:R-:W-:Y:S02]  /*7680*/  FMUL.FTZ R30, R30, c[0x0][0x320] ;  /* 0x0000c8001e1e7a20 */ /* 0x000fe40000410000 */
[----:B------:R-:W-:Y:S01]  /*7690*/  MUFU.TANH R163, R32 ;  /* 0x0000002000a37308 */ /* 0x000fe20000002400 */
[----:B------:R-:W-:Y:S01]  /*76a0*/  BAR.SYNC.DEFER_BLOCKING 0x0 ;  /* 0x0000000000007b1d */ /* 0x000fe20000010000 */
[----:B------:R-:W-:Y:S02]  /*76b0*/  FMUL.FTZ R36, R36, c[0x0][0x320] ;  /* 0x0000c80024247a20 */ /* 0x000fe40000410000 */
[----:B------:R-:W-:Y:S02]  /*76c0*/  FMUL.FTZ R37, R37, c[0x0][0x320] ;  /* 0x0000c80025257a20 */ /* 0x000fe40000410000 */
[----:B------:R-:W-:Y:S02]  /*76d0*/  FMUL.FTZ R31, R31, c[0x0][0x320] ;  /* 0x0000c8001f1f7a20 */ /* 0x000fe40000410000 */
[----:B------:R-:W-:Y:S02]  /*76e0*/  FMUL.FTZ R40, R40, c[0x0][0x320] ;  /* 0x0000c80028287a20 */ /* 0x000fe40000410000 */
[----:B------:R-:W2:Y:S01]  /*76f0*/  MUFU.TANH R25, R25 ;  /* 0x0000001900197308 */ /* 0x000ea20000002400 */
[C---:B-1----:R-:W-:Y:S01]  /*7700*/  HMMA.16816.F32.BF16 R44, R208.reuse, R8, R44 ;  /* 0x00000008d02c723c */ /* 0x042fe2000004182c */
[----:B------:R1:W1:Y:S04]  /*7710*/  SHFL.IDX PT, R8, R0, 0x1, 0x1c1f ;  /* 0x003c1f0000087f89 */ /* 0x00026800000e0000 */
[----:B------:R-:W-:Y:S02]  /*7720*/  FMUL.FTZ R41, R41, c[0x0][0x320] ;  /* 0x0000c80029297a20 */ /* 0x000fe40000410000 */
[----:B------:R-:W-:Y:S01]  /*7730*/  FMUL.FTZ R38, R38, c[0x0][0x320] ;  /* 0x0000c80026267a20 */ /* 0x000fe20000410000 */
[C---:B------:R-:W-:Y:S01]  /*7740*/  HMMA.16816.F32.BF16 R48, R208.reuse, R10, R48 ;  /* 0x0000000ad030723c */ /* 0x040fe20000041830 */
[----:B------:R5:W-:Y:S03]  /*7750*/  MUFU.TANH R18, R40 ;  /* 0x0000002800127308 */ /* 0x000be60000002400 */
[----:B------:R-:W-:Y:S02]  /*7760*/  FMUL.FTZ R39, R39, c[0x0][0x320] ;  /* 0x0000c80027277a20 */ /* 0x000fe40000410000 */
[----:B------:R-:W-:Y:S02]  /*7770*/  FMUL.FTZ R33, R33, c[0x0][0x320] ;  /* 0x0000c80021217a20 */ /* 0x000fe40000410000 */
[C---:B----4-:R-:W-:Y:S03]  /*7780*/  HMMA.16816.F32.BF16 R52, R208.reuse, R4, R52 ;  /* 0x00000004d034723c */ /* 0x050fe60000041834 */
[----:B------:R-:W-:Y:S01]  /*7790*/  MUFU.TANH R19, R41 ;  /* 0x0000002900137308 */ /* 0x000fe20000002400 */
[----:B------:R-:W-:Y:S02]  /*77a0*/  FMUL.FTZ R34, R34, c[0x0][0x320] ;  /* 0x0000c80022227a20 */ /* 0x000fe40000410000 */
[----:B------:R-:W-:Y:S02]  /*77b0*/  FMUL.FTZ R35, R35, c[0x0][0x320] ;  /* 0x0000c80023237a20 */ /* 0x000fe40000410000 */
[C---:B------:R-:W-:Y:S01]  /*77c0*/  HMMA.16816.F32.BF16 R56, R208.reuse, R6, R56 ;  /* 0x00000006d038723c */ /* 0x040fe20000041838 */
[----:B-1----:R-:W-:Y:S03]  /*77d0*/  IMAD.U32 R0, RZ, RZ, UR8 ;  /* 0x00000008ff007e24 */ /* 0x002fe6000f8e00ff */
[----:B------:R-:W-:Y:S01]  /*77e0*/  FMUL.FTZ R44, R44, c[0x0][0x320] ;  /* 0x0000c8002c2c7a20 */ /* 0x000fe20000410000 */
[----:B------:R-:W1:Y:S01]  /*77f0*/  MUFU.TANH R28, R28 ;  /* 0x0000001c001c7308 */ /* 0x000e620000002400 */
[----:B------:R-:W-:Y:S01]  /*7800*/  IADD3 R0, R0, UR20, -R216 ;  /* 0x0000001400007c10 */ /* 0x000fe2000fffe8d8 */
[----:B------:R-:W-:Y:S01]  /*7810*/  FMUL.FTZ R45, R45, c[0x0][0x320] ;  /* 0x0000c8002d2d7a20 */ /* 0x000fe20000410000 */
[C---:B------:R-:W-:Y:S01]  /*7820*/  HMMA.16816.F32.BF16 R60, R208.reuse, R12, R60 ;  /* 0x0000000cd03c723c */ /* 0x040fe2000004183c */
[----:B------:R-:W-:Y:S03]  /*7830*/  @UP1 USHF.R.S32.HI UR20, URZ, 0x1f, UR25 ;  /* 0x0000001f3f141899 */ /* 0x000fe60008011419 */
[----:B------:R-:W-:Y:S01]  /*7840*/  FMUL.FTZ R49, R49, c[0x0][0x320] ;  /* 0x0000c80031317a20 */ /* 0x000fe20000410000 */
[----:B------:R-:W-:Y:S01]  /*7850*/  IADD3 R0, R0, -UR11, RZ ;  /* 0x8000000b00007c10 */ /* 0x000fe2000fffe0ff */
[----:B------:R-:W-:Y:S01]  /*7860*/  FMUL.FTZ R48, R48, c[0x0][0x320] ;  /* 0x0000c80030307a20 */ /* 0x000fe20000410000 */
[----:B------:R-:W4:Y:S01]  /*7870*/  MUFU.TANH R29, R29 ;  /* 0x0000001d001d7308 */ /* 0x000f220000002400 */
[----:B------:R-:W-:Y:S01]  /*7880*/  HMMA.16816.F32.BF16 R64, R208, R14, R64 ;  /* 0x0000000ed040723c */ /* 0x000fe20000041840 */
[----:B------:R-:W-:Y:S03]  /*7890*/  @UP1 UIMAD UR20, UR20, UR4, URZ ;  /* 0x00000004141412a4 */ /* 0x000fe6000f8e023f */
[----:B------:R-:W-:Y:S01]  /*78a0*/  FMUL.FTZ R46, R46, c[0x0][0x320] ;  /* 0x0000c8002e2e7a20 */ /* 0x000fe20000410000 */
[----:B------:R-:W-:Y:S01]  /*78b0*/  IADD3 R2, R0, R2, RZ ;  /* 0x0000000200027210 */ /* 0x000fe20007ffe0ff */
[----:B------:R-:W-:Y:S01]  /*78c0*/  FMUL.FTZ R47, R47, c[0x0][0x320] ;  /* 0x0000c8002f2f7a20 */ /* 0x000fe20000410000 */
[----:B------:R-:W-:Y:S01]  /*78d0*/  @UP1 UIMAD UR20, UR25, UR5, UR20 ;  /* 0x00000005191412a4 */ /* 0x000fe2000f8e0214 */
[----:B------:R-:W-:Y:S01]  /*78e0*/  FMUL.FTZ R52, R52, c[0x0][0x320] ;  /* 0x0000c80034347a20 */ /* 0x000fe20000410000 */
[----:B------:R3:W-:Y:S01]  /*78f0*/  MUFU.TANH R15, R49 ;  /* 0x00000031000f7308 */ /* 0x0007e20000002400 */
[C---:B------:R-:W-:Y:S01]  /*7900*/  ISETP.GT.AND P0, PT, R2.reuse, RZ, PT ;  /* 0x000000ff0200720c */ /* 0x040fe20003f04270 */
[----:B------:R-:W-:Y:S01]  /*7910*/  @UP1 UIADD3 UR20, UR23, UR20, URZ ;  /* 0x0000001417141290 */ /* 0x000fe2000fffe03f */
[----:B------:R-:W-:Y:S01]  /*7920*/  ISETP.GT.AND P6, PT, R2, 0x1, PT ;  /* 0x000000010200780c */ /* 0x000fe20003fc4270 */
[----:B------:R-:W-:Y:S01]  /*7930*/  IMAD.IADD R0, R0, 0x1, R8 ;  /* 0x0000000100007824 */ /* 0x000fe200078e0208 */
[----:B------:R-:W-:Y:S01]  /*7940*/  FSEL R6, R156, -INF , P0 ;  /* 0xff8000009c067808 */ /* 0x000fe20000000000 */
[----:B------:R-:W-:Y:S01]  /*7950*/  FMUL.FTZ R5, R56, c[0x0][0x320] ;  /* 0x0000c80038057a20 */ /* 0x000fe20000410000 */
[----:B------:R-:W-:Y:S01]  /*7960*/  FSEL R7, R155, -INF , P6 ;  /* 0xff8000009b077808 */ /* 0x000fe20003000000 */
[----:B-----5:R-:W-:Y:S01]  /*7970*/  FMUL.FTZ R16, R57, c[0x0][0x320] ;  /* 0x0000c80039107a20 */ /* 0x020fe20000410000 */
[C---:B------:R-:W-:Y:S01]  /*7980*/  ISETP.GT.AND P0, PT, R2.reuse, 0x8, PT ;  /* 0x000000080200780c */ /* 0x040fe20003f04270 */
[----:B------:R-:W-:Y:S01]  /*7990*/  MUFU.TANH R14, R48 ;  /* 0x00000030000e7308 */ /* 0x000fe20000002400 */
[----:B------:R-:W-:Y:S01]  /*79a0*/  ISETP.GT.AND P6, PT, R2, 0x9, PT ;  /* 0x000000090200780c */ /* 0x000fe20003fc4270 */
[----:B------:R-:W-:Y:S01]  /*79b0*/  FMUL.FTZ R53, R53, c[0x0][0x320] ;  /* 0x0000c80035357a20 */ /* 0x000fe20000410000 */
[----:B------:R-:W-:Y:S01]  /*79c0*/  FSEL R8, R152, -INF , P0 ;  /* 0xff80000098087808 */ /* 0x000fe20000000000 */
[----:B------:R-:W-:Y:S01]  /*79d0*/  FMUL.FTZ R61, R61, c[0x0][0x320] ;  /* 0x0000c8003d3d7a20 */ /* 0x000fe20000410000 */
[----:B------:R-:W-:Y:S01]  /*79e0*/  FSEL R9, R151, -INF , P6 ;  /* 0xff80000097097808 */ /* 0x000fe20003000000 */
[----:B------:R-:W-:Y:S01]  /*79f0*/  FMUL.FTZ R54, R54, c[0x0][0x320] ;  /* 0x0000c80036367a20 */ /* 0x000fe20000410000 */
[C---:B------:R-:W-:Y:S01]  /*7a00*/  ISETP.GT.AND P6, PT, R2.reuse, 0x11, PT ;  /* 0x000000110200780c */ /* 0x040fe20003fc4270 */
[----:B------:R-:W-:Y:S01]  /*7a10*/  FMUL.FTZ R55, R55, c[0x0][0x320] ;  /* 0x0000c80037377a20 */ /* 0x000fe20000410000 */
[----:B------:R-:W-:Y:S01]  /*7a20*/  ISETP.GT.AND P0, PT, R2, 0x10, PT ;  /* 0x000000100200780c */ /* 0x000fe20003f04270 */
[----:B------:R-:W5:Y:S01]  /*7a30*/  MUFU.TANH R33, R33 ;  /* 0x0000002100217308 */ /* 0x000f620000002400 */
[----:B------:R-:W-:Y:S01]  /*7a40*/  FSEL R40, R137, -INF , P6 ;  /* 0xff80000089287808 */ /* 0x000fe20003000000 */
[----:B------:R-:W-:Y:S01]  /*7a50*/  FMUL.FTZ R43, R43, c[0x0][0x320] ;  /* 0x0000c8002b2b7a20 */ /* 0x000fe20000410000 */
[----:B------:R-:W-:Y:S01]  /*7a60*/  ISETP.GT.AND P2, PT, R0, RZ, PT ;  /* 0x000000ff0000720c */ /* 0x000fe20003f44270 */
[----:B------:R-:W-:Y:S01]  /*7a70*/  FMUL.FTZ R42, R42, c[0x0][0x320] ;  /* 0x0000c8002a2a7a20 */ /* 0x000fe20000410000 */
[----:B------:R-:W-:Y:S01]  /*7a80*/  FSEL R32, R138, -INF , P0 ;  /* 0xff8000008a207808 */ /* 0x000fe20000000000 */
[----:B------:R-:W-:Y:S01]  /*7a90*/  FMUL.FTZ R50, R50, c[0x0][0x320] ;  /* 0x0000c80032327a20 */ /* 0x000fe20000410000 */
[----:B------:R-:W-:Y:S01]  /*7aa0*/  ISETP.GT.AND P0, PT, R2, 0x18, PT ;  /* 0x000000180200780c */ /* 0x000fe20003f04270 */
[----:B------:R-:W-:Y:S01]  /*7ab0*/  FMUL.FTZ R60, R60, c[0x0][0x320] ;  /* 0x0000c8003c3c7a20 */ /* 0x000fe20000410000 */
[----:B------:R-:W-:Y:S01]  /*7ac0*/  ISETP.GT.AND P6, PT, R2, 0x19, PT ;  /* 0x000000190200780c */ /* 0x000fe20003fc4270 */
[----:B------:R-:W1:Y:S01]  /*7ad0*/  MUFU.TANH R22, R22 ;  /* 0x0000001600167308 */ /* 0x000e620000002400 */
[----:B------:R-:W-:Y:S01]  /*7ae0*/  FSEL R10, R154, -INF , P2 ;  /* 0xff8000009a0a7808 */ /* 0x000fe20001000000 */
[----:B------:R-:W-:Y:S01]  /*7af0*/  FMUL.FTZ R64, R64, c[0x0][0x320] ;  /* 0x0000c80040407a20 */ /* 0x000fe20000410000 */
[----:B------:R-:W-:Y:S01]  /*7b00*/  ISETP.GT.AND P2, PT, R0, 0x8, PT ;  /* 0x000000080000780c */ /* 0x000fe20003f44270 */
[----:B------:R-:W-:Y:S01]  /*7b10*/  FMUL.FTZ R51, R51, c[0x0][0x320] ;  /* 0x0000c80033337a20 */ /* 0x000fe20000410000 */
[----:B---3--:R-:W-:Y:S01]  /*7b20*/  FSEL R49, R69, -INF , P0 ;  /* 0xff80000045317808 */ /* 0x008fe20000000000 */
[----:B------:R-:W-:Y:S01]  /*7b30*/  FMUL.FTZ R65, R65, c[0x0][0x320] ;  /* 0x0000c80041417a20 */ /* 0x000fe20000410000 */
[----:B------:R-:W-:Y:S01]  /*7b40*/  ISETP.GT.AND P0, PT, R2, 0x20, PT ;  /* 0x000000200200780c */ /* 0x000fe20003f04270 */
[----:B------:R-:W-:Y:S01]  /*7b50*/  FMUL.FTZ R58, R58, c[0x0][0x320] ;  /* 0x0000c8003a3a7a20 */ /* 0x000fe20000410000 */
[----:B------:R-:W-:Y:S01]  /*7b60*/  FSEL R56, R68, -INF , P6 ;  /* 0xff80000044387808 */ /* 0x000fe20003000000 */
[----:B------:R-:W2:Y:S01]  /*7b70*/  MUFU.TANH R36, R36 ;  /* 0x0000002400247308 */ /* 0x000ea20000002400 */
[----:B------:R-:W-:Y:S01]  /*7b80*/  ISETP.GT.AND P6, PT, R2, 0x21, PT ;  /* 0x000000210200780c */ /* 0x000fe20003fc4270 */
[----:B------:R-:W-:Y:S01]  /*7b90*/  FMUL.FTZ R59, R59, c[0x0][0x320] ;  /* 0x0000c8003b3b7a20 */ /* 0x000fe20000410000 */
[----:B------:R-:W-:Y:S01]  /*7ba0*/  FSEL R12, R149, -INF , P2 ;  /* 0xff800000950c7808 */ /* 0x000fe20001000000 */
[----:B------:R-:W-:Y:S01]  /*7bb0*/  FMUL.FTZ R62, R62, c[0x0][0x320] ;  /* 0x0000c8003e3e7a20 */ /* 0x000fe20000410000 */
[----:B------:R-:W-:Y:S01]  /*7bc0*/  FSEL R151, R20, -INF , P0 ;  /* 0xff80000014977808 */ /* 0x000fe20000000000 */
[----:B------:R-:W-:Y:S01]  /*7bd0*/  FMUL.FTZ R63, R63, c[0x0][0x320] ;  /* 0x0000c8003f3f7a20 */ /* 0x000fe20000410000 */
[----:B------:R-:W-:Y:S01]  /*7be0*/  FSEL R152, R21, -INF , P6 ;  /* 0xff80000015987808 */ /* 0x000fe20003000000 */
[----:B------:R-:W-:Y:S01]  /*7bf0*/  FMUL.FTZ R66, R66, c[0x0][0x320] ;  /* 0x0000c80042427a20 */ /* 0x000fe20000410000 */
[----:B------:R-:W-:Y:S01]  /*7c00*/  ISETP.GT.AND P2, PT, R0, 0x10, PT ;  /* 0x000000100000780c */ /* 0x000fe20003f44270 */
[----:B------:R-:W3:Y:S01]  /*7c10*/  LDL.64 R20, [R1+0x40] ;  /* 0x0000400001147983 */ /* 0x000ee20000100a00 */
[----:B------:R-:W-:Y:S01]  /*7c20*/  FMNMX.FTZ R4, R6, R3, !PT ;  /* 0x0000000306047209 */ /* 0x000fe20007810000 */
[----:B------:R-:W1:Y:S01]  /*7c30*/  MUFU.TANH R23, R23 ;  /* 0x0000001700177308 */ /* 0x000e620000002400 */
[----:B------:R-:W-:Y:S01]  /*7c40*/  FSEL R41, R136, -INF , P2 ;  /* 0xff80000088297808 */ /* 0x000fe20001000000 */
[----:B------:R-:W-:Y:S01]  /*7c50*/  FMUL.FTZ R67, R67, c[0x0][0x320] ;  /* 0x0000c80043437a20 */ /* 0x000fe20000410000 */
[----:B------:R-:W-:Y:S01]  /*7c60*/  ISETP.GT.AND P2, PT, R0, 0x18, PT ;  /* 0x000000180000780c */ /* 0x000fe20003f44270 */
[----:B------:R-:W3:Y:S01]  /*7c70*/  LDL.64 R136, [R1+0x30] ;  /* 0x0000300001887983 */ /* 0x000ee20000100a00 */
[----:B------:R-:W-:Y:S01]  /*7c80*/  FMNMX.FTZ R4, R7, R4, !PT ;  /* 0x0000000407047209 */ /* 0x000fe20007810000 */
[----:B------:R-:W-:Y:S01]  /*7c90*/  @UP1 USHF.L.U64.HI UR20, UR22, 0x7, UR20 ;  /* 0x0000000716141899 */ /* 0x000fe20008010214 */
[----:B------:R-:W-:Y:S01]  /*7ca0*/  FSEL R57, R17, -INF , P2 ;  /* 0xff80000011397808 */ /* 0x000fe20001000000 */
[----:B------:R-:W-:Y:S01]  /*7cb0*/  @UP1 USHF.L.U32 UR22, UR4, 0x6, URZ ;  /* 0x0000000604161899 */ /* 0x000fe2000800063f */
[----:B------:R-:W-:Y:S01]  /*7cc0*/  FMNMX.FTZ R4, R8, R4, !PT ;  /* 0x0000000408047209 */ /* 0x000fe20007810000 */
[----:B------:R1:W-:Y:S01]  /*7cd0*/  MUFU.TANH R17, R5 ;  /* 0x0000000500117308 */ /* 0x0003e20000002400 */
[----:B------:R-:W-:Y:S01]  /*7ce0*/  ISETP.GT.AND P1, PT, R0, 0x1, PT ;  /* 0x000000010000780c */ /* 0x000fe20003f24270 */
[----:B------:R-:W-:Y:S01]  /*7cf0*/  @UP1 USHF.L.U64.HI UR23, UR4, 0x6, UR5 ;  /* 0x0000000604171899 */ /* 0x000fe20008010205 */
[----:B------:R-:W-:Y:S02]  /*7d00*/  FMNMX.FTZ R4, R9, R4, !PT ;  /* 0x0000000409047209 */ /* 0x000fe40007810000 */
[----:B------:R-:W-:Y:S02]  /*7d10*/  FSEL R11, R153, -INF , P1 ;  /* 0xff800000990b7808 */ /* 0x000fe40000800000 */
[----:B------:R-:W-:Y:S02]  /*7d20*/  FMNMX.FTZ R4, R32, R4, !PT ;  /* 0x0000000420047209 */ /* 0x000fe40007810000 */
[----:B------:R-:W-:Y:S01]  /*7d30*/  ISETP.GT.AND P0, PT, R2, 0x28, PT ;  /* 0x000000280200780c */ /* 0x000fe20003f04270 */
[----:B------:R-:W4:Y:S01]  /*7d40*/  MUFU.TANH R37, R37 ;  /* 0x0000002500257308 */ /* 0x000f220000002400 */
[----:B------:R-:W-:Y:S02]  /*7d50*/  FMNMX.FTZ R4, R40, R4, !PT ;  /* 0x0000000428047209 */ /* 0x000fe40007810000 */
[----:B------:R-:W-:Y:S02]  /*7d60*/  ISETP.GT.AND P1, PT, R0, 0x9, PT ;  /* 0x000000090000780c */ /* 0x000fe40003f24270 */
[----:B------:R-:W-:Y:S02]  /*7d70*/  FMNMX.FTZ R4, R49, R4, !PT ;  /* 0x0000000431047209 */ /* 0x000fe40007810000 */
[----:B--2---:R-:W-:Y:S02]  /*7d80*/  FSEL R155, R24, -INF , P0 ;  /* 0xff800000189b7808 */ /* 0x004fe40000000000 */
[----:B------:R-:W-:Y:S01]  /*7d90*/  FMNMX.FTZ R4, R56, R4, !PT ;  /* 0x0000000438047209 */ /* 0x000fe20007810000 */
[----:B------:R-:W2:Y:S01]  /*7da0*/  MUFU.TANH R26, R26 ;  /* 0x0000001a001a7308 */ /* 0x000ea20000002400 */
[----:B------:R-:W-:Y:S02]  /*7db0*/  ISETP.GT.AND P6, PT, R2, 0x29, PT ;  /* 0x000000290200780c */ /* 0x000fe40003fc4270 */
[----:B------:R-:W-:Y:S02]  /*7dc0*/  FMNMX.FTZ R4, R151, R4, !PT ;  /* 0x0000000497047209 */ /* 0x000fe40007810000 */
[----:B-1----:R-:W-:Y:S02]  /*7dd0*/  FMNMX.FTZ R5, R10, R70, !PT ;  /* 0x000000460a057209 */ /* 0x002fe40007810000 */
[----:B------:R-:W-:Y:S02]  /*7de0*/  FMNMX.FTZ R4, R152, R4, !PT ;  /* 0x0000000498047209 */ /* 0x000fe40007810000 */
[----:B------:R-:W-:Y:S01]  /*7df0*/  FMNMX.FTZ R5, R11, R5, !PT ;  /* 0x000000050b057209 */ /* 0x000fe20007810000 */
[----:B------:R-:W1:Y:S01]  /*7e00*/  MUFU.TANH R27, R27 ;  /* 0x0000001b001b7308 */ /* 0x000e620000002400 */
[----:B------:R-:W-:Y:S02]  /*7e10*/  FSEL R13, R148, -INF , P1 ;  /* 0xff800000940d7808 */ /* 0x000fe40000800000 */
[----:B------:R-:W-:Y:S02]  /*7e20*/  FMNMX.FTZ R5, R12, R5, !PT ;  /* 0x000000050c057209 */ /* 0x000fe40007810000 */
[----:B------:R-:W-:Y:S02]  /*7e30*/  ISETP.GT.AND P0, PT, R2, 0x30, PT ;  /* 0x000000300200780c */ /* 0x000fe40003f04270 */
[----:B------:R-:W-:Y:S02]  /*7e40*/  FSEL R156, R25, -INF , P6 ;  /* 0xff800000199c7808 */ /* 0x000fe40003000000 */
[----:B------:R-:W-:Y:S01]  /*7e50*/  FMNMX.FTZ R4, R155, R4, !PT ;  /* 0x000000049b047209 */ /* 0x000fe20007810000 */
[----:B------:R-:W1:Y:S01]  /*7e60*/  MUFU.TANH R30, R30 ;  /* 0x0000001e001e7308 */ /* 0x000e620000002400 */
[----:B------:R-:W-:Y:S02]  /*7e70*/  FSEL R159, R28, -INF , P0 ;  /* 0xff8000001c9f7808 */ /* 0x000fe40000000000 */
[----:B------:R-:W-:Y:S02]  /*7e80*/  FMNMX.FTZ R5, R13, R5, !PT ;  /* 0x000000050d057209 */ /* 0x000fe40007810000 */
[----:B------:R-:W-:Y:S02]  /*7e90*/  ISETP.GT.AND P6, PT, R2, 0x31, PT ;  /* 0x000000310200780c */ /* 0x000fe40003fc4270 */
[----:B------:R-:W-:Y:S02]  /*7ea0*/  ISETP.GT.AND P1, PT, R0, 0x11, PT ;  /* 0x000000110000780c */ /* 0x000fe40003f24270 */
[----:B------:R-:W-:Y:S01]  /*7eb0*/  FMNMX.FTZ R4, R156, R4, !PT ;  /* 0x000000049c047209 */ /* 0x000fe20007810000 */
[----:B------:R-:W1:Y:S01]  /*7ec0*/  MUFU.TANH R31, R31 ;  /* 0x0000001f001f7308 */ /* 0x000e620000002400 */
[----:B----4-:R-:W-:Y:S02]  /*7ed0*/  FSEL R160, R29, -INF , P6 ;  /* 0xff8000001da07808 */ /* 0x010fe40003000000 */
[----:B------:R-:W-:Y:S02]  /*7ee0*/  FSEL R48, R71, -INF , P1 ;  /* 0xff80000047307808 */ /* 0x000fe40000800000 */
[----:B------:R-:W-:Y:S02]  /*7ef0*/  ISETP.GT.AND P0, PT, R2, 0x38, PT ;  /* 0x000000380200780c */ /* 0x000fe40003f04270 */
[----:B------:R-:W-:Y:S02]  /*7f00*/  FMNMX.FTZ R5, R41, R5, !PT ;  /* 0x0000000529057209 */ /* 0x000fe40007810000 */
[----:B------:R-:W-:Y:S01]  /*7f10*/  FMNMX.FTZ R4, R159, R4, !PT ;  /* 0x000000049f047209 */ /* 0x000fe20007810000 */
[----:B------:R-:W4:Y:S01]  /*7f20*/  MUFU.TANH R44, R44 ;  /* 0x0000002c002c7308 */ /* 0x000f220000002400 */
[----:B------:R-:W-:Y:S02]  /*7f30*/  ISETP.GT.AND P1, PT, R0, 0x19, PT ;  /* 0x000000190000780c */ /* 0x000fe40003f24270 */
[----:B------:R-:W-:Y:S02]  /*7f40*/  ISETP.GT.AND P6, PT, R2, 0x39, PT ;  /* 0x000000390200780c */ /* 0x000fe40003fc4270 */
[----:B------:R-:W-:Y:S02]  /*7f50*/  FSEL R163, R163, -INF , P0 ;  /* 0xff800000a3a37808 */ /* 0x000fe40000000000 */
[----:B------:R-:W-:Y:S02]  /*7f60*/  FMNMX.FTZ R5, R48, R5, !PT ;  /* 0x0000000530057209 */ /* 0x000fe40007810000 */
[----:B------:R-:W-:Y:S01]  /*7f70*/  FMNMX.FTZ R4, R160, R4, !PT ;  /* 0x00000004a0047209 */ /* 0x000fe20007810000 */
[----:B------:R-:W1:Y:S01]  /*7f80*/  MUFU.TANH R34, R34 ;  /* 0x0000002200227308 */ /* 0x000e620000002400 */
[----:B------:R-:W-:Y:S02]  /*7f90*/  ISETP.GT.AND P2, PT, R0, 0x20, PT ;  /* 0x000000200000780c */ /* 0x000fe40003f44270 */
[----:B------:R-:W-:Y:S02]  /*7fa0*/  ISETP.GT.AND P0, PT, R2, 0x40, PT ;  /* 0x000000400200780c */ /* 0x000fe40003f04270 */
[----:B------:R-:W-:Y:S02]  /*7fb0*/  FSEL R150, R150, -INF , P1 ;  /* 0xff80000096967808 */ /* 0x000fe40000800000 */
[----:B-----5:R-:W-:Y:S02]  /*7fc0*/  FSEL R164, R33, -INF , P6 ;  /* 0xff80000021a47808 */ /* 0x020fe40003000000 */
[----:B------:R-:W-:Y:S01]  /*7fd0*/  FMNMX.FTZ R5, R57, R5, !PT ;  /* 0x0000000539057209 */ /* 0x000fe20007810000 */
[----:B------:R-:W5:Y:S01]  /*7fe0*/  MUFU.TANH R35, R35 ;  /* 0x0000002300237308 */ /* 0x000f620000002400 */
[----:B------:R-:W-:Y:S02]  /*7ff0*/  FMNMX.FTZ R4, R163, R4, !PT ;  /* 0x00000004a3047209 */ /* 0x000fe40007810000 */
[----:B------:R-:W-:Y:S02]  /*8000*/  FSEL R153, R22, -INF , P2 ;  /* 0xff80000016997808 */ /* 0x000fe40001000000 */
[----:B------:R-:W-:Y:S02]  /*8010*/  FSEL R167, R36, -INF , P0 ;  /* 0xff80000024a77808 */ /* 0x000fe40000000000 */
[----:B------:R-:W-:Y:S02]  /*8020*/  ISETP.GT.AND P1, PT, R0, 0x21, PT ;  /* 0x000000210000780c */ /* 0x000fe40003f24270 */
[----:B------:R-:W-:Y:S01]  /*8030*/  ISETP.GT.AND P6, PT, R2, 0x41, PT ;  /* 0x000000410200780c */ /* 0x000fe20003fc4270 */
[----:B------:R-:W1:Y:S01]  /*8040*/  MUFU.TANH R38, R38 ;  /* 0x0000002600267308 */ /* 0x000e620000002400 */
[----:B------:R-:W-:Y:S02]  /*8050*/  FMNMX.FTZ R4, R164, R4, !PT ;  /* 0x00000004a4047209 */ /* 0x000fe40007810000 */
[----:B------:R-:W-:Y:S02]  /*8060*/  FMNMX.FTZ R5, R150, R5, !PT ;  /* 0x0000000596057209 */ /* 0x000fe40007810000 */
[----:B------:R-:W-:Y:S02]  /*8070*/  FSEL R154, R23, -INF , P1 ;  /* 0xff800000179a7808 */ /* 0x000fe40000800000 */
[----:B------:R-:W-:Y:S02]  /*8080*/  FSEL R168, R37, -INF , P6 ;  /* 0xff80000025a87808 */ /* 0x000fe40003000000 */
[----:B------:R-:W-:Y:S01]  /*8090*/  FMNMX.FTZ R4, R167, R4, !PT ;  /* 0x00000004a7047209 */ /* 0x000fe20007810000 */
[----:B------:R-:W4:Y:S01]  /*80a0*/  MUFU.TANH R39, R39 ;  /* 0x0000002700277308 */ /* 0x000f220000002400 */
[C---:B------:R-:W-:Y:S02]  /*80b0*/  ISETP.GT.AND P2, PT, R0.reuse, 0x28, PT ;  /* 0x000000280000780c */ /* 0x040fe40003f44270 */
[----:B------:R-:W-:Y:S02]  /*80c0*/  ISETP.GT.AND P1, PT, R0, 0x29, PT ;  /* 0x000000290000780c */ /* 0x000fe40003f24270 */
[----:B------:R-:W-:Y:S02]  /*80d0*/  ISETP.GT.AND P0, PT, R2, 0x48, PT ;  /* 0x000000480200780c */ /* 0x000fe40003f04270 */
[----:B------:R-:W-:Y:S02]  /*80e0*/  FMNMX.FTZ R5, R153, R5, !PT ;  /* 0x0000000599057209 */ /* 0x000fe40007810000 */
[----:B------:R-:W-:Y:S01]  /*80f0*/  FMNMX.FTZ R4, R168, R4, !PT ;  /* 0x00000004a8047209 */ /* 0x000fe20007810000 */
[----:B------:R-:W4:Y:S01]  /*8100*/  MUFU.TANH R45, R45 ;  /* 0x0000002d002d7308 */ /* 0x000f220000002400 */
[----:B--2---:R-:W-:Y:S02]  /*8110*/  FSEL R157, R26, -INF , P2 ;  /* 0xff8000001a9d7808 */ /* 0x004fe40001000000 */
[C---:B------:R-:W-:Y:S02]  /*8120*/  ISETP.GT.AND P2, PT, R0.reuse, 0x30, PT ;  /* 0x000000300000780c */ /* 0x040fe40003f44270 */
[----:B-1----:R-:W-:Y:S02]  /*8130*/  FSEL R158, R27, -INF , P1 ;  /* 0xff8000001b9e7808 */ /* 0x002fe40000800000 */
[----:B------:R-:W-:Y:S02]  /*8140*/  ISETP.GT.AND P1, PT, R0, 0x31, PT ;  /* 0x000000310000780c */ /* 0x000fe40003f24270 */
[----:B------:R-:W-:Y:S01]  /*8150*/  FSEL R171, R18, -INF , P0 ;  /* 0xff80000012ab7808 */ /* 0x000fe20000000000 */
[----:B------:R-:W-:Y:S01]  /*8160*/  MUFU.TANH R43, R43 ;  /* 0x0000002b002b7308 */ /* 0x000fe20000002400 */
[----:B------:R-:W-:Y:S02]  /*8170*/  ISETP.GT.AND P6, PT, R2, 0x49, PT ;  /* 0x000000490200780c */ /* 0x000fe40003fc4270 */
[----:B------:R-:W-:Y:S02]  /*8180*/  FMNMX.FTZ R5, R154, R5, !PT ;  /* 0x000000059a057209 */ /* 0x000fe40007810000 */
[----:B------:R-:W-:Y:S02]  /*8190*/  FSEL R161, R30, -INF , P2 ;  /* 0xff8000001ea17808 */ /* 0x000fe40001000000 */
[----:B------:R-:W-:Y:S02]  /*81a0*/  FSEL R162, R31, -INF , P1 ;  /* 0xff8000001fa27808 */ /* 0x000fe40000800000 */
[----:B------:R-:W-:Y:S01]  /*81b0*/  ISETP.GT.AND P0, PT, R2, 0x50, PT ;  /* 0x000000500200780c */ /* 0x000fe20003f04270 */
[----:B------:R-:W1:Y:S01]  /*81c0*/  MUFU.TANH R42, R42 ;  /* 0x0000002a002a7308 */ /* 0x000e620000002400 */
[----:B------:R-:W-:Y:S02]  /*81d0*/  FSEL R190, R19, -INF , P6 ;  /* 0xff80000013be7808 */ /* 0x000fe40003000000 */
[C---:B------:R-:W-:Y:S02]  /*81e0*/  ISETP.GT.AND P2, PT, R0.reuse, 0x38, PT ;  /* 0x000000380000780c */ /* 0x040fe40003f44270 */
[----:B------:R-:W-:Y:S02]  /*81f0*/  ISETP.GT.AND P1, PT, R0, 0x39, PT ;  /* 0x000000390000780c */ /* 0x000fe40003f24270 */
[----:B------:R-:W-:Y:S02]  /*8200*/  FMNMX.FTZ R4, R171, R4, !PT ;  /* 0x00000004ab047209 */ /* 0x000fe40007810000 */
[----:B------:R-:W-:Y:S01]  /*8210*/  FMNMX.FTZ R5, R157, R5, !PT ;  /* 0x000000059d057209 */ /* 0x000fe20007810000 */
[----:B------:R-:W2:Y:S01]  /*8220*/  MUFU.TANH R46, R46 ;  /* 0x0000002e002e7308 */ /* 0x000ea20000002400 */
[----:B----4-:R-:W-:Y:S02]  /*8230*/  FSEL R199, R44, -INF , P0 ;  /* 0xff8000002cc77808 */ /* 0x010fe40000000000 */
[----:B------:R-:W-:Y:S02]  /*8240*/  FSEL R165, R34, -INF , P2 ;  /* 0xff80000022a57808 */ /* 0x000fe40001000000 */
[C---:B------:R-:W-:Y:S02]  /*8250*/  ISETP.GT.AND P2, PT, R0.reuse, 0x40, PT ;  /* 0x000000400000780c */ /* 0x040fe40003f44270 */
[----:B-----5:R-:W-:Y:S02]  /*8260*/  FSEL R166, R35, -INF , P1 ;  /* 0xff80000023a67808 */ /* 0x020fe40000800000 */
[----:B------:R-:W-:Y:S01]  /*8270*/  ISETP.GT.AND P1, PT, R0, 0x41, PT ;  /* 0x000000410000780c */ /* 0x000fe20003f24270 */
[----:B------:R-:W4:Y:S01]  /*8280*/  MUFU.TANH R47, R47 ;  /* 0x0000002f002f7308 */ /* 0x000f220000002400 */
[----:B------:R-:W-:Y:S02]  /*8290*/  ISETP.GT.AND P6, PT, R2, 0x51, PT ;  /* 0x000000510200780c */ /* 0x000fe40003fc4270 */
[----:B------:R-:W-:Y:S02]  /*82a0*/  FMNMX.FTZ R5, R158, R5, !PT ;  /* 0x000000059e057209 */ /* 0x000fe40007810000 */
[----:B------:R-:W-:Y:S02]  /*82b0*/  FMNMX.FTZ R4, R190, R4, !PT ;  /* 0x00000004be047209 */ /* 0x000fe40007810000 */
[----:B------:R-:W-:Y:S02]  /*82c0*/  FSEL R169, R38, -INF , P2 ;  /* 0xff80000026a97808 */ /* 0x000fe40001000000 */
[----:B------:R-:W-:Y:S01]  /*82d0*/  FSEL R170, R39, -INF , P1 ;  /* 0xff80000027aa7808 */ /* 0x000fe20000800000 */
[----:B------:R-:W5:Y:S01]  /*82e0*/  MUFU.TANH R52, R52 ;  /* 0x0000003400347308 */ /* 0x000f620000002400 */
[----:B------:R-:W-:Y:S02]  /*82f0*/  FSEL R201, R45, -INF , P6 ;  /* 0xff8000002dc97808 */ /* 0x000fe40003000000 */
[C---:B------:R-:W-:Y:S02]  /*8300*/  ISETP.GT.AND P2, PT, R0.reuse, 0x48, PT ;  /* 0x000000480000780c */ /* 0x040fe40003f44270 */
[----:B------:R-:W-:Y:S02]  /*8310*/  ISETP.GT.AND P1, PT, R0, 0x49, PT ;  /* 0x000000490000780c */ /* 0x000fe40003f24270 */
[C---:B------:R-:W-:Y:S02]  /*8320*/  ISETP.GT.AND P0, PT, R2.reuse, 0x58, PT ;  /* 0x000000580200780c */ /* 0x040fe40003f04270 */
[----:B------:R-:W-:Y:S01]  /*8330*/  FMNMX.FTZ R5, R161, R5, !PT ;  /* 0x00000005a1057209 */ /* 0x000fe20007810000 */
[----:B------:R-:W5:Y:S01]  /*8340*/  MUFU.TANH R50, R50 ;  /* 0x0000003200327308 */ /* 0x000f620000002400 */
[----:B------:R-:W-:Y:S02]  /*8350*/  FMNMX.FTZ R4, R199, R4, !PT ;  /* 0x00000004c7047209 */ /* 0x000fe40007810000 */
[----:B------:R-:W-:Y:S02]  /*8360*/  ISETP.GT.AND P6, PT, R2, 0x59, PT ;  /* 0x000000590200780c */ /* 0x000fe40003fc4270 */
[----:B------:R-:W-:Y:S02]  /*8370*/  FSEL R204, R14, -INF , P0 ;  /* 0xff8000000ecc7808 */ /* 0x000fe40000000000 */
[----:B-1----:R-:W-:Y:S02]  /*8380*/  FSEL R191, R42, -INF , P2 ;  /* 0xff8000002abf7808 */ /* 0x002fe40001000000 */
[C---:B------:R-:W-:Y:S01]  /*8390*/  ISETP.GT.AND P2, PT, R0.reuse, 0x50, PT ;  /* 0x000000500000780c */ /* 0x040fe20003f44270 */
[----:B------:R-:W1:Y:S01]  /*83a0*/  MUFU.TANH R53, R53 ;  /* 0x0000003500357308 */ /* 0x000e620000002400 */
[----:B------:R-:W-:Y:S02]  /*83b0*/  FSEL R197, R43, -INF , P1 ;  /* 0xff8000002bc57808 */ /* 0x000fe40000800000 */
[----:B------:R-:W-:Y:S02]  /*83c0*/  ISETP.GT.AND P1, PT, R0, 0x51, PT ;  /* 0x000000510000780c */ /* 0x000fe40003f24270 */
[----:B------:R-:W-:Y:S02]  /*83d0*/  FMNMX.FTZ R5, R162, R5, !PT ;  /* 0x00000005a2057209 */ /* 0x000fe40007810000 */
[----:B------:R-:W-:Y:S02]  /*83e0*/  FMNMX.FTZ R4, R201, R4, !PT ;  /* 0x00000004c9047209 */ /* 0x000fe40007810000 */
[----:B--2---:R-:W-:Y:S01]  /*83f0*/  FSEL R202, R46, -INF , P2 ;  /* 0xff8000002eca7808 */ /* 0x004fe20001000000 */
[----:B------:R-:W2:Y:S01]  /*8400*/  MUFU.TANH R16, R16 ;  /* 0x0000001000107308 */ /* 0x000ea20000002400 */
[----:B----4-:R-:W-:Y:S02]  /*8410*/  FSEL R203, R47, -INF , P1 ;  /* 0xff8000002fcb7808 */ /* 0x010fe40000800000 */
[----:B------:R-:W-:Y:S02]  /*8420*/  FSEL R206, R15, -INF , P6 ;  /* 0xff8000000fce7808 */ /* 0x000fe40003000000 */
[----:B------:R-:W-:Y:S02]  /*8430*/  ISETP.GT.AND P1, PT, R2, 0x60, PT ;  /* 0x000000600200780c */ /* 0x000fe40003f24270 */
[----:B------:R-:W-:Y:S02]  /*8440*/  FMNMX.FTZ R5, R165, R5, !PT ;  /* 0x00000005a5057209 */ /* 0x000fe40007810000 */
[----:B------:R-:W-:Y:S01]  /*8450*/  FMNMX.FTZ R4, R204, R4, !PT ;  /* 0x00000004cc047209 */ /* 0x000fe20007810000 */
[----:B------:R-:W4:Y:S01]  /*8460*/  MUFU.TANH R60, R60 ;  /* 0x0000003c003c7308 */ /* 0x000f220000002400 */
[----:B------:R-:W-:Y:S02]  /*8470*/  ISETP.GT.AND P2, PT, R0, 0x58, PT ;  /* 0x000000580000780c */ /* 0x000fe40003f44270 */
[----:B-----5:R-:W-:Y:S02]  /*8480*/  FSEL R219, R52, -INF , P1 ;  /* 0xff80000034db7808 */ /* 0x020fe40000800000 */
[----:B------:R-:W-:Y:S02]  /*8490*/  FMNMX.FTZ R4, R206, R4, !PT ;  /* 0x00000004ce047209 */ /* 0x000fe40007810000 */
[----:B------:R-:W-:Y:S02]  /*84a0*/  ISETP.GT.AND P0, PT, R2, 0x61, PT ;  /* 0x000000610200780c */ /* 0x000fe40003f04270 */
[----:B------:R-:W-:Y:S01]  /*84b0*/  FMNMX.FTZ R5, R166, R5, !PT ;  /* 0x00000005a6057209 */ /* 0x000fe20007810000 */
[----:B------:R-:W5:Y:S01]  /*84c0*/  MUFU.TANH R61, R61 ;  /* 0x0000003d003d7308 */ /* 0x000f620000002400 */
[----:B------:R-:W-:Y:S02]  /*84d0*/  ISETP.GT.AND P6, PT, R2, 0x68, PT ;  /* 0x000000680200780c */ /* 0x000fe40003fc4270 */
[----:B------:R-:W-:Y:S02]  /*84e0*/  FSEL R212, R50, -INF , P2 ;  /* 0xff80000032d47808 */ /* 0x000fe40001000000 */
[C---:B------:R-:W-:Y:S02]  /*84f0*/  ISETP.GT.AND P2, PT, R2.reuse, 0x69, PT ;  /* 0x000000690200780c */ /* 0x040fe40003f44270 */
[----:B-1----:R-:W-:Y:S02]  /*8500*/  FSEL R246, R53, -INF , P0 ;  /* 0xff80000035f67808 */ /* 0x002fe40000000000 */
[C---:B------:R-:W-:Y:S01]  /*8510*/  ISETP.GT.AND P0, PT, R2.reuse, 0x71, PT ;  /* 0x000000710200780c */ /* 0x040fe20003f04270 */
[----:B------:R-:W1:Y:S01]  /*8520*/  MUFU.TANH R64, R64 ;  /* 0x0000004000407308 */ /* 0x000e620000002400 */
[----:B------:R-:W-:Y:S02]  /*8530*/  FSEL R249, R17, -INF , P6 ;  /* 0xff80000011f97808 */ /* 0x000fe40003000000 */
[----:B------:R-:W-:Y:S02]  /*8540*/  ISETP.GT.AND P6, PT, R2, 0x78, PT ;  /* 0x000000780200780c */ /* 0x000fe40003fc4270 */
[----:B--2---:R-:W-:Y:S02]  /*8550*/  FSEL R250, R16, -INF , P2 ;  /* 0xff80000010fa7808 */ /* 0x004fe40001000000 */
[C---:B------:R-:W-:Y:S02]  /*8560*/  ISETP.GT.AND P2, PT, R2.reuse, 0x79, PT ;  /* 0x000000790200780c */ /* 0x040fe40003f44270 */
[----:B------:R-:W-:Y:S01]  /*8570*/  FMNMX.FTZ R5, R169, R5, !PT ;  /* 0x00000005a9057209 */ /* 0x000fe20007810000 */
[----:B------:R-:W-:Y:S01]  /*8580*/  MUFU.TANH R51, R51 ;  /* 0x0000003300337308 */ /* 0x000fe20000002400 */
[----:B------:R-:W-:Y:S02]  /*8590*/  ISETP.GT.AND P1, PT, R2, 0x70, PT ;  /* 0x000000700200780c */ /* 0x000fe40003f24270 */
[----:B------:R-:W-:Y:S02]  /*85a0*/  FMNMX.FTZ R2, R219, R4, !PT ;  /* 0x00000004db027209 */ /* 0x000fe40007810000 */
[----:B------:R-:W-:Y:S02]  /*85b0*/  FMNMX.FTZ R4, R170, R5, !PT ;  /* 0x00000005aa047209 */ /* 0x000fe40007810000 */
[----:B------:R-:W-:Y:S02]  /*85c0*/  FMNMX.FTZ R2, R246, R2, !PT ;  /* 0x00000002f6027209 */ /* 0x000fe40007810000 */
[----:B------:R-:W-:Y:S01]  /*85d0*/  FMNMX.FTZ R4, R191, R4, !PT ;  /* 0x00000004bf047209 */ /* 0x000fe20007810000 */
[----:B------:R-:W2:Y:S01]  /*85e0*/  MUFU.TANH R65, R65 ;  /* 0x0000004100417308 */ /* 0x000ea20000002400 */
[----:B------:R-:W-:Y:S02]  /*85f0*/  FMNMX.FTZ R2, R249, R2, !PT ;  /* 0x00000002f9027209 */ /* 0x000fe40007810000 */
[----:B----4-:R-:W-:Y:S02]  /*8600*/  FSEL R188, R60, -INF , P1 ;  /* 0xff8000003cbc7808 */ /* 0x010fe40000800000 */
[----:B------:R-:W-:Y:S02]  /*8610*/  FMNMX.FTZ R2, R250, R2, !PT ;  /* 0x00000002fa027209 */ /* 0x000fe40007810000 */
[----:B------:R-:W-:Y:S02]  /*8620*/  FMNMX.FTZ R4, R197, R4, !PT ;  /* 0x00000004c5047209 */ /* 0x000fe40007810000 */
[----:B-----5:R-:W-:Y:S01]  /*8630*/  FSEL R196, R61, -INF , P0 ;  /* 0xff8000003dc47808 */ /* 0x020fe20000000000 */
[----:B------:R-:W4:Y:S01]  /*8640*/  MUFU.TANH R54, R54 ;  /* 0x0000003600367308 */ /* 0x000f220000002400 */
[----:B------:R-:W-:Y:S02]  /*8650*/  FMNMX.FTZ R2, R188, R2, !PT ;  /* 0x00000002bc027209 */ /* 0x000fe40007810000 */
[----:B------:R-:W-:Y:S02]  /*8660*/  FMNMX.FTZ R4, R202, R4, !PT ;  /* 0x00000004ca047209 */ /* 0x000fe40007810000 */
[----:B-1----:R-:W-:Y:S02]  /*8670*/  FSEL R213, R64, -INF , P6 ;  /* 0xff80000040d57808 */ /* 0x002fe40003000000 */
[----:B------:R-:W-:Y:S02]  /*8680*/  ISETP.GT.AND P1, PT, R0, 0x59, PT ;  /* 0x000000590000780c */ /* 0x000fe40003f24270 */
[----:B------:R-:W-:Y:S01]  /*8690*/  FMNMX.FTZ R2, R196, R2, !PT ;  /* 0x00000002c4027209 */ /* 0x000fe20007810000 */
[----:B------:R-:W1:Y:S01]  /*86a0*/  MUFU.TANH R55, R55 ;  /* 0x0000003700377308 */ /* 0x000e620000002400 */
[----:B------:R-:W-:Y:S02]  /*86b0*/  FMNMX.FTZ R4, R203, R4, !PT ;  /* 0x00000004cb047209 */ /* 0x000fe40007810000 */
[----:B------:R-:W-:Y:S02]  /*86c0*/  ISETP.GT.AND P0, PT, R0, 0x60, PT ;  /* 0x000000600000780c */ /* 0x000fe40003f04270 */
[----:B--2---:R-:W-:Y:S02]  /*86d0*/  FSEL R189, R65, -INF , P2 ;  /* 0xff80000041bd7808 */ /* 0x004fe40001000000 */
[----:B------:R-:W-:Y:S02]  /*86e0*/  FMNMX.FTZ R2, R213, R2, !PT ;  /* 0x00000002d5027209 */ /* 0x000fe40007810000 */
[----:B------:R-:W-:Y:S01]  /*86f0*/  FSEL R200, R51, -INF , P1 ;  /* 0xff80000033c87808 */ /* 0x000fe20000800000 */
[----:B------:R-:W2:Y:S01]  /*8700*/  MUFU.TANH R58, R58 ;  /* 0x0000003a003a7308 */ /* 0x000ea20000002400 */
[----:B------:R-:W-:Y:S02]  /*8710*/  FMNMX.FTZ R4, R212, R4, !PT ;  /* 0x00000004d4047209 */ /* 0x000fe40007810000 */
[----:B------:R-:W-:Y:S02]  /*8720*/  ISETP.GT.AND P1, PT, R0, 0x61, PT ;  /* 0x000000610000780c */ /* 0x000fe40003f24270 */
[----:B----4-:R-:W-:Y:S02]  /*8730*/  FSEL R215, R54, -INF , P0 ;  /* 0xff80000036d77808 */ /* 0x010fe40000000000 */
[----:B------:R-:W-:Y:S02]  /*8740*/  FMNMX.FTZ R2, R189, R2, !PT ;  /* 0x00000002bd027209 */ /* 0x000fe40007810000 */
[----:B------:R-:W-:Y:S01]  /*8750*/  FMNMX.FTZ R4, R200, R4, !PT ;  /* 0x00000004c8047209 */ /* 0x000fe20007810000 */
[----:B------:R-:W4:Y:S01]  /*8760*/  MUFU.TANH R59, R59 ;  /* 0x0000003b003b7308 */ /* 0x000f220000002400 */
[C---:B------:R-:W-:Y:S01]  /*8770*/  ISETP.GT.AND P0, PT, R0.reuse, 0x68, PT ;  /* 0x000000680000780c */ /* 0x040fe20003f04270 */
[----:B------:R-:W5:Y:S01]  /*8780*/  SHFL.BFLY PT, R69, R2, 0x2, 0x1f ;  /* 0x0c401f0002457f89 */ /* 0x000f6200000e0000 */
[----:B------:R-:W-:Y:S02]  /*8790*/  FMNMX.FTZ R4, R215, R4, !PT ;  /* 0x00000004d7047209 */ /* 0x000fe40007810000 */
[----:B-1----:R-:W-:Y:S02]  /*87a0*/  FSEL R216, R55, -INF , P1 ;  /* 0xff80000037d87808 */ /* 0x002fe40000800000 */
[----:B------:R-:W-:Y:S02]  /*87b0*/  ISETP.GT.AND P1, PT, R0, 0x69, PT ;  /* 0x000000690000780c */ /* 0x000fe40003f24270 */
[----:B------:R-:W-:Y:S01]  /*87c0*/  FMNMX.FTZ R4, R216, R4, !PT ;  /* 0x00000004d8047209 */ /* 0x000fe20007810000 */
[----:B------:R-:W1:Y:S01]  /*87d0*/  MUFU.TANH R62, R62 ;  /* 0x0000003e003e7308 */ /* 0x000e620000002400 */
[----:B------:R-:W-:Y:S02]  /*87e0*/  PLOP3.LUT P2, PT, PT, PT, UP1, 0x80, 0x0 ;  /* 0x000000000000781c */ /* 0x000fe40003f4f018 */
[----:B--2---:R-:W-:Y:S02]  /*87f0*/  FSEL R217, R58, -INF , P0 ;  /* 0xff8000003ad97808 */ /* 0x004fe40000000000 */
[C---:B------:R-:W-:Y:S02]  /*8800*/  ISETP.GT.AND P0, PT, R0.reuse, 0x70, PT ;  /* 0x000000700000780c */ /* 0x040fe40003f04270 */
[----:B------:R-:W-:Y:S03]  /*8810*/  FMNMX.FTZ R4, R217, R4, !PT ;  /* 0x00000004d9047209 */ /* 0x000fe60007810000 */
[----:B------:R-:W2:Y:S01]  /*8820*/  MUFU.TANH R63, R63 ;  /* 0x0000003f003f7308 */ /* 0x000ea20000002400 */
[----:B----4-:R-:W-:Y:S02]  /*8830*/  FSEL R245, R59, -INF , P1 ;  /* 0xff8000003bf57808 */ /* 0x010fe40000800000 */
[----:B------:R-:W-:Y:S02]  /*8840*/  ISETP.GT.AND P1, PT, R0, 0x71, PT ;  /* 0x000000710000780c */ /* 0x000fe40003f24270 */
[----:B------:R-:W-:Y:S05]  /*8850*/  FMNMX.FTZ R4, R245, R4, !PT ;  /* 0x00000004f5047209 */ /* 0x000fea0007810000 */
[----:B------:R-:W4:Y:S01]  /*8860*/  MUFU.TANH R5, R66 ;  /* 0x0000004200057308 */ /* 0x000f220000002400 */
[----:B-----5:R-:W-:Y:S02]  /*8870*/  FMNMX.FTZ R69, R2, R69, !PT ;  /* 0x0000004502457209 */ /* 0x020fe40007810000 */
[----:B-1----:R-:W-:Y:S02]  /*8880*/  FSEL R251, R62, -INF , P0 ;  /* 0xff8000003efb7808 */ /* 0x002fe40000000000 */
[C---:B------:R-:W-:Y:S02]  /*8890*/  ISETP.GT.AND P0, PT, R0.reuse, 0x78, PT ;  /* 0x000000780000780c */ /* 0x040fe40003f04270 */
[----:B------:R-:W-:Y:S03]  /*88a0*/  FMNMX.FTZ R4, R251, R4, !PT ;  /* 0x00000004fb047209 */ /* 0x000fe60007810000 */
[----:B------:R-:W1:Y:S01]  /*88b0*/  MUFU.TANH R71, R67 ;  /* 0x0000004300477308 */ /* 0x000e620000002400 */
[----:B--2---:R-:W-:Y:S02]  /*88c0*/  FSEL R207, R63, -INF , P1 ;  /* 0xff8000003fcf7808 */ /* 0x004fe40000800000 */
[----:B------:R-:W-:Y:S02]  /*88d0*/  ISETP.GT.AND P1, PT, R0, 0x79, PT ;  /* 0x000000790000780c */ /* 0x000fe40003f24270 */
[----:B------:R-:W-:Y:S02]  /*88e0*/  FMNMX.FTZ R0, R207, R4, !PT ;  /* 0x00000004cf007209 */ /* 0x000fe40007810000 */
[----:B------:R-:W2:Y:S01]  /*88f0*/  SHFL.BFLY PT, R4, R69, 0x1, 0x1f ;  /* 0x0c201f0045047f89 */ /* 0x000ea200000e0000 */
[----:B----4-:R-:W-:Y:S04]  /*8900*/  FSEL R198, R5, -INF , P0 ;  /* 0xff80000005c67808 */ /* 0x010fe80000000000 */
[----:B------:R-:W-:Y:S02]  /*8910*/  FMNMX.FTZ R0, R198, R0, !PT ;  /* 0x00000000c6007209 */ /* 0x000fe40007810000 */
[----:B-1----:R-:W-:Y:S04]  /*8920*/  FSEL R71, R71, -INF , P1 ;  /* 0xff80000047477808 */ /* 0x002fe80000800000 */
[----:B------:R-:W-:Y:S05]  /*8930*/  FMNMX.FTZ R0, R71, R0, !PT ;  /* 0x0000000047007209 */ /* 0x000fea0007810000 */
[----:B------:R-:W1:Y:S01]  /*8940*/  SHFL.BFLY PT, R2, R0, 0x2, 0x1f ;  /* 0x0c401f0000027f89 */ /* 0x000e6200000e0000 */
[----:B--2---:R-:W-:Y:S04]  /*8950*/  FMNMX.FTZ R69, R69, R4, !PT ;  /* 0x0000000445457209 */ /* 0x004fe80007810000 */
[C---:B------:R-:W-:Y:S01]  /*8960*/  FSETP.NEU.FTZ.AND P1, PT, R69.reuse, -INF , PT ;  /* 0xff8000004500780b */ /* 0x040fe20003f3d000 */
[----:B------:R-:W-:Y:S05]  /*8970*/  FMUL.FTZ R148, R69, c[0x0][0x2d0] ;  /* 0x0000b40045947a20 */ /* 0x000fea0000410000 */
[----:B------:R-:W-:Y:S05]  /*8980*/  FSEL R148, R148, RZ, P1 ;  /* 0x000000ff94947208 */ /* 0x000fea0000800000 */
[--C-:B------:R-:W-:Y:S02]  /*8990*/  FFMA.FTZ R4, R6, c[0x0][0x2d0], -R148.reuse ;  /* 0x0000b40006047a23 */ /* 0x100fe40000010894 */
[--C-:B------:R-:W-:Y:S02]  /*89a0*/  FFMA.FTZ R5, R7, c[0x0][0x2d0], -R148.reuse ;  /* 0x0000b40007057a23 */ /* 0x100fe40000010894 */
[----:B------:R3:W-:Y:S01]  /*89b0*/  MUFU.EX2 R205, R4 ;  /* 0x0000000400cd7308 */ /* 0x0007e20000000800 */
[----:B-1----:R-:W-:Y:S05]  /*89c0*/  FMNMX.FTZ R0, R0, R2, !PT ;  /* 0x0000000200007209 */ /* 0x002fea0007810000 */
[----:B------:R-:W1:Y:S04]  /*89d0*/  SHFL.BFLY PT, R2, R0, 0x1, 0x1f ;  /* 0x0c201f0000027f89 */ /* 0x000e6800000e0000 */
[----:B------:R-:W2:Y:S01]  /*89e0*/  MUFU.EX2 R51, R5 ;  /* 0x0000000500337308 */ /* 0x000ea20000000800 */
[----:B---3--:R-:W-:Y:S04]  /*89f0*/  @P2 IADD3 R4, P6, R20, UR21, RZ ;  /* 0x0000001514042c10 */ /* 0x008fe8000ffde0ff */
[----:B------:R-:W-:Y:S02]  /*8a00*/  @P2 LEA R6, P0, R4, c[0x0][0x1c8], 0x1 ;  /* 0x0000720004062a11 */ /* 0x000fe400078008ff */
[----:B-1----:R-:W-:Y:S01]  /*8a10*/  FMNMX.FTZ R68, R0, R2, !PT ;  /* 0x0000000200447209 */ /* 0x002fe20007810000 */
[----:B------:R-:W-:Y:S01]  /*8a20*/  FFMA.FTZ R2, R8, c[0x0][0x2d0], -R148 ;  /* 0x0000b40008027a23 */ /* 0x000fe20000010894 */
[----:B------:R-:W-:Y:S02]  /*8a30*/  @P2 IADD3.X R0, R137, UR20, RZ, P6, !PT ;  /* 0x0000001489002c10 */ /* 0x000fe4000b7fe4ff */
[----:B--2---:R-:W-:Y:S01]  /*8a40*/  F2FP.BF16.PACK_AB R136, R51, R205 ;  /* 0x000000cd3388723e */ /* 0x004fe200000010ff */
[----:B------:R1:W-:Y:S01]  /*8a50*/  MUFU.EX2 R43, R2 ;  /* 0x00000002002b7308 */ /* 0x0003e20000000800 */
[----:B------:R-:W-:Y:S01]  /*8a60*/  FMUL.FTZ R149, R68, c[0x0][0x2d0] ;  /* 0x0000b40044957a20 */ /* 0x000fe20000410000 */
[----:B------:R-:W-:Y:S02]  /*8a70*/  @P2 LEA.HI.X R7, R4, c[0x0][0x1cc], R0, 0x1, P0 ;  /* 0x0000730004072a11 */ /* 0x000fe400000f0c00 */
[----:B------:R-:W-:Y:S02]  /*8a80*/  FSETP.NEU.FTZ.AND P0, PT, R68, -INF , PT ;  /* 0xff8000004400780b */ /* 0x000fe40003f1d000 */
[----:B------:R-:W-:Y:S01]  /*8a90*/  @P2 IADD3 R0, P6, R214, UR21, RZ ;  /* 0x00000015d6002c10 */ /* 0x000fe2000ffde0ff */
[----:B------:R2:W-:Y:S01]  /*8aa0*/  @P2 LDGSTS.E.BYPASS.LTC128B.128 [R243+0x8100], [R6.64], !P5 ;  /* 0x0810000006f32fae */ /* 0x0005e2000e901d52 */
[----:B------:R-:W-:Y:S01]  /*8ab0*/  FSEL R149, R149, RZ, P0 ;  /* 0x000000ff95957208 */ /* 0x000fe20000000000 */
[----:B------:R-:W-:Y:S01]  /*8ac0*/  @UP1 UIADD3 UR21, UP0, UR12, 0x80, URZ ;  /* 0x000000800c151890 */ /* 0x000fe2000ff1e03f */
[----:B------:R-:W-:Y:S02]  /*8ad0*/  @P2 IADD3.X R4, R139, UR20, RZ, P6, !PT ;  /* 0x000000148b042c10 */ /* 0x000fe4000b7fe4ff */
[C---:B------:R-:W-:Y:S01]  /*8ae0*/  @P2 LEA R8, P6, R0.reuse, c[0x0][0x1c8], 0x1 ;  /* 0x0000720000082a11 */ /* 0x040fe200078c08ff */
[----:B------:R-:W-:Y:S02]  /*8af0*/  @UP1 UIADD3.X UR20, URZ, UR9, URZ, UP0, !UPT ;  /* 0x000000093f141290 */ /* 0x000fe400087fe43f */
[----:B------:R-:W-:Y:S03]  /*8b00*/  UISETP.GT.AND UP0, UPT, UR26, UR24, UPT ;  /* 0x000000181a00728c */ /* 0x000fe6000bf04270 */
[----:B------:R-:W-:Y:S01]  /*8b10*/  UMOV UR26, UR25 ;  /* 0x00000019001a7c82 */ /* 0x000fe20008000000 */
[----:B-1----:R-:W-:Y:S01]  /*8b20*/  FFMA.FTZ R2, R9, c[0x0][0x2d0], -R148 ;  /* 0x0000b40009027a23 */ /* 0x002fe20000010894 */
[----:B------:R-:W-:Y:S01]  /*8b30*/  @P2 LEA.HI.X R9, R0, c[0x0][0x1cc], R4, 0x1, P6 ;  /* 0x0000730000092a11 */ /* 0x000fe200030f0c04 */
[--C-:B------:R-:W-:Y:S01]  /*8b40*/  FFMA.FTZ R0, R10, c[0x0][0x2d0], -R149.reuse ;  /* 0x0000b4000a007a23 */ /* 0x100fe20000010895 */
[----:B------:R-:W-:Y:S01]  /*8b50*/  @P2 IADD3 R4, P6, R6, UR22, RZ ;  /* 0x0000001606042c10 */ /* 0x000fe2000ffde0ff */
[----:B------:R1:W3:Y:S02]  /*8b60*/  MUFU.EX2 R59, R2 ;  /* 0x00000002003b7308 */ /* 0x0002e40000000800 */
[----:B------:R4:W-:Y:S01]  /*8b70*/  @P2 LDGSTS.E.BYPASS.LTC128B.128 [R243+0xc100], [R8.64], !P4 ;  /* 0x0c10000008f32fae */ /* 0x0009e2000e101d52 */
[----:B------:R-:W-:Y:S02]  /*8b80*/  @P2 IADD3.X R5, R7, UR23, RZ, P6, !PT ;  /* 0x0000001707052c10 */ /* 0x000fe4000b7fe4ff */
[C---:B--2---:R-:W-:Y:S05]  /*8b90*/  @P2 IADD3 R6, P6, R4.reuse, UR22, RZ ;  /* 0x0000001604062c10 */ /* 0x044fea000ffde0ff */
[----:B------:R2:W-:Y:S01]  /*8ba0*/  MUFU.EX2 R42, R0 ;  /* 0x00000000002a7308 */ /* 0x0005e20000000800 */
[----:B------:R5:W-:Y:S01]  /*8bb0*/  @P2 LDGSTS.E.BYPASS.LTC128B.128 [R243+0x9100], [R4.64], !P5 ;  /* 0x0910000004f32fae */ /* 0x000be2000e901d52 */
[----:B------:R-:W-:Y:S07]  /*8bc0*/  @P2 IADD3.X R7, R5, UR23, RZ, P6, !PT ;  /* 0x0000001705072c10 */ /* 0x000fee000b7fe4ff */
[----:B------:R5:W-:Y:S01]  /*8bd0*/  @P2 LDGSTS.E.BYPASS.LTC128B.128 [R243+0xd100], [R4.64+0x80], !P4 ;  /* 0x0d10008004f32fae */ /* 0x000be2000e101d52 */
[--C-:B-1----:R-:W-:Y:S01]  /*8be0*/  FFMA.FTZ R2, R13, c[0x0][0x2d0], -R149.reuse ;  /* 0x0000b4000d027a23 */ /* 0x102fe20000010895 */
[----:B---3--:R-:W-:Y:S06]  /*8bf0*/  F2FP.BF16.PACK_AB R138, R59, R43 ;  /* 0x0000002b3b8a723e */ /* 0x008fec00000010ff */
[----:B------:R1:W-:Y:S01]  /*8c00*/  @P2 LDGSTS.E.BYPASS.LTC128B.128 [R243+0xa100], [R6.64], !P5 ;  /* 0x0a10000006f32fae */ /* 0x0003e2000e901d52 */
[----:B------:R3:W-:Y:S01]  /*8c10*/  MUFU.EX2 R58, R2 ;  /* 0x00000002003a7308 */ /* 0x0007e20000000800 */
[--C-:B--2---:R-:W-:Y:S09]  /*8c20*/  FFMA.FTZ R0, R11, c[0x0][0x2d0], -R149.reuse ;  /* 0x0000b4000b007a23 */ /* 0x104ff20000010895 */
[----:B------:R2:W1:Y:S01]  /*8c30*/  MUFU.EX2 R50, R0 ;  /* 0x0000000000327308 */ /* 0x0004620000000800 */
[----:B-----5:R-:W-:Y:S04]  /*8c40*/  @P2 IADD3 R4, P6, R4, UR21, RZ ;  /* 0x0000001504042c10 */ /* 0x020fe8000ffde0ff */
[----:B------:R-:W-:Y:S02]  /*8c50*/  @P2 IADD3.X R5, R5, UR20, RZ, P6, !PT ;  /* 0x0000001405052c10 */ /* 0x000fe4000b7fe4ff */
[----:B---3--:R-:W-:Y:S02]  /*8c60*/  FSEL R2, R68, RZ, P0 ;  /* 0x000000ff44027208 */ /* 0x008fe40000000000 */
[----:B----4-:R-:W-:Y:S01]  /*8c70*/  @P2 IADD3 R8, P6, R6, UR22, RZ ;  /* 0x0000001606082c10 */ /* 0x010fe2000ffde0ff */
[----:B------:R3:W-:Y:S01]  /*8c80*/  @P2 LDGSTS.E.BYPASS.LTC128B.128 [R243+0xe100], [R4.64], !P4 ;  /* 0x0e10000004f32fae */ /* 0x0007e2000e101d52 */
[----:B------:R-:W-:Y:S02]  /*8c90*/  PLOP3.LUT P0, PT, PT, PT, UP0, 0x80, 0x0 ;  /* 0x000000000000781c */ /* 0x000fe40003f0f008 */
[----:B------:R-:W-:Y:S01]  /*8ca0*/  @P2 IADD3.X R9, R7, UR23, RZ, P6, !PT ;  /* 0x0000001707092c10 */ /* 0x000fe2000b7fe4ff */
[----:B--2---:R-:W-:Y:S04]  /*8cb0*/  FFMA.FTZ R0, R12, c[0x0][0x2d0], -R149 ;  /* 0x0000b4000c007a23 */ /* 0x004fe80000010895 */
[----:B------:R2:W-:Y:S01]  /*8cc0*/  @P2 LDGSTS.E.BYPASS.LTC128B.128 [R243+0xb100], [R8.64], !P5 ;  /* 0x0b10000008f32fae */ /* 0x0005e2000e901d52 */
[----:B-1----:R-:W-:Y:S01]  /*8cd0*/  F2FP.BF16.PACK_AB R137, R50, R42 ;  /* 0x0000002a3289723e */ /* 0x002fe200000010ff */
[----:B------:R1:W4:Y:S02]  /*8ce0*/  MUFU.EX2 R14, R0 ;  /* 0x00000000000e7308 */ /* 0x0003240000000800 */
[----:B-1----:R-:W-:Y:S02]  /*8cf0*/  FSEL R0, R69, RZ, P1 ;  /* 0x000000ff45007208 */ /* 0x002fe40000800000 */
[----:B------:R-:W-:Y:S03]  /*8d00*/  @P2 IADD3 R6, P1, R6, UR21, RZ ;  /* 0x0000001506062c10 */ /* 0x000fe6000ff3e0ff */
[----:B------:R-:W-:Y:S01]  /*8d10*/  FADD.FTZ R0, -R0, R3 ;  /* 0x0000000300007221 */ /* 0x000fe20000010100 */
[----:B------:R-:W-:Y:S03]  /*8d20*/  @P2 IADD3.X R7, R7, UR20, RZ, P1, !PT ;  /* 0x0000001407072c10 */ /* 0x000fe60008ffe4ff */
[----:B------:R-:W-:Y:S02]  /*8d30*/  FMUL.FTZ R0, R0, c[0x0][0x2d0] ;  /* 0x0000b40000007a20 */ /* 0x000fe40000410000 */
[----:B------:R1:W-:Y:S02]  /*8d40*/  @P2 LDGSTS.E.BYPASS.LTC128B.128 [R243+0xf100], [R6.64], !P4 ;  /* 0x0f10000006f32fae */ /* 0x0003e4000e101d52 */
[----:B------:R5:W3:Y:S06]  /*8d50*/  MUFU.EX2 R3, R0 ;  /* 0x0000000000037308 */ /* 0x000aec0000000800 */
[----:B------:R-:W-:Y:S08]  /*8d60*/  LDSM.16.MT88.4 R20, [R222+0x100] ;  /* 0x00010000de14783b */ /* 0x000ff00000004200 */
[----:B------:R-:W-:Y:S08]  /*8d70*/  LDSM.16.MT88.4 R28, [R225+0x100] ;  /* 0x00010000e11c783b */ /* 0x000ff00000004200 */
[----:B------:R-:W-:Y:S01]  /*8d80*/  LDSM.16.MT88.4 R36, [R224+0x100] ;  /* 0x00010000e024783b */ /* 0x000fe20000004200 */
[----:B-----5:R-:W-:Y:S02]  /*8d90*/  FADD.FTZ R0, -R2, R70 ;  /* 0x0000004602007221 */ /* 0x020fe40000010100 */
[----:B------:R-:W-:Y:S02]  /*8da0*/  FFMA.FTZ R2, R32, c[0x0][0x2d0], -R148 ;  /* 0x0000b40020027a23 */ /* 0x000fe40000010894 */
[----:B----4-:R-:W-:Y:S02]  /*8db0*/  IMAD.MOV.U32 R70, RZ, RZ, R14 ;  /* 0x000000ffff467224 */ /* 0x010fe400078e000e */
[----:B------:R4:W-:Y:S01]  /*8dc0*/  MUFU.EX2 R60, R2 ;  /* 0x00000002003c7308 */ /* 0x0009e20000000800 */
[----:B------:R-:W5:Y:S01]  /*8dd0*/  LDSM.16.MT88.4 R12, [R221+0x100] ;  /* 0x00010000dd0c783b */ /* 0x000f620000004200 */
[----:B------:R-:W-:Y:S01]  /*8de0*/  FMUL.FTZ R0, R0, c[0x0][0x2d0] ;  /* 0x0000b40000007a20 */ /* 0x000fe20000410000 */
[----:B------:R-:W-:Y:S01]  /*8df0*/  F2FP.BF16.PACK_AB R139, R58, R70 ;  /* 0x000000463a8b723e */ /* 0x000fe200000010ff */
[C---:B---3--:R-:W-:Y:S02]  /*8e00*/  FMUL.FTZ R4, R3.reuse, R72 ;  /* 0x0000004803047220 */ /* 0x048fe40000410000 */
[C---:B------:R-:W-:Y:S02]  /*8e10*/  FMUL.FTZ R5, R3.reuse, R73 ;  /* 0x0000004903057220 */ /* 0x040fe40000410000 */
[C---:B--2---:R-:W-:Y:S01]  /*8e20*/  FMUL.FTZ R8, R3.reuse, R76 ;  /* 0x0000004c03087220 */ /* 0x044fe20000410000 */
[----:B------:R-:W2:Y:S01]  /*8e30*/  LDSM.16.MT88.4 R44, [R221+0x4100] ;  /* 0x00410000dd2c783b */ /* 0x000ea20000004200 */
[----:B------:R-:W1:Y:S01]  /*8e40*/  MUFU.EX2 R0, R0 ;  /* 0x0000000000007308 */ /* 0x000e620000000800 */
[C---:B------:R-:W-:Y:S02]  /*8e50*/  FMUL.FTZ R9, R3.reuse, R77 ;  /* 0x0000004d03097220 */ /* 0x040fe40000410000 */
[C---:B------:R-:W-:Y:S02]  /*8e60*/  FMUL.FTZ R16, R3.reuse, R84 ;  /* 0x0000005403107220 */ /* 0x040fe40000410000 */
[C---:B------:R-:W-:Y:S02]  /*8e70*/  FMUL.FTZ R17, R3.reuse, R85 ;  /* 0x0000005503117220 */ /* 0x040fe40000410000 */
[C---:B------:R-:W-:Y:S01]  /*8e80*/  FMUL.FTZ R24, R3.reuse, R92 ;  /* 0x0000005c03187220 */ /* 0x040fe20000410000 */
[----:B------:R-:W3:Y:S01]  /*8e90*/  LDSM.16.MT88.4 R52, [R222+0x4100] ;  /* 0x00410000de34783b */ /* 0x000ee20000004200 */
[C---:B------:R-:W-:Y:S02]  /*8ea0*/  FMUL.FTZ R25, R3.reuse, R93 ;  /* 0x0000005d03197220 */ /* 0x040fe40000410000 */
[C---:B------:R-:W-:Y:S02]  /*8eb0*/  FMUL.FTZ R32, R3.reuse, R100 ;  /* 0x0000006403207220 */ /* 0x040fe40000410000 */
[C---:B------:R-:W-:Y:S02]  /*8ec0*/  FMUL.FTZ R33, R3.reuse, R101 ;  /* 0x0000006503217220 */ /* 0x040fe40000410000 */
[----:B----4-:R-:W-:Y:S01]  /*8ed0*/  FFMA.FTZ R2, R40, c[0x0][0x2d0], -R148 ;  /* 0x0000b40028027a23 */ /* 0x010fe20000010894 */
[----:B------:R-:W0:Y:S01]  /*8ee0*/  LDGDEPBAR ;  /* 0x00000000000079af */ /* 0x000e220000000000 */
[----:B------:R-:W-:Y:S02]  /*8ef0*/  IMAD.MOV.U32 R100, RZ, RZ, R213 ;  /* 0x000000ffff647224 */ /* 0x000fe400078e00d5 */
[----:B------:R4:W2:Y:S01]  /*8f00*/  MUFU.EX2 R252, R2 ;  /* 0x0000000200fc7308 */ /* 0x0008a20000000800 */
[----:B------:R-:W-:Y:S02]  /*8f10*/  IMAD.MOV.U32 R101, RZ, RZ, R207 ;  /* 0x000000ffff657224 */ /* 0x000fe400078e00cf */
[C---:B------:R-:W-:Y:S02]  /*8f20*/  FMUL.FTZ R64, R3.reuse, R132 ;  /* 0x0000008403407220 */ /* 0x040fe40000410000 */
[C---:B-1----:R-:W-:Y:S02]  /*8f30*/  FMUL.FTZ R6, R0.reuse, R74 ;  /* 0x0000004a00067220 */ /* 0x042fe40000410000 */
[C---:B------:R-:W-:Y:S02]  /*8f40*/  FMUL.FTZ R7, R0.reuse, R75 ;  /* 0x0000004b00077220 */ /* 0x040fe40000410000 */
[----:B------:R-:W-:Y:S01]  /*8f50*/  LDSM.16.MT88.4 R72, [R224+0x4100] ;  /* 0x00410000e048783b */ /* 0x000fe20000004200 */
[C---:B------:R-:W-:Y:S02]  /*8f60*/  FMUL.FTZ R10, R0.reuse, R78 ;  /* 0x0000004e000a7220 */ /* 0x040fe40000410000 */
[C---:B------:R-:W-:Y:S02]  /*8f70*/  FMUL.FTZ R11, R0.reuse, R79 ;  /* 0x0000004f000b7220 */ /* 0x040fe40000410000 */
[C---:B-----5:R-:W-:Y:S03]  /*8f80*/  HMMA.16816.F32.BF16 R4, R136.reuse, R12, R4 ;  /* 0x0000000c8804723c */ /* 0x060fe60000041804 */
[----:B------:R-:W-:Y:S02]  /*8f90*/  LDSM.16.MT88.4 R76, [R221+0x900] ;  /* 0x00090000dd4c783b */ /* 0x000fe40000004200 */
[C---:B------:R-:W-:Y:S02]  /*8fa0*/  FMUL.FTZ R18, R0.reuse, R86 ;  /* 0x0000005600127220 */ /* 0x040fe40000410000 */
[----:B------:R-:W-:Y:S01]  /*8fb0*/  FMUL.FTZ R12, R3, R80 ;  /* 0x00000050030c7220 */ /* 0x000fe20000410000 */
[C---:B------:R-:W-:Y:S04]  /*8fc0*/  HMMA.16816.F32.BF16 R8, R136.reuse, R14, R8 ;  /* 0x0000000e8808723c */ /* 0x040fe80000041808 */
[--C-:B----4-:R-:W-:Y:S02]  /*8fd0*/  FFMA.FTZ R2, R41, c[0x0][0x2d0], -R149.reuse ;  /* 0x0000b40029027a23 */ /* 0x110fe40000010895 */
[C---:B------:R-:W-:Y:S02]  /*8fe0*/  FMUL.FTZ R13, R3.reuse, R81 ;  /* 0x00000051030d7220 */ /* 0x040fe40000410000 */
[----:B------:R1:W-:Y:S01]  /*8ff0*/  MUFU.EX2 R248, R2 ;  /* 0x0000000200f87308 */ /* 0x0003e20000000800 */
[C---:B------:R-:W-:Y:S03]  /*9000*/  FMUL.FTZ R14, R0.reuse, R82 ;  /* 0x00000052000e7220 */ /* 0x040fe60000410000 */
[C---:B------:R-:W-:Y:S02]  /*9010*/  FMUL.FTZ R15, R0.reuse, R83 ;  /* 0x00000053000f7220 */ /* 0x040fe40000410000 */
[----:B------:R-:W-:Y:S01]  /*9020*/  LDSM.16.MT88.4 R80, [R222+0x900] ;  /* 0x00090000de50783b */ /* 0x000fe20000004200 */
[C---:B------:R-:W-:Y:S02]  /*9030*/  FMUL.FTZ R19, R0.reuse, R87 ;  /* 0x0000005700137220 */ /* 0x040fe40000410000 */
[C---:B------:R-:W-:Y:S02]  /*9040*/  FMUL.FTZ R26, R0.reuse, R94 ;  /* 0x0000005e001a7220 */ /* 0x040fe40000410000 */
[C---:B------:R-:W-:Y:S03]  /*9050*/  HMMA.16816.F32.BF16 R12, R136.reuse, R20, R12 ;  /* 0x00000014880c723c */ /* 0x040fe6000004180c */
[----:B------:R-:W-:Y:S01]  /*9060*/  LDSM.16.MT88.4 R84, [R225+0x900] ;  /* 0x00090000e154783b */ /* 0x000fe20000004200 */
[C---:B------:R-:W-:Y:S02]  /*9070*/  FMUL.FTZ R27, R0.reuse, R95 ;  /* 0x0000005f001b7220 */ /* 0x040fe40000410000 */
[----:B------:R-:W-:Y:S01]  /*9080*/  FMUL.FTZ R34, R0, R102 ;  /* 0x0000006600227220 */ /* 0x000fe20000410000 */
[----:B------:R-:W-:Y:S01]  /*9090*/  MOV R102, R59 ;  /* 0x0000003b00667202 */ /* 0x000fe20000000f00 */
[C---:B------:R-:W-:Y:S03]  /*90a0*/  HMMA.16816.F32.BF16 R16, R136.reuse, R22, R16 ;  /* 0x000000168810723c */ /* 0x040fe60000041810 */
[----:B------:R-:W-:Y:S01]  /*90b0*/  LDSM.16.MT88.4 R92, [R224+0x4900] ;  /* 0x00490000e05c783b */ /* 0x000fe20000004200 */
[C---:B------:R-:W-:Y:S02]  /*90c0*/  FMUL.FTZ R20, R3.reuse, R88 ;  /* 0x0000005803147220 */ /* 0x040fe40000410000 */
[----:B-1----:R-:W-:Y:S02]  /*90d0*/  FFMA.FTZ R2, R48, c[0x0][0x2d0], -R149 ;  /* 0x0000b40030027a23 */ /* 0x002fe40000010895 */
[C---:B------:R-:W-:Y:S02]  /*90e0*/  FMUL.FTZ R21, R3.reuse, R89 ;  /* 0x0000005903157220 */ /* 0x040fe40000410000 */
[----:B------:R1:W4:Y:S02]  /*90f0*/  MUFU.EX2 R247, R2 ;  /* 0x0000000200f77308 */ /* 0x0003240000000800 */
[C---:B------:R-:W-:Y:S02]  /*9100*/  FMUL.FTZ R22, R0.reuse, R90 ;  /* 0x0000005a00167220 */ /* 0x040fe40000410000 */
[C---:B------:R-:W-:Y:S02]  /*9110*/  FMUL.FTZ R23, R0.reuse, R91 ;  /* 0x0000005b00177220 */ /* 0x040fe40000410000 */
[----:B------:R-:W-:Y:S01]  /*9120*/  LDSM.16.MT88.4 R88, [R224+0x900] ;  /* 0x00090000e058783b */ /* 0x000fe20000004200 */
[C---:B------:R-:W-:Y:S02]  /*9130*/  FMUL.FTZ R35, R0.reuse, R103 ;  /* 0x0000006700237220 */ /* 0x040fe40000410000 */
[----:B------:R-:W-:Y:S02]  /*9140*/  IMAD.MOV.U32 R103, RZ, RZ, R58 ;  /* 0x000000ffff677224 */ /* 0x000fe400078e003a */
[C---:B------:R-:W-:Y:S03]  /*9150*/  HMMA.16816.F32.BF16 R20, R136.reuse, R28, R20 ;  /* 0x0000001c8814723c */ /* 0x040fe60000041814 */
[C---:B------:R-:W-:Y:S02]  /*9160*/  FMUL.FTZ R48, R3.reuse, R116 ;  /* 0x0000007403307220 */ /* 0x040fe40000410000 */
[C---:B------:R-:W-:Y:S02]  /*9170*/  FMUL.FTZ R59, R0.reuse, R127 ;  /* 0x0000007f003b7220 */ /* 0x040fe40000410000 */
[C---:B------:R-:W-:Y:S01]  /*9180*/  FMUL.FTZ R28, R3.reuse, R96 ;  /* 0x00000060031c7220 */ /* 0x040fe20000410000 */
[C---:B------:R-:W-:Y:S04]  /*9190*/  HMMA.16816.F32.BF16 R24, R136.reuse, R30, R24 ;  /* 0x0000001e8818723c */ /* 0x040fe80000041818 */
[----:B------:R-:W-:Y:S02]  /*91a0*/  FMUL.FTZ R29, R3, R97 ;  /* 0x00000061031d7220 */ /* 0x000fe40000410000 */
[--C-:B-1----:R-:W-:Y:S02]  /*91b0*/  FFMA.FTZ R2, R49, c[0x0][0x2d0], -R148.reuse ;  /* 0x0000b40031027a23 */ /* 0x102fe40000010894 */
[C---:B------:R-:W-:Y:S02]  /*91c0*/  FMUL.FTZ R30, R0.reuse, R98 ;  /* 0x00000062001e7220 */ /* 0x040fe40000410000 */
[----:B------:R1:W-:Y:S02]  /*91d0*/  MUFU.EX2 R244, R2 ;  /* 0x0000000200f47308 */ /* 0x0003e40000000800 */
[C---:B------:R-:W-:Y:S02]  /*91e0*/  FMUL.FTZ R31, R0.reuse, R99 ;  /* 0x00000063001f7220 */ /* 0x040fe40000410000 */
[----:B------:R-:W-:Y:S01]  /*91f0*/  LDSM.16.MT88.4 R96, [R224+0x5100] ;  /* 0x00510000e060783b */ /* 0x000fe20000004200 */
[C---:B------:R-:W-:Y:S02]  /*9200*/  FMUL.FTZ R49, R3.reuse, R117 ;  /* 0x0000007503317220 */ /* 0x040fe40000410000 */
[C---:B------:R-:W-:Y:S02]  /*9210*/  FMUL.FTZ R58, R0.reuse, R126 ;  /* 0x0000007e003a7220 */ /* 0x040fe40000410000 */
[C---:B------:R-:W-:Y:S03]  /*9220*/  HMMA.16816.F32.BF16 R28, R136.reuse, R36, R28 ;  /* 0x00000024881c723c */ /* 0x040fe6000004181c */
[C---:B------:R-:W-:Y:S01]  /*9230*/  FMUL.FTZ R40, R3.reuse, R108 ;  /* 0x0000006c03287220 */ /* 0x040fe20000410000 */
[----:B------:R-:W-:Y:S01]  /*9240*/  MOV R108, R60 ;  /* 0x0000003c006c7202 */ /* 0x000fe20000000f00 */
[C---:B------:R-:W-:Y:S01]  /*9250*/  FMUL.FTZ R41, R3.reuse, R109 ;  /* 0x0000006d03297220 */ /* 0x040fe20000410000 */
[----:B------:R-:W5:Y:S01]  /*9260*/  LDSM.16.MT88.4 R60, [R225+0x4100] ;  /* 0x00410000e13c783b */ /* 0x000f620000004200 */
[C---:B------:R-:W-:Y:S01]  /*9270*/  FMUL.FTZ R37, R3.reuse, R105 ;  /* 0x0000006903257220 */ /* 0x040fe20000410000 */
[C---:B------:R-:W-:Y:S04]  /*9280*/  HMMA.16816.F32.BF16 R32, R136.reuse, R38, R32 ;  /* 0x000000268820723c */ /* 0x040fe80000041820 */
[----:B------:R-:W-:Y:S01]  /*9290*/  MOV R105, R50 ;  /* 0x0000003200697202 */ /* 0x000fe20000000f00 */
[----:B------:R-:W-:Y:S02]  /*92a0*/  FMUL.FTZ R50, R0, R118 ;  /* 0x0000007600327220 */ /* 0x000fe40000410000 */
[----:B-1----:R-:W-:Y:S02]  /*92b0*/  FFMA.FTZ R2, R56, c[0x0][0x2d0], -R148 ;  /* 0x0000b40038027a23 */ /* 0x002fe40000010894 */
[C---:B------:R-:W-:Y:S02]  /*92c0*/  FMUL.FTZ R38, R0.reuse, R106 ;  /* 0x0000006a00267220 */ /* 0x040fe40000410000 */
[----:B------:R1:W-:Y:S01]  /*92d0*/  MUFU.EX2 R218, R2 ;  /* 0x0000000200da7308 */ /* 0x0003e20000000800 */
[----:B------:R-:W-:Y:S02]  /*92e0*/  IMAD.MOV.U32 R106, RZ, RZ, R51 ;  /* 0x000000ffff6a7224 */ /* 0x000fe400078e0033 */
[C---:B------:R-:W-:Y:S02]  /*92f0*/  FMUL.FTZ R51, R0.reuse, R119 ;  /* 0x0000007700337220 */ /* 0x040fe40000410000 */
[C---:B------:R-:W-:Y:S02]  /*9300*/  FMUL.FTZ R39, R0.reuse, R107 ;  /* 0x0000006b00277220 */ /* 0x040fe40000410000 */
[----:B------:R-:W-:Y:S02]  /*9310*/  IMAD.MOV.U32 R107, RZ, RZ, R205 ;  /* 0x000000ffff6b7224 */ /* 0x000fe400078e00cd */
[----:B------:R-:W-:Y:S02]  /*9320*/  IMAD.MOV.U32 R109, RZ, RZ, R42 ;  /* 0x000000ffff6d7224 */ /* 0x000fe400078e002a */
[C---:B------:R-:W-:Y:S01]  /*9330*/  FMUL.FTZ R42, R0.reuse, R110 ;  /* 0x0000006e002a7220 */ /* 0x040fe20000410000 */
[----:B------:R-:W-:Y:S01]  /*9340*/  MOV R110, R198 ;  /* 0x000000c6006e7202 */ /* 0x000fe20000000f00 */
[C---:B------:R-:W-:Y:S02]  /*9350*/  FMUL.FTZ R56, R3.reuse, R124 ;  /* 0x0000007c03387220 */ /* 0x040fe40000410000 */
[----:B------:R-:W-:Y:S02]  /*9360*/  FMUL.FTZ R36, R3, R104 ;  /* 0x0000006803247220 */ /* 0x000fe40000410000 */
[----:B------:R-:W-:Y:S02]  /*9370*/  IMAD.MOV.U32 R104, RZ, RZ, R43 ;  /* 0x000000ffff687224 */ /* 0x000fe400078e002b */
[C---:B------:R-:W-:Y:S02]  /*9380*/  FMUL.FTZ R43, R0.reuse, R111 ;  /* 0x0000006f002b7220 */ /* 0x040fe40000410000 */
[----:B------:R-:W-:Y:S01]  /*9390*/  IMAD.MOV.U32 R111, RZ, RZ, R196 ;  /* 0x000000ffff6f7224 */ /* 0x000fe200078e00c4 */
[C---:B--2---:R-:W-:Y:S03]  /*93a0*/  HMMA.16816.F32.BF16 R36, R136.reuse, R44, R36 ;  /* 0x0000002c8824723c */ /* 0x044fe60000041824 */
[--C-:B-1----:R-:W-:Y:S02]  /*93b0*/  FFMA.FTZ R2, R57, c[0x0][0x2d0], -R149.reuse ;  /* 0x0000b40039027a23 */ /* 0x102fe40000010895 */
[C---:B------:R-:W-:Y:S02]  /*93c0*/  FMUL.FTZ R57, R3.reuse, R125 ;  /* 0x0000007d03397220 */ /* 0x040fe40000410000 */
[----:B------:R1:W-:Y:S01]  /*93d0*/  MUFU.EX2 R119, R2 ;  /* 0x0000000200777308 */ /* 0x0003e20000000800 */
[C---:B------:R-:W-:Y:S04]  /*93e0*/  HMMA.16816.F32.BF16 R40, R136.reuse, R46, R40 ;  /* 0x0000002e8828723c */ /* 0x040fe80000041828 */
[----:B------:R-:W-:Y:S02]  /*93f0*/  IMAD.MOV.U32 R132, RZ, RZ, R188 ;  /* 0x000000ffff847224 */ /* 0x000fe400078e00bc */
[C---:B------:R-:W-:Y:S02]  /*9400*/  FMUL.FTZ R44, R3.reuse, R112 ;  /* 0x00000070032c7220 */ /* 0x040fe40000410000 */
[C---:B------:R-:W-:Y:S04]  /*9410*/  FMUL.FTZ R45, R3.reuse, R113 ;  /* 0x00000071032d7220 */ /* 0x040fe80000410000 */
[C---:B------:R-:W-:Y:S02]  /*9420*/  FMUL.FTZ R46, R0.reuse, R114 ;  /* 0x00000072002e7220 */ /* 0x040fe40000410000 */
[C---:B------:R-:W-:Y:S02]  /*9430*/  FMUL.FTZ R47, R0.reuse, R115 ;  /* 0x00000073002f7220 */ /* 0x040fe40000410000 */
[C---:B------:R-:W-:Y:S02]  /*9440*/  FMUL.FTZ R65, R3.reuse, R133 ;  /* 0x0000008503417220 */ /* 0x040fe40000410000 */
[C---:B------:R-:W-:Y:S02]  /*9450*/  FMUL.FTZ R66, R0.reuse, R134 ;  /* 0x0000008600427220 */ /* 0x040fe40000410000 */
[----:B------:R-:W-:Y:S01]  /*9460*/  FMUL.FTZ R67, R0, R135 ;  /* 0x0000008700437220 */ /* 0x000fe20000410000 */
[C---:B---3--:R-:W-:Y:S03]  /*9470*/  HMMA.16816.F32.BF16 R44, R136.reuse, R52, R44 ;  /* 0x00000034882c723c */ /* 0x048fe6000004182c */
[--C-:B-1----:R-:W-:Y:S01]  /*9480*/  FFMA.FTZ R2, R150, c[0x0][0x2d0], -R149.reuse ;  /* 0x0000b40096027a23 */ /* 0x102fe20000010895 */
[----:B------:R-:W-:Y:S03]  /*9490*/  MOV R150, R189 ;  /* 0x000000bd00967202 */ /* 0x000fe60000000f00 */
[----:B------:R1:W2:Y:S01]  /*94a0*/  MUFU.EX2 R118, R2 ;  /* 0x0000000200767308 */ /* 0x0002a20000000800 */
[C---:B------:R-:W-:Y:S04]  /*94b0*/  HMMA.16816.F32.BF16 R48, R136.reuse, R54, R48 ;  /* 0x000000368830723c */ /* 0x040fe80000041830 */
[C---:B------:R-:W-:Y:S02]  /*94c0*/  FMUL.FTZ R52, R3.reuse, R120 ;  /* 0x0000007803347220 */ /* 0x040fe40000410000 */
[----:B------:R-:W-:Y:S02]  /*94d0*/  FMUL.FTZ R53, R3, R121 ;  /* 0x0000007903357220 */ /* 0x000fe40000410000 */
[C---:B------:R-:W-:Y:S04]  /*94e0*/  FMUL.FTZ R54, R0.reuse, R122 ;  /* 0x0000007a00367220 */ /* 0x040fe80000410000 */
[C---:B------:R-:W-:Y:S02]  /*94f0*/  FMUL.FTZ R55, R0.reuse, R123 ;  /* 0x0000007b00377220 */ /* 0x040fe40000410000 */
[----:B------:R-:W-:Y:S05]  /*9500*/  IMAD.MOV.U32 R133, RZ, RZ, R150 ;  /* 0x000000ffff857224 */ /* 0x000fea00078e0096 */
[C---:B-----5:R-:W-:Y:S03]  /*9510*/  HMMA.16816.F32.BF16 R52, R136.reuse, R60, R52 ;  /* 0x0000003c8834723c */ /* 0x060fe60000041834 */
[--C-:B-1----:R-:W-:Y:S04]  /*9520*/  FFMA.FTZ R2, R151, c[0x0][0x2d0], -R148.reuse ;  /* 0x0000b40097027a23 */ /* 0x102fe80000010894 */
[C---:B------:R-:W-:Y:S01]  /*9530*/  FMUL.FTZ R60, R3.reuse, R128 ;  /* 0x00000080033c7220 */ /* 0x040fe20000410000 */
[C---:B------:R-:W-:Y:S01]  /*9540*/  HMMA.16816.F32.BF16 R56, R136.reuse, R62, R56 ;  /* 0x0000003e8838723c */ /* 0x040fe20000041838 */
[----:B------:R1:W-:Y:S03]  /*9550*/  MUFU.EX2 R117, R2 ;  /* 0x0000000200757308 */ /* 0x0003e60000000800 */
[----:B------:R-:W-:Y:S03]  /*9560*/  FMUL.FTZ R61, R3, R129 ;  /* 0x00000081033d7220 */ /* 0x000fe60000410000 */
[C---:B------:R-:W-:Y:S02]  /*9570*/  FMUL.FTZ R62, R0.reuse, R130 ;  /* 0x00000082003e7220 */ /* 0x040fe40000410000 */
[----:B------:R-:W-:Y:S07]  /*9580*/  FMUL.FTZ R63, R0, R131 ;  /* 0x00000083003f7220 */ /* 0x000fee0000410000 */
[C---:B------:R-:W-:Y:S07]  /*9590*/  HMMA.16816.F32.BF16 R60, R136.reuse, R72, R60 ;  /* 0x00000048883c723c */ /* 0x040fee000004183c */
[----:B------:R-:W-:Y:S01]  /*95a0*/  F2FP.BF16.PACK_AB R72, R252, R108 ;  /* 0x0000006cfc48723e */ /* 0x000fe200000010ff */
[----:B------:R-:W-:Y:S04]  /*95b0*/  HMMA.16816.F32.BF16 R64, R136, R74, R64 ;  /* 0x0000004a8840723c */ /* 0x000fe80000041840 */
[--C-:B-1----:R-:W-:Y:S01]  /*95c0*/  FFMA.FTZ R2, R152, c[0x0][0x2d0], -R148.reuse ;  /* 0x0000b40098027a23 */ /* 0x102fe20000010894 */
[----:B----4-:R-:W-:Y:S02]  /*95d0*/  F2FP.BF16.PACK_AB R73, R247, R248 ;  /* 0x000000f8f749723e */ /* 0x010fe400000010ff */
[----:B--2---:R-:W-:Y:S01]  /*95e0*/  F2FP.BF16.PACK_AB R75, R118, R119 ;  /* 0x00000077764b723e */ /* 0x004fe200000010ff */
[----:B------:R1:W2:Y:S01]  /*95f0*/  MUFU.EX2 R214, R2 ;  /* 0x0000000200d67308 */ /* 0x0002a20000000800 */
[----:B------:R-:W-:Y:S07]  /*9600*/  F2FP.BF16.PACK_AB R74, R218, R244 ;  /* 0x000000f4da4a723e */ /* 0x000fee00000010ff */
[C---:B------:R-:W-:Y:S08]  /*9610*/  HMMA.16816.F32.BF16 R4, R72.reuse, R76, R4 ;  /* 0x0000004c4804723c */ /* 0x040ff00000041804 */
[C---:B------:R-:W-:Y:S01]  /*9620*/  HMMA.16816.F32.BF16 R8, R72.reuse, R78, R8 ;  /* 0x0000004e4808723c */ /* 0x040fe20000041808 */
[----:B------:R-:W3:Y:S07]  /*9630*/  LDSM.16.MT88.4 R76, [R221+0x4900] ;  /* 0x00490000dd4c783b */ /* 0x000eee0000004200 */
[C---:B------:R-:W-:Y:S04]  /*9640*/  HMMA.16816.F32.BF16 R12, R72.reuse, R80, R12 ;  /* 0x00000050480c723c */ /* 0x040fe8000004180c */
[--C-:B-1----:R-:W-:Y:S04]  /*9650*/  FFMA.FTZ R2, R153, c[0x0][0x2d0], -R149.reuse ;  /* 0x0000b40099027a23 */ /* 0x102fe80000010895 */
[C---:B------:R-:W-:Y:S01]  /*9660*/  HMMA.16816.F32.BF16 R16, R72.reuse, R82, R16 ;  /* 0x000000524810723c */ /* 0x040fe20000041810 */
[----:B------:R1:W-:Y:S01]  /*9670*/  MUFU.EX2 R116, R2 ;  /* 0x0000000200747308 */ /* 0x0003e20000000800 */
[----:B------:R-:W4:Y:S06]  /*9680*/  LDSM.16.MT88.4 R80, [R222+0x4900] ;  /* 0x00490000de50783b */ /* 0x000f2c0000004200 */
[C---:B------:R-:W-:Y:S08]  /*9690*/  HMMA.16816.F32.BF16 R20, R72.reuse, R84, R20 ;  /* 0x000000544814723c */ /* 0x040ff00000041814 */
[C---:B------:R-:W-:Y:S01]  /*96a0*/  HMMA.16816.F32.BF16 R24, R72.reuse, R86, R24 ;  /* 0x000000564818723c */ /* 0x040fe20000041818 */
[----:B------:R-:W5:Y:S07]  /*96b0*/  LDSM.16.MT88.4 R84, [R225+0x4900] ;  /* 0x00490000e154783b */ /* 0x000f6e0000004200 */
[C---:B------:R-:W-:Y:S04]  /*96c0*/  HMMA.16816.F32.BF16 R28, R72.reuse, R88, R28 ;  /* 0x00000058481c723c */ /* 0x040fe8000004181c */
[--C-:B-1----:R-:W-:Y:S04]  /*96d0*/  FFMA.FTZ R2, R154, c[0x0][0x2d0], -R149.reuse ;  /* 0x0000b4009a027a23 */ /* 0x102fe80000010895 */
[C---:B------:R-:W-:Y:S01]  /*96e0*/  HMMA.16816.F32.BF16 R32, R72.reuse, R90, R32 ;  /* 0x0000005a4820723c */ /* 0x040fe20000041820 */
[----:B------:R1:W1:Y:S01]  /*96f0*/  MUFU.EX2 R213, R2 ;  /* 0x0000000200d57308 */ /* 0x0002620000000800 */
[----:B------:R-:W2:Y:S06]  /*9700*/  LDSM.16.MT88.4 R88, [R221+0x1100] ;  /* 0x00110000dd58783b */ /* 0x000eac0000004200 */
[C---:B---3--:R-:W-:Y:S08]  /*9710*/  HMMA.16816.F32.BF16 R36, R72.reuse, R76, R36 ;  /* 0x0000004c4824723c */ /* 0x048ff00000041824 */
[C---:B------:R-:W-:Y:S01]  /*9720*/  HMMA.16816.F32.BF16 R40, R72.reuse, R78, R40 ;  /* 0x0000004e4828723c */ /* 0x040fe20000041828 */
[----:B------:R-:W3:Y:S07]  /*9730*/  LDSM.16.MT88.4 R76, [R222+0x1100] ;  /* 0x00110000de4c783b */ /* 0x000eee0000004200 */
[C---:B----4-:R-:W-:Y:S04]  /*9740*/  HMMA.16816.F32.BF16 R44, R72.reuse, R80, R44 ;  /* 0x00000050482c723c */ /* 0x050fe8000004182c */
[--C-:B-1----:R-:W-:Y:S04]  /*9750*/  FFMA.FTZ R2, R155, c[0x0][0x2d0], -R148.reuse ;  /* 0x0000b4009b027a23 */ /* 0x102fe80000010894 */
[C---:B------:R-:W-:Y:S01]  /*9760*/  HMMA.16816.F32.BF16 R48, R72.reuse, R82, R48 ;  /* 0x000000524830723c */ /* 0x040fe20000041830 */
[----:B------:R1:W-:Y:S01]  /*9770*/  MUFU.EX2 R207, R2 ;  /* 0x0000000200cf7308 */ /* 0x0003e20000000800 */
[----:B------:R-:W4:Y:S06]  /*9780*/  LDSM.16.MT88.4 R80, [R225+0x1100] ;  /* 0x00110000e150783b */ /* 0x000f2c0000004200 */
[C---:B-----5:R-:W-:Y:S08]  /*9790*/  HMMA.16816.F32.BF16 R52, R72.reuse, R84, R52 ;  /* 0x000000544834723c */ /* 0x060ff00000041834 */
[C---:B------:R-:W-:Y:S01]  /*97a0*/  HMMA.16816.F32.BF16 R56, R72.reuse, R86, R56 ;  /* 0x000000564838723c */ /* 0x040fe20000041838 */
[----:B------:R-:W5:Y:S07]  /*97b0*/  LDSM.16.MT88.4 R84, [R224+0x1100] ;  /* 0x00110000e054783b */ /* 0x000f6e0000004200 */
[C---:B------:R-:W-:Y:S04]  /*97c0*/  HMMA.16816.F32.BF16 R60, R72.reuse, R92, R60 ;  /* 0x0000005c483c723c */ /* 0x040fe8000004183c */
[--C-:B-1----:R-:W-:Y:S04]  /*97d0*/  FFMA.FTZ R2, R156, c[0x0][0x2d0], -R148.reuse ;  /* 0x0000b4009c027a23 */ /* 0x102fe80000010894 */
[----:B------:R-:W-:Y:S01]  /*97e0*/  HMMA.16816.F32.BF16 R64, R72, R94, R64 ;  /* 0x0000005e4840723c */ /* 0x000fe20000041840 */
[----:B------:R1:W1:Y:S01]  /*97f0*/  MUFU.EX2 R205, R2 ;  /* 0x0000000200cd7308 */ /* 0x0002620000000800 */
[----:B------:R-:W-:Y:S05]  /*9800*/  LDSM.16.MT88.4 R92, [R225+0x5100] ;  /* 0x00510000e15c783b */ /* 0x000fea0000004200 */
[----:B--2---:R-:W-:Y:S02]  /*9810*/  F2FP.BF16.PACK_AB R72, R214, R117 ;  /* 0x00000075d648723e */ /* 0x004fe400000010ff */
[----:B------:R-:W-:Y:S03]  /*9820*/  F2FP.BF16.PACK_AB R73, R213, R116 ;  /* 0x00000074d549723e */ /* 0x000fe600000010ff */
[--C-:B-1----:R-:W-:Y:S01]  /*9830*/  FFMA.FTZ R2, R157, c[0x0][0x2d0], -R149.reuse ;  /* 0x0000b4009d027a23 */ /* 0x102fe20000010895 */
[----:B------:R-:W-:Y:S03]  /*9840*/  F2FP.BF16.PACK_AB R74, R205, R207 ;  /* 0x000000cfcd4a723e */ /* 0x000fe600000010ff */
[----:B------:R1:W-:Y:S02]  /*9850*/  MUFU.EX2 R127, R2 ;  /* 0x00000002007f7308 */ /* 0x0003e40000000800 */
        /* <DEDUP_REMOVED lines=8> */
[C---:B---3--:R-:W-:Y:S04]  /*98e0*/  HMMA.16816.F32.BF16 R12, R72.reuse, R76, R12 ;  /* 0x0000004c480c723c */ /* 0x048fe8000004180c */
        /* <DEDUP_REMOVED lines=11> */
[----:B------:R-:W5:Y:S06]  /*99a0*/  LDSM.16.MT88.4 R84, [R222+0x1900] ;  /* 0x00190000de54783b */ /* 0x000f6c0000004200 */
[C---:B--2---:R-:W-:Y:S08]  /*99b0*/  HMMA.16816.F32.BF16 R36, R72.reuse, R88, R36 ;  /* 0x000000584824723c */ /* 0x044ff00000041824 */
[C---:B------:R-:W-:Y:S01]  /*99c0*/  HMMA.16816.F32.BF16 R40, R72.reuse, R90, R40 ;  /* 0x0000005a4828723c */ /* 0x040fe20000041828 */
[----:B------:R-:W-:Y:S07]  /*99d0*/  LDSM.16.MT88.4 R88, [R224+0x1900] ;  /* 0x00190000e058783b */ /* 0x000fee0000004200 */
[C---:B---3--:R-:W-:Y:S04]  /*99e0*/  HMMA.16816.F32.BF16 R44, R72.reuse, R76, R44 ;  /* 0x0000004c482c723c */ /* 0x048fe8000004182c */
[--C-:B-1----:R-:W-:Y:S04]  /*99f0*/  FFMA.FTZ R2, R162, c[0x0][0x2d0], -R149.reuse ;  /* 0x0000b400a2027a23 */ /* 0x102fe80000010895 */
[C---:B------:R-:W-:Y:S01]  /*9a00*/  HMMA.16816.F32.BF16 R48, R72.reuse, R78, R48 ;  /* 0x0000004e4830723c */ /* 0x040fe20000041830 */
[----:B------:R1:W2:Y:S01]  /*9a10*/  MUFU.EX2 R196, R2 ;  /* 0x0000000200c47308 */ /* 0x0002a20000000800 */
[----:B------:R-:W3:Y:S06]  /*9a20*/  LDSM.16.MT88.4 R76, [R225+0x1900] ;  /* 0x00190000e14c783b */ /* 0x000eec0000004200 */
        /* <DEDUP_REMOVED lines=8> */
[----:B------:R-:W-:Y:S02]  /*9ab0*/  F2FP.BF16.PACK_AB R72, R198, R125 ;  /* 0x0000007dc648723e */ /* 0x000fe400000010ff */
[----:B--2---:R-:W-:Y:S03]  /*9ac0*/  F2FP.BF16.PACK_AB R73, R196, R124 ;  /* 0x0000007cc449723e */ /* 0x004fe600000010ff */
[----:B-1----:R-:W-:Y:S04]  /*9ad0*/  FFMA.FTZ R2, R164, c[0x0][0x2d0], -R148 ;  /* 0x0000b400a4027a23 */ /* 0x002fe80000010894 */
[----:B------:R1:W2:Y:S02]  /*9ae0*/  MUFU.EX2 R188, R2 ;  /* 0x0000000200bc7308 */ /* 0x0002a40000000800 */
[--C-:B-1----:R-:W-:Y:S01]  /*9af0*/  FFMA.FTZ R2, R165, c[0x0][0x2d0], -R149.reuse ;  /* 0x0000b400a5027a23 */ /* 0x102fe20000010895 */
[----:B--2---:R-:W-:Y:S01]  /*9b00*/  F2FP.BF16.PACK_AB R74, R188, R189 ;  /* 0x000000bdbc4a723e */ /* 0x004fe200000010ff */
[----:B------:R-:W-:Y:S06]  /*9b10*/  IMAD.MOV.U32 R165, RZ, RZ, R104 ;  /* 0x000000ffffa57224 */ /* 0x000fec00078e0068 */
[----:B------:R1:W-:Y:S02]  /*9b20*/  MUFU.EX2 R164, R2 ;  /* 0x0000000200a47308 */ /* 0x0003e40000000800 */
[--C-:B-1----:R-:W-:Y:S01]  /*9b30*/  FFMA.FTZ R2, R166, c[0x0][0x2d0], -R149.reuse ;  /* 0x0000b400a6027a23 */ /* 0x102fe20000010895 */
[----:B------:R-:W-:Y:S07]  /*9b40*/  MOV R166, R105 ;  /* 0x0000006900a67202 */ /* 0x000fee0000000f00 */
[----:B------:R1:W2:Y:S02]  /*9b50*/  MUFU.EX2 R163, R2 ;  /* 0x0000000200a37308 */ /* 0x0002a40000000800 */
[----:B-1----:R-:W-:Y:S01]  /*9b60*/  FFMA.FTZ R2, R167, c[0x0][0x2d0], -R148 ;  /* 0x0000b400a7027a23 */ /* 0x002fe20000010894 */
[----:B--2---:R-:W-:Y:S01]  /*9b70*/  F2FP.BF16.PACK_AB R75, R163, R164 ;  /* 0x000000a4a34b723e */ /* 0x004fe200000010ff */
[----:B------:R-:W-:Y:S06]  /*9b80*/  IMAD.MOV.U32 R167, RZ, RZ, R106 ;  /* 0x000000ffffa77224 */ /* 0x000fec00078e006a */
[----:B------:R1:W-:Y:S01]  /*9b90*/  MUFU.EX2 R161, R2 ;  /* 0x0000000200a17308 */ /* 0x0003e20000000800 */
[C---:B----4-:R-:W-:Y:S08]  /*9ba0*/  HMMA.16816.F32.BF16 R4, R72.reuse, R80, R4 ;  /* 0x000000504804723c */ /* 0x050ff00000041804 */
[C---:B------:R-:W-:Y:S01]  /*9bb0*/  HMMA.16816.F32.BF16 R8, R72.reuse, R82, R8 ;  /* 0x000000524808723c */ /* 0x040fe20000041808 */
[----:B------:R-:W2:Y:S07]  /*9bc0*/  LDSM.16.MT88.4 R80, [R221+0x5900] ;  /* 0x00590000dd50783b */ /* 0x000eae0000004200 */
[C---:B-----5:R-:W-:Y:S04]  /*9bd0*/  HMMA.16816.F32.BF16 R12, R72.reuse, R84, R12 ;  /* 0x00000054480c723c */ /* 0x060fe8000004180c */
[--C-:B-1----:R-:W-:Y:S04]  /*9be0*/  FFMA.FTZ R2, R168, c[0x0][0x2d0], -R148.reuse ;  /* 0x0000b400a8027a23 */ /* 0x102fe80000010894 */
[C---:B------:R-:W-:Y:S01]  /*9bf0*/  HMMA.16816.F32.BF16 R16, R72.reuse, R86, R16 ;  /* 0x000000564810723c */ /* 0x040fe20000041810 */
[----:B------:R1:W4:Y:S01]  /*9c00*/  MUFU.EX2 R162, R2 ;  /* 0x0000000200a27308 */ /* 0x0003220000000800 */
[----:B------:R-:W5:Y:S06]  /*9c10*/  LDSM.16.MT88.4 R84, [R222+0x5900] ;  /* 0x00590000de54783b */ /* 0x000f6c0000004200 */
[C---:B---3--:R-:W-:Y:S08]  /*9c20*/  HMMA.16816.F32.BF16 R20, R72.reuse, R76, R20 ;  /* 0x0000004c4814723c */ /* 0x048ff00000041814 */
[C---:B------:R-:W-:Y:S01]  /*9c30*/  HMMA.16816.F32.BF16 R24, R72.reuse, R78, R24 ;  /* 0x0000004e4818723c */ /* 0x040fe20000041818 */
[----:B------:R-:W3:Y:S07]  /*9c40*/  LDSM.16.MT88.4 R76, [R224+0x5900] ;  /* 0x00590000e04c783b */ /* 0x000eee0000004200 */
[C---:B------:R-:W-:Y:S04]  /*9c50*/  HMMA.16816.F32.BF16 R28, R72.reuse, R88, R28 ;  /* 0x00000058481c723c */ /* 0x040fe8000004181c */
[--C-:B-1----:R-:W-:Y:S04]  /*9c60*/  FFMA.FTZ R2, R169, c[0x0][0x2d0], -R149.reuse ;  /* 0x0000b400a9027a23 */ /* 0x102fe80000010895 */
[C---:B------:R-:W-:Y:S01]  /*9c70*/  HMMA.16816.F32.BF16 R32, R72.reuse, R90, R32 ;  /* 0x0000005a4820723c */ /* 0x040fe20000041820 */
[----:B------:R1:W-:Y:S01]  /*9c80*/  MUFU.EX2 R114, R2 ;  /* 0x0000000200727308 */ /* 0x0003e20000000800 */
[----:B------:R-:W3:Y:S06]  /*9c90*/  LDSM.16.MT88.4 R88, [R221+0x2100] ;  /* 0x00210000dd58783b */ /* 0x000eec0000004200 */
[C---:B--2---:R-:W-:Y:S08]  /*9ca0*/  HMMA.16816.F32.BF16 R36, R72.reuse, R80, R36 ;  /* 0x000000504824723c */ /* 0x044ff00000041824 */
[C---:B------:R-:W-:Y:S01]  /*9cb0*/  HMMA.16816.F32.BF16 R40, R72.reuse, R82, R40 ;  /* 0x000000524828723c */ /* 0x040fe20000041828 */
[----:B------:R-:W2:Y:S07]  /*9cc0*/  LDSM.16.MT88.4 R80, [R222+0x2100] ;  /* 0x00210000de50783b */ /* 0x000eae0000004200 */
[C---:B-----5:R-:W-:Y:S04]  /*9cd0*/  HMMA.16816.F32.BF16 R44, R72.reuse, R84, R44 ;  /* 0x00000054482c723c */ /* 0x060fe8000004182c */
[--C-:B-1----:R-:W-:Y:S02]  /*9ce0*/  FFMA.FTZ R2, R170, c[0x0][0x2d0], -R149.reuse ;  /* 0x0000b400aa027a23 */ /* 0x102fe40000010895 */
[----:B------:R-:W5:Y:S02]  /*9cf0*/  LDL.LU R170, [R1+0x18] ;  /* 0x0000180001aa7983 */ /* 0x000f640000300800 */
[C---:B------:R-:W-:Y:S01]  /*9d00*/  HMMA.16816.F32.BF16 R48, R72.reuse, R86, R48 ;  /* 0x000000564830723c */ /* 0x040fe20000041830 */
[----:B------:R1:W1:Y:S01]  /*9d10*/  MUFU.EX2 R115, R2 ;  /* 0x0000000200737308 */ /* 0x0002620000000800 */
[----:B------:R-:W-:Y:S06]  /*9d20*/  LDSM.16.MT88.4 R84, [R224+0x2100] ;  /* 0x00210000e054783b */ /* 0x000fec0000004200 */
[C---:B------:R-:W-:Y:S02]  /*9d30*/  HMMA.16816.F32.BF16 R52, R72.reuse, R92, R52 ;  /* 0x0000005c4834723c */ /* 0x040fe40000041834 */
[----:B------:R-:W5:Y:S06]  /*9d40*/  LDL.LU R168, [R1+0x1c] ;  /* 0x00001c0001a87983 */ /* 0x000f6c0000300800 */
[C---:B------:R-:W-:Y:S01]  /*9d50*/  HMMA.16816.F32.BF16 R56, R72.reuse, R94, R56 ;  /* 0x0000005e4838723c */ /* 0x040fe20000041838 */
[----:B------:R-:W-:Y:S07]  /*9d60*/  LDSM.16.MT88.4 R92, [R225+0x6100] ;  /* 0x00610000e15c783b */ /* 0x000fee0000004200 */
[C---:B---3--:R-:W-:Y:S04]  /*9d70*/  HMMA.16816.F32.BF16 R60, R72.reuse, R76, R60 ;  /* 0x0000004c483c723c */ /* 0x048fe8000004183c */
[--C-:B-1----:R-:W-:Y:S04]  /*9d80*/  FFMA.FTZ R2, R171, c[0x0][0x2d0], -R148.reuse ;  /* 0x0000b400ab027a23 */ /* 0x102fe80000010894 */
[----:B------:R-:W-:Y:S01]  /*9d90*/  HMMA.16816.F32.BF16 R64, R72, R78, R64 ;  /* 0x0000004e4840723c */ /* 0x000fe20000041840 */
[----:B------:R1:W-:Y:S01]  /*9da0*/  MUFU.EX2 R113, R2 ;  /* 0x0000000200717308 */ /* 0x0003e20000000800 */
[----:B------:R-:W3:Y:S05]  /*9db0*/  LDSM.16.MT88.4 R76, [R225+0x2100] ;  /* 0x00210000e14c783b */ /* 0x000eea0000004200 */
[----:B----4-:R-:W-:Y:S02]  /*9dc0*/  F2FP.BF16.PACK_AB R72, R162, R161 ;  /* 0x000000a1a248723e */ /* 0x010fe400000010ff */
[----:B------:R-:W-:Y:S03]  /*9dd0*/  F2FP.BF16.PACK_AB R73, R115, R114 ;  /* 0x000000727349723e */ /* 0x000fe600000010ff */
        /* <DEDUP_REMOVED lines=26> */
[C---:B----4-:R-:W-:Y:S08]  /*9f80*/  HMMA.16816.F32.BF16 R36, R72.reuse, R88, R36 ;  /* 0x000000584824723c */ /* 0x050ff00000041824 */
[C---:B------:R-:W-:Y:S01]  /*9f90*/  HMMA.16816.F32.BF16 R40, R72.reuse, R90, R40 ;  /* 0x0000005a4828723c */ /* 0x040fe20000041828 */
[----:B------:R-:W4:Y:S07]  /*9fa0*/  LDSM.16.MT88.4 R88, [R225+0x2900] ;  /* 0x00290000e158783b */ /* 0x000f2e0000004200 */
[C---:B--2---:R-:W-:Y:S04]  /*9fb0*/  HMMA.16816.F32.BF16 R44, R72.reuse, R80, R44 ;  /* 0x00000050482c723c */ /* 0x044fe8000004182c */
[--C-:B-1----:R-:W-:Y:S04]  /*9fc0*/  FFMA.FTZ R2, R203, c[0x0][0x2d0], -R149.reuse ;  /* 0x0000b400cb027a23 */ /* 0x102fe80000010895 */
[C---:B------:R-:W-:Y:S01]  /*9fd0*/  HMMA.16816.F32.BF16 R48, R72.reuse, R82, R48 ;  /* 0x000000524830723c */ /* 0x040fe20000041830 */
[----:B------:R1:W2:Y:S01]  /*9fe0*/  MUFU.EX2 R122, R2 ;  /* 0x00000002007a7308 */ /* 0x0002a20000000800 */
[----:B------:R-:W3:Y:S06]  /*9ff0*/  LDSM.16.MT88.4 R80, [R224+0x2900] ;  /* 0x00290000e050783b */ /* 0x000eec0000004200 */
[C---:B------:R-:W-:Y:S08]  /*a000*/  HMMA.16816.F32.BF16 R52, R72.reuse, R92, R52 ;  /* 0x0000005c4834723c */ /* 0x040ff00000041834 */
        /* <DEDUP_REMOVED lines=8> */
[----:B--2---:R-:W-:Y:S03]  /*a090*/  F2FP.BF16.PACK_AB R73, R122, R123 ;  /* 0x0000007b7a49723e */ /* 0x004fe600000010ff */
[--C-:B-1----:R-:W-:Y:S04]  /*a0a0*/  FFMA.FTZ R2, R206, c[0x0][0x2d0], -R148.reuse ;  /* 0x0000b400ce027a23 */ /* 0x102fe80000010894 */
[----:B------:R1:W2:Y:S02]  /*a0b0*/  MUFU.EX2 R156, R2 ;  /* 0x00000002009c7308 */ /* 0x0002a40000000800 */
[--C-:B-1----:R-:W-:Y:S01]  /*a0c0*/  FFMA.FTZ R2, R212, c[0x0][0x2d0], -R149.reuse ;  /* 0x0000b400d4027a23 */ /* 0x102fe20000010895 */
[----:B--2---:R-:W-:Y:S07]  /*a0d0*/  F2FP.BF16.PACK_AB R74, R156, R121 ;  /* 0x000000799c4a723e */ /* 0x004fee00000010ff */
        /* <DEDUP_REMOVED lines=13> */
[----:B------:R-:W2:Y:S06]  /*a1b0*/  LDSM.16.MT88.4 R84, [R225+0x6900] ;  /* 0x00690000e154783b */ /* 0x000eac0000004200 */
[C---:B----4-:R-:W-:Y:S08]  /*a1c0*/  HMMA.16816.F32.BF16 R20, R72.reuse, R88, R20 ;  /* 0x000000584814723c */ /* 0x050ff00000041814 */
[C---:B------:R-:W-:Y:S01]  /*a1d0*/  HMMA.16816.F32.BF16 R24, R72.reuse, R90, R24 ;  /* 0x0000005a4818723c */ /* 0x040fe20000041818 */
[----:B------:R-:W-:Y:S07]  /*a1e0*/  LDSM.16.MT88.4 R88, [R224+0x3100] ;  /* 0x00310000e058783b */ /* 0x000fee0000004200 */
[C---:B------:R-:W-:Y:S04]  /*a1f0*/  HMMA.16816.F32.BF16 R28, R72.reuse, R80, R28 ;  /* 0x00000050481c723c */ /* 0x040fe8000004181c */
[--C-:B-1----:R-:W-:Y:S04]  /*a200*/  FFMA.FTZ R2, R215, c[0x0][0x2d0], -R149.reuse ;  /* 0x0000b400d7027a23 */ /* 0x102fe80000010895 */
[C---:B------:R-:W-:Y:S01]  /*a210*/  HMMA.16816.F32.BF16 R32, R72.reuse, R82, R32 ;  /* 0x000000524820723c */ /* 0x040fe20000041820 */
[----:B------:R1:W-:Y:S01]  /*a220*/  MUFU.EX2 R131, R2 ;  /* 0x0000000200837308 */ /* 0x0003e20000000800 */
[----:B------:R-:W4:Y:S06]  /*a230*/  LDSM.16.MT88.4 R80, [R224+0x6900] ;  /* 0x00690000e050783b */ /* 0x000f2c0000004200 */
[C---:B------:R-:W-:Y:S08]  /*a240*/  HMMA.16816.F32.BF16 R36, R72.reuse, R92, R36 ;  /* 0x0000005c4824723c */ /* 0x040ff00000041824 */
[C---:B------:R-:W-:Y:S01]  /*a250*/  HMMA.16816.F32.BF16 R40, R72.reuse, R94, R40 ;  /* 0x0000005e4828723c */ /* 0x040fe20000041828 */
[----:B------:R-:W-:Y:S07]  /*a260*/  LDSM.16.MT88.4 R92, [R222+0x7100] ;  /* 0x00710000de5c783b */ /* 0x000fee0000004200 */
[C---:B--2---:R-:W-:Y:S04]  /*a270*/  HMMA.16816.F32.BF16 R44, R72.reuse, R76, R44 ;  /* 0x0000004c482c723c */ /* 0x044fe8000004182c */
[--C-:B-1----:R-:W-:Y:S04]  /*a280*/  FFMA.FTZ R2, R216, c[0x0][0x2d0], -R149.reuse ;  /* 0x0000b400d8027a23 */ /* 0x102fe80000010895 */
[C---:B------:R-:W-:Y:S01]  /*a290*/  HMMA.16816.F32.BF16 R48, R72.reuse, R78, R48 ;  /* 0x0000004e4830723c */ /* 0x040fe20000041830 */
[----:B------:R1:W2:Y:S01]  /*a2a0*/  MUFU.EX2 R130, R2 ;  /* 0x0000000200827308 */ /* 0x0002a20000000800 */
[----:B------:R-:W5:Y:S06]  /*a2b0*/  LDSM.16.MT88.4 R76, [R221+0x3100] ;  /* 0x00310000dd4c783b */ /* 0x000f6c0000004200 */
[C---:B------:R-:W-:Y:S08]  /*a2c0*/  HMMA.16816.F32.BF16 R52, R72.reuse, R84, R52 ;  /* 0x000000544834723c */ /* 0x040ff00000041834 */
        /* <DEDUP_REMOVED lines=8> */
[----:B--2---:R-:W-:Y:S03]  /*a350*/  F2FP.BF16.PACK_AB R73, R130, R131 ;  /* 0x000000838249723e */ /* 0x004fe600000010ff */
[--C-:B-1----:R-:W-:Y:S04]  /*a360*/  FFMA.FTZ R2, R250, c[0x0][0x2d0], -R148.reuse ;  /* 0x0000b400fa027a23 */ /* 0x102fe80000010894 */
[----:B------:R1:W2:Y:S02]  /*a370*/  MUFU.EX2 R152, R2 ;  /* 0x0000000200987308 */ /* 0x0002a40000000800 */
[--C-:B-1----:R-:W-:Y:S01]  /*a380*/  FFMA.FTZ R2, R217, c[0x0][0x2d0], -R149.reuse ;  /* 0x0000b400d9027a23 */ /* 0x102fe20000010895 */
[----:B--2---:R-:W-:Y:S07]  /*a390*/  F2FP.BF16.PACK_AB R74, R152, R129 ;  /* 0x00000081984a723e */ /* 0x004fee00000010ff */
[----:B------:R1:W-:Y:S02]  /*a3a0*/  MUFU.EX2 R128, R2 ;  /* 0x0000000200807308 */ /* 0x0003e40000000800 */
[----:B-1----:R-:W-:Y:S08]  /*a3b0*/  FFMA.FTZ R2, R245, c[0x0][0x2d0], -R149 ;  /* 0x0000b400f5027a23 */ /* 0x002ff00000010895 */
[----:B------:R1:W2:Y:S02]  /*a3c0*/  MUFU.EX2 R151, R2 ;  /* 0x0000000200977308 */ /* 0x0002a40000000800 */
[----:B-1----:R-:W-:Y:S01]  /*a3d0*/  FFMA.FTZ R2, R132, c[0x0][0x2d0], -R148 ;  /* 0x0000b40084027a23 */ /* 0x002fe20000010894 */
[----:B--2---:R-:W-:Y:S02]  /*a3e0*/  F2FP.BF16.PACK_AB R75, R151, R128 ;  /* 0x00000080974b723e */ /* 0x004fe400000010ff */
[----:B------:R-:W-:Y:S05]  /*a3f0*/  MOV R132, R110 ;  /* 0x0000006e00847202 */ /* 0x000fea0000000f00 */
[----:B------:R1:W-:Y:S01]  /*a400*/  MUFU.EX2 R150, R2 ;  /* 0x0000000200967308 */ /* 0x0003e20000000800 */
[----:B------:R-:W-:Y:S02]  /*a410*/  IMAD.MOV.U32 R110, RZ, RZ, R107 ;  /* 0x000000ffff6e7224 */ /* 0x000fe400078e006b */
[----:B------:R-:W-:Y:S01]  /*a420*/  IMAD.MOV.U32 R107, RZ, RZ, R102 ;  /* 0x000000ffff6b7224 */ /* 0x000fe200078e0066 */
[C---:B-----5:R-:W-:Y:S03]  /*a430*/  HMMA.16816.F32.BF16 R4, R72.reuse, R76, R4 ;  /* 0x0000004c4804723c */ /* 0x060fe60000041804 */
[----:B------:R-:W-:Y:S01]  /*a440*/  MOV R171, R110 ;  /* 0x0000006e00ab7202 */ /* 0x000fe20000000f00 */
[----:B------:R-:W-:Y:S02]  /*a450*/  IMAD.MOV.U32 R110, RZ, RZ, R107 ;  /* 0x000000ffff6e7224 */ /* 0x000fe400078e006b */
[----:B------:R-:W-:Y:S02]  /*a460*/  LDSM.16.MT88.4 R104, [R222+0x3900] ;  /* 0x00390000de68783b */ /* 0x000fe40000004200 */
[C---:B------:R-:W-:Y:S06]  /*a470*/  HMMA.16816.F32.BF16 R8, R72.reuse, R78, R8 ;  /* 0x0000004e4808723c */ /* 0x040fec0000041808 */
[----:B------:R-:W2:Y:S02]  /*a480*/  LDSM.16.MT88.4 R76, [R221+0x7100] ;  /* 0x00710000dd4c783b */ /* 0x000ea40000004200 */
[C---:B------:R-:W-:Y:S04]  /*a490*/  HMMA.16816.F32.BF16 R12, R72.reuse, R84, R12 ;  /* 0x00000054480c723c */ /* 0x040fe8000004180c */
[----:B-1----:R-:W-:Y:S02]  /*a4a0*/  FFMA.FTZ R2, R111, c[0x0][0x2d0], -R148 ;  /* 0x0000b4006f027a23 */ /* 0x002fe40000010894 */
[----:B------:R-:W-:Y:S01]  /*a4b0*/  IMAD.MOV.U32 R111, RZ, RZ, R109 ;  /* 0x000000ffff6f7224 */ /* 0x000fe200078e006d */
[----:B------:R-:W-:Y:S01]  /*a4c0*/  MOV R109, R103 ;  /* 0x00000067006d7202 */ /* 0x000fe20000000f00 */
[C---:B------:R-:W-:Y:S01]  /*a4d0*/  HMMA.16816.F32.BF16 R16, R72.reuse, R86, R16 ;  /* 0x000000564810723c */ /* 0x040fe20000041810 */
[----:B------:R1:W-:Y:S01]  /*a4e0*/  MUFU.EX2 R139, R2 ;  /* 0x00000002008b7308 */ /* 0x0003e20000000800 */
[----:B------:R-:W-:Y:S02]  /*a4f0*/  LDSM.16.MT88.4 R84, [R221+0x3900] ;  /* 0x00390000dd54783b */ /* 0x000fe40000004200 */
[----:B------:R-:W-:Y:S01]  /*a500*/  IMAD.MOV.U32 R169, RZ, RZ, R111 ;  /* 0x000000ffffa97224 */ /* 0x000fe200078e006f */
[----:B------:R-:W-:Y:S03]  /*a510*/  MOV R111, R70 ;  /* 0x00000046006f7202 */ /* 0x000fe60000000f00 */
[C---:B----4-:R-:W-:Y:S04]  /*a520*/  HMMA.16816.F32.BF16 R20, R72.reuse, R80, R20 ;  /* 0x000000504814723c */ /* 0x050fe80000041814 */
[----:B------:R-:W-:Y:S04]  /*a530*/  FFMA.FTZ R0, R0, R168, R169 ;  /* 0x000000a800007223 */ /* 0x000fe800000100a9 */
[C---:B------:R-:W-:Y:S04]  /*a540*/  HMMA.16816.F32.BF16 R24, R72.reuse, R82, R24 ;  /* 0x000000524818723c */ /* 0x040fe80000041818 */
[----:B------:R-:W-:Y:S04]  /*a550*/  FADD.FTZ R0, R166, R0 ;  /* 0x00000000a6007221 */ /* 0x000fe80000010000 */
[C---:B------:R-:W-:Y:S04]  /*a560*/  HMMA.16816.F32.BF16 R28, R72.reuse, R88, R28 ;  /* 0x00000058481c723c */ /* 0x040fe8000004181c */
[--C-:B-1----:R-:W-:Y:S02]  /*a570*/  FFMA.FTZ R2, R251, c[0x0][0x2d0], -R149.reuse ;  /* 0x0000b400fb027a23 */ /* 0x102fe40000010895 */
[----:B------:R-:W-:Y:S02]  /*a580*/  FADD.FTZ R0, R111, R0 ;  /* 0x000000006f007221 */ /* 0x000fe40000010000 */
[C---:B------:R-:W-:Y:S01]  /*a590*/  HMMA.16816.F32.BF16 R32, R72.reuse, R90, R32 ;  /* 0x0000005a4820723c */ /* 0x040fe20000041820 */
[----:B------:R1:W-:Y:S03]  /*a5a0*/  MUFU.EX2 R138, R2 ;  /* 0x00000002008a7308 */ /* 0x0003e60000000800 */
[----:B------:R-:W-:Y:S04]  /*a5b0*/  FADD.FTZ R0, R109, R0 ;  /* 0x000000006d007221 */ /* 0x000fe80000010000 */
[C---:B--2---:R-:W-:Y:S04]  /*a5c0*/  HMMA.16816.F32.BF16 R36, R72.reuse, R76, R36 ;  /* 0x0000004c4824723c */ /* 0x044fe80000041824 */
[----:B------:R-:W-:Y:S04]  /*a5d0*/  FADD.FTZ R0, R248, R0 ;  /* 0x00000000f8007221 */ /* 0x000fe80000010000 */
[C---:B------:R-:W-:Y:S04]  /*a5e0*/  HMMA.16816.F32.BF16 R40, R72.reuse, R78, R40 ;  /* 0x0000004e4828723c */ /* 0x040fe80000041828 */
[----:B------:R-:W-:Y:S04]  /*a5f0*/  FADD.FTZ R0, R247, R0 ;  /* 0x00000000f7007221 */ /* 0x000fe80000010000 */
[C---:B------:R-:W-:Y:S04]  /*a600*/  HMMA.16816.F32.BF16 R44, R72.reuse, R92, R44 ;  /* 0x0000005c482c723c */ /* 0x040fe8000004182c */
[--C-:B-1----:R-:W-:Y:S02]  /*a610*/  FFMA.FTZ R2, R101, c[0x0][0x2d0], -R149.reuse ;  /* 0x0000b40065027a23 */ /* 0x102fe40000010895 */
[----:B------:R-:W-:Y:S02]  /*a620*/  FADD.FTZ R0, R119, R0 ;  /* 0x0000000077007221 */ /* 0x000fe40000010000 */
[C---:B------:R-:W-:Y:S01]  /*a630*/  HMMA.16816.F32.BF16 R48, R72.reuse, R94, R48 ;  /* 0x0000005e4830723c */ /* 0x040fe20000041830 */
[----:B------:R1:W2:Y:S01]  /*a640*/  MUFU.EX2 R137, R2 ;  /* 0x0000000200897308 */ /* 0x0002a20000000800 */
[----:B------:R-:W-:Y:S02]  /*a650*/  LDSM.16.MT88.4 R92, [R225+0x3900] ;  /* 0x00390000e15c783b */ /* 0x000fe40000004200 */
[----:B------:R-:W-:Y:S04]  /*a660*/  FADD.FTZ R0, R118, R0 ;  /* 0x0000000076007221 */ /* 0x000fe80000010000 */
[C---:B------:R-:W-:Y:S04]  /*a670*/  HMMA.16816.F32.BF16 R52, R72.reuse, R96, R52 ;  /* 0x000000604834723c */ /* 0x040fe80000041834 */
[----:B------:R-:W-:Y:S04]  /*a680*/  FADD.FTZ R0, R116, R0 ;  /* 0x0000000074007221 */ /* 0x000fe80000010000 */
[C---:B------:R-:W-:Y:S04]  /*a690*/  HMMA.16816.F32.BF16 R56, R72.reuse, R98, R56 ;  /* 0x000000624838723c */ /* 0x040fe80000041838 */
[----:B------:R-:W-:Y:S04]  /*a6a0*/  FADD.FTZ R0, R213, R0 ;  /* 0x00000000d5007221 */ /* 0x000fe80000010000 */
[----:B------:R-:W-:Y:S04]  /*a6b0*/  FADD.FTZ R0, R127, R0 ;  /* 0x000000007f007221 */ /* 0x000fe80000010000 */
[--C-:B-1----:R-:W-:Y:S02]  /*a6c0*/  FFMA.FTZ R2, R100, c[0x0][0x2d0], -R148.reuse ;  /* 0x0000b40064027a23 */ /* 0x102fe40000010894 */
[----:B------:R-:W1:Y:S01]  /*a6d0*/  LDSM.16.MT88.4 R100, [R224+0x7100] ;  /* 0x00710000e064783b */ /* 0x000e620000004200 */
[----:B------:R-:W-:Y:S01]  /*a6e0*/  FFMA.FTZ R148, R133, c[0x0][0x2d0], -R148 ;  /* 0x0000b40085947a23 */ /* 0x000fe20000010894 */
[----:B------:R3:W-:Y:S01]  /*a6f0*/  MUFU.EX2 R136, R2 ;  /* 0x0000000200887308 */ /* 0x0007e20000000800 */
[----:B------:R-:W-:Y:S01]  /*a700*/  FADD.FTZ R0, R126, R0 ;  /* 0x000000007e007221 */ /* 0x000fe20000010000 */
[----:B--2---:R-:W-:Y:S03]  /*a710*/  F2FP.BF16.PACK_AB R133, R137, R138 ;  /* 0x0000008a8985723e */ /* 0x004fe600000010ff */
[----:B------:R-:W-:Y:S04]  /*a720*/  FADD.FTZ R0, R124, R0 ;  /* 0x000000007c007221 */ /* 0x000fe80000010000 */
[----:B------:R-:W-:Y:S01]  /*a730*/  FADD.FTZ R0, R196, R0 ;  /* 0x00000000c4007221 */ /* 0x000fe20000010000 */
[----:B------:R-:W2:Y:S03]  /*a740*/  MUFU.EX2 R148, R148 ;  /* 0x0000009400947308 */ /* 0x000ea60000000800 */
[----:B------:R-:W-:Y:S04]  /*a750*/  FADD.FTZ R0, R164, R0 ;  /* 0x00000000a4007221 */ /* 0x000fe80000010000 */
[----:B------:R-:W-:Y:S04]  /*a760*/  FADD.FTZ R0, R163, R0 ;  /* 0x00000000a3007221 */ /* 0x000fe80000010000 */
[----:B------:R-:W-:Y:S02]  /*a770*/  FADD.FTZ R0, R114, R0 ;  /* 0x0000000072007221 */ /* 0x000fe40000010000 */
[--C-:B---3--:R-:W-:Y:S01]  /*a780*/  FFMA.FTZ R2, R132, c[0x0][0x2d0], -R149.reuse ;  /* 0x0000b40084027a23 */ /* 0x108fe20000010895 */
[----:B------:R-:W-:Y:S01]  /*a790*/  F2FP.BF16.PACK_AB R132, R139, R150 ;  /* 0x000000968b84723e */ /* 0x000fe200000010ff */
[----:B------:R-:W-:Y:S02]  /*a7a0*/  FFMA.FTZ R149, R71, c[0x0][0x2d0], -R149 ;  /* 0x0000b40047957a23 */ /* 0x000fe40000010895 */
[----:B------:R3:W-:Y:S01]  /*a7b0*/  MUFU.EX2 R70, R2 ;  /* 0x0000000200467308 */ /* 0x0007e20000000800 */
[----:B------:R-:W-:Y:S04]  /*a7c0*/  FADD.FTZ R0, R115, R0 ;  /* 0x0000000073007221 */ /* 0x000fe80000010000 */
[----:B------:R-:W-:Y:S01]  /*a7d0*/  FADD.FTZ R0, R112, R0 ;  /* 0x0000000070007221 */ /* 0x000fe20000010000 */
[----:B--2---:R-:W-:Y:S03]  /*a7e0*/  F2FP.BF16.PACK_AB R134, R148, R136 ;  /* 0x000000889486723e */ /* 0x004fe600000010ff */
[----:B------:R-:W-:Y:S01]  /*a7f0*/  FADD.FTZ R0, R159, R0 ;  /* 0x000000009f007221 */ /* 0x000fe20000010000 */
[C---:B-1----:R-:W-:Y:S01]  /*a800*/  HMMA.16816.F32.BF16 R60, R72.reuse, R100, R60 ;  /* 0x00000064483c723c */ /* 0x042fe2000004183c */
[----:B------:R-:W1:Y:S02]  /*a810*/  MUFU.EX2 R149, R149 ;  /* 0x0000009500957308 */ /* 0x000e640000000800 */
[----:B------:R-:W-:Y:S04]  /*a820*/  FADD.FTZ R0, R123, R0 ;  /* 0x000000007b007221 */ /* 0x000fe80000010000 */
[----:B------:R-:W-:Y:S01]  /*a830*/  FADD.FTZ R0, R122, R0 ;  /* 0x000000007a007221 */ /* 0x000fe20000010000 */
[----:B------:R-:W-:Y:S01]  /*a840*/  HMMA.16816.F32.BF16 R64, R72, R102, R64 ;  /* 0x000000664840723c */ /* 0x000fe20000041840 */
[----:B------:R-:W2:Y:S03]  /*a850*/  LDSM.16.MT88.4 R100, [R224+0x3900] ;  /* 0x00390000e064783b */ /* 0x000ea60000004200 */
[----:B------:R-:W-:Y:S02]  /*a860*/  FADD.FTZ R0, R120, R0 ;  /* 0x0000000078007221 */ /* 0x000fe40000010000 */
[----:B---3--:R-:W-:Y:S02]  /*a870*/  FFMA.FTZ R2, R3, R170, R171 ;  /* 0x000000aa03027223 */ /* 0x008fe400000100ab */
[----:B------:R-:W-:Y:S04]  /*a880*/  FADD.FTZ R0, R155, R0 ;  /* 0x000000009b007221 */ /* 0x000fe80000010000 */
[----:B------:R-:W-:Y:S02]  /*a890*/  FADD.FTZ R2, R167, R2 ;  /* 0x00000002a7027221 */ /* 0x000fe40000010000 */
[----:B------:R-:W-:Y:S02]  /*a8a0*/  FADD.FTZ R0, R131, R0 ;  /* 0x0000000083007221 */ /* 0x000fe40000010000 */
[----:B------:R-:W-:Y:S01]  /*a8b0*/  FADD.FTZ R2, R165, R2 ;  /* 0x00000002a5027221 */ /* 0x000fe20000010000 */
[----:B-1----:R-:W-:Y:S01]  /*a8c0*/  F2FP.BF16.PACK_AB R135, R149, R70 ;  /* 0x000000469587723e */ /* 0x002fe200000010ff */
[----:B------:R-:W-:Y:S02]  /*a8d0*/  FADD.FTZ R0, R130, R0 ;  /* 0x0000000082007221 */ /* 0x000fe40000010000 */
[----:B------:R-:W-:Y:S02]  /*a8e0*/  FADD.FTZ R2, R110, R2 ;  /* 0x000000026e027221 */ /* 0x000fe40000010000 */
[----:B------:R-:W-:Y:S02]  /*a8f0*/  FADD.FTZ R0, R128, R0 ;  /* 0x0000000080007221 */ /* 0x000fe40000010000 */
[C---:B------:R-:W-:Y:S01]  /*a900*/  HMMA.16816.F32.BF16 R72, R132.reuse, R84, R4 ;  /* 0x000000548448723c */ /* 0x040fe20000041804 */
[----:B------:R-:W-:Y:S04]  /*a910*/  LDSM.16.MT88.4 R4, [R224+0x7900] ;  /* 0x00790000e004783b */ /* 0x000fe80000004200 */
[----:B------:R-:W-:Y:S02]  /*a920*/  FADD.FTZ R2, R108, R2 ;  /* 0x000000026c027221 */ /* 0x000fe40000010000 */
[----:B------:R-:W-:Y:S01]  /*a930*/  FADD.FTZ R0, R151, R0 ;  /* 0x0000000097007221 */ /* 0x000fe20000010000 */
        /* <DEDUP_REMOVED lines=8> */
[----:B------:R-:W-:Y:S04]  /*a9c0*/  FADD.FTZ R2, R218, R2 ;  /* 0x00000002da027221 */ /* 0x000fe80000010000 */
[C---:B------:R-:W-:Y:S04]  /*a9d0*/  HMMA.16816.F32.BF16 R88, R132.reuse, R92, R20 ;  /* 0x0000005c8458723c */ /* 0x040fe80000041814 */
[----:B------:R-:W-:Y:S02]  /*a9e0*/  FADD.FTZ R2, R117, R2 ;  /* 0x0000000275027221 */ /* 0x000fe40000010000 */
[----:B------:R-:W3:Y:S02]  /*a9f0*/  LDSM.16.MT88.4 R116, [R222+0x7900] ;  /* 0x00790000de74783b */ /* 0x000ee40000004200 */
[C---:B------:R-:W-:Y:S04]  /*aa00*/  HMMA.16816.F32.BF16 R92, R132.reuse, R94, R24 ;  /* 0x0000005e845c723c */ /* 0x040fe80000041818 */
[----:B------:R-:W-:Y:S04]  /*aa10*/  FADD.FTZ R2, R214, R2 ;  /* 0x00000002d6027221 */ /* 0x000fe80000010000 */
[C---:B--2---:R-:W-:Y:S04]  /*aa20*/  HMMA.16816.F32.BF16 R96, R132.reuse, R100, R28 ;  /* 0x000000648460723c */ /* 0x044fe8000004181c */
[----:B------:R-:W-:Y:S04]  /*aa30*/  FADD.FTZ R2, R207, R2 ;  /* 0x00000002cf027221 */ /* 0x000fe80000010000 */
[C---:B------:R-:W-:Y:S04]  /*aa40*/  HMMA.16816.F32.BF16 R100, R132.reuse, R102, R32 ;  /* 0x000000668464723c */ /* 0x040fe80000041820 */
[----:B------:R-:W-:Y:S04]  /*aa50*/  FADD.FTZ R2, R205, R2 ;  /* 0x00000002cd027221 */ /* 0x000fe80000010000 */
[C---:B-1----:R-:W-:Y:S04]  /*aa60*/  HMMA.16816.F32.BF16 R104, R132.reuse, R108, R36 ;  /* 0x0000006c8468723c */ /* 0x042fe80000041824 */
[----:B------:R-:W-:Y:S02]  /*aa70*/  FADD.FTZ R2, R125, R2 ;  /* 0x000000027d027221 */ /* 0x000fe40000010000 */
[----:B------:R-:W1:Y:S02]  /*aa80*/  LDSM.16.MT88.4 R124, [R225+0x7900] ;  /* 0x00790000e17c783b */ /* 0x000e640000004200 */
[C---:B------:R-:W-:Y:S04]  /*aa90*/  HMMA.16816.F32.BF16 R108, R132.reuse, R110, R40 ;  /* 0x0000006e846c723c */ /* 0x040fe80000041828 */
[----:B------:R-:W-:Y:S04]  /*aaa0*/  FADD.FTZ R2, R198, R2 ;  /* 0x00000002c6027221 */ /* 0x000fe80000010000 */
[----:B------:R-:W-:Y:S04]  /*aab0*/  FADD.FTZ R2, R189, R2 ;  /* 0x00000002bd027221 */ /* 0x000fe80000010000 */
[----:B------:R-:W-:Y:S04]  /*aac0*/  FADD.FTZ R2, R188, R2 ;  /* 0x00000002bc027221 */ /* 0x000fe80000010000 */
[----:B------:R-:W-:Y:S04]  /*aad0*/  FADD.FTZ R2, R161, R2 ;  /* 0x00000002a1027221 */ /* 0x000fe80000010000 */
[----:B------:R-:W-:Y:S04]  /*aae0*/  FADD.FTZ R2, R162, R2 ;  /* 0x00000002a2027221 */ /* 0x000fe80000010000 */
[----:B------:R-:W-:Y:S02]  /*aaf0*/  FADD.FTZ R2, R113, R2 ;  /* 0x0000000271027221 */ /* 0x000fe40000010000 */
[C---:B---3--:R-:W-:Y:S03]  /*ab00*/  HMMA.16816.F32.BF16 R112, R132.reuse, R116, R44 ;  /* 0x000000748470723c */ /* 0x048fe6000004182c */
        /* <DEDUP_REMOVED lines=15> */
[----:B------:R-:W-:Y:S04]  /*ac00*/  FADD.FTZ R0, R139, R2 ;  /* 0x000000028b007221 */ /* 0x000fe80000010000 */
[----:B------:R-:W-:Y:S04]  /*ac10*/  FADD.FTZ R2, R136, R0 ;  /* 0x0000000088027221 */ /* 0x000fe80000010000 */
[----:B------:R-:W-:Y:S02]  /*ac20*/  FADD.FTZ R2, R148, R2 ;  /* 0x0000000294027221 */ /* 0x000fe40000010000 */
[----:B------:R-:W-:Y:S01]  /*ac30*/  FADD.FTZ R0, R70, R3 ;  /* 0x0000000346007221 */ /* 0x000fe20000010000 */
[----:B------:R-:W-:Y:S01]  /*ac40*/  MOV R3, R69 ;  /* 0x0000004500037202 */ /* 0x000fe20000000f00 */
[----:B------:R-:W-:Y:S01]  /*ac50*/  IMAD.MOV.U32 R70, RZ, RZ, R68 ;  /* 0x000000ffff467224 */ /* 0x000fe200078e0044 */
[----:B------:R1:W-:Y:S01]  /*ac60*/  STL [R1+0x18], R2 ;  /* 0x0000180201007387 */ /* 0x0003e20000100800 */
[----:B------:R-:W-:Y:S05]  /*ac70*/  FADD.FTZ R0, R149, R0 ;  /* 0x0000000095007221 */ /* 0x000fea0000010000 */
[----:B------:R1:W-:Y:S01]  /*ac80*/  STL [R1+0x1c], R0 ;  /* 0x00001c0001007387 */ /* 0x0003e20000100800 */
[----:B------:R-:W-:-:S05]  /*ac90*/  @P0 BRA `(.L_x_503) ;  /* 0xffffb7c000000947 */ /* 0x000fca000383ffff */
.L_x_502:
[----:B------:R-:W-:-:S13]  /*aca0*/  ISETP.LE.AND P0, PT, RZ, UR25, PT ;  /* 0x00000019ff007c0c */ /* 0x000fda000bf03270 */
[----:B------:R-:W-:Y:S05]  /*acb0*/  @!P0 BRA `(.L_x_504) ;  /* 0x0000403000008947 */ /* 0x000fea0003800000 */
[----:B------:R-:W2:Y:S01]  /*acc0*/  LDL.64 R10, [R1+0x40] ;  /* 0x00004000010a7983 */ /* 0x000ea20000100a00 */
[----:B------:R-:W-:-:S03]  /*acd0*/  ULDC.64 UR4, c[0x0][0x1e0] ;  /* 0x0000780000047ab9 */ /* 0x000fc60000000a00 */
[----:B------:R-:W3:Y:S04]  /*ace0*/  LDL.64 R6, [R1+0x48] ;  /* 0x0000480001067983 */ /* 0x000ee80000100a00 */
[----:B------:R-:W4:Y:S04]  /*acf0*/  LDL.64 R8, [R1+0x30] ;  /* 0x0000300001087983 */ /* 0x000f280000100a00 */
[----:B------:R-:W5:Y:S01]  /*ad00*/  LDL.64 R4, [R1+0x38] ;  /* 0x0000380001047983 */ /* 0x000f620000100a00 */
[----:B------:R-:W-:Y:S01]  /*ad10*/  UIADD3 UR12, UP0, UR12, 0x80, URZ ;  /* 0x000000800c0c7890 */ /* 0x000fe2000ff1e03f */
[----:B------:R-:W-:Y:S01]  /*ad20*/  IMAD.MOV.U32 R71, RZ, RZ, R68 ;  /* 0x000000ffff477224 */ /* 0x000fe200078e0044 */
[----:B------:R-:W-:Y:S01]  /*ad30*/  USHF.L.U64.HI UR6, UR4, 0x6, UR5 ;  /* 0x0000000604067899 */ /* 0x000fe20008010205 */
[----:B------:R-:W-:Y:S01]  /*ad40*/  MOV R70, R69 ;  /* 0x0000004500467202 */ /* 0x000fe20000000f00 */
[----:B------:R-:W-:-:S02]  /*ad50*/  USHF.L.U32 UR7, UR4, 0x6, URZ ;  /* 0x0000000604077899 */ /* 0x000fc4000800063f */
[----:B------:R-:W-:Y:S02]  /*ad60*/  UMOV UR8, 0x7 ;  /* 0x0000000700087882 */ /* 0x000fe40000000000 */
[----:B------:R-:W-:Y:S02]  /*ad70*/  ULDC.64 UR4, c[0x0][0x208] ;  /* 0x0000820000047ab9 */ /* 0x000fe40000000a00 */
[----:B------:R-:W-:Y:S02]  /*ad80*/  USHF.L.U64.HI UR8, UR4, UR8, UR5 ;  /* 0x0000000804087299 */ /* 0x000fe40008010205 */
[----:B------:R-:W-:Y:S02]  /*ad90*/  USHF.L.U32 UR11, UR4, 0x7, URZ ;  /* 0x00000007040b7899 */ /* 0x000fe4000800063f */
[----:B------:R-:W-:Y:S01]  /*ada0*/  UIADD3.X UR9, URZ, UR9, URZ, UP0, !UPT ;  /* 0x000000093f097290 */ /* 0x000fe200087fe43f */
[----:B-12---:R-:W-:Y:S02]  /*adb0*/  IADD3 R0, P0, R10, 0x40, RZ ;  /* 0x000000400a007810 */ /* 0x006fe40007f1e0ff */
[----:B---3--:R-:W-:-:S03]  /*adc0*/  IADD3 R2, P1, R6, 0x40, RZ ;  /* 0x0000004006027810 */ /* 0x008fc60007f3e0ff */
[----:B------:R4:W-:Y:S02]  /*add0*/  STL [R1+0x2c], R0 ;  /* 0x00002c0001007387 */ /* 0x0009e40000100800 */
[----:B-----5:R-:W-:Y:S02]  /*ade0*/  IMAD.X R3, RZ, RZ, R5, P1 ;  /* 0x000000ffff037224 */ /* 0x020fe400008e0605 */
[----:B------:R-:W-:Y:S01]  /*adf0*/  IMAD.MOV.U32 R4, RZ, RZ, R6 ;  /* 0x000000ffff047224 */ /* 0x000fe200078e0006 */
[----:B----4-:R-:W-:-:S05]  /*ae00*/  IADD3.X R0, RZ, R9, RZ, P0, !PT ;  /* 0x00000009ff007210 */ /* 0x010fca00007fe4ff */
[----:B------:R1:W-:Y:S04]  /*ae10*/  STL [R1+0x28], R0 ;  /* 0x0000280001007387 */ /* 0x0003e80000100800 */
[----:B------:R1:W-:Y:S04]  /*ae20*/  STL.64 [R1+0x20], R2 ;  /* 0x0000200201007387 */ /* 0x0003e80000100a00 */
[----:B------:R1:W-:Y:S02]  /*ae30*/  STL.64 [R1+0x38], R4 ;  /* 0x0000380401007387 */ /* 0x0003e40000100a00 */
.L_x_505:
[----:B------:R-:W2:Y:S01]  /*ae40*/  LDL.64 R156, [R1+0x38] ;  /* 0x00003800019c7983 */ /* 0x000ea20000100a00 */
[----:B------:R-:W-:Y:S04]  /*ae50*/  DEPBAR.LE SB0, 0x0 ;  /* 0x000080000000791a */ /* 0x000fe80000000000 */
[----:B------:R-:W-:Y:S01]  /*ae60*/  USHF.R.S32.HI UR5, URZ, 0x1f, UR25 ;  /* 0x0000001f3f057899 */ /* 0x000fe20008011419 */
[----:B------:R-:W3:Y:S01]  /*ae70*/  LDL.64 R68, [R1+0x20] ;  /* 0x0000200001447983 */ /* 0x000ee20000100a00 */
[----:B------:R-:W-:Y:S01]  /*ae80*/  UIMAD UR4, UR8, UR25, URZ ;  /* 0x00000019080472a4 */ /* 0x000fe2000f8e023f */
[----:B-1----:R-:W-:Y:S01]  /*ae90*/  MOV R2, UR11 ;  /* 0x0000000b00027c02 */ /* 0x002fe20008000f00 */
[----:B------:R-:W-:Y:S02]  /*aea0*/  UISETP.GT.AND UP0, UPT, UR25, URZ, UPT ;  /* 0x0000003f1900728c */ /* 0x000fe4000bf04270 */
[----:B------:R-:W-:Y:S01]  /*aeb0*/  UIMAD UR4, UR5, UR11, UR4 ;  /* 0x0000000b050472a4 */ /* 0x000fe2000f8e0204 */
[----:B------:R-:W-:Y:S08]  /*aec0*/  BAR.SYNC.DEFER_BLOCKING 0x0 ;  /* 0x0000000000007b1d */ /* 0x000ff00000010000 */
        /* <DEDUP_REMOVED lines=17> */
[C---:B------:R-:W-:Y:S07]  /*afe0*/  HMMA.16816.F32.BF16 R28, R140.reuse, R32, RZ ;  /* 0x000000208c1c723c */ /* 0x040fee00000418ff */
[----:B------:R-:W-:Y:S01]  /*aff0*/  LDSM.16.M88.4 R160, [R238] ;  /* 0x00000000eea0783b */ /* 0x000fe20000000200 */
[C---:B------:R-:W-:Y:S07]  /*b000*/  HMMA.16816.F32.BF16 R32, R140.reuse, R34, RZ ;  /* 0x000000228c20723c */ /* 0x040fee00000418ff */
[----:B------:R-:W-:Y:S01]  /*b010*/  LDSM.16.M88.4 R164, [R237] ;  /* 0x00000000eda4783b */ /* 0x000fe20000000200 */
[C---:B------:R-:W-:Y:S07]  /*b020*/  HMMA.16816.F32.BF16 R36, R140.reuse, R40, RZ ;  /* 0x000000288c24723c */ /* 0x040fee00000418ff */
[----:B------:R-:W-:Y:S01]  /*b030*/  LDSM.16.M88.4 R168, [R236] ;  /* 0x00000000eca8783b */ /* 0x000fe20000000200 */
[C---:B------:R-:W-:Y:S08]  /*b040*/  HMMA.16816.F32.BF16 R40, R140.reuse, R42, RZ ;  /* 0x0000002a8c28723c */ /* 0x040ff000000418ff */
[C---:B-1----:R-:W-:Y:S08]  /*b050*/  HMMA.16816.F32.BF16 R44, R140.reuse, R48, RZ ;  /* 0x000000308c2c723c */ /* 0x042ff000000418ff */
[C---:B------:R-:W-:Y:S08]  /*b060*/  HMMA.16816.F32.BF16 R48, R140.reuse, R50, RZ ;  /* 0x000000328c30723c */ /* 0x040ff000000418ff */
[C---:B------:R-:W-:Y:S08]  /*b070*/  HMMA.16816.F32.BF16 R52, R140.reuse, R56, RZ ;  /* 0x000000388c34723c */ /* 0x040ff000000418ff */
[C---:B------:R-:W-:Y:S08]  /*b080*/  HMMA.16816.F32.BF16 R56, R140.reuse, R58, RZ ;  /* 0x0000003a8c38723c */ /* 0x040ff000000418ff */
[C---:B----4-:R-:W-:Y:S08]  /*b090*/  HMMA.16816.F32.BF16 R60, R140.reuse, R64, RZ ;  /* 0x000000408c3c723c */ /* 0x050ff000000418ff */
[----:B------:R-:W-:Y:S08]  /*b0a0*/  HMMA.16816.F32.BF16 R64, R140, R66, RZ ;  /* 0x000000428c40723c */ /* 0x000ff000000418ff */
[C---:B------:R-:W-:Y:S08]  /*b0b0*/  HMMA.16816.F32.BF16 R4, R144.reuse, R136, R4 ;  /* 0x000000889004723c */ /* 0x040ff00000041804 */
[C---:B------:R-:W-:Y:S08]  /*b0c0*/  HMMA.16816.F32.BF16 R8, R144.reuse, R138, R8 ;  /* 0x0000008a9008723c */ /* 0x040ff00000041808 */
[C---:B-----5:R-:W-:Y:S08]  /*b0d0*/  HMMA.16816.F32.BF16 R12, R144.reuse, R148, R12 ;  /* 0x00000094900c723c */ /* 0x060ff0000004180c */
[C---:B------:R-:W-:Y:S08]  /*b0e0*/  HMMA.16816.F32.BF16 R16, R144.reuse, R150, R16 ;  /* 0x000000969010723c */ /* 0x040ff00000041810 */
[C---:B------:R-:W-:Y:S08]  /*b0f0*/  HMMA.16816.F32.BF16 R20, R144.reuse, R152, R20 ;  /* 0x000000989014723c */ /* 0x040ff00000041814 */
[C---:B------:R-:W-:Y:S04]  /*b100*/  HMMA.16816.F32.BF16 R24, R144.reuse, R154, R24 ;  /* 0x0000009a9018723c */ /* 0x040fe80000041818 */
[C---:B--2---:R-:W-:Y:S02]  /*b110*/  IMAD.WIDE.U32 R136, R2.reuse, UR25, R156 ;  /* 0x0000001902887c25 */ /* 0x044fe4000f8e009c */
[----:B------:R-:W-:Y:S03]  /*b120*/  LDSM.16.M88.4 R156, [R239] ;  /* 0x00000000ef9c783b */ /* 0x000fe60000000200 */
[----:B------:R-:W-:Y:S03]  /*b130*/  IADD3 R0, R137, UR4, RZ ;  /* 0x0000000489007c10 */ /* 0x000fe6000fffe0ff */
[----:B---3--:R-:W-:Y:S01]  /*b140*/  IMAD.WIDE.U32 R2, R2, UR25, R68 ;  /* 0x0000001902027c25 */ /* 0x008fe2000f8e0044 */
[C---:B------:R-:W-:Y:S01]  /*b150*/  LEA R68, P1, R136.reuse, c[0x0][0x1f8], 0x1 ;  /* 0x00007e0088447a11 */ /* 0x040fe200078208ff */
[----:B------:R-:W-:Y:S03]  /*b160*/  UIADD3 UR25, UR25, -0x1, URZ ;  /* 0xffffffff19197890 */ /* 0x000fe6000fffe03f */
[----:B------:R-:W-:Y:S01]  /*b170*/  LEA.HI.X R69, R136, c[0x0][0x1fc], R0, 0x1, P1 ;  /* 0x00007f0088457a11 */ /* 0x000fe200008f0c00 */
[----:B------:R-:W-:Y:S01]  /*b180*/  @UP0 USHF.R.S32.HI UR13, URZ, 0x1f, UR25 ;  /* 0x0000001f3f0d0899 */ /* 0x000fe20008011419 */
[----:B------:R-:W1:Y:S01]  /*b190*/  LDSM.16.M88.4 R136, [R240] ;  /* 0x00000000f088783b */ /* 0x000e620000000200 */
[----:B------:R-:W-:Y:S01]  /*b1a0*/  IADD3 R3, R3, UR4, RZ ;  /* 0x0000000403037c10 */ /* 0x000fe2000fffe0ff */
[----:B------:R-:W-:Y:S01]  /*b1b0*/  ULDC.64 UR4, c[0x0][0x1e0] ;  /* 0x0000780000047ab9 */ /* 0x000fe20000000a00 */
[C---:B------:R-:W-:Y:S04]  /*b1c0*/  LEA R188, P0, R2.reuse, c[0x0][0x1f8], 0x1 ;  /* 0x00007e0002bc7a11 */ /* 0x040fe800078008ff */
[----:B------:R-:W-:Y:S01]  /*b1d0*/  LEA.HI.X R189, R2, c[0x0][0x1fc], R3, 0x1, P0 ;  /* 0x00007f0002bd7a11 */ /* 0x000fe200000f0c03 */
[----:B------:R-:W-:Y:S01]  /*b1e0*/  @!PT LDS RZ, [RZ] ;  /* 0x00000000fffff984 */ /* 0x000fe20000000800 */
[----:B------:R-:W-:Y:S01]  /*b1f0*/  @!PT LDS RZ, [RZ] ;  /* 0x00000000fffff984 */ /* 0x000fe20000000800 */
[----:B------:R-:W-:Y:S01]  /*b200*/  @!PT LDS RZ, [RZ] ;  /* 0x00000000fffff984 */ /* 0x000fe20000000800 */
[----:B------:R2:W-:Y:S01]  /*b210*/  LDGSTS.E.BYPASS.LTC128B.128 [R243+0x100], [R68.64], !P5 ;  /* 0x0010000044f37fae */ /* 0x0005e2000e901d52 */
[----:B------:R-:W-:Y:S01]  /*b220*/  IADD3 R2, P0, R68, UR10, RZ ;  /* 0x0000000a44027c10 */ /* 0x000fe2000ff1e0ff */
[----:B------:R-:W-:Y:S02]  /*b230*/  @UP0 UIMAD.WIDE.U32 UR20, UR25, UR4, URZ ;  /* 0x00000004191402a5 */ /* 0x000fe4000f8e003f */
[----:B------:R-:W-:Y:S01]  /*b240*/  @UP0 UIMAD UR13, UR13, UR4, URZ ;  /* 0x000000040d0d02a4 */ /* 0x000fe2000f8e023f */
[----:B------:R-:W-:Y:S01]  /*b250*/  IADD3.X R3, R69, UR14, RZ, P0, !PT ;  /* 0x0000000e45037c10 */ /* 0x000fe200087fe4ff */
[----:B------:R-:W-:Y:S01]  /*b260*/  @UP0 USHF.L.U32 UR4, UR20, 0x7, URZ ;  /* 0x0000000714040899 */ /* 0x000fe2000800063f */
[C---:B------:R-:W-:Y:S01]  /*b270*/  IADD3 R150, P2, R2.reuse, UR16, RZ ;  /* 0x0000001002967c10 */ /* 0x040fe2000ff5e0ff */
[----:B------:R3:W-:Y:S01]  /*b280*/  LDGSTS.E.BYPASS.LTC128B.128 [R243+0x4100], [R188.64], !P4 ;  /* 0x04100000bcf37fae */ /* 0x0007e2000e101d52 */
[----:B------:R-:W-:Y:S02]  /*b290*/  @UP0 UIMAD UR13, UR25, UR5, UR13 ;  /* 0x00000005190d02a4 */ /* 0x000fe4000f8e020d */
[C---:B------:R-:W-:Y:S02]  /*b2a0*/  IADD3.X R151, R3.reuse, UR15, RZ, P2, !PT ;  /* 0x0000000f03977c10 */ /* 0x040fe400097fe4ff */
[----:B------:R-:W-:Y:S03]  /*b2b0*/  @UP0 UIADD3 UR13, UR21, UR13, URZ ;  /* 0x0000000d150d0290 */ /* 0x000fe6000fffe03f */
[----:B------:R4:W-:Y:S01]  /*b2c0*/  LDGSTS.E.BYPASS.LTC128B.128 [R243+0x1100], [R2.64], !P5 ;  /* 0x0110000002f37fae */ /* 0x0009e2000e901d52 */
[----:B------:R-:W-:Y:S07]  /*b2d0*/  @UP0 USHF.L.U64.HI UR13, UR20, 0x7, UR13 ;  /* 0x00000007140d0899 */ /* 0x000fee000801020d */
[----:B------:R4:W-:Y:S01]  /*b2e0*/  LDGSTS.E.BYPASS.LTC128B.128 [R243+0x5100], [R2.64+0x80], !P4 ;  /* 0x0510008002f37fae */ /* 0x0009e2000e101d52 */
[----:B--2---:R-:W-:Y:S04]  /*b2f0*/  IADD3 R68, P0, R2, UR10, RZ ;  /* 0x0000000a02447c10 */ /* 0x004fe8000ff1e0ff */
[----:B------:R-:W-:Y:S01]  /*b300*/  IADD3.X R69, R3, UR14, RZ, P0, !PT ;  /* 0x0000000e03457c10 */ /* 0x000fe200087fe4ff */
[C---:B-1----:R-:W-:Y:S03]  /*b310*/  HMMA.16816.F32.BF16 R28, R144.reuse, R136, R28 ;  /* 0x00000088901c723c */ /* 0x042fe6000004181c */
[C---:B------:R-:W-:Y:S01]  /*b320*/  IADD3 R148, P1, R68.reuse, UR10, RZ ;  /* 0x0000000a44947c10 */ /* 0x040fe2000ff3e0ff */
[----:B------:R1:W-:Y:S03]  /*b330*/  LDGSTS.E.BYPASS.LTC128B.128 [R243+0x2100], [R68.64], !P5 ;  /* 0x0210000044f37fae */ /* 0x0003e6000e901d52 */
[C---:B------:R-:W-:Y:S01]  /*b340*/  IADD3.X R149, R69.reuse, UR14, RZ, P1, !PT ;  /* 0x0000000e45957c10 */ /* 0x040fe20008ffe4ff */
[C---:B------:R-:W-:Y:S04]  /*b350*/  HMMA.16816.F32.BF16 R32, R144.reuse, R138, R32 ;  /* 0x0000008a9020723c */ /* 0x040fe80000041820 */
[----:B------:R2:W-:Y:S04]  /*b360*/  LDGSTS.E.BYPASS.LTC128B.128 [R243+0x6100], [R150.64], !P4 ;  /* 0x0610000096f37fae */ /* 0x0005e8000e101d52 */
[C---:B------:R-:W-:Y:S04]  /*b370*/  HMMA.16816.F32.BF16 R36, R144.reuse, R156, R36 ;  /* 0x0000009c9024723c */ /* 0x040fe80000041824 */
[----:B------:R2:W-:Y:S01]  /*b380*/  LDGSTS.E.BYPASS.LTC128B.128 [R243+0x3100], [R148.64], !P5 ;  /* 0x0310000094f37fae */ /* 0x0005e2000e901d52 */
[----:B----4-:R-:W-:Y:S03]  /*b390*/  IADD3 R2, P0, R68, UR16, RZ ;  /* 0x0000001044027c10 */ /* 0x010fe6000ff1e0ff */
[C---:B------:R-:W-:Y:S04]  /*b3a0*/  HMMA.16816.F32.BF16 R40, R144.reuse, R158, R40 ;  /* 0x0000009e9028723c */ /* 0x040fe80000041828 */
[----:B------:R-:W-:Y:S02]  /*b3b0*/  IADD3.X R3, R69, UR15, RZ, P0, !PT ;  /* 0x0000000f45037c10 */ /* 0x000fe400087fe4ff */
[----:B------:R-:W-:Y:S02]  /*b3c0*/  PLOP3.LUT P0, PT, PT, PT, UP0, 0x80, 0x0 ;  /* 0x000000000000781c */ /* 0x000fe40003f0f008 */
[C---:B------:R-:W-:Y:S01]  /*b3d0*/  HMMA.16816.F32.BF16 R44, R144.reuse, R160, R44 ;  /* 0x000000a0902c723c */ /* 0x040fe2000004182c */
[----:B------:R4:W-:Y:S07]  /*b3e0*/  LDGSTS.E.BYPASS.LTC128B.128 [R243+0x7100], [R2.64], !P4 ;  /* 0x0710000002f37fae */ /* 0x0009ee000e101d52 */
[C---:B------:R-:W-:Y:S01]  /*b3f0*/  HMMA.16816.F32.BF16 R48, R144.reuse, R162, R48 ;  /* 0x000000a29030723c */ /* 0x040fe20000041830 */
[----:B------:R-:W-:Y:S07]  /*b400*/  LDSM.16.M88.4 R136, [R226+0x8900] ;  /* 0x00890000e288783b */ /* 0x000fee0000000200 */
[C---:B------:R-:W-:Y:S01]  /*b410*/  HMMA.16816.F32.BF16 R52, R144.reuse, R164, R52 ;  /* 0x000000a49034723c */ /* 0x040fe20000041834 */
[----:B--2---:R-:W2:Y:S07]  /*b420*/  LDSM.16.M88.4 R148, [R226+0x8100] ;  /* 0x00810000e294783b */ /* 0x004eae0000000200 */
[C---:B------:R-:W-:Y:S01]  /*b430*/  HMMA.16816.F32.BF16 R56, R144.reuse, R166, R56 ;  /* 0x000000a69038723c */ /* 0x040fe20000041838 */
[----:B------:R-:W0:Y:S07]  /*b440*/  LDGDEPBAR ;  /* 0x00000000000079af */ /* 0x000e2e0000000000 */
[C---:B------:R-:W-:Y:S01]  /*b450*/  HMMA.16816.F32.BF16 R60, R144.reuse, R168, R60 ;  /* 0x000000a8903c723c */ /* 0x040fe2000004183c */
[----:B------:R-:W5:Y:S07]  /*b460*/  LDSM.16.M88.4 R152, [R226+0x9100] ;  /* 0x00910000e298783b */ /* 0x000f6e0000000200 */
[----:B------:R-:W-:Y:S01]  /*b470*/  HMMA.16816.F32.BF16 R64, R144, R170, R64 ;  /* 0x000000aa9040723c */ /* 0x000fe20000041840 */
[----:B------:R-:W1:Y:S08]  /*b480*/  LDSM.16.M88.4 R156, [R226+0x9900] ;  /* 0x00990000e29c783b */ /* 0x000e700000000200 */
[----:B------:R-:W1:Y:S01]  /*b490*/  LDSM.16.M88.4 R160, [R226+0xa100] ;  /* 0x00a10000e2a0783b */ /* 0x000e620000000200 */
[C---:B--2---:R-:W-:Y:S07]  /*b4a0*/  HMMA.16816.F32.BF16 R4, R172.reuse, R148, R4 ;  /* 0x00000094ac04723c */ /* 0x044fee0000041804 */
[----:B------:R-:W-:Y:S01]  /*b4b0*/  LDSM.16.M88.4 R164, [R220+0xc100] ;  /* 0x00c10000dca4783b */ /* 0x000fe20000000200 */
[C---:B------:R-:W-:Y:S07]  /*b4c0*/  HMMA.16816.F32.BF16 R8, R172.reuse, R150, R8 ;  /* 0x00000096ac08723c */ /* 0x040fee0000041808 */
[----:B------:R-:W2:Y:S01]  /*b4d0*/  LDSM.16.M88.4 R148, [R226+0xa900] ;  /* 0x00a90000e294783b */ /* 0x000ea20000000200 */
[C---:B------:R-:W-:Y:S07]  /*b4e0*/  HMMA.16816.F32.BF16 R12, R172.reuse, R136, R12 ;  /* 0x00000088ac0c723c */ /* 0x040fee000004180c */
[----:B------:R-:W-:Y:S01]  /*b4f0*/  LDSM.16.M88.4 R168, [R233] ;  /* 0x00000000e9a8783b */ /* 0x000fe20000000200 */
[C---:B------:R-:W-:Y:S07]  /*b500*/  HMMA.16816.F32.BF16 R16, R172.reuse, R138, R16 ;  /* 0x0000008aac10723c */ /* 0x040fee0000041810 */
[----:B------:R-:W2:Y:S01]  /*b510*/  LDSM.16.M88.4 R136, [R226+0xb100] ;  /* 0x00b10000e288783b */ /* 0x000ea20000000200 */
[C---:B-----5:R-:W-:Y:S07]  /*b520*/  HMMA.16816.F32.BF16 R20, R172.reuse, R152, R20 ;  /* 0x00000098ac14723c */ /* 0x060fee0000041814 */
[----:B---3--:R-:W-:Y:S01]  /*b530*/  LDSM.16.M88.4 R188, [R226+0xd100] ;  /* 0x00d10000e2bc783b */ /* 0x008fe20000000200 */
[C---:B------:R-:W-:Y:S07]  /*b540*/  HMMA.16816.F32.BF16 R24, R172.reuse, R154, R24 ;  /* 0x0000009aac18723c */ /* 0x040fee0000041818 */
[----:B------:R-:W3:Y:S01]  /*b550*/  LDSM.16.M88.4 R152, [R226+0xb900] ;  /* 0x00b90000e298783b */ /* 0x000ee20000000200 */
[C---:B-1----:R-:W-:Y:S07]  /*b560*/  HMMA.16816.F32.BF16 R28, R172.reuse, R156, R28 ;  /* 0x0000009cac1c723c */ /* 0x042fee000004181c */
[----:B------:R-:W-:Y:S01]  /*b570*/  LDSM.16.M88.4 R196, [R226+0xd900] ;  /* 0x00d90000e2c4783b */ /* 0x000fe20000000200 */
[C---:B------:R-:W-:Y:S07]  /*b580*/  HMMA.16816.F32.BF16 R32, R172.reuse, R158, R32 ;  /* 0x0000009eac20723c */ /* 0x040fee0000041820 */
[----:B------:R-:W1:Y:S01]  /*b590*/  LDSM.16.M88.4 R156, [R223] ;  /* 0x00000000df9c783b */ /* 0x000e620000000200 */
[C---:B------:R-:W-:Y:S07]  /*b5a0*/  HMMA.16816.F32.BF16 R36, R172.reuse, R160, R36 ;  /* 0x000000a0ac24723c */ /* 0x040fee0000041824 */
[----:B------:R-:W-:Y:S01]  /*b5b0*/  LDSM.16.M88.4 R200, [R226+0xe900] ;  /* 0x00e90000e2c8783b */ /* 0x000fe20000000200 */
[C---:B------:R-:W-:Y:S07]  /*b5c0*/  HMMA.16816.F32.BF16 R40, R172.reuse, R162, R40 ;  /* 0x000000a2ac28723c */ /* 0x040fee0000041828 */
[----:B------:R-:W5:Y:S01]  /*b5d0*/  LDSM.16.M88.4 R160, [R223+0x800] ;  /* 0x00080000dfa0783b */ /* 0x000f620000000200 */
[C---:B--2---:R-:W-:Y:S07]  /*b5e0*/  HMMA.16816.F32.BF16 R44, R172.reuse, R148, R44 ;  /* 0x00000094ac2c723c */ /* 0x044fee000004182c */
[----:B------:R-:W-:Y:S01]  /*b5f0*/  LDSM.16.M88.4 R204, [R226+0xf100] ;  /* 0x00f10000e2cc783b */ /* 0x000fe20000000200 */
[C---:B------:R-:W-:Y:S07]  /*b600*/  HMMA.16816.F32.BF16 R48, R172.reuse, R150, R48 ;  /* 0x00000096ac30723c */ /* 0x040fee0000041830 */
[----:B------:R-:W2:Y:S01]  /*b610*/  LDSM.16.M88.4 R148, [R223+0x1000] ;  /* 0x00100000df94783b */ /* 0x000ea20000000200 */
[C---:B------:R-:W-:Y:S07]  /*b620*/  HMMA.16816.F32.BF16 R52, R172.reuse, R136, R52 ;  /* 0x00000088ac34723c */ /* 0x040fee0000041834 */
[----:B------:R-:W-:Y:S01]  /*b630*/  LDSM.16.M88.4 R212, [R226+0xf900] ;  /* 0x00f90000e2d4783b */ /* 0x000fe20000000200 */
[C---:B------:R-:W-:Y:S07]  /*b640*/  HMMA.16816.F32.BF16 R56, R172.reuse, R138, R56 ;  /* 0x0000008aac38723c */ /* 0x040fee0000041838 */
[----:B------:R-:W2:Y:S01]  /*b650*/  LDSM.16.M88.4 R136, [R223+0x1800] ;  /* 0x00180000df88783b */ /* 0x000ea20000000200 */
[C---:B---3--:R-:W-:Y:S07]  /*b660*/  HMMA.16816.F32.BF16 R60, R172.reuse, R152, R60 ;  /* 0x00000098ac3c723c */ /* 0x048fee000004183c */
[----:B------:R-:W-:Y:S01]  /*b670*/  LDSM.16.M88.4 R216, [R223+0x4000] ;  /* 0x00400000dfd8783b */ /* 0x000fe20000000200 */
[----:B------:R-:W-:Y:S07]  /*b680*/  HMMA.16816.F32.BF16 R64, R172, R154, R64 ;  /* 0x0000009aac40723c */ /* 0x000fee0000041840 */
[----:B------:R-:W3:Y:S01]  /*b690*/  LDSM.16.M88.4 R152, [R223+0x2000] ;  /* 0x00200000df98783b */ /* 0x000ee20000000200 */
        /* <DEDUP_REMOVED lines=17> */
[----:B------:R-:W-:Y:S07]  /*b7b0*/  LDSM.16.M88.4 R156, [R220+0xe100] ;  /* 0x00e10000dc9c783b */ /* 0x000fee0000000200 */
[C---:B-----5:R-:W-:Y:S08]  /*b7c0*/  HMMA.16816.F32.BF16 R52, R176.reuse, R160, R52 ;  /* 0x000000a0b034723c */ /* 0x060ff00000041834 */
[C---:B------:R-:W-:Y:S01]  /*b7d0*/  HMMA.16816.F32.BF16 R56, R176.reuse, R162, R56 ;  /* 0x000000a2b038723c */ /* 0x040fe20000041838 */
[----:B------:R-:W-:Y:S07]  /*b7e0*/  LDSM.16.M88.4 R160, [R220+0xe900] ;  /* 0x00e90000dca0783b */ /* 0x000fee0000000200 */
[C---:B--2---:R-:W-:Y:S08]  /*b7f0*/  HMMA.16816.F32.BF16 R60, R176.reuse, R148, R60 ;  /* 0x00000094b03c723c */ /* 0x044ff0000004183c */
[----:B------:R-:W-:Y:S01]  /*b800*/  HMMA.16816.F32.BF16 R64, R176, R150, R64 ;  /* 0x00000096b040723c */ /* 0x000fe20000041840 */
[----:B------:R-:W1:Y:S07]  /*b810*/  LDSM.16.M88.4 R148, [R220+0xd900] ;  /* 0x00d90000dc94783b */ /* 0x000e6e0000000200 */
[C---:B------:R-:W-:Y:S08]  /*b820*/  HMMA.16816.F32.BF16 R4, R180.reuse, R164, R4 ;  /* 0x000000a4b404723c */ /* 0x040ff00000041804 */
[C---:B------:R-:W-:Y:S01]  /*b830*/  HMMA.16816.F32.BF16 R8, R180.reuse, R166, R8 ;  /* 0x000000a6b408723c */ /* 0x040fe20000041808 */
[----:B------:R-:W-:Y:S07]  /*b840*/  LDSM.16.M88.4 R164, [R220+0xf900] ;  /* 0x00f90000dca4783b */ /* 0x000fee0000000200 */
[C---:B------:R-:W-:Y:S08]  /*b850*/  HMMA.16816.F32.BF16 R12, R180.reuse, R136, R12 ;  /* 0x00000088b40c723c */ /* 0x040ff0000004180c */
[C---:B------:R-:W-:Y:S01]  /*b860*/  HMMA.16816.F32.BF16 R16, R180.reuse, R138, R16 ;  /* 0x0000008ab410723c */ /* 0x040fe20000041810 */
[----:B------:R-:W2:Y:S07]  /*b870*/  LDSM.16.M88.4 R136, [R220+0xf100] ;  /* 0x00f10000dc88783b */ /* 0x000eae0000000200 */
[C---:B---3--:R-:W-:Y:S08]  /*b880*/  HMMA.16816.F32.BF16 R20, R180.reuse, R152, R20 ;  /* 0x00000098b414723c */ /* 0x048ff00000041814 */
[C---:B------:R-:W-:Y:S01]  /*b890*/  HMMA.16816.F32.BF16 R24, R180.reuse, R154, R24 ;  /* 0x0000009ab418723c */ /* 0x040fe20000041818 */
[----:B------:R-:W3:Y:S07]  /*b8a0*/  LDSM.16.M88.4 R152, [R235] ;  /* 0x00000000eb98783b */ /* 0x000eee0000000200 */
[C---:B-1----:R-:W-:Y:S08]  /*b8b0*/  HMMA.16816.F32.BF16 R28, R180.reuse, R148, R28 ;  /* 0x00000094b41c723c */ /* 0x042ff0000004181c */
[C---:B------:R-:W-:Y:S01]  /*b8c0*/  HMMA.16816.F32.BF16 R32, R180.reuse, R150, R32 ;  /* 0x00000096b420723c */ /* 0x040fe20000041820 */
[----:B------:R-:W1:Y:S07]  /*b8d0*/  LDSM.16.M88.4 R148, [R234] ;  /* 0x00000000ea94783b */ /* 0x000e6e0000000200 */
[C---:B------:R-:W-:Y:S08]  /*b8e0*/  HMMA.16816.F32.BF16 R36, R180.reuse, R156, R36 ;  /* 0x0000009cb424723c */ /* 0x040ff00000041824 */
[C---:B------:R-:W-:Y:S01]  /*b8f0*/  HMMA.16816.F32.BF16 R40, R180.reuse, R158, R40 ;  /* 0x0000009eb428723c */ /* 0x040fe20000041828 */
[----:B------:R-:W5:Y:S07]  /*b900*/  LDSM.16.M88.4 R156, [R232] ;  /* 0x00000000e89c783b */ /* 0x000f6e0000000200 */
[C---:B------:R-:W-:Y:S08]  /*b910*/  HMMA.16816.F32.BF16 R44, R180.reuse, R160, R44 ;  /* 0x000000a0b42c723c */ /* 0x040ff0000004182c */
[C---:B------:R-:W-:Y:S01]  /*b920*/  HMMA.16816.F32.BF16 R48, R180.reuse, R162, R48 ;  /* 0x000000a2b430723c */ /* 0x040fe20000041830 */
[----:B------:R-:W-:Y:S07]  /*b930*/  LDSM.16.M88.4 R160, [R228] ;  /* 0x00000000e4a0783b */ /* 0x000fee0000000200 */
[C---:B--2---:R-:W-:Y:S08]  /*b940*/  HMMA.16816.F32.BF16 R52, R180.reuse, R136, R52 ;  /* 0x00000088b434723c */ /* 0x044ff00000041834 */
[C---:B------:R-:W-:Y:S01]  /*b950*/  HMMA.16816.F32.BF16 R56, R180.reuse, R138, R56 ;  /* 0x0000008ab438723c */ /* 0x040fe20000041838 */
[----:B------:R-:W2:Y:S07]  /*b960*/  LDSM.16.M88.4 R136, [R231] ;  /* 0x00000000e788783b */ /* 0x000eae0000000200 */
[C---:B------:R-:W-:Y:S08]  /*b970*/  HMMA.16816.F32.BF16 R60, R180.reuse, R164, R60 ;  /* 0x000000a4b43c723c */ /* 0x040ff0000004183c */
[----:B------:R-:W-:Y:S01]  /*b980*/  HMMA.16816.F32.BF16 R64, R180, R166, R64 ;  /* 0x000000a6b440723c */ /* 0x000fe20000041840 */
[----:B------:R-:W-:Y:S07]  /*b990*/  LDSM.16.M88.4 R164, [R226+0xc100] ;  /* 0x00c10000e2a4783b */ /* 0x000fee0000000200 */
[C---:B---3--:R-:W-:Y:S08]  /*b9a0*/  HMMA.16816.F32.BF16 R4, R184.reuse, R152, R4 ;  /* 0x00000098b804723c */ /* 0x048ff00000041804 */
[C---:B------:R-:W-:Y:S01]  /*b9b0*/  HMMA.16816.F32.BF16 R8, R184.reuse, R154, R8 ;  /* 0x0000009ab808723c */ /* 0x040fe20000041808 */
[----:B------:R-:W-:Y:S07]  /*b9c0*/  LDSM.16.M88.4 R152, [R229] ;  /* 0x00000000e598783b */ /* 0x000fee0000000200 */
[C---:B-1----:R-:W-:Y:S08]  /*b9d0*/  HMMA.16816.F32.BF16 R12, R184.reuse, R148, R12 ;  /* 0x00000094b80c723c */ /* 0x042ff0000004180c */
[C---:B------:R-:W-:Y:S01]  /*b9e0*/  HMMA.16816.F32.BF16 R16, R184.reuse, R150, R16 ;  /* 0x00000096b810723c */ /* 0x040fe20000041810 */
[----:B------:R-:W1:Y:S07]  /*b9f0*/  LDSM.16.M88.4 R148, [R230] ;  /* 0x00000000e694783b */ /* 0x000e6e0000000200 */
        /* <DEDUP_REMOVED lines=33> */
[C---:B--2---:R-:W-:Y:S08]  /*bc10*/  HMMA.16816.F32.BF16 R12, R208.reuse, R136, R12 ;  /* 0x00000088d00c723c */ /* 0x044ff0000004180c */
        /* <DEDUP_REMOVED lines=13> */
[----:B------:R-:W4:Y:S01]  /*bcf0*/  MUFU.TANH R154, R6 ;  /* 0x00000006009a7308 */ /* 0x000f220000002400 */
[----:B------:R-:W-:Y:S02]  /*bd00*/  FMUL.FTZ R15, R15, c[0x0][0x320] ;  /* 0x0000c8000f0f7a20 */ /* 0x000fe40000410000 */
[----:B------:R-:W-:Y:S01]  /*bd10*/  FMUL.FTZ R16, R16, c[0x0][0x320] ;  /* 0x0000c80010107a20 */ /* 0x000fe20000410000 */
[----:B-1----:R-:W-:Y:S01]  /*bd20*/  FMNMX.FTZ R0, R150, R70, !PT ;  /* 0x0000004696007209 */ /* 0x002fe20007810000 */
[----:B------:R-:W-:Y:S02]  /*bd30*/  FMUL.FTZ R17, R17, c[0x0][0x320] ;  /* 0x0000c80011117a20 */ /* 0x000fe40000410000 */
[----:B------:R-:W-:Y:S02]  /*bd40*/  FMUL.FTZ R18, R18, c[0x0][0x320] ;  /* 0x0000c80012127a20 */ /* 0x000fe40000410000 */
[----:B------:R-:W-:Y:S01]  /*bd50*/  FMUL.FTZ R19, R19, c[0x0][0x320] ;  /* 0x0000c80013137a20 */ /* 0x000fe20000410000 */
[----:B------:R1:W3:Y:S01]  /*bd60*/  MUFU.TANH R155, R7 ;  /* 0x00000007009b7308 */ /* 0x0002e20000002400 */
[----:B------:R-:W-:Y:S01]  /*bd70*/  FMUL.FTZ R12, R12, c[0x0][0x320] ;  /* 0x0000c8000c0c7a20 */ /* 0x000fe20000410000 */
[----:B--2---:R-:W-:Y:S08]  /*bd80*/  FMNMX.FTZ R0, R149, R0, !PT ;  /* 0x0000000095007209 */ /* 0x004ff00007810000 */
[----:B------:R-:W2:Y:S01]  /*bd90*/  MUFU.TANH R151, R8 ;  /* 0x0000000800977308 */ /* 0x000ea20000002400 */
[----:B----4-:R-:W-:Y:S09]  /*bda0*/  FMNMX.FTZ R3, R154, R71, !PT ;  /* 0x000000479a037209 */ /* 0x010ff20007810000 */
[----:B------:R-:W4:Y:S01]  /*bdb0*/  MUFU.TANH R148, R9 ;  /* 0x0000000900947308 */ /* 0x000f220000002400 */
[----:B-1----:R-:W1:Y:S01]  /*bdc0*/  LDSM.16.M88.4 R4, [R223+0x5000] ;  /* 0x00500000df04783b */ /* 0x002e620000000200 */
[----:B---3--:R-:W-:Y:S08]  /*bdd0*/  FMNMX.FTZ R3, R155, R3, !PT ;  /* 0x000000039b037209 */ /* 0x008ff00007810000 */
[----:B------:R-:W3:Y:S01]  /*bde0*/  MUFU.TANH R152, R10 ;  /* 0x0000000a00987308 */ /* 0x000ee20000002400 */
[----:B--2---:R-:W-:Y:S09]  /*bdf0*/  FMNMX.FTZ R0, R151, R0, !PT ;  /* 0x0000000097007209 */ /* 0x004ff20007810000 */
[----:B------:R2:W5:Y:S01]  /*be00*/  MUFU.TANH R153, R11 ;  /* 0x0000000b00997308 */ /* 0x0005620000002400 */
[----:B----4-:R-:W-:Y:S09]  /*be10*/  FMNMX.FTZ R0, R148, R0, !PT ;  /* 0x0000000094007209 */ /* 0x010ff20007810000 */
[----:B------:R-:W4:Y:S01]  /*be20*/  MUFU.TANH R138, R12 ;  /* 0x0000000c008a7308 */ /* 0x000f220000002400 */
[----:B---3--:R-:W-:Y:S09]  /*be30*/  FMNMX.FTZ R3, R152, R3, !PT ;  /* 0x0000000398037209 */ /* 0x008ff20007810000 */
[----:B------:R3:W3:Y:S01]  /*be40*/  MUFU.TANH R139, R13 ;  /* 0x0000000d008b7308 */ /* 0x0006e20000002400 */
[----:B--2---:R-:W2:Y:S01]  /*be50*/  LDSM.16.M88.4 R8, [R223+0x5800] ;  /* 0x00580000df08783b */ /* 0x004ea20000000200 */
[C---:B-1----:R-:W-:Y:S03]  /*be60*/  HMMA.16816.F32.BF16 R20, R208.reuse, R4, R20 ;  /* 0x00000004d014723c */ /* 0x042fe60000041814 */
[----:B-----5:R-:W-:Y:S05]  /*be70*/  FMNMX.FTZ R3, R153, R3, !PT ;  /* 0x0000000399037209 */ /* 0x020fea0007810000 */
[----:B------:R-:W1:Y:S01]  /*be80*/  MUFU.TANH R156, R16 ;  /* 0x00000010009c7308 */ /* 0x000e620000002400 */
[C---:B------:R-:W-:Y:S01]  /*be90*/  HMMA.16816.F32.BF16 R24, R208.reuse, R6, R24 ;  /* 0x00000006d018723c */ /* 0x040fe20000041818 */
[----:B------:R-:W5:Y:S02]  /*bea0*/  LDSM.16.M88.4 R4, [R223+0x6000] ;  /* 0x00600000df04783b */ /* 0x000f640000000200 */
[----:B----4-:R-:W-:Y:S06]  /*beb0*/  FMNMX.FTZ R0, R138, R0, !PT ;  /* 0x000000008a007209 */ /* 0x010fec0007810000 */
[----:B------:R-:W4:Y:S01]  /*bec0*/  MUFU.TANH R158, R14 ;  /* 0x0000000e009e7308 */ /* 0x000f220000002400 */
[----:B---3--:R-:W3:Y:S02]  /*bed0*/  LDL R13, [R1+0x28] ;  /* 0x00002800010d7983 */ /* 0x008ee40000100800 */
[----:B------:R-:W-:Y:S03]  /*bee0*/  FMNMX.FTZ R0, R139, R0, !PT ;  /* 0x000000008b007209 */ /* 0x000fe60007810000 */
[----:B------:R-:W-:Y:S04]  /*bef0*/  FMUL.FTZ R20, R20, c[0x0][0x320] ;  /* 0x0000c80014147a20 */ /* 0x000fe80000410000 */
[----:B------:R-:W5:Y:S01]  /*bf00*/  MUFU.TANH R157, R17 ;  /* 0x00000011009d7308 */ /* 0x000f620000002400 */
[----:B------:R-:W-:Y:S02]  /*bf10*/  FMUL.FTZ R21, R21, c[0x0][0x320] ;  /* 0x0000c80015157a20 */ /* 0x000fe40000410000 */
        /* <DEDUP_REMOVED lines=9> */
[----:B----4-:R-:W-:Y:S03]  /*bfb0*/  FMNMX.FTZ R3, R158, R3, !PT ;  /* 0x000000039e037209 */ /* 0x010fe60007810000 */
[----:B------:R-:W2:Y:S02]  /*bfc0*/  MUFU.TANH R163, R20 ;  /* 0x0000001400a37308 */ /* 0x000ea40000002400 */
[C---:B------:R-:W-:Y:S01]  /*bfd0*/  HMMA.16816.F32.BF16 R32, R208.reuse, R10, R32 ;  /* 0x0000000ad020723c */ /* 0x040fe20000041820 */
[----:B------:R-:W4:Y:S03]  /*bfe0*/  LDSM.16.M88.4 R8, [R223+0x6800] ;  /* 0x00680000df08783b */ /* 0x000f260000000200 */
[----:B-----5:R-:W-:Y:S04]  /*bff0*/  FMNMX.FTZ R0, R157, R0, !PT ;  /* 0x000000009d007209 */ /* 0x020fe80007810000 */
[----:B------:R-:W5:Y:S01]  /*c000*/  MUFU.TANH R160, R18 ;  /* 0x0000001200a07308 */ /* 0x000f620000002400 */
[C---:B------:R-:W-:Y:S03]  /*c010*/  HMMA.16816.F32.BF16 R36, R208.reuse, R4, R36 ;  /* 0x00000004d024723c */ /* 0x040fe60000041824 */
[----:B-1----:R-:W-:Y:S04]  /*c020*/  FMNMX.FTZ R3, R161, R3, !PT ;  /* 0x00000003a1037209 */ /* 0x002fe80007810000 */
[----:B------:R-:W-:Y:S01]  /*c030*/  FMUL.FTZ R28, R28, c[0x0][0x320] ;  /* 0x0000c8001c1c7a20 */ /* 0x000fe20000410000 */
[C---:B------:R-:W-:Y:S01]  /*c040*/  HMMA.16816.F32.BF16 R40, R208.reuse, R6, R40 ;  /* 0x00000006d028723c */ /* 0x040fe20000041828 */
[----:B------:R-:W1:Y:S01]  /*c050*/  MUFU.TANH R168, R21 ;  /* 0x0000001500a87308 */ /* 0x000e620000002400 */
[----:B------:R-:W1:Y:S02]  /*c060*/  LDSM.16.M88.4 R4, [R223+0x7000] ;  /* 0x00700000df04783b */ /* 0x000e640000000200 */
[----:B------:R-:W-:Y:S01]  /*c070*/  FMUL.FTZ R29, R29, c[0x0][0x320] ;  /* 0x0000c8001d1d7a20 */ /* 0x000fe20000410000 */
[----:B--2---:R-:W-:Y:S01]  /*c080*/  FMNMX.FTZ R0, R163, R0, !PT ;  /* 0x00000000a3007209 */ /* 0x004fe20007810000 */
[----:B------:R-:W-:Y:S02]  /*c090*/  FMUL.FTZ R30, R30, c[0x0][0x320] ;  /* 0x0000c8001e1e7a20 */ /* 0x000fe40000410000 */
[----:B------:R-:W-:Y:S03]  /*c0a0*/  FMUL.FTZ R31, R31, c[0x0][0x320] ;  /* 0x0000c8001f1f7a20 */ /* 0x000fe60000410000 */
[----:B------:R-:W2:Y:S01]  /*c0b0*/  MUFU.TANH R162, R19 ;  /* 0x0000001300a27308 */ /* 0x000ea20000002400 */
[----:B------:R-:W-:Y:S02]  /*c0c0*/  FMUL.FTZ R33, R33, c[0x0][0x320] ;  /* 0x0000c80021217a20 */ /* 0x000fe40000410000 */
[----:B------:R-:W-:Y:S01]  /*c0d0*/  FMUL.FTZ R34, R34, c[0x0][0x320] ;  /* 0x0000c80022227a20 */ /* 0x000fe20000410000 */
[----:B-----5:R-:W-:Y:S01]  /*c0e0*/  FMNMX.FTZ R3, R160, R3, !PT ;  /* 0x00000003a0037209 */ /* 0x020fe20007810000 */
[----:B------:R-:W-:Y:S02]  /*c0f0*/  FMUL.FTZ R36, R36, c[0x0][0x320] ;  /* 0x0000c80024247a20 */ /* 0x000fe40000410000 */
[----:B------:R-:W-:Y:S02]  /*c100*/  FMUL.FTZ R37, R37, c[0x0][0x320] ;  /* 0x0000c80025257a20 */ /* 0x000fe40000410000 */
[----:B------:R-:W-:Y:S01]  /*c110*/  FMUL.FTZ R38, R38, c[0x0][0x320] ;  /* 0x0000c80026267a20 */ /* 0x000fe20000410000 */
[----:B------:R-:W5:Y:S01]  /*c120*/  MUFU.TANH R170, R24 ;  /* 0x0000001800aa7308 */ /* 0x000f620000002400 */
[----:B------:R-:W-:Y:S01]  /*c130*/  FMUL.FTZ R39, R39, c[0x0][0x320] ;  /* 0x0000c80027277a20 */ /* 0x000fe20000410000 */
[C---:B----4-:R-:W-:Y:S03]  /*c140*/  HMMA.16816.F32.BF16 R44, R208.reuse, R8, R44 ;  /* 0x00000008d02c723c */ /* 0x050fe6000004182c */
[----:B------:R-:W-:Y:S01]  /*c150*/  FMUL.FTZ R35, R35, c[0x0][0x320] ;  /* 0x0000c80023237a20 */ /* 0x000fe20000410000 */
[----:B-1----:R-:W-:Y:S01]  /*c160*/  FMNMX.FTZ R0, R168, R0, !PT ;  /* 0x00000000a8007209 */ /* 0x002fe20007810000 */
[----:B------:R-:W-:Y:S03]  /*c170*/  FMUL.FTZ R32, R32, c[0x0][0x320] ;  /* 0x0000c80020207a20 */ /* 0x000fe60000410000 */
[----:B------:R-:W1:Y:S01]  /*c180*/  MUFU.TANH R188, R22 ;  /* 0x0000001600bc7308 */ /* 0x000e620000002400 */
[C---:B------:R-:W-:Y:S03]  /*c190*/  HMMA.16816.F32.BF16 R48, R208.reuse, R10, R48 ;  /* 0x0000000ad030723c */ /* 0x040fe60000041830 */
[----:B------:R-:W-:Y:S01]  /*c1a0*/  FMUL.FTZ R41, R41, c[0x0][0x320] ;  /* 0x0000c80029297a20 */ /* 0x000fe20000410000 */
[----:B--2---:R-:W-:Y:S01]  /*c1b0*/  FMNMX.FTZ R3, R162, R3, !PT ;  /* 0x00000003a2037209 */ /* 0x004fe20007810000 */
[----:B------:R-:W-:Y:S02]  /*c1c0*/  FMUL.FTZ R42, R42, c[0x0][0x320] ;  /* 0x0000c8002a2a7a20 */ /* 0x000fe40000410000 */
[----:B------:R-:W-:Y:S02]  /*c1d0*/  FMUL.FTZ R43, R43, c[0x0][0x320] ;  /* 0x0000c8002b2b7a20 */ /* 0x000fe40000410000 */
[----:B------:R-:W2:Y:S01]  /*c1e0*/  MUFU.TANH R169, R25 ;  /* 0x0000001900a97308 */ /* 0x000ea20000002400 */
[C---:B------:R-:W-:Y:S03]  /*c1f0*/  HMMA.16816.F32.BF16 R52, R208.reuse, R4, R52 ;  /* 0x00000004d034723c */ /* 0x040fe60000041834 */
[----:B-----5:R-:W-:Y:S01]  /*c200*/  FMNMX.FTZ R0, R170, R0, !PT ;  /* 0x00000000aa007209 */ /* 0x020fe20007810000 */
[----:B------:R-:W-:Y:S02]  /*c210*/  FMUL.FTZ R40, R40, c[0x0][0x320] ;  /* 0x0000c80028287a20 */ /* 0x000fe40000410000 */
[----:B------:R-:W-:Y:S02]  /*c220*/  FMUL.FTZ R44, R44, c[0x0][0x320] ;  /* 0x0000c8002c2c7a20 */ /* 0x000fe40000410000 */
[C---:B------:R-:W-:Y:S01]  /*c230*/  HMMA.16816.F32.BF16 R56, R208.reuse, R6, R56 ;  /* 0x00000006d038723c */ /* 0x040fe20000041838 */
[----:B------:R-:W4:Y:S01]  /*c240*/  MUFU.TANH R189, R23 ;  /* 0x0000001700bd7308 */ /* 0x000f220000002400 */
[----:B------:R-:W5:Y:S01]  /*c250*/  LDSM.16.M88.4 R4, [R223+0x7800] ;  /* 0x00780000df04783b */ /* 0x000f620000000200 */
[----:B------:R-:W-:Y:S04]  /*c260*/  DEPBAR.LE SB0, 0x0 ;  /* 0x000080000000791a */ /* 0x000fe80000000000 */
[----:B------:R-:W-:Y:S01]  /*c270*/  FMUL.FTZ R45, R45, c[0x0][0x320] ;  /* 0x0000c8002d2d7a20 */ /* 0x000fe20000410000 */
[----:B-1----:R-:W-:Y:S01]  /*c280*/  FMNMX.FTZ R3, R188, R3, !PT ;  /* 0x00000003bc037209 */ /* 0x002fe20007810000 */
[----:B------:R-:W-:Y:S02]  /*c290*/  FMUL.FTZ R46, R46, c[0x0][0x320] ;  /* 0x0000c8002e2e7a20 */ /* 0x000fe40000410000 */
[----:B------:R-:W1:Y:S01]  /*c2a0*/  MUFU.TANH R191, R28 ;  /* 0x0000001c00bf7308 */ /* 0x000e620000002400 */
[----:B------:R-:W-:Y:S01]  /*c2b0*/  BAR.SYNC.DEFER_BLOCKING 0x0 ;  /* 0x0000000000007b1d */ /* 0x000fe20000010000 */
[----:B------:R-:W-:Y:S02]  /*c2c0*/  FMUL.FTZ R47, R47, c[0x0][0x320] ;  /* 0x0000c8002f2f7a20 */ /* 0x000fe40000410000 */
[----:B------:R-:W-:Y:S01]  /*c2d0*/  FMUL.FTZ R49, R49, c[0x0][0x320] ;  /* 0x0000c80031317a20 */ /* 0x000fe20000410000 */
[----:B--2---:R-:W-:Y:S01]  /*c2e0*/  FMNMX.FTZ R2, R169, R0, !PT ;  /* 0x00000000a9027209 */ /* 0x004fe20007810000 */
        /* <DEDUP_REMOVED lines=14> */
[----:B------:R-:W-:Y:S03]  /*c3d0*/  FMUL.FTZ R58, R58, c[0x0][0x320] ;  /* 0x0000c8003a3a7a20 */ /* 0x000fe60000410000 */
[----:B------:R-:W1:Y:S01]  /*c3e0*/  MUFU.TANH R201, R32 ;  /* 0x0000002000c97308 */ /* 0x000e620000002400 */
[C---:B-----5:R-:W-:Y:S01]  /*c3f0*/  HMMA.16816.F32.BF16 R60, R208.reuse, R4, R60 ;  /* 0x00000004d03c723c */ /* 0x060fe2000004183c */
[----:B------:R-:W5:Y:S04]  /*c400*/  LDL R5, [R1+0x2c] ;  /* 0x00002c0001057983 */ /* 0x000f680000100800 */
[----:B--2---:R-:W-:Y:S03]  /*c410*/  FMNMX.FTZ R3, R171, R0, !PT ;  /* 0x00000000ab037209 */ /* 0x004fe60007810000 */
[----:B------:R-:W-:Y:S01]  /*c420*/  HMMA.16816.F32.BF16 R64, R208, R6, R64 ;  /* 0x00000006d040723c */ /* 0x000fe20000041840 */
[----:B------:R-:W2:Y:S01]  /*c430*/  MUFU.TANH R202, R33 ;  /* 0x0000002100ca7308 */ /* 0x000ea20000002400 */
[----:B------:R-:W3:Y:S02]  /*c440*/  LDL.64 R6, [R1+0x40] ;  /* 0x0000400001067983 */ /* 0x000ee40000100a00 */
[----:B----4-:R-:W-:Y:S07]  /*c450*/  FMNMX.FTZ R0, R200, R2, !PT ;  /* 0x00000002c8007209 */ /* 0x010fee0007810000 */
[----:B------:R-:W4:Y:S01]  /*c460*/  MUFU.TANH R219, R36 ;  /* 0x0000002400db7308 */ /* 0x000f220000002400 */
[----:B-1----:R-:W-:Y:S04]  /*c470*/  FMNMX.FTZ R0, R201, R0, !PT ;  /* 0x00000000c9007209 */ /* 0x002fe80007810000 */
[----:B------:R-:W-:Y:S02]  /*c480*/  FMUL.FTZ R63, R63, c[0x0][0x320] ;  /* 0x0000c8003f3f7a20 */ /* 0x000fe40000410000 */
[----:B------:R-:W-:Y:S02]  /*c490*/  FMUL.FTZ R60, R60, c[0x0][0x320] ;  /* 0x0000c8003c3c7a20 */ /* 0x000fe40000410000 */
[----:B------:R-:W-:Y:S01]  /*c4a0*/  FMUL.FTZ R62, R62, c[0x0][0x320] ;  /* 0x0000c8003e3e7a20 */ /* 0x000fe20000410000 */
[----:B------:R-:W1:Y:S01]  /*c4b0*/  MUFU.TANH R245, R37 ;  /* 0x0000002500f57308 */ /* 0x000e620000002400 */
[----:B------:R-:W-:Y:S02]  /*c4c0*/  FMUL.FTZ R61, R61, c[0x0][0x320] ;  /* 0x0000c8003d3d7a20 */ /* 0x000fe40000410000 */
[----:B------:R-:W-:Y:S01]  /*c4d0*/  FMUL.FTZ R64, R64, c[0x0][0x320] ;  /* 0x0000c80040407a20 */ /* 0x000fe20000410000 */
[----:B--2---:R-:W-:Y:S01]  /*c4e0*/  FMNMX.FTZ R0, R202, R0, !PT ;  /* 0x00000000ca007209 */ /* 0x004fe20007810000 */
[----:B------:R-:W-:Y:S02]  /*c4f0*/  FMUL.FTZ R66, R66, c[0x0][0x320] ;  /* 0x0000c80042427a20 */ /* 0x000fe40000410000 */
[----:B------:R-:W-:Y:S03]  /*c500*/  FMUL.FTZ R65, R65, c[0x0][0x320] ;  /* 0x0000c80041417a20 */ /* 0x000fe60000410000 */
        /* <DEDUP_REMOVED lines=18> */
[----:B------:R-:W-:Y:S01]  /*c630*/  MUFU.TANH R8, R63 ;  /* 0x0000003f00087308 */ /* 0x000fe20000002400 */
[----:B----4-:R-:W-:Y:S09]  /*c640*/  FMNMX.FTZ R0, R167, R0, !PT ;  /* 0x00000000a7007209 */ /* 0x010ff20007810000 */
[----:B------:R1:W-:Y:S10]  /*c650*/  MUFU.TANH R11, R64 ;  /* 0x00000040000b7308 */ /* 0x0003f40000002400 */
[----:B------:R-:W2:Y:S10]  /*c660*/  MUFU.TANH R166, R56 ;  /* 0x0000003800a67308 */ /* 0x000eb40000002400 */
[----:B------:R-:W4:Y:S01]  /*c670*/  MUFU.TANH R190, R27 ;  /* 0x0000001b00be7308 */ /* 0x000f220000002400 */
[----:B-1----:R-:W-:Y:S09]  /*c680*/  MOV R64, R69 ;  /* 0x0000004500407202 */ /* 0x002ff20000000f00 */
[----:B------:R-:W1:Y:S01]  /*c690*/  MUFU.TANH R205, R30 ;  /* 0x0000001e00cd7308 */ /* 0x000e620000002400 */
[----:B--2---:R-:W-:Y:S01]  /*c6a0*/  FMNMX.FTZ R69, R166, R0, !PT ;  /* 0x00000000a6457209 */ /* 0x004fe20007810000 */
[----:B------:R-:W-:Y:S01]  /*c6b0*/  FMUL.FTZ R0, R67, c[0x0][0x320] ;  /* 0x0000c80043007a20 */ /* 0x000fe20000410000 */
[----:B------:R-:W-:Y:S02]  /*c6c0*/  MOV R67, R8 ;  /* 0x0000000800437202 */ /* 0x000fe40000000f00 */
[----:B------:R-:W2:Y:S05]  /*c6d0*/  LDL.64 R8, [R1+0x30] ;  /* 0x0000300001087983 */ /* 0x000eaa0000100a00 */
[----:B------:R-:W1:Y:S01]  /*c6e0*/  MUFU.TANH R213, R31 ;  /* 0x0000001f00d57308 */ /* 0x000e620000002400 */
[----:B----4-:R-:W-:Y:S09]  /*c6f0*/  FMNMX.FTZ R2, R190, R3, !PT ;  /* 0x00000003be027209 */ /* 0x010ff20007810000 */
[----:B------:R-:W4:Y:S01]  /*c700*/  MUFU.TANH R207, R34 ;  /* 0x0000002200cf7308 */ /* 0x000f220000002400 */
[----:B-1----:R-:W-:Y:S09]  /*c710*/  FMNMX.FTZ R2, R205, R2, !PT ;  /* 0x00000002cd027209 */ /* 0x002ff20007810000 */
[----:B------:R-:W1:Y:S01]  /*c720*/  MUFU.TANH R214, R35 ;  /* 0x0000002300d67308 */ /* 0x000e620000002400 */
[----:B------:R-:W-:Y:S09]  /*c730*/  FMNMX.FTZ R2, R213, R2, !PT ;  /* 0x00000002d5027209 */ /* 0x000ff20007810000 */
        /* <DEDUP_REMOVED lines=12> */
[----:B------:R-:W5:Y:S01]  /*c800*/  MUFU.TANH R196, R50 ;  /* 0x0000003200c47308 */ /* 0x000f620000002400 */
[----:B----4-:R-:W-:Y:S09]  /*c810*/  FMNMX.FTZ R2, R164, R2, !PT ;  /* 0x00000002a4027209 */ /* 0x010ff20007810000 */
[----:B------:R-:W4:Y:S01]  /*c820*/  MUFU.TANH R68, R51 ;  /* 0x0000003300447308 */ /* 0x000f220000002400 */
[----:B-1----:R-:W-:Y:S09]  /*c830*/  FMNMX.FTZ R2, R165, R2, !PT ;  /* 0x00000002a5027209 */ /* 0x002ff20007810000 */
[----:B------:R4:W1:Y:S01]  /*c840*/  MUFU.TANH R159, R57 ;  /* 0x00000039009f7308 */ /* 0x0008620000002400 */
[----:B-----5:R-:W-:Y:S09]  /*c850*/  FMNMX.FTZ R2, R196, R2, !PT ;  /* 0x00000002c4027209 */ /* 0x020ff20007810000 */
[----:B------:R-:W5:Y:S10]  /*c860*/  MUFU.TANH R203, R54 ;  /* 0x0000003600cb7308 */ /* 0x000f740000002400 */
[----:B------:R3:W-:Y:S01]  /*c870*/  MUFU.TANH R137, R0 ;  /* 0x0000000000897308 */ /* 0x0007e20000002400 */
[----:B----4-:R-:W-:Y:S02]  /*c880*/  MOV R57, R68 ;  /* 0x0000004400397202 */ /* 0x010fe40000000f00 */
[----:B-1----:R-:W-:Y:S02]  /*c890*/  FMNMX.FTZ R69, R159, R69, !PT ;  /* 0x000000459f457209 */ /* 0x002fe40007810000 */
[----:B------:R-:W-:Y:S05]  /*c8a0*/  FMNMX.FTZ R2, R57, R2, !PT ;  /* 0x0000000239027209 */ /* 0x000fea0007810000 */
[----:B------:R-:W1:Y:S01]  /*c8b0*/  MUFU.TANH R58, R58 ;  /* 0x0000003a003a7308 */ /* 0x000e620000002400 */
[----:B-----5:R-:W-:Y:S09]  /*c8c0*/  FMNMX.FTZ R2, R203, R2, !PT ;  /* 0x00000002cb027209 */ /* 0x020ff20007810000 */
[----:B------:R-:W4:Y:S01]  /*c8d0*/  MUFU.TANH R12, R59 ;  /* 0x0000003b000c7308 */ /* 0x000f220000002400 */
[----:B---3--:R-:W-:Y:S09]  /*c8e0*/  FMNMX.FTZ R0, R64, R2, !PT ;  /* 0x0000000240007209 */ /* 0x008ff20007810000 */
[----:B------:R-:W3:Y:S01]  /*c8f0*/  MUFU.TANH R198, R60 ;  /* 0x0000003c00c67308 */ /* 0x000ee20000002400 */
[----:B-1----:R-:W-:Y:S09]  /*c900*/  FMNMX.FTZ R0, R58, R0, !PT ;  /* 0x000000003a007209 */ /* 0x002ff20007810000 */
[----:B------:R-:W1:Y:S01]  /*c910*/  MUFU.TANH R59, R62 ;  /* 0x0000003e003b7308 */ /* 0x000e620000002400 */
[----:B----4-:R-:W-:Y:S09]  /*c920*/  FMNMX.FTZ R0, R12, R0, !PT ;  /* 0x000000000c007209 */ /* 0x010ff20007810000 */
[----:B------:R-:W4:Y:S01]  /*c930*/  MUFU.TANH R56, R61 ;  /* 0x0000003d00387308 */ /* 0x000f220000002400 */
[----:B---3--:R-:W-:Y:S09]  /*c940*/  FMNMX.FTZ R69, R198, R69, !PT ;  /* 0x00000045c6457209 */ /* 0x008ff20007810000 */
[----:B------:R-:W3:Y:S01]  /*c950*/  MUFU.TANH R136, R66 ;  /* 0x0000004200887308 */ /* 0x000ee20000002400 */
[----:B-1----:R-:W-:Y:S04]  /*c960*/  FMNMX.FTZ R0, R59, R0, !PT ;  /* 0x000000003b007209 */ /* 0x002fe80007810000 */
[----:B------:R-:W-:Y:S05]  /*c970*/  FMNMX.FTZ R0, R67, R0, !PT ;  /* 0x0000000043007209 */ /* 0x000fea0007810000 */
[----:B------:R-:W1:Y:S01]  /*c980*/  MUFU.TANH R65, R65 ;  /* 0x0000004100417308 */ /* 0x000e620000002400 */
[----:B----4-:R-:W-:Y:S04]  /*c990*/  FMNMX.FTZ R69, R56, R69, !PT ;  /* 0x0000004538457209 */ /* 0x010fe80007810000 */
[----:B------:R-:W-:Y:S02]  /*c9a0*/  FMNMX.FTZ R69, R11, R69, !PT ;  /* 0x000000450b457209 */ /* 0x000fe40007810000 */
[----:B---3--:R-:W-:Y:S02]  /*c9b0*/  FMNMX.FTZ R0, R136, R0, !PT ;  /* 0x0000000088007209 */ /* 0x008fe40007810000 */
[----:B------:R-:W-:Y:S02]  /*c9c0*/  MOV R66, R204 ;  /* 0x000000cc00427202 */ /* 0x000fe40000000f00 */
[----:B------:R-:W-:Y:S05]  /*c9d0*/  FMNMX.FTZ R0, R137, R0, !PT ;  /* 0x0000000089007209 */ /* 0x000fea0007810000 */
[----:B------:R-:W3:Y:S01]  /*c9e0*/  SHFL.BFLY PT, R2, R0, 0x2, 0x1f ;  /* 0x0c401f0000027f89 */ /* 0x000ee200000e0000 */
[----:B-1----:R-:W-:Y:S07]  /*c9f0*/  FMNMX.FTZ R69, R65, R69, !PT ;  /* 0x0000004541457209 */ /* 0x002fee0007810000 */
[----:B------:R-:W1:Y:S01]  /*ca00*/  SHFL.BFLY PT, R3, R69, 0x2, 0x1f ;  /* 0x0c401f0045037f89 */ /* 0x000e6200000e0000 */
[----:B---3--:R-:W-:Y:S02]  /*ca10*/  FMNMX.FTZ R0, R0, R2, !PT ;  /* 0x0000000200007209 */ /* 0x008fe40007810000 */
[----:B-1----:R-:W-:Y:S05]  /*ca20*/  FMNMX.FTZ R69, R69, R3, !PT ;  /* 0x0000000345457209 */ /* 0x002fea0007810000 */
[----:B------:R-:W1:Y:S08]  /*ca30*/  SHFL.BFLY PT, R3, R0, 0x1, 0x1f ;  /* 0x0c201f0000037f89 */ /* 0x000e7000000e0000 */
[----:B------:R-:W3:Y:S01]  /*ca40*/  SHFL.BFLY PT, R4, R69, 0x1, 0x1f ;  /* 0x0c201f0045047f89 */ /* 0x000ee200000e0000 */
[----:B-1----:R-:W-:Y:S05]  /*ca50*/  FMNMX.FTZ R68, R0, R3, !PT ;  /* 0x0000000300447209 */ /* 0x002fea0007810000 */
[----:B------:R-:W-:Y:S01]  /*ca60*/  FADD.FTZ R0, -R68, R71 ;  /* 0x0000004744007221 */ /* 0x000fe20000010100 */
[----:B---3--:R-:W-:Y:S03]  /*ca70*/  FMNMX.FTZ R69, R69, R4, !PT ;  /* 0x0000000445457209 */ /* 0x008fe60007810000 */
[----:B------:R-:W-:Y:S02]  /*ca80*/  FMUL.FTZ R0, R0, c[0x0][0x2d0] ;  /* 0x0000b40000007a20 */ /* 0x000fe40000410000 */
[C---:B------:R-:W-:Y:S02]  /*ca90*/  FMUL.FTZ R71, R69.reuse, c[0x0][0x2d0] ;  /* 0x0000b40045477a20 */ /* 0x040fe40000410000 */
[----:B------:R-:W-:Y:S01]  /*caa0*/  FADD.FTZ R2, -R69, R70 ;  /* 0x0000004645027221 */ /* 0x000fe20000010100 */
[----:B------:R-:W-:Y:S01]  /*cab0*/  MOV R70, R12 ;  /* 0x0000000c00467202 */ /* 0x000fe20000000f00 */
[--C-:B------:R-:W-:Y:S01]  /*cac0*/  FFMA.FTZ R3, R150, c[0x0][0x2d0], -R71.reuse ;  /* 0x0000b40096037a23 */ /* 0x100fe20000010847 */
[----:B------:R-:W-:Y:S01]  /*cad0*/  MOV R150, R11 ;  /* 0x0000000b00967202 */ /* 0x000fe20000000f00 */
[--C-:B------:R-:W-:Y:S01]  /*cae0*/  FFMA.FTZ R4, R149, c[0x0][0x2d0], -R71.reuse ;  /* 0x0000b40095047a23 */ /* 0x100fe20000010847 */
[----:B------:R-:W1:Y:S01]  /*caf0*/  MUFU.EX2 R0, R0 ;  /* 0x0000000000007308 */ /* 0x000e620000000800 */
[--C-:B------:R-:W-:Y:S01]  /*cb00*/  FFMA.FTZ R10, R151, c[0x0][0x2d0], -R71.reuse ;  /* 0x0000b400970a7a23 */ /* 0x100fe20000010847 */
[----:B------:R-:W-:Y:S01]  /*cb10*/  MOV R149, R203 ;  /* 0x000000cb00957202 */ /* 0x000fe20000000f00 */
[----:B------:R-:W-:Y:S01]  /*cb20*/  FMUL.FTZ R2, R2, c[0x0][0x2d0] ;  /* 0x0000b40002027a20 */ /* 0x000fe20000410000 */
[----:B------:R-:W-:Y:S01]  /*cb30*/  MOV R151, R159 ;  /* 0x0000009f00977202 */ /* 0x000fe20000000f00 */
[--C-:B------:R-:W-:Y:S01]  /*cb40*/  FFMA.FTZ R32, R138, c[0x0][0x2d0], -R71.reuse ;  /* 0x0000b4008a207a23 */ /* 0x100fe20000010847 */
[----:B------:R-:W-:Y:S01]  /*cb50*/  MOV R138, R59 ;  /* 0x0000003b008a7202 */ /* 0x000fe20000000f00 */
[--C-:B------:R-:W-:Y:S01]  /*cb60*/  FFMA.FTZ R40, R156, c[0x0][0x2d0], -R71.reuse ;  /* 0x0000b4009c287a23 */ /* 0x100fe20000010847 */
[----:B------:R-:W-:Y:S01]  /*cb70*/  MOV R156, R70 ;  /* 0x00000046009c7202 */ /* 0x000fe20000000f00 */
[----:B------:R-:W-:Y:S01]  /*cb80*/  FFMA.FTZ R70, R163, c[0x0][0x2d0], -R71 ;  /* 0x0000b400a3467a23 */ /* 0x000fe20000010847 */
[----:B------:R3:W-:Y:S10]  /*cb90*/  MUFU.EX2 R218, R3 ;  /* 0x0000000300da7308 */ /* 0x0007f40000000800 */
[----:B------:R4:W-:Y:S01]  /*cba0*/  MUFU.EX2 R217, R4 ;  /* 0x0000000400d97308 */ /* 0x0009e20000000800 */
[C---:B-1----:R-:W-:Y:S02]  /*cbb0*/  FMUL.FTZ R18, R0.reuse, R86 ;  /* 0x0000005600127220 */ /* 0x042fe40000410000 */
[C---:B------:R-:W-:Y:S02]  /*cbc0*/  FMUL.FTZ R19, R0.reuse, R87 ;  /* 0x0000005700137220 */ /* 0x040fe40000410000 */
[C---:B------:R-:W-:Y:S05]  /*cbd0*/  FMUL.FTZ R26, R0.reuse, R94 ;  /* 0x0000005e001a7220 */ /* 0x040fea0000410000 */
[----:B------:R1:W-:Y:S01]  /*cbe0*/  MUFU.EX2 R216, R10 ;  /* 0x0000000a00d87308 */ /* 0x0003e20000000800 */
[C---:B------:R-:W-:Y:S02]  /*cbf0*/  FMUL.FTZ R27, R0.reuse, R95 ;  /* 0x0000005f001b7220 */ /* 0x040fe40000410000 */
[----:B------:R-:W-:Y:S01]  /*cc00*/  FMUL.FTZ R34, R0, R102 ;  /* 0x0000006600227220 */ /* 0x000fe20000410000 */
[----:B---3--:R-:W-:Y:S01]  /*cc10*/  @P0 IADD3 R3, P1, R6, UR4, RZ ;  /* 0x0000000406030c10 */ /* 0x008fe2000ff3e0ff */
[C---:B------:R-:W-:Y:S02]  /*cc20*/  FMUL.FTZ R35, R0.reuse, R103 ;  /* 0x0000006700237220 */ /* 0x040fe40000410000 */
[C---:B------:R-:W-:Y:S01]  /*cc30*/  FMUL.FTZ R42, R0.reuse, R110 ;  /* 0x0000006e002a7220 */ /* 0x040fe20000410000 */
[----:B------:R-:W-:Y:S01]  /*cc40*/  @P0 LEA R6, P3, R3, c[0x0][0x1c8], 0x1 ;  /* 0x0000720003060a11 */ /* 0x000fe200078608ff */
[C---:B------:R-:W-:Y:S01]  /*cc50*/  FMUL.FTZ R43, R0.reuse, R111 ;  /* 0x0000006f002b7220 */ /* 0x040fe20000410000 */
[----:B------:R-:W3:Y:S01]  /*cc60*/  MUFU.EX2 R2, R2 ;  /* 0x0000000200027308 */ /* 0x000ee20000000800 */
[C---:B------:R-:W-:Y:S01]  /*cc70*/  FMUL.FTZ R51, R0.reuse, R119 ;  /* 0x0000007700337220 */ /* 0x040fe20000410000 */
[----:B------:R-:W-:Y:S01]  /*cc80*/  MOV R119, R196 ;  /* 0x000000c400777202 */ /* 0x000fe20000000f00 */
[C---:B------:R-:W-:Y:S01]  /*cc90*/  FMUL.FTZ R59, R0.reuse, R127 ;  /* 0x0000007f003b7220 */ /* 0x040fe20000410000 */
[----:B----4-:R-:W-:Y:S01]  /*cca0*/  @P0 IADD3 R4, P2, R5, UR4, RZ ;  /* 0x0000000405040c10 */ /* 0x010fe2000ff5e0ff */
[----:B------:R-:W-:Y:S01]  /*ccb0*/  FMUL.FTZ R50, R0, R118 ;  /* 0x0000007600327220 */ /* 0x000fe20000410000 */
[----:B--2---:R-:W-:Y:S02]  /*ccc0*/  @P0 IADD3.X R5, R9, UR13, RZ, P1, !PT ;  /* 0x0000000d09050c10 */ /* 0x004fe40008ffe4ff */
[----:B------:R-:W-:Y:S02]  /*ccd0*/  @P0 IADD3.X R9, R13, UR13, RZ, P2, !PT ;  /* 0x0000000d0d090c10 */ /* 0x000fe400097fe4ff */
[----:B------:R-:W-:Y:S01]  /*cce0*/  @P0 LEA.HI.X R7, R3, c[0x0][0x1cc], R5, 0x1, P3 ;  /* 0x0000730003070a11 */ /* 0x000fe200018f0c05 */
[----:B------:R-:W-:Y:S01]  /*ccf0*/  FFMA.FTZ R3, R148, c[0x0][0x2d0], -R71 ;  /* 0x0000b40094037a23 */ /* 0x000fe20000010847 */
[C---:B------:R-:W-:Y:S01]  /*cd00*/  @P0 LEA R8, P1, R4.reuse, c[0x0][0x1c8], 0x1 ;  /* 0x0000720004080a11 */ /* 0x040fe200078208ff */
[----:B------:R2:W-:Y:S01]  /*cd10*/  MUFU.EX2 R212, R32 ;  /* 0x0000002000d47308 */ /* 0x0005e20000000800 */
[----:B------:R-:W-:Y:S01]  /*cd20*/  MOV R148, R166 ;  /* 0x000000a600947202 */ /* 0x000fe20000000f00 */
[----:B------:R4:W-:Y:S01]  /*cd30*/  @P0 LDGSTS.E.BYPASS.LTC128B.128 [R243+0x8100], [R6.64], !P5 ;  /* 0x0810000006f30fae */ /* 0x0009e2000e901d52 */
[----:B------:R-:W-:Y:S02]  /*cd40*/  @P0 LEA.HI.X R9, R4, c[0x0][0x1cc], R9, 0x1, P1 ;  /* 0x0000730004090a11 */ /* 0x000fe400008f0c09 */
[----:B------:R-:W-:Y:S02]  /*cd50*/  @P0 IADD3 R4, P1, R6, UR7, RZ ;  /* 0x0000000706040c10 */ /* 0x000fe4000ff3e0ff */
[----:B------:R-:W-:Y:S02]  /*cd60*/  MOV R111, R57 ;  /* 0x00000039006f7202 */ /* 0x000fe40000000f00 */
[----:B------:R-:W-:Y:S01]  /*cd70*/  @P0 IADD3.X R5, R7, UR6, RZ, P1, !PT ;  /* 0x0000000607050c10 */ /* 0x000fe20008ffe4ff */
[----:B------:R5:W-:Y:S01]  /*cd80*/  MUFU.EX2 R215, R3 ;  /* 0x0000000300d77308 */ /* 0x000be20000000800 */
[----:B------:R5:W-:Y:S01]  /*cd90*/  @P0 LDGSTS.E.BYPASS.LTC128B.128 [R243+0xc100], [R8.64], !P4 ;  /* 0x0c10000008f30fae */ /* 0x000be2000e101d52 */
[----:B-1----:R-:W-:Y:S01]  /*cda0*/  @P0 IADD3 R10, P3, R4, UR12, RZ ;  /* 0x0000000c040a0c10 */ /* 0x002fe2000ff7e0ff */
[C---:B---3--:R-:W-:Y:S01]  /*cdb0*/  FMUL.FTZ R16, R2.reuse, R84 ;  /* 0x0000005402107220 */ /* 0x048fe20000410000 */
[----:B------:R-:W-:Y:S01]  /*cdc0*/  MOV R110, R149 ;  /* 0x00000095006e7202 */ /* 0x000fe20000000f00 */
[C---:B------:R-:W-:Y:S01]  /*cdd0*/  FMUL.FTZ R17, R2.reuse, R85 ;  /* 0x0000005502117220 */ /* 0x040fe20000410000 */
[----:B------:R-:W-:Y:S01]  /*cde0*/  @P0 IADD3.X R11, R5, UR9, RZ, P3, !PT ;  /* 0x00000009050b0c10 */ /* 0x000fe20009ffe4ff */
[C---:B------:R-:W-:Y:S01]  /*cdf0*/  FMUL.FTZ R24, R2.reuse, R92 ;  /* 0x0000005c02187220 */ /* 0x040fe20000410000 */
[----:B------:R-:W-:Y:S01]  /*ce00*/  MOV R149, R65 ;  /* 0x0000004100957202 */ /* 0x000fe20000000f00 */
[----:B------:R1:W-:Y:S01]  /*ce10*/  @P0 LDGSTS.E.BYPASS.LTC128B.128 [R243+0x9100], [R4.64], !P5 ;  /* 0x0910000004f30fae */ /* 0x0003e2000e901d52 */
[C---:B------:R-:W-:Y:S01]  /*ce20*/  FMUL.FTZ R25, R2.reuse, R93 ;  /* 0x0000005d02197220 */ /* 0x040fe20000410000 */
[----:B------:R3:W-:Y:S01]  /*ce30*/  MUFU.EX2 R204, R40 ;  /* 0x0000002800cc7308 */ /* 0x0007e20000000800 */
[C---:B------:R-:W-:Y:S02]  /*ce40*/  FMUL.FTZ R33, R2.reuse, R101 ;  /* 0x0000006502217220 */ /* 0x040fe40000410000 */
[C---:B--2---:R-:W-:Y:S02]  /*ce50*/  FMUL.FTZ R32, R2.reuse, R100 ;  /* 0x0000006402207220 */ /* 0x044fe40000410000 */
[C---:B------:R-:W-:Y:S01]  /*ce60*/  FMUL.FTZ R41, R2.reuse, R109 ;  /* 0x0000006d02297220 */ /* 0x040fe20000410000 */
[----:B------:R1:W-:Y:S01]  /*ce70*/  @P0 LDGSTS.E.BYPASS.LTC128B.128 [R243+0xd100], [R4.64+0x80], !P4 ;  /* 0x0d10008004f30fae */ /* 0x0003e2000e101d52 */
[----:B------:R-:W-:Y:S01]  /*ce80*/  FMUL.FTZ R57, R2, R125 ;  /* 0x0000007d02397220 */ /* 0x000fe20000410000 */
[----:B----4-:R-:W-:Y:S01]  /*ce90*/  @P0 IADD3 R6, P1, R4, UR7, RZ ;  /* 0x0000000704060c10 */ /* 0x010fe2000ff3e0ff */
[C---:B------:R-:W-:Y:S01]  /*cea0*/  FMUL.FTZ R49, R2.reuse, R117 ;  /* 0x0000007502317220 */ /* 0x040fe20000410000 */
[----:B------:R-:W-:Y:S01]  /*ceb0*/  MOV R109, R64 ;  /* 0x00000040006d7202 */ /* 0x000fe20000000f00 */
[----:B------:R-:W-:Y:S02]  /*cec0*/  FMUL.FTZ R64, R2, R132 ;  /* 0x0000008402407220 */ /* 0x000fe40000410000 */
[----:B-----5:R-:W-:Y:S02]  /*ced0*/  FMUL.FTZ R3, R68, c[0x0][0x2d0] ;  /* 0x0000b40044037a20 */ /* 0x020fe40000410000 */
[----:B------:R-:W-:Y:S02]  /*cee0*/  FMUL.FTZ R65, R2, R133 ;  /* 0x0000008502417220 */ /* 0x000fe40000410000 */
[--C-:B------:R-:W-:Y:S01]  /*cef0*/  FFMA.FTZ R7, R154, c[0x0][0x2d0], -R3.reuse ;  /* 0x0000b4009a077a23 */ /* 0x100fe20000010803 */
[----:B------:R-:W-:Y:S01]  /*cf00*/  MOV R154, R167 ;  /* 0x000000a7009a7202 */ /* 0x000fe20000000f00 */
[--C-:B------:R-:W-:Y:S01]  /*cf10*/  FFMA.FTZ R12, R155, c[0x0][0x2d0], -R3.reuse ;  /* 0x0000b4009b0c7a23 */ /* 0x100fe20000010803 */
[----:B------:R-:W-:Y:S01]  /*cf20*/  @P0 IADD3 R8, P2, R6, UR7, RZ ;  /* 0x0000000706080c10 */ /* 0x000fe2000ff5e0ff */
[----:B------:R2:W-:Y:S01]  /*cf30*/  MUFU.EX2 R167, R7 ;  /* 0x0000000700a77308 */ /* 0x0005e20000000800 */
[----:B------:R-:W-:Y:S01]  /*cf40*/  MOV R155, R164 ;  /* 0x000000a4009b7202 */ /* 0x000fe20000000f00 */
[--C-:B------:R-:W-:Y:S02]  /*cf50*/  FFMA.FTZ R48, R158, c[0x0][0x2d0], -R3.reuse ;  /* 0x0000b4009e307a23 */ /* 0x100fe40000010803 */
[----:B---3--:R-:W-:Y:S01]  /*cf60*/  FMUL.FTZ R40, R2, R108 ;  /* 0x0000006c02287220 */ /* 0x008fe20000410000 */
[----:B------:R-:W-:Y:S01]  /*cf70*/  MOV R108, R66 ;  /* 0x00000042006c7202 */ /* 0x000fe20000000f00 */
[----:B------:R-:W-:Y:S02]  /*cf80*/  FMUL.FTZ R66, R0, R134 ;  /* 0x0000008600427220 */ /* 0x000fe40000410000 */
[--C-:B------:R-:W-:Y:S02]  /*cf90*/  FFMA.FTZ R136, R136, c[0x0][0x2d0], -R3.reuse ;  /* 0x0000b40088887a23 */ /* 0x100fe40000010803 */
[----:B------:R-:W3:Y:S10]  /*cfa0*/  MUFU.EX2 R166, R12 ;  /* 0x0000000c00a67308 */ /* 0x000ef40000000800 */
[----:B------:R4:W-:Y:S01]  /*cfb0*/  MUFU.EX2 R159, R48 ;  /* 0x00000030009f7308 */ /* 0x0009e20000000800 */
[----:B--2---:R-:W-:Y:S02]  /*cfc0*/  @P0 IADD3.X R7, R5, UR6, RZ, P1, !PT ;  /* 0x0000000605070c10 */ /* 0x004fe40008ffe4ff */
[----:B-1----:R-:W-:Y:S02]  /*cfd0*/  @P0 IADD3 R4, P1, R6, UR12, RZ ;  /* 0x0000000c06040c10 */ /* 0x002fe4000ff3e0ff */
[C---:B------:R-:W-:Y:S01]  /*cfe0*/  @P0 IADD3.X R9, R7.reuse, UR6, RZ, P2, !PT ;  /* 0x0000000607090c10 */ /* 0x040fe200097fe4ff */
[----:B------:R1:W-:Y:S01]  /*cff0*/  @P0 LDGSTS.E.BYPASS.LTC128B.128 [R243+0xa100], [R6.64], !P5 ;  /* 0x0a10000006f30fae */ /* 0x0003e2000e901d52 */
[----:B------:R-:W-:Y:S03]  /*d000*/  @P0 IADD3.X R5, R7, UR9, RZ, P1, !PT ;  /* 0x0000000907050c10 */ /* 0x000fe60008ffe4ff */
[----:B------:R-:W-:Y:S04]  /*d010*/  MUFU.EX2 R136, R136 ;  /* 0x0000008800887308 */ /* 0x000fe80000000800 */
[----:B------:R2:W-:Y:S01]  /*d020*/  @P0 LDGSTS.E.BYPASS.LTC128B.128 [R243+0xe100], [R10.64], !P4 ;  /* 0x0e1000000af30fae */ /* 0x0005e2000e101d52 */
[----:B----4-:R-:W-:Y:S07]  /*d030*/  FMUL.FTZ R48, R2, R116 ;  /* 0x0000007402307220 */ /* 0x010fee0000410000 */
[----:B------:R4:W-:Y:S08]  /*d040*/  @P0 LDGSTS.E.BYPASS.LTC128B.128 [R243+0xb100], [R8.64], !P5 ;  /* 0x0b10000008f30fae */ /* 0x0009f0000e901d52 */
[----:B------:R5:W-:Y:S01]  /*d050*/  @P0 LDGSTS.E.BYPASS.LTC128B.128 [R243+0xf100], [R4.64], !P4 ;  /* 0x0f10000004f30fae */ /* 0x000be2000e101d52 */
[--C-:B-1----:R-:W-:Y:S01]  /*d060*/  FFMA.FTZ R6, R152, c[0x0][0x2d0], -R3.reuse ;  /* 0x0000b40098067a23 */ /* 0x102fe20000010803 */
[----:B------:R-:W-:Y:S01]  /*d070*/  MOV R152, R165 ;  /* 0x000000a500987202 */ /* 0x000fe20000000f00 */
[C---:B------:R-:W-:Y:S02]  /*d080*/  FMUL.FTZ R7, R0.reuse, R75 ;  /* 0x0000004b00077220 */ /* 0x040fe40000410000 */
[----:B------:R1:W-:Y:S03]  /*d090*/  MUFU.EX2 R165, R6 ;  /* 0x0000000600a57308 */ /* 0x0003e60000000800 */
[----:B------:R-:W1:Y:S01]  /*d0a0*/  LDSM.16.MT88.4 R12, [R221+0x100] ;  /* 0x00010000dd0c783b */ /* 0x000e620000004200 */
[C---:B--2---:R-:W-:Y:S02]  /*d0b0*/  FMUL.FTZ R10, R0.reuse, R78 ;  /* 0x0000004e000a7220 */ /* 0x044fe40000410000 */
[----:B------:R-:W-:Y:S05]  /*d0c0*/  FMUL.FTZ R11, R0, R79 ;  /* 0x0000004f000b7220 */ /* 0x000fea0000410000 */
[----:B------:R-:W2:Y:S01]  /*d0d0*/  LDSM.16.MT88.4 R20, [R222+0x100] ;  /* 0x00010000de14783b */ /* 0x000ea20000004200 */
[C---:B----4-:R-:W-:Y:S02]  /*d0e0*/  FMUL.FTZ R8, R2.reuse, R76 ;  /* 0x0000004c02087220 */ /* 0x050fe40000410000 */
[C---:B------:R-:W-:Y:S05]  /*d0f0*/  FMUL.FTZ R9, R2.reuse, R77 ;  /* 0x0000004d02097220 */ /* 0x040fea0000410000 */
[----:B------:R-:W4:Y:S01]  /*d100*/  LDSM.16.MT88.4 R28, [R225+0x100] ;  /* 0x00010000e11c783b */ /* 0x000f220000004200 */
[--C-:B-----5:R-:W-:Y:S01]  /*d110*/  FFMA.FTZ R4, R153, c[0x0][0x2d0], -R3.reuse ;  /* 0x0000b40099047a23 */ /* 0x120fe20000010803 */
[----:B------:R-:W-:Y:S01]  /*d120*/  MOV R153, R151 ;  /* 0x0000009700997202 */ /* 0x000fe20000000f00 */
[----:B------:R-:W-:Y:S01]  /*d130*/  FMUL.FTZ R5, R2, R73 ;  /* 0x0000004902057220 */ /* 0x000fe20000410000 */
[----:B---3--:R-:W-:Y:S01]  /*d140*/  F2FP.BF16.PACK_AB R73, R166, R167 ;  /* 0x000000a7a649723e */ /* 0x008fe200000010ff */
[----:B------:R3:W5:Y:S01]  /*d150*/  MUFU.EX2 R164, R4 ;  /* 0x0000000400a47308 */ /* 0x0007620000000800 */
[----:B-1----:R-:W-:Y:S01]  /*d160*/  FMUL.FTZ R6, R0, R74 ;  /* 0x0000004a00067220 */ /* 0x002fe20000410000 */
[----:B------:R-:W-:Y:S01]  /*d170*/  F2FP.BF16.PACK_AB R74, R215, R216 ;  /* 0x000000d8d74a723e */ /* 0x000fe200000010ff */
[----:B------:R-:W1:Y:S01]  /*d180*/  LDSM.16.MT88.4 R36, [R224+0x100] ;  /* 0x00010000e024783b */ /* 0x000e620000004200 */
[----:B------:R-:W-:Y:S01]  /*d190*/  MOV R151, R56 ;  /* 0x0000003800977202 */ /* 0x000fe20000000f00 */
[----:B------:R-:W-:Y:S01]  /*d1a0*/  FFMA.FTZ R56, R160, c[0x0][0x2d0], -R3 ;  /* 0x0000b400a0387a23 */ /* 0x000fe20000010803 */
[----:B------:R-:W-:Y:S04]  /*d1b0*/  MOV R160, R199 ;  /* 0x000000c700a07202 */ /* 0x000fe80000000f00 */
[----:B------:R2:W-:Y:S01]  /*d1c0*/  MUFU.EX2 R199, R70 ;  /* 0x0000004600c77308 */ /* 0x0005e20000000800 */
[----:B------:R-:W1:Y:S08]  /*d1d0*/  LDSM.16.MT88.4 R44, [R221+0x4100] ;  /* 0x00410000dd2c783b */ /* 0x000e700000004200 */
[----:B------:R-:W1:Y:S01]  /*d1e0*/  LDSM.16.MT88.4 R52, [R222+0x4100] ;  /* 0x00410000de34783b */ /* 0x000e620000004200 */
[----:B------:R4:W-:Y:S01]  /*d1f0*/  MUFU.EX2 R117, R56 ;  /* 0x0000003800757308 */ /* 0x0009e20000000800 */
[----:B---3--:R-:W-:Y:S01]  /*d200*/  FMUL.FTZ R4, R2, R72 ;  /* 0x0000004802047220 */ /* 0x008fe20000410000 */
[----:B------:R-:W-:Y:S02]  /*d210*/  F2FP.BF16.PACK_AB R72, R217, R218 ;  /* 0x000000dad948723e */ /* 0x000fe400000010ff */
[----:B-----5:R-:W-:Y:S03]  /*d220*/  F2FP.BF16.PACK_AB R75, R164, R165 ;  /* 0x000000a5a44b723e */ /* 0x020fe600000010ff */
[----:B------:R-:W3:Y:S04]  /*d230*/  LDSM.16.MT88.4 R60, [R225+0x4100] ;  /* 0x00410000e13c783b */ /* 0x000ee80000004200 */
[C---:B------:R-:W-:Y:S04]  /*d240*/  HMMA.16816.F32.BF16 R4, R72.reuse, R12, R4 ;  /* 0x0000000c4804723c */ /* 0x040fe80000041804 */
[----:B------:R-:W5:Y:S01]  /*d250*/  LDSM.16.MT88.4 R76, [R224+0x4100] ;  /* 0x00410000e04c783b */ /* 0x000f620000004200 */
[--C-:B--2---:R-:W-:Y:S02]  /*d260*/  FFMA.FTZ R70, R168, c[0x0][0x2d0], -R71.reuse ;  /* 0x0000b400a8467a23 */ /* 0x104fe40000010847 */
[C---:B------:R-:W-:Y:S01]  /*d270*/  FMUL.FTZ R12, R2.reuse, R80 ;  /* 0x00000050020c7220 */ /* 0x040fe20000410000 */
[C---:B------:R-:W-:Y:S04]  /*d280*/  HMMA.16816.F32.BF16 R8, R72.reuse, R14, R8 ;  /* 0x0000000e4808723c */ /* 0x040fe80000041808 */
[----:B------:R-:W-:Y:S01]  /*d290*/  LDSM.16.MT88.4 R84, [R222+0x900] ;  /* 0x00090000de54783b */ /* 0x000fe20000004200 */
[C---:B------:R-:W-:Y:S02]  /*d2a0*/  FMUL.FTZ R13, R2.reuse, R81 ;  /* 0x00000051020d7220 */ /* 0x040fe40000410000 */
[----:B----4-:R-:W-:Y:S02]  /*d2b0*/  FMUL.FTZ R56, R2, R124 ;  /* 0x0000007c02387220 */ /* 0x010fe40000410000 */
[C---:B------:R-:W-:Y:S03]  /*d2c0*/  FMUL.FTZ R14, R0.reuse, R82 ;  /* 0x00000052000e7220 */ /* 0x040fe60000410000 */
[----:B------:R-:W-:Y:S01]  /*d2d0*/  LDSM.16.MT88.4 R92, [R224+0x900] ;  /* 0x00090000e05c783b */ /* 0x000fe20000004200 */
[----:B------:R-:W-:Y:S07]  /*d2e0*/  FMUL.FTZ R15, R0, R83 ;  /* 0x00000053000f7220 */ /* 0x000fee0000410000 */
[----:B------:R-:W2:Y:S01]  /*d2f0*/  LDSM.16.MT88.4 R80, [R221+0x900] ;  /* 0x00090000dd50783b */ /* 0x000ea20000004200 */
[C---:B------:R-:W-:Y:S07]  /*d300*/  HMMA.16816.F32.BF16 R12, R72.reuse, R20, R12 ;  /* 0x00000014480c723c */ /* 0x040fee000004180c */
[----:B------:R-:W-:Y:S01]  /*d310*/  LDSM.16.MT88.4 R100, [R224+0x5100] ;  /* 0x00510000e064783b */ /* 0x000fe20000004200 */
[C---:B------:R-:W-:Y:S04]  /*d320*/  HMMA.16816.F32.BF16 R16, R72.reuse, R22, R16 ;  /* 0x000000164810723c */ /* 0x040fe80000041810 */
[C---:B------:R-:W-:Y:S02]  /*d330*/  FMUL.FTZ R20, R2.reuse, R88 ;  /* 0x0000005802147220 */ /* 0x040fe40000410000 */
[----:B------:R-:W-:Y:S01]  /*d340*/  FMUL.FTZ R21, R2, R89 ;  /* 0x0000005902157220 */ /* 0x000fe20000410000 */
[----:B------:R-:W0:Y:S01]  /*d350*/  LDGDEPBAR ;  /* 0x00000000000079af */ /* 0x000e220000000000 */
[C---:B------:R-:W-:Y:S04]  /*d360*/  FMUL.FTZ R22, R0.reuse, R90 ;  /* 0x0000005a00167220 */ /* 0x040fe80000410000 */
[----:B------:R-:W-:Y:S03]  /*d370*/  FMUL.FTZ R23, R0, R91 ;  /* 0x0000005b00177220 */ /* 0x000fe60000410000 */
[----:B------:R-:W4:Y:S04]  /*d380*/  LDSM.16.MT88.4 R88, [R225+0x900] ;  /* 0x00090000e158783b */ /* 0x000f280000004200 */
[C---:B------:R-:W-:Y:S07]  /*d390*/  HMMA.16816.F32.BF16 R20, R72.reuse, R28, R20 ;  /* 0x0000001c4814723c */ /* 0x040fee0000041814 */
[C---:B------:R-:W-:Y:S01]  /*d3a0*/  FMUL.FTZ R28, R2.reuse, R96 ;  /* 0x00000060021c7220 */ /* 0x040fe20000410000 */
[C---:B------:R-:W-:Y:S04]  /*d3b0*/  HMMA.16816.F32.BF16 R24, R72.reuse, R30, R24 ;  /* 0x0000001e4818723c */ /* 0x040fe80000041818 */
[----:B------:R-:W-:Y:S03]  /*d3c0*/  FMUL.FTZ R29, R2, R97 ;  /* 0x00000061021d7220 */ /* 0x000fe60000410000 */
[C---:B------:R-:W-:Y:S02]  /*d3d0*/  FMUL.FTZ R30, R0.reuse, R98 ;  /* 0x00000062001e7220 */ /* 0x040fe40000410000 */
[----:B------:R-:W-:Y:S02]  /*d3e0*/  FMUL.FTZ R31, R0, R99 ;  /* 0x00000063001f7220 */ /* 0x000fe40000410000 */
[----:B------:R-:W-:Y:S05]  /*d3f0*/  LDSM.16.MT88.4 R96, [R225+0x5100] ;  /* 0x00510000e160783b */ /* 0x000fea0000004200 */
[C---:B-1----:R-:W-:Y:S07]  /*d400*/  HMMA.16816.F32.BF16 R28, R72.reuse, R36, R28 ;  /* 0x00000024481c723c */ /* 0x042fee000004181c */
        /* <DEDUP_REMOVED lines=17> */
[C---:B-1----:R-:W-:Y:S07]  /*d520*/  FMUL.FTZ R44, R2.reuse, R112 ;  /* 0x00000070022c7220 */ /* 0x042fee0000410000 */
[C---:B------:R-:W-:Y:S07]  /*d530*/  HMMA.16816.F32.BF16 R44, R72.reuse, R52, R44 ;  /* 0x00000034482c723c */ /* 0x040fee000004182c */
[----:B------:R-:W-:Y:S01]  /*d540*/  FMUL.FTZ R53, R2, R121 ;  /* 0x0000007902357220 */ /* 0x000fe20000410000 */
[C---:B------:R-:W-:Y:S04]  /*d550*/  HMMA.16816.F32.BF16 R48, R72.reuse, R54, R48 ;  /* 0x000000364830723c */ /* 0x040fe80000041830 */
[----:B------:R-:W-:Y:S01]  /*d560*/  MOV R121, R155 ;  /* 0x0000009b00797202 */ /* 0x000fe20000000f00 */
[----:B------:R-:W-:Y:S01]  /*d570*/  FFMA.FTZ R52, R161, c[0x0][0x2d0], -R3 ;  /* 0x0000b400a1347a23 */ /* 0x000fe20000010803 */
[----:B------:R-:W-:Y:S01]  /*d580*/  MOV R155, R198 ;  /* 0x000000c6009b7202 */ /* 0x000fe20000000f00 */
[C---:B------:R-:W-:Y:S01]  /*d590*/  FMUL.FTZ R54, R0.reuse, R122 ;  /* 0x0000007a00367220 */ /* 0x040fe20000410000 */
[----:B------:R1:W-:Y:S01]  /*d5a0*/  MUFU.EX2 R198, R70 ;  /* 0x0000004600c67308 */ /* 0x0003e20000000800 */
[----:B------:R-:W-:Y:S03]  /*d5b0*/  MOV R161, R197 ;  /* 0x000000c500a17202 */ /* 0x000fe60000000f00 */
[----:B------:R-:W-:Y:S06]  /*d5c0*/  FMUL.FTZ R55, R0, R123 ;  /* 0x0000007b00377220 */ /* 0x000fec0000410000 */
[----:B------:R2:W2:Y:S01]  /*d5d0*/  MUFU.EX2 R118, R52 ;  /* 0x0000003400767308 */ /* 0x0004a20000000800 */
[----:B-1----:R-:W-:Y:S09]  /*d5e0*/  FFMA.FTZ R70, R170, c[0x0][0x2d0], -R71 ;  /* 0x0000b400aa467a23 */ /* 0x002ff20000010847 */
[----:B------:R1:W-:Y:S01]  /*d5f0*/  MUFU.EX2 R197, R70 ;  /* 0x0000004600c57308 */ /* 0x0003e20000000800 */
[----:B--2---:R-:W-:Y:S01]  /*d600*/  FMUL.FTZ R52, R2, R120 ;  /* 0x0000007802347220 */ /* 0x004fe20000410000 */
[----:B------:R-:W-:Y:S02]  /*d610*/  MOV R120, R152 ;  /* 0x0000009800787202 */ /* 0x000fe40000000f00 */
[----:B------:R-:W-:Y:S02]  /*d620*/  MOV R152, R154 ;  /* 0x0000009a00987202 */ /* 0x000fe40000000f00 */
[----:B------:R-:W-:Y:S02]  /*d630*/  MOV R154, R148 ;  /* 0x00000094009a7202 */ /* 0x000fe40000000f00 */
[C---:B---3--:R-:W-:Y:S03]  /*d640*/  HMMA.16816.F32.BF16 R52, R72.reuse, R60, R52 ;  /* 0x0000003c4834723c */ /* 0x048fe60000041834 */
[----:B------:R-:W-:Y:S01]  /*d650*/  MOV R148, R58 ;  /* 0x0000003a00947202 */ /* 0x000fe20000000f00 */
[----:B------:R-:W-:Y:S03]  /*d660*/  FMUL.FTZ R58, R0, R126 ;  /* 0x0000007e003a7220 */ /* 0x000fe60000410000 */
[----:B------:R-:W-:Y:S02]  /*d670*/  FFMA.FTZ R60, R162, c[0x0][0x2d0], -R3 ;  /* 0x0000b400a23c7a23 */ /* 0x000fe40000010803 */
[----:B------:R-:W-:Y:S02]  /*d680*/  FMUL.FTZ R61, R2, R129 ;  /* 0x00000081023d7220 */ /* 0x000fe40000410000 */
[C---:B------:R-:W-:Y:S01]  /*d690*/  HMMA.16816.F32.BF16 R56, R72.reuse, R62, R56 ;  /* 0x0000003e4838723c */ /* 0x040fe20000041838 */
[----:B------:R2:W3:Y:S02]  /*d6a0*/  MUFU.EX2 R116, R60 ;  /* 0x0000003c00747308 */ /* 0x0004e40000000800 */
[----:B-1----:R-:W-:Y:S04]  /*d6b0*/  FFMA.FTZ R70, R169, c[0x0][0x2d0], -R71 ;  /* 0x0000b400a9467a23 */ /* 0x002fe80000010847 */
[C---:B------:R-:W-:Y:S02]  /*d6c0*/  FMUL.FTZ R62, R0.reuse, R130 ;  /* 0x00000082003e7220 */ /* 0x040fe40000410000 */
[----:B------:R-:W-:Y:S02]  /*d6d0*/  FMUL.FTZ R63, R0, R131 ;  /* 0x00000083003f7220 */ /* 0x000fe40000410000 */
[----:B------:R1:W-:Y:S01]  /*d6e0*/  MUFU.EX2 R196, R70 ;  /* 0x0000004600c47308 */ /* 0x0003e20000000800 */
[----:B--2---:R-:W-:Y:S07]  /*d6f0*/  FMUL.FTZ R60, R2, R128 ;  /* 0x00000080023c7220 */ /* 0x004fee0000410000 */
[C---:B-----5:R-:W-:Y:S03]  /*d700*/  HMMA.16816.F32.BF16 R60, R72.reuse, R76, R60 ;  /* 0x0000004c483c723c */ /* 0x060fe6000004183c */
[--C-:B-1----:R-:W-:Y:S04]  /*d710*/  FFMA.FTZ R70, R188, c[0x0][0x2d0], -R3.reuse ;  /* 0x0000b400bc467a23 */ /* 0x102fe80000010803 */
[----:B------:R1:W-:Y:S01]  /*d720*/  MUFU.EX2 R127, R70 ;  /* 0x00000046007f7308 */ /* 0x0003e20000000800 */
[----:B------:R-:W-:Y:S01]  /*d730*/  HMMA.16816.F32.BF16 R64, R72, R78, R64 ;  /* 0x0000004e4840723c */ /* 0x000fe20000041840 */
[----:B------:R-:W2:Y:S06]  /*d740*/  LDSM.16.MT88.4 R76, [R221+0x4900] ;  /* 0x00490000dd4c783b */ /* 0x000eac0000004200 */
[----:B------:R-:W-:Y:S02]  /*d750*/  F2FP.BF16.PACK_AB R73, R118, R159 ;  /* 0x0000009f7649723e */ /* 0x000fe400000010ff */
[----:B---3--:R-:W-:Y:S03]  /*d760*/  F2FP.BF16.PACK_AB R75, R116, R117 ;  /* 0x00000075744b723e */ /* 0x008fe600000010ff */
[----:B------:R-:W-:Y:S02]  /*d770*/  F2FP.BF16.PACK_AB R72, R206, R212 ;  /* 0x000000d4ce48723e */ /* 0x000fe400000010ff */
[----:B------:R-:W-:Y:S07]  /*d780*/  F2FP.BF16.PACK_AB R74, R203, R204 ;  /* 0x000000cccb4a723e */ /* 0x000fee00000010ff */
[C---:B------:R-:W-:Y:S03]  /*d790*/  HMMA.16816.F32.BF16 R4, R72.reuse, R80, R4 ;  /* 0x000000504804723c */ /* 0x040fe60000041804 */
[--C-:B-1----:R-:W-:Y:S04]  /*d7a0*/  FFMA.FTZ R70, R189, c[0x0][0x2d0], -R3.reuse ;  /* 0x0000b400bd467a23 */ /* 0x102fe80000010803 */
[----:B------:R1:W3:Y:S01]  /*d7b0*/  MUFU.EX2 R126, R70 ;  /* 0x00000046007e7308 */ /* 0x0002e20000000800 */
[C---:B------:R-:W-:Y:S01]  /*d7c0*/  HMMA.16816.F32.BF16 R8, R72.reuse, R82, R8 ;  /* 0x000000524808723c */ /* 0x040fe20000041808 */
[----:B------:R-:W5:Y:S07]  /*d7d0*/  LDSM.16.MT88.4 R80, [R222+0x4900] ;  /* 0x00490000de50783b */ /* 0x000f6e0000004200 */
[C---:B------:R-:W-:Y:S08]  /*d7e0*/  HMMA.16816.F32.BF16 R12, R72.reuse, R84, R12 ;  /* 0x00000054480c723c */ /* 0x040ff0000004180c */
[C---:B------:R-:W-:Y:S01]  /*d7f0*/  HMMA.16816.F32.BF16 R16, R72.reuse, R86, R16 ;  /* 0x000000564810723c */ /* 0x040fe20000041810 */
[----:B------:R-:W3:Y:S03]  /*d800*/  LDSM.16.MT88.4 R84, [R225+0x4900] ;  /* 0x00490000e154783b */ /* 0x000ee60000004200 */
[--C-:B-1----:R-:W-:Y:S04]  /*d810*/  FFMA.FTZ R70, R171, c[0x0][0x2d0], -R3.reuse ;  /* 0x0000b400ab467a23 */ /* 0x102fe80000010803 */
[C---:B----4-:R-:W-:Y:S01]  /*d820*/  HMMA.16816.F32.BF16 R20, R72.reuse, R88, R20 ;  /* 0x000000584814723c */ /* 0x050fe20000041814 */
[----:B------:R1:W-:Y:S07]  /*d830*/  MUFU.EX2 R125, R70 ;  /* 0x00000046007d7308 */ /* 0x0003ee0000000800 */
[C---:B------:R-:W-:Y:S01]  /*d840*/  HMMA.16816.F32.BF16 R24, R72.reuse, R90, R24 ;  /* 0x0000005a4818723c */ /* 0x040fe20000041818 */
[----:B------:R-:W4:Y:S07]  /*d850*/  LDSM.16.MT88.4 R88, [R224+0x4900] ;  /* 0x00490000e058783b */ /* 0x000f2e0000004200 */
[C---:B------:R-:W-:Y:S08]  /*d860*/  HMMA.16816.F32.BF16 R28, R72.reuse, R92, R28 ;  /* 0x0000005c481c723c */ /* 0x040ff0000004181c */
[C---:B------:R-:W-:Y:S01]  /*d870*/  HMMA.16816.F32.BF16 R32, R72.reuse, R94, R32 ;  /* 0x0000005e4820723c */ /* 0x040fe20000041820 */
[----:B------:R-:W-:Y:S03]  /*d880*/  LDSM.16.MT88.4 R92, [R222+0x5100] ;  /* 0x00510000de5c783b */ /* 0x000fe60000004200 */
[----:B-1----:R-:W-:Y:S04]  /*d890*/  FFMA.FTZ R70, R190, c[0x0][0x2d0], -R3 ;  /* 0x0000b400be467a23 */ /* 0x002fe80000010803 */
[C---:B--2---:R-:W-:Y:S01]  /*d8a0*/  HMMA.16816.F32.BF16 R36, R72.reuse, R76, R36 ;  /* 0x0000004c4824723c */ /* 0x044fe20000041824 */
[----:B------:R1:W2:Y:S07]  /*d8b0*/  MUFU.EX2 R124, R70 ;  /* 0x00000046007c7308 */ /* 0x0002ae0000000800 */
[C---:B------:R-:W-:Y:S01]  /*d8c0*/  HMMA.16816.F32.BF16 R40, R72.reuse, R78, R40 ;  /* 0x0000004e4828723c */ /* 0x040fe20000041828 */
[----:B------:R-:W2:Y:S07]  /*d8d0*/  LDSM.16.MT88.4 R76, [R221+0x1100] ;  /* 0x00110000dd4c783b */ /* 0x000eae0000004200 */
[C---:B-----5:R-:W-:Y:S08]  /*d8e0*/  HMMA.16816.F32.BF16 R44, R72.reuse, R80, R44 ;  /* 0x00000050482c723c */ /* 0x060ff0000004182c */
[C---:B------:R-:W-:Y:S01]  /*d8f0*/  HMMA.16816.F32.BF16 R48, R72.reuse, R82, R48 ;  /* 0x000000524830723c */ /* 0x040fe20000041830 */
[----:B------:R-:W5:Y:S03]  /*d900*/  LDSM.16.MT88.4 R80, [R222+0x1100] ;  /* 0x00110000de50783b */ /* 0x000f660000004200 */
[--C-:B-1----:R-:W-:Y:S04]  /*d910*/  FFMA.FTZ R70, R191, c[0x0][0x2d0], -R71.reuse ;  /* 0x0000b400bf467a23 */ /* 0x102fe80000010847 */
[C---:B---3--:R-:W-:Y:S01]  /*d920*/  HMMA.16816.F32.BF16 R52, R72.reuse, R84, R52 ;  /* 0x000000544834723c */ /* 0x048fe20000041834 */
[----:B------:R1:W-:Y:S07]  /*d930*/  MUFU.EX2 R191, R70 ;  /* 0x0000004600bf7308 */ /* 0x0003ee0000000800 */
[C---:B------:R-:W-:Y:S01]  /*d940*/  HMMA.16816.F32.BF16 R56, R72.reuse, R86, R56 ;  /* 0x000000564838723c */ /* 0x040fe20000041838 */
[----:B------:R-:W3:Y:S07]  /*d950*/  LDSM.16.MT88.4 R84, [R225+0x1100] ;  /* 0x00110000e154783b */ /* 0x000eee0000004200 */
[C---:B----4-:R-:W-:Y:S08]  /*d960*/  HMMA.16816.F32.BF16 R60, R72.reuse, R88, R60 ;  /* 0x00000058483c723c */ /* 0x050ff0000004183c */
[----:B------:R-:W-:Y:S01]  /*d970*/  HMMA.16816.F32.BF16 R64, R72, R90, R64 ;  /* 0x0000005a4840723c */ /* 0x000fe20000041840 */
[----:B------:R-:W4:Y:S03]  /*d980*/  LDSM.16.MT88.4 R88, [R224+0x1100] ;  /* 0x00110000e058783b */ /* 0x000f260000004200 */
[--C-:B-1----:R-:W-:Y:S03]  /*d990*/  FFMA.FTZ R70, R200, c[0x0][0x2d0], -R71.reuse ;  /* 0x0000b400c8467a23 */ /* 0x102fe60000010847 */
[----:B------:R-:W-:Y:S01]  /*d9a0*/  F2FP.BF16.PACK_AB R73, R126, R127 ;  /* 0x0000007f7e49723e */ /* 0x000fe200000010ff */
[----:B------:R1:W1:Y:S01]  /*d9b0*/  MUFU.EX2 R189, R70 ;  /* 0x0000004600bd7308 */ /* 0x0002620000000800 */
[----:B--2---:R-:W-:Y:S03]  /*d9c0*/  F2FP.BF16.PACK_AB R75, R124, R125 ;  /* 0x0000007d7c4b723e */ /* 0x004fe600000010ff */
[----:B------:R-:W-:Y:S02]  /*d9d0*/  F2FP.BF16.PACK_AB R72, R198, R199 ;  /* 0x000000c7c648723e */ /* 0x000fe400000010ff */
[----:B------:R-:W-:Y:S07]  /*d9e0*/  F2FP.BF16.PACK_AB R74, R196, R197 ;  /* 0x000000c5c44a723e */ /* 0x000fee00000010ff */
        /* <DEDUP_REMOVED lines=8> */
[C---:B---3--:R-:W-:Y:S08]  /*da70*/  HMMA.16816.F32.BF16 R20, R72.reuse, R84, R20 ;  /* 0x000000544814723c */ /* 0x048ff00000041814 */
[C---:B------:R-:W-:Y:S01]  /*da80*/  HMMA.16816.F32.BF16 R24, R72.reuse, R86, R24 ;  /* 0x000000564818723c */ /* 0x040fe20000041818 */
[----:B------:R-:W3:Y:S03]  /*da90*/  LDSM.16.MT88.4 R84, [R225+0x1900] ;  /* 0x00190000e154783b */ /* 0x000ee60000004200 */
[----:B-1----:R-:W-:Y:S04]  /*daa0*/  FFMA.FTZ R70, R202, c[0x0][0x2d0], -R71 ;  /* 0x0000b400ca467a23 */ /* 0x002fe80000010847 */
[C---:B----4-:R-:W-:Y:S01]  /*dab0*/  HMMA.16816.F32.BF16 R28, R72.reuse, R88, R28 ;  /* 0x00000058481c723c */ /* 0x050fe2000004181c */
[----:B------:R1:W4:Y:S07]  /*dac0*/  MUFU.EX2 R188, R70 ;  /* 0x0000004600bc7308 */ /* 0x00032e0000000800 */
[C---:B------:R-:W-:Y:S01]  /*dad0*/  HMMA.16816.F32.BF16 R32, R72.reuse, R90, R32 ;  /* 0x0000005a4820723c */ /* 0x040fe20000041820 */
[----:B------:R-:W-:Y:S07]  /*dae0*/  LDSM.16.MT88.4 R88, [R222+0x5900] ;  /* 0x00590000de58783b */ /* 0x000fee0000004200 */
[C---:B--2---:R-:W-:Y:S08]  /*daf0*/  HMMA.16816.F32.BF16 R36, R72.reuse, R76, R36 ;  /* 0x0000004c4824723c */ /* 0x044ff00000041824 */
[C---:B------:R-:W-:Y:S01]  /*db00*/  HMMA.16816.F32.BF16 R40, R72.reuse, R78, R40 ;  /* 0x0000004e4828723c */ /* 0x040fe20000041828 */
[----:B------:R-:W2:Y:S03]  /*db10*/  LDSM.16.MT88.4 R76, [R224+0x1900] ;  /* 0x00190000e04c783b */ /* 0x000ea60000004200 */
[--C-:B-1----:R-:W-:Y:S04]  /*db20*/  FFMA.FTZ R70, R205, c[0x0][0x2d0], -R3.reuse ;  /* 0x0000b400cd467a23 */ /* 0x102fe80000010803 */
[C---:B------:R-:W-:Y:S01]  /*db30*/  HMMA.16816.F32.BF16 R44, R72.reuse, R92, R44 ;  /* 0x0000005c482c723c */ /* 0x040fe2000004182c */
[----:B------:R1:W-:Y:S07]  /*db40*/  MUFU.EX2 R158, R70 ;  /* 0x00000046009e7308 */ /* 0x0003ee0000000800 */
[C---:B------:R-:W-:Y:S01]  /*db50*/  HMMA.16816.F32.BF16 R48, R72.reuse, R94, R48 ;  /* 0x0000005e4830723c */ /* 0x040fe20000041830 */
[----:B------:R-:W-:Y:S07]  /*db60*/  LDSM.16.MT88.4 R92, [R222+0x6100] ;  /* 0x00610000de5c783b */ /* 0x000fee0000004200 */
[C---:B------:R-:W-:Y:S08]  /*db70*/  HMMA.16816.F32.BF16 R52, R72.reuse, R96, R52 ;  /* 0x000000604834723c */ /* 0x040ff00000041834 */
[C---:B------:R-:W-:Y:S01]  /*db80*/  HMMA.16816.F32.BF16 R56, R72.reuse, R98, R56 ;  /* 0x000000624838723c */ /* 0x040fe20000041838 */
[----:B------:R-:W-:Y:S03]  /*db90*/  LDSM.16.MT88.4 R96, [R225+0x6100] ;  /* 0x00610000e160783b */ /* 0x000fe60000004200 */
[--C-:B-1----:R-:W-:Y:S04]  /*dba0*/  FFMA.FTZ R70, R213, c[0x0][0x2d0], -R3.reuse ;  /* 0x0000b400d5467a23 */ /* 0x102fe80000010803 */
[C---:B------:R-:W-:Y:S01]  /*dbb0*/  HMMA.16816.F32.BF16 R60, R72.reuse, R100, R60 ;  /* 0x00000064483c723c */ /* 0x040fe2000004183c */
[----:B------:R1:W1:Y:S07]  /*dbc0*/  MUFU.EX2 R157, R70 ;  /* 0x00000046009d7308 */ /* 0x00026e0000000800 */
[----:B------:R-:W-:Y:S01]  /*dbd0*/  HMMA.16816.F32.BF16 R64, R72, R102, R64 ;  /* 0x000000664840723c */ /* 0x000fe20000041840 */
[----:B------:R-:W-:Y:S06]  /*dbe0*/  LDSM.16.MT88.4 R100, [R222+0x2900] ;  /* 0x00290000de64783b */ /* 0x000fec0000004200 */
[----:B------:R-:W-:Y:S02]  /*dbf0*/  F2FP.BF16.PACK_AB R72, R189, R191 ;  /* 0x000000bfbd48723e */ /* 0x000fe400000010ff */
[----:B----4-:R-:W-:Y:S03]  /*dc00*/  F2FP.BF16.PACK_AB R74, R188, R190 ;  /* 0x000000bebc4a723e */ /* 0x010fe600000010ff */
[--C-:B-1----:R-:W-:Y:S01]  /*dc10*/  FFMA.FTZ R70, R207, c[0x0][0x2d0], -R3.reuse ;  /* 0x0000b400cf467a23 */ /* 0x102fe20000010803 */
[----:B------:R-:W-:Y:S03]  /*dc20*/  F2FP.BF16.PACK_AB R73, R157, R158 ;  /* 0x0000009e9d49723e */ /* 0x000fe600000010ff */
[----:B------:R1:W-:Y:S02]  /*dc30*/  MUFU.EX2 R115, R70 ;  /* 0x0000004600737308 */ /* 0x0003e40000000800 */
[----:B-1----:R-:W-:Y:S08]  /*dc40*/  FFMA.FTZ R70, R214, c[0x0][0x2d0], -R3 ;  /* 0x0000b400d6467a23 */ /* 0x002ff00000010803 */
        /* <DEDUP_REMOVED lines=12> */
[C---:B---3--:R-:W-:Y:S08]  /*dd10*/  HMMA.16816.F32.BF16 R20, R72.reuse, R84, R20 ;  /* 0x000000544814723c */ /* 0x048ff00000041814 */
[C---:B------:R-:W-:Y:S01]  /*dd20*/  HMMA.16816.F32.BF16 R24, R72.reuse, R86, R24 ;  /* 0x000000564818723c */ /* 0x040fe20000041818 */
[----:B------:R-:W3:Y:S07]  /*dd30*/  LDSM.16.MT88.4 R84, [R225+0x5900] ;  /* 0x00590000e154783b */ /* 0x000eee0000004200 */
[C---:B--2---:R-:W-:Y:S04]  /*dd40*/  HMMA.16816.F32.BF16 R28, R72.reuse, R76, R28 ;  /* 0x0000004c481c723c */ /* 0x044fe8000004181c */
[--C-:B-1----:R-:W-:Y:S04]  /*dd50*/  FFMA.FTZ R70, R244, c[0x0][0x2d0], -R71.reuse ;  /* 0x0000b400f4467a23 */ /* 0x102fe80000010847 */
[C---:B------:R-:W-:Y:S01]  /*dd60*/  HMMA.16816.F32.BF16 R32, R72.reuse, R78, R32 ;  /* 0x0000004e4820723c */ /* 0x040fe20000041820 */
[----:B------:R1:W-:Y:S01]  /*dd70*/  MUFU.EX2 R169, R70 ;  /* 0x0000004600a97308 */ /* 0x0003e20000000800 */
[----:B------:R-:W2:Y:S06]  /*dd80*/  LDSM.16.MT88.4 R76, [R224+0x5900] ;  /* 0x00590000e04c783b */ /* 0x000eac0000004200 */
[C---:B----4-:R-:W-:Y:S08]  /*dd90*/  HMMA.16816.F32.BF16 R36, R72.reuse, R80, R36 ;  /* 0x000000504824723c */ /* 0x050ff00000041824 */
[C---:B------:R-:W-:Y:S01]  /*dda0*/  HMMA.16816.F32.BF16 R40, R72.reuse, R82, R40 ;  /* 0x000000524828723c */ /* 0x040fe20000041828 */
[----:B------:R-:W4:Y:S07]  /*ddb0*/  LDSM.16.MT88.4 R80, [R221+0x2100] ;  /* 0x00210000dd50783b */ /* 0x000f2e0000004200 */
[C---:B------:R-:W-:Y:S04]  /*ddc0*/  HMMA.16816.F32.BF16 R44, R72.reuse, R88, R44 ;  /* 0x00000058482c723c */ /* 0x040fe8000004182c */
[----:B-1----:R-:W-:Y:S04]  /*ddd0*/  FFMA.FTZ R70, R246, c[0x0][0x2d0], -R71 ;  /* 0x0000b400f6467a23 */ /* 0x002fe80000010847 */
[C---:B------:R-:W-:Y:S01]  /*dde0*/  HMMA.16816.F32.BF16 R48, R72.reuse, R90, R48 ;  /* 0x0000005a4830723c */ /* 0x040fe20000041830 */
[----:B------:R1:W1:Y:S01]  /*ddf0*/  MUFU.EX2 R168, R70 ;  /* 0x0000004600a87308 */ /* 0x0002620000000800 */
[----:B------:R-:W4:Y:S06]  /*de00*/  LDSM.16.MT88.4 R88, [R222+0x2100] ;  /* 0x00210000de58783b */ /* 0x000f2c0000004200 */
[C---:B---3--:R-:W-:Y:S08]  /*de10*/  HMMA.16816.F32.BF16 R52, R72.reuse, R84, R52 ;  /* 0x000000544834723c */ /* 0x048ff00000041834 */
[C---:B------:R-:W-:Y:S01]  /*de20*/  HMMA.16816.F32.BF16 R56, R72.reuse, R86, R56 ;  /* 0x000000564838723c */ /* 0x040fe20000041838 */
[----:B------:R-:W3:Y:S07]  /*de30*/  LDSM.16.MT88.4 R84, [R225+0x2100] ;  /* 0x00210000e154783b */ /* 0x000eee0000004200 */
        /* <DEDUP_REMOVED lines=17> */
[C---:B----4-:R-:W-:Y:S08]  /*df50*/  HMMA.16816.F32.BF16 R4, R72.reuse, R80, R4 ;  /* 0x000000504804723c */ /* 0x050ff00000041804 */
[C---:B------:R-:W-:Y:S01]  /*df60*/  HMMA.16816.F32.BF16 R8, R72.reuse, R82, R8 ;  /* 0x000000524808723c */ /* 0x040fe20000041808 */
[----:B------:R-:W4:Y:S07]  /*df70*/  LDSM.16.MT88.4 R80, [R221+0x6100] ;  /* 0x00610000dd50783b */ /* 0x000f2e0000004200 */
[C---:B------:R-:W-:Y:S04]  /*df80*/  HMMA.16816.F32.BF16 R12, R72.reuse, R88, R12 ;  /* 0x00000058480c723c */ /* 0x040fe8000004180c */
[--C-:B-1----:R-:W-:Y:S04]  /*df90*/  FFMA.FTZ R70, R252, c[0x0][0x2d0], -R71.reuse ;  /* 0x0000b400fc467a23 */ /* 0x102fe80000010847 */
[C---:B------:R-:W-:Y:S01]  /*dfa0*/  HMMA.16816.F32.BF16 R16, R72.reuse, R90, R16 ;  /* 0x0000005a4810723c */ /* 0x040fe20000041810 */
[----:B------:R1:W5:Y:S01]  /*dfb0*/  MUFU.EX2 R162, R70 ;  /* 0x0000004600a27308 */ /* 0x0003620000000800 */
[----:B------:R-:W5:Y:S06]  /*dfc0*/  LDSM.16.MT88.4 R88, [R224+0x6100] ;  /* 0x00610000e058783b */ /* 0x000f6c0000004200 */
        /* <DEDUP_REMOVED lines=37> */
[C---:B---3--:R-:W-:Y:S08]  /*e220*/  HMMA.16816.F32.BF16 R4, R72.reuse, R84, R4 ;  /* 0x000000544804723c */ /* 0x048ff00000041804 */
[C---:B------:R-:W-:Y:S01]  /*e230*/  HMMA.16816.F32.BF16 R8, R72.reuse, R86, R8 ;  /* 0x000000564808723c */ /* 0x040fe20000041808 */
[----:B------:R-:W3:Y:S07]  /*e240*/  LDSM.16.MT88.4 R84, [R221+0x6900] ;  /* 0x00690000dd54783b */ /* 0x000eee0000004200 */
[C---:B------:R-:W-:Y:S04]  /*e250*/  HMMA.16816.F32.BF16 R12, R72.reuse, R100, R12 ;  /* 0x00000064480c723c */ /* 0x040fe8000004180c */
[--C-:B-1----:R-:W-:Y:S01]  /*e260*/  FFMA.FTZ R70, R152, c[0x0][0x2d0], -R71.reuse ;  /* 0x0000b40098467a23 */ /* 0x102fe20000010847 */
[----:B------:R-:W-:Y:S03]  /*e270*/  MOV R152, R155 ;  /* 0x0000009b00987202 */ /* 0x000fe60000000f00 */
[C---:B------:R-:W-:Y:S01]  /*e280*/  HMMA.16816.F32.BF16 R16, R72.reuse, R102, R16 ;  /* 0x000000664810723c */ /* 0x040fe20000041810 */
[----:B------:R1:W5:Y:S01]  /*e290*/  MUFU.EX2 R155, R70 ;  /* 0x00000046009b7308 */ /* 0x0003620000000800 */
[----:B------:R-:W-:Y:S06]  /*e2a0*/  LDSM.16.MT88.4 R100, [R224+0x7100] ;  /* 0x00710000e064783b */ /* 0x000fec0000004200 */
[C---:B--2---:R-:W-:Y:S08]  /*e2b0*/  HMMA.16816.F32.BF16 R20, R72.reuse, R76, R20 ;  /* 0x0000004c4814723c */ /* 0x044ff00000041814 */
[C---:B------:R-:W-:Y:S01]  /*e2c0*/  HMMA.16816.F32.BF16 R24, R72.reuse, R78, R24 ;  /* 0x0000004e4818723c */ /* 0x040fe20000041818 */
[----:B------:R-:W2:Y:S07]  /*e2d0*/  LDSM.16.MT88.4 R76, [R225+0x6900] ;  /* 0x00690000e14c783b */ /* 0x000eae0000004200 */
[C---:B----4-:R-:W-:Y:S04]  /*e2e0*/  HMMA.16816.F32.BF16 R28, R72.reuse, R80, R28 ;  /* 0x00000050481c723c */ /* 0x050fe8000004181c */
[--C-:B-1----:R-:W-:Y:S04]  /*e2f0*/  FFMA.FTZ R70, R154, c[0x0][0x2d0], -R71.reuse ;  /* 0x0000b4009a467a23 */ /* 0x102fe80000010847 */
[C---:B------:R-:W-:Y:S01]  /*e300*/  HMMA.16816.F32.BF16 R32, R72.reuse, R82, R32 ;  /* 0x000000524820723c */ /* 0x040fe20000041820 */
[----:B------:R1:W-:Y:S01]  /*e310*/  MUFU.EX2 R154, R70 ;  /* 0x00000046009a7308 */ /* 0x0003e20000000800 */
[----:B------:R-:W4:Y:S06]  /*e320*/  LDSM.16.MT88.4 R80, [R224+0x6900] ;  /* 0x00690000e050783b */ /* 0x000f2c0000004200 */
        /* <DEDUP_REMOVED lines=11> */
[C---:B----4-:R-:W-:Y:S04]  /*e3e0*/  HMMA.16816.F32.BF16 R60, R72.reuse, R80, R60 ;  /* 0x00000050483c723c */ /* 0x050fe8000004183c */
[--C-:B-1----:R-:W-:Y:S01]  /*e3f0*/  FFMA.FTZ R70, R110, c[0x0][0x2d0], -R3.reuse ;  /* 0x0000b4006e467a23 */ /* 0x102fe20000010803 */
[----:B------:R-:W-:Y:S03]  /*e400*/  MOV R110, R139 ;  /* 0x0000008b006e7202 */ /* 0x000fe60000000f00 */
[----:B------:R-:W-:Y:S01]  /*e410*/  HMMA.16816.F32.BF16 R64, R72, R82, R64 ;  /* 0x000000524840723c */ /* 0x000fe20000041840 */
[----:B------:R1:W-:Y:S01]  /*e420*/  MUFU.EX2 R129, R70 ;  /* 0x0000004600817308 */ /* 0x0003e20000000800 */
[----:B------:R-:W4:Y:S05]  /*e430*/  LDSM.16.MT88.4 R80, [R225+0x3100] ;  /* 0x00310000e150783b */ /* 0x000f2a0000004200 */
[----:B-----5:R-:W-:Y:S02]  /*e440*/  F2FP.BF16.PACK_AB R72, R155, R156 ;  /* 0x0000009c9b48723e */ /* 0x020fe400000010ff */
[----:B------:R-:W-:Y:S03]  /*e450*/  F2FP.BF16.PACK_AB R74, R153, R154 ;  /* 0x0000009a994a723e */ /* 0x000fe600000010ff */
[--C-:B-1----:R-:W-:Y:S02]  /*e460*/  FFMA.FTZ R70, R109, c[0x0][0x2d0], -R3.reuse ;  /* 0x0000b4006d467a23 */ /* 0x102fe40000010803 */
[----:B------:R-:W5:Y:S02]  /*e470*/  LDL.LU R109, [R1+0x18] ;  /* 0x00001800016d7983 */ /* 0x000f640000300800 */
[----:B------:R1:W1:Y:S02]  /*e480*/  MUFU.EX2 R128, R70 ;  /* 0x0000004600807308 */ /* 0x0002640000000800 */
[--C-:B-1----:R-:W-:Y:S01]  /*e490*/  FFMA.FTZ R70, R148, c[0x0][0x2d0], -R3.reuse ;  /* 0x0000b40094467a23 */ /* 0x102fe20000010803 */
[----:B------:R-:W-:Y:S07]  /*e4a0*/  F2FP.BF16.PACK_AB R73, R128, R129 ;  /* 0x000000818049723e */ /* 0x000fee00000010ff */
[----:B------:R1:W-:Y:S02]  /*e4b0*/  MUFU.EX2 R148, R70 ;  /* 0x0000004600947308 */ /* 0x0003e40000000800 */
[----:B-1----:R-:W-:Y:S02]  /*e4c0*/  FFMA.FTZ R70, R108, c[0x0][0x2d0], -R3 ;  /* 0x0000b4006c467a23 */ /* 0x002fe40000010803 */
        /* <DEDUP_REMOVED lines=8> */
[C---:B--2---:R-:W-:Y:S04]  /*e550*/  HMMA.16816.F32.BF16 R12, R72.reuse, R76, R12 ;  /* 0x0000004c480c723c */ /* 0x044fe8000004180c */
[--C-:B-1----:R-:W-:Y:S04]  /*e560*/  FFMA.FTZ R70, R151, c[0x0][0x2d0], -R71.reuse ;  /* 0x0000b40097467a23 */ /* 0x102fe80000010847 */
[C---:B------:R-:W-:Y:S01]  /*e570*/  HMMA.16816.F32.BF16 R16, R72.reuse, R78, R16 ;  /* 0x0000004e4810723c */ /* 0x040fe20000041810 */
[----:B------:R1:W2:Y:S01]  /*e580*/  MUFU.EX2 R151, R70 ;  /* 0x0000004600977308 */ /* 0x0002a20000000800 */
[----:B------:R-:W3:Y:S06]  /*e590*/  LDSM.16.MT88.4 R76, [R221+0x3900] ;  /* 0x00390000dd4c783b */ /* 0x000eec0000004200 */
[C---:B----4-:R-:W-:Y:S08]  /*e5a0*/  HMMA.16816.F32.BF16 R20, R72.reuse, R80, R20 ;  /* 0x000000504814723c */ /* 0x050ff00000041814 */
[C---:B------:R-:W-:Y:S08]  /*e5b0*/  HMMA.16816.F32.BF16 R24, R72.reuse, R82, R24 ;  /* 0x000000524818723c */ /* 0x040ff00000041818 */
[C---:B------:R-:W-:Y:S04]  /*e5c0*/  HMMA.16816.F32.BF16 R28, R72.reuse, R88, R28 ;  /* 0x00000058481c723c */ /* 0x040fe8000004181c */
[--C-:B-1----:R-:W-:Y:S01]  /*e5d0*/  FFMA.FTZ R70, R150, c[0x0][0x2d0], -R71.reuse ;  /* 0x0000b40096467a23 */ /* 0x102fe20000010847 */
[----:B--2---:R-:W-:Y:S03]  /*e5e0*/  F2FP.BF16.PACK_AB R132, R151, R152 ;  /* 0x000000989784723e */ /* 0x004fe600000010ff */
        /* <DEDUP_REMOVED lines=13> */
[----:B--2---:R-:W-:Y:S03]  /*e6c0*/  F2FP.BF16.PACK_AB R134, R149, R150 ;  /* 0x000000969586723e */ /* 0x004fe600000010ff */
[----:B------:R-:W-:Y:S01]  /*e6d0*/  HMMA.16816.F32.BF16 R64, R72, R102, R64 ;  /* 0x000000664840723c */ /* 0x000fe20000041840 */
[----:B------:R1:W-:Y:S01]  /*e6e0*/  MUFU.EX2 R138, R70 ;  /* 0x00000046008a7308 */ /* 0x0003e20000000800 */
[----:B------:R-:W2:Y:S02]  /*e6f0*/  LDSM.16.MT88.4 R100, [R224+0x3900] ;  /* 0x00390000e064783b */ /* 0x000ea40000004200 */
[--C-:B-1----:R-:W-:Y:S02]  /*e700*/  FFMA.FTZ R70, R110, c[0x0][0x2d0], -R3.reuse ;  /* 0x0000b4006e467a23 */ /* 0x102fe40000010803 */
[----:B------:R-:W-:Y:S05]  /*e710*/  FFMA.FTZ R3, R137, c[0x0][0x2d0], -R3 ;  /* 0x0000b40089037a23 */ /* 0x000fea0000010803 */
[----:B------:R-:W1:Y:S10]  /*e720*/  MUFU.EX2 R71, R70 ;  /* 0x0000004600477308 */ /* 0x000e740000000800 */
[----:B------:R-:W4:Y:S01]  /*e730*/  MUFU.EX2 R70, R3 ;  /* 0x0000000300467308 */ /* 0x000f220000000800 */
[----:B-1----:R-:W-:Y:S02]  /*e740*/  F2FP.BF16.PACK_AB R133, R71, R138 ;  /* 0x0000008a4785723e */ /* 0x002fe400000010ff */
[----:B----4-:R-:W-:Y:S07]  /*e750*/  F2FP.BF16.PACK_AB R135, R70, R136 ;  /* 0x000000884687723e */ /* 0x010fee00000010ff */
[C---:B------:R-:W-:Y:S01]  /*e760*/  HMMA.16816.F32.BF16 R72, R132.reuse, R76, R4 ;  /* 0x0000004c8448723c */ /* 0x040fe20000041804 */
[----:B------:R-:W-:Y:S07]  /*e770*/  LDSM.16.MT88.4 R4, [R224+0x7900] ;  /* 0x00790000e004783b */ /* 0x000fee0000004200 */
[C---:B------:R-:W-:Y:S08]  /*e780*/  HMMA.16816.F32.BF16 R76, R132.reuse, R78, R8 ;  /* 0x0000004e844c723c */ /* 0x040ff00000041808 */
[C---:B------:R-:W-:Y:S04]  /*e790*/  HMMA.16816.F32.BF16 R80, R132.reuse, R104, R12 ;  /* 0x000000688450723c */ /* 0x040fe8000004180c */
[----:B-----5:R-:W-:Y:S04]  /*e7a0*/  FFMA.FTZ R2, R2, R109, R218 ;  /* 0x0000006d02027223 */ /* 0x020fe800000100da */
[----:B------:R-:W-:Y:S01]  /*e7b0*/  FADD.FTZ R2, R217, R2 ;  /* 0x00000002d9027221 */ /* 0x000fe20000010000 */
[C---:B------:R-:W-:Y:S03]  /*e7c0*/  HMMA.16816.F32.BF16 R84, R132.reuse, R106, R16 ;  /* 0x0000006a8454723c */ /* 0x040fe60000041810 */
[----:B------:R-:W-:Y:S04]  /*e7d0*/  FADD.FTZ R2, R216, R2 ;  /* 0x00000002d8027221 */ /* 0x000fe80000010000 */
[----:B------:R-:W-:Y:S01]  /*e7e0*/  FADD.FTZ R2, R215, R2 ;  /* 0x00000002d7027221 */ /* 0x000fe20000010000 */
[C---:B---3--:R-:W-:Y:S04]  /*e7f0*/  HMMA.16816.F32.BF16 R88, R132.reuse, R92, R20 ;  /* 0x0000005c8458723c */ /* 0x048fe80000041814 */
[----:B------:R-:W-:Y:S04]  /*e800*/  FADD.FTZ R2, R212, R2 ;  /* 0x00000002d4027221 */ /* 0x000fe80000010000 */
[----:B------:R-:W-:Y:S01]  /*e810*/  FADD.FTZ R2, R206, R2 ;  /* 0x00000002ce027221 */ /* 0x000fe20000010000 */
[C---:B------:R-:W-:Y:S03]  /*e820*/  HMMA.16816.F32.BF16 R92, R132.reuse, R94, R24 ;  /* 0x0000005e845c723c */ /* 0x040fe60000041818 */
[----:B------:R-:W-:Y:S04]  /*e830*/  FADD.FTZ R2, R204, R2 ;  /* 0x00000002cc027221 */ /* 0x000fe80000010000 */
[----:B------:R-:W-:Y:S01]  /*e840*/  FADD.FTZ R2, R203, R2 ;  /* 0x00000002cb027221 */ /* 0x000fe20000010000 */
[C---:B--2---:R-:W-:Y:S04]  /*e850*/  HMMA.16816.F32.BF16 R96, R132.reuse, R100, R28 ;  /* 0x000000648460723c */ /* 0x044fe8000004181c */
[----:B------:R-:W-:Y:S04]  /*e860*/  FADD.FTZ R2, R199, R2 ;  /* 0x00000002c7027221 */ /* 0x000fe80000010000 */
[----:B------:R-:W-:Y:S01]  /*e870*/  FADD.FTZ R2, R198, R2 ;  /* 0x00000002c6027221 */ /* 0x000fe20000010000 */
[C---:B------:R-:W-:Y:S03]  /*e880*/  HMMA.16816.F32.BF16 R100, R132.reuse, R102, R32 ;  /* 0x000000668464723c */ /* 0x040fe60000041820 */
[----:B------:R-:W-:Y:S04]  /*e890*/  FADD.FTZ R2, R197, R2 ;  /* 0x00000002c5027221 */ /* 0x000fe80000010000 */
[----:B------:R-:W-:Y:S05]  /*e8a0*/  FADD.FTZ R2, R196, R2 ;  /* 0x00000002c4027221 */ /* 0x000fea0000010000 */
[----:B------:R-:W-:Y:S04]  /*e8b0*/  FADD.FTZ R2, R191, R2 ;  /* 0x00000002bf027221 */ /* 0x000fe80000010000 */
[----:B------:R-:W-:Y:S02]  /*e8c0*/  FADD.FTZ R2, R189, R2 ;  /* 0x00000002bd027221 */ /* 0x000fe40000010000 */
[----:B------:R-:W-:Y:S02]  /*e8d0*/  FFMA.FTZ R0, R0, R108, R167 ;  /* 0x0000006c00007223 */ /* 0x000fe400000100a7 */
[----:B------:R-:W-:Y:S01]  /*e8e0*/  FADD.FTZ R2, R190, R2 ;  /* 0x00000002be027221 */ /* 0x000fe20000010000 */
[----:B------:R-:W1:Y:S01]  /*e8f0*/  LDSM.16.MT88.4 R108, [R221+0x7900] ;  /* 0x00790000dd6c783b */ /* 0x000e620000004200 */
        /* <DEDUP_REMOVED lines=13> */
[----:B------:R-:W-:Y:S01]  /*e9d0*/  FADD.FTZ R2, R162, R2 ;  /* 0x00000002a2027221 */ /* 0x000fe20000010000 */
[----:B------:R-:W2:Y:S01]  /*e9e0*/  LDSM.16.MT88.4 R116, [R222+0x7900] ;  /* 0x00790000de74783b */ /* 0x000ea20000004200 */
[----:B------:R-:W-:Y:S02]  /*e9f0*/  FADD.FTZ R0, R127, R0 ;  /* 0x000000007f007221 */ /* 0x000fe40000010000 */
[----:B------:R-:W-:Y:S02]  /*ea00*/  FADD.FTZ R2, R161, R2 ;  /* 0x00000002a1027221 */ /* 0x000fe40000010000 */
[----:B------:R-:W-:Y:S02]  /*ea10*/  FADD.FTZ R0, R126, R0 ;  /* 0x000000007e007221 */ /* 0x000fe40000010000 */
[----:B------:R-:W-:Y:S02]  /*ea20*/  FADD.FTZ R2, R160, R2 ;  /* 0x00000002a0027221 */ /* 0x000fe40000010000 */
[----:B------:R-:W-:Y:S02]  /*ea30*/  FADD.FTZ R0, R125, R0 ;  /* 0x000000007d007221 */ /* 0x000fe40000010000 */
[----:B------:R-:W-:Y:S01]  /*ea40*/  FADD.FTZ R2, R156, R2 ;  /* 0x000000029c027221 */ /* 0x000fe20000010000 */
[C---:B-1----:R-:W-:Y:S03]  /*ea50*/  HMMA.16816.F32.BF16 R104, R132.reuse, R108, R36 ;  /* 0x0000006c8468723c */ /* 0x042fe60000041824 */
[----:B------:R-:W-:Y:S02]  /*ea60*/  FADD.FTZ R0, R124, R0 ;  /* 0x000000007c007221 */ /* 0x000fe40000010000 */
[----:B------:R-:W1:Y:S01]  /*ea70*/  LDSM.16.MT88.4 R124, [R225+0x7900] ;  /* 0x00790000e17c783b */ /* 0x000e620000004200 */
[----:B------:R-:W-:Y:S02]  /*ea80*/  FADD.FTZ R2, R155, R2 ;  /* 0x000000029b027221 */ /* 0x000fe40000010000 */
[C---:B------:R-:W-:Y:S04]  /*ea90*/  HMMA.16816.F32.BF16 R108, R132.reuse, R110, R40 ;  /* 0x0000006e846c723c */ /* 0x040fe80000041828 */
[----:B------:R-:W-:Y:S02]  /*eaa0*/  FADD.FTZ R0, R158, R0 ;  /* 0x000000009e007221 */ /* 0x000fe40000010000 */
[----:B------:R-:W-:Y:S02]  /*eab0*/  FADD.FTZ R2, R154, R2 ;  /* 0x000000029a027221 */ /* 0x000fe40000010000 */
[----:B------:R-:W-:Y:S04]  /*eac0*/  FADD.FTZ R0, R157, R0 ;  /* 0x000000009d007221 */ /* 0x000fe80000010000 */
[----:B------:R-:W-:Y:S02]  /*ead0*/  FADD.FTZ R0, R115, R0 ;  /* 0x0000000073007221 */ /* 0x000fe40000010000 */
[----:B------:R-:W-:Y:S02]  /*eae0*/  FADD.FTZ R2, R153, R2 ;  /* 0x0000000299027221 */ /* 0x000fe40000010000 */
        /* <DEDUP_REMOVED lines=32> */
.L_x_504:
        /* <DEDUP_REMOVED lines=93> */
.L_x_500:
[----:B------:R-:W-:Y:S05]  /*f2c0*/  @P2 BRA `(.L_x_506) ;  /* 0x000012b000002947 */ /* 0x000fea0003800000 */
[----:B------:R-:W2:Y:S01]  /*f2d0*/  LDL R34, [R1+0x50] ;  /* 0x0000500001227983 */ /* 0x000ea20000100800 */
[----:B------:R-:W-:Y:S02]  /*f2e0*/  F2FP.BF16.PACK_AB R27, R27, R72 ;  /* 0x000000481b1b723e */ /* 0x000fe400000010ff */
[----:B------:R-:W-:Y:S01]  /*f2f0*/  F2FP.BF16.PACK_AB R75, R75, R74 ;  /* 0x0000004a4b4b723e */ /* 0x000fe200000010ff */
[----:B------:R-:W1:Y:S01]  /*f300*/  S2R R32, SR_TID.X ;  /* 0x0000000000207919 */ /* 0x000e620000002100 */
        /* <DEDUP_REMOVED lines=12> */
[----:B-1----:R-:W-:Y:S02]  /*f3d0*/  SHF.R.S32.HI R33, RZ, 0x1f, R32 ;  /* 0x0000001fff217819 */ /* 0x002fe40000011420 */
[----:B------:R-:W-:-:S02]  /*f3e0*/  F2FP.BF16.PACK_AB R24, R24, R100 ;  /* 0x000000641818723e */ /* 0x000fc400000010ff */
[CC--:B------:R-:W-:Y:S02]  /*f3f0*/  LEA.HI R2, R33.reuse, R32.reuse, RZ, 0x2 ;  /* 0x0000002021027211 */ /* 0x0c0fe400078f10ff */
[----:B------:R-:W-:Y:S02]  /*f400*/  LEA.HI R29, R33, R32, RZ, 0x5 ;  /* 0x00000020211d7211 */ /* 0x000fe400078f28ff */
[--C-:B------:R-:W-:Y:S02]  /*f410*/  SHF.R.S32.HI R4, RZ, 0x2, R2.reuse ;  /* 0x00000002ff047819 */ /* 0x100fe40000011402 */
[----:B------:R-:W-:Y:S02]  /*f420*/  SHF.R.S32.HI R0, RZ, 0x1f, R2 ;  /* 0x0000001fff007819 */ /* 0x000fe40000011402 */
[----:B------:R-:W-:Y:S02]  /*f430*/  SHF.R.S32.HI R28, RZ, 0x5, R29 ;  /* 0x00000005ff1c7819 */ /* 0x000fe4000001141d */
[----:B------:R-:W-:-:S02]  /*f440*/  LEA.HI R0, R0, R4, RZ, 0x3 ;  /* 0x0000000400007211 */ /* 0x000fc400078f18ff */
[----:B------:R-:W-:Y:S02]  /*f450*/  F2FP.BF16.PACK_AB R102, R103, R102 ;  /* 0x000000666766723e */ /* 0x000fe400000010ff */
[----:B------:R-:W-:Y:S02]  /*f460*/  LOP3.LUT R0, R0, 0xfffffff8, RZ, 0xc0, !PT ;  /* 0xfffffff800007812 */ /* 0x000fe400078ec0ff */
[----:B------:R-:W-:Y:S02]  /*f470*/  F2FP.BF16.PACK_AB R22, R22, R104 ;  /* 0x000000681616723e */ /* 0x000fe400000010ff */
[----:B------:R-:W-:Y:S01]  /*f480*/  F2FP.BF16.PACK_AB R107, R107, R106 ;  /* 0x0000006a6b6b723e */ /* 0x000fe200000010ff */
[----:B------:R-:W-:Y:S01]  /*f490*/  IMAD.IADD R4, R4, 0x1, -R0 ;  /* 0x0000000104047824 */ /* 0x000fe200078e0a00 */
[----:B------:R-:W-:Y:S02]  /*f4a0*/  LOP3.LUT R0, R2, 0xfffffffc, RZ, 0xc0, !PT ;  /* 0xfffffffc02007812 */ /* 0x000fe400078ec0ff */
[----:B------:R-:W-:Y:S01]  /*f4b0*/  F2FP.BF16.PACK_AB R21, R21, R108 ;  /* 0x0000006c1515723e */ /* 0x000fe200000010ff */
[C---:B------:R-:W-:Y:S01]  /*f4c0*/  IMAD.SHL.U32 R2, R4.reuse, 0x40, RZ ;  /* 0x0000004004027824 */ /* 0x040fe200078e00ff */
[----:B------:R-:W-:Y:S01]  /*f4d0*/  LOP3.LUT R3, R4, 0x1, RZ, 0xc0, !PT ;  /* 0x0000000104037812 */ /* 0x000fe200078ec0ff */
[----:B------:R-:W-:Y:S01]  /*f4e0*/  IMAD.IADD R23, R32, 0x1, -R0 ;  /* 0x0000000120177824 */ /* 0x000fe200078e0a00 */
[----:B------:R-:W-:-:S02]  /*f4f0*/  F2FP.BF16.PACK_AB R111, R111, R110 ;  /* 0x0000006e6f6f723e */ /* 0x000fc400000010ff */
[----:B------:R-:W-:Y:S01]  /*f500*/  LOP3.LUT R0, R2, 0x1c0, RZ, 0xc0, !PT ;  /* 0x000001c002007812 */ /* 0x000fe200078ec0ff */
[----:B------:R-:W-:Y:S01]  /*f510*/  IMAD R2, R28, 0x200, R23 ;  /* 0x000002001c027824 */ /* 0x000fe200078e0217 */
[----:B------:R-:W-:Y:S02]  /*f520*/  ISETP.NE.U32.AND P0, PT, R3, 0x1, PT ;  /* 0x000000010300780c */ /* 0x000fe40003f05070 */
[----:B------:R-:W-:Y:S02]  /*f530*/  LEA.HI R0, R0, R0, RZ, 0x1d ;  /* 0x0000000000007211 */ /* 0x000fe400078fe8ff */
[----:B------:R-:W-:Y:S01]  /*f540*/  R2P PR, R4, 0x6 ;  /* 0x0000000604007804 */ /* 0x000fe20000000000 */
[----:B------:R-:W-:Y:S01]  /*f550*/  IMAD.MOV.U32 R4, RZ, RZ, 0x20 ;  /* 0x00000020ff047424 */ /* 0x000fe200078e00ff */
[----:B------:R-:W-:Y:S01]  /*f560*/  F2FP.BF16.PACK_AB R20, R20, R112 ;  /* 0x000000701414723e */ /* 0x000fe200000010ff */
[----:B------:R-:W-:Y:S01]  /*f570*/  IMAD.U32 R0, R2, 0x2, R0 ;  /* 0x0000000202007824 */ /* 0x000fe200078e0000 */
[----:B------:R-:W-:-:S02]  /*f580*/  F2FP.BF16.PACK_AB R19, R19, R114 ;  /* 0x000000721313723e */ /* 0x000fc400000010ff */
[----:B------:R-:W-:Y:S01]  /*f590*/  SEL R4, R4, 0xffffffe0, !P1 ;  /* 0xffffffe004047807 */ /* 0x000fe20004800000 */
[----:B------:R-:W-:Y:S01]  /*f5a0*/  IMAD.SHL.U32 R0, R0, 0x2, RZ ;  /* 0x0000000200007824 */ /* 0x000fe200078e00ff */
[----:B------:R-:W-:Y:S01]  /*f5b0*/  BAR.SYNC.DEFER_BLOCKING 0x1, 0x100 ;  /* 0x0044000000007b1d */ /* 0x000fe20000010000 */
[----:B------:R-:W-:Y:S02]  /*f5c0*/  F2FP.BF16.PACK_AB R18, R18, R116 ;  /* 0x000000741212723e */ /* 0x000fe400000010ff */
[----:B------:R-:W-:Y:S02]  /*f5d0*/  F2FP.BF16.PACK_AB R17, R17, R118 ;  /* 0x000000761111723e */ /* 0x000fe400000010ff */
[C---:B------:R-:W-:Y:S02]  /*f5e0*/  IADD3 R3, R0.reuse, 0x80, RZ ;  /* 0x0000008000037810 */ /* 0x040fe40007ffe0ff */
[C---:B------:R-:W-:Y:S02]  /*f5f0*/  IADD3 R2, R0.reuse, 0x70, RZ ;  /* 0x0000007000027810 */ /* 0x040fe40007ffe0ff */
[----:B------:R-:W-:Y:S01]  /*f600*/  @P0 IADD3 R2, R3, 0x10, RZ ;  /* 0x0000001003020810 */ /* 0x000fe20007ffe0ff */
[----:B------:R-:W-:Y:S01]  /*f610*/  IMAD.IADD R3, R0, 0x1, R4 ;  /* 0x0000000100037824 */ /* 0x000fe200078e0204 */
[----:B------:R-:W-:-:S02]  /*f620*/  F2FP.BF16.PACK_AB R16, R16, R120 ;  /* 0x000000781010723e */ /* 0x000fc400000010ff */
[----:B------:R-:W-:Y:S01]  /*f630*/  F2FP.BF16.PACK_AB R13, R13, R122 ;  /* 0x0000007a0d0d723e */ /* 0x000fe200000010ff */
[----:B------:R-:W-:Y:S01]  /*f640*/  IMAD.IADD R4, R4, 0x1, R2 ;  /* 0x0000000104047824 */ /* 0x000fe200078e0202 */
[----:B------:R-:W-:Y:S02]  /*f650*/  F2FP.BF16.PACK_AB R12, R12, R124 ;  /* 0x0000007c0c0c723e */ /* 0x000fe400000010ff */
[----:B------:R-:W-:Y:S02]  /*f660*/  F2FP.BF16.PACK_AB R11, R11, R126 ;  /* 0x0000007e0b0b723e */ /* 0x000fe400000010ff */
[----:B------:R-:W-:Y:S02]  /*f670*/  F2FP.BF16.PACK_AB R9, R9, R128 ;  /* 0x000000800909723e */ /* 0x000fe400000010ff */
[----:B------:R-:W-:Y:S02]  /*f680*/  F2FP.BF16.PACK_AB R15, R15, R130 ;  /* 0x000000820f0f723e */ /* 0x000fe400000010ff */
[----:B------:R-:W-:Y:S01]  /*f690*/  F2FP.BF16.PACK_AB R14, R14, R132 ;  /* 0x000000840e0e723e */ /* 0x000fe200000010ff */
[----:B------:R1:W-:Y:S01]  /*f6a0*/  STS [R0+0x80], R27 ;  /* 0x0000801b00007388 */ /* 0x0003e20000000800 */
[----:B------:R-:W-:-:S02]  /*f6b0*/  F2FP.BF16.PACK_AB R10, R135, R134 ;  /* 0x00000086870a723e */ /* 0x000fc400000010ff */
[----:B------:R-:W-:Y:S01]  /*f6c0*/  ISETP.NE.U32.AND P0, PT, RZ, c[0x0][0x500], PT ;  /* 0x00014000ff007a0c */ /* 0x000fe20003f05070 */
[----:B------:R-:W-:Y:S01]  /*f6d0*/  STS [R0+0x480], R75 ;  /* 0x0004804b00007388 */ /* 0x000fe20000000800 */
[----:B------:R-:W-:Y:S02]  /*f6e0*/  ISETP.NE.U32.AND P1, PT, RZ, c[0x0][0x508], PT ;  /* 0x00014200ff007a0c */ /* 0x000fe40003f25070 */
        /* <DEDUP_REMOVED lines=53> */
.L_x_507:
[----:B---3--:R-:W-:Y:S01]  /*fa40*/  LOP3.LUT R0, R29, 0xffffffe0, RZ, 0xc0, !PT ;  /* 0xffffffe01d007812 */ /* 0x008fe200078ec0ff */
[----:B------:R-:W1:Y:S01]  /*fa50*/  S2R R13, SR_CTAID.Y ;  /* 0x00000000000d7919 */ /* 0x000e620000002600 */
[----:B------:R-:W-:Y:S01]  /*fa60*/  SHF.R.S32.HI R4, RZ, 0x1f, R28 ;  /* 0x0000001fff047819 */ /* 0x000fe2000001141c */
[----:B------:R-:W-:Y:S01]  /*fa70*/  IMAD.MOV.U32 R7, RZ, RZ, c[0x0][0x4e8] ;  /* 0x00013a00ff077624 */ /* 0x000fe200078e00ff */
[----:B------:R-:W-:Y:S01]  /*fa80*/  LEA.HI R16, R33, R32, RZ, 0x3 ;  /* 0x0000002021107211 */ /* 0x000fe200078f18ff */
[----:B------:R-:W-:Y:S01]  /*fa90*/  IMAD.IADD R0, R32, 0x1, -R0 ;  /* 0x0000000120007824 */ /* 0x000fe200078e0a00 */
[----:B------:R-:W2:Y:S01]  /*faa0*/  S2R R19, SR_CTAID.X ;  /* 0x0000000000137919 */ /* 0x000ea20000002500 */
[----:B------:R-:W-:Y:S01]  /*fab0*/  LEA.HI R4, R4, R28, RZ, 0x3 ;  /* 0x0000001c04047211 */ /* 0x000fe200078f18ff */
[----:B-----5:R-:W-:Y:S01]  /*fac0*/  IMAD R15, R15, c[0x0][0x4e8], RZ ;  /* 0x00013a000f0f7a24 */ /* 0x020fe200078e02ff */
[----:B------:R-:W-:Y:S01]  /*fad0*/  ISETP.NE.AND P1, PT, R7, 0x1, PT ;  /* 0x000000010700780c */ /* 0x000fe20003f25270 */
[----:B------:R-:W-:Y:S01]  /*fae0*/  BSSY B0, `(.L_x_508) ;  /* 0x0000079000007945 */ /* 0x000fe20003800000 */
[----:B------:R-:W-:-:S02]  /*faf0*/  SHF.R.S32.HI R6, RZ, 0x1f, R0 ;  /* 0x0000001fff067819 */ /* 0x000fc40000011400 */
[----:B------:R-:W-:Y:S02]  /*fb00*/  LOP3.LUT R5, R4, 0xffffff8, RZ, 0xc0, !PT ;  /* 0x0ffffff804057812 */ /* 0x000fe400078ec0ff */
[----:B------:R-:W-:Y:S02]  /*fb10*/  LEA.HI R4, R23, R23, RZ, 0x1 ;  /* 0x0000001717047211 */ /* 0x000fe400078f08ff */
[----:B------:R-:W-:Y:S02]  /*fb20*/  LEA.HI R6, R6, R0, RZ, 0x2 ;  /* 0x0000000006067211 */ /* 0x000fe400078f10ff */
[----:B------:R-:W-:Y:S02]  /*fb30*/  IADD3 R7, R28, -R5, RZ ;  /* 0x800000051c077210 */ /* 0x000fe40007ffe0ff */
[----:B------:R-:W-:Y:S02]  /*fb40*/  LOP3.LUT R4, R4, 0x1ffffffe, RZ, 0xc0, !PT ;  /* 0x1ffffffe04047812 */ /* 0x000fe400078ec0ff */
[----:B------:R-:W-:-:S02]  /*fb50*/  SHF.R.S32.HI R5, RZ, 0x2, R6 ;  /* 0x00000002ff057819 */ /* 0x000fc40000011406 */
[----:B------:R-:W-:Y:S01]  /*fb60*/  LOP3.LUT P2, RZ, R0, 0x3, RZ, 0xc0, !PT ;  /* 0x0000000300ff7812 */ /* 0x000fe2000784c0ff */
[----:B------:R-:W-:Y:S01]  /*fb70*/  IMAD R0, R3, c[0x0][0x3a0], RZ ;  /* 0x0000e80003007a24 */ /* 0x000fe200078e02ff */
[----:B------:R-:W-:Y:S01]  /*fb80*/  SEL R14, R34, RZ, !P0 ;  /* 0x000000ff220e7207 */ /* 0x000fe20004000000 */
[----:B------:R-:W-:Y:S01]  /*fb90*/  IMAD.IADD R8, R23, 0x1, -R4 ;  /* 0x0000000117087824 */ /* 0x000fe200078e0a04 */
[----:B------:R-:W-:Y:S01]  /*fba0*/  MOV R4, R2 ;  /* 0x0000000200047202 */ /* 0x000fe20000000f00 */
[----:B------:R-:W-:Y:S01]  /*fbb0*/  IMAD R17, R7, 0x10, R5 ;  /* 0x0000001007117824 */ /* 0x000fe200078e0205 */
[----:B-1----:R-:W-:Y:S01]  /*fbc0*/  SHF.R.S32.HI R7, RZ, 0x1f, R13 ;  /* 0x0000001fff077819 */ /* 0x002fe2000001140d */
[----:B------:R-:W-:Y:S01]  /*fbd0*/  IMAD R6, R2, c[0x0][0x3a4], R0 ;  /* 0x0000e90002067a24 */ /* 0x000fe200078e0200 */
[----:B------:R-:W-:Y:S01]  /*fbe0*/  LOP3.LUT R12, R16, 0xfffffff8, RZ, 0xc0, !PT ;  /* 0xfffffff8100c7812 */ /* 0x000fe200078ec0ff */
[----:B------:R-:W-:Y:S01]  /*fbf0*/  IMAD R0, R8, 0x8, R17 ;  /* 0x0000000808007824 */ /* 0x000fe200078e0211 */
[----:B------:R-:W-:Y:S01]  /*fc00*/  SHF.R.S32.HI R16, RZ, 0x3, R16 ;  /* 0x00000003ff107819 */ /* 0x000fe20000011410 */
[----:B------:R-:W-:Y:S01]  /*fc10*/  IMAD.MOV.U32 R5, RZ, RZ, R3 ;  /* 0x000000ffff057224 */ /* 0x000fe200078e0003 */
[----:B------:R-:W-:Y:S01]  /*fc20*/  LEA.HI R18, R33, R32, RZ, 0x6 ;  /* 0x0000002021127211 */ /* 0x000fe200078f30ff */
[----:B--2---:R-:W-:-:S02]  /*fc30*/  IMAD R8, R19, 0x80, R0 ;  /* 0x0000008013087824 */ /* 0x004fc400078e0200 */
[----:B------:R-:W-:-:S04]  /*fc40*/  IMAD.WIDE.U32 R2, R2, c[0x0][0x3a0], RZ ;  /* 0x0000e80002027a25 */ /* 0x000fc800078e00ff */
[----:B------:R-:W-:Y:S01]  /*fc50*/  IMAD.WIDE.U32 R10, R13, c[0x0][0x490], R4 ;  /* 0x000124000d0a7a25 */ /* 0x000fe200078e0004 */
[----:B------:R-:W-:Y:S02]  /*fc60*/  IADD3 R3, R3, R6, RZ ;  /* 0x0000000603037210 */ /* 0x000fe40007ffe0ff */
[----:B------:R-:W-:Y:S01]  /*fc70*/  SHF.R.S32.HI R6, RZ, 0x1f, R34 ;  /* 0x0000001fff067819 */ /* 0x000fe20000011422 */
[----:B------:R-:W-:Y:S02]  /*fc80*/  IMAD R4, R7, c[0x0][0x490], RZ ;  /* 0x0001240007047a24 */ /* 0x000fe400078e02ff */
[----:B------:R-:W-:-:S04]  /*fc90*/  @P1 IMAD.HI.U32 R9, R8, c[0x0][0x4ec], RZ ;  /* 0x00013b0008091a27 */ /* 0x000fc800078e00ff */
[----:B------:R-:W-:Y:S02]  /*fca0*/  IMAD R4, R13, c[0x0][0x494], R4 ;  /* 0x000125000d047a24 */ /* 0x000fe400078e0204 */
[----:B------:R-:W-:Y:S02]  /*fcb0*/  IMAD R7, R7, c[0x0][0x3e8], RZ ;  /* 0x0000fa0007077a24 */ /* 0x000fe400078e02ff */
[----:B------:R-:W-:Y:S01]  /*fcc0*/  IMAD.MOV.U32 R0, RZ, RZ, R8 ;  /* 0x000000ffff007224 */ /* 0x000fe200078e0008 */
[----:B------:R-:W-:Y:S01]  /*fcd0*/  @P1 SHF.R.U32.HI R0, RZ, c[0x0][0x4f0], R9 ;  /* 0x00013c00ff001a19 */ /* 0x000fe20000011609 */
[----:B------:R-:W-:Y:S01]  /*fce0*/  IMAD R7, R13, c[0x0][0x3ec], R7 ;  /* 0x0000fb000d077a24 */ /* 0x000fe200078e0207 */
[----:B------:R-:W-:Y:S01]  /*fcf0*/  IADD3 R5, R11, R4, RZ ;  /* 0x000000040b057210 */ /* 0x000fe20007ffe0ff */
        /* <DEDUP_REMOVED lines=37> */
[----:B------:R-:W-:Y:S01]  /*ff50*/  IADD3 R6, -R0, RZ, RZ ;  /* 0x000000ff00067210 */ /* 0x000fe20007ffe1ff */
[----:B------:R-:W-:Y:S01]  /*ff60*/  IMAD R5, R19, 0x80, R17 ;  /* 0x0000008013057824 */ /* 0x000fe200078e0211 */
[----:B------:R-:W-:Y:S01]  /*ff70*/  SHF.R.S32.HI R7, RZ, 0x1f, R0 ;  /* 0x0000001fff077819 */ /* 0x000fe20000011400 */
[----:B------:R-:W1:Y:S02]  /*ff80*/  SHFL.IDX PT, R11, R2, RZ, 0x1c1f ;  /* 0x001c1fff020b7589 */ /* 0x000e6400000e0000 */
[----:B------:R-:W-:Y:S01]  /*ff90*/  IMAD R6, R6, c[0x0][0x4e8], R13 ;  /* 0x00013a0006067a24 */ /* 0x000fe200078e020d */
[----:B------:R-:W-:Y:S01]  /*ffa0*/  ISETP.GE.OR P0, PT, R5, R15, P2 ;  /* 0x0000000f0500720c */ /* 0x000fe20001706670 */
[----:B------:R-:W-:Y:S01]  /*ffb0*/  SHFL.IDX PT, R8, R8, 0x1, 0x1c1f ;  /* 0x003c1f0008087f89 */ /* 0x000fe200000e0000 */
[----:B------:R-:W-:-:S03]  /*ffc0*/  IMAD R7, R7, c[0x0][0x3e0], RZ ;  /* 0x0000f80007077a24 */ /* 0x000fc600078e02ff */
[----:B------:R2:W3:Y:S01]  /*ffd0*/  SHFL.IDX PT, R9, R2, 0x1, 0x1c1f ;  /* 0x003c1f0002097f89 */ /* 0x0004e200000e0000 */
[----:B------:R-:W-:-:S07]  /*ffe0*/  IMAD R7, R0, c[0x0][0x3e4], R7 ;  /* 0x0000f90000077a24 */ /* 0x000fce00078e0207 */
[----:B-1----:R1:W-:Y:S01]  /*fff0*/  @!P0 ST.E [R10.64], R30 ;  /* 0x0000001e0a008985 */ /* 0x0023e2000c101912 */
[----:B--2---:R-:W-:Y:S02]  /*10000*/  MOV R2, R4 ;  /* 0x0000000400027202 */ /* 0x004fe40000000f00 */
[----:B------:R-:W-:-:S03]  /*10010*/  IADD3 R4, R5, 0x8, RZ ;  /* 0x0000000805047810 */ /* 0x000fc60007ffe0ff */
[----:B------:R-:W-:Y:S01]  /*10020*/  IMAD.WIDE.U32 R2, R0, c[0x0][0x3e0], R2 ;  /* 0x0000f80000027a25 */ /* 0x000fe200078e0002 */
[----:B------:R-:W-:Y:S02]  /*10030*/  SHF.R.S32.HI R0, RZ, 0x1f, R6 ;  /* 0x0000001fff007819 */ /* 0x000fe40000011406 */
[----:B------:R-:W-:Y:S01]  /*10040*/  ISETP.GE.OR P2, PT, R4, R15, P2 ;  /* 0x0000000f0400720c */ /* 0x000fe20001746670 */
[----:B------:R-:W-:Y:S02]  /*10050*/  IMAD.SHL.U32 R4, R18, 0x8, RZ ;  /* 0x0000000812047824 */ /* 0x000fe400078e00ff */
[----:B------:R-:W-:Y:S02]  /*10060*/  IMAD R0, R0, c[0x0][0x3d8], RZ ;  /* 0x0000f60000007a24 */ /* 0x000fe400078e02ff */
[----:B------:R-:W-:Y:S01]  /*10070*/  IMAD.IADD R3, R3, 0x1, R7 ;  /* 0x0000000103037824 */ /* 0x000fe200078e0207 */
[----:B------:R-:W-:Y:S01]  /*10080*/  LOP3.LUT R5, R14, 0x7ffffe00, R4, 0xf8, !PT ;  /* 0x7ffffe000e057812 */ /* 0x000fe200078ef804 */
[C---:B------:R-:W-:Y:S01]  /*10090*/  IMAD R4, R6.reuse, c[0x0][0x3dc], R0 ;  /* 0x0000f70006047a24 */ /* 0x040fe200078e0200 */
[----:B------:R-:W-:Y:S01]  /*100a0*/  LEA R7, R19, R16, 0x7 ;  /* 0x0000001013077211 */ /* 0x000fe200078e38ff */
[----:B------:R-:W-:Y:S01]  /*100b0*/  IMAD.WIDE.U32 R2, R6, c[0x0][0x3d8], R2 ;  /* 0x0000f60006027a25 */ /* 0x000fe200078e0002 */
[----:B------:R-:W-:-:S02]  /*100c0*/  SHF.L.U32 R0, R5, 0x1, RZ ;  /* 0x0000000105007819 */ /* 0x000fc400000006ff */
[----:B------:R-:W-:Y:S01]  /*100d0*/  IADD3 R6, R12, 0x40, RZ ;  /* 0x000000400c067810 */ /* 0x000fe20007ffe0ff */
[----:B---3--:R1:W-:Y:S01]  /*100e0*/  @!P2 ST.E [R8.64], R31 ;  /* 0x0000001f0800a985 */ /* 0x0083e2000c101912 */
[----:B------:R-:W-:Y:S01]  /*100f0*/  IMAD.IADD R3, R3, 0x1, R4 ;  /* 0x0000000103037824 */ /* 0x000fe200078e0204 */
[C---:B------:R-:W-:Y:S02]  /*10100*/  LEA R14, P0, R2.reuse, c[0x0][0x380], 0x1 ;  /* 0x0000e000020e7a11 */ /* 0x040fe400078008ff */
[----:B------:R1:W2:Y:S02]  /*10110*/  LDS.128 R24, [R0+0x1080] ;  /* 0x0010800000187984 */ /* 0x0002a40000000c00 */
[----:B------:R-:W-:Y:S02]  /*10120*/  LEA.HI.X R13, R2, c[0x0][0x384], R3, 0x1, P0 ;  /* 0x0000e100020d7a11 */ /* 0x000fe400000f0c03 */
        /* <DEDUP_REMOVED lines=20> */
.L_x_509:
[----:B------:R-:W-:Y:S05]  /*10270*/  BSYNC B0 ;  /* 0x0000000000007941 */ /* 0x000fea0003800000 */
.L_x_508:
        /* <DEDUP_REMOVED lines=15> */
.L_x_511:
[----:B------:R-:W-:Y:S05]  /*10370*/  BSYNC B0 ;  /* 0x0000000000007941 */ /* 0x000fea0003800000 */
.L_x_510:
        /* <DEDUP_REMOVED lines=15> */
.L_x_513:
[----:B------:R-:W-:Y:S05]  /*10470*/  BSYNC B0 ;  /* 0x0000000000007941 */ /* 0x000fea0003800000 */
.L_x_512:
        /* <DEDUP_REMOVED lines=16> */
.L_x_506:
        /* <DEDUP_REMOVED lines=19> */
.L_x_514:
        /* <DEDUP_REMOVED lines=15> */
[----:B------:R-:W-:Y:S02]  /*107a0*/  MOV R2, R4 ;  /* 0x0000000400027202 */ /* 0x000fe40000000f00 */
[----:B------:R-:W-:-:S13]  /*107b0*/  ISETP.NE.AND P0, PT, R0, 0x1, PT ;  /* 0x000000010000780c */ /* 0x000fda0003f05270 */
[----:B------:R-:W-:Y:S01]  /*107c0*/  @P0 IMAD.HI.U32 R7, R9, c[0x0][0x4ec], RZ ;  /* 0x00013b0009070a27 */ /* 0x000fe200078e00ff */
[----:B-1----:R-:W-:-:S03]  /*107d0*/  SHF.R.S32.HI R0, RZ, 0x1f, R8 ;  /* 0x0000001fff007819 */ /* 0x002fc60000011408 */
[----:B------:R-:W-:-:S04]  /*107e0*/  IMAD.WIDE.U32 R2, R8, c[0x0][0x490], R2 ;  /* 0x0001240008027a25 */ /* 0x000fc800078e0002 */
[----:B------:R-:W-:Y:S02]  /*107f0*/  IMAD R6, R0, c[0x0][0x490], RZ ;  /* 0x0001240000067a24 */ /* 0x000fe400078e02ff */
[----:B------:R-:W-:Y:S01]  /*10800*/  IMAD.MOV.U32 R0, RZ, RZ, R9 ;  /* 0x000000ffff007224 */ /* 0x000fe200078e0009 */
[----:B------:R-:W-:Y:S01]  /*10810*/  @P0 SHF.R.U32.HI R0, RZ, c[0x0][0x4f0], R7 ;  /* 0x00013c00ff000a19 */ /* 0x000fe20000011607 */
[----:B------:R-:W-:Y:S02]  /*10820*/  IMAD R6, R8, c[0x0][0x494], R6 ;  /* 0x0001250008067a24 */ /* 0x000fe400078e0206 */
[----:B------:R-:W-:Y:S01]  /*10830*/  IMAD R8, R11, c[0x0][0x498], RZ ;  /* 0x000126000b087a24 */ /* 0x000fe200078e02ff */
[----:B------:R-:W-:Y:S01]  /*10840*/  IADD3 R7, -R0, RZ, RZ ;  /* 0x000000ff00077210 */ /* 0x000fe20007ffe1ff */
[----:B------:R-:W-:Y:S02]  /*10850*/  IMAD.IADD R3, R6, 0x1, R3 ;  /* 0x0000000106037824 */ /* 0x000fe400078e0203 */
[----:B------:R-:W-:-:S02]  /*10860*/  IMAD R8, R10, c[0x0][0x49c], R8 ;  /* 0x000127000a087a24 */ /* 0x000fc400078e0208 */
[----:B------:R-:W-:Y:S01]  /*10870*/  IMAD R6, R7, c[0x0][0x4e8], R9 ;  /* 0x00013a0007067a24 */ /* 0x000fe200078e0209 */
[----:B------:R-:W-:Y:S01]  /*10880*/  SHF.R.S32.HI R9, RZ, 0x1f, R0 ;  /* 0x0000001fff097819 */ /* 0x000fe20000011400 */
[----:B------:R-:W-:-:S03]  /*10890*/  IMAD.WIDE.U32 R2, R10, c[0x0][0x498], R2 ;  /* 0x000126000a027a25 */ /* 0x000fc600078e0002 */
[----:B------:R-:W-:Y:S02]  /*108a0*/  SHF.R.S32.HI R7, RZ, 0x1f, R6 ;  /* 0x0000001fff077819 */ /* 0x000fe40000011406 */
[----:B------:R-:W-:-:S03]  /*108b0*/  IADD3 R2, P0, R0, R2, RZ ;  /* 0x0000000200027210 */ /* 0x000fc60007f1e0ff */
[----:B------:R-:W-:Y:S01]  /*108c0*/  IMAD R0, R7, c[0x0][0x488], RZ ;  /* 0x0001220007007a24 */ /* 0x000fe200078e02ff */
[----:B------:R-:W-:-:S03]  /*108d0*/  IADD3.X R3, R9, R3, R8, P0, !PT ;  /* 0x0000000309037210 */ /* 0x000fc600007fe408 */
[C---:B------:R-:W-:Y:S02]  /*108e0*/  IMAD R0, R6.reuse, c[0x0][0x48c], R0 ;  /* 0x0001230006007a24 */ /* 0x040fe400078e0200 */
[----:B------:R-:W-:-:S05]  /*108f0*/  IMAD.WIDE.U32 R2, R6, c[0x0][0x488], R2 ;  /* 0x0001220006027a25 */ /* 0x000fca00078e0002 */
[----:B------:R-:W-:Y:S02]  /*10900*/  IADD3 R0, R3, R0, RZ ;  /* 0x0000000003007210 */ /* 0x000fe40007ffe0ff */
[----:B------:R-:W-:-:S04]  /*10910*/  LEA R6, P0, R2, c[0x0][0x450], 0x2 ;  /* 0x0001140002067a11 */ /* 0x000fc800078010ff */
[----:B------:R-:W-:Y:S02]  /*10920*/  LEA.HI.X R7, R2, c[0x0][0x454], R0, 0x2, P0 ;  /* 0x0001150002077a11 */ /* 0x000fe400000f1400 */
[----:B------:R-:W-:-:S05]  /*10930*/  MOV R0, 0xff800000 ;  /* 0xff80000000007802 */ /* 0x000fca0000000f00 */
[----:B------:R1:W-:Y:S02]  /*10940*/  STG.E [R6.64], R0 ;  /* 0x0000000006007986 */ /* 0x0003e4000c101912 */
.L_x_516:
[----:B------:R-:W-:Y:S05]  /*10950*/  BSYNC B0 ;  /* 0x0000000000007941 */ /* 0x000fea0003800000 */
.L_x_515:
[----:B-1----:R-:W1:Y:S01]  /*10960*/  S2R R6, SR_CTAID.Y ;  /* 0x0000000000067919 */ /* 0x002e620000002600 */
[----:B------:R-:W-:Y:S01]  /*10970*/  IMAD R0, R5, c[0x0][0x3a0], RZ ;  /* 0x0000e80005007a24 */ /* 0x000fe200078e02ff */
[----:B------:R-:W-:Y:S01]  /*10980*/  SHF.R.S32.HI R5, RZ, 0x1f, R12 ;  /* 0x0000001fff057819 */ /* 0x000fe2000001140c */
[C---:B------:R-:W-:Y:S01]  /*10990*/  IMAD.WIDE.U32 R2, R4.reuse, c[0x0][0x3a0], RZ ;  /* 0x0000e80004027a25 */ /* 0x040fe200078e00ff */
[----:B------:R-:W2:Y:S01]  /*109a0*/  S2R R14, SR_CTAID.X ;  /* 0x00000000000e7919 */ /* 0x000ea20000002500 */
[----:B------:R-:W-:Y:S01]  /*109b0*/  MOV R8, c[0x0][0x4e8] ;  /* 0x00013a0000087a02 */ /* 0x000fe20000000f00 */
[----:B------:R-:W-:Y:S01]  /*109c0*/  BSSY B0, `(.L_x_517) ;  /* 0x0000035000007945 */ /* 0x000fe20003800000 */
[----:B------:R-:W-:Y:S01]  /*109d0*/  LEA.HI R5, R5, R12, RZ, 0x3 ;  /* 0x0000000c05057211 */ /* 0x000fe200078f18ff */
[----:B------:R-:W-:Y:S01]  /*109e0*/  IMAD R0, R4, c[0x0][0x3a4], R0 ;  /* 0x0000e90004007a24 */ /* 0x000fe200078e0200 */
[----:B------:R-:W-:Y:S02]  /*109f0*/  ISETP.NE.AND P0, PT, R8, 0x1, PT ;  /* 0x000000010800780c */ /* 0x000fe40003f05270 */
[----:B------:R-:W-:-:S02]  /*10a00*/  LOP3.LUT R4, R5, 0xfffffff8, RZ, 0xc0, !PT ;  /* 0xfffffff805047812 */ /* 0x000fc400078ec0ff */
[----:B------:R-:W-:Y:S02]  /*10a10*/  SHF.R.S32.HI R8, RZ, 0x3, R5 ;  /* 0x00000003ff087819 */ /* 0x000fe40000011405 */
[----:B------:R-:W-:Y:S01]  /*10a20*/  IADD3 R3, R3, R0, RZ ;  /* 0x0000000003037210 */ /* 0x000fe20007ffe0ff */
[----:B------:R-:W-:-:S05]  /*10a30*/  IMAD.IADD R12, R12, 0x1, -R4 ;  /* 0x000000010c0c7824 */ /* 0x000fca00078e0a04 */
[-C--:B------:R-:W-:Y:S02]  /*10a40*/  LEA R4, R12, R8.reuse, 0x5 ;  /* 0x000000080c047211 */ /* 0x080fe400078e28ff */
[----:B-1----:R-:W-:Y:S01]  /*10a50*/  SHF.R.S32.HI R7, RZ, 0x1f, R6 ;  /* 0x0000001fff077819 */ /* 0x002fe20000011406 */
[----:B------:R-:W-:Y:S01]  /*10a60*/  IMAD.WIDE.U32 R2, R6, c[0x0][0x3e8], R2 ;  /* 0x0000fa0006027a25 */ /* 0x000fe200078e0002 */
[----:B--2---:R-:W-:-:S03]  /*10a70*/  LEA R8, R14, R8, 0x7 ;  /* 0x000000080e087211 */ /* 0x004fc600078e38ff */
[----:B------:R-:W-:Y:S02]  /*10a80*/  IMAD R0, R7, c[0x0][0x3e8], RZ ;  /* 0x0000fa0007007a24 */ /* 0x000fe400078e02ff */
[----:B------:R-:W-:Y:S02]  /*10a90*/  IMAD R4, R14, 0x80, R4 ;  /* 0x000000800e047824 */ /* 0x000fe400078e0204 */
[----:B------:R-:W-:Y:S02]  /*10aa0*/  IMAD R0, R6, c[0x0][0x3ec], R0 ;  /* 0x0000fb0006007a24 */ /* 0x000fe400078e0200 */
[----:B------:R-:W-:-:S03]  /*10ab0*/  @P0 IMAD.HI.U32 R5, R4, c[0x0][0x4ec], RZ ;  /* 0x00013b0004050a27 */ /* 0x000fc600078e00ff */
[----:B------:R-:W-:Y:S01]  /*10ac0*/  IADD3 R3, R0, R3, RZ ;  /* 0x0000000300037210 */ /* 0x000fe20007ffe0ff */
[----:B------:R-:W-:Y:S01]  /*10ad0*/  IMAD R6, R11, c[0x0][0x3f0], RZ ;  /* 0x0000fc000b067a24 */ /* 0x000fe200078e02ff */
[----:B------:R-:W-:Y:S02]  /*10ae0*/  MOV R0, R4 ;  /* 0x0000000400007202 */ /* 0x000fe40000000f00 */
[----:B------:R-:W-:Y:S01]  /*10af0*/  @P0 SHF.R.U32.HI R0, RZ, c[0x0][0x4f0], R5 ;  /* 0x00013c00ff000a19 */ /* 0x000fe20000011605 */
[C---:B------:R-:W-:Y:S02]  /*10b00*/  IMAD R7, R10.reuse, c[0x0][0x3f4], R6 ;  /* 0x0000fd000a077a24 */ /* 0x040fe400078e0206 */
[----:B------:R-:W-:Y:S01]  /*10b10*/  IMAD.WIDE.U32 R2, R10, c[0x0][0x3f0], R2 ;  /* 0x0000fc000a027a25 */ /* 0x000fe200078e0002 */
[----:B------:R-:W-:-:S03]  /*10b20*/  SHF.R.S32.HI R6, RZ, 0x1f, R0 ;  /* 0x0000001fff067819 */ /* 0x000fc60000011400 */
[----:B------:R-:W-:Y:S01]  /*10b30*/  IMAD.MOV R5, RZ, RZ, -R0 ;  /* 0x000000ffff057224 */ /* 0x000fe200078e0a00 */
[----:B------:R-:W-:Y:S01]  /*10b40*/  IADD3 R3, R3, R7, RZ ;  /* 0x0000000703037210 */ /* 0x000fe20007ffe0ff */
[----:B------:R-:W-:Y:S02]  /*10b50*/  IMAD R6, R6, c[0x0][0x3e0], RZ ;  /* 0x0000f80006067a24 */ /* 0x000fe400078e02ff */
[----:B------:R-:W-:Y:S02]  /*10b60*/  IMAD R5, R5, c[0x0][0x4e8], R4 ;  /* 0x00013a0005057a24 */ /* 0x000fe400078e0204 */
[----:B------:R-:W-:-:S03]  /*10b70*/  IMAD.WIDE.U32 R2, R0, c[0x0][0x3e0], R2 ;  /* 0x0000f80000027a25 */ /* 0x000fc600078e0002 */
[----:B------:R-:W-:Y:S01]  /*10b80*/  SHF.R.S32.HI R4, RZ, 0x1f, R5 ;  /* 0x0000001fff047819 */ /* 0x000fe20000011405 */
[----:B------:R-:W-:Y:S02]  /*10b90*/  IMAD R0, R0, c[0x0][0x3e4], R6 ;  /* 0x0000f90000007a24 */ /* 0x000fe400078e0206 */
[----:B-----5:R-:W-:-:S03]  /*10ba0*/  IMAD R10, R13, c[0x0][0x4e8], RZ ;  /* 0x00013a000d0a7a24 */ /* 0x020fc600078e02ff */
[----:B------:R-:W-:Y:S01]  /*10bb0*/  IADD3 R3, R3, R0, RZ ;  /* 0x0000000003037210 */ /* 0x000fe20007ffe0ff */
[----:B------:R-:W-:-:S04]  /*10bc0*/  IMAD R0, R4, c[0x0][0x3d8], RZ ;  /* 0x0000f60004007a24 */ /* 0x000fc800078e02ff */
[C---:B------:R-:W-:Y:S02]  /*10bd0*/  IMAD R0, R5.reuse, c[0x0][0x3dc], R0 ;  /* 0x0000f70005007a24 */ /* 0x040fe400078e0200 */
[----:B------:R-:W-:-:S04]  /*10be0*/  IMAD.WIDE.U32 R2, R5, c[0x0][0x3d8], R2 ;  /* 0x0000f60005027a25 */ /* 0x000fc800078e0002 */
[----:B------:R-:W-:Y:S01]  /*10bf0*/  IMAD.IADD R0, R3, 0x1, R0 ;  /* 0x0000000103007824 */ /* 0x000fe200078e0200 */
[----:B------:R-:W-:-:S04]  /*10c00*/  LEA R11, P0, R2, c[0x0][0x380], 0x1 ;  /* 0x0000e000020b7a11 */ /* 0x000fc800078008ff */
        /* <DEDUP_REMOVED lines=16> */
.L_x_518:
[----:B------:R-:W-:Y:S05]  /*10d10*/  BSYNC B0 ;  /* 0x0000000000007941 */ /* 0x000fea0003800000 */
.L_x_517:
        /* <DEDUP_REMOVED lines=15> */
.L_x_520:
[----:B------:R-:W-:Y:S05]  /*10e10*/  BSYNC B0 ;  /* 0x0000000000007941 */ /* 0x000fea0003800000 */
.L_x_519:
        /* <DEDUP_REMOVED lines=15> */
.L_x_522:
[----:B------:R-:W-:Y:S05]  /*10f10*/  BSYNC B0 ;  /* 0x0000000000007941 */ /* 0x000fea0003800000 */
.L_x_521:
        /* <DEDUP_REMOVED lines=16> */
.L_x_523:
        /* <DEDUP_REMOVED lines=14> */
.L_x_3767:


//--------------------- .text._ZN7cutlass13device_kernelIN5flash19enable_sm80_to_sm89INS1_16FlashAttnFwdSm80INS1_25CollectiveMainloopFwdSm80ILi8ELi1ELb1EN4cute5tupleIJNS5_1CILi128EEES8_S8_EEELi128ENS_10bfloat16_tEfNS_4arch4Sm80ELb1ELb0ELb1ELb1ELb0ELb1ELb1ELb0EEENS1_21CollectiveEpilogueFwdIS9_NS6_IJNS7_ILi1EEESF_SF_EEESA_SC_Li256ELb1ELb1ELb0ELb0EEENS1_19SingleTileSchedulerILb1ELb0ELb1ELi128EEEEEEEEEvNT_6ParamsE --------------------------
	.section	.text._ZN7cutlass13device_kernelIN5flash19enable_sm80_to_sm89INS1_16FlashAttnFwdSm80INS1_25CollectiveMainloopFwdSm80ILi8ELi1ELb1EN4cute5tupleIJNS5_1CILi128EEES8_S8_EEELi128ENS_10bfloat16_tEfNS_4arch4Sm80ELb1ELb0ELb1ELb1ELb0ELb1ELb1ELb0EEENS1_21CollectiveEpilogueFwdIS9_NS6_IJNS7_ILi1EEESF_SF_EEESA_SC_Li256ELb1ELb1ELb0ELb0EEENS1_19SingleTileSchedulerILb1ELb0ELb1ELi128EEEEEEEEEvNT_6ParamsE,"ax",@progbits
	.sectioninfo	@"SHI_REGISTERS=255"
	.align	128
.text._ZN7cutlass13device_kernelIN5flash19enable_sm80_to_sm89INS1_16FlashAttnFwdSm80INS1_25CollectiveMainloopFwdSm80ILi8ELi1ELb1EN4cute5tupleIJNS5_1CILi128EEES8_S8_EEELi128ENS_10bfloat16_tEfNS_4arch4Sm80ELb1ELb0ELb1ELb1ELb0ELb1ELb1ELb0EEENS1_21CollectiveEpilogueFwdIS9_NS6_IJNS7_ILi1EEESF_SF_EEESA_SC_Li256ELb1ELb1ELb0ELb0EEENS1_19SingleTileSchedulerILb1ELb0ELb1ELi128EEEEEEEEEvNT_6ParamsE:
        .type           _ZN7cutlass13device_kernelIN5flash19enable_sm80_to_sm89INS1_16FlashAttnFwdSm80INS1_25CollectiveMainloopFwdSm80ILi8ELi1ELb1EN4cute5tupleIJNS5_1CILi128EEES8_S8_EEELi128ENS_10bfloat16_tEfNS_4arch4Sm80ELb1ELb0ELb1ELb1ELb0ELb1ELb1ELb0EEENS1_21CollectiveEpilogueFwdIS9_NS6_IJNS7_ILi1EEESF_SF_EEESA_SC_Li256ELb1ELb1ELb0ELb0EEENS1_19SingleTileSchedulerILb1ELb0ELb1ELi128EEEEEEEEEvNT_6ParamsE,@function
        .size           _ZN7cutlass13device_kernelIN5flash19enable_sm80_to_sm89INS1_16FlashAttnFwdSm80INS1_25CollectiveMainloopFwdSm80ILi8ELi1ELb1EN4cute5tupleIJNS5_1CILi128EEES8_S8_EEELi128ENS_10bfloat16_tEfNS_4arch4Sm80ELb1ELb0ELb1ELb1ELb0ELb1ELb1ELb0EEENS1_21CollectiveEpilogueFwdIS9_NS6_IJNS7_ILi1EEESF_SF_EEESA_SC_Li256ELb1ELb1ELb0ELb0EEENS1_19SingleTileSchedulerILb1ELb0ELb1ELi128EEEEEEEEEvNT_6ParamsE,(.L_x_3768 - _ZN7cutlass13device_kernelIN5flash19enable_sm80_to_sm89INS1_16FlashAttnFwdSm80INS1_25CollectiveMainloopFwdSm80ILi8ELi1ELb1EN4cute5tupleIJNS5_1CILi128EEES8_S8_EEELi128ENS_10bfloat16_tEfNS_4arch4Sm80ELb1ELb0ELb1ELb1ELb0ELb1ELb1ELb0EEENS1_21CollectiveEpilogueFwdIS9_NS6_IJNS7_ILi1EEESF_SF_EEESA_SC_Li256ELb1ELb1ELb0ELb0EEENS1_19SingleTileSchedulerILb1ELb0ELb1ELi128EEEEEEEEEvNT_6ParamsE)
        .other          _ZN7cutlass13device_kernelIN5flash19enable_sm80_to_sm89INS1_16FlashAttnFwdSm80INS1_25CollectiveMainloopFwdSm80ILi8ELi1ELb1EN4cute5tupleIJNS5_1CILi128EEES8_S8_EEELi128ENS_10bfloat16_tEfNS_4arch4Sm80ELb1ELb0ELb1ELb1ELb0ELb1ELb1ELb0EEENS1_21CollectiveEpilogueFwdIS9_NS6_IJNS7_ILi1EEESF_SF_EEESA_SC_Li256ELb1ELb1ELb0ELb0EEENS1_19SingleTileSchedulerILb1ELb0ELb1ELi128EEEEEEEEEvNT_6ParamsE,@"STO_CUDA_ENTRY STV_DEFAULT"
_ZN7cutlass13device_kernelIN5flash19enable_sm80_to_sm89INS1_16FlashAttnFwdSm80INS1_25CollectiveMainloopFwdSm80ILi8ELi1ELb1EN4cute5tupleIJNS5_1CILi128EEES8_S8_EEELi128ENS_10bfloat16_tEfNS_4arch4Sm80ELb1ELb0ELb1ELb1ELb0ELb1ELb1ELb0EEENS1_21CollectiveEpilogueFwdIS9_NS6_IJNS7_ILi1EEESF_SF_EEESA_SC_Li256ELb1ELb1ELb0ELb0EEENS1_19SingleTileSchedulerILb1ELb0ELb1ELi128EEEEEEEEEvNT_6ParamsE:
        /* <DEDUP_REMOVED lines=17> */
.L_x_525:
        /* <DEDUP_REMOVED lines=8> */
.L_x_527:
[----:B------:R-:W-:-:S04]  /*0190*/  MOV R0, c[0x0][0x54c] ;  /* 0x0001530000007a02 */ /* 0x000fc80000000f00 */
.L_x_526:
[----:B------:R-:W-:Y:S01]  /*01a0*/  USHF.L.U32 UR4, UR4, 0x7, URZ ;  /* 0x0000000704047899 */ /* 0x000fe2000800063f */
[----:B-----5:R-:W-:-:S05]  /*01b0*/  IMAD R0, R0, c[0x0][0x548], RZ ;  /* 0x0001520000007a24 */ /* 0x020fca00078e02ff */
[----:B------:R-:W-:-:S04]  /*01c0*/  MOV R12, UR4 ;  /* 0x00000004000c7c02 */ /* 0x000fc80008000f00 */
[----:B------:R-:W-:-:S04]  /*01d0*/  ISETP.GE.AND P0, PT, R12, R0, PT ;  /* 0x000000000c00720c */ /* 0x000fc80003f06270 */
[----:B------:R-:W-:-:S05]  /*01e0*/  SEL R0, R5, 0xffffffff, !P0 ;  /* 0xffffffff05007807 */ /* 0x000fca0004000000 */
[----:B------:R2:W-:Y:S01]  /*01f0*/  STL [R1+0x44], R0 ;  /* 0x0000440001007387 */ /* 0x0005e20000100800 */
[----:B------:R-:W-:Y:S05]  /*0200*/  BRA `(.L_x_528) ;  /* 0x0000014000007947 */ /* 0x000fea0003800000 */
.L_x_524:
[----:B------:R-:W-:-:S04]  /*0210*/  ISETP.NE.U32.AND P0, PT, RZ, c[0x0][0x568], PT ;  /* 0x00015a00ff007a0c */ /* 0x000fc80003f05070 */
[----:B------:R-:W-:-:S13]  /*0220*/  ISETP.NE.AND.EX P0, PT, RZ, c[0x0][0x56c], PT, P0 ;  /* 0x00015b00ff007a0c */ /* 0x000fda0003f05300 */
[----:B------:R-:W-:Y:S05]  /*0230*/  @!P0 BRA `(.L_x_529) ;  /* 0x0000002000008947 */ /* 0x000fea0003800000 */
[----:B------:R1:W5:Y:S01]  /*0240*/  LDG.E R0, [R2.64] ;  /* 0x0000000802007981 */ /* 0x000362000c1e1900 */
[----:B------:R-:W-:Y:S05]  /*0250*/  BRA `(.L_x_530) ;  /* 0x0000009000007947 */ /* 0x000fea0003800000 */
.L_x_529:
        /* <DEDUP_REMOVED lines=8> */
.L_x_531:
[----:B------:R-:W-:-:S04]  /*02e0*/  MOV R0, c[0x0][0x54c] ;  /* 0x0001530000007a02 */ /* 0x000fc80000000f00 */
.L_x_530:
[----:B------:R-:W-:Y:S01]  /*02f0*/  USHF.L.U32 UR4, UR4, 0x7, URZ ;  /* 0x0000000704047899 */ /* 0x000fe2000800063f */
[----:B-----5:R-:W-:-:S05]  /*0300*/  IMAD R0, R0, c[0x0][0x548], RZ ;  /* 0x0001520000007a24 */ /* 0x020fca00078e02ff */
[----:B------:R-:W-:-:S04]  /*0310*/  MOV R12, UR4 ;  /* 0x00000004000c7c02 */ /* 0x000fc80008000f00 */
[----:B------:R-:W-:-:S04]  /*0320*/  ISETP.GE.AND P0, PT, R12, R0, PT ;  /* 0x000000000c00720c */ /* 0x000fc80003f06270 */
[----:B------:R-:W-:-:S05]  /*0330*/  SEL R0, R5, 0xffffffff, !P0 ;  /* 0xffffffff05007807 */ /* 0x000fca0004000000 */
[----:B------:R2:W-:Y:S04]  /*0340*/  STL [R1+0x44], R0 ;  /* 0x0000440001007387 */ /* 0x0005e80000100800 */
.L_x_528:
[----:B------:R-:W3:Y:S02]  /*0350*/  LDL R18, [R1+0x44] ;  /* 0x0000440001127983 */ /* 0x000ee40000100800 */
[----:B---3--:R-:W-:-:S13]  /*0360*/  ISETP.GE.AND P0, PT, R18, RZ, PT ;  /* 0x000000ff1200720c */ /* 0x008fda0003f06270 */
[----:B------:R-:W-:Y:S05]  /*0370*/  @!P0 EXIT ;  /* 0x000000000000894d */ /* 0x000fea0003800000 */
[----:B------:R-:W-:Y:S01]  /*0380*/  ISETP.NE.U32.AND P0, PT, RZ, c[0x0][0x370], PT ;  /* 0x0000dc00ff007a0c */ /* 0x000fe20003f05070 */
[----:B--2---:R-:W-:Y:S01]  /*0390*/  IMAD.MOV.U32 R0, RZ, RZ, c[0x0][0x168] ;  /* 0x00005a00ff007624 */ /* 0x004fe200078e00ff */
[----:B------:R-:W-:Y:S01]  /*03a0*/  ISETP.NE.U32.AND P1, PT, RZ, c[0x0][0x360], PT ;  /* 0x0000d800ff007a0c */ /* 0x000fe20003f25070 */
[----:B------:R-:W-:Y:S01]  /*03b0*/  CS2R R180, SRZ ;  /* 0x0000000000b47805 */ /* 0x000fe2000001ff00 */
[----:B------:R-:W-:Y:S01]  /*03c0*/  ISETP.NE.AND.EX P2, PT, RZ, c[0x0][0x374], PT, P0 ;  /* 0x0000dd00ff007a0c */ /* 0x000fe20003f45300 */
[----:B------:R-:W-:Y:S01]  /*03d0*/  IMAD.MOV.U32 R173, RZ, RZ, RZ ;  /* 0x000000ffffad7224 */ /* 0x000fe200078e00ff */
[----:B------:R-:W-:Y:S01]  /*03e0*/  ISETP.NE.AND.EX P0, PT, RZ, c[0x0][0x364], PT, P1 ;  /* 0x0000d900ff007a0c */ /* 0x000fe20003f05310 */
[----:B------:R-:W-:Y:S01]  /*03f0*/  IMAD.MOV.U32 R13, RZ, RZ, RZ ;  /* 0x000000ffff0d7224 */ /* 0x000fe200078e00ff */
        /* <DEDUP_REMOVED lines=11> */
[----:B-1----:R-:W-:Y:S01]  /*04b0*/  IMAD.WIDE R2, R18, R14, c[0x0][0x358] ;  /* 0x0000d60012027625 */ /* 0x002fe200078e020e */
[----:B------:R1:W3:Y:S04]  /*04c0*/  @P0 LDG.E R0, [R8.64] ;  /* 0x0000000808000981 */ /* 0x0002e8000c1e1900 */
[----:B------:R2:W5:Y:S04]  /*04d0*/  @P1 LDG.E R173, [R6.64] ;  /* 0x0000000806ad1981 */ /* 0x000568000c1e1900 */
[----:B------:R2:W5:Y:S04]  /*04e0*/  @P5 LDG.E R181, [R4.64] ;  /* 0x0000000804b55981 */ /* 0x000568000c1e1900 */
[----:B------:R2:W5:Y:S04]  /*04f0*/  @P3 LDG.E R13, [R2.64] ;  /* 0x00000008020d3981 */ /* 0x000568000c1e1900 */
[----:B------:R-:W4:Y:S01]  /*0500*/  S2R R26, SR_CTAID.Y ;  /* 0x00000000001a7919 */ /* 0x000f220000002600 */
[----:B------:R-:W-:-:S02]  /*0510*/  IMAD.MOV.U32 R126, RZ, RZ, c[0x0][0x228] ;  /* 0x00008a00ff7e7624 */ /* 0x000fc400078e00ff */
[----:B-1----:R-:W-:Y:S01]  /*0520*/  IMAD.MOV.U32 R8, RZ, RZ, c[0x0][0x1d0] ;  /* 0x00007400ff087624 */ /* 0x002fe200078e00ff */
[----:B----4-:R-:W-:Y:S01]  /*0530*/  SHF.R.S32.HI R213, RZ, 0x1f, R26 ;  /* 0x0000001fffd57819 */ /* 0x010fe2000001141a */
[----:B---3--:R2:W-:Y:S01]  /*0540*/  STL [R1+0x34], R0 ;  /* 0x0000340001007387 */ /* 0x0085e20000100800 */
[----:B------:R-:W-:Y:S01]  /*0550*/  IMAD.MOV.U32 R9, RZ, RZ, R0 ;  /* 0x000000ffff097224 */ /* 0x000fe200078e0000 */
[----:B------:R-:W-:Y:S05]  /*0560*/  @P0 BRA `(.L_x_532) ;  /* 0x0000005000000947 */ /* 0x000fea0003800000 */
[----:B------:R-:W-:Y:S05]  /*0570*/  @!P1 BRA `(.L_x_532) ;  /* 0x0000004000009947 */ /* 0x000fea0003800000 */
[----:B--2---:R1:W2:Y:S04]  /*0580*/  LDG.E R0, [R6.64] ;  /* 0x0000000806007981 */ /* 0x0042a8000c1e1900 */
[----:B-1----:R-:W2:Y:S02]  /*0590*/  LDG.E R6, [R6.64+0x4] ;  /* 0x0000040806067981 */ /* 0x002ea4000c1e1900 */
[----:B--2---:R-:W-:-:S05]  /*05a0*/  IADD3 R9, -R0, R6, RZ ;  /* 0x0000000600097210 */ /* 0x004fca0007ffe1ff */
[----:B------:R1:W-:Y:S02]  /*05b0*/  STL [R1+0x34], R9 ;  /* 0x0000340901007387 */ /* 0x0003e40000100800 */
.L_x_532:
[----:B------:R-:W-:-:S04]  /*05c0*/  ISETP.NE.U32.AND P0, PT, RZ, c[0x0][0x368], PT ;  /* 0x0000da00ff007a0c */ /* 0x000fc80003f05070 */
[----:B------:R-:W-:-:S13]  /*05d0*/  ISETP.NE.AND.EX P0, PT, RZ, c[0x0][0x36c], PT, P0 ;  /* 0x0000db00ff007a0c */ /* 0x000fda0003f05300 */
[----:B------:R-:W-:Y:S05]  /*05e0*/  @!P0 BRA `(.L_x_533) ;  /* 0x0000003000008947 */ /* 0x000fea0003800000 */
[----:B--2---:R-:W-:-:S05]  /*05f0*/  IMAD.WIDE R4, R18, R14, c[0x0][0x368] ;  /* 0x0000da0012047625 */ /* 0x004fca00078e020e */
[----:B------:R2:W5:Y:S01]  /*0600*/  LDG.E R8, [R4.64] ;  /* 0x0000000804087981 */ /* 0x000562000c1e1900 */
[----:B------:R-:W-:Y:S05]  /*0610*/  BRA `(.L_x_534) ;  /* 0x0000004000007947 */ /* 0x000fea0003800000 */
.L_x_533:
[----:B------:R-:W-:Y:S05]  /*0620*/  @!P5 BRA `(.L_x_534) ;  /* 0x000000300000d947 */ /* 0x000fea0003800000 */
[----:B--2---:R2:W3:Y:S04]  /*0630*/  LDG.E R0, [R4.64] ;  /* 0x0000000804007981 */ /* 0x0044e8000c1e1900 */
[----:B--2---:R-:W3:Y:S02]  /*0640*/  LDG.E R4, [R4.64+0x4] ;  /* 0x0000040804047981 */ /* 0x004ee4000c1e1900 */
[----:B---3--:R-:W-:Y:S02]  /*0650*/  IADD3 R8, -R0, R4, RZ ;  /* 0x0000000400087210 */ /* 0x008fe40007ffe1ff */
.L_x_534:
[----:B--2---:R2:W3:Y:S04]  /*0660*/  @P3 LDG.E R4, [R2.64] ;  /* 0x0000000802043981 */ /* 0x0044e8000c1e1900 */
[----:B------:R2:W3:Y:S01]  /*0670*/  @P3 LDG.E R0, [R2.64+0x4] ;  /* 0x0000040802003981 */ /* 0x0004e2000c1e1900 */
[----:B------:R-:W-:Y:S01]  /*0680*/  ISETP.NE.U32.AND P0, PT, RZ, c[0x0][0x378], PT ;  /* 0x0000de00ff007a0c */ /* 0x000fe20003f05070 */
[----:B-----5:R-:W-:-:S03]  /*0690*/  IMAD.MOV.U32 R165, RZ, RZ, R8 ;  /* 0x000000ffffa57224 */ /* 0x020fc600078e0008 */
[----:B------:R-:W-:Y:S01]  /*06a0*/  ISETP.NE.AND.EX P0, PT, RZ, c[0x0][0x37c], PT, P0 ;  /* 0x0000df00ff007a0c */ /* 0x000fe20003f05300 */
[----:B------:R-:W-:-:S12]  /*06b0*/  IMAD.MOV.U32 R5, RZ, RZ, c[0x0][0x2c4] ;  /* 0x0000b100ff057624 */ /* 0x000fd800078e00ff */
[----:B--2---:R-:W-:-:S05]  /*06c0*/  @P0 IMAD.WIDE R2, R18, R14, c[0x0][0x378] ;  /* 0x0000de0012020625 */ /* 0x004fca00078e020e */
[----:B------:R2:W5:Y:S01]  /*06d0*/  @P0 LDG.E R165, [R2.64] ;  /* 0x0000000802a50981 */ /* 0x000562000c1e1900 */
[----:B------:R-:W-:Y:S01]  /*06e0*/  ISETP.NE.AND P0, PT, R5, 0x1, PT ;  /* 0x000000010500780c */ /* 0x000fe20003f05270 */
[----:B------:R-:W-:Y:S02]  /*06f0*/  IMAD.IADD R5, R8, 0x1, -R180 ;  /* 0x0000000108057824 */ /* 0x000fe400078e0ab4 */
[----:B--2---:R-:W-:-:S05]  /*0700*/  IMAD.MOV.U32 R2, RZ, RZ, R12 ;  /* 0x000000ffff027224 */ /* 0x004fca00078e000c */
[----:B------:R2:W-:Y:S01]  /*0710*/  STL [R1+0xc], R2 ;  /* 0x00000c0201007387 */ /* 0x0005e20000100800 */
[----:B---3--:R-:W-:-:S04]  /*0720*/  @P3 IMAD.IADD R126, R0, 0x1, -R4 ;  /* 0x00000001007e3824 */ /* 0x008fc800078e0a04 */
[----:B------:R-:W-:Y:S01]  /*0730*/  @P0 IADD3 R0, R2, 0x7f, RZ ;  /* 0x0000007f02000810 */ /* 0x000fe20007ffe0ff */
[----:B------:R-:W-:-:S04]  /*0740*/  IMAD.IADD R3, R5, 0x1, R126 ;  /* 0x0000000105037824 */ /* 0x000fc800078e027e */
[----:B--2---:R-:W-:Y:S01]  /*0750*/  @P0 IMAD.HI.U32 R2, R0, c[0x0][0x2c8], RZ ;  /* 0x0000b20000020a27 */ /* 0x004fe200078e00ff */
[----:B------:R-:W-:Y:S02]  /*0760*/  IADD3 R0, R12, 0x7f, RZ ;  /* 0x0000007f0c007810 */ /* 0x000fe40007ffe0ff */
[C---:B------:R-:W-:Y:S01]  /*0770*/  IADD3 R190, R3.reuse, 0x80, -R9 ;  /* 0x0000008003be7810 */ /* 0x040fe20007ffe809 */
[----:B------:R2:W-:Y:S01]  /*0780*/  STL [R1+0x28], R3 ;  /* 0x0000280301007387 */ /* 0x0005e20000100800 */
[----:B------:R-:W-:Y:S02]  /*0790*/  @P0 SHF.R.U32.HI R0, RZ, c[0x0][0x2cc], R2 ;  /* 0x0000b300ff000a19 */ /* 0x000fe40000011602 */
[----:B------:R-:W-:-:S03]  /*07a0*/  IADD3 R2, R3, 0x7f, RZ ;  /* 0x0000007f03027810 */ /* 0x000fc60007ffe0ff */
[----:B------:R-:W-:-:S05]  /*07b0*/  IMAD.IADD R0, R190, 0x1, R0 ;  /* 0x00000001be007824 */ /* 0x000fca00078e0200 */
[----:B------:R-:W-:-:S04]  /*07c0*/  SHF.R.S32.HI R4, RZ, 0x1f, R0 ;  /* 0x0000001fff047819 */ /* 0x000fc80000011400 */
[----:B------:R-:W-:-:S04]  /*07d0*/  LEA.HI R0, R4, R0, RZ, 0x7 ;  /* 0x0000000004007211 */ /* 0x000fc800078f38ff */
[----:B------:R-:W-:Y:S02]  /*07e0*/  SHF.R.S32.HI R0, RZ, 0x7, R0 ;  /* 0x00000007ff007819 */ /* 0x000fe40000011400 */
[----:B--2---:R-:W-:-:S04]  /*07f0*/  SHF.R.S32.HI R3, RZ, 0x1f, R2 ;  /* 0x0000001fff037819 */ /* 0x004fc80000011402 */
[----:B------:R-:W-:-:S04]  /*0800*/  LEA.HI R2, R3, R2, RZ, 0x7 ;  /* 0x0000000203027211 */ /* 0x000fc800078f38ff */
[----:B------:R-:W-:-:S04]  /*0810*/  SHF.R.S32.HI R189, RZ, 0x7, R2 ;  /* 0x00000007ffbd7819 */ /* 0x000fc80000011402 */
[----:B------:R-:W-:Y:S01]  /*0820*/  IMNMX R2, R189, R0, PT ;  /* 0x00000000bd027217 */ /* 0x000fe20003800200 */
[----:B------:R-:W-:-:S04]  /*0830*/  IMAD.MOV R0, RZ, RZ, -R5 ;  /* 0x000000ffff007224 */ /* 0x000fc800078e0a05 */
[----:B------:R-:W-:Y:S01]  /*0840*/  IMAD R3, R2, 0x80, -R5 ;  /* 0x0000008002037824 */ /* 0x000fe200078e0a05 */
        /* <DEDUP_REMOVED lines=11> */
[----:B------:R-:W-:-:S04]  /*0900*/  ISETP.NE.U32.AND P4, PT, RZ, c[0x0][0x340], PT ;  /* 0x0000d000ff007a0c */ /* 0x000fc80003f85070 */
[----:B------:R-:W-:-:S13]  /*0910*/  ISETP.NE.AND.EX P4, PT, RZ, c[0x0][0x344], PT, P4 ;  /* 0x0000d100ff007a0c */ /* 0x000fda0003f85340 */
[----:B------:R-:W-:-:S05]  /*0920*/  @P4 IMAD.WIDE R2, R18, R14, c[0x0][0x340] ;  /* 0x0000d00012024625 */ /* 0x000fca00078e020e */
[----:B------:R2:W3:Y:S01]  /*0930*/  @P4 LDG.E R16, [R2.64] ;  /* 0x0000000802104981 */ /* 0x0004e2000c1e1900 */
[----:B------:R-:W-:Y:S01]  /*0940*/  SHF.R.S32.HI R6, RZ, 0x1f, R211 ;  /* 0x0000001fff067819 */ /* 0x000fe200000114d3 */
[----:B------:R-:W-:Y:S01]  /*0950*/  IMAD.MOV.U32 R169, RZ, RZ, c[0x0][0x238] ;  /* 0x00008e00ffa97624 */ /* 0x000fe200078e00ff */
[----:B-1----:R-:W-:Y:S01]  /*0960*/  SHF.R.S32.HI R9, RZ, 0x1f, R18 ;  /* 0x0000001fff097819 */ /* 0x002fe20000011412 */
        /* <DEDUP_REMOVED lines=26> */
[----:B--2---:R-:W-:Y:S01]  /*0b10*/  IMAD.WIDE.U32 R2, R153, c[0x0][0x238], R32 ;  /* 0x00008e0099027a25 */ /* 0x004fe200078e0020 */
        /* <DEDUP_REMOVED lines=47> */
[----:B------:R-:W-:Y:S01]  /*0e10*/  @P2 LEA R0, P3, R169, R20, 0x5 ;  /* 0x00000014a9002211 */ /* 0x000fe200078628ff */
        /* <DEDUP_REMOVED lines=35> */
[----:B---3--:R-:W-:Y:S01]  /*1050*/  @P4 SHF.R.S32.HI R17, RZ, 0x1f, R16 ;  /* 0x0000001fff114819 */ /* 0x008fe20000011410 */
        /* <DEDUP_REMOVED lines=153> */
[CC--:B------:R-:W-:Y:S01]  /*19f0*/  SHF.L.U64.HI R192, R5.reuse, R194.reuse, c[0x0][0x1e4] ;  /* 0x0000790005c07619 */ /* 0x0c0fe200000102c2 */
        /* <DEDUP_REMOVED lines=56> */
.L_x_582:
        /* <DEDUP_REMOVED lines=50> */
.L_x_540:
[----:B------:R-:W-:Y:S05]  /*20a0*/  BSYNC B0 ;  /* 0x0000000000007941 */ /* 0x000fea0003800000 */
.L_x_539:
        /* <DEDUP_REMOVED lines=39> */
.L_x_542:
[----:B------:R-:W-:Y:S05]  /*2320*/  BSYNC B0 ;  /* 0x0000000000007941 */ /* 0x000fea0003800000 */
.L_x_541:
        /* <DEDUP_REMOVED lines=40> */
.L_x_544:
[----:B------:R-:W-:Y:S05]  /*25b0*/  BSYNC B0 ;  /* 0x0000000000007941 */ /* 0x000fea0003800000 */
.L_x_543:
        /* <DEDUP_REMOVED lines=38> */
.L_x_546:
[----:B------:R-:W-:Y:S05]  /*2820*/  BSYNC B0 ;  /* 0x0000000000007941 */ /* 0x000fea0003800000 */
.L_x_545:
        /* <DEDUP_REMOVED lines=74> */
.L_x_550:
[----:B------:R-:W-:Y:S05]  /*2cd0*/  BSYNC B0 ;  /* 0x0000000000007941 */ /* 0x000fea0003800000 */
.L_x_549:
        /* <DEDUP_REMOVED lines=59> */
.L_x_548:
[----:B------:R-:W-:Y:S05]  /*3090*/  BSYNC B1 ;  /* 0x0000000000017941 */ /* 0x000fea0003800000 */
.L_x_547:
        /* <DEDUP_REMOVED lines=62> */
.L_x_554:
[----:B------:R-:W-:Y:S05]  /*3480*/  BSYNC B0 ;  /* 0x0000000000007941 */ /* 0x000fea0003800000 */
.L_x_553:
        /* <DEDUP_REMOVED lines=59> */
.L_x_552:
[----:B------:R-:W-:Y:S05]  /*3840*/  BSYNC B1 ;  /* 0x0000000000017941 */ /* 0x000fea0003800000 */
.L_x_551:
        /* <DEDUP_REMOVED lines=62> */
.L_x_558:
[----:B------:R-:W-:Y:S05]  /*3c30*/  BSYNC B0 ;  /* 0x0000000000007941 */ /* 0x000fea0003800000 */
.L_x_557:
        /* <DEDUP_REMOVED lines=59> */
.L_x_556:
[----:B------:R-:W-:Y:S05]  /*3ff0*/  BSYNC B1 ;  /* 0x0000000000017941 */ /* 0x000fea0003800000 */
.L_x_555:
        /* <DEDUP_REMOVED lines=61> */
.L_x_561:
[----:B------:R-:W-:Y:S05]  /*43d0*/  BSYNC B0 ;  /* 0x0000000000007941 */ /* 0x000fea0003800000 */
.L_x_560:
        /* <DEDUP_REMOVED lines=60> */
.L_x_538:
        /* <DEDUP_REMOVED lines=224> */
.L_x_563:
[----:B---3--:R-:W-:Y:S05]  /*55a0*/  BSYNC B0 ;  /* 0x0000000000007941 */ /* 0x008fea0003800000 */
.L_x_562:
        /* <DEDUP_REMOVED lines=115> */
.L_x_565:
[----:B------:R-:W-:Y:S05]  /*5ce0*/  BSYNC B0 ;  /* 0x0000000000007941 */ /* 0x000fea0003800000 */
.L_x_564:
        /* <DEDUP_REMOVED lines=115> */
.L_x_567:
[----:B------:R-:W-:Y:S05]  /*6420*/  BSYNC B0 ;  /* 0x0000000000007941 */ /* 0x000fea0003800000 */
.L_x_566:
        /* <DEDUP_REMOVED lines=116> */
.L_x_537:
        /* <DEDUP_REMOVED lines=19> */
.L_x_569:
[----:B------:R-:W-:Y:S05]  /*6ca0*/  BSYNC B0 ;  /* 0x0000000000007941 */ /* 0x000fea0003800000 */
.L_x_568:
        /* <DEDUP_REMOVED lines=19> */
.L_x_571:
[----:B------:R-:W-:Y:S05]  /*6de0*/  BSYNC B0 ;  /* 0x0000000000007941 */ /* 0x000fea0003800000 */
.L_x_570:
        /* <DEDUP_REMOVED lines=19> */
.L_x_573:
[----:B------:R-:W-:Y:S05]  /*6f20*/  BSYNC B0 ;  /* 0x0000000000007941 */ /* 0x000fea0003800000 */
.L_x_572:
        /* <DEDUP_REMOVED lines=18> */
.L_x_559:
[----:B------:R-:W-:Y:S05]  /*7050*/  BSYNC B2 ;  /* 0x0000000000027941 */ /* 0x000fea0003800000 */
.L_x_536:
        /* <DEDUP_REMOVED lines=28> */
[C---:B------:R-:W-:Y:S04]  /*7220*/  @P2 LEA R6, P0, R2.reuse, c[0x0][0x250], 0x1 ;  /* 0x0000940002062a11 */ /* 0x040fe800078008ff */
[----:B------:R-:W-:Y:S01]  /*7230*/  @P2 LEA.HI.X R7, R2, c[0x0][0x254], R3, 0x1, P0 ;  /* 0x0000950002072a11 */ /* 0x000fe200000f0c03 */
[----:B------:R-:W-:Y:S01]  /*7240*/  @P1 IMAD.MOV.U32 R3, RZ, RZ, R112 ;  /* 0x000000ffff031224 */ /* 0x000fe200078e0070 */
[----:B------:R-:W-:Y:S02]  /*7250*/  ISETP.GE.AND P0, PT, R5, 0x61, PT ;  /* 0x000000610500780c */ /* 0x000fe40003f06270 */
[-C--:B------:R-:W-:Y:S05]  /*7260*/  @P1 MOV R2, R102.reuse ;  /* 0x0000006600021202 */ /* 0x080fea0000000f00 */
[C---:B------:R-:W-:Y:S06]  /*7270*/  @P1 IMAD.WIDE.U32 R2, R9.reuse, c[0x0][0x258], R2 ;  /* 0x0000960009021a25 */ /* 0x040fec00078e0002 */
        /* <DEDUP_REMOVED lines=16> */
[C---:B------:R-:W-:Y:S11]  /*7380*/  IADD3 R0, -R13.reuse, R126, RZ ;  /* 0x0000007e0d007210 */ /* 0x040ff60007ffe1ff */
        /* <DEDUP_REMOVED lines=32> */
.L_x_575:
[----:B-1----:R-:W-:Y:S05]  /*7590*/  BSYNC B0 ;  /* 0x0000000000007941 */ /* 0x002fea0003800000 */
.L_x_574:
        /* <DEDUP_REMOVED lines=19> */
.L_x_577:
[----:B------:R-:W-:Y:S05]  /*76d0*/  BSYNC B0 ;  /* 0x0000000000007941 */ /* 0x000fea0003800000 */
.L_x_576:
        /* <DEDUP_REMOVED lines=19> */
.L_x_579:
[----:B------:R-:W-:Y:S05]  /*7810*/  BSYNC B0 ;  /* 0x0000000000007941 */ /* 0x000fea0003800000 */
.L_x_578:
        /* <DEDUP_REMOVED lines=19> */
.L_x_581:
[----:B------:R-:W-:Y:S05]  /*7950*/  BSYNC B0 ;  /* 0x0000000000007941 */ /* 0x000fea0003800000 */
.L_x_580:
        /* <DEDUP_REMOVED lines=20> */
[C---:B------:R-:W-:Y:S04]  /*7aa0*/  @P0 IADD3 R4, P1, R6.reuse, R172, RZ ;  /* 0x000000ac06040210 */ /* 0x040fe80007f3e0ff */
[----:B------:R2:W-:Y:S01]  /*7ab0*/  @P0 LDGSTS.E.BYPASS.LTC128B.128 [R74+0x9100], [R6.64], !P4 ;  /* 0x09100000064a0fae */ /* 0x0005e2000e101d48 */
[C---:B------:R-:W-:Y:S01]  /*7ac0*/  @P0 IMAD.X R5, R7.reuse, 0x1, R169, P1 ;  /* 0x0000000107050824 */ /* 0x040fe200008e06a9 */
[----:B------:R-:W-:Y:S02]  /*7ad0*/  @P0 IADD3 R10, P1, R6, R130, RZ ;  /* 0x00000082060a0210 */ /* 0x000fe40007f3e0ff */
        /* <DEDUP_REMOVED lines=13> */
.L_x_535:
[----:B------:R-:W3:Y:S01]  /*7bb0*/  LDL.LU R28, [R1+0x40] ;  /* 0x00004000011c7983 */ /* 0x000ee20000300800 */
[----:B------:R-:W-:-:S03]  /*7bc0*/  IMAD.MOV.U32 R177, RZ, RZ, c[0x0][0x2c4] ;  /* 0x0000b100ffb17624 */ /* 0x000fc600078e00ff */
[----:B------:R-:W4:Y:S01]  /*7bd0*/  LDL R203, [R1+0xc] ;  /* 0x00000c0001cb7983 */ /* 0x000f220000100800 */
[----:B--2---:R-:W-:Y:S01]  /*7be0*/  IADD3 R5, R181, R180, RZ ;  /* 0x000000b4b5057210 */ /* 0x004fe20007ffe0ff */
[----:B------:R-:W-:Y:S01]  /*7bf0*/  CS2R R10, SRZ ;  /* 0x00000000000a7805 */ /* 0x000fe2000001ff00 */
[----:B------:R-:W-:Y:S01]  /*7c00*/  ISETP.NE.AND P3, PT, R177, 0x1, PT ;  /* 0x00000001b100780c */ /* 0x000fe20003f65270 */
[----:B------:R-:W-:Y:S01]  /*7c10*/  IMAD.MOV.U32 R134, RZ, RZ, RZ ;  /* 0x000000ffff867224 */ /* 0x000fe200078e00ff */
[----:B------:R-:W-:Y:S01]  /*7c20*/  PLOP3.LUT P2, PT, PT, PT, PT, 0x80, 0x0 ;  /* 0x000000000000781c */ /* 0x000fe20003f4f070 */
[----:B------:R-:W-:Y:S01]  /*7c30*/  CS2R R14, SRZ ;  /* 0x00000000000e7805 */ /* 0x000fe2000001ff00 */
[----:B------:R-:W-:Y:S01]  /*7c40*/  IMAD.MOV.U32 R132, RZ, RZ, RZ ;  /* 0x000000ffff847224 */ /* 0x000fe200078e00ff */
[----:B------:R-:W-:Y:S01]  /*7c50*/  MOV R130, RZ ;  /* 0x000000ff00827202 */ /* 0x000fe20000000f00 */
[----:B-1----:R-:W-:Y:S01]  /*7c60*/  CS2R R8, SRZ ;  /* 0x0000000000087805 */ /* 0x002fe2000001ff00 */
        /* <DEDUP_REMOVED lines=19> */
[----:B------:R-:W-:Y:S01]  /*7da0*/  CS2R R24, SRZ ;  /* 0x0000000000187805 */ /* 0x000fe2000001ff00 */
[----:B------:R-:W-:Y:S01]  /*7db0*/  IMAD.MOV.U32 R100, RZ, RZ, RZ ;  /* 0x000000ffff647224 */ /* 0x000fe200078e00ff */
        /* <DEDUP_REMOVED lines=17> */
[----:B---3--:R-:W-:-:S02]  /*7ed0*/  LOP3.LUT R28, R28, 0xffffffdf, RZ, 0xc0, !PT ;  /* 0xffffffdf1c1c7812 */ /* 0x008fc400078ec0ff */
[----:B----4-:R-:W-:Y:S02]  /*7ee0*/  IADD3 R0, R203, 0x7f, RZ ;  /* 0x0000007fcb007810 */ /* 0x010fe40007ffe0ff */
[----:B------:R-:W-:-:S03]  /*7ef0*/  @P3 LOP3.LUT R28, R28, 0x20, RZ, 0xfc, !PT ;  /* 0x000000201c1c3812 */ /* 0x000fc600078efcff */
[----:B------:R-:W-:Y:S02]  /*7f00*/  @P3 IMAD.HI.U32 R2, R0, c[0x0][0x2c8], RZ ;  /* 0x0000b20000023a27 */ /* 0x000fe400078e00ff */
[----:B------:R1:W-:Y:S03]  /*7f10*/  STL [R1+0x40], R28 ;  /* 0x0000401c01007387 */ /* 0x0003e60000100800 */
[----:B------:R-:W-:-:S05]  /*7f20*/  @P3 SHF.R.U32.HI R0, RZ, c[0x0][0x2cc], R2 ;  /* 0x0000b300ff003a19 */ /* 0x000fca0000011602 */
[----:B------:R-:W-:-:S05]  /*7f30*/  IMAD.IADD R0, R190, 0x1, R0 ;  /* 0x00000001be007824 */ /* 0x000fca00078e0200 */
[----:B------:R-:W-:-:S04]  /*7f40*/  SHF.R.S32.HI R2, RZ, 0x1f, R0 ;  /* 0x0000001fff027819 */ /* 0x000fc80000011400 */
[----:B------:R-:W-:-:S04]  /*7f50*/  LEA.HI R0, R2, R0, RZ, 0x7 ;  /* 0x0000000002007211 */ /* 0x000fc800078f38ff */
[----:B------:R-:W-:-:S04]  /*7f60*/  SHF.R.S32.HI R0, RZ, 0x7, R0 ;  /* 0x00000007ff007819 */ /* 0x000fc80000011400 */
[----:B------:R-:W-:-:S04]  /*7f70*/  IMNMX R236, R189, R0, PT ;  /* 0x00000000bdec7217 */ /* 0x000fc80003800200 */
[----:B------:R-:W-:-:S13]  /*7f80*/  ISETP.GE.AND P0, PT, R236, 0x1, PT ;  /* 0x00000001ec00780c */ /* 0x000fda0003f06270 */
[----:B------:R-:W-:Y:S05]  /*7f90*/  @!P0 BRA `(.L_x_583) ;  /* 0x0001395000008947 */ /* 0x000fea0003800000 */
[----:B-1----:R-:W2:Y:S01]  /*7fa0*/  LDL R22, [R1+0x44] ;  /* 0x0000440001167983 */ /* 0x002ea20000100800 */
[----:B------:R-:W-:-:S03]  /*7fb0*/  ISETP.NE.U32.AND P0, PT, RZ, c[0x0][0x340], PT ;  /* 0x0000d000ff007a0c */ /* 0x000fc60003f05070 */
[----:B------:R-:W3:Y:S01]  /*7fc0*/  LDL R201, [R1+0x28] ;  /* 0x0000280001c97983 */ /* 0x000ee20000100800 */
[----:B------:R-:W-:-:S03]  /*7fd0*/  ISETP.NE.AND.EX P2, PT, RZ, c[0x0][0x344], PT, P0 ;  /* 0x0000d100ff007a0c */ /* 0x000fc60003f45300 */
[----:B------:R-:W4:Y:S10]  /*7fe0*/  LDL R200, [R1+0x34] ;  /* 0x0000340001c87983 */ /* 0x000f340000100800 */
[----:B------:R-:W-:Y:S01]  /*7ff0*/  @P2 IMAD.MOV.U32 R2, RZ, RZ, 0x4 ;  /* 0x00000004ff022424 */ /* 0x000fe200078e00ff */
[----:B------:R-:W-:Y:S01]  /*8000*/  SHF.R.S32.HI R0, RZ, 0x1f, R173 ;  /* 0x0000001fff007819 */ /* 0x000fe200000114ad */
[----:B------:R-:W1:Y:S01]  /*8010*/  S2R R38, SR_CTAID.Y ;  /* 0x0000000000267919 */ /* 0x000e620000002600 */
[----:B------:R-:W-:-:S03]  /*8020*/  SHF.R.S32.HI R176, RZ, 0x1f, R211 ;  /* 0x0000001fffb07819 */ /* 0x000fc600000114d3 */
[----:B------:R-:W-:Y:S01]  /*8030*/  IMAD R0, R0, c[0x0][0x178], RZ ;  /* 0x00005e0000007a24 */ /* 0x000fe200078e02ff */
[----:B------:R-:W-:-:S03]  /*8040*/  LEA.HI R6, R176, R211, RZ, 0x3 ;  /* 0x000000d3b0067211 */ /* 0x000fc600078f18ff */
[----:B------:R-:W-:Y:S01]  /*8050*/  IMAD R0, R173, c[0x0][0x17c], R0 ;  /* 0x00005f00ad007a24 */ /* 0x000fe200078e0200 */
[----:B------:R-:W-:Y:S01]  /*8060*/  SHF.R.S32.HI R69, RZ, 0x3, R6 ;  /* 0x00000003ff457819 */ /* 0x000fe20000011406 */
[----:B------:R-:W-:Y:S01]  /*8070*/  IMAD R4, R213, c[0x0][0x1b8], RZ ;  /* 0x00006e00d5047a24 */ /* 0x000fe200078e02ff */
[----:B------:R-:W-:Y:S01]  /*8080*/  ISETP.NE.U32.AND P1, PT, RZ, c[0x0][0x348], PT ;  /* 0x0000d200ff007a0c */ /* 0x000fe20003f25070 */
[----:B--2---:R-:W-:-:S05]  /*8090*/  @P2 IMAD.WIDE R2, R22, R2, c[0x0][0x340] ;  /* 0x0000d00016022625 */ /* 0x004fca00078e0202 */
[----:B------:R2:W3:Y:S01]  /*80a0*/  @P2 LDG.E R12, [R2.64] ;  /* 0x00000008020c2981 */ /* 0x0004e2000c1e1900 */
[----:B-1----:R-:W-:Y:S01]  /*80b0*/  IMAD R4, R38, c[0x0][0x1bc], R4 ;  /* 0x00006f0026047a24 */ /* 0x002fe200078e0204 */
[----:B------:R-:W-:Y:S02]  /*80c0*/  SHF.R.S32.HI R11, RZ, 0x1f, R22 ;  /* 0x0000001fff0b7819 */ /* 0x000fe40000011416 */
[----:B------:R-:W-:Y:S01]  /*80d0*/  ISETP.NE.AND.EX P1, PT, RZ, c[0x0][0x34c], PT, P1 ;  /* 0x0000d300ff007a0c */ /* 0x000fe20003f25310 */
[----:B--2---:R-:W-:-:S04]  /*80e0*/  IMAD.WIDE.U32 R2, R173, c[0x0][0x178], RZ ;  /* 0x00005e00ad027a25 */ /* 0x004fc800078e00ff */
[----:B------:R-:W-:Y:S01]  /*80f0*/  IMAD.IADD R3, R3, 0x1, R0 ;  /* 0x0000000103037824 */ /* 0x000fe200078e0200 */
[----:B------:R-:W-:-:S05]  /*8100*/  LOP3.LUT R0, R6, 0xfffffff8, RZ, 0xc0, !PT ;  /* 0xfffffff806007812 */ /* 0x000fca00078ec0ff */
[----:B------:R-:W-:-:S04]  /*8110*/  IMAD.IADD R68, R211, 0x1, -R0 ;  /* 0x00000001d3447824 */ /* 0x000fc800078e0a00 */
[----:B------:R-:W-:Y:S02]  /*8120*/  IMAD R7, R68, 0x20, R69 ;  /* 0x0000002044077824 */ /* 0x000fe400078e0245 */
[----:B------:R-:W-:-:S04]  /*8130*/  IMAD.WIDE.U32 R2, R38, c[0x0][0x1b8], R2 ;  /* 0x00006e0026027a25 */ /* 0x000fc800078e0002 */
[----:B------:R-:W-:Y:S01]  /*8140*/  IMAD.IADD R7, R203, 0x1, R7 ;  /* 0x00000001cb077824 */ /* 0x000fe200078e0207 */
[----:B------:R-:W-:Y:S01]  /*8150*/  IADD3 R34, P0, R69, R5, RZ ;  /* 0x0000000545227210 */ /* 0x000fe20007f1e0ff */
[----:B------:R-:W-:Y:S01]  /*8160*/  IMAD.IADD R3, R3, 0x1, R4 ;  /* 0x0000000103037824 */ /* 0x000fe200078e0204 */
[----:B------:R-:W-:Y:S01]  /*8170*/  SHF.R.S32.HI R4, RZ, 0x1f, R5 ;  /* 0x0000001fff047819 */ /* 0x000fe20000011405 */
[----:B------:R-:W-:Y:S01]  /*8180*/  @P3 IMAD.HI.U32 R8, R7, c[0x0][0x2c8], RZ ;  /* 0x0000b20007083a27 */ /* 0x000fe200078e00ff */
[----:B------:R-:W-:Y:S02]  /*8190*/  SEL R5, R11, RZ, !P1 ;  /* 0x000000ff0b057207 */ /* 0x000fe40004800000 */
[----:B------:R-:W-:Y:S01]  /*81a0*/  SEL R0, R22, RZ, !P1 ;  /* 0x000000ff16007207 */ /* 0x000fe20004800000 */
[----:B------:R-:W-:Y:S01]  /*81b0*/  IMAD.MOV.U32 R6, RZ, RZ, R7 ;  /* 0x000000ffff067224 */ /* 0x000fe200078e0007 */
[----:B------:R-:W-:Y:S01]  /*81c0*/  LEA.HI.X.SX32 R37, R69, R4, 0x1, P0 ;  /* 0x0000000445257211 */ /* 0x000fe200000f0eff */
[----:B------:R-:W-:Y:S01]  /*81d0*/  IMAD R4, R5, c[0x0][0x1c0], RZ ;  /* 0x0000700005047a24 */ /* 0x000fe200078e02ff */
[----:B------:R-:W-:Y:S01]  /*81e0*/  @P3 SHF.R.U32.HI R6, RZ, c[0x0][0x2cc], R8 ;  /* 0x0000b300ff063a19 */ /* 0x000fe20000011608 */
[----:B------:R-:W-:-:S02]  /*81f0*/  IMAD.SHL.U32 R30, R68, 0x8, RZ ;  /* 0x00000008441e7824 */ /* 0x000fc400078e00ff */
[C---:B------:R-:W-:Y:S01]  /*8200*/  IMAD R4, R0.reuse, c[0x0][0x1c4], R4 ;  /* 0x0000710000047a24 */ /* 0x040fe200078e0204 */
[----:B------:R-:W-:Y:S01]  /*8210*/  SHF.R.S32.HI R8, RZ, 0x1f, R6 ;  /* 0x0000001fff087819 */ /* 0x000fe20000011406 */
[----:B------:R-:W-:-:S04]  /*8220*/  IMAD.WIDE.U32 R2, R0, c[0x0][0x1c0], R2 ;  /* 0x0000700000027a25 */ /* 0x000fc800078e0002 */
[----:B------:R-:W-:Y:S01]  /*8230*/  IMAD.MOV R0, RZ, RZ, -R6 ;  /* 0x000000ffff007224 */ /* 0x000fe200078e0a06 */
[----:B------:R-:W-:Y:S01]  /*8240*/  SHF.R.S32.HI R31, RZ, 0x1f, R30 ;  /* 0x0000001fff1f7819 */ /* 0x000fe2000001141e */
[----:B------:R-:W-:Y:S02]  /*8250*/  IMAD R9, R8, c[0x0][0x1b0], RZ ;  /* 0x00006c0008097a24 */ /* 0x000fe400078e02ff */
[----:B------:R-:W-:Y:S02]  /*8260*/  IMAD R5, R37, c[0x0][0x1e0], RZ ;  /* 0x0000780025057a24 */ /* 0x000fe400078e02ff */
[----:B------:R-:W-:Y:S02]  /*8270*/  IMAD R8, R0, c[0x0][0x2c4], R7 ;  /* 0x0000b10000087a24 */ /* 0x000fe400078e0207 */
[----:B------:R-:W-:Y:S02]  /*8280*/  IMAD.IADD R3, R3, 0x1, R4 ;  /* 0x0000000103037824 */ /* 0x000fe400078e0204 */
[C---:B------:R-:W-:Y:S01]  /*8290*/  IMAD R10, R34.reuse, c[0x0][0x1e4], R5 ;  /* 0x00007900220a7a24 */ /* 0x040fe200078e0205 */
[----:B------:R-:W-:Y:S01]  /*82a0*/  SHF.R.S32.HI R0, RZ, 0x1f, R8 ;  /* 0x0000001fff007819 */ /* 0x000fe20000011408 */
[----:B------:R-:W-:-:S04]  /*82b0*/  IMAD.WIDE.U32 R4, R34, c[0x0][0x1e0], R30 ;  /* 0x0000780022047a25 */ /* 0x000fc800078e001e */
[C---:B------:R-:W-:Y:S02]  /*82c0*/  IMAD R7, R6.reuse, c[0x0][0x1b4], R9 ;  /* 0x00006d0006077a24 */ /* 0x040fe400078e0209 */
[----:B------:R-:W-:-:S04]  /*82d0*/  IMAD.WIDE.U32 R2, R6, c[0x0][0x1b0], R2 ;  /* 0x00006c0006027a25 */ /* 0x000fc800078e0002 */
[----:B------:R-:W-:Y:S02]  /*82e0*/  IMAD.IADD R5, R5, 0x1, R10 ;  /* 0x0000000105057824 */ /* 0x000fe400078e020a */
[----:B------:R-:W-:Y:S02]  /*82f0*/  IMAD.IADD R3, R3, 0x1, R7 ;  /* 0x0000000103037824 */ /* 0x000fe400078e0207 */
[----:B------:R-:W-:Y:S02]  /*8300*/  IMAD R0, R0, c[0x0][0x1a8], RZ ;  /* 0x00006a0000007a24 */ /* 0x000fe400078e02ff */
[----:B------:R-:W-:Y:S01]  /*8310*/  IMAD.WIDE.U32 R6, R38, c[0x0][0x1e8], R4 ;  /* 0x00007a0026067a25 */ /* 0x000fe200078e0004 */
[----:B------:R-:W-:-:S03]  /*8320*/  ISETP.NE.U32.AND P1, PT, RZ, c[0x0][0x350], PT ;  /* 0x0000d400ff007a0c */ /* 0x000fc60003f25070 */
[C---:B------:R-:W-:Y:S02]  /*8330*/  IMAD R0, R8.reuse, c[0x0][0x1ac], R0 ;  /* 0x00006b0008007a24 */ /* 0x040fe400078e0200 */
[----:B------:R-:W-:Y:S01]  /*8340*/  IMAD.WIDE.U32 R4, R8, c[0x0][0x1a8], R2 ;  /* 0x00006a0008047a25 */ /* 0x000fe200078e0002 */
[----:B------:R-:W-:-:S03]  /*8350*/  ISETP.NE.AND.EX P1, PT, RZ, c[0x0][0x354], PT, P1 ;  /* 0x0000d500ff007a0c */ /* 0x000fc60003f25310 */
[----:B------:R-:W-:Y:S01]  /*8360*/  IMAD.IADD R0, R5, 0x1, R0 ;  /* 0x0000000105007824 */ /* 0x000fe200078e0200 */
[----:B------:R-:W-:Y:S01]  /*8370*/  LEA R24, P0, R4, c[0x0][0x160], 0x1 ;  /* 0x0000580004187a11 */ /* 0x000fe200078008ff */
[----:B------:R-:W-:Y:S01]  /*8380*/  IMAD R9, R213, c[0x0][0x1e8], RZ ;  /* 0x00007a00d5097a24 */ /* 0x000fe200078e02ff */
[----:B------:R-:W-:Y:S01]  /*8390*/  IADD3 R168, R236, -0x1, RZ ;  /* 0xffffffffeca87810 */ /* 0x000fe20007ffe0ff */
[----:B------:R-:W-:Y:S01]  /*83a0*/  IMAD.MOV.U32 R173, RZ, RZ, c[0x0][0x1e0] ;  /* 0x00007800ffad7624 */ /* 0x000fe200078e00ff */
[----:B------:R-:W-:Y:S01]  /*83b0*/  LEA.HI.X R23, R4, c[0x0][0x164], R0, 0x1, P0 ;  /* 0x0000590004177a11 */ /* 0x000fe200000f0c00 */
[----:B------:R-:W-:Y:S02]  /*83c0*/  IMAD.MOV.U32 R0, RZ, RZ, 0x7 ;  /* 0x00000007ff007424 */ /* 0x000fe400078e00ff */
[----:B------:R-:W-:-:S03]  /*83d0*/  IMAD R9, R38, c[0x0][0x1ec], R9 ;  /* 0x00007b0026097a24 */ /* 0x000fc600078e0209 */
[----:B------:R-:W-:Y:S01]  /*83e0*/  SHF.L.U64.HI R172, R173, R0, c[0x0][0x1e4] ;  /* 0x00007900adac7619 */ /* 0x000fe20000010200 */
[----:B------:R-:W-:Y:S01]  /*83f0*/  IMAD.IADD R7, R9, 0x1, R7 ;  /* 0x0000000109077824 */ /* 0x000fe200078e0207 */
[----:B------:R-:W-:Y:S01]  /*8400*/  SHF.R.S32.HI R84, RZ, 0x1f, R168 ;  /* 0x0000001fff547819 */ /* 0x000fe200000114a8 */
[C---:B------:R-:W-:Y:S02]  /*8410*/  IMAD.SHL.U32 R174, R173.reuse, 0x80, RZ ;  /* 0x00000080adae7824 */ /* 0x040fe400078e00ff */
[----:B------:R-:W-:Y:S02]  /*8420*/  IMAD.MOV.U32 R5, RZ, RZ, c[0x0][0x1e4] ;  /* 0x00007900ff057624 */ /* 0x000fe400078e00ff */
[----:B------:R-:W-:Y:S01]  /*8430*/  IMAD.WIDE.U32 R178, R173, 0x40, RZ ;  /* 0x00000040adb27825 */ /* 0x000fe200078e00ff */
[----:B------:R-:W1:Y:S03]  /*8440*/  SHFL.IDX PT, R8, R24, 0x1, 0x181f ;  /* 0x00381f0018087f89 */ /* 0x000e6600000e0000 */
[----:B------:R-:W-:-:S02]  /*8450*/  IMAD.MOV.U32 R117, RZ, RZ, R28 ;  /* 0x000000ffff757224 */ /* 0x000fc400078e001c */
[----:B----4-:R-:W-:Y:S02]  /*8460*/  IMAD R46, R200, c[0x0][0x2c4], RZ ;  /* 0x0000b100c82e7a24 */ /* 0x010fe400078e02ff */
[----:B------:R-:W-:Y:S01]  /*8470*/  IMAD.IADD R32, R203, 0x1, R69 ;  /* 0x00000001cb207824 */ /* 0x000fe200078e0245 */
[----:B------:R-:W2:Y:S04]  /*8480*/  SHFL.IDX PT, R14, R24, RZ, 0x181f ;  /* 0x00181fff180e7589 */ /* 0x000ea800000e0000 */
[----:B------:R-:W4:Y:S04]  /*8490*/  SHFL.IDX PT, R9, R23, 0x1, 0x181f ;  /* 0x00381f0017097f89 */ /* 0x000f2800000e0000 */
[----:B------:R-:W-:Y:S01]  /*84a0*/  BAR.SYNC.DEFER_BLOCKING 0x0 ;  /* 0x0000000000007b1d */ /* 0x000fe20000010000 */
[----:B------:R-:W-:-:S05]  /*84b0*/  ISETP.GE.AND P5, PT, R32, R46, PT ;  /* 0x0000002e2000720c */ /* 0x000fca0003fa6270 */
[----:B------:R-:W-:Y:S01]  /*84c0*/  SHFL.IDX PT, R15, R23, RZ, 0x181f ;  /* 0x00181fff170f7589 */ /* 0x000fe200000e0000 */
[----:B------:R-:W-:Y:S01]  /*84d0*/  IADD3 R33, R30, 0x40, RZ ;  /* 0x000000401e217810 */ /* 0x000fe20007ffe0ff */
[----:B------:R-:W-:-:S05]  /*84e0*/  IMAD.SHL.U32 R25, R69, 0x40, RZ ;  /* 0x0000004045197824 */ /* 0x000fca00078e00ff */
[----:B------:R-:W-:-:S04]  /*84f0*/  LOP3.LUT R25, R25, 0x1c0, RZ, 0xc0, !PT ;  /* 0x000001c019197812 */ /* 0x000fc800078ec0ff */
[----:B------:R-:W-:Y:S01]  /*8500*/  SHF.R.U32.HI R48, RZ, 0x3, R25 ;  /* 0x00000003ff307819 */ /* 0x000fe20000011619 */
[--C-:B---3--:R-:W-:Y:S01]  /*8510*/  @P2 IMAD.MOV.U32 R2, RZ, RZ, R12.reuse ;  /* 0x000000ffff022224 */ /* 0x108fe200078e000c */
[----:B------:R-:W-:Y:S01]  /*8520*/  @P2 SHF.R.S32.HI R3, RZ, 0x1f, R12 ;  /* 0x0000001fff032819 */ /* 0x000fe2000001140c */
[----:B------:R-:W-:Y:S02]  /*8530*/  @!P2 IMAD.MOV.U32 R2, RZ, RZ, R22 ;  /* 0x000000ffff02a224 */ /* 0x000fe400078e0016 */
[----:B------:R-:W-:-:S03]  /*8540*/  @!P2 IMAD.MOV.U32 R3, RZ, RZ, R11 ;  /* 0x000000ffff03a224 */ /* 0x000fc600078e000b */
[----:B------:R-:W-:Y:S01]  /*8550*/  SEL R36, R2, RZ, !P1 ;  /* 0x000000ff02247207 */ /* 0x000fe20004800000 */
[----:B------:R-:W-:Y:S01]  /*8560*/  IMAD.IADD R2, R201, 0x1, -R69 ;  /* 0x00000001c9027824 */ /* 0x000fe200078e0a45 */
[----:B------:R-:W-:-:S03]  /*8570*/  SEL R35, R3, RZ, !P1 ;  /* 0x000000ff03237207 */ /* 0x000fc60004800000 */
[----:B------:R-:W-:Y:S02]  /*8580*/  IMAD R22, R168, -0x80, R2 ;  /* 0xffffff80a8167824 */ /* 0x000fe400078e0202 */
[----:B------:R-:W-:Y:S02]  /*8590*/  IMAD R0, R35, c[0x0][0x1f0], RZ ;  /* 0x00007c0023007a24 */ /* 0x000fe400078e02ff */
[----:B------:R-:W-:Y:S01]  /*85a0*/  IMAD.WIDE.U32 R6, R36, c[0x0][0x1f0], R6 ;  /* 0x00007c0024067a25 */ /* 0x000fe200078e0006 */
[----:B------:R-:W-:-:S03]  /*85b0*/  ISETP.GE.AND P6, PT, R22, 0x1, PT ;  /* 0x000000011600780c */ /* 0x000fc60003fc6270 */
[----:B------:R-:W-:Y:S01]  /*85c0*/  IMAD R2, R36, c[0x0][0x1f4], R0 ;  /* 0x00007d0024027a24 */ /* 0x000fe200078e0200 */
[----:B------:R-:W-:Y:S01]  /*85d0*/  ISETP.GE.AND P2, PT, R22, 0x21, PT ;  /* 0x000000211600780c */ /* 0x000fe20003f46270 */
[----:B------:R-:W-:Y:S02]  /*85e0*/  IMAD R0, R172, R168, RZ ;  /* 0x000000a8ac007224 */ /* 0x000fe400078e02ff */
[----:B------:R-:W-:Y:S02]  /*85f0*/  IMAD.IADD R205, R7, 0x1, R2 ;  /* 0x0000000107cd7824 */ /* 0x000fe400078e0202 */
[----:B------:R-:W-:Y:S02]  /*8600*/  IMAD.MOV.U32 R204, RZ, RZ, R6 ;  /* 0x000000ffffcc7224 */ /* 0x000fe400078e0006 */
[-C--:B------:R-:W-:Y:S02]  /*8610*/  IMAD R0, R84, R174.reuse, R0 ;  /* 0x000000ae54007224 */ /* 0x080fe400078e0200 */
[----:B------:R-:W-:Y:S01]  /*8620*/  IMAD.WIDE.U32 R2, R168, R174, R204 ;  /* 0x000000aea8027225 */ /* 0x000fe200078e00cc */
[----:B------:R-:W-:-:S03]  /*8630*/  ISETP.GE.AND P4, PT, R22, 0x41, PT ;  /* 0x000000411600780c */ /* 0x000fc60003f86270 */
[----:B------:R-:W-:Y:S01]  /*8640*/  IMAD.IADD R3, R3, 0x1, R0 ;  /* 0x0000000103037824 */ /* 0x000fe200078e0200 */
[----:B------:R-:W-:-:S04]  /*8650*/  @P6 LEA R18, P0, R2, c[0x0][0x1c8], 0x1 ;  /* 0x0000720002126a11 */ /* 0x000fc800078008ff */
[----:B------:R-:W-:Y:S02]  /*8660*/  @P6 LEA.HI.X R19, R2, c[0x0][0x1cc], R3, 0x1, P0 ;  /* 0x0000730002136a11 */ /* 0x000fe400000f0c03 */
[C---:B------:R-:W-:Y:S02]  /*8670*/  @P2 LEA R0, P0, R173.reuse, R2, 0x5 ;  /* 0x00000002ad002211 */ /* 0x040fe400078028ff */
[----:B------:R-:W-:Y:S02]  /*8680*/  ISETP.GE.AND P3, PT, R22, 0x61, PT ;  /* 0x000000611600780c */ /* 0x000fe40003f66270 */
[----:B------:R-:W-:Y:S01]  /*8690*/  @P2 LEA.HI.X R4, R173, R3, R5, 0x5, P0 ;  /* 0x00000003ad042211 */ /* 0x000fe200000f2c05 */
[----:B------:R3:W-:Y:S01]  /*86a0*/  STL.64 [R1+0x58], R6 ;  /* 0x0000580601007387 */ /* 0x0007e20000100a00 */
[----:B------:R-:W-:-:S04]  /*86b0*/  @P2 LEA R20, P0, R0, c[0x0][0x1c8], 0x1 ;  /* 0x0000720000142a11 */ /* 0x000fc800078008ff */
[----:B------:R-:W-:Y:S02]  /*86c0*/  @P2 LEA.HI.X R21, R0, c[0x0][0x1cc], R4, 0x1, P0 ;  /* 0x0000730000152a11 */ /* 0x000fe400000f0c04 */
[----:B------:R-:W-:Y:S01]  /*86d0*/  @P4 IADD3 R0, P0, R2, R178, RZ ;  /* 0x000000b202004210 */ /* 0x000fe20007f1e0ff */
[----:B---3--:R-:W-:-:S04]  /*86e0*/  IMAD.SHL.U32 R6, R5, 0x40, RZ ;  /* 0x0000004005067824 */ /* 0x008fc800078e00ff */
[----:B------:R-:W-:Y:S02]  /*86f0*/  IMAD.IADD R202, R179, 0x1, R6 ;  /* 0x00000001b3ca7824 */ /* 0x000fe400078e0206 */
[----:B------:R-:W-:Y:S02]  /*8700*/  @P3 IMAD R5, R5, 0x60, RZ ;  /* 0x0000006005053824 */ /* 0x000fe400078e02ff */
[--C-:B------:R-:W-:Y:S01]  /*8710*/  @P4 IMAD.X R4, R202, 0x1, R3.reuse, P0 ;  /* 0x00000001ca044824 */ /* 0x100fe200000e0603 */
[----:B------:R-:W-:Y:S01]  /*8720*/  @P4 LEA R28, P0, R0, c[0x0][0x1c8], 0x1 ;  /* 0x00007200001c4a11 */ /* 0x000fe200078008ff */
[----:B------:R-:W-:-:S03]  /*8730*/  @P3 IMAD.WIDE.U32 R2, R173, 0x60, R2 ;  /* 0x00000060ad023825 */ /* 0x000fc600078e0002 */
[----:B------:R-:W-:Y:S01]  /*8740*/  @P4 LEA.HI.X R29, R0, c[0x0][0x1cc], R4, 0x1, P0 ;  /* 0x00007300001d4a11 */ /* 0x000fe200000f0c04 */
[----:B------:R-:W-:Y:S01]  /*8750*/  @P3 IMAD.IADD R0, R5, 0x1, R3 ;  /* 0x0000000105003824 */ /* 0x000fe200078e0203 */
[----:B------:R-:W-:Y:S01]  /*8760*/  @P3 LEA R26, P0, R2, c[0x0][0x1c8], 0x1 ;  /* 0x00007200021a3a11 */ /* 0x000fe200078008ff */
[----:B------:R-:W3:Y:S01]  /*8770*/  SHFL.IDX PT, R4, R24, 0x2, 0x181f ;  /* 0x00581f0018047f89 */ /* 0x000ee200000e0000 */
[----:B------:R-:W-:Y:S02]  /*8780*/  IADD3 R3, R32, 0x20, RZ ;  /* 0x0000002020037810 */ /* 0x000fe40007ffe0ff */
[----:B------:R-:W-:Y:S01]  /*8790*/  @P3 LEA.HI.X R27, R2, c[0x0][0x1cc], R0, 0x1, P0 ;  /* 0x00007300021b3a11 */ /* 0x000fe200000f0c00 */
[----:B------:R-:W3:Y:S01]  /*87a0*/  SHFL.IDX PT, R5, R23, 0x2, 0x181f ;  /* 0x00581f0017057f89 */ /* 0x000ee200000e0000 */
[----:B------:R-:W-:Y:S02]  /*87b0*/  IADD3 R0, R32, 0x40, RZ ;  /* 0x0000004020007810 */ /* 0x000fe40007ffe0ff */
[-C--:B------:R-:W-:Y:S01]  /*87c0*/  ISETP.GE.AND P3, PT, R3, R46.reuse, PT ;  /* 0x0000002e0300720c */ /* 0x080fe20003f66270 */
[----:B------:R3:W3:Y:S01]  /*87d0*/  SHFL.IDX PT, R2, R24, 0x3, 0x181f ;  /* 0x00781f0018027f89 */ /* 0x0006e200000e0000 */
[----:B------:R-:W-:-:S02]  /*87e0*/  ISETP.GE.AND P4, PT, R0, R46, PT ;  /* 0x0000002e0000720c */ /* 0x000fc40003f86270 */
[----:B------:R-:W-:Y:S01]  /*87f0*/  IADD3 R0, R32, 0x60, RZ ;  /* 0x0000006020007810 */ /* 0x000fe20007ffe0ff */
[----:B------:R3:W3:Y:S03]  /*8800*/  SHFL.IDX PT, R3, R23, 0x3, 0x181f ;  /* 0x00781f0017037f89 */ /* 0x0006e600000e0000 */
[----:B------:R-:W-:Y:S02]  /*8810*/  ISETP.GE.AND P6, PT, R0, R46, PT ;  /* 0x0000002e0000720c */ /* 0x000fe40003fc6270 */
[----:B------:R-:W-:-:S03]  /*8820*/  @!P5 SHF.R.S32.HI R0, RZ, 0x1f, R33 ;  /* 0x0000001fff00d819 */ /* 0x000fc60000011421 */
[----:B-1----:R-:W-:Y:S02]  /*8830*/  @!P3 LEA R12, P0, R30, R8, 0x1 ;  /* 0x000000081e0cb211 */ /* 0x002fe400078008ff */
[----:B------:R-:W-:Y:S02]  /*8840*/  @!P5 LEA.HI R0, R0, R33, RZ, 0x3 ;  /* 0x000000210000d211 */ /* 0x000fe400078f18ff */
[C---:B--2---:R-:W-:Y:S02]  /*8850*/  @!P5 LEA R16, P1, R30.reuse, R14, 0x1 ;  /* 0x0000000e1e10d211 */ /* 0x044fe400078208ff */
[----:B----4-:R-:W-:Y:S02]  /*8860*/  @!P3 LEA.HI.X R13, R30, R9, R31, 0x1, P0 ;  /* 0x000000091e0db211 */ /* 0x010fe400000f0c1f */
[----:B------:R-:W-:Y:S02]  /*8870*/  @!P5 LOP3.LUT R0, R0, 0xfffffff8, RZ, 0xc0, !PT ;  /* 0xfffffff80000d812 */ /* 0x000fe400078ec0ff */
[----:B---3--:R-:W-:-:S02]  /*8880*/  LEA.HI R24, R176, R211, RZ, 0x6 ;  /* 0x000000d3b0187211 */ /* 0x008fc400078f30ff */
[C---:B------:R-:W-:Y:S02]  /*8890*/  @!P4 LEA R10, P0, R30.reuse, R4, 0x1 ;  /* 0x000000041e0ac211 */ /* 0x040fe400078008ff */
[----:B------:R-:W-:Y:S01]  /*88a0*/  @!P5 LEA.HI.X R17, R30, R15, R31, 0x1, P1 ;  /* 0x0000000f1e11d211 */ /* 0x000fe200008f0c1f */
[----:B------:R-:W-:Y:S01]  /*88b0*/  IMAD.SHL.U32 R24, R24, 0x8, RZ ;  /* 0x0000000818187824 */ /* 0x000fe200078e00ff */
[----:B------:R-:W-:Y:S01]  /*88c0*/  @!P3 SHF.R.S32.HI R23, RZ, 0x1f, R33 ;  /* 0x0000001fff17b819 */ /* 0x000fe20000011421 */
[----:B------:R-:W-:Y:S01]  /*88d0*/  @!P5 IMAD.WIDE R14, R0, 0x2, R14 ;  /* 0x00000002000ed825 */ /* 0x000fe200078e020e */
[C---:B------:R-:W-:Y:S02]  /*88e0*/  @!P4 LEA.HI.X R11, R30.reuse, R5, R31, 0x1, P0 ;  /* 0x000000051e0bc211 */ /* 0x040fe400000f0c1f */
[----:B------:R-:W-:Y:S02]  /*88f0*/  @!P6 LEA R6, P0, R30, R2, 0x1 ;  /* 0x000000021e06e211 */ /* 0x000fe400078008ff */
[----:B------:R-:W-:-:S02]  /*8900*/  @!P4 SHF.R.S32.HI R0, RZ, 0x1f, R33 ;  /* 0x0000001fff00c819 */ /* 0x000fc40000011421 */
[----:B------:R-:W-:Y:S02]  /*8910*/  @!P3 LEA.HI R23, R23, R33, RZ, 0x3 ;  /* 0x000000211717b211 */ /* 0x000fe400078f18ff */
[----:B------:R-:W-:Y:S02]  /*8920*/  LOP3.LUT R44, R24, 0xfffffe00, RZ, 0xc0, !PT ;  /* 0xfffffe00182c7812 */ /* 0x000fe400078ec0ff */
[----:B------:R-:W-:Y:S02]  /*8930*/  LOP3.LUT R24, R25, 0x38, R30, 0xf8, !PT ;  /* 0x0000003819187812 */ /* 0x000fe400078ef81e */
[----:B------:R-:W-:Y:S02]  /*8940*/  @!P6 LEA.HI.X R7, R30, R3, R31, 0x1, P0 ;  /* 0x000000031e07e211 */ /* 0x000fe400000f0c1f */
[----:B------:R-:W-:Y:S02]  /*8950*/  @!P4 LEA.HI R0, R0, R33, RZ, 0x3 ;  /* 0x000000210000c211 */ /* 0x000fe400078f18ff */
[----:B------:R-:W-:-:S02]  /*8960*/  ISETP.GE.AND P1, PT, R30, c[0x0][0x198], PT ;  /* 0x000066001e007a0c */ /* 0x000fc40003f26270 */
[----:B------:R-:W-:Y:S02]  /*8970*/  ISETP.GE.AND P0, PT, R33, c[0x0][0x198], PT ;  /* 0x0000660021007a0c */ /* 0x000fe40003f06270 */
[----:B------:R-:W-:Y:S02]  /*8980*/  @!P3 LOP3.LUT R23, R23, 0xfffffff8, RZ, 0xc0, !PT ;  /* 0xfffffff81717b812 */ /* 0x000fe400078ec0ff */
[----:B------:R-:W-:Y:S02]  /*8990*/  LOP3.LUT R88, R44, R24, R48, 0xf6, !PT ;  /* 0x000000182c587212 */ /* 0x000fe400078ef630 */
[----:B------:R-:W-:Y:S01]  /*89a0*/  @!P4 LOP3.LUT R0, R0, 0xfffffff8, RZ, 0xc0, !PT ;  /* 0xfffffff80000c812 */ /* 0x000fe200078ec0ff */
[----:B------:R-:W-:-:S04]  /*89b0*/  @!P3 IMAD.WIDE R8, R23, 0x2, R8 ;  /* 0x000000021708b825 */ /* 0x000fc800078e0208 */
[----:B------:R-:W-:Y:S02]  /*89c0*/  @!P5 IMAD.SHL.U32 R23, R88, 0x2, RZ ;  /* 0x000000025817d824 */ /* 0x000fe400078e00ff */
[----:B------:R-:W-:-:S03]  /*89d0*/  @!P4 IMAD.WIDE R4, R0, 0x2, R4 ;  /* 0x000000020004c825 */ /* 0x000fc600078e0204 */
[----:B------:R1:W-:Y:S01]  /*89e0*/  @!P5 LDGSTS.E.BYPASS.LTC128B.128 [R23+0x100], [R16.64], !P1 ;  /* 0x001000001017dfae */ /* 0x0003e2000c901d48 */
[----:B------:R-:W-:-:S03]  /*89f0*/  @!P3 IMAD.SHL.U32 R0, R88, 0x2, RZ ;  /* 0x000000025800b824 */ /* 0x000fc600078e00ff */
[----:B------:R2:W-:Y:S04]  /*8a00*/  @!P5 LDGSTS.E.BYPASS.LTC128B.128 [R23+0x4100], [R14.64], !P0 ;  /* 0x041000000e17dfae */ /* 0x0005e8000c101d48 */
[----:B------:R3:W-:Y:S04]  /*8a10*/  @!P3 LDGSTS.E.BYPASS.LTC128B.128 [R0+0x1100], [R12.64], !P1 ;  /* 0x011000000c00bfae */ /* 0x0007e8000c901d48 */
[----:B------:R3:W-:Y:S01]  /*8a20*/  @!P3 LDGSTS.E.BYPASS.LTC128B.128 [R0+0x5100], [R8.64], !P0 ;  /* 0x051000000800bfae */ /* 0x0007e2000c101d48 */
[----:B------:R-:W-:Y:S02]  /*8a30*/  P2R R45, PR, RZ, 0x40 ;  /* 0x00000040ff2d7803 */ /* 0x000fe40000000000 */
[----:B---3--:R-:W-:-:S04]  /*8a40*/  @!P6 SHF.R.S32.HI R0, RZ, 0x1f, R33 ;  /* 0x0000001fff00e819 */ /* 0x008fc80000011421 */
[----:B------:R-:W-:Y:S01]  /*8a50*/  @!P6 LEA.HI R0, R0, R33, RZ, 0x3 ;  /* 0x000000210000e211 */ /* 0x000fe200078f18ff */
[----:B--2---:R-:W-:-:S03]  /*8a60*/  @!P4 IMAD.SHL.U32 R15, R88, 0x2, RZ ;  /* 0x00000002580fc824 */ /* 0x004fc600078e00ff */
[----:B------:R-:W-:Y:S01]  /*8a70*/  @!P6 LOP3.LUT R0, R0, 0xfffffff8, RZ, 0xc0, !PT ;  /* 0xfffffff80000e812 */ /* 0x000fe200078ec0ff */
[----:B------:R-:W-:Y:S01]  /*8a80*/  @!P6 IMAD.SHL.U32 R8, R88, 0x2, RZ ;  /* 0x000000025808e824 */ /* 0x000fe200078e00ff */
[----:B------:R-:W-:Y:S01]  /*8a90*/  P2R R14, PR, RZ, 0x20 ;  /* 0x00000020ff0e7803 */ /* 0x000fe20000000000 */
[----:B------:R2:W-:Y:S01]  /*8aa0*/  @!P4 LDGSTS.E.BYPASS.LTC128B.128 [R15+0x2100], [R10.64], !P1 ;  /* 0x021000000a0fcfae */ /* 0x0005e2000c901d48 */
[----:B------:R-:W-:Y:S01]  /*8ab0*/  ISETP.GE.AND P5, PT, R22, 0x1, PT ;  /* 0x000000011600780c */ /* 0x000fe20003fa6270 */
[----:B------:R-:W-:Y:S02]  /*8ac0*/  @!P6 IMAD.WIDE R2, R0, 0x2, R2 ;  /* 0x000000020002e825 */ /* 0x000fe400078e0202 */
[----:B------:R3:W-:Y:S04]  /*8ad0*/  @!P4 LDGSTS.E.BYPASS.LTC128B.128 [R15+0x6100], [R4.64], !P0 ;  /* 0x06100000040fcfae */ /* 0x0007e8000c101d48 */
[----:B------:R4:W-:Y:S04]  /*8ae0*/  @!P6 LDGSTS.E.BYPASS.LTC128B.128 [R8+0x3100], [R6.64], !P1 ;  /* 0x031000000608efae */ /* 0x0009e8000c901d48 */
[----:B------:R1:W-:Y:S01]  /*8af0*/  @!P6 LDGSTS.E.BYPASS.LTC128B.128 [R8+0x7100], [R2.64], !P0 ;  /* 0x071000000208efae */ /* 0x0003e2000c101d48 */
[----:B------:R-:W-:-:S02]  /*8b00*/  ISETP.GE.AND P6, PT, R30, c[0x0][0x1d4], PT ;  /* 0x000075001e007a0c */ /* 0x000fc40003fc6270 */
[----:B------:R-:W-:Y:S01]  /*8b10*/  ISETP.GE.AND P0, PT, R33, c[0x0][0x1d4], PT ;  /* 0x0000750021007a0c */ /* 0x000fe20003f06270 */
[----:B------:R-:W-:Y:S01]  /*8b20*/  @P5 IMAD.SHL.U32 R0, R88, 0x2, RZ ;  /* 0x0000000258005824 */ /* 0x000fe200078e00ff */
[----:B------:R-:W0:Y:S09]  /*8b30*/  LDGDEPBAR ;  /* 0x00000000000079af */ /* 0x000e320000000000 */
[----:B------:R1:W-:Y:S04]  /*8b40*/  @P5 LDGSTS.E.BYPASS.LTC128B.128 [R0+0x8100], [R18.64], !P6 ;  /* 0x0810000012005fae */ /* 0x0003e8000f101d48 */
[----:B------:R1:W-:Y:S01]  /*8b50*/  @P5 LDGSTS.E.BYPASS.LTC128B.128 [R0+0xc100], [R18.64+0x80], !P0 ;  /* 0x0c10008012005fae */ /* 0x0003e2000c101d48 */
[----:B---3--:R-:W-:Y:S01]  /*8b60*/  LEA.HI R5, R176, R211, RZ, 0x4 ;  /* 0x000000d3b0057211 */ /* 0x008fe200078f20ff */
[----:B-1----:R-:W-:-:S05]  /*8b70*/  @P2 IMAD.SHL.U32 R0, R88, 0x2, RZ ;  /* 0x0000000258002824 */ /* 0x002fca00078e00ff */
[----:B------:R1:W-:Y:S04]  /*8b80*/  @P2 LDGSTS.E.BYPASS.LTC128B.128 [R0+0x9100], [R20.64], !P6 ;  /* 0x0910000014002fae */ /* 0x0003e8000f101d48 */
[----:B------:R1:W-:Y:S01]  /*8b90*/  @P2 LDGSTS.E.BYPASS.LTC128B.128 [R0+0xd100], [R20.64+0x80], !P0 ;  /* 0x0d10008014002fae */ /* 0x0003e2000c101d48 */
[----:B------:R-:W-:Y:S02]  /*8ba0*/  ISETP.GE.AND P5, PT, R22, 0x41, PT ;  /* 0x000000411600780c */ /* 0x000fe40003fa6270 */
[----:B-1----:R-:W-:-:S05]  /*8bb0*/  LOP3.LUT R0, R5, 0xfffffff0, RZ, 0xc0, !PT ;  /* 0xfffffff005007812 */ /* 0x002fca00078ec0ff */
[----:B------:R-:W-:-:S05]  /*8bc0*/  IMAD.IADD R0, R211, 0x1, -R0 ;  /* 0x00000001d3007824 */ /* 0x000fca00078e0a00 */
[----:B------:R-:W-:-:S04]  /*8bd0*/  SHF.R.S32.HI R2, RZ, 0x1f, R0 ;  /* 0x0000001fff027819 */ /* 0x000fc80000011400 */
[----:B------:R-:W-:-:S04]  /*8be0*/  LEA.HI R9, R2, R0, RZ, 0x3 ;  /* 0x0000000002097211 */ /* 0x000fc800078f18ff */
[----:B------:R-:W-:-:S05]  /*8bf0*/  LOP3.LUT R2, R9, 0xfffffff8, RZ, 0xc0, !PT ;  /* 0xfffffff809027812 */ /* 0x000fca00078ec0ff */
[----:B----4-:R-:W-:Y:S02]  /*8c00*/  IMAD.IADD R8, R0, 0x1, -R2 ;  /* 0x0000000100087824 */ /* 0x010fe400078e0a02 */
[----:B------:R-:W-:-:S03]  /*8c10*/  IMAD.MOV.U32 R4, RZ, RZ, 0x10 ;  /* 0x00000010ff047424 */ /* 0x000fc600078e00ff */
[----:B------:R-:W-:-:S05]  /*8c20*/  R2P PR, R8, 0x6 ;  /* 0x0000000608007804 */ /* 0x000fca0000000000 */
[----:B------:R-:W-:Y:S02]  /*8c30*/  SEL R4, R4, 0xfffffff0, !P1 ;  /* 0xfffffff004047807 */ /* 0x000fe40004800000 */
[----:B------:R-:W-:Y:S01]  /*8c40*/  ISETP.GE.AND P1, PT, R22, 0x61, PT ;  /* 0x000000611600780c */ /* 0x000fe20003f26270 */
[----:B------:R-:W-:-:S05]  /*8c50*/  @P5 IMAD.SHL.U32 R0, R88, 0x2, RZ ;  /* 0x0000000258005824 */ /* 0x000fca00078e00ff */
[----:B------:R1:W-:Y:S04]  /*8c60*/  @P5 LDGSTS.E.BYPASS.LTC128B.128 [R0+0xa100], [R28.64], !P6 ;  /* 0x0a1000001c005fae */ /* 0x0003e8000f101d48 */
[----:B------:R1:W-:Y:S01]  /*8c70*/  @P5 LDGSTS.E.BYPASS.LTC128B.128 [R0+0xe100], [R28.64+0x80], !P0 ;  /* 0x0e1000801c005fae */ /* 0x0003e2000c101d48 */
[----:B------:R-:W-:-:S04]  /*8c80*/  SHF.R.S32.HI R3, RZ, 0x4, R5 ;  /* 0x00000004ff037819 */ /* 0x000fc80000011405 */
[----:B------:R-:W-:Y:S01]  /*8c90*/  LEA.HI R5, R5, R3, RZ, 0x1 ;  /* 0x0000000305057211 */ /* 0x000fe200078f08ff */
[----:B------:R-:W-:-:S03]  /*8ca0*/  IMAD.WIDE.U32 R6, R34, c[0x0][0x208], R30 ;  /* 0x0000820022067a25 */ /* 0x000fc600078e001e */
[----:B------:R-:W-:Y:S01]  /*8cb0*/  LOP3.LUT R5, R5, 0xfffffffe, RZ, 0xc0, !PT ;  /* 0xfffffffe05057812 */ /* 0x000fe200078ec0ff */
[----:B-1----:R-:W-:-:S05]  /*8cc0*/  @P1 IMAD.SHL.U32 R0, R88, 0x2, RZ ;  /* 0x0000000258001824 */ /* 0x002fca00078e00ff */
[----:B------:R1:W-:Y:S04]  /*8cd0*/  @P1 LDGSTS.E.BYPASS.LTC128B.128 [R0+0xb100], [R26.64], !P6 ;  /* 0x0b1000001a001fae */ /* 0x0003e8000f101d48 */
[----:B------:R1:W-:Y:S01]  /*8ce0*/  @P1 LDGSTS.E.BYPASS.LTC128B.128 [R0+0xf100], [R26.64+0x80], !P0 ;  /* 0x0f1000801a001fae */ /* 0x0003e2000c101d48 */
[----:B------:R-:W-:Y:S02]  /*8cf0*/  IMAD.IADD R81, R3, 0x1, -R5 ;  /* 0x0000000103517824 */ /* 0x000fe400078e0a05 */
[----:B--2---:R-:W-:Y:S01]  /*8d00*/  IMAD R10, R213, c[0x0][0x210], RZ ;  /* 0x00008400d50a7a24 */ /* 0x004fe200078e02ff */
[----:B------:R-:W-:Y:S01]  /*8d10*/  LOP3.LUT R117, R117, 0xfffffffe, RZ, 0xc0, !PT ;  /* 0xfffffffe75757812 */ /* 0x000fe200078ec0ff */
[----:B------:R-:W-:Y:S01]  /*8d20*/  IMAD.SHL.U32 R3, R81, 0x8, RZ ;  /* 0x0000000851037824 */ /* 0x000fe200078e00ff */
[----:B------:R2:W-:Y:S01]  /*8d30*/  STL.64 [R1+0x48], R204 ;  /* 0x000048cc01007387 */ /* 0x0005e20000100a00 */
[----:B-1----:R-:W-:-:S03]  /*8d40*/  IMAD R0, R37, c[0x0][0x208], RZ ;  /* 0x0000820025007a24 */ /* 0x002fc600078e02ff */
[----:B------:R-:W0:Y:S01]  /*8d50*/  LDGDEPBAR ;  /* 0x00000000000079af */ /* 0x000e220000000000 */
[----:B------:R-:W-:-:S04]  /*8d60*/  IMAD R0, R34, c[0x0][0x20c], R0 ;  /* 0x0000830022007a24 */ /* 0x000fc800078e0200 */
[----:B------:R-:W-:Y:S02]  /*8d70*/  IMAD.IADD R7, R7, 0x1, R0 ;  /* 0x0000000107077824 */ /* 0x000fe400078e0200 */
[----:B------:R-:W-:Y:S02]  /*8d80*/  IMAD.SHL.U32 R0, R8, 0x40, RZ ;  /* 0x0000004008007824 */ /* 0x000fe400078e00ff */
[----:B------:R-:W-:-:S03]  /*8d90*/  IMAD R8, R38, c[0x0][0x214], R10 ;  /* 0x0000850026087a24 */ /* 0x000fc600078e020a */
[----:B------:R-:W-:Y:S01]  /*8da0*/  LOP3.LUT R0, R0, 0x1c0, RZ, 0xc0, !PT ;  /* 0x000001c000007812 */ /* 0x000fe200078ec0ff */
[----:B------:R-:W-:-:S03]  /*8db0*/  IMAD.WIDE.U32 R6, R38, c[0x0][0x210], R6 ;  /* 0x0000840026067a25 */ /* 0x000fc600078e0006 */
[----:B------:R-:W-:Y:S01]  /*8dc0*/  LOP3.LUT R5, R0, 0x8, R3, 0xf8, !PT ;  /* 0x0000000800057812 */ /* 0x000fe200078ef803 */
[----:B------:R-:W-:Y:S01]  /*8dd0*/  IMAD.IADD R7, R8, 0x1, R7 ;  /* 0x0000000108077824 */ /* 0x000fe200078e0207 */
[----:B------:R-:W-:Y:S01]  /*8de0*/  SHF.R.U32.HI R3, RZ, 0x3, R0 ;  /* 0x00000003ff037819 */ /* 0x000fe20000011600 */
[----:B------:R-:W-:Y:S02]  /*8df0*/  IMAD R0, R35, c[0x0][0x218], RZ ;  /* 0x0000860023007a24 */ /* 0x000fe400078e02ff */
[----:B------:R-:W-:Y:S01]  /*8e00*/  IMAD.WIDE.U32 R92, R36, c[0x0][0x218], R6 ;  /* 0x00008600245c7a25 */ /* 0x000fe200078e0006 */
[----:B------:R-:W-:-:S03]  /*8e10*/  @P0 LOP3.LUT R117, R117, 0x1, RZ, 0xfc, !PT ;  /* 0x0000000175750812 */ /* 0x000fc600078efcff */
[----:B------:R-:W-:Y:S01]  /*8e20*/  IMAD R0, R36, c[0x0][0x21c], R0 ;  /* 0x0000870024007a24 */ /* 0x000fe200078e0200 */
[----:B------:R2:W-:Y:S03]  /*8e30*/  STL [R1+0x30], R202 ;  /* 0x000030ca01007387 */ /* 0x0005e60000100800 */
[----:B------:R-:W-:Y:S01]  /*8e40*/  IMAD.IADD R91, R93, 0x1, R0 ;  /* 0x000000015d5b7824 */ /* 0x000fe200078e0200 */
[----:B------:R2:W-:Y:S04]  /*8e50*/  STL [R1+0x40], R117 ;  /* 0x0000407501007387 */ /* 0x0005e80000100800 */
[----:B------:R2:W-:Y:S04]  /*8e60*/  STL.64 [R1+0x60], R92 ;  /* 0x0000605c01007387 */ /* 0x0005e80000100a00 */
[----:B------:R2:W-:Y:S01]  /*8e70*/  STL [R1+0x54], R91 ;  /* 0x0000545b01007387 */ /* 0x0005e20000100800 */
[----:B------:R-:W-:Y:S01]  /*8e80*/  ISETP.LT.AND P0, PT, RZ, c[0x0][0x27c], PT ;  /* 0x00009f00ff007a0c */ /* 0x000fe20003f01270 */
[----:B------:R-:W-:Y:S01]  /*8e90*/  IMAD.MOV.U32 R2, RZ, RZ, 0x20 ;  /* 0x00000020ff027424 */ /* 0x000fe200078e00ff */
[----:B------:R-:W-:Y:S01]  /*8ea0*/  LOP3.LUT R5, R5, R3, RZ, 0x3c, !PT ;  /* 0x0000000305057212 */ /* 0x000fe200078e3cff */
[----:B------:R-:W-:Y:S01]  /*8eb0*/  IMAD.SHL.U32 R3, R9, 0x40, RZ ;  /* 0x0000004009037824 */ /* 0x000fe200078e00ff */
[----:B------:R-:W-:-:S02]  /*8ec0*/  ISETP.NE.AND P5, PT, R14, RZ, PT ;  /* 0x000000ff0e00720c */ /* 0x000fc40003fa5270 */
[----:B------:R-:W-:Y:S02]  /*8ed0*/  SEL R2, R2, 0xffffffe0, !P2 ;  /* 0xffffffe002027807 */ /* 0x000fe40005000000 */
[----:B------:R-:W-:-:S05]  /*8ee0*/  LOP3.LUT R3, R5, 0xfffffe00, R3, 0xf8, !PT ;  /* 0xfffffe0005037812 */ /* 0x000fca00078ef803 */
[----:B------:R-:W-:Y:S05]  /*8ef0*/  @P0 BRA `(.L_x_584) ;  /* 0x0000002000000947 */ /* 0x000fea0003800000 */
[----:B------:R-:W-:-:S04]  /*8f00*/  DEPBAR.LE SB0, 0x1 ;  /* 0x000080400000791a */ /* 0x000fc80000000000 */
[----:B------:R-:W-:Y:S05]  /*8f10*/  BRA `(.L_x_585) ;  /* 0x00004ce000007947 */ /* 0x000fea0003800000 */
.L_x_584:
[----:B------:R-:W-:Y:S01]  /*8f20*/  ULDC.U8 UR4, c[0x0][0x298] ;  /* 0x0000a60000047ab9 */ /* 0x000fe20000000000 */
[----:B-----5:R-:W-:Y:S01]  /*8f30*/  SHF.R.S32.HI R0, RZ, 0x1f, R165 ;  /* 0x0000001fff007819 */ /* 0x020fe200000114a5 */
[C---:B------:R-:W-:Y:S01]  /*8f40*/  IMAD.WIDE.U32 R10, R165.reuse, c[0x0][0x280], RZ ;  /* 0x0000a000a50a7a25 */ /* 0x040fe200078e00ff */
[----:B------:R-:W-:Y:S01]  /*8f50*/  ISETP.NE.AND P0, PT, RZ, UR4, PT ;  /* 0x00000004ff007c0c */ /* 0x000fe2000bf05270 */
[----:B------:R-:W-:Y:S01]  /*8f60*/  BSSY B2, `(.L_x_585) ;  /* 0x00004c9000027945 */ /* 0x000fe20003800000 */
[----:B------:R-:W-:Y:S01]  /*8f70*/  SHF.L.U32 R47, R88, 0x1, RZ ;  /* 0x00000001582f7819 */ /* 0x000fe200000006ff */
[C---:B------:R-:W-:Y:S02]  /*8f80*/  IMAD R5, R0.reuse, c[0x0][0x280], RZ ;  /* 0x0000a00000057a24 */ /* 0x040fe400078e02ff */
[----:B------:R-:W-:Y:S02]  /*8f90*/  IMAD R0, R0, c[0x0][0x290], RZ ;  /* 0x0000a40000007a24 */ /* 0x000fe400078e02ff */
[----:B------:R-:W-:-:S02]  /*8fa0*/  IMAD R5, R165, c[0x0][0x284], R5 ;  /* 0x0000a100a5057a24 */ /* 0x000fc400078e0205 */
[C---:B------:R-:W-:Y:S01]  /*8fb0*/  IMAD R6, R165.reuse, c[0x0][0x294], R0 ;  /* 0x0000a500a5067a24 */ /* 0x040fe200078e0200 */
[----:B------:R-:W-:Y:S01]  /*8fc0*/  LEA R0, R68, R32, 0x5 ;  /* 0x0000002044007211 */ /* 0x000fe200078e28ff */
[----:B------:R-:W-:Y:S01]  /*8fd0*/  IMAD.WIDE.U32 R12, R165, c[0x0][0x290], RZ ;  /* 0x0000a400a50c7a25 */ /* 0x000fe200078e00ff */
[----:B------:R-:W-:-:S04]  /*8fe0*/  IADD3 R9, R5, R11, RZ ;  /* 0x0000000b05097210 */ /* 0x000fc80007ffe0ff */
[----:B------:R-:W-:Y:S01]  /*8ff0*/  IADD3 R7, R6, R13, RZ ;  /* 0x0000000d06077210 */ /* 0x000fe20007ffe0ff */
[----:B------:R-:W-:Y:S05]  /*9000*/  @!P0 BRA `(.L_x_586) ;  /* 0x000025a000008947 */ /* 0x000fea0003800000 */
[----:B------:R-:W-:Y:S01]  /*9010*/  ISETP.NE.AND P1, PT, R177, 0x1, PT ;  /* 0x00000001b100780c */ /* 0x000fe20003f25270 */
[----:B------:R-:W-:Y:S01]  /*9020*/  BSSY B0, `(.L_x_587) ;  /* 0x000002f000007945 */ /* 0x000fe20003800000 */
[----:B------:R-:W-:Y:S01]  /*9030*/  MOV R8, R10 ;  /* 0x0000000a00087202 */ /* 0x000fe20000000f00 */
[----:B------:R-:W-:Y:S01]  /*9040*/  IMAD.SHL.U32 R38, R68, 0x4, RZ ;  /* 0x0000000444267824 */ /* 0x000fe200078e00ff */
        /* <DEDUP_REMOVED lines=9> */
[C---:B------:R-:W-:Y:S01]  /*90e0*/  IMAD R6, R5.reuse, c[0x0][0x280], RZ ;  /* 0x0000a00005067a24 */ /* 0x040fe200078e02ff */
[----:B------:R-:W-:Y:S01]  /*90f0*/  LEA R25, P0, R8, c[0x0][0x270], 0x1 ;  /* 0x00009c0008197a11 */ /* 0x000fe200078008ff */
[----:B------:R-:W-:Y:S02]  /*9100*/  IMAD R5, R5, c[0x0][0x290], RZ ;  /* 0x0000a40005057a24 */ /* 0x000fe400078e02ff */
[----:B------:R-:W-:-:S05]  /*9110*/  IMAD R6, R0, c[0x0][0x284], R6 ;  /* 0x0000a10000067a24 */ /* 0x000fca00078e0206 */
[----:B------:R-:W-:-:S04]  /*9120*/  IADD3 R6, R9, R6, RZ ;  /* 0x0000000609067210 */ /* 0x000fc80007ffe0ff */
[----:B------:R-:W-:Y:S01]  /*9130*/  LEA.HI.X R24, R8, c[0x0][0x274], R6, 0x1, P0 ;  /* 0x00009d0008187a11 */ /* 0x000fe200000f0c06 */
[----:B------:R-:W-:Y:S01]  /*9140*/  IMAD.MOV.U32 R6, RZ, RZ, R12 ;  /* 0x000000ffff067224 */ /* 0x000fe200078e000c */
[----:B------:R1:W3:Y:S03]  /*9150*/  SHFL.IDX PT, R8, R25, RZ, 0x181f ;  /* 0x00181fff19087589 */ /* 0x0002e600000e0000 */
[C---:B------:R-:W-:Y:S01]  /*9160*/  IMAD.WIDE.U32 R6, R0.reuse, c[0x0][0x290], R6 ;  /* 0x0000a40000067a25 */ /* 0x040fe200078e0006 */
[----:B------:R1:W4:Y:S03]  /*9170*/  SHFL.IDX PT, R9, R24, RZ, 0x181f ;  /* 0x00181fff18097589 */ /* 0x00032600000e0000 */
[----:B------:R-:W-:Y:S01]  /*9180*/  IMAD R0, R0, c[0x0][0x294], R5 ;  /* 0x0000a50000007a24 */ /* 0x000fe200078e0205 */
[----:B------:R-:W-:-:S04]  /*9190*/  LEA R19, P0, R6, c[0x0][0x288], 0x1 ;  /* 0x0000a20006137a11 */ /* 0x000fc800078008ff */
[----:B------:R-:W-:-:S04]  /*91a0*/  IADD3 R0, R7, R0, RZ ;  /* 0x0000000007007210 */ /* 0x000fc80007ffe0ff */
[----:B------:R-:W-:Y:S02]  /*91b0*/  LEA.HI.X R18, R6, c[0x0][0x28c], R0, 0x1, P0 ;  /* 0x0000a30006127a11 */ /* 0x000fe400000f0c00 */
[----:B------:R1:W2:Y:S04]  /*91c0*/  SHFL.IDX PT, R6, R19, RZ, 0x181f ;  /* 0x00181fff13067589 */ /* 0x0002a800000e0000 */
[----:B------:R1:W1:Y:S01]  /*91d0*/  SHFL.IDX PT, R7, R18, RZ, 0x181f ;  /* 0x00181fff12077589 */ /* 0x00026200000e0000 */
[----:B------:R-:W-:Y:S05]  /*91e0*/  @P5 BRA `(.L_x_588) ;  /* 0x0000012000005947 */ /* 0x000fea0003800000 */
[C---:B------:R-:W-:Y:S01]  /*91f0*/  ISETP.GE.AND P0, PT, R38.reuse, c[0x0][0x27c], PT ;  /* 0x00009f0026007a0c */ /* 0x040fe20003f06270 */
[----:B------:R-:W-:Y:S01]  /*9200*/  CS2R R14, SRZ ;  /* 0x00000000000e7805 */ /* 0x000fe2000001ff00 */
[----:B------:R-:W-:Y:S01]  /*9210*/  CS2R R16, SRZ ;  /* 0x0000000000107805 */ /* 0x000fe2000001ff00 */
[----:B------:R-:W-:-:S10]  /*9220*/  IADD3 R5, R38, 0x20, RZ ;  /* 0x0000002026057810 */ /* 0x000fd40007ffe0ff */
[----:B---34-:R-:W-:-:S04]  /*9230*/  @!P0 IMAD.WIDE R12, R38, 0x2, R8 ;  /* 0x00000002260c8825 */ /* 0x018fc800078e0208 */
[----:B-12---:R-:W-:Y:S01]  /*9240*/  @!P0 IMAD.WIDE R10, R38, 0x2, R6 ;  /* 0x00000002260a8825 */ /* 0x006fe200078e0206 */
        /* <DEDUP_REMOVED lines=12> */
.L_x_588:
[----:B------:R-:W-:Y:S05]  /*9310*/  BSYNC B0 ;  /* 0x0000000000007941 */ /* 0x000fea0003800000 */
.L_x_587:
[----:B-1---5:R-:W-:Y:S01]  /*9320*/  IMAD.MOV.U32 R11, RZ, RZ, R20 ;  /* 0x000000ffff0b7224 */ /* 0x022fe200078e0014 */
[----:B------:R-:W-:Y:S01]  /*9330*/  MOV R5, R14 ;  /* 0x0000000e00057202 */ /* 0x000fe20000000f00 */
[----:B------:R-:W-:Y:S01]  /*9340*/  IMAD.MOV.U32 R10, RZ, RZ, R21 ;  /* 0x000000ffff0a7224 */ /* 0x000fe200078e0015 */
[----:B----4-:R1:W4:Y:S01]  /*9350*/  SHFL.IDX PT, R9, R24, 0x1, 0x181f ;  /* 0x00381f0018097f89 */ /* 0x01032200000e0000 */
[----:B------:R-:W-:Y:S01]  /*9360*/  IMAD.MOV.U32 R0, RZ, RZ, R15 ;  /* 0x000000ffff007224 */ /* 0x000fe200078e000f */
[----:B------:R-:W-:Y:S01]  /*9370*/  BSSY B0, `(.L_x_589) ;  /* 0x0000022000007945 */ /* 0x000fe20003800000 */
[----:B------:R-:W-:Y:S01]  /*9380*/  CS2R R26, SRZ ;  /* 0x00000000001a7805 */ /* 0x000fe2000001ff00 */
[----:B------:R-:W-:Y:S01]  /*9390*/  PRMT R56, R10, 0x5410, R11 ;  /* 0x000054100a387816 */ /* 0x000fe2000000000b */
[----:B------:R-:W-:Y:S01]  /*93a0*/  IMAD.MOV.U32 R11, RZ, RZ, R22 ;  /* 0x000000ffff0b7224 */ /* 0x000fe200078e0016 */
[----:B------:R-:W-:Y:S01]  /*93b0*/  PRMT R54, R0, 0x5410, R5 ;  /* 0x0000541000367816 */ /* 0x000fe20000000005 */
[----:B------:R-:W-:Y:S01]  /*93c0*/  IMAD.MOV.U32 R5, RZ, RZ, R16 ;  /* 0x000000ffff057224 */ /* 0x000fe200078e0010 */
[----:B------:R-:W-:Y:S01]  /*93d0*/  MOV R10, R23 ;  /* 0x00000017000a7202 */ /* 0x000fe20000000f00 */
[----:B---3--:R1:W3:Y:S01]  /*93e0*/  SHFL.IDX PT, R8, R25, 0x1, 0x181f ;  /* 0x00381f0019087f89 */ /* 0x0082e200000e0000 */
[----:B------:R-:W-:Y:S01]  /*93f0*/  MOV R0, R17 ;  /* 0x0000001100007202 */ /* 0x000fe20000000f00 */
[----:B------:R-:W-:Y:S01]  /*9400*/  CS2R R30, SRZ ;  /* 0x00000000001e7805 */ /* 0x000fe2000001ff00 */
[----:B------:R-:W-:Y:S01]  /*9410*/  PRMT R55, R10, 0x5410, R11 ;  /* 0x000054100a377816 */ /* 0x000fe2000000000b */
[----:B------:R1:W2:Y:S01]  /*9420*/  SHFL.IDX PT, R7, R18, 0x1, 0x181f ;  /* 0x00381f0012077f89 */ /* 0x0002a200000e0000 */
[----:B------:R-:W-:Y:S01]  /*9430*/  PRMT R39, R0, 0x5410, R5 ;  /* 0x0000541000277816 */ /* 0x000fe20000000005 */
[----:B------:R-:W-:-:S02]  /*9440*/  CS2R R28, SRZ ;  /* 0x00000000001c7805 */ /* 0x000fc4000001ff00 */
[----:B--2---:R1:W2:Y:S01]  /*9450*/  SHFL.IDX PT, R6, R19, 0x1, 0x181f ;  /* 0x00381f0013067f89 */ /* 0x0042a200000e0000 */
        /* <DEDUP_REMOVED lines=8> */
[----:B---34-:R-:W-:Y:S02]  /*94e0*/  @!P1 IMAD.WIDE R12, R38, 0x2, R8 ;  /* 0x00000002260c9825 */ /* 0x018fe400078e0208 */
[----:B------:R-:W-:-:S03]  /*94f0*/  @!P0 SHF.R.S32.HI R0, RZ, 0x1f, R5 ;  /* 0x0000001fff008819 */ /* 0x000fc60000011405 */
[----:B------:R3:W5:Y:S01]  /*9500*/  @!P1 LD.E.64 R26, [R12.64] ;  /* 0x000000080c1a9980 */ /* 0x000762000c101b00 */
[----:B------:R-:W-:-:S04]  /*9510*/  @!P0 LEA.HI R0, R0, R5, RZ, 0x2 ;  /* 0x0000000500008211 */ /* 0x000fc800078f10ff */
[----:B------:R-:W-:-:S05]  /*9520*/  @!P0 LOP3.LUT R0, R0, 0xfffffffc, RZ, 0xc0, !PT ;  /* 0xfffffffc00008812 */ /* 0x000fca00078ec0ff */
[----:B------:R-:W-:-:S04]  /*9530*/  @!P0 IMAD.WIDE R10, R0, 0x2, R8 ;  /* 0x00000002000a8825 */ /* 0x000fc800078e0208 */
[--C-:B--2---:R-:W-:Y:S01]  /*9540*/  @!P0 IMAD.WIDE R8, R0, 0x2, R6.reuse ;  /* 0x0000000200088825 */ /* 0x104fe200078e0206 */
[----:B------:R3:W5:Y:S03]  /*9550*/  @!P0 LD.E.64 R32, [R10.64] ;  /* 0x000000080a208980 */ /* 0x000766000c101b00 */
[----:B------:R-:W-:Y:S01]  /*9560*/  @!P1 IMAD.WIDE R6, R38, 0x2, R6 ;  /* 0x0000000226069825 */ /* 0x000fe200078e0206 */
[----:B------:R3:W5:Y:S04]  /*9570*/  @!P0 LD.E.64 R30, [R8.64] ;  /* 0x00000008081e8980 */ /* 0x000768000c101b00 */
[----:B------:R3:W5:Y:S02]  /*9580*/  @!P1 LD.E.64 R28, [R6.64] ;  /* 0x00000008061c9980 */ /* 0x000764000c101b00 */
.L_x_590:
[----:B------:R-:W-:Y:S05]  /*9590*/  BSYNC B0 ;  /* 0x0000000000007941 */ /* 0x000fea0003800000 */
.L_x_589:
[----:B---3-5:R-:W-:Y:S01]  /*95a0*/  IMAD.MOV.U32 R11, RZ, RZ, R32 ;  /* 0x000000ffff0b7224 */ /* 0x028fe200078e0020 */
        /* <DEDUP_REMOVED lines=11> */
[----:B------:R3:W1:Y:S01]  /*9660*/  SHFL.IDX PT, R8, R25, 0x2, 0x181f ;  /* 0x00581f0019087f89 */ /* 0x00066200000e0000 */
[----:B------:R-:W-:Y:S01]  /*9670*/  MOV R0, R29 ;  /* 0x0000001d00007202 */ /* 0x000fe20000000f00 */
[----:B------:R-:W-:Y:S01]  /*9680*/  CS2R R40, SRZ ;  /* 0x0000000000287805 */ /* 0x000fe2000001ff00 */
[----:B------:R-:W-:Y:S01]  /*9690*/  PRMT R59, R10, 0x5410, R11 ;  /* 0x000054100a3b7816 */ /* 0x000fe2000000000b */
[----:B------:R3:W2:Y:S01]  /*96a0*/  SHFL.IDX PT, R7, R18, 0x2, 0x181f ;  /* 0x00581f0012077f89 */ /* 0x0006a200000e0000 */
[----:B------:R-:W-:Y:S01]  /*96b0*/  PRMT R57, R0, 0x5410, R5 ;  /* 0x0000541000397816 */ /* 0x000fe20000000005 */
[----:B------:R-:W-:Y:S01]  /*96c0*/  CS2R R34, SRZ ;  /* 0x0000000000227805 */ /* 0x000fe2000001ff00 */
[----:B------:R-:W-:Y:S01]  /*96d0*/  CS2R R42, SRZ ;  /* 0x00000000002a7805 */ /* 0x000fe2000001ff00 */
[----:B--2---:R3:W2:Y:S01]  /*96e0*/  SHFL.IDX PT, R6, R19, 0x2, 0x181f ;  /* 0x00581f0013067f89 */ /* 0x0046a200000e0000 */
        /* <DEDUP_REMOVED lines=9> */
[----:B-1--4-:R-:W-:Y:S02]  /*9780*/  @!P1 IMAD.WIDE R12, R38, 0x2, R8 ;  /* 0x00000002260c9825 */ /* 0x012fe400078e0208 */
        /* <DEDUP_REMOVED lines=10> */
.L_x_592:
[----:B------:R-:W-:Y:S05]  /*9830*/  BSYNC B0 ;  /* 0x0000000000007941 */ /* 0x000fea0003800000 */
.L_x_591:
[----:B------:R-:W-:Y:S01]  /*9840*/  ISETP.NE.AND P0, PT, R45, RZ, PT ;  /* 0x000000ff2d00720c */ /* 0x000fe20003f05270 */
        /* <DEDUP_REMOVED lines=12> */
[----:B------:R1:W3:Y:S01]  /*9910*/  SHFL.IDX PT, R8, R25, 0x3, 0x181f ;  /* 0x00781f0019087f89 */ /* 0x0002e200000e0000 */
        /* <DEDUP_REMOVED lines=26> */
.L_x_594:
[----:B------:R-:W-:Y:S05]  /*9ac0*/  BSYNC B0 ;  /* 0x0000000000007941 */ /* 0x000fea0003800000 */
.L_x_593:
[----:B--23--:R-:W-:Y:S01]  /*9ad0*/  IADD3 R6, -R203, R46, RZ ;  /* 0x0000002ecb067210 */ /* 0x00cfe20007ffe1ff */
[----:B-----5:R-:W-:Y:S01]  /*9ae0*/  IMAD.MOV.U32 R0, RZ, RZ, R52 ;  /* 0x000000ffff007224 */ /* 0x020fe200078e0034 */
[----:B------:R-:W-:-:S04]  /*9af0*/  DEPBAR.LE SB0, 0x1 ;  /* 0x000080400000791a */ /* 0x000fc80000000000 */
[----:B-1----:R-:W-:Y:S01]  /*9b00*/  IMNMX R25, R6, 0x80, PT ;  /* 0x0000008006197817 */ /* 0x002fe20003800200 */
[----:B------:R-:W-:Y:S01]  /*9b10*/  IMAD.MOV.U32 R7, RZ, RZ, R53 ;  /* 0x000000ffff077224 */ /* 0x000fe200078e0035 */
[----:B------:R-:W-:Y:S01]  /*9b20*/  MOV R6, R51 ;  /* 0x0000003300067202 */ /* 0x000fe20000000f00 */
[----:B------:R-:W-:Y:S01]  /*9b30*/  IMAD.MOV.U32 R5, RZ, RZ, R44 ;  /* 0x000000ffff057224 */ /* 0x000fe200078e002c */
[----:B------:R-:W-:Y:S01]  /*9b40*/  BAR.SYNC.DEFER_BLOCKING 0x0 ;  /* 0x0000000000007b1d */ /* 0x000fe20000010000 */
[----:B------:R-:W-:Y:S02]  /*9b50*/  ISETP.GE.AND P0, PT, R69, R25, PT ;  /* 0x000000194500720c */ /* 0x000fe40003f06270 */
[----:B------:R-:W-:Y:S01]  /*9b60*/  PRMT R67, R7, 0x5410, R0 ;  /* 0x0000541007437816 */ /* 0x000fe20000000000 */
[----:B------:R-:W-:Y:S02]  /*9b70*/  IMAD.MOV.U32 R0, RZ, RZ, R45 ;  /* 0x000000ffff007224 */ /* 0x000fe400078e002d */
[----:B------:R-:W-:Y:S01]  /*9b80*/  IMAD.MOV.U32 R7, RZ, RZ, R50 ;  /* 0x000000ffff077224 */ /* 0x000fe200078e0032 */
[----:B------:R-:W-:Y:S02]  /*9b90*/  BSSY B1, `(.L_x_595) ;  /* 0x000006a000017945 */ /* 0x000fe40003800000 */
[----:B------:R-:W-:Y:S01]  /*9ba0*/  PRMT R65, R0, 0x5410, R5 ;  /* 0x0000541000417816 */ /* 0x000fe20000000005 */
[----:B------:R-:W-:Y:S01]  /*9bb0*/  IMAD.MOV.U32 R5, RZ, RZ, R48 ;  /* 0x000000ffff057224 */ /* 0x000fe200078e0030 */
[----:B------:R-:W-:-:S02]  /*9bc0*/  MOV R0, R49 ;  /* 0x0000003100007202 */ /* 0x000fc40000000f00 */
[----:B------:R-:W-:Y:S02]  /*9bd0*/  PRMT R66, R6, 0x5410, R7 ;  /* 0x0000541006427816 */ /* 0x000fe40000000007 */
[----:B------:R-:W-:Y:S01]  /*9be0*/  PRMT R46, R0, 0x5410, R5 ;  /* 0x00005410002e7816 */ /* 0x000fe20000000005 */
[----:B------:R-:W-:Y:S05]  /*9bf0*/  @P0 BRA `(.L_x_596) ;  /* 0x0000063000000947 */ /* 0x000fea0003800000 */
[----:B------:R-:W-:Y:S01]  /*9c00*/  ISETP.GE.AND P0, PT, R38, c[0x0][0x27c], PT ;  /* 0x00009f0026007a0c */ /* 0x000fe20003f06270 */
[----:B------:R-:W-:-:S12]  /*9c10*/  BSSY B0, `(.L_x_597) ;  /* 0x0000030000007945 */ /* 0x000fd80003800000 */
[----:B------:R-:W-:Y:S05]  /*9c20*/  @P0 BRA `(.L_x_598) ;  /* 0x000002e000000947 */ /* 0x000fea0003800000 */
[----:B----4-:R-:W1:Y:S01]  /*9c30*/  LDS.128 R8, [R47+0x100] ;  /* 0x000100002f087984 */ /* 0x010e620000000c00 */
[----:B------:R-:W-:Y:S02]  /*9c40*/  SHF.R.U64 R0, R14, 0x10, R15 ;  /* 0x000000100e007819 */ /* 0x000fe4000000120f */
[----:B------:R-:W-:Y:S02]  /*9c50*/  SHF.R.U32.HI R7, RZ, 0x10, R17 ;  /* 0x00000010ff077819 */ /* 0x000fe40000011611 */
[----:B------:R-:W-:Y:S02]  /*9c60*/  SHF.R.U32.HI R5, RZ, 0x10, R15 ;  /* 0x00000010ff057819 */ /* 0x000fe4000001160f */
[----:B------:R-:W-:Y:S02]  /*9c70*/  SHF.R.U64 R6, R16, 0x10, R17 ;  /* 0x0000001010067819 */ /* 0x000fe40000001211 */
[----:B------:R-:W-:Y:S02]  /*9c80*/  PRMT R14, R54, 0x5432, R0 ;  /* 0x00005432360e7816 */ /* 0x000fe40000000000 */
[----:B------:R-:W-:-:S02]  /*9c90*/  PRMT R0, R39, 0x5410, R7 ;  /* 0x0000541027007816 */ /* 0x000fc40000000007 */
[----:B------:R-:W-:Y:S02]  /*9ca0*/  PRMT R5, R54, 0x5410, R5 ;  /* 0x0000541036057816 */ /* 0x000fe40000000005 */
[----:B------:R-:W-:Y:S01]  /*9cb0*/  PRMT R13, R39, 0x5432, R6 ;  /* 0x00005432270d7816 */ /* 0x000fe20000000006 */
[C---:B------:R-:W-:Y:S01]  /*9cc0*/  IMAD.U32 R17, R0.reuse, 0x10000, RZ ;  /* 0x0001000000117824 */ /* 0x040fe200078e00ff */
[----:B------:R-:W-:Y:S01]  /*9cd0*/  LOP3.LUT R24, R0, 0xffff0000, RZ, 0xc0, !PT ;  /* 0xffff000000187812 */ /* 0x000fe200078ec0ff */
[C---:B------:R-:W-:Y:S01]  /*9ce0*/  IMAD.U32 R18, R5.reuse, 0x10000, RZ ;  /* 0x0001000005127824 */ /* 0x040fe200078e00ff */
[----:B------:R-:W-:Y:S02]  /*9cf0*/  LOP3.LUT R19, R5, 0xffff0000, RZ, 0xc0, !PT ;  /* 0xffff000005137812 */ /* 0x000fe400078ec0ff */
[C---:B-1----:R-:W-:Y:S01]  /*9d00*/  LOP3.LUT R6, R10.reuse, 0xffff0000, RZ, 0xc0, !PT ;  /* 0xffff00000a067812 */ /* 0x042fe200078ec0ff */
[----:B------:R-:W-:Y:S01]  /*9d10*/  IMAD.U32 R7, R10, 0x10000, RZ ;  /* 0x000100000a077824 */ /* 0x000fe200078e00ff */
[C---:B------:R-:W-:Y:S01]  /*9d20*/  LOP3.LUT R10, R11.reuse, 0xffff0000, RZ, 0xc0, !PT ;  /* 0xffff00000b0a7812 */ /* 0x040fe200078ec0ff */
[----:B------:R-:W-:Y:S01]  /*9d30*/  IMAD.U32 R12, R11, 0x10000, RZ ;  /* 0x000100000b0c7824 */ /* 0x000fe200078e00ff */
[----:B------:R-:W-:Y:S01]  /*9d40*/  SHF.L.U32 R15, R8, 0x10, RZ ;  /* 0x00000010080f7819 */ /* 0x000fe200000006ff */
[-C--:B------:R-:W-:Y:S01]  /*9d50*/  FMUL.FTZ R5, R6, R17.reuse ;  /* 0x0000001106057220 */ /* 0x080fe20000410000 */
[----:B------:R-:W-:Y:S01]  /*9d60*/  LOP3.LUT R11, R8, 0xffff0000, RZ, 0xc0, !PT ;  /* 0xffff0000080b7812 */ /* 0x000fe200078ec0ff */
[----:B------:R-:W-:Y:S01]  /*9d70*/  FMUL.FTZ R6, R6, R18 ;  /* 0x0000001206067220 */ /* 0x000fe20000410000 */
[C---:B------:R-:W-:Y:S01]  /*9d80*/  SHF.L.U32 R16, R9.reuse, 0x10, RZ ;  /* 0x0000001009107819 */ /* 0x040fe200000006ff */
[----:B------:R-:W-:Y:S01]  /*9d90*/  FMUL.FTZ R0, R10, R24 ;  /* 0x000000180a007220 */ /* 0x000fe20000410000 */
[----:B------:R-:W-:Y:S01]  /*9da0*/  LOP3.LUT R8, R9, 0xffff0000, RZ, 0xc0, !PT ;  /* 0xffff000009087812 */ /* 0x000fe200078ec0ff */
[C---:B------:R-:W-:Y:S01]  /*9db0*/  FFMA.FTZ R18, R7.reuse, R18, -R5 ;  /* 0x0000001207127223 */ /* 0x040fe20000010805 */
[C---:B------:R-:W-:Y:S01]  /*9dc0*/  SHF.L.U32 R9, R14.reuse, 0x10, RZ ;  /* 0x000000100e097819 */ /* 0x040fe200000006ff */
[----:B------:R-:W-:Y:S01]  /*9dd0*/  FFMA.FTZ R17, R7, R17, R6 ;  /* 0x0000001107117223 */ /* 0x000fe20000010006 */
[----:B------:R-:W-:Y:S01]  /*9de0*/  LOP3.LUT R14, R14, 0xffff0000, RZ, 0xc0, !PT ;  /* 0xffff00000e0e7812 */ /* 0x000fe200078ec0ff */
[----:B------:R-:W-:-:S02]  /*9df0*/  FMUL.FTZ R10, R10, R19 ;  /* 0x000000130a0a7220 */ /* 0x000fc40000410000 */
[----:B------:R-:W-:Y:S02]  /*9e00*/  FFMA.FTZ R7, R12, R19, -R0 ;  /* 0x000000130c077223 */ /* 0x000fe40000010800 */
[C---:B------:R-:W-:Y:S01]  /*9e10*/  IMAD.U32 R19, R13.reuse, 0x10000, RZ ;  /* 0x000100000d137824 */ /* 0x040fe200078e00ff */
[----:B------:R-:W-:Y:S01]  /*9e20*/  LOP3.LUT R13, R13, 0xffff0000, RZ, 0xc0, !PT ;  /* 0xffff00000d0d7812 */ /* 0x000fe200078ec0ff */
[C---:B------:R-:W-:Y:S02]  /*9e30*/  FMUL.FTZ R5, R11.reuse, R9 ;  /* 0x000000090b057220 */ /* 0x040fe40000410000 */
[----:B------:R-:W-:Y:S02]  /*9e40*/  FMUL.FTZ R6, R11, R19 ;  /* 0x000000130b067220 */ /* 0x000fe40000410000 */
[C---:B------:R-:W-:Y:S02]  /*9e50*/  FMUL.FTZ R0, R8.reuse, R13 ;  /* 0x0000000d08007220 */ /* 0x040fe40000410000 */
[----:B------:R-:W-:-:S02]  /*9e60*/  FMUL.FTZ R8, R8, R14 ;  /* 0x0000000e08087220 */ /* 0x000fc40000410000 */
[----:B------:R-:W-:Y:S02]  /*9e70*/  FFMA.FTZ R6, R15, R9, -R6 ;  /* 0x000000090f067223 */ /* 0x000fe40000010806 */
[----:B------:R-:W-:Y:S01]  /*9e80*/  FFMA.FTZ R12, R12, R24, R10 ;  /* 0x000000180c0c7223 */ /* 0x000fe2000001000a */
        /* <DEDUP_REMOVED lines=8> */
.L_x_598:
[----:B------:R-:W-:Y:S05]  /*9f10*/  BSYNC B0 ;  /* 0x0000000000007941 */ /* 0x000fea0003800000 */
.L_x_597:
[----:B------:R-:W-:-:S04]  /*9f20*/  IADD3 R0, R38, 0x20, RZ ;  /* 0x0000002026007810 */ /* 0x000fc80007ffe0ff */
[----:B------:R-:W-:-:S13]  /*9f30*/  ISETP.GE.AND P0, PT, R0, c[0x0][0x27c], PT ;  /* 0x00009f0000007a0c */ /* 0x000fda0003f06270 */
[----:B------:R-:W-:Y:S05]  /*9f40*/  @P0 BRA `(.L_x_596) ;  /* 0x000002e000000947 */ /* 0x000fea0003800000 */
[----:B-1--4-:R-:W1:Y:S01]  /*9f50*/  LDS.128 R8, [R47+0x4100] ;  /* 0x004100002f087984 */ /* 0x012e620000000c00 */
        /* <DEDUP_REMOVED lines=45> */
.L_x_596:
[----:B------:R-:W-:Y:S05]  /*a230*/  BSYNC B1 ;  /* 0x0000000000017941 */ /* 0x000fea0003800000 */
.L_x_595:
[----:B------:R-:W-:Y:S01]  /*a240*/  IADD3 R0, R69, 0x20, RZ ;  /* 0x0000002045007810 */ /* 0x000fe20007ffe0ff */
[----:B------:R-:W-:Y:S03]  /*a250*/  BSSY B1, `(.L_x_599) ;  /* 0x0000066000017945 */ /* 0x000fe60003800000 */
[----:B------:R-:W-:-:S13]  /*a260*/  ISETP.GE.AND P0, PT, R0, R25, PT ;  /* 0x000000190000720c */ /* 0x000fda0003f06270 */
[----:B------:R-:W-:Y:S05]  /*a270*/  @P0 BRA `(.L_x_600) ;  /* 0x0000063000000947 */ /* 0x000fea0003800000 */
[----:B------:R-:W-:Y:S01]  /*a280*/  ISETP.GE.AND P0, PT, R38, c[0x0][0x27c], PT ;  /* 0x00009f0026007a0c */ /* 0x000fe20003f06270 */
[----:B------:R-:W-:-:S12]  /*a290*/  BSSY B0, `(.L_x_601) ;  /* 0x0000030000007945 */ /* 0x000fd80003800000 */
        /* <DEDUP_REMOVED lines=47> */
.L_x_602:
[----:B------:R-:W-:Y:S05]  /*a590*/  BSYNC B0 ;  /* 0x0000000000007941 */ /* 0x000fea0003800000 */
.L_x_601:
        /* <DEDUP_REMOVED lines=49> */
.L_x_600:
[----:B------:R-:W-:Y:S05]  /*a8b0*/  BSYNC B1 ;  /* 0x0000000000017941 */ /* 0x000fea0003800000 */
.L_x_599:
        /* <DEDUP_REMOVED lines=53> */
.L_x_606:
[----:B------:R-:W-:Y:S05]  /*ac10*/  BSYNC B0 ;  /* 0x0000000000007941 */ /* 0x000fea0003800000 */
.L_x_605:
        /* <DEDUP_REMOVED lines=49> */
.L_x_604:
[----:B------:R-:W-:Y:S05]  /*af30*/  BSYNC B1 ;  /* 0x0000000000017941 */ /* 0x000fea0003800000 */
.L_x_603:
[----:B------:R-:W-:-:S04]  /*af40*/  IADD3 R0, R69, 0x60, RZ ;  /* 0x0000006045007810 */ /* 0x000fc80007ffe0ff */
        /* <DEDUP_REMOVED lines=51> */
.L_x_609:
[----:B------:R-:W-:Y:S05]  /*b280*/  BSYNC B0 ;  /* 0x0000000000007941 */ /* 0x000fea0003800000 */
.L_x_608:
        /* <DEDUP_REMOVED lines=48> */
[----:B------:R1:W-:Y:S01]  /*b590*/  STS.128 [R47+0x7100], R8 ;  /* 0x007100082f007388 */ /* 0x0003e20000000c00 */
[----:B------:R-:W-:Y:S05]  /*b5a0*/  BRA `(.L_x_607) ;  /* 0x0000264000007947 */ /* 0x000fea0003800000 */
.L_x_586:
        /* <DEDUP_REMOVED lines=8> */
[----:B------:R-:W-:Y:S01]  /*b630*/  IMAD R5, R6, c[0x0][0x280], RZ ;  /* 0x0000a00006057a24 */ /* 0x000fe200078e02ff */
[----:B------:R-:W-:-:S03]  /*b640*/  LEA R14, P0, R8, c[0x0][0x270], 0x1 ;  /* 0x00009c00080e7a11 */ /* 0x000fc600078008ff */
[----:B------:R-:W-:-:S04]  /*b650*/  IMAD R5, R0, c[0x0][0x284], R5 ;  /* 0x0000a10000057a24 */ /* 0x000fc800078e0205 */
[----:B------:R-:W-:-:S05]  /*b660*/  IMAD.IADD R5, R9, 0x1, R5 ;  /* 0x0000000109057824 */ /* 0x000fca00078e0205 */
[----:B------:R-:W-:Y:S01]  /*b670*/  LEA.HI.X R13, R8, c[0x0][0x274], R5, 0x1, P0 ;  /* 0x00009d00080d7a11 */ /* 0x000fe200000f0c05 */
[----:B------:R-:W-:Y:S01]  /*b680*/  IMAD R5, R6, c[0x0][0x290], RZ ;  /* 0x0000a40006057a24 */ /* 0x000fe200078e02ff */
[----:B------:R-:W1:Y:S01]  /*b690*/  SHFL.IDX PT, R8, R14, RZ, 0x181f ;  /* 0x00181fff0e087589 */ /* 0x000e6200000e0000 */
[----:B------:R-:W-:-:S04]  /*b6a0*/  IMAD.MOV.U32 R6, RZ, RZ, R12 ;  /* 0x000000ffff067224 */ /* 0x000fc800078e000c */
[----:B------:R-:W-:-:S04]  /*b6b0*/  IMAD.WIDE.U32 R6, R0, c[0x0][0x290], R6 ;  /* 0x0000a40000067a25 */ /* 0x000fc800078e0006 */
[----:B------:R-:W-:Y:S01]  /*b6c0*/  IMAD R0, R0, c[0x0][0x294], R5 ;  /* 0x0000a50000007a24 */ /* 0x000fe200078e0205 */
[C---:B------:R-:W-:Y:S01]  /*b6d0*/  LEA R12, P0, R6.reuse, c[0x0][0x288], 0x1 ;  /* 0x0000a200060c7a11 */ /* 0x040fe200078008ff */
[----:B------:R-:W3:Y:S03]  /*b6e0*/  SHFL.IDX PT, R5, R13, RZ, 0x181f ;  /* 0x00181fff0d057589 */ /* 0x000ee600000e0000 */
[----:B------:R-:W-:Y:S02]  /*b6f0*/  IADD3 R0, R7, R0, RZ ;  /* 0x0000000007007210 */ /* 0x000fe40007ffe0ff */
[----:B------:R-:W4:Y:S02]  /*b700*/  SHFL.IDX PT, R7, R12, RZ, 0x181f ;  /* 0x00181fff0c077589 */ /* 0x000f2400000e0000 */
[----:B------:R-:W-:Y:S02]  /*b710*/  LEA.HI.X R11, R6, c[0x0][0x28c], R0, 0x1, P0 ;  /* 0x0000a300060b7a11 */ /* 0x000fe400000f0c00 */
[----:B------:R-:W-:-:S13]  /*b720*/  ISETP.GE.OR P0, PT, R30, c[0x0][0x27c], P5 ;  /* 0x00009f001e007a0c */ /* 0x000fda0002f06670 */
[C---:B------:R-:W-:Y:S01]  /*b730*/  @!P0 IMAD.SHL.U32 R6, R30.reuse, 0x2, RZ ;  /* 0x000000021e068824 */ /* 0x040fe200078e00ff */
[----:B------:R-:W-:-:S04]  /*b740*/  @!P0 SHF.L.U64.HI R0, R30, 0x1, R31 ;  /* 0x000000011e008819 */ /* 0x000fc8000001021f */
[----:B-1----:R-:W-:-:S05]  /*b750*/  @!P0 IADD3 R8, P1, R8, R6, RZ ;  /* 0x0000000608088210 */ /* 0x002fca0007f3e0ff */
[--C-:B---3--:R-:W-:Y:S01]  /*b760*/  @!P0 IMAD.X R9, R5, 0x1, R0.reuse, P1 ;  /* 0x0000000105098824 */ /* 0x108fe200008e0600 */
[----:B----4-:R-:W-:Y:S01]  /*b770*/  @!P0 IADD3 R6, P1, R7, R6, RZ ;  /* 0x0000000607068210 */ /* 0x010fe20007f3e0ff */
[----:B------:R-:W1:Y:S04]  /*b780*/  SHFL.IDX PT, R5, R11, RZ, 0x181f ;  /* 0x00181fff0b057589 */ /* 0x000e6800000e0000 */
[----:B------:R3:W4:Y:S01]  /*b790*/  @!P0 LD.E.128 R16, [R8.64] ;  /* 0x0000000808108980 */ /* 0x000722000c101d00 */
[----:B------:R-:W-:Y:S01]  /*b7a0*/  CS2R R22, SRZ ;  /* 0x0000000000167805 */ /* 0x000fe2000001ff00 */
[----:B------:R-:W-:Y:S01]  /*b7b0*/  CS2R R20, SRZ ;  /* 0x0000000000147805 */ /* 0x000fe2000001ff00 */
[----:B-1----:R-:W-:-:S05]  /*b7c0*/  @!P0 IMAD.X R7, R5, 0x1, R0, P1 ;  /* 0x0000000105078824 */ /* 0x002fca00008e0600 */
[----:B------:R1:W5:Y:S01]  /*b7d0*/  @!P0 LD.E.128 R20, [R6.64] ;  /* 0x0000000806148980 */ /* 0x000362000c101d00 */
[----:B------:R-:W-:Y:S03]  /*b7e0*/  BSSY B0, `(.L_x_610) ;  /* 0x0000024000007945 */ /* 0x000fe60003800000 */
[----:B------:R2:W2:Y:S01]  /*b7f0*/  SHFL.IDX PT, R10, R12, 0x1, 0x181f ;  /* 0x00381f000c0a7f89 */ /* 0x0004a200000e0000 */
[----:B------:R-:W-:-:S03]  /*b800*/  ISETP.GE.AND P1, PT, R30, c[0x0][0x27c], PT ;  /* 0x00009f001e007a0c */ /* 0x000fc60003f26270 */
[----:B---3--:R3:W2:Y:S01]  /*b810*/  SHFL.IDX PT, R9, R13, 0x1, 0x181f ;  /* 0x00381f000d097f89 */ /* 0x0086a200000e0000 */
[----:B------:R-:W-:-:S03]  /*b820*/  CS2R R42, SRZ ;  /* 0x00000000002a7805 */ /* 0x000fc6000001ff00 */
[----:B------:R3:W2:Y:S01]  /*b830*/  SHFL.IDX PT, R15, R11, 0x1, 0x181f ;  /* 0x00381f000b0f7f89 */ /* 0x0006a200000e0000 */
[----:B------:R-:W-:Y:S01]  /*b840*/  CS2R R40, SRZ ;  /* 0x0000000000287805 */ /* 0x000fe2000001ff00 */
[----:B------:R-:W-:Y:S01]  /*b850*/  CS2R R38, SRZ ;  /* 0x0000000000267805 */ /* 0x000fe2000001ff00 */
[----:B------:R-:W-:Y:S01]  /*b860*/  CS2R R36, SRZ ;  /* 0x0000000000247805 */ /* 0x000fe2000001ff00 */
[----:B-1----:R3:W1:Y:S01]  /*b870*/  SHFL.IDX PT, R7, R14, 0x1, 0x181f ;  /* 0x00381f000e077f89 */ /* 0x00266200000e0000 */
[----:B----4-:R-:W-:Y:S01]  /*b880*/  MOV R0, R18 ;  /* 0x0000001200007202 */ /* 0x010fe20000000f00 */
[----:B------:R-:W-:Y:S01]  /*b890*/  IMAD.MOV.U32 R6, RZ, RZ, R16 ;  /* 0x000000ffff067224 */ /* 0x000fe200078e0010 */
[----:B------:R-:W-:Y:S02]  /*b8a0*/  MOV R5, R17 ;  /* 0x0000001100057202 */ /* 0x000fe40000000f00 */
[----:B------:R-:W-:Y:S01]  /*b8b0*/  PRMT R33, R0, 0x7610, R33 ;  /* 0x0000761000217816 */ /* 0x000fe20000000021 */
[----:B------:R-:W-:Y:S01]  /*b8c0*/  IMAD.MOV.U32 R0, RZ, RZ, R19 ;  /* 0x000000ffff007224 */ /* 0x000fe200078e0013 */
[----:B------:R-:W-:-:S04]  /*b8d0*/  PRMT R27, R5, 0x5410, R6 ;  /* 0x00005410051b7816 */ /* 0x000fc80000000006 */
[----:B------:R-:W-:Y:S01]  /*b8e0*/  PRMT R28, R0, 0x7610, R28 ;  /* 0x00007610001c7816 */ /* 0x000fe2000000001c */
[----:B-----5:R-:W-:Y:S02]  /*b8f0*/  IMAD.MOV.U32 R0, RZ, RZ, R22 ;  /* 0x000000ffff007224 */ /* 0x020fe400078e0016 */
[----:B------:R-:W-:Y:S01]  /*b900*/  IMAD.MOV.U32 R6, RZ, RZ, R23 ;  /* 0x000000ffff067224 */ /* 0x000fe200078e0017 */
[----:B------:R-:W-:-:S04]  /*b910*/  MOV R5, R20 ;  /* 0x0000001400057202 */ /* 0x000fc80000000f00 */
[----:B------:R-:W-:Y:S01]  /*b920*/  PRMT R29, R6, 0x5410, R0 ;  /* 0x00005410061d7816 */ /* 0x000fe20000000000 */
[----:B------:R-:W-:-:S05]  /*b930*/  IMAD.MOV.U32 R0, RZ, RZ, R21 ;  /* 0x000000ffff007224 */ /* 0x000fca00078e0015 */
[----:B------:R-:W-:Y:S01]  /*b940*/  PRMT R26, R0, 0x5410, R5 ;  /* 0x00005410001a7816 */ /* 0x000fe20000000005 */
[----:B------:R-:W-:Y:S05]  /*b950*/  @P3 BRA `(.L_x_611) ;  /* 0x000000c000003947 */ /* 0x000fea0003800000 */
[----:B-123--:R-:W-:Y:S01]  /*b960*/  CS2R R40, SRZ ;  /* 0x0000000000287805 */ /* 0x00efe2000001ff00 */
[----:B------:R-:W-:Y:S01]  /*b970*/  CS2R R38, SRZ ;  /* 0x0000000000267805 */ /* 0x000fe2000001ff00 */
[----:B------:R-:W-:Y:S01]  /*b980*/  CS2R R36, SRZ ;  /* 0x0000000000247805 */ /* 0x000fe2000001ff00 */
[----:B------:R-:W-:Y:S05]  /*b990*/  @P1 BRA `(.L_x_611) ;  /* 0x0000008000001947 */ /* 0x000fea0003800000 */
[C---:B------:R-:W-:Y:S01]  /*b9a0*/  IMAD.SHL.U32 R0, R30.reuse, 0x2, RZ ;  /* 0x000000021e007824 */ /* 0x040fe200078e00ff */
[----:B------:R-:W-:-:S04]  /*b9b0*/  SHF.L.U64.HI R5, R30, 0x1, R31 ;  /* 0x000000011e057819 */ /* 0x000fc8000001021f */
[----:B------:R-:W-:-:S05]  /*b9c0*/  IADD3 R8, P0, R7, R0, RZ ;  /* 0x0000000007087210 */ /* 0x000fca0007f1e0ff */
[----:B------:R-:W-:Y:S01]  /*b9d0*/  IMAD.X R9, R9, 0x1, R5, P0 ;  /* 0x0000000109097824 */ /* 0x000fe200000e0605 */
[----:B------:R-:W-:-:S04]  /*b9e0*/  IADD3 R6, P0, R10, R0, RZ ;  /* 0x000000000a067210 */ /* 0x000fc80007f1e0ff */
[----:B------:R1:W5:Y:S01]  /*b9f0*/  LD.E.128 R40, [R8.64] ;  /* 0x0000000808287980 */ /* 0x000362000c101d00 */
[----:B------:R-:W-:-:S05]  /*ba00*/  IMAD.X R7, R15, 0x1, R5, P0 ;  /* 0x000000010f077824 */ /* 0x000fca00000e0605 */
[----:B------:R1:W5:Y:S03]  /*ba10*/  LD.E.128 R36, [R6.64] ;  /* 0x0000000806247980 */ /* 0x000366000c101d00 */
.L_x_611:
[----:B-123--:R-:W-:Y:S05]  /*ba20*/  BSYNC B0 ;  /* 0x0000000000007941 */ /* 0x00efea0003800000 */
.L_x_610:
[----:B------:R-:W1:Y:S01]  /*ba30*/  SHFL.IDX PT, R5, R14, 0x2, 0x181f ;  /* 0x00581f000e057f89 */ /* 0x000e6200000e0000 */
[----:B------:R-:W-:Y:S01]  /*ba40*/  ISETP.GE.OR P0, PT, R30, c[0x0][0x27c], P4 ;  /* 0x00009f001e007a0c */ /* 0x000fe20002706670 */
[----:B------:R-:W-:Y:S01]  /*ba50*/  CS2R R58, SRZ ;  /* 0x00000000003a7805 */ /* 0x000fe2000001ff00 */
[----:B------:R-:W-:Y:S01]  /*ba60*/  CS2R R56, SRZ ;  /* 0x0000000000387805 */ /* 0x000fe2000001ff00 */
[----:B------:R-:W2:Y:S01]  /*ba70*/  SHFL.IDX PT, R9, R13, 0x2, 0x181f ;  /* 0x00581f000d097f89 */ /* 0x000ea200000e0000 */
[----:B------:R-:W-:-:S03]  /*ba80*/  ISETP.NE.AND P3, PT, R45, RZ, PT ;  /* 0x000000ff2d00720c */ /* 0x000fc60003f65270 */
[----:B------:R-:W3:Y:S04]  /*ba90*/  SHFL.IDX PT, R6, R12, 0x2, 0x181f ;  /* 0x00581f000c067f89 */ /* 0x000ee800000e0000 */
[----:B------:R-:W4:Y:S02]  /*baa0*/  SHFL.IDX PT, R10, R11, 0x2, 0x181f ;  /* 0x00581f000b0a7f89 */ /* 0x000f2400000e0000 */
[C---:B------:R-:W-:Y:S01]  /*bab0*/  @!P0 IMAD.SHL.U32 R0, R30.reuse, 0x2, RZ ;  /* 0x000000021e008824 */ /* 0x040fe200078e00ff */
[----:B------:R-:W-:-:S04]  /*bac0*/  @!P0 SHF.L.U64.HI R7, R30, 0x1, R31 ;  /* 0x000000011e078819 */ /* 0x000fc8000001021f */
[----:B-1----:R-:W-:-:S05]  /*bad0*/  @!P0 IADD3 R8, P2, R5, R0, RZ ;  /* 0x0000000005088210 */ /* 0x002fca0007f5e0ff */
[----:B--2---:R-:W-:Y:S01]  /*bae0*/  @!P0 IMAD.X R9, R9, 0x1, R7, P2 ;  /* 0x0000000109098824 */ /* 0x004fe200010e0607 */
[----:B---3--:R-:W-:Y:S01]  /*baf0*/  @!P0 IADD3 R6, P2, R6, R0, RZ ;  /* 0x0000000006068210 */ /* 0x008fe20007f5e0ff */
[----:B------:R-:W-:-:S03]  /*bb00*/  CS2R R54, SRZ ;  /* 0x0000000000367805 */ /* 0x000fc6000001ff00 */
[----:B------:R1:W2:Y:S01]  /*bb10*/  @!P0 LD.E.128 R56, [R8.64] ;  /* 0x0000000808388980 */ /* 0x0002a2000c101d00 */
[----:B------:R-:W-:Y:S01]  /*bb20*/  CS2R R52, SRZ ;  /* 0x0000000000347805 */ /* 0x000fe2000001ff00 */
[----:B----4-:R-:W-:-:S05]  /*bb30*/  @!P0 IMAD.X R7, R10, 0x1, R7, P2 ;  /* 0x000000010a078824 */ /* 0x010fca00010e0607 */
[----:B------:R3:W4:Y:S01]  /*bb40*/  @!P0 LD.E.128 R52, [R6.64] ;  /* 0x0000000806348980 */ /* 0x000722000c101d00 */
[----:B-----5:R-:W-:Y:S01]  /*bb50*/  IMAD.MOV.U32 R5, RZ, RZ, R40 ;  /* 0x000000ffff057224 */ /* 0x020fe200078e0028 */
[----:B------:R-:W-:Y:S01]  /*bb60*/  BSSY B0, `(.L_x_612) ;  /* 0x000002d000007945 */ /* 0x000fe20003800000 */
[----:B------:R-:W-:Y:S01]  /*bb70*/  IMAD.MOV.U32 R0, RZ, RZ, R41 ;  /* 0x000000ffff007224 */ /* 0x000fe200078e0029 */
[----:B------:R2:W2:Y:S01]  /*bb80*/  SHFL.IDX PT, R10, R13, 0x3, 0x181f ;  /* 0x00781f000d0a7f89 */ /* 0x0004a200000e0000 */
[----:B------:R-:W-:Y:S01]  /*bb90*/  CS2R R66, SRZ ;  /* 0x0000000000427805 */ /* 0x000fe2000001ff00 */
[----:B------:R-:W-:Y:S01]  /*bba0*/  CS2R R64, SRZ ;  /* 0x0000000000407805 */ /* 0x000fe2000001ff00 */
[----:B------:R-:W-:Y:S01]  /*bbb0*/  CS2R R62, SRZ ;  /* 0x00000000003e7805 */ /* 0x000fe2000001ff00 */
[----:B------:R-:W-:Y:S01]  /*bbc0*/  PRMT R70, R0, 0x5410, R5 ;  /* 0x0000541000467816 */ /* 0x000fe20000000005 */
[----:B------:R-:W-:Y:S01]  /*bbd0*/  IMAD.MOV.U32 R5, RZ, RZ, R36 ;  /* 0x000000ffff057224 */ /* 0x000fe200078e0024 */
[----:B------:R-:W2:Y:S01]  /*bbe0*/  SHFL.IDX PT, R11, R11, 0x3, 0x181f ;  /* 0x00781f000b0b7f89 */ /* 0x000ea200000e0000 */
[----:B------:R-:W-:Y:S01]  /*bbf0*/  IMAD.MOV.U32 R0, RZ, RZ, R37 ;  /* 0x000000ffff007224 */ /* 0x000fe200078e0025 */
[----:B------:R-:W-:-:S04]  /*bc00*/  CS2R R60, SRZ ;  /* 0x00000000003c7805 */ /* 0x000fc8000001ff00 */
[----:B------:R-:W-:Y:S01]  /*bc10*/  PRMT R51, R0, 0x5410, R5 ;  /* 0x0000541000337816 */ /* 0x000fe20000000005 */
[----:B-1----:R1:W1:Y:S04]  /*bc20*/  SHFL.IDX PT, R8, R14, 0x3, 0x181f ;  /* 0x00781f000e087f89 */ /* 0x00226800000e0000 */
[----:B------:R1:W1:Y:S01]  /*bc30*/  SHFL.IDX PT, R9, R12, 0x3, 0x181f ;  /* 0x00781f000c097f89 */ /* 0x00026200000e0000 */
[----:B---3--:R-:W-:Y:S01]  /*bc40*/  IMAD.MOV.U32 R7, RZ, RZ, R42 ;  /* 0x000000ffff077224 */ /* 0x008fe200078e002a */
[----:B------:R-:W-:-:S04]  /*bc50*/  MOV R6, R43 ;  /* 0x0000002b00067202 */ /* 0x000fc80000000f00 */
[----:B------:R-:W-:Y:S01]  /*bc60*/  PRMT R72, R6, 0x5410, R7 ;  /* 0x0000541006487816 */ /* 0x000fe20000000007 */
[----:B------:R-:W-:Y:S01]  /*bc70*/  IMAD.MOV.U32 R7, RZ, RZ, R38 ;  /* 0x000000ffff077224 */ /* 0x000fe200078e0026 */
[----:B------:R-:W-:-:S04]  /*bc80*/  MOV R6, R39 ;  /* 0x0000002700067202 */ /* 0x000fc80000000f00 */
[----:B------:R-:W-:Y:S01]  /*bc90*/  PRMT R71, R6, 0x5410, R7 ;  /* 0x0000541006477816 */ /* 0x000fe20000000007 */
[----:B--2---:R-:W-:Y:S01]  /*bca0*/  IMAD.MOV.U32 R7, RZ, RZ, R58 ;  /* 0x000000ffff077224 */ /* 0x004fe200078e003a */
[----:B------:R-:W-:Y:S01]  /*bcb0*/  MOV R6, R59 ;  /* 0x0000003b00067202 */ /* 0x000fe20000000f00 */
[----:B------:R-:W-:Y:S02]  /*bcc0*/  IMAD.MOV.U32 R5, RZ, RZ, R56 ;  /* 0x000000ffff057224 */ /* 0x000fe400078e0038 */
[----:B------:R-:W-:Y:S01]  /*bcd0*/  IMAD.MOV.U32 R0, RZ, RZ, R57 ;  /* 0x000000ffff007224 */ /* 0x000fe200078e0039 */
[----:B------:R-:W-:Y:S01]  /*bce0*/  PRMT R76, R6, 0x5410, R7 ;  /* 0x00005410064c7816 */ /* 0x000fe20000000007 */
[----:B----4-:R-:W-:-:S03]  /*bcf0*/  IMAD.MOV.U32 R7, RZ, RZ, R54 ;  /* 0x000000ffff077224 */ /* 0x010fc600078e0036 */
[----:B------:R-:W-:Y:S01]  /*bd00*/  PRMT R74, R0, 0x5410, R5 ;  /* 0x00005410004a7816 */ /* 0x000fe20000000005 */
[----:B------:R-:W-:Y:S01]  /*bd10*/  IMAD.MOV.U32 R5, RZ, RZ, R52 ;  /* 0x000000ffff057224 */ /* 0x000fe200078e0034 */
[----:B------:R-:W-:Y:S01]  /*bd20*/  MOV R6, R55 ;  /* 0x0000003700067202 */ /* 0x000fe20000000f00 */
[----:B------:R-:W-:-:S03]  /*bd30*/  IMAD.MOV.U32 R0, RZ, RZ, R53 ;  /* 0x000000ffff007224 */ /* 0x000fc600078e0035 */
[----:B------:R-:W-:Y:S02]  /*bd40*/  PRMT R75, R6, 0x5410, R7 ;  /* 0x00005410064b7816 */ /* 0x000fe40000000007 */
[----:B------:R-:W-:Y:S01]  /*bd50*/  PRMT R73, R0, 0x5410, R5 ;  /* 0x0000541000497816 */ /* 0x000fe20000000005 */
[----:B------:R-:W-:Y:S05]  /*bd60*/  @P3 BRA `(.L_x_613) ;  /* 0x000000c000003947 */ /* 0x000fea0003800000 */
[----:B-1----:R-:W-:Y:S01]  /*bd70*/  CS2R R64, SRZ ;  /* 0x0000000000407805 */ /* 0x002fe2000001ff00 */
        /* <DEDUP_REMOVED lines=8> */
[----:B------:R-:W-:-:S03]  /*be00*/  IMAD.X R7, R11, 0x1, R5, P0 ;  /* 0x000000010b077824 */ /* 0x000fc600000e0605 */
[----:B------:R1:W5:Y:S04]  /*be10*/  LD.E.128 R64, [R8.64] ;  /* 0x0000000808407980 */ /* 0x000368000c101d00 */
[----:B------:R1:W5:Y:S02]  /*be20*/  LD.E.128 R60, [R6.64] ;  /* 0x00000008063c7980 */ /* 0x000364000c101d00 */
.L_x_613:
[----:B-1----:R-:W-:Y:S05]  /*be30*/  BSYNC B0 ;  /* 0x0000000000007941 */ /* 0x002fea0003800000 */
.L_x_612:
[----:B------:R-:W-:Y:S01]  /*be40*/  IADD3 R6, -R203, R46, RZ ;  /* 0x0000002ecb067210 */ /* 0x000fe20007ffe1ff */
[----:B-----5:R-:W-:Y:S01]  /*be50*/  IMAD.MOV.U32 R0, RZ, RZ, R66 ;  /* 0x000000ffff007224 */ /* 0x020fe200078e0042 */
[----:B------:R-:W-:-:S04]  /*be60*/  DEPBAR.LE SB0, 0x1 ;  /* 0x000080400000791a */ /* 0x000fc80000000000 */
[----:B------:R-:W-:Y:S01]  /*be70*/  IMNMX R50, R6, 0x80, PT ;  /* 0x0000008006327817 */ /* 0x000fe20003800200 */
[----:B------:R-:W-:Y:S01]  /*be80*/  IMAD.MOV.U32 R7, RZ, RZ, R67 ;  /* 0x000000ffff077224 */ /* 0x000fe200078e0043 */
[----:B------:R-:W-:Y:S01]  /*be90*/  MOV R6, R63 ;  /* 0x0000003f00067202 */ /* 0x000fe20000000f00 */
[----:B------:R-:W-:Y:S01]  /*bea0*/  IMAD.MOV.U32 R5, RZ, RZ, R64 ;  /* 0x000000ffff057224 */ /* 0x000fe200078e0040 */
[----:B------:R-:W-:Y:S01]  /*beb0*/  BAR.SYNC.DEFER_BLOCKING 0x0 ;  /* 0x0000000000007b1d */ /* 0x000fe20000010000 */
[----:B------:R-:W-:Y:S02]  /*bec0*/  ISETP.GE.OR P0, PT, R69, R50, P1 ;  /* 0x000000324500720c */ /* 0x000fe40000f06670 */
        /* <DEDUP_REMOVED lines=10> */
[----:B------:R-:W-:Y:S01]  /*bf70*/  IMAD.MOV.U32 R0, RZ, RZ, c[0x0][0x27c] ;  /* 0x00009f00ff007624 */ /* 0x000fe200078e00ff */
[----:B------:R-:W1:Y:S01]  /*bf80*/  LDS.128 R12, [R47+0x100] ;  /* 0x000100002f0c7984 */ /* 0x000e620000000c00 */
[----:B------:R-:W-:Y:S02]  /*bf90*/  SHF.R.U64 R18, R18, 0x10, R19 ;  /* 0x0000001012127819 */ /* 0x000fe40000001213 */
[----:B------:R-:W-:Y:S02]  /*bfa0*/  SHF.R.U64 R24, R16, 0x10, R17 ;  /* 0x0000001010187819 */ /* 0x000fe40000001211 */
[----:B------:R-:W-:Y:S02]  /*bfb0*/  LEA.HI R0, R0, R68, RZ, 0x1d ;  /* 0x0000004400007211 */ /* 0x000fe400078fe8ff */
[----:B------:R-:W-:-:S02]  /*bfc0*/  PRMT R33, R33, 0x5410, R18 ;  /* 0x0000541021217816 */ /* 0x000fc40000000012 */
[----:B------:R-:W-:Y:S01]  /*bfd0*/  SHF.R.S32.HI R6, RZ, 0x1f, R0 ;  /* 0x0000001fff067819 */ /* 0x000fe20000011400 */
[----:B------:R-:W-:Y:S01]  /*bfe0*/  IMAD.SHL.U32 R5, R0, 0x8, RZ ;  /* 0x0000000800057824 */ /* 0x000fe200078e00ff */
[----:B------:R-:W-:Y:S02]  /*bff0*/  SHF.R.U32.HI R7, RZ, 0x10, R21 ;  /* 0x00000010ff077819 */ /* 0x000fe40000011615 */
[----:B------:R-:W-:Y:S02]  /*c000*/  LEA.HI R0, R6, R0, RZ, 0x3 ;  /* 0x0000000006007211 */ /* 0x000fe400078f18ff */
[----:B------:R-:W-:Y:S02]  /*c010*/  LOP3.LUT R5, R25, 0x38, R5, 0xf8, !PT ;  /* 0x0000003819057812 */ /* 0x000fe400078ef805 */
[----:B------:R-:W-:Y:S01]  /*c020*/  SHF.R.U64 R6, R20, 0x10, R21 ;  /* 0x0000001014067819 */ /* 0x000fe20000001215 */
[----:B------:R-:W-:Y:S01]  /*c030*/  IMAD.SHL.U32 R0, R0, 0x400, RZ ;  /* 0x0000040000007824 */ /* 0x000fe200078e00ff */
[----:B------:R-:W-:-:S02]  /*c040*/  LOP3.LUT R5, R5, R48, RZ, 0x3c, !PT ;  /* 0x0000003005057212 */ /* 0x000fc400078e3cff */
[----:B------:R-:W-:Y:S02]  /*c050*/  PRMT R18, R26, 0x5432, R6 ;  /* 0x000054321a127816 */ /* 0x000fe40000000006 */
[----:B------:R-:W-:Y:S02]  /*c060*/  LOP3.LUT R0, R0, 0x7fffe000, RZ, 0xc0, !PT ;  /* 0x7fffe00000007812 */ /* 0x000fe400078ec0ff */
[----:B------:R-:W-:Y:S01]  /*c070*/  SHF.R.U64 R16, R22, 0x10, R23 ;  /* 0x0000001016107819 */ /* 0x000fe20000001217 */
[----:B------:R-:W-:Y:S01]  /*c080*/  IMAD.U32 R35, R18, 0x10000, RZ ;  /* 0x0001000012237824 */ /* 0x000fe200078e00ff */
[----:B------:R-:W-:Y:S02]  /*c090*/  IADD3 R0, R5, R0, R44 ;  /* 0x0000000005007210 */ /* 0x000fe40007ffe02c */
[----:B------:R-:W-:Y:S02]  /*c0a0*/  SHF.R.U32.HI R5, RZ, 0x10, R19 ;  /* 0x00000010ff057819 */ /* 0x000fe40000011613 */
[----:B------:R-:W-:Y:S01]  /*c0b0*/  PRMT R19, R26, 0x5410, R7 ;  /* 0x000054101a137816 */ /* 0x000fe20000000007 */
[----:B------:R-:W-:Y:S01]  /*c0c0*/  IMAD.SHL.U32 R45, R0, 0x2, RZ ;  /* 0x00000002002d7824 */ /* 0x000fe200078e00ff */
[----:B------:R-:W-:-:S02]  /*c0d0*/  SHF.R.U32.HI R0, RZ, 0x10, R17 ;  /* 0x00000010ff007819 */ /* 0x000fc40000011611 */
[----:B------:R-:W-:Y:S01]  /*c0e0*/  SHF.R.U32.HI R17, RZ, 0x10, R23 ;  /* 0x00000010ff117819 */ /* 0x000fe20000011617 */
[----:B------:R-:W-:Y:S01]  /*c0f0*/  IMAD.U32 R49, R19, 0x10000, RZ ;  /* 0x0001000013317824 */ /* 0x000fe200078e00ff */
[----:B------:R-:W2:Y:S01]  /*c100*/  LDS.128 R8, [R45+0x100] ;  /* 0x000100002d087984 */ /* 0x000ea20000000c00 */
[C---:B------:R-:W-:Y:S02]  /*c110*/  PRMT R23, R27.reuse, 0x5432, R24 ;  /* 0x000054321b177816 */ /* 0x040fe40000000018 */
[----:B------:R-:W-:Y:S01]  /*c120*/  PRMT R22, R27, 0x5410, R0 ;  /* 0x000054101b167816 */ /* 0x000fe20000000000 */
[----:B-1----:R-:W-:Y:S01]  /*c130*/  IMAD.U32 R25, R14, 0x10000, RZ ;  /* 0x000100000e197824 */ /* 0x002fe200078e00ff */
[----:B------:R-:W-:Y:S01]  /*c140*/  PRMT R27, R29, 0x5432, R16 ;  /* 0x000054321d1b7816 */ /* 0x000fe20000000010 */
[C---:B------:R-:W-:Y:S01]  /*c150*/  IMAD.U32 R16, R12.reuse, 0x10000, RZ ;  /* 0x000100000c107824 */ /* 0x040fe200078e00ff */
[----:B------:R-:W-:Y:S01]  /*c160*/  LOP3.LUT R20, R12, 0xffff0000, RZ, 0xc0, !PT ;  /* 0xffff00000c147812 */ /* 0x000fe200078ec0ff */
[----:B------:R-:W-:Y:S01]  /*c170*/  IMAD.U32 R34, R23, 0x10000, RZ ;  /* 0x0001000017227824 */ /* 0x000fe200078e00ff */
[----:B------:R-:W-:-:S02]  /*c180*/  PRMT R26, R29, 0x5410, R17 ;  /* 0x000054101d1a7816 */ /* 0x000fc40000000011 */
[----:B------:R-:W-:Y:S02]  /*c190*/  PRMT R28, R28, 0x5410, R5 ;  /* 0x000054101c1c7816 */ /* 0x000fe40000000005 */
[C---:B------:R-:W-:Y:S02]  /*c1a0*/  SHF.L.U32 R17, R13.reuse, 0x10, RZ ;  /* 0x000000100d117819 */ /* 0x040fe400000006ff */
[----:B------:R-:W-:Y:S01]  /*c1b0*/  LOP3.LUT R21, R13, 0xffff0000, RZ, 0xc0, !PT ;  /* 0xffff00000d157812 */ /* 0x000fe200078ec0ff */
[C---:B------:R-:W-:Y:S01]  /*c1c0*/  IMAD.U32 R13, R15.reuse, 0x10000, RZ ;  /* 0x000100000f0d7824 */ /* 0x040fe200078e00ff */
[----:B------:R-:W-:Y:S02]  /*c1d0*/  LOP3.LUT R29, R15, 0xffff0000, RZ, 0xc0, !PT ;  /* 0xffff00000f1d7812 */ /* 0x000fe400078ec0ff */
[----:B------:R-:W-:Y:S02]  /*c1e0*/  LOP3.LUT R32, R14, 0xffff0000, RZ, 0xc0, !PT ;  /* 0xffff00000e207812 */ /* 0x000fe400078ec0ff */
[----:B------:R-:W-:Y:S01]  /*c1f0*/  LOP3.LUT R18, R18, 0xffff0000, RZ, 0xc0, !PT ;  /* 0xffff000012127812 */ /* 0x000fe200078ec0ff */
[C---:B--2---:R-:W-:Y:S01]  /*c200*/  IMAD.U32 R0, R8.reuse, 0x10000, RZ ;  /* 0x0001000008007824 */ /* 0x044fe200078e00ff */
[----:B------:R-:W-:Y:S01]  /*c210*/  LOP3.LUT R12, R8, 0xffff0000, RZ, 0xc0, !PT ;  /* 0xffff0000080c7812 */ /* 0x000fe200078ec0ff */
[----:B------:R-:W-:Y:S01]  /*c220*/  IMAD.U32 R6, R11, 0x10000, RZ ;  /* 0x000100000b067824 */ /* 0x000fe200078e00ff */
[----:B------:R-:W-:Y:S01]  /*c230*/  SHF.L.U32 R7, R9, 0x10, RZ ;  /* 0x0000001009077819 */ /* 0x000fe200000006ff */
[C---:B------:R-:W-:Y:S01]  /*c240*/  FMUL.FTZ R8, R0.reuse, R35 ;  /* 0x0000002300087220 */ /* 0x040fe20000410000 */
[----:B------:R-:W-:Y:S01]  /*c250*/  LOP3.LUT R15, R11, 0xffff0000, RZ, 0xc0, !PT ;  /* 0xffff00000b0f7812 */ /* 0x000fe200078ec0ff */
[-C--:B------:R-:W-:Y:S01]  /*c260*/  FMUL.FTZ R5, R0, R34.reuse ;  /* 0x0000002200057220 */ /* 0x080fe20000410000 */
[----:B------:R-:W-:Y:S01]  /*c270*/  SHF.L.U32 R14, R10, 0x10, RZ ;  /* 0x000000100a0e7819 */ /* 0x000fe200000006ff */
[----:B------:R-:W-:Y:S01]  /*c280*/  FFMA.FTZ R48, R16, R34, -R8 ;  /* 0x0000002210307223 */ /* 0x000fe20000010808 */
[----:B------:R-:W-:Y:S01]  /*c290*/  LOP3.LUT R24, R10, 0xffff0000, RZ, 0xc0, !PT ;  /* 0xffff00000a187812 */ /* 0x000fe200078ec0ff */
[----:B------:R-:W-:Y:S01]  /*c2a0*/  IMAD.U32 R11, R26, 0x10000, RZ ;  /* 0x000100001a0b7824 */ /* 0x000fe200078e00ff */
[----:B------:R-:W-:Y:S01]  /*c2b0*/  SHF.L.U32 R8, R28, 0x10, RZ ;  /* 0x000000101c087819 */ /* 0x000fe200000006ff */
[----:B------:R-:W-:Y:S01]  /*c2c0*/  IMAD.U32 R10, R22, 0x10000, RZ ;  /* 0x00010000160a7824 */ /* 0x000fe200078e00ff */
[----:B------:R-:W-:Y:S01]  /*c2d0*/  LOP3.LUT R9, R9, 0xffff0000, RZ, 0xc0, !PT ;  /* 0xffff000009097812 */ /* 0x000fe200078ec0ff */
[----:B------:R-:W-:-:S02]  /*c2e0*/  FMUL.FTZ R0, R7, R49 ;  /* 0x0000003107007220 */ /* 0x000fc40000410000 */
[----:B------:R-:W-:Y:S01]  /*c2f0*/  FFMA.FTZ R46, R16, R35, R5 ;  /* 0x00000023102e7223 */ /* 0x000fe20000010005 */
[----:B------:R-:W-:Y:S01]  /*c300*/  LOP3.LUT R16, R33, 0xffff0000, RZ, 0xc0, !PT ;  /* 0xffff000021107812 */ /* 0x000fe200078ec0ff */
[CC--:B------:R-:W-:Y:S02]  /*c310*/  FMUL.FTZ R5, R6.reuse, R11.reuse ;  /* 0x0000000b06057220 */ /* 0x0c0fe40000410000 */
[----:B------:R-:W-:Y:S02]  /*c320*/  FFMA.FTZ R44, R17, R10, -R0 ;  /* 0x0000000a112c7223 */ /* 0x000fe40000010800 */
[-C--:B------:R-:W-:Y:S02]  /*c330*/  FMUL.FTZ R0, R6, R8.reuse ;  /* 0x0000000806007220 */ /* 0x080fe40000410000 */
[----:B------:R-:W-:Y:S01]  /*c340*/  FFMA.FTZ R35, R13, R8, -R5 ;  /* 0x000000080d237223 */ /* 0x000fe20000010805 */
[----:B------:R-:W-:Y:S01]  /*c350*/  LOP3.LUT R5, R23, 0xffff0000, RZ, 0xc0, !PT ;  /* 0xffff000017057812 */ /* 0x000fe200078ec0ff */
[----:B------:R-:W-:Y:S01]  /*c360*/  FFMA.FTZ R23, R13, R11, R0 ;  /* 0x0000000b0d177223 */ /* 0x000fe20000010000 */
[----:B------:R-:W-:Y:S01]  /*c370*/  LOP3.LUT R11, R22, 0xffff0000, RZ, 0xc0, !PT ;  /* 0xffff0000160b7812 */ /* 0x000fe200078ec0ff */
[----:B------:R-:W-:-:S02]  /*c380*/  FMUL.FTZ R0, R12, R18 ;  /* 0x000000120c007220 */ /* 0x000fc40000410000 */
[----:B------:R-:W-:Y:S01]  /*c390*/  FMUL.FTZ R7, R7, R10 ;  /* 0x0000000a07077220 */ /* 0x000fe20000410000 */
[----:B------:R-:W-:Y:S01]  /*c3a0*/  LOP3.LUT R10, R19, 0xffff0000, RZ, 0xc0, !PT ;  /* 0xffff0000130a7812 */ /* 0x000fe200078ec0ff */
[-C--:B------:R-:W-:Y:S02]  /*c3b0*/  FMUL.FTZ R6, R12, R5.reuse ;  /* 0x000000050c067220 */ /* 0x080fe40000410000 */
[----:B------:R-:W-:Y:S02]  /*c3c0*/  FFMA.FTZ R12, R20, R5, -R0 ;  /* 0x00000005140c7223 */ /* 0x000fe40000010800 */
[----:B------:R-:W-:Y:S01]  /*c3d0*/  FFMA.FTZ R34, R17, R49, R7 ;  /* 0x0000003111227223 */ /* 0x000fe20000010007 */
[----:B------:R-:W-:Y:S01]  /*c3e0*/  LOP3.LUT R17, R26, 0xffff0000, RZ, 0xc0, !PT ;  /* 0xffff00001a117812 */ /* 0x000fe200078ec0ff */
[----:B------:R-:W-:Y:S01]  /*c3f0*/  FMUL.FTZ R0, R9, R11 ;  /* 0x0000000b09007220 */ /* 0x000fe20000410000 */
[----:B------:R-:W-:Y:S01]  /*c400*/  F2FP.BF16.PACK_AB R12, R12, R48 ;  /* 0x000000300c0c723e */ /* 0x000fe200000010ff */
[----:B------:R-:W-:-:S02]  /*c410*/  IMAD.U32 R19, R27, 0x10000, RZ ;  /* 0x000100001b137824 */ /* 0x000fc400078e00ff */
[----:B------:R-:W-:Y:S02]  /*c420*/  IMAD.U32 R7, R33, 0x10000, RZ ;  /* 0x0001000021077824 */ /* 0x000fe400078e00ff */
[----:B------:R-:W-:Y:S02]  /*c430*/  FMUL.FTZ R5, R9, R10 ;  /* 0x0000000a09057220 */ /* 0x000fe40000410000 */
[----:B------:R-:W-:Y:S01]  /*c440*/  FFMA.FTZ R8, R20, R18, R6 ;  /* 0x0000001214087223 */ /* 0x000fe20000010006 */
[----:B------:R-:W-:Y:S01]  /*c450*/  LOP3.LUT R18, R27, 0xffff0000, RZ, 0xc0, !PT ;  /* 0xffff00001b127812 */ /* 0x000fe200078ec0ff */
[C---:B------:R-:W-:Y:S02]  /*c460*/  FFMA.FTZ R9, R21.reuse, R10, R0 ;  /* 0x0000000a15097223 */ /* 0x040fe40000010000 */
[----:B------:R-:W-:Y:S01]  /*c470*/  FMUL.FTZ R6, R14, R19 ;  /* 0x000000130e067220 */ /* 0x000fe20000410000 */
[----:B------:R-:W-:Y:S01]  /*c480*/  F2FP.BF16.PACK_AB R8, R8, R46 ;  /* 0x0000002e0808723e */ /* 0x000fe200000010ff */
[----:B------:R-:W-:Y:S01]  /*c490*/  FMUL.FTZ R0, R14, R7 ;  /* 0x000000070e007220 */ /* 0x000fe20000410000 */
[----:B------:R-:W-:Y:S01]  /*c4a0*/  LOP3.LUT R14, R28, 0xffff0000, RZ, 0xc0, !PT ;  /* 0xffff00001c0e7812 */ /* 0x000fe200078ec0ff */
[----:B------:R-:W-:Y:S01]  /*c4b0*/  FFMA.FTZ R13, R21, R11, -R5 ;  /* 0x0000000b150d7223 */ /* 0x000fe20000010805 */
[----:B------:R-:W-:Y:S01]  /*c4c0*/  F2FP.BF16.PACK_AB R9, R9, R34 ;  /* 0x000000220909723e */ /* 0x000fe200000010ff */
[----:B------:R-:W-:-:S02]  /*c4d0*/  FFMA.FTZ R11, R25, R7, -R6 ;  /* 0x00000007190b7223 */ /* 0x000fc40000010806 */
[----:B------:R-:W-:Y:S01]  /*c4e0*/  FFMA.FTZ R10, R25, R19, R0 ;  /* 0x00000013190a7223 */ /* 0x000fe20000010000 */
[----:B------:R-:W-:Y:S01]  /*c4f0*/  F2FP.BF16.PACK_AB R13, R13, R44 ;  /* 0x0000002c0d0d723e */ /* 0x000fe200000010ff */
[C---:B------:R-:W-:Y:S02]  /*c500*/  FMUL.FTZ R7, R24.reuse, R18 ;  /* 0x0000001218077220 */ /* 0x040fe40000410000 */
[C---:B------:R-:W-:Y:S02]  /*c510*/  FMUL.FTZ R5, R15.reuse, R17 ;  /* 0x000000110f057220 */ /* 0x040fe40000410000 */
[----:B------:R-:W-:Y:S02]  /*c520*/  FMUL.FTZ R6, R24, R16 ;  /* 0x0000001018067220 */ /* 0x000fe40000410000 */
[----:B------:R-:W-:Y:S02]  /*c530*/  FMUL.FTZ R0, R15, R14 ;  /* 0x0000000e0f007220 */ /* 0x000fe40000410000 */
[----:B------:R-:W-:-:S02]  /*c540*/  FFMA.FTZ R7, R32, R16, -R7 ;  /* 0x0000001020077223 */ /* 0x000fc40000010807 */
[----:B------:R-:W-:Y:S02]  /*c550*/  FFMA.FTZ R5, R29, R14, -R5 ;  /* 0x0000000e1d057223 */ /* 0x000fe40000010805 */
[----:B------:R-:W-:Y:S01]  /*c560*/  FFMA.FTZ R6, R32, R18, R6 ;  /* 0x0000001220067223 */ /* 0x000fe20000010006 */
[----:B------:R-:W-:Y:S01]  /*c570*/  F2FP.BF16.PACK_AB R14, R7, R11 ;  /* 0x0000000b070e723e */ /* 0x000fe200000010ff */
[----:B------:R-:W-:Y:S01]  /*c580*/  FFMA.FTZ R0, R29, R17, R0 ;  /* 0x000000111d007223 */ /* 0x000fe20000010000 */
[----:B------:R-:W-:Y:S02]  /*c590*/  F2FP.BF16.PACK_AB R15, R5, R35 ;  /* 0x00000023050f723e */ /* 0x000fe400000010ff */
[----:B------:R-:W-:Y:S02]  /*c5a0*/  F2FP.BF16.PACK_AB R10, R6, R10 ;  /* 0x0000000a060a723e */ /* 0x000fe400000010ff */
[----:B------:R-:W-:Y:S01]  /*c5b0*/  F2FP.BF16.PACK_AB R11, R0, R23 ;  /* 0x00000017000b723e */ /* 0x000fe200000010ff */
[----:B------:R1:W-:Y:S04]  /*c5c0*/  STS.128 [R47+0x100], R12 ;  /* 0x0001000c2f007388 */ /* 0x0003e80000000c00 */
[----:B------:R1:W-:Y:S02]  /*c5d0*/  STS.128 [R45+0x100], R8 ;  /* 0x000100082d007388 */ /* 0x0003e40000000c00 */
.L_x_615:
[----:B------:R-:W-:Y:S05]  /*c5e0*/  BSYNC B0 ;  /* 0x0000000000007941 */ /* 0x000fea0003800000 */
.L_x_614:
[----:B------:R-:W-:Y:S01]  /*c5f0*/  IADD3 R0, R69, 0x20, RZ ;  /* 0x0000002045007810 */ /* 0x000fe20007ffe0ff */
        /* <DEDUP_REMOVED lines=9> */
[----:B-1----:R-:W-:Y:S01]  /*c690*/  SHF.R.S32.HI R10, RZ, 0x1f, R7 ;  /* 0x0000001fff0a7819 */ /* 0x002fe20000011407 */
[----:B------:R-:W-:Y:S01]  /*c6a0*/  IMAD.SHL.U32 R8, R7, 0x8, RZ ;  /* 0x0000000807087824 */ /* 0x000fe200078e00ff */
[----:B------:R-:W-:Y:S01]  /*c6b0*/  LOP3.LUT R0, R6, 0x1c0, RZ, 0xc0, !PT ;  /* 0x000001c006007812 */ /* 0x000fe200078ec0ff */
[----:B------:R-:W-:Y:S01]  /*c6c0*/  IMAD.SHL.U32 R6, R5, 0x40, RZ ;  /* 0x0000004005067824 */ /* 0x000fe200078e00ff */
[----:B------:R-:W-:-:S02]  /*c6d0*/  LEA.HI R7, R10, R7, RZ, 0x3 ;  /* 0x000000070a077211 */ /* 0x000fc400078f18ff */
[C---:B------:R-:W-:Y:S02]  /*c6e0*/  LOP3.LUT R9, R0.reuse, 0x38, R30, 0xf8, !PT ;  /* 0x0000003800097812 */ /* 0x040fe400078ef81e */
[----:B------:R-:W-:Y:S02]  /*c6f0*/  SHF.R.U32.HI R5, RZ, 0x3, R0 ;  /* 0x00000003ff057819 */ /* 0x000fe40000011600 */
[----:B------:R-:W-:Y:S01]  /*c700*/  LOP3.LUT R8, R0, 0x38, R8, 0xf8, !PT ;  /* 0x0000003800087812 */ /* 0x000fe200078ef808 */
[----:B------:R-:W-:Y:S01]  /*c710*/  IMAD.SHL.U32 R0, R7, 0x400, RZ ;  /* 0x0000040007007824 */ /* 0x000fe200078e00ff */
[----:B------:R-:W-:Y:S02]  /*c720*/  LOP3.LUT R6, R6, 0xfffffe00, RZ, 0xc0, !PT ;  /* 0xfffffe0006067812 */ /* 0x000fe400078ec0ff */
[----:B------:R-:W-:Y:S02]  /*c730*/  SHF.R.U64 R18, R38, 0x10, R39 ;  /* 0x0000001026127819 */ /* 0x000fe40000001227 */
[----:B------:R-:W-:-:S02]  /*c740*/  LOP3.LUT R9, R6, R9, R5, 0xf6, !PT ;  /* 0x0000000906097212 */ /* 0x000fc400078ef605 */
[----:B------:R-:W-:Y:S02]  /*c750*/  LOP3.LUT R5, R8, R5, RZ, 0x3c, !PT ;  /* 0x0000000508057212 */ /* 0x000fe400078e3cff */
[----:B------:R-:W-:Y:S01]  /*c760*/  LOP3.LUT R0, R0, 0x7fffe000, RZ, 0xc0, !PT ;  /* 0x7fffe00000007812 */ /* 0x000fe200078ec0ff */
[----:B------:R-:W-:Y:S01]  /*c770*/  IMAD.SHL.U32 R45, R9, 0x2, RZ ;  /* 0x00000002092d7824 */ /* 0x000fe200078e00ff */
[----:B------:R-:W-:Y:S02]  /*c780*/  SHF.R.U32.HI R17, RZ, 0x10, R37 ;  /* 0x00000010ff117819 */ /* 0x000fe40000011625 */
[----:B------:R-:W-:Y:S02]  /*c790*/  IADD3 R0, R5, R0, R6 ;  /* 0x0000000005007210 */ /* 0x000fe40007ffe006 */
[----:B------:R-:W1:Y:S01]  /*c7a0*/  LDS.128 R12, [R45+0x100] ;  /* 0x000100002d0c7984 */ /* 0x000e620000000c00 */
[--C-:B------:R-:W-:Y:S02]  /*c7b0*/  SHF.R.U32.HI R5, RZ, 0x10, R41.reuse ;  /* 0x00000010ff057819 */ /* 0x100fe40000011629 */
[----:B------:R-:W-:Y:S01]  /*c7c0*/  IMAD.SHL.U32 R44, R0, 0x2, RZ ;  /* 0x00000002002c7824 */ /* 0x000fe200078e00ff */
[----:B------:R-:W-:-:S02]  /*c7d0*/  SHF.R.U64 R0, R40, 0x10, R41 ;  /* 0x0000001028007819 */ /* 0x000fc40000001229 */
[----:B------:R-:W-:Y:S02]  /*c7e0*/  PRMT R24, R70, 0x5410, R5 ;  /* 0x0000541046187816 */ /* 0x000fe40000000005 */
[----:B------:R-:W2:Y:S01]  /*c7f0*/  LDS.128 R8, [R44+0x100] ;  /* 0x000100002c087984 */ /* 0x000ea20000000c00 */
[----:B------:R-:W-:Y:S02]  /*c800*/  PRMT R5, R51, 0x5432, R16 ;  /* 0x0000543233057816 */ /* 0x000fe40000000010 */
[----:B------:R-:W-:Y:S02]  /*c810*/  SHF.R.U64 R6, R42, 0x10, R43 ;  /* 0x000000102a067819 */ /* 0x000fe4000000122b */
[----:B------:R-:W-:Y:S01]  /*c820*/  PRMT R21, R70, 0x5432, R0 ;  /* 0x0000543246157816 */ /* 0x000fe20000000000 */
[----:B------:R-:W-:Y:S01]  /*c830*/  IMAD.U32 R34, R5, 0x10000, RZ ;  /* 0x0001000005227824 */ /* 0x000fe200078e00ff */
[----:B------:R-:W-:Y:S02]  /*c840*/  SHF.R.U32.HI R19, RZ, 0x10, R39 ;  /* 0x00000010ff137819 */ /* 0x000fe40000011627 */
[----:B------:R-:W-:-:S02]  /*c850*/  SHF.R.U32.HI R7, RZ, 0x10, R43 ;  /* 0x00000010ff077819 */ /* 0x000fc4000001162b */
[C---:B------:R-:W-:Y:S02]  /*c860*/  PRMT R29, R72.reuse, 0x5432, R6 ;  /* 0x00005432481d7816 */ /* 0x040fe40000000006 */
[----:B------:R-:W-:Y:S02]  /*c870*/  PRMT R27, R71, 0x5432, R18 ;  /* 0x00005432471b7816 */ /* 0x000fe40000000012 */
[----:B------:R-:W-:Y:S02]  /*c880*/  PRMT R20, R51, 0x5410, R17 ;  /* 0x0000541033147816 */ /* 0x000fe40000000011 */
[----:B------:R-:W-:Y:S02]  /*c890*/  PRMT R26, R71, 0x5410, R19 ;  /* 0x00005410471a7816 */ /* 0x000fe40000000013 */
[----:B------:R-:W-:Y:S02]  /*c8a0*/  LOP3.LUT R36, R5, 0xffff0000, RZ, 0xc0, !PT ;  /* 0xffff000005247812 */ /* 0x000fe400078ec0ff */
[----:B------:R-:W-:Y:S01]  /*c8b0*/  PRMT R28, R72, 0x5410, R7 ;  /* 0x00005410481c7816 */ /* 0x000fe20000000007 */
[C---:B-1----:R-:W-:Y:S01]  /*c8c0*/  IMAD.U32 R25, R14.reuse, 0x10000, RZ ;  /* 0x000100000e197824 */ /* 0x042fe200078e00ff */
[----:B------:R-:W-:Y:S01]  /*c8d0*/  LOP3.LUT R33, R14, 0xffff0000, RZ, 0xc0, !PT ;  /* 0xffff00000e217812 */ /* 0x000fe200078ec0ff */
[C---:B------:R-:W-:Y:S01]  /*c8e0*/  IMAD.U32 R16, R12.reuse, 0x10000, RZ ;  /* 0x000100000c107824 */ /* 0x040fe200078e00ff */
[----:B------:R-:W-:Y:S01]  /*c8f0*/  LOP3.LUT R18, R12, 0xffff0000, RZ, 0xc0, !PT ;  /* 0xffff00000c127812 */ /* 0x000fe200078ec0ff */
[----:B------:R-:W-:Y:S01]  /*c900*/  IMAD.U32 R14, R21, 0x10000, RZ ;  /* 0x00010000150e7824 */ /* 0x000fe200078e00ff */
[C---:B------:R-:W-:Y:S01]  /*c910*/  LOP3.LUT R22, R13.reuse, 0xffff0000, RZ, 0xc0, !PT ;  /* 0xffff00000d167812 */ /* 0x040fe200078ec0ff */
[----:B------:R-:W-:Y:S01]  /*c920*/  IMAD.U32 R17, R13, 0x10000, RZ ;  /* 0x000100000d117824 */ /* 0x000fe200078e00ff */
[C---:B------:R-:W-:Y:S01]  /*c930*/  LOP3.LUT R32, R15.reuse, 0xffff0000, RZ, 0xc0, !PT ;  /* 0xffff00000f207812 */ /* 0x040fe200078ec0ff */
[----:B--2---:R-:W-:Y:S01]  /*c940*/  IMAD.U32 R13, R10, 0x10000, RZ ;  /* 0x000100000a0d7824 */ /* 0x004fe200078e00ff */
[C---:B------:R-:W-:Y:S01]  /*c950*/  SHF.L.U32 R0, R8.reuse, 0x10, RZ ;  /* 0x0000001008007819 */ /* 0x040fe200000006ff */
[----:B------:R-:W-:Y:S01]  /*c960*/  IMAD.U32 R19, R15, 0x10000, RZ ;  /* 0x000100000f137824 */ /* 0x000fe200078e00ff */
[----:B------:R-:W-:Y:S01]  /*c970*/  LOP3.LUT R6, R8, 0xffff0000, RZ, 0xc0, !PT ;  /* 0xffff000008067812 */ /* 0x000fe200078ec0ff */
[C---:B------:R-:W-:Y:S01]  /*c980*/  IMAD.U32 R8, R9.reuse, 0x10000, RZ ;  /* 0x0001000009087824 */ /* 0x040fe200078e00ff */
[----:B------:R-:W-:Y:S01]  /*c990*/  LOP3.LUT R12, R9, 0xffff0000, RZ, 0xc0, !PT ;  /* 0xffff0000090c7812 */ /* 0x000fe200078ec0ff */
[----:B------:R-:W-:Y:S01]  /*c9a0*/  FMUL.FTZ R9, R0, R34 ;  /* 0x0000002200097220 */ /* 0x000fe20000410000 */
[----:B------:R-:W-:Y:S01]  /*c9b0*/  LOP3.LUT R23, R10, 0xffff0000, RZ, 0xc0, !PT ;  /* 0xffff00000a177812 */ /* 0x000fe200078ec0ff */
[----:B------:R-:W-:Y:S01]  /*c9c0*/  IMAD.U32 R7, R11, 0x10000, RZ ;  /* 0x000100000b077824 */ /* 0x000fe200078e00ff */
[----:B------:R-:W-:Y:S01]  /*c9d0*/  LOP3.LUT R10, R21, 0xffff0000, RZ, 0xc0, !PT ;  /* 0xffff0000150a7812 */ /* 0x000fe200078ec0ff */
[----:B------:R-:W-:Y:S01]  /*c9e0*/  FMUL.FTZ R5, R0, R14 ;  /* 0x0000000e00057220 */ /* 0x000fe20000410000 */
[----:B------:R-:W-:Y:S01]  /*c9f0*/  LOP3.LUT R15, R11, 0xffff0000, RZ, 0xc0, !PT ;  /* 0xffff00000b0f7812 */ /* 0x000fe200078ec0ff */
[----:B------:R-:W-:-:S02]  /*ca00*/  IMAD.U32 R11, R20, 0x10000, RZ ;  /* 0x00010000140b7824 */ /* 0x000fc400078e00ff */
[----:B------:R-:W-:Y:S01]  /*ca10*/  FFMA.FTZ R38, R16, R14, -R9 ;  /* 0x0000000e10267223 */ /* 0x000fe20000010809 */
[----:B------:R-:W-:Y:S01]  /*ca20*/  SHF.L.U32 R9, R24, 0x10, RZ ;  /* 0x0000001018097819 */ /* 0x000fe200000006ff */
[----:B------:R-:W-:Y:S02]  /*ca30*/  FMUL.FTZ R0, R6, R36 ;  /* 0x0000002406007220 */ /* 0x000fe40000410000 */
[----:B------:R-:W-:Y:S01]  /*ca40*/  FFMA.FTZ R37, R16, R34, R5 ;  /* 0x0000002210257223 */ /* 0x000fe20000010005 */
[----:B------:R-:W-:Y:S01]  /*ca50*/  LOP3.LUT R16, R27, 0xffff0000, RZ, 0xc0, !PT ;  /* 0xffff00001b107812 */ /* 0x000fe200078ec0ff */
[-C--:B------:R-:W-:Y:S02]  /*ca60*/  FMUL.FTZ R6, R6, R10.reuse ;  /* 0x0000000a06067220 */ /* 0x080fe40000410000 */
[----:B------:R-:W-:Y:S02]  /*ca70*/  FMUL.FTZ R5, R8, R11 ;  /* 0x0000000b08057220 */ /* 0x000fe40000410000 */
[----:B------:R-:W-:-:S02]  /*ca80*/  FFMA.FTZ R35, R18, R10, -R0 ;  /* 0x0000000a12237223 */ /* 0x000fc40000010800 */
[----:B------:R-:W-:Y:S02]  /*ca90*/  IMAD.U32 R14, R26, 0x10000, RZ ;  /* 0x000100001a0e7824 */ /* 0x000fe400078e00ff */
[-C--:B------:R-:W-:Y:S01]  /*caa0*/  FMUL.FTZ R0, R8, R9.reuse ;  /* 0x0000000908007220 */ /* 0x080fe20000410000 */
[----:B------:R-:W-:Y:S01]  /*cab0*/  LOP3.LUT R8, R24, 0xffff0000, RZ, 0xc0, !PT ;  /* 0xffff000018087812 */ /* 0x000fe200078ec0ff */
[----:B------:R-:W-:Y:S02]  /*cac0*/  FFMA.FTZ R34, R18, R36, R6 ;  /* 0x0000002412227223 */ /* 0x000fe40000010006 */
[C---:B------:R-:W-:Y:S01]  /*cad0*/  FFMA.FTZ R21, R17.reuse, R9, -R5 ;  /* 0x0000000911157223 */ /* 0x040fe20000010805 */
[----:B------:R-:W-:Y:S01]  /*cae0*/  LOP3.LUT R9, R20, 0xffff0000, RZ, 0xc0, !PT ;  /* 0xffff000014097812 */ /* 0x000fe200078ec0ff */
[----:B------:R-:W-:Y:S02]  /*caf0*/  IMAD.U32 R6, R28, 0x10000, RZ ;  /* 0x000100001c067824 */ /* 0x000fe400078e00ff */
[----:B------:R-:W-:-:S02]  /*cb00*/  FFMA.FTZ R18, R17, R11, R0 ;  /* 0x0000000b11127223 */ /* 0x000fc40000010000 */
[C---:B------:R-:W-:Y:S02]  /*cb10*/  FMUL.FTZ R5, R7.reuse, R14 ;  /* 0x0000000e07057220 */ /* 0x040fe40000410000 */
[-C--:B------:R-:W-:Y:S02]  /*cb20*/  FMUL.FTZ R0, R7, R6.reuse ;  /* 0x0000000607007220 */ /* 0x080fe40000410000 */
[----:B------:R-:W-:Y:S02]  /*cb30*/  IMAD.U32 R10, R27, 0x10000, RZ ;  /* 0x000100001b0a7824 */ /* 0x000fe400078e00ff */
[----:B------:R-:W-:Y:S02]  /*cb40*/  IMAD.U32 R11, R29, 0x10000, RZ ;  /* 0x000100001d0b7824 */ /* 0x000fe400078e00ff */
[----:B------:R-:W-:Y:S02]  /*cb50*/  FMUL.FTZ R7, R12, R9 ;  /* 0x000000090c077220 */ /* 0x000fe40000410000 */
[----:B------:R-:W-:-:S02]  /*cb60*/  FFMA.FTZ R17, R19, R6, -R5 ;  /* 0x0000000613117223 */ /* 0x000fc40000010805 */
[----:B------:R-:W-:Y:S02]  /*cb70*/  FFMA.FTZ R19, R19, R14, R0 ;  /* 0x0000000e13137223 */ /* 0x000fe40000010000 */
[C---:B------:R-:W-:Y:S02]  /*cb80*/  FMUL.FTZ R5, R13.reuse, R10 ;  /* 0x0000000a0d057220 */ /* 0x040fe40000410000 */
[-C--:B------:R-:W-:Y:S01]  /*cb90*/  FMUL.FTZ R0, R13, R11.reuse ;  /* 0x0000000b0d007220 */ /* 0x080fe20000410000 */
[----:B------:R-:W-:Y:S01]  /*cba0*/  LOP3.LUT R13, R26, 0xffff0000, RZ, 0xc0, !PT ;  /* 0xffff00001a0d7812 */ /* 0x000fe200078ec0ff */
[-C--:B------:R-:W-:Y:S01]  /*cbb0*/  FMUL.FTZ R6, R12, R8.reuse ;  /* 0x000000080c067220 */ /* 0x080fe20000410000 */
[----:B------:R-:W-:Y:S01]  /*cbc0*/  LOP3.LUT R12, R28, 0xffff0000, RZ, 0xc0, !PT ;  /* 0xffff00001c0c7812 */ /* 0x000fe200078ec0ff */
[----:B------:R-:W-:Y:S01]  /*cbd0*/  FFMA.FTZ R14, R22, R8, -R7 ;  /* 0x00000008160e7223 */ /* 0x000fe20000010807 */
[----:B------:R-:W-:Y:S01]  /*cbe0*/  LOP3.LUT R8, R29, 0xffff0000, RZ, 0xc0, !PT ;  /* 0xffff00001d087812 */ /* 0x000fe200078ec0ff */
[----:B------:R-:W-:-:S02]  /*cbf0*/  FFMA.FTZ R11, R25, R11, -R5 ;  /* 0x0000000b190b7223 */ /* 0x000fc40000010805 */
[----:B------:R-:W-:Y:S02]  /*cc00*/  FFMA.FTZ R9, R22, R9, R6 ;  /* 0x0000000916097223 */ /* 0x000fe40000010006 */
[----:B------:R-:W-:Y:S02]  /*cc10*/  FFMA.FTZ R10, R25, R10, R0 ;  /* 0x0000000a190a7223 */ /* 0x000fe40000010000 */
[----:B------:R-:W-:Y:S01]  /*cc20*/  FMUL.FTZ R7, R23, R16 ;  /* 0x0000001017077220 */ /* 0x000fe20000410000 */
[----:B------:R-:W-:Y:S01]  /*cc30*/  F2FP.BF16.PACK_AB R9, R9, R18 ;  /* 0x000000120909723e */ /* 0x000fe200000010ff */
[----:B------:R-:W-:Y:S02]  /*cc40*/  FMUL.FTZ R5, R15, R13 ;  /* 0x0000000d0f057220 */ /* 0x000fe40000410000 */
[----:B------:R-:W-:Y:S02]  /*cc50*/  FMUL.FTZ R6, R23, R8 ;  /* 0x0000000817067220 */ /* 0x000fe40000410000 */
[----:B------:R-:W-:-:S02]  /*cc60*/  FMUL.FTZ R0, R15, R12 ;  /* 0x0000000c0f007220 */ /* 0x000fc40000410000 */
[----:B------:R-:W-:Y:S01]  /*cc70*/  FFMA.FTZ R7, R33, R8, -R7 ;  /* 0x0000000821077223 */ /* 0x000fe20000010807 */
[----:B------:R-:W-:Y:S01]  /*cc80*/  F2FP.BF16.PACK_AB R8, R34, R37 ;  /* 0x000000252208723e */ /* 0x000fe200000010ff */
[C---:B------:R-:W-:Y:S01]  /*cc90*/  FFMA.FTZ R5, R32.reuse, R12, -R5 ;  /* 0x0000000c20057223 */ /* 0x040fe20000010805 */
[----:B------:R-:W-:Y:S01]  /*cca0*/  F2FP.BF16.PACK_AB R12, R35, R38 ;  /* 0x00000026230c723e */ /* 0x000fe200000010ff */
[----:B------:R-:W-:Y:S02]  /*ccb0*/  FFMA.FTZ R6, R33, R16, R6 ;  /* 0x0000001021067223 */ /* 0x000fe40000010006 */
[----:B------:R-:W-:Y:S01]  /*ccc0*/  FFMA.FTZ R0, R32, R13, R0 ;  /* 0x0000000d20007223 */ /* 0x000fe20000010000 */
[----:B------:R-:W-:Y:S02]  /*ccd0*/  F2FP.BF16.PACK_AB R13, R14, R21 ;  /* 0x000000150e0d723e */ /* 0x000fe400000010ff */
[----:B------:R-:W-:Y:S02]  /*cce0*/  F2FP.BF16.PACK_AB R14, R7, R11 ;  /* 0x0000000b070e723e */ /* 0x000fe400000010ff */
[----:B------:R-:W-:-:S02]  /*ccf0*/  F2FP.BF16.PACK_AB R15, R5, R17 ;  /* 0x00000011050f723e */ /* 0x000fc400000010ff */
[----:B------:R-:W-:Y:S02]  /*cd00*/  F2FP.BF16.PACK_AB R10, R6, R10 ;  /* 0x0000000a060a723e */ /* 0x000fe400000010ff */
[----:B------:R-:W-:Y:S01]  /*cd10*/  F2FP.BF16.PACK_AB R11, R0, R19 ;  /* 0x00000013000b723e */ /* 0x000fe200000010ff */
[----:B------:R1:W-:Y:S04]  /*cd20*/  STS.128 [R45+0x100], R12 ;  /* 0x0001000c2d007388 */ /* 0x0003e80000000c00 */
[----:B------:R1:W-:Y:S02]  /*cd30*/  STS.128 [R44+0x100], R8 ;  /* 0x000100082c007388 */ /* 0x0003e40000000c00 */
.L_x_617:
[----:B------:R-:W-:Y:S05]  /*cd40*/  BSYNC B0 ;  /* 0x0000000000007941 */ /* 0x000fea0003800000 */
.L_x_616:
        /* <DEDUP_REMOVED lines=75> */
[----:B------:R-:W-:Y:S01]  /*d200*/  FMUL.FTZ R0, R8, R9 ;  /* 0x0000000908007220 */ /* 0x000fe20000410000 */
        /* <DEDUP_REMOVED lines=41> */
.L_x_619:
[----:B------:R-:W-:Y:S05]  /*d4a0*/  BSYNC B0 ;  /* 0x0000000000007941 */ /* 0x000fea0003800000 */
.L_x_618:
[----:B------:R-:W-:-:S04]  /*d4b0*/  IADD3 R5, R69, 0x60, RZ ;  /* 0x0000006045057810 */ /* 0x000fc80007ffe0ff */
        /* <DEDUP_REMOVED lines=18> */
[----:B------:R-:W-:Y:S02]  /*d5e0*/  SHF.R.U32.HI R20, RZ, 0x10, R63 ;  /* 0x00000010ff147819 */ /* 0x000fe4000001163f */
        /* <DEDUP_REMOVED lines=10> */
[--C-:B------:R-:W-:Y:S02]  /*d690*/  SHF.R.U64 R6, R66, 0x10, R67.reuse ;  /* 0x0000001042067819 */ /* 0x100fe40000001243 */
[----:B------:R-:W2:Y:S01]  /*d6a0*/  LDS.128 R8, [R34+0x100] ;  /* 0x0001000022087984 */ /* 0x000ea20000000c00 */
[C---:B------:R-:W-:Y:S02]  /*d6b0*/  PRMT R19, R78.reuse, 0x5432, R0 ;  /* 0x000054324e137816 */ /* 0x040fe40000000000 */
[----:B------:R-:W-:Y:S02]  /*d6c0*/  PRMT R0, R77, 0x5432, R16 ;  /* 0x000054324d007816 */ /* 0x000fe40000000010 */
[----:B------:R-:W-:Y:S02]  /*d6d0*/  SHF.R.U32.HI R7, RZ, 0x10, R67 ;  /* 0x00000010ff077819 */ /* 0x000fe40000011643 */
[----:B------:R-:W-:Y:S02]  /*d6e0*/  PRMT R23, R78, 0x5410, R5 ;  /* 0x000054104e177816 */ /* 0x000fe40000000005 */
[----:B------:R-:W-:-:S02]  /*d6f0*/  PRMT R28, R79, 0x5410, R20 ;  /* 0x000054104f1c7816 */ /* 0x000fc40000000014 */
[----:B------:R-:W-:Y:S02]  /*d700*/  PRMT R29, R80, 0x5432, R6 ;  /* 0x00005432501d7816 */ /* 0x000fe40000000006 */
[----:B------:R-:W-:Y:S02]  /*d710*/  PRMT R21, R77, 0x5410, R17 ;  /* 0x000054104d157816 */ /* 0x000fe40000000011 */
[----:B------:R-:W-:Y:S02]  /*d720*/  SHF.R.U64 R18, R62, 0x10, R63 ;  /* 0x000000103e127819 */ /* 0x000fe4000000123f */
[----:B------:R-:W-:Y:S02]  /*d730*/  PRMT R30, R80, 0x5410, R7 ;  /* 0x00005410501e7816 */ /* 0x000fe40000000007 */
[----:B------:R-:W-:Y:S01]  /*d740*/  PRMT R26, R79, 0x5432, R18 ;  /* 0x000054324f1a7816 */ /* 0x000fe20000000012 */
[C---:B-1----:R-:W-:Y:S01]  /*d750*/  IMAD.U32 R20, R15.reuse, 0x10000, RZ ;  /* 0x000100000f147824 */ /* 0x042fe200078e00ff */
[----:B------:R-:W-:Y:S01]  /*d760*/  LOP3.LUT R31, R15, 0xffff0000, RZ, 0xc0, !PT ;  /* 0xffff00000f1f7812 */ /* 0x000fe200078ec0ff */
[----:B------:R-:W-:Y:S01]  /*d770*/  IMAD.U32 R15, R0, 0x10000, RZ ;  /* 0x00010000000f7824 */ /* 0x000fe200078e00ff */
[C---:B------:R-:W-:Y:S01]  /*d780*/  LOP3.LUT R17, R12.reuse, 0xffff0000, RZ, 0xc0, !PT ;  /* 0xffff00000c117812 */ /* 0x040fe200078ec0ff */
[----:B------:R-:W-:Y:S01]  /*d790*/  IMAD.U32 R16, R12, 0x10000, RZ ;  /* 0x000100000c107824 */ /* 0x000fe200078e00ff */
[C---:B------:R-:W-:Y:S01]  /*d7a0*/  LOP3.LUT R32, R14.reuse, 0xffff0000, RZ, 0xc0, !PT ;  /* 0xffff00000e207812 */ /* 0x040fe200078ec0ff */
[----:B------:R-:W-:Y:S01]  /*d7b0*/  IMAD.U32 R27, R14, 0x10000, RZ ;  /* 0x000100000e1b7824 */ /* 0x000fe200078e00ff */
[----:B------:R-:W-:Y:S01]  /*d7c0*/  LOP3.LUT R22, R13, 0xffff0000, RZ, 0xc0, !PT ;  /* 0xffff00000d167812 */ /* 0x000fe200078ec0ff */
        /* <DEDUP_REMOVED lines=10> */
[C---:B------:R-:W-:Y:S01]  /*d870*/  IMAD.U32 R13, R10.reuse, 0x10000, RZ ;  /* 0x000100000a0d7824 */ /* 0x040fe200078e00ff */
[----:B------:R-:W-:Y:S01]  /*d880*/  LOP3.LUT R19, R19, 0xffff0000, RZ, 0xc0, !PT ;  /* 0xffff000013137812 */ /* 0x000fe200078ec0ff */
[-C--:B------:R-:W-:Y:S01]  /*d890*/  FMUL.FTZ R5, R5, R14.reuse ;  /* 0x0000000e05057220 */ /* 0x080fe20000410000 */
[----:B------:R-:W-:Y:S01]  /*d8a0*/  LOP3.LUT R25, R10, 0xffff0000, RZ, 0xc0, !PT ;  /* 0xffff00000a197812 */ /* 0x000fe200078ec0ff */
[----:B------:R-:W-:Y:S01]  /*d8b0*/  FFMA.FTZ R37, R16, R14, -R9 ;  /* 0x0000000e10257223 */ /* 0x000fe20000010809 */
[----:B------:R-:W-:Y:S01]  /*d8c0*/  SHF.L.U32 R9, R23, 0x10, RZ ;  /* 0x0000001017097819 */ /* 0x000fe200000006ff */
[----:B------:R-:W-:-:S02]  /*d8d0*/  IMAD.U32 R10, R21, 0x10000, RZ ;  /* 0x00010000150a7824 */ /* 0x000fc400078e00ff */
[----:B------:R-:W-:Y:S02]  /*d8e0*/  FMUL.FTZ R0, R6, R11 ;  /* 0x0000000b06007220 */ /* 0x000fe40000410000 */
[----:B------:R-:W-:Y:S01]  /*d8f0*/  FFMA.FTZ R35, R16, R15, R5 ;  /* 0x0000000f10237223 */ /* 0x000fe20000010005 */
[----:B------:R-:W-:Y:S01]  /*d900*/  LOP3.LUT R15, R23, 0xffff0000, RZ, 0xc0, !PT ;  /* 0xffff0000170f7812 */ /* 0x000fe200078ec0ff */
[-C--:B------:R-:W-:Y:S02]  /*d910*/  FMUL.FTZ R6, R6, R19.reuse ;  /* 0x0000001306067220 */ /* 0x080fe40000410000 */
[----:B------:R-:W-:Y:S02]  /*d920*/  FFMA.FTZ R33, R17, R19, -R0 ;  /* 0x0000001311217223 */ /* 0x000fe40000010800 */
[----:B------:R-:W-:Y:S02]  /*d930*/  FMUL.FTZ R5, R8, R10 ;  /* 0x0000000a08057220 */ /* 0x000fe40000410000 */
[C---:B------:R-:W-:Y:S01]  /*d940*/  IMAD.U32 R14, R28.reuse, 0x10000, RZ ;  /* 0x000100001c0e7824 */ /* 0x040fe200078e00ff */
[----:B------:R-:W-:Y:S01]  /*d950*/  LOP3.LUT R28, R28, 0xffff0000, RZ, 0xc0, !PT ;  /* 0xffff00001c1c7812 */ /* 0x000fe200078ec0ff */
[----:B------:R-:W-:-:S02]  /*d960*/  FMUL.FTZ R0, R8, R9 ;  /* 0x0000000908007220 */ /* 0x000fc40000410000 */
[----:B------:R-:W-:Y:S01]  /*d970*/  FFMA.FTZ R19, R17, R11, R6 ;  /* 0x0000000b11137223 */ /* 0x000fe20000010006 */
[----:B------:R-:W-:Y:S01]  /*d980*/  LOP3.LUT R11, R21, 0xffff0000, RZ, 0xc0, !PT ;  /* 0xffff0000150b7812 */ /* 0x000fe200078ec0ff */
[----:B------:R-:W-:Y:S01]  /*d990*/  FFMA.FTZ R17, R18, R9, -R5 ;  /* 0x0000000912117223 */ /* 0x000fe20000010805 */
[----:B------:R-:W-:Y:S01]  /*d9a0*/  LOP3.LUT R9, R26, 0xffff0000, RZ, 0xc0, !PT ;  /* 0xffff00001a097812 */ /* 0x000fe200078ec0ff */
[----:B------:R-:W-:Y:S02]  /*d9b0*/  IMAD.U32 R6, R30, 0x10000, RZ ;  /* 0x000100001e067824 */ /* 0x000fe400078e00ff */
[----:B------:R-:W-:Y:S02]  /*d9c0*/  FFMA.FTZ R18, R18, R10, R0 ;  /* 0x0000000a12127223 */ /* 0x000fe40000010000 */
[----:B------:R-:W-:Y:S02]  /*d9d0*/  FMUL.FTZ R5, R7, R14 ;  /* 0x0000000e07057220 */ /* 0x000fe40000410000 */
[----:B------:R-:W-:-:S02]  /*d9e0*/  IMAD.U32 R10, R26, 0x10000, RZ ;  /* 0x000100001a0a7824 */ /* 0x000fc400078e00ff */
[-C--:B------:R-:W-:Y:S02]  /*d9f0*/  FMUL.FTZ R0, R7, R6.reuse ;  /* 0x0000000607007220 */ /* 0x080fe40000410000 */
[C---:B------:R-:W-:Y:S02]  /*da00*/  FFMA.FTZ R16, R20.reuse, R6, -R5 ;  /* 0x0000000614107223 */ /* 0x040fe40000010805 */
[----:B------:R-:W-:Y:S02]  /*da10*/  IMAD.U32 R8, R29, 0x10000, RZ ;  /* 0x000100001d087824 */ /* 0x000fe400078e00ff */
[----:B------:R-:W-:Y:S02]  /*da20*/  FMUL.FTZ R5, R13, R10 ;  /* 0x0000000a0d057220 */ /* 0x000fe40000410000 */
[----:B------:R-:W-:Y:S02]  /*da30*/  FFMA.FTZ R20, R20, R14, R0 ;  /* 0x0000000e14147223 */ /* 0x000fe40000010000 */
[----:B------:R-:W-:-:S02]  /*da40*/  FMUL.FTZ R7, R12, R11 ;  /* 0x0000000b0c077220 */ /* 0x000fc40000410000 */
[-C--:B------:R-:W-:Y:S01]  /*da50*/  FMUL.FTZ R6, R12, R15.reuse ;  /* 0x0000000f0c067220 */ /* 0x080fe20000410000 */
[----:B------:R-:W-:Y:S01]  /*da60*/  LOP3.LUT R12, R30, 0xffff0000, RZ, 0xc0, !PT ;  /* 0xffff00001e0c7812 */ /* 0x000fe200078ec0ff */
[-C--:B------:R-:W-:Y:S02]  /*da70*/  FMUL.FTZ R0, R13, R8.reuse ;  /* 0x000000080d007220 */ /* 0x080fe40000410000 */
[----:B------:R-:W-:Y:S01]  /*da80*/  FFMA.FTZ R14, R27, R8, -R5 ;  /* 0x000000081b0e7223 */ /* 0x000fe20000010805 */
[----:B------:R-:W-:Y:S01]  /*da90*/  LOP3.LUT R8, R29, 0xffff0000, RZ, 0xc0, !PT ;  /* 0xffff00001d087812 */ /* 0x000fe200078ec0ff */
[C---:B------:R-:W-:Y:S02]  /*daa0*/  FFMA.FTZ R15, R22.reuse, R15, -R7 ;  /* 0x0000000f160f7223 */ /* 0x040fe40000010807 */
[----:B------:R-:W-:Y:S02]  /*dab0*/  FFMA.FTZ R11, R22, R11, R6 ;  /* 0x0000000b160b7223 */ /* 0x000fe40000010006 */
[----:B------:R-:W-:Y:S01]  /*dac0*/  FFMA.FTZ R10, R27, R10, R0 ;  /* 0x0000000a1b0a7223 */ /* 0x000fe20000010000 */
[----:B------:R-:W-:Y:S01]  /*dad0*/  F2FP.BF16.PACK_AB R13, R15, R17 ;  /* 0x000000110f0d723e */ /* 0x000fe200000010ff */
[----:B------:R-:W-:-:S02]  /*dae0*/  FMUL.FTZ R7, R25, R9 ;  /* 0x0000000919077220 */ /* 0x000fc40000410000 */
[C---:B------:R-:W-:Y:S02]  /*daf0*/  FMUL.FTZ R5, R24.reuse, R28 ;  /* 0x0000001c18057220 */ /* 0x040fe40000410000 */
[----:B------:R-:W-:Y:S02]  /*db00*/  FMUL.FTZ R6, R25, R8 ;  /* 0x0000000819067220 */ /* 0x000fe40000410000 */
[----:B------:R-:W-:Y:S02]  /*db10*/  FMUL.FTZ R0, R24, R12 ;  /* 0x0000000c18007220 */ /* 0x000fe40000410000 */
[C---:B------:R-:W-:Y:S01]  /*db20*/  FFMA.FTZ R7, R32.reuse, R8, -R7 ;  /* 0x0000000820077223 */ /* 0x040fe20000010807 */
[----:B------:R-:W-:Y:S01]  /*db30*/  F2FP.BF16.PACK_AB R8, R19, R35 ;  /* 0x000000231308723e */ /* 0x000fe200000010ff */
[----:B------:R-:W-:Y:S01]  /*db40*/  FFMA.FTZ R5, R31, R12, -R5 ;  /* 0x0000000c1f057223 */ /* 0x000fe20000010805 */
[----:B------:R-:W-:Y:S01]  /*db50*/  F2FP.BF16.PACK_AB R12, R33, R37 ;  /* 0x00000025210c723e */ /* 0x000fe200000010ff */
[----:B------:R-:W-:Y:S01]  /*db60*/  FFMA.FTZ R6, R32, R9, R6 ;  /* 0x0000000920067223 */ /* 0x000fe20000010006 */
[----:B------:R-:W-:Y:S01]  /*db70*/  F2FP.BF16.PACK_AB R9, R11, R18 ;  /* 0x000000120b09723e */ /* 0x000fe200000010ff */
[----:B------:R-:W-:Y:S01]  /*db80*/  FFMA.FTZ R0, R31, R28, R0 ;  /* 0x0000001c1f007223 */ /* 0x000fe20000010000 */
[----:B------:R-:W-:-:S02]  /*db90*/  F2FP.BF16.PACK_AB R14, R7, R14 ;  /* 0x0000000e070e723e */ /* 0x000fc400000010ff */
[----:B------:R-:W-:Y:S02]  /*dba0*/  F2FP.BF16.PACK_AB R15, R5, R16 ;  /* 0x00000010050f723e */ /* 0x000fe400000010ff */
[----:B------:R-:W-:Y:S02]  /*dbb0*/  F2FP.BF16.PACK_AB R10, R6, R10 ;  /* 0x0000000a060a723e */ /* 0x000fe400000010ff */
[----:B------:R-:W-:Y:S01]  /*dbc0*/  F2FP.BF16.PACK_AB R11, R0, R20 ;  /* 0x00000014000b723e */ /* 0x000fe200000010ff */
[----:B------:R1:W-:Y:S04]  /*dbd0*/  STS.128 [R36+0x100], R12 ;  /* 0x0001000c24007388 */ /* 0x0003e80000000c00 */
[----:B------:R1:W-:Y:S02]  /*dbe0*/  STS.128 [R34+0x100], R8 ;  /* 0x0001000822007388 */ /* 0x0003e40000000c00 */
.L_x_607:
[----:B------:R-:W-:Y:S05]  /*dbf0*/  BSYNC B2 ;  /* 0x0000000000027941 */ /* 0x000fea0003800000 */
.L_x_585:
[----:B------:R-:W-:Y:S01]  /*dc00*/  LEA.HI R175, R176, R211, RZ, 0x5 ;  /* 0x000000d3b0af7211 */ /* 0x000fe200078f28ff */
[----:B------:R-:W-:Y:S01]  /*dc10*/  BAR.SYNC.DEFER_BLOCKING 0x0 ;  /* 0x0000000000007b1d */ /* 0x000fe20000010000 */
[C---:B------:R-:W-:Y:S01]  /*dc20*/  IMAD.SHL.U32 R0, R68.reuse, 0x40, RZ ;  /* 0x0000004044007824 */ /* 0x040fe200078e00ff */
[----:B------:R-:W-:Y:S01]  /*dc30*/  LOP3.LUT P0, RZ, R68, 0x2, RZ, 0xc0, !PT ;  /* 0x0000000244ff7812 */ /* 0x000fe2000780c0ff */
[----:B------:R-:W-:Y:S01]  /*dc40*/  IMAD.SHL.U32 R5, R69, 0x8, RZ ;  /* 0x0000000845057824 */ /* 0x000fe200078e00ff */
[----:B------:R-:W-:Y:S01]  /*dc50*/  SHF.R.S32.HI R171, RZ, 0x5, R175 ;  /* 0x00000005ffab7819 */ /* 0x000fe200000114af */
[----:B------:R-:W-:Y:S01]  /*dc60*/  IMAD.WIDE.U32 R6, R168, c[0x0][0x208], RZ ;  /* 0x00008200a8067a25 */ /* 0x000fe200078e00ff */
[----:B------:R-:W-:-:S02]  /*dc70*/  LOP3.LUT R0, R0, 0x1c0, RZ, 0xc0, !PT ;  /* 0x000001c000007812 */ /* 0x000fc400078ec0ff */
[----:B------:R-:W-:Y:S01]  /*dc80*/  LOP3.LUT P5, RZ, R117, 0x1, RZ, 0xc0, !PT ;  /* 0x0000000175ff7812 */ /* 0x000fe200078ac0ff */
[----:B------:R-:W-:Y:S01]  /*dc90*/  IMAD R184, R171, 0x400, R3 ;  /* 0x00000400abb87824 */ /* 0x000fe200078e0203 */
[----:B------:R-:W-:Y:S01]  /*dca0*/  LOP3.LUT R5, R0, 0x8, R5, 0xf8, !PT ;  /* 0x0000000800057812 */ /* 0x000fe200078ef805 */
[----:B------:R-:W-:Y:S01]  /*dcb0*/  IMAD.MOV.U32 R169, RZ, RZ, 0x6 ;  /* 0x00000006ffa97424 */ /* 0x000fe200078e00ff */
[----:B------:R-:W-:Y:S01]  /*dcc0*/  SHF.R.U32.HI R0, RZ, 0x3, R0 ;  /* 0x00000003ff007819 */ /* 0x000fe20000011600 */
[----:B------:R-:W-:Y:S01]  /*dcd0*/  IMAD R170, R168, -0x80, R201 ;  /* 0xffffff80a8aa7824 */ /* 0x000fe200078e02c9 */
[C---:B------:R-:W-:Y:S01]  /*dce0*/  LEA R192, R184.reuse, 0x100, 0x1 ;  /* 0x00000100b8c07811 */ /* 0x040fe200078e08ff */
[----:B------:R-:W-:Y:S01]  /*dcf0*/  IMAD.SHL.U32 R184, R184, 0x2, RZ ;  /* 0x00000002b8b87824 */ /* 0x000fe200078e00ff */
[----:B------:R-:W-:Y:S01]  /*dd00*/  LOP3.LUT R0, R5, R0, RZ, 0x3c, !PT ;  /* 0x0000000005007212 */ /* 0x000fe200078e3cff */
[----:B------:R-:W-:Y:S02]  /*dd10*/  IMAD.SHL.U32 R235, R88, 0x2, RZ ;  /* 0x0000000258eb7824 */ /* 0x000fe400078e00ff */
[----:B------:R-:W-:-:S02]  /*dd20*/  IMAD R188, R4, 0x2, R192 ;  /* 0x0000000204bc7824 */ /* 0x000fc400078e02c0 */
[C---:B------:R-:W-:Y:S02]  /*dd30*/  IMAD R192, R2.reuse, 0x2, R192 ;  /* 0x0000000202c07824 */ /* 0x040fe400078e02c0 */
[----:B------:R-:W-:Y:S01]  /*dd40*/  IMAD R196, R2, 0x2, R188 ;  /* 0x0000000202c47824 */ /* 0x000fe200078e02bc */
[----:B------:R-:W-:Y:S01]  /*dd50*/  LDSM.16.M88.4 R140, [R184+0x100] ;  /* 0x00010000b88c783b */ /* 0x000fe20000000200 */
[----:B------:R-:W-:-:S03]  /*dd60*/  IMAD R0, R81, 0x200, R0 ;  /* 0x0000020051007824 */ /* 0x000fc600078e0200 */
[----:B------:R-:W-:Y:S01]  /*dd70*/  LDSM.16.M88.4 R144, [R188] ;  /* 0x00000000bc90783b */ /* 0x000fe20000000200 */
[----:B------:R-:W-:-:S03]  /*dd80*/  IMAD.SHL.U32 R212, R0, 0x2, RZ ;  /* 0x0000000200d47824 */ /* 0x000fc600078e00ff */
[----:B------:R-:W-:Y:S02]  /*dd90*/  LDSM.16.M88.4 R160, [R192] ;  /* 0x00000000c0a0783b */ /* 0x000fe40000000200 */
[C---:B------:R-:W-:Y:S02]  /*dda0*/  IADD3 R0, R212.reuse, 0x8100, RZ ;  /* 0x00008100d4007810 */ /* 0x040fe40007ffe0ff */
[----:B------:R-:W-:Y:S01]  /*ddb0*/  LDSM.16.M88.4 R180, [R196] ;  /* 0x00000000c4b4783b */ /* 0x000fe20000000200 */
[----:B------:R-:W-:Y:S02]  /*ddc0*/  IADD3 R219, R212, 0x8120, RZ ;  /* 0x00008120d4db7810 */ /* 0x000fe40007ffe0ff */
[----:B------:R-:W-:Y:S01]  /*ddd0*/  @P0 IADD3 R219, R0, -0x20, RZ ;  /* 0xffffffe000db0810 */ /* 0x000fe20007ffe0ff */
[----:B------:R-:W-:Y:S01]  /*dde0*/  LDSM.16.M88.4 R184, [R184+0x4100] ;  /* 0x00410000b8b8783b */ /* 0x000fe20000000200 */
[----:B------:R-:W-:Y:S02]  /*ddf0*/  IMAD R0, R84, c[0x0][0x208], RZ ;  /* 0x0000820054007a24 */ /* 0x000fe400078e02ff */
[----:B------:R-:W-:Y:S01]  /*de00*/  IADD3 R234, R219, 0x800, RZ ;  /* 0x00000800dbea7810 */ /* 0x000fe20007ffe0ff */
[----:B------:R-:W-:Y:S01]  /*de10*/  LDSM.16.M88.4 R188, [R188+0x4000] ;  /* 0x00400000bcbc783b */ /* 0x000fe20000000200 */
[----:B------:R-:W-:Y:S01]  /*de20*/  IMAD R5, R168, c[0x0][0x20c], R0 ;  /* 0x00008300a8057a24 */ /* 0x000fe200078e0200 */
[----:B------:R-:W-:-:S02]  /*de30*/  LEA R0, P0, R6, R92, 0x7 ;  /* 0x0000005c06007211 */ /* 0x000fc400078038ff */
[----:B------:R-:W-:Y:S01]  /*de40*/  LDSM.16.M88.4 R192, [R192+0x4000] ;  /* 0x00400000c0c0783b */ /* 0x000fe20000000200 */
[----:B------:R-:W-:Y:S01]  /*de50*/  IMAD.IADD R5, R7, 0x1, R5 ;  /* 0x0000000107057824 */ /* 0x000fe200078e0205 */
[C---:B------:R-:W-:Y:S02]  /*de60*/  IADD3 R233, R219.reuse, 0x1000, RZ ;  /* 0x00001000dbe97810 */ /* 0x040fe40007ffe0ff */
[----:B------:R-:W-:Y:S01]  /*de70*/  LDSM.16.M88.4 R196, [R196+0x4000] ;  /* 0x00400000c4c4783b */ /* 0x000fe20000000200 */
[----:B------:R-:W-:Y:S02]  /*de80*/  IADD3 R232, R219, 0x1800, RZ ;  /* 0x00001800dbe87810 */ /* 0x000fe40007ffe0ff */
[----:B------:R-:W-:Y:S01]  /*de90*/  LEA.HI.X R7, R6, R91, R5, 0x7, P0 ;  /* 0x0000005b06077211 */ /* 0x000fe200000f3c05 */
[----:B------:R-:W-:Y:S01]  /*dea0*/  BAR.SYNC.DEFER_BLOCKING 0x0 ;  /* 0x0000000000007b1d */ /* 0x000fe20000010000 */
[----:B------:R-:W-:Y:S01]  /*deb0*/  IMAD.MOV.U32 R5, RZ, RZ, c[0x0][0x208] ;  /* 0x00008200ff057624 */ /* 0x000fe200078e00ff */
[----:B------:R-:W-:-:S02]  /*dec0*/  LEA R6, P0, R0, c[0x0][0x1f8], 0x1 ;  /* 0x00007e0000067a11 */ /* 0x000fc400078008ff */
[C---:B------:R-:W-:Y:S02]  /*ded0*/  IADD3 R231, R219.reuse, 0x2000, RZ ;  /* 0x00002000dbe77810 */ /* 0x040fe40007ffe0ff */
[----:B------:R-:W-:Y:S01]  /*dee0*/  LEA.HI.X R7, R0, c[0x0][0x1fc], R7, 0x1, P0 ;  /* 0x00007f0000077a11 */ /* 0x000fe200000f0c07 */
[----:B------:R-:W-:Y:S01]  /*def0*/  IMAD.IADD R0, R170, 0x1, -R69 ;  /* 0x00000001aa007824 */ /* 0x000fe200078e0a45 */
[C---:B------:R-:W-:Y:S02]  /*df00*/  IADD3 R230, R219.reuse, 0x2800, RZ ;  /* 0x00002800dbe67810 */ /* 0x040fe40007ffe0ff */
[C---:B------:R-:W-:Y:S02]  /*df10*/  IADD3 R229, R219.reuse, 0x3000, RZ ;  /* 0x00003000dbe57810 */ /* 0x040fe40007ffe0ff */
[----:B------:R-:W-:Y:S02]  /*df20*/  ISETP.LT.OR P4, PT, R0, 0x1, P6 ;  /* 0x000000010000780c */ /* 0x000fe40003781670 */
[----:B------:R-:W-:-:S02]  /*df30*/  IADD3 R228, R219, 0x3800, RZ ;  /* 0x00003800dbe47810 */ /* 0x000fc40007ffe0ff */
[C---:B------:R-:W-:Y:S02]  /*df40*/  IADD3 R227, R219.reuse, 0x4000, RZ ;  /* 0x00004000dbe37810 */ /* 0x040fe40007ffe0ff */
[C---:B------:R-:W-:Y:S02]  /*df50*/  IADD3 R226, R219.reuse, 0x4800, RZ ;  /* 0x00004800dbe27810 */ /* 0x040fe40007ffe0ff */
[C---:B------:R-:W-:Y:S02]  /*df60*/  IADD3 R225, R219.reuse, 0x5000, RZ ;  /* 0x00005000dbe17810 */ /* 0x040fe40007ffe0ff */
[----:B------:R-:W-:Y:S01]  /*df70*/  IADD3 R224, R219, 0x5800, RZ ;  /* 0x00005800dbe07810 */ /* 0x000fe20007ffe0ff */
[----:B------:R-:W-:-:S04]  /*df80*/  DEPBAR.LE SB0, 0x0 ;  /* 0x000080000000791a */ /* 0x000fc80000000000 */
[----:B------:R-:W-:Y:S01]  /*df90*/  BAR.SYNC.DEFER_BLOCKING 0x0 ;  /* 0x0000000000007b1d */ /* 0x000fe20000010000 */
[C---:B------:R-:W-:Y:S02]  /*dfa0*/  IADD3 R223, R219.reuse, 0x6000, RZ ;  /* 0x00006000dbdf7810 */ /* 0x040fe40007ffe0ff */
[C---:B------:R-:W-:Y:S02]  /*dfb0*/  IADD3 R222, R219.reuse, 0x6800, RZ ;  /* 0x00006800dbde7810 */ /* 0x040fe40007ffe0ff */
[C---:B------:R-:W-:Y:S02]  /*dfc0*/  IADD3 R221, R219.reuse, 0x7000, RZ ;  /* 0x00007000dbdd7810 */ /* 0x040fe40007ffe0ff */
[----:B------:R-:W-:Y:S01]  /*dfd0*/  IADD3 R220, R219, 0x7800, RZ ;  /* 0x00007800dbdc7810 */ /* 0x000fe20007ffe0ff */
[----:B------:R-:W3:Y:S04]  /*dfe0*/  LDSM.16.M88.4 R16, [R212+0x8900] ;  /* 0x00890000d410783b */ /* 0x000ee80000000200 */
[----:B-1----:R-:W1:Y:S04]  /*dff0*/  LDSM.16.M88.4 R12, [R212+0x9100] ;  /* 0x00910000d40c783b */ /* 0x002e680000000200 */
[----:B------:R-:W2:Y:S04]  /*e000*/  LDSM.16.M88.4 R24, [R212+0x9900] ;  /* 0x00990000d418783b */ /* 0x000ea80000000200 */
[----:B----4-:R-:W4:Y:S04]  /*e010*/  LDSM.16.M88.4 R8, [R212+0x8100] ;  /* 0x00810000d408783b */ /* 0x010f280000000200 */
[----:B------:R-:W1:Y:S04]  /*e020*/  LDSM.16.M88.4 R32, [R219+0x1800] ;  /* 0x00180000db20783b */ /* 0x000e680000000200 */
[----:B------:R-:W2:Y:S04]  /*e030*/  LDSM.16.M88.4 R52, [R212+0xa100] ;  /* 0x00a10000d434783b */ /* 0x000ea80000000200 */
[----:B------:R-:W2:Y:S04]  /*e040*/  LDSM.16.M88.4 R40, [R219+0x1000] ;  /* 0x00100000db28783b */ /* 0x000ea80000000200 */
[----:B------:R-:W2:Y:S04]  /*e050*/  LDSM.16.M88.4 R64, [R219+0x2000] ;  /* 0x00200000db40783b */ /* 0x000ea80000000200 */
[----:B------:R-:W2:Y:S04]  /*e060*/  LDSM.16.M88.4 R44, [R219+0x800] ;  /* 0x00080000db2c783b */ /* 0x000ea80000000200 */
[----:B------:R-:W4:Y:S01]  /*e070*/  LDSM.16.M88.4 R48, [R219] ;  /* 0x00000000db30783b */ /* 0x000f220000000200 */
[C---:B---3--:R-:W-:Y:S03]  /*e080*/  HMMA.16816.F32.BF16 R36, R140.reuse, R16, RZ ;  /* 0x000000108c24723c */ /* 0x048fe600000418ff */
[----:B------:R-:W3:Y:S05]  /*e090*/  LDSM.16.M88.4 R72, [R212+0xa900] ;  /* 0x00a90000d448783b */ /* 0x000eea0000000200 */
[C---:B------:R-:W-:Y:S08]  /*e0a0*/  HMMA.16816.F32.BF16 R28, R140.reuse, R18, RZ ;  /* 0x000000128c1c723c */ /* 0x040ff000000418ff */
[C---:B-1----:R-:W-:Y:S08]  /*e0b0*/  HMMA.16816.F32.BF16 R20, R140.reuse, R12, RZ ;  /* 0x0000000c8c14723c */ /* 0x042ff000000418ff */
[C---:B------:R-:W-:Y:S08]  /*e0c0*/  HMMA.16816.F32.BF16 R16, R140.reuse, R14, RZ ;  /* 0x0000000e8c10723c */ /* 0x040ff000000418ff */
[C---:B--2---:R-:W-:Y:S08]  /*e0d0*/  HMMA.16816.F32.BF16 R12, R140.reuse, R24, RZ ;  /* 0x000000188c0c723c */ /* 0x044ff000000418ff */
[C---:B----4-:R-:W-:Y:S08]  /*e0e0*/  HMMA.16816.F32.BF16 R60, R140.reuse, R8, RZ ;  /* 0x000000088c3c723c */ /* 0x050ff000000418ff */
[C---:B------:R-:W-:Y:S08]  /*e0f0*/  HMMA.16816.F32.BF16 R56, R140.reuse, R10, RZ ;  /* 0x0000000a8c38723c */ /* 0x040ff000000418ff */
[----:B------:R-:W-:Y:S08]  /*e100*/  HMMA.16816.F32.BF16 R8, R140, R26, RZ ;  /* 0x0000001a8c08723c */ /* 0x000ff000000418ff */
[----:B------:R-:W-:Y:S07]  /*e110*/  HMMA.16816.F32.BF16 R76, R144, R32, R12 ;  /* 0x00000020904c723c */ /* 0x000fee000004180c */
[C---:B------:R-:W-:Y:S01]  /*e120*/  IMAD.SHL.U32 R32, R5.reuse, 0x40, RZ ;  /* 0x0000004005207824 */ /* 0x040fe200078e00ff */
[C---:B------:R-:W-:Y:S08]  /*e130*/  HMMA.16816.F32.BF16 R24, R140.reuse, R52, RZ ;  /* 0x000000348c18723c */ /* 0x040ff000000418ff */
[----:B------:R-:W-:Y:S08]  /*e140*/  HMMA.16816.F32.BF16 R12, R140, R54, RZ ;  /* 0x000000368c0c723c */ /* 0x000ff000000418ff */
[C---:B------:R-:W-:Y:S07]  /*e150*/  HMMA.16816.F32.BF16 R100, R144.reuse, R42, R16 ;  /* 0x0000002a9064723c */ /* 0x040fee0000041810 */
[----:B------:R-:W-:Y:S01]  /*e160*/  SHF.L.U64.HI R19, R5, R169, c[0x0][0x20c] ;  /* 0x0000830005137619 */ /* 0x000fe200000102a9 */
[C---:B------:R-:W-:Y:S07]  /*e170*/  HMMA.16816.F32.BF16 R96, R144.reuse, R34, R8 ;  /* 0x000000229060723c */ /* 0x040fee0000041808 */
[----:B------:R-:W-:Y:S01]  /*e180*/  IADD3 R10, P0, R32, R6, RZ ;  /* 0x00000006200a7210 */ /* 0x000fe20007f1e0ff */
[----:B------:R-:W-:Y:S01]  /*e190*/  HMMA.16816.F32.BF16 R80, R144, R40, R20 ;  /* 0x000000289050723c */ /* 0x000fe20000041814 */
[----:B------:R-:W-:Y:S02]  /*e1a0*/  LDSM.16.M88.4 R40, [R219+0x2800] ;  /* 0x00280000db28783b */ /* 0x000fe40000000200 */
[----:B------:R-:W-:Y:S01]  /*e1b0*/  IADD3 R8, P1, R10, R32, RZ ;  /* 0x000000200a087210 */ /* 0x000fe20007f3e0ff */
[----:B------:R-:W-:Y:S01]  /*e1c0*/  IMAD.X R11, R19, 0x1, R7, P0 ;  /* 0x00000001130b7824 */ /* 0x000fe200000e0607 */
[----:B------:R-:W-:-:S03]  /*e1d0*/  IADD3 R5, P0, R32, 0x80, RZ ;  /* 0x0000008020057810 */ /* 0x000fc60007f1e0ff */
[----:B------:R-:W-:Y:S01]  /*e1e0*/  HMMA.16816.F32.BF16 R84, R144, R64, R24 ;  /* 0x000000409054723c */ /* 0x000fe20000041818 */
[----:B------:R-:W1:Y:S01]  /*e1f0*/  LDSM.16.M88.4 R24, [R212+0xb100] ;  /* 0x00b10000d418783b */ /* 0x000e620000000200 */
[--C-:B------:R-:W-:Y:S01]  /*e200*/  IMAD.X R9, R11, 0x1, R19.reuse, P1 ;  /* 0x000000010b097824 */ /* 0x100fe200008e0613 */
[----:B------:R-:W-:Y:S01]  /*e210*/  ISETP.LT.OR P1, PT, R0, 0x21, P6 ;  /* 0x000000210000780c */ /* 0x000fe20003721670 */
[----:B------:R-:W-:Y:S01]  /*e220*/  IMAD.X R18, RZ, RZ, R19, P0 ;  /* 0x000000ffff127224 */ /* 0x000fe200000e0613 */
[----:B------:R-:W-:-:S03]  /*e230*/  IADD3 R16, P0, R5, R10, RZ ;  /* 0x0000000a05107210 */ /* 0x000fc60007f1e0ff */
[----:B------:R-:W-:Y:S01]  /*e240*/  HMMA.16816.F32.BF16 R92, R144, R66, R12 ;  /* 0x00000042905c723c */ /* 0x000fe2000004180c */
[----:B------:R-:W-:Y:S01]  /*e250*/  STL [R1+0x2c], R18 ;  /* 0x00002c1201007387 */ /* 0x000fe20000100800 */
[----:B------:R-:W-:-:S05]  /*e260*/  IMAD.X R17, R18, 0x1, R11, P0 ;  /* 0x0000000112117824 */ /* 0x000fca00000e060b */
[----:B------:R-:W-:Y:S01]  /*e270*/  IADD3 R12, P3, P2, R32, 0x80, R6 ;  /* 0x00000080200c7810 */ /* 0x000fe20007a7e006 */
[C---:B------:R-:W-:Y:S01]  /*e280*/  HMMA.16816.F32.BF16 R104, R144.reuse, R46, R28 ;  /* 0x0000002e9068723c */ /* 0x040fe2000004181c */
[----:B------:R-:W2:Y:S01]  /*e290*/  LDSM.16.M88.4 R28, [R212+0xb900] ;  /* 0x00b90000d41c783b */ /* 0x000ea20000000200 */
[----:B------:R-:W-:Y:S02]  /*e2a0*/  IADD3 R14, P0, R8, R32, RZ ;  /* 0x00000020080e7210 */ /* 0x000fe40007f1e0ff */
[----:B------:R-:W-:Y:S02]  /*e2b0*/  IADD3.X R13, R19, RZ, R7, P3, P2 ;  /* 0x000000ff130d7210 */ /* 0x000fe40001fe4407 */
[C---:B------:R-:W-:Y:S01]  /*e2c0*/  ISETP.LT.OR P2, PT, R0.reuse, 0x1, P5 ;  /* 0x000000010000780c */ /* 0x040fe20002f41670 */
[----:B------:R-:W-:Y:S01]  /*e2d0*/  IMAD.X R15, R9, 0x1, R19, P0 ;  /* 0x00000001090f7824 */ /* 0x000fe200000e0613 */
[----:B------:R-:W-:Y:S01]  /*e2e0*/  ISETP.LT.OR P5, PT, R0, 0x21, P5 ;  /* 0x000000210000780c */ /* 0x000fe20002fa1670 */
[----:B------:R-:W-:Y:S01]  /*e2f0*/  HMMA.16816.F32.BF16 R112, R144, R48, R60 ;  /* 0x000000309070723c */ /* 0x000fe2000004183c */
[----:B------:R-:W-:-:S07]  /*e300*/  LOP3.LUT P3, RZ, R68, 0x4, RZ, 0xc0, !PT ;  /* 0x0000000444ff7812 */ /* 0x000fce000786c0ff */
[C---:B------:R-:W-:Y:S01]  /*e310*/  HMMA.16816.F32.BF16 R48, R144.reuse, R50, R56 ;  /* 0x000000329030723c */ /* 0x040fe20000041838 */
[----:B------:R-:W-:Y:S07]  /*e320*/  LDSM.16.M88.4 R56, [R219+0x3800] ;  /* 0x00380000db38783b */ /* 0x000fee0000000200 */
[----:B------:R-:W-:Y:S01]  /*e330*/  HMMA.16816.F32.BF16 R108, R144, R44, R36 ;  /* 0x0000002c906c723c */ /* 0x000fe20000041824 */
[----:B------:R-:W4:Y:S04]  /*e340*/  LDSM.16.M88.4 R44, [R219+0x3000] ;  /* 0x00300000db2c783b */ /* 0x000f280000000200 */
[----:B------:R-:W-:Y:S01]  /*e350*/  @!PT LDS RZ, [RZ] ;  /* 0x00000000fffff984 */ /* 0x000fe20000000800 */
[----:B------:R-:W-:Y:S01]  /*e360*/  @!PT LDS RZ, [RZ] ;  /* 0x00000000fffff984 */ /* 0x000fe20000000800 */
[----:B------:R-:W-:Y:S01]  /*e370*/  @!PT LDS RZ, [RZ] ;  /* 0x00000000fffff984 */ /* 0x000fe20000000800 */
[----:B------:R2:W-:Y:S01]  /*e380*/  LDGSTS.E.BYPASS.LTC128B.128 [R235+0x100], [R6.64], !P4 ;  /* 0x0010000006eb7fae */ /* 0x0005e2000e101d48 */
[----:B------:R-:W-:-:S02]  /*e390*/  ISETP.LT.OR P4, PT, R0, 0x41, P6 ;  /* 0x000000410000780c */ /* 0x000fc40003781670 */
[C---:B---3--:R-:W-:Y:S01]  /*e3a0*/  HMMA.16816.F32.BF16 R20, R140.reuse, R72, RZ ;  /* 0x000000488c14723c */ /* 0x048fe200000418ff */
[----:B------:R2:W-:Y:S04]  /*e3b0*/  LDGSTS.E.BYPASS.LTC128B.128 [R235+0x4100], [R6.64+0x80], !P2 ;  /* 0x0410008006eb7fae */ /* 0x0005e8000d101d48 */
[----:B------:R3:W-:Y:S01]  /*e3c0*/  LDGSTS.E.BYPASS.LTC128B.128 [R235+0x1100], [R10.64], !P1 ;  /* 0x011000000aeb7fae */ /* 0x0007e2000c901d48 */
[----:B------:R-:W-:Y:S02]  /*e3d0*/  ISETP.LT.OR P1, PT, R0, 0x61, P6 ;  /* 0x000000610000780c */ /* 0x000fe40003721670 */
[----:B-1----:R-:W-:Y:S01]  /*e3e0*/  HMMA.16816.F32.BF16 R36, R140, R24, RZ ;  /* 0x000000188c24723c */ /* 0x002fe200000418ff */
[----:B------:R1:W-:Y:S01]  /*e3f0*/  LDGSTS.E.BYPASS.LTC128B.128 [R235+0x5100], [R12.64], !P5 ;  /* 0x051000000ceb7fae */ /* 0x0003e2000e901d48 */
[----:B------:R-:W-:-:S03]  /*e400*/  LOP3.LUT P5, RZ, R117, 0x1, RZ, 0xc0, !PT ;  /* 0x0000000175ff7812 */ /* 0x000fc600078ac0ff */
[----:B------:R3:W-:Y:S01]  /*e410*/  LDGSTS.E.BYPASS.LTC128B.128 [R235+0x2100], [R8.64], !P4 ;  /* 0x0210000008eb7fae */ /* 0x0007e2000e101d48 */
[----:B------:R-:W-:Y:S02]  /*e420*/  ISETP.LT.OR P2, PT, R0, 0x41, P5 ;  /* 0x000000410000780c */ /* 0x000fe40002f41670 */
[----:B------:R-:W-:Y:S08]  /*e430*/  HMMA.16816.F32.BF16 R32, R140, R74, RZ ;  /* 0x0000004a8c20723c */ /* 0x000ff000000418ff */
[----:B------:R-:W-:Y:S03]  /*e440*/  HMMA.16816.F32.BF16 R88, R144, R40, R20 ;  /* 0x000000289058723c */ /* 0x000fe60000041814 */
[----:B------:R1:W-:Y:S01]  /*e450*/  LDGSTS.E.BYPASS.LTC128B.128 [R235+0x6100], [R16.64], !P2 ;  /* 0x0610000010eb7fae */ /* 0x0003e2000d101d48 */
[----:B--2---:R-:W-:-:S03]  /*e460*/  IADD3 R6, P0, R5, R8, RZ ;  /* 0x0000000805067210 */ /* 0x004fc60007f1e0ff */
[----:B------:R2:W-:Y:S01]  /*e470*/  LDGSTS.E.BYPASS.LTC128B.128 [R235+0x3100], [R14.64], !P1 ;  /* 0x031000000eeb7fae */ /* 0x0005e2000c901d48 */
[----:B------:R-:W-:Y:S01]  /*e480*/  HMMA.16816.F32.BF16 R20, R140, R26, RZ ;  /* 0x0000001a8c14723c */ /* 0x000fe200000418ff */
[----:B------:R-:W-:Y:S01]  /*e490*/  IMAD.X R7, R18, 0x1, R9, P0 ;  /* 0x0000000112077824 */ /* 0x000fe200000e0609 */
[----:B------:R-:W-:Y:S01]  /*e4a0*/  ISETP.LT.OR P0, PT, R0, 0x61, P5 ;  /* 0x000000610000780c */ /* 0x000fe20002f01670 */
[----:B------:R-:W-:-:S05]  /*e4b0*/  IMAD.MOV.U32 R0, RZ, RZ, 0x40 ;  /* 0x00000040ff007424 */ /* 0x000fca00078e00ff */
[----:B------:R-:W-:Y:S01]  /*e4c0*/  SEL R0, R0, 0xffffffc0, !P3 ;  /* 0xffffffc000007807 */ /* 0x000fe20005800000 */
[----:B---3--:R-:W-:Y:S04]  /*e4d0*/  HMMA.16816.F32.BF16 R8, R140, R30, RZ ;  /* 0x0000001e8c08723c */ /* 0x008fe800000418ff */
[----:B------:R-:W-:Y:S02]  /*e4e0*/  IMAD.IADD R218, R212, 0x1, R0 ;  /* 0x00000001d4da7824 */ /* 0x000fe400078e0200 */
[----:B------:R3:W-:Y:S01]  /*e4f0*/  LDGSTS.E.BYPASS.LTC128B.128 [R235+0x7100], [R6.64], !P0 ;  /* 0x0710000006eb7fae */ /* 0x0007e2000c101d48 */
[----:B------:R-:W-:Y:S01]  /*e500*/  IMAD.IADD R215, R0, 0x1, R219 ;  /* 0x0000000100d77824 */ /* 0x000fe200078e02db */
[C---:B------:R-:W-:Y:S01]  /*e510*/  HMMA.16816.F32.BF16 R72, R144.reuse, R42, R32 ;  /* 0x0000002a9048723c */ /* 0x040fe20000041820 */
[----:B------:R-:W-:Y:S01]  /*e520*/  ISETP.GE.AND P0, PT, R236, 0x2, PT ;  /* 0x00000002ec00780c */ /* 0x000fe20003f06270 */
[----:B------:R-:W3:Y:S04]  /*e530*/  LDSM.16.M88.4 R24, [R218+0x8100] ;  /* 0x00810000da18783b */ /* 0x000ee80000000200 */
[----:B------:R-:W-:Y:S02]  /*e540*/  LDSM.16.M88.4 R32, [R218+0x9100] ;  /* 0x00910000da20783b */ /* 0x000fe40000000200 */
[----:B----4-:R-:W-:Y:S02]  /*e550*/  HMMA.16816.F32.BF16 R68, R144, R44, R36 ;  /* 0x0000002c9044723c */ /* 0x010fe40000041824 */
[----:B-1----:R-:W-:Y:S04]  /*e560*/  LDSM.16.M88.4 R16, [R218+0x9900] ;  /* 0x00990000da10783b */ /* 0x002fe80000000200 */
[----:B------:R-:W0:Y:S02]  /*e570*/  LDGDEPBAR ;  /* 0x00000000000079af */ /* 0x000e240000000000 */
[----:B--2---:R-:W-:Y:S02]  /*e580*/  HMMA.16816.F32.BF16 R12, R140, R28, RZ ;  /* 0x0000001c8c0c723c */ /* 0x004fe400000418ff */
[----:B------:R-:W1:Y:S06]  /*e590*/  LDSM.16.M88.4 R28, [R218+0x8900] ;  /* 0x00890000da1c783b */ /* 0x000e6c0000000200 */
[C---:B------:R-:W-:Y:S01]  /*e5a0*/  HMMA.16816.F32.BF16 R64, R144.reuse, R46, R20 ;  /* 0x0000002e9040723c */ /* 0x040fe20000041814 */
[----:B------:R-:W-:Y:S11]  /*e5b0*/  LDSM.16.M88.4 R20, [R218+0xb100] ;  /* 0x00b10000da14783b */ /* 0x000ff60000000200 */
[----:B------:R-:W-:Y:S04]  /*e5c0*/  @!UPT UIADD3 URZ, URZ, URZ, URZ ;  /* 0x0000003f3f3ff290 */ /* 0x000fe8000fffe03f */
[C---:B------:R-:W-:Y:S01]  /*e5d0*/  HMMA.16816.F32.BF16 R60, R144.reuse, R56, R12 ;  /* 0x00000038903c723c */ /* 0x040fe2000004180c */
[----:B------:R-:W-:Y:S07]  /*e5e0*/  LDSM.16.M88.4 R12, [R218+0xa900] ;  /* 0x00a90000da0c783b */ /* 0x000fee0000000200 */
[----:B------:R-:W-:Y:S01]  /*e5f0*/  HMMA.16816.F32.BF16 R56, R144, R58, R8 ;  /* 0x0000003a9038723c */ /* 0x000fe20000041808 */
[----:B------:R-:W2:Y:S07]  /*e600*/  LDSM.16.M88.4 R8, [R218+0xa100] ;  /* 0x00a10000da08783b */ /* 0x000eae0000000200 */
[C---:B---3--:R-:W-:Y:S08]  /*e610*/  HMMA.16816.F32.BF16 R44, R160.reuse, R26, R48 ;  /* 0x0000001aa02c723c */ /* 0x048ff00000041830 */
[C---:B-1----:R-:W-:Y:S08]  /*e620*/  HMMA.16816.F32.BF16 R48, R160.reuse, R28, R108 ;  /* 0x0000001ca030723c */ /* 0x042ff0000004186c */
[C---:B------:R-:W-:Y:S01]  /*e630*/  HMMA.16816.F32.BF16 R40, R160.reuse, R30, R104 ;  /* 0x0000001ea028723c */ /* 0x040fe20000041868 */
[----:B------:R-:W1:Y:S07]  /*e640*/  LDSM.16.M88.4 R28, [R218+0xb900] ;  /* 0x00b90000da1c783b */ /* 0x000e6e0000000200 */
[C---:B------:R-:W-:Y:S08]  /*e650*/  HMMA.16816.F32.BF16 R36, R160.reuse, R32, R80 ;  /* 0x00000020a024723c */ /* 0x040ff00000041850 */
[C---:B------:R-:W-:Y:S01]  /*e660*/  HMMA.16816.F32.BF16 R52, R160.reuse, R24, R112 ;  /* 0x00000018a034723c */ /* 0x040fe20000041870 */
[----:B------:R-:W3:Y:S07]  /*e670*/  LDSM.16.M88.4 R24, [R215] ;  /* 0x00000000d718783b */ /* 0x000eee0000000200 */
[C---:B------:R-:W-:Y:S08]  /*e680*/  HMMA.16816.F32.BF16 R80, R160.reuse, R18, R96 ;  /* 0x00000012a050723c */ /* 0x040ff00000041860 */
[C---:B--2---:R-:W-:Y:S08]  /*e690*/  HMMA.16816.F32.BF16 R84, R160.reuse, R8, R84 ;  /* 0x00000008a054723c */ /* 0x044ff00000041854 */
[C---:B------:R-:W-:Y:S01]  /*e6a0*/  HMMA.16816.F32.BF16 R92, R160.reuse, R10, R92 ;  /* 0x0000000aa05c723c */ /* 0x040fe2000004185c */
[----:B------:R-:W2:Y:S07]  /*e6b0*/  LDSM.16.M88.4 R8, [R215+0x800] ;  /* 0x00080000d708783b */ /* 0x000eae0000000200 */
[C---:B------:R-:W-:Y:S08]  /*e6c0*/  HMMA.16816.F32.BF16 R32, R160.reuse, R34, R100 ;  /* 0x00000022a020723c */ /* 0x040ff00000041864 */
[C---:B------:R-:W-:Y:S01]  /*e6d0*/  HMMA.16816.F32.BF16 R76, R160.reuse, R16, R76 ;  /* 0x00000010a04c723c */ /* 0x040fe2000004184c */
[----:B------:R-:W4:Y:S07]  /*e6e0*/  LDSM.16.M88.4 R16, [R215+0x1000] ;  /* 0x00100000d710783b */ /* 0x000f2e0000000200 */
[C---:B------:R-:W-:Y:S08]  /*e6f0*/  HMMA.16816.F32.BF16 R96, R160.reuse, R12, R88 ;  /* 0x0000000ca060723c */ /* 0x040ff00000041858 */
[C---:B------:R-:W-:Y:S08]  /*e700*/  HMMA.16816.F32.BF16 R100, R160.reuse, R20, R68 ;  /* 0x00000014a064723c */ /* 0x040ff00000041844 */
[C---:B------:R-:W-:Y:S01]  /*e710*/  HMMA.16816.F32.BF16 R88, R160.reuse, R22, R64 ;  /* 0x00000016a058723c */ /* 0x040fe20000041840 */
[----:B------:R-:W4:Y:S07]  /*e720*/  LDSM.16.M88.4 R20, [R215+0x1800] ;  /* 0x00180000d714783b */ /* 0x000f2e0000000200 */
[C---:B------:R-:W-:Y:S01]  /*e730*/  HMMA.16816.F32.BF16 R108, R160.reuse, R14, R72 ;  /* 0x0000000ea06c723c */ /* 0x040fe20000041848 */
[----:B------:R-:W-:Y:S07]  /*e740*/  LDSM.16.M88.4 R12, [R215+0x3000] ;  /* 0x00300000d70c783b */ /* 0x000fee0000000200 */
[C---:B-1----:R-:W-:Y:S08]  /*e750*/  HMMA.16816.F32.BF16 R72, R160.reuse, R28, R60 ;  /* 0x0000001ca048723c */ /* 0x042ff0000004183c */
[----:B------:R-:W-:Y:S01]  /*e760*/  HMMA.16816.F32.BF16 R68, R160, R30, R56 ;  /* 0x0000001ea044723c */ /* 0x000fe20000041838 */
[----:B------:R-:W1:Y:S07]  /*e770*/  LDSM.16.M88.4 R28, [R215+0x2000] ;  /* 0x00200000d71c783b */ /* 0x000e6e0000000200 */
[C---:B---3--:R-:W-:Y:S08]  /*e780*/  HMMA.16816.F32.BF16 R64, R180.reuse, R24, R52 ;  /* 0x00000018b440723c */ /* 0x048ff00000041834 */
[C---:B--2---:R-:W-:Y:S08]  /*e790*/  HMMA.16816.F32.BF16 R56, R180.reuse, R8, R48 ;  /* 0x00000008b438723c */ /* 0x044ff00000041830 */
[C---:B------:R-:W-:Y:S01]  /*e7a0*/  HMMA.16816.F32.BF16 R52, R180.reuse, R10, R40 ;  /* 0x0000000ab434723c */ /* 0x040fe20000041828 */
[----:B------:R-:W-:Y:S07]  /*e7b0*/  LDSM.16.M88.4 R8, [R215+0x3800] ;  /* 0x00380000d708783b */ /* 0x000fee0000000200 */
[C---:B----4-:R-:W-:Y:S08]  /*e7c0*/  HMMA.16816.F32.BF16 R48, R180.reuse, R16, R36 ;  /* 0x00000010b430723c */ /* 0x050ff00000041824 */
[C---:B------:R-:W-:Y:S01]  /*e7d0*/  HMMA.16816.F32.BF16 R60, R180.reuse, R26, R44 ;  /* 0x0000001ab43c723c */ /* 0x040fe2000004182c */
[----:B------:R-:W2:Y:S07]  /*e7e0*/  LDSM.16.M88.4 R24, [R215+0x2800] ;  /* 0x00280000d718783b */ /* 0x000eae0000000200 */
[C---:B------:R-:W-:Y:S01]  /*e7f0*/  HMMA.16816.F32.BF16 R40, R180.reuse, R20, R76 ;  /* 0x00000014b428723c */ /* 0x040fe2000004184c */
[----:B------:R-:W-:Y:S07]  /*e800*/  LDSM.16.M88.4 R76, [R219+0x4800] ;  /* 0x00480000db4c783b */ /* 0x000fee0000000200 */
[C---:B------:R-:W-:Y:S01]  /*e810*/  HMMA.16816.F32.BF16 R36, R180.reuse, R22, R80 ;  /* 0x00000016b424723c */ /* 0x040fe20000041850 */
[----:B------:R-:W3:Y:S07]  /*e820*/  LDSM.16.M88.4 R20, [R212+0xc100] ;  /* 0x00c10000d414783b */ /* 0x000eee0000000200 */
[C---:B------:R-:W-:Y:S01]  /*e830*/  HMMA.16816.F32.BF16 R44, R180.reuse, R18, R32 ;  /* 0x00000012b42c723c */ /* 0x040fe20000041820 */
[----:B------:R-:W-:Y:S07]  /*e840*/  LDSM.16.M88.4 R16, [R212+0xd900] ;  /* 0x00d90000d410783b */ /* 0x000fee0000000200 */
[C---:B-1----:R-:W-:Y:S08]  /*e850*/  HMMA.16816.F32.BF16 R32, R180.reuse, R28, R84 ;  /* 0x0000001cb420723c */ /* 0x042ff00000041854 */
[C---:B------:R-:W-:Y:S01]  /*e860*/  HMMA.16816.F32.BF16 R92, R180.reuse, R30, R92 ;  /* 0x0000001eb45c723c */ /* 0x040fe2000004185c */
[----:B------:R-:W1:Y:S07]  /*e870*/  LDSM.16.M88.4 R28, [R212+0xc900] ;  /* 0x00c90000d41c783b */ /* 0x000e6e0000000200 */
[C---:B------:R-:W-:Y:S08]  /*e880*/  HMMA.16816.F32.BF16 R136, R180.reuse, R12, R100 ;  /* 0x0000000cb488723c */ /* 0x040ff00000041864 */
[C---:B------:R-:W-:Y:S01]  /*e890*/  HMMA.16816.F32.BF16 R132, R180.reuse, R14, R88 ;  /* 0x0000000eb484723c */ /* 0x040fe20000041858 */
[----:B------:R-:W4:Y:S07]  /*e8a0*/  LDSM.16.M88.4 R12, [R212+0xe100] ;  /* 0x00e10000d40c783b */ /* 0x000f2e0000000200 */
[C---:B--2---:R-:W-:Y:S08]  /*e8b0*/  HMMA.16816.F32.BF16 R96, R180.reuse, R24, R96 ;  /* 0x00000018b460723c */ /* 0x044ff00000041860 */
[----:B------:R-:W-:Y:S01]  /*e8c0*/  HMMA.16816.F32.BF16 R108, R180, R26, R108 ;  /* 0x0000001ab46c723c */ /* 0x000fe2000004186c */
[----:B------:R-:W2:Y:S07]  /*e8d0*/  LDSM.16.M88.4 R24, [R212+0xd100] ;  /* 0x00d10000d418783b */ /* 0x000eae0000000200 */
[----:B---3--:R-:W-:Y:S01]  /*e8e0*/  HMMA.16816.F32.BF16 R116, R184, R22, R60 ;  /* 0x00000016b874723c */ /* 0x008fe2000004183c */
[----:B------:R-:W3:Y:S07]  /*e8f0*/  LDSM.16.M88.4 R60, [R212+0xf100] ;  /* 0x00f10000d43c783b */ /* 0x000eee0000000200 */
[C---:B------:R-:W-:Y:S01]  /*e900*/  HMMA.16816.F32.BF16 R128, R180.reuse, R8, R72 ;  /* 0x00000008b480723c */ /* 0x040fe20000041848 */
[----:B------:R-:W-:Y:S07]  /*e910*/  LDSM.16.M88.4 R72, [R219+0x5000] ;  /* 0x00500000db48783b */ /* 0x000fee0000000200 */
[----:B------:R-:W-:Y:S01]  /*e920*/  HMMA.16816.F32.BF16 R124, R180, R10, R68 ;  /* 0x0000000ab47c723c */ /* 0x000fe20000041844 */
[----:B------:R-:W2:Y:S04]  /*e930*/  LDSM.16.M88.4 R8, [R212+0xe900] ;  /* 0x00e90000d408783b */ /* 0x000ea80000000200 */
[----:B------:R-:W-:Y:S03]  /*e940*/  LDSM.16.M88.4 R68, [R219+0x5800] ;  /* 0x00580000db44783b */ /* 0x000fe60000000200 */
[C---:B-1----:R-:W-:Y:S01]  /*e950*/  HMMA.16816.F32.BF16 R104, R184.reuse, R30, R52 ;  /* 0x0000001eb868723c */ /* 0x042fe20000041834 */
[----:B------:R-:W1:Y:S07]  /*e960*/  LDSM.16.M88.4 R52, [R212+0xf900] ;  /* 0x00f90000d434783b */ /* 0x000e6e0000000200 */
[C---:B------:R-:W-:Y:S01]  /*e970*/  HMMA.16816.F32.BF16 R112, R184.reuse, R28, R56 ;  /* 0x0000001cb870723c */ /* 0x040fe20000041838 */
[----:B------:R-:W1:Y:S04]  /*e980*/  LDSM.16.M88.4 R56, [R219+0x4000] ;  /* 0x00400000db38783b */ /* 0x000e680000000200 */
[----:B------:R-:W-:Y:S03]  /*e990*/  LDSM.16.M88.4 R28, [R219+0x7800] ;  /* 0x00780000db1c783b */ /* 0x000fe60000000200 */
[C---:B------:R-:W-:Y:S08]  /*e9a0*/  HMMA.16816.F32.BF16 R120, R184.reuse, R20, R64 ;  /* 0x00000014b878723c */ /* 0x040ff00000041840 */
[C---:B----4-:R-:W-:Y:S01]  /*e9b0*/  HMMA.16816.F32.BF16 R64, R184.reuse, R12, R32 ;  /* 0x0000000cb840723c */ /* 0x050fe20000041820 */
[----:B------:R-:W4:Y:S07]  /*e9c0*/  LDSM.16.M88.4 R32, [R219+0x7000] ;  /* 0x00700000db20783b */ /* 0x000f2e0000000200 */
[C---:B------:R-:W-:Y:S01]  /*e9d0*/  HMMA.16816.F32.BF16 R80, R184.reuse, R18, R36 ;  /* 0x00000012b850723c */ /* 0x040fe20000041824 */
[----:B------:R-:W1:Y:S07]  /*e9e0*/  LDSM.16.M88.4 R36, [R219+0x6800] ;  /* 0x00680000db24783b */ /* 0x000e6e0000000200 */
[C---:B------:R-:W-:Y:S08]  /*e9f0*/  HMMA.16816.F32.BF16 R84, R184.reuse, R16, R40 ;  /* 0x00000010b854723c */ /* 0x040ff00000041828 */
[C---:B--2---:R-:W-:Y:S08]  /*ea00*/  HMMA.16816.F32.BF16 R100, R184.reuse, R24, R48 ;  /* 0x00000018b864723c */ /* 0x044ff00000041830 */
[C---:B---3--:R-:W-:Y:S08]  /*ea10*/  HMMA.16816.F32.BF16 R16, R184.reuse, R62, R132 ;  /* 0x0000003eb810723c */ /* 0x048ff00000041884 */
[C---:B------:R-:W-:Y:S01]  /*ea20*/  HMMA.16816.F32.BF16 R88, R184.reuse, R26, R44 ;  /* 0x0000001ab858723c */ /* 0x040fe2000004182c */
[----:B------:R-:W2:Y:S07]  /*ea30*/  LDSM.16.M88.4 R44, [R219+0x6000] ;  /* 0x00600000db2c783b */ /* 0x000eae0000000200 */
[C---:B------:R-:W-:Y:S01]  /*ea40*/  HMMA.16816.F32.BF16 R48, R184.reuse, R14, R92 ;  /* 0x0000000eb830723c */ /* 0x040fe2000004185c */
[----:B------:R-:W3:Y:S07]  /*ea50*/  LDSM.16.M88.4 R92, [R218+0xc100] ;  /* 0x00c10000da5c783b */ /* 0x000eee0000000200 */
[C---:B------:R-:W-:Y:S08]  /*ea60*/  HMMA.16816.F32.BF16 R40, R184.reuse, R8, R96 ;  /* 0x00000008b828723c */ /* 0x040ff00000041860 */
[C---:B------:R-:W-:Y:S08]  /*ea70*/  HMMA.16816.F32.BF16 R24, R184.reuse, R10, R108 ;  /* 0x0000000ab818723c */ /* 0x040ff0000004186c */
[C---:B-1----:R-:W-:Y:S08]  /*ea80*/  HMMA.16816.F32.BF16 R12, R184.reuse, R52, R128 ;  /* 0x00000034b80c723c */ /* 0x042ff00000041880 */
[----:B------:R-:W-:Y:S08]  /*ea90*/  HMMA.16816.F32.BF16 R8, R184, R54, R124 ;  /* 0x00000036b808723c */ /* 0x000ff0000004187c */
[----:B------:R-:W-:Y:S08]  /*eaa0*/  HMMA.16816.F32.BF16 R52, R188, R56, R120 ;  /* 0x00000038bc34723c */ /* 0x000ff00000041878 */
[----:B------:R-:W-:Y:S01]  /*eab0*/  HMMA.16816.F32.BF16 R20, R184, R60, R136 ;  /* 0x0000003cb814723c */ /* 0x000fe20000041888 */
[----:B------:R-:W1:Y:S07]  /*eac0*/  LDSM.16.M88.4 R60, [R218+0xc900] ;  /* 0x00c90000da3c783b */ /* 0x000e6e0000000200 */
[C---:B------:R-:W-:Y:S01]  /*ead0*/  HMMA.16816.F32.BF16 R56, R188.reuse, R58, R116 ;  /* 0x0000003abc38723c */ /* 0x040fe20000041874 */
[----:B------:R-:W1:Y:S07]  /*eae0*/  LDSM.16.M88.4 R116, [R218+0xd100] ;  /* 0x00d10000da74783b */ /* 0x000e6e0000000200 */
[C---:B------:R-:W-:Y:S08]  /*eaf0*/  HMMA.16816.F32.BF16 R132, R188.reuse, R76, R112 ;  /* 0x0000004cbc84723c */ /* 0x040ff00000041870 */
[C---:B----4-:R-:W-:Y:S01]  /*eb00*/  HMMA.16816.F32.BF16 R112, R188.reuse, R34, R16 ;  /* 0x00000022bc70723c */ /* 0x050fe20000041810 */
[----:B------:R-:W4:Y:S07]  /*eb10*/  LDSM.16.M88.4 R16, [R218+0xd900] ;  /* 0x00d90000da10783b */ /* 0x000f2e0000000200 */
[C---:B------:R-:W-:Y:S08]  /*eb20*/  HMMA.16816.F32.BF16 R76, R188.reuse, R78, R104 ;  /* 0x0000004ebc4c723c */ /* 0x040ff00000041868 */
[C---:B------:R-:W-:Y:S01]  /*eb30*/  HMMA.16816.F32.BF16 R108, R188.reuse, R28, R12 ;  /* 0x0000001cbc6c723c */ /* 0x040fe2000004180c */
[----:B------:R-:W1:Y:S07]  /*eb40*/  LDSM.16.M88.4 R12, [R218+0xe100] ;  /* 0x00e10000da0c783b */ /* 0x000e6e0000000200 */
[C---:B------:R-:W-:Y:S01]  /*eb50*/  HMMA.16816.F32.BF16 R128, R188.reuse, R72, R100 ;  /* 0x00000048bc80723c */ /* 0x040fe20000041864 */
[----:B------:R-:W-:Y:S07]  /*eb60*/  LDSM.16.M88.4 R100, [R215+0x4000] ;  /* 0x00400000d764783b */ /* 0x000fee0000000200 */
[C---:B------:R-:W-:Y:S01]  /*eb70*/  HMMA.16816.F32.BF16 R120, R188.reuse, R38, R24 ;  /* 0x00000026bc78723c */ /* 0x040fe20000041818 */
[----:B------:R-:W-:Y:S07]  /*eb80*/  LDSM.16.M88.4 R24, [R218+0xf100] ;  /* 0x00f10000da18783b */ /* 0x000fee0000000200 */
[C---:B------:R-:W-:Y:S01]  /*eb90*/  HMMA.16816.F32.BF16 R104, R188.reuse, R30, R8 ;  /* 0x0000001ebc68723c */ /* 0x040fe20000041808 */
[----:B------:R-:W1:Y:S07]  /*eba0*/  LDSM.16.M88.4 R8, [R218+0xe900] ;  /* 0x00e90000da08783b */ /* 0x000e6e0000000200 */
[C---:B------:R-:W-:Y:S01]  /*ebb0*/  HMMA.16816.F32.BF16 R156, R188.reuse, R74, R88 ;  /* 0x0000004abc9c723c */ /* 0x040fe20000041858 */
[----:B------:R-:W-:Y:S07]  /*ebc0*/  LDSM.16.M88.4 R72, [R215+0x5800] ;  /* 0x00580000d748783b */ /* 0x000fee0000000200 */
[C---:B-----5:R-:W-:Y:S01]  /*ebd0*/  HMMA.16816.F32.BF16 R164, R188.reuse, R68, R84 ;  /* 0x00000044bca4723c */ /* 0x060fe20000041854 */
[----:B------:R-:W1:Y:S07]  /*ebe0*/  LDSM.16.M88.4 R84, [R218+0xf900] ;  /* 0x00f90000da54783b */ /* 0x000e6e0000000200 */
[C---:B------:R-:W-:Y:S01]  /*ebf0*/  HMMA.16816.F32.BF16 R152, R188.reuse, R70, R80 ;  /* 0x00000046bc98723c */ /* 0x040fe20000041850 */
[----:B------:R-:W1:Y:S07]  /*ec00*/  LDSM.16.M88.4 R68, [R215+0x6000] ;  /* 0x00600000d744783b */ /* 0x000e6e0000000200 */
[C---:B--2---:R-:W-:Y:S01]  /*ec10*/  HMMA.16816.F32.BF16 R148, R188.reuse, R44, R64 ;  /* 0x0000002cbc94723c */ /* 0x044fe20000041840 */
[----:B------:R-:W-:Y:S07]  /*ec20*/  LDSM.16.M88.4 R64, [R215+0x6800] ;  /* 0x00680000d740783b */ /* 0x000fee0000000200 */
[C---:B------:R-:W-:Y:S08]  /*ec30*/  HMMA.16816.F32.BF16 R136, R188.reuse, R46, R48 ;  /* 0x0000002ebc88723c */ /* 0x040ff00000041830 */
[C---:B------:R-:W-:Y:S08]  /*ec40*/  HMMA.16816.F32.BF16 R124, R188.reuse, R36, R40 ;  /* 0x00000024bc7c723c */ /* 0x040ff00000041828 */
[----:B------:R-:W-:Y:S08]  /*ec50*/  HMMA.16816.F32.BF16 R20, R188, R32, R20 ;  /* 0x00000020bc14723c */ /* 0x000ff00000041814 */
[C---:B---3--:R-:W-:Y:S08]  /*ec60*/  HMMA.16816.F32.BF16 R88, R192.reuse, R94, R56 ;  /* 0x0000005ec058723c */ /* 0x048ff00000041838 */
[C---:B------:R-:W-:Y:S01]  /*ec70*/  HMMA.16816.F32.BF16 R96, R192.reuse, R92, R52 ;  /* 0x0000005cc060723c */ /* 0x040fe20000041834 */
[----:B------:R-:W-:Y:S07]  /*ec80*/  LDSM.16.M88.4 R92, [R215+0x4800] ;  /* 0x00480000d75c783b */ /* 0x000fee0000000200 */
[C---:B-1----:R-:W-:Y:S08]  /*ec90*/  HMMA.16816.F32.BF16 R80, R192.reuse, R60, R132 ;  /* 0x0000003cc050723c */ /* 0x042ff00000041884 */
[C---:B------:R-:W-:Y:S01]  /*eca0*/  HMMA.16816.F32.BF16 R56, R192.reuse, R116, R128 ;  /* 0x00000074c038723c */ /* 0x040fe20000041880 */
[----:B------:R-:W1:Y:S07]  /*ecb0*/  LDSM.16.M88.4 R128, [R215+0x7000] ;  /* 0x00700000d780783b */ /* 0x000e6e0000000200 */
[C---:B------:R-:W-:Y:S01]  /*ecc0*/  HMMA.16816.F32.BF16 R60, R192.reuse, R62, R76 ;  /* 0x0000003ec03c723c */ /* 0x040fe2000004184c */
[----:B------:R-:W2:Y:S07]  /*ecd0*/  LDSM.16.M88.4 R76, [R215+0x5000] ;  /* 0x00500000d74c783b */ /* 0x000eae0000000200 */
[----:B------:R-:W-:Y:S01]  /*ece0*/  HMMA.16816.F32.BF16 R52, R192, R118, R156 ;  /* 0x00000076c034723c */ /* 0x000fe2000004189c */
[----:B------:R-:W3:Y:S01]  /*ecf0*/  LDSM.16.M88.4 R116, [R215+0x7800] ;  /* 0x00780000d774783b */ /* 0x000ee20000000200 */
[----:B------:R-:W-:-:S06]  /*ed00*/  DEPBAR.LE SB0, 0x0 ;  /* 0x000080000000791a */ /* 0x000fcc0000000000 */
[C---:B----4-:R-:W-:Y:S08]  /*ed10*/  HMMA.16816.F32.BF16 R48, R192.reuse, R16, R164 ;  /* 0x00000010c030723c */ /* 0x050ff000000418a4 */
        /* <DEDUP_REMOVED lines=17> */
[C---:B--2---:R-:W-:Y:S08]  /*ee30*/  HMMA.16816.F32.BF16 R56, R196.reuse, R76, R56 ;  /* 0x0000004cc438723c */ /* 0x044ff00000041838 */
[C---:B------:R-:W-:Y:S08]  /*ee40*/  HMMA.16816.F32.BF16 R52, R196.reuse, R78, R52 ;  /* 0x0000004ec434723c */ /* 0x040ff00000041834 */
[C---:B------:R-:W-:Y:S08]  /*ee50*/  HMMA.16816.F32.BF16 R36, R196.reuse, R70, R36 ;  /* 0x00000046c424723c */ /* 0x040ff00000041824 */
[C---:B------:R-:W-:Y:S08]  /*ee60*/  HMMA.16816.F32.BF16 R32, R196.reuse, R64, R32 ;  /* 0x00000040c420723c */ /* 0x040ff00000041820 */
[C---:B------:R-:W-:Y:S08]  /*ee70*/  HMMA.16816.F32.BF16 R28, R196.reuse, R66, R28 ;  /* 0x00000042c41c723c */ /* 0x040ff0000004181c */
[C---:B------:R-:W-:Y:S08]  /*ee80*/  HMMA.16816.F32.BF16 R16, R196.reuse, R130, R16 ;  /* 0x00000082c410723c */ /* 0x040ff00000041810 */
[C---:B---3--:R-:W-:Y:S08]  /*ee90*/  HMMA.16816.F32.BF16 R20, R196.reuse, R116, R12 ;  /* 0x00000074c414723c */ /* 0x048ff0000004180c */
[----:B------:R-:W-:Y:S01]  /*eea0*/  HMMA.16816.F32.BF16 R24, R196, R118, R8 ;  /* 0x00000076c418723c */ /* 0x000fe20000041808 */
[----:B------:R-:W-:Y:S06]  /*eeb0*/  BAR.SYNC.DEFER_BLOCKING 0x0 ;  /* 0x0000000000007b1d */ /* 0x000fec0000010000 */
[----:B------:R-:W-:Y:S09]  /*eec0*/  @!P0 BRA `(.L_x_620) ;  /* 0x0000023000008947 */ /* 0x000ff20003800000 */
[----:B------:R-:W-:Y:S01]  /*eed0*/  IADD3 R0, R236, -0x2, RZ ;  /* 0xfffffffeec007810 */ /* 0x000fe20007ffe0ff */
        /* <DEDUP_REMOVED lines=34> */
.L_x_620:
[----:B------:R-:W-:Y:S01]  /*f100*/  FMUL.FTZ R0, R89, c[0x0][0x320] ;  /* 0x0000c80059007a20 */ /* 0x000fe20000410000 */
[----:B---3--:R-:W-:Y:S01]  /*f110*/  LEA.HI R6, R176, R211, RZ, 0x2 ;  /* 0x000000d3b0067211 */ /* 0x008fe200078f10ff */
[----:B------:R-:W-:Y:S01]  /*f120*/  FMUL.FTZ R5, R82, c[0x0][0x320] ;  /* 0x0000c80052057a20 */ /* 0x000fe20000410000 */
[----:B------:R-:W-:Y:S01]  /*f130*/  SHF.R.S32.HI R8, RZ, 0x1f, R171 ;  /* 0x0000001fff087819 */ /* 0x000fe200000114ab */
[----:B------:R1:W-:Y:S01]  /*f140*/  MUFU.TANH R77, R0 ;  /* 0x00000000004d7308 */ /* 0x0003e20000002400 */
[----:B------:R-:W-:Y:S01]  /*f150*/  LOP3.LUT R6, R6, 0xfffffffc, RZ, 0xc0, !PT ;  /* 0xfffffffc06067812 */ /* 0x000fe200078ec0ff */
[----:B------:R-:W-:Y:S01]  /*f160*/  FMUL.FTZ R7, R22, c[0x0][0x320] ;  /* 0x0000c80016077a20 */ /* 0x000fe20000410000 */
[----:B------:R-:W-:Y:S01]  /*f170*/  LEA.HI R8, R8, R171, RZ, 0x3 ;  /* 0x000000ab08087211 */ /* 0x000fe200078f18ff */
[----:B------:R-:W-:Y:S01]  /*f180*/  FMUL.FTZ R15, R27, c[0x0][0x320] ;  /* 0x0000c8001b0f7a20 */ /* 0x000fe20000410000 */
[----:B------:R-:W-:Y:S01]  /*f190*/  ISETP.NE.AND P5, PT, R177, 0x1, PT ;  /* 0x00000001b100780c */ /* 0x000fe20003fa5270 */
[----:B------:R-:W-:Y:S01]  /*f1a0*/  IMAD.SHL.U32 R213, R3, 0x2, RZ ;  /* 0x0000000203d57824 */ /* 0x000fe200078e00ff */
[----:B------:R-:W-:Y:S01]  /*f1b0*/  LOP3.LUT R8, R8, 0xffffff8, RZ, 0xc0, !PT ;  /* 0x0ffffff808087812 */ /* 0x000fe200078ec0ff */
[----:B------:R-:W0:Y:S02]  /*f1c0*/  LDGDEPBAR ;  /* 0x00000000000079af */ /* 0x000e240000000000 */
[----:B------:R-:W-:Y:S01]  /*f1d0*/  MUFU.TANH R15, R15 ;  /* 0x0000000f000f7308 */ /* 0x000fe20000002400 */
[----:B------:R-:W-:-:S02]  /*f1e0*/  IMAD R217, R2, 0x2, R213 ;  /* 0x0000000202d97824 */ /* 0x000fc400078e02d5 */
[----:B------:R-:W-:Y:S02]  /*f1f0*/  IMAD.IADD R10, R171, 0x1, -R8 ;  /* 0x00000001ab0a7824 */ /* 0x000fe400078e0a08 */
[----:B------:R-:W-:Y:S02]  /*f200*/  IMAD R214, R4, 0x2, R213 ;  /* 0x0000000204d67824 */ /* 0x000fe400078e02d5 */
[----:B-1----:R-:W-:Y:S02]  /*f210*/  FMUL.FTZ R0, R80, c[0x0][0x320] ;  /* 0x0000c80050007a20 */ /* 0x002fe40000410000 */
[----:B------:R-:W-:Y:S02]  /*f220*/  IMAD R216, R2, 0x2, R214 ;  /* 0x0000000202d87824 */ /* 0x000fe400078e02d6 */
        /* <DEDUP_REMOVED lines=58> */
[----:B------:R1:W3:Y:S02]  /*f5d0*/  MUFU.TANH R11, R0 ;  /* 0x00000000000b7308 */ /* 0x0002e40000002400 */
[----:B-1----:R-:W-:-:S06]  /*f5e0*/  FMUL.FTZ R0, R44, c[0x0][0x320] ;  /* 0x0000c8002c007a20 */ /* 0x002fcc0000410000 */
[----:B------:R1:W-:Y:S08]  /*f5f0*/  MUFU.TANH R44, R5 ;  /* 0x00000005002c7308 */ /* 0x0003f00000002400 */
[----:B------:R4:W5:Y:S01]  /*f600*/  MUFU.TANH R25, R0 ;  /* 0x0000000000197308 */ /* 0x0009620000002400 */
[----:B-1----:R-:W-:Y:S02]  /*f610*/  IMAD.IADD R5, R211, 0x1, -R6 ;  /* 0x00000001d3057824 */ /* 0x002fe400078e0a06 */
[----:B----4-:R-:W-:-:S05]  /*f620*/  FMUL.FTZ R0, R75, c[0x0][0x320] ;  /* 0x0000c8004b007a20 */ /* 0x010fca0000410000 */
        /* <DEDUP_REMOVED lines=26> */
[----:B------:R-:W-:Y:S08]  /*f7d0*/  MUFU.TANH R31, R7 ;  /* 0x00000007001f7308 */ /* 0x000ff00000002400 */
        /* <DEDUP_REMOVED lines=14> */
[----:B------:R1:W4:Y:S02]  /*f8c0*/  MUFU.TANH R13, R0 ;  /* 0x00000000000d7308 */ /* 0x0003240000002400 */
[----:B-1----:R-:W-:-:S05]  /*f8d0*/  LOP3.LUT R0, R175, 0xffffffe0, RZ, 0xc0, !PT ;  /* 0xffffffe0af007812 */ /* 0x002fca00078ec0ff */
[----:B------:R-:W-:Y:S02]  /*f8e0*/  IMAD.IADD R0, R211, 0x1, -R0 ;  /* 0x00000001d3007824 */ /* 0x000fe400078e0a00 */
[----:B------:R-:W-:-:S03]  /*f8f0*/  IMAD.MOV.U32 R211, RZ, RZ, R200 ;  /* 0x000000ffffd37224 */ /* 0x000fc600078e00c8 */
[----:B------:R-:W-:-:S04]  /*f900*/  SHF.R.S32.HI R9, RZ, 0x1f, R0 ;  /* 0x0000001fff097819 */ /* 0x000fc80000011400 */
[----:B------:R-:W-:Y:S02]  /*f910*/  LEA.HI R6, R9, R0, RZ, 0x2 ;  /* 0x0000000009067211 */ /* 0x000fe400078f10ff */
[----:B------:R-:W-:Y:S02]  /*f920*/  LEA.HI R9, R5, R5, RZ, 0x1 ;  /* 0x0000000505097211 */ /* 0x000fe400078f08ff */
[----:B------:R-:W-:Y:S02]  /*f930*/  LEA.HI.SX32 R7, R6, R203, 0x1e ;  /* 0x000000cb06077211 */ /* 0x000fe400078ff2ff */
[----:B------:R-:W-:Y:S01]  /*f940*/  LOP3.LUT R8, R9, 0x1ffffffe, RZ, 0xc0, !PT ;  /* 0x1ffffffe09087812 */ /* 0x000fe200078ec0ff */
[----:B------:R-:W-:Y:S01]  /*f950*/  FMUL.FTZ R9, R23, c[0x0][0x320] ;  /* 0x0000c80017097a20 */ /* 0x000fe20000410000 */
[----:B------:R-:W-:Y:S02]  /*f960*/  LEA R7, R10, R7, 0x4 ;  /* 0x000000070a077211 */ /* 0x000fe400078e20ff */
[----:B------:R-:W-:Y:S01]  /*f970*/  LOP3.LUT R6, R6, 0x7ffffffc, RZ, 0xc0, !PT ;  /* 0x7ffffffc06067812 */ /* 0x000fe200078ec0ff */
[----:B------:R-:W-:Y:S01]  /*f980*/  IMAD.IADD R5, R5, 0x1, -R8 ;  /* 0x0000000105057824 */ /* 0x000fe200078e0a08 */
[----:B------:R1:W-:Y:S02]  /*f990*/  MUFU.TANH R22, R9 ;  /* 0x0000000900167308 */ /* 0x0003e40000002400 */
[----:B------:R-:W-:Y:S01]  /*f9a0*/  IADD3 R6, R0, -R6, RZ ;  /* 0x8000000600067210 */ /* 0x000fe20007ffe0ff */
[----:B------:R-:W-:-:S02]  /*f9b0*/  IMAD R7, R5, 0x8, R7 ;  /* 0x0000000805077824 */ /* 0x000fc400078e0207 */
[----:B------:R-:W-:Y:S02]  /*f9c0*/  FMUL.FTZ R5, R50, c[0x0][0x320] ;  /* 0x0000c80032057a20 */ /* 0x000fe40000410000 */
[----:B------:R-:W-:Y:S01]  /*f9d0*/  @P5 IMAD.HI.U32 R8, R7, c[0x0][0x2c8], RZ ;  /* 0x0000b20007085a27 */ /* 0x000fe200078e00ff */
[----:B------:R2:W-:Y:S01]  /*f9e0*/  STL [R1+0x18], R7 ;  /* 0x0000180701007387 */ /* 0x0005e20000100800 */
[----:B------:R3:W-:Y:S02]  /*f9f0*/  MUFU.TANH R18, R5 ;  /* 0x0000000500127308 */ /* 0x0007e40000002400 */
[----:B------:R-:W-:Y:S02]  /*fa00*/  FMUL.FTZ R0, R83, c[0x0][0x320] ;  /* 0x0000c80053007a20 */ /* 0x000fe40000410000 */
[----:B------:R-:W-:Y:S02]  /*fa10*/  IMAD.SHL.U32 R10, R6, 0x2, RZ ;  /* 0x00000002060a7824 */ /* 0x000fe400078e00ff */
[----:B-1----:R-:W-:-:S02]  /*fa20*/  IMAD.MOV.U32 R9, RZ, RZ, -0x80 ;  /* 0xffffff80ff097424 */ /* 0x002fc400078e00ff */
[----:B------:R-:W-:Y:S01]  /*fa30*/  MUFU.TANH R60, R0 ;  /* 0x00000000003c7308 */ /* 0x000fe20000002400 */
[----:B------:R-:W-:Y:S01]  /*fa40*/  IMAD.IADD R6, R170, 0x1, -R10 ;  /* 0x00000001aa067824 */ /* 0x000fe200078e0a0a */
[----:B------:R-:W-:Y:S01]  /*fa50*/  STL [R1+0x24], R10 ;  /* 0x0000240a01007387 */ /* 0x000fe20000100800 */
[----:B---3--:R-:W-:Y:S01]  /*fa60*/  IMAD.MOV.U32 R5, RZ, RZ, R7 ;  /* 0x000000ffff057224 */ /* 0x008fe200078e0007 */
[----:B------:R-:W-:-:S05]  /*fa70*/  @P5 SHF.R.U32.HI R5, RZ, c[0x0][0x2cc], R8 ;  /* 0x0000b300ff055a19 */ /* 0x000fca0000011608 */
[----:B------:R-:W1:Y:S01]  /*fa80*/  SHFL.IDX PT, R8, R5, RZ, 0x1c1f ;  /* 0x001c1fff05087589 */ /* 0x000e6200000e0000 */
[----:B--2---:R-:W-:-:S04]  /*fa90*/  FMUL.FTZ R7, R51, c[0x0][0x320] ;  /* 0x0000c80033077a20 */ /* 0x004fc80000410000 */
[----:B------:R2:W-:Y:S02]  /*faa0*/  MUFU.TANH R17, R7 ;  /* 0x0000000700117308 */ /* 0x0005e40000002400 */
[----:B--2---:R2:W3:Y:S02]  /*fab0*/  SHFL.IDX PT, R7, R5, 0x1, 0x1c1f ;  /* 0x003c1f0005077f89 */ /* 0x0044e400000e0000 */
[----:B--2---:R-:W-:-:S04]  /*fac0*/  FMUL.FTZ R5, R26, c[0x0][0x320] ;  /* 0x0000c8001a057a20 */ /* 0x004fc80000410000 */
[----:B------:R2:W-:Y:S02]  /*fad0*/  MUFU.TANH R19, R5 ;  /* 0x0000000500137308 */ /* 0x0005e40000002400 */
[----:B--2---:R-:W-:-:S05]  /*fae0*/  IMAD R5, R168, R9, 0x1 ;  /* 0x00000001a8057424 */ /* 0x004fca00078e0209 */
[----:B------:R-:W-:Y:S01]  /*faf0*/  IADD3 R0, -R10, R5, R201 ;  /* 0x000000050a007210 */ /* 0x000fe20007ffe1c9 */
[----:B------:R-:W-:-:S04]  /*fb00*/  FMUL.FTZ R5, R99, c[0x0][0x320] ;  /* 0x0000c80063057a20 */ /* 0x000fc80000410000 */
[----:B------:R-:W-:Y:S01]  /*fb10*/  IMAD.IADD R0, R0, 0x1, -R211 ;  /* 0x0000000100007824 */ /* 0x000fe200078e0ad3 */
[----:B------:R1:W2:Y:S03]  /*fb20*/  MUFU.TANH R12, R5 ;  /* 0x00000005000c7308 */ /* 0x0002a60000002400 */
[C---:B-1----:R-:W-:Y:S01]  /*fb30*/  IMAD.IADD R5, R0.reuse, 0x1, R8 ;  /* 0x0000000100057824 */ /* 0x042fe200078e0208 */
[----:B---3--:R-:W-:Y:S01]  /*fb40*/  IADD3 R0, R0, R7, RZ ;  /* 0x0000000700007210 */ /* 0x008fe20007ffe0ff */
[----:B------:R-:W-:Y:S02]  /*fb50*/  FMUL.FTZ R7, R74, c[0x0][0x320] ;  /* 0x0000c8004a077a20 */ /* 0x000fe40000410000 */
[----:B------:R-:W-:Y:S01]  /*fb60*/  FMUL.FTZ R8, R42, c[0x0][0x320] ;  /* 0x0000c8002a087a20 */ /* 0x000fe20000410000 */
[C---:B------:R-:W-:Y:S02]  /*fb70*/  IMNMX R5, R6.reuse, R5, PT ;  /* 0x0000000506057217 */ /* 0x040fe40003800200 */
[----:B------:R-:W-:-:S02]  /*fb80*/  IMNMX R0, R6, R0, PT ;  /* 0x0000000006007217 */ /* 0x000fc40003800200 */
[C---:B------:R-:W-:Y:S01]  /*fb90*/  ISETP.GT.AND P0, PT, R5.reuse, RZ, PT ;  /* 0x000000ff0500720c */ /* 0x040fe20003f04270 */
[----:B------:R1:W3:Y:S01]  /*fba0*/  MUFU.TANH R6, R7 ;  /* 0x0000000700067308 */ /* 0x0002e20000002400 */
[C---:B------:R-:W-:Y:S02]  /*fbb0*/  ISETP.GT.AND P1, PT, R5.reuse, 0x1, PT ;  /* 0x000000010500780c */ /* 0x040fe40003f24270 */
[C---:B------:R-:W-:Y:S02]  /*fbc0*/  ISETP.GT.AND P2, PT, R5.reuse, 0x8, PT ;  /* 0x000000080500780c */ /* 0x040fe40003f44270 */
[----:B------:R-:W-:Y:S02]  /*fbd0*/  FSEL R9, R16, -INF , P1 ;  /* 0xff80000010097808 */ /* 0x000fe40000800000 */
[----:B------:R-:W-:Y:S01]  /*fbe0*/  ISETP.GT.AND P1, PT, R5, 0x11, PT ;  /* 0x000000110500780c */ /* 0x000fe20003f24270 */
[----:B------:R4:W2:Y:S01]  /*fbf0*/  MUFU.TANH R16, R8 ;  /* 0x0000000800107308 */ /* 0x0008a20000002400 */
[----:B------:R-:W-:-:S02]  /*fc00*/  FSEL R10, R11, -INF , P2 ;  /* 0xff8000000b0a7808 */ /* 0x000fc40001000000 */
[----:B------:R-:W-:Y:S02]  /*fc10*/  ISETP.GT.AND P2, PT, R5, 0x18, PT ;  /* 0x000000180500780c */ /* 0x000fe40003f44270 */
[----:B------:R-:W-:Y:S02]  /*fc20*/  FSEL R29, R69, -INF , P1 ;  /* 0xff800000451d7808 */ /* 0x000fe40000800000 */
[----:B------:R-:W-:Y:S02]  /*fc30*/  ISETP.GT.AND P1, PT, R5, 0x21, PT ;  /* 0x000000210500780c */ /* 0x000fe40003f24270 */
[----:B-1----:R-:W-:Y:S02]  /*fc40*/  FSEL R7, R21, -INF , P0 ;  /* 0xff80000015077808 */ /* 0x002fe40000000000 */
[----:B------:R-:W-:Y:S02]  /*fc50*/  ISETP.GT.AND P0, PT, R5, 0x10, PT ;  /* 0x000000100500780c */ /* 0x000fe40003f04270 */
[----:B------:R-:W-:-:S02]  /*fc60*/  FSEL R30, R68, -INF , P2 ;  /* 0xff800000441e7808 */ /* 0x000fc40001000000 */
[----:B------:R-:W-:Y:S02]  /*fc70*/  FSEL R28, R76, -INF , P0 ;  /* 0xff8000004c1c7808 */ /* 0x000fe40000000000 */
[C---:B------:R-:W-:Y:S02]  /*fc80*/  ISETP.GT.AND P0, PT, R5.reuse, 0x20, PT ;  /* 0x000000200500780c */ /* 0x040fe40003f04270 */
[----:B------:R-:W-:Y:S02]  /*fc90*/  ISETP.GT.AND P2, PT, R5, 0x28, PT ;  /* 0x000000280500780c */ /* 0x000fe40003f44270 */
[----:B------:R-:W-:Y:S02]  /*fca0*/  FSEL R66, R66, -INF , P0 ;  /* 0xff80000042427808 */ /* 0x000fe40000000000 */
[----:B------:R-:W-:Y:S02]  /*fcb0*/  FSEL R67, R67, -INF , P1 ;  /* 0xff80000043437808 */ /* 0x000fe40000800000 */
[----:B------:R-:W-:-:S02]  /*fcc0*/  ISETP.GT.AND P0, PT, R5, 0x30, PT ;  /* 0x000000300500780c */ /* 0x000fc40003f04270 */
[C---:B------:R-:W-:Y:S02]  /*fcd0*/  ISETP.GT.AND P1, PT, R5.reuse, 0x31, PT ;  /* 0x000000310500780c */ /* 0x040fe40003f24270 */
[----:B------:R-:W-:Y:S02]  /*fce0*/  ISETP.GT.AND P3, PT, R5, 0x9, PT ;  /* 0x000000090500780c */ /* 0x000fe40003f64270 */
        /* <DEDUP_REMOVED lines=10> */
[----:B-----5:R-:W-:Y:S02]  /*fd90*/  FSEL R164, R25, -INF , P0 ;  /* 0xff80000019a47808 */ /* 0x020fe40000000000 */
        /* <DEDUP_REMOVED lines=20> */
[C---:B------:R-:W-:Y:S02]  /*fee0*/  ISETP.GT.AND P3, PT, R5.reuse, 0x49, PT ;  /* 0x000000490500780c */ /* 0x040fe40003f64270 */
[----:B------:R-:W-:Y:S02]  /*fef0*/  FSEL R241, R40, -INF , P2 ;  /* 0xff80000028f17808 */ /* 0x000fe40001000000 */
[----:B------:R-:W-:Y:S01]  /*ff00*/  ISETP.GT.AND P2, PT, R5, 0x78, PT ;  /* 0x000000780500780c */ /* 0x000fe20003f44270 */
[----:B------:R-:W-:Y:S01]  /*ff10*/  LDSM.16.MT88.4 R40, [R214+0x4100] ;  /* 0x00410000d628783b */ /* 0x000fe20000004200 */
[----:B------:R-:W-:-:S02]  /*ff20*/  FSEL R200, R36, -INF , P0 ;  /* 0xff80000024c87808 */ /* 0x000fc40000000000 */
[----:B------:R-:W-:Y:S02]  /*ff30*/  FSEL R170, R33, -INF , P1 ;  /* 0xff80000021aa7808 */ /* 0x000fe40000800000 */
[C---:B------:R-:W-:Y:S02]  /*ff40*/  ISETP.GT.AND P0, PT, R0.reuse, RZ, PT ;  /* 0x000000ff0000720c */ /* 0x040fe40003f04270 */
[----:B------:R-:W-:Y:S02]  /*ff50*/  ISETP.GT.AND P1, PT, R0, 0x1, PT ;  /* 0x000000010000780c */ /* 0x000fe40003f24270 */
[----:B------:R-:W-:Y:S02]  /*ff60*/  FSEL R167, R167, -INF , P3 ;  /* 0xff800000a7a77808 */ /* 0x000fe40001800000 */
[----:B------:R-:W-:Y:S02]  /*ff70*/  ISETP.GT.AND P3, PT, R5, 0x59, PT ;  /* 0x000000590500780c */ /* 0x000fe40003f64270 */
[----:B------:R-:W-:-:S02]  /*ff80*/  FMNMX.FTZ R69, R7, R9, !PT ;  /* 0x0000000907457209 */ /* 0x000fc40007810000 */
[----:B------:R-:W-:Y:S02]  /*ff90*/  FSEL R78, R32, -INF , P2 ;  /* 0xff800000204e7808 */ /* 0x000fe40001000000 */
[----:B------:R-:W-:Y:S02]  /*ffa0*/  ISETP.GT.AND P2, PT, R0, 0x8, PT ;  /* 0x000000080000780c */ /* 0x000fe40003f44270 */
[----:B----4-:R-:W-:Y:S02]  /*ffb0*/  FSEL R8, R13, -INF , P0 ;  /* 0xff8000000d087808 */ /* 0x010fe40000000000 */
[----:B--2---:R-:W-:Y:S02]  /*ffc0*/  FSEL R12, R12, -INF , P1 ;  /* 0xff8000000c0c7808 */ /* 0x004fe40000800000 */
[----:B------:R-:W-:Y:S02]  /*ffd0*/  FSEL R179, R49, -INF , P3 ;  /* 0xff80000031b37808 */ /* 0x000fe40001800000 */
[----:B------:R-:W-:-:S02]  /*ffe0*/  ISETP.GT.AND P3, PT, R5, 0x69, PT ;  /* 0x000000690500780c */ /* 0x000fc40003f64270 */
[----:B------:R-:W-:Y:S02]  /*fff0*/  FMNMX.FTZ R69, R10, R69, !PT ;  /* 0x000000450a457209 */ /* 0x000fe40007810000 */
[----:B------:R-:W-:Y:S02]  /*10000*/  ISETP.GT.AND P4, PT, R5, 0x79, PT ;  /* 0x000000790500780c */ /* 0x000fe40003f84270 */
        /* <DEDUP_REMOVED lines=34> */
[----:B------:R-:W-:Y:S01]  /*10230*/  FMNMX.FTZ R5, R96, R5, !PT ;  /* 0x0000000560057209 */ /* 0x000fe20007810000 */
[----:B------:R-:W-:Y:S01]  /*10240*/  LDSM.16.MT88.4 R24, [R213+0x100] ;  /* 0x00010000d518783b */ /* 0x000fe20000004200 */
        /* <DEDUP_REMOVED lines=14> */
[----:B---3--:R-:W-:Y:S02]  /*10330*/  FSEL R154, R6, -INF , P2 ;  /* 0xff800000069a7808 */ /* 0x008fe40001000000 */
        /* <DEDUP_REMOVED lines=15> */
[C---:B------:R-:W-:Y:S02]  /*10430*/  ISETP.GT.AND P2, PT, R0.reuse, 0x49, PT ;  /* 0x000000490000780c */ /* 0x040fe40003f44270 */
        /* <DEDUP_REMOVED lines=37> */
[----:B------:R-:W-:Y:S01]  /*10690*/  FMNMX.FTZ R5, R208, R5, !PT ;  /* 0x00000005d0057209 */ /* 0x000fe20007810000 */
[----:B------:R-:W-:Y:S01]  /*106a0*/  LDSM.16.MT88.4 R32, [R217+0x4100] ;  /* 0x00410000d920783b */ /* 0x000fe20000004200 */
        /* <DEDUP_REMOVED lines=8> */
[----:B------:R-:W-:Y:S02]  /*10730*/  FSEL R247, R72, -INF , P4 ;  /* 0xff80000048f77808 */ /* 0x000fe40002000000 */
[----:B------:R-:W-:Y:S02]  /*10740*/  FMNMX.FTZ R69, R78, R69, !PT ;  /* 0x000000454e457209 */ /* 0x000fe40007810000 */
[----:B------:R-:W-:Y:S02]  /*10750*/  ISETP.GT.AND P0, PT, R0, 0x79, PT ;  /* 0x000000790000780c */ /* 0x000fe40003f04270 */
[----:B------:R-:W-:Y:S02]  /*10760*/  FSEL R248, R19, -INF , P1 ;  /* 0xff80000013f87808 */ /* 0x000fe40000800000 */
[----:B------:R-:W-:Y:S01]  /*10770*/  FMNMX.FTZ R0, R249, R5, !PT ;  /* 0x00000005f9007209 */ /* 0x000fe20007810000 */
[----:B------:R-:W-:Y:S01]  /*10780*/  LDSM.16.MT88.4 R16, [R214+0x100] ;  /* 0x00010000d610783b */ /* 0x000fe20000004200 */
[----:B------:R-:W-:-:S02]  /*10790*/  FMNMX.FTZ R69, R247, R69, !PT ;  /* 0x00000045f7457209 */ /* 0x000fc40007810000 */
[----:B------:R-:W-:Y:S02]  /*107a0*/  FSEL R171, R15, -INF , P0 ;  /* 0xff8000000fab7808 */ /* 0x000fe40000000000 */
[----:B------:R-:W-:Y:S01]  /*107b0*/  FMNMX.FTZ R0, R248, R0, !PT ;  /* 0x00000000f8007209 */ /* 0x000fe20007810000 */
[----:B------:R-:W1:Y:S03]  /*107c0*/  SHFL.BFLY PT, R6, R69, 0x2, 0x1f ;  /* 0x0c401f0045067f89 */ /* 0x000e6600000e0000 */
        /* <DEDUP_REMOVED lines=14> */
[----:B------:R-:W-:Y:S01]  /*108b0*/  FFMA.FTZ R2, R28, c[0x0][0x2d0], -R5 ;  /* 0x0000b4001c027a23 */ /* 0x000fe20000010805 */
[----:B------:R-:W-:Y:S01]  /*108c0*/  FSEL R0, R0, RZ, P0 ;  /* 0x000000ff00007208 */ /* 0x000fe20000000000 */
[----:B------:R1:W-:Y:S04]  /*108d0*/  MUFU.EX2 R204, R6 ;  /* 0x0000000600cc7308 */ /* 0x0003e80000000800 */
[----:B------:R-:W-:-:S04]  /*108e0*/  FFMA.FTZ R3, R8, c[0x0][0x2d0], -R0 ;  /* 0x0000b40008037a23 */ /* 0x000fc80000010800 */
[----:B------:R2:W-:Y:S01]  /*108f0*/  MUFU.EX2 R92, R3 ;  /* 0x00000003005c7308 */ /* 0x0005e20000000800 */
[----:B-1----:R-:W-:-:S07]  /*10900*/  FFMA.FTZ R6, R9, c[0x0][0x2d0], -R5 ;  /* 0x0000b40009067a23 */ /* 0x002fce0000010805 */
[----:B------:R1:W-:Y:S01]  /*10910*/  MUFU.EX2 R168, R2 ;  /* 0x0000000200a87308 */ /* 0x0003e20000000800 */
[----:B--2---:R-:W-:-:S07]  /*10920*/  FFMA.FTZ R3, R12, c[0x0][0x2d0], -R0 ;  /* 0x0000b4000c037a23 */ /* 0x004fce0000010800 */
[----:B------:R2:W3:Y:S08]  /*10930*/  MUFU.EX2 R7, R6 ;  /* 0x0000000600077308 */ /* 0x0004f00000000800 */
[----:B------:R4:W5:Y:S01]  /*10940*/  MUFU.EX2 R178, R3 ;  /* 0x0000000300b27308 */ /* 0x0009620000000800 */
[--C-:B-1----:R-:W-:Y:S02]  /*10950*/  FFMA.FTZ R2, R29, c[0x0][0x2d0], -R5.reuse ;  /* 0x0000b4001d027a23 */ /* 0x102fe40000010805 */
[----:B--2---:R-:W-:-:S05]  /*10960*/  FFMA.FTZ R6, R10, c[0x0][0x2d0], -R5 ;  /* 0x0000b4000a067a23 */ /* 0x004fca0000010805 */
[----:B------:R1:W-:Y:S01]  /*10970*/  MUFU.EX2 R202, R2 ;  /* 0x0000000200ca7308 */ /* 0x0003e20000000800 */
[----:B---3--:R-:W-:Y:S01]  /*10980*/  F2FP.BF16.PACK_AB R8, R7, R204 ;  /* 0x000000cc0708723e */ /* 0x008fe200000010ff */
[----:B----4-:R-:W-:-:S06]  /*10990*/  FFMA.FTZ R3, R13, c[0x0][0x2d0], -R0 ;  /* 0x0000b4000d037a23 */ /* 0x010fcc0000010800 */
[----:B------:R2:W-:Y:S01]  /*109a0*/  MUFU.EX2 R23, R6 ;  /* 0x0000000600177308 */ /* 0x0005e20000000800 */
[----:B-----5:R-:W-:-:S07]  /*109b0*/  F2FP.BF16.PACK_AB R9, R178, R92 ;  /* 0x0000005cb209723e */ /* 0x020fce00000010ff */
[----:B------:R3:W-:Y:S01]  /*109c0*/  MUFU.EX2 R205, R3 ;  /* 0x0000000300cd7308 */ /* 0x0007e20000000800 */
[--C-:B-1----:R-:W-:Y:S02]  /*109d0*/  FFMA.FTZ R2, R30, c[0x0][0x2d0], -R5.reuse ;  /* 0x0000b4001e027a23 */ /* 0x102fe40000010805 */
[----:B------:R-:W-:Y:S01]  /*109e0*/  LDSM.16.MT88.4 R28, [R216+0x4100] ;  /* 0x00410000d81c783b */ /* 0x000fe20000004200 */
[----:B--2---:R-:W-:-:S04]  /*109f0*/  FFMA.FTZ R6, R11, c[0x0][0x2d0], -R5 ;  /* 0x0000b4000b067a23 */ /* 0x004fc80000010805 */
[----:B------:R1:W-:Y:S01]  /*10a00*/  MUFU.EX2 R210, R2 ;  /* 0x0000000200d27308 */ /* 0x0003e20000000800 */
[----:B---3--:R-:W-:-:S07]  /*10a10*/  FFMA.FTZ R3, R14, c[0x0][0x2d0], -R0 ;  /* 0x0000b4000e037a23 */ /* 0x008fce0000010800 */
[----:B------:R-:W2:Y:S01]  /*10a20*/  MUFU.EX2 R39, R6 ;  /* 0x0000000600277308 */ /* 0x000ea20000000800 */
[----:B------:R-:W3:Y:S07]  /*10a30*/  LDSM.16.MT88.4 R12, [R217+0x100] ;  /* 0x00010000d90c783b */ /* 0x000eee0000004200 */
[----:B------:R4:W5:Y:S01]  /*10a40*/  MUFU.EX2 R132, R3 ;  /* 0x0000000300847308 */ /* 0x0009620000000800 */
[----:B-1----:R-:W-:Y:S02]  /*10a50*/  FFMA.FTZ R2, R45, c[0x0][0x2d0], -R5 ;  /* 0x0000b4002d027a23 */ /* 0x002fe40000010805 */
[----:B--2---:R-:W-:-:S05]  /*10a60*/  IMAD.MOV.U32 R4, RZ, RZ, R39 ;  /* 0x000000ffff047224 */ /* 0x004fca00078e0027 */
[----:B------:R1:W-:Y:S01]  /*10a70*/  MUFU.EX2 R6, R2 ;  /* 0x0000000200067308 */ /* 0x0003e20000000800 */
[----:B------:R-:W-:Y:S01]  /*10a80*/  LDSM.16.MT88.4 R36, [R213+0x4100] ;  /* 0x00410000d524783b */ /* 0x000fe20000004200 */
[----:B----4-:R-:W-:-:S03]  /*10a90*/  MOV R3, R23 ;  /* 0x0000001700037202 */ /* 0x010fc60000000f00 */
[----:B------:R-:W2:Y:S01]  /*10aa0*/  LDSM.16.MT88.4 R20, [R216+0x100] ;  /* 0x00010000d814783b */ /* 0x000ea20000004200 */
[----:B-----5:R-:W-:Y:S02]  /*10ab0*/  F2FP.BF16.PACK_AB R11, R132, R205 ;  /* 0x000000cd840b723e */ /* 0x020fe400000010ff */
[----:B------:R-:W-:Y:S01]  /*10ac0*/  F2FP.BF16.PACK_AB R10, R4, R3 ;  /* 0x00000003040a723e */ /* 0x000fe200000010ff */
[----:B-1----:R-:W-:-:S06]  /*10ad0*/  FFMA.FTZ R2, R44, c[0x0][0x2d0], -R0 ;  /* 0x0000b4002c027a23 */ /* 0x002fcc0000010800 */
[C---:B------:R-:W-:Y:S01]  /*10ae0*/  HMMA.16816.F32.BF16 R80, R8.reuse, R16, RZ ;  /* 0x000000100850723c */ /* 0x040fe200000418ff */
[----:B------:R1:W-:Y:S07]  /*10af0*/  MUFU.EX2 R252, R2 ;  /* 0x0000000200fc7308 */ /* 0x0003ee0000000800 */
[C---:B---3--:R-:W-:Y:S08]  /*10b00*/  HMMA.16816.F32.BF16 R52, R8.reuse, R12, RZ ;  /* 0x0000000c0834723c */ /* 0x048ff000000418ff */
[----:B------:R-:W-:Y:S01]  /*10b10*/  HMMA.16816.F32.BF16 R56, R8, R14, RZ ;  /* 0x0000000e0838723c */ /* 0x000fe200000418ff */
[----:B------:R-:W3:Y:S01]  /*10b20*/  LDSM.16.MT88.4 R12, [R214+0x900] ;  /* 0x00090000d60c783b */ /* 0x000ee20000004200 */
[----:B-1----:R-:W-:-:S04]  /*10b30*/  FFMA.FTZ R2, R60, c[0x0][0x2d0], -R0 ;  /* 0x0000b4003c027a23 */ /* 0x002fc80000010800 */
[----:B------:R1:W4:Y:S02]  /*10b40*/  MUFU.EX2 R250, R2 ;  /* 0x0000000200fa7308 */ /* 0x0003240000000800 */
[C---:B------:R-:W-:Y:S01]  /*10b50*/  HMMA.16816.F32.BF16 R72, R8.reuse, R18, RZ ;  /* 0x000000120848723c */ /* 0x040fe200000418ff */
[----:B------:R-:W5:Y:S07]  /*10b60*/  LDSM.16.MT88.4 R16, [R213+0x900] ;  /* 0x00090000d510783b */ /* 0x000f6e0000004200 */
[----:B------:R-:W-:Y:S01]  /*10b70*/  HMMA.16816.F32.BF16 R88, R8, R24, RZ ;  /* 0x000000180858723c */ /* 0x000fe200000418ff */
[----:B-1----:R-:W-:-:S07]  /*10b80*/  FFMA.FTZ R2, R65, c[0x0][0x2d0], -R0 ;  /* 0x0000b40041027a23 */ /* 0x002fce0000010800 */
[----:B------:R-:W-:Y:S01]  /*10b90*/  HMMA.16816.F32.BF16 R84, R8, R26, RZ ;  /* 0x0000001a0854723c */ /* 0x000fe200000418ff */
[----:B------:R-:W1:Y:S01]  /*10ba0*/  LDSM.16.MT88.4 R24, [R217+0x900] ;  /* 0x00090000d918783b */ /* 0x000e620000004200 */
[----:B------:R3:W-:Y:S01]  /*10bb0*/  MUFU.EX2 R251, R2 ;  /* 0x0000000200fb7308 */ /* 0x0007e20000000800 */
[----:B------:R-:W-:-:S05]  /*10bc0*/  IMAD.MOV.U32 R65, RZ, RZ, R78 ;  /* 0x000000ffff417224 */ /* 0x000fca00078e004e */
[C---:B--2---:R-:W-:Y:S08]  /*10bd0*/  HMMA.16816.F32.BF16 R48, R8.reuse, R20, RZ ;  /* 0x000000140830723c */ /* 0x044ff000000418ff */
[----:B------:R-:W-:Y:S01]  /*10be0*/  HMMA.16816.F32.BF16 R44, R8, R22, RZ ;  /* 0x00000016082c723c */ /* 0x000fe200000418ff */
[----:B------:R-:W2:Y:S01]  /*10bf0*/  LDSM.16.MT88.4 R20, [R216+0x900] ;  /* 0x00090000d814783b */ /* 0x000ea20000004200 */
[----:B---3--:R-:W-:-:S02]  /*10c00*/  FFMA.FTZ R2, R64, c[0x0][0x2d0], -R0 ;  /* 0x0000b40040027a23 */ /* 0x008fc40000010800 */
[----:B------:R-:W-:-:S04]  /*10c10*/  IMAD.MOV.U32 R64, RZ, RZ, R92 ;  /* 0x000000ffff407224 */ /* 0x000fc800078e005c */
[----:B------:R-:W3:Y:S01]  /*10c20*/  MUFU.EX2 R2, R2 ;  /* 0x0000000200027308 */ /* 0x000ee20000000800 */
[C---:B------:R-:W-:Y:S08]  /*10c30*/  HMMA.16816.F32.BF16 R60, R8.reuse, R36, RZ ;  /* 0x00000024083c723c */ /* 0x040ff000000418ff */
[C---:B------:R-:W-:Y:S01]  /*10c40*/  HMMA.16816.F32.BF16 R76, R8.reuse, R38, RZ ;  /* 0x00000026084c723c */ /* 0x040fe200000418ff */
[----:B------:R-:W1:Y:S07]  /*10c50*/  LDSM.16.MT88.4 R36, [R214+0x4900] ;  /* 0x00490000d624783b */ /* 0x000e6e0000004200 */
[C---:B------:R-:W-:Y:S08]  /*10c60*/  HMMA.16816.F32.BF16 R104, R8.reuse, R40, RZ ;  /* 0x000000280868723c */ /* 0x040ff000000418ff */
[C---:B------:R-:W-:Y:S08]  /*10c70*/  HMMA.16816.F32.BF16 R100, R8.reuse, R42, RZ ;  /* 0x0000002a0864723c */ /* 0x040ff000000418ff */
[C---:B------:R-:W-:Y:S08]  /*10c80*/  HMMA.16816.F32.BF16 R112, R8.reuse, R32, RZ ;  /* 0x000000200870723c */ /* 0x040ff000000418ff */
[C---:B------:R-:W-:Y:S01]  /*10c90*/  HMMA.16816.F32.BF16 R120, R8.reuse, R34, RZ ;  /* 0x000000220878723c */ /* 0x040fe200000418ff */
[----:B------:R-:W-:Y:S07]  /*10ca0*/  LDSM.16.MT88.4 R32, [R213+0x1100] ;  /* 0x00110000d520783b */ /* 0x000fee0000004200 */
[C---:B------:R-:W-:Y:S08]  /*10cb0*/  HMMA.16816.F32.BF16 R128, R8.reuse, R28, RZ ;  /* 0x0000001c0880723c */ /* 0x040ff000000418ff */
[----:B------:R-:W-:Y:S01]  /*10cc0*/  HMMA.16816.F32.BF16 R116, R8, R30, RZ ;  /* 0x0000001e0874723c */ /* 0x000fe200000418ff */
[----:B------:R-:W1:Y:S06]  /*10cd0*/  LDSM.16.MT88.4 R28, [R213+0x4900] ;  /* 0x00490000d51c783b */ /* 0x000e6c0000004200 */
[----:B------:R-:W-:-:S02]  /*10ce0*/  F2FP.BF16.PACK_AB R8, R202, R168 ;  /* 0x000000a8ca08723e */ /* 0x000fc400000010ff */
[----:B----4-:R-:W-:Y:S02]  /*10cf0*/  F2FP.BF16.PACK_AB R9, R250, R252 ;  /* 0x000000fcfa09723e */ /* 0x010fe400000010ff */
[----:B------:R-:W-:Y:S02]  /*10d00*/  F2FP.BF16.PACK_AB R10, R6, R210 ;  /* 0x000000d2060a723e */ /* 0x000fe400000010ff */
[----:B---3--:R-:W-:-:S07]  /*10d10*/  F2FP.BF16.PACK_AB R11, R2, R251 ;  /* 0x000000fb020b723e */ /* 0x008fce00000010ff */
[C---:B------:R-:W-:Y:S07]  /*10d20*/  HMMA.16816.F32.BF16 R124, R8.reuse, R12, R80 ;  /* 0x0000000c087c723c */ /* 0x040fee0000041850 */
[----:B------:R-:W-:Y:S01]  /*10d30*/  IMAD.MOV.U32 R82, RZ, RZ, R2 ;  /* 0x000000ffff527224 */ /* 0x000fe200078e0002 */
[----:B-----5:R-:W-:Y:S01]  /*10d40*/  HMMA.16816.F32.BF16 R136, R8, R16, R88 ;  /* 0x000000100888723c */ /* 0x020fe20000041858 */
[----:B------:R-:W-:Y:S01]  /*10d50*/  FFMA.FTZ R2, R66, c[0x0][0x2d0], -R5 ;  /* 0x0000b40042027a23 */ /* 0x000fe20000010805 */
[----:B------:R-:W-:-:S03]  /*10d60*/  MOV R83, R236 ;  /* 0x000000ec00537202 */ /* 0x000fc60000000f00 */
[----:B------:R3:W-:Y:S03]  /*10d70*/  MUFU.EX2 R245, R2 ;  /* 0x0000000200f57308 */ /* 0x0007e60000000800 */
[C---:B------:R-:W-:Y:S01]  /*10d80*/  HMMA.16816.F32.BF16 R88, R8.reuse, R18, R84 ;  /* 0x000000120858723c */ /* 0x040fe20000041854 */
[----:B------:R-:W4:Y:S07]  /*10d90*/  LDSM.16.MT88.4 R16, [R217+0x4900] ;  /* 0x00490000d910783b */ /* 0x000f2e0000004200 */
[----:B------:R-:W-:Y:S01]  /*10da0*/  HMMA.16816.F32.BF16 R108, R8, R14, R72 ;  /* 0x0000000e086c723c */ /* 0x000fe20000041848 */
[----:B------:R-:W5:Y:S01]  /*10db0*/  LDSM.16.MT88.4 R12, [R216+0x4900] ;  /* 0x00490000d80c783b */ /* 0x000f620000004200 */
[----:B---3--:R-:W-:-:S06]  /*10dc0*/  FFMA.FTZ R2, R67, c[0x0][0x2d0], -R5 ;  /* 0x0000b40043027a23 */ /* 0x008fcc0000010805 */
[C---:B-1----:R-:W-:Y:S01]  /*10dd0*/  HMMA.16816.F32.BF16 R40, R8.reuse, R24, R52 ;  /* 0x000000180828723c */ /* 0x042fe20000041834 */
[----:B------:R1:W3:Y:S07]  /*10de0*/  MUFU.EX2 R244, R2 ;  /* 0x0000000200f47308 */ /* 0x0002ee0000000800 */
[C---:B------:R-:W-:Y:S01]  /*10df0*/  HMMA.16816.F32.BF16 R92, R8.reuse, R26, R56 ;  /* 0x0000001a085c723c */ /* 0x040fe20000041838 */
[----:B------:R-:W3:Y:S07]  /*10e00*/  LDSM.16.MT88.4 R24, [R217+0x1100] ;  /* 0x00110000d918783b */ /* 0x000eee0000004200 */
[----:B--2---:R-:W-:Y:S01]  /*10e10*/  HMMA.16816.F32.BF16 R84, R8, R20, R48 ;  /* 0x000000140854723c */ /* 0x004fe20000041830 */
[----:B-1----:R-:W-:-:S02]  /*10e20*/  FFMA.FTZ R2, R71, c[0x0][0x2d0], -R5 ;  /* 0x0000b40047027a23 */ /* 0x002fc40000010805 */
[----:B------:R-:W-:Y:S02]  /*10e30*/  IMAD.MOV.U32 R71, RZ, RZ, R132 ;  /* 0x000000ffff477224 */ /* 0x000fe400078e0084 */
[----:B------:R1:W-:Y:S03]  /*10e40*/  MUFU.EX2 R240, R2 ;  /* 0x0000000200f07308 */ /* 0x0003e60000000800 */
[C---:B------:R-:W-:Y:S01]  /*10e50*/  HMMA.16816.F32.BF16 R44, R8.reuse, R22, R44 ;  /* 0x00000016082c723c */ /* 0x040fe2000004182c */
[----:B------:R-:W2:Y:S07]  /*10e60*/  LDSM.16.MT88.4 R20, [R216+0x1100] ;  /* 0x00110000d814783b */ /* 0x000eae0000004200 */
[----:B------:R-:W-:Y:S01]  /*10e70*/  HMMA.16816.F32.BF16 R72, R8, R38, R100 ;  /* 0x000000260848723c */ /* 0x000fe20000041864 */
[----:B-1----:R-:W-:-:S06]  /*10e80*/  FFMA.FTZ R2, R99, c[0x0][0x2d0], -R5 ;  /* 0x0000b40063027a23 */ /* 0x002fcc0000010805 */
[----:B------:R-:W-:Y:S01]  /*10e90*/  IMAD.MOV.U32 R38, RZ, RZ, R210 ;  /* 0x000000ffff267224 */ /* 0x000fe200078e00d2 */
[----:B------:R-:W-:Y:S01]  /*10ea0*/  HMMA.16816.F32.BF16 R56, R8, R28, R60 ;  /* 0x0000001c0838723c */ /* 0x000fe2000004183c */
[----:B------:R1:W-:Y:S01]  /*10eb0*/  MUFU.EX2 R242, R2 ;  /* 0x0000000200f27308 */ /* 0x0003e20000000800 */
[----:B------:R-:W-:Y:S02]  /*10ec0*/  IMAD.MOV.U32 R103, RZ, RZ, R64 ;  /* 0x000000ffff677224 */ /* 0x000fe400078e0040 */
[----:B------:R-:W-:-:S04]  /*10ed0*/  IMAD.MOV.U32 R39, RZ, RZ, R65 ;  /* 0x000000ffff277224 */ /* 0x000fc800078e0041 */
[C---:B------:R-:W-:Y:S01]  /*10ee0*/  HMMA.16816.F32.BF16 R52, R8.reuse, R30, R76 ;  /* 0x0000001e0834723c */ /* 0x040fe2000004184c */
[----:B------:R-:W2:Y:S07]  /*10ef0*/  LDSM.16.MT88.4 R28, [R214+0x1100] ;  /* 0x00110000d61c783b */ /* 0x000eae0000004200 */
[C---:B------:R-:W-:Y:S01]  /*10f00*/  HMMA.16816.F32.BF16 R132, R8.reuse, R36, R104 ;  /* 0x000000240884723c */ /* 0x040fe20000041868 */
[----:B-1----:R-:W-:Y:S02]  /*10f10*/  FFMA.FTZ R2, R70, c[0x0][0x2d0], -R0 ;  /* 0x0000b40046027a23 */ /* 0x002fe40000010800 */
[----:B------:R-:W-:Y:S01]  /*10f20*/  IMAD.MOV.U32 R70, RZ, RZ, R170 ;  /* 0x000000ffff467224 */ /* 0x000fe200078e00aa */
[----:B------:R-:W-:Y:S01]  /*10f30*/  MOV R170, R211 ;  /* 0x000000d300aa7202 */ /* 0x000fe20000000f00 */
[----:B------:R1:W-:Y:S02]  /*10f40*/  MUFU.EX2 R237, R2 ;  /* 0x0000000200ed7308 */ /* 0x0003e40000000800 */
[----:B------:R-:W-:Y:S01]  /*10f50*/  IMAD.MOV.U32 R37, RZ, RZ, R82 ;  /* 0x000000ffff257224 */ /* 0x000fe200078e0052 */
[----:B----4-:R-:W-:Y:S01]  /*10f60*/  HMMA.16816.F32.BF16 R64, R8, R18, R120 ;  /* 0x000000120840723c */ /* 0x010fe20000041878 */
[----:B------:R-:W-:-:S06]  /*10f70*/  IMAD.MOV.U32 R36, RZ, RZ, R83 ;  /* 0x000000ffff247224 */ /* 0x000fcc00078e0053 */
[----:B------:R-:W-:Y:S01]  /*10f80*/  IMAD.MOV.U32 R123, RZ, RZ, R204 ;  /* 0x000000ffff7b7224 */ /* 0x000fe200078e00cc */
[----:B------:R-:W-:Y:S01]  /*10f90*/  HMMA.16816.F32.BF16 R80, R8, R16, R112 ;  /* 0x000000100850723c */ /* 0x000fe20000041870 */
[----:B------:R-:W-:Y:S01]  /*10fa0*/  IMAD.MOV.U32 R122, RZ, RZ, R203 ;  /* 0x000000ffff7a7224 */ /* 0x000fe200078e00cb */
[----:B------:R-:W-:Y:S01]  /*10fb0*/  LDSM.16.MT88.4 R16, [R216+0x5100] ;  /* 0x00510000d810783b */ /* 0x000fe20000004200 */
[----:B-1----:R-:W-:-:S05]  /*10fc0*/  FFMA.FTZ R2, R96, c[0x0][0x2d0], -R0 ;  /* 0x0000b40060027a23 */ /* 0x002fca0000010800 */
[C---:B-----5:R-:W-:Y:S01]  /*10fd0*/  HMMA.16816.F32.BF16 R60, R8.reuse, R12, R128 ;  /* 0x0000000c083c723c */ /* 0x060fe20000041880 */
[----:B------:R1:W4:Y:S07]  /*10fe0*/  MUFU.EX2 R236, R2 ;  /* 0x0000000200ec7308 */ /* 0x00032e0000000800 */
[----:B------:R-:W-:Y:S01]  /*10ff0*/  HMMA.16816.F32.BF16 R48, R8, R14, R116 ;  /* 0x0000000e0830723c */ /* 0x000fe20000041874 */
[----:B------:R-:W5:Y:S06]  /*11000*/  LDSM.16.MT88.4 R12, [R213+0x5100] ;  /* 0x00510000d50c783b */ /* 0x000f6c0000004200 */
[----:B---3--:R-:W-:Y:S01]  /*11010*/  F2FP.BF16.PACK_AB R8, R244, R245 ;  /* 0x000000f5f408723e */ /* 0x008fe200000010ff */
[----:B-1----:R-:W-:Y:S01]  /*11020*/  FFMA.FTZ R2, R98, c[0x0][0x2d0], -R0 ;  /* 0x0000b40062027a23 */ /* 0x002fe20000010800 */
[----:B----4-:R-:W-:-:S02]  /*11030*/  F2FP.BF16.PACK_AB R9, R236, R237 ;  /* 0x000000edec09723e */ /* 0x010fc400000010ff */
[----:B------:R-:W-:Y:S01]  /*11040*/  F2FP.BF16.PACK_AB R10, R242, R240 ;  /* 0x000000f0f20a723e */ /* 0x000fe200000010ff */
[----:B------:R1:W-:Y:S02]  /*11050*/  MUFU.EX2 R211, R2 ;  /* 0x0000000200d37308 */ /* 0x0003e40000000800 */
[----:B-1----:R-:W-:-:S06]  /*11060*/  FFMA.FTZ R2, R97, c[0x0][0x2d0], -R0 ;  /* 0x0000b40061027a23 */ /* 0x002fcc0000010800 */
[----:B------:R1:W3:Y:S02]  /*11070*/  MUFU.EX2 R210, R2 ;  /* 0x0000000200d27308 */ /* 0x0002e40000000800 */
[----:B-1----:R-:W-:Y:S01]  /*11080*/  FFMA.FTZ R2, R150, c[0x0][0x2d0], -R5 ;  /* 0x0000b40096027a23 */ /* 0x002fe20000010805 */
[----:B---3--:R-:W-:Y:S01]  /*11090*/  F2FP.BF16.PACK_AB R11, R210, R211 ;  /* 0x000000d3d20b723e */ /* 0x008fe200000010ff */
[----:B------:R-:W-:-:S04]  /*110a0*/  IMAD.MOV.U32 R150, RZ, RZ, R205 ;  /* 0x000000ffff967224 */ /* 0x000fc800078e00cd */
[----:B------:R1:W-:Y:S02]  /*110b0*/  MUFU.EX2 R205, R2 ;  /* 0x0000000200cd7308 */ /* 0x0003e40000000800 */
[C---:B------:R-:W-:Y:S08]  /*110c0*/  HMMA.16816.F32.BF16 R104, R8.reuse, R26, R92 ;  /* 0x0000001a0868723c */ /* 0x040ff0000004185c */
[----:B--2---:R-:W-:Y:S01]  /*110d0*/  HMMA.16816.F32.BF16 R92, R8, R20, R84 ;  /* 0x00000014085c723c */ /* 0x004fe20000041854 */
[----:B-1----:R-:W-:Y:S01]  /*110e0*/  FFMA.FTZ R2, R151, c[0x0][0x2d0], -R5 ;  /* 0x0000b40097027a23 */ /* 0x002fe20000010805 */
[----:B------:R-:W-:-:S03]  /*110f0*/  MOV R151, R103 ;  /* 0x0000006700977202 */ /* 0x000fc60000000f00 */
[----:B------:R1:W2:Y:S03]  /*11100*/  MUFU.EX2 R204, R2 ;  /* 0x0000000200cc7308 */ /* 0x0002a60000000800 */
[C---:B------:R-:W-:Y:S01]  /*11110*/  HMMA.16816.F32.BF16 R84, R8.reuse, R22, R44 ;  /* 0x000000160854723c */ /* 0x040fe2000004182c */
[----:B------:R-:W3:Y:S06]  /*11120*/  LDSM.16.MT88.4 R20, [R217+0x5100] ;  /* 0x00510000d914783b */ /* 0x000eec0000004200 */
[----:B------:R-:W-:Y:S01]  /*11130*/  IMAD.MOV.U32 R47, RZ, RZ, R36 ;  /* 0x000000ffff2f7224 */ /* 0x000fe200078e0024 */
[----:B------:R-:W-:Y:S01]  /*11140*/  HMMA.16816.F32.BF16 R96, R8, R24, R40 ;  /* 0x000000180860723c */ /* 0x000fe20000041828 */
[----:B------:R-:W4:Y:S04]  /*11150*/  LDSM.16.MT88.4 R40, [R214+0x5100] ;  /* 0x00510000d628783b */ /* 0x000f280000004200 */
[----:B------:R-:W-:Y:S01]  /*11160*/  LDSM.16.MT88.4 R24, [R216+0x1900] ;  /* 0x00190000d818783b */ /* 0x000fe20000004200 */
[----:B-1----:R-:W-:-:S02]  /*11170*/  FFMA.FTZ R2, R153, c[0x0][0x2d0], -R5 ;  /* 0x0000b40099027a23 */ /* 0x002fc40000010805 */
[C---:B------:R-:W-:Y:S01]  /*11180*/  HMMA.16816.F32.BF16 R76, R8.reuse, R32, R136 ;  /* 0x00000020084c723c */ /* 0x040fe20000041888 */
[----:B------:R-:W-:Y:S01]  /*11190*/  IMAD.MOV.U32 R153, RZ, RZ, R202 ;  /* 0x000000ffff997224 */ /* 0x000fe200078e00ca */
[----:B------:R1:W-:Y:S05]  /*111a0*/  MUFU.EX2 R203, R2 ;  /* 0x0000000200cb7308 */ /* 0x0003ea0000000800 */
[----:B------:R-:W-:Y:S01]  /*111b0*/  IMAD.MOV.U32 R139, RZ, RZ, R39 ;  /* 0x000000ffff8b7224 */ /* 0x000fe200078e0027 */
[----:B------:R-:W-:Y:S01]  /*111c0*/  HMMA.16816.F32.BF16 R88, R8, R34, R88 ;  /* 0x000000220858723c */ /* 0x000fe20000041858 */
[----:B------:R-:W-:Y:S01]  /*111d0*/  IMAD.MOV.U32 R136, RZ, RZ, R37 ;  /* 0x000000ffff887224 */ /* 0x000fe200078e0025 */
[----:B------:R-:W-:Y:S01]  /*111e0*/  LDSM.16.MT88.4 R32, [R214+0x1900] ;  /* 0x00190000d620783b */ /* 0x000fe20000004200 */
[----:B------:R-:W-:Y:S01]  /*111f0*/  IMAD.MOV.U32 R137, RZ, RZ, R71 ;  /* 0x000000ffff897224 */ /* 0x000fe200078e0047 */
[----:B------:R-:W-:Y:S01]  /*11200*/  MOV R138, R4 ;  /* 0x00000004008a7202 */ /* 0x000fe20000000f00 */
[----:B------:R-:W-:-:S03]  /*11210*/  IMAD.MOV.U32 R71, RZ, RZ, R200 ;  /* 0x000000ffff477224 */ /* 0x000fc600078e00c8 */
[C---:B------:R-:W-:Y:S01]  /*11220*/  HMMA.16816.F32.BF16 R116, R8.reuse, R28, R124 ;  /* 0x0000001c0874723c */ /* 0x040fe2000004187c */
[----:B-1----:R-:W-:Y:S02]  /*11230*/  FFMA.FTZ R2, R155, c[0x0][0x2d0], -R5 ;  /* 0x0000b4009b027a23 */ /* 0x002fe40000010805 */
[----:B------:R-:W-:Y:S02]  /*11240*/  IMAD.MOV.U32 R155, RZ, RZ, R123 ;  /* 0x000000ffff9b7224 */ /* 0x000fe400078e007b */
[----:B------:R1:W-:Y:S03]  /*11250*/  MUFU.EX2 R202, R2 ;  /* 0x0000000200ca7308 */ /* 0x0003e60000000800 */
[C---:B------:R-:W-:Y:S01]  /*11260*/  HMMA.16816.F32.BF16 R108, R8.reuse, R30, R108 ;  /* 0x0000001e086c723c */ /* 0x040fe2000004186c */
[----:B------:R-:W-:Y:S07]  /*11270*/  LDSM.16.MT88.4 R28, [R217+0x1900] ;  /* 0x00190000d91c783b */ /* 0x000fee0000004200 */
[----:B-----5:R-:W-:Y:S01]  /*11280*/  HMMA.16816.F32.BF16 R112, R8, R12, R56 ;  /* 0x0000000c0870723c */ /* 0x020fe20000041838 */
[----:B-1----:R-:W-:-:S07]  /*11290*/  FFMA.FTZ R2, R148, c[0x0][0x2d0], -R0 ;  /* 0x0000b40094027a23 */ /* 0x002fce0000010800 */
[C---:B---3--:R-:W-:Y:S01]  /*112a0*/  HMMA.16816.F32.BF16 R128, R8.reuse, R20, R80 ;  /* 0x000000140880723c */ /* 0x048fe20000041850 */
[----:B------:R-:W-:Y:S02]  /*112b0*/  IMAD.MOV.U32 R148, RZ, RZ, R201 ;  /* 0x000000ffff947224 */ /* 0x000fe400078e00c9 */
[----:B------:R1:W-:Y:S05]  /*112c0*/  MUFU.EX2 R201, R2 ;  /* 0x0000000200c97308 */ /* 0x0003ea0000000800 */
[C---:B------:R-:W-:Y:S01]  /*112d0*/  HMMA.16816.F32.BF16 R100, R8.reuse, R14, R52 ;  /* 0x0000000e0864723c */ /* 0x040fe20000041834 */
[----:B------:R-:W-:Y:S07]  /*112e0*/  LDSM.16.MT88.4 R12, [R213+0x5900] ;  /* 0x00590000d50c783b */ /* 0x000fee0000004200 */
[----:B----4-:R-:W-:Y:S01]  /*112f0*/  HMMA.16816.F32.BF16 R132, R8, R40, R132 ;  /* 0x000000280884723c */ /* 0x010fe20000041884 */
[----:B-1----:R-:W-:Y:S01]  /*11300*/  FFMA.FTZ R2, R149, c[0x0][0x2d0], -R0 ;  /* 0x0000b40095027a23 */ /* 0x002fe20000010800 */
[----:B------:R-:W-:-:S02]  /*11310*/  MOV R149, R38 ;  /* 0x0000002600957202 */ /* 0x000fc40000000f00 */
[----:B------:R-:W1:Y:S01]  /*11320*/  LDSM.16.MT88.4 R36, [R213+0x1900] ;  /* 0x00190000d524783b */ /* 0x000e620000004200 */
[----:B------:R3:W4:Y:S03]  /*11330*/  MUFU.EX2 R200, R2 ;  /* 0x0000000200c87308 */ /* 0x0007260000000800 */
[C---:B------:R-:W-:Y:S08]  /*11340*/  HMMA.16816.F32.BF16 R124, R8.reuse, R42, R72 ;  /* 0x0000002a087c723c */ /* 0x040ff00000041848 */
[----:B------:R-:W-:Y:S01]  /*11350*/  HMMA.16816.F32.BF16 R80, R8, R16, R60 ;  /* 0x000000100850723c */ /* 0x000fe2000004183c */
[----:B---3--:R-:W-:-:S07]  /*11360*/  FFMA.FTZ R2, R154, c[0x0][0x2d0], -R0 ;  /* 0x0000b4009a027a23 */ /* 0x008fce0000010800 */
[----:B------:R-:W-:Y:S01]  /*11370*/  HMMA.16816.F32.BF16 R56, R8, R18, R48 ;  /* 0x000000120838723c */ /* 0x000fe20000041830 */
[----:B------:R-:W-:Y:S01]  /*11380*/  IMAD.MOV.U32 R154, RZ, RZ, R178 ;  /* 0x000000ffff9a7224 */ /* 0x000fe200078e00b2 */
[----:B------:R-:W-:Y:S01]  /*11390*/  LDSM.16.MT88.4 R16, [R213+0x2100] ;  /* 0x00210000d510783b */ /* 0x000fe20000004200 */
[----:B------:R3:W-:Y:S02]  /*113a0*/  MUFU.EX2 R4, R2 ;  /* 0x0000000200047308 */ /* 0x0007e40000000800 */
[----:B---3--:R-:W-:Y:S02]  /*113b0*/  FFMA.FTZ R2, R152, c[0x0][0x2d0], -R0 ;  /* 0x0000b40098027a23 */ /* 0x008fe40000010800 */
[----:B------:R-:W-:-:S04]  /*113c0*/  IMAD.MOV.U32 R152, RZ, RZ, R122 ;  /* 0x000000ffff987224 */ /* 0x000fc800078e007a */
[----:B------:R-:W3:Y:S01]  /*113d0*/  MUFU.EX2 R178, R2 ;  /* 0x0000000200b27308 */ /* 0x000ee20000000800 */
[----:B------:R-:W-:Y:S01]  /*113e0*/  HMMA.16816.F32.BF16 R120, R8, R22, R64 ;  /* 0x000000160878723c */ /* 0x000fe20000041840 */
[----:B------:R-:W-:Y:S06]  /*113f0*/  LDSM.16.MT88.4 R20, [R216+0x5900] ;  /* 0x00590000d814783b */ /* 0x000fec0000004200 */
[----:B--2---:R-:W-:Y:S02]  /*11400*/  F2FP.BF16.PACK_AB R8, R204, R205 ;  /* 0x000000cdcc08723e */ /* 0x004fe400000010ff */
[----:B----4-:R-:W-:-:S02]  /*11410*/  F2FP.BF16.PACK_AB R9, R200, R201 ;  /* 0x000000c9c809723e */ /* 0x010fc400000010ff */
[----:B------:R-:W-:Y:S02]  /*11420*/  F2FP.BF16.PACK_AB R10, R202, R203 ;  /* 0x000000cbca0a723e */ /* 0x000fe400000010ff */
[----:B---3--:R-:W-:Y:S01]  /*11430*/  F2FP.BF16.PACK_AB R11, R178, R4 ;  /* 0x00000004b20b723e */ /* 0x008fe200000010ff */
[----:B------:R-:W-:-:S06]  /*11440*/  FFMA.FTZ R2, R164, c[0x0][0x2d0], -R5 ;  /* 0x0000b400a4027a23 */ /* 0x000fcc0000010805 */
[C---:B-1----:R-:W-:Y:S08]  /*11450*/  HMMA.16816.F32.BF16 R72, R8.reuse, R36, R76 ;  /* 0x000000240848723c */ /* 0x042ff0000004184c */
[C---:B------:R-:W-:Y:S08]  /*11460*/  HMMA.16816.F32.BF16 R64, R8.reuse, R38, R88 ;  /* 0x000000260840723c */ /* 0x040ff00000041858 */
[C---:B------:R-:W-:Y:S07]  /*11470*/  HMMA.16816.F32.BF16 R60, R8.reuse, R32, R116 ;  /* 0x00000020083c723c */ /* 0x040fee0000041874 */
[----:B------:R-:W-:Y:S01]  /*11480*/  IMAD.MOV.U32 R117, RZ, RZ, R137 ;  /* 0x000000ffff757224 */ /* 0x000fe200078e0089 */
[C---:B------:R-:W-:Y:S01]  /*11490*/  HMMA.16816.F32.BF16 R52, R8.reuse, R34, R108 ;  /* 0x000000220834723c */ /* 0x040fe2000004186c */
[----:B------:R-:W1:Y:S01]  /*114a0*/  LDSM.16.MT88.4 R32, [R214+0x5900] ;  /* 0x00590000d620783b */ /* 0x000e620000004200 */
[----:B------:R-:W-:Y:S01]  /*114b0*/  MOV R137, R171 ;  /* 0x000000ab00897202 */ /* 0x000fe20000000f00 */
[----:B------:R-:W-:Y:S01]  /*114c0*/  IMAD.MOV.U32 R118, RZ, RZ, R136 ;  /* 0x000000ffff767224 */ /* 0x000fe200078e0088 */
[----:B------:R2:W-:Y:S01]  /*114d0*/  MUFU.EX2 R171, R2 ;  /* 0x0000000200ab7308 */ /* 0x0005e20000000800 */
[----:B------:R-:W-:Y:S01]  /*114e0*/  IMAD.MOV.U32 R136, RZ, RZ, R170 ;  /* 0x000000ffff887224 */ /* 0x000fe200078e00aa */
[----:B------:R-:W-:Y:S01]  /*114f0*/  MOV R119, R47 ;  /* 0x0000002f00777202 */ /* 0x000fe20000000f00 */
[----:B------:R-:W-:Y:S01]  /*11500*/  IMAD.MOV.U32 R116, RZ, RZ, R138 ;  /* 0x000000ffff747224 */ /* 0x000fe200078e008a */
[----:B------:R-:W-:Y:S01]  /*11510*/  HMMA.16816.F32.BF16 R40, R8, R24, R92 ;  /* 0x000000180828723c */ /* 0x000fe2000004185c */
[----:B------:R-:W-:-:S07]  /*11520*/  IMAD.MOV.U32 R138, RZ, RZ, R168 ;  /* 0x000000ffff8a7224 */ /* 0x000fce00078e00a8 */
[----:B------:R-:W-:Y:S01]  /*11530*/  HMMA.16816.F32.BF16 R36, R8, R26, R84 ;  /* 0x0000001a0824723c */ /* 0x000fe20000041854 */
[----:B------:R-:W3:Y:S01]  /*11540*/  LDSM.16.MT88.4 R24, [R217+0x5900] ;  /* 0x00590000d918783b */ /* 0x000ee20000004200 */
[----:B--2---:R-:W-:-:S04]  /*11550*/  FFMA.FTZ R2, R165, c[0x0][0x2d0], -R5 ;  /* 0x0000b400a5027a23 */ /* 0x004fc80000010805 */
[----:B------:R2:W4:Y:S02]  /*11560*/  MUFU.EX2 R170, R2 ;  /* 0x0000000200aa7308 */ /* 0x0005240000000800 */
[C---:B------:R-:W-:Y:S08]  /*11570*/  HMMA.16816.F32.BF16 R76, R8.reuse, R12, R112 ;  /* 0x0000000c084c723c */ /* 0x040ff00000041870 */
[----:B------:R-:W-:Y:S01]  /*11580*/  HMMA.16816.F32.BF16 R84, R8, R14, R100 ;  /* 0x0000000e0854723c */ /* 0x000fe20000041864 */
[----:B------:R-:W5:Y:S01]  /*11590*/  LDSM.16.MT88.4 R12, [R214+0x2100] ;  /* 0x00210000d60c783b */ /* 0x000f620000004200 */
[----:B--2---:R-:W-:-:S06]  /*115a0*/  FFMA.FTZ R2, R166, c[0x0][0x2d0], -R5 ;  /* 0x0000b400a6027a23 */ /* 0x004fcc0000010805 */
[C---:B------:R-:W-:Y:S01]  /*115b0*/  HMMA.16816.F32.BF16 R44, R8.reuse, R28, R96 ;  /* 0x0000001c082c723c */ /* 0x040fe20000041860 */
[----:B------:R2:W-:Y:S07]  /*115c0*/  MUFU.EX2 R168, R2 ;  /* 0x0000000200a87308 */ /* 0x0005ee0000000800 */
[C---:B------:R-:W-:Y:S01]  /*115d0*/  HMMA.16816.F32.BF16 R48, R8.reuse, R30, R104 ;  /* 0x0000001e0830723c */ /* 0x040fe20000041868 */
[----:B------:R-:W4:Y:S07]  /*115e0*/  LDSM.16.MT88.4 R28, [R217+0x2100] ;  /* 0x00210000d91c783b */ /* 0x000f2e0000004200 */
[----:B-1----:R-:W-:Y:S01]  /*115f0*/  HMMA.16816.F32.BF16 R92, R8, R32, R132 ;  /* 0x00000020085c723c */ /* 0x002fe20000041884 */
[----:B--2---:R-:W-:-:S02]  /*11600*/  FFMA.FTZ R2, R167, c[0x0][0x2d0], -R5 ;  /* 0x0000b400a7027a23 */ /* 0x004fc40000010805 */
[----:B------:R-:W-:Y:S02]  /*11610*/  IMAD.MOV.U32 R167, RZ, RZ, R154 ;  /* 0x000000ffffa77224 */ /* 0x000fe400078e009a */
[----:B------:R1:W2:Y:S03]  /*11620*/  MUFU.EX2 R166, R2 ;  /* 0x0000000200a67308 */ /* 0x0002a60000000800 */
[----:B------:R-:W-:Y:S01]  /*11630*/  HMMA.16816.F32.BF16 R108, R8, R34, R124 ;  /* 0x00000022086c723c */ /* 0x000fe2000004187c */
[----:B------:R-:W2:Y:S01]  /*11640*/  LDSM.16.MT88.4 R32, [R216+0x2100] ;  /* 0x00210000d820783b */ /* 0x000ea20000004200 */
[----:B------:R-:W-:Y:S02]  /*11650*/  IMAD.MOV.U32 R154, RZ, RZ, R155 ;  /* 0x000000ffff9a7224 */ /* 0x000fe400078e009b */
[----:B------:R-:W-:Y:S02]  /*11660*/  IMAD.MOV.U32 R134, RZ, RZ, R116 ;  /* 0x000000ffff867224 */ /* 0x000fe400078e0074 */
[----:B------:R-:W-:-:S02]  /*11670*/  IMAD.MOV.U32 R116, RZ, RZ, R119 ;  /* 0x000000ffff747224 */ /* 0x000fc400078e0077 */
[C---:B---3--:R-:W-:Y:S01]  /*11680*/  HMMA.16816.F32.BF16 R128, R8.reuse, R24, R128 ;  /* 0x000000180880723c */ /* 0x048fe20000041880 */
[----:B------:R-:W-:Y:S02]  /*11690*/  IMAD.MOV.U32 R119, RZ, RZ, R148 ;  /* 0x000000ffff777224 */ /* 0x000fe400078e0094 */
[----:B------:R-:W-:Y:S02]  /*116a0*/  IMAD.MOV.U32 R148, RZ, RZ, R153 ;  /* 0x000000ffff947224 */ /* 0x000fe400078e0099 */
[----:B------:R-:W-:Y:S01]  /*116b0*/  IMAD.MOV.U32 R135, RZ, RZ, R117 ;  /* 0x000000ffff877224 */ /* 0x000fe200078e0075 */
[----:B------:R-:W-:Y:S01]  /*116c0*/  MOV R117, R152 ;  /* 0x0000009800757202 */ /* 0x000fe20000000f00 */
[--C-:B-1----:R-:W-:Y:S01]  /*116d0*/  FFMA.FTZ R2, R156, c[0x0][0x2d0], -R0.reuse ;  /* 0x0000b4009c027a23 */ /* 0x102fe20000010800 */
[C---:B------:R-:W-:Y:S01]  /*116e0*/  HMMA.16816.F32.BF16 R120, R8.reuse, R26, R120 ;  /* 0x0000001a0878723c */ /* 0x040fe20000041878 */
[----:B------:R-:W1:Y:S01]  /*116f0*/  LDSM.16.MT88.4 R24, [R213+0x6100] ;  /* 0x00610000d518783b */ /* 0x000e620000004200 */
[----:B------:R-:W-:Y:S01]  /*11700*/  IMAD.MOV.U32 R132, RZ, RZ, R119 ;  /* 0x000000ffff847224 */ /* 0x000fe200078e0077 */
[----:B------:R3:W-:Y:S05]  /*11710*/  MUFU.EX2 R165, R2 ;  /* 0x0000000200a57308 */ /* 0x0007ea0000000800 */
[C---:B------:R-:W-:Y:S08]  /*11720*/  HMMA.16816.F32.BF16 R112, R8.reuse, R20, R80 ;  /* 0x000000140870723c */ /* 0x040ff00000041850 */
[----:B------:R-:W-:Y:S01]  /*11730*/  HMMA.16816.F32.BF16 R100, R8, R22, R56 ;  /* 0x000000160864723c */ /* 0x000fe20000041838 */
[----:B------:R-:W1:Y:S01]  /*11740*/  LDSM.16.MT88.4 R20, [R214+0x6100] ;  /* 0x00610000d614783b */ /* 0x000e620000004200 */
[----:B---3--:R-:W-:-:S04]  /*11750*/  FFMA.FTZ R2, R157, c[0x0][0x2d0], -R0 ;  /* 0x0000b4009d027a23 */ /* 0x008fc80000010800 */
[----:B------:R3:W3:Y:S01]  /*11760*/  MUFU.EX2 R164, R2 ;  /* 0x0000000200a47308 */ /* 0x0006e20000000800 */
[----:B----4-:R-:W-:Y:S02]  /*11770*/  F2FP.BF16.PACK_AB R8, R170, R171 ;  /* 0x000000abaa08723e */ /* 0x010fe400000010ff */
[----:B--2---:R-:W-:Y:S01]  /*11780*/  F2FP.BF16.PACK_AB R10, R166, R168 ;  /* 0x000000a8a60a723e */ /* 0x004fe200000010ff */
[----:B---3--:R-:W-:Y:S01]  /*11790*/  FFMA.FTZ R2, R159, c[0x0][0x2d0], -R0 ;  /* 0x0000b4009f027a23 */ /* 0x008fe20000010800 */
[----:B------:R-:W-:Y:S01]  /*117a0*/  F2FP.BF16.PACK_AB R9, R164, R165 ;  /* 0x000000a5a409723e */ /* 0x000fe200000010ff */
[----:B------:R-:W-:Y:S02]  /*117b0*/  IMAD.MOV.U32 R159, RZ, RZ, R148 ;  /* 0x000000ffff9f7224 */ /* 0x000fe400078e0094 */
[----:B------:R2:W-:Y:S02]  /*117c0*/  MUFU.EX2 R157, R2 ;  /* 0x00000002009d7308 */ /* 0x0005e40000000800 */
[----:B--2---:R-:W-:Y:S01]  /*117d0*/  FFMA.FTZ R2, R158, c[0x0][0x2d0], -R0 ;  /* 0x0000b4009e027a23 */ /* 0x004fe20000010800 */
[----:B------:R-:W-:-:S05]  /*117e0*/  MOV R158, R136 ;  /* 0x00000088009e7202 */ /* 0x000fca0000000f00 */
[----:B------:R2:W3:Y:S02]  /*117f0*/  MUFU.EX2 R156, R2 ;  /* 0x00000002009c7308 */ /* 0x0004e40000000800 */
[----:B--2---:R-:W-:Y:S01]  /*11800*/  FFMA.FTZ R2, R175, c[0x0][0x2d0], -R5 ;  /* 0x0000b400af027a23 */ /* 0x004fe20000010805 */
[----:B---3--:R-:W-:Y:S01]  /*11810*/  F2FP.BF16.PACK_AB R11, R156, R157 ;  /* 0x0000009d9c0b723e */ /* 0x008fe200000010ff */
[----:B------:R-:W-:-:S04]  /*11820*/  IMAD.MOV.U32 R175, RZ, RZ, R137 ;  /* 0x000000ffffaf7224 */ /* 0x000fc800078e0089 */
[----:B------:R2:W-:Y:S02]  /*11830*/  MUFU.EX2 R155, R2 ;  /* 0x00000002009b7308 */ /* 0x0005e40000000800 */
[C---:B------:R-:W-:Y:S08]  /*11840*/  HMMA.16816.F32.BF16 R104, R8.reuse, R16, R72 ;  /* 0x000000100868723c */ /* 0x040ff00000041848 */
[----:B------:R-:W-:Y:S01]  /*11850*/  HMMA.16816.F32.BF16 R96, R8, R18, R64 ;  /* 0x000000120860723c */ /* 0x000fe20000041840 */
[----:B------:R-:W3:Y:S01]  /*11860*/  LDSM.16.MT88.4 R16, [R217+0x6100] ;  /* 0x00610000d910783b */ /* 0x000ee20000004200 */
[----:B--2---:R-:W-:-:S02]  /*11870*/  FFMA.FTZ R2, R176, c[0x0][0x2d0], -R5 ;  /* 0x0000b400b0027a23 */ /* 0x004fc40000010805 */
[----:B------:R-:W-:Y:S02]  /*11880*/  IMAD.MOV.U32 R176, RZ, RZ, R154 ;  /* 0x000000ffffb07224 */ /* 0x000fe400078e009a */
[----:B------:R2:W4:Y:S02]  /*11890*/  MUFU.EX2 R154, R2 ;  /* 0x00000002009a7308 */ /* 0x0005240000000800 */
[C---:B-----5:R-:W-:Y:S08]  /*118a0*/  HMMA.16816.F32.BF16 R88, R8.reuse, R12, R60 ;  /* 0x0000000c0858723c */ /* 0x060ff0000004183c */
[----:B------:R-:W-:Y:S01]  /*118b0*/  HMMA.16816.F32.BF16 R80, R8, R14, R52 ;  /* 0x0000000e0850723c */ /* 0x000fe20000041834 */
[----:B------:R-:W5:Y:S01]  /*118c0*/  LDSM.16.MT88.4 R12, [R216+0x6100] ;  /* 0x00610000d80c783b */ /* 0x000f620000004200 */
[----:B--2---:R-:W-:-:S06]  /*118d0*/  FFMA.FTZ R2, R177, c[0x0][0x2d0], -R5 ;  /* 0x0000b400b1027a23 */ /* 0x004fcc0000010805 */
[----:B------:R-:W-:Y:S01]  /*118e0*/  HMMA.16816.F32.BF16 R72, R8, R28, R44 ;  /* 0x0000001c0848723c */ /* 0x000fe2000004182c */
[----:B------:R-:W-:Y:S01]  /*118f0*/  MOV R177, R167 ;  /* 0x000000a700b17202 */ /* 0x000fe20000000f00 */
[----:B------:R-:W-:Y:S01]  /*11900*/  IMAD.MOV.U32 R167, RZ, RZ, R118 ;  /* 0x000000ffffa77224 */ /* 0x000fe200078e0076 */
[----:B------:R2:W-:Y:S01]  /*11910*/  MUFU.EX2 R153, R2 ;  /* 0x0000000200997308 */ /* 0x0005e20000000800 */
[----:B------:R-:W-:-:S04]  /*11920*/  IMAD.MOV.U32 R118, RZ, RZ, R149 ;  /* 0x000000ffff767224 */ /* 0x000fc800078e0095 */
[----:B------:R-:W-:Y:S01]  /*11930*/  HMMA.16816.F32.BF16 R64, R8, R30, R48 ;  /* 0x0000001e0840723c */ /* 0x000fe20000041830 */
[----:B------:R-:W-:Y:S01]  /*11940*/  LDSM.16.MT88.4 R28, [R214+0x2900] ;  /* 0x00290000d61c783b */ /* 0x000fe20000004200 */
[----:B------:R-:W-:-:S06]  /*11950*/  IMAD.MOV.U32 R133, RZ, RZ, R118 ;  /* 0x000000ffff857224 */ /* 0x000fcc00078e0076 */
[C---:B------:R-:W-:Y:S01]  /*11960*/  HMMA.16816.F32.BF16 R60, R8.reuse, R32, R40 ;  /* 0x00000020083c723c */ /* 0x040fe20000041828 */
[----:B--2---:R-:W-:Y:S02]  /*11970*/  FFMA.FTZ R2, R179, c[0x0][0x2d0], -R5 ;  /* 0x0000b400b3027a23 */ /* 0x004fe40000010805 */
[----:B------:R-:W-:Y:S02]  /*11980*/  IMAD.MOV.U32 R179, RZ, RZ, R151 ;  /* 0x000000ffffb37224 */ /* 0x000fe400078e0097 */
[----:B------:R2:W-:Y:S03]  /*11990*/  MUFU.EX2 R152, R2 ;  /* 0x0000000200987308 */ /* 0x0005e60000000800 */
[C---:B------:R-:W-:Y:S01]  /*119a0*/  HMMA.16816.F32.BF16 R52, R8.reuse, R34, R36 ;  /* 0x000000220834723c */ /* 0x040fe20000041824 */
[----:B------:R-:W4:Y:S07]  /*119b0*/  LDSM.16.MT88.4 R32, [R213+0x2900] ;  /* 0x00290000d520783b */ /* 0x000f2e0000004200 */
[----:B-1----:R-:W-:Y:S01]  /*119c0*/  HMMA.16816.F32.BF16 R44, R8, R24, R76 ;  /* 0x00000018082c723c */ /* 0x002fe2000004184c */
[----:B--2---:R-:W-:-:S07]  /*119d0*/  FFMA.FTZ R2, R169, c[0x0][0x2d0], -R0 ;  /* 0x0000b400a9027a23 */ /* 0x004fce0000010800 */
[C---:B------:R-:W-:Y:S01]  /*119e0*/  HMMA.16816.F32.BF16 R48, R8.reuse, R26, R84 ;  /* 0x0000001a0830723c */ /* 0x040fe20000041854 */
[----:B------:R-:W1:Y:S01]  /*119f0*/  LDSM.16.MT88.4 R24, [R217+0x2900] ;  /* 0x00290000d918783b */ /* 0x000e620000004200 */
[----:B------:R-:W-:Y:S01]  /*11a00*/  MOV R169, R150 ;  /* 0x0000009600a97202 */ /* 0x000fe20000000f00 */
[----:B------:R2:W-:Y:S05]  /*11a10*/  MUFU.EX2 R151, R2 ;  /* 0x0000000200977308 */ /* 0x0005ea0000000800 */
[C---:B------:R-:W-:Y:S08]  /*11a20*/  HMMA.16816.F32.BF16 R36, R8.reuse, R22, R108 ;  /* 0x000000160824723c */ /* 0x040ff0000004186c */
[----:B---3--:R-:W-:Y:S01]  /*11a30*/  HMMA.16816.F32.BF16 R76, R8, R18, R120 ;  /* 0x00000012084c723c */ /* 0x008fe20000041878 */
[----:B--2---:R-:W-:-:S02]  /*11a40*/  FFMA.FTZ R2, R173, c[0x0][0x2d0], -R0 ;  /* 0x0000b400ad027a23 */ /* 0x004fc40000010800 */
[----:B------:R-:W-:Y:S02]  /*11a50*/  IMAD.MOV.U32 R173, RZ, RZ, R138 ;  /* 0x000000ffffad7224 */ /* 0x000fe400078e008a */
[----:B------:R2:W3:Y:S03]  /*11a60*/  MUFU.EX2 R150, R2 ;  /* 0x0000000200967308 */ /* 0x0004e60000000800 */
[C---:B------:R-:W-:Y:S01]  /*11a70*/  HMMA.16816.F32.BF16 R40, R8.reuse, R20, R92 ;  /* 0x000000140828723c */ /* 0x040fe2000004185c */
[----:B------:R-:W1:Y:S07]  /*11a80*/  LDSM.16.MT88.4 R20, [R216+0x2900] ;  /* 0x00290000d814783b */ /* 0x000e6e0000004200 */
[----:B------:R-:W-:Y:S01]  /*11a90*/  HMMA.16816.F32.BF16 R56, R8, R16, R128 ;  /* 0x000000100838723c */ /* 0x000fe20000041880 */
[----:B------:R-:W-:Y:S01]  /*11aa0*/  LDSM.16.MT88.4 R16, [R214+0x6900] ;  /* 0x00690000d610783b */ /* 0x000fe20000004200 */
[----:B--2---:R-:W-:-:S06]  /*11ab0*/  FFMA.FTZ R2, R172, c[0x0][0x2d0], -R0 ;  /* 0x0000b400ac027a23 */ /* 0x004fcc0000010800 */
[----:B-----5:R-:W-:Y:S01]  /*11ac0*/  HMMA.16816.F32.BF16 R120, R8, R12, R112 ;  /* 0x0000000c0878723c */ /* 0x020fe20000041870 */
[----:B------:R-:W-:Y:S01]  /*11ad0*/  IMAD.MOV.U32 R172, RZ, RZ, R135 ;  /* 0x000000ffffac7224 */ /* 0x000fe200078e0087 */
[----:B------:R2:W-:Y:S01]  /*11ae0*/  MUFU.EX2 R149, R2 ;  /* 0x0000000200957308 */ /* 0x0005e20000000800 */
[----:B------:R-:W-:Y:S02]  /*11af0*/  IMAD.MOV.U32 R135, RZ, RZ, R167 ;  /* 0x000000ffff877224 */ /* 0x000fe400078e00a7 */
[----:B------:R-:W-:-:S03]  /*11b00*/  IMAD.MOV.U32 R167, RZ, RZ, R116 ;  /* 0x000000ffffa77224 */ /* 0x000fc600078e0074 */
[----:B------:R-:W-:Y:S01]  /*11b10*/  HMMA.16816.F32.BF16 R108, R8, R14, R100 ;  /* 0x0000000e086c723c */ /* 0x000fe20000041864 */
[----:B------:R-:W5:Y:S01]  /*11b20*/  LDSM.16.MT88.4 R12, [R213+0x6900] ;  /* 0x00690000d50c783b */ /* 0x000f620000004200 */
[----:B------:R-:W-:-:S05]  /*11b30*/  IMAD.MOV.U32 R131, RZ, RZ, R71 ;  /* 0x000000ffff837224 */ /* 0x000fca00078e0047 */
[----:B----4-:R-:W-:Y:S02]  /*11b40*/  F2FP.BF16.PACK_AB R8, R154, R155 ;  /* 0x0000009b9a08723e */ /* 0x010fe400000010ff */
[----:B---3--:R-:W-:Y:S01]  /*11b50*/  F2FP.BF16.PACK_AB R9, R150, R151 ;  /* 0x000000979609723e */ /* 0x008fe200000010ff */
[----:B--2---:R-:W-:Y:S01]  /*11b60*/  FFMA.FTZ R2, R174, c[0x0][0x2d0], -R0 ;  /* 0x0000b400ae027a23 */ /* 0x004fe20000010800 */
[----:B------:R-:W-:Y:S01]  /*11b70*/  F2FP.BF16.PACK_AB R10, R152, R153 ;  /* 0x00000099980a723e */ /* 0x000fe200000010ff */
[----:B------:R-:W-:Y:S01]  /*11b80*/  IMAD.MOV.U32 R174, RZ, RZ, R134 ;  /* 0x000000ffffae7224 */ /* 0x000fe200078e0086 */
[----:B------:R-:W-:Y:S01]  /*11b90*/  MOV R134, R117 ;  /* 0x0000007500867202 */ /* 0x000fe20000000f00 */
[----:B------:R-:W2:Y:S02]  /*11ba0*/  MUFU.EX2 R148, R2 ;  /* 0x0000000200947308 */ /* 0x000ea40000000800 */
[----:B--2---:R-:W-:Y:S01]  /*11bb0*/  F2FP.BF16.PACK_AB R11, R148, R149 ;  /* 0x00000095940b723e */ /* 0x004fe200000010ff */
[----:B------:R-:W-:-:S02]  /*11bc0*/  FFMA.FTZ R2, R238, c[0x0][0x2d0], -R5 ;  /* 0x0000b400ee027a23 */ /* 0x000fc40000010805 */
[----:B------:R-:W-:-:S03]  /*11bd0*/  IMAD.MOV.U32 R238, RZ, RZ, R139 ;  /* 0x000000ffffee7224 */ /* 0x000fc600078e008b */
[----:B------:R2:W-:Y:S01]  /*11be0*/  MUFU.EX2 R139, R2 ;  /* 0x00000002008b7308 */ /* 0x0005e20000000800 */
[C---:B------:R-:W-:Y:S08]  /*11bf0*/  HMMA.16816.F32.BF16 R124, R8.reuse, R34, R96 ;  /* 0x00000022087c723c */ /* 0x040ff00000041860 */
[----:B-1----:R-:W-:Y:S01]  /*11c00*/  HMMA.16816.F32.BF16 R96, R8, R24, R72 ;  /* 0x000000180860723c */ /* 0x002fe20000041848 */
[----:B--2---:R-:W-:Y:S01]  /*11c10*/  FFMA.FTZ R2, R239, c[0x0][0x2d0], -R5 ;  /* 0x0000b400ef027a23 */ /* 0x004fe20000010805 */
[----:B------:R-:W-:-:S06]  /*11c20*/  MOV R239, R70 ;  /* 0x0000004600ef7202 */ /* 0x000fcc0000000f00 */
[C---:B------:R-:W-:Y:S01]  /*11c30*/  HMMA.16816.F32.BF16 R100, R8.reuse, R26, R64 ;  /* 0x0000001a0864723c */ /* 0x040fe20000041840 */
[----:B------:R-:W1:Y:S01]  /*11c40*/  LDSM.16.MT88.4 R24, [R217+0x6900] ;  /* 0x00690000d918783b */ /* 0x000e620000004200 */
[----:B------:R2:W3:Y:S06]  /*11c50*/  MUFU.EX2 R138, R2 ;  /* 0x00000002008a7308 */ /* 0x0004ec0000000800 */
[C---:B------:R-:W-:Y:S01]  /*11c60*/  HMMA.16816.F32.BF16 R116, R8.reuse, R32, R104 ;  /* 0x000000200874723c */ /* 0x040fe20000041868 */
[----:B------:R-:W4:Y:S07]  /*11c70*/  LDSM.16.MT88.4 R32, [R216+0x6900] ;  /* 0x00690000d820783b */ /* 0x000f2e0000004200 */
[----:B------:R-:W-:Y:S01]  /*11c80*/  HMMA.16816.F32.BF16 R112, R8, R28, R88 ;  /* 0x0000001c0870723c */ /* 0x000fe20000041858 */
[----:B--2---:R-:W-:Y:S01]  /*11c90*/  FFMA.FTZ R2, R241, c[0x0][0x2d0], -R5 ;  /* 0x0000b400f1027a23 */ /* 0x004fe20000010805 */
[----:B------:R-:W-:Y:S01]  /*11ca0*/  MOV R241, R177 ;  /* 0x000000b100f17202 */ /* 0x000fe20000000f00 */
[----:B------:R-:W-:-:S02]  /*11cb0*/  IMAD.MOV.U32 R177, RZ, RZ, R6 ;  /* 0x000000ffffb17224 */ /* 0x000fc400078e0006 */
[----:B------:R2:W-:Y:S03]  /*11cc0*/  MUFU.EX2 R137, R2 ;  /* 0x0000000200897308 */ /* 0x0005e60000000800 */
[C---:B------:R-:W-:Y:S08]  /*11cd0*/  HMMA.16816.F32.BF16 R88, R8.reuse, R22, R52 ;  /* 0x000000160858723c */ /* 0x040ff00000041834 */
[----:B-----5:R-:W-:Y:S01]  /*11ce0*/  HMMA.16816.F32.BF16 R64, R8, R14, R48 ;  /* 0x0000000e0840723c */ /* 0x020fe20000041830 */
[----:B--2---:R-:W-:-:S07]  /*11cf0*/  FFMA.FTZ R2, R243, c[0x0][0x2d0], -R5 ;  /* 0x0000b400f3027a23 */ /* 0x004fce0000010805 */
[C---:B------:R-:W-:Y:S01]  /*11d00*/  HMMA.16816.F32.BF16 R84, R8.reuse, R12, R44 ;  /* 0x0000000c0854723c */ /* 0x040fe2000004182c */
[----:B------:R-:W-:Y:S01]  /*11d10*/  IMAD.MOV.U32 R243, RZ, RZ, R176 ;  /* 0x000000fffff37224 */ /* 0x000fe200078e00b0 */
[----:B------:R2:W-:Y:S01]  /*11d20*/  MUFU.EX2 R136, R2 ;  /* 0x0000000200887308 */ /* 0x0005e20000000800 */
[----:B------:R-:W-:Y:S01]  /*11d30*/  MOV R176, R135 ;  /* 0x0000008700b07202 */ /* 0x000fe20000000f00 */
[----:B------:R-:W-:Y:S04]  /*11d40*/  LDSM.16.MT88.4 R12, [R216+0x3100] ;  /* 0x00310000d80c783b */ /* 0x000fe80000004200 */
[C---:B-1----:R-:W-:Y:S08]  /*11d50*/  HMMA.16816.F32.BF16 R48, R8.reuse, R24, R56 ;  /* 0x000000180830723c */ /* 0x042ff00000041838 */
[----:B------:R-:W-:Y:S01]  /*11d60*/  HMMA.16816.F32.BF16 R52, R8, R26, R76 ;  /* 0x0000001a0834723c */ /* 0x000fe2000004184c */
[----:B------:R-:W1:Y:S01]  /*11d70*/  LDSM.16.MT88.4 R24, [R213+0x7100] ;  /* 0x00710000d518783b */ /* 0x000e620000004200 */
[----:B--2---:R-:W-:-:S02]  /*11d80*/  FFMA.FTZ R2, R206, c[0x0][0x2d0], -R0 ;  /* 0x0000b400ce027a23 */ /* 0x004fc40000010800 */
[----:B------:R-:W-:Y:S01]  /*11d90*/  IMAD.MOV.U32 R206, RZ, RZ, R7 ;  /* 0x000000ffffce7224 */ /* 0x000fe200078e0007 */
[----:B------:R-:W-:Y:S01]  /*11da0*/  LDSM.16.MT88.4 R76, [R213+0x3900] ;  /* 0x00390000d54c783b */ /* 0x000fe20000004200 */
[----:B------:R2:W-:Y:S02]  /*11db0*/  MUFU.EX2 R71, R2 ;  /* 0x0000000200477308 */ /* 0x0005e40000000800 */
[C---:B------:R-:W-:Y:S01]  /*11dc0*/  HMMA.16816.F32.BF16 R92, R8.reuse, R20, R60 ;  /* 0x00000014085c723c */ /* 0x040fe2000004183c */
[----:B------:R-:W5:Y:S07]  /*11dd0*/  LDSM.16.MT88.4 R20, [R214+0x3100] ;  /* 0x00310000d614783b */ /* 0x000f6e0000004200 */
[----:B------:R-:W-:Y:S01]  /*11de0*/  HMMA.16816.F32.BF16 R60, R8, R16, R40 ;  /* 0x00000010083c723c */ /* 0x000fe20000041828 */
[----:B--2---:R-:W-:-:S07]  /*11df0*/  FFMA.FTZ R2, R207, c[0x0][0x2d0], -R0 ;  /* 0x0000b400cf027a23 */ /* 0x004fce0000010800 */
[C---:B------:R-:W-:Y:S01]  /*11e00*/  HMMA.16816.F32.BF16 R40, R8.reuse, R18, R36 ;  /* 0x000000120828723c */ /* 0x040fe20000041824 */
[----:B------:R-:W2:Y:S01]  /*11e10*/  LDSM.16.MT88.4 R16, [R217+0x3100] ;  /* 0x00310000d910783b */ /* 0x000ea20000004200 */
[----:B------:R1:W1:Y:S06]  /*11e20*/  MUFU.EX2 R70, R2 ;  /* 0x0000000200467308 */ /* 0x00026c0000000800 */
[C---:B------:R-:W-:Y:S01]  /*11e30*/  HMMA.16816.F32.BF16 R104, R8.reuse, R30, R80 ;  /* 0x0000001e0868723c */ /* 0x040fe20000041850 */
[----:B------:R-:W2:Y:S07]  /*11e40*/  LDSM.16.MT88.4 R28, [R213+0x3100] ;  /* 0x00310000d51c783b */ /* 0x000eae0000004200 */
[----:B----4-:R-:W-:Y:S01]  /*11e50*/  HMMA.16816.F32.BF16 R44, R8, R32, R120 ;  /* 0x00000020082c723c */ /* 0x010fe20000041878 */
[----:B-1----:R-:W-:-:S04]  /*11e60*/  FFMA.FTZ R2, R208, c[0x0][0x2d0], -R0 ;  /* 0x0000b400d0027a23 */ /* 0x002fc80000010800 */
[----:B------:R1:W-:Y:S03]  /*11e70*/  MUFU.EX2 R59, R2 ;  /* 0x00000002003b7308 */ /* 0x0003e60000000800 */
[----:B------:R-:W-:Y:S01]  /*11e80*/  HMMA.16816.F32.BF16 R36, R8, R34, R108 ;  /* 0x000000220824723c */ /* 0x000fe2000004186c */
[----:B------:R-:W4:Y:S04]  /*11e90*/  LDSM.16.MT88.4 R32, [R214+0x7100] ;  /* 0x00710000d620783b */ /* 0x000f280000004200 */
[----:B------:R-:W-:Y:S02]  /*11ea0*/  LDSM.16.MT88.4 R108, [R213+0x7900] ;  /* 0x00790000d56c783b */ /* 0x000fe40000004200 */
[----:B---3--:R-:W-:-:S02]  /*11eb0*/  F2FP.BF16.PACK_AB R8, R138, R139 ;  /* 0x0000008b8a08723e */ /* 0x008fc400000010ff */
[----:B------:R-:W-:Y:S02]  /*11ec0*/  F2FP.BF16.PACK_AB R9, R70, R71 ;  /* 0x000000474609723e */ /* 0x000fe400000010ff */
[----:B------:R-:W-:Y:S01]  /*11ed0*/  F2FP.BF16.PACK_AB R10, R136, R137 ;  /* 0x00000089880a723e */ /* 0x000fe200000010ff */
[----:B-1----:R-:W-:-:S04]  /*11ee0*/  FFMA.FTZ R2, R209, c[0x0][0x2d0], -R0 ;  /* 0x0000b400d1027a23 */ /* 0x002fc80000010800 */
[----:B------:R1:W3:Y:S02]  /*11ef0*/  MUFU.EX2 R58, R2 ;  /* 0x00000002003a7308 */ /* 0x0002e40000000800 */
[----:B-1----:R-:W-:Y:S01]  /*11f00*/  FFMA.FTZ R2, R131, c[0x0][0x2d0], -R5 ;  /* 0x0000b40083027a23 */ /* 0x002fe20000010805 */
[----:B---3--:R-:W-:-:S05]  /*11f10*/  F2FP.BF16.PACK_AB R11, R58, R59 ;  /* 0x0000003b3a0b723e */ /* 0x008fca00000010ff */
[----:B------:R1:W-:Y:S02]  /*11f20*/  MUFU.EX2 R57, R2 ;  /* 0x0000000200397308 */ /* 0x0003e40000000800 */
[C---:B------:R-:W-:Y:S08]  /*11f30*/  HMMA.16816.F32.BF16 R64, R8.reuse, R26, R64 ;  /* 0x0000001a0840723c */ /* 0x040ff00000041840 */
[----:B------:R-:W-:Y:S01]  /*11f40*/  HMMA.16816.F32.BF16 R128, R8, R24, R84 ;  /* 0x000000180880723c */ /* 0x000fe20000041854 */
[----:B------:R-:W-:Y:S01]  /*11f50*/  LDSM.16.MT88.4 R84, [R214+0x3900] ;  /* 0x00390000d654783b */ /* 0x000fe20000004200 */
[----:B-1----:R-:W-:-:S02]  /*11f60*/  FFMA.FTZ R2, R239, c[0x0][0x2d0], -R5 ;  /* 0x0000b400ef027a23 */ /* 0x002fc40000010805 */
[----:B------:R-:W-:Y:S02]  /*11f70*/  IMAD.MOV.U32 R239, RZ, RZ, R179 ;  /* 0x000000ffffef7224 */ /* 0x000fe400078e00b3 */
[----:B------:R1:W-:Y:S01]  /*11f80*/  MUFU.EX2 R56, R2 ;  /* 0x0000000200387308 */ /* 0x0003e20000000800 */
[----:B------:R-:W-:Y:S01]  /*11f90*/  IMAD.MOV.U32 R179, RZ, RZ, R133 ;  /* 0x000000ffffb37224 */ /* 0x000fe200078e0085 */
[C---:B-----5:R-:W-:Y:S08]  /*11fa0*/  HMMA.16816.F32.BF16 R80, R8.reuse, R20, R112 ;  /* 0x000000140850723c */ /* 0x060ff00000041870 */
[----:B------:R-:W-:Y:S01]  /*11fb0*/  HMMA.16816.F32.BF16 R20, R8, R22, R104 ;  /* 0x000000160814723c */ /* 0x000fe20000041868 */
[----:B-1----:R-:W-:-:S02]  /*11fc0*/  FFMA.FTZ R2, R238, c[0x0][0x2d0], -R5 ;  /* 0x0000b400ee027a23 */ /* 0x002fc40000010805 */
[----:B------:R-:W-:Y:S01]  /*11fd0*/  IMAD.MOV.U32 R238, RZ, RZ, R169 ;  /* 0x000000ffffee7224 */ /* 0x000fe200078e00a9 */
[----:B------:R-:W-:Y:S01]  /*11fe0*/  MOV R169, R159 ;  /* 0x0000009f00a97202 */ /* 0x000fe20000000f00 */
[----:B------:R1:W-:Y:S03]  /*11ff0*/  MUFU.EX2 R27, R2 ;  /* 0x00000002001b7308 */ /* 0x0003e60000000800 */
[----:B--2---:R-:W-:Y:S01]  /*12000*/  HMMA.16816.F32.BF16 R96, R8, R16, R96 ;  /* 0x000000100860723c */ /* 0x004fe20000041860 */
[----:B------:R-:W-:-:S07]  /*12010*/  IMAD.MOV.U32 R159, RZ, RZ, R134 ;  /* 0x000000ffff9f7224 */ /* 0x000fce00078e0086 */
[C---:B------:R-:W-:Y:S01]  /*12020*/  HMMA.16816.F32.BF16 R104, R8.reuse, R18, R100 ;  /* 0x000000120868723c */ /* 0x040fe20000041864 */
[----:B------:R-:W2:Y:S04]  /*12030*/  LDSM.16.MT88.4 R16, [R217+0x7100] ;  /* 0x00710000d910783b */ /* 0x000ea80000004200 */
[----:B------:R-:W-:Y:S01]  /*12040*/  LDSM.16.MT88.4 R100, [R216+0x3900] ;  /* 0x00390000d864783b */ /* 0x000fe20000004200 */
[----:B-1----:R-:W-:Y:S02]  /*12050*/  FFMA.FTZ R2, R247, c[0x0][0x2d0], -R5 ;  /* 0x0000b400f7027a23 */ /* 0x002fe40000010805 */
[C---:B------:R-:W-:Y:S01]  /*12060*/  HMMA.16816.F32.BF16 R112, R8.reuse, R12, R92 ;  /* 0x0000000c0870723c */ /* 0x040fe2000004185c */
[----:B------:R-:W-:Y:S01]  /*12070*/  LDSM.16.MT88.4 R92, [R217+0x3900] ;  /* 0x00390000d95c783b */ /* 0x000fe20000004200 */
[----:B------:R1:W3:Y:S06]  /*12080*/  MUFU.EX2 R26, R2 ;  /* 0x00000002001a7308 */ /* 0x0002ec0000000800 */
[C---:B------:R-:W-:Y:S01]  /*12090*/  HMMA.16816.F32.BF16 R120, R8.reuse, R14, R88 ;  /* 0x0000000e0878723c */ /* 0x040fe20000041858 */
[----:B------:R-:W5:Y:S07]  /*120a0*/  LDSM.16.MT88.4 R12, [R216+0x7100] ;  /* 0x00710000d80c783b */ /* 0x000f6e0000004200 */
[----:B------:R-:W-:Y:S01]  /*120b0*/  HMMA.16816.F32.BF16 R72, R8, R28, R116 ;  /* 0x0000001c0848723c */ /* 0x000fe20000041874 */
[----:B------:R-:W5:Y:S01]  /*120c0*/  LDSM.16.MT88.4 R116, [R214+0x7900] ;  /* 0x00790000d674783b */ /* 0x000f620000004200 */
[----:B-1----:R-:W-:Y:S01]  /*120d0*/  FFMA.FTZ R2, R246, c[0x0][0x2d0], -R0 ;  /* 0x0000b400f6027a23 */ /* 0x002fe20000010800 */
[----:B---3--:R-:W-:-:S03]  /*120e0*/  F2FP.BF16.PACK_AB R134, R26, R27 ;  /* 0x0000001b1a86723e */ /* 0x008fc600000010ff */
[----:B------:R1:W-:Y:S02]  /*120f0*/  MUFU.EX2 R25, R2 ;  /* 0x0000000200197308 */ /* 0x0003e40000000800 */
[C---:B------:R-:W-:Y:S01]  /*12100*/  HMMA.16816.F32.BF16 R28, R8.reuse, R30, R124 ;  /* 0x0000001e081c723c */ /* 0x040fe2000004187c */
[----:B------:R-:W3:Y:S07]  /*12110*/  LDSM.16.MT88.4 R124, [R217+0x7900] ;  /* 0x00790000d97c783b */ /* 0x000eee0000004200 */
[----:B----4-:R-:W-:Y:S01]  /*12120*/  HMMA.16816.F32.BF16 R60, R8, R32, R60 ;  /* 0x00000020083c723c */ /* 0x010fe2000004183c */
[----:B-1----:R-:W-:-:S07]  /*12130*/  FFMA.FTZ R2, R249, c[0x0][0x2d0], -R0 ;  /* 0x0000b400f9027a23 */ /* 0x002fce0000010800 */
[C---:B------:R-:W-:Y:S01]  /*12140*/  HMMA.16816.F32.BF16 R40, R8.reuse, R34, R40 ;  /* 0x000000220828723c */ /* 0x040fe20000041828 */
[----:B------:R1:W4:Y:S07]  /*12150*/  MUFU.EX2 R24, R2 ;  /* 0x0000000200187308 */ /* 0x00032e0000000800 */
[C---:B--2---:R-:W-:Y:S08]  /*12160*/  HMMA.16816.F32.BF16 R48, R8.reuse, R16, R48 ;  /* 0x000000100830723c */ /* 0x044ff00000041830 */
[----:B------:R-:W-:Y:S01]  /*12170*/  HMMA.16816.F32.BF16 R52, R8, R18, R52 ;  /* 0x000000120834723c */ /* 0x000fe20000041834 */
[--C-:B-1----:R-:W-:Y:S01]  /*12180*/  FFMA.FTZ R2, R248, c[0x0][0x2d0], -R0.reuse ;  /* 0x0000b400f8027a23 */ /* 0x102fe20000010800 */
[----:B----4-:R-:W-:Y:S01]  /*12190*/  F2FP.BF16.PACK_AB R133, R24, R25 ;  /* 0x000000191885723e */ /* 0x010fe200000010ff */
[----:B------:R-:W-:-:S02]  /*121a0*/  FFMA.FTZ R0, R175, c[0x0][0x2d0], -R0 ;  /* 0x0000b400af007a23 */ /* 0x000fc40000010800 */
[----:B------:R1:W-:Y:S01]  /*121b0*/  MUFU.EX2 R7, R2 ;  /* 0x0000000200077308 */ /* 0x0003e20000000800 */
[----:B------:R-:W-:Y:S02]  /*121c0*/  IMAD.MOV.U32 R175, RZ, RZ, R158 ;  /* 0x000000ffffaf7224 */ /* 0x000fe400078e009e */
[----:B-----5:R-:W-:Y:S01]  /*121d0*/  HMMA.16816.F32.BF16 R44, R8, R12, R44 ;  /* 0x0000000c082c723c */ /* 0x020fe2000004182c */
[----:B------:R-:W-:Y:S01]  /*121e0*/  IMAD.MOV.U32 R158, RZ, RZ, R132 ;  /* 0x000000ffff9e7224 */ /* 0x000fe200078e0084 */
[----:B------:R-:W-:-:S03]  /*121f0*/  F2FP.BF16.PACK_AB R132, R56, R57 ;  /* 0x000000393884723e */ /* 0x000fc600000010ff */
[----:B------:R2:W4:Y:S03]  /*12200*/  MUFU.EX2 R6, R0 ;  /* 0x0000000000067308 */ /* 0x0005260000000800 */
[----:B------:R-:W-:Y:S01]  /*12210*/  HMMA.16816.F32.BF16 R36, R8, R14, R36 ;  /* 0x0000000e0824723c */ /* 0x000fe20000041824 */
[----:B------:R-:W5:Y:S01]  /*12220*/  LDSM.16.MT88.4 R8, [R216+0x7900] ;  /* 0x00790000d808783b */ /* 0x000f620000004200 */
[----:B-1----:R-:W-:-:S04]  /*12230*/  FADD.FTZ R2, R243, R206 ;  /* 0x000000cef3027221 */ /* 0x002fc80000010000 */
[----:B------:R-:W-:Y:S02]  /*12240*/  FADD.FTZ R3, R3, R2 ;  /* 0x0000000203037221 */ /* 0x000fe40000010000 */
[----:B--2---:R-:W-:Y:S01]  /*12250*/  FADD.FTZ R0, R239, R241 ;  /* 0x000000f1ef007221 */ /* 0x004fe20000010000 */
[----:B----4-:R-:W-:-:S03]  /*12260*/  F2FP.BF16.PACK_AB R135, R6, R7 ;  /* 0x000000070687723e */ /* 0x010fc600000010ff */
        /* <DEDUP_REMOVED lines=18> */
[----:B------:R-:W-:Y:S01]  /*12390*/  IADD3 R236, R167, -0x2, RZ ;  /* 0xfffffffea7ec7810 */ /* 0x000fe20007ffe0ff */
[----:B------:R-:W-:Y:S01]  /*123a0*/  FADD.FTZ R0, R240, R0 ;  /* 0x00000000f0007221 */ /* 0x000fe20000010000 */
[----:B------:R-:W-:Y:S01]  /*123b0*/  HMMA.16816.F32.BF16 R100, R132, R102, R120 ;  /* 0x000000668464723c */ /* 0x000fe20000041878 */
[----:B------:R-:W-:Y:S02]  /*123c0*/  FADD.FTZ R2, R211, R2 ;  /* 0x00000002d3027221 */ /* 0x000fe40000010000 */
[----:B------:R-:W-:-:S02]  /*123d0*/  FADD.FTZ R0, R242, R0 ;  /* 0x00000000f2007221 */ /* 0x000fc40000010000 */
[----:B------:R-:W-:Y:S02]  /*123e0*/  FADD.FTZ R2, R210, R2 ;  /* 0x00000002d2027221 */ /* 0x000fe40000010000 */
        /* <DEDUP_REMOVED lines=8> */
[----:B------:R-:W-:Y:S01]  /*12470*/  FADD.FTZ R0, R202, R0 ;  /* 0x00000000ca007221 */ /* 0x000fe20000010000 */
[----:B------:R-:W1:Y:S01]  /*12480*/  @P5 S2R R4, SR_CTAID.X ;  /* 0x0000000000045919 */ /* 0x000e620000002500 */
        /* <DEDUP_REMOVED lines=12> */
[----:B---3--:R-:W-:Y:S01]  /*12550*/  HMMA.16816.F32.BF16 R120, R132, R124, R48 ;  /* 0x0000007c8478723c */ /* 0x008fe20000041830 */
[----:B------:R-:W-:-:S02]  /*12560*/  FADD.FTZ R2, R151, R2 ;  /* 0x0000000297027221 */ /* 0x000fc40000010000 */
[----:B------:R-:W-:Y:S02]  /*12570*/  FADD.FTZ R3, R154, R0 ;  /* 0x000000009a037221 */ /* 0x000fe40000010000 */
[----:B-1----:R-:W-:Y:S02]  /*12580*/  @P5 IMAD.SHL.U32 R0, R4, 0x80, RZ ;  /* 0x0000008004005824 */ /* 0x002fe400078e00ff */
[----:B------:R-:W-:Y:S01]  /*12590*/  FADD.FTZ R2, R150, R2 ;  /* 0x0000000296027221 */ /* 0x000fe20000010000 */
[----:B------:R-:W-:Y:S01]  /*125a0*/  HMMA.16816.F32.BF16 R76, R132, R78, R28 ;  /* 0x0000004e844c723c */ /* 0x000fe2000004181c */
[----:B------:R-:W-:Y:S02]  /*125b0*/  FADD.FTZ R3, R153, R3 ;  /* 0x0000000399037221 */ /* 0x000fe40000010000 */
[----:B------:R-:W-:-:S04]  /*125c0*/  @P5 IMAD.HI.U32 R0, R0, c[0x0][0x2c8], RZ ;  /* 0x0000b20000005a27 */ /* 0x000fc800078e00ff */
[----:B------:R-:W-:Y:S01]  /*125d0*/  FADD.FTZ R2, R149, R2 ;  /* 0x0000000295027221 */ /* 0x000fe20000010000 */
[----:B------:R-:W-:Y:S01]  /*125e0*/  @P5 SHF.R.U32.HI R159, RZ, c[0x0][0x2cc], R0 ;  /* 0x0000b300ff9f5a19 */ /* 0x000fe20000011600 */
[----:B------:R-:W-:Y:S01]  /*125f0*/  FADD.FTZ R3, R152, R3 ;  /* 0x0000000398037221 */ /* 0x000fe20000010000 */
[C---:B------:R-:W-:Y:S01]  /*12600*/  HMMA.16816.F32.BF16 R84, R132.reuse, R86, R20 ;  /* 0x000000568454723c */ /* 0x040fe20000041814 */
[----:B------:R-:W-:Y:S01]  /*12610*/  FADD.FTZ R2, R148, R2 ;  /* 0x0000000294027221 */ /* 0x000fe20000010000 */
[----:B------:R-:W-:Y:S01]  /*12620*/  IADD3 R0, R159, R158, -R175 ;  /* 0x0000009e9f007210 */ /* 0x000fe20007ffe8af */
[----:B------:R-:W-:Y:S02]  /*12630*/  FADD.FTZ R3, R139, R3 ;  /* 0x000000038b037221 */ /* 0x000fe40000010000 */
[----:B------:R-:W-:Y:S01]  /*12640*/  FADD.FTZ R5, R71, R2 ;  /* 0x0000000247057221 */ /* 0x000fe20000010000 */
[----:B------:R-:W-:Y:S01]  /*12650*/  SHF.R.S32.HI R2, RZ, 0x1f, R0 ;  /* 0x0000001fff027819 */ /* 0x000fe20000011400 */
[----:B------:R-:W-:Y:S01]  /*12660*/  FADD.FTZ R4, R138, R3 ;  /* 0x000000038a047221 */ /* 0x000fe20000010000 */
[----:B------:R-:W-:Y:S01]  /*12670*/  HMMA.16816.F32.BF16 R108, R132, R110, R64 ;  /* 0x0000006e846c723c */ /* 0x000fe20000041840 */
[----:B------:R-:W-:-:S02]  /*12680*/  FADD.FTZ R3, R70, R5 ;  /* 0x0000000546037221 */ /* 0x000fc40000010000 */
        /* <DEDUP_REMOVED lines=19> */
[C---:B-----5:R-:W-:Y:S02]  /*127c0*/  HMMA.16816.F32.BF16 R128, R132.reuse, R8, R44 ;  /* 0x000000088480723c */ /* 0x060fe4000004182c */
[----:B------:R1:W-:Y:S04]  /*127d0*/  STL [R1+0x20], R0 ;  /* 0x0000200001007387 */ /* 0x0003e80000100800 */
[----:B------:R1:W-:Y:S02]  /*127e0*/  STL [R1+0x1c], R2 ;  /* 0x00001c0201007387 */ /* 0x0003e40000100800 */
[----:B------:R-:W-:Y:S01]  /*127f0*/  HMMA.16816.F32.BF16 R132, R132, R10, R36 ;  /* 0x0000000a8484723c */ /* 0x000fe20000041824 */
[----:B------:R-:W-:Y:S07]  /*12800*/  @!P0 BRA `(.L_x_621) ;  /* 0x00004a2000008947 */ /* 0x000fee0003800000 */
[----:B------:R-:W2:Y:S04]  /*12810*/  LDL.64 R174, [R1+0x60] ;  /* 0x0000600001ae7983 */ /* 0x000ea80000100a00 */
[----:B------:R-:W3:Y:S04]  /*12820*/  LDL.64 R172, [R1+0x58] ;  /* 0x0000580001ac7983 */ /* 0x000ee80000100a00 */
[----:B------:R-:W4:Y:S04]  /*12830*/  LDL R167, [R1+0x18] ;  /* 0x0000180001a77983 */ /* 0x000f280000100800 */
[----:B------:R-:W5:Y:S04]  /*12840*/  LDL.64 R158, [R1+0x48] ;  /* 0x00004800019e7983 */ /* 0x000f680000100a00 */
[----:B------:R-:W5:Y:S01]  /*12850*/  LDL.64 R176, [R1+0x50] ;  /* 0x0000500001b07983 */ /* 0x000f620000100a00 */
[----:B------:R-:W-:Y:S01]  /*12860*/  IMAD.MOV.U32 R70, RZ, RZ, R68 ;  /* 0x000000ffff467224 */ /* 0x000fe200078e0044 */
[----:B-1----:R-:W-:Y:S01]  /*12870*/  MOV R3, R69 ;  /* 0x0000004500037202 */ /* 0x002fe20000000f00 */
[----:B------:R-:W-:Y:S01]  /*12880*/  IMAD.MOV.U32 R200, RZ, RZ, R236 ;  /* 0x000000ffffc87224 */ /* 0x000fe200078e00ec */
[----:B--2---:R-:W-:-:S02]  /*12890*/  IADD3 R2, P1, R174, 0x40, RZ ;  /* 0x00000040ae027810 */ /* 0x004fc40007f3e0ff */
[----:B---3--:R-:W-:-:S03]  /*128a0*/  IADD3 R0, P0, R172, 0x40, RZ ;  /* 0x00000040ac007810 */ /* 0x008fc60007f1e0ff */
[----:B------:R5:W-:Y:S01]  /*128b0*/  STL [R1+0x10], R2 ;  /* 0x0000100201007387 */ /* 0x000be20000100800 */
[----:B----4-:R-:W-:-:S03]  /*128c0*/  @P5 IMAD.HI.U32 R4, R167, c[0x0][0x2c8], RZ ;  /* 0x0000b200a7045a27 */ /* 0x010fc600078e00ff */
[----:B------:R1:W-:Y:S04]  /*128d0*/  STL [R1+0x8], R0 ;  /* 0x0000080001007387 */ /* 0x0003e80000100800 */
[----:B------:R2:W-:Y:S01]  /*128e0*/  @P5 STL [R1+0x14], R4 ;  /* 0x0000140401005387 */ /* 0x0005e20000100800 */
[----:B-----5:R-:W-:Y:S01]  /*128f0*/  IADD3.X R2, RZ, R177, RZ, P1, !PT ;  /* 0x000000b1ff027210 */ /* 0x020fe20000ffe4ff */
[----:B-1----:R-:W-:-:S05]  /*12900*/  IMAD.X R0, RZ, RZ, R159, P0 ;  /* 0x000000ffff007224 */ /* 0x002fca00000e069f */
[----:B------:R2:W-:Y:S04]  /*12910*/  STL [R1+0x4], R0 ;  /* 0x0000040001007387 */ /* 0x0005e80000100800 */
[----:B------:R2:W-:Y:S02]  /*12920*/  STL [R1+0xc], R2 ;  /* 0x00000c0201007387 */ /* 0x0005e40000100800 */
.L_x_622:
[----:B------:R-:W3:Y:S01]  /*12930*/  LDL.64 R170, [R1+0x60] ;  /* 0x0000600001aa7983 */ /* 0x000ee20000100a00 */
[----:B------:R-:W-:Y:S04]  /*12940*/  DEPBAR.LE SB0, 0x0 ;  /* 0x000080000000791a */ /* 0x000fe80000000000 */
[C---:B------:R-:W-:Y:S01]  /*12950*/  ISETP.GE.AND P0, PT, R200.reuse, RZ, PT ;  /* 0x000000ffc800720c */ /* 0x040fe20003f06270 */
[----:B------:R-:W4:Y:S01]  /*12960*/  LDL R164, [R1+0x10] ;  /* 0x0000100001a47983 */ /* 0x000f220000100800 */
[----:B------:R-:W-:Y:S02]  /*12970*/  MOV R169, 0x6 ;  /* 0x0000000600a97802 */ /* 0x000fe40000000f00 */
[----:B------:R-:W-:Y:S01]  /*12980*/  MOV R205, 0xffffff80 ;  /* 0xffffff8000cd7802 */ /* 0x000fe20000000f00 */
[----:B------:R-:W5:Y:S01]  /*12990*/  LDL.64 R166, [R1+0x50] ;  /* 0x0000500001a67983 */ /* 0x000f620000100a00 */
[----:B------:R-:W-:Y:S02]  /*129a0*/  MOV R239, c[0x0][0x1e0] ;  /* 0x0000780000ef7a02 */ /* 0x000fe40000000f00 */
[C---:B------:R-:W-:Y:S03]  /*129b0*/  IADD3 R236, R200.reuse, -0x1, RZ ;  /* 0xffffffffc8ec7810 */ /* 0x040fe60007ffe0ff */
[----:B--2---:R-:W2:Y:S02]  /*129c0*/  LDL R203, [R1+0x40] ;  /* 0x0000400001cb7983 */ /* 0x004ea40000100800 */
[----:B------:R-:W-:Y:S01]  /*129d0*/  @P0 SHF.R.S32.HI R0, RZ, 0x1f, R200 ;  /* 0x0000001fff000819 */ /* 0x000fe200000114c8 */
[----:B------:R-:W-:Y:S01]  /*129e0*/  @P0 IMAD.WIDE.U32 R68, R200, c[0x0][0x208], RZ ;  /* 0x00008200c8440a25 */ /* 0x000fe200078e00ff */
[----:B------:R-:W2:Y:S03]  /*129f0*/  LDL R168, [R1+0xc] ;  /* 0x00000c0001a87983 */ /* 0x000ea60000100800 */
[----:B------:R-:W-:Y:S01]  /*12a00*/  @P0 IMAD R0, R0, c[0x0][0x208], RZ ;  /* 0x0000820000000a24 */ /* 0x000fe200078e02ff */
[----:B------:R-:W2:Y:S01]  /*12a10*/  LDL R71, [R1+0x2c] ;  /* 0x00002c0001477983 */ /* 0x000ea20000100800 */
[----:B------:R-:W-:Y:S02]  /*12a20*/  @P0 IMAD.SHL.U32 R2, R68, 0x80, RZ ;  /* 0x0000008044020824 */ /* 0x000fe400078e00ff */
[----:B------:R-:W-:Y:S01]  /*12a30*/  @P0 IMAD R0, R200, c[0x0][0x20c], R0 ;  /* 0x00008300c8000a24 */ /* 0x000fe200078e0200 */
[----:B------:R-:W-:Y:S03]  /*12a40*/  BAR.SYNC.DEFER_BLOCKING 0x0 ;  /* 0x0000000000007b1d */ /* 0x000fe60000010000 */
[----:B------:R-:W-:Y:S05]  /*12a50*/  @P0 IMAD.IADD R69, R69, 0x1, R0 ;  /* 0x0000000145450824 */ /* 0x000fea00078e0200 */
[----:B------:R-:W-:Y:S01]  /*12a60*/  @P0 SHF.L.U64.HI R68, R68, 0x7, R69 ;  /* 0x0000000744440819 */ /* 0x000fe20000010245 */
[----:B------:R-:W1:Y:S08]  /*12a70*/  LDSM.16.M88.4 R8, [R212+0x8100] ;  /* 0x00810000d408783b */ /* 0x000e700000000200 */
[----:B------:R-:W1:Y:S08]  /*12a80*/  LDSM.16.M88.4 R16, [R212+0x8900] ;  /* 0x00890000d410783b */ /* 0x000e700000000200 */
[----:B------:R-:W1:Y:S08]  /*12a90*/  LDSM.16.M88.4 R24, [R212+0x9100] ;  /* 0x00910000d418783b */ /* 0x000e700000000200 */
[----:B------:R-:W2:Y:S04]  /*12aa0*/  LDL R201, [R1+0x34] ;  /* 0x0000340001c97983 */ /* 0x000ea80000100800 */
        /* <DEDUP_REMOVED lines=15> */
[----:B------:R-:W1:Y:S02]  /*12ba0*/  LDSM.16.M88.4 R156, [R232] ;  /* 0x00000000e89c783b */ /* 0x000e640000000200 */
[C---:B------:R-:W-:Y:S06]  /*12bb0*/  HMMA.16816.F32.BF16 R32, R140.reuse, R34, RZ ;  /* 0x000000228c20723c */ /* 0x040fec00000418ff */
[----:B------:R-:W2:Y:S02]  /*12bc0*/  LDL R204, [R1+0x24] ;  /* 0x0000240001cc7983 */ /* 0x000ea40000100800 */
[C---:B------:R-:W-:Y:S02]  /*12bd0*/  HMMA.16816.F32.BF16 R36, R140.reuse, R40, RZ ;  /* 0x000000288c24723c */ /* 0x040fe400000418ff */
[----:B------:R-:W2:Y:S06]  /*12be0*/  LDL R202, [R1+0x28] ;  /* 0x0000280001ca7983 */ /* 0x000eac0000100800 */
        /* <DEDUP_REMOVED lines=12> */
[----:B------:R-:W3:Y:S07]  /*12cb0*/  LDSM.16.M88.4 R148, [R230] ;  /* 0x00000000e694783b */ /* 0x000eee0000000200 */
[C---:B------:R-:W-:Y:S08]  /*12cc0*/  HMMA.16816.F32.BF16 R20, R144.reuse, R152, R20 ;  /* 0x000000989014723c */ /* 0x040ff00000041814 */
[C---:B------:R-:W-:Y:S01]  /*12cd0*/  HMMA.16816.F32.BF16 R24, R144.reuse, R154, R24 ;  /* 0x0000009a9018723c */ /* 0x040fe20000041818 */
[----:B------:R-:W4:Y:S07]  /*12ce0*/  LDSM.16.M88.4 R152, [R229] ;  /* 0x00000000e598783b */ /* 0x000f2e0000000200 */
[C---:B------:R-:W-:Y:S08]  /*12cf0*/  HMMA.16816.F32.BF16 R28, R144.reuse, R156, R28 ;  /* 0x0000009c901c723c */ /* 0x040ff0000004181c */
[C---:B------:R-:W-:Y:S01]  /*12d00*/  HMMA.16816.F32.BF16 R32, R144.reuse, R158, R32 ;  /* 0x0000009e9020723c */ /* 0x040fe20000041820 */
[----:B------:R-:W2:Y:S07]  /*12d10*/  LDSM.16.M88.4 R156, [R228] ;  /* 0x00000000e49c783b */ /* 0x000eae0000000200 */
[C---:B-1----:R-:W-:Y:S08]  /*12d20*/  HMMA.16816.F32.BF16 R36, R144.reuse, R136, R36 ;  /* 0x000000889024723c */ /* 0x042ff00000041824 */
[C---:B------:R-:W-:Y:S08]  /*12d30*/  HMMA.16816.F32.BF16 R40, R144.reuse, R138, R40 ;  /* 0x0000008a9028723c */ /* 0x040ff00000041828 */
[C---:B---3--:R-:W-:Y:S01]  /*12d40*/  HMMA.16816.F32.BF16 R44, R144.reuse, R148, R44 ;  /* 0x00000094902c723c */ /* 0x048fe2000004182c */
[----:B------:R-:W-:Y:S03]  /*12d50*/  MOV R171, c[0x0][0x208] ;  /* 0x0000820000ab7a02 */ /* 0x000fe60000000f00 */
[C---:B------:R-:W-:Y:S02]  /*12d60*/  @P0 IADD3 R0, P1, R2.reuse, R170, RZ ;  /* 0x000000aa02000210 */ /* 0x040fe40007f3e0ff */
[----:B----4-:R-:W-:Y:S01]  /*12d70*/  @P0 IADD3 R2, P2, R2, R164, RZ ;  /* 0x000000a402020210 */ /* 0x010fe20007f5e0ff */
[----:B------:R-:W-:Y:S01]  /*12d80*/  IMAD.SHL.U32 R171, R171, 0x40, RZ ;  /* 0x00000040abab7824 */ /* 0x000fe200078e00ff */
[C---:B------:R-:W-:Y:S04]  /*12d90*/  HMMA.16816.F32.BF16 R48, R144.reuse, R150, R48 ;  /* 0x000000969030723c */ /* 0x040fe80000041830 */
[----:B------:R-:W-:Y:S02]  /*12da0*/  @P0 LEA R164, P3, R0, c[0x0][0x1f8], 0x1 ;  /* 0x00007e0000a40a11 */ /* 0x000fe400078608ff */
[C---:B-----5:R-:W-:Y:S02]  /*12db0*/  @P0 IADD3.X R69, R68.reuse, R167, RZ, P1, !PT ;  /* 0x000000a744450210 */ /* 0x060fe40000ffe4ff */
[C---:B------:R-:W-:Y:S03]  /*12dc0*/  HMMA.16816.F32.BF16 R52, R144.reuse, R152, R52 ;  /* 0x000000989034723c */ /* 0x040fe60000041834 */
[----:B--2---:R-:W-:Y:S01]  /*12dd0*/  LOP3.LUT P4, RZ, R203, 0x1, RZ, 0xc0, !PT ;  /* 0x00000001cbff7812 */ /* 0x004fe2000788c0ff */
[----:B------:R-:W-:Y:S01]  /*12de0*/  @P0 IMAD.X R68, R68, 0x1, R168, P2 ;  /* 0x0000000144440824 */ /* 0x000fe200010e06a8 */
[----:B------:R-:W-:Y:S01]  /*12df0*/  @P0 LEA.HI.X R165, R0, c[0x0][0x1fc], R69, 0x1, P3 ;  /* 0x00007f0000a50a11 */ /* 0x000fe200018f0c45 */
[----:B------:R-:W-:Y:S01]  /*12e00*/  IMAD.MOV.U32 R168, RZ, RZ, c[0x0][0x208] ;  /* 0x00008200ffa87624 */ /* 0x000fe200078e00ff */
[C---:B------:R-:W-:Y:S01]  /*12e10*/  @P0 LEA R166, P1, R2.reuse, c[0x0][0x1f8], 0x1 ;  /* 0x00007e0002a60a11 */ /* 0x040fe200078208ff */
[C---:B------:R-:W-:Y:S01]  /*12e20*/  HMMA.16816.F32.BF16 R56, R144.reuse, R154, R56 ;  /* 0x0000009a9038723c */ /* 0x040fe20000041838 */
[----:B------:R-:W-:Y:S01]  /*12e30*/  IMAD.MOV.U32 R0, RZ, RZ, c[0x0][0x2c4] ;  /* 0x0000b100ff007624 */ /* 0x000fe200078e00ff */
[----:B------:R-:W-:Y:S01]  /*12e40*/  @!PT LDS RZ, [RZ] ;  /* 0x00000000fffff984 */ /* 0x000fe20000000800 */
[----:B------:R-:W-:Y:S01]  /*12e50*/  @!PT LDS RZ, [RZ] ;  /* 0x00000000fffff984 */ /* 0x000fe20000000800 */
[----:B------:R-:W-:Y:S01]  /*12e60*/  @!PT LDS RZ, [RZ] ;  /* 0x00000000fffff984 */ /* 0x000fe20000000800 */
[----:B------:R1:W-:Y:S02]  /*12e70*/  @P0 LDGSTS.E.BYPASS.LTC128B.128 [R235+0x100], [R164.64], !P6 ;  /* 0x00100000a4eb0fae */ /* 0x0003e4000f101d48 */
[----:B------:R-:W-:Y:S02]  /*12e80*/  @P0 LEA.HI.X R167, R2, c[0x0][0x1fc], R68, 0x1, P1 ;  /* 0x00007f0002a70a11 */ /* 0x000fe400008f0c44 */
[----:B------:R-:W-:Y:S02]  /*12e90*/  SHF.L.U64.HI R168, R168, R169, c[0x0][0x20c] ;  /* 0x00008300a8a87619 */ /* 0x000fe400000102a9 */
[C---:B------:R-:W-:Y:S02]  /*12ea0*/  HMMA.16816.F32.BF16 R60, R144.reuse, R156, R60 ;  /* 0x0000009c903c723c */ /* 0x040fe4000004183c */
[----:B------:R2:W-:Y:S02]  /*12eb0*/  @P0 LDGSTS.E.BYPASS.LTC128B.128 [R235+0x4100], [R166.64], !P4 ;  /* 0x04100000a6eb0fae */ /* 0x0005e4000e101d48 */
[-C--:B------:R-:W-:Y:S02]  /*12ec0*/  @P0 IADD3 R68, P1, R164, R171.reuse, RZ ;  /* 0x000000aba4440210 */ /* 0x080fe40007f3e0ff */
[----:B------:R-:W-:Y:S02]  /*12ed0*/  IADD3 R170, R171, 0x80, RZ ;  /* 0x00000080abaa7810 */ /* 0x000fe40007ffe0ff */
[----:B------:R-:W-:Y:S02]  /*12ee0*/  HMMA.16816.F32.BF16 R64, R144, R158, R64 ;  /* 0x0000009e9040723c */ /* 0x000fe40000041840 */
[----:B------:R-:W3:Y:S02]  /*12ef0*/  LDL R2, [R1+0x14] ;  /* 0x0000140001027983 */ /* 0x000ee40000100800 */
[----:B------:R-:W-:Y:S02]  /*12f00*/  @P0 IADD3.X R69, R165, R168, RZ, P1, !PT ;  /* 0x000000a8a5450210 */ /* 0x000fe40000ffe4ff */
[CC--:B------:R-:W-:Y:S03]  /*12f10*/  @P0 IADD3 R136, P1, R68.reuse, R171.reuse, RZ ;  /* 0x000000ab44880210 */ /* 0x0c0fe60007f3e0ff */
[----:B------:R4:W-:Y:S03]  /*12f20*/  @P0 LDGSTS.E.BYPASS.LTC128B.128 [R235+0x1100], [R68.64], !P6 ;  /* 0x0110000044eb0fae */ /* 0x0009e6000f101d48 */
[C-C-:B------:R-:W-:Y:S01]  /*12f30*/  @P0 IMAD.X R137, R69.reuse, 0x1, R168.reuse, P1 ;  /* 0x0000000145890824 */ /* 0x140fe200008e06a8 */
[-C--:B-1----:R-:W-:Y:S02]  /*12f40*/  @P0 IADD3 R164, P3, R68, R170.reuse, RZ ;  /* 0x000000aa44a40210 */ /* 0x082fe40007f7e0ff */
[C---:B------:R-:W-:Y:S02]  /*12f50*/  @P0 IADD3 R138, P2, R136.reuse, R171, RZ ;  /* 0x000000ab888a0210 */ /* 0x040fe40007f5e0ff */
[----:B------:R4:W-:Y:S01]  /*12f60*/  @P0 LDGSTS.E.BYPASS.LTC128B.128 [R235+0x5100], [R68.64+0x80], !P4 ;  /* 0x0510008044eb0fae */ /* 0x0009e2000e101d48 */
[-C--:B------:R-:W-:Y:S02]  /*12f70*/  @P0 IADD3.X R165, R69, R71.reuse, RZ, P3, !PT ;  /* 0x0000004745a50210 */ /* 0x080fe40001ffe4ff */
[C---:B------:R-:W-:Y:S05]  /*12f80*/  @P0 IMAD.X R139, R137.reuse, 0x1, R168, P2 ;  /* 0x00000001898b0824 */ /* 0x040fea00010e06a8 */
[----:B------:R1:W-:Y:S08]  /*12f90*/  @P0 LDGSTS.E.BYPASS.LTC128B.128 [R235+0x2100], [R136.64], !P6 ;  /* 0x0210000088eb0fae */ /* 0x0003f0000f101d48 */
[----:B------:R2:W-:Y:S08]  /*12fa0*/  @P0 LDGSTS.E.BYPASS.LTC128B.128 [R235+0x6100], [R164.64], !P4 ;  /* 0x06100000a4eb0fae */ /* 0x0005f0000e101d48 */
[----:B------:R1:W-:Y:S01]  /*12fb0*/  @P0 LDGSTS.E.BYPASS.LTC128B.128 [R235+0x3100], [R138.64], !P6 ;  /* 0x031000008aeb0fae */ /* 0x0003e2000f101d48 */
[----:B----4-:R-:W-:Y:S04]  /*12fc0*/  @P0 IADD3 R68, P1, R136, R170, RZ ;  /* 0x000000aa88440210 */ /* 0x010fe80007f3e0ff */
[----:B------:R-:W-:Y:S02]  /*12fd0*/  @P0 IADD3.X R69, R137, R71, RZ, P1, !PT ;  /* 0x0000004789450210 */ /* 0x000fe40000ffe4ff */
[----:B------:R-:W-:Y:S02]  /*12fe0*/  ISETP.NE.AND P1, PT, R0, 0x1, PT ;  /* 0x000000010000780c */ /* 0x000fe40003f25270 */
[----:B------:R4:W3:Y:S04]  /*12ff0*/  LDL R0, [R1+0x18] ;  /* 0x0000180001007983 */ /* 0x0008e80000100800 */
[----:B------:R5:W-:Y:S08]  /*13000*/  @P0 LDGSTS.E.BYPASS.LTC128B.128 [R235+0x7100], [R68.64], !P4 ;  /* 0x0710000044eb0fae */ /* 0x000bf0000e101d48 */
[----:B------:R-:W-:Y:S08]  /*13010*/  LDSM.16.M88.4 R148, [R218+0x8900] ;  /* 0x00890000da94783b */ /* 0x000ff00000000200 */
[----:B-1----:R-:W1:Y:S08]  /*13020*/  LDSM.16.M88.4 R136, [R218+0x8100] ;  /* 0x00810000da88783b */ /* 0x002e700000000200 */
[----:B--2---:R-:W2:Y:S08]  /*13030*/  LDSM.16.M88.4 R164, [R218+0x9100] ;  /* 0x00910000daa4783b */ /* 0x004eb00000000200 */
[----:B------:R-:W0:Y:S08]  /*13040*/  LDGDEPBAR ;  /* 0x00000000000079af */ /* 0x000e300000000000 */
[----:B------:R-:W2:Y:S08]  /*13050*/  LDSM.16.M88.4 R168, [R218+0x9900] ;  /* 0x00990000daa8783b */ /* 0x000eb00000000200 */
[----:B------:R-:W2:Y:S01]  /*13060*/  LDSM.16.M88.4 R172, [R218+0xa100] ;  /* 0x00a10000daac783b */ /* 0x000ea20000000200 */
        /* <DEDUP_REMOVED lines=8> */
[C---:B--2---:R-:W-:Y:S07]  /*130f0*/  HMMA.16816.F32.BF16 R20, R160.reuse, R164, R20 ;  /* 0x000000a4a014723c */ /* 0x044fee0000041814 */
[----:B------:R-:W2:Y:S01]  /*13100*/  LDSM.16.M88.4 R148, [R215+0x800] ;  /* 0x00080000d794783b */ /* 0x000ea20000000200 */
[C---:B------:R-:W-:Y:S07]  /*13110*/  HMMA.16816.F32.BF16 R24, R160.reuse, R166, R24 ;  /* 0x000000a6a018723c */ /* 0x040fee0000041818 */
[----:B------:R-:W-:Y:S01]  /*13120*/  LDSM.16.M88.4 R164, [R215+0x1800] ;  /* 0x00180000d7a4783b */ /* 0x000fe20000000200 */
        /* <DEDUP_REMOVED lines=8> */
[----:B------:R-:W-:Y:S07]  /*131b0*/  LDSM.16.M88.4 R176, [R215+0x3000] ;  /* 0x00300000d7b0783b */ /* 0x000fee0000000200 */
[C---:B------:R-:W-:Y:S08]  /*131c0*/  HMMA.16816.F32.BF16 R52, R160.reuse, R152, R52 ;  /* 0x00000098a034723c */ /* 0x040ff00000041834 */
[C---:B------:R-:W-:Y:S01]  /*131d0*/  HMMA.16816.F32.BF16 R56, R160.reuse, R154, R56 ;  /* 0x0000009aa038723c */ /* 0x040fe20000041838 */
[----:B------:R-:W1:Y:S07]  /*131e0*/  LDSM.16.M88.4 R152, [R215+0x1000] ;  /* 0x00100000d798783b */ /* 0x000e6e0000000200 */
[C---:B------:R-:W-:Y:S08]  /*131f0*/  HMMA.16816.F32.BF16 R60, R160.reuse, R156, R60 ;  /* 0x0000009ca03c723c */ /* 0x040ff0000004183c */
[----:B------:R-:W-:Y:S01]  /*13200*/  HMMA.16816.F32.BF16 R64, R160, R158, R64 ;  /* 0x0000009ea040723c */ /* 0x000fe20000041840 */
[----:B------:R-:W3:Y:S07]  /*13210*/  LDSM.16.M88.4 R156, [R215+0x3800] ;  /* 0x00380000d79c783b */ /* 0x000eee0000000200 */
        /* <DEDUP_REMOVED lines=21> */
[C---:B---3--:R-:W-:Y:S04]  /*13370*/  HMMA.16816.F32.BF16 R60, R180.reuse, R156, R60 ;  /* 0x0000009cb43c723c */ /* 0x048fe8000004183c */
[----:B------:R-:W-:Y:S04]  /*13380*/  @P1 SHF.R.U32.HI R0, RZ, c[0x0][0x2cc], R2 ;  /* 0x0000b300ff001a19 */ /* 0x000fe80000011602 */
[----:B------:R-:W-:Y:S01]  /*13390*/  HMMA.16816.F32.BF16 R64, R180, R158, R64 ;  /* 0x0000009eb440723c */ /* 0x000fe20000041840 */
[----:B------:R-:W3:Y:S07]  /*133a0*/  LDSM.16.M88.4 R156, [R212+0xf900] ;  /* 0x00f90000d49c783b */ /* 0x000eee0000000200 */
[C---:B------:R-:W-:Y:S01]  /*133b0*/  HMMA.16816.F32.BF16 R4, R184.reuse, R136, R4 ;  /* 0x00000088b804723c */ /* 0x040fe20000041804 */
[----:B------:R-:W-:Y:S07]  /*133c0*/  SHFL.IDX PT, R2, R0, RZ, 0x1c1f ;  /* 0x001c1fff00027589 */ /* 0x000fee00000e0000 */
[C---:B------:R-:W-:Y:S01]  /*133d0*/  HMMA.16816.F32.BF16 R8, R184.reuse, R138, R8 ;  /* 0x0000008ab808723c */ /* 0x040fe20000041808 */
[----:B------:R-:W3:Y:S07]  /*133e0*/  LDSM.16.M88.4 R136, [R227] ;  /* 0x00000000e388783b */ /* 0x000eee0000000200 */
[C---:B--2---:R-:W-:Y:S08]  /*133f0*/  HMMA.16816.F32.BF16 R12, R184.reuse, R148, R12 ;  /* 0x00000094b80c723c */ /* 0x044ff0000004180c */
[C---:B------:R-:W-:Y:S01]  /*13400*/  HMMA.16816.F32.BF16 R16, R184.reuse, R150, R16 ;  /* 0x00000096b810723c */ /* 0x040fe20000041810 */
[----:B------:R-:W2:Y:S07]  /*13410*/  LDSM.16.M88.4 R148, [R226] ;  /* 0x00000000e294783b */ /* 0x000eae0000000200 */
[C---:B-1----:R-:W-:Y:S08]  /*13420*/  HMMA.16816.F32.BF16 R20, R184.reuse, R152, R20 ;  /* 0x00000098b814723c */ /* 0x042ff00000041814 */
[C---:B------:R-:W-:Y:S01]  /*13430*/  HMMA.16816.F32.BF16 R24, R184.reuse, R154, R24 ;  /* 0x0000009ab818723c */ /* 0x040fe20000041818 */
[----:B------:R-:W1:Y:S07]  /*13440*/  LDSM.16.M88.4 R152, [R225] ;  /* 0x00000000e198783b */ /* 0x000e6e0000000200 */
[C---:B------:R-:W-:Y:S08]  /*13450*/  HMMA.16816.F32.BF16 R28, R184.reuse, R164, R28 ;  /* 0x000000a4b81c723c */ /* 0x040ff0000004181c */
[C---:B------:R-:W-:Y:S01]  /*13460*/  HMMA.16816.F32.BF16 R32, R184.reuse, R166, R32 ;  /* 0x000000a6b820723c */ /* 0x040fe20000041820 */
[----:B------:R-:W-:Y:S07]  /*13470*/  LDSM.16.M88.4 R164, [R223] ;  /* 0x00000000dfa4783b */ /* 0x000fee0000000200 */
        /* <DEDUP_REMOVED lines=14> */
[----:B------:R-:W4:Y:S07]  /*13560*/  LDSM.16.M88.4 R136, [R218+0xc100] ;  /* 0x00c10000da88783b */ /* 0x000f2e0000000200 */
        /* <DEDUP_REMOVED lines=20> */
[----:B------:R-:W3:Y:S07]  /*136b0*/  LDSM.16.M88.4 R176, [R218+0xf900] ;  /* 0x00f90000dab0783b */ /* 0x000eee0000000200 */
        /* <DEDUP_REMOVED lines=37> */
[----:B------:R-:W-:Y:S02]  /*13910*/  FMUL.FTZ R19, R19, c[0x0][0x320] ;  /* 0x0000c80013137a20 */ /* 0x000fe40000410000 */
[----:B------:R-:W-:Y:S02]  /*13920*/  FMUL.FTZ R16, R16, c[0x0][0x320] ;  /* 0x0000c80010107a20 */ /* 0x000fe40000410000 */
[----:B------:R-:W-:Y:S01]  /*13930*/  FMUL.FTZ R17, R17, c[0x0][0x320] ;  /* 0x0000c80011117a20 */ /* 0x000fe20000410000 */
[----:B------:R3:W-:Y:S01]  /*13940*/  MUFU.TANH R154, R7 ;  /* 0x00000007009a7308 */ /* 0x0007e20000002400 */
[----:B------:R-:W-:Y:S09]  /*13950*/  FMUL.FTZ R18, R18, c[0x0][0x320] ;  /* 0x0000c80012127a20 */ /* 0x000ff20000410000 */
[----:B-----5:R-:W-:Y:S10]  /*13960*/  MUFU.TANH R68, R18 ;  /* 0x0000001200447308 */ /* 0x020ff40000002400 */
[----:B------:R-:W-:Y:S01]  /*13970*/  MUFU.TANH R153, R8 ;  /* 0x0000000800997308 */ /* 0x000fe20000002400 */
[----:B---3--:R-:W3:Y:S09]  /*13980*/  LDSM.16.M88.4 R4, [R215+0x5000] ;  /* 0x00500000d704783b */ /* 0x008ef20000000200 */
[----:B------:R-:W-:Y:S10]  /*13990*/  MUFU.TANH R69, R17 ;  /* 0x0000001100457308 */ /* 0x000ff40000002400 */
[----:B------:R-:W-:Y:S10]  /*139a0*/  MUFU.TANH R152, R9 ;  /* 0x0000000900987308 */ /* 0x000ff40000002400 */
[----:B------:R-:W-:Y:S10]  /*139b0*/  MUFU.TANH R149, R10 ;  /* 0x0000000a00957308 */ /* 0x000ff40000002400 */
[----:B------:R4:W5:Y:S01]  /*139c0*/  MUFU.TANH R148, R11 ;  /* 0x0000000b00947308 */ /* 0x0009620000002400 */
[C---:B---3--:R-:W-:Y:S09]  /*139d0*/  HMMA.16816.F32.BF16 R20, R196.reuse, R4, R20 ;  /* 0x00000004c414723c */ /* 0x048ff20000041814 */
[----:B------:R-:W-:Y:S01]  /*139e0*/  MUFU.TANH R139, R12 ;  /* 0x0000000c008b7308 */ /* 0x000fe20000002400 */
[C---:B------:R-:W-:Y:S01]  /*139f0*/  HMMA.16816.F32.BF16 R24, R196.reuse, R6, R24 ;  /* 0x00000006c418723c */ /* 0x040fe20000041818 */
[----:B------:R-:W-:Y:S08]  /*13a00*/  LDSM.16.M88.4 R4, [R215+0x6000] ;  /* 0x00600000d704783b */ /* 0x000ff00000000200 */
[----:B------:R-:W-:Y:S01]  /*13a10*/  MUFU.TANH R138, R13 ;  /* 0x0000000d008a7308 */ /* 0x000fe20000002400 */
[----:B----4-:R-:W3:Y:S04]  /*13a20*/  LDSM.16.M88.4 R8, [R215+0x5800] ;  /* 0x00580000d708783b */ /* 0x010ee80000000200 */
[----:B------:R-:W-:Y:S05]  /*13a30*/  FMUL.FTZ R20, R20, c[0x0][0x320] ;  /* 0x0000c80014147a20 */ /* 0x000fea0000410000 */
[----:B------:R-:W-:Y:S01]  /*13a40*/  MUFU.TANH R137, R14 ;  /* 0x0000000e00897308 */ /* 0x000fe20000002400 */
        /* <DEDUP_REMOVED lines=8> */
[----:B------:R1:W-:Y:S10]  /*13ad0*/  MUFU.TANH R71, R16 ;  /* 0x0000001000477308 */ /* 0x0003f40000002400 */
[----:B------:R-:W1:Y:S01]  /*13ae0*/  MUFU.TANH R150, R19 ;  /* 0x0000001300967308 */ /* 0x000e620000002400 */
[C---:B---3--:R-:W-:Y:S01]  /*13af0*/  HMMA.16816.F32.BF16 R28, R196.reuse, R8, R28 ;  /* 0x00000008c41c723c */ /* 0x048fe2000004181c */
[----:B----4-:R-:W-:Y:S08]  /*13b00*/  LDSM.16.M88.4 R12, [R215+0x7800] ;  /* 0x00780000d70c783b */ /* 0x010ff00000000200 */
[----:B------:R-:W-:Y:S01]  /*13b10*/  MUFU.TANH R151, R20 ;  /* 0x0000001400977308 */ /* 0x000fe20000002400 */
[C---:B------:R-:W-:Y:S01]  /*13b20*/  HMMA.16816.F32.BF16 R32, R196.reuse, R10, R32 ;  /* 0x0000000ac420723c */ /* 0x040fe20000041820 */
[----:B------:R-:W3:Y:S08]  /*13b30*/  LDSM.16.M88.4 R8, [R215+0x6800] ;  /* 0x00680000d708783b */ /* 0x000ef00000000200 */
[----:B------:R-:W4:Y:S01]  /*13b40*/  MUFU.TANH R23, R23 ;  /* 0x0000001700177308 */ /* 0x000f220000002400 */
[C---:B------:R-:W-:Y:S04]  /*13b50*/  HMMA.16816.F32.BF16 R36, R196.reuse, R4, R36 ;  /* 0x00000004c424723c */ /* 0x040fe80000041824 */
[----:B------:R-:W-:Y:S04]  /*13b60*/  FMUL.FTZ R31, R31, c[0x0][0x320] ;  /* 0x0000c8001f1f7a20 */ /* 0x000fe80000410000 */
[C---:B------:R-:W-:Y:S01]  /*13b70*/  HMMA.16816.F32.BF16 R40, R196.reuse, R6, R40 ;  /* 0x00000006c428723c */ /* 0x040fe20000041828 */
[----:B------:R-:W1:Y:S01]  /*13b80*/  MUFU.TANH R21, R21 ;  /* 0x0000001500157308 */ /* 0x000e620000002400 */
[----:B------:R-:W1:Y:S01]  /*13b90*/  LDSM.16.M88.4 R4, [R215+0x7000] ;  /* 0x00700000d704783b */ /* 0x000e620000000200 */
[----:B------:R-:W-:Y:S04]  /*13ba0*/  DEPBAR.LE SB0, 0x0 ;  /* 0x000080000000791a */ /* 0x000fe80000000000 */
        /* <DEDUP_REMOVED lines=9> */
[----:B------:R-:W-:Y:S01]  /*13c40*/  FMUL.FTZ R37, R37, c[0x0][0x320] ;  /* 0x0000c80025257a20 */ /* 0x000fe20000410000 */
[C---:B---3--:R-:W-:Y:S01]  /*13c50*/  HMMA.16816.F32.BF16 R44, R196.reuse, R8, R44 ;  /* 0x00000008c42c723c */ /* 0x048fe2000004182c */
[----:B------:R3:W2:Y:S04]  /*13c60*/  SHFL.IDX PT, R8, R0, 0x1, 0x1c1f ;  /* 0x003c1f0000087f89 */ /* 0x0006a800000e0000 */
[----:B------:R-:W-:Y:S03]  /*13c70*/  FMUL.FTZ R40, R40, c[0x0][0x320] ;  /* 0x0000c80028287a20 */ /* 0x000fe60000410000 */
[----:B------:R-:W2:Y:S01]  /*13c80*/  MUFU.TANH R27, R27 ;  /* 0x0000001b001b7308 */ /* 0x000ea20000002400 */
[C---:B------:R-:W-:Y:S03]  /*13c90*/  HMMA.16816.F32.BF16 R48, R196.reuse, R10, R48 ;  /* 0x0000000ac430723c */ /* 0x040fe60000041830 */
[----:B------:R-:W-:Y:S02]  /*13ca0*/  FMUL.FTZ R41, R41, c[0x0][0x320] ;  /* 0x0000c80029297a20 */ /* 0x000fe40000410000 */
[----:B------:R-:W-:Y:S02]  /*13cb0*/  FMUL.FTZ R38, R38, c[0x0][0x320] ;  /* 0x0000c80026267a20 */ /* 0x000fe40000410000 */
[----:B------:R-:W-:Y:S02]  /*13cc0*/  FMUL.FTZ R43, R43, c[0x0][0x320] ;  /* 0x0000c8002b2b7a20 */ /* 0x000fe40000410000 */
[----:B------:R-:W-:Y:S01]  /*13cd0*/  MUFU.TANH R19, R40 ;  /* 0x0000002800137308 */ /* 0x000fe20000002400 */
[C---:B-1----:R-:W-:Y:S03]  /*13ce0*/  HMMA.16816.F32.BF16 R52, R196.reuse, R4, R52 ;  /* 0x00000004c434723c */ /* 0x042fe60000041834 */
[----:B------:R-:W-:Y:S02]  /*13cf0*/  FMUL.FTZ R33, R33, c[0x0][0x320] ;  /* 0x0000c80021217a20 */ /* 0x000fe40000410000 */
[----:B------:R-:W-:Y:S02]  /*13d00*/  FMUL.FTZ R42, R42, c[0x0][0x320] ;  /* 0x0000c8002a2a7a20 */ /* 0x000fe40000410000 */
[----:B---3--:R-:W-:Y:S01]  /*13d10*/  IMAD R0, R200, R205, 0x1 ;  /* 0x00000001c8007424 */ /* 0x008fe200078e02cd */
[C---:B------:R-:W-:Y:S01]  /*13d20*/  HMMA.16816.F32.BF16 R56, R196.reuse, R6, R56 ;  /* 0x00000006c438723c */ /* 0x040fe20000041838 */
[----:B------:R-:W-:Y:S03]  /*13d30*/  MUFU.TANH R20, R41 ;  /* 0x0000002900147308 */ /* 0x000fe60000002400 */
[----:B------:R-:W-:Y:S01]  /*13d40*/  IADD3 R0, R202, R0, -R204 ;  /* 0x00000000ca007210 */ /* 0x000fe20007ffe8cc */
[----:B------:R-:W-:Y:S02]  /*13d50*/  FMUL.FTZ R35, R35, c[0x0][0x320] ;  /* 0x0000c80023237a20 */ /* 0x000fe40000410000 */
[----:B------:R-:W-:Y:S01]  /*13d60*/  FMUL.FTZ R48, R48, c[0x0][0x320] ;  /* 0x0000c80030307a20 */ /* 0x000fe20000410000 */
[C---:B------:R-:W-:Y:S03]  /*13d70*/  HMMA.16816.F32.BF16 R60, R196.reuse, R12, R60 ;  /* 0x0000000cc43c723c */ /* 0x040fe6000004183c */
[----:B------:R-:W-:Y:S01]  /*13d80*/  MUFU.TANH R43, R43 ;  /* 0x0000002b002b7308 */ /* 0x000fe20000002400 */
[----:B------:R-:W-:Y:S02]  /*13d90*/  FMUL.FTZ R49, R49, c[0x0][0x320] ;  /* 0x0000c80031317a20 */ /* 0x000fe40000410000 */
[----:B------:R-:W-:Y:S02]  /*13da0*/  FMUL.FTZ R45, R45, c[0x0][0x320] ;  /* 0x0000c8002d2d7a20 */ /* 0x000fe40000410000 */
[----:B------:R-:W-:Y:S04]  /*13db0*/  HMMA.16816.F32.BF16 R64, R196, R14, R64 ;  /* 0x0000000ec440723c */ /* 0x000fe80000041840 */
[----:B------:R-:W-:Y:S01]  /*13dc0*/  FMUL.FTZ R46, R46, c[0x0][0x320] ;  /* 0x0000c8002e2e7a20 */ /* 0x000fe20000410000 */
[----:B------:R1:W-:Y:S01]  /*13dd0*/  MUFU.TANH R6, R48 ;  /* 0x0000003000067308 */ /* 0x0003e20000002400 */
[----:B------:R-:W-:Y:S02]  /*13de0*/  IMAD.IADD R0, R0, 0x1, -R201 ;  /* 0x0000000100007824 */ /* 0x000fe400078e0ac9 */
[----:B------:R-:W-:Y:S04]  /*13df0*/  FMUL.FTZ R10, R57, c[0x0][0x320] ;  /* 0x0000c800390a7a20 */ /* 0x000fe80000410000 */
[----:B------:R-:W-:Y:S01]  /*13e00*/  FMUL.FTZ R5, R56, c[0x0][0x320] ;  /* 0x0000c80038057a20 */ /* 0x000fe20000410000 */
[C---:B------:R-:W-:Y:S01]  /*13e10*/  IADD3 R2, R0.reuse, R2, RZ ;  /* 0x0000000200027210 */ /* 0x040fe20007ffe0ff */
[----:B--2---:R-:W-:Y:S01]  /*13e20*/  IMAD.IADD R0, R0, 0x1, R8 ;  /* 0x0000000100007824 */ /* 0x004fe200078e0208 */
        /* <DEDUP_REMOVED lines=8> */
[----:B------:R-:W-:Y:S01]  /*13eb0*/  ISETP.GT.AND P1, PT, R0, 0x9, PT ;  /* 0x000000090000780c */ /* 0x000fe20003f24270 */
[----:B------:R-:W-:Y:S01]  /*13ec0*/  FMUL.FTZ R54, R54, c[0x0][0x320] ;  /* 0x0000c80036367a20 */ /* 0x000fe20000410000 */
[----:B------:R-:W3:Y:S01]  /*13ed0*/  MUFU.TANH R24, R24 ;  /* 0x0000001800187308 */ /* 0x000ee20000002400 */
[----:B------:R-:W-:Y:S01]  /*13ee0*/  ISETP.GT.AND P2, PT, R2, RZ, PT ;  /* 0x000000ff0200720c */ /* 0x000fe20003f44270 */
        /* <DEDUP_REMOVED lines=8> */
[----:B------:R-:W2:Y:S01]  /*13f70*/  MUFU.TANH R31, R31 ;  /* 0x0000001f001f7308 */ /* 0x000ea20000002400 */
[----:B------:R-:W-:Y:S01]  /*13f80*/  ISETP.GT.AND P2, PT, R2, 0x9, PT ;  /* 0x000000090200780c */ /* 0x000fe20003f44270 */
[----:B------:R-:W-:Y:S01]  /*13f90*/  FMUL.FTZ R61, R61, c[0x0][0x320] ;  /* 0x0000c8003d3d7a20 */ /* 0x000fe20000410000 */
[----:B-----5:R-:W-:Y:S01]  /*13fa0*/  FSEL R18, R148, -INF , P1 ;  /* 0xff80000094127808 */ /* 0x020fe20000800000 */
[----:B------:R-:W-:Y:S01]  /*13fb0*/  FMUL.FTZ R64, R64, c[0x0][0x320] ;  /* 0x0000c80040407a20 */ /* 0x000fe20000410000 */
[----:B------:R-:W-:Y:S01]  /*13fc0*/  ISETP.GT.AND P1, PT, R0, 0x11, PT ;  /* 0x000000110000780c */ /* 0x000fe20003f24270 */
[----:B------:R-:W-:Y:S01]  /*13fd0*/  FMUL.FTZ R65, R65, c[0x0][0x320] ;  /* 0x0000c80041417a20 */ /* 0x000fe20000410000 */
[----:B------:R-:W-:Y:S01]  /*13fe0*/  FSEL R16, R154, -INF , P3 ;  /* 0xff8000009a107808 */ /* 0x000fe20001800000 */
[----:B------:R-:W-:Y:S01]  /*13ff0*/  FMUL.FTZ R55, R55, c[0x0][0x320] ;  /* 0x0000c80037377a20 */ /* 0x000fe20000410000 */
[----:B------:R-:W-:Y:S01]  /*14000*/  ISETP.GT.AND P3, PT, R2, 0x10, PT ;  /* 0x000000100200780c */ /* 0x000fe20003f64270 */
[----:B------:R-:W5:Y:S01]  /*14010*/  MUFU.TANH R25, R25 ;  /* 0x0000001900197308 */ /* 0x000f620000002400 */
[----:B------:R-:W-:Y:S01]  /*14020*/  FSEL R12, R152, -INF , P2 ;  /* 0xff800000980c7808 */ /* 0x000fe20001000000 */
[----:B------:R-:W-:Y:S01]  /*14030*/  FMUL.FTZ R58, R58, c[0x0][0x320] ;  /* 0x0000c8003a3a7a20 */ /* 0x000fe20000410000 */
[----:B-1----:R-:W-:Y:S01]  /*14040*/  FSEL R48, R136, -INF , P1 ;  /* 0xff80000088307808 */ /* 0x002fe20000800000 */
[----:B------:R-:W-:Y:S01]  /*14050*/  FMUL.FTZ R59, R59, c[0x0][0x320] ;  /* 0x0000c8003b3b7a20 */ /* 0x000fe20000410000 */
[----:B------:R-:W-:Y:S01]  /*14060*/  ISETP.GT.AND P1, PT, R0, 0x19, PT ;  /* 0x000000190000780c */ /* 0x000fe20003f24270 */
[----:B------:R-:W-:Y:S01]  /*14070*/  FMUL.FTZ R62, R62, c[0x0][0x320] ;  /* 0x0000c8003e3e7a20 */ /* 0x000fe20000410000 */
[----:B------:R-:W-:Y:S01]  /*14080*/  FSEL R17, R149, -INF , P0 ;  /* 0xff80000095117808 */ /* 0x000fe20000000000 */
[----:B------:R-:W-:Y:S01]  /*14090*/  FMUL.FTZ R63, R63, c[0x0][0x320] ;  /* 0x0000c8003f3f7a20 */ /* 0x000fe20000410000 */
[----:B------:R-:W-:Y:S01]  /*140a0*/  ISETP.GT.AND P0, PT, R0, 0x10, PT ;  /* 0x000000100000780c */ /* 0x000fe20003f04270 */
[----:B------:R-:W1:Y:S01]  /*140b0*/  MUFU.TANH R26, R26 ;  /* 0x0000001a001a7308 */ /* 0x000e620000002400 */
[C---:B------:R-:W-:Y:S01]  /*140c0*/  ISETP.GT.AND P2, PT, R2.reuse, 0x11, PT ;  /* 0x000000110200780c */ /* 0x040fe20003f44270 */
[----:B------:R-:W-:Y:S01]  /*140d0*/  FMUL.FTZ R67, R67, c[0x0][0x320] ;  /* 0x0000c80043437a20 */ /* 0x000fe20000410000 */
[----:B------:R-:W-:Y:S02]  /*140e0*/  FSEL R32, R139, -INF , P3 ;  /* 0xff8000008b207808 */ /* 0x000fe40001800000 */
[----:B------:R-:W-:Y:S02]  /*140f0*/  ISETP.GT.AND P3, PT, R2, 0x18, PT ;  /* 0x000000180200780c */ /* 0x000fe40003f64270 */
[----:B------:R-:W-:Y:S02]  /*14100*/  FSEL R40, R138, -INF , P2 ;  /* 0xff8000008a287808 */ /* 0x000fe40001000000 */
[----:B------:R-:W-:Y:S01]  /*14110*/  ISETP.GT.AND P2, PT, R2, 0x19, PT ;  /* 0x000000190200780c */ /* 0x000fe20003f44270 */
[----:B------:R-:W1:Y:S01]  /*14120*/  MUFU.TANH R28, R28 ;  /* 0x0000001c001c7308 */ /* 0x000e620000002400 */
[----:B------:R-:W-:Y:S02]  /*14130*/  FSEL R41, R137, -INF , P0 ;  /* 0xff80000089297808 */ /* 0x000fe40000000000 */
[----:B------:R-:W-:Y:S02]  /*14140*/  ISETP.GT.AND P0, PT, R0, 0x18, PT ;  /* 0x000000180000780c */ /* 0x000fe40003f04270 */
[----:B------:R-:W-:Y:S02]  /*14150*/  FSEL R150, R150, -INF , P1 ;  /* 0xff80000096967808 */ /* 0x000fe40000800000 */
[----:B------:R-:W-:Y:S02]  /*14160*/  ISETP.GT.AND P1, PT, R0, 0x21, PT ;  /* 0x000000210000780c */ /* 0x000fe40003f24270 */
[----:B--2---:R-:W-:Y:S01]  /*14170*/  FSEL R49, R71, -INF , P3 ;  /* 0xff80000047317808 */ /* 0x004fe20001800000 */
[----:B------:R-:W2:Y:S01]  /*14180*/  MUFU.TANH R29, R29 ;  /* 0x0000001d001d7308 */ /* 0x000ea20000002400 */
[----:B------:R-:W-:Y:S02]  /*14190*/  ISETP.GT.AND P3, PT, R2, 0x20, PT ;  /* 0x000000200200780c */ /* 0x000fe40003f64270 */
[----:B----4-:R-:W-:Y:S02]  /*141a0*/  FSEL R154, R23, -INF , P1 ;  /* 0xff800000179a7808 */ /* 0x010fe40000800000 */
[----:B------:R-:W-:Y:S02]  /*141b0*/  ISETP.GT.AND P1, PT, R0, 0x29, PT ;  /* 0x000000290000780c */ /* 0x000fe40003f24270 */
[C---:B------:R-:W-:Y:S02]  /*141c0*/  ISETP.GT.AND P4, PT, R2.reuse, 0x8, PT ;  /* 0x000000080200780c */ /* 0x040fe40003f84270 */
[----:B------:R-:W-:Y:S01]  /*141d0*/  FSEL R56, R69, -INF , P2 ;  /* 0xff80000045387808 */ /* 0x000fe20001000000 */
[----:B------:R-:W4:Y:S01]  /*141e0*/  MUFU.TANH R30, R30 ;  /* 0x0000001e001e7308 */ /* 0x000f220000002400 */
[----:B------:R-:W-:Y:S02]  /*141f0*/  ISETP.GT.AND P2, PT, R2, 0x21, PT ;  /* 0x000000210200780c */ /* 0x000fe40003f44270 */
[----:B------:R-:W-:Y:S02]  /*14200*/  FSEL R57, R68, -INF , P0 ;  /* 0xff80000044397808 */ /* 0x000fe40000000000 */
[----:B------:R-:W-:Y:S02]  /*14210*/  ISETP.GT.AND P0, PT, R0, 0x20, PT ;  /* 0x000000200000780c */ /* 0x000fe40003f04270 */
[----:B------:R-:W-:Y:S02]  /*14220*/  FSEL R151, R151, -INF , P3 ;  /* 0xff80000097977808 */ /* 0x000fe40001800000 */
[----:B------:R-:W-:Y:S01]  /*14230*/  ISETP.GT.AND P3, PT, R2, 0x28, PT ;  /* 0x000000280200780c */ /* 0x000fe20003f64270 */
[----:B------:R-:W1:Y:S01]  /*14240*/  MUFU.TANH R35, R35 ;  /* 0x0000002300237308 */ /* 0x000e620000002400 */
[----:B------:R-:W-:Y:S02]  /*14250*/  FSEL R152, R21, -INF , P2 ;  /* 0xff80000015987808 */ /* 0x000fe40001000000 */
[----:B------:R-:W-:Y:S02]  /*14260*/  FSEL R9, R153, -INF , P4 ;  /* 0xff80000099097808 */ /* 0x000fe40002000000 */
[----:B------:R-:W-:Y:S02]  /*14270*/  FSEL R153, R22, -INF , P0 ;  /* 0xff80000016997808 */ /* 0x000fe40000000000 */
[C---:B------:R-:W-:Y:S02]  /*14280*/  ISETP.GT.AND P0, PT, R0.reuse, 0x28, PT ;  /* 0x000000280000780c */ /* 0x040fe40003f04270 */
[----:B------:R-:W-:Y:S01]  /*14290*/  FSEL R158, R27, -INF , P1 ;  /* 0xff8000001b9e7808 */ /* 0x000fe20000800000 */
[----:B------:R-:W2:Y:S01]  /*142a0*/  MUFU.TANH R39, R39 ;  /* 0x0000002700277308 */ /* 0x000ea20000002400 */
[----:B------:R-:W-:Y:S02]  /*142b0*/  ISETP.GT.AND P1, PT, R0, 0x31, PT ;  /* 0x000000310000780c */ /* 0x000fe40003f24270 */
[----:B------:R-:W-:Y:S02]  /*142c0*/  ISETP.GT.AND P2, PT, R2, 0x29, PT ;  /* 0x000000290200780c */ /* 0x000fe40003f44270 */
[----:B---3--:R-:W-:Y:S02]  /*142d0*/  FSEL R155, R24, -INF , P3 ;  /* 0xff800000189b7808 */ /* 0x008fe40001800000 */
[C---:B------:R-:W-:Y:S02]  /*142e0*/  ISETP.GT.AND P3, PT, R2.reuse, 0x30, PT ;  /* 0x000000300200780c */ /* 0x040fe40003f64270 */
[----:B------:R-:W-:Y:S01]  /*142f0*/  FSEL R166, R31, -INF , P1 ;  /* 0xff8000001fa67808 */ /* 0x000fe20000800000 */
[----:B------:R-:W3:Y:S01]  /*14300*/  MUFU.TANH R33, R33 ;  /* 0x0000002100217308 */ /* 0x000ee20000002400 */
[----:B-----5:R-:W-:Y:S02]  /*14310*/  FSEL R156, R25, -INF , P2 ;  /* 0xff800000199c7808 */ /* 0x020fe40001000000 */
[----:B------:R-:W-:Y:S02]  /*14320*/  ISETP.GT.AND P2, PT, R2, 0x31, PT ;  /* 0x000000310200780c */ /* 0x000fe40003f44270 */
[----:B-1----:R-:W-:Y:S02]  /*14330*/  FSEL R157, R26, -INF , P0 ;  /* 0xff8000001a9d7808 */ /* 0x002fe40000000000 */
[C---:B------:R-:W-:Y:S02]  /*14340*/  ISETP.GT.AND P0, PT, R0.reuse, 0x30, PT ;  /* 0x000000300000780c */ /* 0x040fe40003f04270 */
[----:B------:R-:W-:Y:S01]  /*14350*/  ISETP.GT.AND P1, PT, R0, 0x39, PT ;  /* 0x000000390000780c */ /* 0x000fe20003f24270 */
[----:B------:R-:W1:Y:S01]  /*14360*/  MUFU.TANH R34, R34 ;  /* 0x0000002200227308 */ /* 0x000e620000002400 */
[----:B------:R-:W-:Y:S02]  /*14370*/  FSEL R159, R28, -INF , P3 ;  /* 0xff8000001c9f7808 */ /* 0x000fe40001800000 */
[----:B------:R-:W-:Y:S02]  /*14380*/  ISETP.GT.AND P3, PT, R2, 0x38, PT ;  /* 0x000000380200780c */ /* 0x000fe40003f64270 */
[----:B--2---:R-:W-:Y:S02]  /*14390*/  FSEL R164, R29, -INF , P2 ;  /* 0xff8000001da47808 */ /* 0x004fe40001000000 */
[----:B----4-:R-:W-:Y:S02]  /*143a0*/  FSEL R165, R30, -INF , P0 ;  /* 0xff8000001ea57808 */ /* 0x010fe40000000000 */
[----:B------:R-:W-:Y:S01]  /*143b0*/  ISETP.GT.AND P0, PT, R0, 0x38, PT ;  /* 0x000000380000780c */ /* 0x000fe20003f04270 */
[----:B------:R-:W2:Y:S01]  /*143c0*/  MUFU.TANH R36, R36 ;  /* 0x0000002400247308 */ /* 0x000ea20000002400 */
[----:B------:R-:W-:Y:S02]  /*143d0*/  ISETP.GT.AND P2, PT, R2, 0x39, PT ;  /* 0x000000390200780c */ /* 0x000fe40003f44270 */
[----:B------:R-:W-:Y:S02]  /*143e0*/  FSEL R170, R35, -INF , P1 ;  /* 0xff80000023aa7808 */ /* 0x000fe40000800000 */
[----:B------:R-:W-:Y:S02]  /*143f0*/  ISETP.GT.AND P1, PT, R0, 0x41, PT ;  /* 0x000000410000780c */ /* 0x000fe40003f24270 */
[----:B------:R-:W-:Y:S02]  /*14400*/  FSEL R167, R167, -INF , P3 ;  /* 0xff800000a7a77808 */ /* 0x000fe40001800000 */
[----:B------:R-:W-:Y:S01]  /*14410*/  ISETP.GT.AND P3, PT, R2, 0x40, PT ;  /* 0x000000400200780c */ /* 0x000fe20003f64270 */
[----:B------:R-:W4:Y:S01]  /*14420*/  MUFU.TANH R37, R37 ;  /* 0x0000002500257308 */ /* 0x000f220000002400 */
[----:B------:R-:W-:Y:S02]  /*14430*/  FSEL R175, R39, -INF , P1 ;  /* 0xff80000027af7808 */ /* 0x000fe40000800000 */
[----:B------:R-:W-:Y:S02]  /*14440*/  ISETP.GT.AND P1, PT, R0, 0x49, PT ;  /* 0x000000490000780c */ /* 0x000fe40003f24270 */
[----:B---3--:R-:W-:Y:S02]  /*14450*/  FSEL R168, R33, -INF , P2 ;  /* 0xff80000021a87808 */ /* 0x008fe40001000000 */
[----:B------:R-:W-:Y:S02]  /*14460*/  ISETP.GT.AND P2, PT, R2, 0x41, PT ;  /* 0x000000410200780c */ /* 0x000fe40003f44270 */
[----:B-1----:R-:W-:Y:S01]  /*14470*/  FSEL R169, R34, -INF , P0 ;  /* 0xff80000022a97808 */ /* 0x002fe20000000000 */
[----:B------:R-:W1:Y:S01]  /*14480*/  MUFU.TANH R38, R38 ;  /* 0x0000002600267308 */ /* 0x000e620000002400 */
[----:B------:R-:W-:Y:S02]  /*14490*/  ISETP.GT.AND P0, PT, R0, 0x40, PT ;  /* 0x000000400000780c */ /* 0x000fe40003f04270 */
[----:B------:R-:W-:Y:S02]  /*144a0*/  FSEL R201, R43, -INF , P1 ;  /* 0xff8000002bc97808 */ /* 0x000fe40000800000 */
[----:B--2---:R-:W-:Y:S02]  /*144b0*/  FSEL R171, R36, -INF , P3 ;  /* 0xff80000024ab7808 */ /* 0x004fe40001800000 */
[----:B------:R-:W-:Y:S02]  /*144c0*/  ISETP.GT.AND P3, PT, R2, 0x48, PT ;  /* 0x000000480200780c */ /* 0x000fe40003f64270 */
[----:B------:R-:W-:Y:S01]  /*144d0*/  ISETP.GT.AND P1, PT, R0, 0x58, PT ;  /* 0x000000580000780c */ /* 0x000fe20003f24270 */
[----:B------:R-:W2:Y:S01]  /*144e0*/  MUFU.TANH R42, R42 ;  /* 0x0000002a002a7308 */ /* 0x000ea20000002400 */
[----:B------:R-:W-:Y:S02]  /*144f0*/  FSEL R177, R19, -INF , P3 ;  /* 0xff80000013b17808 */ /* 0x000fe40001800000 */
[C---:B------:R-:W-:Y:S01]  /*14500*/  ISETP.GT.AND P3, PT, R2.reuse, 0x51, PT ;  /* 0x000000510200780c */ /* 0x040fe20003f64270 */
[----:B------:R-:W3:Y:S01]  /*14510*/  LDL R19, [R1+0x30] ;  /* 0x0000300001137983 */ /* 0x000ee20000100800 */
[----:B----4-:R-:W-:Y:S02]  /*14520*/  FSEL R173, R37, -INF , P2 ;  /* 0xff80000025ad7808 */ /* 0x010fe40001000000 */
[----:B------:R-:W-:Y:S02]  /*14530*/  ISETP.GT.AND P2, PT, R2, 0x49, PT ;  /* 0x000000490200780c */ /* 0x000fe40003f44270 */
[----:B------:R-:W-:Y:S01]  /*14540*/  FMNMX.FTZ R4, R7, R3, !PT ;  /* 0x0000000307047209 */ /* 0x000fe20007810000 */
[----:B------:R-:W4:Y:S01]  /*14550*/  MUFU.TANH R50, R50 ;  /* 0x0000003200327308 */ /* 0x000f220000002400 */
[----:B------:R-:W-:Y:S02]  /*14560*/  FSEL R178, R20, -INF , P2 ;  /* 0xff80000014b27808 */ /* 0x000fe40001000000 */
[----:B------:R-:W5:Y:S01]  /*14570*/  LDL.64 R20, [R1+0x58] ;  /* 0x0000580001147983 */ /* 0x000f620000100a00 */
[----:B-1----:R-:W-:Y:S02]  /*14580*/  FSEL R174, R38, -INF , P0 ;  /* 0xff80000026ae7808 */ /* 0x002fe40000000000 */
[----:B------:R-:W-:Y:S02]  /*14590*/  ISETP.GT.AND P0, PT, R0, 0x48, PT ;  /* 0x000000480000780c */ /* 0x000fe40003f04270 */
[----:B------:R-:W-:Y:S02]  /*145a0*/  FMNMX.FTZ R4, R8, R4, !PT ;  /* 0x0000000408047209 */ /* 0x000fe40007810000 */
[----:B------:R-:W1:Y:S01]  /*145b0*/  MUFU.TANH R45, R45 ;  /* 0x0000002d002d7308 */ /* 0x000e620000002400 */
[----:B------:R-:W-:Y:S02]  /*145c0*/  ISETP.GT.AND P4, PT, R2, 0x50, PT ;  /* 0x000000500200780c */ /* 0x000fe40003f84270 */
[----:B------:R-:W-:Y:S02]  /*145d0*/  FMNMX.FTZ R4, R9, R4, !PT ;  /* 0x0000000409047209 */ /* 0x000fe40007810000 */
[----:B--2---:R-:W-:Y:S02]  /*145e0*/  FSEL R179, R42, -INF , P0 ;  /* 0xff8000002ab37808 */ /* 0x004fe40000000000 */
[----:B------:R-:W-:Y:S02]  /*145f0*/  ISETP.GT.AND P0, PT, R0, 0x50, PT ;  /* 0x000000500000780c */ /* 0x000fe40003f04270 */
[----:B------:R-:W-:Y:S01]  /*14600*/  FMNMX.FTZ R4, R12, R4, !PT ;  /* 0x000000040c047209 */ /* 0x000fe20007810000 */
[----:B------:R-:W2:Y:S01]  /*14610*/  MUFU.TANH R46, R46 ;  /* 0x0000002e002e7308 */ /* 0x000ea20000002400 */
[----:B------:R-:W-:Y:S02]  /*14620*/  ISETP.GT.AND P2, PT, R0, 0x51, PT ;  /* 0x000000510000780c */ /* 0x000fe40003f44270 */
[----:B------:R-:W-:Y:S02]  /*14630*/  FMNMX.FTZ R4, R32, R4, !PT ;  /* 0x0000000420047209 */ /* 0x000fe40007810000 */
[----:B----4-:R-:W-:Y:S02]  /*14640*/  FSEL R210, R50, -INF , P1 ;  /* 0xff80000032d27808 */ /* 0x010fe40000800000 */
[----:B------:R-:W-:Y:S02]  /*14650*/  ISETP.GT.AND P1, PT, R2, 0x68, PT ;  /* 0x000000680200780c */ /* 0x000fe40003f24270 */
[----:B------:R-:W-:Y:S01]  /*14660*/  FMNMX.FTZ R4, R40, R4, !PT ;  /* 0x0000000428047209 */ /* 0x000fe20007810000 */
[----:B------:R-:W4:Y:S01]  /*14670*/  MUFU.TANH R14, R5 ;  /* 0x00000005000e7308 */ /* 0x000f220000002400 */
[C---:B------:R-:W-:Y:S02]  /*14680*/  ISETP.GT.AND P5, PT, R2.reuse, 0x70, PT ;  /* 0x000000700200780c */ /* 0x040fe40003fa4270 */
[----:B------:R-:W-:Y:S02]  /*14690*/  FMNMX.FTZ R4, R49, R4, !PT ;  /* 0x0000000431047209 */ /* 0x000fe40007810000 */
[----:B-1----:R-:W-:Y:S02]  /*146a0*/  FSEL R204, R45, -INF , P3 ;  /* 0xff8000002dcc7808 */ /* 0x002fe40001800000 */
[----:B------:R-:W-:Y:S02]  /*146b0*/  ISETP.GT.AND P3, PT, R2, 0x59, PT ;  /* 0x000000590200780c */ /* 0x000fe40003f64270 */
[----:B------:R-:W-:Y:S01]  /*146c0*/  FMNMX.FTZ R4, R56, R4, !PT ;  /* 0x0000000438047209 */ /* 0x000fe20007810000 */
[----:B------:R-:W1:Y:S01]  /*146d0*/  MUFU.TANH R51, R51 ;  /* 0x0000003300337308 */ /* 0x000e620000002400 */
[----:B------:R-:W-:Y:S02]  /*146e0*/  FSEL R208, R11, -INF , P3 ;  /* 0xff8000000bd07808 */ /* 0x000fe40001800000 */
[----:B------:R-:W3:Y:S01]  /*146f0*/  LDL R11, [R1+0x8] ;  /* 0x00000800010b7983 */ /* 0x000ee20000100800 */
[----:B--2---:R-:W-:Y:S02]  /*14700*/  FSEL R207, R46, -INF , P0 ;  /* 0xff8000002ecf7808 */ /* 0x004fe40000000000 */
[----:B------:R-:W-:Y:S02]  /*14710*/  ISETP.GT.AND P0, PT, R0, 0x59, PT ;  /* 0x000000590000780c */ /* 0x000fe40003f04270 */
[----:B------:R-:W-:Y:S02]  /*14720*/  FMNMX.FTZ R4, R151, R4, !PT ;  /* 0x0000000497047209 */ /* 0x000fe40007810000 */
[----:B------:R-:W2:Y:S01]  /*14730*/  MUFU.TANH R10, R10 ;  /* 0x0000000a000a7308 */ /* 0x000ea20000002400 */
[----:B------:R-:W-:Y:S02]  /*14740*/  ISETP.GT.AND P3, PT, R2, 0x78, PT ;  /* 0x000000780200780c */ /* 0x000fe40003f64270 */
[----:B------:R-:W-:Y:S02]  /*14750*/  FMNMX.FTZ R4, R152, R4, !PT ;  /* 0x0000000498047209 */ /* 0x000fe40007810000 */
[----:B----4-:R-:W-:Y:S02]  /*14760*/  FSEL R249, R14, -INF , P1 ;  /* 0xff8000000ef97808 */ /* 0x010fe40000800000 */
[----:B------:R-:W4:Y:S01]  /*14770*/  LDL.64 R14, [R1+0x48] ;  /* 0x00004800010e7983 */ /* 0x000f220000100a00 */
[----:B------:R-:W-:Y:S02]  /*14780*/  FMNMX.FTZ R4, R155, R4, !PT ;  /* 0x000000049b047209 */ /* 0x000fe40007810000 */
[----:B------:R-:W-:Y:S01]  /*14790*/  FMNMX.FTZ R5, R13, R70, !PT ;  /* 0x000000460d057209 */ /* 0x000fe20007810000 */
[----:B------:R-:W2:Y:S01]  /*147a0*/  MUFU.TANH R44, R44 ;  /* 0x0000002c002c7308 */ /* 0x000ea20000002400 */
[----:B------:R-:W-:Y:S02]  /*147b0*/  FMNMX.FTZ R4, R156, R4, !PT ;  /* 0x000000049c047209 */ /* 0x000fe40007810000 */
[----:B-1----:R-:W-:Y:S02]  /*147c0*/  FSEL R237, R51, -INF , P0 ;  /* 0xff80000033ed7808 */ /* 0x002fe40000000000 */
[----:B------:R-:W-:Y:S02]  /*147d0*/  ISETP.GT.AND P0, PT, R2, 0x69, PT ;  /* 0x000000690200780c */ /* 0x000fe40003f04270 */
[----:B------:R-:W-:Y:S02]  /*147e0*/  FMNMX.FTZ R5, R16, R5, !PT ;  /* 0x0000000510057209 */ /* 0x000fe40007810000 */
[----:B------:R-:W-:Y:S01]  /*147f0*/  FMNMX.FTZ R4, R159, R4, !PT ;  /* 0x000000049f047209 */ /* 0x000fe20007810000 */
[----:B------:R-:W1:Y:S01]  /*14800*/  MUFU.TANH R47, R47 ;  /* 0x0000002f002f7308 */ /* 0x000e620000002400 */
[----:B------:R-:W-:Y:S02]  /*14810*/  FMNMX.FTZ R5, R17, R5, !PT ;  /* 0x0000000511057209 */ /* 0x000fe40007810000 */
[----:B--2---:R-:W-:Y:S02]  /*14820*/  FSEL R252, R10, -INF , P0 ;  /* 0xff8000000afc7808 */ /* 0x004fe40000000000 */
[----:B------:R-:W2:Y:S01]  /*14830*/  LDL R10, [R1+0x4] ;  /* 0x00000400010a7983 */ /* 0x000ea20000100800 */
[----:B------:R-:W-:Y:S02]  /*14840*/  FMNMX.FTZ R4, R164, R4, !PT ;  /* 0x00000004a4047209 */ /* 0x000fe40007810000 */
[----:B------:R-:W-:Y:S02]  /*14850*/  FMNMX.FTZ R5, R18, R5, !PT ;  /* 0x0000000512057209 */ /* 0x000fe40007810000 */
[----:B------:R-:W-:Y:S01]  /*14860*/  FMNMX.FTZ R4, R167, R4, !PT ;  /* 0x00000004a7047209 */ /* 0x000fe20007810000 */
[----:B------:R-:W1:Y:S01]  /*14870*/  MUFU.TANH R52, R52 ;  /* 0x0000003400347308 */ /* 0x000e620000002400 */
[----:B------:R-:W-:Y:S02]  /*14880*/  FMNMX.FTZ R5, R41, R5, !PT ;  /* 0x0000000529057209 */ /* 0x000fe40007810000 */
[----:B------:R-:W-:Y:S02]  /*14890*/  FMNMX.FTZ R4, R168, R4, !PT ;  /* 0x00000004a8047209 */ /* 0x000fe40007810000 */
        /* <DEDUP_REMOVED lines=8> */
[----:B------:R-:W-:Y:S01]  /*14920*/  FSEL R202, R44, -INF , P4 ;  /* 0xff8000002cca7808 */ /* 0x000fe20002000000 */
[----:B------:R-:W1:Y:S01]  /*14930*/  MUFU.TANH R60, R60 ;  /* 0x0000003c003c7308 */ /* 0x000e620000002400 */
[----:B------:R-:W-:Y:S02]  /*14940*/  FMNMX.FTZ R4, R178, R4, !PT ;  /* 0x00000004b2047209 */ /* 0x000fe40007810000 */
[----:B------:R-:W-:Y:S02]  /*14950*/  FMNMX.FTZ R5, R154, R5, !PT ;  /* 0x000000059a057209 */ /* 0x000fe40007810000 */
[----:B------:R-:W-:Y:S02]  /*14960*/  ISETP.GT.AND P4, PT, R2, 0x58, PT ;  /* 0x000000580200780c */ /* 0x000fe40003f84270 */
[----:B------:R-:W-:Y:S02]  /*14970*/  FMNMX.FTZ R4, R202, R4, !PT ;  /* 0x00000004ca047209 */ /* 0x000fe40007810000 */
[----:B------:R-:W-:Y:S01]  /*14980*/  FMNMX.FTZ R5, R157, R5, !PT ;  /* 0x000000059d057209 */ /* 0x000fe20007810000 */
[----:B------:R-:W1:Y:S01]  /*14990*/  MUFU.TANH R61, R61 ;  /* 0x0000003d003d7308 */ /* 0x000e620000002400 */
[----:B------:R-:W-:Y:S02]  /*149a0*/  FSEL R209, R6, -INF , P4 ;  /* 0xff80000006d17808 */ /* 0x000fe40002000000 */
[----:B------:R-:W-:Y:S02]  /*149b0*/  FMNMX.FTZ R4, R204, R4, !PT ;  /* 0x00000004cc047209 */ /* 0x000fe40007810000 */
[----:B------:R-:W-:Y:S02]  /*149c0*/  FMNMX.FTZ R5, R158, R5, !PT ;  /* 0x000000059e057209 */ /* 0x000fe40007810000 */
[----:B------:R-:W-:Y:S02]  /*149d0*/  ISETP.GT.AND P4, PT, R2, 0x60, PT ;  /* 0x000000600200780c */ /* 0x000fe40003f84270 */
[----:B------:R-:W-:Y:S01]  /*149e0*/  FMNMX.FTZ R4, R209, R4, !PT ;  /* 0x00000004d1047209 */ /* 0x000fe20007810000 */
[----:B------:R-:W1:Y:S01]  /*149f0*/  MUFU.TANH R64, R64 ;  /* 0x0000004000407308 */ /* 0x000e620000002400 */
[----:B------:R-:W-:Y:S02]  /*14a00*/  FMNMX.FTZ R5, R165, R5, !PT ;  /* 0x00000005a5057209 */ /* 0x000fe40007810000 */
[----:B-1----:R-:W-:Y:S02]  /*14a10*/  FSEL R206, R47, -INF , P2 ;  /* 0xff8000002fce7808 */ /* 0x002fe40001000000 */
[----:B------:R-:W-:Y:S02]  /*14a20*/  FSEL R245, R52, -INF , P4 ;  /* 0xff80000034f57808 */ /* 0x000fe40002000000 */
[----:B------:R-:W-:Y:S02]  /*14a30*/  ISETP.GT.AND P2, PT, R2, 0x61, PT ;  /* 0x000000610200780c */ /* 0x000fe40003f44270 */
[----:B------:R-:W-:Y:S01]  /*14a40*/  FMNMX.FTZ R4, R208, R4, !PT ;  /* 0x00000004d0047209 */ /* 0x000fe20007810000 */
[----:B------:R-:W1:Y:S01]  /*14a50*/  MUFU.TANH R65, R65 ;  /* 0x0000004100417308 */ /* 0x000e620000002400 */
[----:B------:R-:W-:Y:S02]  /*14a60*/  FMNMX.FTZ R5, R166, R5, !PT ;  /* 0x00000005a6057209 */ /* 0x000fe40007810000 */
[----:B------:R-:W-:Y:S02]  /*14a70*/  FSEL R247, R53, -INF , P2 ;  /* 0xff80000035f77808 */ /* 0x000fe40001000000 */
[----:B------:R-:W-:Y:S02]  /*14a80*/  FMNMX.FTZ R69, R245, R4, !PT ;  /* 0x00000004f5457209 */ /* 0x000fe40007810000 */
[----:B------:R-:W-:Y:S02]  /*14a90*/  FMNMX.FTZ R5, R169, R5, !PT ;  /* 0x00000005a9057209 */ /* 0x000fe40007810000 */
[----:B------:R-:W-:Y:S01]  /*14aa0*/  FMNMX.FTZ R69, R247, R69, !PT ;  /* 0x00000045f7457209 */ /* 0x000fe20007810000 */
[----:B------:R-:W1:Y:S01]  /*14ab0*/  MUFU.TANH R54, R54 ;  /* 0x0000003600367308 */ /* 0x000e620000002400 */
[----:B------:R-:W-:Y:S02]  /*14ac0*/  FMNMX.FTZ R5, R170, R5, !PT ;  /* 0x00000005aa057209 */ /* 0x000fe40007810000 */
[----:B------:R-:W-:Y:S02]  /*14ad0*/  FMNMX.FTZ R69, R249, R69, !PT ;  /* 0x00000045f9457209 */ /* 0x000fe40007810000 */
[----:B------:R-:W-:Y:S02]  /*14ae0*/  FMNMX.FTZ R5, R174, R5, !PT ;  /* 0x00000005ae057209 */ /* 0x000fe40007810000 */
[----:B------:R-:W-:Y:S02]  /*14af0*/  FSEL R172, R60, -INF , P5 ;  /* 0xff8000003cac7808 */ /* 0x000fe40002800000 */
[----:B------:R-:W-:Y:S01]  /*14b00*/  ISETP.GT.AND P4, PT, R2, 0x71, PT ;  /* 0x000000710200780c */ /* 0x000fe20003f84270 */
[----:B------:R-:W1:Y:S01]  /*14b10*/  MUFU.TANH R55, R55 ;  /* 0x0000003700377308 */ /* 0x000e620000002400 */
[----:B------:R-:W-:Y:S02]  /*14b20*/  FMNMX.FTZ R69, R252, R69, !PT ;  /* 0x00000045fc457209 */ /* 0x000fe40007810000 */
[----:B------:R-:W-:Y:S02]  /*14b30*/  ISETP.GT.AND P2, PT, R2, 0x79, PT ;  /* 0x000000790200780c */ /* 0x000fe40003f44270 */
[----:B------:R-:W-:Y:S01]  /*14b40*/  FMNMX.FTZ R2, R175, R5, !PT ;  /* 0x00000005af027209 */ /* 0x000fe20007810000 */
[----:B------:R-:W-:Y:S01]  /*14b50*/  FMUL.FTZ R5, R66, c[0x0][0x320] ;  /* 0x0000c80042057a20 */ /* 0x000fe20000410000 */
[----:B------:R-:W-:Y:S02]  /*14b60*/  FSEL R176, R61, -INF , P4 ;  /* 0xff8000003db07808 */ /* 0x000fe40002000000 */
[----:B------:R-:W-:Y:S01]  /*14b70*/  FMNMX.FTZ R69, R172, R69, !PT ;  /* 0x00000045ac457209 */ /* 0x000fe20007810000 */
[----:B------:R-:W1:Y:S01]  /*14b80*/  MUFU.TANH R58, R58 ;  /* 0x0000003a003a7308 */ /* 0x000e620000002400 */
[----:B------:R-:W-:Y:S02]  /*14b90*/  FMNMX.FTZ R2, R179, R2, !PT ;  /* 0x00000002b3027209 */ /* 0x000fe40007810000 */
[----:B------:R-:W-:Y:S02]  /*14ba0*/  LOP3.LUT P5, RZ, R203, 0x1, RZ, 0xc0, !PT ;  /* 0x00000001cbff7812 */ /* 0x000fe400078ac0ff */
[----:B------:R-:W-:Y:S02]  /*14bb0*/  FSEL R203, R64, -INF , P3 ;  /* 0xff80000040cb7808 */ /* 0x000fe40001800000 */
[----:B------:R-:W-:Y:S02]  /*14bc0*/  FMNMX.FTZ R69, R176, R69, !PT ;  /* 0x00000045b0457209 */ /* 0x000fe40007810000 */
[----:B------:R-:W-:Y:S01]  /*14bd0*/  FMNMX.FTZ R2, R201, R2, !PT ;  /* 0x00000002c9027209 */ /* 0x000fe20007810000 */
[----:B------:R-:W1:Y:S02]  /*14be0*/  MUFU.TANH R59, R59 ;  /* 0x0000003b003b7308 */ /* 0x000e640000002400 */
[----:B-1----:R-:W-:Y:S02]  /*14bf0*/  FSEL R205, R65, -INF , P2 ;  /* 0xff80000041cd7808 */ /* 0x002fe40001000000 */
[----:B------:R-:W-:Y:S02]  /*14c00*/  FMNMX.FTZ R69, R203, R69, !PT ;  /* 0x00000045cb457209 */ /* 0x000fe40007810000 */
[----:B------:R-:W-:Y:S02]  /*14c10*/  FMNMX.FTZ R2, R207, R2, !PT ;  /* 0x00000002cf027209 */ /* 0x000fe40007810000 */
[----:B------:R-:W-:Y:S02]  /*14c20*/  FMNMX.FTZ R69, R205, R69, !PT ;  /* 0x00000045cd457209 */ /* 0x000fe40007810000 */
[----:B------:R-:W-:Y:S01]  /*14c30*/  FMNMX.FTZ R2, R206, R2, !PT ;  /* 0x00000002ce027209 */ /* 0x000fe20007810000 */
[----:B------:R-:W1:Y:S01]  /*14c40*/  MUFU.TANH R62, R62 ;  /* 0x0000003e003e7308 */ /* 0x000e620000002400 */
[----:B------:R-:W-:Y:S01]  /*14c50*/  ISETP.GT.AND P1, PT, R0, 0x60, PT ;  /* 0x000000600000780c */ /* 0x000fe20003f24270 */
[----:B------:R-:W1:Y:S01]  /*14c60*/  SHFL.BFLY PT, R4, R69, 0x2, 0x1f ;  /* 0x0c401f0045047f89 */ /* 0x000e6200000e0000 */
[----:B------:R-:W-:Y:S02]  /*14c70*/  FMNMX.FTZ R2, R210, R2, !PT ;  /* 0x00000002d2027209 */ /* 0x000fe40007810000 */
[----:B------:R-:W-:Y:S02]  /*14c80*/  FSEL R238, R54, -INF , P1 ;  /* 0xff80000036ee7808 */ /* 0x000fe40000800000 */
[C---:B------:R-:W-:Y:S02]  /*14c90*/  ISETP.GT.AND P0, PT, R0.reuse, 0x61, PT ;  /* 0x000000610000780c */ /* 0x040fe40003f04270 */
[----:B------:R-:W-:Y:S01]  /*14ca0*/  FMNMX.FTZ R2, R237, R2, !PT ;  /* 0x00000002ed027209 */ /* 0x000fe20007810000 */
[----:B------:R-:W1:Y:S01]  /*14cb0*/  MUFU.TANH R63, R63 ;  /* 0x0000003f003f7308 */ /* 0x000e620000002400 */
[----:B------:R-:W-:Y:S02]  /*14cc0*/  FSEL R240, R55, -INF , P0 ;  /* 0xff80000037f07808 */ /* 0x000fe40000000000 */
[----:B------:R-:W-:Y:S02]  /*14cd0*/  ISETP.GT.AND P3, PT, R0, 0x68, PT ;  /* 0x000000680000780c */ /* 0x000fe40003f64270 */
[----:B------:R-:W-:Y:S02]  /*14ce0*/  FMNMX.FTZ R2, R238, R2, !PT ;  /* 0x00000002ee027209 */ /* 0x000fe40007810000 */
[----:B------:R-:W-:Y:S02]  /*14cf0*/  ISETP.GT.AND P0, PT, R0, 0x69, PT ;  /* 0x000000690000780c */ /* 0x000fe40003f04270 */
[----:B------:R-:W-:Y:S01]  /*14d00*/  FSEL R242, R58, -INF , P3 ;  /* 0xff8000003af27808 */ /* 0x000fe20001800000 */
[----:B------:R-:W1:Y:S01]  /*14d10*/  MUFU.TANH R5, R5 ;  /* 0x0000000500057308 */ /* 0x000e620000002400 */
[----:B------:R-:W-:Y:S02]  /*14d20*/  FMNMX.FTZ R2, R240, R2, !PT ;  /* 0x00000002f0027209 */ /* 0x000fe40007810000 */
[----:B------:R-:W-:Y:S02]  /*14d30*/  ISETP.GT.AND P1, PT, R0, 0x70, PT ;  /* 0x000000700000780c */ /* 0x000fe40003f24270 */
[----:B------:R-:W-:Y:S02]  /*14d40*/  FSEL R246, R59, -INF , P0 ;  /* 0xff8000003bf67808 */ /* 0x000fe40000000000 */
[----:B------:R-:W-:Y:S02]  /*14d50*/  FMNMX.FTZ R2, R242, R2, !PT ;  /* 0x00000002f2027209 */ /* 0x000fe40007810000 */
[----:B-1----:R-:W-:Y:S01]  /*14d60*/  FSEL R211, R62, -INF , P1 ;  /* 0xff8000003ed37808 */ /* 0x002fe20000800000 */
[----:B------:R-:W1:Y:S01]  /*14d70*/  MUFU.TANH R71, R67 ;  /* 0x0000004300477308 */ /* 0x000e620000002400 */
[----:B------:R-:W-:Y:S02]  /*14d80*/  ISETP.GT.AND P0, PT, R0, 0x71, PT ;  /* 0x000000710000780c */ /* 0x000fe40003f04270 */
[----:B------:R-:W-:Y:S02]  /*14d90*/  FMNMX.FTZ R2, R246, R2, !PT ;  /* 0x00000002f6027209 */ /* 0x000fe40007810000 */
[----:B------:R-:W-:Y:S02]  /*14da0*/  FMNMX.FTZ R69, R69, R4, !PT ;  /* 0x0000000445457209 */ /* 0x000fe40007810000 */
[----:B------:R-:W-:Y:S02]  /*14db0*/  FSEL R63, R63, -INF , P0 ;  /* 0xff8000003f3f7808 */ /* 0x000fe40000000000 */
[C---:B------:R-:W-:Y:S01]  /*14dc0*/  ISETP.GT.AND P1, PT, R0.reuse, 0x78, PT ;  /* 0x000000780000780c */ /* 0x040fe20003f24270 */
[----:B------:R-:W1:Y:S01]  /*14dd0*/  SHFL.BFLY PT, R4, R69, 0x1, 0x1f ;  /* 0x0c201f0045047f89 */ /* 0x000e6200000e0000 */
[----:B------:R-:W-:Y:S02]  /*14de0*/  FMNMX.FTZ R2, R211, R2, !PT ;  /* 0x00000002d3027209 */ /* 0x000fe40007810000 */
[----:B------:R-:W-:Y:S02]  /*14df0*/  ISETP.GT.AND P0, PT, R0, 0x79, PT ;  /* 0x000000790000780c */ /* 0x000fe40003f04270 */
[----:B------:R-:W-:Y:S02]  /*14e00*/  FMNMX.FTZ R0, R63, R2, !PT ;  /* 0x000000023f007209 */ /* 0x000fe40007810000 */
[----:B------:R-:W-:Y:S02]  /*14e10*/  FSEL R251, R5, -INF , P1 ;  /* 0xff80000005fb7808 */ /* 0x000fe40000800000 */
[----:B------:R-:W-:Y:S02]  /*14e20*/  ISETP.GE.AND P2, PT, R200, 0x1, PT ;  /* 0x00000001c800780c */ /* 0x000fe40003f46270 */
[----:B------:R-:W-:Y:S02]  /*14e30*/  FMNMX.FTZ R0, R251, R0, !PT ;  /* 0x00000000fb007209 */ /* 0x000fe40007810000 */
[----:B-1----:R-:W-:Y:S04]  /*14e40*/  FSEL R71, R71, -INF , P0 ;  /* 0xff80000047477808 */ /* 0x002fe80000000000 */
[----:B------:R-:W-:Y:S05]  /*14e50*/  FMNMX.FTZ R0, R71, R0, !PT ;  /* 0x0000000047007209 */ /* 0x000fea0007810000 */
[----:B------:R-:W-:Y:S01]  /*14e60*/  @P2 SHF.R.S32.HI R6, RZ, 0x1f, R236 ;  /* 0x0000001fff062819 */ /* 0x000fe200000114ec */
[----:B------:R-:W1:Y:S01]  /*14e70*/  SHFL.BFLY PT, R2, R0, 0x2, 0x1f ;  /* 0x0c401f0000027f89 */ /* 0x000e6200000e0000 */
[----:B------:R-:W-:Y:S01]  /*14e80*/  FMNMX.FTZ R69, R69, R4, !PT ;  /* 0x0000000445457209 */ /* 0x000fe20007810000 */
[----:B------:R-:W-:Y:S03]  /*14e90*/  @P2 IMAD.WIDE.U32 R4, R236, c[0x0][0x1e0], RZ ;  /* 0x00007800ec042a25 */ /* 0x000fe600078e00ff */
[C---:B------:R-:W-:Y:S01]  /*14ea0*/  FSETP.NEU.FTZ.AND P1, PT, R69.reuse, -INF , PT ;  /* 0xff8000004500780b */ /* 0x040fe20003f3d000 */
[----:B------:R-:W-:Y:S02]  /*14eb0*/  FMUL.FTZ R149, R69, c[0x0][0x2d0] ;  /* 0x0000b40045957a20 */ /* 0x000fe40000410000 */
[----:B------:R-:W-:Y:S03]  /*14ec0*/  @P2 IMAD R6, R6, c[0x0][0x1e0], RZ ;  /* 0x0000780006062a24 */ /* 0x000fe600078e02ff */
[----:B------:R-:W-:Y:S01]  /*14ed0*/  FSEL R149, R149, RZ, P1 ;  /* 0x000000ff95957208 */ /* 0x000fe20000800000 */
[----:B------:R-:W-:Y:S04]  /*14ee0*/  @P2 IMAD R6, R236, c[0x0][0x1e4], R6 ;  /* 0x00007900ec062a24 */ /* 0x000fe800078e0206 */
[----:B------:R-:W-:Y:S01]  /*14ef0*/  FFMA.FTZ R7, R7, c[0x0][0x2d0], -R149 ;  /* 0x0000b40007077a23 */ /* 0x000fe20000010895 */
[----:B------:R-:W-:Y:S01]  /*14f00*/  @P2 IADD3 R5, R5, R6, RZ ;  /* 0x0000000605052210 */ /* 0x000fe20007ffe0ff */
[C---:B------:R-:W-:Y:S02]  /*14f10*/  @P2 IMAD.SHL.U32 R6, R4.reuse, 0x80, RZ ;  /* 0x0000008004062824 */ /* 0x040fe400078e00ff */
[----:B------:R5:W-:Y:S01]  /*14f20*/  MUFU.EX2 R248, R7 ;  /* 0x0000000700f87308 */ /* 0x000be20000000800 */
[----:B------:R-:W-:Y:S02]  /*14f30*/  @P2 SHF.L.U64.HI R4, R4, 0x7, R5 ;  /* 0x0000000704042819 */ /* 0x000fe40000010205 */
[----:B-1----:R-:W-:Y:S05]  /*14f40*/  FMNMX.FTZ R0, R0, R2, !PT ;  /* 0x0000000200007209 */ /* 0x002fea0007810000 */
[----:B------:R-:W1:Y:S01]  /*14f50*/  SHFL.BFLY PT, R2, R0, 0x1, 0x1f ;  /* 0x0c201f0000027f89 */ /* 0x000e6200000e0000 */
[--C-:B-----5:R-:W-:Y:S04]  /*14f60*/  FFMA.FTZ R7, R8, c[0x0][0x2d0], -R149.reuse ;  /* 0x0000b40008077a23 */ /* 0x120fe80000010895 */
[----:B------:R-:W5:Y:S01]  /*14f70*/  MUFU.EX2 R43, R7 ;  /* 0x00000007002b7308 */ /* 0x000f620000000800 */
[----:B-1----:R-:W-:Y:S02]  /*14f80*/  FMNMX.FTZ R68, R0, R2, !PT ;  /* 0x0000000200447209 */ /* 0x002fe40007810000 */
[----:B------:R-:W-:Y:S03]  /*14f90*/  @P2 IADD3 R5, P3, R6, R20, RZ ;  /* 0x0000001406052210 */ /* 0x000fe60007f7e0ff */
[----:B------:R-:W-:Y:S02]  /*14fa0*/  FMUL.FTZ R148, R68, c[0x0][0x2d0] ;  /* 0x0000b40044947a20 */ /* 0x000fe40000410000 */
[----:B------:R-:W-:Y:S01]  /*14fb0*/  IMAD.MOV.U32 R20, RZ, RZ, 0x6 ;  /* 0x00000006ff147424 */ /* 0x000fe200078e00ff */
[----:B-----5:R-:W-:Y:S02]  /*14fc0*/  F2FP.BF16.PACK_AB R136, R43, R248 ;  /* 0x000000f82b88723e */ /* 0x020fe400000010ff */
[----:B---3--:R-:W-:Y:S01]  /*14fd0*/  @P2 IADD3 R0, P0, R6, R11, RZ ;  /* 0x0000000b06002210 */ /* 0x008fe20007f1e0ff */
[--C-:B------:R-:W-:Y:S04]  /*14fe0*/  FFMA.FTZ R6, R9, c[0x0][0x2d0], -R149.reuse ;  /* 0x0000b40009067a23 */ /* 0x100fe80000010895 */
[----:B------:R-:W-:Y:S01]  /*14ff0*/  MUFU.EX2 R51, R6 ;  /* 0x0000000600337308 */ /* 0x000fe20000000800 */
[----:B----4-:R-:W-:Y:S01]  /*15000*/  @P2 IADD3.X R2, R4, R15, RZ, P3, !PT ;  /* 0x0000000f04022210 */ /* 0x010fe20001ffe4ff */
[----:B------:R-:W-:Y:S01]  /*15010*/  IMAD.SHL.U32 R14, R239, 0x40, RZ ;  /* 0x00000040ef0e7824 */ /* 0x000fe200078e00ff */
[C---:B------:R-:W-:Y:S02]  /*15020*/  @P2 LEA R8, P3, R5.reuse, c[0x0][0x1c8], 0x1 ;  /* 0x0000720005082a11 */ /* 0x040fe400078608ff */
[----:B------:R-:W-:Y:S02]  /*15030*/  MOV R15, c[0x0][0x1e0] ;  /* 0x00007800000f7a02 */ /* 0x000fe40000000f00 */
[----:B------:R-:W-:Y:S01]  /*15040*/  @P2 LEA.HI.X R9, R5, c[0x0][0x1cc], R2, 0x1, P3 ;  /* 0x0000730005092a11 */ /* 0x000fe200018f0c02 */
[----:B------:R-:W-:Y:S04]  /*15050*/  FFMA.FTZ R2, R12, c[0x0][0x2d0], -R149 ;  /* 0x0000b4000c027a23 */ /* 0x000fe80000010895 */
[----:B------:R1:W-:Y:S01]  /*15060*/  @P2 LDGSTS.E.BYPASS.LTC128B.128 [R235+0x8100], [R8.64], !P6 ;  /* 0x0810000008eb2fae */ /* 0x0003e2000f101d48 */
[----:B------:R-:W3:Y:S01]  /*15070*/  MUFU.EX2 R59, R2 ;  /* 0x00000002003b7308 */ /* 0x000ee20000000800 */
[----:B--2---:R-:W-:Y:S01]  /*15080*/  @P2 IMAD.X R4, R4, 0x1, R10, P0 ;  /* 0x0000000104042824 */ /* 0x004fe200000e060a */
[C---:B------:R-:W-:Y:S04]  /*15090*/  @P2 LEA R10, P0, R0.reuse, c[0x0][0x1c8], 0x1 ;  /* 0x00007200000a2a11 */ /* 0x040fe800078008ff */
[----:B------:R-:W-:Y:S02]  /*150a0*/  @P2 LEA.HI.X R11, R0, c[0x0][0x1cc], R4, 0x1, P0 ;  /* 0x00007300000b2a11 */ /* 0x000fe400000f0c04 */
[----:B------:R-:W-:Y:S02]  /*150b0*/  FSETP.NEU.FTZ.AND P0, PT, R68, -INF , PT ;  /* 0xff8000004400780b */ /* 0x000fe40003f1d000 */
[----:B------:R-:W-:Y:S01]  /*150c0*/  @P2 IADD3 R0, P3, R14, 0x80, RZ ;  /* 0x000000800e002810 */ /* 0x000fe20007f7e0ff */
[----:B------:R2:W-:Y:S01]  /*150d0*/  @P2 LDGSTS.E.BYPASS.LTC128B.128 [R235+0xc100], [R10.64], !P5 ;  /* 0x0c1000000aeb2fae */ /* 0x0005e2000e901d48 */
[----:B------:R-:W-:Y:S02]  /*150e0*/  FSEL R148, R148, RZ, P0 ;  /* 0x000000ff94947208 */ /* 0x000fe40000000000 */
[C---:B------:R-:W-:Y:S02]  /*150f0*/  @P2 SHF.L.U32 R14, R15.reuse, 0x6, RZ ;  /* 0x000000060f0e2819 */ /* 0x040fe400000006ff */
[----:B------:R-:W-:Y:S01]  /*15100*/  @P2 SHF.L.U64.HI R15, R15, R20, c[0x0][0x1e4] ;  /* 0x000079000f0f2619 */ /* 0x000fe20000010214 */
[--C-:B------:R-:W-:Y:S01]  /*15110*/  FFMA.FTZ R5, R13, c[0x0][0x2d0], -R148.reuse ;  /* 0x0000b4000d057a23 */ /* 0x100fe20000010894 */
[----:B---3--:R-:W-:Y:S01]  /*15120*/  F2FP.BF16.PACK_AB R138, R59, R51 ;  /* 0x000000333b8a723e */ /* 0x008fe200000010ff */
[--C-:B------:R-:W-:Y:S02]  /*15130*/  FFMA.FTZ R13, R16, c[0x0][0x2d0], -R148.reuse ;  /* 0x0000b400100d7a23 */ /* 0x100fe40000010894 */
[----:B------:R3:W-:Y:S01]  /*15140*/  MUFU.EX2 R42, R5 ;  /* 0x00000005002a7308 */ /* 0x0007e20000000800 */
[----:B------:R-:W-:Y:S01]  /*15150*/  @P2 IMAD.X R2, RZ, RZ, R19, P3 ;  /* 0x000000ffff022224 */ /* 0x000fe200018e0613 */
[-C--:B------:R-:W-:Y:S01]  /*15160*/  @P2 IADD3 R4, P3, R8, R14.reuse, RZ ;  /* 0x0000000e08042210 */ /* 0x080fe20007f7e0ff */
[--C-:B-1----:R-:W-:Y:S07]  /*15170*/  FFMA.FTZ R8, R17, c[0x0][0x2d0], -R148.reuse ;  /* 0x0000b40011087a23 */ /* 0x102fee0000010894 */
[----:B------:R-:W1:Y:S10]  /*15180*/  MUFU.EX2 R50, R13 ;  /* 0x0000000d00327308 */ /* 0x000e740000000800 */
[----:B------:R4:W-:Y:S01]  /*15190*/  MUFU.EX2 R58, R8 ;  /* 0x00000008003a7308 */ /* 0x0009e20000000800 */
[----:B---3--:R-:W-:Y:S02]  /*151a0*/  @P2 IADD3.X R5, R9, R15, RZ, P3, !PT ;  /* 0x0000000f09052210 */ /* 0x008fe40001ffe4ff */
[C---:B------:R-:W-:Y:S03]  /*151b0*/  @P2 IADD3 R6, P3, R4.reuse, R14, RZ ;  /* 0x0000000e04062210 */ /* 0x040fe60007f7e0ff */
[----:B------:R3:W-:Y:S02]  /*151c0*/  @P2 LDGSTS.E.BYPASS.LTC128B.128 [R235+0x9100], [R4.64], !P6 ;  /* 0x0910000004eb2fae */ /* 0x0007e4000f101d48 */
[C-C-:B------:R-:W-:Y:S01]  /*151d0*/  @P2 IMAD.X R7, R5.reuse, 0x1, R15.reuse, P3 ;  /* 0x0000000105072824 */ /* 0x140fe200018e060f */
[----:B------:R-:W-:Y:S02]  /*151e0*/  @P2 IADD3 R12, P3, R4, R0, RZ ;  /* 0x00000000040c2210 */ /* 0x000fe40007f7e0ff */
[----:B-1----:R-:W-:Y:S02]  /*151f0*/  F2FP.BF16.PACK_AB R137, R50, R42 ;  /* 0x0000002a3289723e */ /* 0x002fe400000010ff */
[----:B------:R-:W-:Y:S01]  /*15200*/  @P2 IADD3.X R13, R5, R2, RZ, P3, !PT ;  /* 0x00000002050d2210 */ /* 0x000fe20001ffe4ff */
[----:B------:R3:W-:Y:S01]  /*15210*/  @P2 LDGSTS.E.BYPASS.LTC128B.128 [R235+0xd100], [R4.64+0x80], !P5 ;  /* 0x0d10008004eb2fae */ /* 0x0007e2000e901d48 */
[C---:B------:R-:W-:Y:S05]  /*15220*/  @P2 IADD3 R14, P3, R6.reuse, R14, RZ ;  /* 0x0000000e060e2210 */ /* 0x040fea0007f7e0ff */
[----:B------:R-:W-:Y:S01]  /*15230*/  @P2 IMAD.X R15, R7, 0x1, R15, P3 ;  /* 0x00000001070f2824 */ /* 0x000fe200018e060f */
[----:B----4-:R-:W-:Y:S01]  /*15240*/  @P2 IADD3 R8, P3, R6, R0, RZ ;  /* 0x0000000006082210 */ /* 0x010fe20007f7e0ff */
[----:B------:R1:W-:Y:S01]  /*15250*/  @P2 LDGSTS.E.BYPASS.LTC128B.128 [R235+0xa100], [R6.64], !P6 ;  /* 0x0a10000006eb2fae */ /* 0x0003e2000f101d48 */
[----:B------:R-:W-:Y:S02]  /*15260*/  FSEL R0, R69, RZ, P1 ;  /* 0x000000ff45007208 */ /* 0x000fe40000800000 */
[----:B------:R-:W-:Y:S02]  /*15270*/  @P2 IADD3.X R9, R7, R2, RZ, P3, !PT ;  /* 0x0000000207092210 */ /* 0x000fe40001ffe4ff */
[----:B------:R-:W-:Y:S01]  /*15280*/  FSEL R2, R68, RZ, P0 ;  /* 0x000000ff44027208 */ /* 0x000fe20000000000 */
[----:B------:R-:W-:Y:S02]  /*15290*/  FADD.FTZ R0, -R0, R3 ;  /* 0x0000000300007221 */ /* 0x000fe40000010100 */
[----:B------:R4:W-:Y:S02]  /*152a0*/  @P2 LDGSTS.E.BYPASS.LTC128B.128 [R235+0xe100], [R12.64], !P5 ;  /* 0x0e1000000ceb2fae */ /* 0x0009e4000e901d48 */
[----:B------:R-:W-:Y:S04]  /*152b0*/  FMUL.FTZ R0, R0, c[0x0][0x2d0] ;  /* 0x0000b40000007a20 */ /* 0x000fe80000410000 */
[----:B------:R5:W1:Y:S02]  /*152c0*/  MUFU.EX2 R3, R0 ;  /* 0x0000000000037308 */ /* 0x000a640000000800 */
[----:B------:R4:W-:Y:S01]  /*152d0*/  @P2 LDGSTS.E.BYPASS.LTC128B.128 [R235+0xb100], [R14.64], !P6 ;  /* 0x0b1000000eeb2fae */ /* 0x0009e2000f101d48 */
[----:B---3--:R-:W-:Y:S07]  /*152e0*/  FFMA.FTZ R4, R18, c[0x0][0x2d0], -R148 ;  /* 0x0000b40012047a23 */ /* 0x008fee0000010894 */
[----:B------:R3:W-:Y:S01]  /*152f0*/  @P2 LDGSTS.E.BYPASS.LTC128B.128 [R235+0xf100], [R8.64], !P5 ;  /* 0x0f10000008eb2fae */ /* 0x0007e2000e901d48 */
[----:B------:R-:W2:Y:S07]  /*15300*/  MUFU.EX2 R60, R4 ;  /* 0x00000004003c7308 */ /* 0x000eae0000000800 */
[----:B------:R-:W-:Y:S01]  /*15310*/  LDSM.16.MT88.4 R20, [R214+0x100] ;  /* 0x00010000d614783b */ /* 0x000fe20000004200 */
[----:B-----5:R-:W-:Y:S01]  /*15320*/  FADD.FTZ R0, -R2, R70 ;  /* 0x0000004602007221 */ /* 0x020fe20000010100 */
[----:B------:R-:W-:Y:S01]  /*15330*/  MOV R70, R63 ;  /* 0x0000003f00467202 */ /* 0x000fe20000000f00 */
[--C-:B------:R-:W-:Y:S05]  /*15340*/  FFMA.FTZ R2, R32, c[0x0][0x2d0], -R149.reuse ;  /* 0x0000b40020027a23 */ /* 0x100fea0000010895 */
[----:B------:R-:W-:Y:S01]  /*15350*/  LDSM.16.MT88.4 R28, [R217+0x100] ;  /* 0x00010000d91c783b */ /* 0x000fe20000004200 */
[----:B------:R-:W-:Y:S01]  /*15360*/  FMUL.FTZ R0, R0, c[0x0][0x2d0] ;  /* 0x0000b40000007a20 */ /* 0x000fe20000410000 */
[----:B------:R5:W5:Y:S01]  /*15370*/  MUFU.EX2 R61, R2 ;  /* 0x00000002003d7308 */ /* 0x000b620000000800 */
[C---:B-1----:R-:W-:Y:S02]  /*15380*/  FMUL.FTZ R5, R3.reuse, R73 ;  /* 0x0000004903057220 */ /* 0x042fe40000410000 */
[C---:B------:R-:W-:Y:S01]  /*15390*/  FMUL.FTZ R32, R3.reuse, R100 ;  /* 0x0000006403207220 */ /* 0x040fe20000410000 */
[----:B------:R-:W-:Y:S02]  /*153a0*/  MOV R100, R211 ;  /* 0x000000d300647202 */ /* 0x000fe40000000f00 */
[----:B----4-:R-:W1:Y:S01]  /*153b0*/  LDSM.16.MT88.4 R12, [R213+0x100] ;  /* 0x00010000d50c783b */ /* 0x010e620000004200 */
[----:B--2---:R-:W-:Y:S01]  /*153c0*/  F2FP.BF16.PACK_AB R139, R60, R58 ;  /* 0x0000003a3c8b723e */ /* 0x004fe200000010ff */
[C---:B------:R-:W-:Y:S02]  /*153d0*/  FMUL.FTZ R4, R3.reuse, R72 ;  /* 0x0000004803047220 */ /* 0x040fe40000410000 */
[C---:B---3--:R-:W-:Y:S01]  /*153e0*/  FMUL.FTZ R8, R3.reuse, R76 ;  /* 0x0000004c03087220 */ /* 0x048fe20000410000 */
[----:B------:R-:W2:Y:S01]  /*153f0*/  MUFU.EX2 R0, R0 ;  /* 0x0000000000007308 */ /* 0x000ea20000000800 */
[C---:B------:R-:W-:Y:S02]  /*15400*/  FMUL.FTZ R9, R3.reuse, R77 ;  /* 0x0000004d03097220 */ /* 0x040fe40000410000 */
[C---:B------:R-:W-:Y:S01]  /*15410*/  FMUL.FTZ R16, R3.reuse, R84 ;  /* 0x0000005403107220 */ /* 0x040fe20000410000 */
[----:B------:R-:W3:Y:S01]  /*15420*/  LDSM.16.MT88.4 R36, [R216+0x100] ;  /* 0x00010000d824783b */ /* 0x000ee20000004200 */
[C---:B------:R-:W-:Y:S01]  /*15430*/  FMUL.FTZ R17, R3.reuse, R85 ;  /* 0x0000005503117220 */ /* 0x040fe20000410000 */
[----:B------:R-:W-:Y:S01]  /*15440*/  MOV R85, R59 ;  /* 0x0000003b00557202 */ /* 0x000fe20000000f00 */
[C---:B------:R-:W-:Y:S02]  /*15450*/  FMUL.FTZ R24, R3.reuse, R92 ;  /* 0x0000005c03187220 */ /* 0x040fe40000410000 */
[C---:B------:R-:W-:Y:S02]  /*15460*/  FMUL.FTZ R25, R3.reuse, R93 ;  /* 0x0000005d03197220 */ /* 0x040fe40000410000 */
[C---:B------:R-:W-:Y:S01]  /*15470*/  FMUL.FTZ R33, R3.reuse, R101 ;  /* 0x0000006503217220 */ /* 0x040fe20000410000 */
[----:B------:R-:W4:Y:S01]  /*15480*/  LDSM.16.MT88.4 R44, [R213+0x4100] ;  /* 0x00410000d52c783b */ /* 0x000f220000004200 */
[----:B------:R-:W-:Y:S02]  /*15490*/  IMAD.MOV.U32 R84, RZ, RZ, R60 ;  /* 0x000000ffff547224 */ /* 0x000fe400078e003c */
[----:B-----5:R-:W-:Y:S02]  /*154a0*/  FFMA.FTZ R2, R40, c[0x0][0x2d0], -R149 ;  /* 0x0000b40028027a23 */ /* 0x020fe40000010895 */
[C---:B------:R-:W-:Y:S02]  /*154b0*/  FMUL.FTZ R40, R3.reuse, R108 ;  /* 0x0000006c03287220 */ /* 0x040fe40000410000 */
[----:B------:R5:W3:Y:S01]  /*154c0*/  MUFU.EX2 R250, R2 ;  /* 0x0000000200fa7308 */ /* 0x000ae20000000800 */
[----:B------:R-:W3:Y:S01]  /*154d0*/  LDSM.16.MT88.4 R52, [R214+0x4100] ;  /* 0x00410000d634783b */ /* 0x000ee20000004200 */
[----:B------:R-:W-:Y:S02]  /*154e0*/  IMAD.MOV.U32 R108, RZ, RZ, R61 ;  /* 0x000000ffff6c7224 */ /* 0x000fe400078e003d */
[----:B------:R-:W-:Y:S02]  /*154f0*/  FMUL.FTZ R64, R3, R132 ;  /* 0x0000008403407220 */ /* 0x000fe40000410000 */
[C---:B--2---:R-:W-:Y:S02]  /*15500*/  FMUL.FTZ R6, R0.reuse, R74 ;  /* 0x0000004a00067220 */ /* 0x044fe40000410000 */
[C---:B------:R-:W-:Y:S01]  /*15510*/  FMUL.FTZ R7, R0.reuse, R75 ;  /* 0x0000004b00077220 */ /* 0x040fe20000410000 */
[----:B------:R-:W2:Y:S01]  /*15520*/  LDSM.16.MT88.4 R60, [R217+0x4100] ;  /* 0x00410000d93c783b */ /* 0x000ea20000004200 */
[C---:B------:R-:W-:Y:S02]  /*15530*/  FMUL.FTZ R10, R0.reuse, R78 ;  /* 0x0000004e000a7220 */ /* 0x040fe40000410000 */
[C---:B------:R-:W-:Y:S02]  /*15540*/  FMUL.FTZ R11, R0.reuse, R79 ;  /* 0x0000004f000b7220 */ /* 0x040fe40000410000 */
[C---:B------:R-:W-:Y:S01]  /*15550*/  FMUL.FTZ R26, R0.reuse, R94 ;  /* 0x0000005e001a7220 */ /* 0x040fe20000410000 */
[C---:B-1----:R-:W-:Y:S02]  /*15560*/  HMMA.16816.F32.BF16 R4, R136.reuse, R12, R4 ;  /* 0x0000000c8804723c */ /* 0x042fe40000041804 */
[----:B------:R-:W1:Y:S03]  /*15570*/  LDSM.16.MT88.4 R72, [R216+0x4100] ;  /* 0x00410000d848783b */ /* 0x000e660000004200 */
[C---:B------:R-:W-:Y:S01]  /*15580*/  FMUL.FTZ R19, R0.reuse, R87 ;  /* 0x0000005700137220 */ /* 0x040fe20000410000 */
[----:B------:R-:W-:Y:S01]  /*15590*/  MOV R87, R51 ;  /* 0x0000003300577202 */ /* 0x000fe20000000f00 */
[C---:B------:R-:W-:Y:S01]  /*155a0*/  FMUL.FTZ R51, R0.reuse, R119 ;  /* 0x0000007700337220 */ /* 0x040fe20000410000 */
[C---:B------:R-:W-:Y:S02]  /*155b0*/  HMMA.16816.F32.BF16 R8, R136.reuse, R14, R8 ;  /* 0x0000000e8808723c */ /* 0x040fe40000041808 */
[----:B------:R-:W1:Y:S02]  /*155c0*/  LDSM.16.MT88.4 R76, [R213+0x900] ;  /* 0x00090000d54c783b */ /* 0x000e640000004200 */
[----:B-----5:R-:W-:Y:S02]  /*155d0*/  FFMA.FTZ R2, R41, c[0x0][0x2d0], -R148 ;  /* 0x0000b40029027a23 */ /* 0x020fe40000010894 */
[C---:B------:R-:W-:Y:S02]  /*155e0*/  FMUL.FTZ R12, R3.reuse, R80 ;  /* 0x00000050030c7220 */ /* 0x040fe40000410000 */
[----:B------:R5:W-:Y:S01]  /*155f0*/  MUFU.EX2 R244, R2 ;  /* 0x0000000200f47308 */ /* 0x000be20000000800 */
[C---:B------:R-:W-:Y:S01]  /*15600*/  FMUL.FTZ R13, R3.reuse, R81 ;  /* 0x00000051030d7220 */ /* 0x040fe20000410000 */
[----:B------:R-:W0:Y:S02]  /*15610*/  LDGDEPBAR ;  /* 0x00000000000079af */ /* 0x000e240000000000 */
[C---:B------:R-:W-:Y:S02]  /*15620*/  FMUL.FTZ R14, R0.reuse, R82 ;  /* 0x00000052000e7220 */ /* 0x040fe40000410000 */
[C---:B------:R-:W-:Y:S02]  /*15630*/  FMUL.FTZ R15, R0.reuse, R83 ;  /* 0x00000053000f7220 */ /* 0x040fe40000410000 */
[C---:B------:R-:W-:Y:S02]  /*15640*/  FMUL.FTZ R27, R0.reuse, R95 ;  /* 0x0000005f001b7220 */ /* 0x040fe40000410000 */
[----:B------:R-:W1:Y:S01]  /*15650*/  LDSM.16.MT88.4 R80, [R214+0x900] ;  /* 0x00090000d650783b */ /* 0x000e620000004200 */
[----:B------:R-:W-:Y:S02]  /*15660*/  IMAD.MOV.U32 R132, RZ, RZ, R87 ;  /* 0x000000ffff847224 */ /* 0x000fe400078e0057 */
[C---:B------:R-:W-:Y:S03]  /*15670*/  HMMA.16816.F32.BF16 R12, R136.reuse, R20, R12 ;  /* 0x00000014880c723c */ /* 0x040fe6000004180c */
[----:B------:R-:W-:Y:S02]  /*15680*/  FMUL.FTZ R35, R0, R103 ;  /* 0x0000006700237220 */ /* 0x000fe40000410000 */
[----:B------:R-:W-:Y:S01]  /*15690*/  IMAD.MOV.U32 R103, RZ, RZ, R205 ;  /* 0x000000ffff677224 */ /* 0x000fe200078e00cd */
[----:B------:R-:W-:Y:S01]  /*156a0*/  LDSM.16.MT88.4 R92, [R217+0x4900] ;  /* 0x00490000d95c783b */ /* 0x000fe20000004200 */
[C---:B------:R-:W-:Y:S02]  /*156b0*/  FMUL.FTZ R20, R3.reuse, R88 ;  /* 0x0000005803147220 */ /* 0x040fe40000410000 */
[----:B------:R-:W-:Y:S03]  /*156c0*/  IMAD.MOV.U32 R88, RZ, RZ, R50 ;  /* 0x000000ffff587224 */ /* 0x000fe600078e0032 */
[----:B-----5:R-:W-:Y:S02]  /*156d0*/  FFMA.FTZ R2, R48, c[0x0][0x2d0], -R148 ;  /* 0x0000b40030027a23 */ /* 0x020fe40000010894 */
[C---:B------:R-:W-:Y:S02]  /*156e0*/  FMUL.FTZ R50, R0.reuse, R118 ;  /* 0x0000007600327220 */ /* 0x040fe40000410000 */
[----:B------:R5:W1:Y:S01]  /*156f0*/  MUFU.EX2 R243, R2 ;  /* 0x0000000200f37308 */ /* 0x000a620000000800 */
[C---:B------:R-:W-:Y:S02]  /*15700*/  FMUL.FTZ R48, R3.reuse, R116 ;  /* 0x0000007403307220 */ /* 0x040fe40000410000 */
[C---:B------:R-:W-:Y:S02]  /*15710*/  FMUL.FTZ R18, R0.reuse, R86 ;  /* 0x0000005600127220 */ /* 0x040fe40000410000 */
[----:B------:R-:W-:Y:S01]  /*15720*/  FMUL.FTZ R34, R0, R102 ;  /* 0x0000006600227220 */ /* 0x000fe20000410000 */
[----:B------:R-:W-:Y:S01]  /*15730*/  MOV R102, R203 ;  /* 0x000000cb00667202 */ /* 0x000fe20000000f00 */
[----:B------:R-:W-:Y:S02]  /*15740*/  IMAD.MOV.U32 R86, RZ, RZ, R58 ;  /* 0x000000ffff567224 */ /* 0x000fe400078e003a */
[----:B------:R-:W-:Y:S01]  /*15750*/  FFMA.FTZ R100, R100, c[0x0][0x2d0], -R148 ;  /* 0x0000b40064647a23 */ /* 0x000fe20000010894 */
[C---:B------:R-:W-:Y:S03]  /*15760*/  HMMA.16816.F32.BF16 R16, R136.reuse, R22, R16 ;  /* 0x000000168810723c */ /* 0x040fe60000041810 */
[----:B------:R-:W-:Y:S01]  /*15770*/  FMUL.FTZ R21, R3, R89 ;  /* 0x0000005903157220 */ /* 0x000fe20000410000 */
[----:B------:R-:W-:Y:S01]  /*15780*/  MOV R89, R43 ;  /* 0x0000002b00597202 */ /* 0x000fe20000000f00 */
[C---:B------:R-:W-:Y:S02]  /*15790*/  FMUL.FTZ R59, R0.reuse, R127 ;  /* 0x0000007f003b7220 */ /* 0x040fe40000410000 */
[C---:B------:R-:W-:Y:S02]  /*157a0*/  FMUL.FTZ R23, R0.reuse, R91 ;  /* 0x0000005b00177220 */ /* 0x040fe40000410000 */
[----:B------:R-:W-:Y:S03]  /*157b0*/  FMUL.FTZ R22, R0, R90 ;  /* 0x0000005a00167220 */ /* 0x000fe60000410000 */
[----:B------:R-:W-:Y:S02]  /*157c0*/  IMAD.MOV.U32 R90, RZ, RZ, R42 ;  /* 0x000000ffff5a7224 */ /* 0x000fe400078e002a */
[--C-:B-----5:R-:W-:Y:S02]  /*157d0*/  FFMA.FTZ R2, R49, c[0x0][0x2d0], -R149.reuse ;  /* 0x0000b40031027a23 */ /* 0x120fe40000010895 */
[C---:B------:R-:W-:Y:S02]  /*157e0*/  HMMA.16816.F32.BF16 R20, R136.reuse, R28, R20 ;  /* 0x0000001c8814723c */ /* 0x040fe40000041814 */
[----:B------:R5:W-:Y:S01]  /*157f0*/  MUFU.EX2 R241, R2 ;  /* 0x0000000200f17308 */ /* 0x000be20000000800 */
[C---:B------:R-:W-:Y:S02]  /*15800*/  FMUL.FTZ R49, R3.reuse, R117 ;  /* 0x0000007503317220 */ /* 0x040fe40000410000 */
[--C-:B------:R-:W-:Y:S02]  /*15810*/  FFMA.FTZ R102, R102, c[0x0][0x2d0], -R149.reuse ;  /* 0x0000b40066667a23 */ /* 0x100fe40000010895 */
[C---:B------:R-:W-:Y:S01]  /*15820*/  FMUL.FTZ R28, R3.reuse, R96 ;  /* 0x00000060031c7220 */ /* 0x040fe20000410000 */
[C---:B------:R-:W-:Y:S04]  /*15830*/  HMMA.16816.F32.BF16 R24, R136.reuse, R30, R24 ;  /* 0x0000001e8818723c */ /* 0x040fe80000041818 */
[C---:B------:R-:W-:Y:S02]  /*15840*/  FMUL.FTZ R29, R3.reuse, R97 ;  /* 0x00000061031d7220 */ /* 0x040fe40000410000 */
[C---:B------:R-:W-:Y:S02]  /*15850*/  FMUL.FTZ R58, R0.reuse, R126 ;  /* 0x0000007e003a7220 */ /* 0x040fe40000410000 */
[C---:B------:R-:W-:Y:S04]  /*15860*/  FMUL.FTZ R30, R0.reuse, R98 ;  /* 0x00000062001e7220 */ /* 0x040fe80000410000 */
[C---:B------:R-:W-:Y:S02]  /*15870*/  FMUL.FTZ R31, R0.reuse, R99 ;  /* 0x00000063001f7220 */ /* 0x040fe40000410000 */
[----:B------:R-:W-:Y:S01]  /*15880*/  LDSM.16.MT88.4 R96, [R214+0x1100] ;  /* 0x00110000d660783b */ /* 0x000fe20000004200 */
[C---:B------:R-:W-:Y:S01]  /*15890*/  FMUL.FTZ R41, R3.reuse, R109 ;  /* 0x0000006d03297220 */ /* 0x040fe20000410000 */
[----:B------:R-:W-:Y:S01]  /*158a0*/  MOV R109, R84 ;  /* 0x00000054006d7202 */ /* 0x000fe20000000f00 */
[----:B------:R-:W-:Y:S02]  /*158b0*/  FMUL.FTZ R42, R0, R110 ;  /* 0x0000006e002a7220 */ /* 0x000fe40000410000 */
[C---:B---3--:R-:W-:Y:S03]  /*158c0*/  HMMA.16816.F32.BF16 R28, R136.reuse, R36, R28 ;  /* 0x00000024881c723c */ /* 0x048fe6000004181c */
[----:B-----5:R-:W-:Y:S02]  /*158d0*/  FFMA.FTZ R2, R56, c[0x0][0x2d0], -R149 ;  /* 0x0000b40038027a23 */ /* 0x020fe40000010895 */
[----:B------:R-:W-:Y:S02]  /*158e0*/  IMAD.MOV.U32 R110, RZ, RZ, R85 ;  /* 0x000000ffff6e7224 */ /* 0x000fe400078e0055 */
[----:B------:R3:W-:Y:S01]  /*158f0*/  MUFU.EX2 R239, R2 ;  /* 0x0000000200ef7308 */ /* 0x0007e20000000800 */
[C---:B------:R-:W-:Y:S04]  /*15900*/  HMMA.16816.F32.BF16 R32, R136.reuse, R38, R32 ;  /* 0x000000268820723c */ /* 0x040fe80000041820 */
[C---:B------:R-:W-:Y:S02]  /*15910*/  FMUL.FTZ R36, R3.reuse, R104 ;  /* 0x0000006803247220 */ /* 0x040fe40000410000 */
[C---:B------:R-:W-:Y:S01]  /*15920*/  FMUL.FTZ R37, R3.reuse, R105 ;  /* 0x0000006903257220 */ /* 0x040fe20000410000 */
[----:B------:R-:W5:Y:S01]  /*15930*/  LDL.LU R104, [R1+0x1c] ;  /* 0x00001c0001687983 */ /* 0x000f620000300800 */
[C---:B------:R-:W-:Y:S04]  /*15940*/  FMUL.FTZ R38, R0.reuse, R106 ;  /* 0x0000006a00267220 */ /* 0x040fe80000410000 */
[C---:B------:R-:W-:Y:S02]  /*15950*/  FMUL.FTZ R39, R0.reuse, R107 ;  /* 0x0000006b00277220 */ /* 0x040fe40000410000 */
[C---:B------:R-:W-:Y:S01]  /*15960*/  FMUL.FTZ R43, R0.reuse, R111 ;  /* 0x0000006f002b7220 */ /* 0x040fe20000410000 */
[----:B------:R-:W-:Y:S01]  /*15970*/  MOV R111, R86 ;  /* 0x00000056006f7202 */ /* 0x000fe20000000f00 */
[C---:B------:R-:W-:Y:S01]  /*15980*/  FMUL.FTZ R56, R3.reuse, R124 ;  /* 0x0000007c03387220 */ /* 0x040fe20000410000 */
[----:B------:R-:W1:Y:S01]  /*15990*/  LDSM.16.MT88.4 R84, [R217+0x900] ;  /* 0x00090000d954783b */ /* 0x000e620000004200 */
[----:B------:R-:W-:Y:S01]  /*159a0*/  FMUL.FTZ R65, R3, R133 ;  /* 0x0000008503417220 */ /* 0x000fe20000410000 */
[C---:B----4-:R-:W-:Y:S03]  /*159b0*/  HMMA.16816.F32.BF16 R36, R136.reuse, R44, R36 ;  /* 0x0000002c8824723c */ /* 0x050fe60000041824 */
[----:B------:R-:W-:Y:S01]  /*159c0*/  MOV R133, R88 ;  /* 0x0000005800857202 */ /* 0x000fe20000000f00 */
[----:B---3--:R-:W-:Y:S02]  /*159d0*/  FFMA.FTZ R2, R57, c[0x0][0x2d0], -R148 ;  /* 0x0000b40039027a23 */ /* 0x008fe40000010894 */
[C---:B------:R-:W-:Y:S02]  /*159e0*/  FMUL.FTZ R57, R3.reuse, R125 ;  /* 0x0000007d03397220 */ /* 0x040fe40000410000 */
[C---:B------:R-:W-:Y:S01]  /*159f0*/  HMMA.16816.F32.BF16 R40, R136.reuse, R46, R40 ;  /* 0x0000002e8828723c */ /* 0x040fe20000041828 */
[----:B------:R3:W-:Y:S03]  /*15a00*/  MUFU.EX2 R119, R2 ;  /* 0x0000000200777308 */ /* 0x0007e60000000800 */
[C---:B------:R-:W-:Y:S02]  /*15a10*/  FMUL.FTZ R44, R3.reuse, R112 ;  /* 0x00000070032c7220 */ /* 0x040fe40000410000 */
[C---:B------:R-:W-:Y:S02]  /*15a20*/  FMUL.FTZ R45, R3.reuse, R113 ;  /* 0x00000071032d7220 */ /* 0x040fe40000410000 */
[C---:B------:R-:W-:Y:S04]  /*15a30*/  FMUL.FTZ R46, R0.reuse, R114 ;  /* 0x00000072002e7220 */ /* 0x040fe80000410000 */
[C---:B------:R-:W-:Y:S02]  /*15a40*/  FMUL.FTZ R47, R0.reuse, R115 ;  /* 0x00000073002f7220 */ /* 0x040fe40000410000 */
[C---:B------:R-:W-:Y:S02]  /*15a50*/  FMUL.FTZ R66, R0.reuse, R134 ;  /* 0x0000008600427220 */ /* 0x040fe40000410000 */
[----:B------:R-:W-:Y:S02]  /*15a60*/  IMAD.MOV.U32 R134, RZ, RZ, R89 ;  /* 0x000000ffff867224 */ /* 0x000fe400078e0059 */
[----:B------:R-:W-:Y:S01]  /*15a70*/  FMUL.FTZ R67, R0, R135 ;  /* 0x0000008700437220 */ /* 0x000fe20000410000 */
[C---:B------:R-:W-:Y:S03]  /*15a80*/  HMMA.16816.F32.BF16 R44, R136.reuse, R52, R44 ;  /* 0x00000034882c723c */ /* 0x040fe6000004182c */
[----:B------:R-:W-:Y:S01]  /*15a90*/  MOV R135, R90 ;  /* 0x0000005a00877202 */ /* 0x000fe20000000f00 */
[----:B------:R-:W-:Y:S01]  /*15aa0*/  IMAD.MOV.U32 R101, RZ, RZ, R70 ;  /* 0x000000ffff657224 */ /* 0x000fe200078e0046 */
[----:B------:R-:W4:Y:S01]  /*15ab0*/  LDSM.16.MT88.4 R88, [R216+0x900] ;  /* 0x00090000d858783b */ /* 0x000f220000004200 */
[--C-:B---3--:R-:W-:Y:S02]  /*15ac0*/  FFMA.FTZ R2, R150, c[0x0][0x2d0], -R148.reuse ;  /* 0x0000b40096027a23 */ /* 0x108fe40000010894 */
[C---:B------:R-:W-:Y:S02]  /*15ad0*/  HMMA.16816.F32.BF16 R48, R136.reuse, R54, R48 ;  /* 0x000000368830723c */ /* 0x040fe40000041830 */
[----:B------:R3:W1:Y:S02]  /*15ae0*/  MUFU.EX2 R118, R2 ;  /* 0x0000000200767308 */ /* 0x0006640000000800 */
[C---:B------:R-:W-:Y:S02]  /*15af0*/  FMUL.FTZ R52, R3.reuse, R120 ;  /* 0x0000007803347220 */ /* 0x040fe40000410000 */
[----:B------:R-:W-:Y:S02]  /*15b00*/  FMUL.FTZ R53, R3, R121 ;  /* 0x0000007903357220 */ /* 0x000fe40000410000 */
[C---:B------:R-:W-:Y:S04]  /*15b10*/  FMUL.FTZ R54, R0.reuse, R122 ;  /* 0x0000007a00367220 */ /* 0x040fe80000410000 */
[C---:B------:R-:W-:Y:S02]  /*15b20*/  FMUL.FTZ R55, R0.reuse, R123 ;  /* 0x0000007b00377220 */ /* 0x040fe40000410000 */
[----:B------:R-:W-:Y:S02]  /*15b30*/  FFMA.FTZ R101, R101, c[0x0][0x2d0], -R148 ;  /* 0x0000b40065657a23 */ /* 0x000fe40000010894 */
[----:B------:R-:W-:Y:S02]  /*15b40*/  FFMA.FTZ R70, R167, c[0x0][0x2d0], -R149 ;  /* 0x0000b400a7467a23 */ /* 0x000fe40000010895 */
[----:B------:R-:W-:Y:S01]  /*15b50*/  IMAD.MOV.U32 R167, RZ, RZ, R135 ;  /* 0x000000ffffa77224 */ /* 0x000fe200078e0087 */
[C---:B--2---:R-:W-:Y:S01]  /*15b60*/  HMMA.16816.F32.BF16 R52, R136.reuse, R60, R52 ;  /* 0x0000003c8834723c */ /* 0x044fe20000041834 */
[----:B------:R-:W2:Y:S01]  /*15b70*/  LDL.LU R135, [R1+0x20] ;  /* 0x0000200001877983 */ /* 0x000ea20000300800 */
[----:B------:R-:W-:Y:S01]  /*15b80*/  MUFU.EX2 R106, R70 ;  /* 0x00000046006a7308 */ /* 0x000fe20000000800 */
[--C-:B---3--:R-:W-:Y:S05]  /*15b90*/  FFMA.FTZ R2, R151, c[0x0][0x2d0], -R149.reuse ;  /* 0x0000b40097027a23 */ /* 0x108fea0000010895 */
[C---:B------:R-:W-:Y:S04]  /*15ba0*/  HMMA.16816.F32.BF16 R56, R136.reuse, R62, R56 ;  /* 0x0000003e8838723c */ /* 0x040fe80000041838 */
[----:B------:R3:W-:Y:S01]  /*15bb0*/  MUFU.EX2 R117, R2 ;  /* 0x0000000200757308 */ /* 0x0007e20000000800 */
[C---:B------:R-:W-:Y:S02]  /*15bc0*/  FMUL.FTZ R60, R3.reuse, R128 ;  /* 0x00000080033c7220 */ /* 0x040fe40000410000 */
[----:B------:R-:W-:Y:S02]  /*15bd0*/  FMUL.FTZ R61, R3, R129 ;  /* 0x00000081033d7220 */ /* 0x000fe40000410000 */
[C---:B------:R-:W-:Y:S03]  /*15be0*/  FMUL.FTZ R62, R0.reuse, R130 ;  /* 0x00000082003e7220 */ /* 0x040fe60000410000 */
[----:B------:R-:W-:Y:S07]  /*15bf0*/  FMUL.FTZ R63, R0, R131 ;  /* 0x00000083003f7220 */ /* 0x000fee0000410000 */
[C---:B-1----:R-:W-:Y:S07]  /*15c00*/  HMMA.16816.F32.BF16 R60, R136.reuse, R72, R60 ;  /* 0x00000048883c723c */ /* 0x042fee000004183c */
[----:B------:R-:W-:Y:S01]  /*15c10*/  F2FP.BF16.PACK_AB R72, R250, R108 ;  /* 0x0000006cfa48723e */ /* 0x000fe200000010ff */
[----:B------:R-:W-:Y:S01]  /*15c20*/  HMMA.16816.F32.BF16 R64, R136, R74, R64 ;  /* 0x0000004a8840723c */ /* 0x000fe20000041840 */
[----:B------:R-:W-:Y:S03]  /*15c30*/  MUFU.EX2 R136, R101 ;  /* 0x0000006500887308 */ /* 0x000fe60000000800 */
[--C-:B---3--:R-:W-:Y:S01]  /*15c40*/  FFMA.FTZ R2, R152, c[0x0][0x2d0], -R149.reuse ;  /* 0x0000b40098027a23 */ /* 0x108fe20000010895 */
[----:B------:R-:W-:Y:S02]  /*15c50*/  F2FP.BF16.PACK_AB R73, R243, R244 ;  /* 0x000000f4f349723e */ /* 0x000fe400000010ff */
[----:B------:R-:W-:Y:S01]  /*15c60*/  IMAD.MOV.U32 R138, RZ, RZ, R176 ;  /* 0x000000ffff8a7224 */ /* 0x000fe200078e00b0 */
[----:B------:R-:W-:Y:S03]  /*15c70*/  MOV R137, R172 ;  /* 0x000000ac00897202 */ /* 0x000fe60000000f00 */
[----:B------:R1:W3:Y:S01]  /*15c80*/  MUFU.EX2 R211, R2 ;  /* 0x0000000200d37308 */ /* 0x0002e20000000800 */
[----:B------:R-:W-:Y:S01]  /*15c90*/  F2FP.BF16.PACK_AB R75, R118, R119 ;  /* 0x00000077764b723e */ /* 0x000fe200000010ff */
[--C-:B------:R-:W-:Y:S01]  /*15ca0*/  FFMA.FTZ R70, R138, c[0x0][0x2d0], -R149.reuse ;  /* 0x0000b4008a467a23 */ /* 0x100fe20000010895 */
[----:B------:R-:W-:Y:S07]  /*15cb0*/  F2FP.BF16.PACK_AB R74, R239, R241 ;  /* 0x000000f1ef4a723e */ /* 0x000fee00000010ff */
[C---:B------:R-:W-:Y:S08]  /*15cc0*/  HMMA.16816.F32.BF16 R4, R72.reuse, R76, R4 ;  /* 0x0000004c4804723c */ /* 0x040ff00000041804 */
[C---:B------:R-:W-:Y:S01]  /*15cd0*/  HMMA.16816.F32.BF16 R8, R72.reuse, R78, R8 ;  /* 0x0000004e4808723c */ /* 0x040fe20000041808 */
[----:B------:R-:W3:Y:S03]  /*15ce0*/  LDSM.16.MT88.4 R76, [R213+0x4900] ;  /* 0x00490000d54c783b */ /* 0x000ee60000004200 */
[--C-:B-1----:R-:W-:Y:S04]  /*15cf0*/  FFMA.FTZ R2, R153, c[0x0][0x2d0], -R148.reuse ;  /* 0x0000b40099027a23 */ /* 0x102fe80000010894 */
[C---:B------:R-:W-:Y:S01]  /*15d00*/  HMMA.16816.F32.BF16 R12, R72.reuse, R80, R12 ;  /* 0x00000050480c723c */ /* 0x040fe2000004180c */
[----:B------:R1:W-:Y:S07]  /*15d10*/  MUFU.EX2 R116, R2 ;  /* 0x0000000200747308 */ /* 0x0003ee0000000800 */
[C---:B------:R-:W-:Y:S01]  /*15d20*/  HMMA.16816.F32.BF16 R16, R72.reuse, R82, R16 ;  /* 0x000000524810723c */ /* 0x040fe20000041810 */
[----:B------:R-:W3:Y:S07]  /*15d30*/  LDSM.16.MT88.4 R80, [R214+0x4900] ;  /* 0x00490000d650783b */ /* 0x000eee0000004200 */
[C---:B------:R-:W-:Y:S08]  /*15d40*/  HMMA.16816.F32.BF16 R20, R72.reuse, R84, R20 ;  /* 0x000000544814723c */ /* 0x040ff00000041814 */
[C---:B------:R-:W-:Y:S01]  /*15d50*/  HMMA.16816.F32.BF16 R24, R72.reuse, R86, R24 ;  /* 0x000000564818723c */ /* 0x040fe20000041818 */
[----:B------:R-:W3:Y:S03]  /*15d60*/  LDSM.16.MT88.4 R84, [R216+0x4900] ;  /* 0x00490000d854783b */ /* 0x000ee60000004200 */
[--C-:B-1----:R-:W-:Y:S04]  /*15d70*/  FFMA.FTZ R2, R154, c[0x0][0x2d0], -R148.reuse ;  /* 0x0000b4009a027a23 */ /* 0x102fe80000010894 */
[C---:B----4-:R-:W-:Y:S01]  /*15d80*/  HMMA.16816.F32.BF16 R28, R72.reuse, R88, R28 ;  /* 0x00000058481c723c */ /* 0x050fe2000004181c */
[----:B------:R1:W4:Y:S07]  /*15d90*/  MUFU.EX2 R205, R2 ;  /* 0x0000000200cd7308 */ /* 0x00032e0000000800 */
[C---:B------:R-:W-:Y:S01]  /*15da0*/  HMMA.16816.F32.BF16 R32, R72.reuse, R90, R32 ;  /* 0x0000005a4820723c */ /* 0x040fe20000041820 */
[----:B------:R-:W4:Y:S07]  /*15db0*/  LDSM.16.MT88.4 R88, [R213+0x1100] ;  /* 0x00110000d558783b */ /* 0x000f2e0000004200 */
[C---:B---3--:R-:W-:Y:S08]  /*15dc0*/  HMMA.16816.F32.BF16 R36, R72.reuse, R76, R36 ;  /* 0x0000004c4824723c */ /* 0x048ff00000041824 */
[C---:B------:R-:W-:Y:S01]  /*15dd0*/  HMMA.16816.F32.BF16 R40, R72.reuse, R78, R40 ;  /* 0x0000004e4828723c */ /* 0x040fe20000041828 */
[----:B------:R-:W3:Y:S03]  /*15de0*/  LDSM.16.MT88.4 R76, [R217+0x1100] ;  /* 0x00110000d94c783b */ /* 0x000ee60000004200 */
[--C-:B-1----:R-:W-:Y:S04]  /*15df0*/  FFMA.FTZ R2, R155, c[0x0][0x2d0], -R149.reuse ;  /* 0x0000b4009b027a23 */ /* 0x102fe80000010895 */
[C---:B------:R-:W-:Y:S01]  /*15e00*/  HMMA.16816.F32.BF16 R44, R72.reuse, R80, R44 ;  /* 0x00000050482c723c */ /* 0x040fe2000004182c */
[----:B------:R1:W-:Y:S07]  /*15e10*/  MUFU.EX2 R203, R2 ;  /* 0x0000000200cb7308 */ /* 0x0003ee0000000800 */
[C---:B------:R-:W-:Y:S01]  /*15e20*/  HMMA.16816.F32.BF16 R48, R72.reuse, R82, R48 ;  /* 0x000000524830723c */ /* 0x040fe20000041830 */
[----:B------:R-:W2:Y:S07]  /*15e30*/  LDSM.16.MT88.4 R80, [R216+0x1100] ;  /* 0x00110000d850783b */ /* 0x000eae0000004200 */
[C---:B------:R-:W-:Y:S08]  /*15e40*/  HMMA.16816.F32.BF16 R52, R72.reuse, R92, R52 ;  /* 0x0000005c4834723c */ /* 0x040ff00000041834 */
[C---:B------:R-:W-:Y:S01]  /*15e50*/  HMMA.16816.F32.BF16 R56, R72.reuse, R94, R56 ;  /* 0x0000005e4838723c */ /* 0x040fe20000041838 */
[----:B------:R-:W-:Y:S03]  /*15e60*/  LDSM.16.MT88.4 R92, [R216+0x5900] ;  /* 0x00590000d85c783b */ /* 0x000fe60000004200 */
[--C-:B-1----:R-:W-:Y:S04]  /*15e70*/  FFMA.FTZ R2, R156, c[0x0][0x2d0], -R149.reuse ;  /* 0x0000b4009c027a23 */ /* 0x102fe80000010895 */
[C---:B------:R-:W-:Y:S01]  /*15e80*/  HMMA.16816.F32.BF16 R60, R72.reuse, R84, R60 ;  /* 0x00000054483c723c */ /* 0x040fe2000004183c */
[----:B------:R1:W1:Y:S07]  /*15e90*/  MUFU.EX2 R127, R2 ;  /* 0x00000002007f7308 */ /* 0x00026e0000000800 */
[----:B------:R-:W-:Y:S01]  /*15ea0*/  HMMA.16816.F32.BF16 R64, R72, R86, R64 ;  /* 0x000000564840723c */ /* 0x000fe20000041840 */
[----:B------:R-:W2:Y:S06]  /*15eb0*/  LDSM.16.MT88.4 R84, [R213+0x5100] ;  /* 0x00510000d554783b */ /* 0x000eac0000004200 */
[----:B------:R-:W-:Y:S02]  /*15ec0*/  F2FP.BF16.PACK_AB R72, R211, R117 ;  /* 0x00000075d348723e */ /* 0x000fe400000010ff */
[----:B----4-:R-:W-:Y:S03]  /*15ed0*/  F2FP.BF16.PACK_AB R73, R205, R116 ;  /* 0x00000074cd49723e */ /* 0x010fe600000010ff */
[--C-:B-1----:R-:W-:Y:S01]  /*15ee0*/  FFMA.FTZ R2, R157, c[0x0][0x2d0], -R148.reuse ;  /* 0x0000b4009d027a23 */ /* 0x102fe20000010894 */
[----:B------:R-:W-:Y:S03]  /*15ef0*/  F2FP.BF16.PACK_AB R74, R127, R203 ;  /* 0x000000cb7f4a723e */ /* 0x000fe600000010ff */
[----:B------:R1:W-:Y:S02]  /*15f00*/  MUFU.EX2 R126, R2 ;  /* 0x00000002007e7308 */ /* 0x0003e40000000800 */
[----:B-1----:R-:W-:Y:S08]  /*15f10*/  FFMA.FTZ R2, R158, c[0x0][0x2d0], -R148 ;  /* 0x0000b4009e027a23 */ /* 0x002ff00000010894 */
[----:B------:R1:W4:Y:S01]  /*15f20*/  MUFU.EX2 R125, R2 ;  /* 0x00000002007d7308 */ /* 0x0003220000000800 */
[----:B-----5:R-:W-:Y:S09]  /*15f30*/  FFMA.FTZ R104, R3, R104, R248 ;  /* 0x0000006803687223 */ /* 0x020ff200000100f8 */
[----:B------:R-:W5:Y:S01]  /*15f40*/  MUFU.EX2 R3, R100 ;  /* 0x0000006400037308 */ /* 0x000f620000000800 */
[--C-:B-1----:R-:W-:Y:S01]  /*15f50*/  FFMA.FTZ R2, R159, c[0x0][0x2d0], -R149.reuse ;  /* 0x0000b4009f027a23 */ /* 0x102fe20000010895 */
[----:B----4-:R-:W-:Y:S08]  /*15f60*/  F2FP.BF16.PACK_AB R75, R125, R126 ;  /* 0x0000007e7d4b723e */ /* 0x010ff000000010ff */
[----:B------:R1:W-:Y:S01]  /*15f70*/  MUFU.EX2 R124, R2 ;  /* 0x00000002007c7308 */ /* 0x0003e20000000800 */
[C---:B------:R-:W-:Y:S08]  /*15f80*/  HMMA.16816.F32.BF16 R4, R72.reuse, R88, R4 ;  /* 0x000000584804723c */ /* 0x040ff00000041804 */
[C---:B------:R-:W-:Y:S01]  /*15f90*/  HMMA.16816.F32.BF16 R8, R72.reuse, R90, R8 ;  /* 0x0000005a4808723c */ /* 0x040fe20000041808 */
[----:B------:R-:W4:Y:S07]  /*15fa0*/  LDSM.16.MT88.4 R88, [R214+0x5100] ;  /* 0x00510000d658783b */ /* 0x000f2e0000004200 */
[C---:B------:R-:W-:Y:S04]  /*15fb0*/  HMMA.16816.F32.BF16 R12, R72.reuse, R96, R12 ;  /* 0x00000060480c723c */ /* 0x040fe8000004180c */
[----:B-1----:R-:W-:Y:S04]  /*15fc0*/  FFMA.FTZ R2, R164, c[0x0][0x2d0], -R149 ;  /* 0x0000b400a4027a23 */ /* 0x002fe80000010895 */
[C---:B------:R-:W-:Y:S01]  /*15fd0*/  HMMA.16816.F32.BF16 R16, R72.reuse, R98, R16 ;  /* 0x000000624810723c */ /* 0x040fe20000041810 */
[----:B------:R1:W1:Y:S01]  /*15fe0*/  MUFU.EX2 R176, R2 ;  /* 0x0000000200b07308 */ /* 0x0002620000000800 */
[----:B------:R-:W-:Y:S06]  /*15ff0*/  LDSM.16.MT88.4 R96, [R214+0x2100] ;  /* 0x00210000d660783b */ /* 0x000fec0000004200 */
[C---:B---3--:R-:W-:Y:S08]  /*16000*/  HMMA.16816.F32.BF16 R20, R72.reuse, R76, R20 ;  /* 0x0000004c4814723c */ /* 0x048ff00000041814 */
[C---:B------:R-:W-:Y:S01]  /*16010*/  HMMA.16816.F32.BF16 R24, R72.reuse, R78, R24 ;  /* 0x0000004e4818723c */ /* 0x040fe20000041818 */
[----:B------:R-:W3:Y:S03]  /*16020*/  LDSM.16.MT88.4 R76, [R217+0x5100] ;  /* 0x00510000d94c783b */ /* 0x000ee60000004200 */
[----:B--2---:R-:W-:Y:S04]  /*16030*/  FFMA.FTZ R0, R0, R135, R167 ;  /* 0x0000008700007223 */ /* 0x004fe800000100a7 */
[C---:B------:R-:W-:Y:S04]  /*16040*/  HMMA.16816.F32.BF16 R28, R72.reuse, R80, R28 ;  /* 0x00000050481c723c */ /* 0x040fe8000004181c */
[----:B-1----:R-:W-:Y:S02]  /*16050*/  FFMA.FTZ R2, R165, c[0x0][0x2d0], -R148 ;  /* 0x0000b400a5027a23 */ /* 0x002fe40000010894 */
[----:B------:R-:W-:Y:S01]  /*16060*/  FADD.FTZ R0, R133, R0 ;  /* 0x0000000085007221 */ /* 0x000fe20000010000 */
[----:B-----5:R-:W-:Y:S01]  /*16070*/  F2FP.BF16.PACK_AB R133, R136, R3 ;  /* 0x000000038885723e */ /* 0x020fe200000010ff */
[C---:B------:R-:W-:Y:S01]  /*16080*/  HMMA.16816.F32.BF16 R32, R72.reuse, R82, R32 ;  /* 0x000000524820723c */ /* 0x040fe20000041820 */
[----:B------:R1:W-:Y:S01]  /*16090*/  MUFU.EX2 R107, R2 ;  /* 0x00000002006b7308 */ /* 0x0003e20000000800 */
[----:B------:R-:W2:Y:S02]  /*160a0*/  LDSM.16.MT88.4 R80, [R216+0x5100] ;  /* 0x00510000d850783b */ /* 0x000ea40000004200 */
[----:B------:R-:W-:Y:S04]  /*160b0*/  FADD.FTZ R0, R111, R0 ;  /* 0x000000006f007221 */ /* 0x000fe80000010000 */
[C---:B------:R-:W-:Y:S04]  /*160c0*/  HMMA.16816.F32.BF16 R36, R72.reuse, R84, R36 ;  /* 0x000000544824723c */ /* 0x040fe80000041824 */
[----:B------:R-:W-:Y:S04]  /*160d0*/  FADD.FTZ R0, R109, R0 ;  /* 0x000000006d007221 */ /* 0x000fe80000010000 */
[C---:B------:R-:W-:Y:S01]  /*160e0*/  HMMA.16816.F32.BF16 R40, R72.reuse, R86, R40 ;  /* 0x000000564828723c */ /* 0x040fe20000041828 */
[----:B------:R-:W5:Y:S03]  /*160f0*/  LDSM.16.MT88.4 R84, [R213+0x1900] ;  /* 0x00190000d554783b */ /* 0x000f660000004200 */
[----:B------:R-:W-:Y:S04]  /*16100*/  FADD.FTZ R0, R244, R0 ;  /* 0x00000000f4007221 */ /* 0x000fe80000010000 */
[C---:B----4-:R-:W-:Y:S04]  /*16110*/  HMMA.16816.F32.BF16 R44, R72.reuse, R88, R44 ;  /* 0x00000058482c723c */ /* 0x050fe8000004182c */
[----:B-1----:R-:W-:Y:S02]  /*16120*/  FFMA.FTZ R2, R166, c[0x0][0x2d0], -R148 ;  /* 0x0000b400a6027a23 */ /* 0x002fe40000010894 */
[----:B------:R-:W-:Y:S02]  /*16130*/  FADD.FTZ R0, R243, R0 ;  /* 0x00000000f3007221 */ /* 0x000fe40000010000 */
[C---:B------:R-:W-:Y:S01]  /*16140*/  HMMA.16816.F32.BF16 R48, R72.reuse, R90, R48 ;  /* 0x0000005a4830723c */ /* 0x040fe20000041830 */
[----:B------:R1:W4:Y:S01]  /*16150*/  MUFU.EX2 R172, R2 ;  /* 0x0000000200ac7308 */ /* 0x0003220000000800 */
[----:B------:R-:W5:Y:S02]  /*16160*/  LDSM.16.MT88.4 R88, [R214+0x1900] ;  /* 0x00190000d658783b */ /* 0x000f640000004200 */
[----:B------:R-:W-:Y:S04]  /*16170*/  FADD.FTZ R0, R119, R0 ;  /* 0x0000000077007221 */ /* 0x000fe80000010000 */
[C---:B---3--:R-:W-:Y:S04]  /*16180*/  HMMA.16816.F32.BF16 R52, R72.reuse, R76, R52 ;  /* 0x0000004c4834723c */ /* 0x048fe80000041834 */
[----:B------:R-:W-:Y:S04]  /*16190*/  FADD.FTZ R0, R118, R0 ;  /* 0x0000000076007221 */ /* 0x000fe80000010000 */
[C---:B------:R-:W-:Y:S01]  /*161a0*/  HMMA.16816.F32.BF16 R56, R72.reuse, R78, R56 ;  /* 0x0000004e4838723c */ /* 0x040fe20000041838 */
[----:B------:R-:W3:Y:S03]  /*161b0*/  LDSM.16.MT88.4 R76, [R217+0x1900] ;  /* 0x00190000d94c783b */ /* 0x000ee60000004200 */
[----:B------:R-:W-:Y:S04]  /*161c0*/  FADD.FTZ R0, R116, R0 ;  /* 0x0000000074007221 */ /* 0x000fe80000010000 */
[C---:B--2---:R-:W-:Y:S04]  /*161d0*/  HMMA.16816.F32.BF16 R60, R72.reuse, R80, R60 ;  /* 0x00000050483c723c */ /* 0x044fe8000004183c */
[--C-:B-1----:R-:W-:Y:S02]  /*161e0*/  FFMA.FTZ R2, R168, c[0x0][0x2d0], -R149.reuse ;  /* 0x0000b400a8027a23 */ /* 0x102fe40000010895 */
[----:B------:R-:W-:Y:S02]  /*161f0*/  FADD.FTZ R0, R205, R0 ;  /* 0x00000000cd007221 */ /* 0x000fe40000010000 */
[----:B------:R-:W-:Y:S01]  /*16200*/  HMMA.16816.F32.BF16 R64, R72, R82, R64 ;  /* 0x000000524840723c */ /* 0x000fe20000041840 */
[----:B------:R1:W2:Y:S01]  /*16210*/  MUFU.EX2 R166, R2 ;  /* 0x0000000200a67308 */ /* 0x0002a20000000800 */
[----:B------:R-:W3:Y:S02]  /*16220*/  LDSM.16.MT88.4 R80, [R216+0x1900] ;  /* 0x00190000d850783b */ /* 0x000ee40000004200 */
[----:B------:R-:W-:Y:S03]  /*16230*/  FADD.FTZ R0, R126, R0 ;  /* 0x000000007e007221 */ /* 0x000fe60000010000 */
[----:B------:R-:W-:Y:S01]  /*16240*/  F2FP.BF16.PACK_AB R72, R176, R124 ;  /* 0x0000007cb048723e */ /* 0x000fe200000010ff */
[----:B------:R-:W-:Y:S01]  /*16250*/  FADD.FTZ R0, R125, R0 ;  /* 0x000000007d007221 */ /* 0x000fe20000010000 */
[C---:B----4-:R-:W-:Y:S03]  /*16260*/  F2FP.BF16.PACK_AB R73, R172.reuse, R107 ;  /* 0x0000006bac49723e */ /* 0x050fe600000010ff */
[----:B------:R-:W-:Y:S04]  /*16270*/  FADD.FTZ R0, R107, R0 ;  /* 0x000000006b007221 */ /* 0x000fe80000010000 */
[----:B------:R-:W-:Y:S02]  /*16280*/  FADD.FTZ R0, R172, R0 ;  /* 0x00000000ac007221 */ /* 0x000fe40000010000 */
[--C-:B-1----:R-:W-:Y:S01]  /*16290*/  FFMA.FTZ R2, R169, c[0x0][0x2d0], -R148.reuse ;  /* 0x0000b400a9027a23 */ /* 0x102fe20000010894 */
[----:B--2---:R-:W-:Y:S03]  /*162a0*/  F2FP.BF16.PACK_AB R74, R166, R106 ;  /* 0x0000006aa64a723e */ /* 0x004fe600000010ff */
[----:B------:R1:W2:Y:S02]  /*162b0*/  MUFU.EX2 R105, R2 ;  /* 0x0000000200697308 */ /* 0x0002a40000000800 */
[----:B-1----:R-:W-:Y:S02]  /*162c0*/  FFMA.FTZ R2, R170, c[0x0][0x2d0], -R148 ;  /* 0x0000b400aa027a23 */ /* 0x002fe40000010894 */
[----:B--2---:R-:W-:Y:S06]  /*162d0*/  FADD.FTZ R0, R105, R0 ;  /* 0x0000000069007221 */ /* 0x004fec0000010000 */
[----:B------:R1:W2:Y:S02]  /*162e0*/  MUFU.EX2 R165, R2 ;  /* 0x0000000200a57308 */ /* 0x0002a40000000800 */
[--C-:B-1----:R-:W-:Y:S01]  /*162f0*/  FFMA.FTZ R2, R171, c[0x0][0x2d0], -R149.reuse ;  /* 0x0000b400ab027a23 */ /* 0x102fe20000010895 */
[C---:B--2---:R-:W-:Y:S01]  /*16300*/  F2FP.BF16.PACK_AB R75, R165.reuse, R105 ;  /* 0x00000069a54b723e */ /* 0x044fe200000010ff */
[----:B------:R-:W-:Y:S06]  /*16310*/  FADD.FTZ R0, R165, R0 ;  /* 0x00000000a5007221 */ /* 0x000fec0000010000 */
[----:B------:R1:W-:Y:S01]  /*16320*/  MUFU.EX2 R159, R2 ;  /* 0x00000002009f7308 */ /* 0x0003e20000000800 */
[C---:B-----5:R-:W-:Y:S08]  /*16330*/  HMMA.16816.F32.BF16 R4, R72.reuse, R84, R4 ;  /* 0x000000544804723c */ /* 0x060ff00000041804 */
[C---:B------:R-:W-:Y:S01]  /*16340*/  HMMA.16816.F32.BF16 R8, R72.reuse, R86, R8 ;  /* 0x000000564808723c */ /* 0x040fe20000041808 */
[----:B------:R-:W2:Y:S07]  /*16350*/  LDSM.16.MT88.4 R84, [R213+0x5900] ;  /* 0x00590000d554783b */ /* 0x000eae0000004200 */
[C---:B------:R-:W-:Y:S04]  /*16360*/  HMMA.16816.F32.BF16 R12, R72.reuse, R88, R12 ;  /* 0x00000058480c723c */ /* 0x040fe8000004180c */
        /* <DEDUP_REMOVED lines=8> */
[--C-:B-1----:R-:W-:Y:S04]  /*163f0*/  FFMA.FTZ R2, R174, c[0x0][0x2d0], -R148.reuse ;  /* 0x0000b400ae027a23 */ /* 0x102fe80000010894 */
[C---:B------:R-:W-:Y:S01]  /*16400*/  HMMA.16816.F32.BF16 R32, R72.reuse, R82, R32 ;  /* 0x000000524820723c */ /* 0x040fe20000041820 */
[----:B------:R1:W5:Y:S01]  /*16410*/  MUFU.EX2 R115, R2 ;  /* 0x0000000200737308 */ /* 0x0003620000000800 */
[----:B------:R-:W3:Y:S06]  /*16420*/  LDSM.16.MT88.4 R80, [R213+0x2100] ;  /* 0x00210000d550783b */ /* 0x000eec0000004200 */
[C---:B--2---:R-:W-:Y:S08]  /*16430*/  HMMA.16816.F32.BF16 R36, R72.reuse, R84, R36 ;  /* 0x000000544824723c */ /* 0x044ff00000041824 */
[C---:B------:R-:W-:Y:S01]  /*16440*/  HMMA.16816.F32.BF16 R40, R72.reuse, R86, R40 ;  /* 0x000000564828723c */ /* 0x040fe20000041828 */
[----:B------:R-:W2:Y:S07]  /*16450*/  LDSM.16.MT88.4 R84, [R217+0x2100] ;  /* 0x00210000d954783b */ /* 0x000eae0000004200 */
[C---:B----4-:R-:W-:Y:S04]  /*16460*/  HMMA.16816.F32.BF16 R44, R72.reuse, R88, R44 ;  /* 0x00000058482c723c */ /* 0x050fe8000004182c */
[----:B-1----:R-:W-:Y:S02]  /*16470*/  FFMA.FTZ R2, R175, c[0x0][0x2d0], -R148 ;  /* 0x0000b400af027a23 */ /* 0x002fe40000010894 */
[----:B-----5:R-:W-:Y:S02]  /*16480*/  FADD.FTZ R0, R115, R0 ;  /* 0x0000000073007221 */ /* 0x020fe40000010000 */
[C---:B------:R-:W-:Y:S01]  /*16490*/  HMMA.16816.F32.BF16 R48, R72.reuse, R90, R48 ;  /* 0x0000005a4830723c */ /* 0x040fe20000041830 */
[----:B------:R1:W4:Y:S01]  /*164a0*/  MUFU.EX2 R114, R2 ;  /* 0x0000000200727308 */ /* 0x0003220000000800 */
[----:B------:R-:W-:Y:S06]  /*164b0*/  LDSM.16.MT88.4 R88, [R214+0x6100] ;  /* 0x00610000d658783b */ /* 0x000fec0000004200 */
[C---:B---3--:R-:W-:Y:S08]  /*164c0*/  HMMA.16816.F32.BF16 R52, R72.reuse, R76, R52 ;  /* 0x0000004c4834723c */ /* 0x048ff00000041834 */
[C---:B------:R-:W-:Y:S01]  /*164d0*/  HMMA.16816.F32.BF16 R56, R72.reuse, R78, R56 ;  /* 0x0000004e4838723c */ /* 0x040fe20000041838 */
[----:B------:R-:W3:Y:S07]  /*164e0*/  LDSM.16.MT88.4 R76, [R216+0x2100] ;  /* 0x00210000d84c783b */ /* 0x000eee0000004200 */
[C---:B------:R-:W-:Y:S04]  /*164f0*/  HMMA.16816.F32.BF16 R60, R72.reuse, R92, R60 ;  /* 0x0000005c483c723c */ /* 0x040fe8000004183c */
[--C-:B-1----:R-:W-:Y:S02]  /*16500*/  FFMA.FTZ R2, R177, c[0x0][0x2d0], -R149.reuse ;  /* 0x0000b400b1027a23 */ /* 0x102fe40000010895 */
[----:B----4-:R-:W-:Y:S02]  /*16510*/  FADD.FTZ R0, R114, R0 ;  /* 0x0000000072007221 */ /* 0x010fe40000010000 */
[----:B------:R-:W-:Y:S01]  /*16520*/  HMMA.16816.F32.BF16 R64, R72, R94, R64 ;  /* 0x0000005e4840723c */ /* 0x000fe20000041840 */
[----:B------:R1:W-:Y:S01]  /*16530*/  MUFU.EX2 R113, R2 ;  /* 0x0000000200717308 */ /* 0x0003e20000000800 */
[----:B------:R-:W-:Y:S05]  /*16540*/  LDSM.16.MT88.4 R92, [R216+0x6100] ;  /* 0x00610000d85c783b */ /* 0x000fea0000004200 */
[----:B------:R-:W-:Y:S02]  /*16550*/  F2FP.BF16.PACK_AB R72, R164, R159 ;  /* 0x0000009fa448723e */ /* 0x000fe400000010ff */
[----:B------:R-:W-:Y:S03]  /*16560*/  F2FP.BF16.PACK_AB R73, R114, R115 ;  /* 0x000000737249723e */ /* 0x000fe600000010ff */
[--C-:B-1----:R-:W-:Y:S04]  /*16570*/  FFMA.FTZ R2, R178, c[0x0][0x2d0], -R149.reuse ;  /* 0x0000b400b2027a23 */ /* 0x102fe80000010895 */
[----:B------:R1:W4:Y:S02]  /*16580*/  MUFU.EX2 R158, R2 ;  /* 0x00000002009e7308 */ /* 0x0003240000000800 */
[--C-:B-1----:R-:W-:Y:S01]  /*16590*/  FFMA.FTZ R2, R179, c[0x0][0x2d0], -R148.reuse ;  /* 0x0000b400b3027a23 */ /* 0x102fe20000010894 */
[----:B----4-:R-:W-:Y:S07]  /*165a0*/  F2FP.BF16.PACK_AB R74, R158, R113 ;  /* 0x000000719e4a723e */ /* 0x010fee00000010ff */
[----:B------:R1:W4:Y:S02]  /*165b0*/  MUFU.EX2 R112, R2 ;  /* 0x0000000200707308 */ /* 0x0003240000000800 */
[----:B-1----:R-:W-:Y:S02]  /*165c0*/  FFMA.FTZ R2, R201, c[0x0][0x2d0], -R148 ;  /* 0x0000b400c9027a23 */ /* 0x002fe40000010894 */
[----:B----4-:R-:W-:Y:S06]  /*165d0*/  FADD.FTZ R0, R112, R0 ;  /* 0x0000000070007221 */ /* 0x010fec0000010000 */
[----:B------:R1:W4:Y:S02]  /*165e0*/  MUFU.EX2 R157, R2 ;  /* 0x00000002009d7308 */ /* 0x0003240000000800 */
[--C-:B-1----:R-:W-:Y:S01]  /*165f0*/  FFMA.FTZ R2, R202, c[0x0][0x2d0], -R149.reuse ;  /* 0x0000b400ca027a23 */ /* 0x102fe20000010895 */
[C---:B----4-:R-:W-:Y:S01]  /*16600*/  F2FP.BF16.PACK_AB R75, R157.reuse, R112 ;  /* 0x000000709d4b723e */ /* 0x050fe200000010ff */
[----:B------:R-:W-:Y:S06]  /*16610*/  FADD.FTZ R0, R157, R0 ;  /* 0x000000009d007221 */ /* 0x000fec0000010000 */
[----:B------:R1:W-:Y:S01]  /*16620*/  MUFU.EX2 R156, R2 ;  /* 0x00000002009c7308 */ /* 0x0003e20000000800 */
[C---:B------:R-:W-:Y:S08]  /*16630*/  HMMA.16816.F32.BF16 R4, R72.reuse, R80, R4 ;  /* 0x000000504804723c */ /* 0x040ff00000041804 */
[C---:B------:R-:W-:Y:S01]  /*16640*/  HMMA.16816.F32.BF16 R8, R72.reuse, R82, R8 ;  /* 0x000000524808723c */ /* 0x040fe20000041808 */
[----:B------:R-:W4:Y:S07]  /*16650*/  LDSM.16.MT88.4 R80, [R213+0x6100] ;  /* 0x00610000d550783b */ /* 0x000f2e0000004200 */
[C---:B------:R-:W-:Y:S04]  /*16660*/  HMMA.16816.F32.BF16 R12, R72.reuse, R96, R12 ;  /* 0x00000060480c723c */ /* 0x040fe8000004180c */
[--C-:B-1----:R-:W-:Y:S04]  /*16670*/  FFMA.FTZ R2, R204, c[0x0][0x2d0], -R149.reuse ;  /* 0x0000b400cc027a23 */ /* 0x102fe80000010895 */
[C---:B------:R-:W-:Y:S01]  /*16680*/  HMMA.16816.F32.BF16 R16, R72.reuse, R98, R16 ;  /* 0x000000624810723c */ /* 0x040fe20000041810 */
[----:B------:R1:W-:Y:S01]  /*16690*/  MUFU.EX2 R155, R2 ;  /* 0x00000002009b7308 */ /* 0x0003e20000000800 */
[----:B------:R-:W-:Y:S06]  /*166a0*/  LDSM.16.MT88.4 R96, [R217+0x2900] ;  /* 0x00290000d960783b */ /* 0x000fec0000004200 */
[C---:B--2---:R-:W-:Y:S08]  /*166b0*/  HMMA.16816.F32.BF16 R20, R72.reuse, R84, R20 ;  /* 0x000000544814723c */ /* 0x044ff00000041814 */
[C---:B------:R-:W-:Y:S01]  /*166c0*/  HMMA.16816.F32.BF16 R24, R72.reuse, R86, R24 ;  /* 0x000000564818723c */ /* 0x040fe20000041818 */
[----:B------:R-:W2:Y:S07]  /*166d0*/  LDSM.16.MT88.4 R84, [R217+0x6100] ;  /* 0x00610000d954783b */ /* 0x000eae0000004200 */
[C---:B---3--:R-:W-:Y:S04]  /*166e0*/  HMMA.16816.F32.BF16 R28, R72.reuse, R76, R28 ;  /* 0x0000004c481c723c */ /* 0x048fe8000004181c */
[--C-:B-1----:R-:W-:Y:S04]  /*166f0*/  FFMA.FTZ R2, R207, c[0x0][0x2d0], -R148.reuse ;  /* 0x0000b400cf027a23 */ /* 0x102fe80000010894 */
[C---:B------:R-:W-:Y:S01]  /*16700*/  HMMA.16816.F32.BF16 R32, R72.reuse, R78, R32 ;  /* 0x0000004e4820723c */ /* 0x040fe20000041820 */
[----:B------:R1:W3:Y:S01]  /*16710*/  MUFU.EX2 R123, R2 ;  /* 0x00000002007b7308 */ /* 0x0002e20000000800 */
[----:B------:R-:W5:Y:S06]  /*16720*/  LDSM.16.MT88.4 R76, [R213+0x2900] ;  /* 0x00290000d54c783b */ /* 0x000f6c0000004200 */
[C---:B----4-:R-:W-:Y:S08]  /*16730*/  HMMA.16816.F32.BF16 R36, R72.reuse, R80, R36 ;  /* 0x000000504824723c */ /* 0x050ff00000041824 */
[C---:B------:R-:W-:Y:S01]  /*16740*/  HMMA.16816.F32.BF16 R40, R72.reuse, R82, R40 ;  /* 0x000000524828723c */ /* 0x040fe20000041828 */
[----:B------:R-:W4:Y:S07]  /*16750*/  LDSM.16.MT88.4 R80, [R214+0x2900] ;  /* 0x00290000d650783b */ /* 0x000f2e0000004200 */
[C---:B------:R-:W-:Y:S04]  /*16760*/  HMMA.16816.F32.BF16 R44, R72.reuse, R88, R44 ;  /* 0x00000058482c723c */ /* 0x040fe8000004182c */
[----:B-1----:R-:W-:Y:S02]  /*16770*/  FFMA.FTZ R2, R206, c[0x0][0x2d0], -R148 ;  /* 0x0000b400ce027a23 */ /* 0x002fe40000010894 */
[----:B---3--:R-:W-:Y:S02]  /*16780*/  FADD.FTZ R0, R123, R0 ;  /* 0x000000007b007221 */ /* 0x008fe40000010000 */
[C---:B------:R-:W-:Y:S01]  /*16790*/  HMMA.16816.F32.BF16 R48, R72.reuse, R90, R48 ;  /* 0x0000005a4830723c */ /* 0x040fe20000041830 */
[----:B------:R1:W3:Y:S01]  /*167a0*/  MUFU.EX2 R122, R2 ;  /* 0x00000002007a7308 */ /* 0x0002e20000000800 */
[----:B------:R-:W-:Y:S06]  /*167b0*/  LDSM.16.MT88.4 R88, [R213+0x6900] ;  /* 0x00690000d558783b */ /* 0x000fec0000004200 */
[C---:B--2---:R-:W-:Y:S08]  /*167c0*/  HMMA.16816.F32.BF16 R52, R72.reuse, R84, R52 ;  /* 0x000000544834723c */ /* 0x044ff00000041834 */
[C---:B------:R-:W-:Y:S01]  /*167d0*/  HMMA.16816.F32.BF16 R56, R72.reuse, R86, R56 ;  /* 0x000000564838723c */ /* 0x040fe20000041838 */
[----:B------:R-:W2:Y:S07]  /*167e0*/  LDSM.16.MT88.4 R84, [R216+0x2900] ;  /* 0x00290000d854783b */ /* 0x000eae0000004200 */
[C---:B------:R-:W-:Y:S04]  /*167f0*/  HMMA.16816.F32.BF16 R60, R72.reuse, R92, R60 ;  /* 0x0000005c483c723c */ /* 0x040fe8000004183c */
[--C-:B-1----:R-:W-:Y:S02]  /*16800*/  FFMA.FTZ R2, R209, c[0x0][0x2d0], -R149.reuse ;  /* 0x0000b400d1027a23 */ /* 0x102fe40000010895 */
[C---:B---3--:R-:W-:Y:S02]  /*16810*/  FADD.FTZ R0, R122.reuse, R0 ;  /* 0x000000007a007221 */ /* 0x048fe40000010000 */
        /* <DEDUP_REMOVED lines=9> */
[----:B------:R1:W3:Y:S02]  /*168b0*/  MUFU.EX2 R120, R2 ;  /* 0x0000000200787308 */ /* 0x0002e40000000800 */
[----:B-1----:R-:W-:Y:S02]  /*168c0*/  FFMA.FTZ R2, R237, c[0x0][0x2d0], -R148 ;  /* 0x0000b400ed027a23 */ /* 0x002fe40000010894 */
[----:B---3--:R-:W-:Y:S06]  /*168d0*/  FADD.FTZ R0, R120, R0 ;  /* 0x0000000078007221 */ /* 0x008fec0000010000 */
[----:B------:R1:W3:Y:S02]  /*168e0*/  MUFU.EX2 R153, R2 ;  /* 0x0000000200997308 */ /* 0x0002e40000000800 */
[--C-:B-1----:R-:W-:Y:S01]  /*168f0*/  FFMA.FTZ R2, R245, c[0x0][0x2d0], -R149.reuse ;  /* 0x0000b400f5027a23 */ /* 0x102fe20000010895 */
[C---:B---3--:R-:W-:Y:S01]  /*16900*/  F2FP.BF16.PACK_AB R75, R153.reuse, R120 ;  /* 0x00000078994b723e */ /* 0x048fe200000010ff */
[----:B------:R-:W-:Y:S06]  /*16910*/  FADD.FTZ R0, R153, R0 ;  /* 0x0000000099007221 */ /* 0x000fec0000010000 */
[----:B------:R1:W-:Y:S01]  /*16920*/  MUFU.EX2 R152, R2 ;  /* 0x0000000200987308 */ /* 0x0003e20000000800 */
[C---:B-----5:R-:W-:Y:S08]  /*16930*/  HMMA.16816.F32.BF16 R4, R72.reuse, R76, R4 ;  /* 0x0000004c4804723c */ /* 0x060ff00000041804 */
[C---:B------:R-:W-:Y:S01]  /*16940*/  HMMA.16816.F32.BF16 R8, R72.reuse, R78, R8 ;  /* 0x0000004e4808723c */ /* 0x040fe20000041808 */
[----:B------:R-:W3:Y:S07]  /*16950*/  LDSM.16.MT88.4 R76, [R214+0x6900] ;  /* 0x00690000d64c783b */ /* 0x000eee0000004200 */
[C---:B----4-:R-:W-:Y:S04]  /*16960*/  HMMA.16816.F32.BF16 R12, R72.reuse, R80, R12 ;  /* 0x00000050480c723c */ /* 0x050fe8000004180c */
        /* <DEDUP_REMOVED lines=14> */
[----:B------:R-:W-:Y:S07]  /*16a50*/  LDSM.16.MT88.4 R88, [R217+0x3100] ;  /* 0x00310000d958783b */ /* 0x000fee0000004200 */
[C---:B---3--:R-:W-:Y:S04]  /*16a60*/  HMMA.16816.F32.BF16 R44, R72.reuse, R76, R44 ;  /* 0x0000004c482c723c */ /* 0x048fe8000004182c */
[----:B-1----:R-:W-:Y:S02]  /*16a70*/  FFMA.FTZ R2, R240, c[0x0][0x2d0], -R148 ;  /* 0x0000b400f0027a23 */ /* 0x002fe40000010894 */
[----:B--2---:R-:W-:Y:S02]  /*16a80*/  FADD.FTZ R0, R131, R0 ;  /* 0x0000000083007221 */ /* 0x004fe40000010000 */
[C---:B------:R-:W-:Y:S01]  /*16a90*/  HMMA.16816.F32.BF16 R48, R72.reuse, R78, R48 ;  /* 0x0000004e4830723c */ /* 0x040fe20000041830 */
[----:B------:R1:W2:Y:S01]  /*16aa0*/  MUFU.EX2 R130, R2 ;  /* 0x0000000200827308 */ /* 0x0002a20000000800 */
[----:B------:R-:W3:Y:S06]  /*16ab0*/  LDSM.16.MT88.4 R76, [R213+0x3100] ;  /* 0x00310000d54c783b */ /* 0x000eec0000004200 */
[C---:B----4-:R-:W-:Y:S08]  /*16ac0*/  HMMA.16816.F32.BF16 R52, R72.reuse, R80, R52 ;  /* 0x000000504834723c */ /* 0x050ff00000041834 */
[C---:B------:R-:W-:Y:S01]  /*16ad0*/  HMMA.16816.F32.BF16 R56, R72.reuse, R82, R56 ;  /* 0x000000524838723c */ /* 0x040fe20000041838 */
[----:B------:R-:W4:Y:S07]  /*16ae0*/  LDSM.16.MT88.4 R80, [R214+0x3100] ;  /* 0x00310000d650783b */ /* 0x000f2e0000004200 */
[C---:B-----5:R-:W-:Y:S04]  /*16af0*/  HMMA.16816.F32.BF16 R60, R72.reuse, R84, R60 ;  /* 0x00000054483c723c */ /* 0x060fe8000004183c */
[--C-:B-1----:R-:W-:Y:S02]  /*16b00*/  FFMA.FTZ R2, R249, c[0x0][0x2d0], -R149.reuse ;  /* 0x0000b400f9027a23 */ /* 0x102fe40000010895 */
[C---:B--2---:R-:W-:Y:S02]  /*16b10*/  FADD.FTZ R0, R130.reuse, R0 ;  /* 0x0000000082007221 */ /* 0x044fe40000010000 */
[----:B------:R-:W-:Y:S01]  /*16b20*/  HMMA.16816.F32.BF16 R64, R72, R86, R64 ;  /* 0x000000564840723c */ /* 0x000fe20000041840 */
[----:B------:R1:W-:Y:S01]  /*16b30*/  MUFU.EX2 R129, R2 ;  /* 0x0000000200817308 */ /* 0x0003e20000000800 */
[----:B------:R-:W2:Y:S05]  /*16b40*/  LDSM.16.MT88.4 R84, [R213+0x7100] ;  /* 0x00710000d554783b */ /* 0x000eaa0000004200 */
[----:B------:R-:W-:Y:S02]  /*16b50*/  F2FP.BF16.PACK_AB R72, R151, R152 ;  /* 0x000000989748723e */ /* 0x000fe400000010ff */
[----:B------:R-:W-:Y:S03]  /*16b60*/  F2FP.BF16.PACK_AB R73, R130, R131 ;  /* 0x000000838249723e */ /* 0x000fe600000010ff */
[--C-:B-1----:R-:W-:Y:S04]  /*16b70*/  FFMA.FTZ R2, R252, c[0x0][0x2d0], -R149.reuse ;  /* 0x0000b400fc027a23 */ /* 0x102fe80000010895 */
[----:B------:R1:W5:Y:S02]  /*16b80*/  MUFU.EX2 R150, R2 ;  /* 0x0000000200967308 */ /* 0x0003640000000800 */
[--C-:B-1----:R-:W-:Y:S01]  /*16b90*/  FFMA.FTZ R2, R242, c[0x0][0x2d0], -R148.reuse ;  /* 0x0000b400f2027a23 */ /* 0x102fe20000010894 */
[----:B-----5:R-:W-:Y:S07]  /*16ba0*/  F2FP.BF16.PACK_AB R74, R150, R129 ;  /* 0x00000081964a723e */ /* 0x020fee00000010ff */
[----:B------:R1:W5:Y:S02]  /*16bb0*/  MUFU.EX2 R128, R2 ;  /* 0x0000000200807308 */ /* 0x0003640000000800 */
[----:B-1----:R-:W-:Y:S02]  /*16bc0*/  FFMA.FTZ R2, R246, c[0x0][0x2d0], -R148 ;  /* 0x0000b400f6027a23 */ /* 0x002fe40000010894 */
[----:B-----5:R-:W-:Y:S06]  /*16bd0*/  FADD.FTZ R0, R128, R0 ;  /* 0x0000000080007221 */ /* 0x020fec0000010000 */
[----:B------:R-:W1:Y:S02]  /*16be0*/  MUFU.EX2 R139, R2 ;  /* 0x00000002008b7308 */ /* 0x000e640000000800 */
[----:B-1----:R-:W-:Y:S01]  /*16bf0*/  F2FP.BF16.PACK_AB R75, R139, R128 ;  /* 0x000000808b4b723e */ /* 0x002fe200000010ff */
[--C-:B------:R-:W-:Y:S02]  /*16c00*/  FFMA.FTZ R2, R137, c[0x0][0x2d0], -R149.reuse ;  /* 0x0000b40089027a23 */ /* 0x100fe40000010895 */
[----:B------:R-:W-:Y:S05]  /*16c10*/  FFMA.FTZ R149, R103, c[0x0][0x2d0], -R149 ;  /* 0x0000b40067957a23 */ /* 0x000fea0000010895 */
[----:B------:R-:W-:Y:S01]  /*16c20*/  MUFU.EX2 R137, R70 ;  /* 0x0000004600897308 */ /* 0x000fe20000000800 */
[--C-:B------:R-:W-:Y:S01]  /*16c30*/  FFMA.FTZ R103, R251, c[0x0][0x2d0], -R148.reuse ;  /* 0x0000b400fb677a23 */ /* 0x100fe20000010894 */
[C---:B---3--:R-:W-:Y:S03]  /*16c40*/  HMMA.16816.F32.BF16 R4, R72.reuse, R76, R4 ;  /* 0x0000004c4804723c */ /* 0x048fe60000041804 */
[----:B------:R-:W-:Y:S02]  /*16c50*/  FFMA.FTZ R148, R71, c[0x0][0x2d0], -R148 ;  /* 0x0000b40047947a23 */ /* 0x000fe40000010894 */
[----:B------:R-:W-:Y:S03]  /*16c60*/  FADD.FTZ R0, R139, R0 ;  /* 0x000000008b007221 */ /* 0x000fe60000010000 */
[----:B------:R-:W-:Y:S01]  /*16c70*/  MUFU.EX2 R71, R102 ;  /* 0x0000006600477308 */ /* 0x000fe20000000800 */
[C---:B------:R-:W-:Y:S01]  /*16c80*/  HMMA.16816.F32.BF16 R8, R72.reuse, R78, R8 ;  /* 0x0000004e4808723c */ /* 0x040fe20000041808 */
[----:B------:R-:W1:Y:S02]  /*16c90*/  LDSM.16.MT88.4 R76, [R217+0x7100] ;  /* 0x00710000d94c783b */ /* 0x000e640000004200 */
[----:B------:R-:W-:Y:S05]  /*16ca0*/  FADD.FTZ R3, R3, R0 ;  /* 0x0000000003037221 */ /* 0x000fea0000010000 */
[C---:B----4-:R-:W-:Y:S01]  /*16cb0*/  HMMA.16816.F32.BF16 R12, R72.reuse, R80, R12 ;  /* 0x00000050480c723c */ /* 0x050fe2000004180c */
[----:B------:R3:W-:Y:S03]  /*16cc0*/  MUFU.EX2 R70, R103 ;  /* 0x0000006700467308 */ /* 0x0007e60000000800 */
[----:B------:R-:W-:Y:S04]  /*16cd0*/  FADD.FTZ R3, R136, R3 ;  /* 0x0000000388037221 */ /* 0x000fe80000010000 */
[C---:B------:R-:W-:Y:S01]  /*16ce0*/  HMMA.16816.F32.BF16 R16, R72.reuse, R82, R16 ;  /* 0x000000524810723c */ /* 0x040fe20000041810 */
[----:B------:R-:W4:Y:S02]  /*16cf0*/  LDSM.16.MT88.4 R80, [R216+0x7100] ;  /* 0x00710000d850783b */ /* 0x000f240000004200 */
[----:B------:R-:W-:Y:S05]  /*16d00*/  MUFU.EX2 R149, R149 ;  /* 0x0000009500957308 */ /* 0x000fea0000000800 */
[C---:B------:R-:W-:Y:S05]  /*16d10*/  HMMA.16816.F32.BF16 R20, R72.reuse, R88, R20 ;  /* 0x000000584814723c */ /* 0x040fea0000041814 */
[----:B------:R-:W5:Y:S03]  /*16d20*/  MUFU.EX2 R148, R148 ;  /* 0x0000009400947308 */ /* 0x000f660000000800 */
[C---:B------:R-:W-:Y:S01]  /*16d30*/  HMMA.16816.F32.BF16 R24, R72.reuse, R90, R24 ;  /* 0x0000005a4818723c */ /* 0x040fe20000041818 */
[----:B------:R-:W-:Y:S06]  /*16d40*/  LDSM.16.MT88.4 R88, [R214+0x3900] ;  /* 0x00390000d658783b */ /* 0x000fec0000004200 */
[----:B------:R1:W1:Y:S01]  /*16d50*/  MUFU.EX2 R138, R2 ;  /* 0x00000002008a7308 */ /* 0x0002620000000800 */
[C---:B------:R-:W-:Y:S01]  /*16d60*/  HMMA.16816.F32.BF16 R28, R72.reuse, R92, R28 ;  /* 0x0000005c481c723c */ /* 0x040fe2000004181c */
[----:B---3--:R-:W-:Y:S07]  /*16d70*/  LDSM.16.MT88.4 R100, [R216+0x3900] ;  /* 0x00390000d864783b */ /* 0x008fee0000004200 */
[C---:B------:R-:W-:Y:S01]  /*16d80*/  HMMA.16816.F32.BF16 R32, R72.reuse, R94, R32 ;  /* 0x0000005e4820723c */ /* 0x040fe20000041820 */
[----:B------:R-:W-:Y:S03]  /*16d90*/  LDSM.16.MT88.4 R92, [R217+0x3900] ;  /* 0x00390000d95c783b */ /* 0x000fe60000004200 */
[----:B-----5:R-:W-:Y:S04]  /*16da0*/  F2FP.BF16.PACK_AB R135, R148, R70 ;  /* 0x000000469487723e */ /* 0x020fe800000010ff */
[C---:B--2---:R-:W-:Y:S04]  /*16db0*/  HMMA.16816.F32.BF16 R36, R72.reuse, R84, R36 ;  /* 0x000000544824723c */ /* 0x044fe80000041824 */
[----:B-1----:R-:W-:Y:S04]  /*16dc0*/  FADD.FTZ R2, R134, R104 ;  /* 0x0000006886027221 */ /* 0x002fe80000010000 */
[C---:B------:R-:W-:Y:S01]  /*16dd0*/  HMMA.16816.F32.BF16 R40, R72.reuse, R86, R40 ;  /* 0x000000564828723c */ /* 0x040fe20000041828 */
[----:B------:R-:W1:Y:S03]  /*16de0*/  LDSM.16.MT88.4 R84, [R213+0x3900] ;  /* 0x00390000d554783b */ /* 0x000e660000004200 */
[----:B------:R-:W-:Y:S01]  /*16df0*/  FADD.FTZ R2, R132, R2 ;  /* 0x0000000284027221 */ /* 0x000fe20000010000 */
[----:B------:R-:W-:Y:S02]  /*16e00*/  F2FP.BF16.PACK_AB R132, R137, R138 ;  /* 0x0000008a8984723e */ /* 0x000fe400000010ff */
[----:B------:R-:W-:Y:S01]  /*16e10*/  F2FP.BF16.PACK_AB R134, R149, R71 ;  /* 0x000000479586723e */ /* 0x000fe200000010ff */
[C---:B------:R-:W-:Y:S04]  /*16e20*/  HMMA.16816.F32.BF16 R44, R72.reuse, R96, R44 ;  /* 0x00000060482c723c */ /* 0x040fe8000004182c */
[----:B------:R-:W-:Y:S04]  /*16e30*/  FADD.FTZ R2, R110, R2 ;  /* 0x000000026e027221 */ /* 0x000fe80000010000 */
[C---:B------:R-:W-:Y:S04]  /*16e40*/  HMMA.16816.F32.BF16 R48, R72.reuse, R98, R48 ;  /* 0x000000624830723c */ /* 0x040fe80000041830 */
[----:B------:R-:W-:Y:S02]  /*16e50*/  FADD.FTZ R2, R108, R2 ;  /* 0x000000026c027221 */ /* 0x000fe40000010000 */
[----:B------:R-:W2:Y:S02]  /*16e60*/  LDSM.16.MT88.4 R108, [R213+0x7900] ;  /* 0x00790000d56c783b */ /* 0x000ea40000004200 */
[C---:B------:R-:W-:Y:S04]  /*16e70*/  HMMA.16816.F32.BF16 R52, R72.reuse, R76, R52 ;  /* 0x0000004c4834723c */ /* 0x040fe80000041834 */
[----:B------:R-:W-:Y:S04]  /*16e80*/  FADD.FTZ R2, R250, R2 ;  /* 0x00000002fa027221 */ /* 0x000fe80000010000 */
[C---:B------:R-:W-:Y:S04]  /*16e90*/  HMMA.16816.F32.BF16 R56, R72.reuse, R78, R56 ;  /* 0x0000004e4838723c */ /* 0x040fe80000041838 */
[----:B------:R-:W-:Y:S04]  /*16ea0*/  FADD.FTZ R2, R241, R2 ;  /* 0x00000002f1027221 */ /* 0x000fe80000010000 */
[C---:B----4-:R-:W-:Y:S04]  /*16eb0*/  HMMA.16816.F32.BF16 R60, R72.reuse, R80, R60 ;  /* 0x00000050483c723c */ /* 0x050fe8000004183c */
[----:B------:R-:W-:Y:S04]  /*16ec0*/  FADD.FTZ R2, R239, R2 ;  /* 0x00000002ef027221 */ /* 0x000fe80000010000 */
[----:B------:R-:W-:Y:S04]  /*16ed0*/  HMMA.16816.F32.BF16 R64, R72, R82, R64 ;  /* 0x000000524840723c */ /* 0x000fe80000041840 */
[----:B------:R-:W-:Y:S02]  /*16ee0*/  FADD.FTZ R2, R117, R2 ;  /* 0x0000000275027221 */ /* 0x000fe40000010000 */
[----:B------:R-:W3:Y:S02]  /*16ef0*/  LDSM.16.MT88.4 R116, [R214+0x7900] ;  /* 0x00790000d674783b */ /* 0x000ee40000004200 */
[C---:B-1----:R-:W-:Y:S05]  /*16f00*/  HMMA.16816.F32.BF16 R72, R132.reuse, R84, R4 ;  /* 0x000000548448723c */ /* 0x042fea0000041804 */
[----:B------:R-:W-:Y:S01]  /*16f10*/  FADD.FTZ R2, R211, R2 ;  /* 0x00000002d3027221 */ /* 0x000fe20000010000 */
[----:B------:R-:W-:Y:S02]  /*16f20*/  LDSM.16.MT88.4 R4, [R216+0x7900] ;  /* 0x00790000d804783b */ /* 0x000fe40000004200 */
[C---:B------:R-:W-:Y:S04]  /*16f30*/  HMMA.16816.F32.BF16 R76, R132.reuse, R86, R8 ;  /* 0x00000056844c723c */ /* 0x040fe80000041808 */
[----:B------:R-:W-:Y:S02]  /*16f40*/  FADD.FTZ R2, R203, R2 ;  /* 0x00000002cb027221 */ /* 0x000fe40000010000 */
[----:B------:R-:W4:Y:S02]  /*16f50*/  LDL R8, [R1] ;  /* 0x0000000001087983 */ /* 0x000f240000100800 */
[C---:B------:R-:W-:Y:S04]  /*16f60*/  HMMA.16816.F32.BF16 R80, R132.reuse, R88, R12 ;  /* 0x000000588450723c */ /* 0x040fe8000004180c */
[----:B------:R-:W-:Y:S04]  /*16f70*/  FADD.FTZ R2, R127, R2 ;  /* 0x000000027f027221 */ /* 0x000fe80000010000 */
[C---:B------:R-:W-:Y:S04]  /*16f80*/  HMMA.16816.F32.BF16 R84, R132.reuse, R90, R16 ;  /* 0x0000005a8454723c */ /* 0x040fe80000041810 */
[----:B------:R-:W-:Y:S02]  /*16f90*/  FADD.FTZ R2, R124, R2 ;  /* 0x000000027c027221 */ /* 0x000fe40000010000 */
[----:B------:R-:W1:Y:S02]  /*16fa0*/  LDSM.16.MT88.4 R124, [R217+0x7900] ;  /* 0x00790000d97c783b */ /* 0x000e640000004200 */
[C---:B------:R-:W-:Y:S04]  /*16fb0*/  HMMA.16816.F32.BF16 R88, R132.reuse, R92, R20 ;  /* 0x0000005c8458723c */ /* 0x040fe80000041814 */
[----:B------:R-:W-:Y:S04]  /*16fc0*/  FADD.FTZ R2, R176, R2 ;  /* 0x00000002b0027221 */ /* 0x000fe80000010000 */
[C---:B------:R-:W-:Y:S04]  /*16fd0*/  HMMA.16816.F32.BF16 R92, R132.reuse, R94, R24 ;  /* 0x0000005e845c723c */ /* 0x040fe80000041818 */
[----:B------:R-:W-:Y:S04]  /*16fe0*/  FADD.FTZ R2, R106, R2 ;  /* 0x000000026a027221 */ /* 0x000fe80000010000 */
[C---:B------:R-:W-:Y:S04]  /*16ff0*/  HMMA.16816.F32.BF16 R96, R132.reuse, R100, R28 ;  /* 0x000000648460723c */ /* 0x040fe8000004181c */
[----:B------:R-:W-:Y:S04]  /*17000*/  FADD.FTZ R2, R166, R2 ;  /* 0x00000002a6027221 */ /* 0x000fe80000010000 */
[C---:B------:R-:W-:Y:S04]  /*17010*/  HMMA.16816.F32.BF16 R100, R132.reuse, R102, R32 ;  /* 0x000000668464723c */ /* 0x040fe80000041820 */
[----:B------:R-:W-:Y:S04]  /*17020*/  FADD.FTZ R2, R159, R2 ;  /* 0x000000029f027221 */ /* 0x000fe80000010000 */
[C---:B--2---:R-:W-:Y:S04]  /*17030*/  HMMA.16816.F32.BF16 R104, R132.reuse, R108, R36 ;  /* 0x0000006c8468723c */ /* 0x044fe80000041824 */
[----:B------:R-:W-:Y:S04]  /*17040*/  FADD.FTZ R2, R164, R2 ;  /* 0x00000002a4027221 */ /* 0x000fe80000010000 */
[C---:B------:R-:W-:Y:S04]  /*17050*/  HMMA.16816.F32.BF16 R108, R132.reuse, R110, R40 ;  /* 0x0000006e846c723c */ /* 0x040fe80000041828 */
[----:B------:R-:W-:Y:S04]  /*17060*/  FADD.FTZ R2, R113, R2 ;  /* 0x0000000271027221 */ /* 0x000fe80000010000 */
[C---:B---3--:R-:W-:Y:S04]  /*17070*/  HMMA.16816.F32.BF16 R112, R132.reuse, R116, R44 ;  /* 0x000000748470723c */ /* 0x048fe8000004182c */
[----:B------:R-:W-:Y:S04]  /*17080*/  FADD.FTZ R2, R158, R2 ;  /* 0x000000029e027221 */ /* 0x000fe80000010000 */
[C---:B------:R-:W-:Y:S04]  /*17090*/  HMMA.16816.F32.BF16 R116, R132.reuse, R118, R48 ;  /* 0x000000768474723c */ /* 0x040fe80000041830 */
[----:B------:R-:W-:Y:S04]  /*170a0*/  FADD.FTZ R2, R156, R2 ;  /* 0x000000029c027221 */ /* 0x000fe80000010000 */
        /* <DEDUP_REMOVED lines=21> */
[----:B----4-:R-:W-:Y:S02]  /*17200*/  ISETP.GT.AND P0, PT, R200, R8, PT ;  /* 0x00000008c800720c */ /* 0x010fe40003f04270 */
[----:B------:R-:W-:Y:S11]  /*17210*/  MOV R200, R236 ;  /* 0x000000ec00c87202 */ /* 0x000ff60000000f00 */
[----:B-1----:R-:W-:-:S05]  /*17220*/  @P0 BRA `(.L_x_622) ;  /* 0xffffb70000000947 */ /* 0x002fca000383ffff */
.L_x_621:
[----:B------:R-:W-:-:S13]  /*17230*/  ISETP.GE.AND P0, PT, R236, RZ, PT ;  /* 0x000000ffec00720c */ /* 0x000fda0003f06270 */
[----:B------:R-:W-:Y:S05]  /*17240*/  @!P0 BRA `(.L_x_623) ;  /* 0x000040d000008947 */ /* 0x000fea0003800000 */
[----:B------:R-:W2:Y:S01]  /*17250*/  LDL.64 R10, [R1+0x48] ;  /* 0x00004800010a7983 */ /* 0x000ea20000100a00 */
[----:B------:R-:W-:Y:S02]  /*17260*/  UMOV UR6, 0x6 ;  /* 0x0000000600067882 */ /* 0x000fe40000000000 */
[----:B------:R-:W-:Y:S01]  /*17270*/  ULDC.64 UR4, c[0x0][0x1e0] ;  /* 0x0000780000047ab9 */ /* 0x000fe20000000a00 */
[----:B-1----:R-:W2:Y:S04]  /*17280*/  LDL.LU R2, [R1+0x30] ;  /* 0x0000300001027983 */ /* 0x002ea80000300800 */
[----:B------:R-:W3:Y:S04]  /*17290*/  LDL.64 R8, [R1+0x58] ;  /* 0x0000580001087983 */ /* 0x000ee80000100a00 */
[----:B------:R-:W4:Y:S04]  /*172a0*/  LDL.LU.64 R6, [R1+0x60] ;  /* 0x0000600001067983 */ /* 0x000f280000300a00 */
[----:B------:R-:W5:Y:S01]  /*172b0*/  LDL.LU.64 R4, [R1+0x50] ;  /* 0x0000500001047983 */ /* 0x000f620000300a00 */
[----:B------:R-:W-:Y:S01]  /*172c0*/  IMAD.MOV.U32 R0, RZ, RZ, c[0x0][0x1e0] ;  /* 0x00007800ff007624 */ /* 0x000fe200078e00ff */
[----:B------:R-:W-:Y:S01]  /*172d0*/  USHF.L.U64.HI UR6, UR4, UR6, UR5 ;  /* 0x0000000604067299 */ /* 0x000fe20008010205 */
[----:B------:R-:W-:Y:S01]  /*172e0*/  MOV R71, R68 ;  /* 0x0000004400477202 */ /* 0x000fe20000000f00 */
[----:B------:R-:W-:Y:S01]  /*172f0*/  USHF.L.U32 UR10, UR4, 0x6, URZ ;  /* 0x00000006040a7899 */ /* 0x000fe2000800063f */
[----:B------:R-:W-:Y:S01]  /*17300*/  IMAD.SHL.U32 R0, R0, 0x40, RZ ;  /* 0x0000004000007824 */ /* 0x000fe200078e00ff */
[----:B------:R-:W-:Y:S01]  /*17310*/  UMOV UR7, 0x7 ;  /* 0x0000000700077882 */ /* 0x000fe20000000000 */
[----:B------:R-:W-:Y:S01]  /*17320*/  IMAD.MOV.U32 R70, RZ, RZ, R69 ;  /* 0x000000ffff467224 */ /* 0x000fe200078e0045 */
[----:B------:R-:W-:-:S02]  /*17330*/  ULDC.64 UR4, c[0x0][0x208] ;  /* 0x0000820000047ab9 */ /* 0x000fc40000000a00 */
[----:B------:R-:W-:Y:S01]  /*17340*/  IADD3 R0, P0, R0, 0x80, RZ ;  /* 0x0000008000007810 */ /* 0x000fe20007f1e0ff */
[----:B------:R-:W-:Y:S02]  /*17350*/  USHF.L.U64.HI UR5, UR4, UR7, UR5 ;  /* 0x0000000704057299 */ /* 0x000fe40008010205 */
[----:B------:R-:W-:Y:S02]  /*17360*/  USHF.L.U32 UR4, UR4, 0x7, URZ ;  /* 0x0000000704047899 */ /* 0x000fe4000800063f */
[----:B------:R1:W-:Y:S01]  /*17370*/  STL [R1+0x28], R0 ;  /* 0x0000280001007387 */ /* 0x0003e20000100800 */
[----:B--2---:R-:W-:Y:S02]  /*17380*/  IADD3.X R10, RZ, R2, RZ, P0, !PT ;  /* 0x00000002ff0a7210 */ /* 0x004fe400007fe4ff */
[----:B---3--:R-:W-:Y:S02]  /*17390*/  IADD3 RZ, P1, R8, 0x40, RZ ;  /* 0x0000004008ff7810 */ /* 0x008fe40007f3e0ff */
[----:B----4-:R-:W-:-:S03]  /*173a0*/  IADD3 R2, P0, R6, 0x40, RZ ;  /* 0x0000004006027810 */ /* 0x010fc60007f1e0ff */
[----:B-1----:R-:W-:Y:S01]  /*173b0*/  IMAD.X R0, RZ, RZ, R11, P1 ;  /* 0x000000ffff007224 */ /* 0x002fe200008e060b */
[----:B-----5:R-:W-:Y:S01]  /*173c0*/  MOV R4, R6 ;  /* 0x0000000600047202 */ /* 0x020fe20000000f00 */
[----:B------:R-:W-:-:S03]  /*173d0*/  IMAD.X R3, RZ, RZ, R5, P0 ;  /* 0x000000ffff037224 */ /* 0x000fc600000e0605 */
[----:B------:R1:W-:Y:S04]  /*173e0*/  STL [R1+0x3c], R0 ;  /* 0x00003c0001007387 */ /* 0x0003e80000100800 */
[----:B------:R2:W-:Y:S01]  /*173f0*/  STL [R1+0x24], R10 ;  /* 0x0000240a01007387 */ /* 0x0005e20000100800 */
[----:B-1----:R-:W-:-:S05]  /*17400*/  IADD3 R0, R8, 0x40, RZ ;  /* 0x0000004008007810 */ /* 0x002fca0007ffe0ff */
[----:B------:R2:W-:Y:S04]  /*17410*/  STL [R1+0x38], R0 ;  /* 0x0000380001007387 */ /* 0x0005e80000100800 */
[----:B------:R2:W-:Y:S04]  /*17420*/  STL.64 [R1+0x50], R4 ;  /* 0x0000500401007387 */ /* 0x0005e80000100a00 */
[----:B------:R2:W-:Y:S02]  /*17430*/  STL.64 [R1+0x30], R2 ;  /* 0x0000300201007387 */ /* 0x0005e40000100a00 */
.L_x_624:
[----:B-12---:R-:W2:Y:S01]  /*17440*/  LDL R0, [R1+0x40] ;  /* 0x0000400001007983 */ /* 0x006ea20000100800 */
[----:B------:R-:W-:Y:S04]  /*17450*/  DEPBAR.LE SB0, 0x0 ;  /* 0x000080000000791a */ /* 0x000fe80000000000 */
[----:B------:R-:W3:Y:S01]  /*17460*/  LDL.64 R156, [R1+0x50] ;  /* 0x00005000019c7983 */ /* 0x000ee20000100a00 */
[----:B------:R-:W-:Y:S02]  /*17470*/  SHF.R.S32.HI R68, RZ, 0x1f, R236 ;  /* 0x0000001fff447819 */ /* 0x000fe400000114ec */
[----:B------:R-:W-:Y:S02]  /*17480*/  MOV R202, c[0x0][0x208] ;  /* 0x0000820000ca7a02 */ /* 0x000fe40000000f00 */
[----:B------:R-:W-:Y:S01]  /*17490*/  MOV R200, 0x6 ;  /* 0x0000000600c87802 */ /* 0x000fe20000000f00 */
[----:B------:R-:W4:Y:S01]  /*174a0*/  LDL.64 R2, [R1+0x30] ;  /* 0x0000300001027983 */ /* 0x000f220000100a00 */
[----:B------:R-:W-:Y:S02]  /*174b0*/  SHF.L.U32 R202, R202, 0x6, RZ ;  /* 0x00000006caca7819 */ /* 0x000fe400000006ff */
[----:B------:R-:W-:Y:S02]  /*174c0*/  MOV R179, c[0x0][0x208] ;  /* 0x0000820000b37a02 */ /* 0x000fe40000000f00 */
[----:B------:R-:W-:Y:S01]  /*174d0*/  IADD3 R201, R202, 0x80, RZ ;  /* 0x00000080cac97810 */ /* 0x000fe20007ffe0ff */
[----:B------:R-:W5:Y:S01]  /*174e0*/  LDL R178, [R1+0x2c] ;  /* 0x00002c0001b27983 */ /* 0x000f620000100800 */
[----:B------:R-:W-:Y:S03]  /*174f0*/  SHF.L.U64.HI R179, R179, R200, c[0x0][0x20c] ;  /* 0x00008300b3b37619 */ /* 0x000fe600000102c8 */
[----:B------:R-:W-:Y:S08]  /*17500*/  BAR.SYNC.DEFER_BLOCKING 0x0 ;  /* 0x0000000000007b1d */ /* 0x000ff00000010000 */
        /* <DEDUP_REMOVED lines=21> */
[C---:B------:R-:W-:Y:S06]  /*17660*/  HMMA.16816.F32.BF16 R36, R140.reuse, R40, RZ ;  /* 0x000000288c24723c */ /* 0x040fec00000418ff */
[----:B------:R-:W-:Y:S02]  /*17670*/  LDSM.16.M88.4 R172, [R228] ;  /* 0x00000000e4ac783b */ /* 0x000fe40000000200 */
        /* <DEDUP_REMOVED lines=8> */
[C---:B------:R-:W-:Y:S08]  /*17700*/  HMMA.16816.F32.BF16 R8, R144.reuse, R138, R8 ;  /* 0x0000008a9008723c */ /* 0x040ff00000041808 */
[C---:B------:R-:W-:Y:S08]  /*17710*/  HMMA.16816.F32.BF16 R12, R144.reuse, R148, R12 ;  /* 0x00000094900c723c */ /* 0x040ff0000004180c */
[C---:B------:R-:W-:Y:S08]  /*17720*/  HMMA.16816.F32.BF16 R16, R144.reuse, R150, R16 ;  /* 0x000000969010723c */ /* 0x040ff00000041810 */
[C---:B------:R-:W-:Y:S08]  /*17730*/  HMMA.16816.F32.BF16 R20, R144.reuse, R152, R20 ;  /* 0x000000989014723c */ /* 0x040ff00000041814 */
[C---:B------:R-:W-:Y:S03]  /*17740*/  HMMA.16816.F32.BF16 R24, R144.reuse, R154, R24 ;  /* 0x0000009a9018723c */ /* 0x040fe60000041818 */
[----:B--2---:R-:W-:Y:S01]  /*17750*/  LOP3.LUT P4, RZ, R0, 0x1, RZ, 0xc0, !PT ;  /* 0x0000000100ff7812 */ /* 0x004fe2000788c0ff */
[C---:B------:R-:W-:Y:S02]  /*17760*/  IMAD R0, R236.reuse, UR5, RZ ;  /* 0x00000005ec007c24 */ /* 0x040fe4000f8e02ff */
[----:B---3--:R-:W-:Y:S02]  /*17770*/  IMAD.WIDE.U32 R136, R236, UR4, R156 ;  /* 0x00000004ec887c25 */ /* 0x008fe4000f8e009c */
[----:B------:R-:W-:Y:S04]  /*17780*/  LDSM.16.M88.4 R156, [R231] ;  /* 0x00000000e79c783b */ /* 0x000fe80000000200 */
[----:B------:R-:W-:Y:S01]  /*17790*/  IMAD R0, R68, UR4, R0 ;  /* 0x0000000444007c24 */ /* 0x000fe2000f8e0200 */
[----:B------:R-:W-:Y:S01]  /*177a0*/  LEA R68, P1, R136, c[0x0][0x1f8], 0x1 ;  /* 0x00007e0088447a11 */ /* 0x000fe200078208ff */
[----:B----4-:R-:W-:Y:S03]  /*177b0*/  IMAD.WIDE.U32 R2, R236, UR4, R2 ;  /* 0x00000004ec027c25 */ /* 0x010fe6000f8e0002 */
[----:B------:R-:W-:Y:S02]  /*177c0*/  IADD3 R69, R137, R0, RZ ;  /* 0x0000000089457210 */ /* 0x000fe40007ffe0ff */
[----:B------:R-:W-:Y:S02]  /*177d0*/  LEA R176, P0, R2, c[0x0][0x1f8], 0x1 ;  /* 0x00007e0002b07a11 */ /* 0x000fe400078008ff */
[----:B------:R-:W-:Y:S02]  /*177e0*/  LEA.HI.X R69, R136, c[0x0][0x1fc], R69, 0x1, P1 ;  /* 0x00007f0088457a11 */ /* 0x000fe400008f0c45 */
[----:B------:R-:W1:Y:S01]  /*177f0*/  LDSM.16.M88.4 R136, [R232] ;  /* 0x00000000e888783b */ /* 0x000e620000000200 */
[----:B------:R-:W-:Y:S04]  /*17800*/  IADD3 R0, R0, R3, RZ ;  /* 0x0000000300007210 */ /* 0x000fe80007ffe0ff */
[----:B------:R-:W-:Y:S02]  /*17810*/  LEA.HI.X R177, R2, c[0x0][0x1fc], R0, 0x1, P0 ;  /* 0x00007f0002b17a11 */ /* 0x000fe400000f0c00 */
[----:B------:R-:W-:Y:S01]  /*17820*/  IADD3 R2, P0, R68, R202, RZ ;  /* 0x000000ca44027210 */ /* 0x000fe20007f1e0ff */
[----:B------:R-:W-:Y:S01]  /*17830*/  @!PT LDS RZ, [RZ] ;  /* 0x00000000fffff984 */ /* 0x000fe20000000800 */
[----:B------:R-:W-:Y:S01]  /*17840*/  @!PT LDS RZ, [RZ] ;  /* 0x00000000fffff984 */ /* 0x000fe20000000800 */
[----:B------:R-:W-:Y:S01]  /*17850*/  @!PT LDS RZ, [RZ] ;  /* 0x00000000fffff984 */ /* 0x000fe20000000800 */
[----:B------:R2:W-:Y:S03]  /*17860*/  LDGSTS.E.BYPASS.LTC128B.128 [R235+0x100], [R68.64], !P6 ;  /* 0x0010000044eb7fae */ /* 0x0005e6000f101d48 */
[----:B------:R-:W-:Y:S02]  /*17870*/  IADD3.X R3, R69, R179, RZ, P0, !PT ;  /* 0x000000b345037210 */ /* 0x000fe400007fe4ff */
[C---:B------:R-:W-:Y:S03]  /*17880*/  IADD3 R150, P2, R2.reuse, R201, RZ ;  /* 0x000000c902967210 */ /* 0x040fe60007f5e0ff */
[----:B------:R3:W-:Y:S01]  /*17890*/  LDGSTS.E.BYPASS.LTC128B.128 [R235+0x4100], [R176.64], !P4 ;  /* 0x04100000b0eb7fae */ /* 0x0007e2000e101d48 */
[C---:B-----5:R-:W-:Y:S07]  /*178a0*/  IADD3.X R151, R3.reuse, R178, RZ, P2, !PT ;  /* 0x000000b203977210 */ /* 0x060fee00017fe4ff */
[----:B------:R4:W-:Y:S08]  /*178b0*/  LDGSTS.E.BYPASS.LTC128B.128 [R235+0x1100], [R2.64], !P6 ;  /* 0x0110000002eb7fae */ /* 0x0009f0000f101d48 */
[----:B------:R4:W-:Y:S01]  /*178c0*/  LDGSTS.E.BYPASS.LTC128B.128 [R235+0x5100], [R2.64+0x80], !P4 ;  /* 0x0510008002eb7fae */ /* 0x0009e2000e101d48 */
[-C--:B--2---:R-:W-:Y:S04]  /*178d0*/  IADD3 R68, P0, R2, R202.reuse, RZ ;  /* 0x000000ca02447210 */ /* 0x084fe80007f1e0ff */
[-C--:B------:R-:W-:Y:S01]  /*178e0*/  IADD3.X R69, R3, R179.reuse, RZ, P0, !PT ;  /* 0x000000b303457210 */ /* 0x080fe200007fe4ff */
[C---:B-1----:R-:W-:Y:S03]  /*178f0*/  HMMA.16816.F32.BF16 R28, R144.reuse, R136, R28 ;  /* 0x00000088901c723c */ /* 0x042fe6000004181c */
[C---:B------:R-:W-:Y:S01]  /*17900*/  IADD3 R148, P1, R68.reuse, R202, RZ ;  /* 0x000000ca44947210 */ /* 0x040fe20007f3e0ff */
[----:B------:R1:W-:Y:S03]  /*17910*/  LDGSTS.E.BYPASS.LTC128B.128 [R235+0x2100], [R68.64], !P6 ;  /* 0x0210000044eb7fae */ /* 0x0003e6000f101d48 */
[C---:B------:R-:W-:Y:S01]  /*17920*/  IADD3.X R149, R69.reuse, R179, RZ, P1, !PT ;  /* 0x000000b345957210 */ /* 0x040fe20000ffe4ff */
[C---:B------:R-:W-:Y:S04]  /*17930*/  HMMA.16816.F32.BF16 R32, R144.reuse, R138, R32 ;  /* 0x0000008a9020723c */ /* 0x040fe80000041820 */
[----:B------:R2:W-:Y:S04]  /*17940*/  LDGSTS.E.BYPASS.LTC128B.128 [R235+0x6100], [R150.64], !P4 ;  /* 0x0610000096eb7fae */ /* 0x0005e8000e101d48 */
[C---:B------:R-:W-:Y:S04]  /*17950*/  HMMA.16816.F32.BF16 R36, R144.reuse, R156, R36 ;  /* 0x0000009c9024723c */ /* 0x040fe80000041824 */
[----:B------:R2:W-:Y:S01]  /*17960*/  LDGSTS.E.BYPASS.LTC128B.128 [R235+0x3100], [R148.64], !P6 ;  /* 0x0310000094eb7fae */ /* 0x0005e2000f101d48 */
[----:B----4-:R-:W-:Y:S03]  /*17970*/  IADD3 R2, P0, R68, R201, RZ ;  /* 0x000000c944027210 */ /* 0x010fe60007f1e0ff */
        /* <DEDUP_REMOVED lines=26> */
[----:B---3--:R-:W-:Y:S01]  /*17b20*/  LDSM.16.M88.4 R176, [R224] ;  /* 0x00000000e0b0783b */ /* 0x008fe20000000200 */
[C---:B------:R-:W-:Y:S07]  /*17b30*/  HMMA.16816.F32.BF16 R24, R160.reuse, R154, R24 ;  /* 0x0000009aa018723c */ /* 0x040fee0000041818 */
[----:B------:R-:W3:Y:S01]  /*17b40*/  LDSM.16.M88.4 R152, [R218+0xb900] ;  /* 0x00b90000da98783b */ /* 0x000ee20000000200 */
[C---:B-1----:R-:W-:Y:S07]  /*17b50*/  HMMA.16816.F32.BF16 R28, R160.reuse, R156, R28 ;  /* 0x0000009ca01c723c */ /* 0x042fee000004181c */
[----:B------:R-:W-:Y:S01]  /*17b60*/  LDSM.16.M88.4 R200, [R223] ;  /* 0x00000000dfc8783b */ /* 0x000fe20000000200 */
        /* <DEDUP_REMOVED lines=10> */
[C---:B------:R-:W-:Y:S08]  /*17c10*/  HMMA.16816.F32.BF16 R52, R160.reuse, R136, R52 ;  /* 0x00000088a034723c */ /* 0x040ff00000041834 */
[C---:B------:R-:W-:Y:S01]  /*17c20*/  HMMA.16816.F32.BF16 R56, R160.reuse, R138, R56 ;  /* 0x0000008aa038723c */ /* 0x040fe20000041838 */
[----:B------:R-:W2:Y:S07]  /*17c30*/  LDSM.16.M88.4 R136, [R215+0x1800] ;  /* 0x00180000d788783b */ /* 0x000eae0000000200 */
[C---:B---3--:R-:W-:Y:S08]  /*17c40*/  HMMA.16816.F32.BF16 R60, R160.reuse, R152, R60 ;  /* 0x00000098a03c723c */ /* 0x048ff0000004183c */
[----:B------:R-:W-:Y:S01]  /*17c50*/  HMMA.16816.F32.BF16 R64, R160, R154, R64 ;  /* 0x0000009aa040723c */ /* 0x000fe20000041840 */
[----:B------:R-:W3:Y:S07]  /*17c60*/  LDSM.16.M88.4 R152, [R215+0x2000] ;  /* 0x00200000d798783b */ /* 0x000eee0000000200 */
        /* <DEDUP_REMOVED lines=50> */
[----:B------:R-:W-:Y:S07]  /*17f90*/  LDSM.16.M88.4 R152, [R218+0xc100] ;  /* 0x00c10000da98783b */ /* 0x000fee0000000200 */
[C---:B-1----:R-:W-:Y:S08]  /*17fa0*/  HMMA.16816.F32.BF16 R12, R188.reuse, R148, R12 ;  /* 0x00000094bc0c723c */ /* 0x042ff0000004180c */
[C---:B------:R-:W-:Y:S01]  /*17fb0*/  HMMA.16816.F32.BF16 R16, R188.reuse, R150, R16 ;  /* 0x00000096bc10723c */ /* 0x040fe20000041810 */
[----:B------:R-:W1:Y:S07]  /*17fc0*/  LDSM.16.M88.4 R148, [R220] ;  /* 0x00000000dc94783b */ /* 0x000e6e0000000200 */
        /* <DEDUP_REMOVED lines=8> */
[----:B------:R-:W-:Y:S07]  /*18050*/  LDSM.16.M88.4 R200, [R218+0xf100] ;  /* 0x00f10000dac8783b */ /* 0x000fee0000000200 */
[C---:B-----5:R-:W-:Y:S08]  /*18060*/  HMMA.16816.F32.BF16 R44, R188.reuse, R156, R44 ;  /* 0x0000009cbc2c723c */ /* 0x060ff0000004182c */
[C---:B------:R-:W-:Y:S01]  /*18070*/  HMMA.16816.F32.BF16 R48, R188.reuse, R158, R48 ;  /* 0x0000009ebc30723c */ /* 0x040fe20000041830 */
[----:B------:R-:W5:Y:S07]  /*18080*/  LDSM.16.M88.4 R156, [R218+0xe100] ;  /* 0x00e10000da9c783b */ /* 0x000f6e0000000200 */
[C---:B--2---:R-:W-:Y:S08]  /*18090*/  HMMA.16816.F32.BF16 R52, R188.reuse, R136, R52 ;  /* 0x00000088bc34723c */ /* 0x044ff00000041834 */
[C---:B------:R-:W-:Y:S01]  /*180a0*/  HMMA.16816.F32.BF16 R56, R188.reuse, R138, R56 ;  /* 0x0000008abc38723c */ /* 0x040fe20000041838 */
[----:B------:R-:W2:Y:S07]  /*180b0*/  LDSM.16.M88.4 R136, [R215+0x4800] ;  /* 0x00480000d788783b */ /* 0x000eae0000000200 */
[C---:B-1----:R-:W-:Y:S08]  /*180c0*/  HMMA.16816.F32.BF16 R60, R188.reuse, R148, R60 ;  /* 0x00000094bc3c723c */ /* 0x042ff0000004183c */
[----:B------:R-:W-:Y:S08]  /*180d0*/  HMMA.16816.F32.BF16 R64, R188, R150, R64 ;  /* 0x00000096bc40723c */ /* 0x000ff00000041840 */
[C---:B------:R-:W-:Y:S08]  /*180e0*/  HMMA.16816.F32.BF16 R4, R192.reuse, R152, R4 ;  /* 0x00000098c004723c */ /* 0x040ff00000041804 */
[C---:B------:R-:W-:Y:S08]  /*180f0*/  HMMA.16816.F32.BF16 R8, R192.reuse, R154, R8 ;  /* 0x0000009ac008723c */ /* 0x040ff00000041808 */
        /* <DEDUP_REMOVED lines=31> */
[----:B------:R-:W-:Y:S02]  /*182f0*/  FMUL.FTZ R15, R15, c[0x0][0x320] ;  /* 0x0000c8000f0f7a20 */ /* 0x000fe40000410000 */
[----:B------:R-:W-:Y:S01]  /*18300*/  FMUL.FTZ R13, R13, c[0x0][0x320] ;  /* 0x0000c8000d0d7a20 */ /* 0x000fe20000410000 */
[----:B-1----:R-:W-:Y:S01]  /*18310*/  FMNMX.FTZ R0, R149, R70, !PT ;  /* 0x0000004695007209 */ /* 0x002fe20007810000 */
[----:B------:R-:W-:Y:S02]  /*18320*/  FMUL.FTZ R17, R17, c[0x0][0x320] ;  /* 0x0000c80011117a20 */ /* 0x000fe40000410000 */
[----:B------:R-:W-:Y:S02]  /*18330*/  FMUL.FTZ R18, R18, c[0x0][0x320] ;  /* 0x0000c80012127a20 */ /* 0x000fe40000410000 */
[----:B------:R-:W-:Y:S01]  /*18340*/  FMUL.FTZ R19, R19, c[0x0][0x320] ;  /* 0x0000c80013137a20 */ /* 0x000fe20000410000 */
[----:B------:R-:W4:Y:S01]  /*18350*/  MUFU.TANH R154, R6 ;  /* 0x00000006009a7308 */ /* 0x000f220000002400 */
[----:B------:R-:W-:Y:S01]  /*18360*/  FMUL.FTZ R16, R16, c[0x0][0x320] ;  /* 0x0000c80010107a20 */ /* 0x000fe20000410000 */
[----:B--2---:R-:W-:Y:S08]  /*18370*/  FMNMX.FTZ R0, R150, R0, !PT ;  /* 0x0000000096007209 */ /* 0x004ff00007810000 */
[----:B------:R1:W2:Y:S01]  /*18380*/  MUFU.TANH R155, R7 ;  /* 0x00000007009b7308 */ /* 0x0002a20000002400 */
[----:B---3--:R-:W3:Y:S09]  /*18390*/  LDL R12, [R1+0x28] ;  /* 0x00002800010c7983 */ /* 0x008ef20000100800 */
[----:B------:R-:W5:Y:S01]  /*183a0*/  MUFU.TANH R151, R8 ;  /* 0x0000000800977308 */ /* 0x000f620000002400 */
[----:B----4-:R-:W-:Y:S09]  /*183b0*/  FMNMX.FTZ R3, R154, R71, !PT ;  /* 0x000000479a037209 */ /* 0x010ff20007810000 */
[----:B------:R-:W4:Y:S01]  /*183c0*/  MUFU.TANH R148, R9 ;  /* 0x0000000900947308 */ /* 0x000f220000002400 */
[----:B-1----:R-:W1:Y:S01]  /*183d0*/  LDSM.16.M88.4 R4, [R215+0x5000] ;  /* 0x00500000d704783b */ /* 0x002e620000000200 */
[----:B--2---:R-:W-:Y:S08]  /*183e0*/  FMNMX.FTZ R3, R155, R3, !PT ;  /* 0x000000039b037209 */ /* 0x004ff00007810000 */
[----:B------:R-:W2:Y:S01]  /*183f0*/  MUFU.TANH R152, R10 ;  /* 0x0000000a00987308 */ /* 0x000ea20000002400 */
[----:B-----5:R-:W-:Y:S09]  /*18400*/  FMNMX.FTZ R0, R151, R0, !PT ;  /* 0x0000000097007209 */ /* 0x020ff20007810000 */
[----:B------:R5:W1:Y:S01]  /*18410*/  MUFU.TANH R153, R11 ;  /* 0x0000000b00997308 */ /* 0x000a620000002400 */
[----:B----4-:R-:W-:Y:S04]  /*18420*/  FMNMX.FTZ R0, R148, R0, !PT ;  /* 0x0000000094007209 */ /* 0x010fe80007810000 */
[----:B------:R-:W-:Y:S05]  /*18430*/  FMNMX.FTZ R0, R138, R0, !PT ;  /* 0x000000008a007209 */ /* 0x000fea0007810000 */
[----:B------:R-:W4:Y:S01]  /*18440*/  MUFU.TANH R158, R14 ;  /* 0x0000000e009e7308 */ /* 0x000f220000002400 */
[----:B--2---:R-:W-:Y:S09]  /*18450*/  FMNMX.FTZ R3, R152, R3, !PT ;  /* 0x0000000398037209 */ /* 0x004ff20007810000 */
[----:B------:R2:W2:Y:S01]  /*18460*/  MUFU.TANH R165, R15 ;  /* 0x0000000f00a57308 */ /* 0x0004a20000002400 */
[----:B-----5:R-:W5:Y:S01]  /*18470*/  LDSM.16.M88.4 R8, [R215+0x5800] ;  /* 0x00580000d708783b */ /* 0x020f620000000200 */
[C---:B-1----:R-:W-:Y:S03]  /*18480*/  HMMA.16816.F32.BF16 R20, R196.reuse, R4, R20 ;  /* 0x00000004c414723c */ /* 0x042fe60000041814 */
[----:B------:R-:W-:Y:S05]  /*18490*/  FMNMX.FTZ R3, R153, R3, !PT ;  /* 0x0000000399037209 */ /* 0x000fea0007810000 */
[----:B------:R1:W1:Y:S01]  /*184a0*/  MUFU.TANH R139, R13 ;  /* 0x0000000d008b7308 */ /* 0x0002620000002400 */
[C---:B------:R-:W-:Y:S01]  /*184b0*/  HMMA.16816.F32.BF16 R24, R196.reuse, R6, R24 ;  /* 0x00000006c418723c */ /* 0x040fe20000041818 */
[----:B------:R-:W5:Y:S02]  /*184c0*/  LDSM.16.M88.4 R4, [R215+0x6000] ;  /* 0x00600000d704783b */ /* 0x000f640000000200 */
[----:B----4-:R-:W-:Y:S06]  /*184d0*/  FMNMX.FTZ R3, R158, R3, !PT ;  /* 0x000000039e037209 */ /* 0x010fec0007810000 */
[----:B------:R-:W4:Y:S01]  /*184e0*/  MUFU.TANH R156, R16 ;  /* 0x00000010009c7308 */ /* 0x000f220000002400 */
[----:B--2---:R-:W2:Y:S02]  /*184f0*/  LDL.64 R14, [R1+0x58] ;  /* 0x00005800010e7983 */ /* 0x004ea40000100a00 */
[----:B------:R-:W-:Y:S03]  /*18500*/  FMNMX.FTZ R3, R165, R3, !PT ;  /* 0x00000003a5037209 */ /* 0x000fe60007810000 */
[----:B------:R-:W-:Y:S04]  /*18510*/  FMUL.FTZ R20, R20, c[0x0][0x320] ;  /* 0x0000c80014147a20 */ /* 0x000fe80000410000 */
[----:B------:R-:W5:Y:S01]  /*18520*/  MUFU.TANH R157, R17 ;  /* 0x00000011009d7308 */ /* 0x000f620000002400 */
[----:B------:R-:W-:Y:S02]  /*18530*/  FMUL.FTZ R21, R21, c[0x0][0x320] ;  /* 0x0000c80015157a20 */ /* 0x000fe40000410000 */
[----:B------:R-:W-:Y:S01]  /*18540*/  FMUL.FTZ R22, R22, c[0x0][0x320] ;  /* 0x0000c80016167a20 */ /* 0x000fe20000410000 */
[----:B-1----:R-:W2:Y:S01]  /*18550*/  LDL R13, [R1+0x24] ;  /* 0x00002400010d7983 */ /* 0x002ea20000100800 */
[----:B------:R-:W-:Y:S01]  /*18560*/  FMUL.FTZ R23, R23, c[0x0][0x320] ;  /* 0x0000c80017177a20 */ /* 0x000fe20000410000 */
[----:B------:R-:W-:Y:S01]  /*18570*/  FMNMX.FTZ R0, R139, R0, !PT ;  /* 0x000000008b007209 */ /* 0x000fe20007810000 */
[----:B------:R-:W-:Y:S02]  /*18580*/  FMUL.FTZ R24, R24, c[0x0][0x320] ;  /* 0x0000c80018187a20 */ /* 0x000fe40000410000 */
[----:B------:R-:W-:Y:S01]  /*18590*/  FMUL.FTZ R25, R25, c[0x0][0x320] ;  /* 0x0000c80019197a20 */ /* 0x000fe20000410000 */
[----:B------:R-:W1:Y:S01]  /*185a0*/  MUFU.TANH R167, R20 ;  /* 0x0000001400a77308 */ /* 0x000e620000002400 */
[----:B------:R-:W-:Y:S02]  /*185b0*/  FMUL.FTZ R26, R26, c[0x0][0x320] ;  /* 0x0000c8001a1a7a20 */ /* 0x000fe40000410000 */
[----:B------:R-:W-:Y:S01]  /*185c0*/  FMUL.FTZ R27, R27, c[0x0][0x320] ;  /* 0x0000c8001b1b7a20 */ /* 0x000fe20000410000 */
[C---:B-----5:R-:W-:Y:S03]  /*185d0*/  HMMA.16816.F32.BF16 R28, R196.reuse, R8, R28 ;  /* 0x00000008c41c723c */ /* 0x060fe6000004181c */
[----:B----4-:R-:W-:Y:S03]  /*185e0*/  FMNMX.FTZ R0, R156, R0, !PT ;  /* 0x000000009c007209 */ /* 0x010fe60007810000 */
[----:B------:R-:W4:Y:S02]  /*185f0*/  MUFU.TANH R164, R18 ;  /* 0x0000001200a47308 */ /* 0x000f240000002400 */
[C---:B------:R-:W-:Y:S01]  /*18600*/  HMMA.16816.F32.BF16 R32, R196.reuse, R10, R32 ;  /* 0x0000000ac420723c */ /* 0x040fe20000041820 */
[----:B------:R-:W5:Y:S03]  /*18610*/  LDSM.16.M88.4 R8, [R215+0x6800] ;  /* 0x00680000d708783b */ /* 0x000f660000000200 */
[----:B------:R-:W-:Y:S04]  /*18620*/  FMNMX.FTZ R0, R157, R0, !PT ;  /* 0x000000009d007209 */ /* 0x000fe80007810000 */
        /* <DEDUP_REMOVED lines=8> */
[----:B----4-:R-:W-:Y:S01]  /*186b0*/  FMNMX.FTZ R3, R164, R3, !PT ;  /* 0x00000003a4037209 */ /* 0x010fe20007810000 */
[----:B------:R-:W-:Y:S02]  /*186c0*/  FMUL.FTZ R30, R30, c[0x0][0x320] ;  /* 0x0000c8001e1e7a20 */ /* 0x000fe40000410000 */
[----:B------:R-:W-:Y:S03]  /*186d0*/  FMUL.FTZ R31, R31, c[0x0][0x320] ;  /* 0x0000c8001f1f7a20 */ /* 0x000fe60000410000 */
[----:B------:R-:W4:Y:S01]  /*186e0*/  MUFU.TANH R174, R24 ;  /* 0x0000001800ae7308 */ /* 0x000f220000002400 */
        /* <DEDUP_REMOVED lines=8> */
[C---:B------:R-:W-:Y:S01]  /*18770*/  HMMA.16816.F32.BF16 R44, R196.reuse, R8, R44 ;  /* 0x00000008c42c723c */ /* 0x040fe2000004182c */
[----:B------:R-:W2:Y:S02]  /*18780*/  LDL.64 R8, [R1+0x48] ;  /* 0x0000480001087983 */ /* 0x000ea40000100a00 */
[----:B------:R-:W-:Y:S01]  /*18790*/  FMUL.FTZ R35, R35, c[0x0][0x320] ;  /* 0x0000c80023237a20 */ /* 0x000fe20000410000 */
[----:B-1----:R-:W-:Y:S01]  /*187a0*/  FMNMX.FTZ R3, R166, R3, !PT ;  /* 0x00000003a6037209 */ /* 0x002fe20007810000 */
[----:B------:R-:W-:Y:S03]  /*187b0*/  FMUL.FTZ R32, R32, c[0x0][0x320] ;  /* 0x0000c80020207a20 */ /* 0x000fe60000410000 */
[----:B------:R-:W-:Y:S01]  /*187c0*/  MUFU.TANH R173, R25 ;  /* 0x0000001900ad7308 */ /* 0x000fe20000002400 */
[C---:B------:R-:W-:Y:S01]  /*187d0*/  HMMA.16816.F32.BF16 R48, R196.reuse, R10, R48 ;  /* 0x0000000ac430723c */ /* 0x040fe20000041830 */
[----:B------:R-:W2:Y:S02]  /*187e0*/  LDL R11, [R1+0x38] ;  /* 0x00003800010b7983 */ /* 0x000ea40000100800 */
[----:B------:R-:W-:Y:S02]  /*187f0*/  FMUL.FTZ R40, R40, c[0x0][0x320] ;  /* 0x0000c80028287a20 */ /* 0x000fe40000410000 */
[----:B------:R-:W2:Y:S01]  /*18800*/  LDL R10, [R1+0x3c] ;  /* 0x00003c00010a7983 */ /* 0x000ea20000100800 */
[----:B------:R-:W-:Y:S01]  /*18810*/  FMUL.FTZ R41, R41, c[0x0][0x320] ;  /* 0x0000c80029297a20 */ /* 0x000fe20000410000 */
[----:B----4-:R-:W-:Y:S01]  /*18820*/  FMNMX.FTZ R0, R174, R0, !PT ;  /* 0x00000000ae007209 */ /* 0x010fe20007810000 */
        /* <DEDUP_REMOVED lines=28> */
[----:B------:R-:W-:Y:S03]  /*189f0*/  FMUL.FTZ R56, R56, c[0x0][0x320] ;  /* 0x0000c80038387a20 */ /* 0x000fe60000410000 */
[----:B------:R-:W-:Y:S01]  /*18a00*/  MUFU.TANH R242, R49 ;  /* 0x0000003100f27308 */ /* 0x000fe20000002400 */
[C---:B-1----:R-:W-:Y:S08]  /*18a10*/  HMMA.16816.F32.BF16 R60, R196.reuse, R4, R60 ;  /* 0x00000004c43c723c */ /* 0x042ff0000004183c */
[----:B------:R-:W-:Y:S01]  /*18a20*/  HMMA.16816.F32.BF16 R64, R196, R6, R64 ;  /* 0x00000006c440723c */ /* 0x000fe20000041840 */
[----:B------:R-:W1:Y:S10]  /*18a30*/  MUFU.TANH R204, R29 ;  /* 0x0000001d00cc7308 */ /* 0x000e740000002400 */
[----:B------:R-:W5:Y:S05]  /*18a40*/  MUFU.TANH R205, R32 ;  /* 0x0000002000cd7308 */ /* 0x000f6a0000002400 */
[----:B------:R-:W-:Y:S02]  /*18a50*/  FMUL.FTZ R60, R60, c[0x0][0x320] ;  /* 0x0000c8003c3c7a20 */ /* 0x000fe40000410000 */
[----:B------:R-:W-:Y:S02]  /*18a60*/  FMUL.FTZ R61, R61, c[0x0][0x320] ;  /* 0x0000c8003d3d7a20 */ /* 0x000fe40000410000 */
[----:B------:R-:W-:Y:S01]  /*18a70*/  FMUL.FTZ R62, R62, c[0x0][0x320] ;  /* 0x0000c8003e3e7a20 */ /* 0x000fe20000410000 */
[----:B------:R4:W-:Y:S01]  /*18a80*/  MUFU.TANH R48, R60 ;  /* 0x0000003c00307308 */ /* 0x0009e20000002400 */
[----:B------:R-:W-:Y:S02]  /*18a90*/  FMUL.FTZ R63, R63, c[0x0][0x320] ;  /* 0x0000c8003f3f7a20 */ /* 0x000fe40000410000 */
[----:B------:R-:W-:Y:S02]  /*18aa0*/  FMUL.FTZ R64, R64, c[0x0][0x320] ;  /* 0x0000c80040407a20 */ /* 0x000fe40000410000 */
[----:B------:R-:W-:Y:S02]  /*18ab0*/  FMUL.FTZ R66, R66, c[0x0][0x320] ;  /* 0x0000c80042427a20 */ /* 0x000fe40000410000 */
[----:B------:R-:W-:Y:S03]  /*18ac0*/  FMUL.FTZ R65, R65, c[0x0][0x320] ;  /* 0x0000c80041417a20 */ /* 0x000fe60000410000 */
[----:B------:R-:W1:Y:S10]  /*18ad0*/  MUFU.TANH R206, R33 ;  /* 0x0000002100ce7308 */ /* 0x000e740000002400 */
[----:B------:R-:W5:Y:S01]  /*18ae0*/  MUFU.TANH R244, R36 ;  /* 0x0000002400f47308 */ /* 0x000f620000002400 */
[----:B----4-:R-:W-:Y:S02]  /*18af0*/  MOV R60, R2 ;  /* 0x00000002003c7202 */ /* 0x010fe40000000f00 */
[----:B------:R-:W-:Y:S02]  /*18b00*/  FMNMX.FTZ R2, R173, R0, !PT ;  /* 0x00000000ad027209 */ /* 0x000fe40007810000 */
[----:B------:R-:W-:Y:S05]  /*18b10*/  FMNMX.FTZ R0, R177, R3, !PT ;  /* 0x00000003b1007209 */ /* 0x000fea0007810000 */
[----:B------:R-:W4:Y:S01]  /*18b20*/  MUFU.TANH R246, R37 ;  /* 0x0000002500f67308 */ /* 0x000f220000002400 */
[----:B------:R-:W-:Y:S02]  /*18b30*/  FMNMX.FTZ R2, R179, R2, !PT ;  /* 0x00000002b3027209 */ /* 0x000fe40007810000 */
[----:B------:R-:W-:Y:S02]  /*18b40*/  FMNMX.FTZ R3, R175, R0, !PT ;  /* 0x00000000af037209 */ /* 0x000fe40007810000 */
[----:B-1----:R-:W-:Y:S04]  /*18b50*/  FMNMX.FTZ R0, R204, R2, !PT ;  /* 0x00000002cc007209 */ /* 0x002fe80007810000 */
[----:B-----5:R-:W-:Y:S01]  /*18b60*/  FMNMX.FTZ R0, R205, R0, !PT ;  /* 0x00000000cd007209 */ /* 0x020fe20007810000 */
[----:B------:R-:W1:Y:S03]  /*18b70*/  MUFU.TANH R245, R40 ;  /* 0x0000002800f57308 */ /* 0x000e660000002400 */
[----:B------:R-:W-:Y:S04]  /*18b80*/  FMNMX.FTZ R0, R206, R0, !PT ;  /* 0x00000000ce007209 */ /* 0x000fe80007810000 */
[----:B------:R-:W-:Y:S03]  /*18b90*/  FMNMX.FTZ R0, R244, R0, !PT ;  /* 0x00000000f4007209 */ /* 0x000fe60007810000 */
[----:B------:R-:W5:Y:S01]  /*18ba0*/  MUFU.TANH R178, R27 ;  /* 0x0000001b00b27308 */ /* 0x000f620000002400 */
[----:B----4-:R-:W-:Y:S09]  /*18bb0*/  FMNMX.FTZ R0, R246, R0, !PT ;  /* 0x00000000f6007209 */ /* 0x010ff20007810000 */
[----:B------:R-:W4:Y:S01]  /*18bc0*/  MUFU.TANH R247, R41 ;  /* 0x0000002900f77308 */ /* 0x000f220000002400 */
[----:B-1----:R-:W-:Y:S09]  /*18bd0*/  FMNMX.FTZ R0, R245, R0, !PT ;  /* 0x00000000f5007209 */ /* 0x002ff20007810000 */
[----:B------:R-:W1:Y:S01]  /*18be0*/  MUFU.TANH R210, R30 ;  /* 0x0000001e00d27308 */ /* 0x000e620000002400 */
[----:B-----5:R-:W-:Y:S09]  /*18bf0*/  FMNMX.FTZ R2, R178, R3, !PT ;  /* 0x00000003b2027209 */ /* 0x020ff20007810000 */
        /* <DEDUP_REMOVED lines=8> */
[----:B------:R-:W-:Y:S01]  /*18c80*/  MUFU.TANH R251, R43 ;  /* 0x0000002b00fb7308 */ /* 0x000fe20000002400 */
[----:B-1----:R-:W-:Y:S04]  /*18c90*/  FMNMX.FTZ R0, R201, R0, !PT ;  /* 0x00000000c9007209 */ /* 0x002fe80007810000 */
[----:B------:R-:W-:Y:S05]  /*18ca0*/  FMNMX.FTZ R0, R202, R0, !PT ;  /* 0x00000000ca007209 */ /* 0x000fea0007810000 */
[----:B------:R1:W-:Y:S01]  /*18cb0*/  MUFU.TANH R43, R58 ;  /* 0x0000003a002b7308 */ /* 0x0003e20000002400 */
[----:B-----5:R-:W-:Y:S09]  /*18cc0*/  FMNMX.FTZ R2, R237, R2, !PT ;  /* 0x00000002ed027209 */ /* 0x020ff20007810000 */
[----:B------:R-:W-:Y:S10]  /*18cd0*/  MUFU.TANH R241, R52 ;  /* 0x0000003400f17308 */ /* 0x000ff40000002400 */
[----:B------:R-:W4:Y:S01]  /*18ce0*/  MUFU.TANH R239, R35 ;  /* 0x0000002300ef7308 */ /* 0x000f220000002400 */
[----:B-1----:R-:W-:Y:S04]  /*18cf0*/  MOV R58, R242 ;  /* 0x000000f2003a7202 */ /* 0x002fe80000000f00 */
[----:B------:R-:W-:Y:S05]  /*18d00*/  FMNMX.FTZ R0, R58, R0, !PT ;  /* 0x000000003a007209 */ /* 0x000fea0007810000 */
[----:B------:R1:W-:Y:S10]  /*18d10*/  MUFU.TANH R169, R56 ;  /* 0x0000003800a97308 */ /* 0x0003f40000002400 */
[----:B------:R-:W5:Y:S01]  /*18d20*/  MUFU.TANH R249, R38 ;  /* 0x0000002600f97308 */ /* 0x000f620000002400 */
[----:B----4-:R-:W-:Y:S09]  /*18d30*/  FMNMX.FTZ R2, R239, R2, !PT ;  /* 0x00000002ef027209 */ /* 0x010ff20007810000 */
[----:B------:R-:W4:Y:S01]  /*18d40*/  MUFU.TANH R250, R39 ;  /* 0x0000002700fa7308 */ /* 0x000f220000002400 */
[----:B-1----:R-:W-:Y:S04]  /*18d50*/  MOV R56, R241 ;  /* 0x000000f100387202 */ /* 0x002fe80000000f00 */
[----:B------:R-:W-:Y:S05]  /*18d60*/  FMNMX.FTZ R0, R56, R0, !PT ;  /* 0x0000000038007209 */ /* 0x000fea0007810000 */
[----:B------:R-:W1:Y:S01]  /*18d70*/  MUFU.TANH R209, R53 ;  /* 0x0000003500d17308 */ /* 0x000e620000002400 */
[----:B-----5:R-:W-:Y:S09]  /*18d80*/  FMNMX.FTZ R2, R249, R2, !PT ;  /* 0x00000002f9027209 */ /* 0x020ff20007810000 */
[----:B------:R-:W5:Y:S01]  /*18d90*/  MUFU.TANH R248, R42 ;  /* 0x0000002a00f87308 */ /* 0x000f620000002400 */
[----:B----4-:R-:W-:Y:S09]  /*18da0*/  FMNMX.FTZ R2, R250, R2, !PT ;  /* 0x00000002fa027209 */ /* 0x010ff20007810000 */
[----:B------:R-:W4:Y:S01]  /*18db0*/  MUFU.TANH R200, R46 ;  /* 0x0000002e00c87308 */ /* 0x000f220000002400 */
[----:B-1----:R-:W-:Y:S04]  /*18dc0*/  FMNMX.FTZ R0, R209, R0, !PT ;  /* 0x00000000d1007209 */ /* 0x002fe80007810000 */
[----:B------:R-:W-:Y:S01]  /*18dd0*/  FMNMX.FTZ R69, R169, R0, !PT ;  /* 0x00000000a9457209 */ /* 0x000fe20007810000 */
[----:B------:R-:W-:Y:S04]  /*18de0*/  FMUL.FTZ R0, R67, c[0x0][0x320] ;  /* 0x0000c80043007a20 */ /* 0x000fe80000410000 */
[----:B------:R-:W1:Y:S01]  /*18df0*/  MUFU.TANH R203, R47 ;  /* 0x0000002f00cb7308 */ /* 0x000e620000002400 */
[----:B-----5:R-:W-:Y:S04]  /*18e00*/  FMNMX.FTZ R2, R248, R2, !PT ;  /* 0x00000002f8027209 */ /* 0x020fe80007810000 */
[----:B------:R-:W-:Y:S05]  /*18e10*/  FMNMX.FTZ R2, R251, R2, !PT ;  /* 0x00000002fb027209 */ /* 0x000fea0007810000 */
[----:B------:R-:W5:Y:S01]  /*18e20*/  MUFU.TANH R243, R50 ;  /* 0x0000003200f37308 */ /* 0x000f620000002400 */
[----:B----4-:R-:W-:Y:S09]  /*18e30*/  FMNMX.FTZ R2, R200, R2, !PT ;  /* 0x00000002c8027209 */ /* 0x010ff20007810000 */
[----:B------:R5:W4:Y:S01]  /*18e40*/  MUFU.TANH R168, R57 ;  /* 0x0000003900a87308 */ /* 0x000b220000002400 */
[----:B-1----:R-:W-:Y:S09]  /*18e50*/  FMNMX.FTZ R2, R203, R2, !PT ;  /* 0x00000002cb027209 */ /* 0x002ff20007810000 */
[----:B------:R-:W-:Y:S10]  /*18e60*/  MUFU.TANH R240, R54 ;  /* 0x0000003600f07308 */ /* 0x000ff40000002400 */
[----:B------:R-:W1:Y:S01]  /*18e70*/  MUFU.TANH R159, R51 ;  /* 0x00000033009f7308 */ /* 0x000e620000002400 */
[----:B-----5:R-:W-:Y:S02]  /*18e80*/  MOV R57, R243 ;  /* 0x000000f300397202 */ /* 0x020fe40000000f00 */
[----:B----4-:R-:W-:Y:S02]  /*18e90*/  FMNMX.FTZ R69, R168, R69, !PT ;  /* 0x00000045a8457209 */ /* 0x010fe40007810000 */
[----:B------:R-:W-:Y:S05]  /*18ea0*/  FMNMX.FTZ R2, R57, R2, !PT ;  /* 0x0000000239027209 */ /* 0x000fea0007810000 */
[----:B------:R4:W5:Y:S01]  /*18eb0*/  MUFU.TANH R49, R61 ;  /* 0x0000003d00317308 */ /* 0x0009620000002400 */
[----:B------:R-:W-:Y:S09]  /*18ec0*/  FMNMX.FTZ R69, R48, R69, !PT ;  /* 0x0000004530457209 */ /* 0x000ff20007810000 */
[----:B------:R-:W2:Y:S01]  /*18ed0*/  MUFU.TANH R207, R55 ;  /* 0x0000003700cf7308 */ /* 0x000ea20000002400 */
[----:B-1----:R-:W-:Y:S09]  /*18ee0*/  FMNMX.FTZ R2, R159, R2, !PT ;  /* 0x000000029f027209 */ /* 0x002ff20007810000 */
[----:B------:R2:W-:Y:S01]  /*18ef0*/  MUFU.TANH R137, R0 ;  /* 0x0000000000897308 */ /* 0x0005e20000002400 */
[----:B----4-:R-:W-:Y:S02]  /*18f00*/  MOV R61, R240 ;  /* 0x000000f0003d7202 */ /* 0x010fe40000000f00 */
[----:B-----5:R-:W-:Y:S02]  /*18f10*/  FMNMX.FTZ R69, R49, R69, !PT ;  /* 0x0000004531457209 */ /* 0x020fe40007810000 */
[----:B------:R-:W-:Y:S05]  /*18f20*/  FMNMX.FTZ R2, R61, R2, !PT ;  /* 0x000000023d027209 */ /* 0x000fea0007810000 */
[----:B------:R-:W1:Y:S10]  /*18f30*/  MUFU.TANH R50, R62 ;  /* 0x0000003e00327308 */ /* 0x000e740000002400 */
[----:B------:R-:W4:Y:S01]  /*18f40*/  MUFU.TANH R59, R63 ;  /* 0x0000003f003b7308 */ /* 0x000f220000002400 */
[----:B--2---:R-:W-:Y:S04]  /*18f50*/  FMNMX.FTZ R0, R207, R2, !PT ;  /* 0x00000002cf007209 */ /* 0x004fe80007810000 */
[----:B------:R-:W-:Y:S05]  /*18f60*/  FMNMX.FTZ R0, R43, R0, !PT ;  /* 0x000000002b007209 */ /* 0x000fea0007810000 */
[----:B------:R-:W2:Y:S01]  /*18f70*/  MUFU.TANH R16, R64 ;  /* 0x0000004000107308 */ /* 0x000ea20000002400 */
[----:B------:R-:W-:Y:S04]  /*18f80*/  FMNMX.FTZ R0, R60, R0, !PT ;  /* 0x000000003c007209 */ /* 0x000fe80007810000 */
[----:B-1----:R-:W-:Y:S05]  /*18f90*/  FMNMX.FTZ R0, R50, R0, !PT ;  /* 0x0000000032007209 */ /* 0x002fea0007810000 */
[----:B------:R-:W1:Y:S01]  /*18fa0*/  MUFU.TANH R136, R66 ;  /* 0x0000004200887308 */ /* 0x000e620000002400 */
[----:B----4-:R-:W-:Y:S09]  /*18fb0*/  FMNMX.FTZ R0, R59, R0, !PT ;  /* 0x000000003b007209 */ /* 0x010ff20007810000 */
[----:B------:R-:W4:Y:S01]  /*18fc0*/  MUFU.TANH R51, R65 ;  /* 0x0000004100337308 */ /* 0x000f220000002400 */
[----:B--2---:R-:W-:Y:S02]  /*18fd0*/  FMNMX.FTZ R69, R16, R69, !PT ;  /* 0x0000004510457209 */ /* 0x004fe40007810000 */
[----:B-1----:R-:W-:Y:S04]  /*18fe0*/  FMNMX.FTZ R0, R136, R0, !PT ;  /* 0x0000000088007209 */ /* 0x002fe80007810000 */
[----:B------:R-:W-:Y:S05]  /*18ff0*/  FMNMX.FTZ R0, R137, R0, !PT ;  /* 0x0000000089007209 */ /* 0x000fea0007810000 */
[----:B------:R-:W1:Y:S01]  /*19000*/  SHFL.BFLY PT, R2, R0, 0x2, 0x1f ;  /* 0x0c401f0000027f89 */ /* 0x000e6200000e0000 */
[----:B----4-:R-:W-:Y:S07]  /*19010*/  FMNMX.FTZ R69, R51, R69, !PT ;  /* 0x0000004533457209 */ /* 0x010fee0007810000 */
[----:B------:R-:W2:Y:S01]  /*19020*/  SHFL.BFLY PT, R3, R69, 0x2, 0x1f ;  /* 0x0c401f0045037f89 */ /* 0x000ea200000e0000 */
[----:B-1----:R-:W-:Y:S02]  /*19030*/  FMNMX.FTZ R0, R0, R2, !PT ;  /* 0x0000000200007209 */ /* 0x002fe40007810000 */
[----:B--2---:R-:W-:Y:S05]  /*19040*/  FMNMX.FTZ R69, R69, R3, !PT ;  /* 0x0000000345457209 */ /* 0x004fea0007810000 */
[----:B------:R-:W1:Y:S08]  /*19050*/  SHFL.BFLY PT, R3, R0, 0x1, 0x1f ;  /* 0x0c201f0000037f89 */ /* 0x000e7000000e0000 */
[----:B------:R-:W2:Y:S01]  /*19060*/  SHFL.BFLY PT, R4, R69, 0x1, 0x1f ;  /* 0x0c201f0045047f89 */ /* 0x000ea200000e0000 */
[----:B-1----:R-:W-:Y:S02]  /*19070*/  FMNMX.FTZ R68, R0, R3, !PT ;  /* 0x0000000300447209 */ /* 0x002fe40007810000 */
[----:B------:R-:W-:Y:S03]  /*19080*/  @P0 SHF.R.S32.HI R3, RZ, 0x1f, R236 ;  /* 0x0000001fff030819 */ /* 0x000fe600000114ec */
[----:B------:R-:W-:Y:S02]  /*19090*/  FADD.FTZ R0, -R68, R71 ;  /* 0x0000004744007221 */ /* 0x000fe40000010100 */
[----:B------:R-:W-:Y:S01]  /*190a0*/  @P0 IMAD R3, R3, c[0x0][0x1e0], RZ ;  /* 0x0000780003030a24 */ /* 0x000fe200078e02ff */
[----:B--2---:R-:W-:Y:S01]  /*190b0*/  FMNMX.FTZ R69, R69, R4, !PT ;  /* 0x0000000445457209 */ /* 0x004fe20007810000 */
[C---:B------:R-:W-:Y:S04]  /*190c0*/  @P0 IMAD.WIDE.U32 R4, R236.reuse, c[0x0][0x1e0], RZ ;  /* 0x00007800ec040a25 */ /* 0x040fe800078e00ff */
[----:B------:R-:W-:Y:S02]  /*190d0*/  FMUL.FTZ R71, R69, c[0x0][0x2d0] ;  /* 0x0000b40045477a20 */ /* 0x000fe40000410000 */
[----:B------:R-:W-:Y:S02]  /*190e0*/  @P0 IMAD R3, R236, c[0x0][0x1e4], R3 ;  /* 0x00007900ec030a24 */ /* 0x000fe400078e0203 */
[----:B------:R-:W-:Y:S01]  /*190f0*/  FFMA.FTZ R6, R149, c[0x0][0x2d0], -R71 ;  /* 0x0000b40095067a23 */ /* 0x000fe20000010847 */
[----:B------:R-:W-:Y:S01]  /*19100*/  MOV R149, R51 ;  /* 0x0000003300957202 */ /* 0x000fe20000000f00 */
[----:B------:R-:W-:Y:S01]  /*19110*/  FADD.FTZ R2, -R69, R70 ;  /* 0x0000004645027221 */ /* 0x000fe20000010100 */
[----:B------:R-:W-:Y:S01]  /*19120*/  @P0 IADD3 R5, R5, R3, RZ ;  /* 0x0000000305050210 */ /* 0x000fe20007ffe0ff */
[----:B------:R1:W-:Y:S01]  /*19130*/  MUFU.EX2 R243, R6 ;  /* 0x0000000600f37308 */ /* 0x0003e20000000800 */
[----:B------:R-:W-:Y:S01]  /*19140*/  @P0 SHF.L.U32 R3, R4, 0x7, RZ ;  /* 0x0000000704030819 */ /* 0x000fe200000006ff */
[----:B------:R-:W-:Y:S01]  /*19150*/  FMUL.FTZ R2, R2, c[0x0][0x2d0] ;  /* 0x0000b40002027a20 */ /* 0x000fe20000410000 */
[----:B------:R-:W-:Y:S01]  /*19160*/  @P0 SHF.L.U64.HI R4, R4, 0x7, R5 ;  /* 0x0000000704040819 */ /* 0x000fe20000010205 */
[----:B------:R-:W-:Y:S01]  /*19170*/  FMUL.FTZ R0, R0, c[0x0][0x2d0] ;  /* 0x0000b40000007a20 */ /* 0x000fe20000410000 */
[C---:B------:R-:W-:Y:S01]  /*19180*/  @P0 IADD3 R5, P1, R3.reuse, R14, RZ ;  /* 0x0000000e03050210 */ /* 0x040fe20007f3e0ff */
[--C-:B------:R-:W-:Y:S01]  /*19190*/  FFMA.FTZ R32, R138, c[0x0][0x2d0], -R71.reuse ;  /* 0x0000b4008a207a23 */ /* 0x100fe20000010847 */
[----:B------:R-:W-:Y:S01]  /*191a0*/  @P0 IADD3 R3, P2, R3, R11, RZ ;  /* 0x0000000b03030210 */ /* 0x000fe20007f5e0ff */
[--C-:B------:R-:W-:Y:S01]  /*191b0*/  FFMA.FTZ R40, R156, c[0x0][0x2d0], -R71.reuse ;  /* 0x0000b4009c287a23 */ /* 0x100fe20000010847 */
[C---:B------:R-:W-:Y:S01]  /*191c0*/  @P0 IADD3.X R7, R4.reuse, R9, RZ, P1, !PT ;  /* 0x0000000904070210 */ /* 0x040fe20000ffe4ff */
[--C-:B------:R-:W-:Y:S01]  /*191d0*/  FFMA.FTZ R9, R151, c[0x0][0x2d0], -R71.reuse ;  /* 0x0000b40097097a23 */ /* 0x100fe20000010847 */
[----:B------:R-:W-:Y:S01]  /*191e0*/  @P0 LEA R8, P1, R3, c[0x0][0x1c8], 0x1 ;  /* 0x0000720003080a11 */ /* 0x000fe200078208ff */
[----:B------:R-:W2:Y:S01]  /*191f0*/  MUFU.EX2 R2, R2 ;  /* 0x0000000200027308 */ /* 0x000ea20000000800 */
[----:B------:R-:W-:Y:S01]  /*19200*/  @P0 IADD3.X R4, R4, R10, RZ, P2, !PT ;  /* 0x0000000a04040210 */ /* 0x000fe200017fe4ff */
[--C-:B------:R-:W-:Y:S01]  /*19210*/  FFMA.FTZ R70, R167, c[0x0][0x2d0], -R71.reuse ;  /* 0x0000b400a7467a23 */ /* 0x100fe20000010847 */
[----:B------:R-:W-:Y:S02]  /*19220*/  MOV R138, R50 ;  /* 0x00000032008a7202 */ /* 0x000fe40000000f00 */
[----:B------:R-:W-:Y:S02]  /*19230*/  MOV R156, R60 ;  /* 0x0000003c009c7202 */ /* 0x000fe40000000f00 */
[----:B------:R-:W-:Y:S03]  /*19240*/  MOV R151, R49 ;  /* 0x0000003100977202 */ /* 0x000fe60000000f00 */
[----:B------:R4:W-:Y:S01]  /*19250*/  MUFU.EX2 R241, R9 ;  /* 0x0000000900f17308 */ /* 0x0009e20000000800 */
[--C-:B-1----:R-:W-:Y:S01]  /*19260*/  FFMA.FTZ R6, R150, c[0x0][0x2d0], -R71.reuse ;  /* 0x0000b40096067a23 */ /* 0x102fe20000010847 */
[----:B------:R-:W-:Y:S08]  /*19270*/  MOV R150, R16 ;  /* 0x0000001000967202 */ /* 0x000ff00000000f00 */
[----:B------:R1:W-:Y:S01]  /*19280*/  MUFU.EX2 R242, R6 ;  /* 0x0000000600f27308 */ /* 0x0003e20000000800 */
[C---:B--2---:R-:W-:Y:S02]  /*19290*/  FMUL.FTZ R16, R2.reuse, R84 ;  /* 0x0000005402107220 */ /* 0x044fe40000410000 */
[C---:B------:R-:W-:Y:S02]  /*192a0*/  FMUL.FTZ R17, R2.reuse, R85 ;  /* 0x0000005502117220 */ /* 0x040fe40000410000 */
[C---:B------:R-:W-:Y:S05]  /*192b0*/  FMUL.FTZ R24, R2.reuse, R92 ;  /* 0x0000005c02187220 */ /* 0x040fea0000410000 */
[----:B------:R-:W2:Y:S01]  /*192c0*/  MUFU.EX2 R0, R0 ;  /* 0x0000000000007308 */ /* 0x000ea20000000800 */
[C---:B------:R-:W-:Y:S02]  /*192d0*/  FMUL.FTZ R25, R2.reuse, R93 ;  /* 0x0000005d02197220 */ /* 0x040fe40000410000 */
[----:B------:R-:W-:Y:S01]  /*192e0*/  FMUL.FTZ R33, R2, R101 ;  /* 0x0000006502217220 */ /* 0x000fe20000410000 */
[----:B----4-:R-:W-:Y:S01]  /*192f0*/  @P0 LEA.HI.X R9, R3, c[0x0][0x1cc], R4, 0x1, P1 ;  /* 0x0000730003090a11 */ /* 0x010fe200008f0c04 */
[----:B------:R-:W-:Y:S01]  /*19300*/  FFMA.FTZ R3, R148, c[0x0][0x2d0], -R71 ;  /* 0x0000b40094037a23 */ /* 0x000fe20000010847 */
[----:B------:R-:W-:Y:S01]  /*19310*/  MOV R148, R43 ;  /* 0x0000002b00947202 */ /* 0x000fe20000000f00 */
[C---:B------:R-:W-:Y:S01]  /*19320*/  FMUL.FTZ R41, R2.reuse, R109 ;  /* 0x0000006d02297220 */ /* 0x040fe20000410000 */
[----:B------:R-:W-:Y:S01]  /*19330*/  MOV R109, R207 ;  /* 0x000000cf006d7202 */ /* 0x000fe20000000f00 */
[C---:B------:R-:W-:Y:S01]  /*19340*/  FMUL.FTZ R49, R2.reuse, R117 ;  /* 0x0000007502317220 */ /* 0x040fe20000410000 */
[----:B------:R4:W-:Y:S01]  /*19350*/  MUFU.EX2 R240, R3 ;  /* 0x0000000300f07308 */ /* 0x0009e20000000800 */
[C---:B------:R-:W-:Y:S02]  /*19360*/  FMUL.FTZ R64, R2.reuse, R132 ;  /* 0x0000008402407220 */ /* 0x040fe40000410000 */
[----:B------:R-:W-:Y:S01]  /*19370*/  FMUL.FTZ R65, R2, R133 ;  /* 0x0000008502417220 */ /* 0x000fe20000410000 */
[C---:B-1----:R-:W-:Y:S04]  /*19380*/  @P0 LEA R6, P3, R5.reuse, c[0x0][0x1c8], 0x1 ;  /* 0x0000720005060a11 */ /* 0x042fe800078608ff */
[----:B------:R-:W-:Y:S02]  /*19390*/  @P0 LEA.HI.X R7, R5, c[0x0][0x1cc], R7, 0x1, P3 ;  /* 0x0000730005070a11 */ /* 0x000fe400018f0c07 */
[----:B------:R-:W-:Y:S01]  /*193a0*/  @P0 IADD3 R4, P1, R6, UR10, RZ ;  /* 0x0000000a06040c10 */ /* 0x000fe2000ff3e0ff */
[----:B------:R1:W-:Y:S02]  /*193b0*/  MUFU.EX2 R211, R32 ;  /* 0x0000002000d37308 */ /* 0x0003e40000000800 */
[----:B------:R5:W-:Y:S01]  /*193c0*/  @P0 LDGSTS.E.BYPASS.LTC128B.128 [R235+0x8100], [R6.64], !P6 ;  /* 0x0810000006eb0fae */ /* 0x000be2000f101d48 */
[----:B------:R-:W-:Y:S01]  /*193d0*/  @P0 IADD3.X R5, R7, UR6, RZ, P1, !PT ;  /* 0x0000000607050c10 */ /* 0x000fe20008ffe4ff */
[----:B--2---:R-:W-:Y:S01]  /*193e0*/  FMUL.FTZ R18, R0, R86 ;  /* 0x0000005600127220 */ /* 0x004fe20000410000 */
[----:B---3--:R-:W-:Y:S01]  /*193f0*/  @P0 IADD3 R10, P3, R4, R12, RZ ;  /* 0x0000000c040a0210 */ /* 0x008fe20007f7e0ff */
[C---:B------:R-:W-:Y:S02]  /*19400*/  FMUL.FTZ R19, R0.reuse, R87 ;  /* 0x0000005700137220 */ /* 0x040fe40000410000 */
[C---:B------:R-:W-:Y:S01]  /*19410*/  FMUL.FTZ R26, R0.reuse, R94 ;  /* 0x0000005e001a7220 */ /* 0x040fe20000410000 */
[C---:B------:R-:W-:Y:S01]  /*19420*/  @P0 IADD3.X R11, R5.reuse, R13, RZ, P3, !PT ;  /* 0x0000000d050b0210 */ /* 0x040fe20001ffe4ff */
[----:B------:R2:W-:Y:S01]  /*19430*/  @P0 LDGSTS.E.BYPASS.LTC128B.128 [R235+0xc100], [R8.64], !P4 ;  /* 0x0c10000008eb0fae */ /* 0x0005e2000e101d48 */
[----:B------:R-:W-:Y:S01]  /*19440*/  FMUL.FTZ R27, R0, R95 ;  /* 0x0000005f001b7220 */ /* 0x000fe20000410000 */
[----:B------:R3:W-:Y:S01]  /*19450*/  MUFU.EX2 R208, R40 ;  /* 0x0000002800d07308 */ /* 0x0007e20000000800 */
[----:B----4-:R-:W-:Y:S02]  /*19460*/  FMUL.FTZ R3, R68, c[0x0][0x2d0] ;  /* 0x0000b40044037a20 */ /* 0x010fe40000410000 */
[C---:B------:R-:W-:Y:S02]  /*19470*/  FMUL.FTZ R34, R0.reuse, R102 ;  /* 0x0000006600227220 */ /* 0x040fe40000410000 */
[C---:B------:R-:W-:Y:S01]  /*19480*/  FMUL.FTZ R35, R0.reuse, R103 ;  /* 0x0000006700237220 */ /* 0x040fe20000410000 */
[----:B------:R4:W-:Y:S01]  /*19490*/  @P0 LDGSTS.E.BYPASS.LTC128B.128 [R235+0x9100], [R4.64], !P6 ;  /* 0x0910000004eb0fae */ /* 0x0009e2000f101d48 */
[C---:B------:R-:W-:Y:S01]  /*194a0*/  FMUL.FTZ R42, R0.reuse, R110 ;  /* 0x0000006e002a7220 */ /* 0x040fe20000410000 */
[----:B------:R-:W-:Y:S01]  /*194b0*/  MOV R110, R61 ;  /* 0x0000003d006e7202 */ /* 0x000fe20000000f00 */
[C---:B------:R-:W-:Y:S01]  /*194c0*/  FMUL.FTZ R43, R0.reuse, R111 ;  /* 0x0000006f002b7220 */ /* 0x040fe20000410000 */
[----:B------:R-:W-:Y:S01]  /*194d0*/  MOV R111, R159 ;  /* 0x0000009f006f7202 */ /* 0x000fe20000000f00 */
[----:B------:R-:W-:Y:S02]  /*194e0*/  FMUL.FTZ R50, R0, R118 ;  /* 0x0000007600327220 */ /* 0x000fe40000410000 */
[----:B-1----:R-:W-:Y:S01]  /*194f0*/  FMUL.FTZ R32, R2, R100 ;  /* 0x0000006402207220 */ /* 0x002fe20000410000 */
[----:B------:R4:W-:Y:S01]  /*19500*/  @P0 LDGSTS.E.BYPASS.LTC128B.128 [R235+0xd100], [R4.64+0x80], !P4 ;  /* 0x0d10008004eb0fae */ /* 0x0009e2000e101d48 */
[----:B------:R-:W-:Y:S01]  /*19510*/  FMUL.FTZ R51, R0, R119 ;  /* 0x0000007700337220 */ /* 0x000fe20000410000 */
[----:B------:R-:W-:Y:S01]  /*19520*/  MOV R119, R57 ;  /* 0x0000003900777202 */ /* 0x000fe20000000f00 */
[--C-:B-----5:R-:W-:Y:S01]  /*19530*/  FFMA.FTZ R7, R154, c[0x0][0x2d0], -R3.reuse ;  /* 0x0000b4009a077a23 */ /* 0x120fe20000010803 */
[----:B------:R-:W-:Y:S01]  /*19540*/  @P0 IADD3 R6, P1, R4, UR10, RZ ;  /* 0x0000000a04060c10 */ /* 0x000fe2000ff3e0ff */
[----:B------:R-:W-:Y:S01]  /*19550*/  FMUL.FTZ R57, R2, R125 ;  /* 0x0000007d02397220 */ /* 0x000fe20000410000 */
[----:B------:R-:W-:Y:S01]  /*19560*/  MOV R154, R169 ;  /* 0x000000a9009a7202 */ /* 0x000fe20000000f00 */
[----:B------:R1:W-:Y:S01]  /*19570*/  MUFU.EX2 R171, R7 ;  /* 0x0000000700ab7308 */ /* 0x0003e20000000800 */
[----:B------:R-:W-:Y:S02]  /*19580*/  FMUL.FTZ R66, R0, R134 ;  /* 0x0000008600427220 */ /* 0x000fe40000410000 */
[----:B---3--:R-:W-:Y:S01]  /*19590*/  FMUL.FTZ R40, R2, R108 ;  /* 0x0000006c02287220 */ /* 0x008fe20000410000 */
[----:B--2---:R-:W-:Y:S01]  /*195a0*/  @P0 IADD3 R8, P2, R6, UR10, RZ ;  /* 0x0000000a06080c10 */ /* 0x004fe2000ff5e0ff */
[----:B------:R-:W-:Y:S01]  /*195b0*/  FMUL.FTZ R67, R0, R135 ;  /* 0x0000008700437220 */ /* 0x000fe20000410000 */
[----:B------:R-:W-:Y:S01]  /*195c0*/  MOV R108, R56 ;  /* 0x00000038006c7202 */ /* 0x000fe20000000f00 */
[--C-:B------:R-:W-:Y:S01]  /*195d0*/  FFMA.FTZ R56, R164, c[0x0][0x2d0], -R3.reuse ;  /* 0x0000b400a4387a23 */ /* 0x100fe20000010803 */
[----:B------:R-:W-:Y:S01]  /*195e0*/  MOV R164, R58 ;  /* 0x0000003a00a47202 */ /* 0x000fe20000000f00 */
[----:B------:R-:W-:Y:S02]  /*195f0*/  FMUL.FTZ R58, R0, R126 ;  /* 0x0000007e003a7220 */ /* 0x000fe40000410000 */
[----:B------:R2:W-:Y:S01]  /*19600*/  MUFU.EX2 R117, R56 ;  /* 0x0000003800757308 */ /* 0x0005e20000000800 */
[--C-:B------:R-:W-:Y:S09]  /*19610*/  FFMA.FTZ R136, R136, c[0x0][0x2d0], -R3.reuse ;  /* 0x0000b40088887a23 */ /* 0x100ff20000010803 */
[----:B------:R-:W-:Y:S01]  /*19620*/  MUFU.EX2 R136, R136 ;  /* 0x0000008800887308 */ /* 0x000fe20000000800 */
[----:B-1----:R-:W-:Y:S02]  /*19630*/  @P0 IADD3.X R7, R5, UR6, RZ, P1, !PT ;  /* 0x0000000605070c10 */ /* 0x002fe40008ffe4ff */
[----:B----4-:R-:W-:Y:S01]  /*19640*/  @P0 IADD3 R4, P1, R6, R12, RZ ;  /* 0x0000000c06040210 */ /* 0x010fe20007f3e0ff */
[--C-:B------:R-:W-:Y:S01]  /*19650*/  FFMA.FTZ R12, R155, c[0x0][0x2d0], -R3.reuse ;  /* 0x0000b4009b0c7a23 */ /* 0x100fe20000010803 */
[C---:B------:R-:W-:Y:S01]  /*19660*/  @P0 IADD3.X R9, R7.reuse, UR6, RZ, P2, !PT ;  /* 0x0000000607090c10 */ /* 0x040fe200097fe4ff */
[----:B------:R1:W-:Y:S01]  /*19670*/  @P0 LDGSTS.E.BYPASS.LTC128B.128 [R235+0xa100], [R6.64], !P6 ;  /* 0x0a10000006eb0fae */ /* 0x0003e2000f101d48 */
[----:B------:R-:W-:Y:S03]  /*19680*/  @P0 IADD3.X R5, R7, R13, RZ, P1, !PT ;  /* 0x0000000d07050210 */ /* 0x000fe60000ffe4ff */
[----:B------:R3:W4:Y:S01]  /*19690*/  MUFU.EX2 R170, R12 ;  /* 0x0000000c00aa7308 */ /* 0x0007220000000800 */
[----:B------:R-:W-:Y:S01]  /*196a0*/  MOV R155, R48 ;  /* 0x00000030009b7202 */ /* 0x000fe20000000f00 */
[--C-:B------:R-:W-:Y:S02]  /*196b0*/  FFMA.FTZ R48, R158, c[0x0][0x2d0], -R3.reuse ;  /* 0x0000b4009e307a23 */ /* 0x100fe40000010803 */
[----:B--2---:R-:W-:Y:S01]  /*196c0*/  FMUL.FTZ R56, R2, R124 ;  /* 0x0000007c02387220 */ /* 0x004fe20000410000 */
[----:B------:R2:W-:Y:S05]  /*196d0*/  @P0 LDGSTS.E.BYPASS.LTC128B.128 [R235+0xe100], [R10.64], !P4 ;  /* 0x0e1000000aeb0fae */ /* 0x0005ea000e101d48 */
[----:B------:R5:W-:Y:S03]  /*196e0*/  MUFU.EX2 R159, R48 ;  /* 0x00000030009f7308 */ /* 0x000be60000000800 */
[----:B------:R4:W-:Y:S08]  /*196f0*/  @P0 LDGSTS.E.BYPASS.LTC128B.128 [R235+0xb100], [R8.64], !P6 ;  /* 0x0b10000008eb0fae */ /* 0x0009f0000f101d48 */
[----:B------:R4:W-:Y:S01]  /*19700*/  @P0 LDGSTS.E.BYPASS.LTC128B.128 [R235+0xf100], [R4.64], !P4 ;  /* 0x0f10000004eb0fae */ /* 0x0009e2000e101d48 */
[--C-:B-1----:R-:W-:Y:S01]  /*19710*/  FFMA.FTZ R6, R152, c[0x0][0x2d0], -R3.reuse ;  /* 0x0000b40098067a23 */ /* 0x102fe20000010803 */
[----:B------:R-:W-:Y:S01]  /*19720*/  MOV R152, R209 ;  /* 0x000000d100987202 */ /* 0x000fe20000000f00 */
[C---:B------:R-:W-:Y:S02]  /*19730*/  FMUL.FTZ R7, R0.reuse, R75 ;  /* 0x0000004b00077220 */ /* 0x040fe40000410000 */
[----:B------:R1:W-:Y:S03]  /*19740*/  MUFU.EX2 R169, R6 ;  /* 0x0000000600a97308 */ /* 0x0003e60000000800 */
[----:B---3--:R-:W3:Y:S01]  /*19750*/  LDSM.16.MT88.4 R12, [R213+0x100] ;  /* 0x00010000d50c783b */ /* 0x008ee20000004200 */
[C---:B--2---:R-:W-:Y:S02]  /*19760*/  FMUL.FTZ R10, R0.reuse, R78 ;  /* 0x0000004e000a7220 */ /* 0x044fe40000410000 */
[----:B------:R-:W-:Y:S02]  /*19770*/  FMUL.FTZ R11, R0, R79 ;  /* 0x0000004f000b7220 */ /* 0x000fe40000410000 */
[C---:B-----5:R-:W-:Y:S03]  /*19780*/  FMUL.FTZ R48, R2.reuse, R116 ;  /* 0x0000007402307220 */ /* 0x060fe60000410000 */
[----:B------:R-:W2:Y:S01]  /*19790*/  LDSM.16.MT88.4 R20, [R214+0x100] ;  /* 0x00010000d614783b */ /* 0x000ea20000004200 */
[C---:B----4-:R-:W-:Y:S02]  /*197a0*/  FMUL.FTZ R8, R2.reuse, R76 ;  /* 0x0000004c02087220 */ /* 0x050fe40000410000 */
[C---:B------:R-:W-:Y:S05]  /*197b0*/  FMUL.FTZ R9, R2.reuse, R77 ;  /* 0x0000004d02097220 */ /* 0x040fea0000410000 */
[----:B------:R-:W4:Y:S01]  /*197c0*/  LDSM.16.MT88.4 R28, [R217+0x100] ;  /* 0x00010000d91c783b */ /* 0x000f220000004200 */
[----:B------:R-:W-:Y:S01]  /*197d0*/  FFMA.FTZ R4, R153, c[0x0][0x2d0], -R3 ;  /* 0x0000b40099047a23 */ /* 0x000fe20000010803 */
[----:B------:R-:W-:Y:S01]  /*197e0*/  MOV R153, R168 ;  /* 0x000000a800997202 */ /* 0x000fe20000000f00 */
[----:B------:R-:W-:Y:S01]  /*197f0*/  FMUL.FTZ R5, R2, R73 ;  /* 0x0000004902057220 */ /* 0x000fe20000410000 */
[----:B------:R-:W-:Y:S01]  /*19800*/  F2FP.BF16.PACK_AB R73, R170, R171 ;  /* 0x000000abaa49723e */ /* 0x000fe200000010ff */
[----:B------:R5:W2:Y:S01]  /*19810*/  MUFU.EX2 R168, R4 ;  /* 0x0000000400a87308 */ /* 0x000aa20000000800 */
[----:B-1----:R-:W-:Y:S01]  /*19820*/  FMUL.FTZ R6, R0, R74 ;  /* 0x0000004a00067220 */ /* 0x002fe20000410000 */
[----:B------:R-:W-:Y:S01]  /*19830*/  F2FP.BF16.PACK_AB R74, R240, R241 ;  /* 0x000000f1f04a723e */ /* 0x000fe200000010ff */
[----:B------:R-:W1:Y:S08]  /*19840*/  LDSM.16.MT88.4 R36, [R216+0x100] ;  /* 0x00010000d824783b */ /* 0x000e700000004200 */
[----:B------:R-:W1:Y:S08]  /*19850*/  LDSM.16.MT88.4 R44, [R213+0x4100] ;  /* 0x00410000d52c783b */ /* 0x000e700000004200 */
[----:B------:R-:W1:Y:S01]  /*19860*/  LDSM.16.MT88.4 R52, [R214+0x4100] ;  /* 0x00410000d634783b */ /* 0x000e620000004200 */
[----:B-----5:R-:W-:Y:S01]  /*19870*/  FMUL.FTZ R4, R2, R72 ;  /* 0x0000004802047220 */ /* 0x020fe20000410000 */
[----:B------:R-:W-:Y:S02]  /*19880*/  F2FP.BF16.PACK_AB R72, R242, R243 ;  /* 0x000000f3f248723e */ /* 0x000fe400000010ff */
[----:B--2---:R-:W-:Y:S04]  /*19890*/  F2FP.BF16.PACK_AB R75, R168, R169 ;  /* 0x000000a9a84b723e */ /* 0x004fe800000010ff */
[----:B------:R-:W2:Y:S03]  /*198a0*/  LDSM.16.MT88.4 R60, [R217+0x4100] ;  /* 0x00410000d93c783b */ /* 0x000ea60000004200 */
[C---:B---3--:R-:W-:Y:S05]  /*198b0*/  HMMA.16816.F32.BF16 R4, R72.reuse, R12, R4 ;  /* 0x0000000c4804723c */ /* 0x048fea0000041804 */
[----:B------:R-:W3:Y:S02]  /*198c0*/  LDSM.16.MT88.4 R76, [R216+0x4100] ;  /* 0x00410000d84c783b */ /* 0x000ee40000004200 */
[C---:B------:R-:W-:Y:S01]  /*198d0*/  FMUL.FTZ R12, R2.reuse, R80 ;  /* 0x00000050020c7220 */ /* 0x040fe20000410000 */
[C---:B------:R-:W-:Y:S05]  /*198e0*/  HMMA.16816.F32.BF16 R8, R72.reuse, R14, R8 ;  /* 0x0000000e4808723c */ /* 0x040fea0000041808 */
[----:B------:R-:W-:Y:S01]  /*198f0*/  LDSM.16.MT88.4 R84, [R214+0x900] ;  /* 0x00090000d654783b */ /* 0x000fe20000004200 */
[----:B------:R-:W-:Y:S02]  /*19900*/  FMUL.FTZ R13, R2, R81 ;  /* 0x00000051020d7220 */ /* 0x000fe40000410000 */
[C---:B------:R-:W-:Y:S04]  /*19910*/  FMUL.FTZ R14, R0.reuse, R82 ;  /* 0x00000052000e7220 */ /* 0x040fe80000410000 */
[----:B------:R-:W-:Y:S01]  /*19920*/  FMUL.FTZ R15, R0, R83 ;  /* 0x00000053000f7220 */ /* 0x000fe20000410000 */
[----:B------:R-:W-:Y:S06]  /*19930*/  LDSM.16.MT88.4 R92, [R216+0x900] ;  /* 0x00090000d85c783b */ /* 0x000fec0000004200 */
[C---:B------:R-:W-:Y:S02]  /*19940*/  HMMA.16816.F32.BF16 R12, R72.reuse, R20, R12 ;  /* 0x00000014480c723c */ /* 0x040fe4000004180c */
[----:B------:R-:W5:Y:S05]  /*19950*/  LDSM.16.MT88.4 R80, [R213+0x900] ;  /* 0x00090000d550783b */ /* 0x000f6a0000004200 */
[C---:B------:R-:W-:Y:S01]  /*19960*/  FMUL.FTZ R20, R2.reuse, R88 ;  /* 0x0000005802147220 */ /* 0x040fe20000410000 */
[C---:B------:R-:W-:Y:S02]  /*19970*/  HMMA.16816.F32.BF16 R16, R72.reuse, R22, R16 ;  /* 0x000000164810723c */ /* 0x040fe40000041810 */
[----:B------:R-:W-:Y:S02]  /*19980*/  LDSM.16.MT88.4 R100, [R216+0x5100] ;  /* 0x00510000d864783b */ /* 0x000fe40000004200 */
[----:B------:R-:W-:Y:S03]  /*19990*/  FMUL.FTZ R21, R2, R89 ;  /* 0x0000005902157220 */ /* 0x000fe60000410000 */
[C---:B------:R-:W-:Y:S02]  /*199a0*/  FMUL.FTZ R22, R0.reuse, R90 ;  /* 0x0000005a00167220 */ /* 0x040fe40000410000 */
[----:B------:R-:W-:Y:S01]  /*199b0*/  FMUL.FTZ R23, R0, R91 ;  /* 0x0000005b00177220 */ /* 0x000fe20000410000 */
[----:B------:R-:W0:Y:S06]  /*199c0*/  LDGDEPBAR ;  /* 0x00000000000079af */ /* 0x000e2c0000000000 */
[C---:B----4-:R-:W-:Y:S02]  /*199d0*/  HMMA.16816.F32.BF16 R20, R72.reuse, R28, R20 ;  /* 0x0000001c4814723c */ /* 0x050fe40000041814 */
[----:B------:R-:W4:Y:S05]  /*199e0*/  LDSM.16.MT88.4 R88, [R217+0x900] ;  /* 0x00090000d958783b */ /* 0x000f2a0000004200 */
        /* <DEDUP_REMOVED lines=26> */
[--C-:B------:R-:W-:Y:S01]  /*19b90*/  FFMA.FTZ R52, R165, c[0x0][0x2d0], -R3.reuse ;  /* 0x0000b400a5347a23 */ /* 0x100fe20000010803 */
[C---:B------:R-:W-:Y:S03]  /*19ba0*/  HMMA.16816.F32.BF16 R48, R72.reuse, R54, R48 ;  /* 0x000000364830723c */ /* 0x040fe60000041830 */
[----:B------:R1:W1:Y:S01]  /*19bb0*/  MUFU.EX2 R118, R52 ;  /* 0x0000003400767308 */ /* 0x0002620000000800 */
[----:B------:R-:W-:Y:S01]  /*19bc0*/  MOV R165, R202 ;  /* 0x000000ca00a57202 */ /* 0x000fe20000000f00 */
[----:B------:R-:W-:Y:S01]  /*19bd0*/  FMUL.FTZ R53, R2, R121 ;  /* 0x0000007902357220 */ /* 0x000fe20000410000 */
[----:B------:R-:W-:Y:S01]  /*19be0*/  MOV R121, R200 ;  /* 0x000000c800797202 */ /* 0x000fe20000000f00 */
[C---:B------:R-:W-:Y:S02]  /*19bf0*/  FMUL.FTZ R54, R0.reuse, R122 ;  /* 0x0000007a00367220 */ /* 0x040fe40000410000 */
[----:B------:R-:W-:Y:S03]  /*19c00*/  FMUL.FTZ R55, R0, R123 ;  /* 0x0000007b00377220 */ /* 0x000fe60000410000 */
[----:B-1----:R-:W-:Y:S01]  /*19c10*/  FMUL.FTZ R52, R2, R120 ;  /* 0x0000007802347220 */ /* 0x002fe20000410000 */
[----:B------:R-:W-:Y:S02]  /*19c20*/  MOV R120, R203 ;  /* 0x000000cb00787202 */ /* 0x000fe40000000f00 */
[----:B------:R1:W-:Y:S04]  /*19c30*/  MUFU.EX2 R203, R70 ;  /* 0x0000004600cb7308 */ /* 0x0003e80000000800 */
[C---:B--2---:R-:W-:Y:S07]  /*19c40*/  HMMA.16816.F32.BF16 R52, R72.reuse, R60, R52 ;  /* 0x0000003c4834723c */ /* 0x044fee0000041834 */
[----:B------:R-:W-:Y:S01]  /*19c50*/  FFMA.FTZ R60, R166, c[0x0][0x2d0], -R3 ;  /* 0x0000b400a63c7a23 */ /* 0x000fe20000010803 */
[C---:B------:R-:W-:Y:S03]  /*19c60*/  HMMA.16816.F32.BF16 R56, R72.reuse, R62, R56 ;  /* 0x0000003e4838723c */ /* 0x040fe60000041838 */
[----:B------:R2:W2:Y:S01]  /*19c70*/  MUFU.EX2 R116, R60 ;  /* 0x0000003c00747308 */ /* 0x0004a20000000800 */
[----:B------:R-:W-:Y:S01]  /*19c80*/  MOV R166, R201 ;  /* 0x000000c900a67202 */ /* 0x000fe20000000f00 */
[----:B------:R-:W-:Y:S02]  /*19c90*/  FMUL.FTZ R61, R2, R129 ;  /* 0x00000081023d7220 */ /* 0x000fe40000410000 */
[C---:B------:R-:W-:Y:S02]  /*19ca0*/  FMUL.FTZ R62, R0.reuse, R130 ;  /* 0x00000082003e7220 */ /* 0x040fe40000410000 */
[----:B------:R-:W-:Y:S03]  /*19cb0*/  FMUL.FTZ R63, R0, R131 ;  /* 0x00000083003f7220 */ /* 0x000fe60000410000 */
[--C-:B-1----:R-:W-:Y:S04]  /*19cc0*/  FFMA.FTZ R70, R172, c[0x0][0x2d0], -R71.reuse ;  /* 0x0000b400ac467a23 */ /* 0x102fe80000010847 */
[----:B------:R1:W-:Y:S01]  /*19cd0*/  MUFU.EX2 R202, R70 ;  /* 0x0000004600ca7308 */ /* 0x0003e20000000800 */
[----:B--2---:R-:W-:Y:S07]  /*19ce0*/  FMUL.FTZ R60, R2, R128 ;  /* 0x00000080023c7220 */ /* 0x004fee0000410000 */
[C---:B---3--:R-:W-:Y:S03]  /*19cf0*/  HMMA.16816.F32.BF16 R60, R72.reuse, R76, R60 ;  /* 0x0000004c483c723c */ /* 0x048fe6000004183c */
[--C-:B-1----:R-:W-:Y:S05]  /*19d00*/  FFMA.FTZ R70, R174, c[0x0][0x2d0], -R71.reuse ;  /* 0x0000b400ae467a23 */ /* 0x102fea0000010847 */
[----:B------:R-:W-:Y:S01]  /*19d10*/  HMMA.16816.F32.BF16 R64, R72, R78, R64 ;  /* 0x0000004e4840723c */ /* 0x000fe20000041840 */
[----:B------:R-:W1:Y:S01]  /*19d20*/  LDSM.16.MT88.4 R76, [R213+0x4900] ;  /* 0x00490000d54c783b */ /* 0x000e620000004200 */
[----:B------:R2:W-:Y:S05]  /*19d30*/  MUFU.EX2 R201, R70 ;  /* 0x0000004600c97308 */ /* 0x0005ea0000000800 */
[----:B------:R-:W-:Y:S02]  /*19d40*/  F2FP.BF16.PACK_AB R73, R118, R159 ;  /* 0x0000009f7649723e */ /* 0x000fe400000010ff */
[----:B------:R-:W-:Y:S03]  /*19d50*/  F2FP.BF16.PACK_AB R75, R116, R117 ;  /* 0x00000075744b723e */ /* 0x000fe600000010ff */
[----:B------:R-:W-:Y:S02]  /*19d60*/  F2FP.BF16.PACK_AB R72, R209, R211 ;  /* 0x000000d3d148723e */ /* 0x000fe400000010ff */
[----:B------:R-:W-:Y:S07]  /*19d70*/  F2FP.BF16.PACK_AB R74, R207, R208 ;  /* 0x000000d0cf4a723e */ /* 0x000fee00000010ff */
[C---:B-----5:R-:W-:Y:S03]  /*19d80*/  HMMA.16816.F32.BF16 R4, R72.reuse, R80, R4 ;  /* 0x000000504804723c */ /* 0x060fe60000041804 */
[----:B--2---:R-:W-:Y:S05]  /*19d90*/  FFMA.FTZ R70, R173, c[0x0][0x2d0], -R71 ;  /* 0x0000b400ad467a23 */ /* 0x004fea0000010847 */
[C---:B------:R-:W-:Y:S01]  /*19da0*/  HMMA.16816.F32.BF16 R8, R72.reuse, R82, R8 ;  /* 0x000000524808723c */ /* 0x040fe20000041808 */
[----:B------:R2:W-:Y:S01]  /*19db0*/  MUFU.EX2 R200, R70 ;  /* 0x0000004600c87308 */ /* 0x0005e20000000800 */
[----:B------:R-:W3:Y:S06]  /*19dc0*/  LDSM.16.MT88.4 R80, [R214+0x4900] ;  /* 0x00490000d650783b */ /* 0x000eec0000004200 */
[C---:B------:R-:W-:Y:S08]  /*19dd0*/  HMMA.16816.F32.BF16 R12, R72.reuse, R84, R12 ;  /* 0x00000054480c723c */ /* 0x040ff0000004180c */
[C---:B------:R-:W-:Y:S01]  /*19de0*/  HMMA.16816.F32.BF16 R16, R72.reuse, R86, R16 ;  /* 0x000000564810723c */ /* 0x040fe20000041810 */
[----:B------:R-:W5:Y:S07]  /*19df0*/  LDSM.16.MT88.4 R84, [R217+0x4900] ;  /* 0x00490000d954783b */ /* 0x000f6e0000004200 */
[C---:B----4-:R-:W-:Y:S04]  /*19e00*/  HMMA.16816.F32.BF16 R20, R72.reuse, R88, R20 ;  /* 0x000000584814723c */ /* 0x050fe80000041814 */
[--C-:B--2---:R-:W-:Y:S04]  /*19e10*/  FFMA.FTZ R70, R176, c[0x0][0x2d0], -R3.reuse ;  /* 0x0000b400b0467a23 */ /* 0x104fe80000010803 */
[C---:B------:R-:W-:Y:S01]  /*19e20*/  HMMA.16816.F32.BF16 R24, R72.reuse, R90, R24 ;  /* 0x0000005a4818723c */ /* 0x040fe20000041818 */
[----:B------:R2:W-:Y:S01]  /*19e30*/  MUFU.EX2 R127, R70 ;  /* 0x00000046007f7308 */ /* 0x0005e20000000800 */
[----:B------:R-:W4:Y:S06]  /*19e40*/  LDSM.16.MT88.4 R88, [R216+0x4900] ;  /* 0x00490000d858783b */ /* 0x000f2c0000004200 */
[C---:B------:R-:W-:Y:S08]  /*19e50*/  HMMA.16816.F32.BF16 R28, R72.reuse, R92, R28 ;  /* 0x0000005c481c723c */ /* 0x040ff0000004181c */
[C---:B------:R-:W-:Y:S01]  /*19e60*/  HMMA.16816.F32.BF16 R32, R72.reuse, R94, R32 ;  /* 0x0000005e4820723c */ /* 0x040fe20000041820 */
[----:B------:R-:W-:Y:S07]  /*19e70*/  LDSM.16.MT88.4 R92, [R214+0x5100] ;  /* 0x00510000d65c783b */ /* 0x000fee0000004200 */
[C---:B-1----:R-:W-:Y:S04]  /*19e80*/  HMMA.16816.F32.BF16 R36, R72.reuse, R76, R36 ;  /* 0x0000004c4824723c */ /* 0x042fe80000041824 */
[--C-:B--2---:R-:W-:Y:S04]  /*19e90*/  FFMA.FTZ R70, R177, c[0x0][0x2d0], -R3.reuse ;  /* 0x0000b400b1467a23 */ /* 0x104fe80000010803 */
[C---:B------:R-:W-:Y:S01]  /*19ea0*/  HMMA.16816.F32.BF16 R40, R72.reuse, R78, R40 ;  /* 0x0000004e4828723c */ /* 0x040fe20000041828 */
[----:B------:R1:W2:Y:S01]  /*19eb0*/  MUFU.EX2 R126, R70 ;  /* 0x00000046007e7308 */ /* 0x0002a20000000800 */
[----:B------:R-:W2:Y:S06]  /*19ec0*/  LDSM.16.MT88.4 R76, [R213+0x1100] ;  /* 0x00110000d54c783b */ /* 0x000eac0000004200 */
[C---:B---3--:R-:W-:Y:S08]  /*19ed0*/  HMMA.16816.F32.BF16 R44, R72.reuse, R80, R44 ;  /* 0x00000050482c723c */ /* 0x048ff0000004182c */
[C---:B------:R-:W-:Y:S01]  /*19ee0*/  HMMA.16816.F32.BF16 R48, R72.reuse, R82, R48 ;  /* 0x000000524830723c */ /* 0x040fe20000041830 */
[----:B------:R-:W3:Y:S07]  /*19ef0*/  LDSM.16.MT88.4 R80, [R214+0x1100] ;  /* 0x00110000d650783b */ /* 0x000eee0000004200 */
[C---:B-----5:R-:W-:Y:S04]  /*19f00*/  HMMA.16816.F32.BF16 R52, R72.reuse, R84, R52 ;  /* 0x000000544834723c */ /* 0x060fe80000041834 */
[--C-:B-1----:R-:W-:Y:S04]  /*19f10*/  FFMA.FTZ R70, R175, c[0x0][0x2d0], -R3.reuse ;  /* 0x0000b400af467a23 */ /* 0x102fe80000010803 */
[C---:B------:R-:W-:Y:S01]  /*19f20*/  HMMA.16816.F32.BF16 R56, R72.reuse, R86, R56 ;  /* 0x000000564838723c */ /* 0x040fe20000041838 */
[----:B------:R1:W-:Y:S01]  /*19f30*/  MUFU.EX2 R125, R70 ;  /* 0x00000046007d7308 */ /* 0x0003e20000000800 */
[----:B------:R-:W5:Y:S06]  /*19f40*/  LDSM.16.MT88.4 R84, [R217+0x1100] ;  /* 0x00110000d954783b */ /* 0x000f6c0000004200 */
[C---:B----4-:R-:W-:Y:S08]  /*19f50*/  HMMA.16816.F32.BF16 R60, R72.reuse, R88, R60 ;  /* 0x00000058483c723c */ /* 0x050ff0000004183c */
[----:B------:R-:W-:Y:S01]  /*19f60*/  HMMA.16816.F32.BF16 R64, R72, R90, R64 ;  /* 0x0000005a4840723c */ /* 0x000fe20000041840 */
[----:B------:R-:W4:Y:S06]  /*19f70*/  LDSM.16.MT88.4 R88, [R216+0x1100] ;  /* 0x00110000d858783b */ /* 0x000f2c0000004200 */
[----:B--2---:R-:W-:Y:S01]  /*19f80*/  F2FP.BF16.PACK_AB R73, R126, R127 ;  /* 0x0000007f7e49723e */ /* 0x004fe200000010ff */
[----:B-1----:R-:W-:Y:S01]  /*19f90*/  FFMA.FTZ R70, R178, c[0x0][0x2d0], -R3 ;  /* 0x0000b400b2467a23 */ /* 0x002fe20000010803 */
[----:B------:R-:W-:Y:S03]  /*19fa0*/  F2FP.BF16.PACK_AB R72, R202, R203 ;  /* 0x000000cbca48723e */ /* 0x000fe600000010ff */
[----:B------:R1:W2:Y:S01]  /*19fb0*/  MUFU.EX2 R124, R70 ;  /* 0x00000046007c7308 */ /* 0x0002a20000000800 */
[----:B------:R-:W-:Y:S01]  /*19fc0*/  F2FP.BF16.PACK_AB R74, R200, R201 ;  /* 0x000000c9c84a723e */ /* 0x000fe200000010ff */
        /* <DEDUP_REMOVED lines=25> */
[----:B------:R1:W4:Y:S01]  /*1a160*/  MUFU.EX2 R176, R70 ;  /* 0x0000004600b07308 */ /* 0x0003220000000800 */
        /* <DEDUP_REMOVED lines=10> */
[----:B----4-:R-:W-:Y:S03]  /*1a210*/  F2FP.BF16.PACK_AB R74, R176, R178 ;  /* 0x000000b2b04a723e */ /* 0x010fe600000010ff */
        /* <DEDUP_REMOVED lines=16> */
[----:B------:R1:W4:Y:S01]  /*1a320*/  MUFU.EX2 R174, R70 ;  /* 0x0000004600ae7308 */ /* 0x0003220000000800 */
[----:B------:R-:W-:Y:S06]  /*1a330*/  LDSM.16.MT88.4 R104, [R214+0x3900] ;  /* 0x00390000d668783b */ /* 0x000fec0000004200 */
[C---:B-----5:R-:W-:Y:S08]  /*1a340*/  HMMA.16816.F32.BF16 R20, R72.reuse, R84, R20 ;  /* 0x000000544814723c */ /* 0x060ff00000041814 */
[C---:B------:R-:W-:Y:S01]  /*1a350*/  HMMA.16816.F32.BF16 R24, R72.reuse, R86, R24 ;  /* 0x000000564818723c */ /* 0x040fe20000041818 */
[----:B------:R-:W5:Y:S07]  /*1a360*/  LDSM.16.MT88.4 R84, [R217+0x5900] ;  /* 0x00590000d954783b */ /* 0x000f6e0000004200 */
        /* <DEDUP_REMOVED lines=13> */
[C---:B-----5:R-:W-:Y:S08]  /*1a440*/  HMMA.16816.F32.BF16 R52, R72.reuse, R84, R52 ;  /* 0x000000544834723c */ /* 0x060ff00000041834 */
[C---:B------:R-:W-:Y:S01]  /*1a450*/  HMMA.16816.F32.BF16 R56, R72.reuse, R86, R56 ;  /* 0x000000564838723c */ /* 0x040fe20000041838 */
[----:B------:R-:W5:Y:S07]  /*1a460*/  LDSM.16.MT88.4 R84, [R217+0x2100] ;  /* 0x00210000d954783b */ /* 0x000f6e0000004200 */
[C---:B--2---:R-:W-:Y:S04]  /*1a470*/  HMMA.16816.F32.BF16 R60, R72.reuse, R76, R60 ;  /* 0x0000004c483c723c */ /* 0x044fe8000004183c */
[--C-:B-1----:R-:W-:Y:S04]  /*1a480*/  FFMA.FTZ R70, R249, c[0x0][0x2d0], -R3.reuse ;  /* 0x0000b400f9467a23 */ /* 0x102fe80000010803 */
[----:B------:R-:W-:Y:S01]  /*1a490*/  HMMA.16816.F32.BF16 R64, R72, R78, R64 ;  /* 0x0000004e4840723c */ /* 0x000fe20000041840 */
[----:B------:R1:W-:Y:S01]  /*1a4a0*/  MUFU.EX2 R113, R70 ;  /* 0x0000004600717308 */ /* 0x0003e20000000800 */
[----:B------:R-:W2:Y:S05]  /*1a4b0*/  LDSM.16.MT88.4 R76, [R216+0x2100] ;  /* 0x00210000d84c783b */ /* 0x000eaa0000004200 */
[----:B----4-:R-:W-:Y:S02]  /*1a4c0*/  F2FP.BF16.PACK_AB R72, R174, R175 ;  /* 0x000000afae48723e */ /* 0x010fe400000010ff */
[----:B------:R-:W-:Y:S03]  /*1a4d0*/  F2FP.BF16.PACK_AB R74, R172, R173 ;  /* 0x000000adac4a723e */ /* 0x000fe600000010ff */
[--C-:B-1----:R-:W-:Y:S04]  /*1a4e0*/  FFMA.FTZ R70, R250, c[0x0][0x2d0], -R3.reuse ;  /* 0x0000b400fa467a23 */ /* 0x102fe80000010803 */
[----:B------:R1:W4:Y:S02]  /*1a4f0*/  MUFU.EX2 R112, R70 ;  /* 0x0000004600707308 */ /* 0x0003240000000800 */
[--C-:B-1----:R-:W-:Y:S01]  /*1a500*/  FFMA.FTZ R70, R248, c[0x0][0x2d0], -R3.reuse ;  /* 0x0000b400f8467a23 */ /* 0x102fe20000010803 */
[----:B----4-:R-:W-:Y:S07]  /*1a510*/  F2FP.BF16.PACK_AB R73, R112, R113 ;  /* 0x000000717049723e */ /* 0x010fee00000010ff */
[----:B------:R1:W-:Y:S02]  /*1a520*/  MUFU.EX2 R123, R70 ;  /* 0x00000046007b7308 */ /* 0x0003e40000000800 */
[----:B-1----:R-:W-:Y:S08]  /*1a530*/  FFMA.FTZ R70, R251, c[0x0][0x2d0], -R3 ;  /* 0x0000b400fb467a23 */ /* 0x002ff00000010803 */
[----:B------:R1:W4:Y:S02]  /*1a540*/  MUFU.EX2 R122, R70 ;  /* 0x00000046007a7308 */ /* 0x0003240000000800 */
[--C-:B-1----:R-:W-:Y:S01]  /*1a550*/  FFMA.FTZ R70, R252, c[0x0][0x2d0], -R71.reuse ;  /* 0x0000b400fc467a23 */ /* 0x102fe20000010847 */
[----:B----4-:R-:W-:Y:S07]  /*1a560*/  F2FP.BF16.PACK_AB R75, R122, R123 ;  /* 0x0000007b7a4b723e */ /* 0x010fee00000010ff */
[----:B------:R1:W-:Y:S01]  /*1a570*/  MUFU.EX2 R167, R70 ;  /* 0x0000004600a77308 */ /* 0x0003e20000000800 */
[C---:B---3--:R-:W-:Y:S08]  /*1a580*/  HMMA.16816.F32.BF16 R4, R72.reuse, R80, R4 ;  /* 0x000000504804723c */ /* 0x048ff00000041804 */
[C---:B------:R-:W-:Y:S01]  /*1a590*/  HMMA.16816.F32.BF16 R8, R72.reuse, R82, R8 ;  /* 0x000000524808723c */ /* 0x040fe20000041808 */
[----:B------:R-:W3:Y:S07]  /*1a5a0*/  LDSM.16.MT88.4 R80, [R213+0x6100] ;  /* 0x00610000d550783b */ /* 0x000eee0000004200 */
[C---:B------:R-:W-:Y:S04]  /*1a5b0*/  HMMA.16816.F32.BF16 R12, R72.reuse, R88, R12 ;  /* 0x00000058480c723c */ /* 0x040fe8000004180c */
[--C-:B-1----:R-:W-:Y:S04]  /*1a5c0*/  FFMA.FTZ R70, R166, c[0x0][0x2d0], -R71.reuse ;  /* 0x0000b400a6467a23 */ /* 0x102fe80000010847 */
[C---:B------:R-:W-:Y:S01]  /*1a5d0*/  HMMA.16816.F32.BF16 R16, R72.reuse, R90, R16 ;  /* 0x0000005a4810723c */ /* 0x040fe20000041810 */
[----:B------:R1:W4:Y:S01]  /*1a5e0*/  MUFU.EX2 R166, R70 ;  /* 0x0000004600a67308 */ /* 0x0003220000000800 */
[----:B------:R-:W4:Y:S06]  /*1a5f0*/  LDSM.16.MT88.4 R88, [R216+0x6100] ;  /* 0x00610000d858783b */ /* 0x000f2c0000004200 */
        /* <DEDUP_REMOVED lines=19> */
[C---:B----4-:R-:W-:Y:S04]  /*1a730*/  HMMA.16816.F32.BF16 R60, R72.reuse, R88, R60 ;  /* 0x00000058483c723c */ /* 0x050fe8000004183c */
[--C-:B-1----:R-:W-:Y:S04]  /*1a740*/  FFMA.FTZ R70, R121, c[0x0][0x2d0], -R3.reuse ;  /* 0x0000b40079467a23 */ /* 0x102fe80000010803 */
        /* <DEDUP_REMOVED lines=13> */
[----:B------:R-:W-:Y:S02]  /*1a820*/  MOV R108, R156 ;  /* 0x0000009c006c7202 */ /* 0x000fe40000000f00 */
[----:B----4-:R-:W-:Y:S05]  /*1a830*/  F2FP.BF16.PACK_AB R75, R130, R131 ;  /* 0x00000083824b723e */ /* 0x010fea00000010ff */
[----:B------:R1:W-:Y:S02]  /*1a840*/  MUFU.EX2 R156, R70 ;  /* 0x00000046009c7308 */ /* 0x0003e40000000800 */
[C---:B-----5:R-:W-:Y:S08]  /*1a850*/  HMMA.16816.F32.BF16 R4, R72.reuse, R84, R4 ;  /* 0x000000544804723c */ /* 0x060ff00000041804 */
[C---:B------:R-:W-:Y:S01]  /*1a860*/  HMMA.16816.F32.BF16 R8, R72.reuse, R86, R8 ;  /* 0x000000564808723c */ /* 0x040fe20000041808 */
[----:B------:R-:W4:Y:S07]  /*1a870*/  LDSM.16.MT88.4 R84, [R213+0x6900] ;  /* 0x00690000d554783b */ /* 0x000f2e0000004200 */
        /* <DEDUP_REMOVED lines=26> */
[--C-:B-1----:R-:W-:Y:S01]  /*1aa20*/  FFMA.FTZ R70, R110, c[0x0][0x2d0], -R3.reuse ;  /* 0x0000b4006e467a23 */ /* 0x102fe20000010803 */
[----:B------:R-:W-:Y:S03]  /*1aa30*/  MOV R110, R139 ;  /* 0x0000008b006e7202 */ /* 0x000fe60000000f00 */
[----:B------:R-:W-:Y:S01]  /*1aa40*/  HMMA.16816.F32.BF16 R64, R72, R82, R64 ;  /* 0x000000524840723c */ /* 0x000fe20000041840 */
[----:B------:R1:W-:Y:S01]  /*1aa50*/  MUFU.EX2 R129, R70 ;  /* 0x0000004600817308 */ /* 0x0003e20000000800 */
[----:B------:R-:W3:Y:S05]  /*1aa60*/  LDSM.16.MT88.4 R80, [R217+0x3100] ;  /* 0x00310000d950783b */ /* 0x000eea0000004200 */
        /* <DEDUP_REMOVED lines=139> */
.L_x_623:
        /* <DEDUP_REMOVED lines=93> */
.L_x_583:
[----:B-1----:R-:W1:Y:S02]  /*1b8f0*/  S2R R44, SR_CTAID.Y ;  /* 0x00000000002c7919 */ /* 0x002e640000002600 */
        /* <DEDUP_REMOVED lines=121> */
.L_x_626:
        /* <DEDUP_REMOVED lines=8> */
[----:B------:R-:W-:Y:S01]  /*1c110*/  ISETP.NE.AND P1, PT, R7, 0x1, PT ;  /* 0x000000010700780c */ /* 0x000fe20003f25270 */
[----:B-----5:R-:W-:Y:S01]  /*1c120*/  IMAD R15, R15, c[0x0][0x4e8], RZ ;  /* 0x00013a000f0f7a24 */ /* 0x020fe200078e02ff */
[----:B------:R-:W-:Y:S01]  /*1c130*/  SHF.R.S32.HI R6, RZ, 0x1f, R0 ;  /* 0x0000001fff067819 */ /* 0x000fe20000011400 */
[----:B------:R-:W-:Y:S01]  /*1c140*/  BSSY B0, `(.L_x_627) ;  /* 0x0000076000007945 */ /* 0x000fe20003800000 */
[----:B------:R-:W-:-:S02]  /*1c150*/  LOP3.LUT R5, R4, 0xffffff8, RZ, 0xc0, !PT ;  /* 0x0ffffff804057812 */ /* 0x000fc400078ec0ff */
[----:B------:R-:W-:Y:S02]  /*1c160*/  LEA.HI R4, R22, R22, RZ, 0x1 ;  /* 0x0000001616047211 */ /* 0x000fe400078f08ff */
[----:B------:R-:W-:Y:S02]  /*1c170*/  LEA.HI R6, R6, R0, RZ, 0x2 ;  /* 0x0000000006067211 */ /* 0x000fe400078f10ff */
[----:B------:R-:W-:Y:S02]  /*1c180*/  IADD3 R7, R28, -R5, RZ ;  /* 0x800000051c077210 */ /* 0x000fe40007ffe0ff */
[----:B------:R-:W-:Y:S02]  /*1c190*/  LOP3.LUT R4, R4, 0x1ffffffe, RZ, 0xc0, !PT ;  /* 0x1ffffffe04047812 */ /* 0x000fe400078ec0ff */
[----:B------:R-:W-:Y:S02]  /*1c1a0*/  SHF.R.S32.HI R5, RZ, 0x2, R6 ;  /* 0x00000002ff057819 */ /* 0x000fe40000011406 */
[----:B------:R-:W-:Y:S01]  /*1c1b0*/  LOP3.LUT P2, RZ, R0, 0x3, RZ, 0xc0, !PT ;  /* 0x0000000300ff7812 */ /* 0x000fe2000784c0ff */
[----:B------:R-:W-:Y:S01]  /*1c1c0*/  IMAD R0, R3, c[0x0][0x3a0], RZ ;  /* 0x0000e80003007a24 */ /* 0x000fe200078e02ff */
[----:B------:R-:W-:Y:S01]  /*1c1d0*/  SEL R14, R35, RZ, !P0 ;  /* 0x000000ff230e7207 */ /* 0x000fe20004000000 */
[----:B------:R-:W-:Y:S01]  /*1c1e0*/  IMAD.IADD R8, R22, 0x1, -R4 ;  /* 0x0000000116087824 */ /* 0x000fe200078e0a04 */
[----:B------:R-:W-:Y:S01]  /*1c1f0*/  MOV R4, R2 ;  /* 0x0000000200047202 */ /* 0x000fe20000000f00 */
[----:B------:R-:W-:Y:S01]  /*1c200*/  IMAD R17, R7, 0x10, R5 ;  /* 0x0000001007117824 */ /* 0x000fe200078e0205 */
[----:B------:R-:W-:Y:S01]  /*1c210*/  LOP3.LUT R12, R16, 0xfffffff8, RZ, 0xc0, !PT ;  /* 0xfffffff8100c7812 */ /* 0x000fe200078ec0ff */
[----:B------:R-:W-:Y:S01]  /*1c220*/  IMAD R6, R2, c[0x0][0x3a4], R0 ;  /* 0x0000e90002067a24 */ /* 0x000fe200078e0200 */
[----:B------:R-:W-:Y:S01]  /*1c230*/  SHF.R.S32.HI R16, RZ, 0x3, R16 ;  /* 0x00000003ff107819 */ /* 0x000fe20000011410 */
[----:B------:R-:W-:Y:S01]  /*1c240*/  IMAD R0, R8, 0x8, R17 ;  /* 0x0000000808007824 */ /* 0x000fe200078e0211 */
[----:B------:R-:W-:Y:S01]  /*1c250*/  LEA.HI R18, R33, R32, RZ, 0x6 ;  /* 0x0000002021127211 */ /* 0x000fe200078f30ff */
[----:B------:R-:W-:-:S02]  /*1c260*/  IMAD.MOV.U32 R5, RZ, RZ, R3 ;  /* 0x000000ffff057224 */ /* 0x000fc400078e0003 */
[----:B------:R-:W-:Y:S02]  /*1c270*/  IMAD R7, R34, c[0x0][0x490], RZ ;  /* 0x0001240022077a24 */ /* 0x000fe400078e02ff */
[----:B-1----:R-:W-:Y:S02]  /*1c280*/  IMAD R8, R19, 0x80, R0 ;  /* 0x0000008013087824 */ /* 0x002fe400078e0200 */
[----:B------:R-:W-:-:S04]  /*1c290*/  IMAD.WIDE.U32 R2, R2, c[0x0][0x3a0], RZ ;  /* 0x0000e80002027a25 */ /* 0x000fc800078e00ff */
[C---:B------:R-:W-:Y:S01]  /*1c2a0*/  IMAD.WIDE.U32 R10, R44.reuse, c[0x0][0x490], R4 ;  /* 0x000124002c0a7a25 */ /* 0x040fe200078e0004 */
[----:B------:R-:W-:Y:S02]  /*1c2b0*/  IADD3 R3, R3, R6, RZ ;  /* 0x0000000603037210 */ /* 0x000fe40007ffe0ff */
[----:B------:R-:W-:Y:S01]  /*1c2c0*/  SHF.R.S32.HI R6, RZ, 0x1f, R35 ;  /* 0x0000001fff067819 */ /* 0x000fe20000011423 */
[C---:B------:R-:W-:Y:S02]  /*1c2d0*/  IMAD R4, R44.reuse, c[0x0][0x494], R7 ;  /* 0x000125002c047a24 */ /* 0x040fe400078e0207 */
[----:B------:R-:W-:Y:S02]  /*1c2e0*/  IMAD R7, R44, c[0x0][0x3ec], R9 ;  /* 0x0000fb002c077a24 */ /* 0x000fe400078e0209 */
[----:B------:R-:W-:Y:S01]  /*1c2f0*/  @P1 IMAD.HI.U32 R9, R8, c[0x0][0x4ec], RZ ;  /* 0x00013b0008091a27 */ /* 0x000fe200078e00ff */
[----:B------:R-:W-:Y:S02]  /*1c300*/  IADD3 R5, R11, R4, RZ ;  /* 0x000000040b057210 */ /* 0x000fe40007ffe0ff */
[----:B------:R-:W-:Y:S01]  /*1c310*/  SEL R11, R6, RZ, !P0 ;  /* 0x000000ff060b7207 */ /* 0x000fe20004000000 */
[----:B------:R-:W-:Y:S01]  /*1c320*/  IMAD.MOV.U32 R0, RZ, RZ, R8 ;  /* 0x000000ffff007224 */ /* 0x000fe200078e0008 */
[----:B------:R-:W-:Y:S01]  /*1c330*/  @P1 SHF.R.U32.HI R0, RZ, c[0x0][0x4f0], R9 ;  /* 0x00013c00ff001a19 */ /* 0x000fe20000011609 */
[----:B------:R-:W-:-:S04]  /*1c340*/  IMAD.WIDE.U32 R2, R44, c[0x0][0x3e8], R2 ;  /* 0x0000fa002c027a25 */ /* 0x000fc800078e0002 */
        /* <DEDUP_REMOVED lines=85> */
.L_x_628:
[----:B------:R-:W-:Y:S05]  /*1c8a0*/  BSYNC B0 ;  /* 0x0000000000007941 */ /* 0x000fea0003800000 */
.L_x_627:
        /* <DEDUP_REMOVED lines=15> */
.L_x_630:
[----:B------:R-:W-:Y:S05]  /*1c9a0*/  BSYNC B0 ;  /* 0x0000000000007941 */ /* 0x000fea0003800000 */
.L_x_629:
        /* <DEDUP_REMOVED lines=15> */
.L_x_632:
[----:B------:R-:W-:Y:S05]  /*1caa0*/  BSYNC B0 ;  /* 0x0000000000007941 */ /* 0x000fea0003800000 */
.L_x_631:
        /* <DEDUP_REMOVED lines=16> */
.L_x_625:
        /* <DEDUP_REMOVED lines=19> */
.L_x_633:
        /* <DEDUP_REMOVED lines=40> */
.L_x_635:
[----:B------:R-:W-:Y:S05]  /*1cf60*/  BSYNC B0 ;  /* 0x0000000000007941 */ /* 0x000fea0003800000 */
.L_x_634:
        /* <DEDUP_REMOVED lines=57> */
.L_x_637:
[----:B------:R-:W-:Y:S05]  /*1d300*/  BSYNC B0 ;  /* 0x0000000000007941 */ /* 0x000fea0003800000 */
.L_x_636:
        /* <DEDUP_REMOVED lines=15> */
.L_x_639:
[----:B------:R-:W-:Y:S05]  /*1d400*/  BSYNC B0 ;  /* 0x0000000000007941 */ /* 0x000fea0003800000 */
.L_x_638:
        /* <DEDUP_REMOVED lines=15> */
.L_x_641:
[----:B------:R-:W-:Y:S05]  /*1d500*/  BSYNC B0 ;  /* 0x0000000000007941 */ /* 0x000fea0003800000 */
.L_x_640:
        /* <DEDUP_REMOVED lines=16> */
.L_x_642:
        /* <DEDUP_REMOVED lines=15> */
.L_x_3768:


//--------------------- .text._ZN7cutlass13device_kernelIN5flash19enable_sm80_to_sm89INS1_16FlashAttnFwdSm80INS1_25CollectiveMainloopFwdSm80ILi4ELi1ELb0EN4cute5tupleIJNS5_1CILi128EEENS7_ILi64EEES8_EEELi128ENS_10bfloat16_tEfNS_4arch4Sm80ELb0ELb0ELb1ELb0ELb0ELb0ELb1ELb0EEENS1_21CollectiveEpilogueFwdINS6_IJS8_S8_S9_EEENS6_IJNS7_ILi1EEESH_SH_EEESB_SD_Li128ELb0ELb1ELb0ELb0EEENS1_19SingleTileSchedulerILb0ELb0ELb1ELi128EEEEEEEEEvNT_6ParamsE --------------------------
	.section	.text._ZN7cutlass13device_kernelIN5flash19enable_sm80_to_sm89INS1_16FlashAttnFwdSm80INS1_25CollectiveMainloopFwdSm80ILi4ELi1ELb0EN4cute5tupleIJNS5_1CILi128EEENS7_ILi64EEES8_EEELi128ENS_10bfloat16_tEfNS_4arch4Sm80ELb0ELb0ELb1ELb0ELb0ELb0ELb1ELb0EEENS1_21CollectiveEpilogueFwdINS6_IJS8_S8_S9_EEENS6_IJNS7_ILi1EEESH_SH_EEESB_SD_Li128ELb0ELb1ELb0ELb0EEENS1_19SingleTileSchedulerILb0ELb0ELb1ELi128EEEEEEEEEvNT_6ParamsE,"ax",@progbits
	.sectioninfo	@"SHI_REGISTERS=255"
	.align	128
.text._ZN7cutlass13device_kernelIN5flash19enable_sm80_to_sm89INS1_16FlashAttnFwdSm80INS1_25CollectiveMainloopFwdSm80ILi4ELi1ELb0EN4cute5tupleIJNS5_1CILi128EEENS7_ILi64EEES8_EEELi128ENS_10bfloat16_tEfNS_4arch4Sm80ELb0ELb0ELb1ELb0ELb0ELb0ELb1ELb0EEENS1_21CollectiveEpilogueFwdINS6_IJS8_S8_S9_EEENS6_IJNS7_ILi1EEESH_SH_EEESB_SD_Li128ELb0ELb1ELb0ELb0EEENS1_19SingleTileSchedulerILb0ELb0ELb1ELi128EEEEEEEEEvNT_6ParamsE:
        .type           _ZN7cutlass13device_kernelIN5flash19enable_sm80_to_sm89INS1_16FlashAttnFwdSm80INS1_25CollectiveMainloopFwdSm80ILi4ELi1ELb0EN4cute5tupleIJNS5_1CILi128EEENS7_ILi64EEES8_EEELi128ENS_10bfloat16_tEfNS_4arch4Sm80ELb0ELb0ELb1ELb0ELb0ELb0ELb1ELb0EEENS1_21CollectiveEpilogueFwdINS6_IJS8_S8_S9_EEENS6_IJNS7_ILi1EEESH_SH_EEESB_SD_Li128ELb0ELb1ELb0ELb0EEENS1_19SingleTileSchedulerILb0ELb0ELb1ELi128EEEEEEEEEvNT_6ParamsE,@function
        .size           _ZN7cutlass13device_kernelIN5flash19enable_sm80_to_sm89INS1_16FlashAttnFwdSm80INS1_25CollectiveMainloopFwdSm80ILi4ELi1ELb0EN4cute5tupleIJNS5_1CILi128EEENS7_ILi64EEES8_EEELi128ENS_10bfloat16_tEfNS_4arch4Sm80ELb0ELb0ELb1ELb0ELb0ELb0ELb1ELb0EEENS1_21CollectiveEpilogueFwdINS6_IJS8_S8_S9_EEENS6_IJNS7_ILi1EEESH_SH_EEESB_SD_Li128ELb0ELb1ELb0ELb0EEENS1_19SingleTileSchedulerILb0ELb0ELb1ELi128EEEEEEEEEvNT_6ParamsE,(.L_x_3769 - _ZN7cutlass13device_kernelIN5flash19enable_sm80_to_sm89INS1_16FlashAttnFwdSm80INS1_25CollectiveMainloopFwdSm80ILi4ELi1ELb0EN4cute5tupleIJNS5_1CILi128EEENS7_ILi64EEES8_EEELi128ENS_10bfloat16_tEfNS_4arch4Sm80ELb0ELb0ELb1ELb0ELb0ELb0ELb1ELb0EEENS1_21CollectiveEpilogueFwdINS6_IJS8_S8_S9_EEENS6_IJNS7_ILi1EEESH_SH_EEESB_SD_Li128ELb0ELb1ELb0ELb0EEENS1_19SingleTileSchedulerILb0ELb0ELb1ELi128EEEEEEEEEvNT_6ParamsE)
        .other          _ZN7cutlass13device_kernelIN5flash19enable_sm80_to_sm89INS1_16FlashAttnFwdSm80INS1_25CollectiveMainloopFwdSm80ILi4ELi1ELb0EN4cute5tupleIJNS5_1CILi128EEENS7_ILi64EEES8_EEELi128ENS_10bfloat16_tEfNS_4arch4Sm80ELb0ELb0ELb1ELb0ELb0ELb0ELb1ELb0EEENS1_21CollectiveEpilogueFwdINS6_IJS8_S8_S9_EEENS6_IJNS7_ILi1EEESH_SH_EEESB_SD_Li128ELb0ELb1ELb0ELb0EEENS1_19SingleTileSchedulerILb0ELb0ELb1ELi128EEEEEEEEEvNT_6ParamsE,@"STO_CUDA_ENTRY STV_DEFAULT"
_ZN7cutlass13device_kernelIN5flash19enable_sm80_to_sm89INS1_16FlashAttnFwdSm80INS1_25CollectiveMainloopFwdSm80ILi4ELi1ELb0EN4cute5tupleIJNS5_1CILi128EEENS7_ILi64EEES8_EEELi128ENS_10bfloat16_tEfNS_4arch4Sm80ELb0ELb0ELb1ELb0ELb0ELb0ELb1ELb0EEENS1_21CollectiveEpilogueFwdINS6_IJS8_S8_S9_EEENS6_IJNS7_ILi1EEESH_SH_EEESB_SD_Li128ELb0ELb1ELb0ELb0EEENS1_19SingleTileSchedulerILb0ELb0ELb1ELi128EEEEEEEEEvNT_6ParamsE:
        /* <DEDUP_REMOVED lines=14> */
[----:B------:R-:W-:-:S05]  /*00e0*/  ULDC.64 UR6, c[0x0][0x1e0] ;  /* 0x0000780000067ab9 */ /* 0x000fca0000000a00 */
[----:B------:R-:W-:-:S04]  /*00f0*/  @P6 IMAD.MOV.U32 R2, RZ, RZ, 0x4 ;  /* 0x00000004ff026424 */ /* 0x000fc800078e00ff */
[----:B------:R-:W-:-:S05]  /*0100*/  @P6 IMAD.WIDE R2, R23, R2, c[0x0][0x340] ;  /* 0x0000d00017026625 */ /* 0x000fca00078e0202 */
[----:B------:R4:W5:Y:S01]  /*0110*/  @P6 LDG.E R20, [R2.64] ;  /* 0x0000001602146981 */ /* 0x000962000c1e1900 */
[----:B-1----:R-:W-:Y:S01]  /*0120*/  SHF.R.S32.HI R22, RZ, 0x1f, R29 ;  /* 0x0000001fff167819 */ /* 0x002fe2000001141d */
[----:B--2---:R-:W-:Y:S01]  /*0130*/  IMAD.WIDE.U32 R6, R30, c[0x0][0x1b8], RZ ;  /* 0x00006e001e067a25 */ /* 0x004fe200078e00ff */
[C---:B------:R-:W-:Y:S01]  /*0140*/  ISETP.NE.AND P0, PT, R17.reuse, 0x1, PT ;  /* 0x000000011100780c */ /* 0x040fe20003f05270 */
[----:B------:R-:W-:Y:S01]  /*0150*/  UIADD3 UR4, UR8, 0x3f, URZ ;  /* 0x0000003f08047890 */ /* 0x000fe2000fffe03f */
[----:B------:R-:W-:Y:S01]  /*0160*/  SHF.R.S32.HI R31, RZ, 0x1f, R30 ;  /* 0x0000001fff1f7819 */ /* 0x000fe2000001141e */
[----:B------:R-:W-:Y:S01]  /*0170*/  IMAD R5, R24, c[0x0][0x1c0], RZ ;  /* 0x0000700018057a24 */ /* 0x000fe200078e02ff */
[----:B------:R-:W-:Y:S01]  /*0180*/  UMOV UR9, 0x6 ;  /* 0x0000000600097882 */ /* 0x000fe20000000000 */
[----:B------:R-:W-:Y:S01]  /*0190*/  IMAD R17, R17, c[0x0][0x168], RZ ;  /* 0x00005a0011117a24 */ /* 0x000fe200078e02ff */
[----:B------:R-:W-:Y:S01]  /*01a0*/  USHF.R.S32.HI UR18, URZ, 0x1f, UR4 ;  /* 0x0000001f3f127899 */ /* 0x000fe20008011404 */
[----:B------:R-:W-:Y:S01]  /*01b0*/  IMAD R5, R23, c[0x0][0x1c4], R5 ;  /* 0x0000710017057a24 */ /* 0x000fe200078e0205 */
[----:B------:R-:W-:-:S02]  /*01c0*/  USHF.L.U32 UR10, UR6, 0x6, URZ ;  /* 0x00000006060a7899 */ /* 0x000fc4000800063f */
[----:B------:R-:W-:Y:S02]  /*01d0*/  ULEA.HI UR18, UR18, UR4, URZ, 0x6 ;  /* 0x0000000412127291 */ /* 0x000fe4000f8f303f */
[----:B------:R-:W-:Y:S02]  /*01e0*/  USHF.L.U64.HI UR9, UR6, UR9, UR7 ;  /* 0x0000000906097299 */ /* 0x000fe40008010207 */
[----:B------:R-:W-:Y:S01]  /*01f0*/  ULEA.HI.SX32 UR13, UR18, 0xffffffff, 0x1a ;  /* 0xffffffff120d7891 */ /* 0x000fe2000f8fd23f */
[----:B------:R-:W-:Y:S01]  /*0200*/  IMAD.U32 R159, RZ, RZ, UR10 ;  /* 0x0000000aff9f7e24 */ /* 0x000fe2000f8e00ff */
[----:B------:R-:W-:Y:S02]  /*0210*/  UIMAD.WIDE.U32 UR20, UR6, 0x20, URZ ;  /* 0x00000020061478a5 */ /* 0x000fe4000f8e003f */
[----:B------:R-:W-:Y:S02]  /*0220*/  USHF.R.S32.HI UR12, URZ, 0x1f, UR13 ;  /* 0x0000001f3f0c7899 */ /* 0x000fe4000801140d */
[----:B------:R-:W-:Y:S01]  /*0230*/  IMAD.U32 R18, RZ, RZ, UR13 ;  /* 0x0000000dff127e24 */ /* 0x000fe2000f8e00ff */
[----:B------:R-:W-:Y:S01]  /*0240*/  UIMAD UR4, UR9, UR13, URZ ;  /* 0x0000000d090472a4 */ /* 0x000fe2000f8e023f */
[----:B----4-:R-:W-:Y:S01]  /*0250*/  LEA.HI R2, R22, R29, RZ, 0x3 ;  /* 0x0000001d16027211 */ /* 0x010fe200078f18ff */
[----:B------:R-:W-:-:S02]  /*0260*/  USHF.L.U32 UR14, UR7, 0x5, URZ ;  /* 0x00000005070e7899 */ /* 0x000fc4000800063f */
[----:B------:R-:W-:Y:S01]  /*0270*/  UIMAD UR4, UR12, UR10, UR4 ;  /* 0x0000000a0c0472a4 */ /* 0x000fe2000f8e0204 */
[----:B------:R-:W-:Y:S01]  /*0280*/  LOP3.LUT R0, R2, 0xfffffff8, RZ, 0xc0, !PT ;  /* 0xfffffff802007812 */ /* 0x000fe200078ec0ff */
[----:B------:R-:W-:Y:S01]  /*0290*/  UIADD3 UR14, UR21, UR14, URZ ;  /* 0x0000000e150e7290 */ /* 0x000fe2000fffe03f */
[----:B------:R-:W-:Y:S01]  /*02a0*/  SHF.R.S32.HI R28, RZ, 0x3, R2 ;  /* 0x00000003ff1c7819 */ /* 0x000fe20000011402 */
[----:B------:R-:W-:Y:S01]  /*02b0*/  IMAD R2, R31, c[0x0][0x1b8], RZ ;  /* 0x00006e001f027a24 */ /* 0x000fe200078e02ff */
[----:B------:R-:W-:Y:S01]  /*02c0*/  UMOV UR11, 0x20 ;  /* 0x00000020000b7882 */ /* 0x000fe20000000000 */
[----:B------:R-:W-:Y:S01]  /*02d0*/  IMAD.IADD R64, R29, 0x1, -R0 ;  /* 0x000000011d407824 */ /* 0x000fe200078e0a00 */
[----:B------:R-:W-:Y:S01]  /*02e0*/  SHF.R.S32.HI R21, RZ, 0x1f, R28 ;  /* 0x0000001fff157819 */ /* 0x000fe2000001141c */
[----:B------:R-:W-:Y:S01]  /*02f0*/  IMAD R2, R30, c[0x0][0x1bc], R2 ;  /* 0x00006f001e027a24 */ /* 0x000fe200078e0202 */
[----:B------:R-:W-:Y:S01]  /*0300*/  IADD3 R19, -R28, c[0x0][0x1d0], RZ ;  /* 0x000074001c137a10 */ /* 0x000fe20007ffe1ff */
[----:B------:R-:W-:-:S02]  /*0310*/  IMAD R0, R64, 0x10, R28 ;  /* 0x0000001040007824 */ /* 0x000fc400078e021c */
[----:B------:R-:W-:Y:S02]  /*0320*/  IMAD.IADD R3, R7, 0x1, R2 ;  /* 0x0000000107037824 */ /* 0x000fe400078e0202 */
[----:B---3--:R-:W-:Y:S02]  /*0330*/  IMAD R9, R8, 0x80, R0 ;  /* 0x0000008008097824 */ /* 0x008fe400078e0200 */
[----:B------:R-:W-:Y:S02]  /*0340*/  IMAD.MOV.U32 R2, RZ, RZ, R6 ;  /* 0x000000ffff027224 */ /* 0x000fe400078e0006 */
[----:B------:R-:W-:Y:S01]  /*0350*/  @P0 IMAD.HI.U32 R4, R9, c[0x0][0x2c8], RZ ;  /* 0x0000b20009040a27 */ /* 0x000fe200078e00ff */
[----:B------:R1:W-:Y:S03]  /*0360*/  STL [R1+0x54], R9 ;  /* 0x0000540901007387 */ /* 0x0003e60000100800 */
[----:B------:R-:W-:Y:S01]  /*0370*/  IMAD.MOV.U32 R0, RZ, RZ, R9 ;  /* 0x000000ffff007224 */ /* 0x000fe200078e0009 */
[----:B------:R-:W-:Y:S01]  /*0380*/  @P0 SHF.R.U32.HI R0, RZ, c[0x0][0x2cc], R4 ;  /* 0x0000b300ff000a19 */ /* 0x000fe20000011604 */
[----:B------:R-:W-:-:S03]  /*0390*/  IMAD.WIDE.U32 R2, R23, c[0x0][0x1c0], R2 ;  /* 0x0000700017027a25 */ /* 0x000fc600078e0002 */
[--C-:B------:R-:W-:Y:S01]  /*03a0*/  SHF.R.S32.HI R6, RZ, 0x1f, R0.reuse ;  /* 0x0000001fff067819 */ /* 0x100fe20000011400 */
[----:B------:R-:W-:Y:S02]  /*03b0*/  IMAD.MOV R4, RZ, RZ, -R0 ;  /* 0x000000ffff047224 */ /* 0x000fe400078e0a00 */
[----:B------:R-:W-:Y:S02]  /*03c0*/  IMAD.IADD R3, R3, 0x1, R5 ;  /* 0x0000000103037824 */ /* 0x000fe400078e0205 */
[----:B------:R-:W-:Y:S02]  /*03d0*/  IMAD R5, R4, c[0x0][0x2c4], R9 ;  /* 0x0000b10004057a24 */ /* 0x000fe400078e0209 */
[----:B------:R-:W-:Y:S02]  /*03e0*/  IMAD R6, R6, c[0x0][0x1b0], RZ ;  /* 0x00006c0006067a24 */ /* 0x000fe400078e02ff */
[----:B------:R-:W-:Y:S01]  /*03f0*/  IMAD.WIDE.U32 R2, R0, c[0x0][0x1b0], R2 ;  /* 0x00006c0000027a25 */ /* 0x000fe200078e0002 */
[----:B------:R-:W-:-:S03]  /*0400*/  SHF.R.S32.HI R4, RZ, 0x1f, R5 ;  /* 0x0000001fff047819 */ /* 0x000fc60000011405 */
[----:B------:R-:W-:Y:S02]  /*0410*/  IMAD R0, R0, c[0x0][0x1b4], R6 ;  /* 0x00006d0000007a24 */ /* 0x000fe400078e0206 */
[----:B------:R-:W-:Y:S02]  /*0420*/  IMAD R13, R8, 0x80, R28 ;  /* 0x00000080080d7824 */ /* 0x000fe400078e021c */
[----:B------:R-:W-:Y:S02]  /*0430*/  IMAD.IADD R3, R3, 0x1, R0 ;  /* 0x0000000103037824 */ /* 0x000fe400078e0200 */
[----:B------:R-:W-:Y:S01]  /*0440*/  IMAD R0, R4, c[0x0][0x1a8], RZ ;  /* 0x00006a0004007a24 */ /* 0x000fe200078e02ff */
[-C--:B------:R-:W-:Y:S01]  /*0450*/  ISETP.GE.AND P2, PT, R13, R17.reuse, PT ;  /* 0x000000110d00720c */ /* 0x080fe20003f46270 */
[----:B------:R-:W-:Y:S01]  /*0460*/  IMAD.WIDE.U32 R2, R5, c[0x0][0x1a8], R2 ;  /* 0x00006a0005027a25 */ /* 0x000fe200078e0002 */
[C---:B------:R-:W-:Y:S01]  /*0470*/  IADD3 R4, R13.reuse, 0x20, RZ ;  /* 0x000000200d047810 */ /* 0x040fe20007ffe0ff */
[----:B------:R-:W-:Y:S01]  /*0480*/  STL [R1+0x50], R13 ;  /* 0x0000500d01007387 */ /* 0x000fe20000100800 */
[----:B------:R-:W-:Y:S01]  /*0490*/  IADD3 R11, R13, 0x30, RZ ;  /* 0x000000300d0b7810 */ /* 0x000fe20007ffe0ff */
[----:B------:R-:W-:Y:S01]  /*04a0*/  IMAD R0, R5, c[0x0][0x1ac], R0 ;  /* 0x00006b0005007a24 */ /* 0x000fe200078e0200 */
[----:B------:R-:W-:Y:S01]  /*04b0*/  LEA R14, P0, R2, c[0x0][0x160], 0x1 ;  /* 0x00005800020e7a11 */ /* 0x000fe200078008ff */
[----:B------:R-:W-:Y:S01]  /*04c0*/  IMAD.SHL.U32 R26, R64, 0x8, RZ ;  /* 0x00000008401a7824 */ /* 0x000fe200078e00ff */
[----:B------:R-:W-:Y:S01]  /*04d0*/  ISETP.GE.AND P4, PT, R4, R17, PT ;  /* 0x000000110400720c */ /* 0x000fe20003f86270 */
[----:B------:R-:W-:Y:S01]  /*04e0*/  IMAD.IADD R0, R3, 0x1, R0 ;  /* 0x0000000103007824 */ /* 0x000fe200078e0200 */
[----:B------:R-:W-:Y:S01]  /*04f0*/  IADD3 R15, R13, 0x70, RZ ;  /* 0x000000700d0f7810 */ /* 0x000fe20007ffe0ff */
[----:B------:R-:W2:Y:S01]  /*0500*/  SHFL.IDX PT, R6, R14, RZ, 0x181f ;  /* 0x00181fff0e067589 */ /* 0x000ea200000e0000 */
[----:B------:R-:W-:Y:S01]  /*0510*/  IMAD.SHL.U32 R3, R28, 0x40, RZ ;  /* 0x000000401c037824 */ /* 0x000fe200078e00ff */
[----:B------:R-:W-:-:S02]  /*0520*/  IADD3 R25, R26, 0x40, RZ ;  /* 0x000000401a197810 */ /* 0x000fc40007ffe0ff */
[----:B------:R-:W-:Y:S01]  /*0530*/  LEA.HI.X R16, R2, c[0x0][0x164], R0, 0x1, P0 ;  /* 0x0000590002107a11 */ /* 0x000fe200000f0c00 */
[----:B------:R-:W-:Y:S01]  /*0540*/  SHFL.IDX PT, R4, R14, 0x1, 0x181f ;  /* 0x00381f000e047f89 */ /* 0x000fe200000e0000 */
[----:B------:R-:W-:Y:S02]  /*0550*/  LOP3.LUT R0, R3, 0x1c0, RZ, 0xc0, !PT ;  /* 0x000001c003007812 */ /* 0x000fe400078ec0ff */
[----:B------:R-:W-:Y:S01]  /*0560*/  IADD3 R3, R13, 0x10, RZ ;  /* 0x000000100d037810 */ /* 0x000fe20007ffe0ff */
[----:B------:R-:W3:Y:S01]  /*0570*/  SHFL.IDX PT, R7, R16, RZ, 0x181f ;  /* 0x00181fff10077589 */ /* 0x000ee200000e0000 */
[----:B------:R-:W-:Y:S02]  /*0580*/  SHF.R.U32.HI R2, RZ, 0x3, R0 ;  /* 0x00000003ff027819 */ /* 0x000fe40000011600 */
[----:B------:R-:W-:Y:S01]  /*0590*/  LOP3.LUT R0, R0, 0x38, R26, 0xf8, !PT ;  /* 0x0000003800007812 */ /* 0x000fe200078ef81a */
[----:B------:R-:W4:Y:S01]  /*05a0*/  SHFL.IDX PT, R5, R16, 0x1, 0x181f ;  /* 0x00381f0010057f89 */ /* 0x000f2200000e0000 */
[----:B------:R-:W-:-:S02]  /*05b0*/  ISETP.GE.AND P5, PT, R3, R17, PT ;  /* 0x000000110300720c */ /* 0x000fc40003fa6270 */
[----:B------:R-:W-:Y:S01]  /*05c0*/  LEA.HI R3, R22, R29, RZ, 0x6 ;  /* 0x0000001d16037211 */ /* 0x000fe200078f30ff */
[----:B------:R-:W-:Y:S01]  /*05d0*/  STL [R1+0x10], R25 ;  /* 0x0000101901007387 */ /* 0x000fe20000100800 */
[----:B------:R-:W-:Y:S02]  /*05e0*/  LOP3.LUT R10, R0, R2, RZ, 0x3c, !PT ;  /* 0x00000002000a7212 */ /* 0x000fe400078e3cff */
[----:B------:R-:W-:Y:S01]  /*05f0*/  @!P2 SHF.R.S32.HI R0, RZ, 0x1f, R25 ;  /* 0x0000001fff00a819 */ /* 0x000fe20000011419 */
[----:B-1----:R-:W-:Y:S01]  /*0600*/  IMAD.SHL.U32 R9, R3, 0x8, RZ ;  /* 0x0000000803097824 */ /* 0x002fe200078e00ff */
[----:B------:R-:W-:Y:S01]  /*0610*/  ISETP.GE.AND P0, PT, R26, c[0x0][0x198], PT ;  /* 0x000066001a007a0c */ /* 0x000fe20003f06270 */
[----:B------:R-:W-:Y:S01]  /*0620*/  SHFL.IDX PT, R2, R14, 0x2, 0x181f ;  /* 0x00581f000e027f89 */ /* 0x000fe200000e0000 */
[----:B------:R-:W-:Y:S02]  /*0630*/  @!P2 LEA.HI R0, R0, R25, RZ, 0x3 ;  /* 0x000000190000a211 */ /* 0x000fe400078f18ff */
[----:B------:R-:W-:Y:S01]  /*0640*/  ISETP.GE.AND P3, PT, R25, c[0x0][0x198], PT ;  /* 0x0000660019007a0c */ /* 0x000fe20003f66270 */
[----:B------:R-:W1:Y:S01]  /*0650*/  SHFL.IDX PT, R3, R16, 0x2, 0x181f ;  /* 0x00581f0010037f89 */ /* 0x000e6200000e0000 */
[----:B------:R-:W-:-:S02]  /*0660*/  LOP3.LUT R160, R10, 0xfffffe00, R9, 0xf8, !PT ;  /* 0xfffffe000aa07812 */ /* 0x000fc400078ef809 */
[----:B------:R-:W-:Y:S02]  /*0670*/  SHF.R.S32.HI R27, RZ, 0x1f, R26 ;  /* 0x0000001fff1b7819 */ /* 0x000fe4000001141a */
[----:B--2---:R-:W-:Y:S02]  /*0680*/  @!P2 LEA R8, P1, R26, R6, 0x1 ;  /* 0x000000061a08a211 */ /* 0x004fe400078208ff */
[----:B------:R-:W-:Y:S01]  /*0690*/  @!P2 LOP3.LUT R10, R0, 0xfffffff8, RZ, 0xc0, !PT ;  /* 0xfffffff8000aa812 */ /* 0x000fe200078ec0ff */
[----:B------:R-:W-:Y:S01]  /*06a0*/  @!P2 IMAD.SHL.U32 R0, R160, 0x2, RZ ;  /* 0x00000002a000a824 */ /* 0x000fe200078e00ff */
[----:B------:R-:W-:Y:S01]  /*06b0*/  @!P5 SHF.R.S32.HI R12, RZ, 0x1f, R25 ;  /* 0x0000001fff0cd819 */ /* 0x000fe20000011419 */
[----:B------:R-:W-:Y:S01]  /*06c0*/  STL.64 [R1+0x18], R26 ;  /* 0x0000181a01007387 */ /* 0x000fe20000100a00 */
[----:B---3--:R-:W-:Y:S01]  /*06d0*/  @!P2 LEA.HI.X R9, R26, R7, R27, 0x1, P1 ;  /* 0x000000071a09a211 */ /* 0x008fe200008f0c1b */
[----:B------:R-:W-:Y:S01]  /*06e0*/  @!P2 IMAD.WIDE R6, R10, 0x2, R6 ;  /* 0x000000020a06a825 */ /* 0x000fe200078e0206 */
[----:B------:R-:W-:Y:S01]  /*06f0*/  @!P5 LEA.HI R10, R12, R25, RZ, 0x3 ;  /* 0x000000190c0ad211 */ /* 0x000fe200078f18ff */
[----:B------:R-:W-:Y:S01]  /*0700*/  STL [R1+0x4c], R160 ;  /* 0x00004ca001007387 */ /* 0x000fe20000100800 */
[----:B------:R-:W-:Y:S01]  /*0710*/  ISETP.GE.AND P1, PT, R11, R17, PT ;  /* 0x000000110b00720c */ /* 0x000fe20003f26270 */
[----:B------:R-:W-:Y:S01]  /*0720*/  @!P5 IMAD.SHL.U32 R12, R160, 0x2, RZ ;  /* 0x00000002a00cd824 */ /* 0x000fe200078e00ff */
[----:B------:R-:W-:Y:S01]  /*0730*/  @!P4 SHF.R.S32.HI R11, RZ, 0x1f, R25 ;  /* 0x0000001fff0bc819 */ /* 0x000fe20000011419 */
[----:B------:R2:W-:Y:S01]  /*0740*/  @!P2 LDGSTS.E.BYPASS.LTC128B.128 [R0+0x8100], [R8.64], !P0 ;  /* 0x081000000800afae */ /* 0x0005e2000c101d56 */
[----:B------:R-:W-:-:S03]  /*0750*/  @!P5 LOP3.LUT R10, R10, 0xfffffff8, RZ, 0xc0, !PT ;  /* 0xfffffff80a0ad812 */ /* 0x000fc600078ec0ff */
[----:B------:R3:W-:Y:S01]  /*0760*/  @!P2 LDGSTS.E.BYPASS.LTC128B.128 [R0+0xc100], [R6.64], !P3 ;  /* 0x0c1000000600afae */ /* 0x0007e2000d901d56 */
[----:B--2---:R-:W-:-:S03]  /*0770*/  @!P5 LEA R8, P2, R26, R4, 0x1 ;  /* 0x000000041a08d211 */ /* 0x004fc600078408ff */
[----:B---3--:R-:W2:Y:S01]  /*0780*/  SHFL.IDX PT, R6, R14, 0x3, 0x181f ;  /* 0x00781f000e067f89 */ /* 0x008ea200000e0000 */
[----:B------:R-:W-:Y:S01]  /*0790*/  @!P4 LEA.HI R0, R11, R25, RZ, 0x3 ;  /* 0x000000190b00c211 */ /* 0x000fe200078f18ff */
[----:B----4-:R-:W-:Y:S01]  /*07a0*/  @!P5 IMAD.WIDE R10, R10, 0x2, R4 ;  /* 0x000000020a0ad825 */ /* 0x010fe200078e0204 */
[----:B------:R-:W-:Y:S01]  /*07b0*/  @!P5 LEA.HI.X R9, R26, R5, R27, 0x1, P2 ;  /* 0x000000051a09d211 */ /* 0x000fe200010f0c1b */
[----:B------:R-:W3:Y:S01]  /*07c0*/  SHFL.IDX PT, R7, R16, 0x3, 0x181f ;  /* 0x00781f0010077f89 */ /* 0x000ee200000e0000 */
[----:B------:R-:W-:Y:S01]  /*07d0*/  @!P4 LOP3.LUT R4, R0, 0xfffffff8, RZ, 0xc0, !PT ;  /* 0xfffffff80004c812 */ /* 0x000fe200078ec0ff */
[----:B------:R-:W-:Y:S02]  /*07e0*/  @!P4 IMAD.SHL.U32 R0, R160, 0x2, RZ ;  /* 0x00000002a000c824 */ /* 0x000fe400078e00ff */
[----:B------:R4:W-:Y:S02]  /*07f0*/  @!P5 LDGSTS.E.BYPASS.LTC128B.128 [R12+0x8900], [R8.64], !P0 ;  /* 0x08900000080cdfae */ /* 0x0009e4000c101d56 */
[----:B-1----:R-:W-:Y:S01]  /*0800*/  @!P4 IMAD.WIDE R4, R4, 0x2, R2 ;  /* 0x000000020404c825 */ /* 0x002fe200078e0202 */
[C---:B------:R-:W-:Y:S01]  /*0810*/  @!P4 LEA R2, P2, R26.reuse, R2, 0x1 ;  /* 0x000000021a02c211 */ /* 0x040fe200078408ff */
[----:B------:R1:W-:Y:S03]  /*0820*/  @!P5 LDGSTS.E.BYPASS.LTC128B.128 [R12+0xc900], [R10.64], !P3 ;  /* 0x0c9000000a0cdfae */ /* 0x0003e6000d901d56 */
[----:B------:R-:W-:-:S05]  /*0830*/  @!P4 LEA.HI.X R3, R26, R3, R27, 0x1, P2 ;  /* 0x000000031a03c211 */ /* 0x000fca00010f0c1b */
[----:B------:R2:W-:Y:S04]  /*0840*/  @!P4 LDGSTS.E.BYPASS.LTC128B.128 [R0+0x9100], [R2.64], !P0 ;  /* 0x091000000200cfae */ /* 0x0005e8000c101d56 */
[----:B------:R1:W-:Y:S01]  /*0850*/  @!P4 LDGSTS.E.BYPASS.LTC128B.128 [R0+0xd100], [R4.64], !P3 ;  /* 0x0d1000000400cfae */ /* 0x0003e2000d901d56 */
[C---:B----4-:R-:W-:Y:S02]  /*0860*/  IADD3 R8, R13.reuse, 0x50, RZ ;  /* 0x000000500d087810 */ /* 0x050fe40007ffe0ff */
[----:B------:R-:W-:Y:S02]  /*0870*/  IADD3 R9, R13, 0x40, RZ ;  /* 0x000000400d097810 */ /* 0x000fe40007ffe0ff */
[-C--:B------:R-:W-:Y:S02]  /*0880*/  ISETP.GE.AND P5, PT, R8, R17.reuse, PT ;  /* 0x000000110800720c */ /* 0x080fe40003fa6270 */
[----:B------:R-:W4:Y:S01]  /*0890*/  SHFL.IDX PT, R8, R14, 0x4, 0x181f ;  /* 0x00981f000e087f89 */ /* 0x000f2200000e0000 */
[----:B------:R-:W-:-:S03]  /*08a0*/  ISETP.GE.AND P2, PT, R9, R17, PT ;  /* 0x000000110900720c */ /* 0x000fc60003f46270 */
[----:B------:R-:W4:Y:S01]  /*08b0*/  SHFL.IDX PT, R9, R16, 0x4, 0x181f ;  /* 0x00981f0010097f89 */ /* 0x000f2200000e0000 */
[----:B--2---:R-:W-:Y:S02]  /*08c0*/  @!P1 LEA R2, P4, R26, R6, 0x1 ;  /* 0x000000061a029211 */ /* 0x004fe400078808ff */
[----:B-1----:R-:W-:Y:S01]  /*08d0*/  @!P1 SHF.R.S32.HI R0, RZ, 0x1f, R25 ;  /* 0x0000001fff009819 */ /* 0x002fe20000011419 */
[----:B------:R-:W-:Y:S01]  /*08e0*/  SHFL.IDX PT, R5, R16, 0x5, 0x181f ;  /* 0x00b81f0010057f89 */ /* 0x000fe200000e0000 */
[----:B------:R-:W-:Y:S02]  /*08f0*/  IADD3 R4, R13, 0x60, RZ ;  /* 0x000000600d047810 */ /* 0x000fe40007ffe0ff */
[----:B------:R-:W-:Y:S02]  /*0900*/  @!P1 LEA.HI R0, R0, R25, RZ, 0x3 ;  /* 0x0000001900009211 */ /* 0x000fe400078f18ff */
[----:B---3--:R-:W-:Y:S02]  /*0910*/  @!P1 LEA.HI.X R3, R26, R7, R27, 0x1, P4 ;  /* 0x000000071a039211 */ /* 0x008fe400020f0c1b */
[----:B------:R-:W-:-:S02]  /*0920*/  ISETP.GE.AND P4, PT, R4, R17, PT ;  /* 0x000000110400720c */ /* 0x000fc40003f86270 */
[----:B------:R-:W-:Y:S01]  /*0930*/  @!P1 LOP3.LUT R4, R0, 0xfffffff8, RZ, 0xc0, !PT ;  /* 0xfffffff800049812 */ /* 0x000fe200078ec0ff */
[----:B------:R-:W-:Y:S01]  /*0940*/  @!P1 IMAD.SHL.U32 R0, R160, 0x2, RZ ;  /* 0x00000002a0009824 */ /* 0x000fe200078e00ff */
[----:B------:R-:W-:-:S03]  /*0950*/  @!P5 SHF.R.S32.HI R12, RZ, 0x1f, R25 ;  /* 0x0000001fff0cd819 */ /* 0x000fc60000011419 */
[----:B------:R-:W-:Y:S01]  /*0960*/  @!P1 IMAD.WIDE R6, R4, 0x2, R6 ;  /* 0x0000000204069825 */ /* 0x000fe200078e0206 */
[----:B------:R1:W-:Y:S04]  /*0970*/  @!P1 LDGSTS.E.BYPASS.LTC128B.128 [R0+0x9900], [R2.64], !P0 ;  /* 0x0990000002009fae */ /* 0x0003e8000c101d56 */
[----:B------:R2:W-:Y:S01]  /*0980*/  @!P1 LDGSTS.E.BYPASS.LTC128B.128 [R0+0xd900], [R6.64], !P3 ;  /* 0x0d90000006009fae */ /* 0x0005e2000d901d56 */
[----:B----4-:R-:W-:-:S03]  /*0990*/  @!P2 LEA R10, P1, R26, R8, 0x1 ;  /* 0x000000081a0aa211 */ /* 0x010fc600078208ff */
[----:B------:R-:W3:Y:S01]  /*09a0*/  SHFL.IDX PT, R4, R14, 0x5, 0x181f ;  /* 0x00b81f000e047f89 */ /* 0x000ee200000e0000 */
[----:B------:R-:W-:Y:S02]  /*09b0*/  @!P2 LEA.HI.X R11, R26, R9, R27, 0x1, P1 ;  /* 0x000000091a0ba211 */ /* 0x000fe400008f0c1b */
[----:B------:R-:W-:Y:S01]  /*09c0*/  ISETP.GE.AND P1, PT, R15, R17, PT ;  /* 0x000000110f00720c */ /* 0x000fe20003f26270 */
[----:B------:R-:W-:Y:S01]  /*09d0*/  IMAD R15, R18, -0x40, R19 ;  /* 0xffffffc0120f7824 */ /* 0x000fe200078e0213 */
[----:B-1----:R-:W-:Y:S01]  /*09e0*/  SHFL.IDX PT, R3, R16, 0x6, 0x181f ;  /* 0x00d81f0010037f89 */ /* 0x002fe200000e0000 */
[----:B--2---:R-:W-:Y:S02]  /*09f0*/  IMAD R0, R21, c[0x0][0x1e0], RZ ;  /* 0x0000780015007a24 */ /* 0x004fe400078e02ff */
[----:B------:R-:W-:-:S04]  /*0a00*/  IMAD.WIDE.U32 R6, R28, c[0x0][0x1e0], R26 ;  /* 0x000078001c067a25 */ /* 0x000fc800078e001a */
[----:B------:R-:W-:Y:S01]  /*0a10*/  IMAD R2, R28, c[0x0][0x1e4], R0 ;  /* 0x000079001c027a24 */ /* 0x000fe200078e0200 */
[----:B------:R-:W-:-:S03]  /*0a20*/  @!P2 SHF.R.S32.HI R0, RZ, 0x1f, R25 ;  /* 0x0000001fff00a819 */ /* 0x000fc60000011419 */
[----:B------:R-:W-:Y:S01]  /*0a30*/  IMAD.IADD R7, R7, 0x1, R2 ;  /* 0x0000000107077824 */ /* 0x000fe200078e0202 */
[-C--:B------:R-:W-:Y:S01]  /*0a40*/  @!P2 LEA.HI R13, R0, R25.reuse, RZ, 0x3 ;  /* 0x00000019000da211 */ /* 0x080fe200078f18ff */
[----:B------:R-:W1:Y:S01]  /*0a50*/  SHFL.IDX PT, R2, R14, 0x6, 0x181f ;  /* 0x00d81f000e027f89 */ /* 0x000e6200000e0000 */
[----:B------:R-:W-:Y:S02]  /*0a60*/  @!P5 LEA.HI R0, R12, R25, RZ, 0x3 ;  /* 0x000000190c00d211 */ /* 0x000fe400078f18ff */
[----:B------:R-:W-:Y:S02]  /*0a70*/  @!P2 LOP3.LUT R12, R13, 0xfffffff8, RZ, 0xc0, !PT ;  /* 0xfffffff80d0ca812 */ /* 0x000fe400078ec0ff */
[----:B------:R-:W-:Y:S01]  /*0a80*/  @!P5 LOP3.LUT R13, R0, 0xfffffff8, RZ, 0xc0, !PT ;  /* 0xfffffff8000dd812 */ /* 0x000fe200078ec0ff */
[----:B------:R-:W-:Y:S02]  /*0a90*/  @!P2 IMAD.SHL.U32 R0, R160, 0x2, RZ ;  /* 0x00000002a000a824 */ /* 0x000fe400078e00ff */
[----:B------:R-:W-:Y:S01]  /*0aa0*/  @!P2 IMAD.WIDE R8, R12, 0x2, R8 ;  /* 0x000000020c08a825 */ /* 0x000fe200078e0208 */
[----:B------:R-:W-:-:S02]  /*0ab0*/  @!P4 SHF.R.S32.HI R12, RZ, 0x1f, R25 ;  /* 0x0000001fff0cc819 */ /* 0x000fc40000011419 */
[----:B------:R2:W-:Y:S01]  /*0ac0*/  @!P2 LDGSTS.E.BYPASS.LTC128B.128 [R0+0xa100], [R10.64], !P0 ;  /* 0x0a1000000a00afae */ /* 0x0005e2000c101d56 */
[----:B---3--:R-:W-:Y:S01]  /*0ad0*/  @!P5 IMAD.WIDE R18, R13, 0x2, R4 ;  /* 0x000000020d12d825 */ /* 0x008fe200078e0204 */
[----:B------:R-:W-:Y:S02]  /*0ae0*/  @!P4 LEA.HI R12, R12, R25, RZ, 0x3 ;  /* 0x000000190c0cc211 */ /* 0x000fe400078f18ff */
[----:B------:R3:W-:Y:S02]  /*0af0*/  @!P2 LDGSTS.E.BYPASS.LTC128B.128 [R0+0xe100], [R8.64], !P3 ;  /* 0x0e1000000800afae */ /* 0x0007e4000d901d56 */
[----:B------:R-:W-:-:S05]  /*0b00*/  @!P4 LOP3.LUT R12, R12, 0xfffffff8, RZ, 0xc0, !PT ;  /* 0xfffffff80c0cc812 */ /* 0x000fca00078ec0ff */
[----:B-1----:R-:W-:Y:S01]  /*0b10*/  @!P4 IMAD.WIDE R12, R12, 0x2, R2 ;  /* 0x000000020c0cc825 */ /* 0x002fe200078e0202 */
[----:B-----5:R-:W-:-:S03]  /*0b20*/  @P6 SHF.R.S32.HI R17, RZ, 0x1f, R20 ;  /* 0x0000001fff116819 */ /* 0x020fc60000011414 */
[----:B------:R-:W-:Y:S01]  /*0b30*/  @!P6 IMAD.MOV.U32 R17, RZ, RZ, R24 ;  /* 0x000000ffff11e224 */ /* 0x000fe200078e0018 */
[----:B--2---:R1:W2:Y:S01]  /*0b40*/  SHFL.IDX PT, R10, R14, 0x7, 0x181f ;  /* 0x00f81f000e0a7f89 */ /* 0x0042a200000e0000 */
[----:B---3--:R-:W-:Y:S01]  /*0b50*/  @!P5 LEA R8, P2, R26, R4, 0x1 ;  /* 0x000000041a08d211 */ /* 0x008fe200078408ff */
[----:B------:R-:W-:Y:S02]  /*0b60*/  @!P4 IMAD.SHL.U32 R0, R160, 0x2, RZ ;  /* 0x00000002a000c824 */ /* 0x000fe400078e00ff */
[----:B------:R3:W4:Y:S01]  /*0b70*/  SHFL.IDX PT, R11, R16, 0x7, 0x181f ;  /* 0x00f81f00100b7f89 */ /* 0x00072200000e0000 */
[C---:B------:R-:W-:Y:S02]  /*0b80*/  @!P5 LEA.HI.X R9, R26.reuse, R5, R27, 0x1, P2 ;  /* 0x000000051a09d211 */ /* 0x040fe400010f0c1b */
[----:B------:R-:W-:-:S04]  /*0b90*/  @!P4 LEA R4, P2, R26, R2, 0x1 ;  /* 0x000000021a04c211 */ /* 0x000fc800078408ff */
[----:B------:R-:W-:Y:S01]  /*0ba0*/  @!P4 LEA.HI.X R5, R26, R3, R27, 0x1, P2 ;  /* 0x000000031a05c211 */ /* 0x000fe200010f0c1b */
[----:B------:R-:W-:-:S04]  /*0bb0*/  IMAD.WIDE.U32 R2, R30, c[0x0][0x1e8], R6 ;  /* 0x00007a001e027a25 */ /* 0x000fc800078e0006 */
[----:B------:R-:W-:Y:S02]  /*0bc0*/  IMAD R6, R17, c[0x0][0x1f0], RZ ;  /* 0x00007c0011067a24 */ /* 0x000fe400078e02ff */
[C---:B------:R-:W-:Y:S02]  /*0bd0*/  @!P1 IMAD.SHL.U32 R7, R160.reuse, 0x2, RZ ;  /* 0x00000002a0079824 */ /* 0x040fe400078e00ff */
[----:B-1----:R-:W-:-:S05]  /*0be0*/  @!P5 IMAD.SHL.U32 R14, R160, 0x2, RZ ;  /* 0x00000002a00ed824 */ /* 0x002fca00078e00ff */
[----:B------:R1:W-:Y:S01]  /*0bf0*/  @!P5 LDGSTS.E.BYPASS.LTC128B.128 [R14+0xa900], [R8.64], !P0 ;  /* 0x0a900000080edfae */ /* 0x0003e2000c101d56 */
[----:B---3--:R-:W-:Y:S02]  /*0c00*/  @P6 IMAD.MOV.U32 R16, RZ, RZ, R20 ;  /* 0x000000ffff106224 */ /* 0x008fe400078e0014 */
[----:B------:R-:W-:Y:S01]  /*0c10*/  @!P6 IMAD.MOV.U32 R16, RZ, RZ, R23 ;  /* 0x000000ffff10e224 */ /* 0x000fe200078e0017 */
[----:B------:R3:W-:Y:S01]  /*0c20*/  @!P5 LDGSTS.E.BYPASS.LTC128B.128 [R14+0xe900], [R18.64], !P3 ;  /* 0x0e900000120edfae */ /* 0x0007e2000d901d56 */
[C---:B------:R-:W-:Y:S02]  /*0c30*/  ISETP.GE.AND P5, PT, R15.reuse, 0x11, PT ;  /* 0x000000110f00780c */ /* 0x040fe40003fa6270 */
[----:B------:R-:W-:Y:S01]  /*0c40*/  IMAD R6, R16, c[0x0][0x1f4], R6 ;  /* 0x00007d0010067a24 */ /* 0x000fe200078e0206 */
[----:B------:R2:W-:Y:S01]  /*0c50*/  @!P4 LDGSTS.E.BYPASS.LTC128B.128 [R0+0xb100], [R4.64], !P0 ;  /* 0x0b1000000400cfae */ /* 0x0005e2000c101d56 */
[----:B------:R-:W-:-:S03]  /*0c60*/  ISETP.GE.AND P6, PT, R15, 0x1, PT ;  /* 0x000000010f00780c */ /* 0x000fc60003fc6270 */
[----:B------:R5:W-:Y:S01]  /*0c70*/  @!P4 LDGSTS.E.BYPASS.LTC128B.128 [R0+0xf100], [R12.64], !P3 ;  /* 0x0f1000000c00cfae */ /* 0x000be2000d901d56 */
[----:B------:R-:W-:Y:S01]  /*0c80*/  ISETP.GE.AND P4, PT, R15, 0x21, PT ;  /* 0x000000210f00780c */ /* 0x000fe20003f86270 */
[----:B-1----:R-:W-:Y:S02]  /*0c90*/  IMAD.U32 R8, RZ, RZ, UR7 ;  /* 0x00000007ff087e24 */ /* 0x002fe4000f8e00ff */
[----:B---3--:R-:W-:Y:S02]  /*0ca0*/  IMAD.MOV.U32 R14, RZ, RZ, c[0x0][0x1e0] ;  /* 0x00007800ff0e7624 */ /* 0x008fe400078e00ff */
[----:B------:R-:W-:Y:S01]  /*0cb0*/  IMAD.SHL.U32 R18, R28, 0x8, RZ ;  /* 0x000000081c127824 */ /* 0x000fe200078e00ff */
[----:B--2---:R-:W-:Y:S01]  /*0cc0*/  @!P1 LEA R4, P2, R26, R10, 0x1 ;  /* 0x0000000a1a049211 */ /* 0x004fe200078408ff */
[----:B-----5:R-:W-:-:S03]  /*0cd0*/  IMAD R0, R31, c[0x0][0x1e8], RZ ;  /* 0x00007a001f007a24 */ /* 0x020fc600078e02ff */
[----:B----4-:R-:W-:Y:S02]  /*0ce0*/  @!P1 LEA.HI.X R5, R26, R11, R27, 0x1, P2 ;  /* 0x0000000b1a059211 */ /* 0x010fe400010f0c1b */
[----:B------:R-:W-:Y:S01]  /*0cf0*/  LEA.HI R12, R22, R29, RZ, 0x4 ;  /* 0x0000001d160c7211 */ /* 0x000fe200078f20ff */
[----:B------:R-:W-:Y:S01]  /*0d00*/  IMAD R0, R30, c[0x0][0x1ec], R0 ;  /* 0x00007b001e007a24 */ /* 0x000fe200078e0200 */
[----:B------:R-:W-:Y:S01]  /*0d10*/  ISETP.GE.AND P2, PT, R15, 0x31, PT ;  /* 0x000000310f00780c */ /* 0x000fe20003f46270 */
[----:B------:R1:W-:Y:S01]  /*0d20*/  @!P1 LDGSTS.E.BYPASS.LTC128B.128 [R7+0xb900], [R4.64], !P0 ;  /* 0x0b90000004079fae */ /* 0x0003e2000c101d56 */
[----:B------:R-:W-:Y:S01]  /*0d30*/  LOP3.LUT R13, R12, 0xfffffff0, RZ, 0xc0, !PT ;  /* 0xfffffff00c0d7812 */ /* 0x000fe200078ec0ff */
[----:B------:R-:W-:Y:S01]  /*0d40*/  IMAD.IADD R3, R3, 0x1, R0 ;  /* 0x0000000103037824 */ /* 0x000fe200078e0200 */
[----:B------:R-:W-:-:S03]  /*0d50*/  @!P1 SHF.R.S32.HI R0, RZ, 0x1f, R25 ;  /* 0x0000001fff009819 */ /* 0x000fc60000011419 */
[----:B------:R-:W-:Y:S01]  /*0d60*/  IMAD.WIDE.U32 R32, R16, c[0x0][0x1f0], R2 ;  /* 0x00007c0010207a25 */ /* 0x000fe200078e0002 */
[----:B------:R-:W-:-:S03]  /*0d70*/  @!P1 LEA.HI R0, R0, R25, RZ, 0x3 ;  /* 0x0000001900009211 */ /* 0x000fc600078f18ff */
[----:B------:R-:W-:Y:S01]  /*0d80*/  IMAD.IADD R163, R33, 0x1, R6 ;  /* 0x0000000121a37824 */ /* 0x000fe200078e0206 */
[----:B------:R-:W-:Y:S01]  /*0d90*/  @!P1 LOP3.LUT R0, R0, 0xfffffff8, RZ, 0xc0, !PT ;  /* 0xfffffff800009812 */ /* 0x000fe200078ec0ff */
[----:B------:R-:W-:Y:S01]  /*0da0*/  IMAD.MOV.U32 R162, RZ, RZ, R32 ;  /* 0x000000ffffa27224 */ /* 0x000fe200078e0020 */
[----:B------:R-:W-:Y:S01]  /*0db0*/  VOTEU.ANY UP0, P2 ;  /* 0x00000000003f7886 */ /* 0x000fe20001000100 */
[----:B------:R2:W-:Y:S02]  /*0dc0*/  STL.64 [R1+0x40], R32 ;  /* 0x0000402001007387 */ /* 0x0005e40000100a00 */
[----:B------:R-:W-:Y:S02]  /*0dd0*/  IMAD.WIDE.U32 R2, R159, UR13, R162 ;  /* 0x0000000d9f027c25 */ /* 0x000fe4000f8e00a2 */
[----:B------:R3:W-:Y:S03]  /*0de0*/  STL.64 [R1+0x30], R162 ;  /* 0x000030a201007387 */ /* 0x0007e60000100a00 */
[----:B------:R-:W-:Y:S01]  /*0df0*/  IADD3 R3, R3, UR4, RZ ;  /* 0x0000000403037c10 */ /* 0x000fe2000fffe0ff */
[----:B------:R-:W-:Y:S01]  /*0e00*/  @UP0 UIMAD UR4, UR7, 0x30, URZ ;  /* 0x00000030070408a4 */ /* 0x000fe2000f8e023f */
[----:B------:R-:W-:Y:S01]  /*0e10*/  @P5 LEA R6, P0, R14, R2, 0x4 ;  /* 0x000000020e065211 */ /* 0x000fe200078020ff */
[----:B------:R-:W-:Y:S01]  /*0e20*/  UISETP.GE.AND UP0, UPT, UR8, 0x1, UPT ;  /* 0x000000010800788c */ /* 0x000fe2000bf06270 */
[----:B-1----:R-:W-:-:S02]  /*0e30*/  @!P1 IMAD.WIDE R4, R0, 0x2, R10 ;  /* 0x0000000200049825 */ /* 0x002fc400078e020a */
[----:B------:R-:W-:Y:S02]  /*0e40*/  @P5 LEA.HI.X R0, R14, R3, R8, 0x4, P0 ;  /* 0x000000030e005211 */ /* 0x000fe400000f2408 */
[----:B------:R-:W-:Y:S01]  /*0e50*/  @P5 LEA R8, P0, R6, c[0x0][0x1c8], 0x1 ;  /* 0x0000720006085a11 */ /* 0x000fe200078008ff */
[----:B------:R1:W-:Y:S01]  /*0e60*/  @!P1 LDGSTS.E.BYPASS.LTC128B.128 [R7+0xf900], [R4.64], !P3 ;  /* 0x0f90000004079fae */ /* 0x0003e2000d901d56 */
[----:B------:R-:W-:Y:S02]  /*0e70*/  @P6 LEA R10, P1, R2, c[0x0][0x1c8], 0x1 ;  /* 0x00007200020a6a11 */ /* 0x000fe400078208ff */
[----:B------:R-:W-:Y:S01]  /*0e80*/  @P5 LEA.HI.X R9, R6, c[0x0][0x1cc], R0, 0x1, P0 ;  /* 0x0000730006095a11 */ /* 0x000fe200000f0c00 */
[----:B------:R-:W0:Y:S04]  /*0e90*/  LDGDEPBAR ;  /* 0x00000000000079af */ /* 0x000e280000000000 */
[----:B------:R-:W-:Y:S01]  /*0ea0*/  BAR.SYNC.DEFER_BLOCKING 0x0 ;  /* 0x0000000000007b1d */ /* 0x000fe20000010000 */
[----:B------:R-:W-:-:S02]  /*0eb0*/  @P4 IADD3 R0, P0, R2, UR20, RZ ;  /* 0x0000001402004c10 */ /* 0x000fc4000ff1e0ff */
[--C-:B------:R-:W-:Y:S02]  /*0ec0*/  @P6 LEA.HI.X R11, R2, c[0x0][0x1cc], R3.reuse, 0x1, P1 ;  /* 0x00007300020b6a11 */ /* 0x100fe400008f0c03 */
[----:B------:R-:W-:Y:S02]  /*0ed0*/  ISETP.GE.AND P3, PT, R26, c[0x0][0x1d4], PT ;  /* 0x000075001a007a0c */ /* 0x000fe40003f66270 */
[----:B-1----:R-:W-:Y:S01]  /*0ee0*/  @P4 IADD3.X R4, R3, UR14, RZ, P0, !PT ;  /* 0x0000000e03044c10 */ /* 0x002fe200087fe4ff */
[----:B------:R-:W-:Y:S01]  /*0ef0*/  @P2 IMAD.WIDE.U32 R2, R14, 0x30, R2 ;  /* 0x000000300e022825 */ /* 0x000fe200078e0002 */
[C---:B------:R-:W-:Y:S02]  /*0f00*/  @P4 LEA R6, P0, R0.reuse, c[0x0][0x1c8], 0x1 ;  /* 0x0000720000064a11 */ /* 0x040fe400078008ff */
[----:B------:R-:W-:Y:S02]  /*0f10*/  SHF.R.S32.HI R5, RZ, 0x4, R12 ;  /* 0x00000004ff057819 */ /* 0x000fe4000001140c */
[----:B------:R-:W-:Y:S01]  /*0f20*/  @P4 LEA.HI.X R7, R0, c[0x0][0x1cc], R4, 0x1, P0 ;  /* 0x0000730000074a11 */ /* 0x000fe200000f0c04 */
[----:B------:R-:W-:Y:S01]  /*0f30*/  IMAD.IADD R0, R29, 0x1, -R13 ;  /* 0x000000011d007824 */ /* 0x000fe200078e0a0d */
[----:B------:R-:W-:Y:S01]  /*0f40*/  LEA.HI R4, R12, R5, RZ, 0x1 ;  /* 0x000000050c047211 */ /* 0x000fe200078f08ff */
[----:B------:R-:W-:Y:S01]  /*0f50*/  IMAD.SHL.U32 R13, R64, 0x40, RZ ;  /* 0x00000040400d7824 */ /* 0x000fe200078e00ff */
[----:B------:R-:W-:-:S02]  /*0f60*/  ISETP.GE.AND P0, PT, R25, c[0x0][0x1d4], PT ;  /* 0x0000750019007a0c */ /* 0x000fc40003f06270 */
[----:B------:R-:W-:Y:S02]  /*0f70*/  SHF.R.S32.HI R15, RZ, 0x1f, R0 ;  /* 0x0000001fff0f7819 */ /* 0x000fe40000011400 */
[----:B------:R-:W-:Y:S02]  /*0f80*/  LOP3.LUT R12, R4, 0xfffffffe, RZ, 0xc0, !PT ;  /* 0xfffffffe040c7812 */ /* 0x000fe400078ec0ff */
[----:B------:R-:W-:Y:S02]  /*0f90*/  LOP3.LUT R4, R13, 0x1c0, RZ, 0xc0, !PT ;  /* 0x000001c00d047812 */ /* 0x000fe400078ec0ff */
[----:B------:R-:W-:Y:S01]  /*0fa0*/  LEA.HI R15, R15, R0, RZ, 0x3 ;  /* 0x000000000f0f7211 */ /* 0x000fe200078f18ff */
[----:B------:R-:W-:Y:S01]  /*0fb0*/  IMAD.IADD R12, R5, 0x1, -R12 ;  /* 0x00000001050c7824 */ /* 0x000fe200078e0a0c */
[----:B------:R-:W-:Y:S02]  /*0fc0*/  LOP3.LUT R18, R4, 0x8, R18, 0xf8, !PT ;  /* 0x0000000804127812 */ /* 0x000fe400078ef812 */
[----:B------:R-:W-:-:S02]  /*0fd0*/  SHF.R.U32.HI R13, RZ, 0x3, R4 ;  /* 0x00000003ff0d7819 */ /* 0x000fc40000011604 */
[----:B------:R-:W-:Y:S02]  /*0fe0*/  LOP3.LUT R14, R15, 0xfffffff8, RZ, 0xc0, !PT ;  /* 0xfffffff80f0e7812 */ /* 0x000fe400078ec0ff */
[----:B------:R-:W-:Y:S01]  /*0ff0*/  @P2 IADD3 R3, R3, UR4, RZ ;  /* 0x0000000403032c10 */ /* 0x000fe2000fffe0ff */
[----:B------:R-:W-:Y:S01]  /*1000*/  ULDC.64 UR4, c[0x0][0x208] ;  /* 0x0000820000047ab9 */ /* 0x000fe20000000a00 */
[----:B------:R-:W-:Y:S01]  /*1010*/  @P2 LEA R4, P1, R2, c[0x0][0x1c8], 0x1 ;  /* 0x0000720002042a11 */ /* 0x000fe200078208ff */
[----:B------:R-:W-:Y:S01]  /*1020*/  UIMAD.WIDE.U32 UR16, UR11, UR4, URZ ;  /* 0x000000040b1072a5 */ /* 0x000fe2000f8e003f */
[----:B------:R-:W-:Y:S01]  /*1030*/  LOP3.LUT R18, R18, R13, RZ, 0x3c, !PT ;  /* 0x0000000d12127212 */ /* 0x000fe200078e3cff */
[----:B------:R-:W-:Y:S01]  /*1040*/  IMAD.IADD R13, R0, 0x1, -R14 ;  /* 0x00000001000d7824 */ /* 0x000fe200078e0a0e */
[----:B------:R-:W-:Y:S01]  /*1050*/  @P2 LEA.HI.X R5, R2, c[0x0][0x1cc], R3, 0x1, P1 ;  /* 0x0000730002052a11 */ /* 0x000fe200008f0c03 */
[C---:B------:R-:W-:Y:S01]  /*1060*/  @P6 IMAD.SHL.U32 R0, R160.reuse, 0x2, RZ ;  /* 0x00000002a0006824 */ /* 0x040fe200078e00ff */
[----:B------:R-:W-:Y:S01]  /*1070*/  UIMAD UR11, UR11, UR5, URZ ;  /* 0x000000050b0b72a4 */ /* 0x000fe2000f8e023f */
[----:B------:R-:W-:-:S02]  /*1080*/  @P5 IMAD.SHL.U32 R3, R160, 0x2, RZ ;  /* 0x00000002a0035824 */ /* 0x000fc400078e00ff */
[----:B------:R-:W-:Y:S01]  /*1090*/  @P4 IMAD.SHL.U32 R2, R160, 0x2, RZ ;  /* 0x00000002a0024824 */ /* 0x000fe200078e00ff */
[----:B------:R-:W-:Y:S01]  /*10a0*/  @!PT LDS RZ, [RZ] ;  /* 0x00000000fffff984 */ /* 0x000fe20000000800 */
[----:B------:R-:W-:Y:S01]  /*10b0*/  @!PT LDS RZ, [RZ] ;  /* 0x00000000fffff984 */ /* 0x000fe20000000800 */
[----:B------:R-:W-:Y:S01]  /*10c0*/  @!PT LDS RZ, [RZ] ;  /* 0x00000000fffff984 */ /* 0x000fe20000000800 */
[----:B------:R1:W-:Y:S01]  /*10d0*/  @P6 LDGSTS.E.BYPASS.LTC128B.128 [R0+0x4100], [R10.64], !P3 ;  /* 0x041000000a006fae */ /* 0x0003e2000d901d56 */
[----:B------:R-:W-:-:S03]  /*10e0*/  UIADD3 UR11, UR17, UR11, URZ ;  /* 0x0000000b110b7290 */ /* 0x000fc6000fffe03f */
[----:B------:R1:W-:Y:S04]  /*10f0*/  @P6 LDGSTS.E.BYPASS.LTC128B.128 [R0+0x6100], [R10.64+0x80], !P0 ;  /* 0x061000800a006fae */ /* 0x0003e8000c101d56 */
[----:B------:R4:W-:Y:S04]  /*1100*/  @P5 LDGSTS.E.BYPASS.LTC128B.128 [R3+0x4900], [R8.64], !P3 ;  /* 0x0490000008035fae */ /* 0x0009e8000d901d56 */
[----:B------:R4:W-:Y:S04]  /*1110*/  @P5 LDGSTS.E.BYPASS.LTC128B.128 [R3+0x6900], [R8.64+0x80], !P0 ;  /* 0x0690008008035fae */ /* 0x0009e8000c101d56 */
[----:B------:R5:W-:Y:S04]  /*1120*/  @P4 LDGSTS.E.BYPASS.LTC128B.128 [R2+0x5100], [R6.64], !P3 ;  /* 0x0510000006024fae */ /* 0x000be8000d901d56 */
[----:B------:R5:W-:Y:S01]  /*1130*/  @P4 LDGSTS.E.BYPASS.LTC128B.128 [R2+0x7100], [R6.64+0x80], !P0 ;  /* 0x0710008006024fae */ /* 0x000be2000c101d56 */
[----:B------:R-:W-:Y:S01]  /*1140*/  LOP3.LUT P4, RZ, R64, 0x2, RZ, 0xc0, !PT ;  /* 0x0000000240ff7812 */ /* 0x000fe2000788c0ff */
[----:B-1----:R-:W-:-:S05]  /*1150*/  @P2 IMAD.SHL.U32 R0, R160, 0x2, RZ ;  /* 0x00000002a0002824 */ /* 0x002fca00078e00ff */
[----:B------:R1:W-:Y:S01]  /*1160*/  @P2 LDGSTS.E.BYPASS.LTC128B.128 [R0+0x5900], [R4.64], !P3 ;  /* 0x0590000004002fae */ /* 0x0003e2000d901d56 */
[----:B----4-:R-:W-:-:S03]  /*1170*/  IMAD.SHL.U32 R3, R12, 0x8, RZ ;  /* 0x000000080c037824 */ /* 0x010fc600078e00ff */
[----:B------:R1:W-:Y:S01]  /*1180*/  @P2 LDGSTS.E.BYPASS.LTC128B.128 [R0+0x7900], [R4.64+0x80], !P0 ;  /* 0x0790008004002fae */ /* 0x0003e2000c101d56 */
[----:B------:R-:W-:-:S03]  /*1190*/  R2P PR, R13, 0x6 ;  /* 0x000000060d007804 */ /* 0x000fc60000000000 */
[----:B------:R-:W0:Y:S01]  /*11a0*/  LDGDEPBAR ;  /* 0x00000000000079af */ /* 0x000e220000000000 */
[----:B-----5:R-:W-:Y:S01]  /*11b0*/  IMAD.SHL.U32 R2, R13, 0x40, RZ ;  /* 0x000000400d027824 */ /* 0x020fe200078e00ff */
[----:B------:R-:W-:-:S04]  /*11c0*/  LEA.HI R6, R22, R29, RZ, 0x5 ;  /* 0x0000001d16067211 */ /* 0x000fc800078f28ff */
[----:B------:R-:W-:-:S04]  /*11d0*/  LOP3.LUT R2, R2, 0x1c0, RZ, 0xc0, !PT ;  /* 0x000001c002027812 */ /* 0x000fc800078ec0ff */
[----:B------:R-:W-:Y:S02]  /*11e0*/  LOP3.LUT R3, R2, 0x8, R3, 0xf8, !PT ;  /* 0x0000000802037812 */ /* 0x000fe400078ef803 */
[----:B------:R-:W-:-:S04]  /*11f0*/  SHF.R.U32.HI R2, RZ, 0x3, R2 ;  /* 0x00000003ff027819 */ /* 0x000fc80000011602 */
[----:B------:R-:W-:Y:S01]  /*1200*/  LOP3.LUT R157, R3, R2, RZ, 0x3c, !PT ;  /* 0x00000002039d7212 */ /* 0x000fe200078e3cff */
[----:B------:R-:W-:Y:S02]  /*1210*/  IMAD R2, R21, c[0x0][0x208], RZ ;  /* 0x0000820015027a24 */ /* 0x000fe400078e02ff */
[----:B-1----:R-:W-:Y:S01]  /*1220*/  IMAD.SHL.U32 R4, R15, 0x40, RZ ;  /* 0x000000400f047824 */ /* 0x002fe200078e00ff */
[----:B------:R-:W-:Y:S01]  /*1230*/  SHF.R.S32.HI R5, RZ, 0x5, R6 ;  /* 0x00000005ff057819 */ /* 0x000fe20000011406 */
[----:B------:R-:W-:Y:S01]  /*1240*/  IMAD R0, R12, 0x200, R18 ;  /* 0x000002000c007824 */ /* 0x000fe200078e0212 */
[----:B------:R-:W-:-:S04]  /*1250*/  DEPBAR.LE SB0, 0x1 ;  /* 0x000080400000791a */ /* 0x000fc80000000000 */
[----:B------:R-:W-:Y:S01]  /*1260*/  LOP3.LUT R158, R4, 0xfffffe00, RZ, 0xc0, !PT ;  /* 0xfffffe00049e7812 */ /* 0x000fe200078ec0ff */
[----:B------:R-:W-:Y:S01]  /*1270*/  IMAD.SHL.U32 R224, R0, 0x2, RZ ;  /* 0x0000000200e07824 */ /* 0x000fe200078e00ff */
[----:B------:R-:W-:-:S04]  /*1280*/  DEPBAR.LE SB0, 0x0 ;  /* 0x000080000000791a */ /* 0x000fc80000000000 */
[----:B------:R-:W-:Y:S01]  /*1290*/  IMAD R0, R5, 0x400, R158 ;  /* 0x0000040005007824 */ /* 0x000fe200078e029e */
[C---:B------:R-:W-:Y:S01]  /*12a0*/  IADD3 R3, R224.reuse, 0x4100, RZ ;  /* 0x00004100e0037810 */ /* 0x040fe20007ffe0ff */
[----:B------:R-:W-:Y:S01]  /*12b0*/  BAR.SYNC.DEFER_BLOCKING 0x0 ;  /* 0x0000000000007b1d */ /* 0x000fe20000010000 */
[----:B------:R-:W-:Y:S01]  /*12c0*/  IADD3 R235, R224, 0x4120, RZ ;  /* 0x00004120e0eb7810 */ /* 0x000fe20007ffe0ff */
[----:B------:R-:W-:Y:S01]  /*12d0*/  IMAD.IADD R0, R157, 0x1, R0 ;  /* 0x000000019d007824 */ /* 0x000fe200078e0200 */
[----:B------:R-:W-:Y:S01]  /*12e0*/  @P4 IADD3 R235, R3, -0x20, RZ ;  /* 0xffffffe003eb4810 */ /* 0x000fe20007ffe0ff */
[----:B------:R-:W-:Y:S01]  /*12f0*/  IMAD.MOV.U32 R4, RZ, RZ, 0x10 ;  /* 0x00000010ff047424 */ /* 0x000fe200078e00ff */
[----:B------:R-:W-:Y:S01]  /*1300*/  LOP3.LUT R5, R6, 0xffffffe0, RZ, 0xc0, !PT ;  /* 0xffffffe006057812 */ /* 0x000fe200078ec0ff */
[----:B------:R-:W-:Y:S01]  /*1310*/  IMAD.SHL.U32 R231, R0, 0x2, RZ ;  /* 0x0000000200e77824 */ /* 0x000fe200078e00ff */
[----:B------:R-:W-:Y:S01]  /*1320*/  IADD3 R243, R235, 0x800, RZ ;  /* 0x00000800ebf37810 */ /* 0x000fe20007ffe0ff */
[----:B------:R-:W-:Y:S01]  /*1330*/  IMAD R0, R28, c[0x0][0x20c], R2 ;  /* 0x000083001c007a24 */ /* 0x000fe200078e0202 */
[----:B------:R-:W-:Y:S01]  /*1340*/  SEL R4, R4, 0xfffffff0, !P1 ;  /* 0xfffffff004047807 */ /* 0x000fe20004800000 */
[----:B------:R-:W-:Y:S01]  /*1350*/  IMAD.WIDE.U32 R2, R28, c[0x0][0x208], R26 ;  /* 0x000082001c027a25 */ /* 0x000fe200078e001a */
[----:B------:R-:W-:-:S02]  /*1360*/  PLOP3.LUT P1, PT, PT, PT, UP0, 0x80, 0x0 ;  /* 0x000000000000781c */ /* 0x000fc40003f2f008 */
[----:B------:R-:W-:Y:S01]  /*1370*/  IADD3 R242, R235, 0x1000, RZ ;  /* 0x00001000ebf27810 */ /* 0x000fe20007ffe0ff */
[----:B------:R-:W-:Y:S01]  /*1380*/  IMAD.IADD R3, R3, 0x1, R0 ;  /* 0x0000000103037824 */ /* 0x000fe200078e0200 */
[----:B------:R-:W-:Y:S01]  /*1390*/  IADD3 R241, R235, 0x1800, RZ ;  /* 0x00001800ebf17810 */ /* 0x000fe20007ffe0ff */
[----:B------:R-:W-:Y:S02]  /*13a0*/  IMAD R0, R31, c[0x0][0x210], RZ ;  /* 0x000084001f007a24 */ /* 0x000fe400078e02ff */
[----:B------:R-:W-:-:S04]  /*13b0*/  IMAD.WIDE.U32 R2, R30, c[0x0][0x210], R2 ;  /* 0x000084001e027a25 */ /* 0x000fc800078e0002 */
[----:B------:R-:W-:Y:S02]  /*13c0*/  IMAD R0, R30, c[0x0][0x214], R0 ;  /* 0x000085001e007a24 */ /* 0x000fe400078e0200 */
[----:B------:R-:W-:Y:S01]  /*13d0*/  IMAD R233, R4, 0x2, R231 ;  /* 0x0000000204e97824 */ /* 0x000fe200078e02e7 */
[----:B------:R3:W1:Y:S01]  /*13e0*/  LDSM.16.M88.4 R12, [R231+0x8100] ;  /* 0x00810000e70c783b */ /* 0x0006620000000200 */
[----:B------:R-:W-:Y:S02]  /*13f0*/  IMAD.IADD R3, R3, 0x1, R0 ;  /* 0x0000000103037824 */ /* 0x000fe400078e0200 */
[----:B------:R-:W-:Y:S01]  /*1400*/  IMAD R0, R17, c[0x0][0x218], RZ ;  /* 0x0000860011007a24 */ /* 0x000fe200078e02ff */
[----:B------:R3:W4:Y:S01]  /*1410*/  LDSM.16.M88.4 R8, [R231+0xa100] ;  /* 0x00a10000e708783b */ /* 0x0007220000000200 */
[----:B--2---:R-:W-:-:S03]  /*1420*/  IMAD.WIDE.U32 R32, R16, c[0x0][0x218], R2 ;  /* 0x0000860010207a25 */ /* 0x004fc600078e0002 */
[----:B------:R3:W2:Y:S01]  /*1430*/  LDSM.16.M88.4 R60, [R224+0x4100] ;  /* 0x00410000e03c783b */ /* 0x0006a20000000200 */
[----:B------:R-:W-:Y:S02]  /*1440*/  IMAD R0, R16, c[0x0][0x21c], R0 ;  /* 0x0000870010007a24 */ /* 0x000fe400078e0200 */
[----:B------:R-:W-:Y:S01]  /*1450*/  IMAD.IADD R144, R29, 0x1, -R5 ;  /* 0x000000011d907824 */ /* 0x000fe200078e0a05 */
[----:B------:R3:W-:Y:S01]  /*1460*/  STL.64 [R1+0x38], R32 ;  /* 0x0000382001007387 */ /* 0x0007e20000100a00 */
[----:B------:R-:W-:Y:S02]  /*1470*/  IMAD.IADD R18, R33, 0x1, R0 ;  /* 0x0000000121127824 */ /* 0x000fe400078e0200 */
[----:B------:R-:W-:Y:S01]  /*1480*/  IMAD.MOV.U32 R5, RZ, RZ, 0x20 ;  /* 0x00000020ff057424 */ /* 0x000fe200078e00ff */
[----:B------:R3:W1:Y:S04]  /*1490*/  LDSM.16.M88.4 R56, [R224+0x4900] ;  /* 0x00490000e038783b */ /* 0x0006680000000200 */
[----:B------:R3:W-:Y:S01]  /*14a0*/  STL [R1+0x48], R18 ;  /* 0x0000481201007387 */ /* 0x0007e20000100800 */
[----:B------:R-:W-:-:S03]  /*14b0*/  SEL R2, R5, 0xffffffe0, !P2 ;  /* 0xffffffe005027807 */ /* 0x000fc60005000000 */
[----:B------:R3:W1:Y:S04]  /*14c0*/  LDSM.16.M88.4 R52, [R224+0x5100] ;  /* 0x00510000e034783b */ /* 0x0006680000000200 */
[----:B------:R3:W1:Y:S04]  /*14d0*/  LDSM.16.M88.4 R48, [R224+0x5900] ;  /* 0x00590000e030783b */ /* 0x0006680000000200 */
[----:B------:R3:W1:Y:S04]  /*14e0*/  LDSM.16.M88.4 R24, [R233+0x8100] ;  /* 0x00810000e918783b */ /* 0x0006680000000200 */
[----:B------:R3:W1:Y:S04]  /*14f0*/  LDSM.16.M88.4 R20, [R233+0xa100] ;  /* 0x00a10000e914783b */ /* 0x0006680000000200 */
[----:B------:R3:W1:Y:S04]  /*1500*/  LDSM.16.M88.4 R72, [R235] ;  /* 0x00000000eb48783b */ /* 0x0006680000000200 */
[----:B------:R3:W1:Y:S04]  /*1510*/  LDSM.16.M88.4 R84, [R235+0x800] ;  /* 0x00080000eb54783b */ /* 0x0006680000000200 */
[----:B------:R3:W1:Y:S04]  /*1520*/  LDSM.16.M88.4 R80, [R235+0x1000] ;  /* 0x00100000eb50783b */ /* 0x0006680000000200 */
[----:B------:R3:W1:Y:S01]  /*1530*/  LDSM.16.M88.4 R76, [R235+0x1800] ;  /* 0x00180000eb4c783b */ /* 0x0006620000000200 */
[----:B------:R-:W-:Y:S05]  /*1540*/  @!P1 BRA `(.L_x_643) ;  /* 0x0000031000009947 */ /* 0x000fea0003800000 */
[----:B--2-4-:R-:W-:Y:S02]  /*1550*/  ULDC.64 UR4, c[0x0][0x208] ;  /* 0x0000820000047ab9 */ /* 0x014fe40000000a00 */
        /* <DEDUP_REMOVED lines=14> */
[----:B------:R-:W-:Y:S01]  /*1640*/  LEA.HI.X R5, R6, R18, R5, 0x6, P1 ;  /* 0x0000001206057211 */ /* 0x000fe200008f3405 */
[----:B---3--:R-:W-:Y:S01]  /*1650*/  IMAD.U32 R18, RZ, RZ, UR16 ;  /* 0x00000010ff127e24 */ /* 0x008fe2000f8e00ff */
[----:B------:R-:W-:Y:S02]  /*1660*/  LEA R6, P1, R3, c[0x0][0x1f8], 0x1 ;  /* 0x00007e0003067a11 */ /* 0x000fe400078208ff */
[----:B------:R-:W-:-:S02]  /*1670*/  ISETP.LT.OR P6, PT, R0, 0x11, P3 ;  /* 0x000000110000780c */ /* 0x000fc40001fc1670 */
[----:B------:R-:W-:Y:S01]  /*1680*/  LEA.HI.X R7, R3, c[0x0][0x1fc], R5, 0x1, P1 ;  /* 0x00007f0003077a11 */ /* 0x000fe200008f0c05 */
[----:B------:R-:W-:Y:S01]  /*1690*/  IMAD.SHL.U32 R3, R160, 0x2, RZ ;  /* 0x00000002a0037824 */ /* 0x000fe200078e00ff */
[----:B------:R-:W-:Y:S02]  /*16a0*/  ISETP.LT.OR P1, PT, R0, 0x11, P0 ;  /* 0x000000110000780c */ /* 0x000fe40000721670 */
[----:B------:R-:W-:Y:S02]  /*16b0*/  IADD3 R16, P5, R6, UR16, RZ ;  /* 0x0000001006107c10 */ /* 0x000fe4000ffbe0ff */
[----:B------:R-:W-:Y:S01]  /*16c0*/  @!PT LDS RZ, [RZ] ;  /* 0x00000000fffff984 */ /* 0x000fe20000000800 */
[----:B------:R-:W-:Y:S01]  /*16d0*/  @!PT LDS RZ, [RZ] ;  /* 0x00000000fffff984 */ /* 0x000fe20000000800 */
[----:B------:R-:W-:Y:S01]  /*16e0*/  @!PT LDS RZ, [RZ] ;  /* 0x00000000fffff984 */ /* 0x000fe20000000800 */
[----:B------:R2:W-:Y:S02]  /*16f0*/  LDGSTS.E.BYPASS.LTC128B.128 [R3+0x100], [R6.64], !P4 ;  /* 0x0010000006037fae */ /* 0x0005e4000e101d56 */
[----:B------:R-:W-:Y:S02]  /*1700*/  IADD3.X R17, R7, UR11, RZ, P5, !PT ;  /* 0x0000000b07117c10 */ /* 0x000fe4000affe4ff */
[----:B------:R2:W-:Y:S01]  /*1710*/  LDGSTS.E.BYPASS.LTC128B.128 [R3+0x2100], [R6.64+0x80], !P2 ;  /* 0x0210008006037fae */ /* 0x0005e2000d101d56 */
[----:B------:R-:W-:-:S02]  /*1720*/  IADD3 R18, P4, P2, R18, 0x80, R6 ;  /* 0x0000008012127810 */ /* 0x000fc40007a9e006 */
[----:B------:R-:W-:Y:S01]  /*1730*/  ISETP.LT.OR P5, PT, R0, 0x21, P0 ;  /* 0x000000210000780c */ /* 0x000fe200007a1670 */
[----:B------:R3:W-:Y:S01]  /*1740*/  LDGSTS.E.BYPASS.LTC128B.128 [R3+0x900], [R16.64], !P6 ;  /* 0x0090000010037fae */ /* 0x0007e2000f101d56 */
[----:B------:R-:W-:Y:S02]  /*1750*/  IADD3.X R19, RZ, UR11, R7, P4, P2 ;  /* 0x0000000bff137c10 */ /* 0x000fe4000a7e4407 */
[----:B------:R-:W-:Y:S02]  /*1760*/  IADD3 R28, P2, R16, UR5, RZ ;  /* 0x00000005101c7c10 */ /* 0x000fe4000ff5e0ff */
[C---:B------:R-:W-:Y:S01]  /*1770*/  ISETP.LT.OR P6, PT, R0.reuse, 0x21, P3 ;  /* 0x000000210000780c */ /* 0x040fe20001fc1670 */
[----:B------:R4:W-:Y:S01]  /*1780*/  LDGSTS.E.BYPASS.LTC128B.128 [R3+0x2900], [R18.64], !P1 ;  /* 0x0290000012037fae */ /* 0x0009e2000c901d56 */
[----:B------:R-:W-:Y:S02]  /*1790*/  IADD3.X R29, R17, UR4, RZ, P2, !PT ;  /* 0x00000004111d7c10 */ /* 0x000fe400097fe4ff */
[----:B------:R-:W-:-:S02]  /*17a0*/  ISETP.LT.OR P2, PT, R0, 0x31, P0 ;  /* 0x000000310000780c */ /* 0x000fc40000741670 */
[----:B--2---:R-:W-:-:S04]  /*17b0*/  IADD3 R6, P4, R16, UR16, RZ ;  /* 0x0000001010067c10 */ /* 0x004fc8000ff9e0ff */
[----:B------:R-:W-:Y:S02]  /*17c0*/  IADD3.X R7, R17, UR11, RZ, P4, !PT ;  /* 0x0000000b11077c10 */ /* 0x000fe4000a7fe4ff */
[----:B------:R-:W-:-:S03]  /*17d0*/  ISETP.LT.OR P4, PT, R0, 0x31, P3 ;  /* 0x000000310000780c */ /* 0x000fc60001f81670 */
[----:B------:R2:W-:Y:S01]  /*17e0*/  LDGSTS.E.BYPASS.LTC128B.128 [R3+0x1100], [R6.64], !P6 ;  /* 0x0110000006037fae */ /* 0x0005e2000f101d56 */
[----:B----4-:R-:W-:-:S03]  /*17f0*/  IADD3 R18, P1, R6, UR16, RZ ;  /* 0x0000001006127c10 */ /* 0x010fc6000ff3e0ff */
[----:B------:R2:W-:Y:S01]  /*1800*/  LDGSTS.E.BYPASS.LTC128B.128 [R3+0x3100], [R28.64], !P5 ;  /* 0x031000001c037fae */ /* 0x0005e2000e901d56 */
[----:B------:R-:W-:Y:S02]  /*1810*/  IADD3.X R19, R7, UR11, RZ, P1, !PT ;  /* 0x0000000b07137c10 */ /* 0x000fe40008ffe4ff */
[----:B---3--:R-:W-:-:S03]  /*1820*/  IADD3 R16, P1, R6, UR5, RZ ;  /* 0x0000000506107c10 */ /* 0x008fc6000ff3e0ff */
[----:B------:R2:W-:Y:S01]  /*1830*/  LDGSTS.E.BYPASS.LTC128B.128 [R3+0x1900], [R18.64], !P4 ;  /* 0x0190000012037fae */ /* 0x0005e2000e101d56 */
[----:B------:R-:W-:-:S05]  /*1840*/  IADD3.X R17, R7, UR4, RZ, P1, !PT ;  /* 0x0000000407117c10 */ /* 0x000fca0008ffe4ff */
[----:B------:R2:W-:Y:S04]  /*1850*/  LDGSTS.E.BYPASS.LTC128B.128 [R3+0x3900], [R16.64], !P2 ;  /* 0x0390000010037fae */ /* 0x0005e8000d101d56 */
.L_x_643:
[C---:B-12-4-:R-:W-:Y:S01]  /*1860*/  HMMA.16816.F32.BF16 R44, R8.reuse, R58, RZ ;  /* 0x0000003a082c723c */ /* 0x056fe200000418ff */
[----:B------:R-:W-:Y:S01]  /*1870*/  LOP3.LUT P1, RZ, R64, 0x4, RZ, 0xc0, !PT ;  /* 0x0000000440ff7812 */ /* 0x000fe2000782c0ff */
[----:B------:R-:W0:Y:S01]  /*1880*/  LDGDEPBAR ;  /* 0x00000000000079af */ /* 0x000e220000000000 */
[----:B------:R-:W-:Y:S01]  /*1890*/  MOV R0, 0x40 ;  /* 0x0000004000007802 */ /* 0x000fe20000000f00 */
[----:B------:R-:W-:Y:S01]  /*18a0*/  UISETP.GE.AND UP0, UPT, UR8, 0x41, UPT ;  /* 0x000000410800788c */ /* 0x000fe2000bf06270 */
[----:B------:R-:W-:Y:S01]  /*18b0*/  LEA R232, R2, R231, 0x1 ;  /* 0x000000e702e87211 */ /* 0x000fe200078e08ff */
[----:B------:R-:W-:Y:S01]  /*18c0*/  LDSM.16.M88.4 R64, [R224+0x6100] ;  /* 0x00610000e040783b */ /* 0x000fe20000000200 */
[----:B------:R-:W-:Y:S01]  /*18d0*/  SEL R0, R0, 0xffffffc0, !P1 ;  /* 0xffffffc000007807 */ /* 0x000fe20004800000 */
[----:B---3--:R-:W-:Y:S01]  /*18e0*/  HMMA.16816.F32.BF16 R16, R8, R48, RZ ;  /* 0x000000300810723c */ /* 0x008fe200000418ff */
[----:B------:R-:W-:Y:S02]  /*18f0*/  LEA R234, R2, R233, 0x1 ;  /* 0x000000e902ea7211 */ /* 0x000fe400078e08ff */
[----:B------:R-:W-:-:S02]  /*1900*/  IADD3 R230, R224, R0, RZ ;  /* 0x00000000e0e67210 */ /* 0x000fc40007ffe0ff */
[C---:B------:R-:W-:Y:S02]  /*1910*/  IADD3 R229, R235.reuse, R0, RZ ;  /* 0x00000000ebe57210 */ /* 0x040fe40007ffe0ff */
[----:B------:R-:W-:Y:S01]  /*1920*/  LEA R236, R4, R232, 0x1 ;  /* 0x000000e804ec7211 */ /* 0x000fe200078e08ff */
[C---:B------:R-:W-:Y:S01]  /*1930*/  HMMA.16816.F32.BF16 R40, R8.reuse, R60, RZ ;  /* 0x0000003c0828723c */ /* 0x040fe200000418ff */
[----:B------:R-:W-:Y:S02]  /*1940*/  PLOP3.LUT P1, PT, PT, PT, UP0, 0x80, 0x0 ;  /* 0x000000000000781c */ /* 0x000fe40003f2f008 */
[C---:B------:R-:W-:Y:S02]  /*1950*/  IADD3 R240, R235.reuse, 0x2000, RZ ;  /* 0x00002000ebf07810 */ /* 0x040fe40007ffe0ff */
[C---:B------:R-:W-:Y:S02]  /*1960*/  IADD3 R239, R235.reuse, 0x2800, RZ ;  /* 0x00002800ebef7810 */ /* 0x040fe40007ffe0ff */
[C---:B------:R-:W-:Y:S01]  /*1970*/  IADD3 R238, R235.reuse, 0x3000, RZ ;  /* 0x00003000ebee7810 */ /* 0x040fe20007ffe0ff */
[----:B------:R-:W-:Y:S01]  /*1980*/  HMMA.16816.F32.BF16 R36, R8, R62, RZ ;  /* 0x0000003e0824723c */ /* 0x000fe200000418ff */
[----:B------:R-:W-:-:S07]  /*1990*/  IADD3 R237, R235, 0x3800, RZ ;  /* 0x00003800ebed7810 */ /* 0x000fce0007ffe0ff */
[C---:B------:R-:W-:Y:S08]  /*19a0*/  HMMA.16816.F32.BF16 R100, R12.reuse, R60, RZ ;  /* 0x0000003c0c64723c */ /* 0x040ff000000418ff */
[----:B------:R-:W-:Y:S08]  /*19b0*/  HMMA.16816.F32.BF16 R88, R12, R62, RZ ;  /* 0x0000003e0c58723c */ /* 0x000ff000000418ff */
[C---:B------:R-:W-:Y:S08]  /*19c0*/  HMMA.16816.F32.BF16 R32, R8.reuse, R56, RZ ;  /* 0x000000380820723c */ /* 0x040ff000000418ff */
[C---:B------:R-:W-:Y:S08]  /*19d0*/  HMMA.16816.F32.BF16 R28, R8.reuse, R52, RZ ;  /* 0x00000034081c723c */ /* 0x040ff000000418ff */
[----:B------:R-:W-:Y:S08]  /*19e0*/  HMMA.16816.F32.BF16 R68, R8, R54, RZ ;  /* 0x000000360844723c */ /* 0x000ff000000418ff */
[C---:B------:R-:W-:Y:S08]  /*19f0*/  HMMA.16816.F32.BF16 R104, R12.reuse, R56, RZ ;  /* 0x000000380c68723c */ /* 0x040ff000000418ff */
[----:B------:R-:W-:Y:S08]  /*1a00*/  HMMA.16816.F32.BF16 R60, R12, R58, RZ ;  /* 0x0000003a0c3c723c */ /* 0x000ff000000418ff */
[----:B------:R-:W-:Y:S08]  /*1a10*/  HMMA.16816.F32.BF16 R8, R8, R50, RZ ;  /* 0x000000320808723c */ /* 0x000ff000000418ff */
[C---:B------:R-:W-:Y:S08]  /*1a20*/  HMMA.16816.F32.BF16 R96, R12.reuse, R52, RZ ;  /* 0x000000340c60723c */ /* 0x040ff000000418ff */
[C---:B------:R-:W-:Y:S08]  /*1a30*/  HMMA.16816.F32.BF16 R56, R12.reuse, R54, RZ ;  /* 0x000000360c38723c */ /* 0x040ff000000418ff */
[C---:B------:R-:W-:Y:S08]  /*1a40*/  HMMA.16816.F32.BF16 R92, R12.reuse, R48, RZ ;  /* 0x000000300c5c723c */ /* 0x040ff000000418ff */
[----:B------:R-:W-:Y:S01]  /*1a50*/  HMMA.16816.F32.BF16 R52, R12, R50, RZ ;  /* 0x000000320c34723c */ /* 0x000fe200000418ff */
[----:B------:R-:W-:Y:S07]  /*1a60*/  LDSM.16.M88.4 R12, [R232+0xa100] ;  /* 0x00a10000e80c783b */ /* 0x000fee0000000200 */
[C---:B------:R-:W-:Y:S01]  /*1a70*/  HMMA.16816.F32.BF16 R136, R20.reuse, R86, R44 ;  /* 0x000000561488723c */ /* 0x040fe2000004182c */
[----:B------:R-:W1:Y:S07]  /*1a80*/  LDSM.16.M88.4 R44, [R230+0x4100] ;  /* 0x00410000e62c783b */ /* 0x000e6e0000000200 */
[C---:B------:R-:W-:Y:S01]  /*1a90*/  HMMA.16816.F32.BF16 R112, R20.reuse, R76, R16 ;  /* 0x0000004c1470723c */ /* 0x040fe20000041810 */
[----:B------:R-:W2:Y:S07]  /*1aa0*/  LDSM.16.M88.4 R16, [R232+0x8100] ;  /* 0x00810000e810783b */ /* 0x000eae0000000200 */
[C---:B------:R-:W-:Y:S08]  /*1ab0*/  HMMA.16816.F32.BF16 R40, R20.reuse, R72, R40 ;  /* 0x000000481428723c */ /* 0x040ff00000041828 */
[C---:B------:R-:W-:Y:S08]  /*1ac0*/  HMMA.16816.F32.BF16 R140, R20.reuse, R82, R68 ;  /* 0x00000052148c723c */ /* 0x040ff00000041844 */
[----:B------:R-:W-:Y:S08]  /*1ad0*/  HMMA.16816.F32.BF16 R68, R20, R78, R8 ;  /* 0x0000004e1444723c */ /* 0x000ff00000041808 */
[----:B------:R-:W-:Y:S08]  /*1ae0*/  HMMA.16816.F32.BF16 R8, R24, R72, R100 ;  /* 0x000000481808723c */ /* 0x000ff00000041864 */
[C---:B------:R-:W-:Y:S01]  /*1af0*/  HMMA.16816.F32.BF16 R120, R20.reuse, R84, R32 ;  /* 0x000000541478723c */ /* 0x040fe20000041820 */
[----:B------:R-:W-:Y:S07]  /*1b00*/  LDSM.16.M88.4 R32, [R230+0x4900] ;  /* 0x00490000e620783b */ /* 0x000fee0000000200 */
[C---:B------:R-:W-:Y:S01]  /*1b10*/  HMMA.16816.F32.BF16 R116, R20.reuse, R80, R28 ;  /* 0x000000501474723c */ /* 0x040fe2000004181c */
[----:B------:R-:W-:Y:S07]  /*1b20*/  LDSM.16.M88.4 R28, [R230+0x5100] ;  /* 0x00510000e61c783b */ /* 0x000fee0000000200 */
[----:B------:R-:W-:Y:S01]  /*1b30*/  HMMA.16816.F32.BF16 R36, R20, R74, R36 ;  /* 0x0000004a1424723c */ /* 0x000fe20000041824 */
[----:B------:R-:W3:Y:S07]  /*1b40*/  LDSM.16.M88.4 R20, [R230+0x5900] ;  /* 0x00590000e614783b */ /* 0x000eee0000000200 */
[C---:B------:R-:W-:Y:S08]  /*1b50*/  HMMA.16816.F32.BF16 R128, R24.reuse, R84, R104 ;  /* 0x000000541880723c */ /* 0x040ff00000041868 */
[C---:B------:R-:W-:Y:S08]  /*1b60*/  HMMA.16816.F32.BF16 R108, R24.reuse, R86, R60 ;  /* 0x00000056186c723c */ /* 0x040ff0000004183c */
[C---:B------:R-:W-:Y:S08]  /*1b70*/  HMMA.16816.F32.BF16 R132, R24.reuse, R80, R96 ;  /* 0x000000501884723c */ /* 0x040ff00000041860 */
[C---:B------:R-:W-:Y:S08]  /*1b80*/  HMMA.16816.F32.BF16 R124, R24.reuse, R76, R92 ;  /* 0x0000004c187c723c */ /* 0x040ff0000004185c */
[C---:B------:R-:W-:Y:S01]  /*1b90*/  HMMA.16816.F32.BF16 R104, R24.reuse, R74, R88 ;  /* 0x0000004a1868723c */ /* 0x040fe20000041858 */
[----:B------:R-:W-:Y:S07]  /*1ba0*/  LDSM.16.M88.4 R88, [R229+0x1000] ;  /* 0x00100000e558783b */ /* 0x000fee0000000200 */
[C---:B------:R-:W-:Y:S01]  /*1bb0*/  HMMA.16816.F32.BF16 R100, R24.reuse, R82, R56 ;  /* 0x000000521864723c */ /* 0x040fe20000041838 */
[----:B------:R-:W-:Y:S07]  /*1bc0*/  LDSM.16.M88.4 R56, [R229+0x800] ;  /* 0x00080000e538783b */ /* 0x000fee0000000200 */
[----:B------:R-:W-:Y:S01]  /*1bd0*/  HMMA.16816.F32.BF16 R52, R24, R78, R52 ;  /* 0x0000004e1834723c */ /* 0x000fe20000041834 */
[----:B------:R-:W-:Y:S07]  /*1be0*/  LDSM.16.M88.4 R24, [R229] ;  /* 0x00000000e518783b */ /* 0x000fee0000000200 */
[-C--:B-1----:R-:W-:Y:S01]  /*1bf0*/  HMMA.16816.F32.BF16 R60, R12, R44.reuse, R40 ;  /* 0x0000002c0c3c723c */ /* 0x082fe20000041828 */
[----:B------:R-:W1:Y:S07]  /*1c00*/  LDSM.16.M88.4 R40, [R234+0x8100] ;  /* 0x00810000ea28783b */ /* 0x000e6e0000000200 */
[----:B--2---:R-:W-:Y:S01]  /*1c10*/  HMMA.16816.F32.BF16 R48, R16, R44, R8 ;  /* 0x0000002c1030723c */ /* 0x004fe20000041808 */
[----:B------:R-:W2:Y:S07]  /*1c20*/  LDSM.16.M88.4 R8, [R234+0xa100] ;  /* 0x00a10000ea08783b */ /* 0x000eae0000000200 */
[C---:B------:R-:W-:Y:S01]  /*1c30*/  HMMA.16816.F32.BF16 R96, R12.reuse, R46, R36 ;  /* 0x0000002e0c60723c */ /* 0x040fe20000041824 */
[----:B------:R-:W4:Y:S07]  /*1c40*/  LDSM.16.M88.4 R36, [R231+0xc100] ;  /* 0x00c10000e724783b */ /* 0x000f2e0000000200 */
[C---:B---3--:R-:W-:Y:S01]  /*1c50*/  HMMA.16816.F32.BF16 R72, R12.reuse, R20, R112 ;  /* 0x000000140c48723c */ /* 0x048fe20000041870 */
[----:B------:R-:W3:Y:S07]  /*1c60*/  LDSM.16.M88.4 R112, [R229+0x1800] ;  /* 0x00180000e570783b */ /* 0x000eee0000000200 */
[C---:B------:R-:W-:Y:S08]  /*1c70*/  HMMA.16816.F32.BF16 R92, R12.reuse, R32, R120 ;  /* 0x000000200c5c723c */ /* 0x040ff00000041878 */
[C---:B------:R-:W-:Y:S08]  /*1c80*/  HMMA.16816.F32.BF16 R80, R12.reuse, R28, R116 ;  /* 0x0000001c0c50723c */ /* 0x040ff00000041874 */
[C---:B------:R-:W-:Y:S08]  /*1c90*/  HMMA.16816.F32.BF16 R84, R12.reuse, R34, R136 ;  /* 0x000000220c54723c */ /* 0x040ff00000041888 */
[C---:B------:R-:W-:Y:S08]  /*1ca0*/  HMMA.16816.F32.BF16 R76, R12.reuse, R30, R140 ;  /* 0x0000001e0c4c723c */ /* 0x040ff0000004188c */
[----:B------:R-:W-:Y:S08]  /*1cb0*/  HMMA.16816.F32.BF16 R68, R12, R22, R68 ;  /* 0x000000160c44723c */ /* 0x000ff00000041844 */
[----:B-1----:R-:W-:Y:S08]  /*1cc0*/  HMMA.16816.F32.BF16 R12, R40, R24, R48 ;  /* 0x00000018280c723c */ /* 0x002ff00000041830 */
[C---:B------:R-:W-:Y:S08]  /*1cd0*/  HMMA.16816.F32.BF16 R44, R16.reuse, R46, R104 ;  /* 0x0000002e102c723c */ /* 0x040ff00000041868 */
[C---:B------:R-:W-:Y:S08]  /*1ce0*/  HMMA.16816.F32.BF16 R104, R16.reuse, R32, R128 ;  /* 0x000000201068723c */ /* 0x040ff00000041880 */
[C---:B------:R-:W-:Y:S01]  /*1cf0*/  HMMA.16816.F32.BF16 R108, R16.reuse, R34, R108 ;  /* 0x00000022106c723c */ /* 0x040fe2000004186c */
[----:B------:R-:W1:Y:S07]  /*1d00*/  LDSM.16.M88.4 R32, [R231+0xe100] ;  /* 0x00e10000e720783b */ /* 0x000e6e0000000200 */
[C---:B------:R-:W-:Y:S08]  /*1d10*/  HMMA.16816.F32.BF16 R132, R16.reuse, R28, R132 ;  /* 0x0000001c1084723c */ /* 0x040ff00000041884 */
[C---:B------:R-:W-:Y:S01]  /*1d20*/  HMMA.16816.F32.BF16 R100, R16.reuse, R30, R100 ;  /* 0x0000001e1064723c */ /* 0x040fe20000041864 */
[----:B------:R-:W-:Y:S07]  /*1d30*/  LDSM.16.M88.4 R28, [R233+0xc100] ;  /* 0x00c10000e91c783b */ /* 0x000fee0000000200 */
[C---:B------:R-:W-:Y:S08]  /*1d40*/  HMMA.16816.F32.BF16 R124, R16.reuse, R20, R124 ;  /* 0x00000014107c723c */ /* 0x040ff0000004187c */
[----:B------:R-:W-:Y:S01]  /*1d50*/  HMMA.16816.F32.BF16 R116, R16, R22, R52 ;  /* 0x000000161074723c */ /* 0x000fe20000041834 */
[----:B------:R-:W-:Y:S04]  /*1d60*/  LDSM.16.M88.4 R20, [R232+0xc100] ;  /* 0x00c10000e814783b */ /* 0x000fe80000000200 */
[----:B------:R-:W-:Y:S03]  /*1d70*/  LDSM.16.M88.4 R52, [R230+0x6100] ;  /* 0x00610000e634783b */ /* 0x000fe60000000200 */
[----:B--2---:R-:W-:Y:S01]  /*1d80*/  HMMA.16816.F32.BF16 R16, R8, R24, R60 ;  /* 0x000000180810723c */ /* 0x004fe2000004183c */
[----:B------:R-:W2:Y:S07]  /*1d90*/  LDSM.16.M88.4 R60, [R235+0x2000] ;  /* 0x00200000eb3c783b */ /* 0x000eae0000000200 */
[----:B----4-:R-:W-:Y:S08]  /*1da0*/  HMMA.16816.F32.BF16 R12, R36, R64, R12 ;  /* 0x00000040240c723c */ /* 0x010ff0000004180c */
[C---:B---3--:R-:W-:Y:S08]  /*1db0*/  HMMA.16816.F32.BF16 R152, R8.reuse, R114, R68 ;  /* 0x000000720898723c */ /* 0x048ff00000041844 */
[-C--:B------:R-:W-:Y:S08]  /*1dc0*/  HMMA.16816.F32.BF16 R96, R8, R26.reuse, R96 ;  /* 0x0000001a0860723c */ /* 0x080ff00000041860 */
[----:B------:R-:W-:Y:S01]  /*1dd0*/  HMMA.16816.F32.BF16 R68, R40, R26, R44 ;  /* 0x0000001a2844723c */ /* 0x000fe2000004182c */
[----:B------:R-:W3:Y:S04]  /*1de0*/  LDSM.16.M88.4 R24, [R233+0xe100] ;  /* 0x00e10000e918783b */ /* 0x000ee80000000200 */
[----:B------:R-:W-:Y:S03]  /*1df0*/  LDSM.16.M88.4 R44, [R229+0x2000] ;  /* 0x00200000e52c783b */ /* 0x000fe60000000200 */
[C---:B------:R-:W-:Y:S08]  /*1e00*/  HMMA.16816.F32.BF16 R92, R8.reuse, R56, R92 ;  /* 0x00000038085c723c */ /* 0x040ff0000004185c */
[C---:B------:R-:W-:Y:S08]  /*1e10*/  HMMA.16816.F32.BF16 R120, R8.reuse, R58, R84 ;  /* 0x0000003a0878723c */ /* 0x040ff00000041854 */
[C---:B------:R-:W-:Y:S08]  /*1e20*/  HMMA.16816.F32.BF16 R128, R8.reuse, R88, R80 ;  /* 0x000000580880723c */ /* 0x040ff00000041850 */
[C---:B------:R-:W-:Y:S08]  /*1e30*/  HMMA.16816.F32.BF16 R136, R8.reuse, R90, R76 ;  /* 0x0000005a0888723c */ /* 0x040ff0000004184c */
[----:B------:R-:W-:Y:S08]  /*1e40*/  HMMA.16816.F32.BF16 R140, R8, R112, R72 ;  /* 0x00000070088c723c */ /* 0x000ff00000041848 */
[----:B-1----:R-:W-:Y:S01]  /*1e50*/  HMMA.16816.F32.BF16 R8, R32, R64, R16 ;  /* 0x000000402008723c */ /* 0x002fe20000041810 */
[----:B------:R-:W1:Y:S07]  /*1e60*/  LDSM.16.M88.4 R16, [R232+0xe100] ;  /* 0x00e10000e810783b */ /* 0x000e6e0000000200 */
[----:B--2---:R-:W-:Y:S01]  /*1e70*/  HMMA.16816.F32.BF16 R48, R28, R60, R12 ;  /* 0x0000003c1c30723c */ /* 0x004fe2000004180c */
[----:B------:R-:W2:Y:S07]  /*1e80*/  LDSM.16.M88.4 R12, [R234+0xc100] ;  /* 0x00c10000ea0c783b */ /* 0x000eae0000000200 */
[C---:B------:R-:W-:Y:S08]  /*1e90*/  HMMA.16816.F32.BF16 R104, R40.reuse, R56, R104 ;  /* 0x000000382868723c */ /* 0x040ff00000041868 */
[----:B------:R-:W-:Y:S08]  /*1ea0*/  HMMA.16816.F32.BF16 R108, R40, R58, R108 ;  /* 0x0000003a286c723c */ /* 0x000ff0000004186c */
[----:B---3--:R-:W-:Y:S01]  /*1eb0*/  HMMA.16816.F32.BF16 R56, R24, R60, R8 ;  /* 0x0000003c1838723c */ /* 0x008fe20000041808 */
[----:B------:R-:W-:Y:S07]  /*1ec0*/  LDSM.16.M88.4 R8, [R236+0xe100] ;  /* 0x00e10000ec08783b */ /* 0x000fee0000000200 */
[----:B------:R-:W-:Y:S01]  /*1ed0*/  HMMA.16816.F32.BF16 R72, R20, R52, R48 ;  /* 0x000000341448723c */ /* 0x000fe20000041830 */
[----:B------:R-:W3:Y:S07]  /*1ee0*/  LDSM.16.M88.4 R48, [R224+0x6900] ;  /* 0x00690000e030783b */ /* 0x000eee0000000200 */
[-C--:B------:R-:W-:Y:S08]  /*1ef0*/  HMMA.16816.F32.BF16 R68, R36, R66.reuse, R68 ;  /* 0x000000422444723c */ /* 0x080ff00000041844 */
[----:B------:R-:W-:Y:S08]  /*1f00*/  HMMA.16816.F32.BF16 R76, R32, R66, R96 ;  /* 0x00000042204c723c */ /* 0x000ff00000041860 */
[----:B-1----:R-:W-:Y:S01]  /*1f10*/  HMMA.16816.F32.BF16 R64, R16, R52, R56 ;  /* 0x000000341040723c */ /* 0x002fe20000041838 */
[----:B------:R-:W1:Y:S07]  /*1f20*/  LDSM.16.M88.4 R56, [R235+0x2800] ;  /* 0x00280000eb38783b */ /* 0x000e6e0000000200 */
[----:B------:R-:W-:Y:S08]  /*1f30*/  HMMA.16816.F32.BF16 R68, R28, R62, R68 ;  /* 0x0000003e1c44723c */ /* 0x000ff00000041844 */
[----:B--2---:R-:W-:Y:S08]  /*1f40*/  HMMA.16816.F32.BF16 R80, R12, R44, R72 ;  /* 0x0000002c0c50723c */ /* 0x004ff00000041848 */
[----:B------:R-:W-:Y:S08]  /*1f50*/  HMMA.16816.F32.BF16 R76, R24, R62, R76 ;  /* 0x0000003e184c723c */ /* 0x000ff0000004184c */
[----:B---3--:R-:W-:Y:S08]  /*1f60*/  HMMA.16816.F32.BF16 R72, R36, R48, R104 ;  /* 0x000000302448723c */ /* 0x008ff00000041868 */
[----:B------:R-:W-:Y:S01]  /*1f70*/  HMMA.16816.F32.BF16 R132, R40, R88, R132 ;  /* 0x000000582884723c */ /* 0x000fe20000041884 */
[----:B------:R-:W-:-:S04]  /*1f80*/  FMUL.FTZ R0, R80, c[0x0][0x320] ;  /* 0x0000c80050007a20 */ /* 0x000fc80000410000 */
[----:B------:R2:W3:Y:S03]  /*1f90*/  MUFU.TANH R156, R0 ;  /* 0x00000000009c7308 */ /* 0x0004e60000002400 */
[C---:B------:R-:W-:Y:S08]  /*1fa0*/  HMMA.16816.F32.BF16 R100, R40.reuse, R90, R100 ;  /* 0x0000005a2864723c */ /* 0x040ff00000041864 */
[----:B------:R-:W-:Y:S01]  /*1fb0*/  HMMA.16816.F32.BF16 R124, R40, R112, R124 ;  /* 0x00000070287c723c */ /* 0x000fe2000004187c */
[----:B--2---:R-:W-:-:S07]  /*1fc0*/  FMUL.FTZ R0, R81, c[0x0][0x320] ;  /* 0x0000c80051007a20 */ /* 0x004fce0000410000 */
[----:B------:R-:W-:Y:S01]  /*1fd0*/  HMMA.16816.F32.BF16 R116, R40, R114, R116 ;  /* 0x000000722874723c */ /* 0x000fe20000041874 */
[----:B------:R-:W2:Y:S01]  /*1fe0*/  LDSM.16.M88.4 R40, [R230+0x6900] ;  /* 0x00690000e628783b */ /* 0x000ea20000000200 */
[----:B------:R4:W1:Y:S06]  /*1ff0*/  MUFU.TANH R151, R0 ;  /* 0x0000000000977308 */ /* 0x00086c0000002400 */
[----:B------:R-:W-:Y:S08]  /*2000*/  HMMA.16816.F32.BF16 R84, R8, R44, R64 ;  /* 0x0000002c0854723c */ /* 0x000ff00000041840 */
[----:B------:R-:W-:Y:S01]  /*2010*/  HMMA.16816.F32.BF16 R64, R20, R54, R68 ;  /* 0x000000361440723c */ /* 0x000fe20000041844 */
[----:B----4-:R-:W-:-:S04]  /*2020*/  FMUL.FTZ R0, R82, c[0x0][0x320] ;  /* 0x0000c80052007a20 */ /* 0x010fc80000410000 */
[----:B------:R4:W1:Y:S03]  /*2030*/  MUFU.TANH R150, R0 ;  /* 0x0000000000967308 */ /* 0x0008660000002400 */
[----:B------:R-:W-:Y:S08]  /*2040*/  HMMA.16816.F32.BF16 R60, R32, R48, R92 ;  /* 0x00000030203c723c */ /* 0x000ff0000004185c */
[----:B------:R-:W-:Y:S01]  /*2050*/  HMMA.16816.F32.BF16 R68, R16, R54, R76 ;  /* 0x000000361044723c */ /* 0x000fe2000004184c */
[----:B------:R-:W5:Y:S01]  /*2060*/  LDSM.16.M88.4 R52, [R229+0x2800] ;  /* 0x00280000e534783b */ /* 0x000f620000000200 */
[----:B----4-:R-:W-:-:S06]  /*2070*/  FMUL.FTZ R0, R83, c[0x0][0x320] ;  /* 0x0000c80053007a20 */ /* 0x010fcc0000410000 */
[----:B-1----:R-:W-:Y:S01]  /*2080*/  HMMA.16816.F32.BF16 R72, R28, R56, R72 ;  /* 0x000000381c48723c */ /* 0x002fe20000041848 */
[----:B------:R1:W4:Y:S07]  /*2090*/  MUFU.TANH R149, R0 ;  /* 0x0000000000957308 */ /* 0x00032e0000002400 */
[----:B------:R-:W-:Y:S08]  /*20a0*/  HMMA.16816.F32.BF16 R76, R12, R46, R64 ;  /* 0x0000002e0c4c723c */ /* 0x000ff00000041840 */
[----:B------:R-:W-:Y:S01]  /*20b0*/  HMMA.16816.F32.BF16 R64, R24, R56, R60 ;  /* 0x000000381840723c */ /* 0x000fe2000004183c */
[----:B------:R-:W3:Y:S01]  /*20c0*/  LDSM.16.M88.4 R60, [R224+0x7100] ;  /* 0x00710000e03c783b */ /* 0x000ee20000000200 */
[----:B-1----:R-:W-:-:S04]  /*20d0*/  FMUL.FTZ R0, R84, c[0x0][0x320] ;  /* 0x0000c80054007a20 */ /* 0x002fc80000410000 */
[----:B------:R1:W1:Y:S02]  /*20e0*/  MUFU.TANH R148, R0 ;  /* 0x0000000000947308 */ /* 0x0002640000002400 */
[----:B------:R-:W-:Y:S08]  /*20f0*/  HMMA.16816.F32.BF16 R88, R8, R46, R68 ;  /* 0x0000002e0858723c */ /* 0x000ff00000041844 */
[----:B------:R-:W-:Y:S01]  /*2100*/  HMMA.16816.F32.BF16 R44, R36, R50, R108 ;  /* 0x00000032242c723c */ /* 0x000fe2000004186c */
[----:B-1----:R-:W-:-:S07]  /*2110*/  FMUL.FTZ R0, R85, c[0x0][0x320] ;  /* 0x0000c80055007a20 */ /* 0x002fce0000410000 */
[----:B--2---:R-:W-:Y:S01]  /*2120*/  HMMA.16816.F32.BF16 R68, R20, R40, R72 ;  /* 0x000000281444723c */ /* 0x004fe20000041848 */
[----:B------:R1:W2:Y:S07]  /*2130*/  MUFU.TANH R147, R0 ;  /* 0x0000000000937308 */ /* 0x0002ae0000002400 */
[----:B------:R-:W-:Y:S08]  /*2140*/  HMMA.16816.F32.BF16 R72, R32, R50, R120 ;  /* 0x000000322048723c */ /* 0x000ff00000041878 */
[----:B------:R-:W-:Y:S01]  /*2150*/  HMMA.16816.F32.BF16 R48, R16, R40, R64 ;  /* 0x000000281030723c */ /* 0x000fe20000041840 */
[----:B-1----:R-:W-:-:S04]  /*2160*/  FMUL.FTZ R0, R86, c[0x0][0x320] ;  /* 0x0000c80056007a20 */ /* 0x002fc80000410000 */
[----:B------:R1:W1:Y:S03]  /*2170*/  MUFU.TANH R146, R0 ;  /* 0x0000000000927308 */ /* 0x0002660000002400 */
[----:B------:R-:W-:Y:S01]  /*2180*/  HMMA.16816.F32.BF16 R64, R28, R58, R44 ;  /* 0x0000003a1c40723c */ /* 0x000fe2000004182c */
[----:B------:R-:W2:Y:S01]  /*2190*/  LDSM.16.M88.4 R44, [R235+0x3000] ;  /* 0x00300000eb2c783b */ /* 0x000ea20000000200 */
[----:B-1----:R-:W-:Y:S11]  /*21a0*/  FMUL.FTZ R0, R87, c[0x0][0x320] ;  /* 0x0000c80057007a20 */ /* 0x002ff60000410000 */
[----:B------:R-:W-:Y:S03]  /*21b0*/  @!UPT UIADD3 URZ, URZ, URZ, URZ ;  /* 0x0000003f3f3ff290 */ /* 0x000fe6000fffe03f */
[----:B-----5:R-:W-:Y:S01]  /*21c0*/  HMMA.16816.F32.BF16 R80, R8, R52, R48 ;  /* 0x000000340850723c */ /* 0x020fe20000041830 */
[----:B------:R1:W1:Y:S07]  /*21d0*/  MUFU.TANH R115, R0 ;  /* 0x0000000000737308 */ /* 0x00026e0000002400 */
[----:B------:R-:W-:Y:S08]  /*21e0*/  HMMA.16816.F32.BF16 R64, R20, R42, R64 ;  /* 0x0000002a1440723c */ /* 0x000ff00000041840 */
[----:B---3--:R-:W-:Y:S01]  /*21f0*/  HMMA.16816.F32.BF16 R48, R32, R60, R128 ;  /* 0x0000003c2030723c */ /* 0x008fe20000041880 */
[----:B-1----:R-:W-:-:S04]  /*2200*/  FMUL.FTZ R0, R76, c[0x0][0x320] ;  /* 0x0000c8004c007a20 */ /* 0x002fc80000410000 */
[----:B------:R1:W3:Y:S02]  /*2210*/  MUFU.TANH R145, R0 ;  /* 0x0000000000917308 */ /* 0x0002e40000002400 */
[----:B-1----:R-:W-:-:S06]  /*2220*/  FMUL.FTZ R0, R77, c[0x0][0x320] ;  /* 0x0000c8004d007a20 */ /* 0x002fcc0000410000 */
[----:B------:R1:W1:Y:S02]  /*2230*/  MUFU.TANH R114, R0 ;  /* 0x0000000000727308 */ /* 0x0002640000002400 */
        /* <DEDUP_REMOVED lines=8> */
[----:B-1----:R-:W-:-:S04]  /*22c0*/  FMUL.FTZ R0, R88, c[0x0][0x320] ;  /* 0x0000c80058007a20 */ /* 0x002fc80000410000 */
[----:B------:R1:W1:Y:S11]  /*22d0*/  MUFU.TANH R111, R0 ;  /* 0x00000000006f7308 */ /* 0x0002760000002400 */
[----:B------:R-:W-:Y:S01]  /*22e0*/  HMMA.16816.F32.BF16 R68, R16, R42, R68 ;  /* 0x0000002a1044723c */ /* 0x000fe20000041844 */
[----:B------:R-:W3:Y:S01]  /*22f0*/  LDSM.16.M88.4 R40, [R229+0x3000] ;  /* 0x00300000e528783b */ /* 0x000ee20000000200 */
[----:B-1----:R-:W-:-:S06]  /*2300*/  FMUL.FTZ R0, R89, c[0x0][0x320] ;  /* 0x0000c80059007a20 */ /* 0x002fcc0000410000 */
[----:B--2---:R-:W-:Y:S01]  /*2310*/  HMMA.16816.F32.BF16 R72, R28, R44, R72 ;  /* 0x0000002c1c48723c */ /* 0x004fe20000041848 */
[----:B------:R1:W2:Y:S11]  /*2320*/  MUFU.TANH R110, R0 ;  /* 0x00000000006e7308 */ /* 0x0002b60000002400 */
[----:B------:R-:W-:Y:S04]  /*2330*/  @!UPT UIADD3 URZ, URZ, URZ, URZ ;  /* 0x0000003f3f3ff290 */ /* 0x000fe8000fffe03f */
[----:B------:R-:W-:Y:S01]  /*2340*/  HMMA.16816.F32.BF16 R84, R8, R54, R68 ;  /* 0x000000360854723c */ /* 0x000fe20000041844 */
[----:B-1----:R-:W-:-:S04]  /*2350*/  FMUL.FTZ R0, R90, c[0x0][0x320] ;  /* 0x0000c8005a007a20 */ /* 0x002fc80000410000 */
[----:B------:R1:W1:Y:S03]  /*2360*/  MUFU.TANH R109, R0 ;  /* 0x00000000006d7308 */ /* 0x0002660000002400 */
[----:B-----5:R-:W-:Y:S08]  /*2370*/  HMMA.16816.F32.BF16 R68, R20, R56, R72 ;  /* 0x000000381444723c */ /* 0x020ff00000041848 */
[----:B------:R-:W-:Y:S01]  /*2380*/  HMMA.16816.F32.BF16 R72, R32, R62, R136 ;  /* 0x0000003e2048723c */ /* 0x000fe20000041888 */
[----:B-1----:R-:W-:-:S04]  /*2390*/  FMUL.FTZ R0, R91, c[0x0][0x320] ;  /* 0x0000c8005b007a20 */ /* 0x002fc80000410000 */
[----:B------:R1:W1:Y:S11]  /*23a0*/  MUFU.TANH R107, R0 ;  /* 0x00000000006b7308 */ /* 0x0002760000002400 */
[----:B------:R-:W-:Y:S08]  /*23b0*/  @!UPT UIADD3 URZ, URZ, URZ, URZ ;  /* 0x0000003f3f3ff290 */ /* 0x000ff0000fffe03f */
[----:B------:R-:W-:Y:S01]  /*23c0*/  HMMA.16816.F32.BF16 R72, R24, R46, R72 ;  /* 0x0000002e1848723c */ /* 0x000fe20000041848 */
[----:B-1----:R-:W-:-:S04]  /*23d0*/  FMUL.FTZ R0, R76, c[0x0][0x320] ;  /* 0x0000c8004c007a20 */ /* 0x002fc80000410000 */
[----:B------:R1:W1:Y:S02]  /*23e0*/  MUFU.TANH R108, R0 ;  /* 0x00000000006c7308 */ /* 0x0002640000002400 */
[----:B-1----:R-:W-:Y:S11]  /*23f0*/  FMUL.FTZ R0, R77, c[0x0][0x320] ;  /* 0x0000c8004d007a20 */ /* 0x002ff60000410000 */
[----:B------:R-:W-:Y:S06]  /*2400*/  @!UPT UIADD3 URZ, URZ, URZ, URZ ;  /* 0x0000003f3f3ff290 */ /* 0x000fec000fffe03f */
[----:B------:R-:W-:Y:S01]  /*2410*/  HMMA.16816.F32.BF16 R72, R16, R58, R72 ;  /* 0x0000003a1048723c */ /* 0x000fe20000041848 */
[----:B------:R1:W1:Y:S02]  /*2420*/  MUFU.TANH R106, R0 ;  /* 0x00000000006a7308 */ /* 0x0002640000002400 */
[----:B-1----:R-:W-:-:S06]  /*2430*/  FMUL.FTZ R0, R78, c[0x0][0x320] ;  /* 0x0000c8004e007a20 */ /* 0x002fcc0000410000 */
[----:B------:R1:W1:Y:S11]  /*2440*/  MUFU.TANH R105, R0 ;  /* 0x0000000000697308 */ /* 0x0002760000002400 */
[----:B------:R-:W-:Y:S04]  /*2450*/  @!UPT UIADD3 URZ, URZ, URZ, URZ ;  /* 0x0000003f3f3ff290 */ /* 0x000fe8000fffe03f */
[----:B---3--:R-:W-:Y:S01]  /*2460*/  HMMA.16816.F32.BF16 R72, R8, R42, R72 ;  /* 0x0000002a0848723c */ /* 0x008fe20000041848 */
[----:B-1----:R-:W-:-:S07]  /*2470*/  FMUL.FTZ R0, R79, c[0x0][0x320] ;  /* 0x0000c8004f007a20 */ /* 0x002fce0000410000 */
[----:B------:R-:W-:Y:S01]  /*2480*/  HMMA.16816.F32.BF16 R76, R12, R54, R64 ;  /* 0x000000360c4c723c */ /* 0x000fe20000041840 */
[----:B------:R1:W3:Y:S07]  /*2490*/  MUFU.TANH R104, R0 ;  /* 0x0000000000687308 */ /* 0x0002ee0000002400 */
[----:B------:R-:W-:Y:S01]  /*24a0*/  HMMA.16816.F32.BF16 R64, R24, R44, R48 ;  /* 0x0000002c1840723c */ /* 0x000fe20000041830 */
[----:B------:R-:W5:Y:S07]  /*24b0*/  LDSM.16.M88.4 R48, [R224+0x7900] ;  /* 0x00790000e030783b */ /* 0x000f6e0000000200 */
[----:B------:R-:W-:-:S02]  /*24c0*/  FMUL.FTZ R72, R72, c[0x0][0x320] ;  /* 0x0000c80048487a20 */ /* 0x000fc40000410000 */
[----:B------:R-:W-:Y:S02]  /*24d0*/  FMUL.FTZ R73, R73, c[0x0][0x320] ;  /* 0x0000c80049497a20 */ /* 0x000fe40000410000 */
[----:B------:R-:W-:Y:S01]  /*24e0*/  FMUL.FTZ R74, R74, c[0x0][0x320] ;  /* 0x0000c8004a4a7a20 */ /* 0x000fe20000410000 */
[----:B------:R-:W-:Y:S01]  /*24f0*/  HMMA.16816.F32.BF16 R52, R36, R62, R100 ;  /* 0x0000003e2434723c */ /* 0x000fe20000041864 */
[----:B------:R-:W2:Y:S01]  /*2500*/  MUFU.TANH R72, R72 ;  /* 0x0000004800487308 */ /* 0x000ea20000002400 */
[----:B-1----:R-:W-:-:S07]  /*2510*/  FMUL.FTZ R0, R80, c[0x0][0x320] ;  /* 0x0000c80050007a20 */ /* 0x002fce0000410000 */
[----:B------:R1:W1:Y:S02]  /*2520*/  MUFU.TANH R99, R0 ;  /* 0x0000000000637308 */ /* 0x0002640000002400 */
[----:B------:R-:W-:Y:S06]  /*2530*/  HMMA.16816.F32.BF16 R60, R16, R56, R64 ;  /* 0x00000038103c723c */ /* 0x000fec0000041840 */
[----:B------:R-:W2:Y:S07]  /*2540*/  MUFU.TANH R73, R73 ;  /* 0x0000004900497308 */ /* 0x000eae0000002400 */
[----:B------:R-:W-:Y:S01]  /*2550*/  HMMA.16816.F32.BF16 R64, R28, R46, R52 ;  /* 0x0000002e1c40723c */ /* 0x000fe20000041834 */
[----:B-1----:R-:W-:Y:S01]  /*2560*/  FMUL.FTZ R0, R81, c[0x0][0x320] ;  /* 0x0000c80051007a20 */ /* 0x002fe20000410000 */
[----:B------:R-:W1:Y:S01]  /*2570*/  LDSM.16.M88.4 R52, [R235+0x3800] ;  /* 0x00380000eb34783b */ /* 0x000e620000000200 */
[----:B------:R-:W1:Y:S03]  /*2580*/  MUFU.TANH R74, R74 ;  /* 0x0000004a004a7308 */ /* 0x000e660000002400 */
[----:B------:R-:W1:Y:S05]  /*2590*/  LDSM.16.M88.4 R44, [R230+0x7900] ;  /* 0x00790000e62c783b */ /* 0x000e6a0000000200 */
[----:B------:R2:W1:Y:S02]  /*25a0*/  MUFU.TANH R98, R0 ;  /* 0x0000000000627308 */ /* 0x0004640000002400 */
[----:B--2---:R-:W-:-:S06]  /*25b0*/  FMUL.FTZ R0, R82, c[0x0][0x320] ;  /* 0x0000c80052007a20 */ /* 0x004fcc0000410000 */
[----:B------:R2:W1:Y:S02]  /*25c0*/  MUFU.TANH R95, R0 ;  /* 0x00000000005f7308 */ /* 0x0004640000002400 */
[----:B--2---:R-:W-:Y:S02]  /*25d0*/  FMUL.FTZ R0, R83, c[0x0][0x320] ;  /* 0x0000c80053007a20 */ /* 0x004fe40000410000 */
[----:B------:R-:W-:Y:S04]  /*25e0*/  HMMA.16816.F32.BF16 R80, R8, R40, R60 ;  /* 0x000000280850723c */ /* 0x000fe8000004183c */
[----:B------:R2:W1:Y:S04]  /*25f0*/  MUFU.TANH R94, R0 ;  /* 0x00000000005e7308 */ /* 0x0004680000002400 */
[----:B------:R-:W-:Y:S08]  /*2600*/  HMMA.16816.F32.BF16 R60, R20, R58, R64 ;  /* 0x0000003a143c723c */ /* 0x000ff00000041840 */
[----:B-----5:R-:W-:Y:S01]  /*2610*/  HMMA.16816.F32.BF16 R64, R32, R48, R140 ;  /* 0x000000302040723c */ /* 0x020fe2000004188c */
[----:B--2---:R-:W-:-:S04]  /*2620*/  FMUL.FTZ R0, R76, c[0x0][0x320] ;  /* 0x0000c8004c007a20 */ /* 0x004fc80000410000 */
[----:B------:R2:W1:Y:S03]  /*2630*/  MUFU.TANH R96, R0 ;  /* 0x0000000000607308 */ /* 0x0004660000002400 */
[----:B------:R-:W-:Y:S01]  /*2640*/  HMMA.16816.F32.BF16 R32, R32, R50, R152 ;  /* 0x000000322020723c */ /* 0x000fe20000041898 */
[----:B--2---:R-:W-:Y:S11]  /*2650*/  FMUL.FTZ R0, R77, c[0x0][0x320] ;  /* 0x0000c8004d007a20 */ /* 0x004ff60000410000 */
[----:B------:R-:W-:Y:S04]  /*2660*/  @!UPT UIADD3 URZ, URZ, URZ, URZ ;  /* 0x0000003f3f3ff290 */ /* 0x000fe8000fffe03f */
[----:B-1----:R-:W-:Y:S01]  /*2670*/  HMMA.16816.F32.BF16 R64, R24, R52, R64 ;  /* 0x000000341840723c */ /* 0x002fe20000041840 */
[----:B------:R1:W2:Y:S02]  /*2680*/  MUFU.TANH R97, R0 ;  /* 0x0000000000617308 */ /* 0x0002a40000002400 */
[----:B-1----:R-:W-:-:S06]  /*2690*/  FMUL.FTZ R0, R78, c[0x0][0x320] ;  /* 0x0000c8004e007a20 */ /* 0x002fcc0000410000 */
[----:B------:R1:W1:Y:S02]  /*26a0*/  MUFU.TANH R93, R0 ;  /* 0x00000000005d7308 */ /* 0x0002640000002400 */
[----:B-1----:R-:W-:Y:S02]  /*26b0*/  FMUL.FTZ R0, R79, c[0x0][0x320] ;  /* 0x0000c8004f007a20 */ /* 0x002fe40000410000 */
[----:B------:R-:W-:Y:S04]  /*26c0*/  HMMA.16816.F32.BF16 R76, R12, R40, R68 ;  /* 0x000000280c4c723c */ /* 0x000fe80000041844 */
[----:B------:R1:W1:Y:S04]  /*26d0*/  MUFU.TANH R92, R0 ;  /* 0x00000000005c7308 */ /* 0x0002680000002400 */
[----:B------:R-:W-:Y:S01]  /*26e0*/  HMMA.16816.F32.BF16 R68, R36, R48, R124 ;  /* 0x000000302444723c */ /* 0x000fe2000004187c */
[----:B-1----:R-:W-:-:S04]  /*26f0*/  FMUL.FTZ R0, R84, c[0x0][0x320] ;  /* 0x0000c80054007a20 */ /* 0x002fc80000410000 */
[----:B------:R1:W1:Y:S11]  /*2700*/  MUFU.TANH R91, R0 ;  /* 0x00000000005b7308 */ /* 0x0002760000002400 */
[----:B------:R-:W-:Y:S08]  /*2710*/  @!UPT UIADD3 URZ, URZ, URZ, URZ ;  /* 0x0000003f3f3ff290 */ /* 0x000ff0000fffe03f */
[----:B------:R-:W-:Y:S01]  /*2720*/  HMMA.16816.F32.BF16 R56, R28, R52, R68 ;  /* 0x000000341c38723c */ /* 0x000fe20000041844 */
[----:B-1----:R-:W-:-:S07]  /*2730*/  FMUL.FTZ R0, R85, c[0x0][0x320] ;  /* 0x0000c80055007a20 */ /* 0x002fce0000410000 */
[----:B------:R-:W-:Y:S01]  /*2740*/  HMMA.16816.F32.BF16 R68, R12, R42, R60 ;  /* 0x0000002a0c44723c */ /* 0x000fe2000004183c */
[----:B------:R1:W1:Y:S07]  /*2750*/  MUFU.TANH R90, R0 ;  /* 0x00000000005a7308 */ /* 0x00026e0000002400 */
[----:B------:R-:W-:Y:S01]  /*2760*/  HMMA.16816.F32.BF16 R60, R36, R50, R116 ;  /* 0x00000032243c723c */ /* 0x000fe20000041874 */
[----:B------:R-:W5:Y:S01]  /*2770*/  LDSM.16.M88.4 R36, [R229+0x3800] ;  /* 0x00380000e524783b */ /* 0x000f620000000200 */
[----:B------:R-:W-:-:S06]  /*2780*/  DEPBAR.LE SB0, 0x0 ;  /* 0x000080000000791a */ /* 0x000fcc0000000000 */
[----:B------:R-:W-:Y:S01]  /*2790*/  HMMA.16816.F32.BF16 R56, R20, R44, R56 ;  /* 0x0000002c1438723c */ /* 0x000fe20000041838 */
[----:B-1----:R-:W-:-:S04]  /*27a0*/  FMUL.FTZ R0, R86, c[0x0][0x320] ;  /* 0x0000c80056007a20 */ /* 0x002fc80000410000 */
[----:B------:R1:W1:Y:S03]  /*27b0*/  MUFU.TANH R86, R0 ;  /* 0x0000000000567308 */ /* 0x0002660000002400 */
[----:B------:R-:W-:Y:S01]  /*27c0*/  HMMA.16816.F32.BF16 R40, R16, R44, R64 ;  /* 0x0000002c1028723c */ /* 0x000fe20000041840 */
[----:B------:R-:W-:Y:S02]  /*27d0*/  FMUL.FTZ R69, R69, c[0x0][0x320] ;  /* 0x0000c80045457a20 */ /* 0x000fe40000410000 */
[----:B------:R-:W-:Y:S02]  /*27e0*/  FMUL.FTZ R70, R70, c[0x0][0x320] ;  /* 0x0000c80046467a20 */ /* 0x000fe40000410000 */
[----:B------:R-:W-:Y:S02]  /*27f0*/  FMUL.FTZ R71, R71, c[0x0][0x320] ;  /* 0x0000c80047477a20 */ /* 0x000fe40000410000 */
[----:B------:R-:W2:Y:S01]  /*2800*/  MUFU.TANH R69, R69 ;  /* 0x0000004500457308 */ /* 0x000ea20000002400 */
[----:B------:R-:W-:Y:S01]  /*2810*/  HMMA.16816.F32.BF16 R28, R28, R54, R60 ;  /* 0x000000361c1c723c */ /* 0x000fe2000004183c */
[----:B-1----:R-:W-:-:S06]  /*2820*/  FMUL.FTZ R0, R87, c[0x0][0x320] ;  /* 0x0000c80057007a20 */ /* 0x002fcc0000410000 */
[----:B------:R-:W1:Y:S01]  /*2830*/  MUFU.TANH R70, R70 ;  /* 0x0000004600467308 */ /* 0x000e620000002400 */
[----:B------:R-:W-:Y:S07]  /*2840*/  HMMA.16816.F32.BF16 R52, R24, R54, R32 ;  /* 0x000000361834723c */ /* 0x000fee0000041820 */
[----:B------:R1:W1:Y:S01]  /*2850*/  MUFU.TANH R88, R0 ;  /* 0x0000000000587308 */ /* 0x0002620000002400 */
[----:B-----5:R-:W-:Y:S07]  /*2860*/  HMMA.16816.F32.BF16 R56, R12, R36, R56 ;  /* 0x000000240c38723c */ /* 0x020fee0000041838 */
[----:B------:R-:W2:Y:S01]  /*2870*/  MUFU.TANH R71, R71 ;  /* 0x0000004700477308 */ /* 0x000ea20000002400 */
[----:B------:R-:W-:Y:S01]  /*2880*/  HMMA.16816.F32.BF16 R20, R20, R46, R28 ;  /* 0x0000002e1414723c */ /* 0x000fe2000004181c */
[----:B-1----:R-:W-:-:S07]  /*2890*/  FMUL.FTZ R0, R76, c[0x0][0x320] ;  /* 0x0000c8004c007a20 */ /* 0x002fce0000410000 */
[----:B------:R-:W-:Y:S01]  /*28a0*/  HMMA.16816.F32.BF16 R16, R16, R46, R52 ;  /* 0x0000002e1010723c */ /* 0x000fe20000041834 */
[----:B------:R1:W1:Y:S07]  /*28b0*/  MUFU.TANH R89, R0 ;  /* 0x0000000000597308 */ /* 0x00026e0000002400 */
[----:B------:R-:W-:Y:S01]  /*28c0*/  HMMA.16816.F32.BF16 R24, R8, R36, R40 ;  /* 0x000000240818723c */ /* 0x000fe20000041828 */
[----:B------:R-:W-:Y:S02]  /*28d0*/  FMUL.FTZ R56, R56, c[0x0][0x320] ;  /* 0x0000c80038387a20 */ /* 0x000fe40000410000 */
[----:B------:R-:W-:-:S02]  /*28e0*/  FMUL.FTZ R57, R57, c[0x0][0x320] ;  /* 0x0000c80039397a20 */ /* 0x000fc40000410000 */
[----:B------:R-:W-:Y:S02]  /*28f0*/  FMUL.FTZ R58, R58, c[0x0][0x320] ;  /* 0x0000c8003a3a7a20 */ /* 0x000fe40000410000 */
[----:B------:R-:W2:Y:S01]  /*2900*/  MUFU.TANH R56, R56 ;  /* 0x0000003800387308 */ /* 0x000ea20000002400 */
[----:B------:R-:W-:Y:S01]  /*2910*/  HMMA.16816.F32.BF16 R12, R12, R38, R20 ;  /* 0x000000260c0c723c */ /* 0x000fe20000041814 */
[----:B-1----:R-:W-:-:S06]  /*2920*/  FMUL.FTZ R0, R77, c[0x0][0x320] ;  /* 0x0000c8004d007a20 */ /* 0x002fcc0000410000 */
[----:B------:R1:W1:Y:S01]  /*2930*/  MUFU.TANH R87, R0 ;  /* 0x0000000000577308 */ /* 0x0002620000002400 */
[----:B------:R-:W-:Y:S07]  /*2940*/  HMMA.16816.F32.BF16 R8, R8, R38, R16 ;  /* 0x000000260808723c */ /* 0x000fee0000041810 */
[----:B------:R-:W2:Y:S01]  /*2950*/  MUFU.TANH R57, R57 ;  /* 0x0000003900397308 */ /* 0x000ea20000002400 */
[----:B------:R-:W-:Y:S02]  /*2960*/  FMUL.FTZ R24, R24, c[0x0][0x320] ;  /* 0x0000c80018187a20 */ /* 0x000fe40000410000 */
[----:B------:R-:W-:-:S02]  /*2970*/  FMUL.FTZ R25, R25, c[0x0][0x320] ;  /* 0x0000c80019197a20 */ /* 0x000fc40000410000 */
[----:B------:R-:W-:Y:S02]  /*2980*/  FMUL.FTZ R26, R26, c[0x0][0x320] ;  /* 0x0000c8001a1a7a20 */ /* 0x000fe40000410000 */
[----:B------:R-:W-:Y:S01]  /*2990*/  FMUL.FTZ R27, R27, c[0x0][0x320] ;  /* 0x0000c8001b1b7a20 */ /* 0x000fe20000410000 */
[----:B------:R-:W2:Y:S01]  /*29a0*/  MUFU.TANH R58, R58 ;  /* 0x0000003a003a7308 */ /* 0x000ea20000002400 */
[----:B-1----:R-:W-:Y:S02]  /*29b0*/  FMUL.FTZ R0, R78, c[0x0][0x320] ;  /* 0x0000c8004e007a20 */ /* 0x002fe40000410000 */
[----:B------:R-:W-:Y:S02]  /*29c0*/  FMUL.FTZ R12, R12, c[0x0][0x320] ;  /* 0x0000c8000c0c7a20 */ /* 0x000fe40000410000 */
[----:B------:R-:W-:Y:S02]  /*29d0*/  FMUL.FTZ R13, R13, c[0x0][0x320] ;  /* 0x0000c8000d0d7a20 */ /* 0x000fe40000410000 */
[----:B------:R-:W-:Y:S01]  /*29e0*/  FMUL.FTZ R14, R14, c[0x0][0x320] ;  /* 0x0000c8000e0e7a20 */ /* 0x000fe20000410000 */
[----:B------:R1:W1:Y:S01]  /*29f0*/  MUFU.TANH R85, R0 ;  /* 0x0000000000557308 */ /* 0x0002620000002400 */
[----:B------:R-:W-:-:S02]  /*2a00*/  FMUL.FTZ R15, R15, c[0x0][0x320] ;  /* 0x0000c8000f0f7a20 */ /* 0x000fc40000410000 */
[----:B------:R-:W-:Y:S02]  /*2a10*/  FMUL.FTZ R8, R8, c[0x0][0x320] ;  /* 0x0000c80008087a20 */ /* 0x000fe40000410000 */
[----:B------:R-:W-:Y:S02]  /*2a20*/  FMUL.FTZ R9, R9, c[0x0][0x320] ;  /* 0x0000c80009097a20 */ /* 0x000fe40000410000 */
[----:B------:R-:W-:Y:S01]  /*2a30*/  FMUL.FTZ R10, R10, c[0x0][0x320] ;  /* 0x0000c8000a0a7a20 */ /* 0x000fe20000410000 */
[----:B------:R-:W2:Y:S01]  /*2a40*/  MUFU.TANH R49, R24 ;  /* 0x0000001800317308 */ /* 0x000ea20000002400 */
[----:B------:R-:W-:Y:S02]  /*2a50*/  FMUL.FTZ R11, R11, c[0x0][0x320] ;  /* 0x0000c8000b0b7a20 */ /* 0x000fe40000410000 */
[----:B-1----:R-:W-:-:S05]  /*2a60*/  FMUL.FTZ R0, R79, c[0x0][0x320] ;  /* 0x0000c8004f007a20 */ /* 0x002fca0000410000 */
[----:B------:R-:W1:Y:S08]  /*2a70*/  MUFU.TANH R50, R25 ;  /* 0x0000001900327308 */ /* 0x000e700000002400 */
[----:B------:R5:W1:Y:S08]  /*2a80*/  MUFU.TANH R84, R0 ;  /* 0x0000000000547308 */ /* 0x000a700000002400 */
[----:B------:R-:W1:Y:S01]  /*2a90*/  MUFU.TANH R52, R26 ;  /* 0x0000001a00347308 */ /* 0x000e620000002400 */
[----:B-----5:R-:W-:-:S07]  /*2aa0*/  FMUL.FTZ R0, R80, c[0x0][0x320] ;  /* 0x0000c80050007a20 */ /* 0x020fce0000410000 */
        /* <DEDUP_REMOVED lines=17> */
[----:B------:R5:W1:Y:S02]  /*2bc0*/  MUFU.TANH R68, R0 ;  /* 0x0000000000447308 */ /* 0x000a640000002400 */
[----:B-----5:R-:W-:-:S06]  /*2bd0*/  FMUL.FTZ R0, R75, c[0x0][0x320] ;  /* 0x0000c8004b007a20 */ /* 0x020fcc0000410000 */
[----:B------:R5:W1:Y:S02]  /*2be0*/  MUFU.TANH R48, R0 ;  /* 0x0000000000307308 */ /* 0x000a640000002400 */
[----:B-----5:R-:W-:-:S06]  /*2bf0*/  FMUL.FTZ R0, R59, c[0x0][0x320] ;  /* 0x0000c8003b007a20 */ /* 0x020fcc0000410000 */
[----:B------:R5:W1:Y:S02]  /*2c00*/  MUFU.TANH R41, R0 ;  /* 0x0000000000297308 */ /* 0x000a640000002400 */
[----:B-----5:R-:W-:Y:S01]  /*2c10*/  IADD3 R0, R158, R157, RZ ;  /* 0x0000009d9e007210 */ /* 0x020fe20007ffe0ff */
[----:B------:R-:W-:Y:S06]  /*2c20*/  BAR.SYNC.DEFER_BLOCKING 0x0 ;  /* 0x0000000000007b1d */ /* 0x000fec0000010000 */
[----:B------:R-:W-:Y:S05]  /*2c30*/  @!P1 BRA `(.L_x_644) ;  /* 0x0000025000009947 */ /* 0x000fea0003800000 */
[----:B-1234-:R-:W-:-:S04]  /*2c40*/  ULEA.HI.SX32 UR5, UR18, 0xfffffffe, 0x1a ;  /* 0xfffffffe12057891 */ /* 0x01efc8000f8fd23f */
[----:B------:R-:W-:Y:S02]  /*2c50*/  USHF.R.S32.HI UR4, URZ, 0x1f, UR5 ;  /* 0x0000001f3f047899 */ /* 0x000fe40008011405 */
[----:B------:R-:W-:Y:S01]  /*2c60*/  UIMAD UR9, UR9, UR5, URZ ;  /* 0x00000005090972a4 */ /* 0x000fe2000f8e023f */
[----:B------:R-:W-:Y:S01]  /*2c70*/  IMAD.WIDE.U32 R8, R159, UR5, R162 ;  /* 0x000000059f087c25 */ /* 0x000fe2000f8e00a2 */
[----:B------:R-:W-:Y:S02]  /*2c80*/  USHF.L.U32 UR5, UR6, 0x5, URZ ;  /* 0x0000000506057899 */ /* 0x000fe4000800063f */
[----:B------:R-:W-:Y:S02]  /*2c90*/  UIMAD UR4, UR4, UR10, UR9 ;  /* 0x0000000a040472a4 */ /* 0x000fe4000f8e0209 */
[----:B------:R-:W-:Y:S01]  /*2ca0*/  LEA R6, P2, R8, c[0x0][0x1c8], 0x1 ;  /* 0x0000720008067a11 */ /* 0x000fe200078408ff */
[----:B------:R-:W-:Y:S01]  /*2cb0*/  USHF.L.U64.HI UR6, UR6, 0x5, UR7 ;  /* 0x0000000506067899 */ /* 0x000fe20008010207 */
[----:B------:R-:W-:Y:S01]  /*2cc0*/  IMAD.U32 R14, RZ, RZ, UR5 ;  /* 0x00000005ff0e7e24 */ /* 0x000fe2000f8e00ff */
[----:B------:R-:W-:Y:S01]  /*2cd0*/  UIADD3 UR7, UP0, UR20, 0x80, URZ ;  /* 0x0000008014077890 */ /* 0x000fe2000ff1e03f */
[----:B------:R-:W-:-:S03]  /*2ce0*/  IADD3 R3, R9, UR4, RZ ;  /* 0x0000000409037c10 */ /* 0x000fc6000fffe0ff */
[----:B------:R-:W-:Y:S01]  /*2cf0*/  UIADD3.X UR4, URZ, UR14, URZ, UP0, !UPT ;  /* 0x0000000e3f047290 */ /* 0x000fe200087fe43f */
[----:B------:R-:W-:Y:S01]  /*2d00*/  LEA.HI.X R7, R8, c[0x0][0x1cc], R3, 0x1, P2 ;  /* 0x0000730008077a11 */ /* 0x000fe200010f0c03 */
[----:B------:R-:W-:Y:S01]  /*2d10*/  IMAD.SHL.U32 R3, R160, 0x2, RZ ;  /* 0x00000002a0037824 */ /* 0x000fe200078e00ff */
[----:B------:R-:W-:Y:S02]  /*2d20*/  IADD3 R8, P5, R6, UR5, RZ ;  /* 0x0000000506087c10 */ /* 0x000fe4000ffbe0ff */
[----:B------:R-:W-:Y:S02]  /*2d30*/  IADD3 R14, P4, P2, R14, 0x80, R6 ;  /* 0x000000800e0e7810 */ /* 0x000fe40007a9e006 */
        /* <DEDUP_REMOVED lines=12> */
[C---:B------:R-:W-:Y:S02]  /*2e00*/  IADD3 R10, P4, R6.reuse, UR5, RZ ;  /* 0x00000005060a7c10 */ /* 0x040fe4000ff9e0ff */
[----:B------:R-:W-:Y:S02]  /*2e10*/  IADD3.X R7, R9, UR6, RZ, P6, !PT ;  /* 0x0000000609077c10 */ /* 0x000fe4000b7fe4ff */
[----:B--2---:R-:W-:Y:S02]  /*2e20*/  IADD3 R8, P2, R6, UR7, RZ ;  /* 0x0000000706087c10 */ /* 0x004fe4000ff5e0ff */
[C---:B------:R-:W-:Y:S01]  /*2e30*/  IADD3.X R11, R7.reuse, UR6, RZ, P4, !PT ;  /* 0x00000006070b7c10 */ /* 0x040fe2000a7fe4ff */
[----:B------:R3:W-:Y:S01]  /*2e40*/  LDGSTS.E.BYPASS.LTC128B.128 [R3+0x5100], [R6.64], !P3 ;  /* 0x0510000006037fae */ /* 0x0007e2000d901d56 */
[----:B------:R-:W-:-:S03]  /*2e50*/  IADD3.X R9, R7, UR4, RZ, P2, !PT ;  /* 0x0000000407097c10 */ /* 0x000fc600097fe4ff */
[----:B------:R3:W-:Y:S04]  /*2e60*/  LDGSTS.E.BYPASS.LTC128B.128 [R3+0x7100], [R12.64], !P0 ;  /* 0x071000000c037fae */ /* 0x0007e8000c101d56 */
[----:B------:R3:W-:Y:S04]  /*2e70*/  LDGSTS.E.BYPASS.LTC128B.128 [R3+0x5900], [R10.64], !P3 ;  /* 0x059000000a037fae */ /* 0x0007e8000d901d56 */
[----:B------:R3:W-:Y:S02]  /*2e80*/  LDGSTS.E.BYPASS.LTC128B.128 [R3+0x7900], [R8.64], !P0 ;  /* 0x0790000008037fae */ /* 0x0007e4000c101d56 */
.L_x_644:
[----:B-1234-:R-:W-:Y:S01]  /*2e90*/  SHF.R.S32.HI R3, RZ, 0x1f, R144 ;  /* 0x0000001fff037819 */ /* 0x01efe20000011490 */
[----:B------:R-:W-:Y:S01]  /*2ea0*/  STL [R1+0x78], R235 ;  /* 0x000078eb01007387 */ /* 0x000fe20000100800 */
[----:B------:R-:W-:Y:S01]  /*2eb0*/  UIMAD UR8, UR13, -0x40, UR8 ;  /* 0xffffffc00d0878a4 */ /* 0x000fe2000f8e0208 */
[----:B------:R-:W-:Y:S01]  /*2ec0*/  IMAD.SHL.U32 R225, R0, 0x2, RZ ;  /* 0x0000000200e17824 */ /* 0x000fe200078e00ff */
[----:B------:R-:W-:Y:S01]  /*2ed0*/  LEA.HI R5, R3, R144, RZ, 0x2 ;  /* 0x0000009003057211 */ /* 0x000fe200078f10ff */
[----:B------:R-:W-:Y:S02]  /*2ee0*/  STL [R1+0x74], R234 ;  /* 0x000074ea01007387 */ /* 0x000fe40000100800 */
[----:B------:R-:W-:Y:S01]  /*2ef0*/  IMAD R228, R2, 0x2, R225 ;  /* 0x0000000202e47824 */ /* 0x000fe200078e02e1 */
[----:B------:R-:W-:Y:S01]  /*2f00*/  LOP3.LUT R3, R5, 0x7ffffffc, RZ, 0xc0, !PT ;  /* 0x7ffffffc05037812 */ /* 0x000fe200078ec0ff */
[----:B------:R-:W-:Y:S01]  /*2f10*/  STL [R1+0x70], R233 ;  /* 0x000070e901007387 */ /* 0x000fe20000100800 */
[----:B------:R-:W-:-:S03]  /*2f20*/  LEA R226, R4, R225, 0x1 ;  /* 0x000000e104e27211 */ /* 0x000fc600078e08ff */
[----:B------:R-:W-:Y:S01]  /*2f30*/  STL [R1+0x6c], R232 ;  /* 0x00006ce801007387 */ /* 0x000fe20000100800 */
[----:B------:R-:W-:Y:S02]  /*2f40*/  IMAD.IADD R3, R144, 0x1, -R3 ;  /* 0x0000000190037824 */ /* 0x000fe400078e0a03 */
[----:B------:R-:W-:Y:S01]  /*2f50*/  IMAD R227, R2, 0x2, R226 ;  /* 0x0000000202e37824 */ /* 0x000fe200078e02e2 */
[----:B------:R-:W-:Y:S04]  /*2f60*/  STL [R1+0x68], R231 ;  /* 0x000068e701007387 */ /* 0x000fe80000100800 */
[----:B------:R-:W-:Y:S04]  /*2f70*/  STL [R1+0x64], R230 ;  /* 0x000064e601007387 */ /* 0x000fe80000100800 */
[----:B------:R-:W-:Y:S04]  /*2f80*/  STL [R1+0x60], R229 ;  /* 0x000060e501007387 */ /* 0x000fe80000100800 */
[----:B------:R-:W-:Y:S04]  /*2f90*/  STL [R1+0x5c], R224 ;  /* 0x00005ce001007387 */ /* 0x000fe80000100800 */
[----:B------:R1:W-:Y:S04]  /*2fa0*/  STL [R1+0x58], R5 ;  /* 0x0000580501007387 */ /* 0x0003e80000100800 */
[----:B------:R-:W-:Y:S04]  /*2fb0*/  LDSM.16.MT88.4 R64, [R226+0x2100] ;  /* 0x00210000e240783b */ /* 0x000fe80000004200 */
[----:B------:R-:W-:Y:S04]  /*2fc0*/  LDSM.16.MT88.4 R60, [R225+0x900] ;  /* 0x00090000e13c783b */ /* 0x000fe80000004200 */
[----:B------:R-:W-:Y:S04]  /*2fd0*/  LDSM.16.MT88.4 R80, [R227+0x2900] ;  /* 0x00290000e350783b */ /* 0x000fe80000004200 */
[----:B------:R-:W0:Y:S01]  /*2fe0*/  LDGDEPBAR ;  /* 0x00000000000079af */ /* 0x000e220000000000 */
        /* <DEDUP_REMOVED lines=61> */
[----:B------:R-:W-:-:S02]  /*33c0*/  FSEL R133, R69, -INF , P2 ;  /* 0xff80000045857808 */ /* 0x000fc40001000000 */
[----:B------:R-:W-:Y:S02]  /*33d0*/  FMNMX.FTZ R136, R137, R136, !PT ;  /* 0x0000008889887209 */ /* 0x000fe40007810000 */
        /* <DEDUP_REMOVED lines=9> */
[----:B------:R-:W-:Y:S01]  /*3470*/  FSEL R166, R84, -INF , P5 ;  /* 0xff80000054a67808 */ /* 0x000fe20002800000 */
[----:B------:R-:W-:Y:S01]  /*3480*/  LDSM.16.MT88.4 R76, [R228+0x100] ;  /* 0x00010000e44c783b */ /* 0x000fe20000004200 */
[----:B------:R-:W-:-:S02]  /*3490*/  ISETP.GT.AND P5, PT, R3, 0x38, PT ;  /* 0x000000380300780c */ /* 0x000fc40003fa4270 */
[----:B------:R-:W-:Y:S01]  /*34a0*/  FSEL R248, R57, -INF , P6 ;  /* 0xff80000039f87808 */ /* 0x000fe20003000000 */
[----:B------:R-:W-:Y:S01]  /*34b0*/  LDSM.16.MT88.4 R84, [R228+0x2900] ;  /* 0x00290000e454783b */ /* 0x000fe20000004200 */
[----:B------:R-:W-:Y:S02]  /*34c0*/  FMNMX.FTZ R136, R175, R136, !PT ;  /* 0x00000088af887209 */ /* 0x000fe40007810000 */
[----:B------:R-:W-:Y:S02]  /*34d0*/  ISETP.GT.AND P4, PT, R3, 0x39, PT ;  /* 0x000000390300780c */ /* 0x000fe40003f84270 */
[----:B------:R-:W-:Y:S02]  /*34e0*/  FSEL R204, R21, -INF , P5 ;  /* 0xff80000015cc7808 */ /* 0x000fe40002800000 */
[----:B------:R-:W-:Y:S02]  /*34f0*/  FMNMX.FTZ R136, R248, R136, !PT ;  /* 0x00000088f8887209 */ /* 0x000fe40007810000 */
[----:B------:R-:W-:-:S02]  /*3500*/  FSEL R206, R19, -INF , P4 ;  /* 0xff80000013ce7808 */ /* 0x000fc40002000000 */
[----:B------:R-:W-:Y:S02]  /*3510*/  FMNMX.FTZ R136, R204, R136, !PT ;  /* 0x00000088cc887209 */ /* 0x000fe40007810000 */
[----:B------:R-:W-:Y:S02]  /*3520*/  FSEL R170, R48, -INF , P2 ;  /* 0xff80000030aa7808 */ /* 0x000fe40001000000 */
[----:B------:R-:W-:Y:S02]  /*3530*/  FMNMX.FTZ R136, R206, R136, !PT ;  /* 0x00000088ce887209 */ /* 0x000fe40007810000 */
[----:B------:R-:W-:Y:S02]  /*3540*/  FSEL R165, R73, -INF , P2 ;  /* 0xff80000049a57808 */ /* 0x000fe40001000000 */
[----:B------:R-:W-:Y:S01]  /*3550*/  FSEL R132, R71, -INF , P2 ;  /* 0xff80000047847808 */ /* 0x000fe20001000000 */
[----:B------:R-:W1:Y:S01]  /*3560*/  SHFL.BFLY PT, R5, R136, 0x2, 0x1f ;  /* 0x0c401f0088057f89 */ /* 0x000e6200000e0000 */
[----:B------:R-:W-:-:S02]  /*3570*/  FSEL R219, R41, -INF , P6 ;  /* 0xff80000029db7808 */ /* 0x000fc40003000000 */
[----:B------:R-:W-:Y:S01]  /*3580*/  FSEL R218, R35, -INF , P5 ;  /* 0xff80000023da7808 */ /* 0x000fe20002800000 */
[----:B------:R-:W-:Y:S01]  /*3590*/  LDSM.16.MT88.4 R72, [R227+0x100] ;  /* 0x00010000e348783b */ /* 0x000fe20000004200 */
[----:B------:R-:W-:Y:S02]  /*35a0*/  FSEL R252, R34, -INF , P4 ;  /* 0xff80000022fc7808 */ /* 0x000fe40002000000 */
[----:B------:R-:W-:Y:S01]  /*35b0*/  FMNMX.FTZ R134, R25, R26, !PT ;  /* 0x0000001a19867209 */ /* 0x000fe20007810000 */
[----:B------:R-:W-:Y:S01]  /*35c0*/  LDSM.16.MT88.4 R68, [R225+0x2100] ;  /* 0x00210000e144783b */ /* 0x000fe20000004200 */
[----:B------:R-:W-:Y:S02]  /*35d0*/  FSEL R246, R50, -INF , P6 ;  /* 0xff80000032f67808 */ /* 0x000fe40003000000 */
[----:B------:R-:W-:Y:S02]  /*35e0*/  FMNMX.FTZ R134, R27, R134, !PT ;  /* 0x000000861b867209 */ /* 0x000fe40007810000 */
[----:B------:R-:W-:-:S02]  /*35f0*/  FSEL R245, R39, -INF , P5 ;  /* 0xff80000027f57808 */ /* 0x000fc40002800000 */
[----:B------:R-:W-:Y:S02]  /*3600*/  FMNMX.FTZ R134, R28, R134, !PT ;  /* 0x000000861c867209 */ /* 0x000fe40007810000 */
[----:B------:R-:W-:Y:S02]  /*3610*/  FSEL R244, R40, -INF , P4 ;  /* 0xff80000028f47808 */ /* 0x000fe40002000000 */
[----:B------:R-:W-:Y:S02]  /*3620*/  FMNMX.FTZ R134, R33, R134, !PT ;  /* 0x0000008621867209 */ /* 0x000fe40007810000 */
[----:B------:R-:W-:Y:S02]  /*3630*/  FSEL R221, R51, -INF , P6 ;  /* 0xff80000033dd7808 */ /* 0x000fe40003000000 */
[----:B------:R-:W-:Y:S02]  /*3640*/  FMNMX.FTZ R134, R36, R134, !PT ;  /* 0x0000008624867209 */ /* 0x000fe40007810000 */
[----:B-1----:R-:W-:-:S02]  /*3650*/  FMNMX.FTZ R136, R136, R5, !PT ;  /* 0x0000000588887209 */ /* 0x002fc40007810000 */
[----:B------:R-:W-:Y:S02]  /*3660*/  FMNMX.FTZ R134, R37, R134, !PT ;  /* 0x0000008625867209 */ /* 0x000fe40007810000 */
[----:B------:R-:W-:Y:S01]  /*3670*/  FSEL R220, R43, -INF , P5 ;  /* 0xff8000002bdc7808 */ /* 0x000fe20002800000 */
[----:B------:R-:W1:Y:S01]  /*3680*/  SHFL.BFLY PT, R5, R136, 0x1, 0x1f ;  /* 0x0c201f0088057f89 */ /* 0x000e6200000e0000 */
[----:B------:R-:W-:Y:S02]  /*3690*/  FMNMX.FTZ R134, R38, R134, !PT ;  /* 0x0000008626867209 */ /* 0x000fe40007810000 */
[----:B------:R-:W-:Y:S02]  /*36a0*/  FSEL R203, R42, -INF , P4 ;  /* 0xff8000002acb7808 */ /* 0x000fe40002000000 */
[----:B------:R-:W-:Y:S01]  /*36b0*/  FMNMX.FTZ R134, R171, R134, !PT ;  /* 0x00000086ab867209 */ /* 0x000fe20007810000 */
[----:B------:R-:W-:Y:S03]  /*36c0*/  LDSM.16.MT88.4 R40, [R225+0x100] ;  /* 0x00010000e128783b */ /* 0x000fe60000004200 */
[----:B------:R-:W-:-:S04]  /*36d0*/  FMNMX.FTZ R134, R169, R134, !PT ;  /* 0x00000086a9867209 */ /* 0x000fc80007810000 */
[----:B------:R-:W-:-:S04]  /*36e0*/  FMNMX.FTZ R134, R168, R134, !PT ;  /* 0x00000086a8867209 */ /* 0x000fc80007810000 */
[----:B------:R-:W-:Y:S02]  /*36f0*/  FMNMX.FTZ R134, R165, R134, !PT ;  /* 0x00000086a5867209 */ /* 0x000fe40007810000 */
[----:B-1----:R-:W-:Y:S02]  /*3700*/  FMNMX.FTZ R136, R136, R5, !PT ;  /* 0x0000000588887209 */ /* 0x002fe40007810000 */
[----:B------:R-:W-:Y:S02]  /*3710*/  FMNMX.FTZ R5, R14, R15, !PT ;  /* 0x0000000f0e057209 */ /* 0x000fe40007810000 */
[C---:B------:R-:W-:Y:S01]  /*3720*/  FSETP.NEU.FTZ.AND P2, PT, R136.reuse, -INF , PT ;  /* 0xff8000008800780b */ /* 0x040fe20003f5d000 */
[----:B------:R-:W-:Y:S01]  /*3730*/  FMUL.FTZ R22, R136, c[0x0][0x2d0] ;  /* 0x0000b40088167a20 */ /* 0x000fe20000410000 */
[----:B------:R-:W-:-:S04]  /*3740*/  FMNMX.FTZ R5, R16, R5, !PT ;  /* 0x0000000510057209 */ /* 0x000fc80007810000 */
[----:B------:R-:W-:Y:S02]  /*3750*/  FMNMX.FTZ R5, R17, R5, !PT ;  /* 0x0000000511057209 */ /* 0x000fe40007810000 */
[----:B------:R-:W-:Y:S02]  /*3760*/  FSEL R22, R22, RZ, P2 ;  /* 0x000000ff16167208 */ /* 0x000fe40001000000 */
[----:B------:R-:W-:Y:S02]  /*3770*/  FMNMX.FTZ R5, R18, R5, !PT ;  /* 0x0000000512057209 */ /* 0x000fe40007810000 */
[----:B------:R-:W-:Y:S02]  /*3780*/  ISETP.GT.AND P2, PT, R3, 0x30, PT ;  /* 0x000000300300780c */ /* 0x000fe40003f44270 */
[----:B------:R-:W-:Y:S02]  /*3790*/  FMNMX.FTZ R5, R20, R5, !PT ;  /* 0x0000000514057209 */ /* 0x000fe40007810000 */
[----:B------:R-:W-:-:S02]  /*37a0*/  FSEL R205, R58, -INF , P2 ;  /* 0xff8000003acd7808 */ /* 0x000fc40001000000 */
[----:B------:R-:W-:Y:S01]  /*37b0*/  FMNMX.FTZ R5, R24, R5, !PT ;  /* 0x0000000518057209 */ /* 0x000fe20007810000 */
[----:B------:R-:W-:Y:S01]  /*37c0*/  LDSM.16.MT88.4 R56, [R228+0x900] ;  /* 0x00090000e438783b */ /* 0x000fe20000004200 */
[----:B------:R-:W-:Y:S02]  /*37d0*/  FSEL R247, R49, -INF , P2 ;  /* 0xff80000031f77808 */ /* 0x000fe40001000000 */
[----:B------:R-:W-:Y:S01]  /*37e0*/  FMNMX.FTZ R5, R23, R5, !PT ;  /* 0x0000000517057209 */ /* 0x000fe20007810000 */
[----:B------:R-:W-:Y:S01]  /*37f0*/  LDSM.16.MT88.4 R48, [R225+0x2900] ;  /* 0x00290000e130783b */ /* 0x000fe20000004200 */
[----:B------:R-:W-:Y:S02]  /*3800*/  FMNMX.FTZ R134, R247, R134, !PT ;  /* 0x00000086f7867209 */ /* 0x000fe40007810000 */
[----:B------:R-:W-:Y:S01]  /*3810*/  FMNMX.FTZ R3, R167, R5, !PT ;  /* 0x00000005a7037209 */ /* 0x000fe20007810000 */
[----:B------:R-:W-:Y:S01]  /*3820*/  FFMA.FTZ R5, R6, c[0x0][0x2d0], -R22 ;  /* 0x0000b40006057a23 */ /* 0x000fe20000010816 */
[----:B------:R-:W-:-:S02]  /*3830*/  FMNMX.FTZ R6, R29, R30, !PT ;  /* 0x0000001e1d067209 */ /* 0x000fc40007810000 */
[----:B------:R-:W-:Y:S01]  /*3840*/  FMNMX.FTZ R3, R166, R3, !PT ;  /* 0x00000003a6037209 */ /* 0x000fe20007810000 */
[----:B------:R1:W-:Y:S01]  /*3850*/  MUFU.EX2 R230, R5 ;  /* 0x0000000500e67308 */ /* 0x0003e20000000800 */
[----:B------:R-:W-:Y:S02]  /*3860*/  FMNMX.FTZ R134, R246, R134, !PT ;  /* 0x00000086f6867209 */ /* 0x000fe40007810000 */
[----:B------:R-:W-:Y:S02]  /*3870*/  FMNMX.FTZ R3, R138, R3, !PT ;  /* 0x000000038a037209 */ /* 0x000fe40007810000 */
[----:B------:R-:W-:Y:S02]  /*3880*/  FMNMX.FTZ R134, R245, R134, !PT ;  /* 0x00000086f5867209 */ /* 0x000fe40007810000 */
[----:B------:R-:W-:Y:S02]  /*3890*/  FMNMX.FTZ R3, R132, R3, !PT ;  /* 0x0000000384037209 */ /* 0x000fe40007810000 */
[----:B------:R-:W-:-:S02]  /*38a0*/  FMNMX.FTZ R134, R244, R134, !PT ;  /* 0x00000086f4867209 */ /* 0x000fc40007810000 */
[----:B------:R-:W-:Y:S02]  /*38b0*/  FMNMX.FTZ R3, R205, R3, !PT ;  /* 0x00000003cd037209 */ /* 0x000fe40007810000 */
[----:B------:R-:W-:Y:S02]  /*38c0*/  FSEL R222, R52, -INF , P2 ;  /* 0xff80000034de7808 */ /* 0x000fe40001000000 */
[----:B------:R-:W-:Y:S02]  /*38d0*/  FMNMX.FTZ R3, R219, R3, !PT ;  /* 0x00000003db037209 */ /* 0x000fe40007810000 */
[----:B-1----:R-:W-:Y:S01]  /*38e0*/  FMNMX.FTZ R5, R31, R6, !PT ;  /* 0x000000061f057209 */ /* 0x002fe20007810000 */
[----:B------:R-:W-:Y:S01]  /*38f0*/  FFMA.FTZ R6, R7, c[0x0][0x2d0], -R22 ;  /* 0x0000b40007067a23 */ /* 0x000fe20000010816 */
[----:B------:R-:W-:-:S03]  /*3900*/  FMNMX.FTZ R3, R218, R3, !PT ;  /* 0x00000003da037209 */ /* 0x000fc60007810000 */
[----:B------:R1:W2:Y:S01]  /*3910*/  MUFU.EX2 R229, R6 ;  /* 0x0000000600e57308 */ /* 0x0002a20000000800 */
[----:B------:R-:W-:-:S05]  /*3920*/  FMNMX.FTZ R3, R252, R3, !PT ;  /* 0x00000003fc037209 */ /* 0x000fca0007810000 */
[----:B------:R-:W3:Y:S04]  /*3930*/  SHFL.BFLY PT, R135, R3, 0x2, 0x1f ;  /* 0x0c401f0003877f89 */ /* 0x000ee800000e0000 */
[----:B-1----:R-:W1:Y:S01]  /*3940*/  SHFL.BFLY PT, R6, R134, 0x2, 0x1f ;  /* 0x0c401f0086067f89 */ /* 0x002e6200000e0000 */
[----:B---3--:R-:W-:Y:S02]  /*3950*/  FMNMX.FTZ R135, R3, R135, !PT ;  /* 0x0000008703877209 */ /* 0x008fe40007810000 */
[----:B------:R-:W-:-:S03]  /*3960*/  FMNMX.FTZ R3, R32, R5, !PT ;  /* 0x0000000520037209 */ /* 0x000fc60007810000 */
[----:B------:R-:W3:Y:S01]  /*3970*/  SHFL.BFLY PT, R7, R135, 0x1, 0x1f ;  /* 0x0c201f0087077f89 */ /* 0x000ee200000e0000 */
[----:B------:R-:W-:Y:S01]  /*3980*/  FMNMX.FTZ R5, R44, R3, !PT ;  /* 0x000000032c057209 */ /* 0x000fe20007810000 */
[----:B------:R-:W-:-:S03]  /*3990*/  FFMA.FTZ R3, R8, c[0x0][0x2d0], -R22 ;  /* 0x0000b40008037a23 */ /* 0x000fc60000010816 */
[----:B------:R-:W-:Y:S01]  /*39a0*/  FMNMX.FTZ R5, R45, R5, !PT ;  /* 0x000000052d057209 */ /* 0x000fe20007810000 */
[----:B------:R4:W-:Y:S01]  /*39b0*/  MUFU.EX2 R214, R3 ;  /* 0x0000000300d67308 */ /* 0x0009e20000000800 */
[----:B-1----:R-:W-:Y:S02]  /*39c0*/  FMNMX.FTZ R134, R134, R6, !PT ;  /* 0x0000000686867209 */ /* 0x002fe40007810000 */
[----:B------:R-:W-:Y:S01]  /*39d0*/  FMNMX.FTZ R5, R46, R5, !PT ;  /* 0x000000052e057209 */ /* 0x000fe20007810000 */
[----:B----4-:R-:W-:Y:S01]  /*39e0*/  FFMA.FTZ R3, R9, c[0x0][0x2d0], -R22 ;  /* 0x0000b40009037a23 */ /* 0x010fe20000010816 */
[----:B---3--:R-:W-:-:S03]  /*39f0*/  FMNMX.FTZ R135, R135, R7, !PT ;  /* 0x0000000787877209 */ /* 0x008fc60007810000 */
[----:B------:R1:W-:Y:S01]  /*3a00*/  MUFU.EX2 R233, R3 ;  /* 0x0000000300e97308 */ /* 0x0003e20000000800 */
[----:B------:R-:W3:Y:S01]  /*3a10*/  SHFL.BFLY PT, R7, R134, 0x1, 0x1f ;  /* 0x0c201f0086077f89 */ /* 0x000ee200000e0000 */
[C---:B------:R-:W-:Y:S01]  /*3a20*/  FSETP.NEU.FTZ.AND P2, PT, R135.reuse, -INF , PT ;  /* 0xff8000008700780b */ /* 0x040fe20003f5d000 */
[----:B------:R-:W-:-:S05]  /*3a30*/  FMUL.FTZ R21, R135, c[0x0][0x2d0] ;  /* 0x0000b40087157a20 */ /* 0x000fca0000410000 */
[----:B------:R-:W-:Y:S02]  /*3a40*/  FSEL R21, R21, RZ, P2 ;  /* 0x000000ff15157208 */ /* 0x000fe40001000000 */
[----:B-1----:R-:W-:Y:S01]  /*3a50*/  FMNMX.FTZ R3, R47, R5, !PT ;  /* 0x000000052f037209 */ /* 0x002fe20007810000 */
[----:B------:R-:W-:-:S03]  /*3a60*/  FFMA.FTZ R5, R10, c[0x0][0x2d0], -R22 ;  /* 0x0000b4000a057a23 */ /* 0x000fc60000010816 */
[----:B------:R-:W-:Y:S01]  /*3a70*/  FMNMX.FTZ R3, R174, R3, !PT ;  /* 0x00000003ae037209 */ /* 0x000fe20007810000 */
[----:B------:R1:W-:Y:S03]  /*3a80*/  MUFU.EX2 R250, R5 ;  /* 0x0000000500fa7308 */ /* 0x0003e60000000800 */
[----:B------:R-:W-:Y:S02]  /*3a90*/  FMNMX.FTZ R3, R173, R3, !PT ;  /* 0x00000003ad037209 */ /* 0x000fe40007810000 */
[----:B---3--:R-:W-:Y:S02]  /*3aa0*/  FMNMX.FTZ R134, R134, R7, !PT ;  /* 0x0000000786867209 */ /* 0x008fe40007810000 */
[----:B------:R-:W-:Y:S02]  /*3ab0*/  FMNMX.FTZ R3, R172, R3, !PT ;  /* 0x00000003ac037209 */ /* 0x000fe40007810000 */
[----:B------:R-:W-:-:S02]  /*3ac0*/  FSETP.NEU.FTZ.AND P2, PT, R134, -INF , PT ;  /* 0xff8000008600780b */ /* 0x000fc40003f5d000 */
[----:B------:R-:W-:-:S04]  /*3ad0*/  FMNMX.FTZ R3, R170, R3, !PT ;  /* 0x00000003aa037209 */ /* 0x000fc80007810000 */
[----:B------:R-:W-:Y:S01]  /*3ae0*/  FMNMX.FTZ R3, R222, R3, !PT ;  /* 0x00000003de037209 */ /* 0x000fe20007810000 */
[----:B-1----:R-:W-:-:S03]  /*3af0*/  FFMA.FTZ R5, R11, c[0x0][0x2d0], -R22 ;  /* 0x0000b4000b057a23 */ /* 0x002fc60000010816 */
[----:B------:R-:W-:Y:S01]  /*3b00*/  FMNMX.FTZ R3, R221, R3, !PT ;  /* 0x00000003dd037209 */ /* 0x000fe20007810000 */
[----:B------:R1:W-:Y:S03]  /*3b10*/  MUFU.EX2 R55, R5 ;  /* 0x0000000500377308 */ /* 0x0003e60000000800 */
[----:B------:R-:W-:-:S04]  /*3b20*/  FMNMX.FTZ R3, R220, R3, !PT ;  /* 0x00000003dc037209 */ /* 0x000fc80007810000 */
[----:B------:R-:W-:-:S05]  /*3b30*/  FMNMX.FTZ R3, R203, R3, !PT ;  /* 0x00000003cb037209 */ /* 0x000fca0007810000 */
[----:B------:R-:W3:Y:S01]  /*3b40*/  SHFL.BFLY PT, R6, R3, 0x2, 0x1f ;  /* 0x0c401f0003067f89 */ /* 0x000ee200000e0000 */
[----:B-1----:R-:W-:-:S04]  /*3b50*/  FFMA.FTZ R5, R12, c[0x0][0x2d0], -R22 ;  /* 0x0000b4000c057a23 */ /* 0x002fc80000010816 */
[----:B------:R1:W-:Y:S02]  /*3b60*/  MUFU.EX2 R231, R5 ;  /* 0x0000000500e77308 */ /* 0x0003e40000000800 */
[----:B-1----:R-:W-:Y:S01]  /*3b70*/  FFMA.FTZ R5, R13, c[0x0][0x2d0], -R22 ;  /* 0x0000b4000d057a23 */ /* 0x002fe20000010816 */
[----:B---3--:R-:W-:-:S05]  /*3b80*/  FMNMX.FTZ R3, R3, R6, !PT ;  /* 0x0000000603037209 */ /* 0x008fca0007810000 */
[----:B------:R1:W-:Y:S01]  /*3b90*/  MUFU.EX2 R54, R5 ;  /* 0x0000000500367308 */ /* 0x0003e20000000800 */
[----:B------:R-:W3:Y:S01]  /*3ba0*/  SHFL.BFLY PT, R6, R3, 0x1, 0x1f ;  /* 0x0c201f0003067f89 */ /* 0x000ee200000e0000 */
[----:B-1----:R-:W-:-:S06]  /*3bb0*/  FFMA.FTZ R5, R14, c[0x0][0x2d0], -R21 ;  /* 0x0000b4000e057a23 */ /* 0x002fcc0000010815 */
[----:B------:R1:W-:Y:S01]  /*3bc0*/  MUFU.EX2 R202, R5 ;  /* 0x0000000500ca7308 */ /* 0x0003e20000000800 */
[----:B---3--:R-:W-:-:S05]  /*3bd0*/  FMNMX.FTZ R3, R3, R6, !PT ;  /* 0x0000000603037209 */ /* 0x008fca0007810000 */
[----:B------:R-:W-:Y:S02]  /*3be0*/  FMUL.FTZ R6, R3, c[0x0][0x2d0] ;  /* 0x0000b40003067a20 */ /* 0x000fe40000410000 */
[----:B-1----:R-:W-:-:S04]  /*3bf0*/  FFMA.FTZ R5, R15, c[0x0][0x2d0], -R21 ;  /* 0x0000b4000f057a23 */ /* 0x002fc80000010815 */
[----:B------:R1:W3:Y:S02]  /*3c00*/  MUFU.EX2 R201, R5 ;  /* 0x0000000500c97308 */ /* 0x0002e40000000800 */
[----:B-1----:R-:W-:Y:S01]  /*3c10*/  FFMA.FTZ R5, R16, c[0x0][0x2d0], -R21 ;  /* 0x0000b40010057a23 */ /* 0x002fe20000010815 */
[----:B--2---:R-:W-:-:S05]  /*3c20*/  F2FP.BF16.PACK_AB R16, R229, R230 ;  /* 0x000000e6e510723e */ /* 0x004fca00000010ff */
[----:B------:R1:W-:Y:S02]  /*3c30*/  MUFU.EX2 R223, R5 ;  /* 0x0000000500df7308 */ /* 0x0003e40000000800 */
[----:B-1----:R-:W-:Y:S01]  /*3c40*/  FFMA.FTZ R5, R17, c[0x0][0x2d0], -R21 ;  /* 0x0000b40011057a23 */ /* 0x002fe20000010815 */
[----:B---3--:R-:W-:-:S05]  /*3c50*/  F2FP.BF16.PACK_AB R17, R201, R202 ;  /* 0x000000cac911723e */ /* 0x008fca00000010ff */
[----:B------:R1:W2:Y:S02]  /*3c60*/  MUFU.EX2 R116, R5 ;  /* 0x0000000500747308 */ /* 0x0002a40000000800 */
[----:B-1----:R-:W-:Y:S01]  /*3c70*/  FFMA.FTZ R5, R18, c[0x0][0x2d0], -R21 ;  /* 0x0000b40012057a23 */ /* 0x002fe20000010815 */
[----:B------:R-:W-:Y:S02]  /*3c80*/  F2FP.BF16.PACK_AB R18, R233, R214 ;  /* 0x000000d6e912723e */ /* 0x000fe400000010ff */
[----:B--2---:R-:W-:-:S03]  /*3c90*/  F2FP.BF16.PACK_AB R19, R116, R223 ;  /* 0x000000df7413723e */ /* 0x004fc600000010ff */
[----:B------:R1:W-:Y:S04]  /*3ca0*/  MUFU.EX2 R224, R5 ;  /* 0x0000000500e07308 */ /* 0x0003e80000000800 */
[----:B------:R-:W-:Y:S01]  /*3cb0*/  HMMA.16816.F32.BF16 R100, R16, R40, RZ ;  /* 0x000000281064723c */ /* 0x000fe200000418ff */
[----:B-1----:R-:W-:Y:S02]  /*3cc0*/  FFMA.FTZ R5, R20, c[0x0][0x2d0], -R21 ;  /* 0x0000b40014057a23 */ /* 0x002fe40000010815 */
[----:B------:R-:W-:Y:S02]  /*3cd0*/  FMUL.FTZ R20, R134, c[0x0][0x2d0] ;  /* 0x0000b40086147a20 */ /* 0x000fe40000410000 */
[----:B------:R1:W2:Y:S03]  /*3ce0*/  MUFU.EX2 R235, R5 ;  /* 0x0000000500eb7308 */ /* 0x0002a60000000800 */
[----:B------:R-:W-:-:S02]  /*3cf0*/  FSEL R20, R20, RZ, P2 ;  /* 0x000000ff14147208 */ /* 0x000fc40001000000 */
[----:B------:R-:W-:-:S03]  /*3d00*/  FSETP.NEU.FTZ.AND P2, PT, R3, -INF , PT ;  /* 0xff8000000300780b */ /* 0x000fc60003f5d000 */
[----:B------:R-:W-:Y:S01]  /*3d10*/  FFMA.FTZ R2, R36, c[0x0][0x2d0], -R20 ;  /* 0x0000b40024027a23 */ /* 0x000fe20000010814 */
[----:B------:R-:W-:-:S03]  /*3d20*/  FSEL R0, R6, RZ, P2 ;  /* 0x000000ff06007208 */ /* 0x000fc60001000000 */
[----:B------:R3:W-:Y:S02]  /*3d30*/  MUFU.EX2 R234, R2 ;  /* 0x0000000200ea7308 */ /* 0x0007e40000000800 */
[----:B------:R-:W-:Y:S02]  /*3d40*/  FFMA.FTZ R4, R31, c[0x0][0x2d0], -R0 ;  /* 0x0000b4001f047a23 */ /* 0x000fe40000010800 */
[----:B-1----:R-:W-:Y:S01]  /*3d50*/  FFMA.FTZ R5, R24, c[0x0][0x2d0], -R21 ;  /* 0x0000b40018057a23 */ /* 0x002fe20000010815 */
[----:B--2---:R-:W-:-:S03]  /*3d60*/  F2FP.BF16.PACK_AB R9, R235, R224 ;  /* 0x000000e0eb09723e */ /* 0x004fc600000010ff */
[----:B------:R1:W-:Y:S08]  /*3d70*/  MUFU.EX2 R217, R5 ;  /* 0x0000000500d97308 */ /* 0x0003f00000000800 */
[----:B------:R2:W-:Y:S01]  /*3d80*/  MUFU.EX2 R207, R4 ;  /* 0x0000000400cf7308 */ /* 0x0005e20000000800 */
[----:B---3--:R-:W-:Y:S02]  /*3d90*/  FFMA.FTZ R2, R37, c[0x0][0x2d0], -R20 ;  /* 0x0000b40025027a23 */ /* 0x008fe40000010814 */
[----:B-1----:R-:W-:-:S05]  /*3da0*/  FFMA.FTZ R5, R23, c[0x0][0x2d0], -R21 ;  /* 0x0000b40017057a23 */ /* 0x002fca0000010815 */
[----:B------:R1:W-:Y:S01]  /*3db0*/  MUFU.EX2 R216, R2 ;  /* 0x0000000200d87308 */ /* 0x0003e20000000800 */
[----:B--2---:R-:W-:-:S07]  /*3dc0*/  FFMA.FTZ R4, R32, c[0x0][0x2d0], -R0 ;  /* 0x0000b40020047a23 */ /* 0x004fce0000010800 */
[----:B------:R2:W3:Y:S08]  /*3dd0*/  MUFU.EX2 R212, R5 ;  /* 0x0000000500d47308 */ /* 0x0004f00000000800 */
[----:B------:R-:W4:Y:S01]  /*3de0*/  MUFU.EX2 R249, R4 ;  /* 0x0000000400f97308 */ /* 0x000f220000000800 */
[--C-:B-1----:R-:W-:Y:S02]  /*3df0*/  FFMA.FTZ R2, R38, c[0x0][0x2d0], -R20.reuse ;  /* 0x0000b40026027a23 */ /* 0x102fe40000010814 */
[----:B------:R-:W-:Y:S01]  /*3e00*/  LDSM.16.MT88.4 R36, [R228+0x2100] ;  /* 0x00210000e424783b */ /* 0x000fe20000004200 */
[----:B--2---:R-:W-:-:S04]  /*3e10*/  FFMA.FTZ R5, R25, c[0x0][0x2d0], -R20 ;  /* 0x0000b40019057a23 */ /* 0x004fc80000010814 */
[----:B------:R1:W2:Y:S01]  /*3e20*/  MUFU.EX2 R23, R2 ;  /* 0x0000000200177308 */ /* 0x0002a20000000800 */
[----:B---3--:R-:W-:Y:S02]  /*3e30*/  F2FP.BF16.PACK_AB R11, R212, R217 ;  /* 0x000000d9d40b723e */ /* 0x008fe400000010ff */
[----:B----4-:R-:W-:-:S05]  /*3e40*/  F2FP.BF16.PACK_AB R15, R249, R207 ;  /* 0x000000cff90f723e */ /* 0x010fca00000010ff */
[----:B------:R3:W-:Y:S01]  /*3e50*/  MUFU.EX2 R199, R5 ;  /* 0x0000000500c77308 */ /* 0x0007e20000000800 */
[----:B------:R-:W-:Y:S02]  /*3e60*/  FFMA.FTZ R4, R33, c[0x0][0x2d0], -R20 ;  /* 0x0000b40021047a23 */ /* 0x000fe40000010814 */
[----:B------:R-:W-:Y:S01]  /*3e70*/  LDSM.16.MT88.4 R32, [R227+0x2100] ;  /* 0x00210000e320783b */ /* 0x000fe20000004200 */
[----:B-1----:R-:W-:-:S04]  /*3e80*/  FFMA.FTZ R2, R44, c[0x0][0x2d0], -R0 ;  /* 0x0000b4002c027a23 */ /* 0x002fc80000010800 */
[----:B------:R-:W-:Y:S01]  /*3e90*/  MUFU.EX2 R53, R4 ;  /* 0x0000000400357308 */ /* 0x000fe20000000800 */
[----:B--2---:R-:W-:Y:S01]  /*3ea0*/  F2FP.BF16.PACK_AB R6, R23, R216 ;  /* 0x000000d81706723e */ /* 0x004fe200000010ff */
[----:B---3--:R-:W-:-:S06]  /*3eb0*/  FFMA.FTZ R5, R26, c[0x0][0x2d0], -R20 ;  /* 0x0000b4001a057a23 */ /* 0x008fcc0000010814 */
[----:B------:R1:W2:Y:S02]  /*3ec0*/  MUFU.EX2 R198, R5 ;  /* 0x0000000500c67308 */ /* 0x0002a40000000800 */
[--C-:B-1----:R-:W-:Y:S01]  /*3ed0*/  FFMA.FTZ R5, R27, c[0x0][0x2d0], -R20.reuse ;  /* 0x0000b4001b057a23 */ /* 0x102fe20000010814 */
[----:B--2---:R-:W-:Y:S01]  /*3ee0*/  F2FP.BF16.PACK_AB R12, R198, R199 ;  /* 0x000000c7c60c723e */ /* 0x004fe200000010ff */
[----:B------:R-:W1:Y:S04]  /*3ef0*/  LDSM.16.MT88.4 R24, [R226+0x100] ;  /* 0x00010000e218783b */ /* 0x000e680000004200 */
[----:B------:R2:W-:Y:S02]  /*3f00*/  MUFU.EX2 R200, R5 ;  /* 0x0000000500c87308 */ /* 0x0005e40000000800 */
[----:B--2---:R-:W-:-:S06]  /*3f10*/  FFMA.FTZ R5, R28, c[0x0][0x2d0], -R20 ;  /* 0x0000b4001c057a23 */ /* 0x004fcc0000010814 */
[----:B------:R2:W3:Y:S02]  /*3f20*/  MUFU.EX2 R117, R5 ;  /* 0x0000000500757308 */ /* 0x0004e40000000800 */
[--C-:B--2---:R-:W-:Y:S01]  /*3f30*/  FFMA.FTZ R5, R29, c[0x0][0x2d0], -R0.reuse ;  /* 0x0000b4001d057a23 */ /* 0x104fe20000010800 */
[----:B---3--:R-:W-:Y:S01]  /*3f40*/  F2FP.BF16.PACK_AB R14, R117, R200 ;  /* 0x000000c8750e723e */ /* 0x008fe200000010ff */
[----:B-1----:R-:W-:Y:S04]  /*3f50*/  HMMA.16816.F32.BF16 R92, R16, R24, RZ ;  /* 0x00000018105c723c */ /* 0x002fe800000418ff */
[----:B------:R1:W-:Y:S02]  /*3f60*/  MUFU.EX2 R197, R5 ;  /* 0x0000000500c57308 */ /* 0x0003e40000000800 */
[----:B-1----:R-:W-:-:S02]  /*3f70*/  FFMA.FTZ R5, R30, c[0x0][0x2d0], -R0 ;  /* 0x0000b4001e057a23 */ /* 0x002fc40000010800 */
[----:B------:R-:W1:Y:S04]  /*3f80*/  LDSM.16.MT88.4 R28, [R226+0x900] ;  /* 0x00090000e21c783b */ /* 0x000e680000004200 */
[----:B------:R-:W2:Y:S02]  /*3f90*/  MUFU.EX2 R196, R5 ;  /* 0x0000000500c47308 */ /* 0x000ea40000000800 */
[----:B--2---:R-:W-:-:S07]  /*3fa0*/  F2FP.BF16.PACK_AB R13, R196, R197 ;  /* 0x000000c5c40d723e */ /* 0x004fce00000010ff */
[C---:B------:R-:W-:Y:S01]  /*3fb0*/  HMMA.16816.F32.BF16 R96, R12.reuse, R40, RZ ;  /* 0x000000280c60723c */ /* 0x040fe200000418ff */
[----:B------:R2:W-:Y:S06]  /*3fc0*/  MUFU.EX2 R40, R2 ;  /* 0x0000000200287308 */ /* 0x0005ec0000000800 */
[----:B------:R-:W-:Y:S01]  /*3fd0*/  IMAD.MOV.U32 R41, RZ, RZ, R55 ;  /* 0x000000ffff297224 */ /* 0x000fe200078e0037 */
[----:B------:R-:W-:Y:S04]  /*3fe0*/  HMMA.16816.F32.BF16 R88, R12, R24, RZ ;  /* 0x000000180c58723c */ /* 0x000fe800000418ff */
[----:B------:R-:W-:-:S03]  /*3ff0*/  F2FP.BF16.PACK_AB R8, R41, R250 ;  /* 0x000000fa2908723e */ /* 0x000fc600000010ff */
[----:B------:R-:W-:Y:S01]  /*4000*/  IMAD.MOV.U32 R25, RZ, RZ, R53 ;  /* 0x000000ffff197224 */ /* 0x000fe200078e0035 */
[C---:B------:R-:W-:Y:S01]  /*4010*/  HMMA.16816.F32.BF16 R148, R12.reuse, R64, RZ ;  /* 0x000000400c94723c */ /* 0x040fe200000418ff */
[--C-:B--2---:R-:W-:Y:S01]  /*4020*/  FFMA.FTZ R2, R45, c[0x0][0x2d0], -R0.reuse ;  /* 0x0000b4002d027a23 */ /* 0x104fe20000010800 */
[----:B------:R-:W-:Y:S02]  /*4030*/  MOV R24, R54 ;  /* 0x0000003600187202 */ /* 0x000fe40000000f00 */
[----:B------:R-:W-:Y:S01]  /*4040*/  F2FP.BF16.PACK_AB R4, R234, R25 ;  /* 0x00000019ea04723e */ /* 0x000fe200000010ff */
[----:B------:R2:W3:Y:S01]  /*4050*/  MUFU.EX2 R232, R2 ;  /* 0x0000000200e87308 */ /* 0x0004e20000000800 */
[----:B------:R-:W-:Y:S01]  /*4060*/  F2FP.BF16.PACK_AB R10, R24, R231 ;  /* 0x000000e7180a723e */ /* 0x000fe200000010ff */
[----:B------:R-:W-:Y:S01]  /*4070*/  LDSM.16.MT88.4 R52, [R227+0x900] ;  /* 0x00090000e334783b */ /* 0x000fe20000004200 */
[C---:B------:R-:W-:Y:S08]  /*4080*/  HMMA.16816.F32.BF16 R112, R12.reuse, R36, RZ ;  /* 0x000000240c70723c */ /* 0x040ff000000418ff */
[----:B------:R-:W-:Y:S01]  /*4090*/  HMMA.16816.F32.BF16 R104, R12, R32, RZ ;  /* 0x000000200c68723c */ /* 0x000fe200000418ff */
[----:B--2---:R-:W-:Y:S01]  /*40a0*/  FFMA.FTZ R2, R46, c[0x0][0x2d0], -R0 ;  /* 0x0000b4002e027a23 */ /* 0x004fe20000010800 */
[----:B---3--:R-:W-:-:S06]  /*40b0*/  F2FP.BF16.PACK_AB R5, R232, R40 ;  /* 0x00000028e805723e */ /* 0x008fcc00000010ff */
[C---:B-1----:R-:W-:Y:S01]  /*40c0*/  HMMA.16816.F32.BF16 R188, R8.reuse, R28, R92 ;  /* 0x0000001c08bc723c */ /* 0x042fe2000004185c */
[----:B------:R1:W-:Y:S07]  /*40d0*/  MUFU.EX2 R251, R2 ;  /* 0x0000000200fb7308 */ /* 0x0003ee0000000800 */
[----:B------:R-:W-:Y:S08]  /*40e0*/  HMMA.16816.F32.BF16 R176, R8, R60, R100 ;  /* 0x0000003c08b0723c */ /* 0x000ff00000041864 */
[----:B------:R-:W-:Y:S01]  /*40f0*/  HMMA.16816.F32.BF16 R160, R12, R76, RZ ;  /* 0x0000004c0ca0723c */ /* 0x000fe200000418ff */
[----:B-1----:R-:W-:-:S02]  /*4100*/  FFMA.FTZ R2, R47, c[0x0][0x2d0], -R0 ;  /* 0x0000b4002f027a23 */ /* 0x002fc40000010800 */
[----:B------:R-:W1:Y:S02]  /*4110*/  LDSM.16.MT88.4 R44, [R226+0x2900] ;  /* 0x00290000e22c783b */ /* 0x000e640000004200 */
[----:B------:R-:W2:Y:S03]  /*4120*/  MUFU.EX2 R215, R2 ;  /* 0x0000000200d77308 */ /* 0x000ea60000000800 */
[C---:B------:R-:W-:Y:S08]  /*4130*/  HMMA.16816.F32.BF16 R156, R12.reuse, R72, RZ ;  /* 0x000000480c9c723c */ /* 0x040ff000000418ff */
[----:B------:R-:W-:Y:S01]  /*4140*/  HMMA.16816.F32.BF16 R152, R12, R68, RZ ;  /* 0x000000440c98723c */ /* 0x000fe200000418ff */
[----:B--2---:R-:W-:-:S07]  /*4150*/  F2FP.BF16.PACK_AB R7, R215, R251 ;  /* 0x000000fbd707723e */ /* 0x004fce00000010ff */
[----:B------:R-:W-:Y:S08]  /*4160*/  HMMA.16816.F32.BF16 R144, R12, R42, RZ ;  /* 0x0000002a0c90723c */ /* 0x000ff000000418ff */
[----:B------:R-:W-:Y:S07]  /*4170*/  HMMA.16816.F32.BF16 R184, R4, R28, R88 ;  /* 0x0000001c04b8723c */ /* 0x000fee0000041858 */
[----:B------:R-:W-:Y:S01]  /*4180*/  IMAD.MOV.U32 R29, RZ, RZ, R117 ;  /* 0x000000ffff1d7224 */ /* 0x000fe200078e0075 */
[----:B------:R-:W-:Y:S01]  /*4190*/  HMMA.16816.F32.BF16 R140, R12, R26, RZ ;  /* 0x0000001a0c8c723c */ /* 0x000fe200000418ff */
[----:B------:R-:W-:-:S07]  /*41a0*/  IMAD.MOV.U32 R28, RZ, RZ, R116 ;  /* 0x000000ffff1c7224 */ /* 0x000fce00078e0074 */
[C---:B------:R-:W-:Y:S08]  /*41b0*/  HMMA.16816.F32.BF16 R128, R12.reuse, R78, RZ ;  /* 0x0000004e0c80723c */ /* 0x040ff000000418ff */
[C---:B------:R-:W-:Y:S08]  /*41c0*/  HMMA.16816.F32.BF16 R124, R12.reuse, R74, RZ ;  /* 0x0000004a0c7c723c */ /* 0x040ff000000418ff */
[C---:B------:R-:W-:Y:S08]  /*41d0*/  HMMA.16816.F32.BF16 R120, R12.reuse, R70, RZ ;  /* 0x000000460c78723c */ /* 0x040ff000000418ff */
[C---:B------:R-:W-:Y:S08]  /*41e0*/  HMMA.16816.F32.BF16 R116, R12.reuse, R66, RZ ;  /* 0x000000420c74723c */ /* 0x040ff000000418ff */
[C---:B------:R-:W-:Y:S08]  /*41f0*/  HMMA.16816.F32.BF16 R108, R12.reuse, R38, RZ ;  /* 0x000000260c6c723c */ /* 0x040ff000000418ff */
[----:B------:R-:W-:Y:S08]  /*4200*/  HMMA.16816.F32.BF16 R100, R12, R34, RZ ;  /* 0x000000220c64723c */ /* 0x000ff000000418ff */
[C---:B-1----:R-:W-:Y:S07]  /*4210*/  HMMA.16816.F32.BF16 R12, R4.reuse, R44, R148 ;  /* 0x0000002c040c723c */ /* 0x042fee0000041894 */
[----:B------:R-:W-:Y:S01]  /*4220*/  IMAD.MOV.U32 R151, RZ, RZ, R251 ;  /* 0x000000ffff977224 */ /* 0x000fe200078e00fb */
[----:B------:R-:W-:Y:S01]  /*4230*/  HMMA.16816.F32.BF16 R112, R4, R84, R112 ;  /* 0x000000540470723c */ /* 0x000fe20000041870 */
[----:B------:R-:W-:Y:S01]  /*4240*/  MOV R150, R250 ;  /* 0x000000fa00967202 */ /* 0x000fe20000000f00 */
[----:B------:R-:W-:-:S02]  /*4250*/  IMAD.MOV.U32 R149, RZ, RZ, R249 ;  /* 0x000000ffff957224 */ /* 0x000fc400078e00f9 */
[----:B------:R-:W-:-:S04]  /*4260*/  IMAD.MOV.U32 R148, RZ, RZ, R248 ;  /* 0x000000ffff947224 */ /* 0x000fc800078e00f8 */
[C---:B------:R-:W-:Y:S08]  /*4270*/  HMMA.16816.F32.BF16 R104, R4.reuse, R80, R104 ;  /* 0x000000500468723c */ /* 0x040ff00000041868 */
[C---:B------:R-:W-:Y:S07]  /*4280*/  HMMA.16816.F32.BF16 R208, R4.reuse, R48, R152 ;  /* 0x0000003004d0723c */ /* 0x040fee0000041898 */
[----:B------:R-:W-:Y:S01]  /*4290*/  MOV R155, R14 ;  /* 0x0000000e009b7202 */ /* 0x000fe20000000f00 */
[----:B------:R-:W-:Y:S01]  /*42a0*/  IMAD.MOV.U32 R154, RZ, RZ, R15 ;  /* 0x000000ffff9a7224 */ /* 0x000fe200078e000f */
[----:B------:R-:W-:Y:S01]  /*42b0*/  HMMA.16816.F32.BF16 R180, R4, R60, R96 ;  /* 0x0000003c04b4723c */ /* 0x000fe20000041860 */
[----:B------:R-:W-:Y:S01]  /*42c0*/  IMAD.MOV.U32 R153, RZ, RZ, R12 ;  /* 0x000000ffff997224 */ /* 0x000fe200078e000c */
[----:B------:R-:W-:Y:S01]  /*42d0*/  MOV R2, R113 ;  /* 0x0000007100027202 */ /* 0x000fe20000000f00 */
[----:B------:R-:W-:-:S04]  /*42e0*/  IMAD.MOV.U32 R152, RZ, RZ, R13 ;  /* 0x000000ffff987224 */ /* 0x000fc800078e000d */
[----:B------:R-:W-:Y:S01]  /*42f0*/  IMAD.MOV.U32 R61, RZ, RZ, R115 ;  /* 0x000000ffff3d7224 */ /* 0x000fe200078e0073 */
[C---:B------:R-:W-:Y:S01]  /*4300*/  HMMA.16816.F32.BF16 R12, R16.reuse, R64, RZ ;  /* 0x00000040100c723c */ /* 0x040fe200000418ff */
[----:B------:R-:W-:Y:S02]  /*4310*/  IMAD.MOV.U32 R60, RZ, RZ, R112 ;  /* 0x000000ffff3c7224 */ /* 0x000fe400078e0070 */
[----:B------:R-:W-:Y:S02]  /*4320*/  IMAD.MOV.U32 R213, RZ, RZ, R104 ;  /* 0x000000ffffd57224 */ /* 0x000fe400078e0068 */
[----:B------:R-:W-:Y:S02]  /*4330*/  IMAD.MOV.U32 R104, RZ, RZ, R60 ;  /* 0x000000ffff687224 */ /* 0x000fe400078e003c */
[----:B------:R-:W-:Y:S01]  /*4340*/  IMAD.MOV.U32 R64, RZ, RZ, R114 ;  /* 0x000000ffff407224 */ /* 0x000fe200078e0072 */
[----:B------:R-:W-:Y:S01]  /*4350*/  HMMA.16816.F32.BF16 R96, R16, R76, RZ ;  /* 0x0000004c1060723c */ /* 0x000fe200000418ff */
[----:B------:R-:W-:-:S06]  /*4360*/  IMAD.MOV.U32 R60, RZ, RZ, R40 ;  /* 0x000000ffff3c7224 */ /* 0x000fcc00078e0028 */
[----:B------:R-:W-:Y:S01]  /*4370*/  MOV R77, R212 ;  /* 0x000000d4004d7202 */ /* 0x000fe20000000f00 */
[----:B------:R-:W-:Y:S01]  /*4380*/  IMAD.MOV.U32 R212, RZ, RZ, R105 ;  /* 0x000000ffffd47224 */ /* 0x000fe200078e0069 */
[----:B------:R-:W-:Y:S01]  /*4390*/  HMMA.16816.F32.BF16 R192, R4, R56, R160 ;  /* 0x0000003804c0723c */ /* 0x000fe200000418a0 */
[----:B------:R-:W-:Y:S02]  /*43a0*/  IMAD.MOV.U32 R105, RZ, RZ, R2 ;  /* 0x000000ffff697224 */ /* 0x000fe400078e0002 */
[----:B------:R-:W-:-:S04]  /*43b0*/  FFMA.FTZ R2, R164, c[0x0][0x2d0], -R22 ;  /* 0x0000b400a4027a23 */ /* 0x000fc80000010816 */
[----:B------:R-:W-:Y:S01]  /*43c0*/  MOV R163, R207 ;  /* 0x000000cf00a37202 */ /* 0x000fe20000000f00 */
[----:B------:R-:W-:Y:S01]  /*43d0*/  IMAD.MOV.U32 R162, RZ, RZ, R206 ;  /* 0x000000ffffa27224 */ /* 0x000fe200078e00ce */
[----:B------:R-:W-:Y:S01]  /*43e0*/  HMMA.16816.F32.BF16 R92, R16, R72, RZ ;  /* 0x00000048105c723c */ /* 0x000fe200000418ff */
[----:B------:R-:W-:Y:S01]  /*43f0*/  IMAD.MOV.U32 R161, RZ, RZ, R205 ;  /* 0x000000ffffa17224 */ /* 0x000fe200078e00cd */
[----:B------:R1:W-:Y:S01]  /*4400*/  MUFU.EX2 R65, R2 ;  /* 0x0000000200417308 */ /* 0x0003e20000000800 */
[----:B------:R-:W-:-:S05]  /*4410*/  IMAD.MOV.U32 R160, RZ, RZ, R204 ;  /* 0x000000ffffa07224 */ /* 0x000fca00078e00cc */
[C---:B------:R-:W-:Y:S08]  /*4420*/  HMMA.16816.F32.BF16 R248, R4.reuse, R46, R116 ;  /* 0x0000002e04f8723c */ /* 0x040ff00000041874 */
[----:B------:R-:W-:Y:S01]  /*4430*/  HMMA.16816.F32.BF16 R204, R4, R52, R156 ;  /* 0x0000003404cc723c */ /* 0x000fe2000004189c */
[----:B-1----:R-:W-:-:S04]  /*4440*/  FFMA.FTZ R2, R139, c[0x0][0x2d0], -R22 ;  /* 0x0000b4008b027a23 */ /* 0x002fc80000010816 */
[----:B------:R1:W-:Y:S03]  /*4450*/  MUFU.EX2 R139, R2 ;  /* 0x00000002008b7308 */ /* 0x0003e60000000800 */
[----:B------:R-:W-:Y:S08]  /*4460*/  HMMA.16816.F32.BF16 R116, R8, R44, R12 ;  /* 0x0000002c0874723c */ /* 0x000ff0000004180c */
[----:B------:R-:W-:Y:S01]  /*4470*/  HMMA.16816.F32.BF16 R156, R4, R62, R144 ;  /* 0x0000003e049c723c */ /* 0x000fe20000041890 */
[----:B-1----:R-:W-:-:S06]  /*4480*/  FFMA.FTZ R2, R137, c[0x0][0x2d0], -R22 ;  /* 0x0000b40089027a23 */ /* 0x002fcc0000010816 */
[----:B------:R-:W-:Y:S01]  /*4490*/  MOV R145, R155 ;  /* 0x0000009b00917202 */ /* 0x000fe20000000f00 */
[C---:B------:R-:W-:Y:S01]  /*44a0*/  HMMA.16816.F32.BF16 R12, R16.reuse, R36, RZ ;  /* 0x00000024100c723c */ /* 0x040fe200000418ff */
[----:B------:R-:W-:Y:S01]  /*44b0*/  IMAD.MOV.U32 R146, RZ, RZ, R154 ;  /* 0x000000ffff927224 */ /* 0x000fe200078e009a */
[----:B------:R-:W-:Y:S01]  /*44c0*/  MOV R144, R152 ;  /* 0x0000009800907202 */ /* 0x000fe20000000f00 */
[----:B------:R-:W-:Y:S01]  /*44d0*/  IMAD.MOV.U32 R147, RZ, RZ, R153 ;  /* 0x000000ffff937224 */ /* 0x000fe200078e0099 */
[----:B------:R1:W-:Y:S04]  /*44e0*/  MUFU.EX2 R137, R2 ;  /* 0x0000000200897308 */ /* 0x0003e80000000800 */
[----:B------:R-:W-:Y:S07]  /*44f0*/  HMMA.16816.F32.BF16 R88, R16, R68, RZ ;  /* 0x000000441058723c */ /* 0x000fee00000418ff */
[----:B------:R-:W-:Y:S01]  /*4500*/  IMAD.MOV.U32 R68, RZ, RZ, R107 ;  /* 0x000000ffff447224 */ /* 0x000fe200078e006b */
[----:B------:R-:W-:Y:S01]  /*4510*/  HMMA.16816.F32.BF16 R140, R4, R30, R140 ;  /* 0x0000001e048c723c */ /* 0x000fe2000004188c */
[----:B------:R-:W-:-:S02]  /*4520*/  MOV R107, R61 ;  /* 0x0000003d006b7202 */ /* 0x000fc40000000f00 */
[----:B------:R-:W-:Y:S01]  /*4530*/  MOV R69, R106 ;  /* 0x0000006a00457202 */ /* 0x000fe20000000f00 */
[----:B-1----:R-:W-:Y:S02]  /*4540*/  FFMA.FTZ R2, R133, c[0x0][0x2d0], -R22 ;  /* 0x0000b40085027a23 */ /* 0x002fe40000010816 */
[----:B------:R-:W-:Y:S02]  /*4550*/  IMAD.MOV.U32 R106, RZ, RZ, R64 ;  /* 0x000000ffff6a7224 */ /* 0x000fe400078e0040 */
[C---:B------:R-:W-:Y:S01]  /*4560*/  HMMA.16816.F32.BF16 R128, R4.reuse, R58, R128 ;  /* 0x0000003a0480723c */ /* 0x040fe20000041880 */
[----:B------:R1:W-:Y:S07]  /*4570*/  MUFU.EX2 R133, R2 ;  /* 0x0000000200857308 */ /* 0x0003ee0000000800 */
[C---:B------:R-:W-:Y:S08]  /*4580*/  HMMA.16816.F32.BF16 R124, R4.reuse, R54, R124 ;  /* 0x00000036047c723c */ /* 0x040ff0000004187c */
[----:B------:R-:W-:Y:S01]  /*4590*/  HMMA.16816.F32.BF16 R120, R4, R50, R120 ;  /* 0x000000320478723c */ /* 0x000fe20000041878 */
[----:B-1----:R-:W-:-:S04]  /*45a0*/  FFMA.FTZ R2, R167, c[0x0][0x2d0], -R21 ;  /* 0x0000b400a7027a23 */ /* 0x002fc80000010815 */
[----:B------:R1:W-:Y:S03]  /*45b0*/  MUFU.EX2 R61, R2 ;  /* 0x00000002003d7308 */ /* 0x0003e60000000800 */
[C---:B------:R-:W-:Y:S08]  /*45c0*/  HMMA.16816.F32.BF16 R108, R4.reuse, R86, R108 ;  /* 0x00000056046c723c */ /* 0x040ff0000004186c */
[----:B------:R-:W-:Y:S01]  /*45d0*/  HMMA.16816.F32.BF16 R152, R4, R82, R100 ;  /* 0x000000520498723c */ /* 0x000fe20000041864 */
[----:B-1----:R-:W-:-:S07]  /*45e0*/  FFMA.FTZ R2, R166, c[0x0][0x2d0], -R21 ;  /* 0x0000b400a6027a23 */ /* 0x002fce0000010815 */
[----:B------:R-:W-:Y:S01]  /*45f0*/  HMMA.16816.F32.BF16 R4, R16, R32, RZ ;  /* 0x000000201004723c */ /* 0x000fe200000418ff */
[----:B------:R1:W-:Y:S07]  /*4600*/  MUFU.EX2 R64, R2 ;  /* 0x0000000200407308 */ /* 0x0003ee0000000800 */
[C---:B------:R-:W-:Y:S07]  /*4610*/  HMMA.16816.F32.BF16 R96, R8.reuse, R56, R96 ;  /* 0x000000380860723c */ /* 0x040fee0000041860 */
[----:B------:R-:W-:Y:S01]  /*4620*/  IMAD.MOV.U32 R57, RZ, RZ, R77 ;  /* 0x000000ffff397224 */ /* 0x000fe200078e004d */
[----:B------:R-:W-:Y:S01]  /*4630*/  HMMA.16816.F32.BF16 R100, R8, R52, R92 ;  /* 0x000000340864723c */ /* 0x000fe2000004185c */
[----:B-1----:R-:W-:Y:S01]  /*4640*/  FFMA.FTZ R2, R138, c[0x0][0x2d0], -R21 ;  /* 0x0000b4008a027a23 */ /* 0x002fe20000010815 */
[----:B------:R-:W-:Y:S01]  /*4650*/  MOV R56, R24 ;  /* 0x0000001800387202 */ /* 0x000fe20000000f00 */
[----:B------:R-:W-:-:S04]  /*4660*/  IMAD.MOV.U32 R138, RZ, RZ, R149 ;  /* 0x000000ffff8a7224 */ /* 0x000fc800078e0095 */
[----:B------:R-:W-:Y:S01]  /*4670*/  MOV R52, R41 ;  /* 0x0000002900347202 */ /* 0x000fe20000000f00 */
[----:B------:R-:W-:Y:S01]  /*4680*/  HMMA.16816.F32.BF16 R76, R16, R78, RZ ;  /* 0x0000004e104c723c */ /* 0x000fe200000418ff */
[----:B------:R-:W-:-:S07]  /*4690*/  IMAD.MOV.U32 R53, RZ, RZ, R25 ;  /* 0x000000ffff357224 */ /* 0x000fce00078e0019 */
[----:B------:R-:W-:Y:S08]  /*46a0*/  HMMA.16816.F32.BF16 R40, R16, R42, RZ ;  /* 0x0000002a1028723c */ /* 0x000ff000000418ff */
[----:B------:R-:W-:Y:S07]  /*46b0*/  HMMA.16816.F32.BF16 R112, R8, R84, R12 ;  /* 0x000000540870723c */ /* 0x000fee000004180c */
[----:B------:R-:W-:Y:S01]  /*46c0*/  IMAD.MOV.U32 R85, RZ, RZ, R160 ;  /* 0x000000ffff557224 */ /* 0x000fe200078e00a0 */
[----:B------:R-:W-:Y:S01]  /*46d0*/  HMMA.16816.F32.BF16 R12, R16, R70, RZ ;  /* 0x00000046100c723c */ /* 0x000fe200000418ff */
[----:B------:R-:W-:-:S06]  /*46e0*/  IMAD.MOV.U32 R84, RZ, RZ, R161 ;  /* 0x000000ffff547224 */ /* 0x000fcc00078e00a1 */
[----:B------:R-:W-:Y:S01]  /*46f0*/  IMAD.MOV.U32 R71, RZ, RZ, R144 ;  /* 0x000000ffff477224 */ /* 0x000fe200078e0090 */
[----:B------:R-:W-:Y:S01]  /*4700*/  HMMA.16816.F32.BF16 R92, R8, R48, R88 ;  /* 0x00000030085c723c */ /* 0x000fe20000041858 */
[----:B------:R-:W-:-:S07]  /*4710*/  IMAD.MOV.U32 R70, RZ, RZ, R147 ;  /* 0x000000ffff467224 */ /* 0x000fce00078e0093 */
[----:B------:R-:W-:Y:S08]  /*4720*/  HMMA.16816.F32.BF16 R88, R8, R80, R4 ;  /* 0x000000500858723c */ /* 0x000ff00000041804 */
[----:B------:R-:W-:Y:S01]  /*4730*/  HMMA.16816.F32.BF16 R4, R16, R66, RZ ;  /* 0x000000421004723c */ /* 0x000fe200000418ff */
[----:B------:R1:W-:Y:S07]  /*4740*/  MUFU.EX2 R67, R2 ;  /* 0x0000000200437308 */ /* 0x0003ee0000000800 */
[C---:B------:R-:W-:Y:S08]  /*4750*/  HMMA.16816.F32.BF16 R76, R8.reuse, R58, R76 ;  /* 0x0000003a084c723c */ /* 0x040ff0000004184c */
[----:B------:R-:W-:Y:S01]  /*4760*/  HMMA.16816.F32.BF16 R40, R8, R62, R40 ;  /* 0x0000003e0828723c */ /* 0x000fe20000041828 */
[----:B-1----:R-:W-:-:S04]  /*4770*/  FFMA.FTZ R2, R132, c[0x0][0x2d0], -R21 ;  /* 0x0000b40084027a23 */ /* 0x002fc80000010815 */
[----:B------:R1:W-:Y:S03]  /*4780*/  MUFU.EX2 R132, R2 ;  /* 0x0000000200847308 */ /* 0x0003e60000000800 */
[----:B------:R-:W-:Y:S01]  /*4790*/  HMMA.16816.F32.BF16 R48, R8, R50, R12 ;  /* 0x000000320830723c */ /* 0x000fe2000004180c */
[----:B------:R-:W2:Y:S07]  /*47a0*/  LDSM.16.MT88.4 R12, [R225+0x1100] ;  /* 0x00110000e10c783b */ /* 0x000eae0000004200 */
[----:B------:R-:W-:Y:S01]  /*47b0*/  HMMA.16816.F32.BF16 R24, R16, R26, RZ ;  /* 0x0000001a1018723c */ /* 0x000fe200000418ff */
[----:B-1----:R-:W-:-:S02]  /*47c0*/  FFMA.FTZ R2, R171, c[0x0][0x2d0], -R20 ;  /* 0x0000b400ab027a23 */ /* 0x002fc40000010814 */
[----:B------:R-:W-:-:S05]  /*47d0*/  IMAD.MOV.U32 R171, RZ, RZ, R52 ;  /* 0x000000ffffab7224 */ /* 0x000fca00078e0034 */
[----:B------:R-:W-:Y:S01]  /*47e0*/  HMMA.16816.F32.BF16 R72, R16, R74, RZ ;  /* 0x0000004a1048723c */ /* 0x000fe200000418ff */
[----:B------:R1:W-:Y:S01]  /*47f0*/  MUFU.EX2 R58, R2 ;  /* 0x00000002003a7308 */ /* 0x0003e20000000800 */
[----:B------:R-:W-:-:S06]  /*4800*/  IMAD.MOV.U32 R52, RZ, RZ, R56 ;  /* 0x000000ffff347224 */ /* 0x000fcc00078e0038 */
[C---:B------:R-:W-:Y:S08]  /*4810*/  HMMA.16816.F32.BF16 R36, R16.reuse, R38, RZ ;  /* 0x000000261024723c */ /* 0x040ff000000418ff */
[----:B------:R-:W-:Y:S01]  /*4820*/  HMMA.16816.F32.BF16 R16, R16, R34, RZ ;  /* 0x000000221010723c */ /* 0x000fe200000418ff */
[----:B-1----:R-:W-:Y:S02]  /*4830*/  FFMA.FTZ R2, R169, c[0x0][0x2d0], -R20 ;  /* 0x0000b400a9027a23 */ /* 0x002fe40000010814 */
[----:B------:R-:W-:-:S02]  /*4840*/  IMAD.MOV.U32 R169, RZ, RZ, R60 ;  /* 0x000000ffffa97224 */ /* 0x000fc400078e003c */
[----:B------:R1:W3:Y:S03]  /*4850*/  MUFU.EX2 R60, R2 ;  /* 0x00000002003c7308 */ /* 0x0002e60000000800 */
[C---:B------:R-:W-:Y:S07]  /*4860*/  HMMA.16816.F32.BF16 R44, R8.reuse, R46, R4 ;  /* 0x0000002e082c723c */ /* 0x040fee0000041804 */
[--C-:B------:R-:W-:Y:S01]  /*4870*/  FFMA.FTZ R4, R165, c[0x0][0x2d0], -R20.reuse ;  /* 0x0000b400a5047a23 */ /* 0x100fe20000010814 */
[----:B------:R-:W-:Y:S03]  /*4880*/  HMMA.16816.F32.BF16 R24, R8, R30, R24 ;  /* 0x0000001e0818723c */ /* 0x000fe60000041818 */
[----:B------:R3:W-:Y:S01]  /*4890*/  MUFU.EX2 R66, R4 ;  /* 0x0000000400427308 */ /* 0x0007e20000000800 */
[----:B-1----:R-:W-:Y:S01]  /*48a0*/  FFMA.FTZ R2, R168, c[0x0][0x2d0], -R20 ;  /* 0x0000b400a8027a23 */ /* 0x002fe20000010814 */
[----:B------:R-:W-:Y:S01]  /*48b0*/  MOV R168, R53 ;  /* 0x0000003500a87202 */ /* 0x000fe20000000f00 */
[----:B------:R-:W-:-:S02]  /*48c0*/  IMAD.MOV.U32 R53, RZ, RZ, R57 ;  /* 0x000000ffff357224 */ /* 0x000fc400078e0039 */
[C---:B------:R-:W-:Y:S03]  /*48d0*/  HMMA.16816.F32.BF16 R72, R8.reuse, R54, R72 ;  /* 0x000000360848723c */ /* 0x040fe60000041848 */
[----:B------:R1:W4:Y:S01]  /*48e0*/  MUFU.EX2 R63, R2 ;  /* 0x00000002003f7308 */ /* 0x0003220000000800 */
[----:B------:R-:W-:Y:S02]  /*48f0*/  IMAD.MOV.U32 R33, RZ, RZ, R53 ;  /* 0x000000ffff217224 */ /* 0x000fe400078e0035 */
[----:B------:R-:W-:Y:S01]  /*4900*/  IMAD.MOV.U32 R53, RZ, RZ, R146 ;  /* 0x000000ffff357224 */ /* 0x000fe200078e0092 */
[----:B------:R-:W-:Y:S01]  /*4910*/  MOV R55, R148 ;  /* 0x0000009400377202 */ /* 0x000fe20000000f00 */
[----:B------:R-:W-:Y:S01]  /*4920*/  HMMA.16816.F32.BF16 R36, R8, R86, R36 ;  /* 0x000000560824723c */ /* 0x000fe20000041824 */
[----:B------:R-:W-:Y:S02]  /*4930*/  MOV R54, R162 ;  /* 0x000000a200367202 */ /* 0x000fe40000000f00 */
[----:B---3--:R-:W-:-:S04]  /*4940*/  F2FP.BF16.PACK_AB R4, R60, R58 ;  /* 0x0000003a3c04723e */ /* 0x008fc800000010ff */
[----:B------:R-:W-:Y:S01]  /*4950*/  IMAD.MOV.U32 R86, RZ, RZ, R150 ;  /* 0x000000ffff567224 */ /* 0x000fe200078e0096 */
[----:B------:R-:W-:Y:S01]  /*4960*/  HMMA.16816.F32.BF16 R80, R8, R82, R16 ;  /* 0x000000520850723c */ /* 0x000fe20000041810 */
[----:B------:R-:W-:Y:S01]  /*4970*/  MOV R87, R151 ;  /* 0x0000009700577202 */ /* 0x000fe20000000f00 */
[----:B------:R-:W3:Y:S01]  /*4980*/  LDSM.16.MT88.4 R16, [R226+0x1100] ;  /* 0x00110000e210783b */ /* 0x000ee20000004200 */
[----:B-1----:R-:W-:Y:S01]  /*4990*/  FFMA.FTZ R2, R174, c[0x0][0x2d0], -R0 ;  /* 0x0000b400ae027a23 */ /* 0x002fe20000010800 */
[----:B----4-:R-:W-:-:S03]  /*49a0*/  F2FP.BF16.PACK_AB R6, R66, R63 ;  /* 0x0000003f4206723e */ /* 0x010fc600000010ff */
[----:B------:R1:W-:Y:S01]  /*49b0*/  MUFU.EX2 R56, R2 ;  /* 0x0000000200387308 */ /* 0x0003e20000000800 */
[----:B------:R-:W-:Y:S02]  /*49c0*/  F2FP.BF16.PACK_AB R8, R139, R65 ;  /* 0x000000418b08723e */ /* 0x000fe400000010ff */
[----:B------:R-:W-:Y:S02]  /*49d0*/  F2FP.BF16.PACK_AB R9, R64, R61 ;  /* 0x0000003d4009723e */ /* 0x000fe400000010ff */
[----:B------:R-:W-:Y:S02]  /*49e0*/  F2FP.BF16.PACK_AB R10, R133, R137 ;  /* 0x00000089850a723e */ /* 0x000fe400000010ff */
[----:B------:R-:W-:-:S07]  /*49f0*/  F2FP.BF16.PACK_AB R11, R132, R67 ;  /* 0x00000043840b723e */ /* 0x000fce00000010ff */
[----:B--2---:R-:W-:Y:S01]  /*4a00*/  HMMA.16816.F32.BF16 R148, R8, R12, R176 ;  /* 0x0000000c0894723c */ /* 0x004fe200000418b0 */
[----:B-1----:R-:W-:-:S04]  /*4a10*/  FFMA.FTZ R2, R173, c[0x0][0x2d0], -R0 ;  /* 0x0000b400ad027a23 */ /* 0x002fc80000010800 */
[----:B------:R1:W2:Y:S02]  /*4a20*/  MUFU.EX2 R57, R2 ;  /* 0x0000000200397308 */ /* 0x0002a40000000800 */
[----:B------:R-:W-:Y:S01]  /*4a30*/  IMAD.MOV.U32 R178, RZ, RZ, R28 ;  /* 0x000000ffffb27224 */ /* 0x000fe200078e001c */
[----:B------:R-:W-:Y:S01]  /*4a40*/  MOV R179, R29 ;  /* 0x0000001d00b37202 */ /* 0x000fe20000000f00 */
[----:B------:R-:W-:Y:S01]  /*4a50*/  IMAD.MOV.U32 R177, RZ, RZ, R163 ;  /* 0x000000ffffb17224 */ /* 0x000fe200078e00a3 */
[C---:B------:R-:W-:Y:S07]  /*4a60*/  HMMA.16816.F32.BF16 R28, R8.reuse, R14, R40 ;  /* 0x0000000e081c723c */ /* 0x040fee0000041828 */
[----:B------:R-:W-:Y:S01]  /*4a70*/  IMAD.MOV.U32 R40, RZ, RZ, R70 ;  /* 0x000000ffff287224 */ /* 0x000fe200078e0046 */
[----:B------:R-:W-:Y:S01]  /*4a80*/  MOV R41, R71 ;  /* 0x0000004700297202 */ /* 0x000fe20000000f00 */
[----:B------:R-:W-:Y:S01]  /*4a90*/  IMAD.MOV.U32 R43, RZ, RZ, R53 ;  /* 0x000000ffff2b7224 */ /* 0x000fe200078e0035 */
[----:B---3--:R-:W-:Y:S01]  /*4aa0*/  HMMA.16816.F32.BF16 R164, R8, R16, R188 ;  /* 0x0000001008a4723c */ /* 0x008fe200000418bc */
[----:B-1----:R-:W-:Y:S01]  /*4ab0*/  FFMA.FTZ R2, R172, c[0x0][0x2d0], -R0 ;  /* 0x0000b400ac027a23 */ /* 0x002fe20000010800 */
[----:B--2---:R-:W-:-:S03]  /*4ac0*/  F2FP.BF16.PACK_AB R5, R57, R56 ;  /* 0x000000383905723e */ /* 0x004fc600000010ff */
[----:B------:R1:W-:Y:S02]  /*4ad0*/  MUFU.EX2 R59, R2 ;  /* 0x00000002003b7308 */ /* 0x0003e40000000800 */
[----:B-1----:R-:W-:Y:S01]  /*4ae0*/  FFMA.FTZ R2, R170, c[0x0][0x2d0], -R0 ;  /* 0x0000b400aa027a23 */ /* 0x002fe20000010800 */
[----:B------:R-:W-:Y:S02]  /*4af0*/  MOV R170, R52 ;  /* 0x0000003400aa7202 */ /* 0x000fe40000000f00 */
[----:B------:R-:W-:-:S03]  /*4b00*/  MOV R52, R145 ;  /* 0x0000009100347202 */ /* 0x000fc60000000f00 */
[----:B------:R-:W1:Y:S02]  /*4b10*/  MUFU.EX2 R62, R2 ;  /* 0x00000002003e7308 */ /* 0x000e640000000800 */
[----:B------:R-:W-:Y:S01]  /*4b20*/  IMAD.MOV.U32 R42, RZ, RZ, R52 ;  /* 0x000000ffff2a7224 */ /* 0x000fe200078e0034 */
[----:B-1----:R-:W-:Y:S01]  /*4b30*/  F2FP.BF16.PACK_AB R7, R62, R59 ;  /* 0x0000003b3e07723e */ /* 0x002fe200000010ff */
[----:B------:R-:W-:-:S06]  /*4b40*/  IMAD.MOV.U32 R2, RZ, RZ, R175 ;  /* 0x000000ffff027224 */ /* 0x000fcc00078e00af */
[C---:B------:R-:W-:Y:S08]  /*4b50*/  HMMA.16816.F32.BF16 R144, R4.reuse, R12, R180 ;  /* 0x0000000c0490723c */ /* 0x040ff000000418b4 */
[C---:B------:R-:W-:Y:S01]  /*4b60*/  HMMA.16816.F32.BF16 R156, R4.reuse, R14, R156 ;  /* 0x0000000e049c723c */ /* 0x040fe2000004189c */
[----:B------:R-:W1:Y:S07]  /*4b70*/  LDSM.16.MT88.4 R12, [R228+0x1100] ;  /* 0x00110000e40c783b */ /* 0x000e6e0000004200 */
[C---:B------:R-:W-:Y:S07]  /*4b80*/  HMMA.16816.F32.BF16 R160, R4.reuse, R16, R184 ;  /* 0x0000001004a0723c */ /* 0x040fee00000418b8 */
[----:B------:R-:W-:Y:S01]  /*4b90*/  IMAD.MOV.U32 R187, RZ, RZ, R33 ;  /* 0x000000ffffbb7224 */ /* 0x000fe200078e0021 */
[----:B------:R-:W-:Y:S01]  /*4ba0*/  HMMA.16816.F32.BF16 R172, R4, R18, R140 ;  /* 0x0000001204ac723c */ /* 0x000fe2000004188c */
[----:B------:R-:W-:-:S02]  /*4bb0*/  IMAD.MOV.U32 R186, RZ, RZ, R214 ;  /* 0x000000ffffba7224 */ /* 0x000fc400078e00d6 */
[----:B------:R-:W-:Y:S02]  /*4bc0*/  IMAD.MOV.U32 R184, RZ, RZ, R86 ;  /* 0x000000ffffb87224 */ /* 0x000fe400078e0056 */
[----:B------:R-:W-:Y:S01]  /*4bd0*/  IMAD.MOV.U32 R185, RZ, RZ, R87 ;  /* 0x000000ffffb97224 */ /* 0x000fe200078e0057 */
[----:B------:R-:W-:Y:S01]  /*4be0*/  MOV R87, R54 ;  /* 0x0000003600577202 */ /* 0x000fe20000000f00 */
[----:B------:R-:W-:Y:S01]  /*4bf0*/  IMAD.MOV.U32 R86, RZ, RZ, R55 ;  /* 0x000000ffff567224 */ /* 0x000fe200078e0037 */
[----:B------:R-:W-:Y:S01]  /*4c00*/  HMMA.16816.F32.BF16 R32, R8, R18, R24 ;  /* 0x000000120820723c */ /* 0x000fe20000041818 */
[----:B------:R-:W2:Y:S01]  /*4c10*/  LDSM.16.MT88.4 R16, [R227+0x1100] ;  /* 0x00110000e310783b */ /* 0x000ea20000004200 */
[----:B------:R-:W-:Y:S01]  /*4c20*/  MOV R140, R219 ;  /* 0x000000db008c7202 */ /* 0x000fe20000000f00 */
[----:B------:R-:W-:Y:S01]  /*4c30*/  IMAD.MOV.U32 R141, RZ, RZ, R218 ;  /* 0x000000ffff8d7224 */ /* 0x000fe200078e00da */
[----:B------:R-:W-:Y:S01]  /*4c40*/  MOV R143, R216 ;  /* 0x000000d8008f7202 */ /* 0x000fe20000000f00 */
[----:B------:R-:W3:Y:S01]  /*4c50*/  LDSM.16.MT88.4 R24, [R226+0x3100] ;  /* 0x00310000e218783b */ /* 0x000ee20000004200 */
[----:B------:R-:W-:-:S02]  /*4c60*/  IMAD.MOV.U32 R142, RZ, RZ, R217 ;  /* 0x000000ffff8e7224 */ /* 0x000fc400078e00d9 */
[----:B-1----:R-:W-:Y:S07]  /*4c70*/  HMMA.16816.F32.BF16 R180, R8, R12, R96 ;  /* 0x0000000c08b4723c */ /* 0x002fee0000041860 */
[----:B------:R-:W-:Y:S01]  /*4c80*/  MOV R99, R177 ;  /* 0x000000b100637202 */ /* 0x000fe20000000f00 */
[----:B------:R-:W-:Y:S01]  /*4c90*/  IMAD.MOV.U32 R98, RZ, RZ, R178 ;  /* 0x000000ffff627224 */ /* 0x000fe200078e00b2 */
[----:B------:R-:W-:Y:S01]  /*4ca0*/  HMMA.16816.F32.BF16 R188, R4, R14, R128 ;  /* 0x0000000e04bc723c */ /* 0x000fe20000041880 */
[----:B------:R-:W-:Y:S01]  /*4cb0*/  IMAD.MOV.U32 R97, RZ, RZ, R179 ;  /* 0x000000ffff617224 */ /* 0x000fe200078e00b3 */
[----:B------:R-:W-:Y:S01]  /*4cc0*/  MOV R96, R138 ;  /* 0x0000008a00607202 */ /* 0x000fe20000000f00 */
[----:B------:R-:W-:-:S04]  /*4cd0*/  IMAD.MOV.U32 R138, RZ, RZ, R215 ;  /* 0x000000ffff8a7224 */ /* 0x000fc800078e00d7 */
[----:B------:R-:W-:Y:S01]  /*4ce0*/  MOV R128, R213 ;  /* 0x000000d500807202 */ /* 0x000fe20000000f00 */
[----:B------:R-:W-:Y:S01]  /*4cf0*/  HMMA.16816.F32.BF16 R176, R4, R12, R192 ;  /* 0x0000000c04b0723c */ /* 0x000fe200000418c0 */
[----:B------:R-:W-:Y:S01]  /*4d00*/  IMAD.MOV.U32 R129, RZ, RZ, R212 ;  /* 0x000000ffff817224 */ /* 0x000fe200078e00d4 */
[----:B------:R-:W-:Y:S01]  /*4d10*/  MOV R131, R68 ;  /* 0x0000004400837202 */ /* 0x000fe20000000f00 */
[----:B------:R-:W-:-:S05]  /*4d20*/  IMAD.MOV.U32 R130, RZ, RZ, R69 ;  /* 0x000000ffff827224 */ /* 0x000fca00078e0045 */
[C---:B------:R-:W-:Y:S01]  /*4d30*/  HMMA.16816.F32.BF16 R76, R8.reuse, R14, R76 ;  /* 0x0000000e084c723c */ /* 0x040fe2000004184c */
[----:B------:R-:W1:Y:S07]  /*4d40*/  LDSM.16.MT88.4 R12, [R225+0x3100] ;  /* 0x00310000e10c783b */ /* 0x000e6e0000004200 */
[----:B--2---:R-:W-:Y:S08]  /*4d50*/  HMMA.16816.F32.BF16 R212, R8, R18, R72 ;  /* 0x0000001208d4723c */ /* 0x004ff00000041848 */
[-C--:B------:R-:W-:Y:S08]  /*4d60*/  HMMA.16816.F32.BF16 R192, R4, R16.reuse, R204 ;  /* 0x0000001004c0723c */ /* 0x080ff000000418cc */
[----:B------:R-:W-:Y:S07]  /*4d70*/  HMMA.16816.F32.BF16 R216, R8, R16, R100 ;  /* 0x0000001008d8723c */ /* 0x000fee0000041864 */
[----:B------:R-:W-:Y:S01]  /*4d80*/  IMAD.MOV.U32 R100, RZ, RZ, R128 ;  /* 0x000000ffff647224 */ /* 0x000fe200078e0080 */
[----:B------:R-:W-:Y:S01]  /*4d90*/  HMMA.16816.F32.BF16 R204, R4, R18, R124 ;  /* 0x0000001204cc723c */ /* 0x000fe2000004187c */
[----:B------:R-:W2:Y:S01]  /*4da0*/  LDSM.16.MT88.4 R16, [R228+0x3100] ;  /* 0x00310000e410783b */ /* 0x000ea20000004200 */
[----:B------:R-:W-:Y:S01]  /*4db0*/  IMAD.MOV.U32 R101, RZ, RZ, R129 ;  /* 0x000000ffff657224 */ /* 0x000fe200078e0081 */
[----:B------:R-:W-:Y:S01]  /*4dc0*/  MOV R102, R130 ;  /* 0x0000008200667202 */ /* 0x000fe20000000f00 */
[----:B------:R-:W-:Y:S01]  /*4dd0*/  IMAD.MOV.U32 R103, RZ, RZ, R131 ;  /* 0x000000ffff677224 */ /* 0x000fe200078e0083 */
[----:B------:R-:W-:Y:S01]  /*4de0*/  MOV R131, R168 ;  /* 0x000000a800837202 */ /* 0x000fe20000000f00 */
[----:B------:R-:W-:-:S02]  /*4df0*/  IMAD.MOV.U32 R128, RZ, RZ, R96 ;  /* 0x000000ffff807224 */ /* 0x000fc400078e0060 */
[C---:B---3--:R-:W-:Y:S08]  /*4e00*/  HMMA.16816.F32.BF16 R40, R4.reuse, R24, R40 ;  /* 0x000000180428723c */ /* 0x048ff00000041828 */
[-C--:B-1----:R-:W-:Y:S08]  /*4e10*/  HMMA.16816.F32.BF16 R72, R4, R12.reuse, R208 ;  /* 0x0000000c0448723c */ /* 0x082ff000000418d0 */
[----:B------:R-:W-:Y:S08]  /*4e20*/  HMMA.16816.F32.BF16 R68, R8, R12, R92 ;  /* 0x0000000c0844723c */ /* 0x000ff0000004185c */
[----:B------:R-:W-:Y:S01]  /*4e30*/  HMMA.16816.F32.BF16 R52, R4, R14, R120 ;  /* 0x0000000e0434723c */ /* 0x000fe20000041878 */
[----:B------:R-:W-:Y:S01]  /*4e40*/  IMAD.MOV.U32 R124, RZ, RZ, R100 ;  /* 0x000000ffff7c7224 */ /* 0x000fe200078e0064 */
[----:B------:R-:W-:Y:S01]  /*4e50*/  MOV R126, R102 ;  /* 0x00000066007e7202 */ /* 0x000fe20000000f00 */
[----:B------:R-:W-:Y:S01]  /*4e60*/  IMAD.MOV.U32 R125, RZ, RZ, R101 ;  /* 0x000000ffff7d7224 */ /* 0x000fe200078e0065 */
[----:B------:R-:W-:Y:S01]  /*4e70*/  MOV R96, R97 ;  /* 0x0000006100607202 */ /* 0x000fe20000000f00 */
[----:B------:R-:W-:-:S02]  /*4e80*/  FFMA.FTZ R2, R2, c[0x0][0x2d0], -R22 ;  /* 0x0000b40002027a23 */ /* 0x000fc40000010816 */
[----:B------:R-:W-:Y:S01]  /*4e90*/  IMAD.MOV.U32 R129, RZ, RZ, R171 ;  /* 0x000000ffff817224 */ /* 0x000fe200078e00ab */
[----:B------:R-:W-:Y:S01]  /*4ea0*/  HMMA.16816.F32.BF16 R208, R8, R14, R48 ;  /* 0x0000000e08d0723c */ /* 0x000fe20000041830 */
[----:B------:R-:W1:Y:S01]  /*4eb0*/  LDSM.16.MT88.4 R12, [R227+0x3100] ;  /* 0x00310000e30c783b */ /* 0x000e620000004200 */
[----:B------:R-:W-:Y:S02]  /*4ec0*/  IMAD.MOV.U32 R127, RZ, RZ, R103 ;  /* 0x000000ffff7f7224 */ /* 0x000fe400078e0067 */
[----:B------:R-:W-:Y:S02]  /*4ed0*/  IMAD.MOV.U32 R100, RZ, RZ, R128 ;  /* 0x000000ffff647224 */ /* 0x000fe400078e0080 */
[----:B------:R-:W-:Y:S02]  /*4ee0*/  IMAD.MOV.U32 R130, RZ, RZ, R169 ;  /* 0x000000ffff827224 */ /* 0x000fe400078e00a9 */
[C---:B------:R-:W-:Y:S08]  /*4ef0*/  HMMA.16816.F32.BF16 R92, R4.reuse, R26, R248 ;  /* 0x0000001a045c723c */ /* 0x040ff000000418f8 */
[----:B--2---:R-:W-:Y:S01]  /*4f00*/  HMMA.16816.F32.BF16 R104, R4, R16, R104 ;  /* 0x000000100468723c */ /* 0x004fe20000041868 */
[----:B------:R-:W-:Y:S01]  /*4f10*/  MOV R248, R140 ;  /* 0x0000008c00f87202 */ /* 0x000fe20000000f00 */
[----:B------:R-:W-:Y:S01]  /*4f20*/  IMAD.MOV.U32 R249, RZ, RZ, R141 ;  /* 0x000000fffff97224 */ /* 0x000fe200078e008d */
[----:B------:R-:W-:Y:S01]  /*4f30*/  MOV R251, R143 ;  /* 0x0000008f00fb7202 */ /* 0x000fe20000000f00 */
[----:B------:R-:W-:-:S04]  /*4f40*/  IMAD.MOV.U32 R250, RZ, RZ, R142 ;  /* 0x000000fffffa7224 */ /* 0x000fc800078e008e */
[----:B------:R-:W-:Y:S01]  /*4f50*/  HMMA.16816.F32.BF16 R108, R4, R18, R108 ;  /* 0x00000012046c723c */ /* 0x000fe2000004186c */
[----:B------:R-:W-:Y:S02]  /*4f60*/  IMAD.MOV.U32 R168, RZ, RZ, R234 ;  /* 0x000000ffffa87224 */ /* 0x000fe400078e00ea */
[----:B------:R-:W-:-:S05]  /*4f70*/  IMAD.MOV.U32 R97, RZ, RZ, R98 ;  /* 0x000000ffff617224 */ /* 0x000fca00078e0062 */
[C---:B-1----:R-:W-:Y:S08]  /*4f80*/  HMMA.16816.F32.BF16 R48, R4.reuse, R14, R152 ;  /* 0x0000000e0430723c */ /* 0x042ff00000041898 */
[----:B------:R-:W-:Y:S01]  /*4f90*/  HMMA.16816.F32.BF16 R120, R4, R12, R124 ;  /* 0x0000000c0478723c */ /* 0x000fe2000004187c */
[----:B------:R-:W-:Y:S02]  /*4fa0*/  IMAD.MOV.U32 R152, RZ, RZ, R86 ;  /* 0x000000ffff987224 */ /* 0x000fe400078e0056 */
[----:B------:R-:W-:Y:S01]  /*4fb0*/  IMAD.MOV.U32 R155, RZ, RZ, R85 ;  /* 0x000000ffff9b7224 */ /* 0x000fe200078e0055 */
[----:B------:R-:W-:Y:S01]  /*4fc0*/  MOV R171, R232 ;  /* 0x000000e800ab7202 */ /* 0x000fe20000000f00 */
[----:B------:R-:W-:-:S02]  /*4fd0*/  IMAD.MOV.U32 R101, RZ, RZ, R168 ;  /* 0x000000ffff657224 */ /* 0x000fc400078e00a8 */
[----:B------:R-:W-:Y:S01]  /*4fe0*/  IMAD.MOV.U32 R7, RZ, RZ, R152 ;  /* 0x000000ffff077224 */ /* 0x000fe200078e0098 */
[----:B------:R-:W-:Y:S01]  /*4ff0*/  MOV R152, R155 ;  /* 0x0000009b00987202 */ /* 0x000fe20000000f00 */
[----:B------:R-:W-:Y:S02]  /*5000*/  IMAD.MOV.U32 R127, RZ, RZ, R100 ;  /* 0x000000ffff7f7224 */ /* 0x000fe400078e0064 */
[----:B------:R-:W-:Y:S02]  /*5010*/  IMAD.MOV.U32 R155, RZ, RZ, R248 ;  /* 0x000000ffff9b7224 */ /* 0x000fe400078e00f8 */
[----:B------:R-:W-:Y:S01]  /*5020*/  IMAD.MOV.U32 R248, RZ, RZ, R249 ;  /* 0x000000fffff87224 */ /* 0x000fe200078e00f9 */
[----:B------:R-:W-:Y:S01]  /*5030*/  MOV R249, R250 ;  /* 0x000000fa00f97202 */ /* 0x000fe20000000f00 */
[----:B------:R-:W-:Y:S02]  /*5040*/  IMAD.MOV.U32 R250, RZ, RZ, R251 ;  /* 0x000000fffffa7224 */ /* 0x000fe400078e00fb */
[----:B------:R-:W-:Y:S01]  /*5050*/  IMAD.MOV.U32 R251, RZ, RZ, R127 ;  /* 0x000000fffffb7224 */ /* 0x000fe200078e007f */
[----:B------:R-:W-:Y:S01]  /*5060*/  MOV R127, R184 ;  /* 0x000000b8007f7202 */ /* 0x000fe20000000f00 */
[----:B------:R-:W-:-:S02]  /*5070*/  IMAD.MOV.U32 R184, RZ, RZ, R185 ;  /* 0x000000ffffb87224 */ /* 0x000fc400078e00b9 */
[----:B------:R-:W-:Y:S01]  /*5080*/  IMAD.MOV.U32 R185, RZ, RZ, R186 ;  /* 0x000000ffffb97224 */ /* 0x000fe200078e00ba */
[----:B------:R-:W-:Y:S01]  /*5090*/  MOV R186, R23 ;  /* 0x0000001700ba7202 */ /* 0x000fe20000000f00 */
[----:B------:R-:W-:Y:S01]  /*50a0*/  IMAD.MOV.U32 R103, RZ, RZ, R231 ;  /* 0x000000ffff677224 */ /* 0x000fe200078e00e7 */
[----:B------:R1:W-:Y:S01]  /*50b0*/  MUFU.EX2 R23, R2 ;  /* 0x0000000200177308 */ /* 0x0003e20000000800 */
[----:B------:R-:W-:Y:S01]  /*50c0*/  IMAD.MOV.U32 R153, RZ, RZ, R87 ;  /* 0x000000ffff997224 */ /* 0x000fe200078e0057 */
[----:B------:R-:W-:Y:S01]  /*50d0*/  MOV R154, R84 ;  /* 0x00000054009a7202 */ /* 0x000fe20000000f00 */
[----:B------:R-:W-:Y:S01]  /*50e0*/  HMMA.16816.F32.BF16 R140, R8, R26, R44 ;  /* 0x0000001a088c723c */ /* 0x000fe2000004182c */
[----:B------:R-:W-:Y:S01]  /*50f0*/  IMAD.MOV.U32 R98, RZ, RZ, R99 ;  /* 0x000000ffff627224 */ /* 0x000fe200078e0063 */
[----:B------:R-:W-:Y:S01]  /*5100*/  MOV R102, R171 ;  /* 0x000000ab00667202 */ /* 0x000fe20000000f00 */
[----:B------:R-:W-:Y:S01]  /*5110*/  IMAD.MOV.U32 R124, RZ, RZ, R103 ;  /* 0x000000ffff7c7224 */ /* 0x000fe200078e0067 */
[----:B------:R-:W-:-:S04]  /*5120*/  MOV R126, R101 ;  /* 0x00000065007e7202 */ /* 0x000fc80000000f00 */
[----:B------:R-:W-:Y:S01]  /*5130*/  HMMA.16816.F32.BF16 R36, R8, R18, R36 ;  /* 0x000000120824723c */ /* 0x000fe20000041824 */
[----:B-1----:R-:W-:Y:S01]  /*5140*/  FFMA.FTZ R2, R7, c[0x0][0x2d0], -R22 ;  /* 0x0000b40007027a23 */ /* 0x002fe20000010816 */
[----:B------:R-:W-:-:S06]  /*5150*/  MOV R99, R235 ;  /* 0x000000eb00637202 */ /* 0x000fcc0000000f00 */
[----:B------:R-:W-:Y:S01]  /*5160*/  HMMA.16816.F32.BF16 R84, R8, R24, R116 ;  /* 0x000000180854723c */ /* 0x000fe20000041874 */
[----:B------:R1:W-:Y:S01]  /*5170*/  MUFU.EX2 R24, R2 ;  /* 0x0000000200187308 */ /* 0x0003e20000000800 */
[----:B------:R-:W-:-:S06]  /*5180*/  IMAD.MOV.U32 R125, RZ, RZ, R102 ;  /* 0x000000ffff7d7224 */ /* 0x000fcc00078e0066 */
[C---:B------:R-:W-:Y:S01]  /*5190*/  HMMA.16816.F32.BF16 R44, R8.reuse, R14, R80 ;  /* 0x0000000e082c723c */ /* 0x040fe20000041850 */
[----:B------:R-:W-:Y:S02]  /*51a0*/  FFMA.FTZ R4, R220, c[0x0][0x2d0], -R0 ;  /* 0x0000b400dc047a23 */ /* 0x000fe40000010800 */
[----:B------:R-:W-:Y:S02]  /*51b0*/  IMAD.MOV.U32 R169, RZ, RZ, R233 ;  /* 0x000000ffffa97224 */ /* 0x000fe400078e00e9 */
[----:B------:R-:W-:Y:S01]  /*51c0*/  IMAD.MOV.U32 R171, RZ, RZ, R224 ;  /* 0x000000ffffab7224 */ /* 0x000fe200078e00e0 */
[----:B------:R-:W-:Y:S01]  /*51d0*/  MOV R168, R229 ;  /* 0x000000e500a87202 */ /* 0x000fe20000000f00 */
[----:B------:R-:W-:Y:S01]  /*51e0*/  FADD.FTZ R6, R202, R201 ;  /* 0x000000c9ca067221 */ /* 0x000fe20000010000 */
[----:B------:R-:W-:Y:S01]  /*51f0*/  MOV R7, R251 ;  /* 0x000000fb00077202 */ /* 0x000fe20000000f00 */
[----:B-1----:R-:W-:Y:S01]  /*5200*/  FFMA.FTZ R2, R152, c[0x0][0x2d0], -R22 ;  /* 0x0000b40098027a23 */ /* 0x002fe20000010816 */
[C---:B------:R-:W-:Y:S01]  /*5210*/  HMMA.16816.F32.BF16 R100, R8.reuse, R16, R112 ;  /* 0x000000100864723c */ /* 0x040fe20000041870 */
[----:B------:R-:W-:Y:S01]  /*5220*/  MOV R128, R99 ;  /* 0x0000006300807202 */ /* 0x000fe20000000f00 */
[----:B------:R-:W-:Y:S01]  /*5230*/  FADD.FTZ R5, R199, R198 ;  /* 0x000000c6c7057221 */ /* 0x000fe20000010000 */
[----:B------:R1:W-:Y:S01]  /*5240*/  MUFU.EX2 R25, R2 ;  /* 0x0000000200197308 */ /* 0x0003e20000000800 */
[----:B------:R-:W-:Y:S01]  /*5250*/  IMAD.MOV.U32 R27, RZ, RZ, R250 ;  /* 0x000000ffff1b7224 */ /* 0x000fe200078e00fa */
[----:B------:R-:W-:Y:S04]  /*5260*/  LDSM.16.MT88.4 R80, [R225+0x3900] ;  /* 0x00390000e150783b */ /* 0x000fe80000004200 */
[----:B------:R2:W5:Y:S01]  /*5270*/  LDL.LU R235, [R1+0x78] ;  /* 0x0000780001eb7983 */ /* 0x0005620000300800 */
[----:B-1----:R-:W-:Y:S01]  /*5280*/  FFMA.FTZ R2, R153, c[0x0][0x2d0], -R22 ;  /* 0x0000b40099027a23 */ /* 0x002fe20000010816 */
[----:B------:R-:W-:Y:S01]  /*5290*/  HMMA.16816.F32.BF16 R116, R8, R12, R88 ;  /* 0x0000000c0874723c */ /* 0x000fe20000041858 */
[----:B------:R-:W-:Y:S01]  /*52a0*/  IMAD.MOV.U32 R99, RZ, RZ, R169 ;  /* 0x000000ffff637224 */ /* 0x000fe200078e00a9 */
[----:B------:R-:W-:Y:S01]  /*52b0*/  MOV R220, R131 ;  /* 0x0000008300dc7202 */ /* 0x000fe20000000f00 */
[----:B------:R1:W-:Y:S01]  /*52c0*/  MUFU.EX2 R26, R2 ;  /* 0x00000002001a7308 */ /* 0x0003e20000000800 */
[----:B------:R-:W-:Y:S01]  /*52d0*/  IMAD.MOV.U32 R115, RZ, RZ, R127 ;  /* 0x000000ffff737224 */ /* 0x000fe200078e007f */
[----:B------:R-:W-:Y:S01]  /*52e0*/  MOV R113, R185 ;  /* 0x000000b900717202 */ /* 0x000fe20000000f00 */
[----:B------:R-:W-:Y:S01]  /*52f0*/  IMAD.MOV.U32 R114, RZ, RZ, R249 ;  /* 0x000000ffff727224 */ /* 0x000fe200078e00f9 */
[----:B------:R2:W5:Y:S01]  /*5300*/  LDL.LU R234, [R1+0x74] ;  /* 0x0000740001ea7983 */ /* 0x0005620000300800 */
[----:B-1----:R-:W-:-:S03]  /*5310*/  FFMA.FTZ R2, R154, c[0x0][0x2d0], -R21 ;  /* 0x0000b4009a027a23 */ /* 0x002fc60000010815 */
[----:B------:R-:W-:Y:S01]  /*5320*/  MUFU.EX2 R13, R4 ;  /* 0x00000004000d7308 */ /* 0x000fe20000000800 */
[----:B------:R-:W-:Y:S02]  /*5330*/  IMAD.MOV.U32 R169, RZ, RZ, R230 ;  /* 0x000000ffffa97224 */ /* 0x000fe400078e00e6 */
[----:B------:R-:W-:Y:S01]  /*5340*/  IMAD.MOV.U32 R127, RZ, RZ, R171 ;  /* 0x000000ffff7f7224 */ /* 0x000fe200078e00ab */
[----:B------:R-:W-:Y:S01]  /*5350*/  MOV R249, R170 ;  /* 0x000000aa00f97202 */ /* 0x000fe20000000f00 */
[----:B------:R-:W-:Y:S01]  /*5360*/  FADD.FTZ R9, R197, R196 ;  /* 0x000000c4c5097221 */ /* 0x000fe20000010000 */
[----:B------:R2:W5:Y:S02]  /*5370*/  LDL.LU R233, [R1+0x70] ;  /* 0x0000700001e97983 */ /* 0x0005640000300800 */
[----:B------:R1:W-:Y:S01]  /*5380*/  MUFU.EX2 R16, R2 ;  /* 0x0000000200107308 */ /* 0x0003e20000000800 */
[----:B------:R-:W-:Y:S01]  /*5390*/  IMAD.MOV.U32 R251, RZ, RZ, R186 ;  /* 0x000000fffffb7224 */ /* 0x000fe200078e00ba */
[----:B------:R2:W5:Y:S01]  /*53a0*/  LDL.LU R232, [R1+0x6c] ;  /* 0x00006c0001e87983 */ /* 0x0005620000300800 */
[----:B------:R-:W-:-:S03]  /*53b0*/  IMAD.MOV.U32 R250, RZ, RZ, R187 ;  /* 0x000000fffffa7224 */ /* 0x000fc600078e00bb */
[----:B------:R2:W5:Y:S04]  /*53c0*/  LDL.LU R231, [R1+0x68] ;  /* 0x0000680001e77983 */ /* 0x0005680000300800 */
[----:B------:R2:W5:Y:S04]  /*53d0*/  LDL.LU R230, [R1+0x64] ;  /* 0x0000640001e67983 */ /* 0x0005680000300800 */
[----:B------:R2:W5:Y:S01]  /*53e0*/  LDL.LU R229, [R1+0x60] ;  /* 0x0000600001e57983 */ /* 0x0005620000300800 */
[----:B-1----:R-:W-:-:S03]  /*53f0*/  FFMA.FTZ R2, R155, c[0x0][0x2d0], -R21 ;  /* 0x0000b4009b027a23 */ /* 0x002fc60000010815 */
[----:B------:R-:W1:Y:S01]  /*5400*/  LDSM.16.MT88.4 R152, [R225+0x1900] ;  /* 0x00190000e198783b */ /* 0x000e620000004200 */
[----:B------:R3:W-:Y:S03]  /*5410*/  MUFU.EX2 R18, R2 ;  /* 0x0000000200127308 */ /* 0x0007e60000000800 */
[----:B------:R2:W5:Y:S01]  /*5420*/  LDL.LU R224, [R1+0x5c] ;  /* 0x00005c0001e07983 */ /* 0x0005620000300800 */
[--C-:B---3--:R-:W-:Y:S02]  /*5430*/  FFMA.FTZ R2, R248, c[0x0][0x2d0], -R21.reuse ;  /* 0x0000b400f8027a23 */ /* 0x108fe40000010815 */
[----:B------:R-:W-:Y:S02]  /*5440*/  IMAD.MOV.U32 R248, RZ, RZ, R184 ;  /* 0x000000fffff87224 */ /* 0x000fe400078e00b8 */
[----:B------:R3:W-:Y:S01]  /*5450*/  MUFU.EX2 R22, R2 ;  /* 0x0000000200167308 */ /* 0x0007e20000000800 */
[----:B------:R-:W4:Y:S01]  /*5460*/  LDSM.16.MT88.4 R184, [R228+0x1900] ;  /* 0x00190000e4b8783b */ /* 0x000f220000004200 */
[----:B---3--:R-:W-:-:S02]  /*5470*/  FFMA.FTZ R2, R252, c[0x0][0x2d0], -R21 ;  /* 0x0000b400fc027a23 */ /* 0x008fc40000010815 */
[----:B------:R-:W-:-:S04]  /*5480*/  IMAD.MOV.U32 R252, RZ, RZ, R114 ;  /* 0x000000fffffc7224 */ /* 0x000fc800078e0072 */
[----:B------:R3:W1:Y:S02]  /*5490*/  MUFU.EX2 R21, R2 ;  /* 0x0000000200157308 */ /* 0x0006640000000800 */
[----:B---3--:R-:W-:Y:S01]  /*54a0*/  FFMA.FTZ R2, R247, c[0x0][0x2d0], -R20 ;  /* 0x0000b400f7027a23 */ /* 0x008fe20000010814 */
[----:B------:R-:W-:Y:S02]  /*54b0*/  MOV R247, R124 ;  /* 0x0000007c00f77202 */ /* 0x000fe40000000f00 */
[----:B-1----:R-:W-:-:S03]  /*54c0*/  F2FP.BF16.PACK_AB R131, R21, R22 ;  /* 0x000000161583723e */ /* 0x002fc600000010ff */
[----:B------:R1:W-:Y:S02]  /*54d0*/  MUFU.EX2 R12, R2 ;  /* 0x00000002000c7308 */ /* 0x0003e40000000800 */
[----:B-1----:R-:W-:Y:S02]  /*54e0*/  FFMA.FTZ R2, R246, c[0x0][0x2d0], -R20 ;  /* 0x0000b400f6027a23 */ /* 0x002fe40000010814 */
[----:B------:R-:W-:-:S04]  /*54f0*/  IMAD.MOV.U32 R246, RZ, RZ, R125 ;  /* 0x000000fffff67224 */ /* 0x000fc800078e007d */
[----:B------:R1:W3:Y:S02]  /*5500*/  MUFU.EX2 R15, R2 ;  /* 0x00000002000f7308 */ /* 0x0002e40000000800 */
[----:B-1----:R-:W-:Y:S01]  /*5510*/  FFMA.FTZ R2, R245, c[0x0][0x2d0], -R20 ;  /* 0x0000b400f5027a23 */ /* 0x002fe20000010814 */
[----:B---3--:R-:W-:Y:S01]  /*5520*/  F2FP.BF16.PACK_AB R124, R15, R12 ;  /* 0x0000000c0f7c723e */ /* 0x008fe200000010ff */
[----:B------:R-:W-:-:S04]  /*5530*/  IMAD.MOV.U32 R245, RZ, RZ, R126 ;  /* 0x000000fffff57224 */ /* 0x000fc800078e007e */
[----:B------:R1:W-:Y:S02]  /*5540*/  MUFU.EX2 R17, R2 ;  /* 0x0000000200117308 */ /* 0x0003e40000000800 */
[----:B-1----:R-:W-:Y:S01]  /*5550*/  FFMA.FTZ R2, R244, c[0x0][0x2d0], -R20 ;  /* 0x0000b400f4027a23 */ /* 0x002fe20000010814 */
[----:B------:R-:W-:Y:S01]  /*5560*/  MOV R244, R128 ;  /* 0x0000008000f47202 */ /* 0x000fe20000000f00 */
[----:B------:R-:W-:Y:S01]  /*5570*/  FADD.FTZ R20, R223, R6 ;  /* 0x00000006df147221 */ /* 0x000fe20000010000 */
[----:B------:R-:W-:-:S03]  /*5580*/  F2FP.BF16.PACK_AB R128, R24, R23 ;  /* 0x000000171880723e */ /* 0x000fc600000010ff */
[----:B------:R1:W3:Y:S01]  /*5590*/  MUFU.EX2 R19, R2 ;  /* 0x0000000200137308 */ /* 0x0002e20000000800 */
[----:B------:R-:W-:Y:S02]  /*55a0*/  IMAD.MOV.U32 R223, RZ, RZ, R127 ;  /* 0x000000ffffdf7224 */ /* 0x000fe400078e007f */
[--C-:B-1----:R-:W-:Y:S01]  /*55b0*/  FFMA.FTZ R2, R222, c[0x0][0x2d0], -R0.reuse ;  /* 0x0000b400de027a23 */ /* 0x102fe20000010800 */
[----:B---3--:R-:W-:Y:S01]  /*55c0*/  F2FP.BF16.PACK_AB R126, R19, R17 ;  /* 0x00000011137e723e */ /* 0x008fe200000010ff */
[----:B------:R-:W-:Y:S01]  /*55d0*/  IMAD.MOV.U32 R222, RZ, RZ, R129 ;  /* 0x000000ffffde7224 */ /* 0x000fe200078e0081 */
[----:B------:R-:W-:Y:S02]  /*55e0*/  F2FP.BF16.PACK_AB R129, R18, R16 ;  /* 0x000000101281723e */ /* 0x000fe400000010ff */
[----:B------:R1:W-:Y:S02]  /*55f0*/  MUFU.EX2 R10, R2 ;  /* 0x00000002000a7308 */ /* 0x0003e40000000800 */
[----:B-1----:R-:W-:-:S02]  /*5600*/  FFMA.FTZ R2, R221, c[0x0][0x2d0], -R0 ;  /* 0x0000b400dd027a23 */ /* 0x002fc40000010800 */
[----:B------:R-:W-:Y:S01]  /*5610*/  IMAD.MOV.U32 R221, RZ, RZ, R130 ;  /* 0x000000ffffdd7224 */ /* 0x000fe200078e0082 */
[----:B------:R-:W-:-:S03]  /*5620*/  F2FP.BF16.PACK_AB R130, R26, R25 ;  /* 0x000000191a82723e */ /* 0x000fc600000010ff */
[----:B------:R1:W3:Y:S04]  /*5630*/  MUFU.EX2 R11, R2 ;  /* 0x00000002000b7308 */ /* 0x0002e80000000800 */
[C---:B------:R-:W-:Y:S08]  /*5640*/  HMMA.16816.F32.BF16 R148, R128.reuse, R152, R148 ;  /* 0x000000988094723c */ /* 0x040ff00000041894 */
[----:B----4-:R-:W-:Y:S01]  /*5650*/  HMMA.16816.F32.BF16 R180, R128, R184, R180 ;  /* 0x000000b880b4723c */ /* 0x010fe200000418b4 */
[----:B-1----:R-:W-:Y:S01]  /*5660*/  FFMA.FTZ R2, R203, c[0x0][0x2d0], -R0 ;  /* 0x0000b400cb027a23 */ /* 0x002fe20000010800 */
[----:B---3--:R-:W-:Y:S01]  /*5670*/  F2FP.BF16.PACK_AB R125, R11, R10 ;  /* 0x0000000a0b7d723e */ /* 0x008fe200000010ff */
[----:B------:R-:W-:-:S02]  /*5680*/  FADD.FTZ R0, R169, R168 ;  /* 0x000000a8a9007221 */ /* 0x000fc40000010000 */
[----:B------:R-:W1:Y:S01]  /*5690*/  MUFU.EX2 R14, R2 ;  /* 0x00000002000e7308 */ /* 0x000e620000000800 */
[----:B------:R-:W3:Y:S01]  /*56a0*/  LDSM.16.MT88.4 R168, [R226+0x1900] ;  /* 0x00190000e2a8783b */ /* 0x000ee20000004200 */
[----:B------:R-:W-:Y:S01]  /*56b0*/  FADD.FTZ R8, R113, R0 ;  /* 0x0000000071087221 */ /* 0x000fe20000010000 */
[----:B------:R-:W-:Y:S01]  /*56c0*/  MOV R0, R98 ;  /* 0x0000006200007202 */ /* 0x000fe20000000f00 */
[----:B------:R-:W-:Y:S04]  /*56d0*/  HMMA.16816.F32.BF16 R68, R128, R80, R68 ;  /* 0x000000508044723c */ /* 0x000fe80000041844 */
[----:B------:R-:W-:Y:S01]  /*56e0*/  FADD.FTZ R0, R0, R9 ;  /* 0x0000000900007221 */ /* 0x000fe20000010000 */
[----:B-1----:R-:W-:Y:S01]  /*56f0*/  F2FP.BF16.PACK_AB R127, R14, R13 ;  /* 0x0000000d0e7f723e */ /* 0x002fe200000010ff */
[----:B------:R-:W-:-:S02]  /*5700*/  FADD.FTZ R2, R200, R5 ;  /* 0x00000005c8027221 */ /* 0x000fc40000010000 */
[----:B------:R-:W-:Y:S04]  /*5710*/  LDSM.16.MT88.4 R200, [R227+0x1900] ;  /* 0x00190000e3c8783b */ /* 0x000fe80000004200 */
[C---:B------:R-:W-:Y:S08]  /*5720*/  HMMA.16816.F32.BF16 R144, R124.reuse, R152, R144 ;  /* 0x000000987c90723c */ /* 0x040ff00000041890 */
[-C--:B------:R-:W-:Y:S08]  /*5730*/  HMMA.16816.F32.BF16 R156, R124, R154.reuse, R156 ;  /* 0x0000009a7c9c723c */ /* 0x080ff0000004189c */
[C---:B------:R-:W-:Y:S07]  /*5740*/  HMMA.16816.F32.BF16 R152, R128.reuse, R154, R28 ;  /* 0x0000009a8098723c */ /* 0x040fee000004181c */
[----:B------:R-:W-:Y:S01]  /*5750*/  MOV R30, R7 ;  /* 0x00000007001e7202 */ /* 0x000fe20000000f00 */
[----:B---3--:R-:W-:Y:S01]  /*5760*/  HMMA.16816.F32.BF16 R164, R128, R168, R164 ;  /* 0x000000a880a4723c */ /* 0x008fe200000418a4 */
[----:B------:R-:W1:Y:S01]  /*5770*/  LDSM.16.MT88.4 R4, [R227+0x3900] ;  /* 0x00390000e304783b */ /* 0x000e620000004200 */
[----:B------:R-:W-:-:S02]  /*5780*/  IMAD.MOV.U32 R31, RZ, RZ, R115 ;  /* 0x000000ffff1f7224 */ /* 0x000fc400078e0073 */
[----:B------:R-:W-:Y:S01]  /*5790*/  IMAD.MOV.U32 R28, RZ, RZ, R97 ;  /* 0x000000ffff1c7224 */ /* 0x000fe200078e0061 */
[----:B------:R-:W-:Y:S01]  /*57a0*/  LDSM.16.MT88.4 R112, [R228+0x3900] ;  /* 0x00390000e470783b */ /* 0x000fe20000004200 */
[----:B------:R-:W-:Y:S02]  /*57b0*/  IMAD.MOV.U32 R29, RZ, RZ, R96 ;  /* 0x000000ffff1d7224 */ /* 0x000fe400078e0060 */
[----:B------:R-:W-:Y:S01]  /*57c0*/  HMMA.16816.F32.BF16 R160, R124, R168, R160 ;  /* 0x000000a87ca0723c */ /* 0x000fe200000418a0 */
[----:B------:R-:W-:Y:S02]  /*57d0*/  FADD.FTZ R0, R30, R0 ;  /* 0x000000001e007221 */ /* 0x000fe40000010000 */
[----:B------:R-:W-:-:S05]  /*57e0*/  FADD.FTZ R2, R29, R2 ;  /* 0x000000021d027221 */ /* 0x000fca0000010000 */
[-C--:B------:R-:W-:Y:S08]  /*57f0*/  HMMA.16816.F32.BF16 R172, R124, R170.reuse, R172 ;  /* 0x000000aa7cac723c */ /* 0x080ff000000418ac */
[----:B------:R-:W-:Y:S07]  /*5800*/  HMMA.16816.F32.BF16 R168, R128, R170, R32 ;  /* 0x000000aa80a8723c */ /* 0x000fee0000041820 */
[----:B------:R-:W-:Y:S01]  /*5810*/  IMAD.MOV.U32 R35, RZ, RZ, R99 ;  /* 0x000000ffff237224 */ /* 0x000fe200078e0063 */
[----:B------:R-:W-:Y:S01]  /*5820*/  HMMA.16816.F32.BF16 R176, R124, R184, R176 ;  /* 0x000000b87cb0723c */ /* 0x000fe200000418b0 */
[----:B------:R-:W3:Y:S02]  /*5830*/  LDSM.16.MT88.4 R96, [R226+0x3900] ;  /* 0x00390000e260783b */ /* 0x000ee40000004200 */
[----:B------:R-:W-:-:S04]  /*5840*/  FADD.FTZ R8, R35, R8 ;  /* 0x0000000823087221 */ /* 0x000fc80000010000 */
[----:B------:R-:W-:Y:S01]  /*5850*/  FADD.FTZ R9, R31, R8 ;  /* 0x000000081f097221 */ /* 0x000fe20000010000 */
[C---:B------:R-:W-:Y:S08]  /*5860*/  HMMA.16816.F32.BF16 R188, R124.reuse, R186, R188 ;  /* 0x000000ba7cbc723c */ /* 0x040ff000000418bc */
[-C--:B-1----:R-:W-:Y:S08]  /*5870*/  HMMA.16816.F32.BF16 R120, R124, R4.reuse, R120 ;  /* 0x000000047c78723c */ /* 0x082ff00000041878 */
[C---:B------:R-:W-:Y:S07]  /*5880*/  HMMA.16816.F32.BF16 R116, R128.reuse, R4, R116 ;  /* 0x000000048074723c */ /* 0x040fee0000041874 */
        /* <DEDUP_REMOVED lines=26> */
[C---:B---3--:R-:W-:Y:S01]  /*5a30*/  HMMA.16816.F32.BF16 R88, R124.reuse, R96, R40 ;  /* 0x000000607c58723c */ /* 0x048fe20000041828 */
        /* <DEDUP_REMOVED lines=24> */
[C---:B------:R-:W-:Y:S01]  /*5bc0*/  HMMA.16816.F32.BF16 R84, R128.reuse, R96, R84 ;  /* 0x000000608054723c */ /* 0x040fe20000041854 */
[----:B------:R-:W-:Y:S02]  /*5bd0*/  FADD.FTZ R0, R26, R0 ;  /* 0x000000001a007221 */ /* 0x000fe40000010000 */
[----:B------:R-:W-:Y:S02]  /*5be0*/  FADD.FTZ R2, R22, R2 ;  /* 0x0000000216027221 */ /* 0x000fe40000010000 */
[----:B------:R-:W-:Y:S01]  /*5bf0*/  FADD.FTZ R5, R13, R5 ;  /* 0x000000050d057221 */ /* 0x000fe20000010000 */
[----:B------:R1:W-:Y:S01]  /*5c00*/  STL [R1], R0 ;  /* 0x0000000001007387 */ /* 0x0003e20000100800 */
[----:B------:R-:W-:Y:S01]  /*5c10*/  FADD.FTZ R4, R17, R4 ;  /* 0x0000000411047221 */ /* 0x000fe20000010000 */
[C---:B------:R-:W-:Y:S08]  /*5c20*/  HMMA.16816.F32.BF16 R100, R128.reuse, R112, R100 ;  /* 0x000000708064723c */ /* 0x040ff00000041864 */
[C---:B------:R-:W-:Y:S08]  /*5c30*/  HMMA.16816.F32.BF16 R200, R128.reuse, R202, R212 ;  /* 0x000000ca80c8723c */ /* 0x040ff000000418d4 */
[----:B------:R-:W-:Y:S01]  /*5c40*/  HMMA.16816.F32.BF16 R80, R128, R82, R208 ;  /* 0x000000528050723c */ /* 0x000fe200000418d0 */
[----:B-1----:R-:W-:-:S07]  /*5c50*/  FADD.FTZ R0, R14, R5 ;  /* 0x000000050e007221 */ /* 0x002fce0000010000 */
[C---:B------:R-:W-:Y:S08]  /*5c60*/  HMMA.16816.F32.BF16 R96, R128.reuse, R98, R140 ;  /* 0x000000628060723c */ /* 0x040ff0000004188c */
[----:B------:R-:W-:Y:S08]  /*5c70*/  HMMA.16816.F32.BF16 R112, R128, R114, R36 ;  /* 0x000000728070723c */ /* 0x000ff00000041824 */
[-C--:B------:R-:W-:Y:S08]  /*5c80*/  HMMA.16816.F32.BF16 R124, R124, R6.reuse, R48 ;  /* 0x000000067c7c723c */ /* 0x080ff00000041830 */
[----:B------:R-:W-:Y:S07]  /*5c90*/  HMMA.16816.F32.BF16 R128, R128, R6, R44 ;  /* 0x000000068080723c */ /* 0x000fee000004182c */
[----:B------:R-:W-:-:S02]  /*5ca0*/  FADD.FTZ R6, R21, R2 ;  /* 0x0000000215067221 */ /* 0x000fc40000010000 */
[----:B------:R-:W-:-:S03]  /*5cb0*/  FADD.FTZ R2, R19, R4 ;  /* 0x0000000413027221 */ /* 0x000fc60000010000 */
[----:B------:R2:W-:Y:S04]  /*5cc0*/  STL [R1+0x8], R6 ;  /* 0x0000080601007387 */ /* 0x0005e80000100800 */
[----:B------:R2:W-:Y:S04]  /*5cd0*/  STL [R1+0xc], R0 ;  /* 0x00000c0001007387 */ /* 0x0005e80000100800 */
[----:B------:R2:W-:Y:S01]  /*5ce0*/  STL [R1+0x4], R2 ;  /* 0x0000040201007387 */ /* 0x0005e20000100800 */
[----:B------:R-:W-:Y:S05]  /*5cf0*/  @!P1 BRA `(.L_x_645) ;  /* 0x0000501000009947 */ /* 0x000fea0003800000 */
[----:B------:R-:W3:Y:S04]  /*5d00*/  LDL.64 R244, [R1+0x38] ;  /* 0x0000380001f47983 */ /* 0x000ee80000100a00 */
[----:B------:R-:W4:Y:S04]  /*5d10*/  LDL.64 R246, [R1+0x40] ;  /* 0x0000400001f67983 */ /* 0x000f280000100a00 */
[----:B--2---:R-:W2:Y:S04]  /*5d20*/  LDL R249, [R1+0x48] ;  /* 0x0000480001f97983 */ /* 0x004ea80000100800 */
[----:B------:R-:W2:Y:S04]  /*5d30*/  LDL.64 R250, [R1+0x30] ;  /* 0x0000300001fa7983 */ /* 0x000ea80000100a00 */
[----:B------:R-:W2:Y:S01]  /*5d40*/  LDL R248, [R1+0x4c] ;  /* 0x00004c0001f87983 */ /* 0x000ea20000100800 */
[----:B------:R-:W-:Y:S01]  /*5d50*/  UIADD3 UR12, UP0, UR16, 0x80, URZ ;  /* 0x00000080100c7890 */ /* 0x000fe2000ff1e03f */
[----:B------:R-:W-:Y:S01]  /*5d60*/  IMAD.MOV.U32 R133, RZ, RZ, R135 ;  /* 0x000000ffff857224 */ /* 0x000fe200078e0087 */
[----:B------:R-:W-:Y:S01]  /*5d70*/  MOV R132, R136 ;  /* 0x0000008800847202 */ /* 0x000fe20000000f00 */
        /* <DEDUP_REMOVED lines=9> */
[----:B---3--:R-:W-:-:S02]  /*5e10*/  IADD3 R2, P2, R244, 0x40, RZ ;  /* 0x00000040f4027810 */ /* 0x008fc40007f5e0ff */
[----:B----4-:R-:W-:-:S03]  /*5e20*/  IADD3 R0, P1, R246, 0x40, RZ ;  /* 0x00000040f6007810 */ /* 0x010fc60007f3e0ff */
[----:B------:R2:W-:Y:S04]  /*5e30*/  STL [R1+0x2c], R2 ;  /* 0x00002c0201007387 */ /* 0x0005e80000100800 */
[----:B------:R1:W-:Y:S01]  /*5e40*/  STL [R1+0x24], R0 ;  /* 0x0000240001007387 */ /* 0x0003e20000100800 */
[----:B--2---:R-:W-:Y:S01]  /*5e50*/  IADD3.X R2, RZ, R249, RZ, P2, !PT ;  /* 0x000000f9ff027210 */ /* 0x004fe200017fe4ff */
[----:B-1----:R-:W-:-:S04]  /*5e60*/  IMAD.X R0, RZ, RZ, R251, P1 ;  /* 0x000000ffff007224 */ /* 0x002fc800008e06fb */
[----:B------:R1:W-:Y:S04]  /*5e70*/  STL [R1+0x28], R2 ;  /* 0x0000280201007387 */ /* 0x0003e80000100800 */
[----:B------:R1:W-:Y:S01]  /*5e80*/  STL [R1+0x20], R0 ;  /* 0x0000200001007387 */ /* 0x0003e20000100800 */
[----:B------:R-:W-:-:S03]  /*5e90*/  IMAD.SHL.U32 R244, R248, 0x2, RZ ;  /* 0x00000002f8f47824 */ /* 0x000fc600078e00ff */
.L_x_646:
[----:B------:R-:W-:Y:S04]  /*5ea0*/  DEPBAR.LE SB0, 0x0 ;  /* 0x000080000000791a */ /* 0x000fe80000000000 */
[----:B------:R-:W-:Y:S01]  /*5eb0*/  BAR.SYNC.DEFER_BLOCKING 0x0 ;  /* 0x0000000000007b1d */ /* 0x000fe20000010000 */
[----:B------:R-:W-:Y:S02]  /*5ec0*/  USHF.R.S32.HI UR8, URZ, 0x1f, UR18 ;  /* 0x0000001f3f087899 */ /* 0x000fe40008011412 */
[----:B------:R-:W-:Y:S02]  /*5ed0*/  UIMAD.WIDE.U32 UR24, UR18, UR6, URZ ;  /* 0x00000006121872a5 */ /* 0x000fe4000f8e003f */
[----:B------:R-:W-:Y:S02]  /*5ee0*/  UIMAD UR8, UR8, UR6, URZ ;  /* 0x00000006080872a4 */ /* 0x000fe4000f8e023f */
[----:B------:R-:W-:Y:S02]  /*5ef0*/  USHF.L.U32 UR9, UR24, 0x6, URZ ;  /* 0x0000000618097899 */ /* 0x000fe4000800063f */
[----:B------:R-:W-:Y:S02]  /*5f00*/  UIMAD UR8, UR18, UR7, UR8 ;  /* 0x00000007120872a4 */ /* 0x000fe4000f8e0208 */
[----:B------:R-:W-:Y:S02]  /*5f10*/  UISETP.GT.AND UP1, UPT, UR18, URZ, UPT ;  /* 0x0000003f1200728c */ /* 0x000fe4000bf24270 */
[----:B------:R-:W-:Y:S02]  /*5f20*/  UIADD3 UR8, UR25, UR8, URZ ;  /* 0x0000000819087290 */ /* 0x000fe4000fffe03f */
[----:B------:R-:W-:Y:S02]  /*5f30*/  UIADD3 UR18, UR18, -0x1, URZ ;  /* 0xffffffff12127890 */ /* 0x000fe4000fffe03f */
[----:B------:R-:W-:Y:S05]  /*5f40*/  USHF.L.U64.HI UR8, UR24, 0x6, UR8 ;  /* 0x0000000618087899 */ /* 0x000fea0008010208 */
[----:B------:R-:W-:Y:S01]  /*5f50*/  @UP1 USHF.L.U32 UR10, UR4, 0x5, URZ ;  /* 0x00000005040a1899 */ /* 0x000fe2000800063f */
[----:B-----5:R-:W-:Y:S01]  /*5f60*/  LDSM.16.M88.4 R64, [R231+0x8100] ;  /* 0x00810000e740783b */ /* 0x020fe20000000200 */
[----:B------:R-:W-:Y:S02]  /*5f70*/  @UP1 USHF.L.U64.HI UR17, UR4, UR13, UR5 ;  /* 0x0000000d04111299 */ /* 0x000fe40008010205 */
[----:B------:R-:W-:Y:S05]  /*5f80*/  @UP1 UIMAD.WIDE.U32 UR24, UR18, UR4, URZ ;  /* 0x00000004121812a5 */ /* 0x000fea000f8e003f */
[----:B------:R-:W2:Y:S08]  /*5f90*/  LDSM.16.M88.4 R16, [R224+0x4100] ;  /* 0x00410000e010783b */ /* 0x000eb00000000200 */
[----:B------:R-:W3:Y:S08]  /*5fa0*/  LDSM.16.M88.4 R60, [R231+0xa100] ;  /* 0x00a10000e73c783b */ /* 0x000ef00000000200 */
[----:B------:R-:W3:Y:S08]  /*5fb0*/  LDSM.16.M88.4 R32, [R224+0x4900] ;  /* 0x00490000e020783b */ /* 0x000ef00000000200 */
[----:B-1----:R-:W4:Y:S06]  /*5fc0*/  LDL.64 R2, [R1+0x38] ;  /* 0x0000380001027983 */ /* 0x002f2c0000100a00 */
[----:B------:R-:W1:Y:S08]  /*5fd0*/  LDSM.16.M88.4 R48, [R224+0x5100] ;  /* 0x00510000e030783b */ /* 0x000e700000000200 */
[----:B------:R-:W4:Y:S01]  /*5fe0*/  LDL R134, [R1+0x48] ;  /* 0x0000480001867983 */ /* 0x000f220000100800 */
[-C--:B--2---:R-:W-:Y:S03]  /*5ff0*/  HMMA.16816.F32.BF16 R4, R64, R16.reuse, RZ ;  /* 0x000000104004723c */ /* 0x084fe600000418ff */
[----:B------:R-:W2:Y:S05]  /*6000*/  LDSM.16.M88.4 R140, [R224+0x5900] ;  /* 0x00590000e08c783b */ /* 0x000eaa0000000200 */
[C---:B---3--:R-:W-:Y:S03]  /*6010*/  HMMA.16816.F32.BF16 R8, R60.reuse, R16, RZ ;  /* 0x000000103c08723c */ /* 0x048fe600000418ff */
[----:B------:R-:W3:Y:S04]  /*6020*/  LDL R0, [R1+0x2c] ;  /* 0x00002c0001007983 */ /* 0x000ee80000100800 */
[----:B------:R-:W-:Y:S01]  /*6030*/  LDSM.16.M88.4 R208, [R233+0x8100] ;  /* 0x00810000e9d0783b */ /* 0x000fe20000000200 */
[-C--:B------:R-:W-:Y:S07]  /*6040*/  HMMA.16816.F32.BF16 R12, R60, R18.reuse, RZ ;  /* 0x000000123c0c723c */ /* 0x080fee00000418ff */
[----:B------:R-:W3:Y:S01]  /*6050*/  LDL R135, [R1+0x28] ;  /* 0x0000280001877983 */ /* 0x000ee20000100800 */
[C---:B------:R-:W-:Y:S03]  /*6060*/  HMMA.16816.F32.BF16 R16, R64.reuse, R18, RZ ;  /* 0x000000124010723c */ /* 0x040fe600000418ff */
[----:B------:R-:W2:Y:S05]  /*6070*/  LDSM.16.M88.4 R212, [R235] ;  /* 0x00000000ebd4783b */ /* 0x000eaa0000000200 */
[-C--:B------:R-:W-:Y:S03]  /*6080*/  HMMA.16816.F32.BF16 R20, R64, R32.reuse, RZ ;  /* 0x000000204014723c */ /* 0x080fe600000418ff */
[----:B------:R-:W-:Y:S04]  /*6090*/  STL [R1+0x6c], R128 ;  /* 0x00006c8001007387 */ /* 0x000fe80000100800 */
[----:B------:R-:W-:Y:S01]  /*60a0*/  STL [R1+0x68], R129 ;  /* 0x0000688101007387 */ /* 0x000fe20000100800 */
[C---:B------:R-:W-:Y:S03]  /*60b0*/  HMMA.16816.F32.BF16 R24, R60.reuse, R32, RZ ;  /* 0x000000203c18723c */ /* 0x040fe600000418ff */
[----:B------:R-:W-:Y:S04]  /*60c0*/  STL [R1+0x64], R130 ;  /* 0x0000648201007387 */ /* 0x000fe80000100800 */
[----:B------:R-:W-:Y:S01]  /*60d0*/  STL [R1+0x60], R131 ;  /* 0x0000608301007387 */ /* 0x000fe20000100800 */
[-C--:B------:R-:W-:Y:S03]  /*60e0*/  HMMA.16816.F32.BF16 R28, R60, R34.reuse, RZ ;  /* 0x000000223c1c723c */ /* 0x080fe600000418ff */
[----:B------:R-:W-:Y:S04]  /*60f0*/  STL [R1+0x5c], R235 ;  /* 0x00005ceb01007387 */ /* 0x000fe80000100800 */
[----:B------:R-:W-:Y:S01]  /*6100*/  STL [R1+0x70], R243 ;  /* 0x000070f301007387 */ /* 0x000fe20000100800 */
[C---:B------:R-:W-:Y:S03]  /*6110*/  HMMA.16816.F32.BF16 R32, R64.reuse, R34, RZ ;  /* 0x000000224020723c */ /* 0x040fe600000418ff */
[----:B------:R-:W-:Y:S04]  /*6120*/  STL [R1+0x74], R242 ;  /* 0x000074f201007387 */ /* 0x000fe80000100800 */
[----:B------:R-:W-:Y:S01]  /*6130*/  STL [R1+0x78], R241 ;  /* 0x000078f101007387 */ /* 0x000fe20000100800 */
[-C--:B-1----:R-:W-:Y:S08]  /*6140*/  HMMA.16816.F32.BF16 R36, R64, R48.reuse, RZ ;  /* 0x000000304024723c */ /* 0x082ff000000418ff */
[C---:B------:R-:W-:Y:S08]  /*6150*/  HMMA.16816.F32.BF16 R40, R60.reuse, R48, RZ ;  /* 0x000000303c28723c */ /* 0x040ff000000418ff */
[-C--:B------:R-:W-:Y:S08]  /*6160*/  HMMA.16816.F32.BF16 R44, R60, R50.reuse, RZ ;  /* 0x000000323c2c723c */ /* 0x080ff000000418ff */
[C---:B------:R-:W-:Y:S08]  /*6170*/  HMMA.16816.F32.BF16 R48, R64.reuse, R50, RZ ;  /* 0x000000324030723c */ /* 0x040ff000000418ff */
[-C--:B--2---:R-:W-:Y:S08]  /*6180*/  HMMA.16816.F32.BF16 R52, R64, R140.reuse, RZ ;  /* 0x0000008c4034723c */ /* 0x084ff000000418ff */
[C---:B------:R-:W-:Y:S08]  /*6190*/  HMMA.16816.F32.BF16 R56, R60.reuse, R140, RZ ;  /* 0x0000008c3c38723c */ /* 0x040ff000000418ff */
[-C--:B------:R-:W-:Y:S08]  /*61a0*/  HMMA.16816.F32.BF16 R60, R60, R142.reuse, RZ ;  /* 0x0000008e3c3c723c */ /* 0x080ff000000418ff */
[----:B------:R-:W-:Y:S01]  /*61b0*/  HMMA.16816.F32.BF16 R64, R64, R142, RZ ;  /* 0x0000008e4040723c */ /* 0x000fe200000418ff */
[----:B------:R-:W1:Y:S07]  /*61c0*/  LDSM.16.M88.4 R140, [R233+0xa100] ;  /* 0x00a10000e98c783b */ /* 0x000e6e0000000200 */
[-C--:B------:R-:W-:Y:S08]  /*61d0*/  HMMA.16816.F32.BF16 R4, R208, R212.reuse, R4 ;  /* 0x000000d4d004723c */ /* 0x080ff00000041804 */
[C---:B-1----:R-:W-:Y:S08]  /*61e0*/  HMMA.16816.F32.BF16 R8, R140.reuse, R212, R8 ;  /* 0x000000d48c08723c */ /* 0x042ff00000041808 */
[-C--:B------:R-:W-:Y:S08]  /*61f0*/  HMMA.16816.F32.BF16 R12, R140, R214.reuse, R12 ;  /* 0x000000d68c0c723c */ /* 0x080ff0000004180c */
[C---:B------:R-:W-:Y:S01]  /*6200*/  HMMA.16816.F32.BF16 R16, R208.reuse, R214, R16 ;  /* 0x000000d6d010723c */ /* 0x040fe20000041810 */
[----:B------:R-:W1:Y:S07]  /*6210*/  LDSM.16.M88.4 R212, [R243] ;  /* 0x00000000f3d4783b */ /* 0x000e6e0000000200 */
[-C--:B-1----:R-:W-:Y:S08]  /*6220*/  HMMA.16816.F32.BF16 R20, R208, R212.reuse, R20 ;  /* 0x000000d4d014723c */ /* 0x082ff00000041814 */
[C---:B------:R-:W-:Y:S08]  /*6230*/  HMMA.16816.F32.BF16 R24, R140.reuse, R212, R24 ;  /* 0x000000d48c18723c */ /* 0x040ff00000041818 */
[-C--:B------:R-:W-:Y:S08]  /*6240*/  HMMA.16816.F32.BF16 R28, R140, R214.reuse, R28 ;  /* 0x000000d68c1c723c */ /* 0x080ff0000004181c */
[C---:B------:R-:W-:Y:S01]  /*6250*/  HMMA.16816.F32.BF16 R32, R208.reuse, R214, R32 ;  /* 0x000000d6d020723c */ /* 0x040fe20000041820 */
[----:B------:R-:W1:Y:S07]  /*6260*/  LDSM.16.M88.4 R212, [R242] ;  /* 0x00000000f2d4783b */ /* 0x000e6e0000000200 */
[-C--:B-1----:R-:W-:Y:S04]  /*6270*/  HMMA.16816.F32.BF16 R36, R208, R212.reuse, R36 ;  /* 0x000000d4d024723c */ /* 0x082fe80000041824 */
[----:B----4-:R-:W-:Y:S04]  /*6280*/  IADD3 R3, P2, R2, UR9, RZ ;  /* 0x0000000902037c10 */ /* 0x010fe8000ff5e0ff */
[C---:B------:R-:W-:Y:S01]  /*6290*/  LEA R2, P1, R3.reuse, c[0x0][0x1f8], 0x1 ;  /* 0x00007e0003027a11 */ /* 0x040fe200078208ff */
[C---:B------:R-:W-:Y:S04]  /*62a0*/  HMMA.16816.F32.BF16 R40, R140.reuse, R212, R40 ;  /* 0x000000d48c28723c */ /* 0x040fe80000041828 */
[----:B------:R-:W-:Y:S04]  /*62b0*/  IADD3.X R134, R134, UR8, RZ, P2, !PT ;  /* 0x0000000886867c10 */ /* 0x000fe800097fe4ff */
[-C--:B------:R-:W-:Y:S04]  /*62c0*/  HMMA.16816.F32.BF16 R44, R140, R214.reuse, R44 ;  /* 0x000000d68c2c723c */ /* 0x080fe8000004182c */
[----:B------:R-:W-:Y:S04]  /*62d0*/  LEA.HI.X R3, R3, c[0x0][0x1fc], R134, 0x1, P1 ;  /* 0x00007f0003037a11 */ /* 0x000fe800008f0c86 */
[C---:B------:R-:W-:Y:S01]  /*62e0*/  HMMA.16816.F32.BF16 R48, R208.reuse, R214, R48 ;  /* 0x000000d6d030723c */ /* 0x040fe20000041830 */
[----:B------:R-:W1:Y:S03]  /*62f0*/  LDSM.16.M88.4 R212, [R241] ;  /* 0x00000000f1d4783b */ /* 0x000e660000000200 */
[----:B---3--:R-:W-:Y:S01]  /*6300*/  IADD3 R0, P2, R0, UR9, RZ ;  /* 0x0000000900007c10 */ /* 0x008fe2000ff5e0ff */
[----:B------:R-:W-:Y:S04]  /*6310*/  @UP1 USHF.L.U32 UR9, UR24, 0x6, URZ ;  /* 0x0000000618091899 */ /* 0x000fe8000800063f */
[----:B------:R-:W-:Y:S01]  /*6320*/  @!PT LDS RZ, [RZ] ;  /* 0x00000000fffff984 */ /* 0x000fe20000000800 */
[----:B------:R-:W-:Y:S01]  /*6330*/  @!PT LDS RZ, [RZ] ;  /* 0x00000000fffff984 */ /* 0x000fe20000000800 */
[----:B------:R-:W-:Y:S01]  /*6340*/  @!PT LDS RZ, [RZ] ;  /* 0x00000000fffff984 */ /* 0x000fe20000000800 */
[----:B------:R2:W-:Y:S03]  /*6350*/  LDGSTS.E.BYPASS.LTC128B.128 [R244+0x100], [R2.64], !P3 ;  /* 0x0010000002f47fae */ /* 0x0005e6000d901d56 */
[----:B------:R-:W-:Y:S01]  /*6360*/  IADD3.X R134, R135, UR8, RZ, P2, !PT ;  /* 0x0000000887867c10 */ /* 0x000fe200097fe4ff */
[----:B------:R-:W-:Y:S04]  /*6370*/  @UP1 USHF.R.S32.HI UR8, URZ, 0x1f, UR18 ;  /* 0x0000001f3f081899 */ /* 0x000fe80008011412 */
[----:B------:R-:W-:Y:S04]  /*6380*/  @UP1 UIMAD UR8, UR8, UR4, URZ ;  /* 0x00000004080812a4 */ /* 0x000fe8000f8e023f */
[----:B------:R-:W-:Y:S04]  /*6390*/  @UP1 UIMAD UR8, UR18, UR5, UR8 ;  /* 0x00000005120812a4 */ /* 0x000fe8000f8e0208 */
[----:B------:R-:W-:Y:S04]  /*63a0*/  @UP1 UIADD3 UR8, UR25, UR8, URZ ;  /* 0x0000000819081290 */ /* 0x000fe8000fffe03f */
[----:B------:R-:W-:Y:S01]  /*63b0*/  @UP1 USHF.L.U64.HI UR8, UR24, 0x6, UR8 ;  /* 0x0000000618081899 */ /* 0x000fe20008010208 */
[----:B--2---:R-:W-:Y:S04]  /*63c0*/  IADD3 R2, P2, R2, UR16, RZ ;  /* 0x0000001002027c10 */ /* 0x004fe8000ff5e0ff */
[----:B------:R-:W-:Y:S01]  /*63d0*/  IADD3.X R3, R3, UR15, RZ, P2, !PT ;  /* 0x0000000f03037c10 */ /* 0x000fe200097fe4ff */
[-C--:B-1----:R-:W-:Y:S08]  /*63e0*/  HMMA.16816.F32.BF16 R52, R208, R212.reuse, R52 ;  /* 0x000000d4d034723c */ /* 0x082ff00000041834 */
[C---:B------:R-:W-:Y:S08]  /*63f0*/  HMMA.16816.F32.BF16 R56, R140.reuse, R212, R56 ;  /* 0x000000d48c38723c */ /* 0x040ff00000041838 */
[-C--:B------:R-:W-:Y:S07]  /*6400*/  HMMA.16816.F32.BF16 R60, R140, R214.reuse, R60 ;  /* 0x000000d68c3c723c */ /* 0x080fee000004183c */
[C---:B------:R-:W-:Y:S01]  /*6410*/  LEA R140, P1, R0.reuse, c[0x0][0x1f8], 0x1 ;  /* 0x00007e00008c7a11 */ /* 0x040fe200078208ff */
[----:B------:R-:W-:Y:S04]  /*6420*/  HMMA.16816.F32.BF16 R64, R208, R214, R64 ;  /* 0x000000d6d040723c */ /* 0x000fe80000041840 */
[----:B------:R-:W-:Y:S02]  /*6430*/  LEA.HI.X R141, R0, c[0x0][0x1fc], R134, 0x1, P1 ;  /* 0x00007f00008d7a11 */ /* 0x000fe400008f0c86 */
[C---:B------:R-:W-:Y:S02]  /*6440*/  IADD3 R134, P1, R2.reuse, UR16, RZ ;  /* 0x0000001002867c10 */ /* 0x040fe4000ff3e0ff */
[----:B------:R-:W-:Y:S01]  /*6450*/  IADD3 R142, P4, R2, UR12, RZ ;  /* 0x0000000c028e7c10 */ /* 0x000fe2000ff9e0ff */
[----:B------:R1:W-:Y:S03]  /*6460*/  LDGSTS.E.BYPASS.LTC128B.128 [R244+0x2100], [R140.64], !P0 ;  /* 0x021000008cf47fae */ /* 0x0003e6000c101d56 */
[C---:B------:R-:W-:Y:S02]  /*6470*/  IADD3.X R135, R3.reuse, UR15, RZ, P1, !PT ;  /* 0x0000000f03877c10 */ /* 0x040fe40008ffe4ff */
[----:B------:R-:W-:Y:S03]  /*6480*/  IADD3.X R143, R3, UR11, RZ, P4, !PT ;  /* 0x0000000b038f7c10 */ /* 0x000fe6000a7fe4ff */
[----:B------:R2:W-:Y:S08]  /*6490*/  LDGSTS.E.BYPASS.LTC128B.128 [R244+0x900], [R2.64], !P3 ;  /* 0x0090000002f47fae */ /* 0x0005f0000d901d56 */
[----:B------:R2:W-:Y:S08]  /*64a0*/  LDGSTS.E.BYPASS.LTC128B.128 [R244+0x2900], [R2.64+0x80], !P0 ;  /* 0x0290008002f47fae */ /* 0x0005f0000c101d56 */
[----:B------:R3:W-:Y:S01]  /*64b0*/  LDGSTS.E.BYPASS.LTC128B.128 [R244+0x1100], [R134.64], !P3 ;  /* 0x0110000086f47fae */ /* 0x0007e2000d901d56 */
[C---:B-1----:R-:W-:Y:S04]  /*64c0*/  IADD3 R140, P2, R134.reuse, UR16, RZ ;  /* 0x00000010868c7c10 */ /* 0x042fe8000ff5e0ff */
[C---:B------:R-:W-:Y:S03]  /*64d0*/  IADD3.X R141, R135.reuse, UR15, RZ, P2, !PT ;  /* 0x0000000f878d7c10 */ /* 0x040fe600097fe4ff */
[----:B------:R1:W-:Y:S08]  /*64e0*/  LDGSTS.E.BYPASS.LTC128B.128 [R244+0x3100], [R142.64], !P0 ;  /* 0x031000008ef47fae */ /* 0x0003f0000c101d56 */
[----:B------:R1:W-:Y:S01]  /*64f0*/  LDGSTS.E.BYPASS.LTC128B.128 [R244+0x1900], [R140.64], !P3 ;  /* 0x019000008cf47fae */ /* 0x0003e2000d901d56 */
[----:B--2---:R-:W-:Y:S04]  /*6500*/  IADD3 R2, P1, R134, UR12, RZ ;  /* 0x0000000c86027c10 */ /* 0x004fe8000ff3e0ff */
[----:B------:R-:W-:Y:S02]  /*6510*/  IADD3.X R3, R135, UR11, RZ, P1, !PT ;  /* 0x0000000b87037c10 */ /* 0x000fe40008ffe4ff */
[----:B------:R-:W-:Y:S03]  /*6520*/  PLOP3.LUT P1, PT, PT, PT, UP1, 0x80, 0x0 ;  /* 0x000000000000781c */ /* 0x000fe60003f2f018 */
[----:B------:R2:W-:Y:S08]  /*6530*/  LDGSTS.E.BYPASS.LTC128B.128 [R244+0x3900], [R2.64], !P0 ;  /* 0x0390000002f47fae */ /* 0x0005f0000c101d56 */
[----:B------:R-:W-:Y:S08]  /*6540*/  LDSM.16.M88.4 R208, [R230+0x4100] ;  /* 0x00410000e6d0783b */ /* 0x000ff00000000200 */
[----:B-1----:R-:W1:Y:S08]  /*6550*/  LDSM.16.M88.4 R140, [R232+0x8100] ;  /* 0x00810000e88c783b */ /* 0x002e700000000200 */
[----:B------:R-:W4:Y:S08]  /*6560*/  LDSM.16.M88.4 R212, [R232+0xa100] ;  /* 0x00a10000e8d4783b */ /* 0x000f300000000200 */
[----:B------:R-:W0:Y:S01]  /*6570*/  LDGDEPBAR ;  /* 0x00000000000079af */ /* 0x000e220000000000 */
[-C--:B-1----:R-:W-:Y:S08]  /*6580*/  HMMA.16816.F32.BF16 R4, R140, R208.reuse, R4 ;  /* 0x000000d08c04723c */ /* 0x082ff00000041804 */
[C---:B----4-:R-:W-:Y:S08]  /*6590*/  HMMA.16816.F32.BF16 R8, R212.reuse, R208, R8 ;  /* 0x000000d0d408723c */ /* 0x050ff00000041808 */
[-C--:B------:R-:W-:Y:S08]  /*65a0*/  HMMA.16816.F32.BF16 R12, R212, R210.reuse, R12 ;  /* 0x000000d2d40c723c */ /* 0x080ff0000004180c */
[C---:B------:R-:W-:Y:S01]  /*65b0*/  HMMA.16816.F32.BF16 R16, R140.reuse, R210, R16 ;  /* 0x000000d28c10723c */ /* 0x040fe20000041810 */
[----:B------:R-:W1:Y:S07]  /*65c0*/  LDSM.16.M88.4 R208, [R230+0x4900] ;  /* 0x00490000e6d0783b */ /* 0x000e6e0000000200 */
[-C--:B-1----:R-:W-:Y:S08]  /*65d0*/  HMMA.16816.F32.BF16 R20, R140, R208.reuse, R20 ;  /* 0x000000d08c14723c */ /* 0x082ff00000041814 */
[C---:B------:R-:W-:Y:S08]  /*65e0*/  HMMA.16816.F32.BF16 R24, R212.reuse, R208, R24 ;  /* 0x000000d0d418723c */ /* 0x040ff00000041818 */
        /* <DEDUP_REMOVED lines=10> */
[-C--:B------:R-:W-:Y:S01]  /*6690*/  HMMA.16816.F32.BF16 R60, R212, R210.reuse, R60 ;  /* 0x000000d2d43c723c */ /* 0x080fe2000004183c */
[----:B------:R-:W-:Y:S07]  /*66a0*/  LDSM.16.M88.4 R212, [R234+0x8100] ;  /* 0x00810000ead4783b */ /* 0x000fee0000000200 */
[----:B------:R-:W-:Y:S01]  /*66b0*/  HMMA.16816.F32.BF16 R64, R140, R210, R64 ;  /* 0x000000d28c40723c */ /* 0x000fe20000041840 */
[----:B------:R-:W1:Y:S08]  /*66c0*/  LDSM.16.M88.4 R140, [R229] ;  /* 0x00000000e58c783b */ /* 0x000e700000000200 */
[----:B------:R-:W4:Y:S01]  /*66d0*/  LDSM.16.M88.4 R208, [R234+0xa100] ;  /* 0x00a10000ead0783b */ /* 0x000f220000000200 */
        /* <DEDUP_REMOVED lines=20> */
[----:B------:R-:W1:Y:S08]  /*6820*/  LDSM.16.M88.4 R140, [R224+0x6100] ;  /* 0x00610000e08c783b */ /* 0x000e700000000200 */
        /* <DEDUP_REMOVED lines=90> */
[----:B------:R-:W-:Y:S09]  /*6dd0*/  FMUL.FTZ R15, R15, c[0x0][0x320] ;  /* 0x0000c8000f0f7a20 */ /* 0x000ff20000410000 */
[----:B------:R1:W-:Y:S10]  /*6de0*/  MUFU.TANH R217, R7 ;  /* 0x0000000700d97308 */ /* 0x0003f40000002400 */
[----:B------:R4:W-:Y:S10]  /*6df0*/  MUFU.TANH R218, R8 ;  /* 0x0000000800da7308 */ /* 0x0009f40000002400 */
[----:B------:R2:W-:Y:S01]  /*6e00*/  MUFU.TANH R221, R10 ;  /* 0x0000000a00dd7308 */ /* 0x0005e20000002400 */
[----:B-1----:R-:W1:Y:S09]  /*6e10*/  LDSM.16.M88.4 R4, [R229+0x2800] ;  /* 0x00280000e504783b */ /* 0x002e720000000200 */
[----:B------:R-:W-:Y:S01]  /*6e20*/  MUFU.TANH R16, R16 ;  /* 0x0000001000107308 */ /* 0x000fe20000002400 */
[----:B----4-:R-:W4:Y:S09]  /*6e30*/  LDL R8, [R1+0x24] ;  /* 0x0000240001087983 */ /* 0x010f320000100800 */
[----:B------:R-:W-:Y:S01]  /*6e40*/  MUFU.TANH R17, R17 ;  /* 0x0000001100117308 */ /* 0x000fe20000002400 */
[----:B--2---:R-:W2:Y:S09]  /*6e50*/  LDL R10, [R1+0x20] ;  /* 0x00002000010a7983 */ /* 0x004eb20000100800 */
[----:B------:R-:W-:Y:S10]  /*6e60*/  MUFU.TANH R219, R9 ;  /* 0x0000000900db7308 */ /* 0x000ff40000002400 */
[----:B------:R-:W-:Y:S01]  /*6e70*/  MUFU.TANH R18, R18 ;  /* 0x0000001200127308 */ /* 0x000fe20000002400 */
[-C--:B-1----:R-:W-:Y:S09]  /*6e80*/  HMMA.16816.F32.BF16 R20, R212, R4.reuse, R20 ;  /* 0x00000004d414723c */ /* 0x082ff20000041814 */
[----:B------:R-:W-:Y:S01]  /*6e90*/  MUFU.TANH R19, R19 ;  /* 0x0000001300137308 */ /* 0x000fe20000002400 */
[C---:B------:R-:W-:Y:S09]  /*6ea0*/  HMMA.16816.F32.BF16 R24, R208.reuse, R4, R24 ;  /* 0x00000004d018723c */ /* 0x040ff20000041818 */
[----:B------:R-:W-:Y:S01]  /*6eb0*/  MUFU.TANH R11, R11 ;  /* 0x0000000b000b7308 */ /* 0x000fe20000002400 */
[-C--:B------:R-:W-:Y:S04]  /*6ec0*/  HMMA.16816.F32.BF16 R28, R208, R6.reuse, R28 ;  /* 0x00000006d01c723c */ /* 0x080fe8000004181c */
[----:B------:R-:W-:Y:S04]  /*6ed0*/  FMUL.FTZ R22, R22, c[0x0][0x320] ;  /* 0x0000c80016167a20 */ /* 0x000fe80000410000 */
[C---:B------:R-:W-:Y:S01]  /*6ee0*/  HMMA.16816.F32.BF16 R32, R212.reuse, R6, R32 ;  /* 0x00000006d420723c */ /* 0x040fe20000041820 */
[----:B------:R-:W-:Y:S01]  /*6ef0*/  MUFU.TANH R13, R13 ;  /* 0x0000000d000d7308 */ /* 0x000fe20000002400 */
[----:B------:R-:W1:Y:S02]  /*6f00*/  LDSM.16.M88.4 R4, [R229+0x3000] ;  /* 0x00300000e504783b */ /* 0x000e640000000200 */
[----:B------:R-:W-:Y:S02]  /*6f10*/  FMUL.FTZ R23, R23, c[0x0][0x320] ;  /* 0x0000c80017177a20 */ /* 0x000fe40000410000 */
        /* <DEDUP_REMOVED lines=8> */
[----:B------:R3:W-:Y:S01]  /*6fa0*/  MUFU.TANH R247, R23 ;  /* 0x0000001700f77308 */ /* 0x0007e20000002400 */
[----:B------:R-:W-:Y:S02]  /*6fb0*/  FMUL.FTZ R29, R29, c[0x0][0x320] ;  /* 0x0000c8001d1d7a20 */ /* 0x000fe40000410000 */
[----:B------:R-:W-:Y:S02]  /*6fc0*/  FMUL.FTZ R33, R33, c[0x0][0x320] ;  /* 0x0000c80021217a20 */ /* 0x000fe40000410000 */
[----:B------:R-:W-:Y:S02]  /*6fd0*/  FMUL.FTZ R32, R32, c[0x0][0x320] ;  /* 0x0000c80020207a20 */ /* 0x000fe40000410000 */
[----:B------:R-:W-:Y:S02]  /*6fe0*/  FMUL.FTZ R34, R34, c[0x0][0x320] ;  /* 0x0000c80022227a20 */ /* 0x000fe40000410000 */
[----:B------:R-:W-:Y:S01]  /*6ff0*/  FMUL.FTZ R26, R26, c[0x0][0x320] ;  /* 0x0000c8001a1a7a20 */ /* 0x000fe20000410000 */
[----:B------:R-:W3:Y:S01]  /*7000*/  MUFU.TANH R131, R20 ;  /* 0x0000001400837308 */ /* 0x000ee20000002400 */
[----:B------:R-:W-:Y:S02]  /*7010*/  FMUL.FTZ R35, R35, c[0x0][0x320] ;  /* 0x0000c80023237a20 */ /* 0x000fe40000410000 */
[----:B------:R-:W-:Y:S07]  /*7020*/  FMUL.FTZ R27, R27, c[0x0][0x320] ;  /* 0x0000c8001b1b7a20 */ /* 0x000fee0000410000 */
[----:B------:R3:W-:Y:S01]  /*7030*/  MUFU.TANH R252, R21 ;  /* 0x0000001500fc7308 */ /* 0x0007e20000002400 */
[-C--:B-1----:R-:W-:Y:S01]  /*7040*/  HMMA.16816.F32.BF16 R36, R212, R4.reuse, R36 ;  /* 0x00000004d424723c */ /* 0x082fe20000041824 */
[----:B---3--:R-:W3:Y:S07]  /*7050*/  LDL.64 R22, [R1+0x40] ;  /* 0x0000400001167983 */ /* 0x008eee0000100a00 */
[C---:B------:R-:W-:Y:S01]  /*7060*/  HMMA.16816.F32.BF16 R40, R208.reuse, R4, R40 ;  /* 0x00000004d028723c */ /* 0x040fe20000041828 */
[----:B------:R-:W-:Y:S07]  /*7070*/  MUFU.TANH R128, R24 ;  /* 0x0000001800807308 */ /* 0x000fee0000002400 */
[-C--:B------:R-:W-:Y:S03]  /*7080*/  HMMA.16816.F32.BF16 R44, R208, R6.reuse, R44 ;  /* 0x00000006d02c723c */ /* 0x080fe6000004182c */
[----:B------:R-:W1:Y:S01]  /*7090*/  MUFU.TANH R249, R33 ;  /* 0x0000002100f97308 */ /* 0x000e620000002400 */
[----:B------:R-:W2:Y:S04]  /*70a0*/  LDL.64 R20, [R1+0x30] ;  /* 0x0000300001147983 */ /* 0x000ea80000100a00 */
[C---:B------:R-:W-:Y:S04]  /*70b0*/  HMMA.16816.F32.BF16 R48, R212.reuse, R6, R48 ;  /* 0x00000006d430723c */ /* 0x040fe80000041830 */
[----:B------:R-:W-:Y:S01]  /*70c0*/  FMUL.FTZ R36, R36, c[0x0][0x320] ;  /* 0x0000c80024247a20 */ /* 0x000fe20000410000 */
[----:B------:R-:W-:Y:S01]  /*70d0*/  MUFU.TANH R241, R31 ;  /* 0x0000001f00f17308 */ /* 0x000fe20000002400 */
[----:B------:R-:W1:Y:S01]  /*70e0*/  LDSM.16.M88.4 R4, [R229+0x3800] ;  /* 0x00380000e504783b */ /* 0x000e620000000200 */
[----:B------:R-:W-:Y:S01]  /*70f0*/  FMUL.FTZ R37, R37, c[0x0][0x320] ;  /* 0x0000c80025257a20 */ /* 0x000fe20000410000 */
[----:B------:R-:W-:Y:S04]  /*7100*/  DEPBAR.LE SB0, 0x0 ;  /* 0x000080000000791a */ /* 0x000fe80000000000 */
[----:B------:R-:W-:Y:S02]  /*7110*/  FMUL.FTZ R40, R40, c[0x0][0x320] ;  /* 0x0000c80028287a20 */ /* 0x000fe40000410000 */
[----:B------:R-:W-:Y:S01]  /*7120*/  FMUL.FTZ R38, R38, c[0x0][0x320] ;  /* 0x0000c80026267a20 */ /* 0x000fe20000410000 */
[----:B------:R-:W-:Y:S01]  /*7130*/  MUFU.TANH R250, R36 ;  /* 0x0000002400fa7308 */ /* 0x000fe20000002400 */
[----:B------:R-:W-:Y:S01]  /*7140*/  FMUL.FTZ R45, R45, c[0x0][0x320] ;  /* 0x0000c8002d2d7a20 */ /* 0x000fe20000410000 */
[----:B------:R-:W-:Y:S01]  /*7150*/  BAR.SYNC.DEFER_BLOCKING 0x0 ;  /* 0x0000000000007b1d */ /* 0x000fe20000010000 */
        /* <DEDUP_REMOVED lines=10> */
[----:B------:R1:W-:Y:S01]  /*7200*/  MUFU.TANH R24, R49 ;  /* 0x0000003100187308 */ /* 0x0003e20000002400 */
[----:B------:R-:W-:Y:S02]  /*7210*/  FMUL.FTZ R51, R51, c[0x0][0x320] ;  /* 0x0000c80033337a20 */ /* 0x000fe40000410000 */
[----:B------:R-:W-:Y:S07]  /*7220*/  FMUL.FTZ R44, R44, c[0x0][0x320] ;  /* 0x0000c8002c2c7a20 */ /* 0x000fee0000410000 */
[----:B------:R-:W1:Y:S02]  /*7230*/  MUFU.TANH R0, R40 ;  /* 0x0000002800007308 */ /* 0x000e640000002400 */
[-C--:B-1----:R-:W-:Y:S05]  /*7240*/  HMMA.16816.F32.BF16 R52, R212, R4.reuse, R52 ;  /* 0x00000004d434723c */ /* 0x082fea0000041834 */
[----:B------:R-:W-:Y:S03]  /*7250*/  MOV R45, R131 ;  /* 0x00000083002d7202 */ /* 0x000fe60000000f00 */
[C---:B------:R-:W-:Y:S01]  /*7260*/  HMMA.16816.F32.BF16 R56, R208.reuse, R4, R56 ;  /* 0x00000004d038723c */ /* 0x040fe20000041838 */
[----:B------:R1:W-:Y:S03]  /*7270*/  MUFU.TANH R131, R46 ;  /* 0x0000002e00837308 */ /* 0x0003e60000002400 */
[----:B------:R-:W-:Y:S03]  /*7280*/  MOV R49, R249 ;  /* 0x000000f900317202 */ /* 0x000fe60000000f00 */
[----:B------:R-:W-:Y:S01]  /*7290*/  FMNMX.FTZ R4, R218, R137, !PT ;  /* 0x00000089da047209 */ /* 0x000fe20007810000 */
[-C--:B------:R-:W-:Y:S03]  /*72a0*/  HMMA.16816.F32.BF16 R60, R208, R6.reuse, R60 ;  /* 0x00000006d03c723c */ /* 0x080fe6000004183c */
[----:B------:R1:W-:Y:S01]  /*72b0*/  MUFU.TANH R3, R47 ;  /* 0x0000002f00037308 */ /* 0x0003e20000002400 */
[----:B------:R-:W-:Y:S02]  /*72c0*/  FMNMX.FTZ R4, R219, R4, !PT ;  /* 0x00000004db047209 */ /* 0x000fe40007810000 */
[----:B------:R-:W-:Y:S02]  /*72d0*/  FMNMX.FTZ R5, R221, R138, !PT ;  /* 0x0000008add057209 */ /* 0x000fe40007810000 */
[----:B------:R-:W-:Y:S01]  /*72e0*/  FMUL.FTZ R55, R55, c[0x0][0x320] ;  /* 0x0000c80037377a20 */ /* 0x000fe20000410000 */
[----:B------:R-:W-:Y:S04]  /*72f0*/  HMMA.16816.F32.BF16 R64, R212, R6, R64 ;  /* 0x00000006d440723c */ /* 0x000fe80000041840 */
[----:B------:R1:W1:Y:S01]  /*7300*/  MUFU.TANH R2, R55 ;  /* 0x0000003700027308 */ /* 0x0002620000002400 */
[----:B------:R-:W-:Y:S01]  /*7310*/  FMUL.FTZ R52, R52, c[0x0][0x320] ;  /* 0x0000c80034347a20 */ /* 0x000fe20000410000 */
[----:B------:R-:W-:Y:S01]  /*7320*/  FMNMX.FTZ R4, R12, R4, !PT ;  /* 0x000000040c047209 */ /* 0x000fe20007810000 */
[----:B------:R-:W-:Y:S01]  /*7330*/  FMUL.FTZ R59, R59, c[0x0][0x320] ;  /* 0x0000c8003b3b7a20 */ /* 0x000fe20000410000 */
[----:B-1----:R-:W-:Y:S01]  /*7340*/  MOV R46, R0 ;  /* 0x00000000002e7202 */ /* 0x002fe20000000f00 */
[----:B------:R-:W-:Y:S03]  /*7350*/  FMUL.FTZ R53, R53, c[0x0][0x320] ;  /* 0x0000c80035357a20 */ /* 0x000fe60000410000 */
[----:B------:R-:W-:Y:S01]  /*7360*/  FMUL.FTZ R54, R54, c[0x0][0x320] ;  /* 0x0000c80036367a20 */ /* 0x000fe20000410000 */
[----:B------:R-:W-:Y:S01]  /*7370*/  FMNMX.FTZ R4, R13, R4, !PT ;  /* 0x000000040d047209 */ /* 0x000fe20007810000 */
[----:B------:R1:W-:Y:S01]  /*7380*/  MUFU.TANH R249, R59 ;  /* 0x0000003b00f97308 */ /* 0x0003e20000002400 */
[----:B------:R-:W-:Y:S01]  /*7390*/  FMUL.FTZ R57, R57, c[0x0][0x320] ;  /* 0x0000c80039397a20 */ /* 0x000fe20000410000 */
[----:B------:R-:W-:Y:S01]  /*73a0*/  FMNMX.FTZ R5, R11, R5, !PT ;  /* 0x000000050b057209 */ /* 0x000fe20007810000 */
[----:B------:R-:W-:Y:S01]  /*73b0*/  FMUL.FTZ R56, R56, c[0x0][0x320] ;  /* 0x0000c80038387a20 */ /* 0x000fe20000410000 */
[----:B------:R-:W-:Y:S01]  /*73c0*/  MOV R47, R252 ;  /* 0x000000fc002f7202 */ /* 0x000fe20000000f00 */
[----:B------:R-:W-:Y:S02]  /*73d0*/  FMUL.FTZ R58, R58, c[0x0][0x320] ;  /* 0x0000c8003a3a7a20 */ /* 0x000fe40000410000 */
[----:B------:R-:W-:Y:S02]  /*73e0*/  FMUL.FTZ R61, R61, c[0x0][0x320] ;  /* 0x0000c8003d3d7a20 */ /* 0x000fe40000410000 */
[----:B------:R-:W-:Y:S01]  /*73f0*/  FMUL.FTZ R62, R62, c[0x0][0x320] ;  /* 0x0000c8003e3e7a20 */ /* 0x000fe20000410000 */
[----:B------:R-:W-:Y:S01]  /*7400*/  MUFU.TANH R130, R42 ;  /* 0x0000002a00827308 */ /* 0x000fe20000002400 */
[----:B------:R-:W-:Y:S02]  /*7410*/  FMUL.FTZ R60, R60, c[0x0][0x320] ;  /* 0x0000c8003c3c7a20 */ /* 0x000fe40000410000 */
[----:B------:R-:W-:Y:S02]  /*7420*/  FMUL.FTZ R64, R64, c[0x0][0x320] ;  /* 0x0000c80040407a20 */ /* 0x000fe40000410000 */
[----:B------:R-:W-:Y:S02]  /*7430*/  IMAD.MOV.U32 R55, RZ, RZ, R128 ;  /* 0x000000ffff377224 */ /* 0x000fe400078e0080 */
[----:B------:R-:W-:Y:S02]  /*7440*/  FMUL.FTZ R65, R65, c[0x0][0x320] ;  /* 0x0000c80041417a20 */ /* 0x000fe40000410000 */
[----:B------:R-:W-:Y:S01]  /*7450*/  FMUL.FTZ R66, R66, c[0x0][0x320] ;  /* 0x0000c80042427a20 */ /* 0x000fe20000410000 */
[----:B------:R1:W-:Y:S01]  /*7460*/  MUFU.TANH R42, R57 ;  /* 0x00000039002a7308 */ /* 0x0003e20000002400 */
[----:B------:R-:W-:Y:S01]  /*7470*/  FMNMX.FTZ R4, R55, R4, !PT ;  /* 0x0000000437047209 */ /* 0x000fe20007810000 */
[----:B------:R-:W-:Y:S01]  /*7480*/  FMUL.FTZ R67, R67, c[0x0][0x320] ;  /* 0x0000c80043437a20 */ /* 0x000fe20000410000 */
[----:B-1----:R-:W-:Y:S02]  /*7490*/  MOV R59, R2 ;  /* 0x00000002003b7202 */ /* 0x002fe40000000f00 */
[----:B------:R-:W-:Y:S05]  /*74a0*/  FMNMX.FTZ R2, R216, R132, !PT ;  /* 0x00000084d8027209 */ /* 0x000fea0007810000 */
[----:B------:R1:W-:Y:S01]  /*74b0*/  MUFU.TANH R40, R43 ;  /* 0x0000002b00287308 */ /* 0x0003e20000002400 */
[----:B------:R-:W-:Y:S04]  /*74c0*/  FMNMX.FTZ R2, R141, R2, !PT ;  /* 0x000000028d027209 */ /* 0x000fe80007810000 */
[----:B------:R-:W-:Y:S04]  /*74d0*/  FMNMX.FTZ R2, R16, R2, !PT ;  /* 0x0000000210027209 */ /* 0x000fe80007810000 */
[----:B------:R-:W-:Y:S01]  /*74e0*/  FMNMX.FTZ R2, R17, R2, !PT ;  /* 0x0000000211027209 */ /* 0x000fe20007810000 */
[----:B------:R1:W-:Y:S03]  /*74f0*/  MUFU.TANH R31, R50 ;  /* 0x00000032001f7308 */ /* 0x0003e60000002400 */
[----:B------:R-:W-:Y:S02]  /*7500*/  FMNMX.FTZ R2, R45, R2, !PT ;  /* 0x000000022d027209 */ /* 0x000fe40007810000 */
[----:B------:R-:W-:Y:S02]  /*7510*/  MOV R57, R3 ;  /* 0x0000000300397202 */ /* 0x000fe40000000f00 */
[----:B------:R-:W-:Y:S02]  /*7520*/  FMNMX.FTZ R3, R220, R133, !PT ;  /* 0x00000085dc037209 */ /* 0x000fe40007810000 */
[----:B------:R-:W-:Y:S01]  /*7530*/  FMNMX.FTZ R2, R47, R2, !PT ;  /* 0x000000022f027209 */ /* 0x000fe20007810000 */
[----:B------:R-:W-:Y:S01]  /*7540*/  MUFU.TANH R242, R41 ;  /* 0x0000002900f27308 */ /* 0x000fe20000002400 */
[----:B------:R-:W-:Y:S02]  /*7550*/  FMNMX.FTZ R3, R217, R3, !PT ;  /* 0x00000003d9037209 */ /* 0x000fe40007810000 */
[----:B-1----:R-:W-:Y:S02]  /*7560*/  MOV R43, R250 ;  /* 0x000000fa002b7202 */ /* 0x002fe40000000f00 */
[----:B------:R-:W-:Y:S05]  /*7570*/  FMNMX.FTZ R3, R18, R3, !PT ;  /* 0x0000000312037209 */ /* 0x000fea0007810000 */
[----:B------:R-:W1:Y:S01]  /*7580*/  MUFU.TANH R251, R32 ;  /* 0x0000002000fb7308 */ /* 0x000e620000002400 */
[----:B------:R-:W-:Y:S02]  /*7590*/  FMNMX.FTZ R3, R19, R3, !PT ;  /* 0x0000000313037209 */ /* 0x000fe40007810000 */
[----:B------:R-:W-:Y:S04]  /*75a0*/  MOV R50, R248 ;  /* 0x000000f800327202 */ /* 0x000fe80000000f00 */
[----:B------:R-:W-:Y:S03]  /*75b0*/  FMNMX.FTZ R3, R50, R3, !PT ;  /* 0x0000000332037209 */ /* 0x000fe60007810000 */
[----:B------:R1:W-:Y:S10]  /*75c0*/  MUFU.TANH R41, R48 ;  /* 0x0000003000297308 */ /* 0x0003f40000002400 */
[----:B------:R4:W-:Y:S10]  /*75d0*/  MUFU.TANH R0, R51 ;  /* 0x0000003300007308 */ /* 0x0009f40000002400 */
[----:B------:R-:W-:Y:S01]  /*75e0*/  MUFU.TANH R245, R25 ;  /* 0x0000001900f57308 */ /* 0x000fe20000002400 */
[----:B-1----:R-:W-:Y:S04]  /*75f0*/  MOV R48, R251 ;  /* 0x000000fb00307202 */ /* 0x002fe80000000f00 */
[----:B------:R-:W-:Y:S05]  /*7600*/  FMNMX.FTZ R2, R48, R2, !PT ;  /* 0x0000000230027209 */ /* 0x000fea0007810000 */
[----:B------:R-:W-:Y:S01]  /*7610*/  MUFU.TANH R223, R28 ;  /* 0x0000001c00df7308 */ /* 0x000fe20000002400 */
[----:B------:R-:W-:Y:S02]  /*7620*/  FMNMX.FTZ R2, R49, R2, !PT ;  /* 0x0000000231027209 */ /* 0x000fe40007810000 */
[----:B----4-:R-:W-:Y:S02]  /*7630*/  MOV R51, R247 ;  /* 0x000000f700337202 */ /* 0x010fe40000000f00 */
[----:B------:R-:W-:Y:S02]  /*7640*/  FMNMX.FTZ R2, R43, R2, !PT ;  /* 0x000000022b027209 */ /* 0x000fe40007810000 */
[----:B------:R-:W-:Y:S03]  /*7650*/  FMNMX.FTZ R3, R51, R3, !PT ;  /* 0x0000000333037209 */ /* 0x000fe60007810000 */
[----:B------:R-:W1:Y:S10]  /*7660*/  MUFU.TANH R246, R34 ;  /* 0x0000002200f67308 */ /* 0x000e740000002400 */
[----:B------:R1:W-:Y:S10]  /*7670*/  MUFU.TANH R28, R52 ;  /* 0x00000034001c7308 */ /* 0x0003f40000002400 */
[----:B------:R-:W4:Y:S10]  /*7680*/  MUFU.TANH R14, R14 ;  /* 0x0000000e000e7308 */ /* 0x000f340000002400 */
[----:B------:R-:W4:Y:S01]  /*7690*/  MUFU.TANH R136, R30 ;  /* 0x0000001e00887308 */ /* 0x000f220000002400 */
[----:B-1----:R-:W-:Y:S04]  /*76a0*/  MOV R52, R246 ;  /* 0x000000f600347202 */ /* 0x002fe80000000f00 */
[----:B------:R-:W-:Y:S05]  /*76b0*/  FMNMX.FTZ R3, R52, R3, !PT ;  /* 0x0000000334037209 */ /* 0x000fea0007810000 */
[----:B------:R1:W-:Y:S01]  /*76c0*/  MUFU.TANH R30, R53 ;  /* 0x00000035001e7308 */ /* 0x0003e20000002400 */
[----:B----4-:R-:W-:Y:S09]  /*76d0*/  FMNMX.FTZ R5, R14, R5, !PT ;  /* 0x000000050e057209 */ /* 0x010ff20007810000 */
[----:B------:R4:W-:Y:S01]  /*76e0*/  MUFU.TANH R128, R56 ;  /* 0x0000003800807308 */ /* 0x0009e20000002400 */
[----:B------:R-:W-:Y:S09]  /*76f0*/  MOV R34, R136 ;  /* 0x0000008800227202 */ /* 0x000ff20000000f00 */
[----:B------:R-:W2:Y:S01]  /*7700*/  MUFU.TANH R139, R26 ;  /* 0x0000001a008b7308 */ /* 0x000ea20000002400 */
[----:B-1----:R-:W-:Y:S04]  /*7710*/  MOV R53, R245 ;  /* 0x000000f500357202 */ /* 0x002fe80000000f00 */
[----:B------:R-:W-:Y:S05]  /*7720*/  FMNMX.FTZ R4, R53, R4, !PT ;  /* 0x0000000435047209 */ /* 0x000fea0007810000 */
[----:B------:R-:W-:Y:S01]  /*7730*/  MUFU.TANH R222, R29 ;  /* 0x0000001d00de7308 */ /* 0x000fe20000002400 */
[----:B----4-:R-:W-:Y:S04]  /*7740*/  MOV R56, R223 ;  /* 0x000000df00387202 */ /* 0x010fe80000000f00 */
[----:B------:R-:W-:Y:S05]  /*7750*/  FMNMX.FTZ R4, R56, R4, !PT ;  /* 0x0000000438047209 */ /* 0x000fea0007810000 */
[----:B------:R2:W1:Y:S10]  /*7760*/  MUFU.TANH R235, R35 ;  /* 0x0000002300eb7308 */ /* 0x0004740000002400 */
[----:B------:R1:W-:Y:S10]  /*7770*/  MUFU.TANH R29, R54 ;  /* 0x00000036001d7308 */ /* 0x0003f40000002400 */
[----:B------:R-:W4:Y:S01]  /*7780*/  MUFU.TANH R15, R15 ;  /* 0x0000000f000f7308 */ /* 0x000f220000002400 */
[----:B--2---:R-:W-:Y:S09]  /*7790*/  MOV R35, R139 ;  /* 0x0000008b00237202 */ /* 0x004ff20000000f00 */
[----:B------:R2:W-:Y:S01]  /*77a0*/  MUFU.TANH R252, R60 ;  /* 0x0000003c00fc7308 */ /* 0x0005e20000002400 */
[----:B-1----:R-:W-:Y:S04]  /*77b0*/  MOV R54, R235 ;  /* 0x000000eb00367202 */ /* 0x002fe80000000f00 */
[----:B------:R-:W-:Y:S05]  /*77c0*/  FMNMX.FTZ R3, R54, R3, !PT ;  /* 0x0000000336037209 */ /* 0x000fea0007810000 */
[----:B------:R1:W-:Y:S01]  /*77d0*/  MUFU.TANH R250, R58 ;  /* 0x0000003a00fa7308 */ /* 0x0003e20000002400 */
[----:B----4-:R-:W-:Y:S04]  /*77e0*/  FMNMX.FTZ R5, R15, R5, !PT ;  /* 0x000000050f057209 */ /* 0x010fe80007810000 */
[----:B------:R-:W-:Y:S05]  /*77f0*/  FMNMX.FTZ R5, R35, R5, !PT ;  /* 0x0000000523057209 */ /* 0x000fea0007810000 */
[----:B------:R-:W4:Y:S01]  /*7800*/  MUFU.TANH R129, R37 ;  /* 0x0000002500817308 */ /* 0x000f220000002400 */
[----:B--2---:R-:W-:Y:S01]  /*7810*/  MOV R60, R0 ;  /* 0x00000000003c7202 */ /* 0x004fe20000000f00 */
[----:B------:R-:W-:Y:S08]  /*7820*/  FMUL.FTZ R0, R63, c[0x0][0x320] ;  /* 0x0000c8003f007a20 */ /* 0x000ff00000410000 */
[----:B------:R-:W2:Y:S01]  /*7830*/  MUFU.TANH R33, R38 ;  /* 0x0000002600217308 */ /* 0x000ea20000002400 */
[----:B-1----:R-:W-:Y:S04]  /*7840*/  MOV R58, R222 ;  /* 0x000000de003a7202 */ /* 0x002fe80000000f00 */
[----:B------:R-:W-:Y:S05]  /*7850*/  FMNMX.FTZ R4, R58, R4, !PT ;  /* 0x000000043a047209 */ /* 0x000fea0007810000 */
[----:B------:R-:W1:Y:S01]  /*7860*/  MUFU.TANH R25, R27 ;  /* 0x0000001b00197308 */ /* 0x000e620000002400 */
[----:B------:R-:W-:Y:S02]  /*7870*/  FMNMX.FTZ R4, R46, R4, !PT ;  /* 0x000000042e047209 */ /* 0x000fe40007810000 */
[----:B----4-:R-:W-:Y:S02]  /*7880*/  FMNMX.FTZ R2, R129, R2, !PT ;  /* 0x0000000281027209 */ /* 0x010fe40007810000 */
[----:B------:R-:W-:Y:S02]  /*7890*/  FMNMX.FTZ R4, R242, R4, !PT ;  /* 0x00000004f2047209 */ /* 0x000fe40007810000 */
[----:B------:R-:W-:Y:S03]  /*78a0*/  FMNMX.FTZ R2, R41, R2, !PT ;  /* 0x0000000229027209 */ /* 0x000fe60007810000 */
[----:B------:R-:W4:Y:S01]  /*78b0*/  MUFU.TANH R32, R39 ;  /* 0x0000002700207308 */ /* 0x000f220000002400 */
[----:B------:R-:W-:Y:S02]  /*78c0*/  FMNMX.FTZ R2, R24, R2, !PT ;  /* 0x0000000218027209 */ /* 0x000fe40007810000 */
[----:B--2---:R-:W-:Y:S02]  /*78d0*/  FMNMX.FTZ R3, R33, R3, !PT ;  /* 0x0000000321037209 */ /* 0x004fe40007810000 */
[----:B------:R-:W-:Y:S05]  /*78e0*/  FMNMX.FTZ R2, R28, R2, !PT ;  /* 0x000000021c027209 */ /* 0x000fea0007810000 */
[----:B------:R-:W2:Y:S01]  /*78f0*/  MUFU.TANH R44, R44 ;  /* 0x0000002c002c7308 */ /* 0x000ea20000002400 */
[----:B------:R-:W-:Y:S02]  /*7900*/  FMNMX.FTZ R136, R30, R2, !PT ;  /* 0x000000021e887209 */ /* 0x000fe40007810000 */
[----:B-1----:R-:W-:Y:S04]  /*7910*/  FMNMX.FTZ R5, R25, R5, !PT ;  /* 0x0000000519057209 */ /* 0x002fe80007810000 */
[----:B------:R-:W-:Y:S03]  /*7920*/  FMNMX.FTZ R5, R34, R5, !PT ;  /* 0x0000000522057209 */ /* 0x000fe60007810000 */
[----:B------:R-:W1:Y:S01]  /*7930*/  MUFU.TANH R248, R64 ;  /* 0x0000004000f87308 */ /* 0x000e620000002400 */
[----:B------:R-:W-:Y:S02]  /*7940*/  FMNMX.FTZ R5, R241, R5, !PT ;  /* 0x00000005f1057209 */ /* 0x000fe40007810000 */
[----:B----4-:R-:W-:Y:S02]  /*7950*/  FMNMX.FTZ R3, R32, R3, !PT ;  /* 0x0000000320037209 */ /* 0x010fe40007810000 */
[----:B------:R-:W-:Y:S02]  /*7960*/  FMNMX.FTZ R5, R130, R5, !PT ;  /* 0x0000000582057209 */ /* 0x000fe40007810000 */
[----:B------:R-:W-:Y:S03]  /*7970*/  FMNMX.FTZ R3, R31, R3, !PT ;  /* 0x000000031f037209 */ /* 0x000fe60007810000 */
[----:B------:R4:W-:Y:S01]  /*7980*/  MUFU.TANH R139, R0 ;  /* 0x00000000008b7308 */ /* 0x0009e20000002400 */
[----:B------:R-:W-:Y:S02]  /*7990*/  FMNMX.FTZ R3, R60, R3, !PT ;  /* 0x000000033c037209 */ /* 0x000fe40007810000 */
[----:B--2---:R-:W-:Y:S02]  /*79a0*/  FMNMX.FTZ R4, R44, R4, !PT ;  /* 0x000000042c047209 */ /* 0x004fe40007810000 */
[----:B------:R-:W-:Y:S02]  /*79b0*/  FMNMX.FTZ R2, R29, R3, !PT ;  /* 0x000000031d027209 */ /* 0x000fe40007810000 */
[----:B------:R-:W-:Y:S03]  /*79c0*/  FMNMX.FTZ R3, R40, R5, !PT ;  /* 0x0000000528037209 */ /* 0x000fe60007810000 */
[----:B------:R-:W2:Y:S01]  /*79d0*/  MUFU.TANH R247, R65 ;  /* 0x0000004100f77308 */ /* 0x000ea20000002400 */
[----:B------:R-:W-:Y:S02]  /*79e0*/  FMNMX.FTZ R5, R243, R4, !PT ;  /* 0x00000004f3057209 */ /* 0x000fe40007810000 */
[----:B------:R-:W-:Y:S02]  /*79f0*/  FMNMX.FTZ R4, R59, R2, !PT ;  /* 0x000000023b047209 */ /* 0x000fe40007810000 */
[----:B-1----:R-:W-:Y:S02]  /*7a00*/  FMNMX.FTZ R136, R248, R136, !PT ;  /* 0x00000088f8887209 */ /* 0x002fe40007810000 */
[----:B------:R-:W-:Y:S03]  /*7a10*/  FMNMX.FTZ R2, R131, R3, !PT ;  /* 0x0000000383027209 */ /* 0x000fe60007810000 */
[----:B------:R-:W1:Y:S01]  /*7a20*/  MUFU.TANH R246, R66 ;  /* 0x0000004200f67308 */ /* 0x000e620000002400 */
[----:B------:R-:W-:Y:S02]  /*7a30*/  FMNMX.FTZ R2, R57, R2, !PT ;  /* 0x0000000239027209 */ /* 0x000fe40007810000 */
[----:B----4-:R-:W-:Y:S02]  /*7a40*/  FMNMX.FTZ R0, R128, R5, !PT ;  /* 0x0000000580007209 */ /* 0x010fe40007810000 */
[----:B------:R-:W-:Y:S02]  /*7a50*/  FMNMX.FTZ R2, R250, R2, !PT ;  /* 0x00000002fa027209 */ /* 0x000fe40007810000 */
[----:B------:R-:W-:Y:S03]  /*7a60*/  FMNMX.FTZ R0, R42, R0, !PT ;  /* 0x000000002a007209 */ /* 0x000fe60007810000 */
[----:B------:R-:W4:Y:S01]  /*7a70*/  MUFU.TANH R251, R61 ;  /* 0x0000003d00fb7308 */ /* 0x000f220000002400 */
[----:B--2---:R-:W-:Y:S05]  /*7a80*/  FMNMX.FTZ R136, R247, R136, !PT ;  /* 0x00000088f7887209 */ /* 0x004fea0007810000 */
[----:B------:R-:W2:Y:S04]  /*7a90*/  SHFL.BFLY PT, R6, R136, 0x2, 0x1f ;  /* 0x0c401f0088067f89 */ /* 0x000ea800000e0000 */
[----:B------:R-:W3:Y:S01]  /*7aa0*/  MUFU.TANH R245, R67 ;  /* 0x0000004300f57308 */ /* 0x000ee20000002400 */
[----:B-1----:R-:W-:Y:S02]  /*7ab0*/  FMNMX.FTZ R3, R246, R4, !PT ;  /* 0x00000004f6037209 */ /* 0x002fe40007810000 */
[----:B------:R-:W-:Y:S02]  /*7ac0*/  FMNMX.FTZ R4, R252, R0, !PT ;  /* 0x00000000fc047209 */ /* 0x000fe40007810000 */
[----:B------:R-:W-:Y:S05]  /*7ad0*/  FMNMX.FTZ R0, R249, R2, !PT ;  /* 0x00000002f9007209 */ /* 0x000fea0007810000 */
[----:B------:R-:W1:Y:S01]  /*7ae0*/  MUFU.TANH R140, R62 ;  /* 0x0000003e008c7308 */ /* 0x000e620000002400 */
[----:B----4-:R-:W-:Y:S05]  /*7af0*/  FMNMX.FTZ R4, R251, R4, !PT ;  /* 0x00000004fb047209 */ /* 0x010fea0007810000 */
[----:B------:R-:W4:Y:S01]  /*7b00*/  SHFL.BFLY PT, R5, R4, 0x2, 0x1f ;  /* 0x0c401f0004057f89 */ /* 0x000f2200000e0000 */
[----:B--2---:R-:W-:Y:S02]  /*7b10*/  FMNMX.FTZ R136, R136, R6, !PT ;  /* 0x0000000688887209 */ /* 0x004fe40007810000 */
[----:B---3--:R-:W-:Y:S05]  /*7b20*/  FMNMX.FTZ R3, R245, R3, !PT ;  /* 0x00000003f5037209 */ /* 0x008fea0007810000 */
[----:B------:R-:W2:Y:S01]  /*7b30*/  SHFL.BFLY PT, R6, R136, 0x1, 0x1f ;  /* 0x0c201f0088067f89 */ /* 0x000ea200000e0000 */
[----:B-1----:R-:W-:Y:S07]  /*7b40*/  FMNMX.FTZ R0, R140, R0, !PT ;  /* 0x000000008c007209 */ /* 0x002fee0007810000 */
[----:B------:R-:W1:Y:S01]  /*7b50*/  SHFL.BFLY PT, R135, R3, 0x2, 0x1f ;  /* 0x0c401f0003877f89 */ /* 0x000e6200000e0000 */
[----:B------:R-:W-:Y:S02]  /*7b60*/  FMNMX.FTZ R0, R139, R0, !PT ;  /* 0x000000008b007209 */ /* 0x000fe40007810000 */
[----:B----4-:R-:W-:Y:S05]  /*7b70*/  FMNMX.FTZ R4, R4, R5, !PT ;  /* 0x0000000504047209 */ /* 0x010fea0007810000 */
[----:B------:R-:W3:Y:S01]  /*7b80*/  SHFL.BFLY PT, R2, R0, 0x2, 0x1f ;  /* 0x0c401f0000027f89 */ /* 0x000ee200000e0000 */
[----:B------:R-:W-:Y:S04]  /*7b90*/  @P1 IADD3 R5, P4, R8, UR9, RZ ;  /* 0x0000000908051c10 */ /* 0x000fe8000ff9e0ff */
[C---:B------:R-:W-:Y:S02]  /*7ba0*/  @P1 LEA R8, P2, R5.reuse, c[0x0][0x1c8], 0x1 ;  /* 0x0000720005081a11 */ /* 0x040fe400078408ff */
[----:B------:R-:W-:Y:S01]  /*7bb0*/  @P1 IADD3.X R9, R10, UR8, RZ, P4, !PT ;  /* 0x000000080a091c10 */ /* 0x000fe2000a7fe4ff */
[----:B------:R-:W4:Y:S01]  /*7bc0*/  SHFL.BFLY PT, R134, R4, 0x1, 0x1f ;  /* 0x0c201f0004867f89 */ /* 0x000f2200000e0000 */
[----:B--2---:R-:W-:Y:S02]  /*7bd0*/  FMNMX.FTZ R136, R136, R6, !PT ;  /* 0x0000000688887209 */ /* 0x004fe40007810000 */
[----:B------:R-:W-:Y:S03]  /*7be0*/  @P1 LEA.HI.X R9, R5, c[0x0][0x1cc], R9, 0x1, P2 ;  /* 0x0000730005091a11 */ /* 0x000fe600010f0c09 */
[----:B------:R-:W-:Y:S01]  /*7bf0*/  FMUL.FTZ R143, R136, c[0x0][0x2d0] ;  /* 0x0000b400888f7a20 */ /* 0x000fe20000410000 */
[----:B-1----:R-:W-:Y:S05]  /*7c00*/  FMNMX.FTZ R135, R3, R135, !PT ;  /* 0x0000008703877209 */ /* 0x002fea0007810000 */
[----:B------:R-:W1:Y:S01]  /*7c10*/  SHFL.BFLY PT, R7, R135, 0x1, 0x1f ;  /* 0x0c201f0087077f89 */ /* 0x000e6200000e0000 */
[----:B---3--:R-:W-:Y:S01]  /*7c20*/  FMNMX.FTZ R2, R0, R2, !PT ;  /* 0x0000000200027209 */ /* 0x008fe20007810000 */
[----:B------:R-:W-:Y:S04]  /*7c30*/  FADD.FTZ R0, -R136, R132 ;  /* 0x0000008488007221 */ /* 0x000fe80000010100 */
[----:B------:R-:W-:Y:S02]  /*7c40*/  FMUL.FTZ R0, R0, c[0x0][0x2d0] ;  /* 0x0000b40000007a20 */ /* 0x000fe40000410000 */
[----:B------:R-:W2:Y:S01]  /*7c50*/  SHFL.BFLY PT, R3, R2, 0x1, 0x1f ;  /* 0x0c201f0002037f89 */ /* 0x000ea200000e0000 */
[----:B----4-:R-:W-:Y:S01]  /*7c60*/  FMNMX.FTZ R134, R4, R134, !PT ;  /* 0x0000008604867209 */ /* 0x010fe20007810000 */
[----:B------:R-:W-:Y:S01]  /*7c70*/  FFMA.FTZ R4, R216, c[0x0][0x2d0], -R143 ;  /* 0x0000b400d8047a23 */ /* 0x000fe2000001088f */
[----:B------:R3:W4:Y:S10]  /*7c80*/  MUFU.EX2 R132, R0 ;  /* 0x0000000000847308 */ /* 0x0007340000000800 */
[----:B------:R4:W-:Y:S01]  /*7c90*/  MUFU.EX2 R210, R4 ;  /* 0x0000000400d27308 */ /* 0x0009e20000000800 */
[----:B-1----:R-:W-:Y:S05]  /*7ca0*/  FMNMX.FTZ R135, R135, R7, !PT ;  /* 0x0000000787877209 */ /* 0x002fea0007810000 */
[----:B------:R-:W-:Y:S04]  /*7cb0*/  FMUL.FTZ R142, R135, c[0x0][0x2d0] ;  /* 0x0000b400878e7a20 */ /* 0x000fe80000410000 */
[--C-:B------:R-:W-:Y:S01]  /*7cc0*/  FFMA.FTZ R6, R217, c[0x0][0x2d0], -R142.reuse ;  /* 0x0000b400d9067a23 */ /* 0x100fe2000001088e */
[----:B--2---:R-:W-:Y:S01]  /*7cd0*/  FMNMX.FTZ R3, R2, R3, !PT ;  /* 0x0000000302037209 */ /* 0x004fe20007810000 */
[--C-:B------:R-:W-:Y:S02]  /*7ce0*/  FFMA.FTZ R5, R19, c[0x0][0x2d0], -R142.reuse ;  /* 0x0000b40013057a23 */ /* 0x100fe4000001088e */
[----:B------:R-:W-:Y:S01]  /*7cf0*/  MUFU.EX2 R216, R6 ;  /* 0x0000000600d87308 */ /* 0x000fe20000000800 */
[----:B---3--:R-:W-:Y:S02]  /*7d00*/  FADD.FTZ R0, -R135, R133 ;  /* 0x0000008587007221 */ /* 0x008fe40000010100 */
[----:B------:R-:W-:Y:S02]  /*7d10*/  FFMA.FTZ R10, R18, c[0x0][0x2d0], -R142 ;  /* 0x0000b400120a7a23 */ /* 0x000fe4000001088e */
[----:B------:R-:W-:Y:S02]  /*7d20*/  FMUL.FTZ R0, R0, c[0x0][0x2d0] ;  /* 0x0000b40000007a20 */ /* 0x000fe40000410000 */
[C---:B----4-:R-:W-:Y:S02]  /*7d30*/  FMUL.FTZ R65, R132.reuse, R201 ;  /* 0x000000c984417220 */ /* 0x050fe40000410000 */
[----:B------:R-:W-:Y:S01]  /*7d40*/  FMUL.FTZ R64, R132, R200 ;  /* 0x000000c884407220 */ /* 0x000fe20000410000 */
[----:B------:R1:W2:Y:S01]  /*7d50*/  MUFU.EX2 R133, R0 ;  /* 0x0000000000857308 */ /* 0x0002a20000000800 */
[----:B------:R-:W-:Y:S02]  /*7d60*/  FFMA.FTZ R4, R141, c[0x0][0x2d0], -R143 ;  /* 0x0000b4008d047a23 */ /* 0x000fe4000001088f */
[----:B------:R-:W-:Y:S02]  /*7d70*/  FMUL.FTZ R141, R134, c[0x0][0x2d0] ;  /* 0x0000b400868d7a20 */ /* 0x000fe40000410000 */
[C---:B------:R-:W-:Y:S02]  /*7d80*/  FMUL.FTZ R68, R132.reuse, R68 ;  /* 0x0000004484447220 */ /* 0x040fe40000410000 */
[C---:B------:R-:W-:Y:S02]  /*7d90*/  FMUL.FTZ R69, R132.reuse, R69 ;  /* 0x0000004584457220 */ /* 0x040fe40000410000 */
[C---:B------:R-:W-:Y:S01]  /*7da0*/  FMUL.FTZ R80, R132.reuse, R80 ;  /* 0x0000005084507220 */ /* 0x040fe20000410000 */
[----:B------:R3:W-:Y:S01]  /*7db0*/  MUFU.EX2 R222, R4 ;  /* 0x0000000400de7308 */ /* 0x0007e20000000800 */
[C---:B------:R-:W-:Y:S02]  /*7dc0*/  FMUL.FTZ R81, R132.reuse, R81 ;  /* 0x0000005184517220 */ /* 0x040fe40000410000 */
[C---:B------:R-:W-:Y:S02]  /*7dd0*/  FMUL.FTZ R84, R132.reuse, R84 ;  /* 0x0000005484547220 */ /* 0x040fe40000410000 */
[C---:B------:R-:W-:Y:S02]  /*7de0*/  FMUL.FTZ R85, R132.reuse, R85 ;  /* 0x0000005584557220 */ /* 0x040fe40000410000 */
[C---:B------:R-:W-:Y:S02]  /*7df0*/  FMUL.FTZ R96, R132.reuse, R96 ;  /* 0x0000006084607220 */ /* 0x040fe40000410000 */
[C---:B------:R-:W-:Y:S01]  /*7e00*/  FMUL.FTZ R97, R132.reuse, R97 ;  /* 0x0000006184617220 */ /* 0x040fe20000410000 */
[----:B------:R4:W-:Y:S01]  /*7e10*/  MUFU.EX2 R217, R10 ;  /* 0x0000000a00d97308 */ /* 0x0009e20000000800 */
[C---:B------:R-:W-:Y:S02]  /*7e20*/  FMUL.FTZ R100, R132.reuse, R100 ;  /* 0x0000006484647220 */ /* 0x040fe40000410000 */
[----:B------:R-:W-:Y:S02]  /*7e30*/  FMUL.FTZ R101, R132, R101 ;  /* 0x0000006584657220 */ /* 0x000fe40000410000 */
[----:B-1----:R-:W-:Y:S02]  /*7e40*/  FADD.FTZ R0, -R134, R137 ;  /* 0x0000008986007221 */ /* 0x002fe40000010100 */
[----:B------:R-:W-:Y:S02]  /*7e50*/  FMUL.FTZ R137, R3, c[0x0][0x2d0] ;  /* 0x0000b40003897a20 */ /* 0x000fe40000410000 */
[----:B------:R-:W-:Y:S02]  /*7e60*/  FMUL.FTZ R0, R0, c[0x0][0x2d0] ;  /* 0x0000b40000007a20 */ /* 0x000fe40000410000 */
[C---:B--2---:R-:W-:Y:S02]  /*7e70*/  FMUL.FTZ R18, R133.reuse, R154 ;  /* 0x0000009a85127220 */ /* 0x044fe40000410000 */
[----:B------:R1:W2:Y:S01]  /*7e80*/  MUFU.EX2 R2, R0 ;  /* 0x0000000000027308 */ /* 0x0002a20000000800 */
[----:B---3--:R-:W-:Y:S02]  /*7e90*/  FFMA.FTZ R4, R16, c[0x0][0x2d0], -R143 ;  /* 0x0000b40010047a23 */ /* 0x008fe4000001088f */
[----:B------:R-:W-:Y:S02]  /*7ea0*/  FMUL.FTZ R16, R132, R152 ;  /* 0x0000009884107220 */ /* 0x000fe40000410000 */
[C---:B------:R-:W-:Y:S02]  /*7eb0*/  FMUL.FTZ R19, R133.reuse, R155 ;  /* 0x0000009b85137220 */ /* 0x040fe40000410000 */
[C---:B------:R-:W-:Y:S02]  /*7ec0*/  FMUL.FTZ R67, R133.reuse, R203 ;  /* 0x000000cb85437220 */ /* 0x040fe40000410000 */
[----:B------:R-:W-:Y:S01]  /*7ed0*/  FMUL.FTZ R66, R133, R202 ;  /* 0x000000ca85427220 */ /* 0x000fe20000410000 */
[----:B------:R3:W-:Y:S01]  /*7ee0*/  MUFU.EX2 R223, R4 ;  /* 0x0000000400df7308 */ /* 0x0007e20000000800 */
[----:B----4-:R-:W-:Y:S01]  /*7ef0*/  FFMA.FTZ R10, R221, c[0x0][0x2d0], -R137 ;  /* 0x0000b400dd0a7a23 */ /* 0x010fe20000010889 */
[----:B------:R-:W-:Y:S01]  /*7f00*/  MOV R221, R57 ;  /* 0x0000003900dd7202 */ /* 0x000fe20000000f00 */
[C---:B------:R-:W-:Y:S02]  /*7f10*/  FMUL.FTZ R70, R133.reuse, R70 ;  /* 0x0000004685467220 */ /* 0x040fe40000410000 */
[C---:B------:R-:W-:Y:S02]  /*7f20*/  FMUL.FTZ R71, R133.reuse, R71 ;  /* 0x0000004785477220 */ /* 0x040fe40000410000 */
[C---:B------:R-:W-:Y:S02]  /*7f30*/  FMUL.FTZ R82, R133.reuse, R82 ;  /* 0x0000005285527220 */ /* 0x040fe40000410000 */
[C---:B------:R-:W-:Y:S01]  /*7f40*/  FMUL.FTZ R83, R133.reuse, R83 ;  /* 0x0000005385537220 */ /* 0x040fe20000410000 */
[----:B------:R-:W-:Y:S01]  /*7f50*/  MUFU.EX2 R208, R10 ;  /* 0x0000000a00d07308 */ /* 0x000fe20000000800 */
[C---:B------:R-:W-:Y:S02]  /*7f60*/  FMUL.FTZ R86, R133.reuse, R86 ;  /* 0x0000005685567220 */ /* 0x040fe40000410000 */
[----:B------:R-:W-:Y:S02]  /*7f70*/  FMUL.FTZ R87, R133, R87 ;  /* 0x0000005785577220 */ /* 0x000fe40000410000 */
[----:B-1----:R-:W-:Y:S01]  /*7f80*/  FADD.FTZ R0, -R3, R138 ;  /* 0x0000008a03007221 */ /* 0x002fe20000010100 */
[----:B------:R-:W-:Y:S01]  /*7f90*/  MOV R138, R45 ;  /* 0x0000002d008a7202 */ /* 0x000fe20000000f00 */
[----:B--2---:R-:W-:Y:S02]  /*7fa0*/  FMUL.FTZ R45, R2, R189 ;  /* 0x000000bd022d7220 */ /* 0x004fe40000410000 */
[----:B------:R-:W-:Y:S02]  /*7fb0*/  FMUL.FTZ R0, R0, c[0x0][0x2d0] ;  /* 0x0000b40000007a20 */ /* 0x000fe40000410000 */
[C---:B------:R-:W-:Y:S02]  /*7fc0*/  FMUL.FTZ R57, R2.reuse, R193 ;  /* 0x000000c102397220 */ /* 0x040fe40000410000 */
[----:B------:R-:W-:Y:S02]  /*7fd0*/  FMUL.FTZ R61, R2, R205 ;  /* 0x000000cd023d7220 */ /* 0x000fe40000410000 */
[--C-:B---3--:R-:W-:Y:S01]  /*7fe0*/  FFMA.FTZ R4, R17, c[0x0][0x2d0], -R143.reuse ;  /* 0x0000b40011047a23 */ /* 0x108fe2000001088f */
[----:B------:R-:W1:Y:S01]  /*7ff0*/  MUFU.EX2 R0, R0 ;  /* 0x0000000000007308 */ /* 0x000e620000000800 */
[----:B------:R-:W-:Y:S02]  /*8000*/  FMUL.FTZ R17, R132, R153 ;  /* 0x0000009984117220 */ /* 0x000fe40000410000 */
[----:B------:R-:W-:Y:S02]  /*8010*/  FFMA.FTZ R138, R138, c[0x0][0x2d0], -R143 ;  /* 0x0000b4008a8a7a23 */ /* 0x000fe4000001088f */
        /* <DEDUP_REMOVED lines=8> */
[----:B------:R-:W-:Y:S02]  /*80a0*/  FMUL.FTZ R93, R2, R93 ;  /* 0x0000005d025d7220 */ /* 0x000fe40000410000 */
[C---:B------:R-:W-:Y:S02]  /*80b0*/  FMUL.FTZ R98, R133.reuse, R98 ;  /* 0x0000006285627220 */ /* 0x040fe40000410000 */
[----:B------:R-:W-:Y:S02]  /*80c0*/  FMUL.FTZ R99, R133, R99 ;  /* 0x0000006385637220 */ /* 0x000fe40000410000 */
[C---:B-1----:R-:W-:Y:S02]  /*80d0*/  FMUL.FTZ R10, R0.reuse, R146 ;  /* 0x00000092000a7220 */ /* 0x042fe40000410000 */
[C---:B------:R-:W-:Y:S01]  /*80e0*/  FMUL.FTZ R26, R0.reuse, R162 ;  /* 0x000000a2001a7220 */ /* 0x040fe20000410000 */
[----:B------:R-:W-:Y:S01]  /*80f0*/  MOV R162, R44 ;  /* 0x0000002c00a27202 */ /* 0x000fe20000000f00 */
[----:B------:R-:W-:Y:S01]  /*8100*/  FMUL.FTZ R27, R0, R163 ;  /* 0x000000a3001b7220 */ /* 0x000fe20000410000 */
[----:B------:R-:W-:Y:S01]  /*8110*/  MOV R163, R28 ;  /* 0x0000001c00a37202 */ /* 0x000fe20000000f00 */
[----:B------:R-:W-:Y:S01]  /*8120*/  FMUL.FTZ R28, R2, R172 ;  /* 0x000000ac021c7220 */ /* 0x000fe20000410000 */
[----:B------:R-:W-:Y:S01]  /*8130*/  MOV R172, R30 ;  /* 0x0000001e00ac7202 */ /* 0x000fe20000000f00 */
[----:B------:R-:W-:Y:S01]  /*8140*/  FMUL.FTZ R30, R0, R174 ;  /* 0x000000ae001e7220 */ /* 0x000fe20000410000 */
[----:B--2---:R-:W-:Y:S01]  /*8150*/  F2FP.BF16.PACK_AB R146, R235, R223 ;  /* 0x000000dfeb92723e */ /* 0x004fe200000010ff */
[--C-:B------:R-:W-:Y:S01]  /*8160*/  FFMA.FTZ R4, R220, c[0x0][0x2d0], -R142.reuse ;  /* 0x0000b400dc047a23 */ /* 0x100fe2000001088e */
[----:B------:R-:W-:Y:S01]  /*8170*/  MOV R174, R60 ;  /* 0x0000003c00ae7202 */ /* 0x000fe20000000f00 */
[----:B------:R-:W-:Y:S01]  /*8180*/  MUFU.EX2 R220, R5 ;  /* 0x0000000500dc7308 */ /* 0x000fe20000000800 */
[----:B------:R-:W-:Y:S02]  /*8190*/  FMUL.FTZ R44, R2, R188 ;  /* 0x000000bc022c7220 */ /* 0x000fe40000410000 */
[----:B------:R-:W-:Y:S02]  /*81a0*/  IMAD.MOV.U32 R188, RZ, RZ, R47 ;  /* 0x000000ffffbc7224 */ /* 0x000fe400078e002f */
[----:B------:R-:W-:Y:S02]  /*81b0*/  FMUL.FTZ R47, R0, R191 ;  /* 0x000000bf002f7220 */ /* 0x000fe40000410000 */
[----:B------:R-:W-:Y:S02]  /*81c0*/  FMUL.FTZ R60, R2, R204 ;  /* 0x000000cc023c7220 */ /* 0x000fe40000410000 */
[C---:B------:R-:W-:Y:S01]  /*81d0*/  FMUL.FTZ R62, R0.reuse, R206 ;  /* 0x000000ce003e7220 */ /* 0x040fe20000410000 */
[----:B------:R1:W2:Y:S01]  /*81e0*/  MUFU.EX2 R215, R4 ;  /* 0x0000000400d77308 */ /* 0x0002a20000000800 */
[C---:B------:R-:W-:Y:S02]  /*81f0*/  FMUL.FTZ R63, R0.reuse, R207 ;  /* 0x000000cf003f7220 */ /* 0x040fe40000410000 */
[C---:B------:R-:W-:Y:S02]  /*8200*/  FMUL.FTZ R74, R0.reuse, R74 ;  /* 0x0000004a004a7220 */ /* 0x040fe40000410000 */
[C---:B------:R-:W-:Y:S02]  /*8210*/  FMUL.FTZ R75, R0.reuse, R75 ;  /* 0x0000004b004b7220 */ /* 0x040fe40000410000 */
[C---:B------:R-:W-:Y:S02]  /*8220*/  FMUL.FTZ R78, R0.reuse, R78 ;  /* 0x0000004e004e7220 */ /* 0x040fe40000410000 */
[C---:B------:R-:W-:Y:S02]  /*8230*/  FMUL.FTZ R79, R0.reuse, R79 ;  /* 0x0000004f004f7220 */ /* 0x040fe40000410000 */
[C---:B------:R-:W-:Y:S02]  /*8240*/  FMUL.FTZ R90, R0.reuse, R90 ;  /* 0x0000005a005a7220 */ /* 0x040fe40000410000 */
[C---:B------:R-:W-:Y:S02]  /*8250*/  FMUL.FTZ R91, R0.reuse, R91 ;  /* 0x0000005b005b7220 */ /* 0x040fe40000410000 */
[C---:B------:R-:W-:Y:S02]  /*8260*/  FMUL.FTZ R94, R0.reuse, R94 ;  /* 0x0000005e005e7220 */ /* 0x040fe40000410000 */
[----:B------:R-:W-:Y:S02]  /*8270*/  FMUL.FTZ R95, R0, R95 ;  /* 0x0000005f005f7220 */ /* 0x000fe40000410000 */
[C---:B------:R-:W-:Y:S02]  /*8280*/  FMUL.FTZ R102, R133.reuse, R102 ;  /* 0x0000006685667220 */ /* 0x040fe40000410000 */
[----:B------:R-:W-:Y:S02]  /*8290*/  FMUL.FTZ R103, R133, R103 ;  /* 0x0000006785677220 */ /* 0x000fe40000410000 */
[----:B------:R-:W-:Y:S01]  /*82a0*/  FMUL.FTZ R104, R2, R104 ;  /* 0x0000006802687220 */ /* 0x000fe20000410000 */
[----:B-1----:R-:W-:Y:S01]  /*82b0*/  @P1 IADD3 R4, P6, R22, UR9, RZ ;  /* 0x0000000916041c10 */ /* 0x002fe2000ffde0ff */
[----:B------:R-:W-:Y:S01]  /*82c0*/  @UP1 UIADD3 UR9, UP0, UR20, 0x80, URZ ;  /* 0x0000008014091890 */ /* 0x000fe2000ff1e03f */
[----:B------:R-:W-:Y:S02]  /*82d0*/  FMUL.FTZ R105, R2, R105 ;  /* 0x0000006902697220 */ /* 0x000fe40000410000 */
[----:B------:R-:W-:Y:S01]  /*82e0*/  @P1 LEA R6, P5, R4, c[0x0][0x1c8], 0x1 ;  /* 0x0000720004061a11 */ /* 0x000fe200078a08ff */
[C---:B------:R-:W-:Y:S01]  /*82f0*/  FMUL.FTZ R106, R0.reuse, R106 ;  /* 0x0000006a006a7220 */ /* 0x040fe20000410000 */
[----:B------:R-:W-:Y:S01]  /*8300*/  @P1 IADD3.X R7, R21, UR8, RZ, P6, !PT ;  /* 0x0000000815071c10 */ /* 0x000fe2000b7fe4ff */
[----:B------:R-:W-:Y:S01]  /*8310*/  @UP1 UIADD3.X UR8, URZ, UR14, URZ, UP0, !UPT ;  /* 0x0000000e3f081290 */ /* 0x000fe200087fe43f */
[----:B------:R-:W-:Y:S02]  /*8320*/  FMUL.FTZ R107, R0, R107 ;  /* 0x0000006b006b7220 */ /* 0x000fe40000410000 */
[----:B------:R-:W-:Y:S01]  /*8330*/  @P1 LEA.HI.X R7, R4, c[0x0][0x1cc], R7, 0x1, P5 ;  /* 0x0000730004071a11 */ /* 0x000fe200028f0c07 */
[----:B------:R-:W-:Y:S01]  /*8340*/  FMUL.FTZ R108, R2, R108 ;  /* 0x0000006c026c7220 */ /* 0x000fe20000410000 */
[----:B------:R-:W-:Y:S01]  /*8350*/  @P1 IADD3 R4, P2, R6, UR10, RZ ;  /* 0x0000000a06041c10 */ /* 0x000fe2000ff5e0ff */
[----:B------:R-:W-:Y:S02]  /*8360*/  FMUL.FTZ R109, R2, R109 ;  /* 0x0000006d026d7220 */ /* 0x000fe40000410000 */
[----:B------:R1:W-:Y:S01]  /*8370*/  @P1 LDGSTS.E.BYPASS.LTC128B.128 [R244+0x4100], [R6.64], !P3 ;  /* 0x0410000006f41fae */ /* 0x0003e2000d901d56 */
[----:B------:R-:W-:Y:S01]  /*8380*/  @P1 IADD3.X R5, R7, UR17, RZ, P2, !PT ;  /* 0x0000001107051c10 */ /* 0x000fe200097fe4ff */
[C---:B------:R-:W-:Y:S02]  /*8390*/  FMUL.FTZ R110, R0.reuse, R110 ;  /* 0x0000006e006e7220 */ /* 0x040fe40000410000 */
[----:B------:R-:W-:Y:S02]  /*83a0*/  FMUL.FTZ R111, R0, R111 ;  /* 0x0000006f006f7220 */ /* 0x000fe40000410000 */
[C---:B------:R-:W-:Y:S02]  /*83b0*/  FMUL.FTZ R112, R132.reuse, R112 ;  /* 0x0000007084707220 */ /* 0x040fe40000410000 */
[----:B------:R3:W-:Y:S01]  /*83c0*/  @P1 LDGSTS.E.BYPASS.LTC128B.128 [R244+0x6100], [R8.64], !P0 ;  /* 0x0610000008f41fae */ /* 0x0007e2000c101d56 */
[C---:B------:R-:W-:Y:S02]  /*83d0*/  FMUL.FTZ R113, R132.reuse, R113 ;  /* 0x0000007184717220 */ /* 0x040fe40000410000 */
[C---:B------:R-:W-:Y:S02]  /*83e0*/  FMUL.FTZ R114, R133.reuse, R114 ;  /* 0x0000007285727220 */ /* 0x040fe40000410000 */
[C---:B------:R-:W-:Y:S02]  /*83f0*/  FMUL.FTZ R115, R133.reuse, R115 ;  /* 0x0000007385737220 */ /* 0x040fe40000410000 */
[C---:B------:R-:W-:Y:S01]  /*8400*/  FMUL.FTZ R116, R132.reuse, R116 ;  /* 0x0000007484747220 */ /* 0x040fe20000410000 */
[----:B------:R4:W-:Y:S01]  /*8410*/  @P1 LDGSTS.E.BYPASS.LTC128B.128 [R244+0x4900], [R4.64], !P3 ;  /* 0x0490000004f41fae */ /* 0x0009e2000d901d56 */
[----:B------:R-:W-:Y:S02]  /*8420*/  FMUL.FTZ R117, R132, R117 ;  /* 0x0000007584757220 */ /* 0x000fe40000410000 */
[C---:B------:R-:W-:Y:S02]  /*8430*/  FMUL.FTZ R118, R133.reuse, R118 ;  /* 0x0000007685767220 */ /* 0x040fe40000410000 */
[----:B------:R-:W-:Y:S02]  /*8440*/  FMUL.FTZ R119, R133, R119 ;  /* 0x0000007785777220 */ /* 0x000fe40000410000 */
[C---:B------:R-:W-:Y:S01]  /*8450*/  FMUL.FTZ R120, R2.reuse, R120 ;  /* 0x0000007802787220 */ /* 0x040fe20000410000 */
[----:B------:R4:W-:Y:S01]  /*8460*/  @P1 LDGSTS.E.BYPASS.LTC128B.128 [R244+0x6900], [R4.64+0x80], !P0 ;  /* 0x0690008004f41fae */ /* 0x0009e2000c101d56 */
[----:B------:R-:W-:Y:S02]  /*8470*/  FMUL.FTZ R121, R2, R121 ;  /* 0x0000007902797220 */ /* 0x000fe40000410000 */
[--C-:B-1----:R-:W-:Y:S01]  /*8480*/  FFMA.FTZ R7, R218, c[0x0][0x2d0], -R141.reuse ;  /* 0x0000b400da077a23 */ /* 0x102fe2000001088d */
[----:B------:R-:W-:Y:S01]  /*8490*/  @P1 IADD3 R6, P2, R4, UR10, RZ ;  /* 0x0000000a04061c10 */ /* 0x000fe2000ff5e0ff */
[C---:B------:R-:W-:Y:S02]  /*84a0*/  FMUL.FTZ R122, R0.reuse, R122 ;  /* 0x0000007a007a7220 */ /* 0x040fe40000410000 */
[----:B------:R1:W-:Y:S01]  /*84b0*/  MUFU.EX2 R213, R7 ;  /* 0x0000000700d57308 */ /* 0x0003e20000000800 */
[----:B------:R-:W-:Y:S02]  /*84c0*/  FMUL.FTZ R123, R0, R123 ;  /* 0x0000007b007b7220 */ /* 0x000fe40000410000 */
[----:B------:R-:W-:Y:S02]  /*84d0*/  FMUL.FTZ R124, R2, R124 ;  /* 0x0000007c027c7220 */ /* 0x000fe40000410000 */
[--C-:B---3--:R-:W-:Y:S02]  /*84e0*/  FFMA.FTZ R8, R219, c[0x0][0x2d0], -R141.reuse ;  /* 0x0000b400db087a23 */ /* 0x108fe4000001088d */
[--C-:B------:R-:W-:Y:S02]  /*84f0*/  FFMA.FTZ R9, R12, c[0x0][0x2d0], -R141.reuse ;  /* 0x0000b4000c097a23 */ /* 0x100fe4000001088d */
[----:B------:R-:W-:Y:S01]  /*8500*/  FMUL.FTZ R12, R2, R156 ;  /* 0x0000009c020c7220 */ /* 0x000fe20000410000 */
[----:B------:R3:W-:Y:S01]  /*8510*/  MUFU.EX2 R214, R8 ;  /* 0x0000000800d67308 */ /* 0x0007e20000000800 */
[----:B------:R-:W-:Y:S01]  /*8520*/  MOV R156, R33 ;  /* 0x00000021009c7202 */ /* 0x000fe20000000f00 */
[----:B------:R-:W-:Y:S01]  /*8530*/  FMUL.FTZ R33, R132, R169 ;  /* 0x000000a984217220 */ /* 0x000fe20000410000 */
[----:B------:R-:W-:Y:S01]  /*8540*/  MOV R169, R34 ;  /* 0x0000002200a97202 */ /* 0x000fe20000000f00 */
[C---:B------:R-:W-:Y:S01]  /*8550*/  FMUL.FTZ R34, R133.reuse, R170 ;  /* 0x000000aa85227220 */ /* 0x040fe20000410000 */
[----:B------:R-:W-:Y:S01]  /*8560*/  MOV R170, R35 ;  /* 0x0000002300aa7202 */ /* 0x000fe20000000f00 */
[----:B------:R-:W-:Y:S01]  /*8570*/  FMUL.FTZ R35, R133, R171 ;  /* 0x000000ab85237220 */ /* 0x000fe20000410000 */
[----:B------:R-:W-:Y:S01]  /*8580*/  MOV R171, R58 ;  /* 0x0000003a00ab7202 */ /* 0x000fe20000000f00 */
[----:B------:R-:W-:Y:S02]  /*8590*/  FMUL.FTZ R58, R0, R194 ;  /* 0x000000c2003a7220 */ /* 0x000fe40000410000 */
[----:B------:R2:W-:Y:S01]  /*85a0*/  MUFU.EX2 R218, R9 ;  /* 0x0000000900da7308 */ /* 0x0005e20000000800 */
[----:B------:R-:W-:Y:S02]  /*85b0*/  FMUL.FTZ R125, R2, R125 ;  /* 0x0000007d027d7220 */ /* 0x000fe40000410000 */
[C---:B------:R-:W-:Y:S01]  /*85c0*/  FMUL.FTZ R126, R0.reuse, R126 ;  /* 0x0000007e007e7220 */ /* 0x040fe20000410000 */
[C---:B-1----:R-:W-:Y:S01]  /*85d0*/  @P1 IADD3.X R7, R5.reuse, UR17, RZ, P2, !PT ;  /* 0x0000001105071c10 */ /* 0x042fe200097fe4ff */
[----:B------:R-:W-:Y:S01]  /*85e0*/  FMUL.FTZ R127, R0, R127 ;  /* 0x0000007f007f7220 */ /* 0x000fe20000410000 */
[----:B----4-:R-:W-:Y:S01]  /*85f0*/  @P1 IADD3 R4, P2, R4, UR9, RZ ;  /* 0x0000000904041c10 */ /* 0x010fe2000ff5e0ff */
[--C-:B------:R-:W-:Y:S02]  /*8600*/  FFMA.FTZ R156, R156, c[0x0][0x2d0], -R142.reuse ;  /* 0x0000b4009c9c7a23 */ /* 0x100fe4000001088e */
[----:B------:R1:W-:Y:S01]  /*8610*/  @P1 LDGSTS.E.BYPASS.LTC128B.128 [R244+0x5100], [R6.64], !P3 ;  /* 0x0510000006f41fae */ /* 0x0003e2000d901d56 */
[----:B------:R-:W-:Y:S01]  /*8620*/  @P1 IADD3.X R5, R5, UR8, RZ, P2, !PT ;  /* 0x0000000805051c10 */ /* 0x000fe200097fe4ff */
[--C-:B------:R-:W-:Y:S01]  /*8630*/  FFMA.FTZ R252, R252, c[0x0][0x2d0], -R141.reuse ;  /* 0x0000b400fcfc7a23 */ /* 0x100fe2000001088d */
[----:B------:R-:W-:Y:S01]  /*8640*/  MUFU.EX2 R202, R156 ;  /* 0x0000009c00ca7308 */ /* 0x000fe20000000800 */
[--C-:B------:R-:W-:Y:S01]  /*8650*/  FFMA.FTZ R251, R251, c[0x0][0x2d0], -R141.reuse ;  /* 0x0000b400fbfb7a23 */ /* 0x100fe2000001088d */
[C---:B---3--:R-:W-:Y:S03]  /*8660*/  @P1 IADD3 R8, P4, R6.reuse, UR10, RZ ;  /* 0x0000000a06081c10 */ /* 0x048fe6000ff9e0ff */
[----:B------:R3:W-:Y:S05]  /*8670*/  @P1 LDGSTS.E.BYPASS.LTC128B.128 [R244+0x7100], [R4.64], !P0 ;  /* 0x0710000004f41fae */ /* 0x0007ea000c101d56 */
[----:B------:R-:W-:Y:S01]  /*8680*/  MUFU.EX2 R251, R251 ;  /* 0x000000fb00fb7308 */ /* 0x000fe20000000800 */
[----:B--2---:R-:W-:Y:S05]  /*8690*/  @P1 IADD3.X R9, R7, UR17, RZ, P4, !PT ;  /* 0x0000001107091c10 */ /* 0x004fea000a7fe4ff */
[----:B------:R2:W-:Y:S04]  /*86a0*/  @P1 LDGSTS.E.BYPASS.LTC128B.128 [R244+0x5900], [R8.64], !P3 ;  /* 0x0590000008f41fae */ /* 0x0005e8000d901d56 */
[----:B------:R-:W-:Y:S01]  /*86b0*/  MUFU.EX2 R252, R252 ;  /* 0x000000fc00fc7308 */ /* 0x000fe20000000800 */
[----:B---3--:R-:W-:Y:S01]  /*86c0*/  @P1 IADD3 R4, P2, R6, UR9, RZ ;  /* 0x0000000906041c10 */ /* 0x008fe2000ff5e0ff */
[----:B-1----:R-:W-:Y:S02]  /*86d0*/  FFMA.FTZ R6, R13, c[0x0][0x2d0], -R141 ;  /* 0x0000b4000d067a23 */ /* 0x002fe4000001088d */
[C---:B------:R-:W-:Y:S01]  /*86e0*/  FMUL.FTZ R13, R2.reuse, R157 ;  /* 0x0000009d020d7220 */ /* 0x040fe20000410000 */
[----:B------:R-:W-:Y:S05]  /*86f0*/  @P1 IADD3.X R5, R7, UR8, RZ, P2, !PT ;  /* 0x0000000807051c10 */ /* 0x000fea00097fe4ff */
[----:B------:R1:W3:Y:S01]  /*8700*/  MUFU.EX2 R219, R6 ;  /* 0x0000000600db7308 */ /* 0x0002e20000000800 */
[----:B------:R-:W-:Y:S01]  /*8710*/  FMUL.FTZ R7, R133, R151 ;  /* 0x0000009785077220 */ /* 0x000fe20000410000 */
[----:B------:R-:W-:Y:S01]  /*8720*/  MOV R157, R24 ;  /* 0x00000018009d7202 */ /* 0x000fe20000000f00 */
[----:B------:R-:W-:Y:S01]  /*8730*/  FMUL.FTZ R24, R2, R160 ;  /* 0x000000a002187220 */ /* 0x000fe20000410000 */
[----:B------:R4:W-:Y:S01]  /*8740*/  @P1 LDGSTS.E.BYPASS.LTC128B.128 [R244+0x7900], [R4.64], !P0 ;  /* 0x0790000004f41fae */ /* 0x0009e2000c101d56 */
[----:B------:R-:W-:Y:S01]  /*8750*/  MOV R160, R43 ;  /* 0x0000002b00a07202 */ /* 0x000fe20000000f00 */
[----:B------:R-:W-:Y:S01]  /*8760*/  FMUL.FTZ R43, R0, R179 ;  /* 0x000000b3002b7220 */ /* 0x000fe20000410000 */
[----:B------:R-:W-:Y:S01]  /*8770*/  MOV R179, R48 ;  /* 0x0000003000b37202 */ /* 0x000fe20000000f00 */
[----:B--2---:R-:W-:Y:S01]  /*8780*/  FMUL.FTZ R8, R2, R144 ;  /* 0x0000009002087220 */ /* 0x004fe20000410000 */
[----:B------:R-:W-:Y:S01]  /*8790*/  F2FP.BF16.PACK_AB R144, R222, R210 ;  /* 0x000000d2de90723e */ /* 0x000fe200000010ff */
[----:B------:R-:W-:Y:S01]  /*87a0*/  FMUL.FTZ R9, R2, R145 ;  /* 0x0000009102097220 */ /* 0x000fe20000410000 */
[----:B------:R-:W-:Y:S01]  /*87b0*/  F2FP.BF16.PACK_AB R145, R216, R215 ;  /* 0x000000d7d891723e */ /* 0x000fe200000010ff */
[----:B------:R-:W2:Y:S01]  /*87c0*/  LDSM.16.MT88.4 R20, [R225+0x100] ;  /* 0x00010000e114783b */ /* 0x000ea20000004200 */
[----:B------:R-:W-:Y:S01]  /*87d0*/  FMUL.FTZ R48, R132, R184 ;  /* 0x000000b884307220 */ /* 0x000fe20000410000 */
[----:B------:R-:W-:Y:S01]  /*87e0*/  MOV R189, R179 ;  /* 0x000000b300bd7202 */ /* 0x000fe20000000f00 */
[--C-:B------:R-:W-:Y:S02]  /*87f0*/  FFMA.FTZ R160, R160, c[0x0][0x2d0], -R143.reuse ;  /* 0x0000b400a0a07a23 */ /* 0x100fe4000001088f */
[----:B------:R-:W-:Y:S01]  /*8800*/  FFMA.FTZ R157, R157, c[0x0][0x2d0], -R143 ;  /* 0x0000b4009d9d7a23 */ /* 0x000fe2000001088f */
[----:B------:R-:W-:Y:S01]  /*8810*/  MOV R191, R189 ;  /* 0x000000bd00bf7202 */ /* 0x000fe20000000f00 */
[----:B------:R-:W-:Y:S01]  /*8820*/  MUFU.EX2 R206, R160 ;  /* 0x000000a000ce7308 */ /* 0x000fe20000000800 */
[----:B------:R-:W2:Y:S01]  /*8830*/  LDSM.16.MT88.4 R36, [R226+0x100] ;  /* 0x00010000e224783b */ /* 0x000ea20000004200 */
[----:B-1----:R-:W-:Y:S01]  /*8840*/  FMUL.FTZ R6, R133, R150 ;  /* 0x0000009685067220 */ /* 0x002fe20000410000 */
[----:B---3--:R-:W-:Y:S06]  /*8850*/  F2FP.BF16.PACK_AB R150, R219, R218 ;  /* 0x000000dadb96723e */ /* 0x008fec00000010ff */
[----:B------:R-:W-:Y:S01]  /*8860*/  LDSM.16.MT88.4 R152, [R227+0x100] ;  /* 0x00010000e398783b */ /* 0x000fe20000004200 */
[--C-:B----4-:R-:W-:Y:S02]  /*8870*/  FFMA.FTZ R4, R11, c[0x0][0x2d0], -R137.reuse ;  /* 0x0000b4000b047a23 */ /* 0x110fe40000010889 */
[----:B------:R-:W-:Y:S02]  /*8880*/  FMUL.FTZ R5, R132, R149 ;  /* 0x0000009584057220 */ /* 0x000fe40000410000 */
[----:B------:R1:W3:Y:S01]  /*8890*/  MUFU.EX2 R209, R4 ;  /* 0x0000000400d17308 */ /* 0x0002e20000000800 */
[----:B------:R-:W-:Y:S01]  /*88a0*/  FMUL.FTZ R11, R0, R147 ;  /* 0x00000093000b7220 */ /* 0x000fe20000410000 */
[----:B------:R-:W-:Y:S01]  /*88b0*/  F2FP.BF16.PACK_AB R147, R220, R217 ;  /* 0x000000d9dc93723e */ /* 0x000fe200000010ff */
[----:B------:R-:W0:Y:S01]  /*88c0*/  LDGDEPBAR ;  /* 0x00000000000079af */ /* 0x000e220000000000 */
[----:B-1----:R-:W-:Y:S01]  /*88d0*/  FFMA.FTZ R4, R14, c[0x0][0x2d0], -R137 ;  /* 0x0000b4000e047a23 */ /* 0x002fe20000010889 */
[----:B---3--:R-:W-:Y:S01]  /*88e0*/  F2FP.BF16.PACK_AB R149, R209, R208 ;  /* 0x000000d0d195723e */ /* 0x008fe200000010ff */
[----:B------:R-:W-:Y:S01]  /*88f0*/  FMUL.FTZ R14, R0, R158 ;  /* 0x0000009e000e7220 */ /* 0x000fe20000410000 */
[----:B------:R-:W-:Y:S03]  /*8900*/  MOV R158, R41 ;  /* 0x00000029009e7202 */ /* 0x000fe60000000f00 */
[----:B------:R1:W-:Y:S01]  /*8910*/  MUFU.EX2 R211, R4 ;  /* 0x0000000400d37308 */ /* 0x0003e20000000800 */
[----:B------:R-:W-:Y:S01]  /*8920*/  FMUL.FTZ R41, R2, R177 ;  /* 0x000000b102297220 */ /* 0x000fe20000410000 */
[----:B------:R-:W-:Y:S01]  /*8930*/  MOV R177, R50 ;  /* 0x0000003200b17202 */ /* 0x000fe20000000f00 */
[----:B------:R-:W-:Y:S02]  /*8940*/  FMUL.FTZ R50, R133, R186 ;  /* 0x000000ba85327220 */ /* 0x000fe40000410000 */
[----:B------:R-:W-:Y:S01]  /*8950*/  FFMA.FTZ R158, R158, c[0x0][0x2d0], -R143 ;  /* 0x0000b4009e9e7a23 */ /* 0x000fe2000001088f */
[----:B------:R-:W-:Y:S05]  /*8960*/  MOV R179, R177 ;  /* 0x000000b100b37202 */ /* 0x000fea0000000f00 */
[----:B------:R-:W-:Y:S02]  /*8970*/  IMAD.MOV.U32 R189, RZ, RZ, R179 ;  /* 0x000000ffffbd7224 */ /* 0x000fe400078e00b3 */
[----:B-1----:R-:W-:Y:S02]  /*8980*/  FFMA.FTZ R4, R15, c[0x0][0x2d0], -R137 ;  /* 0x0000b4000f047a23 */ /* 0x002fe40000010889 */
[C---:B------:R-:W-:Y:S01]  /*8990*/  FMUL.FTZ R15, R0.reuse, R159 ;  /* 0x0000009f000f7220 */ /* 0x040fe20000410000 */
[----:B------:R-:W-:Y:S01]  /*89a0*/  MOV R159, R42 ;  /* 0x0000002a009f7202 */ /* 0x000fe20000000f00 */
[----:B------:R1:W3:Y:S01]  /*89b0*/  MUFU.EX2 R212, R4 ;  /* 0x0000000400d47308 */ /* 0x0002e20000000800 */
[----:B------:R-:W-:Y:S01]  /*89c0*/  FMUL.FTZ R42, R0, R178 ;  /* 0x000000b2002a7220 */ /* 0x000fe20000410000 */
[----:B------:R-:W-:Y:S01]  /*89d0*/  MOV R178, R49 ;  /* 0x0000003100b27202 */ /* 0x000fe20000000f00 */
[C---:B------:R-:W-:Y:S02]  /*89e0*/  FMUL.FTZ R49, R132.reuse, R185 ;  /* 0x000000b984317220 */ /* 0x040fe40000410000 */
[----:B-1----:R-:W-:Y:S01]  /*89f0*/  FMUL.FTZ R4, R132, R148 ;  /* 0x0000009484047220 */ /* 0x002fe20000410000 */
[----:B------:R-:W-:Y:S02]  /*8a00*/  F2FP.BF16.PACK_AB R148, R214, R213 ;  /* 0x000000d5d694723e */ /* 0x000fe400000010ff */
[----:B---3--:R-:W-:Y:S04]  /*8a10*/  F2FP.BF16.PACK_AB R151, R212, R211 ;  /* 0x000000d3d497723e */ /* 0x008fe800000010ff */
[-C--:B--2---:R-:W-:Y:S08]  /*8a20*/  HMMA.16816.F32.BF16 R4, R144, R20.reuse, R4 ;  /* 0x000000149004723c */ /* 0x084ff00000041804 */
[C---:B------:R-:W-:Y:S07]  /*8a30*/  HMMA.16816.F32.BF16 R8, R148.reuse, R20, R8 ;  /* 0x000000149408723c */ /* 0x040fee0000041808 */
[C---:B------:R-:W-:Y:S01]  /*8a40*/  FMUL.FTZ R20, R132.reuse, R164 ;  /* 0x000000a484147220 */ /* 0x040fe20000410000 */
[-C--:B------:R-:W-:Y:S04]  /*8a50*/  HMMA.16816.F32.BF16 R12, R148, R22.reuse, R12 ;  /* 0x00000016940c723c */ /* 0x080fe8000004180c */
[----:B------:R-:W-:Y:S01]  /*8a60*/  FMUL.FTZ R21, R132, R165 ;  /* 0x000000a584157220 */ /* 0x000fe20000410000 */
[----:B------:R-:W-:Y:S01]  /*8a70*/  MOV R165, R40 ;  /* 0x0000002800a57202 */ /* 0x000fe20000000f00 */
[C---:B------:R-:W-:Y:S01]  /*8a80*/  FMUL.FTZ R40, R2.reuse, R176 ;  /* 0x000000b002287220 */ /* 0x040fe20000410000 */
[----:B------:R-:W-:Y:S01]  /*8a90*/  MOV R176, R51 ;  /* 0x0000003300b07202 */ /* 0x000fe20000000f00 */
[C---:B------:R-:W-:Y:S04]  /*8aa0*/  HMMA.16816.F32.BF16 R16, R144.reuse, R22, R16 ;  /* 0x000000169010723c */ /* 0x040fe80000041810 */
[----:B------:R-:W-:Y:S02]  /*8ab0*/  IMAD.MOV.U32 R164, RZ, RZ, R29 ;  /* 0x000000ffffa47224 */ /* 0x000fe400078e001d */
[C---:B------:R-:W-:Y:S01]  /*8ac0*/  FMUL.FTZ R29, R2.reuse, R173 ;  /* 0x000000ad021d7220 */ /* 0x040fe20000410000 */
[----:B------:R-:W-:Y:S01]  /*8ad0*/  MOV R173, R53 ;  /* 0x0000003500ad7202 */ /* 0x000fe20000000f00 */
[C---:B------:R-:W-:Y:S01]  /*8ae0*/  FMUL.FTZ R22, R133.reuse, R166 ;  /* 0x000000a685167220 */ /* 0x040fe20000410000 */
[----:B------:R-:W-:Y:S03]  /*8af0*/  MOV R166, R46 ;  /* 0x0000002e00a67202 */ /* 0x000fe60000000f00 */
[----:B------:R-:W-:Y:S01]  /*8b00*/  FMUL.FTZ R23, R133, R167 ;  /* 0x000000a785177220 */ /* 0x000fe20000410000 */
[----:B------:R-:W-:Y:S01]  /*8b10*/  MOV R167, R25 ;  /* 0x0000001900a77202 */ /* 0x000fe20000000f00 */
[----:B------:R-:W-:Y:S01]  /*8b20*/  FMUL.FTZ R25, R2, R161 ;  /* 0x000000a102197220 */ /* 0x000fe20000410000 */
[----:B------:R-:W-:Y:S01]  /*8b30*/  MOV R161, R31 ;  /* 0x0000001f00a17202 */ /* 0x000fe20000000f00 */
[----:B------:R-:W-:Y:S01]  /*8b40*/  FMUL.FTZ R31, R0, R175 ;  /* 0x000000af001f7220 */ /* 0x000fe20000410000 */
[----:B------:R-:W-:Y:S01]  /*8b50*/  MOV R175, R32 ;  /* 0x0000002000af7202 */ /* 0x000fe20000000f00 */
[----:B------:R-:W-:Y:S01]  /*8b60*/  FMUL.FTZ R32, R132, R168 ;  /* 0x000000a884207220 */ /* 0x000fe20000410000 */
[-C--:B------:R-:W-:Y:S03]  /*8b70*/  HMMA.16816.F32.BF16 R20, R144, R36.reuse, R20 ;  /* 0x000000249014723c */ /* 0x080fe60000041814 */
[----:B------:R-:W-:Y:S01]  /*8b80*/  FFMA.FTZ R161, R161, c[0x0][0x2d0], -R142 ;  /* 0x0000b400a1a17a23 */ /* 0x000fe2000001088e */
[----:B------:R-:W-:Y:S01]  /*8b90*/  MOV R168, R59 ;  /* 0x0000003b00a87202 */ /* 0x000fe20000000f00 */
[C---:B------:R-:W-:Y:S01]  /*8ba0*/  FMUL.FTZ R46, R0.reuse, R190 ;  /* 0x000000be002e7220 */ /* 0x040fe20000410000 */
[----:B------:R-:W-:Y:S01]  /*8bb0*/  MOV R190, R188 ;  /* 0x000000bc00be7202 */ /* 0x000fe20000000f00 */
[C---:B------:R-:W-:Y:S01]  /*8bc0*/  FMUL.FTZ R51, R133.reuse, R187 ;  /* 0x000000bb85337220 */ /* 0x040fe20000410000 */
[C---:B------:R-:W-:Y:S04]  /*8bd0*/  HMMA.16816.F32.BF16 R24, R148.reuse, R36, R24 ;  /* 0x000000249418723c */ /* 0x040fe80000041818 */
[----:B------:R-:W-:Y:S01]  /*8be0*/  FMUL.FTZ R59, R0, R195 ;  /* 0x000000c3003b7220 */ /* 0x000fe20000410000 */
[----:B------:R-:W-:Y:S01]  /*8bf0*/  MOV R188, R178 ;  /* 0x000000b200bc7202 */ /* 0x000fe20000000f00 */
[----:B------:R-:W-:Y:S01]  /*8c00*/  MUFU.EX2 R195, R161 ;  /* 0x000000a100c37308 */ /* 0x000fe20000000800 */
[C---:B------:R-:W-:Y:S01]  /*8c10*/  FMUL.FTZ R37, R132.reuse, R181 ;  /* 0x000000b584257220 */ /* 0x040fe20000410000 */
[-C--:B------:R-:W-:Y:S04]  /*8c20*/  HMMA.16816.F32.BF16 R28, R148, R38.reuse, R28 ;  /* 0x00000026941c723c */ /* 0x080fe8000004181c */
[----:B------:R-:W-:Y:S01]  /*8c30*/  MOV R181, R55 ;  /* 0x0000003700b57202 */ /* 0x000fe20000000f00 */
[----:B------:R-:W-:Y:S01]  /*8c40*/  FMUL.FTZ R36, R132, R180 ;  /* 0x000000b484247220 */ /* 0x000fe20000410000 */
[----:B------:R-:W-:Y:S01]  /*8c50*/  MOV R180, R56 ;  /* 0x0000003800b47202 */ /* 0x000fe20000000f00 */
[----:B------:R-:W-:Y:S01]  /*8c60*/  FMUL.FTZ R56, R2, R192 ;  /* 0x000000c002387220 */ /* 0x000fe20000410000 */
[C---:B------:R-:W-:Y:S01]  /*8c70*/  HMMA.16816.F32.BF16 R32, R144.reuse, R38, R32 ;  /* 0x000000269020723c */ /* 0x040fe20000041820 */
[----:B------:R-:W-:Y:S03]  /*8c80*/  MUFU.EX2 R192, R157 ;  /* 0x0000009d00c07308 */ /* 0x000fe60000000800 */
[----:B------:R-:W-:Y:S03]  /*8c90*/  MOV R178, R176 ;  /* 0x000000b000b27202 */ /* 0x000fe60000000f00 */
[C---:B------:R-:W-:Y:S02]  /*8ca0*/  FMUL.FTZ R38, R133.reuse, R182 ;  /* 0x000000b685267220 */ /* 0x040fe40000410000 */
[----:B------:R-:W-:Y:S03]  /*8cb0*/  IMAD.MOV.U32 R182, RZ, RZ, R54 ;  /* 0x000000ffffb67224 */ /* 0x000fe600078e0036 */
[----:B------:R-:W-:Y:S01]  /*8cc0*/  FMUL.FTZ R39, R133, R183 ;  /* 0x000000b785277220 */ /* 0x000fe20000410000 */
[----:B------:R-:W-:Y:S02]  /*8cd0*/  MOV R183, R52 ;  /* 0x0000003400b77202 */ /* 0x000fe40000000f00 */
[----:B------:R-:W1:Y:S01]  /*8ce0*/  LDSM.16.MT88.4 R52, [R228+0x100] ;  /* 0x00010000e434783b */ /* 0x000e620000004200 */
[----:B------:R-:W-:Y:S02]  /*8cf0*/  MOV R176, R182 ;  /* 0x000000b600b07202 */ /* 0x000fe40000000f00 */
[----:B------:R-:W-:Y:S02]  /*8d00*/  MOV R182, R180 ;  /* 0x000000b400b67202 */ /* 0x000fe40000000f00 */
[----:B------:R-:W-:Y:S02]  /*8d10*/  MOV R180, R170 ;  /* 0x000000aa00b47202 */ /* 0x000fe40000000f00 */
[----:B------:R-:W-:Y:S02]  /*8d20*/  MOV R170, R168 ;  /* 0x000000a800aa7202 */ /* 0x000fe40000000f00 */
[----:B------:R-:W-:Y:S02]  /*8d30*/  MOV R168, R174 ;  /* 0x000000ae00a87202 */ /* 0x000fe40000000f00 */
[----:B------:R-:W-:Y:S02]  /*8d40*/  MOV R174, R163 ;  /* 0x000000a300ae7202 */ /* 0x000fe40000000f00 */
[----:B------:R-:W-:Y:S01]  /*8d50*/  MOV R163, R167 ;  /* 0x000000a700a37202 */ /* 0x000fe20000000f00 */
[----:B------:R-:W-:Y:S01]  /*8d60*/  FFMA.FTZ R168, R168, c[0x0][0x2d0], -R142 ;  /* 0x0000b400a8a87a23 */ /* 0x000fe2000001088e */
[----:B------:R-:W-:Y:S02]  /*8d70*/  MOV R167, R241 ;  /* 0x000000f100a77202 */ /* 0x000fe40000000f00 */
[----:B------:R2:W5:Y:S01]  /*8d80*/  LDL.LU R241, [R1+0x78] ;  /* 0x0000780001f17983 */ /* 0x0005620000300800 */
[----:B------:R-:W-:Y:S02]  /*8d90*/  MOV R177, R183 ;  /* 0x000000b700b17202 */ /* 0x000fe40000000f00 */
[----:B------:R-:W-:Y:S01]  /*8da0*/  MOV R183, R181 ;  /* 0x000000b500b77202 */ /* 0x000fe20000000f00 */
[----:B------:R-:W-:Y:S01]  /*8db0*/  IMAD.MOV.U32 R181, RZ, RZ, R171 ;  /* 0x000000ffffb57224 */ /* 0x000fe200078e00ab */
[----:B------:R-:W-:Y:S02]  /*8dc0*/  MOV R171, R169 ;  /* 0x000000a900ab7202 */ /* 0x000fe40000000f00 */
[----:B------:R-:W-:Y:S02]  /*8dd0*/  MOV R169, R175 ;  /* 0x000000af00a97202 */ /* 0x000fe40000000f00 */
[----:B------:R-:W-:Y:S02]  /*8de0*/  MOV R175, R172 ;  /* 0x000000ac00af7202 */ /* 0x000fe40000000f00 */
[----:B------:R3:W-:Y:S01]  /*8df0*/  MUFU.EX2 R172, R138 ;  /* 0x0000008a00ac7308 */ /* 0x0007e20000000800 */
[----:B------:R-:W-:Y:S02]  /*8e00*/  MOV R179, R177 ;  /* 0x000000b100b37202 */ /* 0x000fe40000000f00 */
[----:B------:R-:W-:Y:S02]  /*8e10*/  MOV R177, R183 ;  /* 0x000000b700b17202 */ /* 0x000fe40000000f00 */
[----:B------:R-:W-:Y:S02]  /*8e20*/  MOV R183, R181 ;  /* 0x000000b500b77202 */ /* 0x000fe40000000f00 */
[----:B------:R-:W-:Y:S02]  /*8e30*/  MOV R181, R171 ;  /* 0x000000ab00b57202 */ /* 0x000fe40000000f00 */
[----:B------:R-:W-:Y:S01]  /*8e40*/  MOV R171, R169 ;  /* 0x000000a900ab7202 */ /* 0x000fe20000000f00 */
[----:B------:R-:W-:Y:S01]  /*8e50*/  IMAD.MOV.U32 R169, RZ, RZ, R174 ;  /* 0x000000ffffa97224 */ /* 0x000fe200078e00ae */
[----:B------:R-:W-:Y:S01]  /*8e60*/  MOV R174, R163 ;  /* 0x000000a300ae7202 */ /* 0x000fe20000000f00 */
[-C--:B-1----:R-:W-:Y:S03]  /*8e70*/  HMMA.16816.F32.BF16 R36, R144, R52.reuse, R36 ;  /* 0x000000349024723c */ /* 0x082fe60000041824 */
[----:B------:R-:W-:Y:S02]  /*8e80*/  MOV R163, R167 ;  /* 0x000000a700a37202 */ /* 0x000fe40000000f00 */
[----:B------:R-:W-:Y:S02]  /*8e90*/  MOV R167, R166 ;  /* 0x000000a600a77202 */ /* 0x000fe40000000f00 */
[----:B------:R-:W-:Y:S01]  /*8ea0*/  MOV R166, R242 ;  /* 0x000000f200a67202 */ /* 0x000fe20000000f00 */
[C---:B------:R-:W-:Y:S01]  /*8eb0*/  HMMA.16816.F32.BF16 R40, R148.reuse, R52, R40 ;  /* 0x000000349428723c */ /* 0x040fe20000041828 */
[----:B------:R2:W5:Y:S03]  /*8ec0*/  LDL.LU R242, [R1+0x74] ;  /* 0x0000740001f27983 */ /* 0x0005660000300800 */
[--C-:B------:R-:W-:Y:S02]  /*8ed0*/  FFMA.FTZ R167, R167, c[0x0][0x2d0], -R141.reuse ;  /* 0x0000b400a7a77a23 */ /* 0x100fe4000001088d */
[----:B------:R-:W-:Y:S02]  /*8ee0*/  FFMA.FTZ R166, R166, c[0x0][0x2d0], -R141 ;  /* 0x0000b400a6a67a23 */ /* 0x000fe4000001088d */
[-C--:B------:R-:W-:Y:S01]  /*8ef0*/  HMMA.16816.F32.BF16 R44, R148, R54.reuse, R44 ;  /* 0x00000036942c723c */ /* 0x080fe2000004182c */
[----:B------:R-:W-:Y:S03]  /*8f00*/  MUFU.EX2 R200, R167 ;  /* 0x000000a700c87308 */ /* 0x000fe60000000800 */
[C---:B------:R-:W-:Y:S02]  /*8f10*/  FMUL.FTZ R52, R132.reuse, R196 ;  /* 0x000000c484347220 */ /* 0x040fe40000410000 */
[----:B------:R-:W-:Y:S02]  /*8f20*/  FMUL.FTZ R53, R132, R197 ;  /* 0x000000c584357220 */ /* 0x000fe40000410000 */
[C---:B------:R-:W-:Y:S04]  /*8f30*/  HMMA.16816.F32.BF16 R48, R144.reuse, R54, R48 ;  /* 0x000000369030723c */ /* 0x040fe80000041830 */
[--C-:B---3--:R-:W-:Y:S01]  /*8f40*/  FFMA.FTZ R138, R190, c[0x0][0x2d0], -R143.reuse ;  /* 0x0000b400be8a7a23 */ /* 0x108fe2000001088f */
[----:B------:R-:W-:Y:S02]  /*8f50*/  MOV R190, R188 ;  /* 0x000000bc00be7202 */ /* 0x000fe40000000f00 */
[C---:B------:R-:W-:Y:S01]  /*8f60*/  FMUL.FTZ R54, R133.reuse, R198 ;  /* 0x000000c685367220 */ /* 0x040fe20000410000 */
[----:B------:R-:W-:Y:S01]  /*8f70*/  MOV R188, R178 ;  /* 0x000000b200bc7202 */ /* 0x000fe20000000f00 */
[----:B------:R-:W-:Y:S03]  /*8f80*/  FMUL.FTZ R55, R133, R199 ;  /* 0x000000c785377220 */ /* 0x000fe60000410000 */
[----:B------:R-:W-:Y:S02]  /*8f90*/  MOV R178, R176 ;  /* 0x000000b000b27202 */ /* 0x000fe40000000f00 */
[----:B------:R-:W-:Y:S02]  /*8fa0*/  MOV R176, R182 ;  /* 0x000000b600b07202 */ /* 0x000fe40000000f00 */
[-C--:B------:R-:W-:Y:S03]  /*8fb0*/  HMMA.16816.F32.BF16 R52, R144, R152.reuse, R52 ;  /* 0x000000989034723c */ /* 0x080fe60000041834 */
[----:B------:R-:W-:Y:S02]  /*8fc0*/  MOV R184, R190 ;  /* 0x000000be00b87202 */ /* 0x000fe40000000f00 */
[----:B------:R-:W-:Y:S02]  /*8fd0*/  MOV R182, R180 ;  /* 0x000000b400b67202 */ /* 0x000fe40000000f00 */
[----:B------:R-:W-:Y:S01]  /*8fe0*/  MOV R180, R170 ;  /* 0x000000aa00b47202 */ /* 0x000fe20000000f00 */
[C---:B------:R-:W-:Y:S04]  /*8ff0*/  HMMA.16816.F32.BF16 R56, R148.reuse, R152, R56 ;  /* 0x000000989438723c */ /* 0x040fe80000041838 */
[----:B------:R-:W-:Y:S02]  /*9000*/  MOV R170, R175 ;  /* 0x000000af00aa7202 */ /* 0x000fe40000000f00 */
[----:B------:R1:W-:Y:S01]  /*9010*/  MUFU.EX2 R175, R138 ;  /* 0x0000008a00af7308 */ /* 0x0003e20000000800 */
[----:B------:R-:W-:Y:S01]  /*9020*/  MOV R190, R188 ;  /* 0x000000bc00be7202 */ /* 0x000fe20000000f00 */
[-C--:B------:R-:W-:Y:S04]  /*9030*/  HMMA.16816.F32.BF16 R60, R148, R154.reuse, R60 ;  /* 0x0000009a943c723c */ /* 0x080fe8000004183c */
[----:B------:R-:W-:Y:S02]  /*9040*/  MOV R188, R178 ;  /* 0x000000b200bc7202 */ /* 0x000fe40000000f00 */
[----:B------:R-:W-:Y:S02]  /*9050*/  MOV R178, R176 ;  /* 0x000000b000b27202 */ /* 0x000fe40000000f00 */
[C---:B------:R-:W-:Y:S01]  /*9060*/  HMMA.16816.F32.BF16 R64, R144.reuse, R154, R64 ;  /* 0x0000009a9040723c */ /* 0x040fe20000041840 */
[----:B------:R-:W3:Y:S03]  /*9070*/  LDSM.16.MT88.4 R152, [R225+0x2100] ;  /* 0x00210000e198783b */ /* 0x000ee60000004200 */
[----:B-1----:R-:W-:Y:S01]  /*9080*/  FFMA.FTZ R138, R191, c[0x0][0x2d0], -R143 ;  /* 0x0000b400bf8a7a23 */ /* 0x002fe2000001088f */
[----:B------:R-:W-:Y:S02]  /*9090*/  MOV R191, R189 ;  /* 0x000000bd00bf7202 */ /* 0x000fe40000000f00 */
[----:B------:R-:W-:Y:S01]  /*90a0*/  MOV R189, R179 ;  /* 0x000000b300bd7202 */ /* 0x000fe20000000f00 */
[----:B------:R1:W-:Y:S01]  /*90b0*/  MUFU.EX2 R176, R138 ;  /* 0x0000008a00b07308 */ /* 0x0003e20000000800 */
[----:B------:R-:W-:Y:S03]  /*90c0*/  MOV R185, R191 ;  /* 0x000000bf00b97202 */ /* 0x000fe60000000f00 */
[----:B------:R-:W-:Y:S01]  /*90d0*/  MOV R179, R177 ;  /* 0x000000b100b37202 */ /* 0x000fe20000000f00 */
[----:B------:R-:W-:Y:S01]  /*90e0*/  IMAD.MOV.U32 R177, RZ, RZ, R183 ;  /* 0x000000ffffb17224 */ /* 0x000fe200078e00b7 */
[----:B------:R-:W-:Y:S02]  /*90f0*/  MOV R183, R182 ;  /* 0x000000b600b77202 */ /* 0x000fe40000000f00 */
[----:B------:R-:W-:Y:S02]  /*9100*/  MOV R182, R181 ;  /* 0x000000b500b67202 */ /* 0x000fe40000000f00 */
[----:B------:R-:W-:Y:S02]  /*9110*/  MOV R181, R180 ;  /* 0x000000b400b57202 */ /* 0x000fe40000000f00 */
[----:B------:R-:W-:Y:S02]  /*9120*/  MOV R180, R171 ;  /* 0x000000ab00b47202 */ /* 0x000fe40000000f00 */
[----:B------:R-:W-:Y:S02]  /*9130*/  MOV R171, R170 ;  /* 0x000000aa00ab7202 */ /* 0x000fe40000000f00 */
[----:B------:R-:W-:Y:S02]  /*9140*/  MOV R170, R169 ;  /* 0x000000a900aa7202 */ /* 0x000fe40000000f00 */
[----:B------:R-:W-:Y:S02]  /*9150*/  MOV R169, R174 ;  /* 0x000000ae00a97202 */ /* 0x000fe40000000f00 */
[----:B------:R-:W-:Y:S02]  /*9160*/  MOV R174, R163 ;  /* 0x000000a300ae7202 */ /* 0x000fe40000000f00 */
[----:B------:R-:W-:Y:S01]  /*9170*/  MOV R163, R162 ;  /* 0x000000a200a37202 */ /* 0x000fe20000000f00 */
[-C--:B---3--:R-:W-:Y:S03]  /*9180*/  HMMA.16816.F32.BF16 R68, R144, R152.reuse, R68 ;  /* 0x000000989044723c */ /* 0x088fe60000041844 */
[----:B------:R-:W-:Y:S01]  /*9190*/  MOV R162, R243 ;  /* 0x000000f300a27202 */ /* 0x000fe20000000f00 */
[----:B------:R-:W-:Y:S01]  /*91a0*/  FFMA.FTZ R163, R163, c[0x0][0x2d0], -R141 ;  /* 0x0000b400a3a37a23 */ /* 0x000fe2000001088d */
[----:B------:R2:W5:Y:S01]  /*91b0*/  LDL.LU R243, [R1+0x70] ;  /* 0x0000700001f37983 */ /* 0x0005620000300800 */
[----:B-1----:R-:W-:Y:S02]  /*91c0*/  FFMA.FTZ R138, R184, c[0x0][0x2d0], -R143 ;  /* 0x0000b400b88a7a23 */ /* 0x002fe4000001088f */
[C---:B------:R-:W-:Y:S01]  /*91d0*/  HMMA.16816.F32.BF16 R72, R148.reuse, R152, R72 ;  /* 0x000000989448723c */ /* 0x040fe20000041848 */
[----:B------:R-:W-:Y:S03]  /*91e0*/  MUFU.EX2 R194, R163 ;  /* 0x000000a300c27308 */ /* 0x000fe60000000800 */
[----:B------:R-:W-:Y:S02]  /*91f0*/  FFMA.FTZ R162, R162, c[0x0][0x2d0], -R141 ;  /* 0x0000b400a2a27a23 */ /* 0x000fe4000001088d */
[----:B------:R-:W-:Y:S01]  /*9200*/  IMAD.MOV.U32 R184, RZ, RZ, R190 ;  /* 0x000000ffffb87224 */ /* 0x000fe200078e00be */
[----:B------:R-:W-:Y:S01]  /*9210*/  MOV R190, R189 ;  /* 0x000000bd00be7202 */ /* 0x000fe20000000f00 */
[-C--:B------:R-:W-:Y:S03]  /*9220*/  HMMA.16816.F32.BF16 R76, R148, R154.reuse, R76 ;  /* 0x0000009a944c723c */ /* 0x080fe6000004184c */
[----:B------:R1:W-:Y:S01]  /*9230*/  MUFU.EX2 R191, R138 ;  /* 0x0000008a00bf7308 */ /* 0x0003e20000000800 */
[----:B------:R-:W-:Y:S02]  /*9240*/  MOV R186, R184 ;  /* 0x000000b800ba7202 */ /* 0x000fe40000000f00 */
[----:B------:R-:W-:Y:S02]  /*9250*/  MOV R189, R188 ;  /* 0x000000bc00bd7202 */ /* 0x000fe40000000f00 */
[C---:B------:R-:W-:Y:S01]  /*9260*/  HMMA.16816.F32.BF16 R80, R144.reuse, R154, R80 ;  /* 0x0000009a9050723c */ /* 0x040fe20000041850 */
[----:B------:R-:W3:Y:S03]  /*9270*/  LDSM.16.MT88.4 R152, [R226+0x2100] ;  /* 0x00210000e298783b */ /* 0x000ee60000004200 */
[----:B------:R-:W-:Y:S02]  /*9280*/  MOV R188, R179 ;  /* 0x000000b300bc7202 */ /* 0x000fe40000000f00 */
[----:B------:R-:W-:Y:S02]  /*9290*/  MOV R179, R178 ;  /* 0x000000b200b37202 */ /* 0x000fe40000000f00 */
[----:B------:R-:W-:Y:S04]  /*92a0*/  MOV R178, R177 ;  /* 0x000000b100b27202 */ /* 0x000fe80000000f00 */
[----:B------:R-:W-:Y:S02]  /*92b0*/  MOV R177, R183 ;  /* 0x000000b700b17202 */ /* 0x000fe40000000f00 */
[----:B------:R-:W-:Y:S02]  /*92c0*/  MOV R183, R182 ;  /* 0x000000b600b77202 */ /* 0x000fe40000000f00 */
[----:B------:R-:W-:Y:S02]  /*92d0*/  MOV R182, R181 ;  /* 0x000000b500b67202 */ /* 0x000fe40000000f00 */
[----:B------:R-:W-:Y:S01]  /*92e0*/  MOV R181, R171 ;  /* 0x000000ab00b57202 */ /* 0x000fe20000000f00 */
[----:B-1----:R-:W-:Y:S01]  /*92f0*/  FFMA.FTZ R138, R185, c[0x0][0x2d0], -R142 ;  /* 0x0000b400b98a7a23 */ /* 0x002fe2000001088e */
[----:B------:R-:W-:Y:S02]  /*9300*/  MOV R171, R170 ;  /* 0x000000aa00ab7202 */ /* 0x000fe40000000f00 */
[----:B------:R-:W-:Y:S01]  /*9310*/  MOV R170, R169 ;  /* 0x000000a900aa7202 */ /* 0x000fe20000000f00 */
[----:B------:R-:W-:Y:S01]  /*9320*/  IMAD.MOV.U32 R169, RZ, RZ, R174 ;  /* 0x000000ffffa97224 */ /* 0x000fe200078e00ae */
[----:B------:R-:W-:Y:S02]  /*9330*/  MOV R174, R128 ;  /* 0x0000008000ae7202 */ /* 0x000fe40000000f00 */
[----:B------:R-:W4:Y:S01]  /*9340*/  LDL.LU R128, [R1+0x6c] ;  /* 0x00006c0001807983 */ /* 0x000f220000300800 */
[----:B------:R-:W-:Y:S02]  /*9350*/  MOV R185, R190 ;  /* 0x000000be00b97202 */ /* 0x000fe40000000f00 */
[----:B------:R-:W-:Y:S02]  /*9360*/  MOV R190, R188 ;  /* 0x000000bc00be7202 */ /* 0x000fe40000000f00 */
[----:B------:R-:W-:Y:S02]  /*9370*/  MOV R187, R185 ;  /* 0x000000b900bb7202 */ /* 0x000fe40000000f00 */
[----:B------:R-:W-:Y:S02]  /*9380*/  MOV R188, R178 ;  /* 0x000000b200bc7202 */ /* 0x000fe40000000f00 */
[----:B------:R-:W-:Y:S02]  /*9390*/  MOV R178, R183 ;  /* 0x000000b700b27202 */ /* 0x000fe40000000f00 */
[----:B------:R-:W-:Y:S02]  /*93a0*/  MOV R183, R182 ;  /* 0x000000b600b77202 */ /* 0x000fe40000000f00 */
[----:B------:R-:W-:Y:S01]  /*93b0*/  MOV R182, R171 ;  /* 0x000000ab00b67202 */ /* 0x000fe20000000f00 */
[-C--:B---3--:R-:W-:Y:S01]  /*93c0*/  HMMA.16816.F32.BF16 R84, R144, R152.reuse, R84 ;  /* 0x000000989054723c */ /* 0x088fe20000041854 */
[----:B------:R1:W-:Y:S02]  /*93d0*/  MUFU.EX2 R171, R138 ;  /* 0x0000008a00ab7308 */ /* 0x0003e40000000800 */
[----:B------:R-:W-:Y:S01]  /*93e0*/  FFMA.FTZ R183, R183, c[0x0][0x2d0], -R142 ;  /* 0x0000b400b7b77a23 */ /* 0x000fe2000001088e */
[----:B------:R-:W-:Y:S02]  /*93f0*/  MOV R185, R190 ;  /* 0x000000be00b97202 */ /* 0x000fe40000000f00 */
[----:B------:R-:W-:Y:S02]  /*9400*/  MOV R184, R189 ;  /* 0x000000bd00b87202 */ /* 0x000fe40000000f00 */
[C---:B------:R-:W-:Y:S03]  /*9410*/  HMMA.16816.F32.BF16 R88, R148.reuse, R152, R88 ;  /* 0x000000989458723c */ /* 0x040fe60000041858 */
[----:B------:R-:W-:Y:S01]  /*9420*/  MUFU.EX2 R183, R183 ;  /* 0x000000b700b77308 */ /* 0x000fe20000000800 */
[----:B------:R-:W-:Y:S02]  /*9430*/  MOV R189, R179 ;  /* 0x000000b300bd7202 */ /* 0x000fe40000000f00 */
[----:B------:R-:W-:Y:S01]  /*9440*/  MOV R179, R177 ;  /* 0x000000b100b37202 */ /* 0x000fe20000000f00 */
[----:B------:R-:W-:Y:S01]  /*9450*/  IMAD.MOV.U32 R177, RZ, RZ, R170 ;  /* 0x000000ffffb17224 */ /* 0x000fe200078e00aa */
[-C--:B------:R-:W-:Y:S04]  /*9460*/  HMMA.16816.F32.BF16 R92, R148, R154.reuse, R92 ;  /* 0x0000009a945c723c */ /* 0x080fe8000004185c */
[----:B------:R-:W-:Y:S02]  /*9470*/  MOV R170, R169 ;  /* 0x000000a900aa7202 */ /* 0x000fe40000000f00 */
[----:B------:R-:W-:Y:S02]  /*9480*/  MOV R169, R174 ;  /* 0x000000ae00a97202 */ /* 0x000fe40000000f00 */
[C---:B------:R-:W-:Y:S01]  /*9490*/  HMMA.16816.F32.BF16 R96, R144.reuse, R154, R96 ;  /* 0x0000009a9060723c */ /* 0x040fe20000041860 */
[----:B------:R-:W3:Y:S03]  /*94a0*/  LDSM.16.MT88.4 R152, [R228+0x2100] ;  /* 0x00210000e498783b */ /* 0x000ee60000004200 */
[----:B------:R-:W-:Y:S01]  /*94b0*/  MOV R174, R159 ;  /* 0x0000009f00ae7202 */ /* 0x000fe20000000f00 */
[--C-:B-1----:R-:W-:Y:S01]  /*94c0*/  FFMA.FTZ R138, R186, c[0x0][0x2d0], -R142.reuse ;  /* 0x0000b400ba8a7a23 */ /* 0x102fe2000001088e */
[----:B------:R-:W-:Y:S02]  /*94d0*/  MOV R159, R129 ;  /* 0x00000081009f7202 */ /* 0x000fe40000000f00 */
[----:B------:R-:W-:Y:S01]  /*94e0*/  MOV R186, R184 ;  /* 0x000000b800ba7202 */ /* 0x000fe20000000f00 */
[----:B------:R-:W2:Y:S03]  /*94f0*/  LDL.LU R129, [R1+0x68] ;  /* 0x0000680001817983 */ /* 0x000ea60000300800 */
[----:B------:R-:W-:Y:S01]  /*9500*/  FFMA.FTZ R159, R159, c[0x0][0x2d0], -R143 ;  /* 0x0000b4009f9f7a23 */ /* 0x000fe2000001088f */
[----:B------:R-:W-:Y:S02]  /*9510*/  MOV R196, R186 ;  /* 0x000000ba00c47202 */ /* 0x000fe40000000f00 */
[----:B------:R-:W-:Y:S02]  /*9520*/  MOV R184, R189 ;  /* 0x000000bd00b87202 */ /* 0x000fe40000000f00 */
[----:B------:R-:W-:Y:S01]  /*9530*/  MOV R189, R179 ;  /* 0x000000b300bd7202 */ /* 0x000fe20000000f00 */
[----:B------:R-:W1:Y:S01]  /*9540*/  MUFU.EX2 R159, R159 ;  /* 0x0000009f009f7308 */ /* 0x000e620000000800 */
[----:B------:R-:W-:Y:S01]  /*9550*/  IMAD.MOV.U32 R179, RZ, RZ, R177 ;  /* 0x000000ffffb37224 */ /* 0x000fe200078e00b1 */
[----:B------:R-:W-:Y:S02]  /*9560*/  MOV R177, R169 ;  /* 0x000000a900b17202 */ /* 0x000fe40000000f00 */
[----:B------:R-:W-:Y:S02]  /*9570*/  MOV R169, R130 ;  /* 0x0000008200a97202 */ /* 0x000fe40000000f00 */
[----:B------:R-:W2:Y:S01]  /*9580*/  LDL.LU R130, [R1+0x64] ;  /* 0x0000640001827983 */ /* 0x000ea20000300800 */
        /* <DEDUP_REMOVED lines=10> */
[----:B-1----:R-:W-:Y:S05]  /*9630*/  MOV R167, R159 ;  /* 0x0000009f00a77202 */ /* 0x002fea0000000f00 */
[C---:B------:R-:W-:Y:S08]  /*9640*/  HMMA.16816.F32.BF16 R104, R148.reuse, R152, R104 ;  /* 0x000000989468723c */ /* 0x040ff00000041868 */
[-C--:B------:R-:W-:Y:S08]  /*9650*/  HMMA.16816.F32.BF16 R108, R148, R154.reuse, R108 ;  /* 0x0000009a946c723c */ /* 0x080ff0000004186c */
[C---:B------:R-:W-:Y:S01]  /*9660*/  HMMA.16816.F32.BF16 R112, R144.reuse, R154, R112 ;  /* 0x0000009a9070723c */ /* 0x040fe20000041870 */
[----:B------:R-:W1:Y:S03]  /*9670*/  LDSM.16.MT88.4 R152, [R227+0x2100] ;  /* 0x00210000e398783b */ /* 0x000e660000004200 */
[----:B---3--:R-:W-:Y:S01]  /*9680*/  FFMA.FTZ R138, R187, c[0x0][0x2d0], -R142 ;  /* 0x0000b400bb8a7a23 */ /* 0x008fe2000001088e */
[----:B------:R-:W-:Y:S02]  /*9690*/  MOV R187, R185 ;  /* 0x000000b900bb7202 */ /* 0x000fe40000000f00 */
[----:B------:R-:W-:Y:S01]  /*96a0*/  MOV R185, R190 ;  /* 0x000000be00b97202 */ /* 0x000fe20000000f00 */
[----:B------:R3:W-:Y:S01]  /*96b0*/  MUFU.EX2 R177, R138 ;  /* 0x0000008a00b17308 */ /* 0x0007e20000000800 */
[----:B------:R-:W-:Y:S03]  /*96c0*/  MOV R190, R188 ;  /* 0x000000bc00be7202 */ /* 0x000fe60000000f00 */
[----:B------:R-:W-:Y:S01]  /*96d0*/  IMAD.MOV.U32 R188, RZ, RZ, R178 ;  /* 0x000000ffffbc7224 */ /* 0x000fe200078e00b2 */
[----:B------:R-:W-:Y:S02]  /*96e0*/  MOV R178, R170 ;  /* 0x000000aa00b27202 */ /* 0x000fe40000000f00 */
[----:B------:R-:W-:Y:S02]  /*96f0*/  MOV R170, R169 ;  /* 0x000000a900aa7202 */ /* 0x000fe40000000f00 */
[----:B------:R-:W-:Y:S02]  /*9700*/  MOV R169, R165 ;  /* 0x000000a500a97202 */ /* 0x000fe40000000f00 */
[----:B------:R-:W-:Y:S02]  /*9710*/  MOV R165, R131 ;  /* 0x0000008300a57202 */ /* 0x000fe40000000f00 */
[----:B------:R-:W2:Y:S01]  /*9720*/  LDL.LU R131, [R1+0x60] ;  /* 0x0000600001837983 */ /* 0x000ea20000300800 */
[----:B---3--:R-:W-:Y:S01]  /*9730*/  FFMA.FTZ R138, R196, c[0x0][0x2d0], -R142 ;  /* 0x0000b400c48a7a23 */ /* 0x008fe2000001088e */
[----:B------:R-:W-:Y:S02]  /*9740*/  MOV R196, R187 ;  /* 0x000000bb00c47202 */ /* 0x000fe40000000f00 */
[----:B------:R-:W-:Y:S02]  /*9750*/  MOV R187, R186 ;  /* 0x000000ba00bb7202 */ /* 0x000fe40000000f00 */
[----:B------:R-:W-:Y:S02]  /*9760*/  MOV R186, R185 ;  /* 0x000000b900ba7202 */ /* 0x000fe40000000f00 */
[----:B------:R-:W-:Y:S01]  /*9770*/  MOV R185, R184 ;  /* 0x000000b800b97202 */ /* 0x000fe20000000f00 */
[-C--:B-1----:R-:W-:Y:S03]  /*9780*/  HMMA.16816.F32.BF16 R116, R144, R152.reuse, R116 ;  /* 0x000000989074723c */ /* 0x082fe60000041874 */
[----:B------:R-:W-:Y:S02]  /*9790*/  MOV R184, R190 ;  /* 0x000000be00b87202 */ /* 0x000fe40000000f00 */
[----:B------:R-:W-:Y:S01]  /*97a0*/  MOV R190, R189 ;  /* 0x000000bd00be7202 */ /* 0x000fe20000000f00 */
[----:B------:R-:W-:Y:S02]  /*97b0*/  IMAD.MOV.U32 R189, RZ, RZ, R188 ;  /* 0x000000ffffbd7224 */ /* 0x000fe400078e00bc */
[C---:B------:R-:W-:Y:S01]  /*97c0*/  HMMA.16816.F32.BF16 R120, R148.reuse, R152, R120 ;  /* 0x000000989478723c */ /* 0x040fe20000041878 */
[----:B------:R1:W3:Y:S07]  /*97d0*/  MUFU.EX2 R188, R138 ;  /* 0x0000008a00bc7308 */ /* 0x0002ee0000000800 */
[-C--:B------:R-:W-:Y:S01]  /*97e0*/  HMMA.16816.F32.BF16 R124, R148, R154.reuse, R124 ;  /* 0x0000009a947c723c */ /* 0x080fe2000004187c */
[----:B------:R-:W2:Y:S04]  /*97f0*/  LDL.LU R148, [R1] ;  /* 0x0000000001947983 */ /* 0x000ea80000300800 */
[----:B------:R-:W2:Y:S04]  /*9800*/  LDL.LU R201, [R1+0x8] ;  /* 0x0000080001c97983 */ /* 0x000ea80000300800 */
[----:B------:R-:W2:Y:S03]  /*9810*/  LDL.LU R198, [R1+0x4] ;  /* 0x0000040001c67983 */ /* 0x000ea60000300800 */
[--C-:B-1----:R-:W-:Y:S01]  /*9820*/  FFMA.FTZ R138, R196, c[0x0][0x2d0], -R141.reuse ;  /* 0x0000b400c48a7a23 */ /* 0x102fe2000001088d */
        /* <DEDUP_REMOVED lines=9> */
[----:B------:R1:W-:Y:S02]  /*98c0*/  MUFU.EX2 R170, R138 ;  /* 0x0000008a00aa7308 */ /* 0x0003e40000000800 */
[--C-:B-1----:R-:W-:Y:S08]  /*98d0*/  FFMA.FTZ R138, R173, c[0x0][0x2d0], -R141.reuse ;  /* 0x0000b400ad8a7a23 */ /* 0x102ff0000001088d */
[----:B------:R1:W-:Y:S02]  /*98e0*/  MUFU.EX2 R173, R138 ;  /* 0x0000008a00ad7308 */ /* 0x0003e40000000800 */
[----:B-1----:R-:W-:Y:S01]  /*98f0*/  FFMA.FTZ R138, R196, c[0x0][0x2d0], -R141 ;  /* 0x0000b400c48a7a23 */ /* 0x002fe2000001088d */
[----:B------:R-:W-:Y:S02]  /*9900*/  MOV R196, R190 ;  /* 0x000000be00c47202 */ /* 0x000fe40000000f00 */
[----:B------:R-:W-:Y:S05]  /*9910*/  MOV R190, R178 ;  /* 0x000000b200be7202 */ /* 0x000fea0000000f00 */
[----:B------:R1:W-:Y:S01]  /*9920*/  MUFU.EX2 R197, R138 ;  /* 0x0000008a00c57308 */ /* 0x0003e20000000800 */
[--C-:B------:R-:W-:Y:S02]  /*9930*/  FFMA.FTZ R178, R182, c[0x0][0x2d0], -R143.reuse ;  /* 0x0000b400b6b27a23 */ /* 0x100fe4000001088f */
[----:B------:R-:W-:Y:S07]  /*9940*/  FFMA.FTZ R182, R248, c[0x0][0x2d0], -R143 ;  /* 0x0000b400f8b67a23 */ /* 0x000fee000001088f */
[----:B------:R-:W-:Y:S10]  /*9950*/  MUFU.EX2 R178, R178 ;  /* 0x000000b200b27308 */ /* 0x000ff40000000800 */
[----:B------:R-:W-:Y:S01]  /*9960*/  MUFU.EX2 R182, R182 ;  /* 0x000000b600b67308 */ /* 0x000fe20000000800 */
[----:B-1----:R-:W-:Y:S01]  /*9970*/  FFMA.FTZ R138, R187, c[0x0][0x2d0], -R141 ;  /* 0x0000b400bb8a7a23 */ /* 0x002fe2000001088d */
[----:B------:R-:W-:Y:S01]  /*9980*/  MOV R187, R179 ;  /* 0x000000b300bb7202 */ /* 0x000fe20000000f00 */
[--C-:B------:R-:W-:Y:S02]  /*9990*/  FFMA.FTZ R179, R181, c[0x0][0x2d0], -R143.reuse ;  /* 0x0000b400b5b37a23 */ /* 0x100fe4000001088f */
[----:B------:R-:W-:Y:S01]  /*99a0*/  FFMA.FTZ R181, R247, c[0x0][0x2d0], -R143 ;  /* 0x0000b400f7b57a23 */ /* 0x000fe2000001088f */
[----:B---3--:R-:W-:Y:S04]  /*99b0*/  F2FP.BF16.PACK_AB R143, R188, R177 ;  /* 0x000000b1bc8f723e */ /* 0x008fe800000010ff */
[----:B------:R1:W3:Y:S01]  /*99c0*/  MUFU.EX2 R199, R138 ;  /* 0x0000008a00c77308 */ /* 0x0002e20000000800 */
[----:B------:R-:W-:Y:S09]  /*99d0*/  FFMA.FTZ R187, R187, c[0x0][0x2d0], -R141 ;  /* 0x0000b400bbbb7a23 */ /* 0x000ff2000001088d */
[----:B------:R-:W-:Y:S01]  /*99e0*/  MUFU.EX2 R205, R187 ;  /* 0x000000bb00cd7308 */ /* 0x000fe20000000800 */
[----:B----4-:R-:W-:Y:S09]  /*99f0*/  FMUL.FTZ R128, R132, R128 ;  /* 0x0000008084807220 */ /* 0x010ff20000410000 */
[----:B------:R-:W-:Y:S01]  /*9a00*/  MUFU.EX2 R179, R179 ;  /* 0x000000b300b37308 */ /* 0x000fe20000000800 */
[--C-:B-1----:R-:W-:Y:S01]  /*9a10*/  FFMA.FTZ R138, R186, c[0x0][0x2d0], -R137.reuse ;  /* 0x0000b400ba8a7a23 */ /* 0x102fe20000010889 */
[----:B------:R-:W-:Y:S02]  /*9a20*/  MOV R186, R185 ;  /* 0x000000b900ba7202 */ /* 0x000fe40000000f00 */
[----:B------:R-:W-:Y:S01]  /*9a30*/  MOV R185, R180 ;  /* 0x000000b400b97202 */ /* 0x000fe20000000f00 */
[----:B------:R-:W-:Y:S01]  /*9a40*/  IMAD.MOV.U32 R180, RZ, RZ, R164 ;  /* 0x000000ffffb47224 */ /* 0x000fe200078e00a4 */
[----:B---3--:R-:W-:Y:S04]  /*9a50*/  F2FP.BF16.PACK_AB R150, R199, R197 ;  /* 0x000000c5c796723e */ /* 0x008fe800000010ff */
[----:B------:R1:W-:Y:S01]  /*9a60*/  MUFU.EX2 R164, R138 ;  /* 0x0000008a00a47308 */ /* 0x0003e20000000800 */
[--C-:B------:R-:W-:Y:S09]  /*9a70*/  FFMA.FTZ R180, R180, c[0x0][0x2d0], -R142.reuse ;  /* 0x0000b400b4b47a23 */ /* 0x100ff2000001088e */
[----:B------:R-:W-:Y:S01]  /*9a80*/  MUFU.EX2 R180, R180 ;  /* 0x000000b400b47308 */ /* 0x000fe20000000800 */
[----:B-1----:R-:W-:Y:S01]  /*9a90*/  FFMA.FTZ R138, R184, c[0x0][0x2d0], -R137 ;  /* 0x0000b400b88a7a23 */ /* 0x002fe20000010889 */
[----:B------:R-:W-:Y:S02]  /*9aa0*/  MOV R184, R189 ;  /* 0x000000bd00b87202 */ /* 0x000fe40000000f00 */
[----:B------:R-:W-:Y:S02]  /*9ab0*/  MOV R189, R169 ;  /* 0x000000a900bd7202 */ /* 0x000fe40000000f00 */
[----:B------:R-:W-:Y:S01]  /*9ac0*/  MOV R169, R165 ;  /* 0x000000a500a97202 */ /* 0x000fe20000000f00 */
[----:B------:R-:W-:Y:S03]  /*9ad0*/  FFMA.FTZ R184, R184, c[0x0][0x2d0], -R141 ;  /* 0x0000b400b8b87a23 */ /* 0x000fe6000001088d */
[----:B------:R1:W3:Y:S01]  /*9ae0*/  MUFU.EX2 R165, R138 ;  /* 0x0000008a00a57308 */ /* 0x0002e20000000800 */
[----:B------:R-:W-:Y:S01]  /*9af0*/  F2FP.BF16.PACK_AB R141, R174, R171 ;  /* 0x000000abae8d723e */ /* 0x000fe200000010ff */
[--C-:B------:R-:W-:Y:S02]  /*9b00*/  FFMA.FTZ R153, R189, c[0x0][0x2d0], -R137.reuse ;  /* 0x0000b400bd997a23 */ /* 0x100fe40000010889 */
[----:B--2---:R-:W-:Y:S02]  /*9b10*/  FMUL.FTZ R129, R132, R129 ;  /* 0x0000008184817220 */ /* 0x004fe40000410000 */
[--C-:B------:R-:W-:Y:S02]  /*9b20*/  FFMA.FTZ R152, R169, c[0x0][0x2d0], -R137.reuse ;  /* 0x0000b400a9987a23 */ /* 0x100fe40000010889 */
[--C-:B------:R-:W-:Y:S01]  /*9b30*/  FFMA.FTZ R169, R140, c[0x0][0x2d0], -R137.reuse ;  /* 0x0000b4008ca97a23 */ /* 0x100fe20000010889 */
[----:B------:R-:W-:Y:S01]  /*9b40*/  F2FP.BF16.PACK_AB R140, R175, R172 ;  /* 0x000000acaf8c723e */ /* 0x000fe200000010ff */
[----:B------:R-:W-:Y:S01]  /*9b50*/  MUFU.EX2 R248, R153 ;  /* 0x0000009900f87308 */ /* 0x000fe20000000800 */
[----:B------:R-:W-:Y:S09]  /*9b60*/  FMUL.FTZ R130, R133, R130 ;  /* 0x0000008285827220 */ /* 0x000ff20000410000 */
[----:B------:R2:W-:Y:S01]  /*9b70*/  MUFU.EX2 R189, R162 ;  /* 0x000000a200bd7308 */ /* 0x0005e20000000800 */
[--C-:B-1----:R-:W-:Y:S01]  /*9b80*/  FFMA.FTZ R138, R186, c[0x0][0x2d0], -R137.reuse ;  /* 0x0000b400ba8a7a23 */ /* 0x102fe20000010889 */
[----:B---3--:R-:W-:Y:S01]  /*9b90*/  F2FP.BF16.PACK_AB R149, R165, R164 ;  /* 0x000000a4a595723e */ /* 0x008fe200000010ff */
[--C-:B------:R-:W-:Y:S02]  /*9ba0*/  FFMA.FTZ R186, R246, c[0x0][0x2d0], -R142.reuse ;  /* 0x0000b400f6ba7a23 */ /* 0x100fe4000001088e */
[--C-:B------:R-:W-:Y:S05]  /*9bb0*/  FFMA.FTZ R246, R250, c[0x0][0x2d0], -R137.reuse ;  /* 0x0000b400faf67a23 */ /* 0x100fea0000010889 */
[----:B------:R1:W-:Y:S10]  /*9bc0*/  MUFU.EX2 R193, R138 ;  /* 0x0000008a00c17308 */ /* 0x0003f40000000800 */
[----:B------:R-:W-:Y:S01]  /*9bd0*/  MUFU.EX2 R207, R186 ;  /* 0x000000ba00cf7308 */ /* 0x000fe20000000800 */
[----:B--2---:R-:W-:Y:S09]  /*9be0*/  LDSM.16.MT88.4 R160, [R227+0x1100] ;  /* 0x00110000e3a0783b */ /* 0x004ff20000004200 */
[----:B------:R-:W-:Y:S01]  /*9bf0*/  MUFU.EX2 R246, R246 ;  /* 0x000000f600f67308 */ /* 0x000fe20000000800 */
[--C-:B-1----:R-:W-:Y:S09]  /*9c00*/  FFMA.FTZ R138, R196, c[0x0][0x2d0], -R137.reuse ;  /* 0x0000b400c48a7a23 */ /* 0x102ff20000010889 */
[----:B------:R-:W1:Y:S10]  /*9c10*/  MUFU.EX2 R204, R138 ;  /* 0x0000008a00cc7308 */ /* 0x000e740000000800 */
[----:B------:R2:W-:Y:S01]  /*9c20*/  MUFU.EX2 R196, R158 ;  /* 0x0000009e00c47308 */ /* 0x0005e20000000800 */
[----:B------:R-:W-:Y:S01]  /*9c30*/  FMUL.FTZ R131, R133, R131 ;  /* 0x0000008385837220 */ /* 0x000fe20000410000 */
[----:B-1----:R-:W-:Y:S01]  /*9c40*/  F2FP.BF16.PACK_AB R151, R204, R193 ;  /* 0x000000c1cc97723e */ /* 0x002fe200000010ff */
[--C-:B------:R-:W-:Y:S05]  /*9c50*/  FFMA.FTZ R138, R221, c[0x0][0x2d0], -R137.reuse ;  /* 0x0000b400dd8a7a23 */ /* 0x100fea0000010889 */
[----:B------:R-:W-:Y:S01]  /*9c60*/  HMMA.16816.F32.BF16 R128, R144, R154, R128 ;  /* 0x0000009a9080723c */ /* 0x000fe20000041880 */
[----:B------:R-:W1:Y:S01]  /*9c70*/  LDSM.16.MT88.4 R144, [R225+0x900] ;  /* 0x00090000e190783b */ /* 0x000e620000004200 */
[----:B------:R3:W-:Y:S05]  /*9c80*/  MUFU.EX2 R250, R138 ;  /* 0x0000008a00fa7308 */ /* 0x0007ea0000000800 */
[--C-:B------:R-:W-:Y:S02]  /*9c90*/  FFMA.FTZ R155, R185, c[0x0][0x2d0], -R142.reuse ;  /* 0x0000b400b99b7a23 */ /* 0x100fe4000001088e */
[----:B------:R-:W-:Y:S01]  /*9ca0*/  FFMA.FTZ R185, R245, c[0x0][0x2d0], -R142 ;  /* 0x0000b400f5b97a23 */ /* 0x000fe2000001088e */
[----:B--2---:R-:W-:Y:S02]  /*9cb0*/  LDSM.16.MT88.4 R156, [R228+0x1100] ;  /* 0x00110000e49c783b */ /* 0x004fe40000004200 */
[----:B------:R-:W-:Y:S01]  /*9cc0*/  F2FP.BF16.PACK_AB R142, R191, R176 ;  /* 0x000000b0bf8e723e */ /* 0x000fe200000010ff */
[--C-:B------:R-:W-:Y:S01]  /*9cd0*/  FFMA.FTZ R154, R190, c[0x0][0x2d0], -R137.reuse ;  /* 0x0000b400be9a7a23 */ /* 0x100fe20000010889 */
[----:B------:R-:W-:Y:S01]  /*9ce0*/  MUFU.EX2 R155, R155 ;  /* 0x0000009b009b7308 */ /* 0x000fe20000000800 */
[--C-:B------:R-:W-:Y:S02]  /*9cf0*/  FFMA.FTZ R245, R249, c[0x0][0x2d0], -R137.reuse ;  /* 0x0000b400f9f57a23 */ /* 0x100fe40000010889 */
[----:B------:R-:W-:Y:S02]  /*9d00*/  FFMA.FTZ R137, R139, c[0x0][0x2d0], -R137 ;  /* 0x0000b4008b897a23 */ /* 0x000fe40000010889 */
[----:B------:R-:W2:Y:S05]  /*9d10*/  LDL.LU R139, [R1+0xc] ;  /* 0x00000c00018b7983 */ /* 0x000eaa0000300800 */
[----:B------:R-:W-:Y:S01]  /*9d20*/  MUFU.EX2 R247, R154 ;  /* 0x0000009a00f77308 */ /* 0x000fe20000000800 */
[----:B------:R-:W-:Y:S01]  /*9d30*/  FFMA.FTZ R132, R132, R148, R210 ;  /* 0x0000009484847223 */ /* 0x000fe200000100d2 */
[----:B------:R-:W-:Y:S08]  /*9d40*/  F2FP.BF16.PACK_AB R148, R173, R170 ;  /* 0x000000aaad94723e */ /* 0x000ff000000010ff */
[----:B------:R-:W-:Y:S01]  /*9d50*/  MUFU.EX2 R249, R152 ;  /* 0x0000009800f97308 */ /* 0x000fe20000000800 */
[----:B------:R-:W-:Y:S02]  /*9d60*/  FFMA.FTZ R133, R133, R201, R215 ;  /* 0x000000c985857223 */ /* 0x000fe400000100d7 */
[----:B------:R-:W-:Y:S02]  /*9d70*/  FADD.FTZ R132, R222, R132 ;  /* 0x00000084de847221 */ /* 0x000fe40000010000 */
[----:B------:R-:W-:Y:S01]  /*9d80*/  FADD.FTZ R133, R216, R133 ;  /* 0x00000085d8857221 */ /* 0x000fe20000010000 */
[-C--:B-1----:R-:W-:Y:S04]  /*9d90*/  HMMA.16816.F32.BF16 R4, R140, R144.reuse, R4 ;  /* 0x000000908c04723c */ /* 0x082fe80000041804 */
[----:B------:R1:W-:Y:S01]  /*9da0*/  MUFU.EX2 R201, R181 ;  /* 0x000000b500c97308 */ /* 0x0003e20000000800 */
[----:B---3--:R-:W-:Y:S02]  /*9db0*/  FADD.FTZ R138, R223, R132 ;  /* 0x00000084df8a7221 */ /* 0x008fe40000010000 */
[----:B------:R-:W-:Y:S01]  /*9dc0*/  FADD.FTZ R132, R217, R133 ;  /* 0x00000085d9847221 */ /* 0x000fe20000010000 */
[C---:B------:R-:W-:Y:S04]  /*9dd0*/  HMMA.16816.F32.BF16 R8, R148.reuse, R144, R8 ;  /* 0x000000909408723c */ /* 0x040fe80000041808 */
[----:B------:R-:W-:Y:S02]  /*9de0*/  FADD.FTZ R133, R235, R138 ;  /* 0x0000008aeb857221 */ /* 0x000fe40000010000 */
[----:B------:R-:W3:Y:S01]  /*9df0*/  MUFU.EX2 R210, R185 ;  /* 0x000000b900d27308 */ /* 0x000ee20000000800 */
[----:B------:R4:W5:Y:S01]  /*9e00*/  LDL.LU R235, [R1+0x5c] ;  /* 0x00005c0001eb7983 */ /* 0x0009620000300800 */
[----:B------:R-:W-:Y:S01]  /*9e10*/  FFMA.FTZ R2, R2, R198, R213 ;  /* 0x000000c602027223 */ /* 0x000fe200000100d5 */
[-C--:B------:R-:W-:Y:S03]  /*9e20*/  HMMA.16816.F32.BF16 R12, R148, R146.reuse, R12 ;  /* 0x00000092940c723c */ /* 0x080fe6000004180c */
[----:B------:R-:W-:Y:S02]  /*9e30*/  FADD.FTZ R2, R214, R2 ;  /* 0x00000002d6027221 */ /* 0x000fe40000010000 */
[----:B------:R-:W-:Y:S02]  /*9e40*/  FADD.FTZ R132, R220, R132 ;  /* 0x00000084dc847221 */ /* 0x000fe40000010000 */
[----:B------:R4:W2:Y:S01]  /*9e50*/  MUFU.EX2 R198, R184 ;  /* 0x000000b800c67308 */ /* 0x0008a20000000800 */
[C---:B------:R-:W-:Y:S01]  /*9e60*/  HMMA.16816.F32.BF16 R16, R140.reuse, R146, R16 ;  /* 0x000000928c10723c */ /* 0x040fe20000041810 */
[----:B------:R-:W4:Y:S03]  /*9e70*/  LDSM.16.MT88.4 R144, [R226+0x900] ;  /* 0x00090000e290783b */ /* 0x000f260000004200 */
[----:B------:R-:W-:Y:S01]  /*9e80*/  FADD.FTZ R2, R218, R2 ;  /* 0x00000002da027221 */ /* 0x000fe20000010000 */
[----:B-1----:R-:W-:Y:S01]  /*9e90*/  MOV R181, R202 ;  /* 0x000000ca00b57202 */ /* 0x002fe20000000f00 */
[----:B------:R-:W-:Y:S02]  /*9ea0*/  FADD.FTZ R132, R171, R132 ;  /* 0x00000084ab847221 */ /* 0x000fe40000010000 */
[----:B------:R-:W-:Y:S01]  /*9eb0*/  FADD.FTZ R2, R219, R2 ;  /* 0x00000002db027221 */ /* 0x000fe20000010000 */
[----:B------:R-:W-:Y:S01]  /*9ec0*/  LDSM.16.MT88.4 R220, [R228+0x3900] ;  /* 0x00390000e4dc783b */ /* 0x000fe20000004200 */
[----:B------:R-:W-:Y:S02]  /*9ed0*/  MUFU.EX2 R190, R168 ;  /* 0x000000a800be7308 */ /* 0x000fe40000000800 */
[----:B------:R-:W-:Y:S02]  /*9ee0*/  FADD.FTZ R2, R170, R2 ;  /* 0x00000002aa027221 */ /* 0x000fe40000010000 */
[----:B------:R-:W-:Y:S02]  /*9ef0*/  FADD.FTZ R133, R172, R133 ;  /* 0x00000085ac857221 */ /* 0x000fe40000010000 */
[----:B------:R-:W-:Y:S01]  /*9f00*/  FADD.FTZ R132, R174, R132 ;  /* 0x00000084ae847221 */ /* 0x000fe20000010000 */
[----:B------:R-:W-:Y:S03]  /*9f10*/  LDSM.16.MT88.4 R216, [R226+0x3900] ;  /* 0x00390000e2d8783b */ /* 0x000fe60000004200 */
[----:B------:R1:W-:Y:S01]  /*9f20*/  MUFU.EX2 R168, R166 ;  /* 0x000000a600a87308 */ /* 0x0003e20000000800 */
[----:B------:R-:W-:Y:S01]  /*9f30*/  FADD.FTZ R132, R177, R132 ;  /* 0x00000084b1847221 */ /* 0x000fe20000010000 */
[----:B---3--:R-:W-:Y:S03]  /*9f40*/  MOV R177, R210 ;  /* 0x000000d200b17202 */ /* 0x008fe60000000f00 */
[----:B----4-:R-:W-:Y:S05]  /*9f50*/  LDSM.16.MT88.4 R184, [R228+0x1900] ;  /* 0x00190000e4b8783b */ /* 0x010fea0000004200 */
[----:B------:R-:W-:Y:S10]  /*9f60*/  MUFU.EX2 R138, R137 ;  /* 0x00000089008a7308 */ /* 0x000ff40000000800 */
[----:B------:R-:W3:Y:S01]  /*9f70*/  MUFU.EX2 R245, R245 ;  /* 0x000000f500f57308 */ /* 0x000ee20000000800 */
[-C--:B------:R-:W-:Y:S03]  /*9f80*/  HMMA.16816.F32.BF16 R20, R140, R144.reuse, R20 ;  /* 0x000000908c14723c */ /* 0x080fe60000041814 */
[----:B-1----:R-:W-:Y:S02]  /*9f90*/  MOV R166, R155 ;  /* 0x0000009b00a67202 */ /* 0x002fe40000000f00 */
[----:B------:R-:W-:Y:S03]  /*9fa0*/  LDSM.16.MT88.4 R152, [R226+0x1100] ;  /* 0x00110000e298783b */ /* 0x000fe60000004200 */
[C---:B------:R-:W-:Y:S08]  /*9fb0*/  HMMA.16816.F32.BF16 R24, R148.reuse, R144, R24 ;  /* 0x000000909418723c */ /* 0x040ff00000041818 */
[-C--:B------:R-:W-:Y:S08]  /*9fc0*/  HMMA.16816.F32.BF16 R28, R148, R146.reuse, R28 ;  /* 0x00000092941c723c */ /* 0x080ff0000004181c */
[C---:B------:R-:W-:Y:S01]  /*9fd0*/  HMMA.16816.F32.BF16 R32, R140.reuse, R146, R32 ;  /* 0x000000928c20723c */ /* 0x040fe20000041820 */
[----:B------:R-:W1:Y:S07]  /*9fe0*/  LDSM.16.MT88.4 R144, [R228+0x900] ;  /* 0x00090000e490783b */ /* 0x000e6e0000004200 */
[-C--:B-1----:R-:W-:Y:S08]  /*9ff0*/  HMMA.16816.F32.BF16 R36, R140, R144.reuse, R36 ;  /* 0x000000908c24723c */ /* 0x082ff00000041824 */
        /* <DEDUP_REMOVED lines=11> */
[-C--:B------:R-:W-:Y:S04]  /*a0b0*/  HMMA.16816.F32.BF16 R76, R148, R146.reuse, R76 ;  /* 0x00000092944c723c */ /* 0x080fe8000004184c */
[----:B--2---:R-:W-:Y:S01]  /*a0c0*/  FFMA.FTZ R0, R0, R139, R208 ;  /* 0x0000008b00007223 */ /* 0x004fe200000100d0 */
[----:B------:R-:W-:Y:S01]  /*a0d0*/  F2FP.BF16.PACK_AB R208, R205, R198 ;  /* 0x000000c6cdd0723e */ /* 0x000fe200000010ff */
[----:B------:R-:W1:Y:S02]  /*a0e0*/  MUFU.EX2 R139, R169 ;  /* 0x000000a9008b7308 */ /* 0x000e640000000800 */
[C---:B------:R-:W-:Y:S01]  /*a0f0*/  HMMA.16816.F32.BF16 R80, R140.reuse, R146, R80 ;  /* 0x000000928c50723c */ /* 0x040fe20000041850 */
[----:B------:R-:W2:Y:S03]  /*a100*/  LDSM.16.MT88.4 R144, [R226+0x2900] ;  /* 0x00290000e290783b */ /* 0x000ea60000004200 */
[----:B------:R-:W-:Y:S01]  /*a110*/  FADD.FTZ R0, R209, R0 ;  /* 0x00000000d1007221 */ /* 0x000fe20000010000 */
[----:B---3--:R-:W-:Y:S03]  /*a120*/  F2FP.BF16.PACK_AB R209, R245, R246 ;  /* 0x000000f6f5d1723e */ /* 0x008fe600000010ff */
[----:B------:R-:W-:Y:S04]  /*a130*/  FADD.FTZ R0, R211, R0 ;  /* 0x00000000d3007221 */ /* 0x000fe80000010000 */
[----:B------:R-:W-:Y:S02]  /*a140*/  FADD.FTZ R0, R212, R0 ;  /* 0x00000000d4007221 */ /* 0x000fe40000010000 */
[----:B------:R-:W-:Y:S02]  /*a150*/  LDSM.16.MT88.4 R212, [R225+0x3900] ;  /* 0x00390000e1d4783b */ /* 0x000fe40000004200 */
[----:B------:R-:W-:Y:S02]  /*a160*/  FADD.FTZ R137, R164, R0 ;  /* 0x00000000a4897221 */ /* 0x000fe40000010000 */
[----:B------:R-:W-:Y:S02]  /*a170*/  FADD.FTZ R0, R175, R133 ;  /* 0x00000085af007221 */ /* 0x000fe40000010000 */
[----:B------:R-:W-:Y:S02]  /*a180*/  FADD.FTZ R133, R173, R2 ;  /* 0x00000002ad857221 */ /* 0x000fe40000010000 */
[----:B------:R-:W-:Y:S01]  /*a190*/  FADD.FTZ R2, R176, R0 ;  /* 0x00000000b0027221 */ /* 0x000fe20000010000 */
[----:B------:R-:W-:Y:S01]  /*a1a0*/  MOV R176, R201 ;  /* 0x000000c900b07202 */ /* 0x000fe20000000f00 */
[----:B------:R-:W-:Y:S01]  /*a1b0*/  IMAD.MOV.U32 R0, RZ, RZ, R200 ;  /* 0x000000ffff007224 */ /* 0x000fe200078e00c8 */
[----:B-1----:R-:W-:Y:S01]  /*a1c0*/  F2FP.BF16.PACK_AB R211, R138, R139 ;  /* 0x0000008b8ad3723e */ /* 0x002fe200000010ff */
[----:B------:R-:W-:Y:S01]  /*a1d0*/  FADD.FTZ R137, R165, R137 ;  /* 0x00000089a5897221 */ /* 0x000fe20000010000 */
[-C--:B--2---:R-:W-:Y:S08]  /*a1e0*/  HMMA.16816.F32.BF16 R84, R140, R144.reuse, R84 ;  /* 0x000000908c54723c */ /* 0x084ff00000041854 */
        /* <DEDUP_REMOVED lines=10> */
[C---:B------:R-:W-:Y:S07]  /*a290*/  HMMA.16816.F32.BF16 R120, R148.reuse, R144, R120 ;  /* 0x000000909478723c */ /* 0x040fee0000041878 */
[----:B------:R-:W-:Y:S01]  /*a2a0*/  F2FP.BF16.PACK_AB R144, R168, R200 ;  /* 0x000000c8a890723e */ /* 0x000fe200000010ff */
[-C--:B------:R-:W-:Y:S01]  /*a2b0*/  HMMA.16816.F32.BF16 R124, R148, R146.reuse, R124 ;  /* 0x00000092947c723c */ /* 0x080fe2000004187c */
[----:B------:R-:W1:Y:S03]  /*a2c0*/  LDSM.16.MT88.4 R148, [R225+0x1100] ;  /* 0x00110000e194783b */ /* 0x000e660000004200 */
[----:B------:R-:W-:Y:S04]  /*a2d0*/  F2FP.BF16.PACK_AB R145, R248, R247 ;  /* 0x000000f7f891723e */ /* 0x000fe800000010ff */
[----:B------:R-:W-:Y:S07]  /*a2e0*/  HMMA.16816.F32.BF16 R128, R140, R146, R128 ;  /* 0x000000928c80723c */ /* 0x000fee0000041880 */
[----:B------:R-:W-:Y:S02]  /*a2f0*/  F2FP.BF16.PACK_AB R141, R166, R202 ;  /* 0x000000caa68d723e */ /* 0x000fe400000010ff */
[----:B------:R-:W-:Y:S01]  /*a300*/  F2FP.BF16.PACK_AB R140, R167, R206 ;  /* 0x000000cea78c723e */ /* 0x000fe200000010ff */
[----:B------:R-:W-:Y:S02]  /*a310*/  LDSM.16.MT88.4 R200, [R227+0x1900] ;  /* 0x00190000e3c8783b */ /* 0x000fe40000004200 */
[----:B------:R-:W-:Y:S02]  /*a320*/  F2FP.BF16.PACK_AB R142, R192, R196 ;  /* 0x000000c4c08e723e */ /* 0x000fe400000010ff */
[----:B------:R-:W-:Y:S02]  /*a330*/  F2FP.BF16.PACK_AB R143, R190, R195 ;  /* 0x000000c3be8f723e */ /* 0x000fe400000010ff */
[----:B------:R-:W-:Y:S02]  /*a340*/  F2FP.BF16.PACK_AB R146, R189, R194 ;  /* 0x000000c2bd92723e */ /* 0x000fe400000010ff */
[----:B------:R-:W-:Y:S03]  /*a350*/  F2FP.BF16.PACK_AB R147, R250, R249 ;  /* 0x000000f9fa93723e */ /* 0x000fe600000010ff */
[-C--:B-1----:R-:W-:Y:S08]  /*a360*/  HMMA.16816.F32.BF16 R4, R140, R148.reuse, R4 ;  /* 0x000000948c04723c */ /* 0x082ff00000041804 */
[C---:B------:R-:W-:Y:S08]  /*a370*/  HMMA.16816.F32.BF16 R8, R144.reuse, R148, R8 ;  /* 0x000000949008723c */ /* 0x040ff00000041808 */
[-C--:B------:R-:W-:Y:S08]  /*a380*/  HMMA.16816.F32.BF16 R12, R144, R150.reuse, R12 ;  /* 0x00000096900c723c */ /* 0x080ff0000004180c */
[C---:B------:R-:W-:Y:S01]  /*a390*/  HMMA.16816.F32.BF16 R16, R140.reuse, R150, R16 ;  /* 0x000000968c10723c */ /* 0x040fe20000041810 */
[----:B------:R-:W1:Y:S07]  /*a3a0*/  LDSM.16.MT88.4 R148, [R225+0x3100] ;  /* 0x00310000e194783b */ /* 0x000e6e0000004200 */
[-C--:B------:R-:W-:Y:S08]  /*a3b0*/  HMMA.16816.F32.BF16 R20, R140, R152.reuse, R20 ;  /* 0x000000988c14723c */ /* 0x080ff00000041814 */
[C---:B------:R-:W-:Y:S08]  /*a3c0*/  HMMA.16816.F32.BF16 R24, R144.reuse, R152, R24 ;  /* 0x000000989018723c */ /* 0x040ff00000041818 */
[-C--:B------:R-:W-:Y:S08]  /*a3d0*/  HMMA.16816.F32.BF16 R28, R144, R154.reuse, R28 ;  /* 0x0000009a901c723c */ /* 0x080ff0000004181c */
[C---:B------:R-:W-:Y:S01]  /*a3e0*/  HMMA.16816.F32.BF16 R32, R140.reuse, R154, R32 ;  /* 0x0000009a8c20723c */ /* 0x040fe20000041820 */
[----:B------:R-:W2:Y:S07]  /*a3f0*/  LDSM.16.MT88.4 R152, [R226+0x3100] ;  /* 0x00310000e298783b */ /* 0x000eae0000004200 */
[-C--:B------:R-:W-:Y:S08]  /*a400*/  HMMA.16816.F32.BF16 R36, R140, R156.reuse, R36 ;  /* 0x0000009c8c24723c */ /* 0x080ff00000041824 */
[C---:B------:R-:W-:Y:S08]  /*a410*/  HMMA.16816.F32.BF16 R40, R144.reuse, R156, R40 ;  /* 0x0000009c9028723c */ /* 0x040ff00000041828 */
[-C--:B------:R-:W-:Y:S08]  /*a420*/  HMMA.16816.F32.BF16 R44, R144, R158.reuse, R44 ;  /* 0x0000009e902c723c */ /* 0x080ff0000004182c */
[C---:B------:R-:W-:Y:S01]  /*a430*/  HMMA.16816.F32.BF16 R48, R140.reuse, R158, R48 ;  /* 0x0000009e8c30723c */ /* 0x040fe20000041830 */
[----:B------:R-:W3:Y:S07]  /*a440*/  LDSM.16.MT88.4 R156, [R228+0x3100] ;  /* 0x00310000e49c783b */ /* 0x000eee0000004200 */
[-C--:B------:R-:W-:Y:S08]  /*a450*/  HMMA.16816.F32.BF16 R52, R140, R160.reuse, R52 ;  /* 0x000000a08c34723c */ /* 0x080ff00000041834 */
[C---:B------:R-:W-:Y:S08]  /*a460*/  HMMA.16816.F32.BF16 R56, R144.reuse, R160, R56 ;  /* 0x000000a09038723c */ /* 0x040ff00000041838 */
[-C--:B------:R-:W-:Y:S08]  /*a470*/  HMMA.16816.F32.BF16 R60, R144, R162.reuse, R60 ;  /* 0x000000a2903c723c */ /* 0x080ff0000004183c */
[C---:B------:R-:W-:Y:S01]  /*a480*/  HMMA.16816.F32.BF16 R64, R140.reuse, R162, R64 ;  /* 0x000000a28c40723c */ /* 0x040fe20000041840 */
[----:B------:R-:W4:Y:S07]  /*a490*/  LDSM.16.MT88.4 R160, [R227+0x3100] ;  /* 0x00310000e3a0783b */ /* 0x000f2e0000004200 */
[-C--:B-1----:R-:W-:Y:S08]  /*a4a0*/  HMMA.16816.F32.BF16 R68, R140, R148.reuse, R68 ;  /* 0x000000948c44723c */ /* 0x082ff00000041844 */
[C---:B------:R-:W-:Y:S08]  /*a4b0*/  HMMA.16816.F32.BF16 R72, R144.reuse, R148, R72 ;  /* 0x000000949048723c */ /* 0x040ff00000041848 */
[-C--:B------:R-:W-:Y:S08]  /*a4c0*/  HMMA.16816.F32.BF16 R76, R144, R150.reuse, R76 ;  /* 0x00000096904c723c */ /* 0x080ff0000004184c */
[C---:B------:R-:W-:Y:S08]  /*a4d0*/  HMMA.16816.F32.BF16 R80, R140.reuse, R150, R80 ;  /* 0x000000968c50723c */ /* 0x040ff00000041850 */
[-C--:B--2---:R-:W-:Y:S08]  /*a4e0*/  HMMA.16816.F32.BF16 R84, R140, R152.reuse, R84 ;  /* 0x000000988c54723c */ /* 0x084ff00000041854 */
[C---:B------:R-:W-:Y:S08]  /*a4f0*/  HMMA.16816.F32.BF16 R88, R144.reuse, R152, R88 ;  /* 0x000000989058723c */ /* 0x040ff00000041858 */
[-C--:B------:R-:W-:Y:S08]  /*a500*/  HMMA.16816.F32.BF16 R92, R144, R154.reuse, R92 ;  /* 0x0000009a905c723c */ /* 0x080ff0000004185c */
[C---:B------:R-:W-:Y:S01]  /*a510*/  HMMA.16816.F32.BF16 R96, R140.reuse, R154, R96 ;  /* 0x0000009a8c60723c */ /* 0x040fe20000041860 */
[----:B------:R-:W1:Y:S07]  /*a520*/  LDSM.16.MT88.4 R152, [R225+0x1900] ;  /* 0x00190000e198783b */ /* 0x000e6e0000004200 */
[-C--:B---3--:R-:W-:Y:S08]  /*a530*/  HMMA.16816.F32.BF16 R100, R140, R156.reuse, R100 ;  /* 0x0000009c8c64723c */ /* 0x088ff00000041864 */
[C---:B------:R-:W-:Y:S07]  /*a540*/  HMMA.16816.F32.BF16 R104, R144.reuse, R156, R104 ;  /* 0x0000009c9068723c */ /* 0x040fee0000041868 */
[----:B------:R-:W-:Y:S01]  /*a550*/  MOV R157, R168 ;  /* 0x000000a8009d7202 */ /* 0x000fe20000000f00 */
[-C--:B------:R-:W-:Y:S01]  /*a560*/  HMMA.16816.F32.BF16 R108, R144, R158.reuse, R108 ;  /* 0x0000009e906c723c */ /* 0x080fe2000004186c */
[----:B------:R-:W2:Y:S07]  /*a570*/  LDSM.16.MT88.4 R168, [R226+0x1900] ;  /* 0x00190000e2a8783b */ /* 0x000eae0000004200 */
[C---:B------:R-:W-:Y:S08]  /*a580*/  HMMA.16816.F32.BF16 R112, R140.reuse, R158, R112 ;  /* 0x0000009e8c70723c */ /* 0x040ff00000041870 */
[-C--:B----4-:R-:W-:Y:S08]  /*a590*/  HMMA.16816.F32.BF16 R116, R140, R160.reuse, R116 ;  /* 0x000000a08c74723c */ /* 0x090ff00000041874 */
[C---:B------:R-:W-:Y:S08]  /*a5a0*/  HMMA.16816.F32.BF16 R120, R144.reuse, R160, R120 ;  /* 0x000000a09078723c */ /* 0x040ff00000041878 */
[-C--:B------:R-:W-:Y:S08]  /*a5b0*/  HMMA.16816.F32.BF16 R124, R144, R162.reuse, R124 ;  /* 0x000000a2907c723c */ /* 0x080ff0000004187c */
[----:B------:R-:W-:Y:S07]  /*a5c0*/  HMMA.16816.F32.BF16 R128, R140, R162, R128 ;  /* 0x000000a28c80723c */ /* 0x000fee0000041880 */
[----:B------:R-:W-:Y:S02]  /*a5d0*/  F2FP.BF16.PACK_AB R140, R179, R178 ;  /* 0x000000b2b38c723e */ /* 0x000fe400000010ff */
[----:B------:R-:W-:Y:S03]  /*a5e0*/  F2FP.BF16.PACK_AB R142, R176, R182 ;  /* 0x000000b6b08e723e */ /* 0x000fe600000010ff */
[----:B------:R-:W-:Y:S02]  /*a5f0*/  F2FP.BF16.PACK_AB R141, R183, R180 ;  /* 0x000000b4b78d723e */ /* 0x000fe400000010ff */
[----:B------:R-:W-:Y:S02]  /*a600*/  F2FP.BF16.PACK_AB R143, R210, R207 ;  /* 0x000000cfd28f723e */ /* 0x000fe400000010ff */
[----:B------:R-:W-:Y:S05]  /*a610*/  F2FP.BF16.PACK_AB R210, R251, R252 ;  /* 0x000000fcfbd2723e */ /* 0x000fea00000010ff */
[-C--:B-1----:R-:W-:Y:S01]  /*a620*/  HMMA.16816.F32.BF16 R148, R140, R152.reuse, R4 ;  /* 0x000000988c94723c */ /* 0x082fe20000041804 */
[----:B------:R-:W1:Y:S07]  /*a630*/  LDSM.16.MT88.4 R4, [R227+0x3900] ;  /* 0x00390000e304783b */ /* 0x000e6e0000004200 */
[C---:B------:R-:W-:Y:S07]  /*a640*/  HMMA.16816.F32.BF16 R144, R208.reuse, R152, R8 ;  /* 0x00000098d090723c */ /* 0x040fee0000041808 */
[----:B------:R-:W-:Y:S02]  /*a650*/  MOV R9, R157 ;  /* 0x0000009d00097202 */ /* 0x000fe40000000f00 */
[-C--:B------:R-:W-:Y:S03]  /*a660*/  HMMA.16816.F32.BF16 R156, R208, R154.reuse, R12 ;  /* 0x0000009ad09c723c */ /* 0x080fe6000004180c */
[----:B------:R-:W-:Y:S02]  /*a670*/  MOV R10, R166 ;  /* 0x000000a6000a7202 */ /* 0x000fe40000000f00 */
[----:B------:R-:W-:Y:S02]  /*a680*/  MOV R11, R167 ;  /* 0x000000a7000b7202 */ /* 0x000fe40000000f00 */
[----:B------:R-:W-:Y:S01]  /*a690*/  MOV R15, R177 ;  /* 0x000000b1000f7202 */ /* 0x000fe20000000f00 */
[C---:B------:R-:W-:Y:S04]  /*a6a0*/  HMMA.16816.F32.BF16 R152, R140.reuse, R154, R16 ;  /* 0x0000009a8c98723c */ /* 0x040fe80000041810 */
[----:B------:R-:W-:Y:S01]  /*a6b0*/  MOV R14, R176 ;  /* 0x000000b0000e7202 */ /* 0x000fe20000000f00 */
[----:B------:R-:W-:Y:S01]  /*a6c0*/  IMAD.MOV.U32 R13, RZ, RZ, R207 ;  /* 0x000000ffff0d7224 */ /* 0x000fe200078e00cf */
[----:B------:R-:W-:Y:S02]  /*a6d0*/  MOV R12, R182 ;  /* 0x000000b6000c7202 */ /* 0x000fe40000000f00 */
[-C--:B--2---:R-:W-:Y:S04]  /*a6e0*/  HMMA.16816.F32.BF16 R164, R140, R168.reuse, R20 ;  /* 0x000000a88ca4723c */ /* 0x084fe80000041814 */
[----:B------:R-:W-:Y:S02]  /*a6f0*/  MOV R19, R205 ;  /* 0x000000cd00137202 */ /* 0x000fe40000000f00 */
[----:B------:R-:W-:Y:S02]  /*a700*/  MOV R18, R183 ;  /* 0x000000b700127202 */ /* 0x000fe40000000f00 */
[C---:B------:R-:W-:Y:S04]  /*a710*/  HMMA.16816.F32.BF16 R160, R208.reuse, R168, R24 ;  /* 0x000000a8d0a0723c */ /* 0x040fe80000041818 */
[----:B------:R-:W-:Y:S02]  /*a720*/  MOV R17, R179 ;  /* 0x000000b300117202 */ /* 0x000fe40000000f00 */
[----:B------:R-:W-:Y:S01]  /*a730*/  MOV R16, R198 ;  /* 0x000000c600107202 */ /* 0x000fe20000000f00 */
[----:B------:R-:W-:Y:S01]  /*a740*/  IMAD.MOV.U32 R25, RZ, RZ, R195 ;  /* 0x000000ffff197224 */ /* 0x000fe200078e00c3 */
[-C--:B------:R-:W-:Y:S04]  /*a750*/  HMMA.16816.F32.BF16 R172, R208, R170.reuse, R28 ;  /* 0x000000aad0ac723c */ /* 0x080fe8000004181c */
[----:B------:R-:W-:Y:S02]  /*a760*/  MOV R23, R180 ;  /* 0x000000b400177202 */ /* 0x000fe40000000f00 */
[----:B------:R-:W-:Y:S02]  /*a770*/  MOV R22, R178 ;  /* 0x000000b200167202 */ /* 0x000fe40000000f00 */
[C---:B------:R-:W-:Y:S04]  /*a780*/  HMMA.16816.F32.BF16 R168, R140.reuse, R170, R32 ;  /* 0x000000aa8ca8723c */ /* 0x040fe80000041820 */
[----:B------:R-:W-:Y:S02]  /*a790*/  MOV R28, R181 ;  /* 0x000000b5001c7202 */ /* 0x000fe40000000f00 */
[----:B------:R-:W-:Y:S02]  /*a7a0*/  MOV R20, R190 ;  /* 0x000000be00147202 */ /* 0x000fe40000000f00 */
[-C--:B------:R-:W-:Y:S04]  /*a7b0*/  HMMA.16816.F32.BF16 R180, R140, R184.reuse, R36 ;  /* 0x000000b88cb4723c */ /* 0x080fe80000041824 */
[----:B------:R-:W-:Y:S02]  /*a7c0*/  MOV R21, R189 ;  /* 0x000000bd00157202 */ /* 0x000fe40000000f00 */
[----:B------:R-:W-:Y:S02]  /*a7d0*/  MOV R31, R9 ;  /* 0x00000009001f7202 */ /* 0x000fe40000000f00 */
[C---:B------:R-:W-:Y:S04]  /*a7e0*/  HMMA.16816.F32.BF16 R176, R208.reuse, R184, R40 ;  /* 0x000000b8d0b0723c */ /* 0x040fe80000041828 */
[----:B------:R-:W-:Y:S02]  /*a7f0*/  MOV R30, R10 ;  /* 0x0000000a001e7202 */ /* 0x000fe40000000f00 */
[----:B------:R-:W-:Y:S02]  /*a800*/  MOV R33, R191 ;  /* 0x000000bf00217202 */ /* 0x000fe40000000f00 */
[----:B------:R-:W-:Y:S02]  /*a810*/  MOV R10, R188 ;  /* 0x000000bc000a7202 */ /* 0x000fe40000000f00 */
[-C--:B------:R-:W-:Y:S03]  /*a820*/  HMMA.16816.F32.BF16 R188, R208, R186.reuse, R44 ;  /* 0x000000bad0bc723c */ /* 0x080fe6000004182c */
[----:B------:R-:W-:Y:S01]  /*a830*/  MOV R24, R196 ;  /* 0x000000c400187202 */ /* 0x000fe20000000f00 */
[----:B------:R-:W-:Y:S01]  /*a840*/  FADD.FTZ R2, R33, R2 ;  /* 0x0000000221027221 */ /* 0x000fe20000010000 */
[----:B------:R-:W-:Y:S01]  /*a850*/  MOV R26, R194 ;  /* 0x000000c2001a7202 */ /* 0x000fe20000000f00 */
[----:B------:R-:W-:Y:S01]  /*a860*/  FADD.FTZ R10, R10, R132 ;  /* 0x000000840a0a7221 */ /* 0x000fe20000010000 */
[----:B------:R-:W-:Y:S01]  /*a870*/  MOV R27, R192 ;  /* 0x000000c0001b7202 */ /* 0x000fe20000000f00 */
[C---:B------:R-:W-:Y:S04]  /*a880*/  HMMA.16816.F32.BF16 R184, R140.reuse, R186, R48 ;  /* 0x000000ba8cb8723c */ /* 0x040fe80000041830 */
[----:B------:R-:W-:Y:S02]  /*a890*/  MOV R29, R11 ;  /* 0x0000000b001d7202 */ /* 0x000fe40000000f00 */
[----:B------:R-:W-:Y:S02]  /*a8a0*/  MOV R11, R0 ;  /* 0x00000000000b7202 */ /* 0x000fe40000000f00 */
[----:B------:R-:W-:Y:S04]  /*a8b0*/  MOV R9, R199 ;  /* 0x000000c700097202 */ /* 0x000fe80000000f00 */
[----:B------:R-:W-:Y:S02]  /*a8c0*/  MOV R0, R197 ;  /* 0x000000c500007202 */ /* 0x000fe40000000f00 */
[-C--:B------:R-:W-:Y:S03]  /*a8d0*/  HMMA.16816.F32.BF16 R196, R140, R200.reuse, R52 ;  /* 0x000000c88cc4723c */ /* 0x080fe60000041834 */
[----:B------:R-:W-:Y:S01]  /*a8e0*/  MOV R8, R193 ;  /* 0x000000c100087202 */ /* 0x000fe20000000f00 */
[----:B------:R-:W-:Y:S01]  /*a8f0*/  FADD.FTZ R0, R0, R133 ;  /* 0x0000008500007221 */ /* 0x000fe20000010000 */
[----:B------:R-:W-:Y:S02]  /*a900*/  MOV R35, R206 ;  /* 0x000000ce00237202 */ /* 0x000fe40000000f00 */
[----:B------:R-:W-:Y:S01]  /*a910*/  MOV R34, R204 ;  /* 0x000000cc00227202 */ /* 0x000fe20000000f00 */
[C---:B------:R-:W-:Y:S04]  /*a920*/  HMMA.16816.F32.BF16 R192, R208.reuse, R200, R56 ;  /* 0x000000c8d0c0723c */ /* 0x040fe80000041838 */
[----:B------:R-:W-:Y:S01]  /*a930*/  FADD.FTZ R2, R35, R2 ;  /* 0x0000000223027221 */ /* 0x000fe20000010000 */
[----:B------:R-:W-:Y:S01]  /*a940*/  MOV R133, R135 ;  /* 0x0000008700857202 */ /* 0x000fe20000000f00 */
[----:B------:R-:W-:Y:S01]  /*a950*/  FADD.FTZ R9, R9, R0 ;  /* 0x0000000009097221 */ /* 0x000fe20000010000 */
[----:B------:R-:W-:Y:S01]  /*a960*/  MOV R132, R136 ;  /* 0x0000008800847202 */ /* 0x000fe20000000f00 */
[-C--:B------:R-:W-:Y:S04]  /*a970*/  HMMA.16816.F32.BF16 R204, R208, R202.reuse, R60 ;  /* 0x000000cad0cc723c */ /* 0x080fe8000004183c */
[----:B------:R-:W-:Y:S02]  /*a980*/  FADD.FTZ R0, R28, R10 ;  /* 0x0000000a1c007221 */ /* 0x000fe40000010000 */
[----:B------:R-:W-:Y:S02]  /*a990*/  FADD.FTZ R11, R11, R9 ;  /* 0x000000090b0b7221 */ /* 0x000fe40000010000 */
[C---:B------:R-:W-:Y:S04]  /*a9a0*/  HMMA.16816.F32.BF16 R200, R140.reuse, R202, R64 ;  /* 0x000000ca8cc8723c */ /* 0x040fe80000041840 */
[----:B------:R-:W-:Y:S02]  /*a9b0*/  FADD.FTZ R9, R29, R2 ;  /* 0x000000021d097221 */ /* 0x000fe40000010000 */
[----:B------:R-:W-:Y:S01]  /*a9c0*/  FADD.FTZ R8, R8, R137 ;  /* 0x0000008908087221 */ /* 0x000fe20000010000 */
[----:B------:R-:W-:Y:S01]  /*a9d0*/  MOV R137, R134 ;  /* 0x0000008600897202 */ /* 0x000fe20000000f00 */
[-C--:B------:R-:W-:Y:S04]  /*a9e0*/  HMMA.16816.F32.BF16 R68, R140, R212.reuse, R68 ;  /* 0x000000d48c44723c */ /* 0x080fe80000041844 */
[----:B------:R-:W-:Y:S04]  /*a9f0*/  FADD.FTZ R8, R34, R8 ;  /* 0x0000000822087221 */ /* 0x000fe80000010000 */
[C---:B------:R-:W-:Y:S04]  /*aa00*/  HMMA.16816.F32.BF16 R72, R208.reuse, R212, R72 ;  /* 0x000000d4d048723c */ /* 0x040fe80000041848 */
[----:B------:R-:W-:Y:S02]  /*aa10*/  FADD.FTZ R10, R247, R8 ;  /* 0x00000008f70a7221 */ /* 0x000fe40000010000 */
[----:B------:R-:W-:Y:S02]  /*aa20*/  FADD.FTZ R8, R30, R0 ;  /* 0x000000001e087221 */ /* 0x000fe40000010000 */
[-C--:B------:R-:W-:Y:S04]  /*aa30*/  HMMA.16816.F32.BF16 R76, R208, R214.reuse, R76 ;  /* 0x000000d6d04c723c */ /* 0x080fe8000004184c */
[----:B------:R-:W-:Y:S02]  /*aa40*/  FADD.FTZ R0, R24, R9 ;  /* 0x0000000918007221 */ /* 0x000fe40000010000 */
[----:B------:R-:W-:Y:S02]  /*aa50*/  FADD.FTZ R2, R248, R10 ;  /* 0x0000000af8027221 */ /* 0x000fe40000010000 */
[C---:B------:R-:W-:Y:S04]  /*aa60*/  HMMA.16816.F32.BF16 R80, R140.reuse, R214, R80 ;  /* 0x000000d68c50723c */ /* 0x040fe80000041850 */
[----:B------:R-:W-:Y:S02]  /*aa70*/  FADD.FTZ R10, R25, R8 ;  /* 0x00000008190a7221 */ /* 0x000fe40000010000 */
[----:B------:R-:W-:Y:S02]  /*aa80*/  FADD.FTZ R9, R27, R0 ;  /* 0x000000001b097221 */ /* 0x000fe40000010000 */
[-C--:B------:R-:W-:Y:S04]  /*aa90*/  HMMA.16816.F32.BF16 R84, R140, R216.reuse, R84 ;  /* 0x000000d88c54723c */ /* 0x080fe80000041854 */
[----:B------:R-:W-:Y:S04]  /*aaa0*/  FADD.FTZ R9, R22, R9 ;  /* 0x0000000916097221 */ /* 0x000fe80000010000 */
[C---:B------:R-:W-:Y:S08]  /*aab0*/  HMMA.16816.F32.BF16 R88, R208.reuse, R216, R88 ;  /* 0x000000d8d058723c */ /* 0x040ff00000041858 */
[-C--:B------:R-:W-:Y:S08]  /*aac0*/  HMMA.16816.F32.BF16 R92, R208, R218.reuse, R92 ;  /* 0x000000dad05c723c */ /* 0x080ff0000004185c */
[C---:B------:R-:W-:Y:S08]  /*aad0*/  HMMA.16816.F32.BF16 R96, R140.reuse, R218, R96 ;  /* 0x000000da8c60723c */ /* 0x040ff00000041860 */
[-C--:B------:R-:W-:Y:S08]  /*aae0*/  HMMA.16816.F32.BF16 R100, R140, R220.reuse, R100 ;  /* 0x000000dc8c64723c */ /* 0x080ff00000041864 */
[C---:B------:R-:W-:Y:S08]  /*aaf0*/  HMMA.16816.F32.BF16 R104, R208.reuse, R220, R104 ;  /* 0x000000dcd068723c */ /* 0x040ff00000041868 */
[-C--:B------:R-:W-:Y:S08]  /*ab00*/  HMMA.16816.F32.BF16 R108, R208, R222.reuse, R108 ;  /* 0x000000ded06c723c */ /* 0x080ff0000004186c */
[C---:B------:R-:W-:Y:S08]  /*ab10*/  HMMA.16816.F32.BF16 R112, R140.reuse, R222, R112 ;  /* 0x000000de8c70723c */ /* 0x040ff00000041870 */
[-C--:B-1----:R-:W-:Y:S08]  /*ab20*/  HMMA.16816.F32.BF16 R116, R140, R4.reuse, R116 ;  /* 0x000000048c74723c */ /* 0x082ff00000041874 */
[C---:B------:R-:W-:Y:S07]  /*ab30*/  HMMA.16816.F32.BF16 R120, R208.reuse, R4, R120 ;  /* 0x00000004d078723c */ /* 0x040fee0000041878 */
[----:B------:R-:W-:Y:S01]  /*ab40*/  FADD.FTZ R4, R31, R11 ;  /* 0x0000000b1f047221 */ /* 0x000fe20000010000 */
[-C--:B------:R-:W-:Y:S04]  /*ab50*/  HMMA.16816.F32.BF16 R124, R208, R6.reuse, R124 ;  /* 0x00000006d07c723c */ /* 0x080fe8000004187c */
        /* <DEDUP_REMOVED lines=17> */
[----:B------:R1:W-:Y:S01]  /*ac70*/  STL [R1], R5 ;  /* 0x0000000501007387 */ /* 0x0003e20000100800 */
[----:B------:R-:W-:Y:S02]  /*ac80*/  FADD.FTZ R2, R251, R2 ;  /* 0x00000002fb027221 */ /* 0x000fe40000010000 */
[----:B------:R-:W-:Y:S02]  /*ac90*/  FADD.FTZ R4, R15, R4 ;  /* 0x000000040f047221 */ /* 0x000fe40000010000 */
[----:B------:R-:W-:Y:S03]  /*aca0*/  FADD.FTZ R0, R139, R7 ;  /* 0x000000078b007221 */ /* 0x000fe60000010000 */
[----:B------:R1:W-:Y:S01]  /*acb0*/  STL [R1+0x8], R4 ;  /* 0x0000080401007387 */ /* 0x0003e20000100800 */
[----:B------:R-:W-:Y:S01]  /*acc0*/  FADD.FTZ R0, R138, R0 ;  /* 0x000000008a007221 */ /* 0x000fe20000010000 */
[----:B------:R-:W-:Y:S02]  /*acd0*/  MOV R138, R3 ;  /* 0x00000003008a7202 */ /* 0x000fe40000000f00 */
[----:B------:R1:W-:Y:S04]  /*ace0*/  STL [R1+0x4], R2 ;  /* 0x0000040201007387 */ /* 0x0003e80000100800 */
[----:B------:R1:W-:Y:S01]  /*acf0*/  STL [R1+0xc], R0 ;  /* 0x00000c0001007387 */ /* 0x0003e20000100800 */
[----:B------:R-:W-:-:S05]  /*ad00*/  @P1 BRA `(.L_x_646) ;  /* 0xffffb19000001947 */ /* 0x000fca000383ffff */
.L_x_645:
[----:B-1----:R-:W3:Y:S04]  /*ad10*/  LDL.LU R5, [R1] ;  /* 0x0000000001057983 */ /* 0x002ee80000300800 */
[----:B------:R-:W4:Y:S04]  /*ad20*/  LDL.LU R4, [R1+0x8] ;  /* 0x0000080001047983 */ /* 0x000f280000300800 */
[----:B--2---:R-:W2:Y:S04]  /*ad30*/  LDL.LU R2, [R1+0x4] ;  /* 0x0000040001027983 */ /* 0x004ea80000300800 */
[----:B------:R-:W2:Y:S04]  /*ad40*/  LDL.LU R0, [R1+0xc] ;  /* 0x00000c0001007983 */ /* 0x000ea80000300800 */
[----:B------:R-:W2:Y:S01]  /*ad50*/  LDL.LU R11, [R1+0x54] ;  /* 0x00005400010b7983 */ /* 0x000ea20000300800 */
[----:B------:R-:W-:-:S03]  /*ad60*/  MOV R138, c[0x0][0x4e8] ;  /* 0x00013a00008a7a02 */ /* 0x000fc60000000f00 */
[----:B------:R-:W2:Y:S01]  /*ad70*/  LDL.LU R139, [R1+0x58] ;  /* 0x00005800018b7983 */ /* 0x000ea20000300800 */
[----:B------:R-:W-:-:S03]  /*ad80*/  ISETP.NE.AND P0, PT, R138, 0x1, PT ;  /* 0x000000018a00780c */ /* 0x000fc60003f05270 */
[----:B------:R-:W1:Y:S04]  /*ad90*/  S2R R6, SR_CTAID.Y ;  /* 0x0000000000067919 */ /* 0x000e680000002600 */
[----:B------:R-:W1:Y:S02]  /*ada0*/  S2R R9, SR_TID.X ;  /* 0x0000000000097919 */ /* 0x000e640000002100 */
[----:B-1----:R-:W-:Y:S01]  /*adb0*/  IMAD.WIDE.U32 R18, R6, c[0x0][0x490], RZ ;  /* 0x0001240006127a25 */ /* 0x002fe200078e00ff */
[----:B------:R-:W-:-:S03]  /*adc0*/  SHF.R.S32.HI R137, RZ, 0x1f, R9 ;  /* 0x0000001fff897819 */ /* 0x000fc60000011409 */
[----:B------:R-:W-:Y:S01]  /*add0*/  IMAD.WIDE.U32 R20, R6, c[0x0][0x3e8], RZ ;  /* 0x0000fa0006147a25 */ /* 0x000fe200078e00ff */
[----:B------:R-:W-:Y:S06]  /*ade0*/  BAR.SYNC.DEFER_BLOCKING 0x1, 0x80 ;  /* 0x0042000000007b1d */ /* 0x000fec0000010000 */
[----:B---3--:R-:W1:Y:S04]  /*adf0*/  SHFL.BFLY PT, R12, R5, 0x2, 0x1f ;  /* 0x0c401f00050c7f89 */ /* 0x008e6800000e0000 */
[----:B----4-:R-:W3:Y:S04]  /*ae00*/  SHFL.BFLY PT, R10, R4, 0x2, 0x1f ;  /* 0x0c401f00040a7f89 */ /* 0x010ee800000e0000 */
[----:B--2---:R-:W2:Y:S04]  /*ae10*/  SHFL.BFLY PT, R8, R2, 0x2, 0x1f ;  /* 0x0c401f0002087f89 */ /* 0x004ea800000e0000 */
[----:B------:R-:W4:Y:S01]  /*ae20*/  SHFL.BFLY PT, R7, R0, 0x2, 0x1f ;  /* 0x0c401f0000077f89 */ /* 0x000f2200000e0000 */
[----:B------:R-:W-:Y:S01]  /*ae30*/  MOV R16, R11 ;  /* 0x0000000b00107202 */ /* 0x000fe20000000f00 */
[----:B-1----:R-:W-:-:S02]  /*ae40*/  FADD.FTZ R12, R12, R5 ;  /* 0x000000050c0c7221 */ /* 0x002fc40000010000 */
[----:B---3--:R-:W-:Y:S02]  /*ae50*/  FADD.FTZ R10, R10, R4 ;  /* 0x000000040a0a7221 */ /* 0x008fe40000010000 */
[----:B--2---:R-:W-:-:S03]  /*ae60*/  FADD.FTZ R8, R8, R2 ;  /* 0x0000000208087221 */ /* 0x004fc60000010000 */
[----:B------:R-:W1:Y:S01]  /*ae70*/  SHFL.BFLY PT, R2, R10, 0x1, 0x1f ;  /* 0x0c201f000a027f89 */ /* 0x000e6200000e0000 */
[----:B----4-:R-:W-:-:S03]  /*ae80*/  FADD.FTZ R7, R7, R0 ;  /* 0x0000000007077221 */ /* 0x010fc60000010000 */
[----:B------:R-:W2:Y:S04]  /*ae90*/  SHFL.BFLY PT, R4, R8, 0x1, 0x1f ;  /* 0x0c201f0008047f89 */ /* 0x000ea800000e0000 */
[----:B------:R-:W3:Y:S04]  /*aea0*/  SHFL.BFLY PT, R0, R12, 0x1, 0x1f ;  /* 0x0c201f000c007f89 */ /* 0x000ee800000e0000 */
[----:B------:R-:W4:Y:S01]  /*aeb0*/  SHFL.BFLY PT, R5, R7, 0x1, 0x1f ;  /* 0x0c201f0007057f89 */ /* 0x000f2200000e0000 */
[----:B-1----:R-:W-:Y:S01]  /*aec0*/  FADD.FTZ R10, R10, R2 ;  /* 0x000000020a0a7221 */ /* 0x002fe20000010000 */
[----:B------:R-:W-:Y:S01]  /*aed0*/  SHF.R.S32.HI R2, RZ, 0x1f, R6 ;  /* 0x0000001fff027819 */ /* 0x000fe20000011406 */
[----:B--2---:R-:W-:-:S03]  /*aee0*/  FADD.FTZ R8, R8, R4 ;  /* 0x0000000408087221 */ /* 0x004fc60000010000 */
[----:B------:R-:W-:Y:S01]  /*aef0*/  FSETP.NE.FTZ.AND P4, PT, R10, RZ, PT ;  /* 0x000000ff0a00720b */ /* 0x000fe20003f95000 */
[C---:B------:R-:W-:Y:S01]  /*af00*/  IMAD R26, R2.reuse, c[0x0][0x490], RZ ;  /* 0x00012400021a7a24 */ /* 0x040fe200078e02ff */
[----:B------:R-:W-:Y:S01]  /*af10*/  MOV R4, RZ ;  /* 0x000000ff00047202 */ /* 0x000fe20000000f00 */
[----:B------:R-:W-:Y:S02]  /*af20*/  IMAD R14, R2, c[0x0][0x3e8], RZ ;  /* 0x0000fa00020e7a24 */ /* 0x000fe400078e02ff */
[----:B------:R-:W-:Y:S01]  /*af30*/  @P0 IMAD.HI.U32 R2, R11, c[0x0][0x4ec], RZ ;  /* 0x00013b000b020a27 */ /* 0x000fe200078e00ff */
[----:B------:R-:W-:-:S03]  /*af40*/  FSETP.NE.FTZ.AND P2, PT, R8, RZ, PT ;  /* 0x000000ff0800720b */ /* 0x000fc60003f55000 */
[----:B---3--:R-:W-:Y:S01]  /*af50*/  FADD.FTZ R12, R12, R0 ;  /* 0x000000000c0c7221 */ /* 0x008fe20000010000 */
[----:B------:R-:W-:Y:S01]  /*af60*/  @P0 SHF.R.U32.HI R16, RZ, c[0x0][0x4f0], R2 ;  /* 0x00013c00ff100a19 */ /* 0x000fe20000011602 */
[----:B----4-:R-:W-:Y:S01]  /*af70*/  FADD.FTZ R7, R7, R5 ;  /* 0x0000000507077221 */ /* 0x010fe20000010000 */
[----:B------:R-:W-:Y:S01]  /*af80*/  MOV R0, RZ ;  /* 0x000000ff00007202 */ /* 0x000fe20000000f00 */
[----:B------:R-:W1:Y:S01]  /*af90*/  @P4 MUFU.RCP R4, R10 ;  /* 0x0000000a00044308 */ /* 0x000e620000001000 */
[----:B------:R-:W-:Y:S01]  /*afa0*/  IADD3 R2, -R16, RZ, RZ ;  /* 0x000000ff10027210 */ /* 0x000fe20007ffe1ff */
[----:B------:R-:W-:Y:S01]  /*afb0*/  IMAD R26, R6, c[0x0][0x494], R26 ;  /* 0x00012500061a7a24 */ /* 0x000fe200078e021a */
[----:B------:R-:W-:Y:S01]  /*afc0*/  FSETP.NE.FTZ.AND P5, PT, R12, RZ, PT ;  /* 0x000000ff0c00720b */ /* 0x000fe20003fb5000 */
[----:B------:R-:W-:Y:S01]  /*afd0*/  IMAD R14, R6, c[0x0][0x3ec], R14 ;  /* 0x0000fb00060e7a24 */ /* 0x000fe200078e020e */
[----:B------:R-:W-:Y:S01]  /*afe0*/  FSETP.NE.FTZ.AND P1, PT, R7, RZ, PT ;  /* 0x000000ff0700720b */ /* 0x000fe20003f35000 */
[----:B------:R-:W-:Y:S01]  /*aff0*/  IMAD R132, R2, c[0x0][0x4e8], R11 ;  /* 0x00013a0002847a24 */ /* 0x000fe200078e020b */
[----:B------:R-:W-:-:S02]  /*b000*/  MOV R2, RZ ;  /* 0x000000ff00027202 */ /* 0x000fc40000000f00 */
[----:B------:R-:W-:Y:S02]  /*b010*/  IADD3 R27, R19, R26, RZ ;  /* 0x0000001a131b7210 */ /* 0x000fe40007ffe0ff */
[----:B------:R-:W-:Y:S02]  /*b020*/  MOV R26, R18 ;  /* 0x00000012001a7202 */ /* 0x000fe40000000f00 */
[----:B------:R-:W2:Y:S01]  /*b030*/  @P2 MUFU.RCP R2, R8 ;  /* 0x0000000800022308 */ /* 0x000ea20000001000 */
[----:B------:R-:W-:-:S07]  /*b040*/  LEA.HI R6, R137, R9, RZ, 0x2 ;  /* 0x0000000989067211 */ /* 0x000fce00078f10ff */
[----:B------:R-:W3:Y:S01]  /*b050*/  @P5 MUFU.RCP R0, R12 ;  /* 0x0000000c00005308 */ /* 0x000ee20000001000 */
[C---:B-1----:R-:W-:Y:S01]  /*b060*/  FMUL.FTZ R151, R4.reuse, R151 ;  /* 0x0000009704977220 */ /* 0x042fe20000410000 */
[----:B------:R-:W-:Y:S01]  /*b070*/  LEA.HI R137, R137, R9, RZ, 0x5 ;  /* 0x0000000989897211 */ /* 0x000fe200078f28ff */
[C---:B------:R-:W-:Y:S01]  /*b080*/  FMUL.FTZ R150, R4.reuse, R150 ;  /* 0x0000009604967220 */ /* 0x040fe20000410000 */
[----:B------:R-:W-:Y:S01]  /*b090*/  IADD3 R15, R21, R14, RZ ;  /* 0x0000000e150f7210 */ /* 0x000fe20007ffe0ff */
[----:B------:R-:W-:Y:S01]  /*b0a0*/  FMUL.FTZ R155, R4, R155 ;  /* 0x0000009b049b7220 */ /* 0x000fe20000410000 */
[----:B------:R-:W-:Y:S01]  /*b0b0*/  LOP3.LUT R5, R137, 0xffffffe0, RZ, 0xc0, !PT ;  /* 0xffffffe089057812 */ /* 0x000fe200078ec0ff */
[----:B--2---:R-:W-:Y:S01]  /*b0c0*/  FMUL.FTZ R39, R2, R92 ;  /* 0x0000005c02277220 */ /* 0x004fe20000410000 */
[----:B------:R-:W-:Y:S01]  /*b0d0*/  LOP3.LUT R17, R6, 0xfffffffc, RZ, 0xc0, !PT ;  /* 0xfffffffc06117812 */ /* 0x000fe200078ec0ff */
[----:B------:R-:W2:Y:S01]  /*b0e0*/  LDL.LU R92, [R1+0x4c] ;  /* 0x00004c00015c7983 */ /* 0x000ea20000300800 */
[----:B------:R-:W-:Y:S01]  /*b0f0*/  FMUL.FTZ R89, R2, R89 ;  /* 0x0000005902597220 */ /* 0x000fe20000410000 */
[----:B------:R-:W-:Y:S01]  /*b100*/  IADD3 R5, -R5, R9, RZ ;  /* 0x0000000905057210 */ /* 0x000fe20007ffe1ff */
[----:B---3--:R-:W-:-:S03]  /*b110*/  FMUL.FTZ R149, R0, R149 ;  /* 0x0000009500957220 */ /* 0x008fc60000410000 */
[----:B------:R-:W-:Y:S01]  /*b120*/  LOP3.LUT P3, RZ, R5, 0x3, RZ, 0xc0, !PT ;  /* 0x0000000305ff7812 */ /* 0x000fe2000786c0ff */
        /* <DEDUP_REMOVED lines=16> */
[C---:B------:R-:W-:Y:S01]  /*b230*/  FMUL.FTZ R53, R0.reuse, R68 ;  /* 0x0000004400357220 */ /* 0x040fe20000410000 */
[----:B------:R-:W-:Y:S01]  /*b240*/  MOV R14, R20 ;  /* 0x00000014000e7202 */ /* 0x000fe20000000f00 */
        /* <DEDUP_REMOVED lines=28> */
[----:B------:R-:W-:Y:S01]  /*b410*/  @P2 MUFU.LG2 R8, R8 ;  /* 0x0000000800082308 */ /* 0x000fe20000000c00 */
[C---:B------:R-:W-:Y:S01]  /*b420*/  FMUL.FTZ R49, R0.reuse, R80 ;  /* 0x0000005000317220 */ /* 0x040fe20000410000 */
[----:B------:R-:W-:Y:S01]  /*b430*/  IADD3 R17, -R17, R9, RZ ;  /* 0x0000000911117210 */ /* 0x000fe20007ffe1ff */
        /* <DEDUP_REMOVED lines=12> */
[----:B------:R-:W-:Y:S01]  /*b500*/  MOV R0, RZ ;  /* 0x000000ff00007202 */ /* 0x000fe20000000f00 */
[----:B------:R-:W-:Y:S02]  /*b510*/  FMUL.FTZ R43, R2, R88 ;  /* 0x00000058022b7220 */ /* 0x000fe40000410000 */
[----:B------:R1:W5:Y:S03]  /*b520*/  LDL R88, [R1+0x10] ;  /* 0x0000100001587983 */ /* 0x0003660000100800 */
[----:B------:R-:W3:Y:S01]  /*b530*/  @P1 MUFU.RCP R0, R7 ;  /* 0x0000000700001308 */ /* 0x000ee20000001000 */
[----:B------:R-:W-:-:S02]  /*b540*/  F2FP.BF16.PACK_AB R43, R89, R43 ;  /* 0x0000002b592b723e */ /* 0x000fc400000010ff */
[----:B------:R-:W4:Y:S01]  /*b550*/  LDL R89, [R1+0x50] ;  /* 0x0000500001597983 */ /* 0x000f220000100800 */
[C---:B---3--:R-:W-:Y:S02]  /*b560*/  FMUL.FTZ R91, R0.reuse, R91 ;  /* 0x0000005b005b7220 */ /* 0x048fe40000410000 */
[----:B------:R-:W-:-:S05]  /*b570*/  FMUL.FTZ R42, R0, R90 ;  /* 0x0000005a002a7220 */ /* 0x000fca0000410000 */
[----:B------:R-:W-:Y:S02]  /*b580*/  F2FP.BF16.PACK_AB R42, R91, R42 ;  /* 0x0000002a5b2a723e */ /* 0x000fe400000010ff */
[----:B------:R1:W5:Y:S01]  /*b590*/  LDL.64 R90, [R1+0x18] ;  /* 0x00001800015a7983 */ /* 0x0003620000100a00 */
[C---:B------:R-:W-:Y:S02]  /*b5a0*/  FMUL.FTZ R80, R4.reuse, R102 ;  /* 0x0000006604507220 */ /* 0x040fe40000410000 */
[----:B------:R-:W-:Y:S02]  /*b5b0*/  FMUL.FTZ R68, R4, R130 ;  /* 0x0000008204447220 */ /* 0x000fe40000410000 */
[----:B------:R-:W3:Y:S01]  /*b5c0*/  S2R R4, SR_CTAID.Z ;  /* 0x0000000000047919 */ /* 0x000ee20000002700 */
[C---:B------:R-:W-:Y:S01]  /*b5d0*/  FMUL.FTZ R145, R2.reuse, R145 ;  /* 0x0000009102917220 */ /* 0x040fe20000410000 */
[----:B------:R-:W-:Y:S01]  /*b5e0*/  SHF.R.S32.HI R5, RZ, 0x2, R6 ;  /* 0x00000002ff057819 */ /* 0x000fe20000011406 */
        /* <DEDUP_REMOVED lines=28> */
[----:B------:R-:W-:Y:S01]  /*b7b0*/  SHF.R.S32.HI R2, RZ, 0x1f, R6 ;  /* 0x0000001fff027819 */ /* 0x000fe20000011406 */
[----:B------:R-:W1:Y:S01]  /*b7c0*/  @P1 MUFU.LG2 R7, R7 ;  /* 0x0000000700071308 */ /* 0x000e620000000c00 */
[----:B---3--:R-:W-:Y:S02]  /*b7d0*/  SHF.R.S32.HI R6, RZ, 0x1f, R4 ;  /* 0x0000001fff067819 */ /* 0x008fe40000011404 */
[----:B------:R-:W-:-:S03]  /*b7e0*/  LEA.HI R2, R2, R5, RZ, 0x3 ;  /* 0x0000000502027211 */ /* 0x000fc600078f18ff */
[----:B------:R-:W-:Y:S01]  /*b7f0*/  IMAD R86, R6, c[0x0][0x498], RZ ;  /* 0x0001260006567a24 */ /* 0x000fe200078e02ff */
[----:B------:R-:W-:Y:S01]  /*b800*/  LOP3.LUT R2, R2, 0xfffffff8, RZ, 0xc0, !PT ;  /* 0xfffffff802027812 */ /* 0x000fe200078ec0ff */
[----:B------:R-:W-:Y:S02]  /*b810*/  IMAD R85, R6, c[0x0][0x3f0], RZ ;  /* 0x0000fc0006557a24 */ /* 0x000fe400078e02ff */
[C---:B------:R-:W-:Y:S01]  /*b820*/  FMUL.FTZ R50, R0.reuse, R74 ;  /* 0x0000004a00327220 */ /* 0x040fe20000410000 */
[----:B------:R-:W-:Y:S01]  /*b830*/  IADD3 R5, R5, -R2, RZ ;  /* 0x8000000205057210 */ /* 0x000fe20007ffe0ff */
[C---:B------:R-:W-:Y:S01]  /*b840*/  FMUL.FTZ R46, R0.reuse, R78 ;  /* 0x0000004e002e7220 */ /* 0x040fe20000410000 */
[----:B------:R-:W-:Y:S01]  /*b850*/  @P4 MOV R2, 0x3f317218 ;  /* 0x3f31721800024802 */ /* 0x000fe20000000f00 */
        /* <DEDUP_REMOVED lines=27> */
[----:B------:R-:W-:Y:S01]  /*ba10*/  FMUL.FTZ R66, R0, R126 ;  /* 0x0000007e00427220 */ /* 0x000fe20000410000 */
[----:B------:R-:W-:Y:S01]  /*ba20*/  @P2 MOV R0, 0x3f317218 ;  /* 0x3f31721800002802 */ /* 0x000fe20000000f00 */
[C---:B------:R-:W-:Y:S02]  /*ba30*/  IMAD R86, R4.reuse, c[0x0][0x49c], R86 ;  /* 0x0001270004567a24 */ /* 0x040fe400078e0256 */
[C---:B------:R-:W-:Y:S02]  /*ba40*/  IMAD R85, R4.reuse, c[0x0][0x3f4], R85 ;  /* 0x0000fd0004557a24 */ /* 0x040fe400078e0255 */
[----:B------:R-:W-:Y:S01]  /*ba50*/  IMAD.WIDE.U32 R26, R4, c[0x0][0x498], R26 ;  /* 0x00012600041a7a25 */ /* 0x000fe200078e001a */
[----:B------:R-:W-:-:S03]  /*ba60*/  @P1 MOV R9, 0x3f317218 ;  /* 0x3f31721800091802 */ /* 0x000fc60000000f00 */
[----:B------:R-:W-:Y:S01]  /*ba70*/  IMAD.WIDE.U32 R14, R4, c[0x0][0x3f0], R14 ;  /* 0x0000fc00040e7a25 */ /* 0x000fe200078e000e */
[----:B------:R-:W-:-:S03]  /*ba80*/  @P5 MOV R4, 0x3f317218 ;  /* 0x3f31721800045802 */ /* 0x000fc60000000f00 */
[----:B------:R-:W-:Y:S02]  /*ba90*/  @P4 FMUL.FTZ R6, R2, c[0x0][0x2d0] ;  /* 0x0000b40002064a20 */ /* 0x000fe40000410000 */
[----:B------:R-:W-:Y:S02]  /*baa0*/  @P5 FMUL.FTZ R11, R4, c[0x0][0x2d0] ;  /* 0x0000b400040b5a20 */ /* 0x000fe40000410000 */
[----:B------:R-:W-:Y:S02]  /*bab0*/  @P2 FMUL.FTZ R2, R0, c[0x0][0x2d0] ;  /* 0x0000b40000022a20 */ /* 0x000fe40000410000 */
[----:B-1----:R-:W-:Y:S02]  /*bac0*/  @P1 FMUL.FTZ R4, R7, 0.69314718246459960938 ;  /* 0x3f31721807041820 */ /* 0x002fe40000410000 */
[----:B------:R-:W-:Y:S01]  /*bad0*/  @P1 FMUL.FTZ R0, R9, c[0x0][0x2d0] ;  /* 0x0000b40009001a20 */ /* 0x000fe20000410000 */
[----:B------:R-:W-:Y:S01]  /*bae0*/  MOV R83, 0xff800000 ;  /* 0xff80000000537802 */ /* 0x000fe20000000f00 */
[----:B------:R-:W-:-:S02]  /*baf0*/  @P2 FMUL.FTZ R8, R8, 0.69314718246459960938 ;  /* 0x3f31721808082820 */ /* 0x000fc40000410000 */
[----:B------:R-:W-:Y:S01]  /*bb00*/  @P1 FFMA.FTZ R83, R0, R3, R4 ;  /* 0x0000000300531223 */ /* 0x000fe20000010004 */
[----:B------:R-:W-:Y:S01]  /*bb10*/  SHF.R.S32.HI R0, RZ, 0x5, R137 ;  /* 0x00000005ff007819 */ /* 0x000fe20000011489 */
[----:B------:R-:W1:Y:S01]  /*bb20*/  @P4 MUFU.LG2 R10, R10 ;  /* 0x0000000a000a4308 */ /* 0x000e620000000c00 */
[----:B------:R-:W-:Y:S01]  /*bb30*/  MOV R84, 0xff800000 ;  /* 0xff80000000547802 */ /* 0x000fe20000000f00 */
[----:B------:R-:W-:Y:S01]  /*bb40*/  @P2 FFMA.FTZ R84, R2, R134, R8 ;  /* 0x0000008602542223 */ /* 0x000fe20000010008 */
[----:B------:R-:W-:Y:S02]  /*bb50*/  SHF.R.S32.HI R2, RZ, 0x1f, R0 ;  /* 0x0000001fff027819 */ /* 0x000fe40000011400 */
[----:B------:R-:W-:Y:S02]  /*bb60*/  LEA.HI R4, R17, R17, RZ, 0x1 ;  /* 0x0000001111047211 */ /* 0x000fe400078f08ff */
[----:B------:R-:W-:-:S04]  /*bb70*/  LEA.HI R2, R2, R0, RZ, 0x2 ;  /* 0x0000000002027211 */ /* 0x000fc800078f10ff */
[----:B------:R-:W-:Y:S02]  /*bb80*/  LOP3.LUT R3, R2, 0xffffffc, RZ, 0xc0, !PT ;  /* 0x0ffffffc02037812 */ /* 0x000fe400078ec0ff */
[----:B------:R-:W-:Y:S02]  /*bb90*/  LOP3.LUT R2, R4, 0x1ffffffe, RZ, 0xc0, !PT ;  /* 0x1ffffffe04027812 */ /* 0x000fe400078ec0ff */
[----:B------:R-:W-:Y:S01]  /*bba0*/  F2FP.BF16.PACK_AB R44, R87, R44 ;  /* 0x0000002c572c723e */ /* 0x000fe200000010ff */
[----:B-1----:R-:W-:Y:S01]  /*bbb0*/  @P4 FMUL.FTZ R10, R10, 0.69314718246459960938 ;  /* 0x3f3172180a0a4820 */ /* 0x002fe20000410000 */
[----:B------:R-:W1:Y:S01]  /*bbc0*/  S2R R87, SR_CTAID.X ;  /* 0x0000000000577919 */ /* 0x000e620000002500 */
[----:B------:R-:W-:Y:S02]  /*bbd0*/  IADD3 R8, R17, -R2, RZ ;  /* 0x8000000211087210 */ /* 0x000fe40007ffe0ff */
[----:B------:R-:W-:Y:S02]  /*bbe0*/  IADD3 R9, R0, -R3, RZ ;  /* 0x8000000300097210 */ /* 0x000fe40007ffe0ff */
[----:B------:R-:W-:-:S02]  /*bbf0*/  LOP3.LUT R2, R5, 0x1, RZ, 0xc0, !PT ;  /* 0x0000000105027812 */ /* 0x000fc400078ec0ff */
[C---:B------:R-:W-:Y:S02]  /*bc00*/  SHF.L.U32 R3, R5.reuse, 0x6, RZ ;  /* 0x0000000605037819 */ /* 0x040fe400000006ff */
[----:B------:R-:W-:Y:S01]  /*bc10*/  MOV R81, 0xff800000 ;  /* 0xff80000000517802 */ /* 0x000fe20000000f00 */
[----:B------:R-:W-:Y:S01]  /*bc20*/  @P4 FFMA.FTZ R81, R6, R135, R10 ;  /* 0x0000008706514223 */ /* 0x000fe2000001000a */
[----:B------:R-:W-:Y:S02]  /*bc30*/  R2P PR, R5, 0x6 ;  /* 0x0000000605007804 */ /* 0x000fe40000000000 */
[----:B------:R-:W-:Y:S02]  /*bc40*/  ISETP.NE.U32.AND P4, PT, R2, 0x1, PT ;  /* 0x000000010200780c */ /* 0x000fe40003f85070 */
[----:B------:R-:W-:Y:S02]  /*bc50*/  LOP3.LUT R2, R3, 0x1c0, RZ, 0xc0, !PT ;  /* 0x000001c003027812 */ /* 0x000fe400078ec0ff */
[----:B------:R-:W-:-:S02]  /*bc60*/  LEA R10, R0, R17, 0x9 ;  /* 0x00000011000a7211 */ /* 0x000fc400078e48ff */
[----:B------:R-:W-:Y:S02]  /*bc70*/  SHF.L.U32 R0, R4, 0x5, RZ ;  /* 0x0000000504007819 */ /* 0x000fe400000006ff */
[----:B------:R-:W-:Y:S01]  /*bc80*/  LEA.HI R7, R2, R2, RZ, 0x1d ;  /* 0x0000000202077211 */ /* 0x000fe200078fe8ff */
[----:B------:R-:W3:Y:S01]  /*bc90*/  @P5 MUFU.LG2 R12, R12 ;  /* 0x0000000c000c5308 */ /* 0x000ee20000000c00 */
[----:B------:R-:W-:Y:S02]  /*bca0*/  SHF.R.S32.HI R5, RZ, 0x2, R139 ;  /* 0x00000002ff057819 */ /* 0x000fe4000001148b */
[----:B------:R-:W-:Y:S02]  /*bcb0*/  SHF.R.S32.HI R6, RZ, 0x1f, R16 ;  /* 0x0000001fff067819 */ /* 0x000fe40000011410 */
[----:B------:R-:W-:Y:S02]  /*bcc0*/  LOP3.LUT R4, R0, 0xffffffc0, RZ, 0xc0, !PT ;  /* 0xffffffc000047812 */ /* 0x000fe400078ec0ff */
[----:B------:R-:W-:-:S02]  /*bcd0*/  LEA R7, R10, R7, 0x1 ;  /* 0x000000070a077211 */ /* 0x000fc400078e08ff */
[----:B------:R-:W-:Y:S01]  /*bce0*/  LEA R0, R9, R5, 0x4 ;  /* 0x0000000509007211 */ /* 0x000fe200078e20ff */
[----:B------:R-:W-:Y:S01]  /*bcf0*/  IMAD R5, R6, c[0x0][0x3e0], RZ ;  /* 0x0000f80006057a24 */ /* 0x000fe200078e02ff */
[----:B------:R-:W-:Y:S02]  /*bd00*/  LEA R4, R8, R4, 0x3 ;  /* 0x0000000408047211 */ /* 0x000fe400078e18ff */
[----:B------:R-:W-:Y:S01]  /*bd10*/  SHF.L.U32 R7, R7, 0x1, RZ ;  /* 0x0000000107077819 */ /* 0x000fe200000006ff */
[----:B------:R-:W-:Y:S01]  /*bd20*/  IMAD R9, R16, c[0x0][0x3e4], R5 ;  /* 0x0000f90010097a24 */ /* 0x000fe200078e0205 */
[----:B------:R-:W-:Y:S02]  /*bd30*/  IADD3 R6, R0, R4, RZ ;  /* 0x0000000400067210 */ /* 0x000fe40007ffe0ff */
[----:B------:R-:W-:Y:S02]  /*bd40*/  IADD3 R5, R7, 0x80, RZ ;  /* 0x0000008007057810 */ /* 0x000fe40007ffe0ff */
[----:B-1----:R-:W-:-:S02]  /*bd50*/  LEA R0, R87, R0, 0x7 ;  /* 0x0000000057007211 */ /* 0x002fc400078e38ff */
[----:B------:R-:W-:Y:S01]  /*bd60*/  IADD3 R3, R15, R85, RZ ;  /* 0x000000550f037210 */ /* 0x000fe20007ffe0ff */
[----:B------:R-:W-:Y:S01]  /*bd70*/  IMAD R85, R138, c[0x0][0x388], RZ ;  /* 0x0000e2008a557a24 */ /* 0x000fe200078e02ff */
[----:B------:R-:W-:Y:S02]  /*bd80*/  IADD3 R8, R7, 0x70, RZ ;  /* 0x0000007007087810 */ /* 0x000fe40007ffe0ff */
[----:B------:R-:W-:Y:S01]  /*bd90*/  @P4 IADD3 R8, R5, 0x10, RZ ;  /* 0x0000001005084810 */ /* 0x000fe20007ffe0ff */
[----:B---3--:R-:W-:Y:S01]  /*bda0*/  @P5 FMUL.FTZ R12, R12, 0.69314718246459960938 ;  /* 0x3f3172180c0c5820 */ /* 0x008fe20000410000 */
[----:B------:R-:W-:Y:S02]  /*bdb0*/  LEA R6, R87, R6, 0x7 ;  /* 0x0000000657067211 */ /* 0x000fe400078e38ff */
[C---:B------:R-:W-:Y:S02]  /*bdc0*/  IADD3 R5, R0.reuse, 0x40, RZ ;  /* 0x0000004000057810 */ /* 0x040fe40007ffe0ff */
[----:B------:R-:W-:-:S02]  /*bdd0*/  IADD3 R4, R0, 0x8, RZ ;  /* 0x0000000800047810 */ /* 0x000fc40007ffe0ff */
[----:B------:R-:W-:Y:S02]  /*bde0*/  MOV R2, R14 ;  /* 0x0000000e00027202 */ /* 0x000fe40000000f00 */
[----:B------:R-:W-:Y:S01]  /*bdf0*/  MOV R82, 0xff800000 ;  /* 0xff80000000527802 */ /* 0x000fe20000000f00 */
[----:B------:R-:W-:Y:S01]  /*be00*/  @P5 FFMA.FTZ R82, R11, R136, R12 ;  /* 0x000000880b525223 */ /* 0x000fe2000001000c */
[-C--:B------:R-:W-:Y:S01]  /*be10*/  ISETP.GE.OR P4, PT, R5, R85.reuse, P3 ;  /* 0x000000550500720c */ /* 0x080fe20001f86670 */
[----:B------:R-:W-:Y:S01]  /*be20*/  @P0 IMAD.HI.U32 R5, R6, c[0x0][0x4ec], RZ ;  /* 0x00013b0006050a27 */ /* 0x000fe200078e00ff */
[-C--:B------:R-:W-:Y:S02]  /*be30*/  ISETP.GE.OR P5, PT, R4, R85.reuse, P3 ;  /* 0x000000550400720c */ /* 0x080fe40001fa6670 */
[----:B------:R-:W-:Y:S01]  /*be40*/  IADD3 R4, R0, 0x48, RZ ;  /* 0x0000004800047810 */ /* 0x000fe20007ffe0ff */
[----:B------:R-:W-:Y:S01]  /*be50*/  IMAD.WIDE.U32 R2, R16, c[0x0][0x3e0], R2 ;  /* 0x0000f80010027a25 */ /* 0x000fe200078e0002 */
[----:B------:R-:W-:-:S02]  /*be60*/  ISETP.GE.OR P6, PT, R0, R85, P3 ;  /* 0x000000550000720c */ /* 0x000fc40001fc6670 */
[----:B------:R-:W-:Y:S02]  /*be70*/  MOV R0, R6 ;  /* 0x0000000600007202 */ /* 0x000fe40000000f00 */
[----:B------:R-:W-:Y:S02]  /*be80*/  @P0 SHF.R.U32.HI R0, RZ, c[0x0][0x4f0], R5 ;  /* 0x00013c00ff000a19 */ /* 0x000fe40000011605 */
[----:B------:R-:W-:Y:S02]  /*be90*/  ISETP.GE.OR P3, PT, R4, R85, P3 ;  /* 0x000000550400720c */ /* 0x000fe40001f66670 */
[----:B------:R-:W-:Y:S02]  /*bea0*/  SHF.R.S32.HI R4, RZ, 0x1f, R132 ;  /* 0x0000001fff047819 */ /* 0x000fe40000011484 */
[----:B------:R-:W-:Y:S02]  /*beb0*/  IADD3 R3, R3, R9, RZ ;  /* 0x0000000903037210 */ /* 0x000fe40007ffe0ff */
[----:B------:R-:W-:Y:S01]  /*bec0*/  IADD3 R9, -R0, RZ, RZ ;  /* 0x000000ff00097210 */ /* 0x000fe20007ffe1ff */
[----:B------:R-:W-:Y:S01]  /*bed0*/  IMAD R5, R4, c[0x0][0x3d8], RZ ;  /* 0x0000f60004057a24 */ /* 0x000fe200078e02ff */
[----:B------:R-:W-:Y:S01]  /*bee0*/  SHF.R.S32.HI R10, RZ, 0x1f, R0 ;  /* 0x0000001fff0a7819 */ /* 0x000fe20000011400 */
[----:B------:R-:W-:Y:S01]  /*bef0*/  IMAD.WIDE.U32 R16, R132, c[0x0][0x3d8], R2 ;  /* 0x0000f60084107a25 */ /* 0x000fe200078e0002 */
[----:B------:R-:W-:-:S02]  /*bf00*/  IADD3 R4, P0, R0, R26, RZ ;  /* 0x0000001a00047210 */ /* 0x000fc40007f1e0ff */
[----:B------:R-:W-:Y:S01]  /*bf10*/  MOV R2, 0x20 ;  /* 0x0000002000027802 */ /* 0x000fe20000000f00 */
[----:B------:R-:W-:Y:S01]  /*bf20*/  IMAD R0, R9, c[0x0][0x4e8], R6 ;  /* 0x00013a0009007a24 */ /* 0x000fe200078e0206 */
[----:B------:R-:W-:Y:S02]  /*bf30*/  F2FP.BF16.PACK_AB R11, R151, R150 ;  /* 0x00000096970b723e */ /* 0x000fe400000010ff */
[----:B------:R-:W-:Y:S02]  /*bf40*/  SEL R9, R2, 0xffffffe0, !P1 ;  /* 0xffffffe002097807 */ /* 0x000fe40004800000 */
[----:B------:R-:W-:Y:S01]  /*bf50*/  SHF.R.S32.HI R2, RZ, 0x1f, R0 ;  /* 0x0000001fff027819 */ /* 0x000fe20000011400 */
[----:B------:R1:W-:Y:S01]  /*bf60*/  STS [R7+0x480], R11 ;  /* 0x0004800b07007388 */ /* 0x0003e20000000800 */
[----:B------:R-:W-:Y:S02]  /*bf70*/  F2FP.BF16.PACK_AB R12, R149, R148 ;  /* 0x00000094950c723e */ /* 0x000fe400000010ff */
[----:B------:R-:W-:-:S02]  /*bf80*/  F2FP.BF16.PACK_AB R13, R153, R13 ;  /* 0x0000000d990d723e */ /* 0x000fc400000010ff */
[----:B------:R-:W-:Y:S02]  /*bf90*/  F2FP.BF16.PACK_AB R18, R155, R18 ;  /* 0x000000129b12723e */ /* 0x000fe400000010ff */
[----:B------:R-:W-:Y:S02]  /*bfa0*/  F2FP.BF16.PACK_AB R19, R145, R19 ;  /* 0x000000139113723e */ /* 0x000fe400000010ff */
[----:B------:R-:W-:Y:S02]  /*bfb0*/  F2FP.BF16.PACK_AB R22, R147, R22 ;  /* 0x000000169316723e */ /* 0x000fe400000010ff */
[----:B------:R-:W-:Y:S02]  /*bfc0*/  IADD3 R6, R7, R9, RZ ;  /* 0x0000000907067210 */ /* 0x000fe40007ffe0ff */
[----:B------:R-:W-:Y:S01]  /*bfd0*/  F2FP.BF16.PACK_AB R21, R157, R21 ;  /* 0x000000159d15723e */ /* 0x000fe200000010ff */
[----:B-1----:R-:W-:Y:S01]  /*bfe0*/  IMAD R11, R132, c[0x0][0x3dc], R5 ;  /* 0x0000f700840b7a24 */ /* 0x002fe200078e0205 */
[----:B------:R-:W-:Y:S01]  /*bff0*/  IADD3.X R5, R10, R27, R86, P0, !PT ;  /* 0x0000001b0a057210 */ /* 0x000fe200007fe456 */
[----:B------:R-:W-:-:S04]  /*c000*/  IMAD R10, R2, c[0x0][0x488], RZ ;  /* 0x00012200020a7a24 */ /* 0x000fc800078e02ff */
[----:B------:R-:W-:Y:S01]  /*c010*/  IMAD.WIDE.U32 R2, R0, c[0x0][0x488], R4 ;  /* 0x0001220000027a25 */ /* 0x000fe200078e0004 */
[----:B------:R-:W-:-:S03]  /*c020*/  MOV R5, 0x40 ;  /* 0x0000004000057802 */ /* 0x000fc60000000f00 */
[----:B------:R-:W-:Y:S01]  /*c030*/  IMAD R0, R0, c[0x0][0x48c], R10 ;  /* 0x0001230000007a24 */ /* 0x000fe200078e020a */
[----:B------:R-:W-:Y:S02]  /*c040*/  IADD3 R4, R9, R8, RZ ;  /* 0x0000000809047210 */ /* 0x000fe40007ffe0ff */
[----:B------:R-:W-:Y:S02]  /*c050*/  F2FP.BF16.PACK_AB R20, R159, R20 ;  /* 0x000000149f14723e */ /* 0x000fe400000010ff */
[----:B------:R-:W-:Y:S02]  /*c060*/  LEA R10, P0, R2, c[0x0][0x450], 0x2 ;  /* 0x00011400020a7a11 */ /* 0x000fe400078010ff */
[----:B------:R-:W-:Y:S01]  /*c070*/  IADD3 R9, R3, R0, RZ ;  /* 0x0000000003097210 */ /* 0x000fe20007ffe0ff */
[----:B------:R-:W-:Y:S01]  /*c080*/  STS [R7+0x80], R12 ;  /* 0x0000800c07007388 */ /* 0x000fe20000000800 */
[----:B------:R-:W-:Y:S02]  /*c090*/  F2FP.BF16.PACK_AB R23, R165, R23 ;  /* 0x00000017a517723e */ /* 0x000fe400000010ff */
[----:B------:R-:W-:-:S02]  /*c0a0*/  F2FP.BF16.PACK_AB R24, R167, R24 ;  /* 0x00000018a718723e */ /* 0x000fc400000010ff */
[----:B------:R-:W-:Y:S01]  /*c0b0*/  SEL R3, R5, 0xffffffc0, !P2 ;  /* 0xffffffc005037807 */ /* 0x000fe20005000000 */
[----:B------:R-:W-:Y:S01]  /*c0c0*/  STS [R8], R13 ;  /* 0x0000000d08007388 */ /* 0x000fe20000000800 */
        /* <DEDUP_REMOVED lines=8> */
[----:B------:R-:W-:Y:S01]  /*c150*/  STS [R7+0x2480], R22 ;  /* 0x0024801607007388 */ /* 0x000fe20000000800 */
[----:B------:R-:W-:Y:S02]  /*c160*/  LEA.HI.X R9, R2, c[0x0][0x454], R9, 0x2, P0 ;  /* 0x0001150002097a11 */ /* 0x000fe400000f1409 */
[----:B------:R-:W-:Y:S01]  /*c170*/  F2FP.BF16.PACK_AB R35, R181, R35 ;  /* 0x00000023b523723e */ /* 0x000fe200000010ff */
[----:B------:R-:W-:Y:S01]  /*c180*/  STS [R8+0x2000], R21 ;  /* 0x0020001508007388 */ /* 0x000fe20000000800 */
[----:B------:R-:W-:Y:S02]  /*c190*/  F2FP.BF16.PACK_AB R34, R183, R34 ;  /* 0x00000022b722723e */ /* 0x000fe400000010ff */
[----:B------:R-:W-:Y:S01]  /*c1a0*/  IADD3 R2, R7, R3, RZ ;  /* 0x0000000307027210 */ /* 0x000fe20007ffe0ff */
[----:B------:R-:W-:Y:S01]  /*c1b0*/  STS [R8+0x2400], R20 ;  /* 0x0024001408007388 */ /* 0x000fe20000000800 */
[----:B------:R-:W-:-:S02]  /*c1c0*/  F2FP.BF16.PACK_AB R32, R185, R32 ;  /* 0x00000020b920723e */ /* 0x000fc400000010ff */
[----:B------:R-:W-:Y:S01]  /*c1d0*/  F2FP.BF16.PACK_AB R31, R187, R31 ;  /* 0x0000001fbb1f723e */ /* 0x000fe200000010ff */
[----:B------:R-:W-:Y:S01]  /*c1e0*/  STS [R6+0x80], R23 ;  /* 0x0000801706007388 */ /* 0x000fe20000000800 */
[----:B------:R-:W-:Y:S02]  /*c1f0*/  IADD3 R5, R3, R8, RZ ;  /* 0x0000000803057210 */ /* 0x000fe40007ffe0ff */
[----:B------:R-:W-:Y:S01]  /*c200*/  F2FP.BF16.PACK_AB R33, R177, R33 ;  /* 0x00000021b121723e */ /* 0x000fe200000010ff */
[----:B------:R-:W-:Y:S01]  /*c210*/  STS [R6+0x480], R24 ;  /* 0x0004801806007388 */ /* 0x000fe20000000800 */
[----:B------:R-:W-:Y:S02]  /*c220*/  F2FP.BF16.PACK_AB R38, R179, R38 ;  /* 0x00000026b326723e */ /* 0x000fe400000010ff */
[----:B------:R-:W-:Y:S01]  /*c230*/  F2FP.BF16.PACK_AB R63, R189, R63 ;  /* 0x0000003fbd3f723e */ /* 0x000fe200000010ff */
[----:B------:R-:W-:Y:S01]  /*c240*/  STS [R4], R25 ;  /* 0x0000001904007388 */ /* 0x000fe20000000800 */
[----:B------:R-:W-:-:S03]  /*c250*/  F2FP.BF16.PACK_AB R62, R191, R62 ;  /* 0x0000003ebf3e723e */ /* 0x000fc600000010ff */
[----:B------:R-:W-:Y:S01]  /*c260*/  STS [R4+0x400], R28 ;  /* 0x0004001c04007388 */ /* 0x000fe20000000800 */
[----:B------:R-:W-:Y:S02]  /*c270*/  F2FP.BF16.PACK_AB R61, R197, R61 ;  /* 0x0000003dc53d723e */ /* 0x000fe400000010ff */
[----:B------:R-:W-:Y:S01]  /*c280*/  F2FP.BF16.PACK_AB R60, R199, R60 ;  /* 0x0000003cc73c723e */ /* 0x000fe200000010ff */
[----:B------:R-:W-:Y:S01]  /*c290*/  STS [R6+0x2080], R29 ;  /* 0x0020801d06007388 */ /* 0x000fe20000000800 */
[----:B------:R-:W-:-:S03]  /*c2a0*/  IADD3 R0, R3, R6, RZ ;  /* 0x0000000603007210 */ /* 0x000fc60007ffe0ff */
        /* <DEDUP_REMOVED lines=88> */
[----:B------:R-:W1:Y:S04]  /*c830*/  SHFL.IDX PT, R15, R9, RZ, 0x1c1f ;  /* 0x001c1fff090f7589 */ /* 0x000e6800000e0000 */
[----:B------:R-:W-:Y:S06]  /*c840*/  BAR.SYNC.DEFER_BLOCKING 0x1, 0x80 ;  /* 0x0042000000007b1d */ /* 0x000fec0000010000 */
[----:B------:R-:W-:Y:S04]  /*c850*/  SHFL.IDX PT, R6, R10, 0x1, 0x1c1f ;  /* 0x003c1f000a067f89 */ /* 0x000fe800000e0000 */
[----:B------:R-:W3:Y:S04]  /*c860*/  SHFL.IDX PT, R7, R9, 0x1, 0x1c1f ;  /* 0x003c1f0009077f89 */ /* 0x000ee800000e0000 */
[----:B------:R-:W-:Y:S04]  /*c870*/  SHFL.IDX PT, R12, R10, 0x2, 0x1c1f ;  /* 0x005c1f000a0c7f89 */ /* 0x000fe800000e0000 */
[----:B------:R-:W4:Y:S04]  /*c880*/  SHFL.IDX PT, R13, R9, 0x2, 0x1c1f ;  /* 0x005c1f00090d7f89 */ /* 0x000f2800000e0000 */
[----:B------:R-:W-:Y:S04]  /*c890*/  SHFL.IDX PT, R8, R10, 0x3, 0x1c1f ;  /* 0x007c1f000a087f89 */ /* 0x000fe800000e0000 */
[----:B------:R-:W4:Y:S01]  /*c8a0*/  SHFL.IDX PT, R9, R9, 0x3, 0x1c1f ;  /* 0x007c1f0009097f89 */ /* 0x000f2200000e0000 */
[----:B--2---:R-:W-:-:S03]  /*c8b0*/  SHF.L.U32 R4, R92, 0x1, RZ ;  /* 0x000000015c047819 */ /* 0x004fc600000006ff */
[----:B-1----:R-:W-:Y:S04]  /*c8c0*/  @!P6 ST.E [R14.64], R82 ;  /* 0x000000520e00e985 */ /* 0x002fe8000c101916 */
[----:B---3--:R1:W-:Y:S04]  /*c8d0*/  @!P5 ST.E [R6.64], R81 ;  /* 0x000000510600d985 */ /* 0x0083e8000c101916 */
[----:B----4-:R2:W-:Y:S04]  /*c8e0*/  @!P4 ST.E [R12.64], R84 ;  /* 0x000000540c00c985 */ /* 0x0105e8000c101916 */
[----:B------:R2:W-:Y:S04]  /*c8f0*/  @!P3 ST.E [R8.64], R83 ;  /* 0x000000530800b985 */ /* 0x0005e8000c101916 */
[----:B------:R2:W3:Y:S04]  /*c900*/  LDS.128 R24, [R4+0x880] ;  /* 0x0008800004187984 */ /* 0x0004e80000000c00 */
[----:B------:R2:W4:Y:S04]  /*c910*/  LDS.128 R32, [R4+0x1080] ;  /* 0x0010800004207984 */ /* 0x0005280000000c00 */
[----:B------:R2:W1:Y:S04]  /*c920*/  LDS.128 R40, [R4+0x1880] ;  /* 0x0018800004287984 */ /* 0x0004680000000c00 */
[----:B------:R2:W1:Y:S04]  /*c930*/  LDS.128 R48, [R4+0x2080] ;  /* 0x0020800004307984 */ /* 0x0004680000000c00 */
[----:B------:R2:W2:Y:S04]  /*c940*/  LDS.128 R56, [R4+0x2880] ;  /* 0x0028800004387984 */ /* 0x0004a80000000c00 */
        /* <DEDUP_REMOVED lines=8> */
[----:B------:R2:W2:Y:S01]  /*c9d0*/  LDS.128 R72, [R4+0x7880] ;  /* 0x0078800004487984 */ /* 0x0004a20000000c00 */
[----:B------:R-:W-:-:S02]  /*c9e0*/  IADD3 R0, R17, R11, RZ ;  /* 0x0000000b11007210 */ /* 0x000fc40007ffe0ff */
[----:B-1----:R-:W-:-:S04]  /*c9f0*/  LEA R7, P0, R16, c[0x0][0x380], 0x1 ;  /* 0x0000e00010077a11 */ /* 0x002fc800078008ff */
[----:B------:R-:W-:Y:S02]  /*ca00*/  LEA.HI.X R6, R16, c[0x0][0x384], R0, 0x1, P0 ;  /* 0x0000e10010067a11 */ /* 0x000fe400000f0c00 */
[----:B------:R-:W-:Y:S01]  /*ca10*/  ISETP.GE.AND P0, PT, R89, R85, PT ;  /* 0x000000555900720c */ /* 0x000fe20003f06270 */
[----:B------:R1:W1:Y:S01]  /*ca20*/  SHFL.IDX PT, R2, R7, RZ, 0x181f ;  /* 0x00181fff07027589 */ /* 0x00026200000e0000 */
[----:B------:R-:W-:Y:S03]  /*ca30*/  BSSY B0, `(.L_x_647) ;  /* 0x000000e000007945 */ /* 0x000fe60003800000 */
[----:B------:R1:W1:Y:S08]  /*ca40*/  SHFL.IDX PT, R3, R6, RZ, 0x181f ;  /* 0x00181fff06037589 */ /* 0x00027000000e0000 */
[----:B------:R-:W-:Y:S05]  /*ca50*/  @P0 BRA `(.L_x_648) ;  /* 0x000000b000000947 */ /* 0x000fea0003800000 */
[----:B--234-:R-:W2:Y:S01]  /*ca60*/  LDS.128 R12, [R4+0x80] ;  /* 0x00008000040c7984 */ /* 0x01cea20000000c00 */
[----:B-----5:R-:W-:-:S02]  /*ca70*/  ISETP.GE.AND P0, PT, R88, c[0x0][0x3c8], PT ;  /* 0x0000f20058007a0c */ /* 0x020fc40003f06270 */
[----:B------:R-:W-:Y:S01]  /*ca80*/  ISETP.GE.AND P1, PT, R90, c[0x0][0x3c8], PT ;  /* 0x0000f2005a007a0c */ /* 0x000fe20003f26270 */
[----:B------:R3:W4:Y:S10]  /*ca90*/  LDS.128 R8, [R4+0x4080] ;  /* 0x0040800004087984 */ /* 0x0007340000000c00 */
[----:B------:R-:W-:-:S04]  /*caa0*/  @!P0 SHF.R.S32.HI R0, RZ, 0x1f, R88 ;  /* 0x0000001fff008819 */ /* 0x000fc80000011458 */
[----:B------:R-:W-:-:S04]  /*cab0*/  @!P0 LEA.HI R0, R0, R88, RZ, 0x3 ;  /* 0x0000005800008211 */ /* 0x000fc800078f18ff */
[----:B------:R-:W-:Y:S01]  /*cac0*/  @!P0 LOP3.LUT R0, R0, 0xfffffff8, RZ, 0xc0, !PT ;  /* 0xfffffff800008812 */ /* 0x000fe200078ec0ff */
[----:B-1-3--:R-:W-:-:S04]  /*cad0*/  @!P1 IMAD.WIDE R4, R90, 0x2, R2 ;  /* 0x000000025a049825 */ /* 0x00afc800078e0202 */
[----:B------:R-:W-:Y:S01]  /*cae0*/  @!P0 IMAD.WIDE R2, R0, 0x2, R2 ;  /* 0x0000000200028825 */ /* 0x000fe200078e0202 */
[----:B--2---:R1:W-:Y:S04]  /*caf0*/  @!P1 ST.E.128 [R4.64], R12 ;  /* 0x0000000c04009985 */ /* 0x0043e8000c101d16 */
[----:B----4-:R1:W-:Y:S02]  /*cb00*/  @!P0 ST.E.128 [R2.64], R8 ;  /* 0x0000000802008985 */ /* 0x0103e4000c101d16 */
.L_x_648:
[----:B---34-:R-:W-:Y:S05]  /*cb10*/  BSYNC B0 ;  /* 0x0000000000007941 */ /* 0x018fea0003800000 */
.L_x_647:
[----:B------:R-:W-:Y:S01]  /*cb20*/  IADD3 R0, R89, 0x10, RZ ;  /* 0x0000001059007810 */ /* 0x000fe20007ffe0ff */
[----:B-1----:R1:W3:Y:S01]  /*cb30*/  SHFL.IDX PT, R3, R6, 0x1, 0x181f ;  /* 0x00381f0006037f89 */ /* 0x0022e200000e0000 */
[----:B------:R-:W-:Y:S02]  /*cb40*/  BSSY B0, `(.L_x_649) ;  /* 0x000000d000007945 */ /* 0x000fe40003800000 */
[----:B------:R-:W-:Y:S01]  /*cb50*/  ISETP.GE.AND P0, PT, R0, R85, PT ;  /* 0x000000550000720c */ /* 0x000fe20003f06270 */
[----:B------:R1:W4:-:S12]  /*cb60*/  SHFL.IDX PT, R2, R7, 0x1, 0x181f ;  /* 0x00381f0007027f89 */ /* 0x00031800000e0000 */
[----:B------:R-:W-:Y:S05]  /*cb70*/  @P0 BRA `(.L_x_650) ;  /* 0x0000009000000947 */ /* 0x000fea0003800000 */
[----:B-----5:R-:W-:Y:S02]  /*cb80*/  ISETP.GE.AND P0, PT, R88, c[0x0][0x3c8], PT ;  /* 0x0000f20058007a0c */ /* 0x020fe40003f06270 */
[----:B------:R-:W-:-:S11]  /*cb90*/  ISETP.GE.AND P1, PT, R90, c[0x0][0x3c8], PT ;  /* 0x0000f2005a007a0c */ /* 0x000fd60003f26270 */
[----:B------:R-:W-:Y:S02]  /*cba0*/  @!P0 SHF.R.S32.HI R0, RZ, 0x1f, R88 ;  /* 0x0000001fff008819 */ /* 0x000fe40000011458 */
[----:B--234-:R-:W-:Y:S02]  /*cbb0*/  @!P1 IMAD.WIDE R4, R90, 0x2, R2 ;  /* 0x000000025a049825 */ /* 0x01cfe400078e0202 */
[----:B------:R-:W-:-:S03]  /*cbc0*/  @!P0 LEA.HI R0, R0, R88, RZ, 0x3 ;  /* 0x0000005800008211 */ /* 0x000fc600078f18ff */
[----:B------:R2:W-:Y:S01]  /*cbd0*/  @!P1 ST.E.128 [R4.64], R24 ;  /* 0x0000001804009985 */ /* 0x0005e2000c101d16 */
[----:B------:R-:W-:-:S05]  /*cbe0*/  @!P0 LOP3.LUT R0, R0, 0xfffffff8, RZ, 0xc0, !PT ;  /* 0xfffffff800008812 */ /* 0x000fca00078ec0ff */
[----:B------:R-:W-:-:S05]  /*cbf0*/  @!P0 IMAD.WIDE R2, R0, 0x2, R2 ;  /* 0x0000000200028825 */ /* 0x000fca00078e0202 */
[----:B------:R2:W-:Y:S02]  /*cc00*/  @!P0 ST.E.128 [R2.64], R20 ;  /* 0x0000001402008985 */ /* 0x0005e4000c101d16 */
.L_x_650:
[----:B------:R-:W-:Y:S05]  /*cc10*/  BSYNC B0 ;  /* 0x0000000000007941 */ /* 0x000fea0003800000 */
.L_x_649:
[----:B------:R-:W-:Y:S01]  /*cc20*/  IADD3 R0, R89, 0x20, RZ ;  /* 0x0000002059007810 */ /* 0x000fe20007ffe0ff */
[----:B--23--:R2:W3:Y:S01]  /*cc30*/  SHFL.IDX PT, R3, R6, 0x2, 0x181f ;  /* 0x00581f0006037f89 */ /* 0x00c4e200000e0000 */
[----:B------:R-:W-:Y:S02]  /*cc40*/  BSSY B0, `(.L_x_651) ;  /* 0x000000d000007945 */ /* 0x000fe40003800000 */
[----:B------:R-:W-:Y:S01]  /*cc50*/  ISETP.GE.AND P0, PT, R0, R85, PT ;  /* 0x000000550000720c */ /* 0x000fe20003f06270 */
[----:B----4-:R2:W4:-:S12]  /*cc60*/  SHFL.IDX PT, R2, R7, 0x2, 0x181f ;  /* 0x00581f0007027f89 */ /* 0x01051800000e0000 */
[----:B------:R-:W-:Y:S05]  /*cc70*/  @P0 BRA `(.L_x_652) ;  /* 0x0000009000000947 */ /* 0x000fea0003800000 */
[----:B-----5:R-:W-:Y:S02]  /*cc80*/  ISETP.GE.AND P0, PT, R88, c[0x0][0x3c8], PT ;  /* 0x0000f20058007a0c */ /* 0x020fe40003f06270 */
        /* <DEDUP_REMOVED lines=8> */
.L_x_652:
[----:B------:R-:W-:Y:S05]  /*cd10*/  BSYNC B0 ;  /* 0x0000000000007941 */ /* 0x000fea0003800000 */
.L_x_651:
[----:B------:R-:W-:Y:S01]  /*cd20*/  IADD3 R0, R89, 0x30, RZ ;  /* 0x0000003059007810 */ /* 0x000fe20007ffe0ff */
[----:B---3--:R3:W1:Y:S01]  /*cd30*/  SHFL.IDX PT, R3, R6, 0x3, 0x181f ;  /* 0x00781f0006037f89 */ /* 0x00866200000e0000 */
        /* <DEDUP_REMOVED lines=9> */
[----:B------:R1:W-:Y:S01]  /*cdd0*/  @!P1 ST.E.128 [R4.64], R40 ;  /* 0x0000002804009985 */ /* 0x0003e2000c101d16 */
[----:B------:R-:W-:-:S05]  /*cde0*/  @!P0 LOP3.LUT R0, R0, 0xfffffff8, RZ, 0xc0, !PT ;  /* 0xfffffff800008812 */ /* 0x000fca00078ec0ff */
[----:B------:R-:W-:-:S05]  /*cdf0*/  @!P0 IMAD.WIDE R2, R0, 0x2, R2 ;  /* 0x0000000200028825 */ /* 0x000fca00078e0202 */
[----:B------:R1:W-:Y:S02]  /*ce00*/  @!P0 ST.E.128 [R2.64], R36 ;  /* 0x0000002402008985 */ /* 0x0003e4000c101d16 */
.L_x_654:
[----:B------:R-:W-:Y:S05]  /*ce10*/  BSYNC B0 ;  /* 0x0000000000007941 */ /* 0x000fea0003800000 */
.L_x_653:
[----:B------:R-:W-:Y:S01]  /*ce20*/  IADD3 R0, R89, 0x40, RZ ;  /* 0x0000004059007810 */ /* 0x000fe20007ffe0ff */
[----:B-1----:R1:W2:Y:S01]  /*ce30*/  SHFL.IDX PT, R3, R6, 0x4, 0x181f ;  /* 0x00981f0006037f89 */ /* 0x0022a200000e0000 */
[----:B------:R-:W-:Y:S02]  /*ce40*/  BSSY B0, `(.L_x_655) ;  /* 0x000000d000007945 */ /* 0x000fe40003800000 */
[----:B------:R-:W-:Y:S01]  /*ce50*/  ISETP.GE.AND P0, PT, R0, R85, PT ;  /* 0x000000550000720c */ /* 0x000fe20003f06270 */
[----:B----4-:R1:W4:-:S12]  /*ce60*/  SHFL.IDX PT, R2, R7, 0x4, 0x181f ;  /* 0x00981f0007027f89 */ /* 0x01031800000e0000 */
        /* <DEDUP_REMOVED lines=10> */
.L_x_656:
[----:B------:R-:W-:Y:S05]  /*cf10*/  BSYNC B0 ;  /* 0x0000000000007941 */ /* 0x000fea0003800000 */
.L_x_655:
        /* <DEDUP_REMOVED lines=15> */
.L_x_658:
[----:B------:R-:W-:Y:S05]  /*d010*/  BSYNC B0 ;  /* 0x0000000000007941 */ /* 0x000fea0003800000 */
.L_x_657:
        /* <DEDUP_REMOVED lines=15> */
.L_x_660:
[----:B------:R-:W-:Y:S05]  /*d110*/  BSYNC B0 ;  /* 0x0000000000007941 */ /* 0x000fea0003800000 */
.L_x_659:
[----:B------:R-:W-:Y:S01]  /*d120*/  IADD3 R0, R89, 0x70, RZ ;  /* 0x0000007059007810 */ /* 0x000fe20007ffe0ff */
[----:B--2---:R2:W1:Y:S03]  /*d130*/  SHFL.IDX PT, R3, R6, 0x7, 0x181f ;  /* 0x00f81f0006037f89 */ /* 0x00446600000e0000 */
[----:B------:R-:W-:Y:S01]  /*d140*/  ISETP.GE.AND P0, PT, R0, R85, PT ;  /* 0x000000550000720c */ /* 0x000fe20003f06270 */
[----:B----4-:R2:W4:-:S12]  /*d150*/  SHFL.IDX PT, R2, R7, 0x7, 0x181f ;  /* 0x00f81f0007027f89 */ /* 0x01051800000e0000 */
[----:B------:R-:W-:Y:S05]  /*d160*/  @P0 EXIT ;  /* 0x000000000000094d */ /* 0x000fea0003800000 */
[----:B-----5:R-:W-:-:S13]  /*d170*/  ISETP.GE.AND P0, PT, R90, c[0x0][0x3c8], PT ;  /* 0x0000f2005a007a0c */ /* 0x020fda0003f06270 */
        /* <DEDUP_REMOVED lines=10> */
.L_x_661:
        /* <DEDUP_REMOVED lines=14> */
.L_x_3769:


//--------------------- .text._ZN7cutlass13device_kernelIN5flash19enable_sm80_to_sm89INS1_16FlashAttnFwdSm80INS1_25CollectiveMainloopFwdSm80ILi4ELi1ELb0EN4cute5tupleIJNS5_1CILi128EEENS7_ILi64EEES8_EEELi128ENS_10bfloat16_tEfNS_4arch4Sm80ELb0ELb0ELb1ELb1ELb0ELb0ELb1ELb0EEENS1_21CollectiveEpilogueFwdINS6_IJS8_S8_S9_EEENS6_IJNS7_ILi1EEESH_SH_EEESB_SD_Li128ELb1ELb1ELb0ELb0EEENS1_19SingleTileSchedulerILb1ELb0ELb1ELi128EEEEEEEEEvNT_6ParamsE --------------------------
	.section	.text._ZN7cutlass13device_kernelIN5flash19enable_sm80_to_sm89INS1_16FlashAttnFwdSm80INS1_25CollectiveMainloopFwdSm80ILi4ELi1ELb0EN4cute5tupleIJNS5_1CILi128EEENS7_ILi64EEES8_EEELi128ENS_10bfloat16_tEfNS_4arch4Sm80ELb0ELb0ELb1ELb1ELb0ELb0ELb1ELb0EEENS1_21CollectiveEpilogueFwdINS6_IJS8_S8_S9_EEENS6_IJNS7_ILi1EEESH_SH_EEESB_SD_Li128ELb1ELb1ELb0ELb0EEENS1_19SingleTileSchedulerILb1ELb0ELb1ELi128EEEEEEEEEvNT_6ParamsE,"ax",@progbits
	.sectioninfo	@"SHI_REGISTERS=255"
	.align	128
.text._ZN7cutlass13device_kernelIN5flash19enable_sm80_to_sm89INS1_16FlashAttnFwdSm80INS1_25CollectiveMainloopFwdSm80ILi4ELi1ELb0EN4cute5tupleIJNS5_1CILi128EEENS7_ILi64EEES8_EEELi128ENS_10bfloat16_tEfNS_4arch4Sm80ELb0ELb0ELb1ELb1ELb0ELb0ELb1ELb0EEENS1_21CollectiveEpilogueFwdINS6_IJS8_S8_S9_EEENS6_IJNS7_ILi1EEESH_SH_EEESB_SD_Li128ELb1ELb1ELb0ELb0EEENS1_19SingleTileSchedulerILb1ELb0ELb1ELi128EEEEEEEEEvNT_6ParamsE:
        .type           _ZN7cutlass13device_kernelIN5flash19enable_sm80_to_sm89INS1_16FlashAttnFwdSm80INS1_25CollectiveMainloopFwdSm80ILi4ELi1ELb0EN4cute5tupleIJNS5_1CILi128EEENS7_ILi64EEES8_EEELi128ENS_10bfloat16_tEfNS_4arch4Sm80ELb0ELb0ELb1ELb1ELb0ELb0ELb1ELb0EEENS1_21CollectiveEpilogueFwdINS6_IJS8_S8_S9_EEENS6_IJNS7_ILi1EEESH_SH_EEESB_SD_Li128ELb1ELb1ELb0ELb0EEENS1_19SingleTileSchedulerILb1ELb0ELb1ELi128EEEEEEEEEvNT_6ParamsE,@function
        .size           _ZN7cutlass13device_kernelIN5flash19enable_sm80_to_sm89INS1_16FlashAttnFwdSm80INS1_25CollectiveMainloopFwdSm80ILi4ELi1ELb0EN4cute5tupleIJNS5_1CILi128EEENS7_ILi64EEES8_EEELi128ENS_10bfloat16_tEfNS_4arch4Sm80ELb0ELb0ELb1ELb1ELb0ELb0ELb1ELb0EEENS1_21CollectiveEpilogueFwdINS6_IJS8_S8_S9_EEENS6_IJNS7_ILi1EEESH_SH_EEESB_SD_Li128ELb1ELb1ELb0ELb0EEENS1_19SingleTileSchedulerILb1ELb0ELb1ELi128EEEEEEEEEvNT_6ParamsE,(.L_x_3770 - _ZN7cutlass13device_kernelIN5flash19enable_sm80_to_sm89INS1_16FlashAttnFwdSm80INS1_25CollectiveMainloopFwdSm80ILi4ELi1ELb0EN4cute5tupleIJNS5_1CILi128EEENS7_ILi64EEES8_EEELi128ENS_10bfloat16_tEfNS_4arch4Sm80ELb0ELb0ELb1ELb1ELb0ELb0ELb1ELb0EEENS1_21CollectiveEpilogueFwdINS6_IJS8_S8_S9_EEENS6_IJNS7_ILi1EEESH_SH_EEESB_SD_Li128ELb1ELb1ELb0ELb0EEENS1_19SingleTileSchedulerILb1ELb0ELb1ELi128EEEEEEEEEvNT_6ParamsE)
        .other          _ZN7cutlass13device_kernelIN5flash19enable_sm80_to_sm89INS1_16FlashAttnFwdSm80INS1_25CollectiveMainloopFwdSm80ILi4ELi1ELb0EN4cute5tupleIJNS5_1CILi128EEENS7_ILi64EEES8_EEELi128ENS_10bfloat16_tEfNS_4arch4Sm80ELb0ELb0ELb1ELb1ELb0ELb0ELb1ELb0EEENS1_21CollectiveEpilogueFwdINS6_IJS8_S8_S9_EEENS6_IJNS7_ILi1EEESH_SH_EEESB_SD_Li128ELb1ELb1ELb0ELb0EEENS1_19SingleTileSchedulerILb1ELb0ELb1ELi128EEEEEEEEEvNT_6ParamsE,@"STO_CUDA_ENTRY STV_DEFAULT"
_ZN7cutlass13device_kernelIN5flash19enable_sm80_to_sm89INS1_16FlashAttnFwdSm80INS1_25CollectiveMainloopFwdSm80ILi4ELi1ELb0EN4cute5tupleIJNS5_1CILi128EEENS7_ILi64EEES8_EEELi128ENS_10bfloat16_tEfNS_4arch4Sm80ELb0ELb0ELb1ELb1ELb0ELb0ELb1ELb0EEENS1_21CollectiveEpilogueFwdINS6_IJS8_S8_S9_EEENS6_IJNS7_ILi1EEESH_SH_EEESB_SD_Li128ELb1ELb1ELb0ELb0EEENS1_19SingleTileSchedulerILb1ELb0ELb1ELi128EEEEEEEEEvNT_6ParamsE:
        /* <DEDUP_REMOVED lines=17> */
.L_x_663:
        /* <DEDUP_REMOVED lines=8> */
.L_x_665:
[----:B------:R-:W-:-:S05]  /*0190*/  MOV R0, c[0x0][0x54c] ;  /* 0x0001530000007a02 */ /* 0x000fca0000000f00 */
.L_x_664:
[----:B-----5:R-:W-:Y:S01]  /*01a0*/  IMAD R0, R0, c[0x0][0x548], RZ ;  /* 0x0001520000007a24 */ /* 0x020fe200078e02ff */
[----:B-1----:R-:W-:-:S04]  /*01b0*/  SHF.L.U32 R2, R60, 0x7, RZ ;  /* 0x000000073c027819 */ /* 0x002fc800000006ff */
[----:B------:R-:W-:-:S04]  /*01c0*/  ISETP.GE.AND P0, PT, R2, R0, PT ;  /* 0x000000000200720c */ /* 0x000fc80003f06270 */
[----:B------:R-:W-:-:S05]  /*01d0*/  SEL R0, R5, 0xffffffff, !P0 ;  /* 0xffffffff05007807 */ /* 0x000fca0004000000 */
[----:B------:R1:W-:Y:S01]  /*01e0*/  STL [R1+0x44], R0 ;  /* 0x0000440001007387 */ /* 0x0003e20000100800 */
[----:B------:R-:W-:Y:S05]  /*01f0*/  BRA `(.L_x_666) ;  /* 0x0000013000007947 */ /* 0x000fea0003800000 */
.L_x_662:
[----:B---3--:R-:W-:-:S04]  /*0200*/  ISETP.NE.U32.AND P0, PT, RZ, c[0x0][0x568], PT ;  /* 0x00015a00ff007a0c */ /* 0x008fc80003f05070 */
[----:B------:R-:W-:-:S13]  /*0210*/  ISETP.NE.AND.EX P0, PT, RZ, c[0x0][0x56c], PT, P0 ;  /* 0x00015b00ff007a0c */ /* 0x000fda0003f05300 */
[----:B------:R-:W-:Y:S05]  /*0220*/  @!P0 BRA `(.L_x_667) ;  /* 0x0000002000008947 */ /* 0x000fea0003800000 */
[----:B------:R1:W5:Y:S01]  /*0230*/  LDG.E R0, [R2.64] ;  /* 0x0000001002007981 */ /* 0x000362000c1e1900 */
[----:B------:R-:W-:Y:S05]  /*0240*/  BRA `(.L_x_668) ;  /* 0x0000009000007947 */ /* 0x000fea0003800000 */
.L_x_667:
        /* <DEDUP_REMOVED lines=8> */
.L_x_669:
[----:B------:R-:W-:-:S05]  /*02d0*/  MOV R0, c[0x0][0x54c] ;  /* 0x0001530000007a02 */ /* 0x000fca0000000f00 */
.L_x_668:
[----:B-----5:R-:W-:Y:S01]  /*02e0*/  IMAD R0, R0, c[0x0][0x548], RZ ;  /* 0x0001520000007a24 */ /* 0x020fe200078e02ff */
[----:B-1----:R-:W-:-:S04]  /*02f0*/  SHF.L.U32 R2, R60, 0x7, RZ ;  /* 0x000000073c027819 */ /* 0x002fc800000006ff */
[----:B------:R-:W-:-:S04]  /*0300*/  ISETP.GE.AND P0, PT, R2, R0, PT ;  /* 0x000000000200720c */ /* 0x000fc80003f06270 */
[----:B------:R-:W-:-:S05]  /*0310*/  SEL R0, R5, 0xffffffff, !P0 ;  /* 0xffffffff05007807 */ /* 0x000fca0004000000 */
[----:B------:R1:W-:Y:S04]  /*0320*/  STL [R1+0x44], R0 ;  /* 0x0000440001007387 */ /* 0x0003e80000100800 */
.L_x_666:
        /* <DEDUP_REMOVED lines=11> */
[----:B------:R-:W-:Y:S01]  /*03e0*/  @P1 IMAD.WIDE R2, R61, R10, c[0x0][0x370] ;  /* 0x0000dc003d021625 */ /* 0x000fe200078e020a */
[----:B------:R-:W-:-:S03]  /*03f0*/  CS2R R8, SRZ ;  /* 0x0000000000087805 */ /* 0x000fc6000001ff00 */
[----:B------:R-:W-:Y:S01]  /*0400*/  IMAD.MOV.U32 R20, RZ, RZ, c[0x0][0x168] ;  /* 0x00005a00ff147624 */ /* 0x000fe200078e00ff */
[----:B-1----:R1:W2:Y:S01]  /*0410*/  @P1 LDG.E R0, [R2.64] ;  /* 0x0000001002001981 */ /* 0x0022a2000c1e1900 */
        /* <DEDUP_REMOVED lines=11> */
[----:B------:R1:W2:Y:S04]  /*04d0*/  LDG.E R0, [R4.64] ;  /* 0x0000001004007981 */ /* 0x0002a8000c1e1900 */
[----:B-1----:R-:W2:Y:S02]  /*04e0*/  LDG.E R4, [R4.64+0x4] ;  /* 0x0000041004047981 */ /* 0x002ea4000c1e1900 */
[----:B--2--5:R-:W-:-:S02]  /*04f0*/  IADD3 R20, -R0, R4, RZ ;  /* 0x0000000400147210 */ /* 0x024fc40007ffe1ff */
.L_x_670:
[----:B------:R-:W-:-:S04]  /*0500*/  ISETP.NE.U32.AND P0, PT, RZ, c[0x0][0x368], PT ;  /* 0x0000da00ff007a0c */ /* 0x000fc80003f05070 */
[----:B------:R-:W-:-:S13]  /*0510*/  ISETP.NE.AND.EX P0, PT, RZ, c[0x0][0x36c], PT, P0 ;  /* 0x0000db00ff007a0c */ /* 0x000fda0003f05300 */
[----:B------:R-:W-:Y:S05]  /*0520*/  @!P0 BRA `(.L_x_671) ;  /* 0x0000004000008947 */ /* 0x000fea0003800000 */
[----:B------:R-:W-:-:S05]  /*0530*/  IMAD.WIDE R2, R61, R10, c[0x0][0x368] ;  /* 0x0000da003d027625 */ /* 0x000fca00078e020a */
[----:B------:R-:W2:Y:S02]  /*0540*/  LDG.E R0, [R2.64] ;  /* 0x0000001002007981 */ /* 0x000ea4000c1e1900 */
[----:B--2---:R1:W2:Y:S02]  /*0550*/  R2UR UR19, R0 ;  /* 0x00000000001373c2 */ /* 0x0042a400000e0000 */
[----:B-12---:R-:W-:Y:S05]  /*0560*/  BRA `(.L_x_672) ;  /* 0x0000006000007947 */ /* 0x006fea0003800000 */
.L_x_671:
[----:B------:R-:W-:Y:S05]  /*0570*/  @!P4 BRA `(.L_x_672) ;  /* 0x000000500000c947 */ /* 0x000fea0003800000 */
[----:B------:R1:W2:Y:S04]  /*0580*/  LDG.E R0, [R2.64] ;  /* 0x0000001002007981 */ /* 0x0002a8000c1e1900 */
[----:B-1----:R-:W3:Y:S01]  /*0590*/  LDG.E R2, [R2.64+0x4] ;  /* 0x0000041002027981 */ /* 0x002ee2000c1e1900 */
[----:B--2---:R-:W1:Y:S08]  /*05a0*/  R2UR UR5, R0 ;  /* 0x00000000000573c2 */ /* 0x004e7000000e0000 */
[----:B---3--:R-:W1:Y:S02]  /*05b0*/  R2UR UR6, R2 ;  /* 0x00000000020673c2 */ /* 0x008e6400000e0000 */
[----:B-1----:R-:W-:-:S06]  /*05c0*/  UIADD3 UR19, -UR5, UR6, URZ ;  /* 0x0000000605137290 */ /* 0x002fcc000fffe13f */
.L_x_672:
[----:B------:R-:W-:Y:S01]  /*05d0*/  UIADD3 UR19, -UR4, UR19, URZ ;  /* 0x0000001304137290 */ /* 0x000fe2000fffe13f */
[----:B-----5:R-:W-:Y:S01]  /*05e0*/  IADD3 R9, R9, UR4, RZ ;  /* 0x0000000409097c10 */ /* 0x020fe2000fffe0ff */
[----:B------:R-:W-:Y:S01]  /*05f0*/  CS2R R14, SRZ ;  /* 0x00000000000e7805 */ /* 0x000fe2000001ff00 */
[----:B------:R-:W-:Y:S01]  /*0600*/  PLOP3.LUT P0, PT, PT, PT, PT, 0x80, 0x0 ;  /* 0x000000000000781c */ /* 0x000fe20003f0f070 */
[----:B------:R-:W-:Y:S01]  /*0610*/  UISETP.GE.AND UP0, UPT, UR19, 0x1, UPT ;  /* 0x000000011300788c */ /* 0x000fe2000bf06270 */
[----:B------:R-:W-:Y:S01]  /*0620*/  IMAD.MOV.U32 R126, RZ, RZ, RZ ;  /* 0x000000ffff7e7224 */ /* 0x000fe200078e00ff */
[----:B------:R-:W-:Y:S01]  /*0630*/  UIADD3 UR4, UR19, 0x3f, URZ ;  /* 0x0000003f13047890 */ /* 0x000fe2000fffe03f */
[----:B------:R-:W-:Y:S01]  /*0640*/  IMAD.MOV.U32 R124, RZ, RZ, RZ ;  /* 0x000000ffff7c7224 */ /* 0x000fe200078e00ff */
[----:B------:R-:W-:Y:S01]  /*0650*/  CS2R R130, SRZ ;  /* 0x0000000000827805 */ /* 0x000fe2000001ff00 */
[----:B------:R-:W-:Y:S01]  /*0660*/  CS2R R128, SRZ ;  /* 0x0000000000807805 */ /* 0x000fe2000001ff00 */
[----:B------:R-:W-:Y:S01]  /*0670*/  PLOP3.LUT P1, PT, PT, PT, UP0, 0x80, 0x0 ;  /* 0x000000000000781c */ /* 0x000fe20003f2f008 */
[----:B------:R-:W-:Y:S01]  /*0680*/  USHF.R.S32.HI UR18, URZ, 0x1f, UR4 ;  /* 0x0000001f3f127899 */ /* 0x000fe20008011404 */
[----:B------:R-:W-:Y:S01]  /*0690*/  CS2R R16, SRZ ;  /* 0x0000000000107805 */ /* 0x000fe2000001ff00 */
[----:B------:R-:W-:Y:S01]  /*06a0*/  MOV R122, RZ ;  /* 0x000000ff007a7202 */ /* 0x000fe20000000f00 */
[----:B------:R-:W-:Y:S01]  /*06b0*/  CS2R R120, SRZ ;  /* 0x0000000000787805 */ /* 0x000fe2000001ff00 */
[----:B------:R-:W-:Y:S01]  /*06c0*/  ULEA.HI UR18, UR18, UR4, URZ, 0x6 ;  /* 0x0000000412127291 */ /* 0x000fe2000f8f303f */
        /* <DEDUP_REMOVED lines=25> */
[----:B------:R-:W-:Y:S01]  /*0860*/  MOV R33, RZ ;  /* 0x000000ff00217202 */ /* 0x000fe20000000f00 */
[----:B------:R-:W-:Y:S01]  /*0870*/  IMAD.MOV.U32 R84, RZ, RZ, RZ ;  /* 0x000000ffff547224 */ /* 0x000fe200078e00ff */
[----:B------:R-:W-:Y:S01]  /*0880*/  CS2R R78, SRZ ;  /* 0x00000000004e7805 */ /* 0x000fe2000001ff00 */
        /* <DEDUP_REMOVED lines=45> */
[----:B------:R-:W-:Y:S01]  /*0b60*/  MOV R154, RZ ;  /* 0x000000ff009a7202 */ /* 0x000fe20000000f00 */
[----:B------:R-:W-:Y:S01]  /*0b70*/  CS2R R152, SRZ ;  /* 0x0000000000987805 */ /* 0x000fe2000001ff00 */
[----:B------:R-:W-:Y:S01]  /*0b80*/  CS2R R142, SRZ ;  /* 0x00000000008e7805 */ /* 0x000fe2000001ff00 */
[----:B------:R-:W-:Y:S01]  /*0b90*/  CS2R R58, SRZ ;  /* 0x00000000003a7805 */ /* 0x000fe2000001ff00 */
[----:B------:R-:W-:Y:S01]  /*0ba0*/  IMAD.MOV.U32 R140, RZ, RZ, RZ ;  /* 0x000000ffff8c7224 */ /* 0x000fe200078e00ff */
[----:B------:R-:W-:Y:S01]  /*0bb0*/  MOV R146, RZ ;  /* 0x000000ff00927202 */ /* 0x000fe20000000f00 */
[----:B------:R-:W-:Y:S01]  /*0bc0*/  IMAD.MOV.U32 R144, RZ, RZ, RZ ;  /* 0x000000ffff907224 */ /* 0x000fe200078e00ff */
[----:B------:R-:W-:Y:S01]  /*0bd0*/  CS2R R64, SRZ ;  /* 0x0000000000407805 */ /* 0x000fe2000001ff00 */
[----:B------:R-:W-:Y:S01]  /*0be0*/  CS2R R62, SRZ ;  /* 0x00000000003e7805 */ /* 0x000fe2000001ff00 */
[----:B------:R-:W-:Y:S05]  /*0bf0*/  @!P1 BRA `(.L_x_673) ;  /* 0x0000bf1000009947 */ /* 0x000fea0003800000 */
[----:B------:R-:W-:-:S04]  /*0c00*/  ISETP.NE.U32.AND P2, PT, RZ, c[0x0][0x340], PT ;  /* 0x0000d000ff007a0c */ /* 0x000fc80003f45070 */
[----:B------:R-:W-:-:S13]  /*0c10*/  ISETP.NE.AND.EX P2, PT, RZ, c[0x0][0x344], PT, P2 ;  /* 0x0000d100ff007a0c */ /* 0x000fda0003f45320 */
[----:B------:R-:W-:-:S05]  /*0c20*/  @P2 IMAD.WIDE R2, R61, R10, c[0x0][0x340] ;  /* 0x0000d0003d022625 */ /* 0x000fca00078e020a */
[----:B------:R1:W2:Y:S01]  /*0c30*/  @P2 LDG.E R19, [R2.64] ;  /* 0x0000001002132981 */ /* 0x0002a2000c1e1900 */
[----:B------:R-:W-:Y:S01]  /*0c40*/  SHF.R.S32.HI R25, RZ, 0x1f, R155 ;  /* 0x0000001fff197819 */ /* 0x000fe2000001149b */
[----:B------:R-:W-:Y:S01]  /*0c50*/  IMAD.MOV.U32 R6, RZ, RZ, c[0x0][0x2c4] ;  /* 0x0000b100ff067624 */ /* 0x000fe200078e00ff */
[----:B------:R-:W-:Y:S01]  /*0c60*/  SHF.R.S32.HI R0, RZ, 0x1f, R8 ;  /* 0x0000001fff007819 */ /* 0x000fe20000011408 */
[----:B------:R-:W3:Y:S01]  /*0c70*/  S2R R17, SR_CTAID.Y ;  /* 0x0000000000117919 */ /* 0x000ee20000002600 */
[-C--:B------:R-:W-:Y:S01]  /*0c80*/  LEA.HI R4, R25, R155.reuse, RZ, 0x3 ;  /* 0x0000009b19047211 */ /* 0x080fe200078f18ff */
[----:B------:R-:W-:Y:S01]  /*0c90*/  IMAD.MOV.U32 R26, RZ, RZ, 0x20 ;  /* 0x00000020ff1a7424 */ /* 0x000fe200078e00ff */
[----:B------:R-:W-:Y:S01]  /*0ca0*/  ISETP.NE.AND P1, PT, R6, 0x1, PT ;  /* 0x000000010600780c */ /* 0x000fe20003f25270 */
[----:B------:R-:W-:Y:S01]  /*0cb0*/  IMAD R0, R0, c[0x0][0x178], RZ ;  /* 0x00005e0000007a24 */ /* 0x000fe200078e02ff */
[----:B------:R-:W-:Y:S01]  /*0cc0*/  SHF.R.S32.HI R33, RZ, 0x3, R4 ;  /* 0x00000003ff217819 */ /* 0x000fe20000011404 */
[----:B------:R-:W-:Y:S01]  /*0cd0*/  BSSY B0, `(.L_x_674) ;  /* 0x0000076000007945 */ /* 0x000fe20003800000 */
[----:B------:R-:W-:Y:S01]  /*0ce0*/  LOP3.LUT R4, R4, 0xfffffff8, RZ, 0xc0, !PT ;  /* 0xfffffff804047812 */ /* 0x000fe200078ec0ff */
[----:B------:R-:W-:Y:S01]  /*0cf0*/  IMAD R0, R8, c[0x0][0x17c], R0 ;  /* 0x00005f0008007a24 */ /* 0x000fe200078e0200 */
[----:B------:R-:W-:Y:S01]  /*0d00*/  SHF.R.S32.HI R7, RZ, 0x1f, R9 ;  /* 0x0000001fff077819 */ /* 0x000fe20000011409 */
[----:B------:R-:W-:Y:S01]  /*0d10*/  IMAD.SHL.U32 R5, R33, 0x40, RZ ;  /* 0x0000004021057824 */ /* 0x000fe200078e00ff */
[----:B------:R-:W-:-:S02]  /*0d20*/  IADD3 R32, -R4, R155, RZ ;  /* 0x0000009b04207210 */ /* 0x000fc40007ffe1ff */
[----:B------:R-:W-:Y:S02]  /*0d30*/  SHF.R.S32.HI R18, RZ, 0x1f, R61 ;  /* 0x0000001fff127819 */ /* 0x000fe4000001143d */
[----:B------:R-:W-:Y:S01]  /*0d40*/  LEA.HI R24, R25, R155, RZ, 0x4 ;  /* 0x0000009b19187211 */ /* 0x000fe200078f20ff */
[----:B------:R-:W-:Y:S01]  /*0d50*/  IMAD.SHL.U32 R12, R32, 0x8, RZ ;  /* 0x00000008200c7824 */ /* 0x000fe200078e00ff */
[----:B------:R-:W-:Y:S01]  /*0d60*/  SEL R10, R18, RZ, !P5 ;  /* 0x000000ff120a7207 */ /* 0x000fe20006800000 */
[----:B-1----:R-:W-:-:S03]  /*0d70*/  IMAD.WIDE.U32 R2, R8, c[0x0][0x178], RZ ;  /* 0x00005e0008027a25 */ /* 0x002fc600078e00ff */
[----:B------:R-:W-:Y:S02]  /*0d80*/  SHF.R.S32.HI R13, RZ, 0x1f, R12 ;  /* 0x0000001fff0d7819 */ /* 0x000fe4000001140c */
[----:B---3--:R-:W-:Y:S01]  /*0d90*/  SHF.R.S32.HI R16, RZ, 0x1f, R17 ;  /* 0x0000001fff107819 */ /* 0x008fe20000011411 */
[----:B------:R-:W-:Y:S01]  /*0da0*/  IMAD.IADD R3, R3, 0x1, R0 ;  /* 0x0000000103037824 */ /* 0x000fe200078e0200 */
[----:B------:R-:W-:Y:S01]  /*0db0*/  LOP3.LUT R0, R5, 0x1c0, RZ, 0xc0, !PT ;  /* 0x000001c005007812 */ /* 0x000fe200078ec0ff */
[----:B------:R-:W-:Y:S01]  /*0dc0*/  IMAD R10, R10, c[0x0][0x1c0], RZ ;  /* 0x000070000a0a7a24 */ /* 0x000fe200078e02ff */
[----:B------:R-:W-:Y:S01]  /*0dd0*/  IADD3 R5, R12, 0x40, RZ ;  /* 0x000000400c057810 */ /* 0x000fe20007ffe0ff */
[----:B------:R-:W-:Y:S01]  /*0de0*/  IMAD R8, R16, c[0x0][0x1b8], RZ ;  /* 0x00006e0010087a24 */ /* 0x000fe200078e02ff */
[----:B------:R-:W-:Y:S01]  /*0df0*/  LOP3.LUT R6, R0, 0x38, R12, 0xf8, !PT ;  /* 0x0000003800067812 */ /* 0x000fe200078ef80c */
[----:B------:R-:W-:Y:S01]  /*0e00*/  IMAD.WIDE.U32 R2, R17, c[0x0][0x1b8], R2 ;  /* 0x00006e0011027a25 */ /* 0x000fe200078e0002 */
[----:B------:R-:W-:-:S02]  /*0e10*/  SHF.R.U32.HI R4, RZ, 0x3, R0 ;  /* 0x00000003ff047819 */ /* 0x000fc40000011600 */
[-C--:B------:R-:W-:Y:S01]  /*0e20*/  IADD3 R0, P0, R9, R33.reuse, RZ ;  /* 0x0000002109007210 */ /* 0x080fe20007f1e0ff */
[----:B------:R-:W-:Y:S01]  /*0e30*/  IMAD R8, R17, c[0x0][0x1bc], R8 ;  /* 0x00006f0011087a24 */ /* 0x000fe200078e0208 */
[----:B------:R-:W-:Y:S02]  /*0e40*/  LOP3.LUT R21, R6, R4, RZ, 0x3c, !PT ;  /* 0x0000000406157212 */ /* 0x000fe400078e3cff */
[----:B------:R-:W-:Y:S01]  /*0e50*/  LEA R9, R32, R33, 0x4 ;  /* 0x0000002120097211 */ /* 0x000fe200078e20ff */
[----:B------:R-:W-:Y:S01]  /*0e60*/  IMAD.IADD R3, R3, 0x1, R8 ;  /* 0x0000000103037824 */ /* 0x000fe200078e0208 */
[----:B------:R-:W-:Y:S01]  /*0e70*/  LEA.HI.X.SX32 R4, R33, R7, 0x1, P0 ;  /* 0x0000000721047211 */ /* 0x000fe200000f0eff */
[----:B------:R-:W-:Y:S01]  /*0e80*/  IMAD.WIDE.U32 R6, R0, c[0x0][0x1e0], R12 ;  /* 0x0000780000067a25 */ /* 0x000fe200078e000c */
[----:B------:R-:W-:Y:S02]  /*0e90*/  ISETP.GE.AND P0, PT, R5, c[0x0][0x1d4], PT ;  /* 0x0000750005007a0c */ /* 0x000fe40003f06270 */
[----:B------:R-:W-:Y:S01]  /*0ea0*/  SEL R8, R61, RZ, !P5 ;  /* 0x000000ff3d087207 */ /* 0x000fe20006800000 */
[----:B------:R-:W-:Y:S01]  /*0eb0*/  IMAD R9, R60, 0x80, R9 ;  /* 0x000000803c097824 */ /* 0x000fe200078e0209 */
[----:B------:R-:W-:Y:S01]  /*0ec0*/  ISETP.GE.AND P3, PT, R12, c[0x0][0x1d4], PT ;  /* 0x000075000c007a0c */ /* 0x000fe20003f66270 */
[----:B------:R-:W-:-:S02]  /*0ed0*/  IMAD R5, R4, c[0x0][0x1e0], RZ ;  /* 0x0000780004057a24 */ /* 0x000fc400078e02ff */
[----:B------:R-:W-:Y:S02]  /*0ee0*/  IMAD R4, R4, c[0x0][0x208], RZ ;  /* 0x0000820004047a24 */ /* 0x000fe400078e02ff */
[----:B------:R-:W-:-:S04]  /*0ef0*/  @P1 IMAD.HI.U32 R11, R9, c[0x0][0x2c8], RZ ;  /* 0x0000b200090b1a27 */ /* 0x000fc800078e00ff */
[C---:B------:R-:W-:Y:S02]  /*0f00*/  IMAD R14, R0.reuse, c[0x0][0x1e4], R5 ;  /* 0x00007900000e7a24 */ /* 0x040fe400078e0205 */
[C---:B------:R-:W-:Y:S02]  /*0f10*/  IMAD R15, R0.reuse, c[0x0][0x20c], R4 ;  /* 0x00008300000f7a24 */ /* 0x040fe400078e0204 */
[----:B------:R-:W-:Y:S01]  /*0f20*/  IMAD.WIDE.U32 R4, R0, c[0x0][0x208], R12 ;  /* 0x0000820000047a25 */ /* 0x000fe200078e000c */
[----:B------:R-:W-:Y:S02]  /*0f30*/  MOV R0, R9 ;  /* 0x0000000900007202 */ /* 0x000fe40000000f00 */
[----:B------:R-:W-:Y:S01]  /*0f40*/  @P1 SHF.R.U32.HI R0, RZ, c[0x0][0x2cc], R11 ;  /* 0x0000b300ff001a19 */ /* 0x000fe2000001160b */
[C---:B------:R-:W-:Y:S02]  /*0f50*/  IMAD R11, R8.reuse, c[0x0][0x1c4], R10 ;  /* 0x00007100080b7a24 */ /* 0x040fe400078e020a */
[----:B------:R-:W-:Y:S01]  /*0f60*/  IMAD.WIDE.U32 R2, R8, c[0x0][0x1c0], R2 ;  /* 0x0000700008027a25 */ /* 0x000fe200078e0002 */
[----:B------:R-:W-:-:S02]  /*0f70*/  IADD3 R10, -R0, RZ, RZ ;  /* 0x000000ff000a7210 */ /* 0x000fc40007ffe1ff */
[----:B------:R-:W-:Y:S01]  /*0f80*/  SHF.R.S32.HI R8, RZ, 0x1f, R0 ;  /* 0x0000001fff087819 */ /* 0x000fe20000011400 */
[----:B------:R-:W-:Y:S02]  /*0f90*/  IMAD.IADD R3, R3, 0x1, R11 ;  /* 0x0000000103037824 */ /* 0x000fe400078e020b */
[----:B------:R-:W-:Y:S01]  /*0fa0*/  IMAD R10, R10, c[0x0][0x2c4], R9 ;  /* 0x0000b1000a0a7a24 */ /* 0x000fe200078e0209 */
[----:B------:R-:W-:Y:S01]  /*0fb0*/  LOP3.LUT R9, R24, 0xfffffff0, RZ, 0xc0, !PT ;  /* 0xfffffff018097812 */ /* 0x000fe200078ec0ff */
[----:B------:R-:W-:Y:S02]  /*0fc0*/  IMAD R8, R8, c[0x0][0x1b0], RZ ;  /* 0x00006c0008087a24 */ /* 0x000fe400078e02ff */
[----:B------:R-:W-:Y:S01]  /*0fd0*/  IMAD.WIDE.U32 R2, R0, c[0x0][0x1b0], R2 ;  /* 0x00006c0000027a25 */ /* 0x000fe200078e0002 */
[----:B------:R-:W-:-:S03]  /*0fe0*/  SHF.R.S32.HI R11, RZ, 0x1f, R10 ;  /* 0x0000001fff0b7819 */ /* 0x000fc6000001140a */
[----:B------:R-:W-:Y:S02]  /*0ff0*/  IMAD R8, R0, c[0x0][0x1b4], R8 ;  /* 0x00006d0000087a24 */ /* 0x000fe400078e0208 */
[----:B------:R-:W-:Y:S02]  /*1000*/  IMAD.IADD R7, R7, 0x1, R14 ;  /* 0x0000000107077824 */ /* 0x000fe400078e020e */
[----:B------:R-:W-:Y:S01]  /*1010*/  IMAD.IADD R5, R5, 0x1, R15 ;  /* 0x0000000105057824 */ /* 0x000fe200078e020f */
[----:B------:R-:W-:Y:S01]  /*1020*/  IADD3 R3, R3, R8, RZ ;  /* 0x0000000803037210 */ /* 0x000fe20007ffe0ff */
[----:B------:R-:W-:Y:S02]  /*1030*/  IMAD R11, R11, c[0x0][0x1a8], RZ ;  /* 0x00006a000b0b7a24 */ /* 0x000fe400078e02ff */
[----:B------:R-:W-:Y:S02]  /*1040*/  IMAD.IADD R0, R155, 0x1, -R9 ;  /* 0x000000019b007824 */ /* 0x000fe400078e0a09 */
[----:B------:R-:W-:-:S04]  /*1050*/  IMAD.WIDE.U32 R8, R17, c[0x0][0x1e8], R6 ;  /* 0x00007a0011087a25 */ /* 0x000fc800078e0006 */
[----:B------:R-:W-:-:S04]  /*1060*/  IMAD.WIDE.U32 R6, R17, c[0x0][0x210], R4 ;  /* 0x0000840011067a25 */ /* 0x000fc800078e0004 */
[C---:B------:R-:W-:Y:S02]  /*1070*/  IMAD R14, R16.reuse, c[0x0][0x1e8], RZ ;  /* 0x00007a00100e7a24 */ /* 0x040fe400078e02ff */
[----:B------:R-:W-:Y:S01]  /*1080*/  IMAD R15, R16, c[0x0][0x210], RZ ;  /* 0x00008400100f7a24 */ /* 0x000fe200078e02ff */
[----:B------:R-:W-:Y:S01]  /*1090*/  SHF.R.S32.HI R16, RZ, 0x1f, R0 ;  /* 0x0000001fff107819 */ /* 0x000fe20000011400 */
[C---:B------:R-:W-:Y:S02]  /*10a0*/  IMAD R11, R10.reuse, c[0x0][0x1ac], R11 ;  /* 0x00006b000a0b7a24 */ /* 0x040fe400078e020b */
[----:B------:R-:W-:Y:S01]  /*10b0*/  IMAD.WIDE.U32 R4, R10, c[0x0][0x1a8], R2 ;  /* 0x00006a000a047a25 */ /* 0x000fe200078e0002 */
[----:B------:R-:W-:-:S03]  /*10c0*/  LEA.HI R23, R16, R0, RZ, 0x3 ;  /* 0x0000000010177211 */ /* 0x000fc600078f18ff */
[----:B------:R-:W-:Y:S01]  /*10d0*/  IMAD R14, R17, c[0x0][0x1ec], R14 ;  /* 0x00007b00110e7a24 */ /* 0x000fe200078e020e */
[----:B------:R-:W-:Y:S01]  /*10e0*/  LOP3.LUT R10, R23, 0xfffffff8, RZ, 0xc0, !PT ;  /* 0xfffffff8170a7812 */ /* 0x000fe200078ec0ff */
[----:B------:R-:W-:Y:S01]  /*10f0*/  IMAD R15, R17, c[0x0][0x214], R15 ;  /* 0x00008500110f7a24 */ /* 0x000fe200078e020f */
[----:B------:R-:W-:Y:S01]  /*1100*/  LEA R17, P1, R4, c[0x0][0x160], 0x1 ;  /* 0x0000580004117a11 */ /* 0x000fe200078208ff */
[----:B------:R-:W-:Y:S01]  /*1110*/  IMAD.IADD R2, R5, 0x1, R11 ;  /* 0x0000000105027824 */ /* 0x000fe200078e020b */
[----:B------:R-:W-:Y:S01]  /*1120*/  IADD3 R22, R0, -R10, RZ ;  /* 0x8000000a00167210 */ /* 0x000fe20007ffe0ff */
[----:B------:R-:W-:Y:S01]  /*1130*/  IMAD.IADD R9, R9, 0x1, R14 ;  /* 0x0000000109097824 */ /* 0x000fe200078e020e */
[----:B------:R-:W-:Y:S01]  /*1140*/  IADD3 R7, R7, R15, RZ ;  /* 0x0000000f07077210 */ /* 0x000fe20007ffe0ff */
[----:B------:R-:W-:Y:S01]  /*1150*/  IMAD R15, R20, c[0x0][0x2c4], RZ ;  /* 0x0000b100140f7a24 */ /* 0x000fe200078e02ff */
[----:B------:R-:W-:Y:S01]  /*1160*/  LEA.HI.X R16, R4, c[0x0][0x164], R2, 0x1, P1 ;  /* 0x0000590004107a11 */ /* 0x000fe200008f0c02 */
[----:B------:R-:W-:Y:S01]  /*1170*/  IMAD.SHL.U32 R14, R32, 0x8, RZ ;  /* 0x00000008200e7824 */ /* 0x000fe200078e00ff */
[----:B------:R-:W-:Y:S01]  /*1180*/  LEA.HI R11, R25, R155, RZ, 0x6 ;  /* 0x0000009b190b7211 */ /* 0x000fe200078f30ff */
[----:B------:R1:W3:Y:S01]  /*1190*/  SHFL.IDX PT, R4, R17, RZ, 0x181f ;  /* 0x00181fff11047589 */ /* 0x0002e200000e0000 */
[----:B------:R-:W-:-:S02]  /*11a0*/  MOV R20, 0x10 ;  /* 0x0000001000147802 */ /* 0x000fc40000000f00 */
[----:B------:R-:W-:Y:S01]  /*11b0*/  ISETP.GE.AND P5, PT, R14, c[0x0][0x198], PT ;  /* 0x000066000e007a0c */ /* 0x000fe20003fa6270 */
[----:B------:R1:W4:Y:S01]  /*11c0*/  SHFL.IDX PT, R5, R16, RZ, 0x181f ;  /* 0x00181fff10057589 */ /* 0x00032200000e0000 */
[----:B------:R-:W-:-:S04]  /*11d0*/  SHF.L.U32 R11, R11, 0x3, RZ ;  /* 0x000000030b0b7819 */ /* 0x000fc800000006ff */
[----:B------:R-:W-:Y:S02]  /*11e0*/  LOP3.LUT R11, R21, 0xfffffe00, R11, 0xf8, !PT ;  /* 0xfffffe00150b7812 */ /* 0x000fe400078ef80b */
[--C-:B--2---:R-:W-:Y:S01]  /*11f0*/  @P2 SHF.R.S32.HI R3, RZ, 0x1f, R19.reuse ;  /* 0x0000001fff032819 */ /* 0x104fe20000011413 */
[----:B------:R-:W-:Y:S01]  /*1200*/  @P2 IMAD.MOV.U32 R2, RZ, RZ, R19 ;  /* 0x000000ffff022224 */ /* 0x000fe200078e0013 */
[----:B------:R-:W-:Y:S01]  /*1210*/  @!P2 MOV R2, R61 ;  /* 0x0000003d0002a202 */ /* 0x000fe20000000f00 */
[----:B------:R-:W-:Y:S01]  /*1220*/  @!P2 IMAD.MOV.U32 R3, RZ, RZ, R18 ;  /* 0x000000ffff03a224 */ /* 0x000fe200078e0012 */
[----:B------:R-:W-:Y:S02]  /*1230*/  LEA R19, R60, R33, 0x7 ;  /* 0x000000213c137211 */ /* 0x000fe400078e38ff */
[----:B------:R-:W-:Y:S02]  /*1240*/  SEL R0, R2, RZ, !P4 ;  /* 0x000000ff02007207 */ /* 0x000fe40006000000 */
[----:B------:R-:W-:-:S02]  /*1250*/  SEL R2, R3, RZ, !P4 ;  /* 0x000000ff03027207 */ /* 0x000fc40006000000 */
[----:B------:R-:W-:Y:S01]  /*1260*/  ISETP.GE.AND P6, PT, R19, R15, PT ;  /* 0x0000000f1300720c */ /* 0x000fe20003fc6270 */
[----:B------:R-:W-:Y:S01]  /*1270*/  IMAD.WIDE.U32 R36, R0, c[0x0][0x218], R6 ;  /* 0x0000860000247a25 */ /* 0x000fe200078e0006 */
[----:B------:R-:W-:-:S03]  /*1280*/  IADD3 R18, R14, 0x40, RZ ;  /* 0x000000400e127810 */ /* 0x000fc60007ffe0ff */
[----:B------:R-:W-:Y:S01]  /*1290*/  IMAD R3, R2, c[0x0][0x1f0], RZ ;  /* 0x00007c0002037a24 */ /* 0x000fe200078e02ff */
[----:B------:R-:W-:Y:S01]  /*12a0*/  ISETP.GE.AND P4, PT, R18, c[0x0][0x198], PT ;  /* 0x0000660012007a0c */ /* 0x000fe20003f86270 */
[----:B------:R-:W-:Y:S02]  /*12b0*/  IMAD R2, R2, c[0x0][0x218], RZ ;  /* 0x0000860002027a24 */ /* 0x000fe400078e02ff */
[----:B------:R-:W-:Y:S01]  /*12c0*/  IMAD R10, R0, c[0x0][0x1f4], R3 ;  /* 0x00007d00000a7a24 */ /* 0x000fe200078e0203 */
[----:B------:R-:W-:Y:S01]  /*12d0*/  R2P PR, R22, 0x6 ;  /* 0x0000000616007804 */ /* 0x000fe20000000000 */
[C---:B------:R-:W-:Y:S02]  /*12e0*/  IMAD R2, R0.reuse, c[0x0][0x21c], R2 ;  /* 0x0000870000027a24 */ /* 0x040fe400078e0202 */
[----:B------:R-:W-:Y:S02]  /*12f0*/  IMAD.WIDE.U32 R28, R0, c[0x0][0x1f0], R8 ;  /* 0x00007c00001c7a25 */ /* 0x000fe400078e0008 */
[----:B------:R-:W-:-:S02]  /*1300*/  SEL R3, R20, 0xfffffff0, !P1 ;  /* 0xfffffff014037807 */ /* 0x000fc40004800000 */
[----:B------:R-:W-:Y:S01]  /*1310*/  IADD3 R34, R37, R2, RZ ;  /* 0x0000000225227210 */ /* 0x000fe20007ffe0ff */
[----:B------:R-:W-:Y:S01]  /*1320*/  IMAD.IADD R31, R29, 0x1, R10 ;  /* 0x000000011d1f7824 */ /* 0x000fe200078e020a */
[----:B------:R1:W-:Y:S01]  /*1330*/  STL.64 [R1+0x38], R28 ;  /* 0x0000381c01007387 */ /* 0x0003e20000100a00 */
[----:B------:R-:W-:-:S03]  /*1340*/  SEL R0, R26, 0xffffffe0, !P2 ;  /* 0xffffffe01a007807 */ /* 0x000fc60005000000 */
[----:B------:R1:W-:Y:S04]  /*1350*/  STL.64 [R1+0x30], R36 ;  /* 0x0000302401007387 */ /* 0x0003e80000100a00 */
[----:B------:R1:W-:Y:S04]  /*1360*/  STL [R1+0x40], R34 ;  /* 0x0000402201007387 */ /* 0x0003e80000100800 */
[----:B------:R1:W-:Y:S01]  /*1370*/  STL [R1+0x2c], R31 ;  /* 0x00002c1f01007387 */ /* 0x0003e20000100800 */
[----:B------:R-:W-:Y:S05]  /*1380*/  @P6 BRA `(.L_x_675) ;  /* 0x000000a000006947 */ /* 0x000fea0003800000 */
[----:B---34-:R-:W-:Y:S02]  /*1390*/  SHF.R.S32.HI R2, RZ, 0x1f, R18 ;  /* 0x0000001fff027819 */ /* 0x018fe40000011412 */
[----:B------:R-:W-:-:S02]  /*13a0*/  LEA R6, P1, R14, R4, 0x1 ;  /* 0x000000040e067211 */ /* 0x000fc400078208ff */
[----:B------:R-:W-:Y:S02]  /*13b0*/  LEA.HI R2, R2, R18, RZ, 0x3 ;  /* 0x0000001202027211 */ /* 0x000fe400078f18ff */
[----:B------:R-:W-:Y:S02]  /*13c0*/  LEA.HI.X R7, R14, R5, R13, 0x1, P1 ;  /* 0x000000050e077211 */ /* 0x000fe400008f0c0d */
[----:B------:R-:W-:Y:S01]  /*13d0*/  LOP3.LUT R8, R2, 0xfffffff8, RZ, 0xc0, !PT ;  /* 0xfffffff802087812 */ /* 0x000fe200078ec0ff */
[----:B------:R-:W-:-:S04]  /*13e0*/  IMAD.SHL.U32 R2, R11, 0x2, RZ ;  /* 0x000000020b027824 */ /* 0x000fc800078e00ff */
[----:B------:R-:W-:Y:S01]  /*13f0*/  IMAD.WIDE R4, R8, 0x2, R4 ;  /* 0x0000000208047825 */ /* 0x000fe200078e0204 */
[----:B------:R-:W-:Y:S01]  /*1400*/  @!PT LDS RZ, [RZ] ;  /* 0x00000000fffff984 */ /* 0x000fe20000000800 */
[----:B------:R2:W-:Y:S04]  /*1410*/  LDGSTS.E.BYPASS.LTC128B.128 [R2+0x8100], [R6.64], !P5 ;  /* 0x0810000006027fae */ /* 0x0005e8000e901d50 */
[----:B------:R2:W-:Y:S02]  /*1420*/  LDGSTS.E.BYPASS.LTC128B.128 [R2+0xc100], [R4.64], !P4 ;  /* 0x0c10000004027fae */ /* 0x0005e4000e101d50 */
.L_x_675:
[----:B---34-:R-:W-:Y:S05]  /*1430*/  BSYNC B0 ;  /* 0x0000000000007941 */ /* 0x018fea0003800000 */
.L_x_674:
[----:B--2---:R-:W-:Y:S01]  /*1440*/  IADD3 R2, R19, 0x10, RZ ;  /* 0x0000001013027810 */ /* 0x004fe20007ffe0ff */
[----:B------:R2:W3:Y:S01]  /*1450*/  SHFL.IDX PT, R5, R16, 0x1, 0x181f ;  /* 0x00381f0010057f89 */ /* 0x0004e200000e0000 */
[----:B------:R-:W-:Y:S02]  /*1460*/  BSSY B0, `(.L_x_676) ;  /* 0x000000e000007945 */ /* 0x000fe40003800000 */
[----:B------:R-:W-:Y:S01]  /*1470*/  ISETP.GE.AND P1, PT, R2, R15, PT ;  /* 0x0000000f0200720c */ /* 0x000fe20003f26270 */
[----:B------:R2:W4:-:S12]  /*1480*/  SHFL.IDX PT, R4, R17, 0x1, 0x181f ;  /* 0x00381f0011047f89 */ /* 0x00051800000e0000 */
[----:B------:R-:W-:Y:S05]  /*1490*/  @P1 BRA `(.L_x_677) ;  /* 0x000000a000001947 */ /* 0x000fea0003800000 */
[----:B------:R-:W-:Y:S02]  /*14a0*/  SHF.R.S32.HI R2, RZ, 0x1f, R18 ;  /* 0x0000001fff027819 */ /* 0x000fe40000011412 */
[----:B----4-:R-:W-:Y:S02]  /*14b0*/  LEA R6, P1, R14, R4, 0x1 ;  /* 0x000000040e067211 */ /* 0x010fe400078208ff */
[----:B------:R-:W-:Y:S02]  /*14c0*/  LEA.HI R2, R2, R18, RZ, 0x3 ;  /* 0x0000001202027211 */ /* 0x000fe400078f18ff */
[----:B---3--:R-:W-:Y:S02]  /*14d0*/  LEA.HI.X R7, R14, R5, R13, 0x1, P1 ;  /* 0x000000050e077211 */ /* 0x008fe400008f0c0d */
[----:B------:R-:W-:Y:S01]  /*14e0*/  LOP3.LUT R8, R2, 0xfffffff8, RZ, 0xc0, !PT ;  /* 0xfffffff802087812 */ /* 0x000fe200078ec0ff */
[----:B------:R-:W-:-:S04]  /*14f0*/  IMAD.SHL.U32 R2, R11, 0x2, RZ ;  /* 0x000000020b027824 */ /* 0x000fc800078e00ff */
[----:B------:R-:W-:Y:S01]  /*1500*/  IMAD.WIDE R4, R8, 0x2, R4 ;  /* 0x0000000208047825 */ /* 0x000fe200078e0204 */
[----:B------:R-:W-:Y:S01]  /*1510*/  @!PT LDS RZ, [RZ] ;  /* 0x00000000fffff984 */ /* 0x000fe20000000800 */
[----:B------:R3:W-:Y:S04]  /*1520*/  LDGSTS.E.BYPASS.LTC128B.128 [R2+0x8900], [R6.64], !P5 ;  /* 0x0890000006027fae */ /* 0x0007e8000e901d50 */
[----:B------:R3:W-:Y:S02]  /*1530*/  LDGSTS.E.BYPASS.LTC128B.128 [R2+0xc900], [R4.64], !P4 ;  /* 0x0c90000004027fae */ /* 0x0007e4000e101d50 */
.L_x_677:
[----:B------:R-:W-:Y:S05]  /*1540*/  BSYNC B0 ;  /* 0x0000000000007941 */ /* 0x000fea0003800000 */
.L_x_676:
[----:B---3--:R-:W-:Y:S01]  /*1550*/  IADD3 R2, R19, 0x20, RZ ;  /* 0x0000002013027810 */ /* 0x008fe20007ffe0ff */
[----:B------:R3:W1:Y:S01]  /*1560*/  SHFL.IDX PT, R5, R16, 0x2, 0x181f ;  /* 0x00581f0010057f89 */ /* 0x00066200000e0000 */
[----:B------:R-:W-:Y:S02]  /*1570*/  BSSY B0, `(.L_x_678) ;  /* 0x000000e000007945 */ /* 0x000fe40003800000 */
[----:B------:R-:W-:Y:S01]  /*1580*/  ISETP.GE.AND P1, PT, R2, R15, PT ;  /* 0x0000000f0200720c */ /* 0x000fe20003f26270 */
[----:B----4-:R3:W4:-:S12]  /*1590*/  SHFL.IDX PT, R4, R17, 0x2, 0x181f ;  /* 0x00581f0011047f89 */ /* 0x01071800000e0000 */
[----:B------:R-:W-:Y:S05]  /*15a0*/  @P1 BRA `(.L_x_679) ;  /* 0x000000a000001947 */ /* 0x000fea0003800000 */
[----:B------:R-:W-:Y:S02]  /*15b0*/  SHF.R.S32.HI R2, RZ, 0x1f, R18 ;  /* 0x0000001fff027819 */ /* 0x000fe40000011412 */
[----:B----4-:R-:W-:Y:S02]  /*15c0*/  LEA R6, P1, R14, R4, 0x1 ;  /* 0x000000040e067211 */ /* 0x010fe400078208ff */
[----:B------:R-:W-:Y:S02]  /*15d0*/  LEA.HI R2, R2, R18, RZ, 0x3 ;  /* 0x0000001202027211 */ /* 0x000fe400078f18ff */
[----:B-1----:R-:W-:Y:S02]  /*15e0*/  LEA.HI.X R7, R14, R5, R13, 0x1, P1 ;  /* 0x000000050e077211 */ /* 0x002fe400008f0c0d */
[----:B------:R-:W-:Y:S01]  /*15f0*/  LOP3.LUT R8, R2, 0xfffffff8, RZ, 0xc0, !PT ;  /* 0xfffffff802087812 */ /* 0x000fe200078ec0ff */
[----:B------:R-:W-:-:S04]  /*1600*/  IMAD.SHL.U32 R2, R11, 0x2, RZ ;  /* 0x000000020b027824 */ /* 0x000fc800078e00ff */
[----:B------:R-:W-:Y:S01]  /*1610*/  IMAD.WIDE R4, R8, 0x2, R4 ;  /* 0x0000000208047825 */ /* 0x000fe200078e0204 */
[----:B------:R-:W-:Y:S01]  /*1620*/  @!PT LDS RZ, [RZ] ;  /* 0x00000000fffff984 */ /* 0x000fe20000000800 */
[----:B------:R1:W-:Y:S04]  /*1630*/  LDGSTS.E.BYPASS.LTC128B.128 [R2+0x9100], [R6.64], !P5 ;  /* 0x0910000006027fae */ /* 0x0003e8000e901d50 */
[----:B------:R1:W-:Y:S02]  /*1640*/  LDGSTS.E.BYPASS.LTC128B.128 [R2+0xd100], [R4.64], !P4 ;  /* 0x0d10000004027fae */ /* 0x0003e4000e101d50 */
.L_x_679:
[----:B------:R-:W-:Y:S05]  /*1650*/  BSYNC B0 ;  /* 0x0000000000007941 */ /* 0x000fea0003800000 */
.L_x_678:
[----:B-1----:R-:W-:Y:S01]  /*1660*/  IADD3 R2, R19, 0x30, RZ ;  /* 0x0000003013027810 */ /* 0x002fe20007ffe0ff */
[----:B------:R1:W2:Y:S01]  /*1670*/  SHFL.IDX PT, R5, R16, 0x3, 0x181f ;  /* 0x00781f0010057f89 */ /* 0x0002a200000e0000 */
[----:B------:R-:W-:Y:S02]  /*1680*/  BSSY B0, `(.L_x_680) ;  /* 0x000000e000007945 */ /* 0x000fe40003800000 */
[----:B------:R-:W-:Y:S01]  /*1690*/  ISETP.GE.AND P1, PT, R2, R15, PT ;  /* 0x0000000f0200720c */ /* 0x000fe20003f26270 */
[----:B----4-:R1:W4:-:S12]  /*16a0*/  SHFL.IDX PT, R4, R17, 0x3, 0x181f ;  /* 0x00781f0011047f89 */ /* 0x01031800000e0000 */
[----:B------:R-:W-:Y:S05]  /*16b0*/  @P1 BRA `(.L_x_681) ;  /* 0x000000a000001947 */ /* 0x000fea0003800000 */
[----:B------:R-:W-:Y:S02]  /*16c0*/  SHF.R.S32.HI R2, RZ, 0x1f, R18 ;  /* 0x0000001fff027819 */ /* 0x000fe40000011412 */
[----:B----4-:R-:W-:Y:S02]  /*16d0*/  LEA R6, P1, R14, R4, 0x1 ;  /* 0x000000040e067211 */ /* 0x010fe400078208ff */
[----:B------:R-:W-:Y:S02]  /*16e0*/  LEA.HI R2, R2, R18, RZ, 0x3 ;  /* 0x0000001202027211 */ /* 0x000fe400078f18ff */
[----:B--2---:R-:W-:Y:S02]  /*16f0*/  LEA.HI.X R7, R14, R5, R13, 0x1, P1 ;  /* 0x000000050e077211 */ /* 0x004fe400008f0c0d */
[----:B------:R-:W-:Y:S01]  /*1700*/  LOP3.LUT R8, R2, 0xfffffff8, RZ, 0xc0, !PT ;  /* 0xfffffff802087812 */ /* 0x000fe200078ec0ff */
[----:B------:R-:W-:-:S04]  /*1710*/  IMAD.SHL.U32 R2, R11, 0x2, RZ ;  /* 0x000000020b027824 */ /* 0x000fc800078e00ff */
[----:B------:R-:W-:Y:S01]  /*1720*/  IMAD.WIDE R4, R8, 0x2, R4 ;  /* 0x0000000208047825 */ /* 0x000fe200078e0204 */
[----:B------:R-:W-:Y:S01]  /*1730*/  @!PT LDS RZ, [RZ] ;  /* 0x00000000fffff984 */ /* 0x000fe20000000800 */
[----:B------:R2:W-:Y:S04]  /*1740*/  LDGSTS.E.BYPASS.LTC128B.128 [R2+0x9900], [R6.64], !P5 ;  /* 0x0990000006027fae */ /* 0x0005e8000e901d50 */
[----:B------:R2:W-:Y:S02]  /*1750*/  LDGSTS.E.BYPASS.LTC128B.128 [R2+0xd900], [R4.64], !P4 ;  /* 0x0d90000004027fae */ /* 0x0005e4000e101d50 */
.L_x_681:
[----:B------:R-:W-:Y:S05]  /*1760*/  BSYNC B0 ;  /* 0x0000000000007941 */ /* 0x000fea0003800000 */
.L_x_680:
[----:B--2---:R-:W-:Y:S01]  /*1770*/  IADD3 R2, R19, 0x40, RZ ;  /* 0x0000004013027810 */ /* 0x004fe20007ffe0ff */
        /* <DEDUP_REMOVED lines=15> */
.L_x_683:
[----:B------:R-:W-:Y:S05]  /*1870*/  BSYNC B0 ;  /* 0x0000000000007941 */ /* 0x000fea0003800000 */
.L_x_682:
        /* <DEDUP_REMOVED lines=16> */
.L_x_685:
[----:B------:R-:W-:Y:S05]  /*1980*/  BSYNC B0 ;  /* 0x0000000000007941 */ /* 0x000fea0003800000 */
.L_x_684:
        /* <DEDUP_REMOVED lines=16> */
.L_x_687:
[----:B------:R-:W-:Y:S05]  /*1a90*/  BSYNC B0 ;  /* 0x0000000000007941 */ /* 0x000fea0003800000 */
.L_x_686:
[----:B-1--4-:R-:W1:Y:S01]  /*1aa0*/  SHFL.IDX PT, R4, R17, 0x7, 0x181f ;  /* 0x00f81f0011047f89 */ /* 0x012e6200000e0000 */
[----:B------:R-:W-:Y:S01]  /*1ab0*/  IADD3 R2, R19, 0x70, RZ ;  /* 0x0000007013027810 */ /* 0x000fe20007ffe0ff */
[----:B------:R-:W-:Y:S01]  /*1ac0*/  ULEA.HI.SX32 UR15, UR18, 0xffffffff, 0x1a ;  /* 0xffffffff120f7891 */ /* 0x000fe2000f8fd23f */
[----:B------:R-:W-:Y:S01]  /*1ad0*/  IMAD.MOV.U32 R156, RZ, RZ, R30 ;  /* 0x000000ffff9c7224 */ /* 0x000fe200078e001e */
[----:B------:R-:W4:Y:S01]  /*1ae0*/  SHFL.IDX PT, R5, R16, 0x7, 0x181f ;  /* 0x00f81f0010057f89 */ /* 0x000f2200000e0000 */
[----:B------:R-:W-:Y:S01]  /*1af0*/  ISETP.GE.AND P6, PT, R2, R15, PT ;  /* 0x0000000f0200720c */ /* 0x000fe20003fc6270 */
[----:B------:R-:W-:Y:S01]  /*1b00*/  ULDC.64 UR6, c[0x0][0x1e0] ;  /* 0x0000780000067ab9 */ /* 0x000fe20000000a00 */
[----:B------:R-:W-:Y:S01]  /*1b10*/  IADD3 R2, -R33, UR19, RZ ;  /* 0x0000001321027c10 */ /* 0x000fe2000fffe1ff */
[----:B------:R-:W-:Y:S01]  /*1b20*/  IMAD.U32 R7, RZ, RZ, UR15 ;  /* 0x0000000fff077e24 */ /* 0x000fe2000f8e00ff */
[----:B------:R-:W-:Y:S01]  /*1b30*/  UMOV UR20, 0x6 ;  /* 0x0000000600147882 */ /* 0x000fe20000000000 */
[----:B------:R-:W-:Y:S01]  /*1b40*/  IMAD.MOV.U32 R157, RZ, RZ, R31 ;  /* 0x000000ffff9d7224 */ /* 0x000fe200078e001f */
[----:B------:R-:W-:Y:S01]  /*1b50*/  USHF.L.U32 UR21, UR6, 0x6, URZ ;  /* 0x0000000606157899 */ /* 0x000fe2000800063f */
[----:B------:R-:W-:Y:S01]  /*1b60*/  IMAD R2, R7, -0x40, R2 ;  /* 0xffffffc007027824 */ /* 0x000fe200078e0202 */
[----:B------:R-:W-:Y:S01]  /*1b70*/  USHF.L.U64.HI UR20, UR6, UR20, UR7 ;  /* 0x0000001406147299 */ /* 0x000fe20008010207 */
[----:B------:R-:W-:Y:S01]  /*1b80*/  IMAD.MOV.U32 R156, RZ, RZ, R28 ;  /* 0x000000ffff9c7224 */ /* 0x000fe200078e001c */
[----:B------:R-:W-:Y:S01]  /*1b90*/  USHF.R.S32.HI UR9, URZ, 0x1f, UR15 ;  /* 0x0000001f3f097899 */ /* 0x000fe2000801140f */
[----:B------:R-:W-:Y:S01]  /*1ba0*/  IMAD.SHL.U32 R244, R11, 0x2, RZ ;  /* 0x000000020bf47824 */ /* 0x000fe200078e00ff */
[----:B------:R-:W-:Y:S01]  /*1bb0*/  ISETP.GE.AND P2, PT, R2, 0x1, PT ;  /* 0x000000010200780c */ /* 0x000fe20003f46270 */
[----:B------:R-:W-:Y:S01]  /*1bc0*/  UIMAD UR4, UR20, UR15, URZ ;  /* 0x0000000f140472a4 */ /* 0x000fe2000f8e023f */
[----:B------:R-:W-:Y:S01]  /*1bd0*/  @!P6 SHF.R.S32.HI R6, RZ, 0x1f, R18 ;  /* 0x0000001fff06e819 */ /* 0x000fe20000011412 */
[----:B------:R-:W-:Y:S01]  /*1be0*/  UIMAD.WIDE.U32 UR10, UR6, 0x20, URZ ;  /* 0x00000020060a78a5 */ /* 0x000fe2000f8e003f */
[----:B------:R-:W-:Y:S01]  /*1bf0*/  MOV R153, UR21 ;  /* 0x0000001500997c02 */ /* 0x000fe20008000f00 */
[----:B------:R-:W-:Y:S01]  /*1c00*/  UIMAD UR4, UR9, UR21, UR4 ;  /* 0x00000015090472a4 */ /* 0x000fe2000f8e0204 */
[----:B------:R-:W-:Y:S01]  /*1c10*/  @!P6 LEA.HI R8, R6, R18, RZ, 0x3 ;  /* 0x000000120608e211 */ /* 0x000fe200078f18ff */
[----:B------:R-:W-:Y:S01]  /*1c20*/  USHF.L.U32 UR8, UR7, 0x5, URZ ;  /* 0x0000000507087899 */ /* 0x000fe2000800063f */
[----:B-1----:R-:W-:Y:S01]  /*1c30*/  @!P6 LEA R6, P1, R14, R4, 0x1 ;  /* 0x000000040e06e211 */ /* 0x002fe200078208ff */
[----:B------:R-:W-:Y:S01]  /*1c40*/  STL.64 [R1+0x28], R156 ;  /* 0x0000289c01007387 */ /* 0x000fe20000100a00 */
[----:B------:R-:W-:Y:S01]  /*1c50*/  @!P6 LOP3.LUT R8, R8, 0xfffffff8, RZ, 0xc0, !PT ;  /* 0xfffffff80808e812 */ /* 0x000fe200078ec0ff */
[----:B------:R-:W-:Y:S01]  /*1c60*/  UIADD3 UR8, UR11, UR8, URZ ;  /* 0x000000080b087290 */ /* 0x000fe2000fffe03f */
[----:B----4-:R-:W-:-:S02]  /*1c70*/  @!P6 LEA.HI.X R7, R14, R5, R13, 0x1, P1 ;  /* 0x000000050e07e211 */ /* 0x010fc400008f0c0d */
[----:B------:R-:W-:Y:S01]  /*1c80*/  ISETP.GE.AND P1, PT, R2, 0x11, PT ;  /* 0x000000110200780c */ /* 0x000fe20003f26270 */
[----:B------:R-:W-:Y:S01]  /*1c90*/  @!P6 IMAD.WIDE R8, R8, 0x2, R4 ;  /* 0x000000020808e825 */ /* 0x000fe200078e0204 */
[----:B------:R-:W-:Y:S01]  /*1ca0*/  SHF.R.S32.HI R14, RZ, 0x4, R24 ;  /* 0x00000004ff0e7819 */ /* 0x000fe20000011418 */
[----:B------:R-:W-:Y:S01]  /*1cb0*/  @!PT LDS RZ, [RZ] ;  /* 0x00000000fffff984 */ /* 0x000fe20000000800 */
[----:B------:R1:W-:Y:S01]  /*1cc0*/  @!P6 LDGSTS.E.BYPASS.LTC128B.128 [R244+0xb900], [R6.64], !P5 ;  /* 0x0b90000006f4efae */ /* 0x0003e2000e901d50 */
[C---:B------:R-:W-:Y:S01]  /*1cd0*/  ISETP.GE.AND P5, PT, R2.reuse, 0x31, PT ;  /* 0x000000310200780c */ /* 0x040fe20003fa6270 */
[----:B------:R-:W-:Y:S01]  /*1ce0*/  IMAD.WIDE.U32 R4, R153, UR15, R156 ;  /* 0x0000000f99047c25 */ /* 0x000fe2000f8e009c */
[----:B------:R-:W-:Y:S01]  /*1cf0*/  LEA.HI R154, R25, R155, RZ, 0x5 ;  /* 0x0000009b199a7211 */ /* 0x000fe200078f28ff */
[----:B------:R4:W-:Y:S01]  /*1d00*/  @!P6 LDGSTS.E.BYPASS.LTC128B.128 [R244+0xf900], [R8.64], !P4 ;  /* 0x0f90000008f4efae */ /* 0x0009e2000e101d50 */
[----:B------:R-:W-:Y:S02]  /*1d10*/  ISETP.GE.AND P6, PT, R2, 0x21, PT ;  /* 0x000000210200780c */ /* 0x000fe40003fc6270 */
[----:B------:R-:W-:Y:S01]  /*1d20*/  IADD3 R5, R5, UR4, RZ ;  /* 0x0000000405057c10 */ /* 0x000fe2000fffe0ff */
[----:B------:R-:W0:Y:S04]  /*1d30*/  LDGDEPBAR ;  /* 0x00000000000079af */ /* 0x000e280000000000 */
[----:B------:R-:W-:Y:S01]  /*1d40*/  BAR.SYNC.DEFER_BLOCKING 0x0 ;  /* 0x0000000000007b1d */ /* 0x000fe20000010000 */
[----:B------:R-:W-:-:S04]  /*1d50*/  @P2 LEA R12, P4, R4, c[0x0][0x1c8], 0x1 ;  /* 0x00007200040c2a11 */ /* 0x000fc800078808ff */
[----:B------:R-:W-:Y:S01]  /*1d60*/  @P2 LEA.HI.X R13, R4, c[0x0][0x1cc], R5, 0x1, P4 ;  /* 0x00007300040d2a11 */ /* 0x000fe200020f0c05 */
[----:B------:R-:W-:-:S05]  /*1d70*/  VOTEU.ANY UP0, P5 ;  /* 0x00000000003f7886 */ /* 0x000fca0002800100 */
[----:B------:R-:W-:Y:S01]  /*1d80*/  @UP0 UIMAD UR4, UR7, 0x30, URZ ;  /* 0x00000030070408a4 */ /* 0x000fe2000f8e023f */
[----:B-1----:R-:W-:Y:S01]  /*1d90*/  IMAD.U32 R6, RZ, RZ, UR7 ;  /* 0x00000007ff067e24 */ /* 0x002fe2000f8e00ff */
[----:B----4-:R-:W-:-:S04]  /*1da0*/  MOV R8, c[0x0][0x1e0] ;  /* 0x0000780000087a02 */ /* 0x010fc80000000f00 */
[C---:B------:R-:W-:Y:S01]  /*1db0*/  @P1 LEA R2, P4, R8.reuse, R4, 0x4 ;  /* 0x0000000408021211 */ /* 0x040fe200078820ff */
[----:B------:R-:W-:Y:S01]  /*1dc0*/  @!PT LDS RZ, [RZ] ;  /* 0x00000000fffff984 */ /* 0x000fe20000000800 */
[----:B------:R-:W-:Y:S01]  /*1dd0*/  @!PT LDS RZ, [RZ] ;  /* 0x00000000fffff984 */ /* 0x000fe20000000800 */
[----:B------:R-:W-:Y:S01]  /*1de0*/  @!PT LDS RZ, [RZ] ;  /* 0x00000000fffff984 */ /* 0x000fe20000000800 */
[----:B------:R1:W-:Y:S03]  /*1df0*/  @P2 LDGSTS.E.BYPASS.LTC128B.128 [R244+0x4100], [R12.64], !P3 ;  /* 0x041000000cf42fae */ /* 0x0003e6000d901d50 */
[C---:B------:R-:W-:Y:S01]  /*1e00*/  @P1 LEA.HI.X R6, R8.reuse, R5, R6, 0x4, P4 ;  /* 0x0000000508061211 */ /* 0x040fe200020f2406 */
[----:B------:R-:W-:Y:S01]  /*1e10*/  @P5 IMAD.WIDE.U32 R8, R8, 0x30, R4 ;  /* 0x0000003008085825 */ /* 0x000fe200078e0004 */
[C---:B------:R-:W-:Y:S01]  /*1e20*/  @P1 LEA R10, P4, R2.reuse, c[0x0][0x1c8], 0x1 ;  /* 0x00007200020a1a11 */ /* 0x040fe200078808ff */
[----:B------:R1:W-:Y:S03]  /*1e30*/  @P2 LDGSTS.E.BYPASS.LTC128B.128 [R244+0x6100], [R12.64+0x80], !P0 ;  /* 0x061000800cf42fae */ /* 0x0003e6000c101d50 */
[----:B------:R-:W-:-:S02]  /*1e40*/  @P1 LEA.HI.X R11, R2, c[0x0][0x1cc], R6, 0x1, P4 ;  /* 0x00007300020b1a11 */ /* 0x000fc400020f0c06 */
[----:B------:R-:W-:-:S03]  /*1e50*/  @P6 IADD3 R2, P4, R4, UR10, RZ ;  /* 0x0000000a04026c10 */ /* 0x000fc6000ff9e0ff */
[----:B------:R4:W-:Y:S01]  /*1e60*/  @P1 LDGSTS.E.BYPASS.LTC128B.128 [R244+0x4900], [R10.64], !P3 ;  /* 0x049000000af41fae */ /* 0x0009e2000d901d50 */
[----:B------:R-:W-:Y:S02]  /*1e70*/  @P6 IADD3.X R4, R5, UR8, RZ, P4, !PT ;  /* 0x0000000805046c10 */ /* 0x000fe4000a7fe4ff */
[----:B------:R-:W-:Y:S01]  /*1e80*/  LEA.HI R5, R24, R14, RZ, 0x1 ;  /* 0x0000000e18057211 */ /* 0x000fe200078f08ff */
[----:B------:R4:W-:Y:S01]  /*1e90*/  @P1 LDGSTS.E.BYPASS.LTC128B.128 [R244+0x6900], [R10.64+0x80], !P0 ;  /* 0x069000800af41fae */ /* 0x0009e2000c101d50 */
[C---:B------:R-:W-:Y:S02]  /*1ea0*/  @P6 LEA R6, P4, R2.reuse, c[0x0][0x1c8], 0x1 ;  /* 0x0000720002066a11 */ /* 0x040fe400078808ff */
[----:B------:R-:W-:Y:S02]  /*1eb0*/  LOP3.LUT R5, R5, 0xfffffffe, RZ, 0xc0, !PT ;  /* 0xfffffffe05057812 */ /* 0x000fe400078ec0ff */
[----:B------:R-:W-:Y:S02]  /*1ec0*/  @P6 LEA.HI.X R7, R2, c[0x0][0x1cc], R4, 0x1, P4 ;  /* 0x0000730002076a11 */ /* 0x000fe400020f0c04 */
[----:B------:R-:W-:Y:S01]  /*1ed0*/  @P5 IADD3 R2, R9, UR4, RZ ;  /* 0x0000000409025c10 */ /* 0x000fe2000fffe0ff */
[----:B------:R-:W-:Y:S01]  /*1ee0*/  IMAD.IADD R9, R14, 0x1, -R5 ;  /* 0x000000010e097824 */ /* 0x000fe200078e0a05 */
[----:B------:R-:W-:Y:S01]  /*1ef0*/  @P5 LEA R4, P4, R8, c[0x0][0x1c8], 0x1 ;  /* 0x0000720008045a11 */ /* 0x000fe200078808ff */
[----:B------:R5:W-:Y:S01]  /*1f00*/  @P6 LDGSTS.E.BYPASS.LTC128B.128 [R244+0x5100], [R6.64], !P3 ;  /* 0x0510000006f46fae */ /* 0x000be2000d901d50 */
[----:B------:R-:W-:Y:S01]  /*1f10*/  ULDC.64 UR4, c[0x0][0x208] ;  /* 0x0000820000047ab9 */ /* 0x000fe20000000a00 */
[----:B------:R-:W-:Y:S01]  /*1f20*/  LOP3.LUT P1, RZ, R32, 0x2, RZ, 0xc0, !PT ;  /* 0x0000000220ff7812 */ /* 0x000fe2000782c0ff */
[----:B------:R-:W-:Y:S01]  /*1f30*/  UIMAD UR9, UR9, UR4, URZ ;  /* 0x00000004090972a4 */ /* 0x000fe2000f8e023f */
[----:B------:R-:W-:Y:S01]  /*1f40*/  @P5 LEA.HI.X R5, R8, c[0x0][0x1cc], R2, 0x1, P4 ;  /* 0x0000730008055a11 */ /* 0x000fe200020f0c02 */
[----:B------:R5:W-:Y:S01]  /*1f50*/  @P6 LDGSTS.E.BYPASS.LTC128B.128 [R244+0x7100], [R6.64+0x80], !P0 ;  /* 0x0710008006f46fae */ /* 0x000be2000c101d50 */
[----:B------:R-:W-:Y:S01]  /*1f60*/  SHF.L.U32 R2, R22, 0x6, RZ ;  /* 0x0000000616027819 */ /* 0x000fe200000006ff */
[----:B------:R-:W-:Y:S01]  /*1f70*/  IMAD.SHL.U32 R8, R33, 0x8, RZ ;  /* 0x0000000821087824 */ /* 0x000fe200078e00ff */
[----:B------:R-:W-:Y:S01]  /*1f80*/  UIMAD.WIDE.U32 UR12, UR15, UR4, URZ ;  /* 0x000000040f0c72a5 */ /* 0x000fe2000f8e003f */
[----:B------:R2:W-:Y:S01]  /*1f90*/  @P5 LDGSTS.E.BYPASS.LTC128B.128 [R244+0x5900], [R4.64], !P3 ;  /* 0x0590000004f45fae */ /* 0x0005e2000d901d50 */
[----:B------:R-:W-:-:S02]  /*1fa0*/  UIMAD UR9, UR15, UR5, UR9 ;  /* 0x000000050f0972a4 */ /* 0x000fc4000f8e0209 */
[----:B------:R-:W-:Y:S01]  /*1fb0*/  UIMAD UR15, UR15, -0x40, UR19 ;  /* 0xffffffc00f0f78a4 */ /* 0x000fe2000f8e0213 */
[----:B------:R2:W-:Y:S01]  /*1fc0*/  @P5 LDGSTS.E.BYPASS.LTC128B.128 [R244+0x7900], [R4.64+0x80], !P0 ;  /* 0x0790008004f45fae */ /* 0x0005e2000c101d50 */
[----:B------:R-:W-:-:S03]  /*1fd0*/  UIADD3 UR9, UR13, UR9, URZ ;  /* 0x000000090d097290 */ /* 0x000fc6000fffe03f */
[----:B------:R-:W0:Y:S01]  /*1fe0*/  LDGDEPBAR ;  /* 0x00000000000079af */ /* 0x000e220000000000 */
[----:B-----5:R-:W-:Y:S01]  /*1ff0*/  IMAD.SHL.U32 R6, R32, 0x40, RZ ;  /* 0x0000004020067824 */ /* 0x020fe200078e00ff */
[----:B--2---:R-:W-:Y:S01]  /*2000*/  LOP3.LUT R4, R2, 0x1c0, RZ, 0xc0, !PT ;  /* 0x000001c002047812 */ /* 0x004fe200078ec0ff */
[----:B------:R-:W-:-:S04]  /*2010*/  DEPBAR.LE SB0, 0x1 ;  /* 0x000080400000791a */ /* 0x000fc80000000000 */
[----:B------:R-:W-:-:S04]  /*2020*/  DEPBAR.LE SB0, 0x0 ;  /* 0x000080000000791a */ /* 0x000fc80000000000 */
[----:B------:R-:W-:Y:S02]  /*2030*/  LOP3.LUT R2, R6, 0x1c0, RZ, 0xc0, !PT ;  /* 0x000001c006027812 */ /* 0x000fe400078ec0ff */
[----:B------:R-:W-:Y:S02]  /*2040*/  SHF.L.U32 R5, R9, 0x3, RZ ;  /* 0x0000000309057819 */ /* 0x000fe400000006ff */
[----:B------:R-:W-:Y:S02]  /*2050*/  LOP3.LUT R8, R2, 0x8, R8, 0xf8, !PT ;  /* 0x0000000802087812 */ /* 0x000fe400078ef808 */
[----:B------:R-:W-:Y:S01]  /*2060*/  SHF.R.U32.HI R6, RZ, 0x3, R2 ;  /* 0x00000003ff067819 */ /* 0x000fe20000011602 */
[----:B------:R-:W-:Y:S01]  /*2070*/  IMAD.SHL.U32 R2, R154, 0x20, RZ ;  /* 0x000000209a027824 */ /* 0x000fe200078e00ff */
[----:B------:R-:W-:Y:S01]  /*2080*/  LOP3.LUT R7, R4, 0x8, R5, 0xf8, !PT ;  /* 0x0000000804077812 */ /* 0x000fe200078ef805 */
[----:B------:R-:W-:Y:S01]  /*2090*/  IMAD.SHL.U32 R5, R23, 0x40, RZ ;  /* 0x0000004017057824 */ /* 0x000fe200078e00ff */
[----:B------:R-:W-:-:S02]  /*20a0*/  SHF.R.U32.HI R4, RZ, 0x3, R4 ;  /* 0x00000003ff047819 */ /* 0x000fc40000011604 */
[----:B------:R-:W-:Y:S02]  /*20b0*/  LOP3.LUT R6, R8, R6, RZ, 0x3c, !PT ;  /* 0x0000000608067212 */ /* 0x000fe400078e3cff */
[----:B------:R-:W-:Y:S02]  /*20c0*/  LOP3.LUT R152, R7, R4, RZ, 0x3c, !PT ;  /* 0x0000000407987212 */ /* 0x000fe400078e3cff */
[----:B------:R-:W-:Y:S02]  /*20d0*/  LOP3.LUT R147, R5, 0xfffffe00, RZ, 0xc0, !PT ;  /* 0xfffffe0005937812 */ /* 0x000fe400078ec0ff */
[----:B------:R-:W-:Y:S02]  /*20e0*/  LOP3.LUT R4, R2, 0x7ffffc00, RZ, 0xc0, !PT ;  /* 0x7ffffc0002047812 */ /* 0x000fe400078ec0ff */
[----:B------:R-:W-:Y:S02]  /*20f0*/  LEA R2, R9, R6, 0x9 ;  /* 0x0000000609027211 */ /* 0x000fe400078e48ff */
[----:B------:R-:W-:-:S03]  /*2100*/  IADD3 R4, R152, R147, R4 ;  /* 0x0000009398047210 */ /* 0x000fc60007ffe004 */
[----:B------:R-:W-:Y:S01]  /*2110*/  IMAD.SHL.U32 R224, R2, 0x2, RZ ;  /* 0x0000000202e07824 */ /* 0x000fe200078e00ff */
[----:B------:R-:W-:Y:S01]  /*2120*/  BAR.SYNC.DEFER_BLOCKING 0x0 ;  /* 0x0000000000007b1d */ /* 0x000fe20000010000 */
[----:B------:R-:W-:-:S03]  /*2130*/  IMAD.SHL.U32 R231, R4, 0x2, RZ ;  /* 0x0000000204e77824 */ /* 0x000fc600078e00ff */
[C---:B------:R-:W-:Y:S02]  /*2140*/  IADD3 R2, R224.reuse, 0x4100, RZ ;  /* 0x00004100e0027810 */ /* 0x040fe40007ffe0ff */
[----:B------:R-:W-:Y:S02]  /*2150*/  IADD3 R235, R224, 0x4120, RZ ;  /* 0x00004120e0eb7810 */ /* 0x000fe40007ffe0ff */
[----:B------:R-:W-:Y:S02]  /*2160*/  @P1 IADD3 R235, R2, -0x20, RZ ;  /* 0xffffffe002eb1810 */ /* 0x000fe40007ffe0ff */
[-C--:B------:R-:W-:Y:S02]  /*2170*/  LEA R233, R3, R231.reuse, 0x1 ;  /* 0x000000e703e97211 */ /* 0x080fe400078e08ff */
[C---:B------:R-:W-:Y:S02]  /*2180*/  LEA R232, R0.reuse, R231, 0x1 ;  /* 0x000000e700e87211 */ /* 0x040fe400078e08ff */
[----:B------:R-:W-:-:S02]  /*2190*/  LEA R234, R0, R233, 0x1 ;  /* 0x000000e900ea7211 */ /* 0x000fc400078e08ff */
[----:B------:R-:W-:Y:S01]  /*21a0*/  IADD3 R243, R235, 0x800, RZ ;  /* 0x00000800ebf37810 */ /* 0x000fe20007ffe0ff */
[----:B------:R-:W-:Y:S01]  /*21b0*/  IMAD R236, R3, 0x2, R232 ;  /* 0x0000000203ec7824 */ /* 0x000fe200078e02e8 */
[C---:B------:R-:W-:Y:S02]  /*21c0*/  IADD3 R242, R235.reuse, 0x1000, RZ ;  /* 0x00001000ebf27810 */ /* 0x040fe40007ffe0ff */
[C---:B------:R-:W-:Y:S02]  /*21d0*/  IADD3 R241, R235.reuse, 0x1800, RZ ;  /* 0x00001800ebf17810 */ /* 0x040fe40007ffe0ff */
[C---:B------:R-:W-:Y:S01]  /*21e0*/  IADD3 R240, R235.reuse, 0x2000, RZ ;  /* 0x00002000ebf07810 */ /* 0x040fe20007ffe0ff */
[----:B------:R-:W-:Y:S01]  /*21f0*/  LDSM.16.M88.4 R4, [R231+0xa100] ;  /* 0x00a10000e704783b */ /* 0x000fe20000000200 */
[C---:B------:R-:W-:Y:S02]  /*2200*/  IADD3 R239, R235.reuse, 0x2800, RZ ;  /* 0x00002800ebef7810 */ /* 0x040fe40007ffe0ff */
[C---:B------:R-:W-:Y:S01]  /*2210*/  IADD3 R238, R235.reuse, 0x3000, RZ ;  /* 0x00003000ebee7810 */ /* 0x040fe20007ffe0ff */
[----:B-1----:R-:W1:Y:S01]  /*2220*/  LDSM.16.M88.4 R12, [R224+0x4100] ;  /* 0x00410000e00c783b */ /* 0x002e620000000200 */
[----:B------:R-:W-:-:S03]  /*2230*/  IADD3 R237, R235, 0x3800, RZ ;  /* 0x00003800ebed7810 */ /* 0x000fc60007ffe0ff */
[----:B---3--:R-:W2:Y:S04]  /*2240*/  LDSM.16.M88.4 R16, [R224+0x4900] ;  /* 0x00490000e010783b */ /* 0x008ea80000000200 */
[----:B------:R-:W3:Y:S04]  /*2250*/  LDSM.16.M88.4 R24, [R224+0x5100] ;  /* 0x00510000e018783b */ /* 0x000ee80000000200 */
[----:B------:R-:W5:Y:S04]  /*2260*/  LDSM.16.M88.4 R28, [R224+0x5900] ;  /* 0x00590000e01c783b */ /* 0x000f680000000200 */
[----:B----4-:R-:W4:Y:S04]  /*2270*/  LDSM.16.M88.4 R8, [R231+0x8100] ;  /* 0x00810000e708783b */ /* 0x010f280000000200 */
[----:B------:R-:W-:Y:S04]  /*2280*/  LDSM.16.M88.4 R20, [R233+0xa100] ;  /* 0x00a10000e914783b */ /* 0x000fe80000000200 */
[----:B------:R-:W4:Y:S04]  /*2290*/  LDSM.16.M88.4 R52, [R235] ;  /* 0x00000000eb34783b */ /* 0x000f280000000200 */
[----:B------:R-:W4:Y:S04]  /*22a0*/  LDSM.16.M88.4 R48, [R235+0x800] ;  /* 0x00080000eb30783b */ /* 0x000f280000000200 */
[----:B------:R-:W4:Y:S01]  /*22b0*/  LDSM.16.M88.4 R44, [R235+0x1000] ;  /* 0x00100000eb2c783b */ /* 0x000f220000000200 */
[C---:B-1----:R-:W-:Y:S08]  /*22c0*/  HMMA.16816.F32.BF16 R40, R4.reuse, R12, RZ ;  /* 0x0000000c0428723c */ /* 0x042ff000000418ff */
[C---:B--2---:R-:W-:Y:S08]  /*22d0*/  HMMA.16816.F32.BF16 R56, R4.reuse, R16, RZ ;  /* 0x000000100438723c */ /* 0x044ff000000418ff */
[C---:B---3--:R-:W-:Y:S08]  /*22e0*/  HMMA.16816.F32.BF16 R60, R4.reuse, R24, RZ ;  /* 0x00000018043c723c */ /* 0x048ff000000418ff */
[C---:B-----5:R-:W-:Y:S08]  /*22f0*/  HMMA.16816.F32.BF16 R64, R4.reuse, R28, RZ ;  /* 0x0000001c0440723c */ /* 0x060ff000000418ff */
[C---:B------:R-:W-:Y:S08]  /*2300*/  HMMA.16816.F32.BF16 R72, R4.reuse, R14, RZ ;  /* 0x0000000e0448723c */ /* 0x040ff000000418ff */
[C---:B------:R-:W-:Y:S08]  /*2310*/  HMMA.16816.F32.BF16 R80, R4.reuse, R18, RZ ;  /* 0x000000120450723c */ /* 0x040ff000000418ff */
[C---:B------:R-:W-:Y:S08]  /*2320*/  HMMA.16816.F32.BF16 R92, R4.reuse, R26, RZ ;  /* 0x0000001a045c723c */ /* 0x040ff000000418ff */
[----:B------:R-:W-:Y:S07]  /*2330*/  HMMA.16816.F32.BF16 R88, R4, R30, RZ ;  /* 0x0000001e0458723c */ /* 0x000fee00000418ff */
[----:B------:R-:W-:Y:S01]  /*2340*/  IMAD.U32 R6, RZ, RZ, UR12 ;  /* 0x0000000cff067e24 */ /* 0x000fe2000f8e00ff */
[----:B------:R-:W-:Y:S01]  /*2350*/  MOV R4, UR9 ;  /* 0x0000000900047c02 */ /* 0x000fe20008000f00 */
[----:B------:R-:W-:Y:S01]  /*2360*/  USHF.L.U32 UR9, UR4, 0x5, URZ ;  /* 0x0000000504097899 */ /* 0x000fe2000800063f */
[C---:B----4-:R-:W-:Y:S01]  /*2370*/  HMMA.16816.F32.BF16 R104, R8.reuse, R12, RZ ;  /* 0x0000000c0868723c */ /* 0x050fe200000418ff */
[----:B------:R-:W-:Y:S01]  /*2380*/  UMOV UR12, 0x5 ;  /* 0x00000005000c7882 */ /* 0x000fe20000000000 */
[C---:B------:R-:W-:Y:S01]  /*2390*/  LEA R2, P1, R6.reuse, R36, 0x6 ;  /* 0x0000002406027211 */ /* 0x040fe200078230ff */
[----:B------:R-:W-:Y:S01]  /*23a0*/  USHF.L.U64.HI UR12, UR4, UR12, UR5 ;  /* 0x0000000c040c7299 */ /* 0x000fe20008010205 */
[----:B------:R-:W1:Y:S01]  /*23b0*/  LDSM.16.M88.4 R36, [R235+0x1800] ;  /* 0x00180000eb24783b */ /* 0x000e620000000200 */
[----:B------:R-:W-:Y:S01]  /*23c0*/  IMAD.U32 R7, RZ, RZ, UR13 ;  /* 0x0000000dff077e24 */ /* 0x000fe2000f8e00ff */
[----:B------:R-:W-:Y:S01]  /*23d0*/  LEA.HI.X R5, R6, R34, R4, 0x6, P1 ;  /* 0x0000002206057211 */ /* 0x000fe200008f3404 */
[----:B------:R-:W-:Y:S01]  /*23e0*/  UIADD3 UR14, UP0, UR9, 0x80, URZ ;  /* 0x00000080090e7890 */ /* 0x000fe2000ff1e03f */
[C---:B------:R-:W-:Y:S01]  /*23f0*/  LEA R4, P1, R2.reuse, c[0x0][0x1f8], 0x1 ;  /* 0x00007e0002047a11 */ /* 0x040fe200078208ff */
[----:B------:R-:W-:Y:S02]  /*2400*/  HMMA.16816.F32.BF16 R120, R8, R14, RZ ;  /* 0x0000000e0878723c */ /* 0x000fe400000418ff */
[----:B------:R-:W-:Y:S01]  /*2410*/  UIADD3.X UR13, URZ, UR12, URZ, UP0, !UPT ;  /* 0x0000000c3f0d7290 */ /* 0x000fe200087fe43f */
[----:B------:R-:W-:Y:S01]  /*2420*/  LEA.HI.X R5, R2, c[0x0][0x1fc], R5, 0x1, P1 ;  /* 0x00007f0002057a11 */ /* 0x000fe200008f0c05 */
[----:B------:R-:W-:Y:S01]  /*2430*/  UISETP.GE.AND UP0, UPT, UR19, 0x41, UPT ;  /* 0x000000411300788c */ /* 0x000fe2000bf06270 */
[----:B------:R-:W-:-:S02]  /*2440*/  IADD3 R2, -R33, UR15, RZ ;  /* 0x0000000f21027c10 */ /* 0x000fc4000fffe1ff */
[----:B------:R-:W-:Y:S01]  /*2450*/  IADD3 R6, P1, R4, UR9, RZ ;  /* 0x0000000904067c10 */ /* 0x000fe2000ff3e0ff */
[C---:B------:R-:W-:Y:S01]  /*2460*/  HMMA.16816.F32.BF16 R100, R8.reuse, R16, RZ ;  /* 0x000000100864723c */ /* 0x040fe200000418ff */
[C---:B------:R-:W-:Y:S02]  /*2470*/  ISETP.LT.OR P5, PT, R2.reuse, 0x1, P3 ;  /* 0x000000010200780c */ /* 0x040fe40001fa1670 */
[C---:B------:R-:W-:Y:S02]  /*2480*/  ISETP.LT.OR P4, PT, R2.reuse, 0x1, P0 ;  /* 0x000000010200780c */ /* 0x040fe40000781670 */
[C---:B------:R-:W-:Y:S02]  /*2490*/  ISETP.LT.OR P2, PT, R2.reuse, 0x11, P3 ;  /* 0x000000110200780c */ /* 0x040fe40001f41670 */
[----:B------:R-:W-:Y:S01]  /*24a0*/  IADD3.X R7, R5, UR12, RZ, P1, !PT ;  /* 0x0000000c05077c10 */ /* 0x000fe20008ffe4ff */
[C---:B------:R-:W-:Y:S01]  /*24b0*/  HMMA.16816.F32.BF16 R116, R8.reuse, R18, RZ ;  /* 0x000000120874723c */ /* 0x040fe200000418ff */
[----:B------:R-:W2:Y:S05]  /*24c0*/  LDSM.16.M88.4 R16, [R233+0x8100] ;  /* 0x00810000e910783b */ /* 0x000eaa0000000200 */
[----:B------:R-:W-:Y:S01]  /*24d0*/  @!PT LDS RZ, [RZ] ;  /* 0x00000000fffff984 */ /* 0x000fe20000000800 */
[----:B------:R-:W-:Y:S01]  /*24e0*/  @!PT LDS RZ, [RZ] ;  /* 0x00000000fffff984 */ /* 0x000fe20000000800 */
[----:B------:R-:W-:Y:S01]  /*24f0*/  @!PT LDS RZ, [RZ] ;  /* 0x00000000fffff984 */ /* 0x000fe20000000800 */
[----:B------:R3:W-:Y:S01]  /*2500*/  LDGSTS.E.BYPASS.LTC128B.128 [R244+0x100], [R4.64], !P5 ;  /* 0x0010000004f47fae */ /* 0x0007e2000e901d50 */
[----:B------:R-:W-:Y:S01]  /*2510*/  ISETP.LT.OR P5, PT, R2, 0x11, P0 ;  /* 0x000000110200780c */ /* 0x000fe200007a1670 */
[C---:B------:R-:W-:Y:S02]  /*2520*/  HMMA.16816.F32.BF16 R96, R8.reuse, R24, RZ ;  /* 0x000000180860723c */ /* 0x040fe400000418ff */
[----:B------:R3:W-:Y:S04]  /*2530*/  LDGSTS.E.BYPASS.LTC128B.128 [R244+0x2100], [R4.64+0x80], !P4 ;  /* 0x0210008004f47fae */ /* 0x0007e8000e101d50 */
[----:B------:R4:W-:Y:S02]  /*2540*/  LDGSTS.E.BYPASS.LTC128B.128 [R244+0x900], [R6.64], !P2 ;  /* 0x0090000006f47fae */ /* 0x0009e4000d101d50 */
[C---:B------:R-:W-:Y:S08]  /*2550*/  HMMA.16816.F32.BF16 R108, R8.reuse, R26, RZ ;  /* 0x0000001a086c723c */ /* 0x040ff000000418ff */
[C---:B------:R-:W-:Y:S08]  /*2560*/  HMMA.16816.F32.BF16 R84, R8.reuse, R28, RZ ;  /* 0x0000001c0854723c */ /* 0x040ff000000418ff */
[----:B------:R-:W-:Y:S07]  /*2570*/  HMMA.16816.F32.BF16 R68, R8, R30, RZ ;  /* 0x0000001e0844723c */ /* 0x000fee00000418ff */
[----:B------:R-:W-:Y:S01]  /*2580*/  IMAD.U32 R10, RZ, RZ, UR9 ;  /* 0x00000009ff0a7e24 */ /* 0x000fe2000f8e00ff */
[----:B------:R-:W-:Y:S04]  /*2590*/  HMMA.16816.F32.BF16 R76, R20, R52, R40 ;  /* 0x00000034144c723c */ /* 0x000fe80000041828 */
[----:B------:R-:W-:-:S02]  /*25a0*/  IADD3 R10, P6, P1, R10, 0x80, R4 ;  /* 0x000000800a0a7810 */ /* 0x000fc400079de004 */
[----:B---3--:R-:W-:Y:S02]  /*25b0*/  IADD3 R4, P4, R6, UR9, RZ ;  /* 0x0000000906047c10 */ /* 0x008fe4000ff9e0ff */
[----:B------:R-:W-:Y:S01]  /*25c0*/  IADD3.X R11, RZ, UR12, R5, P6, P1 ;  /* 0x0000000cff0b7c10 */ /* 0x000fe2000b7e2405 */
[C---:B------:R-:W-:Y:S01]  /*25d0*/  HMMA.16816.F32.BF16 R136, R20.reuse, R48, R56 ;  /* 0x000000301488723c */ /* 0x040fe20000041838 */
[----:B------:R-:W-:Y:S02]  /*25e0*/  ISETP.LT.OR P1, PT, R2, 0x21, P3 ;  /* 0x000000210200780c */ /* 0x000fe40001f21670 */
[----:B------:R-:W-:Y:S01]  /*25f0*/  IADD3.X R5, R7, UR12, RZ, P4, !PT ;  /* 0x0000000c07057c10 */ /* 0x000fe2000a7fe4ff */
[----:B------:R3:W-:Y:S01]  /*2600*/  LDGSTS.E.BYPASS.LTC128B.128 [R244+0x2900], [R10.64], !P5 ;  /* 0x029000000af47fae */ /* 0x0007e2000e901d50 */
[----:B------:R-:W-:Y:S02]  /*2610*/  IADD3 R8, P4, R4, UR9, RZ ;  /* 0x0000000904087c10 */ /* 0x000fe4000ff9e0ff */
[----:B----4-:R-:W-:Y:S01]  /*2620*/  IADD3 R6, P2, R6, UR14, RZ ;  /* 0x0000000e06067c10 */ /* 0x010fe2000ff5e0ff */
[----:B------:R-:W-:Y:S01]  /*2630*/  HMMA.16816.F32.BF16 R60, R20, R44, R60 ;  /* 0x0000002c143c723c */ /* 0x000fe2000004183c */
[----:B------:R-:W-:-:S02]  /*2640*/  IADD3.X R9, R5, UR12, RZ, P4, !PT ;  /* 0x0000000c05097c10 */ /* 0x000fc4000a7fe4ff */
[C---:B------:R-:W-:Y:S02]  /*2650*/  ISETP.LT.OR P6, PT, R2.reuse, 0x21, P0 ;  /* 0x000000210200780c */ /* 0x040fe400007c1670 */
[C---:B------:R-:W-:Y:S01]  /*2660*/  ISETP.LT.OR P5, PT, R2.reuse, 0x31, P3 ;  /* 0x000000310200780c */ /* 0x040fe20001fa1670 */
[----:B------:R4:W-:Y:S01]  /*2670*/  LDGSTS.E.BYPASS.LTC128B.128 [R244+0x1100], [R4.64], !P1 ;  /* 0x0110000004f47fae */ /* 0x0009e2000c901d50 */
[----:B------:R-:W-:Y:S01]  /*2680*/  ISETP.LT.OR P4, PT, R2, 0x31, P0 ;  /* 0x000000310200780c */ /* 0x000fe20000781670 */
[----:B------:R-:W-:Y:S01]  /*2690*/  IMAD.MOV.U32 R2, RZ, RZ, 0x40 ;  /* 0x00000040ff027424 */ /* 0x000fe200078e00ff */
[----:B------:R-:W-:Y:S01]  /*26a0*/  IADD3.X R7, R7, UR13, RZ, P2, !PT ;  /* 0x0000000d07077c10 */ /* 0x000fe200097fe4ff */
[----:B-1----:R-:W-:Y:S01]  /*26b0*/  HMMA.16816.F32.BF16 R64, R20, R36, R64 ;  /* 0x000000241440723c */ /* 0x002fe20000041840 */
[----:B------:R-:W-:-:S04]  /*26c0*/  LOP3.LUT P2, RZ, R32, 0x4, RZ, 0xc0, !PT ;  /* 0x0000000420ff7812 */ /* 0x000fc8000784c0ff */
[----:B------:R-:W-:Y:S01]  /*26d0*/  SEL R2, R2, 0xffffffc0, !P2 ;  /* 0xffffffc002027807 */ /* 0x000fe20005000000 */
[----:B------:R1:W-:Y:S02]  /*26e0*/  LDGSTS.E.BYPASS.LTC128B.128 [R244+0x3100], [R6.64], !P6 ;  /* 0x0310000006f47fae */ /* 0x0003e4000f101d50 */
[----:B------:R-:W-:Y:S02]  /*26f0*/  HMMA.16816.F32.BF16 R72, R20, R54, R72 ;  /* 0x000000361448723c */ /* 0x000fe40000041848 */
[----:B------:R-:W-:Y:S01]  /*2700*/  IMAD.IADD R230, R224, 0x1, R2 ;  /* 0x00000001e0e67824 */ /* 0x000fe200078e0202 */
[----:B------:R3:W-:Y:S01]  /*2710*/  LDGSTS.E.BYPASS.LTC128B.128 [R244+0x1900], [R8.64], !P5 ;  /* 0x0190000008f47fae */ /* 0x0007e2000e901d50 */
[----:B------:R-:W-:-:S04]  /*2720*/  IMAD.IADD R229, R2, 0x1, R235 ;  /* 0x0000000102e57824 */ /* 0x000fc800078e02eb */
[----:B------:R-:W-:Y:S01]  /*2730*/  HMMA.16816.F32.BF16 R80, R20, R50, R80 ;  /* 0x000000321450723c */ /* 0x000fe20000041850 */
[----:B----4-:R-:W-:-:S07]  /*2740*/  IADD3 R4, P1, R4, UR14, RZ ;  /* 0x0000000e04047c10 */ /* 0x010fce000ff3e0ff */
[----:B------:R-:W-:Y:S01]  /*2750*/  HMMA.16816.F32.BF16 R140, R20, R46, R92 ;  /* 0x0000002e148c723c */ /* 0x000fe2000004185c */
[----:B------:R-:W-:Y:S02]  /*2760*/  IADD3.X R5, R5, UR13, RZ, P1, !PT ;  /* 0x0000000d05057c10 */ /* 0x000fe40008ffe4ff */
[----:B------:R-:W-:-:S03]  /*2770*/  PLOP3.LUT P1, PT, PT, PT, UP0, 0x80, 0x0 ;  /* 0x000000000000781c */ /* 0x000fc60003f2f008 */
[----:B------:R1:W-:Y:S02]  /*2780*/  LDGSTS.E.BYPASS.LTC128B.128 [R244+0x3900], [R4.64], !P4 ;  /* 0x0390000004f47fae */ /* 0x0003e4000e101d50 */
[----:B------:R-:W-:Y:S02]  /*2790*/  HMMA.16816.F32.BF16 R132, R20, R38, R88 ;  /* 0x000000261484723c */ /* 0x000fe40000041858 */
[----:B------:R-:W-:Y:S04]  /*27a0*/  LDSM.16.M88.4 R40, [R230+0x4100] ;  /* 0x00410000e628783b */ /* 0x000fe80000000200 */
[----:B------:R-:W4:Y:S02]  /*27b0*/  LDSM.16.M88.4 R12, [R232+0x8100] ;  /* 0x00810000e80c783b */ /* 0x000f240000000200 */
[C---:B--2---:R-:W-:Y:S02]  /*27c0*/  HMMA.16816.F32.BF16 R124, R16.reuse, R48, R100 ;  /* 0x00000030107c723c */ /* 0x044fe40000041864 */
[----:B---3--:R-:W2:Y:S04]  /*27d0*/  LDSM.16.M88.4 R8, [R232+0xa100] ;  /* 0x00a10000e808783b */ /* 0x008ea80000000200 */
[----:B------:R-:W3:Y:S02]  /*27e0*/  LDSM.16.M88.4 R24, [R230+0x5100] ;  /* 0x00510000e618783b */ /* 0x000ee40000000200 */
[C---:B------:R-:W-:Y:S02]  /*27f0*/  HMMA.16816.F32.BF16 R128, R16.reuse, R44, R96 ;  /* 0x0000002c1080723c */ /* 0x040fe40000041860 */
[----:B------:R-:W5:Y:S04]  /*2800*/  LDSM.16.M88.4 R20, [R230+0x5900] ;  /* 0x00590000e614783b */ /* 0x000f680000000200 */
[----:B------:R-:W2:Y:S02]  /*2810*/  LDSM.16.M88.4 R28, [R230+0x4900] ;  /* 0x00490000e61c783b */ /* 0x000ea40000000200 */
[C---:B------:R-:W-:Y:S02]  /*2820*/  HMMA.16816.F32.BF16 R112, R16.reuse, R36, R84 ;  /* 0x000000241070723c */ /* 0x040fe40000041854 */
[----:B------:R-:W-:Y:S04]  /*2830*/  LDSM.16.M88.4 R32, [R231+0xc100] ;  /* 0x00c10000e720783b */ /* 0x000fe80000000200 */
[----:B------:R-:W-:Y:S02]  /*2840*/  LDSM.16.M88.4 R88, [R229+0x1000] ;  /* 0x00100000e558783b */ /* 0x000fe40000000200 */
[C---:B-1----:R-:W-:Y:S02]  /*2850*/  HMMA.16816.F32.BF16 R4, R16.reuse, R52, R104 ;  /* 0x000000341004723c */ /* 0x042fe40000041868 */
[----:B------:R-:W0:Y:S06]  /*2860*/  LDGDEPBAR ;  /* 0x00000000000079af */ /* 0x000e2c0000000000 */
[C---:B------:R-:W-:Y:S08]  /*2870*/  HMMA.16816.F32.BF16 R104, R16.reuse, R50, R116 ;  /* 0x000000321068723c */ /* 0x040ff00000041874 */
[C---:B------:R-:W-:Y:S01]  /*2880*/  HMMA.16816.F32.BF16 R92, R16.reuse, R54, R120 ;  /* 0x00000036105c723c */ /* 0x040fe20000041878 */
[----:B------:R-:W-:Y:S07]  /*2890*/  LDSM.16.M88.4 R52, [R229+0x800] ;  /* 0x00080000e534783b */ /* 0x000fee0000000200 */
[C---:B------:R-:W-:Y:S01]  /*28a0*/  HMMA.16816.F32.BF16 R100, R16.reuse, R46, R108 ;  /* 0x0000002e1064723c */ /* 0x040fe2000004186c */
[----:B------:R-:W-:Y:S07]  /*28b0*/  LDSM.16.M88.4 R108, [R229+0x1800] ;  /* 0x00180000e56c783b */ /* 0x000fee0000000200 */
[----:B------:R-:W-:Y:S01]  /*28c0*/  HMMA.16816.F32.BF16 R48, R16, R38, R68 ;  /* 0x000000261030723c */ /* 0x000fe20000041844 */
[----:B------:R-:W-:Y:S04]  /*28d0*/  LDSM.16.M88.4 R16, [R229] ;  /* 0x00000000e510783b */ /* 0x000fe80000000200 */
[----:B------:R-:W1:Y:S03]  /*28e0*/  LDSM.16.M88.4 R36, [R234+0x8100] ;  /* 0x00810000ea24783b */ /* 0x000e660000000200 */
[-C--:B----4-:R-:W-:Y:S01]  /*28f0*/  HMMA.16816.F32.BF16 R44, R12, R40.reuse, R4 ;  /* 0x000000280c2c723c */ /* 0x090fe20000041804 */
[----:B------:R-:W4:Y:S07]  /*2900*/  LDSM.16.M88.4 R4, [R234+0xa100] ;  /* 0x00a10000ea04783b */ /* 0x000f2e0000000200 */
[C---:B--2---:R-:W-:Y:S08]  /*2910*/  HMMA.16816.F32.BF16 R56, R8.reuse, R40, R76 ;  /* 0x000000280838723c */ /* 0x044ff0000004184c */
[C---:B---3--:R-:W-:Y:S01]  /*2920*/  HMMA.16816.F32.BF16 R76, R8.reuse, R24, R60 ;  /* 0x00000018084c723c */ /* 0x048fe2000004183c */
[----:B------:R-:W2:Y:S07]  /*2930*/  LDSM.16.M88.4 R60, [R224+0x6100] ;  /* 0x00610000e03c783b */ /* 0x000eae0000000200 */
[C---:B-----5:R-:W-:Y:S08]  /*2940*/  HMMA.16816.F32.BF16 R68, R8.reuse, R20, R64 ;  /* 0x000000140844723c */ /* 0x060ff00000041840 */
        /* <DEDUP_REMOVED lines=8> */
[C---:B------:R-:W-:Y:S08]  /*29d0*/  HMMA.16816.F32.BF16 R92, R12.reuse, R28, R124 ;  /* 0x0000001c0c5c723c */ /* 0x040ff0000004187c */
[C---:B------:R-:W-:Y:S01]  /*29e0*/  HMMA.16816.F32.BF16 R104, R12.reuse, R30, R104 ;  /* 0x0000001e0c68723c */ /* 0x040fe20000041868 */
[----:B------:R-:W1:Y:S07]  /*29f0*/  LDSM.16.M88.4 R28, [R231+0xe100] ;  /* 0x00e10000e71c783b */ /* 0x000e6e0000000200 */
[C---:B------:R-:W-:Y:S08]  /*2a00*/  HMMA.16816.F32.BF16 R128, R12.reuse, R24, R128 ;  /* 0x000000180c80723c */ /* 0x040ff00000041880 */
[C---:B------:R-:W-:Y:S01]  /*2a10*/  HMMA.16816.F32.BF16 R100, R12.reuse, R26, R100 ;  /* 0x0000001a0c64723c */ /* 0x040fe20000041864 */
[----:B------:R-:W-:Y:S07]  /*2a20*/  LDSM.16.M88.4 R24, [R233+0xc100] ;  /* 0x00c10000e918783b */ /* 0x000fee0000000200 */
[----:B------:R-:W-:Y:S01]  /*2a30*/  HMMA.16816.F32.BF16 R112, R12, R22, R48 ;  /* 0x000000160c70723c */ /* 0x000fe20000041830 */
[----:B------:R-:W-:Y:S04]  /*2a40*/  LDSM.16.M88.4 R20, [R233+0xe100] ;  /* 0x00e10000e914783b */ /* 0x000fe80000000200 */
[----:B------:R-:W-:Y:S03]  /*2a50*/  LDSM.16.M88.4 R48, [R230+0x6100] ;  /* 0x00610000e630783b */ /* 0x000fe60000000200 */
[----:B----4-:R-:W-:Y:S01]  /*2a60*/  HMMA.16816.F32.BF16 R12, R4, R16, R56 ;  /* 0x00000010040c723c */ /* 0x010fe20000041838 */
[----:B------:R-:W3:Y:S07]  /*2a70*/  LDSM.16.M88.4 R56, [R235+0x2000] ;  /* 0x00200000eb38783b */ /* 0x000eee0000000200 */
[----:B--2---:R-:W-:Y:S08]  /*2a80*/  HMMA.16816.F32.BF16 R8, R32, R60, R8 ;  /* 0x0000003c2008723c */ /* 0x004ff00000041808 */
[C---:B------:R-:W-:Y:S08]  /*2a90*/  HMMA.16816.F32.BF16 R148, R4.reuse, R110, R64 ;  /* 0x0000006e0494723c */ /* 0x040ff00000041840 */
[-C--:B------:R-:W-:Y:S08]  /*2aa0*/  HMMA.16816.F32.BF16 R96, R4, R18.reuse, R96 ;  /* 0x000000120460723c */ /* 0x080ff00000041860 */
[----:B------:R-:W-:Y:S01]  /*2ab0*/  HMMA.16816.F32.BF16 R64, R36, R18, R40 ;  /* 0x000000122440723c */ /* 0x000fe20000041828 */
[----:B------:R-:W2:Y:S04]  /*2ac0*/  LDSM.16.M88.4 R16, [R232+0xc100] ;  /* 0x00c10000e810783b */ /* 0x000ea80000000200 */
        /* <DEDUP_REMOVED lines=8> */
[----:B---3--:R-:W-:Y:S01]  /*2b50*/  HMMA.16816.F32.BF16 R44, R24, R56, R8 ;  /* 0x00000038182c723c */ /* 0x008fe20000041808 */
[----:B------:R-:W3:Y:S07]  /*2b60*/  LDSM.16.M88.4 R8, [R234+0xc100] ;  /* 0x00c10000ea08783b */ /* 0x000eee0000000200 */
[C---:B------:R-:W-:Y:S08]  /*2b70*/  HMMA.16816.F32.BF16 R92, R36.reuse, R52, R92 ;  /* 0x00000034245c723c */ /* 0x040ff0000004185c */
[----:B------:R-:W-:Y:S08]  /*2b80*/  HMMA.16816.F32.BF16 R104, R36, R54, R104 ;  /* 0x000000362468723c */ /* 0x000ff00000041868 */
[----:B------:R-:W-:Y:S01]  /*2b90*/  HMMA.16816.F32.BF16 R52, R20, R56, R4 ;  /* 0x000000381434723c */ /* 0x000fe20000041804 */
[----:B------:R-:W-:Y:S07]  /*2ba0*/  LDSM.16.M88.4 R4, [R236+0xe100] ;  /* 0x00e10000ec04783b */ /* 0x000fee0000000200 */
[----:B--2---:R-:W-:Y:S01]  /*2bb0*/  HMMA.16816.F32.BF16 R68, R16, R48, R44 ;  /* 0x000000301044723c */ /* 0x004fe2000004182c */
[----:B------:R-:W2:Y:S07]  /*2bc0*/  LDSM.16.M88.4 R44, [R224+0x6900] ;  /* 0x00690000e02c783b */ /* 0x000eae0000000200 */
[-C--:B------:R-:W-:Y:S08]  /*2bd0*/  HMMA.16816.F32.BF16 R64, R32, R62.reuse, R64 ;  /* 0x0000003e2040723c */ /* 0x080ff00000041840 */
[----:B------:R-:W-:Y:S08]  /*2be0*/  HMMA.16816.F32.BF16 R72, R28, R62, R96 ;  /* 0x0000003e1c48723c */ /* 0x000ff00000041860 */
[----:B-1----:R-:W-:Y:S01]  /*2bf0*/  HMMA.16816.F32.BF16 R60, R12, R48, R52 ;  /* 0x000000300c3c723c */ /* 0x002fe20000041834 */
[----:B------:R-:W1:Y:S07]  /*2c00*/  LDSM.16.M88.4 R52, [R235+0x2800] ;  /* 0x00280000eb34783b */ /* 0x000e6e0000000200 */
[----:B------:R-:W-:Y:S08]  /*2c10*/  HMMA.16816.F32.BF16 R64, R24, R58, R64 ;  /* 0x0000003a1840723c */ /* 0x000ff00000041840 */
[----:B---3--:R-:W-:Y:S08]  /*2c20*/  HMMA.16816.F32.BF16 R76, R8, R40, R68 ;  /* 0x00000028084c723c */ /* 0x008ff00000041844 */
[----:B------:R-:W-:Y:S08]  /*2c30*/  HMMA.16816.F32.BF16 R72, R20, R58, R72 ;  /* 0x0000003a1448723c */ /* 0x000ff00000041848 */
[----:B--2---:R-:W-:Y:S08]  /*2c40*/  HMMA.16816.F32.BF16 R68, R32, R44, R92 ;  /* 0x0000002c2044723c */ /* 0x004ff0000004185c */
        /* <DEDUP_REMOVED lines=196> */
[----:B------:R5:W1:Y:S08]  /*3890*/  MUFU.TANH R22, R4 ;  /* 0x0000000400167308 */ /* 0x000a700000002400 */
[----:B------:R1:W1:Y:S01]  /*38a0*/  MUFU.TANH R44, R2 ;  /* 0x00000002002c7308 */ /* 0x0002620000002400 */
[----:B-----5:R-:W-:Y:S01]  /*38b0*/  LOP3.LUT R4, R152, R147, RZ, 0xfc, !PT ;  /* 0x0000009398047212 */ /* 0x020fe200078efcff */
[----:B-1----:R-:W-:-:S06]  /*38c0*/  FMUL.FTZ R2, R71, c[0x0][0x320] ;  /* 0x0000c80047027a20 */ /* 0x002fcc0000410000 */
[----:B------:R1:W1:Y:S02]  /*38d0*/  MUFU.TANH R40, R2 ;  /* 0x0000000200287308 */ /* 0x0002640000002400 */
[----:B-1----:R-:W-:-:S06]  /*38e0*/  FMUL.FTZ R2, R55, c[0x0][0x320] ;  /* 0x0000c80037027a20 */ /* 0x002fcc0000410000 */
[----:B------:R1:W1:Y:S01]  /*38f0*/  MUFU.TANH R50, R2 ;  /* 0x0000000200327308 */ /* 0x0002620000002400 */
[----:B------:R-:W-:Y:S06]  /*3900*/  BAR.SYNC.DEFER_BLOCKING 0x0 ;  /* 0x0000000000007b1d */ /* 0x000fec0000010000 */
[----:B------:R-:W-:Y:S05]  /*3910*/  @!P1 BRA `(.L_x_688) ;  /* 0x0000024000009947 */ /* 0x000fea0003800000 */
[----:B--234-:R-:W-:-:S04]  /*3920*/  ULEA.HI.SX32 UR5, UR18, 0xfffffffe, 0x1a ;  /* 0xfffffffe12057891 */ /* 0x01cfc8000f8fd23f */
        /* <DEDUP_REMOVED lines=9> */
[----:B-1----:R-:W-:-:S03]  /*39c0*/  IADD3 R2, R9, UR4, RZ ;  /* 0x0000000409027c10 */ /* 0x002fc6000fffe0ff */
[----:B------:R-:W-:Y:S01]  /*39d0*/  UIADD3.X UR4, URZ, UR8, URZ, UP0, !UPT ;  /* 0x000000083f047290 */ /* 0x000fe200087fe43f */
        /* <DEDUP_REMOVED lines=24> */
.L_x_688:
[----:B-1234-:R-:W-:Y:S01]  /*3b60*/  LOP3.LUT R2, R154, 0xffffffe0, RZ, 0xc0, !PT ;  /* 0xffffffe09a027812 */ /* 0x01efe200078ec0ff */
[----:B------:R-:W-:Y:S01]  /*3b70*/  IMAD.U32 R5, RZ, RZ, UR15 ;  /* 0x0000000fff057e24 */ /* 0x000fe2000f8e00ff */
[----:B------:R-:W-:Y:S01]  /*3b80*/  STL [R1+0x88], R244 ;  /* 0x000088f401007387 */ /* 0x000fe20000100800 */
[----:B------:R-:W-:-:S02]  /*3b90*/  IMAD.SHL.U32 R225, R4, 0x2, RZ ;  /* 0x0000000204e17824 */ /* 0x000fc400078e00ff */
[----:B------:R-:W-:Y:S01]  /*3ba0*/  IMAD.IADD R2, R155, 0x1, -R2 ;  /* 0x000000019b027824 */ /* 0x000fe200078e0a02 */
[----:B------:R-:W-:Y:S01]  /*3bb0*/  STL [R1+0x84], R243 ;  /* 0x000084f301007387 */ /* 0x000fe20000100800 */
[----:B------:R-:W-:Y:S01]  /*3bc0*/  IMAD R226, R3, 0x2, R225 ;  /* 0x0000000203e27824 */ /* 0x000fe200078e02e1 */
[C---:B------:R-:W-:Y:S02]  /*3bd0*/  LEA R228, R0.reuse, R225, 0x1 ;  /* 0x000000e100e47211 */ /* 0x040fe400078e08ff */
[----:B------:R-:W-:Y:S01]  /*3be0*/  SHF.R.S32.HI R8, RZ, 0x1f, R2 ;  /* 0x0000001fff087819 */ /* 0x000fe20000011402 */
[----:B------:R-:W-:Y:S01]  /*3bf0*/  STL [R1+0x80], R242 ;  /* 0x000080f201007387 */ /* 0x000fe20000100800 */
[----:B------:R-:W-:Y:S02]  /*3c00*/  IMAD R227, R0, 0x2, R226 ;  /* 0x0000000200e37824 */ /* 0x000fe400078e02e2 */
[----:B------:R-:W-:Y:S01]  /*3c10*/  LEA.HI R8, R8, R2, RZ, 0x2 ;  /* 0x0000000208087211 */ /* 0x000fe200078f10ff */
[----:B------:R-:W-:Y:S03]  /*3c20*/  STL [R1+0x7c], R241 ;  /* 0x00007cf101007387 */ /* 0x000fe60000100800 */
[----:B------:R-:W-:Y:S01]  /*3c30*/  LOP3.LUT R8, R8, 0x7ffffffc, RZ, 0xc0, !PT ;  /* 0x7ffffffc08087812 */ /* 0x000fe200078ec0ff */
[----:B------:R-:W-:Y:S03]  /*3c40*/  STL [R1+0x78], R240 ;  /* 0x000078f001007387 */ /* 0x000fe60000100800 */
[----:B------:R-:W-:Y:S01]  /*3c50*/  IADD3 R8, R2, -R8, RZ ;  /* 0x8000000802087210 */ /* 0x000fe20007ffe0ff */
[----:B------:R-:W-:Y:S04]  /*3c60*/  STL [R1+0x74], R239 ;  /* 0x000074ef01007387 */ /* 0x000fe80000100800 */
[----:B------:R-:W-:Y:S01]  /*3c70*/  IMAD R8, R8, -0x2, R5 ;  /* 0xfffffffe08087824 */ /* 0x000fe200078e0205 */
[----:B------:R-:W-:Y:S04]  /*3c80*/  STL [R1+0x70], R238 ;  /* 0x000070ee01007387 */ /* 0x000fe80000100800 */
[C---:B------:R-:W-:Y:S01]  /*3c90*/  ISETP.GT.AND P6, PT, R8.reuse, RZ, PT ;  /* 0x000000ff0800720c */ /* 0x040fe20003fc4270 */
[----:B------:R-:W-:Y:S01]  /*3ca0*/  STL [R1+0x6c], R237 ;  /* 0x00006ced01007387 */ /* 0x000fe20000100800 */
[----:B------:R-:W-:-:S02]  /*3cb0*/  ISETP.GT.AND P5, PT, R8, 0x1, PT ;  /* 0x000000010800780c */ /* 0x000fc40003fa4270 */
[----:B------:R-:W-:Y:S01]  /*3cc0*/  ISETP.GT.AND P4, PT, R8, 0x8, PT ;  /* 0x000000080800780c */ /* 0x000fe20003f84270 */
[----:B------:R-:W-:Y:S01]  /*3cd0*/  STL [R1+0x68], R236 ;  /* 0x000068ec01007387 */ /* 0x000fe20000100800 */
[----:B------:R-:W-:Y:S02]  /*3ce0*/  FSEL R6, R142, -INF , P6 ;  /* 0xff8000008e067808 */ /* 0x000fe40003000000 */
[----:B------:R-:W-:Y:S01]  /*3cf0*/  FSEL R7, R141, -INF , P5 ;  /* 0xff8000008d077808 */ /* 0x000fe20002800000 */
[----:B------:R-:W-:Y:S01]  /*3d00*/  STL [R1+0x64], R235 ;  /* 0x000064eb01007387 */ /* 0x000fe20000100800 */
[----:B------:R-:W-:Y:S02]  /*3d10*/  ISETP.GT.AND P2, PT, R8, 0x9, PT ;  /* 0x000000090800780c */ /* 0x000fe40003f44270 */
[----:B------:R-:W-:Y:S01]  /*3d20*/  FSEL R9, R106, -INF , P4 ;  /* 0xff8000006a097808 */ /* 0x000fe20002000000 */
[----:B------:R-:W-:Y:S01]  /*3d30*/  STL [R1+0x60], R234 ;  /* 0x000060ea01007387 */ /* 0x000fe20000100800 */
[----:B------:R-:W-:-:S02]  /*3d40*/  FMNMX.FTZ R135, R6, R7, !PT ;  /* 0x0000000706877209 */ /* 0x000fc40007810000 */
[----:B------:R-:W-:Y:S01]  /*3d50*/  FSEL R11, R108, -INF , P6 ;  /* 0xff8000006c0b7808 */ /* 0x000fe20003000000 */
        /* <DEDUP_REMOVED lines=15> */
[----:B------:R1:W-:Y:S01]  /*3e50*/  STL [R1+0x48], R224 ;  /* 0x000048e001007387 */ /* 0x0003e20000100800 */
[----:B------:R-:W-:-:S02]  /*3e60*/  FMNMX.FTZ R135, R10, R135, !PT ;  /* 0x000000870a877209 */ /* 0x000fc40007810000 */
[----:B------:R-:W-:Y:S01]  /*3e70*/  FSEL R126, R110, -INF , P4 ;  /* 0xff8000006e7e7808 */ /* 0x000fe20002000000 */
[----:B------:R-:W-:Y:S01]  /*3e80*/  LDSM.16.MT88.4 R60, [R225+0x900] ;  /* 0x00090000e13c783b */ /* 0x000fe20000004200 */
[----:B------:R-:W-:Y:S02]  /*3e90*/  FSEL R15, R104, -INF , P4 ;  /* 0xff800000680f7808 */ /* 0x000fe40002000000 */
[----:B------:R-:W-:Y:S01]  /*3ea0*/  FSEL R110, R140, -INF , P4 ;  /* 0xff8000008c6e7808 */ /* 0x000fe20002000000 */
[----:B------:R-:W-:Y:S01]  /*3eb0*/  LDSM.16.MT88.4 R100, [R228+0x2100] ;  /* 0x00210000e464783b */ /* 0x000fe20000004200 */
[----:B------:R-:W-:Y:S02]  /*3ec0*/  ISETP.GT.AND P4, PT, R8, 0x18, PT ;  /* 0x000000180800780c */ /* 0x000fe40003f84270 */
[----:B------:R-:W-:Y:S01]  /*3ed0*/  FSEL R18, R93, -INF , P5 ;  /* 0xff8000005d127808 */ /* 0x000fe20002800000 */
[----:B------:R-:W-:Y:S01]  /*3ee0*/  LDSM.16.MT88.4 R56, [R227+0x900] ;  /* 0x00090000e338783b */ /* 0x000fe20000004200 */
        /* <DEDUP_REMOVED lines=8> */
[----:B------:R-:W0:Y:S01]  /*3f70*/  LDGDEPBAR ;  /* 0x00000000000079af */ /* 0x000e220000000000 */
[----:B------:R-:W-:-:S02]  /*3f80*/  FMNMX.FTZ R135, R18, R135, !PT ;  /* 0x0000008712877209 */ /* 0x000fc40007810000 */
[----:B------:R-:W-:Y:S02]  /*3f90*/  FSEL R23, R90, -INF , P6 ;  /* 0xff8000005a177808 */ /* 0x000fe40003000000 */
[----:B------:R-:W-:Y:S02]  /*3fa0*/  FSEL R132, R96, -INF , P6 ;  /* 0xff80000060847808 */ /* 0x000fe40003000000 */
[----:B------:R-:W-:Y:S02]  /*3fb0*/  FSEL R116, R99, -INF , P6 ;  /* 0xff80000063747808 */ /* 0x000fe40003000000 */
[----:B------:R-:W-:Y:S02]  /*3fc0*/  ISETP.GT.AND P6, PT, R8, 0x20, PT ;  /* 0x000000200800780c */ /* 0x000fe40003fc4270 */
[----:B------:R-:W-:Y:S02]  /*3fd0*/  FSEL R20, R85, -INF , P2 ;  /* 0xff80000055147808 */ /* 0x000fe40001000000 */
[----:B------:R-:W-:-:S02]  /*3fe0*/  FMNMX.FTZ R135, R19, R135, !PT ;  /* 0x0000008713877209 */ /* 0x000fc40007810000 */
[----:B------:R-:W-:Y:S02]  /*3ff0*/  FSEL R24, R89, -INF , P5 ;  /* 0xff80000059187808 */ /* 0x000fe40002800000 */
[----:B------:R-:W-:Y:S02]  /*4000*/  FSEL R133, R95, -INF , P5 ;  /* 0xff8000005f857808 */ /* 0x000fe40002800000 */
[----:B------:R-:W-:Y:S02]  /*4010*/  FSEL R118, R97, -INF , P5 ;  /* 0xff80000061767808 */ /* 0x000fe40002800000 */
[----:B------:R-:W-:Y:S01]  /*4020*/  ISETP.GT.AND P5, PT, R8, 0x21, PT ;  /* 0x000000210800780c */ /* 0x000fe20003fa4270 */
[----:B------:R-:W-:Y:S01]  /*4030*/  LDSM.16.MT88.4 R96, [R226+0x2100] ;  /* 0x00210000e260783b */ /* 0x000fe20000004200 */
        /* <DEDUP_REMOVED lines=19> */
[----:B------:R-:W-:Y:S02]  /*4170*/  FSEL R177, R69, -INF , P2 ;  /* 0xff80000045b17808 */ /* 0x000fe40001000000 */
[----:B------:R-:W-:Y:S01]  /*4180*/  FMNMX.FTZ R135, R176, R135, !PT ;  /* 0x00000087b0877209 */ /* 0x000fe20007810000 */
[----:B------:R-:W-:Y:S01]  /*4190*/  LDSM.16.MT88.4 R68, [R226+0x2900] ;  /* 0x00290000e244783b */ /* 0x000fe20000004200 */
[----:B------:R-:W-:-:S02]  /*41a0*/  ISETP.GT.AND P4, PT, R8, 0x30, PT ;  /* 0x000000300800780c */ /* 0x000fc40003f84270 */
[----:B------:R-:W-:Y:S02]  /*41b0*/  FSEL R182, R72, -INF , P6 ;  /* 0xff80000048b67808 */ /* 0x000fe40003000000 */
[----:B------:R-:W-:Y:S02]  /*41c0*/  FSEL R170, R80, -INF , P6 ;  /* 0xff80000050aa7808 */ /* 0x000fe40003000000 */
[----:B------:R-:W-:Y:S02]  /*41d0*/  FSEL R168, R84, -INF , P6 ;  /* 0xff80000054a87808 */ /* 0x000fe40003000000 */
[----:B------:R-:W-:Y:S01]  /*41e0*/  ISETP.GT.AND P6, PT, R8, 0x31, PT ;  /* 0x000000310800780c */ /* 0x000fe20003fc4270 */
[----:B------:R-:W-:Y:S01]  /*41f0*/  LDSM.16.MT88.4 R84, [R228+0x100] ;  /* 0x00010000e454783b */ /* 0x000fe20000004200 */
[----:B------:R-:W-:Y:S02]  /*4200*/  FSEL R13, R30, -INF , P4 ;  /* 0xff8000001e0d7808 */ /* 0x000fe40002000000 */
[----:B------:R-:W-:-:S02]  /*4210*/  FMNMX.FTZ R135, R177, R135, !PT ;  /* 0x00000087b1877209 */ /* 0x000fc40007810000 */
[----:B------:R-:W-:Y:S01]  /*4220*/  FSEL R181, R45, -INF , P5 ;  /* 0xff8000002db57808 */ /* 0x000fe20002800000 */
[----:B------:R-:W-:Y:S01]  /*4230*/  STL [R1+0x4], R13 ;  /* 0x0000040d01007387 */ /* 0x000fe20000100800 */
[----:B------:R-:W-:Y:S02]  /*4240*/  FSEL R169, R75, -INF , P5 ;  /* 0xff8000004ba97808 */ /* 0x000fe40002800000 */
[----:B------:R-:W-:Y:S01]  /*4250*/  FSEL R166, R82, -INF , P5 ;  /* 0xff80000052a67808 */ /* 0x000fe20002800000 */
[----:B------:R-:W-:Y:S01]  /*4260*/  LDSM.16.MT88.4 R44, [R225+0x100] ;  /* 0x00010000e12c783b */ /* 0x000fe20000004200 */
[----:B------:R-:W-:Y:S02]  /*4270*/  ISETP.GT.AND P5, PT, R8, 0x38, PT ;  /* 0x000000380800780c */ /* 0x000fe40003fa4270 */
[----:B------:R-:W-:Y:S01]  /*4280*/  FSEL R12, R29, -INF , P6 ;  /* 0xff8000001d0c7808 */ /* 0x000fe20003000000 */
[----:B------:R-:W-:Y:S01]  /*4290*/  LDSM.16.MT88.4 R80, [R226+0x100] ;  /* 0x00010000e250783b */ /* 0x000fe20000004200 */
[----:B------:R-:W-:-:S02]  /*42a0*/  FMNMX.FTZ R135, R13, R135, !PT ;  /* 0x000000870d877209 */ /* 0x000fc40007810000 */
[----:B------:R-:W-:Y:S01]  /*42b0*/  ISETP.GT.AND P4, PT, R8, 0x39, PT ;  /* 0x000000390800780c */ /* 0x000fe20003f84270 */
[----:B------:R-:W-:Y:S01]  /*42c0*/  STL [R1], R12 ;  /* 0x0000000c01007387 */ /* 0x000fe20000100800 */
[----:B-1----:R-:W-:Y:S02]  /*42d0*/  FSEL R224, R22, -INF , P5 ;  /* 0xff80000016e07808 */ /* 0x002fe40002800000 */
[----:B------:R-:W-:Y:S01]  /*42e0*/  FMNMX.FTZ R135, R12, R135, !PT ;  /* 0x000000870c877209 */ /* 0x000fe20007810000 */
[----:B------:R-:W-:Y:S01]  /*42f0*/  LDSM.16.MT88.4 R72, [R225+0x2900] ;  /* 0x00290000e148783b */ /* 0x000fe20000004200 */
[----:B------:R-:W-:Y:S02]  /*4300*/  FSEL R243, R21, -INF , P4 ;  /* 0xff80000015f37808 */ /* 0x000fe40002000000 */
[----:B------:R-:W-:Y:S01]  /*4310*/  FMNMX.FTZ R135, R224, R135, !PT ;  /* 0x00000087e0877209 */ /* 0x000fe20007810000 */
[----:B------:R-:W-:Y:S01]  /*4320*/  STL [R1+0x8c], R224 ;  /* 0x00008ce001007387 */ /* 0x000fe20000100800 */
[----:B------:R-:W-:-:S02]  /*4330*/  FSEL R179, R40, -INF , P2 ;  /* 0xff80000028b37808 */ /* 0x000fc40001000000 */
[----:B------:R-:W-:Y:S01]  /*4340*/  FMNMX.FTZ R135, R243, R135, !PT ;  /* 0x00000087f3877209 */ /* 0x000fe20007810000 */
[----:B------:R-:W-:Y:S01]  /*4350*/  STL [R1+0x90], R243 ;  /* 0x000090f301007387 */ /* 0x000fe20000100800 */
[----:B------:R-:W-:Y:S02]  /*4360*/  FSEL R165, R67, -INF , P2 ;  /* 0xff80000043a57808 */ /* 0x000fe40001000000 */
[----:B------:R-:W-:Y:S01]  /*4370*/  FSEL R139, R65, -INF , P2 ;  /* 0xff800000418b7808 */ /* 0x000fe20001000000 */
[----:B------:R-:W1:Y:S01]  /*4380*/  SHFL.BFLY PT, R2, R135, 0x2, 0x1f ;  /* 0x0c401f0087027f89 */ /* 0x000e6200000e0000 */
[----:B------:R-:W-:Y:S02]  /*4390*/  FSEL R207, R31, -INF , P6 ;  /* 0xff8000001fcf7808 */ /* 0x000fe40003000000 */
[----:B------:R-:W-:Y:S02]  /*43a0*/  FSEL R206, R28, -INF , P5 ;  /* 0xff8000001cce7808 */ /* 0x000fe40002800000 */
[----:B------:R-:W-:-:S02]  /*43b0*/  FSEL R203, R27, -INF , P4 ;  /* 0xff8000001bcb7808 */ /* 0x000fc40002000000 */
[----:B------:R-:W-:Y:S02]  /*43c0*/  FMNMX.FTZ R0, R108, R109, !PT ;  /* 0x0000006d6c007209 */ /* 0x000fe40007810000 */
[----:B------:R-:W-:Y:S02]  /*43d0*/  FSEL R204, R53, -INF , P6 ;  /* 0xff80000035cc7808 */ /* 0x000fe40003000000 */
[----:B------:R-:W-:Y:S02]  /*43e0*/  FMNMX.FTZ R0, R110, R0, !PT ;  /* 0x000000006e007209 */ /* 0x000fe40007810000 */
[----:B------:R-:W-:Y:S02]  /*43f0*/  FSEL R191, R34, -INF , P5 ;  /* 0xff80000022bf7808 */ /* 0x000fe40002800000 */
[----:B------:R-:W-:Y:S02]  /*4400*/  FMNMX.FTZ R0, R111, R0, !PT ;  /* 0x000000006f007209 */ /* 0x000fe40007810000 */
[----:B------:R-:W-:-:S02]  /*4410*/  FSEL R190, R33, -INF , P4 ;  /* 0xff80000021be7808 */ /* 0x000fc40002000000 */
[----:B------:R-:W-:Y:S02]  /*4420*/  FMNMX.FTZ R0, R116, R0, !PT ;  /* 0x0000000074007209 */ /* 0x000fe40007810000 */
[----:B------:R-:W-:Y:S02]  /*4430*/  FSEL R186, R50, -INF , P6 ;  /* 0xff80000032ba7808 */ /* 0x000fe40003000000 */
[----:B------:R-:W-:Y:S02]  /*4440*/  FMNMX.FTZ R0, R118, R0, !PT ;  /* 0x0000000076007209 */ /* 0x000fe40007810000 */
[----:B-1----:R-:W-:Y:S02]  /*4450*/  FMNMX.FTZ R135, R135, R2, !PT ;  /* 0x0000000287877209 */ /* 0x002fe40007810000 */
[----:B------:R-:W-:Y:S02]  /*4460*/  FMNMX.FTZ R0, R117, R0, !PT ;  /* 0x0000000075007209 */ /* 0x000fe40007810000 */
[----:B------:R-:W-:Y:S01]  /*4470*/  FSEL R185, R48, -INF , P5 ;  /* 0xff80000030b97808 */ /* 0x000fe20002800000 */
[----:B------:R-:W1:Y:S01]  /*4480*/  SHFL.BFLY PT, R2, R135, 0x1, 0x1f ;  /* 0x0c201f0087027f89 */ /* 0x000e6200000e0000 */
[----:B------:R-:W-:-:S02]  /*4490*/  FMNMX.FTZ R0, R119, R0, !PT ;  /* 0x0000000077007209 */ /* 0x000fc40007810000 */
        /* <DEDUP_REMOVED lines=10> */
[----:B------:R-:W-:Y:S01]  /*4540*/  FMNMX.FTZ R2, R15, R2, !PT ;  /* 0x000000020f027209 */ /* 0x000fe20007810000 */
[----:B------:R-:W-:Y:S03]  /*4550*/  STL [R1+0x94], R135 ;  /* 0x0000948701007387 */ /* 0x000fe60000100800 */
[----:B------:R-:W-:-:S02]  /*4560*/  FMNMX.FTZ R2, R16, R2, !PT ;  /* 0x0000000210027209 */ /* 0x000fc40007810000 */
[----:B------:R-:W-:Y:S02]  /*4570*/  FSEL R13, R13, RZ, P2 ;  /* 0x000000ff0d0d7208 */ /* 0x000fe40001000000 */
[----:B------:R-:W-:Y:S02]  /*4580*/  FMNMX.FTZ R2, R23, R2, !PT ;  /* 0x0000000217027209 */ /* 0x000fe40007810000 */
[----:B------:R-:W-:Y:S02]  /*4590*/  ISETP.GT.AND P2, PT, R8, 0x30, PT ;  /* 0x000000300800780c */ /* 0x000fe40003f44270 */
[----:B------:R-:W-:Y:S02]  /*45a0*/  FMNMX.FTZ R2, R24, R2, !PT ;  /* 0x0000000218027209 */ /* 0x000fe40007810000 */
[----:B------:R-:W-:Y:S02]  /*45b0*/  FSEL R233, R32, -INF , P2 ;  /* 0xff80000020e97808 */ /* 0x000fe40001000000 */
[----:B------:R-:W-:-:S04]  /*45c0*/  FMNMX.FTZ R2, R25, R2, !PT ;  /* 0x0000000219027209 */ /* 0x000fc80007810000 */
        /* <DEDUP_REMOVED lines=8> */
[----:B------:R-:W-:-:S05]  /*4650*/  FMNMX.FTZ R2, R203, R2, !PT ;  /* 0x00000002cb027209 */ /* 0x000fca0007810000 */
[----:B------:R-:W1:Y:S02]  /*4660*/  SHFL.BFLY PT, R5, R2, 0x2, 0x1f ;  /* 0x0c401f0002057f89 */ /* 0x000e6400000e0000 */
[----:B-1----:R-:W-:-:S05]  /*4670*/  FMNMX.FTZ R2, R2, R5, !PT ;  /* 0x0000000502027209 */ /* 0x002fca0007810000 */
[----:B------:R-:W1:Y:S02]  /*4680*/  SHFL.BFLY PT, R5, R2, 0x1, 0x1f ;  /* 0x0c201f0002057f89 */ /* 0x000e6400000e0000 */
[----:B-1----:R-:W-:Y:S01]  /*4690*/  FMNMX.FTZ R2, R2, R5, !PT ;  /* 0x0000000502027209 */ /* 0x002fe20007810000 */
[----:B------:R-:W-:-:S03]  /*46a0*/  FFMA.FTZ R5, R6, c[0x0][0x2d0], -R13 ;  /* 0x0000b40006057a23 */ /* 0x000fc6000001080d */
[C---:B------:R-:W-:Y:S01]  /*46b0*/  FSETP.NEU.FTZ.AND P2, PT, R2.reuse, -INF , PT ;  /* 0xff8000000200780b */ /* 0x040fe20003f5d000 */
[----:B------:R-:W-:Y:S01]  /*46c0*/  FMUL.FTZ R12, R2, c[0x0][0x2d0] ;  /* 0x0000b400020c7a20 */ /* 0x000fe20000410000 */
[----:B------:R1:W-:Y:S04]  /*46d0*/  MUFU.EX2 R235, R5 ;  /* 0x0000000500eb7308 */ /* 0x0003e80000000800 */
[----:B------:R-:W-:Y:S02]  /*46e0*/  FSEL R12, R12, RZ, P2 ;  /* 0x000000ff0c0c7208 */ /* 0x000fe40001000000 */
[----:B------:R-:W-:Y:S02]  /*46f0*/  ISETP.GT.AND P2, PT, R8, 0x30, PT ;  /* 0x000000300800780c */ /* 0x000fe40003f44270 */
[----:B------:R-:W-:Y:S01]  /*4700*/  FMNMX.FTZ R8, R124, R125, !PT ;  /* 0x0000007d7c087209 */ /* 0x000fe20007810000 */
[--C-:B------:R-:W-:Y:S01]  /*4710*/  FFMA.FTZ R3, R15, c[0x0][0x2d0], -R12.reuse ;  /* 0x0000b4000f037a23 */ /* 0x100fe2000001080c */
[----:B------:R-:W-:Y:S01]  /*4720*/  FSEL R205, R52, -INF , P2 ;  /* 0xff80000034cd7808 */ /* 0x000fe20001000000 */
[----:B------:R-:W-:Y:S01]  /*4730*/  FFMA.FTZ R4, R14, c[0x0][0x2d0], -R12 ;  /* 0x0000b4000e047a23 */ /* 0x000fe2000001080c */
[----:B------:R-:W-:Y:S01]  /*4740*/  FMNMX.FTZ R8, R126, R8, !PT ;  /* 0x000000087e087209 */ /* 0x000fe20007810000 */
[----:B------:R2:W-:Y:S01]  /*4750*/  MUFU.EX2 R234, R3 ;  /* 0x0000000300ea7308 */ /* 0x0005e20000000800 */
[----:B------:R-:W-:Y:S01]  /*4760*/  FMNMX.FTZ R0, R205, R0, !PT ;  /* 0x00000000cd007209 */ /* 0x000fe20007810000 */
[----:B------:R-:W-:Y:S01]  /*4770*/  LDSM.16.MT88.4 R52, [R226+0x900] ;  /* 0x00090000e234783b */ /* 0x000fe20000004200 */
[----:B-1----:R-:W-:Y:S01]  /*4780*/  FFMA.FTZ R5, R7, c[0x0][0x2d0], -R13 ;  /* 0x0000b40007057a23 */ /* 0x002fe2000001080d */
[----:B------:R-:W-:-:S02]  /*4790*/  FSEL R187, R187, -INF , P2 ;  /* 0xff800000bbbb7808 */ /* 0x000fc40001000000 */
[----:B------:R-:W-:Y:S02]  /*47a0*/  FMNMX.FTZ R0, R204, R0, !PT ;  /* 0x00000000cc007209 */ /* 0x000fe40007810000 */
[----:B------:R1:W3:Y:S02]  /*47b0*/  MUFU.EX2 R236, R5 ;  /* 0x0000000500ec7308 */ /* 0x0002e40000000800 */
[----:B------:R-:W-:-:S04]  /*47c0*/  FMNMX.FTZ R0, R191, R0, !PT ;  /* 0x00000000bf007209 */ /* 0x000fc80007810000 */
[----:B------:R-:W-:Y:S01]  /*47d0*/  FMNMX.FTZ R0, R190, R0, !PT ;  /* 0x00000000be007209 */ /* 0x000fe20007810000 */
[----:B--2---:R-:W-:Y:S01]  /*47e0*/  FFMA.FTZ R3, R16, c[0x0][0x2d0], -R12 ;  /* 0x0000b40010037a23 */ /* 0x004fe2000001080c */
[----:B------:R3:W-:Y:S01]  /*47f0*/  MUFU.EX2 R200, R4 ;  /* 0x0000000400c87308 */ /* 0x0007e20000000800 */
[----:B-1----:R-:W-:-:S07]  /*4800*/  FFMA.FTZ R5, R9, c[0x0][0x2d0], -R13 ;  /* 0x0000b40009057a23 */ /* 0x002fce000001080d */
[----:B------:R1:W2:Y:S01]  /*4810*/  MUFU.EX2 R201, R3 ;  /* 0x0000000300c97308 */ /* 0x0002a20000000800 */
[----:B------:R-:W4:Y:S07]  /*4820*/  SHFL.BFLY PT, R9, R0, 0x2, 0x1f ;  /* 0x0c401f0000097f89 */ /* 0x000f2e00000e0000 */
[----:B------:R4:W-:Y:S01]  /*4830*/  MUFU.EX2 R135, R5 ;  /* 0x0000000500877308 */ /* 0x0009e20000000800 */
[----:B---3--:R-:W-:Y:S01]  /*4840*/  F2FP.BF16.PACK_AB R4, R236, R235 ;  /* 0x000000ebec04723e */ /* 0x008fe200000010ff */
[----:B-1----:R-:W-:Y:S01]  /*4850*/  FFMA.FTZ R3, R17, c[0x0][0x2d0], -R13 ;  /* 0x0000b40011037a23 */ /* 0x002fe2000001080d */
[----:B--2---:R-:W-:-:S05]  /*4860*/  F2FP.BF16.PACK_AB R7, R201, R234 ;  /* 0x000000eac907723e */ /* 0x004fca00000010ff */
[----:B------:R1:W-:Y:S01]  /*4870*/  MUFU.EX2 R241, R3 ;  /* 0x0000000300f17308 */ /* 0x0003e20000000800 */
[----:B----4-:R-:W-:Y:S01]  /*4880*/  FFMA.FTZ R5, R10, c[0x0][0x2d0], -R13 ;  /* 0x0000b4000a057a23 */ /* 0x010fe2000001080d */
[----:B------:R-:W-:-:S06]  /*4890*/  FMNMX.FTZ R0, R0, R9, !PT ;  /* 0x0000000900007209 */ /* 0x000fcc0007810000 */
[----:B------:R2:W3:Y:S01]  /*48a0*/  MUFU.EX2 R224, R5 ;  /* 0x0000000500e07308 */ /* 0x0004e20000000800 */
[----:B------:R-:W4:Y:S01]  /*48b0*/  SHFL.BFLY PT, R16, R0, 0x1, 0x1f ;  /* 0x0c201f0000107f89 */ /* 0x000f2200000e0000 */
[----:B-1----:R-:W-:-:S06]  /*48c0*/  FFMA.FTZ R3, R18, c[0x0][0x2d0], -R13 ;  /* 0x0000b40012037a23 */ /* 0x002fcc000001080d */
[----:B------:R1:W-:Y:S01]  /*48d0*/  MUFU.EX2 R231, R3 ;  /* 0x0000000300e77308 */ /* 0x0003e20000000800 */
[----:B--2---:R-:W-:Y:S01]  /*48e0*/  FFMA.FTZ R5, R11, c[0x0][0x2d0], -R12 ;  /* 0x0000b4000b057a23 */ /* 0x004fe2000001080c */
[----:B---3--:R-:W-:-:S06]  /*48f0*/  F2FP.BF16.PACK_AB R6, R224, R135 ;  /* 0x00000087e006723e */ /* 0x008fcc00000010ff */
[----:B------:R-:W2:Y:S01]  /*4900*/  MUFU.EX2 R188, R5 ;  /* 0x0000000500bc7308 */ /* 0x000ea20000000800 */
[----:B----4-:R-:W-:Y:S02]  /*4910*/  FMNMX.FTZ R137, R0, R16, !PT ;  /* 0x0000001000897209 */ /* 0x010fe40007810000 */
[----:B-1----:R-:W-:Y:S01]  /*4920*/  FMNMX.FTZ R3, R127, R8, !PT ;  /* 0x000000087f037209 */ /* 0x002fe20007810000 */
[----:B------:R-:W-:Y:S01]  /*4930*/  FFMA.FTZ R8, R19, c[0x0][0x2d0], -R13 ;  /* 0x0000b40013087a23 */ /* 0x000fe2000001080d */
[----:B------:R-:W-:Y:S02]  /*4940*/  FSETP.NEU.FTZ.AND P2, PT, R137, -INF , PT ;  /* 0xff8000008900780b */ /* 0x000fe40003f5d000 */
[----:B------:R-:W-:Y:S01]  /*4950*/  FMNMX.FTZ R3, R132, R3, !PT ;  /* 0x0000000384037209 */ /* 0x000fe20007810000 */
[----:B------:R1:W-:Y:S03]  /*4960*/  MUFU.EX2 R237, R8 ;  /* 0x0000000800ed7308 */ /* 0x0003e60000000800 */
[----:B------:R-:W-:-:S02]  /*4970*/  FMNMX.FTZ R3, R133, R3, !PT ;  /* 0x0000000385037209 */ /* 0x000fc40007810000 */
[----:B--2---:R-:W-:Y:S02]  /*4980*/  F2FP.BF16.PACK_AB R5, R200, R188 ;  /* 0x000000bcc805723e */ /* 0x004fe400000010ff */
[----:B------:R-:W-:-:S05]  /*4990*/  FMNMX.FTZ R3, R134, R3, !PT ;  /* 0x0000000386037209 */ /* 0x000fca0007810000 */
[----:B------:R-:W-:Y:S01]  /*49a0*/  HMMA.16816.F32.BF16 R64, R4, R44, RZ ;  /* 0x0000002c0440723c */ /* 0x000fe200000418ff */
[----:B-1----:R-:W-:-:S04]  /*49b0*/  FFMA.FTZ R8, R20, c[0x0][0x2d0], -R13 ;  /* 0x0000b40014087a23 */ /* 0x002fc8000001080d */
[----:B------:R1:W2:Y:S03]  /*49c0*/  MUFU.EX2 R238, R8 ;  /* 0x0000000800ee7308 */ /* 0x0002a60000000800 */
[C---:B------:R-:W-:Y:S08]  /*49d0*/  HMMA.16816.F32.BF16 R156, R4.reuse, R88, RZ ;  /* 0x00000058049c723c */ /* 0x040ff000000418ff */
[----:B------:R-:W-:Y:S01]  /*49e0*/  HMMA.16816.F32.BF16 R140, R4, R100, RZ ;  /* 0x00000064048c723c */ /* 0x000fe200000418ff */
[----:B-1----:R-:W-:Y:S01]  /*49f0*/  FMNMX.FTZ R8, R138, R3, !PT ;  /* 0x000000038a087209 */ /* 0x002fe20007810000 */
[----:B------:R-:W-:Y:S01]  /*4a00*/  FFMA.FTZ R3, R23, c[0x0][0x2d0], -R12 ;  /* 0x0000b40017037a23 */ /* 0x000fe2000001080c */
[----:B--2---:R-:W-:-:S05]  /*4a10*/  F2FP.BF16.PACK_AB R10, R238, R237 ;  /* 0x000000edee0a723e */ /* 0x004fca00000010ff */
[C---:B------:R-:W-:Y:S01]  /*4a20*/  HMMA.16816.F32.BF16 R128, R4.reuse, R104, RZ ;  /* 0x000000680480723c */ /* 0x040fe200000418ff */
[----:B------:R-:W-:Y:S01]  /*4a30*/  FMNMX.FTZ R8, R170, R8, !PT ;  /* 0x00000008aa087209 */ /* 0x000fe20007810000 */
[----:B------:R1:W-:Y:S06]  /*4a40*/  MUFU.EX2 R240, R3 ;  /* 0x0000000300f07308 */ /* 0x0003ec0000000800 */
[C---:B------:R-:W-:Y:S08]  /*4a50*/  HMMA.16816.F32.BF16 R152, R4.reuse, R80, RZ ;  /* 0x000000500498723c */ /* 0x040ff000000418ff */
[----:B------:R-:W-:Y:S01]  /*4a60*/  HMMA.16816.F32.BF16 R160, R4, R84, RZ ;  /* 0x0000005404a0723c */ /* 0x000fe200000418ff */
[----:B-1----:R-:W-:Y:S01]  /*4a70*/  FMNMX.FTZ R3, R169, R8, !PT ;  /* 0x00000008a9037209 */ /* 0x002fe20007810000 */
[----:B------:R-:W-:-:S03]  /*4a80*/  FFMA.FTZ R8, R24, c[0x0][0x2d0], -R12 ;  /* 0x0000b40018087a23 */ /* 0x000fc6000001080c */
[----:B------:R-:W-:Y:S01]  /*4a90*/  FMNMX.FTZ R3, R167, R3, !PT ;  /* 0x00000003a7037209 */ /* 0x000fe20007810000 */
[----:B------:R1:W2:Y:S02]  /*4aa0*/  MUFU.EX2 R242, R8 ;  /* 0x0000000800f27308 */ /* 0x0002a40000000800 */
[----:B------:R-:W-:Y:S01]  /*4ab0*/  HMMA.16816.F32.BF16 R148, R4, R92, RZ ;  /* 0x0000005c0494723c */ /* 0x000fe200000418ff */
[----:B------:R-:W-:-:S04]  /*4ac0*/  FMNMX.FTZ R3, R165, R3, !PT ;  /* 0x00000003a5037209 */ /* 0x000fc80007810000 */
[----:B------:R-:W-:-:S03]  /*4ad0*/  FMNMX.FTZ R3, R187, R3, !PT ;  /* 0x00000003bb037209 */ /* 0x000fc60007810000 */
[----:B------:R-:W-:Y:S01]  /*4ae0*/  HMMA.16816.F32.BF16 R144, R4, R96, RZ ;  /* 0x000000600490723c */ /* 0x000fe200000418ff */
[----:B------:R-:W-:-:S04]  /*4af0*/  FMNMX.FTZ R3, R186, R3, !PT ;  /* 0x00000003ba037209 */ /* 0x000fc80007810000 */
[----:B------:R-:W-:Y:S01]  /*4b00*/  FMNMX.FTZ R3, R185, R3, !PT ;  /* 0x00000003b9037209 */ /* 0x000fe20007810000 */
[----:B-1----:R-:W-:Y:S01]  /*4b10*/  FFMA.FTZ R8, R25, c[0x0][0x2d0], -R12 ;  /* 0x0000b40019087a23 */ /* 0x002fe2000001080c */
[----:B--2---:R-:W-:Y:S01]  /*4b20*/  F2FP.BF16.PACK_AB R9, R242, R240 ;  /* 0x000000f0f209723e */ /* 0x004fe200000010ff */
[----:B------:R-:W-:Y:S01]  /*4b30*/  HMMA.16816.F32.BF16 R120, R4, R46, RZ ;  /* 0x0000002e0478723c */ /* 0x000fe200000418ff */
[----:B------:R-:W-:Y:S01]  /*4b40*/  FMNMX.FTZ R14, R184, R3, !PT ;  /* 0x00000003b80e7209 */ /* 0x000fe20007810000 */
[----:B------:R1:W-:Y:S01]  /*4b50*/  MUFU.EX2 R202, R8 ;  /* 0x0000000800ca7308 */ /* 0x0003e20000000800 */
[----:B------:R-:W-:-:S03]  /*4b60*/  FMUL.FTZ R3, R137, c[0x0][0x2d0] ;  /* 0x0000b40089037a20 */ /* 0x000fc60000410000 */
[----:B------:R-:W2:Y:S02]  /*4b70*/  SHFL.BFLY PT, R15, R14, 0x2, 0x1f ;  /* 0x0c401f000e0f7f89 */ /* 0x000ea400000e0000 */
[----:B------:R-:W-:Y:S01]  /*4b80*/  FSEL R3, R3, RZ, P2 ;  /* 0x000000ff03037208 */ /* 0x000fe20001000000 */
[C---:B------:R-:W-:Y:S08]  /*4b90*/  HMMA.16816.F32.BF16 R112, R4.reuse, R82, RZ ;  /* 0x000000520470723c */ /* 0x040ff000000418ff */
[----:B------:R-:W-:Y:S01]  /*4ba0*/  HMMA.16816.F32.BF16 R40, R4, R86, RZ ;  /* 0x000000560428723c */ /* 0x000fe200000418ff */
[----:B-1----:R-:W-:-:S04]  /*4bb0*/  FFMA.FTZ R8, R26, c[0x0][0x2d0], -R12 ;  /* 0x0000b4001a087a23 */ /* 0x002fc8000001080c */
[----:B------:R1:W3:Y:S03]  /*4bc0*/  MUFU.EX2 R232, R8 ;  /* 0x0000000800e87308 */ /* 0x0002e60000000800 */
[----:B------:R-:W-:Y:S01]  /*4bd0*/  HMMA.16816.F32.BF16 R36, R4, R90, RZ ;  /* 0x0000005a0424723c */ /* 0x000fe200000418ff */
[----:B--2---:R-:W-:-:S07]  /*4be0*/  FMNMX.FTZ R0, R14, R15, !PT ;  /* 0x0000000f0e007209 */ /* 0x004fce0007810000 */
[----:B------:R-:W-:Y:S01]  /*4bf0*/  HMMA.16816.F32.BF16 R32, R4, R94, RZ ;  /* 0x0000005e0420723c */ /* 0x000fe200000418ff */
[----:B-1----:R-:W-:Y:S02]  /*4c00*/  F2FP.BF16.PACK_AB R8, R231, R241 ;  /* 0x000000f1e708723e */ /* 0x002fe400000010ff */
[----:B---3--:R-:W-:-:S05]  /*4c10*/  F2FP.BF16.PACK_AB R11, R232, R202 ;  /* 0x000000cae80b723e */ /* 0x008fca00000010ff */
[----:B------:R-:W-:Y:S08]  /*4c20*/  HMMA.16816.F32.BF16 R28, R4, R98, RZ ;  /* 0x00000062041c723c */ /* 0x000ff000000418ff */
[----:B------:R-:W-:Y:S01]  /*4c30*/  HMMA.16816.F32.BF16 R192, R8, R60, R64 ;  /* 0x0000003c08c0723c */ /* 0x000fe20000041840 */
[----:B------:R-:W-:Y:S07]  /*4c40*/  LDSM.16.MT88.4 R64, [R227+0x2900] ;  /* 0x00290000e340783b */ /* 0x000fee0000004200 */
[C---:B------:R-:W-:Y:S08]  /*4c50*/  HMMA.16816.F32.BF16 R24, R4.reuse, R102, RZ ;  /* 0x000000660418723c */ /* 0x040ff000000418ff */
[----:B------:R-:W-:Y:S01]  /*4c60*/  HMMA.16816.F32.BF16 R20, R4, R106, RZ ;  /* 0x0000006a0414723c */ /* 0x000fe200000418ff */
[----:B------:R-:W1:Y:S06]  /*4c70*/  SHFL.BFLY PT, R5, R0, 0x1, 0x1f ;  /* 0x0c201f0000057f89 */ /* 0x000e6c00000e0000 */
[--C-:B------:R-:W-:Y:S01]  /*4c80*/  FFMA.FTZ R4, R108, c[0x0][0x2d0], -R3.reuse ;  /* 0x0000b4006c047a23 */ /* 0x100fe20000010803 */
[C---:B------:R-:W-:Y:S03]  /*4c90*/  HMMA.16816.F32.BF16 R172, R8.reuse, R56, R156 ;  /* 0x0000003808ac723c */ /* 0x040fe6000004189c */
[----:B------:R2:W-:Y:S05]  /*4ca0*/  MUFU.EX2 R189, R4 ;  /* 0x0000000400bd7308 */ /* 0x0005ea0000000800 */
[C---:B------:R-:W-:Y:S08]  /*4cb0*/  HMMA.16816.F32.BF16 R140, R8.reuse, R48, R140 ;  /* 0x00000030088c723c */ /* 0x040ff0000004188c */
[----:B------:R-:W-:Y:S01]  /*4cc0*/  HMMA.16816.F32.BF16 R248, R8, R76, R160 ;  /* 0x0000004c08f8723c */ /* 0x000fe200000418a0 */
[----:B-1----:R-:W-:Y:S01]  /*4cd0*/  FMNMX.FTZ R136, R0, R5, !PT ;  /* 0x0000000500887209 */ /* 0x002fe20007810000 */
[----:B------:R-:W-:-:S02]  /*4ce0*/  FFMA.FTZ R0, R118, c[0x0][0x2d0], -R3 ;  /* 0x0000b40076007a23 */ /* 0x000fc40000010803 */
[----:B--2---:R-:W-:Y:S01]  /*4cf0*/  FFMA.FTZ R4, R109, c[0x0][0x2d0], -R3 ;  /* 0x0000b4006d047a23 */ /* 0x004fe20000010803 */
[----:B------:R-:W-:-:S03]  /*4d00*/  FSETP.NEU.FTZ.AND P2, PT, R136, -INF , PT ;  /* 0xff8000008800780b */ /* 0x000fc60003f5d000 */
[----:B------:R1:W-:Y:S01]  /*4d10*/  MUFU.EX2 R14, R4 ;  /* 0x00000004000e7308 */ /* 0x0003e20000000800 */
[C---:B------:R-:W-:Y:S01]  /*4d20*/  HMMA.16816.F32.BF16 R128, R8.reuse, R64, R128 ;  /* 0x000000400880723c */ /* 0x040fe20000041880 */
[----:B------:R-:W-:Y:S01]  /*4d30*/  MOV R162, R173 ;  /* 0x000000ad00a27202 */ /* 0x000fe20000000f00 */
[----:B------:R-:W-:Y:S02]  /*4d40*/  IMAD.MOV.U32 R160, RZ, RZ, R172 ;  /* 0x000000ffffa07224 */ /* 0x000fe400078e00ac */
[----:B------:R-:W-:Y:S02]  /*4d50*/  IMAD.MOV.U32 R163, RZ, RZ, R175 ;  /* 0x000000ffffa37224 */ /* 0x000fe400078e00af */
[----:B------:R-:W-:Y:S01]  /*4d60*/  IMAD.MOV.U32 R161, RZ, RZ, R174 ;  /* 0x000000ffffa17224 */ /* 0x000fe200078e00ae */
[----:B------:R-:W-:Y:S01]  /*4d70*/  MOV R173, R143 ;  /* 0x0000008f00ad7202 */ /* 0x000fe20000000f00 */
[----:B------:R-:W-:Y:S01]  /*4d80*/  HMMA.16816.F32.BF16 R148, R8, R72, R148 ;  /* 0x000000480894723c */ /* 0x000fe20000041894 */
[----:B------:R-:W-:-:S02]  /*4d90*/  IMAD.MOV.U32 R172, RZ, RZ, R142 ;  /* 0x000000ffffac7224 */ /* 0x000fc400078e008e */
[----:B------:R-:W-:Y:S02]  /*4da0*/  IMAD.MOV.U32 R142, RZ, RZ, R188 ;  /* 0x000000ffff8e7224 */ /* 0x000fe400078e00bc */
[----:B------:R-:W-:Y:S01]  /*4db0*/  IMAD.MOV.U32 R174, RZ, RZ, R141 ;  /* 0x000000ffffae7224 */ /* 0x000fe200078e008d */
[----:B------:R-:W-:Y:S01]  /*4dc0*/  MOV R141, R200 ;  /* 0x000000c8008d7202 */ /* 0x000fe20000000f00 */
[----:B-1----:R-:W-:Y:S01]  /*4dd0*/  FFMA.FTZ R4, R110, c[0x0][0x2d0], -R3 ;  /* 0x0000b4006e047a23 */ /* 0x002fe20000010803 */
[C---:B------:R-:W-:Y:S03]  /*4de0*/  HMMA.16816.F32.BF16 R196, R8.reuse, R52, R152 ;  /* 0x0000003408c4723c */ /* 0x040fe60000041898 */
[----:B------:R1:W2:Y:S05]  /*4df0*/  MUFU.EX2 R6, R4 ;  /* 0x0000000400067308 */ /* 0x0002aa0000000800 */
[----:B------:R-:W-:Y:S01]  /*4e00*/  IMAD.MOV.U32 R16, RZ, RZ, R130 ;  /* 0x000000ffff107224 */ /* 0x000fe200078e0082 */
[----:B------:R-:W-:Y:S01]  /*4e10*/  MOV R5, R129 ;  /* 0x0000008100057202 */ /* 0x000fe20000000f00 */
[----:B------:R-:W-:Y:S01]  /*4e20*/  IMAD.MOV.U32 R7, RZ, RZ, R131 ;  /* 0x000000ffff077224 */ /* 0x000fe200078e0083 */
[----:B------:R-:W-:Y:S01]  /*4e30*/  HMMA.16816.F32.BF16 R144, R8, R68, R144 ;  /* 0x000000440890723c */ /* 0x000fe20000041890 */
[----:B------:R-:W-:-:S04]  /*4e40*/  IMAD.MOV.U32 R118, RZ, RZ, R128 ;  /* 0x000000ffff767224 */ /* 0x000fc800078e0080 */
[----:B------:R-:W-:Y:S01]  /*4e50*/  MOV R17, R151 ;  /* 0x0000009700117202 */ /* 0x000fe20000000f00 */
[----:B------:R-:W-:Y:S01]  /*4e60*/  IMAD.MOV.U32 R230, RZ, RZ, R150 ;  /* 0x000000ffffe67224 */ /* 0x000fe200078e0096 */
[----:B------:R-:W-:Y:S01]  /*4e70*/  MOV R175, R149 ;  /* 0x0000009500af7202 */ /* 0x000fe20000000f00 */
[----:B-1----:R-:W-:Y:S01]  /*4e80*/  FFMA.FTZ R4, R111, c[0x0][0x2d0], -R3 ;  /* 0x0000b4006f047a23 */ /* 0x002fe20000010803 */
[----:B--2---:R-:W-:Y:S01]  /*4e90*/  MOV R143, R6 ;  /* 0x00000006008f7202 */ /* 0x004fe20000000f00 */
[----:B------:R-:W-:Y:S01]  /*4ea0*/  HMMA.16816.F32.BF16 R128, R8, R54, R112 ;  /* 0x000000360880723c */ /* 0x000fe20000041870 */
[----:B------:R1:W2:Y:S01]  /*4eb0*/  MUFU.EX2 R6, R0 ;  /* 0x0000000000067308 */ /* 0x0002a20000000800 */
[----:B------:R-:W-:-:S05]  /*4ec0*/  IMAD.MOV.U32 R229, RZ, RZ, R148 ;  /* 0x000000ffffe57224 */ /* 0x000fca00078e0094 */
[----:B------:R-:W-:Y:S01]  /*4ed0*/  IMAD.MOV.U32 R114, RZ, RZ, R230 ;  /* 0x000000ffff727224 */ /* 0x000fe200078e00e6 */
[C---:B------:R-:W-:Y:S01]  /*4ee0*/  HMMA.16816.F32.BF16 R148, R8.reuse, R62, R120 ;  /* 0x0000003e0894723c */ /* 0x040fe20000041878 */
[----:B------:R3:W4:Y:S05]  /*4ef0*/  MUFU.EX2 R15, R4 ;  /* 0x00000004000f7308 */ /* 0x00072a0000000800 */
[----:B------:R-:W-:Y:S01]  /*4f00*/  IMAD.MOV.U32 R111, RZ, RZ, R145 ;  /* 0x000000ffff6f7224 */ /* 0x000fe200078e0091 */
[----:B------:R-:W-:Y:S01]  /*4f10*/  MOV R120, R203 ;  /* 0x000000cb00787202 */ /* 0x000fe20000000f00 */
[C---:B------:R-:W-:Y:S01]  /*4f20*/  HMMA.16816.F32.BF16 R152, R8.reuse, R78, R40 ;  /* 0x0000004e0898723c */ /* 0x040fe20000041828 */
[----:B-1----:R-:W-:Y:S01]  /*4f30*/  FMUL.FTZ R0, R136, c[0x0][0x2d0] ;  /* 0x0000b40088007a20 */ /* 0x002fe20000410000 */
[----:B------:R-:W-:Y:S01]  /*4f40*/  MOV R122, R16 ;  /* 0x00000010007a7202 */ /* 0x000fe20000000f00 */
[----:B--2---:R-:W-:Y:S01]  /*4f50*/  IMAD.MOV.U32 R115, RZ, RZ, R6 ;  /* 0x000000ffff737224 */ /* 0x004fe200078e0006 */
[----:B------:R-:W-:Y:S01]  /*4f60*/  MOV R109, R146 ;  /* 0x00000092006d7202 */ /* 0x000fe20000000f00 */
[----:B------:R-:W-:Y:S01]  /*4f70*/  IMAD.MOV.U32 R123, RZ, RZ, R7 ;  /* 0x000000ffff7b7224 */ /* 0x000fe200078e0007 */
[----:B------:R-:W-:Y:S01]  /*4f80*/  FSEL R0, R0, RZ, P2 ;  /* 0x000000ff00007208 */ /* 0x000fe20001000000 */
[----:B------:R-:W-:Y:S01]  /*4f90*/  IMAD.MOV.U32 R121, RZ, RZ, R5 ;  /* 0x000000ffff797224 */ /* 0x000fe200078e0005 */
[----:B------:R-:W-:Y:S01]  /*4fa0*/  HMMA.16816.F32.BF16 R220, R8, R74, R32 ;  /* 0x0000004a08dc723c */ /* 0x000fe20000041820 */
[----:B---3--:R-:W-:-:S02]  /*4fb0*/  FFMA.FTZ R4, R116, c[0x0][0x2d0], -R3 ;  /* 0x0000b40074047a23 */ /* 0x008fc40000010803 */
[----:B------:R-:W-:Y:S01]  /*4fc0*/  IMAD.MOV.U32 R116, RZ, RZ, R140 ;  /* 0x000000ffff747224 */ /* 0x000fe200078e008c */
[----:B------:R-:W-:Y:S01]  /*4fd0*/  MOV R41, R121 ;  /* 0x0000007900297202 */ /* 0x000fe20000000f00 */
[----:B------:R1:W-:Y:S01]  /*4fe0*/  MUFU.EX2 R183, R4 ;  /* 0x0000000400b77308 */ /* 0x0003e20000000800 */
[----:B------:R-:W-:Y:S02]  /*4ff0*/  IMAD.MOV.U32 R140, RZ, RZ, R201 ;  /* 0x000000ffff8c7224 */ /* 0x000fe400078e00c9 */
[----:B------:R-:W-:Y:S01]  /*5000*/  HMMA.16816.F32.BF16 R216, R8, R70, R28 ;  /* 0x0000004608d8723c */ /* 0x000fe2000004181c */
[----:B------:R-:W-:Y:S02]  /*5010*/  IMAD.MOV.U32 R110, RZ, RZ, R147 ;  /* 0x000000ffff6e7224 */ /* 0x000fe400078e0093 */
[----:B------:R-:W-:Y:S02]  /*5020*/  IMAD.MOV.U32 R108, RZ, RZ, R144 ;  /* 0x000000ffff6c7224 */ /* 0x000fe400078e0090 */
[----:B------:R-:W-:-:S02]  /*5030*/  IMAD.MOV.U32 R43, RZ, RZ, R123 ;  /* 0x000000ffff2b7224 */ /* 0x000fc400078e007b */
[----:B------:R-:W-:Y:S01]  /*5040*/  IMAD.MOV.U32 R42, RZ, RZ, R122 ;  /* 0x000000ffff2a7224 */ /* 0x000fe200078e007a */
[----:B------:R-:W-:Y:S01]  /*5050*/  HMMA.16816.F32.BF16 R212, R8, R50, R24 ;  /* 0x0000003208d4723c */ /* 0x000fe20000041818 */
[----:B-1----:R-:W-:Y:S02]  /*5060*/  FFMA.FTZ R4, R117, c[0x0][0x2d0], -R3 ;  /* 0x0000b40075047a23 */ /* 0x002fe40000010803 */
[----:B------:R-:W-:-:S05]  /*5070*/  IMAD.MOV.U32 R117, RZ, RZ, R17 ;  /* 0x000000ffff757224 */ /* 0x000fca00078e0011 */
[----:B------:R-:W-:Y:S01]  /*5080*/  HMMA.16816.F32.BF16 R208, R8, R66, R20 ;  /* 0x0000004208d0723c */ /* 0x000fe20000041814 */
[----:B------:R1:W-:Y:S02]  /*5090*/  MUFU.EX2 R239, R4 ;  /* 0x0000000400ef7308 */ /* 0x0003e40000000800 */
[----:B-1----:R-:W-:Y:S02]  /*50a0*/  FFMA.FTZ R4, R119, c[0x0][0x2d0], -R3 ;  /* 0x0000b40077047a23 */ /* 0x002fe40000010803 */
[----:B------:R-:W-:-:S04]  /*50b0*/  IMAD.MOV.U32 R119, RZ, RZ, R202 ;  /* 0x000000ffff777224 */ /* 0x000fc800078e00ca */
[----:B------:R1:W2:Y:S01]  /*50c0*/  MUFU.EX2 R243, R4 ;  /* 0x0000000400f37308 */ /* 0x0002a20000000800 */
[----:B------:R-:W-:Y:S01]  /*50d0*/  HMMA.16816.F32.BF16 R200, R8, R58, R36 ;  /* 0x0000003a08c8723c */ /* 0x000fe20000041824 */
[----:B------:R-:W-:-:S06]  /*50e0*/  IMAD.MOV.U32 R40, RZ, RZ, R119 ;  /* 0x000000ffff287224 */ /* 0x000fcc00078e0077 */
[----:B------:R-:W-:Y:S02]  /*50f0*/  F2FP.BF16.PACK_AB R8, R14, R189 ;  /* 0x000000bd0e08723e */ /* 0x000fe400000010ff */
[----:B----4-:R-:W-:Y:S01]  /*5100*/  F2FP.BF16.PACK_AB R10, R15, R143 ;  /* 0x0000008f0f0a723e */ /* 0x010fe200000010ff */
[----:B-1----:R-:W-:Y:S01]  /*5110*/  FFMA.FTZ R4, R124, c[0x0][0x2d0], -R0 ;  /* 0x0000b4007c047a23 */ /* 0x002fe20000010800 */
[----:B--2---:R-:W-:-:S03]  /*5120*/  F2FP.BF16.PACK_AB R6, R243, R239 ;  /* 0x000000eff306723e */ /* 0x004fc600000010ff */
[----:B------:R1:W-:Y:S02]  /*5130*/  MUFU.EX2 R113, R4 ;  /* 0x0000000400717308 */ /* 0x0003e40000000800 */
[----:B-1----:R-:W-:-:S06]  /*5140*/  FFMA.FTZ R4, R125, c[0x0][0x2d0], -R0 ;  /* 0x0000b4007d047a23 */ /* 0x002fcc0000010800 */
[----:B------:R1:W2:Y:S02]  /*5150*/  MUFU.EX2 R112, R4 ;  /* 0x0000000400707308 */ /* 0x0002a40000000800 */
[----:B-1----:R-:W-:Y:S01]  /*5160*/  FFMA.FTZ R4, R126, c[0x0][0x2d0], -R0 ;  /* 0x0000b4007e047a23 */ /* 0x002fe20000010800 */
[----:B--2---:R-:W-:-:S05]  /*5170*/  F2FP.BF16.PACK_AB R9, R112, R113 ;  /* 0x000000717009723e */ /* 0x004fca00000010ff */
[----:B------:R1:W-:Y:S02]  /*5180*/  MUFU.EX2 R188, R4 ;  /* 0x0000000400bc7308 */ /* 0x0003e40000000800 */
[----:B-1----:R-:W-:-:S06]  /*5190*/  FFMA.FTZ R4, R127, c[0x0][0x2d0], -R0 ;  /* 0x0000b4007f047a23 */ /* 0x002fcc0000010800 */
[----:B------:R1:W2:Y:S02]  /*51a0*/  MUFU.EX2 R244, R4 ;  /* 0x0000000400f47308 */ /* 0x0002a40000000800 */
[----:B-1----:R-:W-:Y:S01]  /*51b0*/  FFMA.FTZ R4, R132, c[0x0][0x2d0], -R0 ;  /* 0x0000b40084047a23 */ /* 0x002fe20000010800 */
[----:B--2---:R-:W-:Y:S02]  /*51c0*/  F2FP.BF16.PACK_AB R11, R244, R188 ;  /* 0x000000bcf40b723e */ /* 0x004fe400000010ff */
[----:B------:R-:W-:-:S03]  /*51d0*/  MOV R132, R117 ;  /* 0x0000007500847202 */ /* 0x000fc60000000f00 */
[----:B------:R1:W-:Y:S02]  /*51e0*/  MUFU.EX2 R252, R4 ;  /* 0x0000000400fc7308 */ /* 0x0003e40000000800 */
[C---:B------:R-:W-:Y:S07]  /*51f0*/  HMMA.16816.F32.BF16 R16, R8.reuse, R80, RZ ;  /* 0x000000500810723c */ /* 0x040fee00000418ff */
[----:B------:R-:W-:Y:S01]  /*5200*/  IMAD.MOV.U32 R80, RZ, RZ, R172 ;  /* 0x000000ffff507224 */ /* 0x000fe200078e00ac */
[----:B------:R-:W-:Y:S01]  /*5210*/  HMMA.16816.F32.BF16 R20, R8, R44, RZ ;  /* 0x0000002c0814723c */ /* 0x000fe200000418ff */
[----:B------:R-:W-:-:S02]  /*5220*/  IMAD.MOV.U32 R81, RZ, RZ, R116 ;  /* 0x000000ffff517224 */ /* 0x000fc400078e0074 */
[----:B-1----:R-:W-:Y:S01]  /*5230*/  FFMA.FTZ R4, R133, c[0x0][0x2d0], -R0 ;  /* 0x0000b40085047a23 */ /* 0x002fe20000010800 */
[----:B------:R-:W-:-:S03]  /*5240*/  MOV R133, R175 ;  /* 0x000000af00857202 */ /* 0x000fc60000000f00 */
[----:B------:R-:W-:Y:S01]  /*5250*/  IMAD.MOV.U32 R44, RZ, RZ, R110 ;  /* 0x000000ffff2c7224 */ /* 0x000fe200078e006e */
[----:B------:R1:W2:Y:S01]  /*5260*/  MUFU.EX2 R245, R4 ;  /* 0x0000000400f57308 */ /* 0x0002a20000000800 */
[----:B------:R-:W-:Y:S01]  /*5270*/  HMMA.16816.F32.BF16 R36, R8, R84, RZ ;  /* 0x000000540824723c */ /* 0x000fe200000418ff */
[----:B------:R-:W-:-:S06]  /*5280*/  IMAD.MOV.U32 R45, RZ, RZ, R109 ;  /* 0x000000ffff2d7224 */ /* 0x000fcc00078e006d */
[----:B------:R-:W-:Y:S01]  /*5290*/  MOV R85, R115 ;  /* 0x0000007300557202 */ /* 0x000fe20000000f00 */
[----:B------:R-:W-:Y:S01]  /*52a0*/  HMMA.16816.F32.BF16 R32, R8, R88, RZ ;  /* 0x000000580820723c */ /* 0x000fe200000418ff */
[----:B-1----:R-:W-:Y:S01]  /*52b0*/  FFMA.FTZ R4, R134, c[0x0][0x2d0], -R0 ;  /* 0x0000b40086047a23 */ /* 0x002fe20000010800 */
[----:B--2---:R-:W-:-:S06]  /*52c0*/  F2FP.BF16.PACK_AB R5, R245, R252 ;  /* 0x000000fcf505723e */ /* 0x004fcc00000010ff */
[C---:B------:R-:W-:Y:S01]  /*52d0*/  HMMA.16816.F32.BF16 R28, R8.reuse, R92, RZ ;  /* 0x0000005c081c723c */ /* 0x040fe200000418ff */
[----:B------:R-:W-:Y:S01]  /*52e0*/  MOV R134, R108 ;  /* 0x0000006c00867202 */ /* 0x000fe20000000f00 */
[----:B------:R1:W-:Y:S03]  /*52f0*/  MUFU.EX2 R247, R4 ;  /* 0x0000000400f77308 */ /* 0x0003e60000000800 */
[----:B------:R-:W-:Y:S02]  /*5300*/  MOV R88, R134 ;  /* 0x0000008600587202 */ /* 0x000fe40000000f00 */
[----:B------:R-:W-:Y:S01]  /*5310*/  IMAD.MOV.U32 R93, RZ, RZ, R183 ;  /* 0x000000ffff5d7224 */ /* 0x000fe200078e00b7 */
[----:B------:R-:W-:Y:S07]  /*5320*/  HMMA.16816.F32.BF16 R24, R8, R96, RZ ;  /* 0x000000600818723c */ /* 0x000fee00000418ff */
[----:B------:R-:W-:Y:S01]  /*5330*/  MOV R96, R40 ;  /* 0x0000002800607202 */ /* 0x000fe20000000f00 */
[----:B------:R-:W-:-:S02]  /*5340*/  IMAD.MOV.U32 R97, RZ, RZ, R140 ;  /* 0x000000ffff617224 */ /* 0x000fc400078e008c */
[----:B-1----:R-:W-:Y:S01]  /*5350*/  FFMA.FTZ R4, R138, c[0x0][0x2d0], -R0 ;  /* 0x0000b4008a047a23 */ /* 0x002fe20000010800 */
[----:B------:R-:W-:-:S03]  /*5360*/  MOV R138, R111 ;  /* 0x0000006f008a7202 */ /* 0x000fc60000000f00 */
[----:B------:R1:W2:Y:S01]  /*5370*/  MUFU.EX2 R246, R4 ;  /* 0x0000000400f67308 */ /* 0x0002a20000000800 */
[----:B------:R-:W-:Y:S02]  /*5380*/  MOV R89, R138 ;  /* 0x0000008a00597202 */ /* 0x000fe40000000f00 */
[----:B-1----:R-:W-:Y:S01]  /*5390*/  F2FP.BF16.PACK_AB R4, R115, R183 ;  /* 0x000000b77304723e */ /* 0x002fe200000010ff */
[----:B------:R-:W-:Y:S01]  /*53a0*/  IMAD.MOV.U32 R115, RZ, RZ, R229 ;  /* 0x000000ffff737224 */ /* 0x000fe200078e00e5 */
[----:B--2---:R-:W-:-:S07]  /*53b0*/  F2FP.BF16.PACK_AB R7, R246, R247 ;  /* 0x000000f7f607723e */ /* 0x004fce00000010ff */
[----:B------:R-:W-:Y:S07]  /*53c0*/  HMMA.16816.F32.BF16 R156, R4, R52, R16 ;  /* 0x00000034049c723c */ /* 0x000fee0000041810 */
[----:B------:R-:W-:Y:S01]  /*53d0*/  IMAD.MOV.U32 R52, RZ, RZ, R120 ;  /* 0x000000ffff347224 */ /* 0x000fe200078e0078 */
[----:B------:R-:W-:Y:S01]  /*53e0*/  HMMA.16816.F32.BF16 R16, R8, R104, RZ ;  /* 0x000000680810723c */ /* 0x000fe200000418ff */
[----:B------:R-:W-:Y:S02]  /*53f0*/  IMAD.MOV.U32 R53, RZ, RZ, R118 ;  /* 0x000000ffff357224 */ /* 0x000fe400078e0076 */
[----:B------:R-:W-:-:S02]  /*5400*/  IMAD.MOV.U32 R84, RZ, RZ, R52 ;  /* 0x000000ffff547224 */ /* 0x000fc400078e0034 */
[----:B------:R-:W-:Y:S01]  /*5410*/  IMAD.MOV.U32 R52, RZ, RZ, R115 ;  /* 0x000000ffff347224 */ /* 0x000fe200078e0073 */
[----:B------:R-:W-:Y:S01]  /*5420*/  MOV R115, R141 ;  /* 0x0000008d00737202 */ /* 0x000fe20000000f00 */
[----:B------:R-:W-:Y:S01]  /*5430*/  IMAD.MOV.U32 R104, RZ, RZ, R81 ;  /* 0x000000ffff687224 */ /* 0x000fe200078e0051 */
[----:B------:R-:W-:Y:S01]  /*5440*/  HMMA.16816.F32.BF16 R144, R4, R60, R20 ;  /* 0x0000003c0490723c */ /* 0x000fe20000041814 */
[----:B------:R-:W-:-:S06]  /*5450*/  IMAD.MOV.U32 R81, RZ, RZ, R143 ;  /* 0x000000ffff517224 */ /* 0x000fcc00078e008f */
[----:B------:R-:W-:Y:S01]  /*5460*/  IMAD.MOV.U32 R60, RZ, RZ, R174 ;  /* 0x000000ffff3c7224 */ /* 0x000fe200078e00ae */
[----:B------:R-:W-:Y:S01]  /*5470*/  HMMA.16816.F32.BF16 R20, R8, R100, RZ ;  /* 0x000000640814723c */ /* 0x000fe200000418ff */
[----:B------:R-:W-:Y:S02]  /*5480*/  MOV R61, R173 ;  /* 0x000000ad003d7202 */ /* 0x000fe40000000f00 */
[----:B------:R-:W-:-:S04]  /*5490*/  IMAD.MOV.U32 R105, RZ, RZ, R60 ;  /* 0x000000ffff697224 */ /* 0x000fc800078e003c */
[----:B------:R-:W-:Y:S01]  /*54a0*/  IMAD.MOV.U32 R100, RZ, RZ, R42 ;  /* 0x000000ffff647224 */ /* 0x000fe200078e002a */
[----:B------:R-:W-:Y:S01]  /*54b0*/  HMMA.16816.F32.BF16 R16, R4, R64, R16 ;  /* 0x000000400410723c */ /* 0x000fe20000041810 */
[----:B------:R-:W-:-:S07]  /*54c0*/  MOV R101, R43 ;  /* 0x0000002b00657202 */ /* 0x000fce0000000f00 */
[C---:B------:R-:W-:Y:S07]  /*54d0*/  HMMA.16816.F32.BF16 R172, R4.reuse, R76, R36 ;  /* 0x0000004c04ac723c */ /* 0x040fee0000041824 */
[----:B------:R-:W-:Y:S01]  /*54e0*/  IMAD.MOV.U32 R77, RZ, RZ, R41 ;  /* 0x000000ffff4d7224 */ /* 0x000fe200078e0029 */
[C---:B------:R-:W-:Y:S08]  /*54f0*/  HMMA.16816.F32.BF16 R108, R4.reuse, R56, R32 ;  /* 0x00000038046c723c */ /* 0x040ff00000041820 */
[----:B------:R-:W-:Y:S01]  /*5500*/  HMMA.16816.F32.BF16 R124, R4, R72, R28 ;  /* 0x00000048047c723c */ /* 0x000fe2000004181c */
[----:B------:R-:W-:Y:S01]  /*5510*/  IMAD.MOV.U32 R76, RZ, RZ, R17 ;  /* 0x000000ffff4c7224 */ /* 0x000fe200078e0011 */
[----:B------:R-:W-:Y:S01]  /*5520*/  MOV R230, R18 ;  /* 0x0000001200e67202 */ /* 0x000fe20000000f00 */
[----:B------:R-:W-:-:S02]  /*5530*/  IMAD.MOV.U32 R92, RZ, RZ, R16 ;  /* 0x000000ffff5c7224 */ /* 0x000fc400078e0010 */
[----:B------:R-:W-:-:S03]  /*5540*/  IMAD.MOV.U32 R229, RZ, RZ, R19 ;  /* 0x000000ffffe57224 */ /* 0x000fc600078e0013 */
[C---:B------:R-:W-:Y:S07]  /*5550*/  HMMA.16816.F32.BF16 R32, R8.reuse, R86, RZ ;  /* 0x000000560820723c */ /* 0x040fee00000418ff */
[----:B------:R-:W-:Y:S01]  /*5560*/  IMAD.MOV.U32 R86, RZ, RZ, R44 ;  /* 0x000000ffff567224 */ /* 0x000fe200078e002c */
[----:B------:R-:W-:Y:S01]  /*5570*/  HMMA.16816.F32.BF16 R28, R8, R90, RZ ;  /* 0x0000005a081c723c */ /* 0x000fe200000418ff */
[----:B------:R-:W-:Y:S01]  /*5580*/  IMAD.MOV.U32 R87, RZ, RZ, R80 ;  /* 0x000000ffff577224 */ /* 0x000fe200078e0050 */
[----:B------:R-:W-:-:S05]  /*5590*/  MOV R80, R188 ;  /* 0x000000bc00507202 */ /* 0x000fca0000000f00 */
[----:B------:R-:W-:Y:S01]  /*55a0*/  IMAD.MOV.U32 R91, RZ, RZ, R45 ;  /* 0x000000ffff5b7224 */ /* 0x000fe200078e002d */
[----:B------:R-:W-:Y:S01]  /*55b0*/  HMMA.16816.F32.BF16 R116, R4, R68, R24 ;  /* 0x000000440474723c */ /* 0x000fe20000041818 */
[----:B------:R-:W-:-:S07]  /*55c0*/  IMAD.MOV.U32 R90, RZ, RZ, R132 ;  /* 0x000000ffff5a7224 */ /* 0x000fce00078e0084 */
[----:B------:R-:W-:Y:S08]  /*55d0*/  HMMA.16816.F32.BF16 R120, R4, R48, R20 ;  /* 0x000000300478723c */ /* 0x000ff00000041814 */
[C---:B------:R-:W-:Y:S08]  /*55e0*/  HMMA.16816.F32.BF16 R40, R8.reuse, R46, RZ ;  /* 0x0000002e0828723c */ /* 0x040ff000000418ff */
[C---:B------:R-:W-:Y:S07]  /*55f0*/  HMMA.16816.F32.BF16 R36, R8.reuse, R82, RZ ;  /* 0x000000520824723c */ /* 0x040fee00000418ff */
[----:B------:R-:W-:Y:S01]  /*5600*/  IMAD.MOV.U32 R83, RZ, RZ, R53 ;  /* 0x000000ffff537224 */ /* 0x000fe200078e0035 */
[----:B------:R-:W-:Y:S01]  /*5610*/  HMMA.16816.F32.BF16 R24, R8, R94, RZ ;  /* 0x0000005e0818723c */ /* 0x000fe200000418ff */
[----:B------:R-:W-:Y:S01]  /*5620*/  IMAD.MOV.U32 R53, RZ, RZ, R133 ;  /* 0x000000ffff357224 */ /* 0x000fe200078e0085 */
[----:B------:R-:W-:-:S05]  /*5630*/  MOV R82, R61 ;  /* 0x0000003d00527202 */ /* 0x000fca0000000f00 */
[----:B------:R-:W-:Y:S01]  /*5640*/  IMAD.MOV.U32 R94, RZ, RZ, R163 ;  /* 0x000000ffff5e7224 */ /* 0x000fe200078e00a3 */
[----:B------:R-:W-:Y:S01]  /*5650*/  HMMA.16816.F32.BF16 R20, R8, R98, RZ ;  /* 0x000000620814723c */ /* 0x000fe200000418ff */
[----:B------:R-:W-:Y:S01]  /*5660*/  MOV R95, R114 ;  /* 0x00000072005f7202 */ /* 0x000fe20000000f00 */
[----:B------:R-:W-:-:S05]  /*5670*/  IMAD.MOV.U32 R114, RZ, RZ, R142 ;  /* 0x000000ffff727224 */ /* 0x000fca00078e008e */
[----:B------:R-:W-:Y:S01]  /*5680*/  MOV R98, R162 ;  /* 0x000000a200627202 */ /* 0x000fe20000000f00 */
[----:B------:R-:W-:Y:S01]  /*5690*/  HMMA.16816.F32.BF16 R16, R8, R102, RZ ;  /* 0x000000660810723c */ /* 0x000fe200000418ff */
[----:B------:R-:W-:-:S06]  /*56a0*/  IMAD.MOV.U32 R99, RZ, RZ, R161 ;  /* 0x000000ffff637224 */ /* 0x000fcc00078e00a1 */
[----:B------:R-:W-:Y:S01]  /*56b0*/  IMAD.MOV.U32 R103, RZ, RZ, R160 ;  /* 0x000000ffff677224 */ /* 0x000fe200078e00a0 */
[----:B------:R-:W-:Y:S07]  /*56c0*/  HMMA.16816.F32.BF16 R44, R8, R106, RZ ;  /* 0x0000006a082c723c */ /* 0x000fee00000418ff */
[----:B------:R-:W-:Y:S01]  /*56d0*/  FFMA.FTZ R8, R168, c[0x0][0x2d0], -R3 ;  /* 0x0000b400a8087a23 */ /* 0x000fe20000010803 */
[----:B------:R-:W-:Y:S01]  /*56e0*/  HMMA.16816.F32.BF16 R40, R4, R62, R40 ;  /* 0x0000003e0428723c */ /* 0x000fe20000041828 */
[----:B------:R-:W-:-:S02]  /*56f0*/  IMAD.MOV.U32 R168, RZ, RZ, R103 ;  /* 0x000000ffffa87224 */ /* 0x000fc400078e0067 */
[----:B------:R1:W-:Y:S01]  /*5700*/  MUFU.EX2 R134, R8 ;  /* 0x0000000800867308 */ /* 0x0003e20000000800 */
[----:B------:R-:W-:Y:S02]  /*5710*/  IMAD.MOV.U32 R103, RZ, RZ, R95 ;  /* 0x000000ffff677224 */ /* 0x000fe400078e005f */
[----:B------:R-:W-:Y:S02]  /*5720*/  IMAD.MOV.U32 R95, RZ, RZ, R83 ;  /* 0x000000ffff5f7224 */ /* 0x000fe400078e0053 */
[----:B------:R-:W-:Y:S01]  /*5730*/  IMAD.MOV.U32 R83, RZ, RZ, R76 ;  /* 0x000000ffff537224 */ /* 0x000fe200078e004c */
[----:B------:R-:W-:Y:S01]  /*5740*/  MOV R76, R85 ;  /* 0x00000055004c7202 */ /* 0x000fe20000000f00 */
[C---:B------:R-:W-:Y:S08]  /*5750*/  HMMA.16816.F32.BF16 R36, R4.reuse, R54, R36 ;  /* 0x000000360424723c */ /* 0x040ff00000041824 */
[----:B------:R-:W-:Y:S01]  /*5760*/  HMMA.16816.F32.BF16 R32, R4, R78, R32 ;  /* 0x0000004e0420723c */ /* 0x000fe20000041820 */
[----:B-1----:R-:W-:-:S04]  /*5770*/  FFMA.FTZ R8, R166, c[0x0][0x2d0], -R3 ;  /* 0x0000b400a6087a23 */ /* 0x002fc80000010803 */
[----:B------:R1:W-:Y:S03]  /*5780*/  MUFU.EX2 R138, R8 ;  /* 0x00000008008a7308 */ /* 0x0003e60000000800 */
[C---:B------:R-:W-:Y:S08]  /*5790*/  HMMA.16816.F32.BF16 R28, R4.reuse, R58, R28 ;  /* 0x0000003a041c723c */ /* 0x040ff0000004181c */
[C---:B------:R-:W-:Y:S01]  /*57a0*/  HMMA.16816.F32.BF16 R72, R4.reuse, R74, R24 ;  /* 0x0000004a0448723c */ /* 0x040fe20000041818 */
[----:B------:R-:W-:Y:S01]  /*57b0*/  MOV R54, R103 ;  /* 0x0000006700367202 */ /* 0x000fe20000000f00 */
[----:B-1----:R-:W-:Y:S01]  /*57c0*/  FFMA.FTZ R8, R164, c[0x0][0x2d0], -R3 ;  /* 0x0000b400a4087a23 */ /* 0x002fe20000010803 */
[----:B------:R-:W-:Y:S05]  /*57d0*/  LDSM.16.MT88.4 R24, [R226+0x1100] ;  /* 0x00110000e218783b */ /* 0x000fea0000004200 */
[C---:B------:R-:W-:Y:S01]  /*57e0*/  HMMA.16816.F32.BF16 R68, R4.reuse, R70, R20 ;  /* 0x000000460444723c */ /* 0x040fe20000041814 */
[----:B------:R1:W-:Y:S01]  /*57f0*/  MUFU.EX2 R188, R8 ;  /* 0x0000000800bc7308 */ /* 0x0003e20000000800 */
[----:B------:R-:W-:Y:S01]  /*5800*/  IMAD.MOV.U32 R103, RZ, RZ, R95 ;  /* 0x000000ffff677224 */ /* 0x000fe200078e005f */
[----:B------:R-:W-:Y:S05]  /*5810*/  LDSM.16.MT88.4 R20, [R228+0x1100] ;  /* 0x00110000e414783b */ /* 0x000fea0000004200 */
[C---:B------:R-:W-:Y:S08]  /*5820*/  HMMA.16816.F32.BF16 R48, R4.reuse, R50, R16 ;  /* 0x000000320430723c */ /* 0x040ff00000041810 */
[----:B------:R-:W-:Y:S01]  /*5830*/  HMMA.16816.F32.BF16 R44, R4, R66, R44 ;  /* 0x00000042042c723c */ /* 0x000fe2000004182c */
[----:B-1----:R-:W-:Y:S01]  /*5840*/  FFMA.FTZ R8, R139, c[0x0][0x2d0], -R3 ;  /* 0x0000b4008b087a23 */ /* 0x002fe20000010803 */
[----:B------:R-:W1:Y:S03]  /*5850*/  LDSM.16.MT88.4 R16, [R225+0x1100] ;  /* 0x00110000e110783b */ /* 0x000e660000004200 */
[----:B------:R2:W3:Y:S01]  /*5860*/  MUFU.EX2 R139, R8 ;  /* 0x00000008008b7308 */ /* 0x0004e20000000800 */
[----:B------:R-:W-:-:S02]  /*5870*/  IMAD.MOV.U32 R95, RZ, RZ, R83 ;  /* 0x000000ffff5f7224 */ /* 0x000fc400078e0053 */
[----:B------:R-:W-:Y:S02]  /*5880*/  FFMA.FTZ R4, R176, c[0x0][0x2d0], -R13 ;  /* 0x0000b400b0047a23 */ /* 0x000fe4000001080d */
[----:B--2---:R-:W-:Y:S01]  /*5890*/  FFMA.FTZ R8, R170, c[0x0][0x2d0], -R0 ;  /* 0x0000b400aa087a23 */ /* 0x004fe20000010800 */
[----:B------:R-:W-:Y:S02]  /*58a0*/  MOV R170, R99 ;  /* 0x0000006300aa7202 */ /* 0x000fe40000000f00 */
[----:B------:R2:W-:Y:S01]  /*58b0*/  MUFU.EX2 R60, R4 ;  /* 0x00000004003c7308 */ /* 0x0005e20000000800 */
[----:B------:R-:W-:Y:S01]  /*58c0*/  MOV R99, R87 ;  /* 0x0000005700637202 */ /* 0x000fe20000000f00 */
[----:B------:R-:W-:Y:S01]  /*58d0*/  IMAD.MOV.U32 R87, RZ, RZ, R100 ;  /* 0x000000ffff577224 */ /* 0x000fe200078e0064 */
[----:B---3--:R-:W-:Y:S01]  /*58e0*/  F2FP.BF16.PACK_AB R10, R139, R188 ;  /* 0x000000bc8b0a723e */ /* 0x008fe200000010ff */
[----:B------:R-:W-:-:S04]  /*58f0*/  IMAD.MOV.U32 R100, RZ, RZ, R84 ;  /* 0x000000ffff647224 */ /* 0x000fc800078e0054 */
[----:B------:R3:W-:Y:S01]  /*5900*/  MUFU.EX2 R64, R8 ;  /* 0x0000000800407308 */ /* 0x0007e20000000800 */
[----:B------:R-:W-:Y:S01]  /*5910*/  MOV R83, R224 ;  /* 0x000000e000537202 */ /* 0x000fe20000000f00 */
[----:B--2---:R-:W-:-:S06]  /*5920*/  FFMA.FTZ R4, R177, c[0x0][0x2d0], -R13 ;  /* 0x0000b400b1047a23 */ /* 0x004fcc000001080d */
[----:B------:R2:W4:Y:S01]  /*5930*/  MUFU.EX2 R61, R4 ;  /* 0x00000004003d7308 */ /* 0x0005220000000800 */
[----:B---3--:R-:W-:Y:S02]  /*5940*/  FFMA.FTZ R8, R169, c[0x0][0x2d0], -R0 ;  /* 0x0000b400a9087a23 */ /* 0x008fe40000010800 */
[----:B------:R-:W-:Y:S01]  /*5950*/  IMAD.MOV.U32 R169, RZ, RZ, R98 ;  /* 0x000000ffffa97224 */ /* 0x000fe200078e0062 */
[----:B------:R-:W-:-:S04]  /*5960*/  MOV R98, R90 ;  /* 0x0000005a00627202 */ /* 0x000fc80000000f00 */
[----:B------:R3:W1:Y:S01]  /*5970*/  MUFU.EX2 R65, R8 ;  /* 0x0000000800417308 */ /* 0x0006620000000800 */
[----:B------:R-:W-:Y:S02]  /*5980*/  IMAD.MOV.U32 R90, RZ, RZ, R91 ;  /* 0x000000ffff5a7224 */ /* 0x000fe400078e005b */
[----:B------:R-:W-:Y:S01]  /*5990*/  IMAD.MOV.U32 R91, RZ, RZ, R86 ;  /* 0x000000ffff5b7224 */ /* 0x000fe200078e0056 */
[----:B------:R-:W-:Y:S01]  /*59a0*/  MOV R86, R77 ;  /* 0x0000004d00567202 */ /* 0x000fe20000000f00 */
[----:B------:R-:W-:Y:S02]  /*59b0*/  IMAD.MOV.U32 R77, RZ, RZ, R135 ;  /* 0x000000ffff4d7224 */ /* 0x000fe400078e0087 */
[----:B------:R1:W5:Y:S01]  /*59c0*/  LDL.LU R135, [R1+0x94] ;  /* 0x0000940001877983 */ /* 0x0003620000300800 */
[----:B--2---:R-:W-:Y:S01]  /*59d0*/  FFMA.FTZ R4, R182, c[0x0][0x2d0], -R12 ;  /* 0x0000b400b6047a23 */ /* 0x004fe2000001080c */
[----:B----4-:R-:W-:-:S03]  /*59e0*/  F2FP.BF16.PACK_AB R6, R61, R60 ;  /* 0x0000003c3d06723e */ /* 0x010fc600000010ff */
[----:B------:R2:W-:Y:S01]  /*59f0*/  MUFU.EX2 R56, R4 ;  /* 0x0000000400387308 */ /* 0x0005e20000000800 */
[----:B---3--:R-:W-:Y:S01]  /*5a00*/  FFMA.FTZ R8, R167, c[0x0][0x2d0], -R0 ;  /* 0x0000b400a7087a23 */ /* 0x008fe20000010800 */
[----:B-1----:R-:W-:-:S06]  /*5a10*/  F2FP.BF16.PACK_AB R9, R65, R64 ;  /* 0x000000404109723e */ /* 0x002fcc00000010ff */
[----:B------:R1:W-:Y:S01]  /*5a20*/  MUFU.EX2 R132, R8 ;  /* 0x0000000800847308 */ /* 0x0003e20000000800 */
[----:B--2---:R-:W-:-:S07]  /*5a30*/  FFMA.FTZ R4, R181, c[0x0][0x2d0], -R12 ;  /* 0x0000b400b5047a23 */ /* 0x004fce000001080c */
[----:B------:R2:W3:Y:S01]  /*5a40*/  MUFU.EX2 R57, R4 ;  /* 0x0000000400397308 */ /* 0x0004e20000000800 */
[----:B-1----:R-:W-:-:S07]  /*5a50*/  FFMA.FTZ R8, R165, c[0x0][0x2d0], -R0 ;  /* 0x0000b400a5087a23 */ /* 0x002fce0000010800 */
[----:B------:R1:W4:Y:S01]  /*5a60*/  MUFU.EX2 R133, R8 ;  /* 0x0000000800857308 */ /* 0x0003220000000800 */
[----:B--2---:R-:W-:Y:S01]  /*5a70*/  FFMA.FTZ R4, R180, c[0x0][0x2d0], -R12 ;  /* 0x0000b400b4047a23 */ /* 0x004fe2000001080c */
[----:B---3--:R-:W-:-:S06]  /*5a80*/  F2FP.BF16.PACK_AB R5, R57, R56 ;  /* 0x000000383905723e */ /* 0x008fcc00000010ff */
[----:B------:R2:W-:Y:S01]  /*5a90*/  MUFU.EX2 R58, R4 ;  /* 0x00000004003a7308 */ /* 0x0005e20000000800 */
[----:B-1----:R-:W-:Y:S01]  /*5aa0*/  FFMA.FTZ R8, R178, c[0x0][0x2d0], -R13 ;  /* 0x0000b400b2087a23 */ /* 0x002fe2000001080d */
[----:B----4-:R-:W-:-:S06]  /*5ab0*/  F2FP.BF16.PACK_AB R11, R133, R132 ;  /* 0x00000084850b723e */ /* 0x010fcc00000010ff */
[----:B------:R1:W-:Y:S01]  /*5ac0*/  MUFU.EX2 R62, R8 ;  /* 0x00000008003e7308 */ /* 0x0003e20000000800 */
[----:B--2---:R-:W-:-:S07]  /*5ad0*/  FFMA.FTZ R4, R179, c[0x0][0x2d0], -R12 ;  /* 0x0000b400b3047a23 */ /* 0x004fce000001080c */
[----:B------:R-:W2:Y:S01]  /*5ae0*/  MUFU.EX2 R59, R4 ;  /* 0x00000004003b7308 */ /* 0x000ea20000000800 */
[----:B-1----:R-:W-:Y:S02]  /*5af0*/  FFMA.FTZ R8, R171, c[0x0][0x2d0], -R13 ;  /* 0x0000b400ab087a23 */ /* 0x002fe4000001080d */
[----:B------:R-:W-:Y:S02]  /*5b00*/  IMAD.MOV.U32 R171, RZ, RZ, R94 ;  /* 0x000000ffffab7224 */ /* 0x000fe400078e005e */
[----:B------:R-:W-:-:S03]  /*5b10*/  IMAD.MOV.U32 R94, RZ, RZ, R82 ;  /* 0x000000ffff5e7224 */ /* 0x000fc600078e0052 */
[----:B------:R1:W3:Y:S01]  /*5b20*/  MUFU.EX2 R63, R8 ;  /* 0x00000008003f7308 */ /* 0x0002e20000000800 */
[----:B------:R-:W-:Y:S01]  /*5b30*/  IMAD.MOV.U32 R82, RZ, RZ, R101 ;  /* 0x000000ffff527224 */ /* 0x000fe200078e0065 */
[----:B------:R-:W-:Y:S01]  /*5b40*/  MOV R101, R96 ;  /* 0x0000006000657202 */ /* 0x000fe20000000f00 */
[----:B------:R-:W-:Y:S02]  /*5b50*/  IMAD.MOV.U32 R96, RZ, RZ, R243 ;  /* 0x000000ffff607224 */ /* 0x000fe400078e00f3 */
[----:B------:R-:W4:Y:S01]  /*5b60*/  LDL.LU R243, [R1+0x90] ;  /* 0x0000900001f37983 */ /* 0x000f220000300800 */
[----:B--2---:R-:W-:-:S03]  /*5b70*/  F2FP.BF16.PACK_AB R7, R59, R58 ;  /* 0x0000003a3b07723e */ /* 0x004fc600000010ff */
[----:B------:R-:W2:Y:S04]  /*5b80*/  LDL.LU R84, [R1+0x4] ;  /* 0x0000040001547983 */ /* 0x000ea80000300800 */
[----:B------:R-:W2:Y:S01]  /*5b90*/  LDL.LU R85, [R1] ;  /* 0x0000000001557983 */ /* 0x000ea20000300800 */
[----:B-1----:R-:W-:-:S03]  /*5ba0*/  F2FP.BF16.PACK_AB R8, R138, R134 ;  /* 0x000000868a08723e */ /* 0x002fc600000010ff */
[----:B------:R-:W2:Y:S01]  /*5bb0*/  LDL.LU R224, [R1+0x8c] ;  /* 0x00008c0001e07983 */ /* 0x000ea20000300800 */
[----:B---3--:R-:W-:-:S03]  /*5bc0*/  F2FP.BF16.PACK_AB R4, R63, R62 ;  /* 0x0000003e3f04723e */ /* 0x008fc600000010ff */
[-C--:B------:R-:W-:Y:S08]  /*5bd0*/  HMMA.16816.F32.BF16 R144, R8, R16.reuse, R144 ;  /* 0x000000100890723c */ /* 0x080ff00000041890 */
        /* <DEDUP_REMOVED lines=13> */
[----:B------:R-:W3:Y:S07]  /*5cb0*/  LDSM.16.MT88.4 R20, [R226+0x3100] ;  /* 0x00310000e214783b */ /* 0x000eee0000004200 */
[-C--:B-1----:R-:W-:Y:S08]  /*5cc0*/  HMMA.16816.F32.BF16 R108, R8, R16.reuse, R108 ;  /* 0x00000010086c723c */ /* 0x082ff0000004186c */
[C---:B------:R-:W-:Y:S08]  /*5cd0*/  HMMA.16816.F32.BF16 R196, R4.reuse, R16, R168 ;  /* 0x0000001004c4723c */ /* 0x040ff000000418a8 */
[-C--:B------:R-:W-:Y:S08]  /*5ce0*/  HMMA.16816.F32.BF16 R200, R4, R18.reuse, R200 ;  /* 0x0000001204c8723c */ /* 0x080ff000000418c8 */
[----:B------:R-:W-:Y:S01]  /*5cf0*/  HMMA.16816.F32.BF16 R248, R8, R18, R28 ;  /* 0x0000001208f8723c */ /* 0x000fe2000004181c */
[----:B------:R-:W1:Y:S01]  /*5d00*/  LDSM.16.MT88.4 R16, [R228+0x3100] ;  /* 0x00310000e410783b */ /* 0x000e620000004200 */
[----:B------:R-:W-:Y:S01]  /*5d10*/  IMAD.MOV.U32 R55, RZ, RZ, R98 ;  /* 0x000000ffff377224 */ /* 0x000fe200078e0062 */
[----:B------:R-:W-:Y:S01]  /*5d20*/  MOV R102, R94 ;  /* 0x0000005e00667202 */ /* 0x000fe20000000f00 */
[----:B------:R-:W-:Y:S01]  /*5d30*/  IMAD.MOV.U32 R107, RZ, RZ, R99 ;  /* 0x000000ffff6b7224 */ /* 0x000fe200078e0063 */
[----:B------:R-:W1:Y:S01]  /*5d40*/  LDSM.16.MT88.4 R28, [R227+0x3100] ;  /* 0x00310000e31c783b */ /* 0x000e620000004200 */
[----:B------:R-:W-:Y:S01]  /*5d50*/  IMAD.MOV.U32 R98, RZ, RZ, R86 ;  /* 0x000000ffff627224 */ /* 0x000fe200078e0056 */
[----:B------:R-:W-:Y:S01]  /*5d60*/  MOV R86, R76 ;  /* 0x0000004c00567202 */ /* 0x000fe20000000f00 */
        /* <DEDUP_REMOVED lines=10> */
[----:B------:R-:W-:-:S02]  /*5e10*/  IMAD.MOV.U32 R169, RZ, RZ, R98 ;  /* 0x000000ffffa97224 */ /* 0x000fc400078e0062 */
[----:B------:R-:W-:Y:S02]  /*5e20*/  IMAD.MOV.U32 R78, RZ, RZ, R95 ;  /* 0x000000ffff4e7224 */ /* 0x000fe400078e005f */
[----:B------:R-:W-:Y:S02]  /*5e30*/  IMAD.MOV.U32 R130, RZ, RZ, R109 ;  /* 0x000000ffff827224 */ /* 0x000fe400078e006d */
[----:B------:R-:W-:Y:S01]  /*5e40*/  IMAD.MOV.U32 R129, RZ, RZ, R110 ;  /* 0x000000ffff817224 */ /* 0x000fe200078e006e */
[C---:B---3--:R-:W-:Y:S01]  /*5e50*/  HMMA.16816.F32.BF16 R52, R4.reuse, R24, R52 ;  /* 0x000000180434723c */ /* 0x048fe20000041834 */
[----:B------:R-:W-:Y:S01]  /*5e60*/  IMAD.MOV.U32 R102, RZ, RZ, R83 ;  /* 0x000000ffff667224 */ /* 0x000fe200078e0053 */
[----:B------:R-:W-:Y:S01]  /*5e70*/  MOV R83, R240 ;  /* 0x000000f000537202 */ /* 0x000fe20000000f00 */
[----:B------:R-:W-:Y:S01]  /*5e80*/  IMAD.MOV.U32 R170, RZ, RZ, R99 ;  /* 0x000000ffffaa7224 */ /* 0x000fe200078e0063 */
[----:B------:R-:W-:Y:S01]  /*5e90*/  MOV R99, R97 ;  /* 0x0000006100637202 */ /* 0x000fe20000000f00 */
[----:B------:R-:W-:Y:S01]  /*5ea0*/  IMAD.MOV.U32 R95, RZ, RZ, R241 ;  /* 0x000000ffff5f7224 */ /* 0x000fe200078e00f1 */
[----:B------:R-:W-:Y:S01]  /*5eb0*/  MOV R168, R94 ;  /* 0x0000005e00a87202 */ /* 0x000fe20000000f00 */
[----:B------:R-:W-:Y:S01]  /*5ec0*/  IMAD.MOV.U32 R76, RZ, RZ, R239 ;  /* 0x000000ffff4c7224 */ /* 0x000fe200078e00ef */
[----:B------:R-:W-:Y:S01]  /*5ed0*/  HMMA.16816.F32.BF16 R88, R4, R20, R88 ;  /* 0x000000140458723c */ /* 0x000fe20000041858 */
[----:B------:R-:W-:Y:S01]  /*5ee0*/  IMAD.MOV.U32 R94, RZ, RZ, R93 ;  /* 0x000000ffff5e7224 */ /* 0x000fe200078e005d */
[----:B------:R3:W5:Y:S01]  /*5ef0*/  LDL.LU R244, [R1+0x88] ;  /* 0x0000880001f47983 */ /* 0x0007620000300800 */
        /* <DEDUP_REMOVED lines=24> */
[----:B------:R-:W-:Y:S02]  /*6080*/  IMAD.MOV.U32 R87, RZ, RZ, R82 ;  /* 0x000000ffff577224 */ /* 0x000fe400078e0052 */
[----:B------:R-:W-:Y:S01]  /*6090*/  IMAD.MOV.U32 R154, RZ, RZ, R94 ;  /* 0x000000ffff9a7224 */ /* 0x000fe200078e005e */
[C---:B-1----:R-:W-:Y:S08]  /*60a0*/  HMMA.16816.F32.BF16 R104, R4.reuse, R16, R104 ;  /* 0x000000100468723c */ /* 0x042ff00000041868 */
[----:B------:R-:W-:Y:S08]  /*60b0*/  HMMA.16816.F32.BF16 R192, R4, R28, R192 ;  /* 0x0000001c04c0723c */ /* 0x000ff000000418c0 */
[----:B------:R-:W-:Y:S01]  /*60c0*/  HMMA.16816.F32.BF16 R48, R8, R18, R48 ;  /* 0x000000120830723c */ /* 0x000fe20000041830 */
[----:B------:R-:W-:-:S02]  /*60d0*/  IMAD.MOV.U32 R15, RZ, RZ, R232 ;  /* 0x000000ffff0f7224 */ /* 0x000fc400078e00e8 */
[----:B----4-:R-:W-:-:S05]  /*60e0*/  IMAD.MOV.U32 R77, RZ, RZ, R243 ;  /* 0x000000ffff4d7224 */ /* 0x010fca00078e00f3 */
[----:B------:R-:W-:Y:S01]  /*60f0*/  HMMA.16816.F32.BF16 R44, R8, R30, R44 ;  /* 0x0000001e082c723c */ /* 0x000fe2000004182c */
[----:B------:R-:W-:Y:S01]  /*6100*/  MOV R96, R242 ;  /* 0x000000f200607202 */ /* 0x000fe20000000f00 */
[----:B------:R3:W5:Y:S01]  /*6110*/  LDL.LU R243, [R1+0x84] ;  /* 0x0000840001f37983 */ /* 0x0007620000300800 */
[----:B------:R-:W-:Y:S02]  /*6120*/  IMAD.MOV.U32 R98, RZ, RZ, R77 ;  /* 0x000000ffff627224 */ /* 0x000fe400078e004d */
        /* <DEDUP_REMOVED lines=9> */
[----:B------:R3:W5:Y:S01]  /*61c0*/  LDL.LU R242, [R1+0x80] ;  /* 0x0000800001f27983 */ /* 0x0007620000300800 */
[----:B------:R-:W-:-:S02]  /*61d0*/  IMAD.MOV.U32 R168, RZ, RZ, R77 ;  /* 0x000000ffffa87224 */ /* 0x000fc400078e004d */
[----:B------:R-:W-:Y:S01]  /*61e0*/  IMAD.MOV.U32 R155, RZ, RZ, R99 ;  /* 0x000000ffff9b7224 */ /* 0x000fe200078e0063 */
[C---:B------:R-:W-:Y:S01]  /*61f0*/  HMMA.16816.F32.BF16 R76, R4.reuse, R26, R220 ;  /* 0x0000001a044c723c */ /* 0x040fe200000418dc */
[----:B------:R-:W-:Y:S01]  /*6200*/  MOV R99, R93 ;  /* 0x0000005d00637202 */ /* 0x000fe20000000f00 */
[----:B------:R-:W-:Y:S01]  /*6210*/  IMAD.MOV.U32 R96, RZ, RZ, R238 ;  /* 0x000000ffff607224 */ /* 0x000fe200078e00ee */
[----:B------:R3:W5:Y:S04]  /*6220*/  LDL.LU R241, [R1+0x7c] ;  /* 0x00007c0001f17983 */ /* 0x0007680000300800 */
[----:B------:R-:W-:Y:S01]  /*6230*/  IMAD.MOV.U32 R223, RZ, RZ, R92 ;  /* 0x000000ffffdf7224 */ /* 0x000fe200078e005c */
[----:B------:R3:W5:Y:S01]  /*6240*/  LDL.LU R240, [R1+0x78] ;  /* 0x0000780001f07983 */ /* 0x0007620000300800 */
[C---:B------:R-:W-:Y:S03]  /*6250*/  HMMA.16816.F32.BF16 R92, R4.reuse, R22, R216 ;  /* 0x00000016045c723c */ /* 0x040fe600000418d8 */
[----:B------:R3:W5:Y:S04]  /*6260*/  LDL.LU R239, [R1+0x74] ;  /* 0x0000740001ef7983 */ /* 0x0007680000300800 */
[----:B------:R-:W-:Y:S01]  /*6270*/  IMAD.MOV.U32 R219, RZ, RZ, R111 ;  /* 0x000000ffffdb7224 */ /* 0x000fe200078e006f */
[----:B------:R3:W5:Y:S01]  /*6280*/  LDL.LU R238, [R1+0x70] ;  /* 0x0000700001ee7983 */ /* 0x0007620000300800 */
[C---:B------:R-:W-:Y:S03]  /*6290*/  HMMA.16816.F32.BF16 R108, R4.reuse, R18, R212 ;  /* 0x00000012046c723c */ /* 0x040fe600000418d4 */
[----:B------:R3:W5:Y:S04]  /*62a0*/  LDL.LU R237, [R1+0x6c] ;  /* 0x00006c0001ed7983 */ /* 0x0007680000300800 */
[----:B------:R-:W-:Y:S01]  /*62b0*/  MOV R212, R86 ;  /* 0x0000005600d47202 */ /* 0x000fe20000000f00 */
[----:B------:R-:W-:Y:S01]  /*62c0*/  IMAD.MOV.U32 R213, RZ, RZ, R87 ;  /* 0x000000ffffd57224 */ /* 0x000fe200078e0057 */
[----:B--2---:R-:W-:Y:S01]  /*62d0*/  MOV R214, R84 ;  /* 0x0000005400d67202 */ /* 0x004fe20000000f00 */
[----:B------:R-:W-:Y:S01]  /*62e0*/  IMAD.MOV.U32 R215, RZ, RZ, R85 ;  /* 0x000000ffffd77224 */ /* 0x000fe200078e0055 */
[----:B------:R3:W5:Y:S01]  /*62f0*/  LDL.LU R236, [R1+0x68] ;  /* 0x0000680001ec7983 */ /* 0x0007620000300800 */
[----:B------:R-:W-:Y:S03]  /*6300*/  HMMA.16816.F32.BF16 R84, R4, R30, R208 ;  /* 0x0000001e0454723c */ /* 0x000fe600000418d0 */
[----:B------:R3:W5:Y:S04]  /*6310*/  LDL.LU R235, [R1+0x64] ;  /* 0x0000640001eb7983 */ /* 0x0007680000300800 */
[----:B------:R-:W-:Y:S01]  /*6320*/  MOV R211, R223 ;  /* 0x000000df00d37202 */ /* 0x000fe20000000f00 */
[----:B------:R-:W-:Y:S01]  /*6330*/  FFMA.FTZ R4, R205, c[0x0][0x2d0], -R3 ;  /* 0x0000b400cd047a23 */ /* 0x000fe20000010803 */
[C---:B------:R-:W-:Y:S01]  /*6340*/  HMMA.16816.F32.BF16 R220, R8.reuse, R24, R124 ;  /* 0x0000001808dc723c */ /* 0x040fe2000004187c */
[----:B------:R-:W-:Y:S01]  /*6350*/  IMAD.MOV.U32 R6, RZ, RZ, R212 ;  /* 0x000000ffff067224 */ /* 0x000fe200078e00d4 */
[----:B------:R-:W-:Y:S01]  /*6360*/  MOV R7, R213 ;  /* 0x000000d500077202 */ /* 0x000fe20000000f00 */
[----:B------:R-:W-:Y:S01]  /*6370*/  IMAD.MOV.U32 R5, RZ, RZ, R100 ;  /* 0x000000ffff057224 */ /* 0x000fe200078e0064 */
[----:B------:R3:W5:Y:S03]  /*6380*/  LDL.LU R234, [R1+0x60] ;  /* 0x0000600001ea7983 */ /* 0x0007660000300800 */
[----:B------:R-:W-:Y:S01]  /*6390*/  IMAD.MOV.U32 R124, RZ, RZ, R219 ;  /* 0x000000ffff7c7224 */ /* 0x000fe200078e00db */
[----:B------:R-:W-:Y:S01]  /*63a0*/  MOV R127, R67 ;  /* 0x00000043007f7202 */ /* 0x000fe20000000f00 */
[C---:B------:R-:W-:Y:S01]  /*63b0*/  HMMA.16816.F32.BF16 R216, R8.reuse, R26, R72 ;  /* 0x0000001a08d8723c */ /* 0x040fe20000041848 */
[----:B------:R-:W-:Y:S01]  /*63c0*/  IMAD.MOV.U32 R125, RZ, RZ, R66 ;  /* 0x000000ffff7d7224 */ /* 0x000fe200078e0042 */
[----:B------:R3:W5:Y:S05]  /*63d0*/  LDL.LU R233, [R1+0x5c] ;  /* 0x00005c0001e97983 */ /* 0x00076a0000300800 */
[----:B------:R-:W-:Y:S01]  /*63e0*/  MOV R75, R211 ;  /* 0x000000d3004b7202 */ /* 0x000fe20000000f00 */
[----:B------:R-:W-:Y:S01]  /*63f0*/  IMAD.MOV.U32 R73, RZ, RZ, R214 ;  /* 0x000000ffff497224 */ /* 0x000fe200078e00d6 */
[----:B------:R-:W-:Y:S01]  /*6400*/  HMMA.16816.F32.BF16 R208, R8, R22, R68 ;  /* 0x0000001608d0723c */ /* 0x000fe20000041844 */
[----:B------:R1:W-:Y:S01]  /*6410*/  MUFU.EX2 R23, R4 ;  /* 0x0000000400177308 */ /* 0x0003e20000000800 */
[----:B------:R-:W-:Y:S01]  /*6420*/  MOV R74, R215 ;  /* 0x000000d7004a7202 */ /* 0x000fe20000000f00 */
[----:B------:R-:W-:Y:S01]  /*6430*/  IMAD.MOV.U32 R126, RZ, RZ, R102 ;  /* 0x000000ffff7e7224 */ /* 0x000fe200078e0066 */
[----:B------:R-:W-:Y:S01]  /*6440*/  MOV R67, R103 ;  /* 0x0000006700437202 */ /* 0x000fe20000000f00 */
[----:B------:R3:W5:Y:S01]  /*6450*/  LDL.LU R232, [R1+0x58] ;  /* 0x0000580001e87983 */ /* 0x0007620000300800 */
[----:B-1----:R-:W-:-:S02]  /*6460*/  FFMA.FTZ R4, R204, c[0x0][0x2d0], -R3 ;  /* 0x0000b400cc047a23 */ /* 0x002fc40000010803 */
[----:B------:R-:W-:Y:S01]  /*6470*/  HMMA.16816.F32.BF16 R212, R8, R20, R116 ;  /* 0x0000001408d4723c */ /* 0x000fe20000041874 */
[----:B------:R-:W-:Y:S01]  /*6480*/  IMAD.MOV.U32 R27, RZ, RZ, R74 ;  /* 0x000000ffff1b7224 */ /* 0x000fe200078e004a */
[----:B------:R-:W-:Y:S01]  /*6490*/  MOV R66, R101 ;  /* 0x0000006500427202 */ /* 0x000fe20000000f00 */
[----:B------:R1:W2:Y:S01]  /*64a0*/  MUFU.EX2 R24, R4 ;  /* 0x0000000400187308 */ /* 0x0002a20000000800 */
[----:B------:R-:W-:Y:S01]  /*64b0*/  MOV R72, R75 ;  /* 0x0000004b00487202 */ /* 0x000fe20000000f00 */
[----:B------:R-:W-:Y:S01]  /*64c0*/  IMAD.MOV.U32 R70, RZ, RZ, R5 ;  /* 0x000000ffff467224 */ /* 0x000fe200078e0005 */
[----:B------:R-:W-:Y:S01]  /*64d0*/  MOV R71, R154 ;  /* 0x0000009a00477202 */ /* 0x000fe20000000f00 */
[----:B------:R3:W5:Y:S01]  /*64e0*/  LDL.LU R231, [R1+0x54] ;  /* 0x0000540001e77983 */ /* 0x0007620000300800 */
[--C-:B-1----:R-:W-:Y:S02]  /*64f0*/  FFMA.FTZ R4, R191, c[0x0][0x2d0], -R3.reuse ;  /* 0x0000b400bf047a23 */ /* 0x102fe40000010803 */
[----:B------:R-:W-:-:S04]  /*6500*/  FFMA.FTZ R3, R190, c[0x0][0x2d0], -R3 ;  /* 0x0000b400be037a23 */ /* 0x000fc80000010803 */
[----:B------:R1:W-:Y:S02]  /*6510*/  MUFU.EX2 R25, R3 ;  /* 0x0000000300197308 */ /* 0x0003e40000000800 */
[----:B-1----:R-:W-:-:S06]  /*6520*/  FFMA.FTZ R3, R187, c[0x0][0x2d0], -R0 ;  /* 0x0000b400bb037a23 */ /* 0x002fcc0000010800 */
[----:B------:R1:W-:Y:S01]  /*6530*/  MUFU.EX2 R20, R3 ;  /* 0x0000000300147308 */ /* 0x0003e20000000800 */
[----:B------:R-:W-:Y:S01]  /*6540*/  HMMA.16816.F32.BF16 R100, R8, R16, R120 ;  /* 0x000000100864723c */ /* 0x000fe20000041878 */
[----:B-1----:R-:W-:-:S06]  /*6550*/  FFMA.FTZ R3, R186, c[0x0][0x2d0], -R0 ;  /* 0x0000b400ba037a23 */ /* 0x002fcc0000010800 */
[----:B------:R1:W4:Y:S02]  /*6560*/  MUFU.EX2 R21, R3 ;  /* 0x0000000300157308 */ /* 0x0003240000000800 */
[--C-:B-1----:R-:W-:Y:S02]  /*6570*/  FFMA.FTZ R3, R185, c[0x0][0x2d0], -R0.reuse ;  /* 0x0000b400b9037a23 */ /* 0x102fe40000010800 */
[----:B------:R-:W-:Y:S01]  /*6580*/  FFMA.FTZ R0, R184, c[0x0][0x2d0], -R0 ;  /* 0x0000b400b8007a23 */ /* 0x000fe20000010800 */
[----:B------:R-:W-:Y:S01]  /*6590*/  MOV R74, R230 ;  /* 0x000000e6004a7202 */ /* 0x000fe20000000f00 */
[----:B------:R-:W-:Y:S01]  /*65a0*/  IMAD.MOV.U32 R75, RZ, RZ, R229 ;  /* 0x000000ffff4b7224 */ /* 0x000fe200078e00e5 */
[----:B------:R-:W-:Y:S01]  /*65b0*/  MOV R5, R152 ;  /* 0x0000009800057202 */ /* 0x000fe20000000f00 */
[----:B------:R1:W-:Y:S01]  /*65c0*/  MUFU.EX2 R19, R0 ;  /* 0x0000000000137308 */ /* 0x0003e20000000800 */
[----:B------:R-:W-:Y:S07]  /*65d0*/  LDSM.16.MT88.4 R184, [R228+0x1900] ;  /* 0x00190000e4b8783b */ /* 0x000fee0000004200 */
[----:B------:R-:W2:Y:S01]  /*65e0*/  MUFU.EX2 R26, R4 ;  /* 0x00000004001a7308 */ /* 0x000ea20000000800 */
[----:B------:R-:W-:Y:S01]  /*65f0*/  IMAD.MOV.U32 R68, RZ, RZ, R71 ;  /* 0x000000ffff447224 */ /* 0x000fe200078e0047 */
[----:B------:R3:W5:Y:S01]  /*6600*/  LDL.LU R230, [R1+0x50] ;  /* 0x0000500001e67983 */ /* 0x0007620000300800 */
[----:B------:R-:W-:-:S03]  /*6610*/  IMAD.MOV.U32 R190, RZ, RZ, R99 ;  /* 0x000000ffffbe7224 */ /* 0x000fc600078e0063 */
[----:B------:R3:W5:Y:S01]  /*6620*/  LDL.LU R229, [R1+0x4c] ;  /* 0x00004c0001e57983 */ /* 0x0007620000300800 */
[--C-:B-1----:R-:W-:Y:S02]  /*6630*/  FFMA.FTZ R0, R73, c[0x0][0x2d0], -R13.reuse ;  /* 0x0000b40049007a23 */ /* 0x102fe4000001080d */
[----:B------:R-:W-:Y:S01]  /*6640*/  IMAD.MOV.U32 R73, RZ, RZ, R124 ;  /* 0x000000ffff497224 */ /* 0x000fe200078e007c */
[----:B------:R-:W-:Y:S01]  /*6650*/  MOV R124, R224 ;  /* 0x000000e0007c7202 */ /* 0x000fe20000000f00 */
[----:B------:R1:W-:Y:S08]  /*6660*/  MUFU.EX2 R16, R0 ;  /* 0x0000000000107308 */ /* 0x0003f00000000800 */
[----:B------:R-:W2:Y:S01]  /*6670*/  MUFU.EX2 R22, R3 ;  /* 0x0000000300167308 */ /* 0x000ea20000000800 */
[----:B------:R-:W-:Y:S01]  /*6680*/  HMMA.16816.F32.BF16 R116, R8, R28, R72 ;  /* 0x0000001c0874723c */ /* 0x000fe20000041848 */
[----:B------:R-:W-:Y:S01]  /*6690*/  IMAD.MOV.U32 R30, RZ, RZ, R190 ;  /* 0x000000ffff1e7224 */ /* 0x000fe200078e00be */
[----:B------:R3:W5:Y:S01]  /*66a0*/  LDL.LU R224, [R1+0x48] ;  /* 0x0000480001e07983 */ /* 0x0007620000300800 */
[----:B-1----:R-:W-:-:S04]  /*66b0*/  FFMA.FTZ R0, R27, c[0x0][0x2d0], -R13 ;  /* 0x0000b4001b007a23 */ /* 0x002fc8000001080d */
[----:B------:R1:W1:Y:S01]  /*66c0*/  MUFU.EX2 R17, R0 ;  /* 0x0000000000117308 */ /* 0x0002620000000800 */
[----:B------:R-:W-:Y:S02]  /*66d0*/  IMAD.MOV.U32 R75, RZ, RZ, R153 ;  /* 0x000000ffff4b7224 */ /* 0x000fe400078e0099 */
[----:B------:R-:W-:Y:S01]  /*66e0*/  IMAD.MOV.U32 R72, RZ, RZ, R155 ;  /* 0x000000ffff487224 */ /* 0x000fe200078e009b */
[----:B------:R-:W-:Y:S01]  /*66f0*/  MOV R73, R171 ;  /* 0x000000ab00497202 */ /* 0x000fe20000000f00 */
[----:B------:R-:W2:Y:S01]  /*6700*/  LDSM.16.MT88.4 R152, [R225+0x1900] ;  /* 0x00190000e198783b */ /* 0x000ea20000004200 */
[----:B------:R-:W-:Y:S02]  /*6710*/  IMAD.MOV.U32 R74, RZ, RZ, R169 ;  /* 0x000000ffff4a7224 */ /* 0x000fe400078e00a9 */
[----:B-1----:R-:W-:-:S04]  /*6720*/  FFMA.FTZ R0, R124, c[0x0][0x2d0], -R13 ;  /* 0x0000b4007c007a23 */ /* 0x002fc8000001080d */
[----:B------:R1:W-:Y:S01]  /*6730*/  MUFU.EX2 R18, R0 ;  /* 0x0000000000127308 */ /* 0x0003e20000000800 */
[----:B------:R-:W-:Y:S01]  /*6740*/  MOV R124, R170 ;  /* 0x000000aa007c7202 */ /* 0x000fe20000000f00 */
[----:B-1----:R-:W-:Y:S02]  /*6750*/  FFMA.FTZ R0, R125, c[0x0][0x2d0], -R13 ;  /* 0x0000b4007d007a23 */ /* 0x002fe4000001080d */
[----:B------:R-:W-:Y:S01]  /*6760*/  IMAD.MOV.U32 R125, RZ, RZ, R98 ;  /* 0x000000ffff7d7224 */ /* 0x000fe200078e0062 */
[----:B------:R-:W-:-:S03]  /*6770*/  MOV R98, R15 ;  /* 0x0000000f00627202 */ /* 0x000fc60000000f00 */
[----:B------:R1:W-:Y:S01]  /*6780*/  MUFU.EX2 R15, R0 ;  /* 0x00000000000f7308 */ /* 0x0003e20000000800 */
[--C-:B------:R-:W-:Y:S02]  /*6790*/  FFMA.FTZ R3, R206, c[0x0][0x2d0], -R12.reuse ;  /* 0x0000b400ce037a23 */ /* 0x100fe4000001080c */
[----:B-1----:R-:W-:Y:S02]  /*67a0*/  FFMA.FTZ R0, R168, c[0x0][0x2d0], -R12 ;  /* 0x0000b400a8007a23 */ /* 0x002fe4000001080c */
[----:B------:R-:W1:Y:S03]  /*67b0*/  LDSM.16.MT88.4 R168, [R226+0x1900] ;  /* 0x00190000e2a8783b */ /* 0x000e660000004200 */
[----:B------:R2:W-:Y:S01]  /*67c0*/  MUFU.EX2 R27, R0 ;  /* 0x00000000001b7308 */ /* 0x0005e20000000800 */
[----:B------:R-:W-:Y:S02]  /*67d0*/  FADD.FTZ R9, R189, R14 ;  /* 0x0000000ebd097221 */ /* 0x000fe40000010000 */
[----:B--2---:R-:W-:-:S05]  /*67e0*/  FFMA.FTZ R0, R207, c[0x0][0x2d0], -R12 ;  /* 0x0000b400cf007a23 */ /* 0x004fca000001080c */
[----:B------:R2:W1:Y:S01]  /*67f0*/  MUFU.EX2 R13, R0 ;  /* 0x00000000000d7308 */ /* 0x0004620000000800 */
[----:B------:R-:W-:Y:S01]  /*6800*/  MOV R205, R72 ;  /* 0x0000004800cd7202 */ /* 0x000fe20000000f00 */
[----:B------:R-:W-:Y:S01]  /*6810*/  IMAD.MOV.U32 R69, RZ, RZ, R73 ;  /* 0x000000ffff457224 */ /* 0x000fe200078e0049 */
[----:B------:R-:W-:Y:S01]  /*6820*/  MOV R72, R125 ;  /* 0x0000007d00487202 */ /* 0x000fe20000000f00 */
[----:B--2---:R-:W-:-:S04]  /*6830*/  FFMA.FTZ R0, R70, c[0x0][0x2d0], -R12 ;  /* 0x0000b40046007a23 */ /* 0x004fc8000001080c */
[----:B------:R-:W-:Y:S08]  /*6840*/  MUFU.EX2 R12, R3 ;  /* 0x00000003000c7308 */ /* 0x000ff00000000800 */
[----:B------:R-:W2:Y:S01]  /*6850*/  MUFU.EX2 R14, R0 ;  /* 0x00000000000e7308 */ /* 0x000ea20000000800 */
        /* <DEDUP_REMOVED lines=9> */
[----:B------:R-:W-:Y:S01]  /*68f0*/  FADD.FTZ R11, R68, R205 ;  /* 0x000000cd440b7221 */ /* 0x000fe20000010000 */
        /* <DEDUP_REMOVED lines=8> */
[----:B------:R-:W-:Y:S01]  /*6980*/  F2FP.BF16.PACK_AB R128, R24, R23 ;  /* 0x000000171880723e */ /* 0x000fe200000010ff */
[----:B------:R-:W-:Y:S01]  /*6990*/  IMAD.MOV.U32 R73, RZ, RZ, R125 ;  /* 0x000000ffff497224 */ /* 0x000fe200078e007d */
[----:B----4-:R-:W-:Y:S01]  /*69a0*/  F2FP.BF16.PACK_AB R129, R21, R20 ;  /* 0x000000141581723e */ /* 0x010fe200000010ff */
[----:B------:R-:W-:Y:S01]  /*69b0*/  IMAD.MOV.U32 R75, RZ, RZ, R127 ;  /* 0x000000ffff4b7224 */ /* 0x000fe200078e007f */
[----:B------:R-:W-:-:S02]  /*69c0*/  F2FP.BF16.PACK_AB R130, R25, R26 ;  /* 0x0000001a1982723e */ /* 0x000fc400000010ff */
[----:B------:R-:W-:Y:S02]  /*69d0*/  F2FP.BF16.PACK_AB R131, R19, R22 ;  /* 0x000000161383723e */ /* 0x000fe400000010ff */
[----:B------:R-:W-:Y:S02]  /*69e0*/  F2FP.BF16.PACK_AB R124, R17, R16 ;  /* 0x00000010117c723e */ /* 0x000fe400000010ff */
[----:B-1----:R-:W-:Y:S02]  /*69f0*/  F2FP.BF16.PACK_AB R125, R13, R27 ;  /* 0x0000001b0d7d723e */ /* 0x002fe400000010ff */
[----:B------:R-:W-:Y:S02]  /*6a00*/  F2FP.BF16.PACK_AB R126, R15, R18 ;  /* 0x000000120f7e723e */ /* 0x000fe400000010ff */
[----:B--2---:R-:W-:Y:S01]  /*6a10*/  F2FP.BF16.PACK_AB R127, R14, R12 ;  /* 0x0000000c0e7f723e */ /* 0x004fe200000010ff */
[----:B------:R-:W-:Y:S01]  /*6a20*/  HMMA.16816.F32.BF16 R144, R128, R152, R144 ;  /* 0x000000988090723c */ /* 0x000fe20000041890 */
[----:B------:R-:W-:-:S02]  /*6a30*/  IMAD.MOV.U32 R0, RZ, RZ, R81 ;  /* 0x000000ffff007224 */ /* 0x000fc400078e0051 */
[----:B------:R-:W-:-:S05]  /*6a40*/  IMAD.MOV.U32 R10, RZ, RZ, R5 ;  /* 0x000000ffff0a7224 */ /* 0x000fca00078e0005 */
[C---:B------:R-:W-:Y:S08]  /*6a50*/  HMMA.16816.F32.BF16 R140, R124.reuse, R152, R140 ;  /* 0x000000987c8c723c */ /* 0x040ff0000004188c */
[-C--:B------:R-:W-:Y:S08]  /*6a60*/  HMMA.16816.F32.BF16 R148, R124, R154.reuse, R148 ;  /* 0x0000009a7c94723c */ /* 0x080ff00000041894 */
[C---:B------:R-:W-:Y:S07]  /*6a70*/  HMMA.16816.F32.BF16 R152, R128.reuse, R154, R40 ;  /* 0x0000009a8098723c */ /* 0x040fee0000041828 */
[----:B------:R-:W-:Y:S01]  /*6a80*/  MOV R43, R191 ;  /* 0x000000bf002b7202 */ /* 0x000fe20000000f00 */
[----:B------:R-:W-:Y:S01]  /*6a90*/  HMMA.16816.F32.BF16 R172, R128, R184, R172 ;  /* 0x000000b880ac723c */ /* 0x000fe200000418ac */
[----:B------:R-:W-:Y:S01]  /*6aa0*/  IMAD.MOV.U32 R40, RZ, RZ, R68 ;  /* 0x000000ffff287224 */ /* 0x000fe200078e0044 */
[----:B------:R-:W-:Y:S01]  /*6ab0*/  MOV R191, R82 ;  /* 0x0000005200bf7202 */ /* 0x000fe20000000f00 */
[----:B------:R-:W-:-:S05]  /*6ac0*/  IMAD.MOV.U32 R68, RZ, RZ, R83 ;  /* 0x000000ffff447224 */ /* 0x000fca00078e0053 */
[C---:B------:R-:W-:Y:S08]  /*6ad0*/  HMMA.16816.F32.BF16 R176, R124.reuse, R184, R176 ;  /* 0x000000b87cb0723c */ /* 0x040ff000000418b0 */
[----:B------:R-:W-:Y:S08]  /*6ae0*/  HMMA.16816.F32.BF16 R180, R124, R186, R180 ;  /* 0x000000ba7cb4723c */ /* 0x000ff000000418b4 */
[-C--:B------:R-:W-:Y:S08]  /*6af0*/  HMMA.16816.F32.BF16 R156, R128, R168.reuse, R156 ;  /* 0x000000a8809c723c */ /* 0x080ff0000004189c */
[C---:B------:R-:W-:Y:S08]  /*6b00*/  HMMA.16816.F32.BF16 R160, R124.reuse, R168, R160 ;  /* 0x000000a87ca0723c */ /* 0x040ff000000418a0 */
[----:B------:R-:W-:Y:S08]  /*6b10*/  HMMA.16816.F32.BF16 R164, R124, R170, R164 ;  /* 0x000000aa7ca4723c */ /* 0x000ff000000418a4 */
[C---:B------:R-:W-:Y:S07]  /*6b20*/  HMMA.16816.F32.BF16 R184, R128.reuse, R186, R32 ;  /* 0x000000ba80b8723c */ /* 0x040fee0000041820 */
[----:B------:R-:W-:Y:S01]  /*6b30*/  MOV R35, R80 ;  /* 0x0000005000237202 */ /* 0x000fe20000000f00 */
[----:B------:R-:W-:Y:S01]  /*6b40*/  HMMA.16816.F32.BF16 R168, R128, R170, R36 ;  /* 0x000000aa80a8723c */ /* 0x000fe20000041824 */
[----:B------:R-:W1:Y:S06]  /*6b50*/  LDSM.16.MT88.4 R80, [R225+0x3900] ;  /* 0x00390000e150783b */ /* 0x000e6c0000004200 */
[----:B------:R-:W-:Y:S01]  /*6b60*/  MOV R37, R71 ;  /* 0x0000004700257202 */ /* 0x000fe20000000f00 */
[----:B------:R-:W-:Y:S01]  /*6b70*/  IMAD.MOV.U32 R71, RZ, RZ, R7 ;  /* 0x000000ffff477224 */ /* 0x000fe200078e0007 */
[----:B------:R-:W-:-:S02]  /*6b80*/  MOV R36, R6 ;  /* 0x0000000600247202 */ /* 0x000fc40000000f00 */
[----:B------:R-:W2:Y:S01]  /*6b90*/  LDSM.16.MT88.4 R4, [R227+0x3900] ;  /* 0x00390000e304783b */ /* 0x000ea20000004200 */
[----:B------:R-:W-:Y:S01]  /*6ba0*/  MOV R3, R114 ;  /* 0x0000007200037202 */ /* 0x000fe20000000f00 */
[----:B------:R-:W-:Y:S02]  /*6bb0*/  IMAD.MOV.U32 R34, RZ, RZ, R115 ;  /* 0x000000ffff227224 */ /* 0x000fe400078e0073 */
[----:B------:R-:W-:Y:S02]  /*6bc0*/  FADD.FTZ R0, R0, R9 ;  /* 0x0000000900007221 */ /* 0x000fe40000010000 */
[----:B------:R-:W-:Y:S01]  /*6bd0*/  FADD.FTZ R3, R3, R34 ;  /* 0x0000002203037221 */ /* 0x000fe20000010000 */
[----:B------:R-:W-:Y:S01]  /*6be0*/  MOV R121, R73 ;  /* 0x0000004900797202 */ /* 0x000fe20000000f00 */
[----:B------:R-:W-:Y:S01]  /*6bf0*/  FADD.FTZ R8, R113, R112 ;  /* 0x0000007071087221 */ /* 0x000fe20000010000 */
[----:B------:R-:W-:Y:S01]  /*6c00*/  MOV R123, R75 ;  /* 0x0000004b007b7202 */ /* 0x000fe20000000f00 */
[----:B------:R-:W-:Y:S01]  /*6c10*/  IMAD.MOV.U32 R120, RZ, RZ, R72 ;  /* 0x000000ffff787224 */ /* 0x000fe200078e0048 */
[----:B------:R-:W-:Y:S01]  /*6c20*/  MOV R41, R205 ;  /* 0x000000cd00297202 */ /* 0x000fe20000000f00 */
[----:B------:R-:W-:-:S02]  /*6c30*/  IMAD.MOV.U32 R122, RZ, RZ, R74 ;  /* 0x000000ffff7a7224 */ /* 0x000fc400078e004a */
[----:B------:R-:W-:Y:S01]  /*6c40*/  IMAD.MOV.U32 R29, RZ, RZ, R67 ;  /* 0x000000ffff1d7224 */ /* 0x000fe200078e0043 */
[----:B------:R-:W-:Y:S01]  /*6c50*/  MOV R39, R69 ;  /* 0x0000004500277202 */ /* 0x000fe20000000f00 */
[----:B------:R-:W-:Y:S01]  /*6c60*/  FADD.FTZ R10, R10, R3 ;  /* 0x000000030a0a7221 */ /* 0x000fe20000010000 */
[----:B------:R-:W-:Y:S01]  /*6c70*/  LDSM.16.MT88.4 R112, [R228+0x3900] ;  /* 0x00390000e470783b */ /* 0x000fe20000004200 */
[----:B------:R-:W-:Y:S02]  /*6c80*/  FADD.FTZ R9, R37, R0 ;  /* 0x0000000025097221 */ /* 0x000fe40000010000 */
[----:B------:R-:W-:Y:S02]  /*6c90*/  IMAD.MOV.U32 R38, RZ, RZ, R70 ;  /* 0x000000ffff267224 */ /* 0x000fe400078e0046 */
[----:B------:R-:W-:Y:S01]  /*6ca0*/  FADD.FTZ R8, R35, R8 ;  /* 0x0000000823087221 */ /* 0x000fe20000010000 */
[----:B------:R-:W-:Y:S01]  /*6cb0*/  MOV R189, R29 ;  /* 0x0000001d00bd7202 */ /* 0x000fe20000000f00 */
[----:B------:R-:W-:-:S02]  /*6cc0*/  FADD.FTZ R11, R36, R11 ;  /* 0x0000000b240b7221 */ /* 0x000fc40000010000 */
[----:B------:R-:W-:Y:S02]  /*6cd0*/  FADD.FTZ R0, R40, R10 ;  /* 0x0000000a28007221 */ /* 0x000fe40000010000 */
[----:B------:R-:W-:Y:S01]  /*6ce0*/  FADD.FTZ R9, R41, R9 ;  /* 0x0000000929097221 */ /* 0x000fe20000010000 */
[----:B-1----:R-:W-:Y:S01]  /*6cf0*/  HMMA.16816.F32.BF16 R72, R124, R80, R52 ;  /* 0x000000507c48723c */ /* 0x002fe20000041834 */
[----:B------:R-:W-:Y:S01]  /*6d00*/  MOV R70, R66 ;  /* 0x0000004200467202 */ /* 0x000fe20000000f00 */
[----:B------:R-:W-:Y:S01]  /*6d10*/  IMAD.MOV.U32 R42, RZ, RZ, R204 ;  /* 0x000000ffff2a7224 */ /* 0x000fe200078e00cc */
[----:B------:R-:W-:Y:S01]  /*6d20*/  MOV R67, R98 ;  /* 0x0000006200437202 */ /* 0x000fe20000000f00 */
[----:B------:R-:W-:-:S03]  /*6d30*/  IMAD.MOV.U32 R69, RZ, RZ, R97 ;  /* 0x000000ffff457224 */ /* 0x000fc600078e0061 */
[----:B------:R-:W-:Y:S01]  /*6d40*/  MOV R52, R120 ;  /* 0x0000007800347202 */ /* 0x000fe20000000f00 */
[----:B------:R-:W-:Y:S01]  /*6d50*/  IMAD.MOV.U32 R53, RZ, RZ, R121 ;  /* 0x000000ffff357224 */ /* 0x000fe200078e0079 */
[----:B------:R-:W-:Y:S01]  /*6d60*/  MOV R54, R122 ;  /* 0x0000007a00367202 */ /* 0x000fe20000000f00 */
[----:B------:R-:W-:Y:S01]  /*6d70*/  IMAD.MOV.U32 R55, RZ, RZ, R123 ;  /* 0x000000ffff377224 */ /* 0x000fe200078e007b */
[-C--:B--2---:R-:W-:Y:S01]  /*6d80*/  HMMA.16816.F32.BF16 R116, R128, R4.reuse, R116 ;  /* 0x000000048074723c */ /* 0x084fe20000041874 */
[----:B------:R-:W-:Y:S01]  /*6d90*/  MOV R66, R96 ;  /* 0x0000006000427202 */ /* 0x000fe20000000f00 */
[----:B------:R-:W-:Y:S01]  /*6da0*/  FADD.FTZ R3, R39, R11 ;  /* 0x0000000b27037221 */ /* 0x000fe20000010000 */
[----:B------:R-:W1:Y:S01]  /*6db0*/  LDSM.16.MT88.4 R204, [R227+0x1900] ;  /* 0x00190000e3cc783b */ /* 0x000e620000004200 */
[----:B------:R-:W-:Y:S01]  /*6dc0*/  IMAD.MOV.U32 R28, RZ, RZ, R68 ;  /* 0x000000ffff1c7224 */ /* 0x000fe200078e0044 */
[----:B------:R-:W-:Y:S02]  /*6dd0*/  MOV R31, R191 ;  /* 0x000000bf001f7202 */ /* 0x000fe40000000f00 */
[----:B------:R-:W2:Y:S01]  /*6de0*/  LDSM.16.MT88.4 R96, [R226+0x3900] ;  /* 0x00390000e260783b */ /* 0x000ea20000004200 */
[----:B------:R-:W-:Y:S01]  /*6df0*/  HMMA.16816.F32.BF16 R120, R124, R4, R192 ;  /* 0x000000047c78723c */ /* 0x000fe200000418c0 */
[----:B------:R-:W-:-:S06]  /*6e00*/  MOV R191, R71 ;  /* 0x0000004700bf7202 */ /* 0x000fcc0000000f00 */
[----:B------:R-:W-:Y:S02]  /*6e10*/  FADD.FTZ R4, R38, R8 ;  /* 0x0000000826047221 */ /* 0x000fe40000010000 */
[----:B------:R-:W-:Y:S02]  /*6e20*/  FADD.FTZ R5, R43, R0 ;  /* 0x000000002b057221 */ /* 0x000fe40000010000 */
[----:B------:R-:W-:Y:S02]  /*6e30*/  FADD.FTZ R0, R189, R9 ;  /* 0x00000009bd007221 */ /* 0x000fe40000010000 */
[----:B------:R-:W-:Y:S02]  /*6e40*/  FADD.FTZ R8, R252, R4 ;  /* 0x00000004fc087221 */ /* 0x000fe40000010000 */
[----:B------:R-:W-:Y:S02]  /*6e50*/  FADD.FTZ R4, R42, R3 ;  /* 0x000000032a047221 */ /* 0x000fe40000010000 */
[----:B------:R-:W-:Y:S01]  /*6e60*/  FADD.FTZ R0, R28, R0 ;  /* 0x000000001c007221 */ /* 0x000fe20000010000 */
[----:B------:R-:W-:Y:S01]  /*6e70*/  MOV R29, R69 ;  /* 0x00000045001d7202 */ /* 0x000fe20000000f00 */
[----:B------:R-:W-:-:S02]  /*6e80*/  FADD.FTZ R3, R245, R8 ;  /* 0x00000008f5037221 */ /* 0x000fc40000010000 */
[----:B------:R-:W-:Y:S02]  /*6e90*/  IMAD.MOV.U32 R190, RZ, RZ, R70 ;  /* 0x000000ffffbe7224 */ /* 0x000fe400078e0046 */
[----:B------:R-:W-:Y:S02]  /*6ea0*/  FADD.FTZ R5, R31, R5 ;  /* 0x000000051f057221 */ /* 0x000fe40000010000 */
[----:B------:R-:W-:Y:S02]  /*6eb0*/  FADD.FTZ R4, R30, R4 ;  /* 0x000000041e047221 */ /* 0x000fe40000010000 */
[----:B------:R-:W-:Y:S02]  /*6ec0*/  FADD.FTZ R0, R191, R0 ;  /* 0x00000000bf007221 */ /* 0x000fe40000010000 */
[----:B------:R-:W-:Y:S02]  /*6ed0*/  FADD.FTZ R3, R247, R3 ;  /* 0x00000003f7037221 */ /* 0x000fe40000010000 */
[----:B------:R-:W-:-:S02]  /*6ee0*/  FADD.FTZ R5, R190, R5 ;  /* 0x00000005be057221 */ /* 0x000fc40000010000 */
[----:B------:R-:W-:Y:S02]  /*6ef0*/  FADD.FTZ R4, R29, R4 ;  /* 0x000000041d047221 */ /* 0x000fe40000010000 */
        /* <DEDUP_REMOVED lines=26> */
[----:B------:R-:W-:Y:S01]  /*70a0*/  FADD.FTZ R5, R13, R5 ;  /* 0x000000050d057221 */ /* 0x000fe20000010000 */
[----:B-1----:R-:W-:Y:S01]  /*70b0*/  HMMA.16816.F32.BF16 R196, R124, R204, R196 ;  /* 0x000000cc7cc4723c */ /* 0x002fe200000418c4 */
[----:B------:R-:W-:Y:S02]  /*70c0*/  FADD.FTZ R4, R17, R4 ;  /* 0x0000000411047221 */ /* 0x000fe40000010000 */
[----:B------:R-:W-:-:S02]  /*70d0*/  FADD.FTZ R0, R25, R0 ;  /* 0x0000000019007221 */ /* 0x000fc40000010000 */
[----:B------:R-:W-:-:S03]  /*70e0*/  FADD.FTZ R3, R22, R3 ;  /* 0x0000000316037221 */ /* 0x000fc60000010000 */
[----:B------:R-:W-:Y:S01]  /*70f0*/  HMMA.16816.F32.BF16 R200, R124, R206, R200 ;  /* 0x000000ce7cc8723c */ /* 0x000fe200000418c8 */
[----:B------:R-:W-:Y:S02]  /*7100*/  FADD.FTZ R5, R12, R5 ;  /* 0x000000050c057221 */ /* 0x000fe40000010000 */
[----:B------:R-:W-:-:S05]  /*7110*/  FADD.FTZ R4, R18, R4 ;  /* 0x0000000412047221 */ /* 0x000fca0000010000 */
[C---:B------:R-:W-:Y:S01]  /*7120*/  HMMA.16816.F32.BF16 R76, R124.reuse, R82, R76 ;  /* 0x000000527c4c723c */ /* 0x040fe2000004184c */
[----:B------:R1:W-:Y:S07]  /*7130*/  STL [R1+0x8], R0 ;  /* 0x0000080001007387 */ /* 0x0003ee0000100800 */
[C---:B--2---:R-:W-:Y:S08]  /*7140*/  HMMA.16816.F32.BF16 R88, R124.reuse, R96, R88 ;  /* 0x000000607c58723c */ /* 0x044ff00000041858 */
[C---:B------:R-:W-:Y:S08]  /*7150*/  HMMA.16816.F32.BF16 R92, R124.reuse, R98, R92 ;  /* 0x000000627c5c723c */ /* 0x040ff0000004185c */
[----:B------:R-:W-:Y:S01]  /*7160*/  HMMA.16816.F32.BF16 R104, R124, R112, R104 ;  /* 0x000000707c68723c */ /* 0x000fe20000041868 */
[----:B-1----:R-:W-:-:S07]  /*7170*/  FADD.FTZ R0, R14, R5 ;  /* 0x000000050e007221 */ /* 0x002fce0000010000 */
        /* <DEDUP_REMOVED lines=10> */
[----:B------:R-:W-:Y:S07]  /*7220*/  HMMA.16816.F32.BF16 R128, R128, R6, R44 ;  /* 0x000000068080723c */ /* 0x000fee000004182c */
[----:B------:R-:W-:-:S02]  /*7230*/  FADD.FTZ R6, R19, R3 ;  /* 0x0000000313067221 */ /* 0x000fc40000010000 */
[----:B------:R-:W-:-:S03]  /*7240*/  FADD.FTZ R3, R15, R4 ;  /* 0x000000040f037221 */ /* 0x000fc60000010000 */
[----:B------:R3:W-:Y:S04]  /*7250*/  STL [R1+0xc], R6 ;  /* 0x00000c0601007387 */ /* 0x0007e80000100800 */
[----:B------:R3:W-:Y:S04]  /*7260*/  STL [R1+0x10], R0 ;  /* 0x0000100001007387 */ /* 0x0007e80000100800 */
[----:B------:R3:W-:Y:S01]  /*7270*/  STL [R1+0x14], R3 ;  /* 0x0000140301007387 */ /* 0x0007e20000100800 */
[----:B------:R-:W-:Y:S05]  /*7280*/  @!P1 BRA `(.L_x_689) ;  /* 0x00004cf000009947 */ /* 0x000fea0003800000 */
[----:B------:R-:W2:Y:S04]  /*7290*/  LDL.64 R30, [R1+0x30] ;  /* 0x00003000011e7983 */ /* 0x000ea80000100a00 */
[----:B------:R-:W4:Y:S04]  /*72a0*/  LDL.64 R28, [R1+0x38] ;  /* 0x00003800011c7983 */ /* 0x000f280000100a00 */
[----:B---3--:R-:W3:Y:S04]  /*72b0*/  LDL R191, [R1+0x40] ;  /* 0x0000400001bf7983 */ /* 0x008ee80000100800 */
[----:B------:R-:W3:Y:S01]  /*72c0*/  LDL.64 R66, [R1+0x28] ;  /* 0x0000280001427983 */ /* 0x000ee20000100a00 */
[----:B------:R-:W-:Y:S01]  /*72d0*/  MOV R138, R2 ;  /* 0x00000002008a7202 */ /* 0x000fe20000000f00 */
[----:B------:R-:W-:Y:S01]  /*72e0*/  IMAD.MOV.U32 R132, RZ, RZ, R136 ;  /* 0x000000ffff847224 */ /* 0x000fe200078e0088 */
[----:B------:R-:W-:Y:S01]  /*72f0*/  ULEA.HI.SX32 UR21, UR18, 0xfffffffe, 0x1a ;  /* 0xfffffffe12157891 */ /* 0x000fe2000f8fd23f */
[----:B------:R-:W-:Y:S01]  /*7300*/  IMAD.MOV.U32 R3, RZ, RZ, R137 ;  /* 0x000000ffff037224 */ /* 0x000fe200078e0089 */
[----:B------:R-:W-:Y:S01]  /*7310*/  ULDC.64 UR6, c[0x0][0x208] ;  /* 0x0000820000067ab9 */ /* 0x000fe20000000a00 */
[----:B-----5:R-:W-:Y:S01]  /*7320*/  IMAD.MOV.U32 R133, RZ, RZ, R135 ;  /* 0x000000ffff857224 */ /* 0x020fe200078e0087 */
[----:B------:R-:W-:Y:S01]  /*7330*/  ULDC.64 UR4, c[0x0][0x1e0] ;  /* 0x0000780000047ab9 */ /* 0x000fe20000000a00 */
[----:B--2---:R-:W-:-:S02]  /*7340*/  IADD3 R4, P2, R30, 0x40, RZ ;  /* 0x000000401e047810 */ /* 0x004fc40007f5e0ff */
[----:B----4-:R-:W-:-:S03]  /*7350*/  IADD3 R0, P1, R28, 0x40, RZ ;  /* 0x000000401c007810 */ /* 0x010fc60007f3e0ff */
[----:B------:R-:W-:Y:S01]  /*7360*/  STL [R1+0x24], R4 ;  /* 0x0000240401007387 */ /* 0x000fe20000100800 */
[----:B---3--:R-:W-:-:S03]  /*7370*/  IADD3.X R2, RZ, R191, RZ, P2, !PT ;  /* 0x000000bfff027210 */ /* 0x008fc600017fe4ff */
[----:B------:R1:W-:Y:S04]  /*7380*/  STL [R1+0x1c], R0 ;  /* 0x00001c0001007387 */ /* 0x0003e80000100800 */
[----:B------:R2:W-:Y:S01]  /*7390*/  STL [R1+0x20], R2 ;  /* 0x0000200201007387 */ /* 0x0005e20000100800 */
[----:B-1----:R-:W-:-:S05]  /*73a0*/  IMAD.X R0, RZ, RZ, R67, P1 ;  /* 0x000000ffff007224 */ /* 0x002fca00008e0643 */
[----:B------:R2:W-:Y:S02]  /*73b0*/  STL [R1+0x18], R0 ;  /* 0x0000180001007387 */ /* 0x0005e40000100800 */
.L_x_690:
[----:B------:R-:W3:Y:S01]  /*73c0*/  LDL.64 R134, [R1+0x30] ;  /* 0x0000300001867983 */ /* 0x000ee20000100a00 */
[----:B------:R-:W-:Y:S04]  /*73d0*/  DEPBAR.LE SB0, 0x0 ;  /* 0x000080000000791a */ /* 0x000fe80000000000 */
[----:B------:R-:W-:Y:S01]  /*73e0*/  USHF.R.S32.HI UR15, URZ, 0x1f, UR21 ;  /* 0x0000001f3f0f7899 */ /* 0x000fe20008011415 */
[----:B--2---:R-:W2:Y:S01]  /*73f0*/  LDL R2, [R1+0x40] ;  /* 0x0000400001027983 */ /* 0x004ea20000100800 */
[----:B------:R-:W-:Y:S02]  /*7400*/  UIMAD.WIDE.U32 UR22, UR21, UR6, URZ ;  /* 0x00000006151672a5 */ /* 0x000fe4000f8e003f */
[----:B------:R-:W-:Y:S01]  /*7410*/  UIMAD UR15, UR15, UR6, URZ ;  /* 0x000000060f0f72a4 */ /* 0x000fe2000f8e023f */
[----:B------:R-:W4:Y:S01]  /*7420*/  LDL R136, [R1+0x24] ;  /* 0x0000240001887983 */ /* 0x000f220000100800 */
[----:B------:R-:W-:Y:S02]  /*7430*/  USHF.L.U32 UR18, UR22, 0x6, URZ ;  /* 0x0000000616127899 */ /* 0x000fe4000800063f */
[----:B------:R-:W-:Y:S01]  /*7440*/  UIMAD UR15, UR21, UR7, UR15 ;  /* 0x00000007150f72a4 */ /* 0x000fe2000f8e020f */
[----:B------:R-:W4:Y:S01]  /*7450*/  LDL R139, [R1+0x20] ;  /* 0x00002000018b7983 */ /* 0x000f220000100800 */
[----:B------:R-:W-:Y:S02]  /*7460*/  UISETP.GT.AND UP1, UPT, UR21, URZ, UPT ;  /* 0x0000003f1500728c */ /* 0x000fe4000bf24270 */
[----:B------:R-:W-:Y:S01]  /*7470*/  UIADD3 UR15, UR23, UR15, URZ ;  /* 0x0000000f170f7290 */ /* 0x000fe2000fffe03f */
[----:B------:R-:W-:Y:S01]  /*7480*/  BAR.SYNC.DEFER_BLOCKING 0x0 ;  /* 0x0000000000007b1d */ /* 0x000fe20000010000 */
[----:B------:R-:W-:Y:S02]  /*7490*/  UIADD3 UR21, UR21, -0x1, URZ ;  /* 0xffffffff15157890 */ /* 0x000fe4000fffe03f */
[----:B------:R-:W-:Y:S05]  /*74a0*/  USHF.L.U64.HI UR15, UR22, 0x6, UR15 ;  /* 0x00000006160f7899 */ /* 0x000fea000801020f */
[----:B------:R-:W-:Y:S01]  /*74b0*/  STL [R1+0x70], R129 ;  /* 0x0000708101007387 */ /* 0x000fe20000100800 */
[----:B------:R-:W-:Y:S02]  /*74c0*/  @UP1 UIMAD.WIDE.U32 UR22, UR21, UR4, URZ ;  /* 0x00000004151612a5 */ /* 0x000fe4000f8e003f */
[----:B------:R-:W-:Y:S01]  /*74d0*/  @UP1 USHF.L.U32 UR19, UR4, 0x5, URZ ;  /* 0x0000000504131899 */ /* 0x000fe2000800063f */
[----:B------:R-:W-:Y:S01]  /*74e0*/  STL [R1+0x6c], R130 ;  /* 0x00006c8201007387 */ /* 0x000fe20000100800 */
[----:B------:R-:W-:Y:S03]  /*74f0*/  @UP1 USHF.L.U64.HI UR20, UR4, 0x5, UR5 ;  /* 0x0000000504141899 */ /* 0x000fe60008010205 */
[----:B------:R-:W-:Y:S04]  /*7500*/  STL [R1+0x68], R131 ;  /* 0x0000688301007387 */ /* 0x000fe80000100800 */
[----:B-----5:R-:W-:Y:S04]  /*7510*/  STL [R1+0x48], R235 ;  /* 0x000048eb01007387 */ /* 0x020fe80000100800 */
[----:B------:R-:W-:Y:S08]  /*7520*/  LDSM.16.M88.4 R64, [R231+0x8100] ;  /* 0x00810000e740783b */ /* 0x000ff00000000200 */
[----:B------:R-:W1:Y:S08]  /*7530*/  LDSM.16.M88.4 R16, [R224+0x4100] ;  /* 0x00410000e010783b */ /* 0x000e700000000200 */
[----:B------:R-:W1:Y:S08]  /*7540*/  LDSM.16.M88.4 R60, [R231+0xa100] ;  /* 0x00a10000e73c783b */ /* 0x000e700000000200 */
[----:B------:R-:W1:Y:S08]  /*7550*/  LDSM.16.M88.4 R32, [R224+0x4900] ;  /* 0x00490000e020783b */ /* 0x000e700000000200 */
[----:B------:R-:W1:Y:S08]  /*7560*/  LDSM.16.M88.4 R48, [R224+0x5100] ;  /* 0x00510000e030783b */ /* 0x000e700000000200 */
[----:B------:R-:W1:Y:S02]  /*7570*/  LDSM.16.M88.4 R188, [R224+0x5900] ;  /* 0x00590000e0bc783b */ /* 0x000e640000000200 */
[-C--:B-1----:R-:W-:Y:S06]  /*7580*/  HMMA.16816.F32.BF16 R4, R64, R16.reuse, RZ ;  /* 0x000000104004723c */ /* 0x082fec00000418ff */
[----:B------:R-:W-:Y:S02]  /*7590*/  LDSM.16.M88.4 R208, [R233+0x8100] ;  /* 0x00810000e9d0783b */ /* 0x000fe40000000200 */
[C---:B------:R-:W-:Y:S06]  /*75a0*/  HMMA.16816.F32.BF16 R8, R60.reuse, R16, RZ ;  /* 0x000000103c08723c */ /* 0x040fec00000418ff */
[----:B------:R-:W1:Y:S02]  /*75b0*/  LDSM.16.M88.4 R212, [R235] ;  /* 0x00000000ebd4783b */ /* 0x000e640000000200 */
[-C--:B------:R-:W-:Y:S06]  /*75c0*/  HMMA.16816.F32.BF16 R12, R60, R18.reuse, RZ ;  /* 0x000000123c0c723c */ /* 0x080fec00000418ff */
[----:B------:R-:W1:Y:S02]  /*75d0*/  LDSM.16.M88.4 R216, [R233+0xa100] ;  /* 0x00a10000e9d8783b */ /* 0x000e640000000200 */
[C---:B------:R-:W-:Y:S06]  /*75e0*/  HMMA.16816.F32.BF16 R16, R64.reuse, R18, RZ ;  /* 0x000000124010723c */ /* 0x040fec00000418ff */
        /* <DEDUP_REMOVED lines=8> */
[-C--:B------:R-:W-:Y:S03]  /*7670*/  HMMA.16816.F32.BF16 R28, R60, R34.reuse, RZ ;  /* 0x000000223c1c723c */ /* 0x080fe600000418ff */
[----:B------:R-:W-:Y:S05]  /*7680*/  STL [R1+0x64], R233 ;  /* 0x000064e901007387 */ /* 0x000fea0000100800 */
[C---:B------:R-:W-:Y:S08]  /*7690*/  HMMA.16816.F32.BF16 R32, R64.reuse, R34, RZ ;  /* 0x000000224020723c */ /* 0x040ff000000418ff */
[-C--:B------:R-:W-:Y:S08]  /*76a0*/  HMMA.16816.F32.BF16 R36, R64, R48.reuse, RZ ;  /* 0x000000304024723c */ /* 0x080ff000000418ff */
[C---:B------:R-:W-:Y:S08]  /*76b0*/  HMMA.16816.F32.BF16 R40, R60.reuse, R48, RZ ;  /* 0x000000303c28723c */ /* 0x040ff000000418ff */
[-C--:B------:R-:W-:Y:S08]  /*76c0*/  HMMA.16816.F32.BF16 R44, R60, R50.reuse, RZ ;  /* 0x000000323c2c723c */ /* 0x080ff000000418ff */
[C---:B------:R-:W-:Y:S08]  /*76d0*/  HMMA.16816.F32.BF16 R48, R64.reuse, R50, RZ ;  /* 0x000000324030723c */ /* 0x040ff000000418ff */
[-C--:B------:R-:W-:Y:S08]  /*76e0*/  HMMA.16816.F32.BF16 R52, R64, R188.reuse, RZ ;  /* 0x000000bc4034723c */ /* 0x080ff000000418ff */
[C---:B------:R-:W-:Y:S08]  /*76f0*/  HMMA.16816.F32.BF16 R56, R60.reuse, R188, RZ ;  /* 0x000000bc3c38723c */ /* 0x040ff000000418ff */
[-C--:B------:R-:W-:Y:S08]  /*7700*/  HMMA.16816.F32.BF16 R60, R60, R190.reuse, RZ ;  /* 0x000000be3c3c723c */ /* 0x080ff000000418ff */
[----:B------:R-:W-:Y:S01]  /*7710*/  HMMA.16816.F32.BF16 R64, R64, R190, RZ ;  /* 0x000000be4040723c */ /* 0x000fe200000418ff */
[----:B------:R-:W1:Y:S07]  /*7720*/  LDSM.16.M88.4 R188, [R243] ;  /* 0x00000000f3bc783b */ /* 0x000e6e0000000200 */
[-C--:B-1----:R-:W-:Y:S08]  /*7730*/  HMMA.16816.F32.BF16 R4, R208, R212.reuse, R4 ;  /* 0x000000d4d004723c */ /* 0x082ff00000041804 */
[C---:B------:R-:W-:Y:S08]  /*7740*/  HMMA.16816.F32.BF16 R8, R216.reuse, R212, R8 ;  /* 0x000000d4d808723c */ /* 0x040ff00000041808 */
[-C--:B------:R-:W-:Y:S08]  /*7750*/  HMMA.16816.F32.BF16 R12, R216, R214.reuse, R12 ;  /* 0x000000d6d80c723c */ /* 0x080ff0000004180c */
[C---:B------:R-:W-:Y:S01]  /*7760*/  HMMA.16816.F32.BF16 R16, R208.reuse, R214, R16 ;  /* 0x000000d6d010723c */ /* 0x040fe20000041810 */
[----:B------:R-:W1:Y:S07]  /*7770*/  LDSM.16.M88.4 R212, [R242] ;  /* 0x00000000f2d4783b */ /* 0x000e6e0000000200 */
[-C--:B------:R-:W-:Y:S08]  /*7780*/  HMMA.16816.F32.BF16 R20, R208, R188.reuse, R20 ;  /* 0x000000bcd014723c */ /* 0x080ff00000041814 */
[C---:B------:R-:W-:Y:S08]  /*7790*/  HMMA.16816.F32.BF16 R24, R216.reuse, R188, R24 ;  /* 0x000000bcd818723c */ /* 0x040ff00000041818 */
[-C--:B------:R-:W-:Y:S08]  /*77a0*/  HMMA.16816.F32.BF16 R28, R216, R190.reuse, R28 ;  /* 0x000000bed81c723c */ /* 0x080ff0000004181c */
[C---:B------:R-:W-:Y:S01]  /*77b0*/  HMMA.16816.F32.BF16 R32, R208.reuse, R190, R32 ;  /* 0x000000bed020723c */ /* 0x040fe20000041820 */
[----:B------:R-:W4:Y:S07]  /*77c0*/  LDSM.16.M88.4 R188, [R241] ;  /* 0x00000000f1bc783b */ /* 0x000f2e0000000200 */
[-C--:B-1----:R-:W-:Y:S08]  /*77d0*/  HMMA.16816.F32.BF16 R36, R208, R212.reuse, R36 ;  /* 0x000000d4d024723c */ /* 0x082ff00000041824 */
[C---:B------:R-:W-:Y:S08]  /*77e0*/  HMMA.16816.F32.BF16 R40, R216.reuse, R212, R40 ;  /* 0x000000d4d828723c */ /* 0x040ff00000041828 */
[-C--:B------:R-:W-:Y:S04]  /*77f0*/  HMMA.16816.F32.BF16 R44, R216, R214.reuse, R44 ;  /* 0x000000d6d82c723c */ /* 0x080fe8000004182c */
[----:B---3--:R-:W-:Y:S04]  /*7800*/  IADD3 R0, P2, R134, UR18, RZ ;  /* 0x0000001286007c10 */ /* 0x008fe8000ff5e0ff */
[C---:B------:R-:W-:Y:S04]  /*7810*/  HMMA.16816.F32.BF16 R48, R208.reuse, R214, R48 ;  /* 0x000000d6d030723c */ /* 0x040fe80000041830 */
[----:B------:R-:W-:Y:S02]  /*7820*/  LEA R134, P1, R0, c[0x0][0x1f8], 0x1 ;  /* 0x00007e0000867a11 */ /* 0x000fe400078208ff */
[----:B--2---:R-:W-:Y:S02]  /*7830*/  IADD3.X R2, R2, UR15, RZ, P2, !PT ;  /* 0x0000000f02027c10 */ /* 0x004fe400097fe4ff */
[-C--:B----4-:R-:W-:Y:S04]  /*7840*/  HMMA.16816.F32.BF16 R52, R208, R188.reuse, R52 ;  /* 0x000000bcd034723c */ /* 0x090fe80000041834 */
[----:B------:R-:W-:Y:S02]  /*7850*/  LEA.HI.X R135, R0, c[0x0][0x1fc], R2, 0x1, P1 ;  /* 0x00007f0000877a11 */ /* 0x000fe400008f0c02 */
[----:B------:R-:W-:Y:S01]  /*7860*/  IADD3 R0, P2, R136, UR18, RZ ;  /* 0x0000001288007c10 */ /* 0x000fe2000ff5e0ff */
[----:B------:R-:W-:Y:S01]  /*7870*/  @UP1 USHF.L.U32 UR18, UR22, 0x6, URZ ;  /* 0x0000000616121899 */ /* 0x000fe2000800063f */
[C---:B------:R-:W-:Y:S01]  /*7880*/  HMMA.16816.F32.BF16 R56, R216.reuse, R188, R56 ;  /* 0x000000bcd838723c */ /* 0x040fe20000041838 */
[----:B------:R-:W-:Y:S01]  /*7890*/  @!PT LDS RZ, [RZ] ;  /* 0x00000000fffff984 */ /* 0x000fe20000000800 */
[----:B------:R-:W-:Y:S01]  /*78a0*/  @!PT LDS RZ, [RZ] ;  /* 0x00000000fffff984 */ /* 0x000fe20000000800 */
[----:B------:R-:W-:Y:S01]  /*78b0*/  @!PT LDS RZ, [RZ] ;  /* 0x00000000fffff984 */ /* 0x000fe20000000800 */
[----:B------:R1:W-:Y:S03]  /*78c0*/  LDGSTS.E.BYPASS.LTC128B.128 [R244+0x100], [R134.64], !P3 ;  /* 0x0010000086f47fae */ /* 0x0003e6000d901d50 */
[C---:B------:R-:W-:Y:S02]  /*78d0*/  LEA R136, P1, R0.reuse, c[0x0][0x1f8], 0x1 ;  /* 0x00007e0000887a11 */ /* 0x040fe400078208ff */
[----:B------:R-:W-:Y:S01]  /*78e0*/  IADD3.X R2, R139, UR15, RZ, P2, !PT ;  /* 0x0000000f8b027c10 */ /* 0x000fe200097fe4ff */
[----:B------:R-:W-:Y:S01]  /*78f0*/  @UP1 USHF.R.S32.HI UR15, URZ, 0x1f, UR21 ;  /* 0x0000001f3f0f1899 */ /* 0x000fe20008011415 */
[-C--:B------:R-:W-:Y:S03]  /*7900*/  HMMA.16816.F32.BF16 R60, R216, R190.reuse, R60 ;  /* 0x000000bed83c723c */ /* 0x080fe6000004183c */
[----:B------:R-:W-:Y:S01]  /*7910*/  @UP1 UIMAD UR15, UR15, UR4, URZ ;  /* 0x000000040f0f12a4 */ /* 0x000fe2000f8e023f */
[----:B------:R-:W-:Y:S03]  /*7920*/  LEA.HI.X R137, R0, c[0x0][0x1fc], R2, 0x1, P1 ;  /* 0x00007f0000897a11 */ /* 0x000fe600008f0c02 */
[----:B------:R-:W-:Y:S01]  /*7930*/  @UP1 UIMAD UR15, UR21, UR5, UR15 ;  /* 0x00000005150f12a4 */ /* 0x000fe2000f8e020f */
[----:B------:R-:W-:Y:S01]  /*7940*/  HMMA.16816.F32.BF16 R64, R208, R190, R64 ;  /* 0x000000bed040723c */ /* 0x000fe20000041840 */
[----:B------:R2:W-:Y:S02]  /*7950*/  LDGSTS.E.BYPASS.LTC128B.128 [R244+0x2100], [R136.64], !P0 ;  /* 0x0210000088f47fae */ /* 0x0005e4000c101d50 */
[----:B------:R-:W-:Y:S04]  /*7960*/  @UP1 UIADD3 UR15, UR23, UR15, URZ ;  /* 0x0000000f170f1290 */ /* 0x000fe8000fffe03f */
[----:B------:R-:W-:Y:S01]  /*7970*/  @UP1 USHF.L.U64.HI UR15, UR22, 0x6, UR15 ;  /* 0x00000006160f1899 */ /* 0x000fe2000801020f */
[----:B-1----:R-:W-:Y:S04]  /*7980*/  IADD3 R134, P1, R134, UR9, RZ ;  /* 0x0000000986867c10 */ /* 0x002fe8000ff3e0ff */
[----:B------:R-:W-:Y:S02]  /*7990*/  IADD3.X R135, R135, UR12, RZ, P1, !PT ;  /* 0x0000000c87877c10 */ /* 0x000fe40008ffe4ff */
[C---:B------:R-:W-:Y:S03]  /*79a0*/  IADD3 R212, P4, R134.reuse, UR14, RZ ;  /* 0x0000000e86d47c10 */ /* 0x040fe6000ff9e0ff */
[----:B------:R1:W-:Y:S01]  /*79b0*/  LDGSTS.E.BYPASS.LTC128B.128 [R244+0x900], [R134.64], !P3 ;  /* 0x0090000086f47fae */ /* 0x0003e2000d901d50 */
[C---:B------:R-:W-:Y:S02]  /*79c0*/  IADD3.X R213, R135.reuse, UR13, RZ, P4, !PT ;  /* 0x0000000d87d57c10 */ /* 0x040fe4000a7fe4ff */
[----:B--2---:R-:W-:Y:S05]  /*79d0*/  IADD3 R136, P1, R134, UR9, RZ ;  /* 0x0000000986887c10 */ /* 0x004fea000ff3e0ff */
[----:B------:R1:W-:Y:S01]  /*79e0*/  LDGSTS.E.BYPASS.LTC128B.128 [R244+0x2900], [R134.64+0x80], !P0 ;  /* 0x0290008086f47fae */ /* 0x0003e2000c101d50 */
[----:B------:R-:W-:Y:S02]  /*79f0*/  IADD3.X R137, R135, UR12, RZ, P1, !PT ;  /* 0x0000000c87897c10 */ /* 0x000fe40008ffe4ff */
[C---:B------:R-:W-:Y:S05]  /*7a00*/  IADD3 R188, P2, R136.reuse, UR9, RZ ;  /* 0x0000000988bc7c10 */ /* 0x040fea000ff5e0ff */
[----:B------:R2:W-:Y:S01]  /*7a10*/  LDGSTS.E.BYPASS.LTC128B.128 [R244+0x1100], [R136.64], !P3 ;  /* 0x0110000088f47fae */ /* 0x0005e2000d901d50 */
[C---:B------:R-:W-:Y:S07]  /*7a20*/  IADD3.X R189, R137.reuse, UR12, RZ, P2, !PT ;  /* 0x0000000c89bd7c10 */ /* 0x040fee00097fe4ff */
[----:B------:R3:W-:Y:S08]  /*7a30*/  LDGSTS.E.BYPASS.LTC128B.128 [R244+0x3100], [R212.64], !P0 ;  /* 0x03100000d4f47fae */ /* 0x0007f0000c101d50 */
[----:B------:R4:W-:Y:S01]  /*7a40*/  LDGSTS.E.BYPASS.LTC128B.128 [R244+0x1900], [R188.64], !P3 ;  /* 0x01900000bcf47fae */ /* 0x0009e2000d901d50 */
[----:B-1----:R-:W-:Y:S04]  /*7a50*/  IADD3 R134, P1, R136, UR14, RZ ;  /* 0x0000000e88867c10 */ /* 0x002fe8000ff3e0ff */
[----:B------:R-:W-:Y:S02]  /*7a60*/  IADD3.X R135, R137, UR13, RZ, P1, !PT ;  /* 0x0000000d89877c10 */ /* 0x000fe40008ffe4ff */
[----:B------:R-:W-:Y:S03]  /*7a70*/  PLOP3.LUT P1, PT, PT, PT, UP1, 0x80, 0x0 ;  /* 0x000000000000781c */ /* 0x000fe60003f2f018 */
[----:B------:R1:W-:Y:S08]  /*7a80*/  LDGSTS.E.BYPASS.LTC128B.128 [R244+0x3900], [R134.64], !P0 ;  /* 0x0390000086f47fae */ /* 0x0003f0000c101d50 */
[----:B---3--:R-:W-:Y:S08]  /*7a90*/  LDSM.16.M88.4 R212, [R232+0x8100] ;  /* 0x00810000e8d4783b */ /* 0x008ff00000000200 */
[----:B------:R-:W3:Y:S08]  /*7aa0*/  LDSM.16.M88.4 R216, [R230+0x4100] ;  /* 0x00410000e6d8783b */ /* 0x000ef00000000200 */
[----:B----4-:R-:W4:Y:S08]  /*7ab0*/  LDSM.16.M88.4 R188, [R232+0xa100] ;  /* 0x00a10000e8bc783b */ /* 0x010f300000000200 */
[----:B------:R-:W1:Y:S08]  /*7ac0*/  LDSM.16.M88.4 R208, [R230+0x4900] ;  /* 0x00490000e6d0783b */ /* 0x000e700000000200 */
[----:B------:R-:W0:Y:S01]  /*7ad0*/  LDGDEPBAR ;  /* 0x00000000000079af */ /* 0x000e220000000000 */
[-C--:B---3--:R-:W-:Y:S08]  /*7ae0*/  HMMA.16816.F32.BF16 R4, R212, R216.reuse, R4 ;  /* 0x000000d8d404723c */ /* 0x088ff00000041804 */
[C---:B----4-:R-:W-:Y:S08]  /*7af0*/  HMMA.16816.F32.BF16 R8, R188.reuse, R216, R8 ;  /* 0x000000d8bc08723c */ /* 0x050ff00000041808 */
[-C--:B------:R-:W-:Y:S08]  /*7b00*/  HMMA.16816.F32.BF16 R12, R188, R218.reuse, R12 ;  /* 0x000000dabc0c723c */ /* 0x080ff0000004180c */
[C---:B------:R-:W-:Y:S01]  /*7b10*/  HMMA.16816.F32.BF16 R16, R212.reuse, R218, R16 ;  /* 0x000000dad410723c */ /* 0x040fe20000041810 */
[----:B------:R-:W3:Y:S07]  /*7b20*/  LDSM.16.M88.4 R216, [R230+0x5100] ;  /* 0x00510000e6d8783b */ /* 0x000eee0000000200 */
[-C--:B-1----:R-:W-:Y:S08]  /*7b30*/  HMMA.16816.F32.BF16 R20, R212, R208.reuse, R20 ;  /* 0x000000d0d414723c */ /* 0x082ff00000041814 */
[C---:B------:R-:W-:Y:S08]  /*7b40*/  HMMA.16816.F32.BF16 R24, R188.reuse, R208, R24 ;  /* 0x000000d0bc18723c */ /* 0x040ff00000041818 */
[-C--:B------:R-:W-:Y:S08]  /*7b50*/  HMMA.16816.F32.BF16 R28, R188, R210.reuse, R28 ;  /* 0x000000d2bc1c723c */ /* 0x080ff0000004181c */
[C---:B------:R-:W-:Y:S01]  /*7b60*/  HMMA.16816.F32.BF16 R32, R212.reuse, R210, R32 ;  /* 0x000000d2d420723c */ /* 0x040fe20000041820 */
[----:B------:R-:W1:Y:S07]  /*7b70*/  LDSM.16.M88.4 R208, [R230+0x5900] ;  /* 0x00590000e6d0783b */ /* 0x000e6e0000000200 */
[-C--:B---3--:R-:W-:Y:S08]  /*7b80*/  HMMA.16816.F32.BF16 R36, R212, R216.reuse, R36 ;  /* 0x000000d8d424723c */ /* 0x088ff00000041824 */
[C---:B------:R-:W-:Y:S08]  /*7b90*/  HMMA.16816.F32.BF16 R40, R188.reuse, R216, R40 ;  /* 0x000000d8bc28723c */ /* 0x040ff00000041828 */
[-C--:B------:R-:W-:Y:S08]  /*7ba0*/  HMMA.16816.F32.BF16 R44, R188, R218.reuse, R44 ;  /* 0x000000dabc2c723c */ /* 0x080ff0000004182c */
[C---:B------:R-:W-:Y:S01]  /*7bb0*/  HMMA.16816.F32.BF16 R48, R212.reuse, R218, R48 ;  /* 0x000000dad430723c */ /* 0x040fe20000041830 */
[----:B------:R-:W-:Y:S07]  /*7bc0*/  LDSM.16.M88.4 R216, [R229] ;  /* 0x00000000e5d8783b */ /* 0x000fee0000000200 */
[-C--:B-1----:R-:W-:Y:S08]  /*7bd0*/  HMMA.16816.F32.BF16 R52, R212, R208.reuse, R52 ;  /* 0x000000d0d434723c */ /* 0x082ff00000041834 */
[C---:B------:R-:W-:Y:S08]  /*7be0*/  HMMA.16816.F32.BF16 R56, R188.reuse, R208, R56 ;  /* 0x000000d0bc38723c */ /* 0x040ff00000041838 */
[-C--:B------:R-:W-:Y:S01]  /*7bf0*/  HMMA.16816.F32.BF16 R60, R188, R210.reuse, R60 ;  /* 0x000000d2bc3c723c */ /* 0x080fe2000004183c */
[----:B------:R-:W1:Y:S07]  /*7c00*/  LDSM.16.M88.4 R188, [R234+0x8100] ;  /* 0x00810000eabc783b */ /* 0x000e6e0000000200 */
[----:B------:R-:W-:Y:S01]  /*7c10*/  HMMA.16816.F32.BF16 R64, R212, R210, R64 ;  /* 0x000000d2d440723c */ /* 0x000fe20000041840 */
[----:B------:R-:W3:Y:S08]  /*7c20*/  LDSM.16.M88.4 R208, [R234+0xa100] ;  /* 0x00a10000ead0783b */ /* 0x000ef00000000200 */
[----:B------:R-:W4:Y:S01]  /*7c30*/  LDSM.16.M88.4 R212, [R229+0x800] ;  /* 0x00080000e5d4783b */ /* 0x000f220000000200 */
[-C--:B-1----:R-:W-:Y:S08]  /*7c40*/  HMMA.16816.F32.BF16 R4, R188, R216.reuse, R4 ;  /* 0x000000d8bc04723c */ /* 0x082ff00000041804 */
[C---:B---3--:R-:W-:Y:S08]  /*7c50*/  HMMA.16816.F32.BF16 R8, R208.reuse, R216, R8 ;  /* 0x000000d8d008723c */ /* 0x048ff00000041808 */
[-C--:B------:R-:W-:Y:S08]  /*7c60*/  HMMA.16816.F32.BF16 R12, R208, R218.reuse, R12 ;  /* 0x000000dad00c723c */ /* 0x080ff0000004180c */
[C---:B------:R-:W-:Y:S01]  /*7c70*/  HMMA.16816.F32.BF16 R16, R188.reuse, R218, R16 ;  /* 0x000000dabc10723c */ /* 0x040fe20000041810 */
[----:B------:R-:W1:Y:S07]  /*7c80*/  LDSM.16.M88.4 R216, [R229+0x1000] ;  /* 0x00100000e5d8783b */ /* 0x000e6e0000000200 */
[-C--:B----4-:R-:W-:Y:S08]  /*7c90*/  HMMA.16816.F32.BF16 R20, R188, R212.reuse, R20 ;  /* 0x000000d4bc14723c */ /* 0x090ff00000041814 */
[C---:B------:R-:W-:Y:S08]  /*7ca0*/  HMMA.16816.F32.BF16 R24, R208.reuse, R212, R24 ;  /* 0x000000d4d018723c */ /* 0x040ff00000041818 */
[-C--:B------:R-:W-:Y:S08]  /*7cb0*/  HMMA.16816.F32.BF16 R28, R208, R214.reuse, R28 ;  /* 0x000000d6d01c723c */ /* 0x080ff0000004181c */
[C---:B------:R-:W-:Y:S01]  /*7cc0*/  HMMA.16816.F32.BF16 R32, R188.reuse, R214, R32 ;  /* 0x000000d6bc20723c */ /* 0x040fe20000041820 */
[----:B------:R-:W3:Y:S07]  /*7cd0*/  LDSM.16.M88.4 R212, [R229+0x1800] ;  /* 0x00180000e5d4783b */ /* 0x000eee0000000200 */
[-C--:B-1----:R-:W-:Y:S08]  /*7ce0*/  HMMA.16816.F32.BF16 R36, R188, R216.reuse, R36 ;  /* 0x000000d8bc24723c */ /* 0x082ff00000041824 */
[C---:B------:R-:W-:Y:S08]  /*7cf0*/  HMMA.16816.F32.BF16 R40, R208.reuse, R216, R40 ;  /* 0x000000d8d028723c */ /* 0x040ff00000041828 */
[-C--:B------:R-:W-:Y:S08]  /*7d00*/  HMMA.16816.F32.BF16 R44, R208, R218.reuse, R44 ;  /* 0x000000dad02c723c */ /* 0x080ff0000004182c */
[C---:B------:R-:W-:Y:S01]  /*7d10*/  HMMA.16816.F32.BF16 R48, R188.reuse, R218, R48 ;  /* 0x000000dabc30723c */ /* 0x040fe20000041830 */
[----:B------:R-:W-:Y:S07]  /*7d20*/  LDSM.16.M88.4 R216, [R224+0x6100] ;  /* 0x00610000e0d8783b */ /* 0x000fee0000000200 */
[-C--:B---3--:R-:W-:Y:S08]  /*7d30*/  HMMA.16816.F32.BF16 R52, R188, R212.reuse, R52 ;  /* 0x000000d4bc34723c */ /* 0x088ff00000041834 */
        /* <DEDUP_REMOVED lines=20> */
[----:B------:R-:W-:Y:S07]  /*7e80*/  LDSM.16.M88.4 R216, [R240] ;  /* 0x00000000f0d8783b */ /* 0x000fee0000000200 */
[-C--:B---3--:R-:W-:Y:S08]  /*7e90*/  HMMA.16816.F32.BF16 R52, R208, R212.reuse, R52 ;  /* 0x000000d4d034723c */ /* 0x088ff00000041834 */
[C---:B------:R-:W-:Y:S08]  /*7ea0*/  HMMA.16816.F32.BF16 R56, R188.reuse, R212, R56 ;  /* 0x000000d4bc38723c */ /* 0x040ff00000041838 */
[-C--:B------:R-:W-:Y:S01]  /*7eb0*/  HMMA.16816.F32.BF16 R60, R188, R214.reuse, R60 ;  /* 0x000000d6bc3c723c */ /* 0x080fe2000004183c */
[----:B------:R-:W1:Y:S07]  /*7ec0*/  LDSM.16.M88.4 R188, [R233+0xc100] ;  /* 0x00c10000e9bc783b */ /* 0x000e6e0000000200 */
[----:B------:R-:W-:Y:S01]  /*7ed0*/  HMMA.16816.F32.BF16 R64, R208, R214, R64 ;  /* 0x000000d6d040723c */ /* 0x000fe20000041840 */
[----:B------:R-:W3:Y:S08]  /*7ee0*/  LDSM.16.M88.4 R208, [R233+0xe100] ;  /* 0x00e10000e9d0783b */ /* 0x000ef00000000200 */
[----:B------:R-:W4:Y:S01]  /*7ef0*/  LDSM.16.M88.4 R212, [R239] ;  /* 0x00000000efd4783b */ /* 0x000f220000000200 */
[-C--:B-1----:R-:W-:Y:S08]  /*7f00*/  HMMA.16816.F32.BF16 R4, R188, R216.reuse, R4 ;  /* 0x000000d8bc04723c */ /* 0x082ff00000041804 */
[C---:B---3--:R-:W-:Y:S08]  /*7f10*/  HMMA.16816.F32.BF16 R8, R208.reuse, R216, R8 ;  /* 0x000000d8d008723c */ /* 0x048ff00000041808 */
[-C--:B------:R-:W-:Y:S08]  /*7f20*/  HMMA.16816.F32.BF16 R12, R208, R218.reuse, R12 ;  /* 0x000000dad00c723c */ /* 0x080ff0000004180c */
[C---:B------:R-:W-:Y:S01]  /*7f30*/  HMMA.16816.F32.BF16 R16, R188.reuse, R218, R16 ;  /* 0x000000dabc10723c */ /* 0x040fe20000041810 */
[----:B------:R-:W1:Y:S07]  /*7f40*/  LDSM.16.M88.4 R216, [R238] ;  /* 0x00000000eed8783b */ /* 0x000e6e0000000200 */
[-C--:B----4-:R-:W-:Y:S08]  /*7f50*/  HMMA.16816.F32.BF16 R20, R188, R212.reuse, R20 ;  /* 0x000000d4bc14723c */ /* 0x090ff00000041814 */
[C---:B------:R-:W-:Y:S08]  /*7f60*/  HMMA.16816.F32.BF16 R24, R208.reuse, R212, R24 ;  /* 0x000000d4d018723c */ /* 0x040ff00000041818 */
[-C--:B------:R-:W-:Y:S08]  /*7f70*/  HMMA.16816.F32.BF16 R28, R208, R214.reuse, R28 ;  /* 0x000000d6d01c723c */ /* 0x080ff0000004181c */
[C---:B------:R-:W-:Y:S01]  /*7f80*/  HMMA.16816.F32.BF16 R32, R188.reuse, R214, R32 ;  /* 0x000000d6bc20723c */ /* 0x040fe20000041820 */
[----:B------:R-:W3:Y:S07]  /*7f90*/  LDSM.16.M88.4 R212, [R237] ;  /* 0x00000000edd4783b */ /* 0x000eee0000000200 */
        /* <DEDUP_REMOVED lines=32> */
[----:B------:R-:W3:Y:S07]  /*81a0*/  LDSM.16.M88.4 R208, [R236+0xe100] ;  /* 0x00e10000ecd0783b */ /* 0x000eee0000000200 */
[-C--:B-1----:R-:W-:Y:S08]  /*81b0*/  HMMA.16816.F32.BF16 R4, R216, R188.reuse, R4 ;  /* 0x000000bcd804723c */ /* 0x082ff00000041804 */
[C---:B---3--:R-:W-:Y:S08]  /*81c0*/  HMMA.16816.F32.BF16 R8, R208.reuse, R188, R8 ;  /* 0x000000bcd008723c */ /* 0x048ff00000041808 */
[-C--:B------:R-:W-:Y:S08]  /*81d0*/  HMMA.16816.F32.BF16 R12, R208, R190.reuse, R12 ;  /* 0x000000bed00c723c */ /* 0x080ff0000004180c */
[----:B------:R-:W-:Y:S01]  /*81e0*/  FMUL.FTZ R4, R4, c[0x0][0x320] ;  /* 0x0000c80004047a20 */ /* 0x000fe20000410000 */
[C---:B------:R-:W-:Y:S03]  /*81f0*/  HMMA.16816.F32.BF16 R16, R216.reuse, R190, R16 ;  /* 0x000000bed810723c */ /* 0x040fe60000041810 */
[----:B------:R-:W1:Y:S01]  /*8200*/  MUFU.TANH R213, R4 ;  /* 0x0000000400d57308 */ /* 0x000e620000002400 */
[----:B------:R-:W-:Y:S02]  /*8210*/  FMUL.FTZ R5, R5, c[0x0][0x320] ;  /* 0x0000c80005057a20 */ /* 0x000fe40000410000 */
[----:B------:R-:W-:Y:S02]  /*8220*/  FMUL.FTZ R6, R6, c[0x0][0x320] ;  /* 0x0000c80006067a20 */ /* 0x000fe40000410000 */
[----:B------:R-:W-:Y:S04]  /*8230*/  FMUL.FTZ R7, R7, c[0x0][0x320] ;  /* 0x0000c80007077a20 */ /* 0x000fe80000410000 */
        /* <DEDUP_REMOVED lines=17> */
[----:B----4-:R-:W4:Y:S09]  /*8350*/  LDSM.16.M88.4 R4, [R229+0x2800] ;  /* 0x00280000e504783b */ /* 0x010f320000000200 */
[----:B------:R-:W-:Y:S10]  /*8360*/  MUFU.TANH R222, R10 ;  /* 0x0000000a00de7308 */ /* 0x000ff40000002400 */
[----:B------:R1:W-:Y:S10]  /*8370*/  MUFU.TANH R223, R11 ;  /* 0x0000000b00df7308 */ /* 0x0003f40000002400 */
[----:B------:R-:W-:Y:S10]  /*8380*/  MUFU.TANH R18, R18 ;  /* 0x0000001200127308 */ /* 0x000ff40000002400 */
[----:B------:R-:W2:Y:S01]  /*8390*/  MUFU.TANH R16, R16 ;  /* 0x0000001000107308 */ /* 0x000ea20000002400 */
[----:B-1----:R-:W1:Y:S01]  /*83a0*/  LDSM.16.M88.4 R8, [R229+0x3000] ;  /* 0x00300000e508783b */ /* 0x002e620000000200 */
[-C--:B----4-:R-:W-:Y:S08]  /*83b0*/  HMMA.16816.F32.BF16 R20, R216, R4.reuse, R20 ;  /* 0x00000004d814723c */ /* 0x090ff00000041814 */
[----:B------:R-:W-:Y:S01]  /*83c0*/  MUFU.TANH R12, R12 ;  /* 0x0000000c000c7308 */ /* 0x000fe20000002400 */
[C---:B------:R-:W-:Y:S09]  /*83d0*/  HMMA.16816.F32.BF16 R24, R208.reuse, R4, R24 ;  /* 0x00000004d018723c */ /* 0x040ff20000041818 */
[----:B------:R-:W-:Y:S01]  /*83e0*/  MUFU.TANH R19, R19 ;  /* 0x0000001300137308 */ /* 0x000fe20000002400 */
[-C--:B------:R-:W-:Y:S08]  /*83f0*/  HMMA.16816.F32.BF16 R28, R208, R6.reuse, R28 ;  /* 0x00000006d01c723c */ /* 0x080ff0000004181c */
[C---:B------:R-:W-:Y:S01]  /*8400*/  HMMA.16816.F32.BF16 R32, R216.reuse, R6, R32 ;  /* 0x00000006d820723c */ /* 0x040fe20000041820 */
[----:B------:R-:W4:Y:S01]  /*8410*/  MUFU.TANH R17, R17 ;  /* 0x0000001100117308 */ /* 0x000f220000002400 */
[----:B------:R-:W3:Y:S01]  /*8420*/  LDSM.16.M88.4 R4, [R229+0x3800] ;  /* 0x00380000e504783b */ /* 0x000ee20000000200 */
[----:B------:R-:W-:Y:S04]  /*8430*/  DEPBAR.LE SB0, 0x0 ;  /* 0x000080000000791a */ /* 0x000fe80000000000 */
[----:B------:R-:W-:Y:S02]  /*8440*/  FMUL.FTZ R22, R22, c[0x0][0x320] ;  /* 0x0000c80016167a20 */ /* 0x000fe40000410000 */
[----:B------:R-:W-:Y:S02]  /*8450*/  FMUL.FTZ R23, R23, c[0x0][0x320] ;  /* 0x0000c80017177a20 */ /* 0x000fe40000410000 */
[----:B--2---:R-:W-:Y:S01]  /*8460*/  MUFU.TANH R136, R22 ;  /* 0x0000001600887308 */ /* 0x004fe20000002400 */
[----:B------:R-:W-:Y:S01]  /*8470*/  BAR.SYNC.DEFER_BLOCKING 0x0 ;  /* 0x0000000000007b1d */ /* 0x000fe20000010000 */
[----:B------:R-:W-:Y:S01]  /*8480*/  FMUL.FTZ R27, R27, c[0x0][0x320] ;  /* 0x0000c8001b1b7a20 */ /* 0x000fe20000410000 */
[-C--:B-1----:R-:W-:Y:S05]  /*8490*/  HMMA.16816.F32.BF16 R36, R216, R8.reuse, R36 ;  /* 0x00000008d824723c */ /* 0x082fea0000041824 */
[----:B------:R-:W-:Y:S02]  /*84a0*/  FMUL.FTZ R31, R31, c[0x0][0x320] ;  /* 0x0000c8001f1f7a20 */ /* 0x000fe40000410000 */
[----:B------:R-:W-:Y:S01]  /*84b0*/  MUFU.TANH R252, R23 ;  /* 0x0000001700fc7308 */ /* 0x000fe20000002400 */
[----:B------:R-:W-:Y:S01]  /*84c0*/  FMUL.FTZ R26, R26, c[0x0][0x320] ;  /* 0x0000c8001a1a7a20 */ /* 0x000fe20000410000 */
[C---:B------:R-:W-:Y:S04]  /*84d0*/  HMMA.16816.F32.BF16 R40, R208.reuse, R8, R40 ;  /* 0x00000008d028723c */ /* 0x040fe80000041828 */
[----:B------:R-:W-:Y:S02]  /*84e0*/  FMUL.FTZ R21, R21, c[0x0][0x320] ;  /* 0x0000c80015157a20 */ /* 0x000fe40000410000 */
[----:B------:R-:W-:Y:S02]  /*84f0*/  FMUL.FTZ R28, R28, c[0x0][0x320] ;  /* 0x0000c8001c1c7a20 */ /* 0x000fe40000410000 */
[----:B------:R1:W-:Y:S01]  /*8500*/  MUFU.TANH R139, R31 ;  /* 0x0000001f008b7308 */ /* 0x0003e20000002400 */
[-C--:B------:R-:W-:Y:S03]  /*8510*/  HMMA.16816.F32.BF16 R44, R208, R10.reuse, R44 ;  /* 0x0000000ad02c723c */ /* 0x080fe6000004182c */
[----:B------:R-:W-:Y:S02]  /*8520*/  FMUL.FTZ R20, R20, c[0x0][0x320] ;  /* 0x0000c80014147a20 */ /* 0x000fe40000410000 */
[----:B------:R-:W-:Y:S02]  /*8530*/  FMUL.FTZ R24, R24, c[0x0][0x320] ;  /* 0x0000c80018187a20 */ /* 0x000fe40000410000 */
[----:B------:R-:W-:Y:S01]  /*8540*/  FMUL.FTZ R36, R36, c[0x0][0x320] ;  /* 0x0000c80024247a20 */ /* 0x000fe20000410000 */
[C---:B------:R-:W-:Y:S01]  /*8550*/  HMMA.16816.F32.BF16 R48, R216.reuse, R10, R48 ;  /* 0x0000000ad830723c */ /* 0x040fe20000041830 */
[----:B------:R-:W2:Y:S03]  /*8560*/  MUFU.TANH R137, R26 ;  /* 0x0000001a00897308 */ /* 0x000ea60000002400 */
[----:B------:R-:W-:Y:S02]  /*8570*/  FMUL.FTZ R37, R37, c[0x0][0x320] ;  /* 0x0000c80025257a20 */ /* 0x000fe40000410000 */
[----:B------:R-:W-:Y:S02]  /*8580*/  FMUL.FTZ R38, R38, c[0x0][0x320] ;  /* 0x0000c80026267a20 */ /* 0x000fe40000410000 */
[-C--:B---3--:R-:W-:Y:S03]  /*8590*/  HMMA.16816.F32.BF16 R52, R216, R4.reuse, R52 ;  /* 0x00000004d834723c */ /* 0x088fe60000041834 */
[----:B------:R-:W-:Y:S01]  /*85a0*/  MUFU.TANH R246, R36 ;  /* 0x0000002400f67308 */ /* 0x000fe20000002400 */
[----:B------:R-:W-:Y:S02]  /*85b0*/  FMUL.FTZ R41, R41, c[0x0][0x320] ;  /* 0x0000c80029297a20 */ /* 0x000fe40000410000 */
[----:B------:R-:W-:Y:S01]  /*85c0*/  FMUL.FTZ R39, R39, c[0x0][0x320] ;  /* 0x0000c80027277a20 */ /* 0x000fe20000410000 */
[----:B-1----:R-:W3:Y:S01]  /*85d0*/  LDL R31, [R1+0x18] ;  /* 0x00001800011f7983 */ /* 0x002ee20000100800 */
[C---:B------:R-:W-:Y:S04]  /*85e0*/  HMMA.16816.F32.BF16 R56, R208.reuse, R4, R56 ;  /* 0x00000004d038723c */ /* 0x040fe80000041838 */
[----:B------:R-:W-:Y:S01]  /*85f0*/  FMUL.FTZ R45, R45, c[0x0][0x320] ;  /* 0x0000c8002d2d7a20 */ /* 0x000fe20000410000 */
[----:B------:R-:W-:Y:S01]  /*8600*/  MUFU.TANH R22, R41 ;  /* 0x0000002900167308 */ /* 0x000fe20000002400 */
[----:B------:R-:W-:Y:S01]  /*8610*/  FMUL.FTZ R46, R46, c[0x0][0x320] ;  /* 0x0000c8002e2e7a20 */ /* 0x000fe20000410000 */
[----:B------:R-:W-:Y:S01]  /*8620*/  FMNMX.FTZ R4, R213, R3, !PT ;  /* 0x00000003d5047209 */ /* 0x000fe20007810000 */
[-C--:B------:R-:W-:Y:S04]  /*8630*/  HMMA.16816.F32.BF16 R60, R208, R6.reuse, R60 ;  /* 0x00000006d03c723c */ /* 0x080fe8000004183c */
[----:B------:R-:W-:Y:S01]  /*8640*/  FMUL.FTZ R49, R49, c[0x0][0x320] ;  /* 0x0000c80031317a20 */ /* 0x000fe20000410000 */
[----:B------:R-:W-:Y:S01]  /*8650*/  FMNMX.FTZ R4, R212, R4, !PT ;  /* 0x00000004d4047209 */ /* 0x000fe20007810000 */
[----:B------:R-:W-:Y:S01]  /*8660*/  FMUL.FTZ R51, R51, c[0x0][0x320] ;  /* 0x0000c80033337a20 */ /* 0x000fe20000410000 */
[----:B------:R1:W-:Y:S01]  /*8670*/  MUFU.TANH R2, R37 ;  /* 0x0000002500027308 */ /* 0x0003e20000002400 */
[----:B------:R-:W-:Y:S01]  /*8680*/  FMUL.FTZ R55, R55, c[0x0][0x320] ;  /* 0x0000c80037377a20 */ /* 0x000fe20000410000 */
[----:B------:R-:W-:Y:S04]  /*8690*/  HMMA.16816.F32.BF16 R64, R216, R6, R64 ;  /* 0x00000006d840723c */ /* 0x000fe80000041840 */
[----:B------:R-:W-:Y:S01]  /*86a0*/  FMUL.FTZ R54, R54, c[0x0][0x320] ;  /* 0x0000c80036367a20 */ /* 0x000fe20000410000 */
[----:B------:R-:W-:Y:S01]  /*86b0*/  FMNMX.FTZ R4, R16, R4, !PT ;  /* 0x0000000410047209 */ /* 0x000fe20007810000 */
[----:B------:R-:W-:Y:S02]  /*86c0*/  FMUL.FTZ R52, R52, c[0x0][0x320] ;  /* 0x0000c80034347a20 */ /* 0x000fe40000410000 */
[----:B------:R2:W2:Y:S01]  /*86d0*/  MUFU.TANH R8, R49 ;  /* 0x0000003100087308 */ /* 0x0004a20000002400 */
[----:B------:R-:W-:Y:S03]  /*86e0*/  FMUL.FTZ R53, R53, c[0x0][0x320] ;  /* 0x0000c80035357a20 */ /* 0x000fe60000410000 */
[----:B------:R-:W-:Y:S01]  /*86f0*/  FMUL.FTZ R43, R43, c[0x0][0x320] ;  /* 0x0000c8002b2b7a20 */ /* 0x000fe20000410000 */
[----:B----4-:R-:W-:Y:S01]  /*8700*/  FMNMX.FTZ R4, R17, R4, !PT ;  /* 0x0000000411047209 */ /* 0x010fe20007810000 */
[----:B------:R-:W-:Y:S02]  /*8710*/  FMUL.FTZ R50, R50, c[0x0][0x320] ;  /* 0x0000c80032327a20 */ /* 0x000fe40000410000 */
[----:B------:R-:W-:Y:S02]  /*8720*/  FMUL.FTZ R60, R60, c[0x0][0x320] ;  /* 0x0000c8003c3c7a20 */ /* 0x000fe40000410000 */
[----:B------:R4:W-:Y:S01]  /*8730*/  MUFU.TANH R10, R50 ;  /* 0x00000032000a7308 */ /* 0x0009e20000002400 */
[----:B------:R-:W-:Y:S02]  /*8740*/  FMUL.FTZ R61, R61, c[0x0][0x320] ;  /* 0x0000c8003d3d7a20 */ /* 0x000fe40000410000 */
[----:B------:R-:W-:Y:S01]  /*8750*/  FMUL.FTZ R62, R62, c[0x0][0x320] ;  /* 0x0000c8003e3e7a20 */ /* 0x000fe20000410000 */
[----:B-1----:R-:W3:Y:S01]  /*8760*/  LDL.64 R36, [R1+0x28] ;  /* 0x0000280001247983 */ /* 0x002ee20000100a00 */
[----:B------:R-:W-:Y:S02]  /*8770*/  FMUL.FTZ R25, R25, c[0x0][0x320] ;  /* 0x0000c80019197a20 */ /* 0x000fe40000410000 */
[----:B------:R-:W-:Y:S02]  /*8780*/  FMUL.FTZ R65, R65, c[0x0][0x320] ;  /* 0x0000c80041417a20 */ /* 0x000fe40000410000 */
[----:B------:R-:W-:Y:S01]  /*8790*/  FMUL.FTZ R64, R64, c[0x0][0x320] ;  /* 0x0000c80040407a20 */ /* 0x000fe20000410000 */
[----:B------:R1:W-:Y:S01]  /*87a0*/  MUFU.TANH R41, R51 ;  /* 0x0000003300297308 */ /* 0x0003e20000002400 */
[----:B------:R-:W-:Y:S02]  /*87b0*/  FMUL.FTZ R35, R35, c[0x0][0x320] ;  /* 0x0000c80023237a20 */ /* 0x000fe40000410000 */
[----:B------:R-:W-:Y:S01]  /*87c0*/  FMUL.FTZ R29, R29, c[0x0][0x320] ;  /* 0x0000c8001d1d7a20 */ /* 0x000fe20000410000 */
[----:B--2---:R-:W-:Y:S01]  /*87d0*/  MOV R49, R137 ;  /* 0x0000008900317202 */ /* 0x004fe20000000f00 */
[----:B------:R-:W-:Y:S02]  /*87e0*/  FMUL.FTZ R40, R40, c[0x0][0x320] ;  /* 0x0000c80028287a20 */ /* 0x000fe40000410000 */
[----:B------:R-:W-:Y:S02]  /*87f0*/  FMUL.FTZ R67, R67, c[0x0][0x320] ;  /* 0x0000c80043437a20 */ /* 0x000fe40000410000 */
[----:B------:R-:W-:Y:S01]  /*8800*/  FMUL.FTZ R66, R66, c[0x0][0x320] ;  /* 0x0000c80042427a20 */ /* 0x000fe20000410000 */
[----:B------:R-:W-:Y:S01]  /*8810*/  MUFU.TANH R11, R43 ;  /* 0x0000002b000b7308 */ /* 0x000fe20000002400 */
[----:B------:R-:W-:Y:S02]  /*8820*/  FMUL.FTZ R47, R47, c[0x0][0x320] ;  /* 0x0000c8002f2f7a20 */ /* 0x000fe40000410000 */
[----:B------:R-:W-:Y:S01]  /*8830*/  FMUL.FTZ R58, R58, c[0x0][0x320] ;  /* 0x0000c8003a3a7a20 */ /* 0x000fe20000410000 */
[----:B----4-:R-:W-:Y:S01]  /*8840*/  MOV R50, R252 ;  /* 0x000000fc00327202 */ /* 0x010fe20000000f00 */
[----:B------:R-:W-:Y:S02]  /*8850*/  FMUL.FTZ R59, R59, c[0x0][0x320] ;  /* 0x0000c8003b3b7a20 */ /* 0x000fe40000410000 */
[----:B------:R-:W-:Y:S02]  /*8860*/  FMUL.FTZ R42, R42, c[0x0][0x320] ;  /* 0x0000c8002a2a7a20 */ /* 0x000fe40000410000 */
[----:B------:R-:W-:Y:S01]  /*8870*/  FMUL.FTZ R57, R57, c[0x0][0x320] ;  /* 0x0000c80039397a20 */ /* 0x000fe20000410000 */
[----:B------:R2:W-:Y:S01]  /*8880*/  MUFU.TANH R23, R60 ;  /* 0x0000003c00177308 */ /* 0x0005e20000002400 */
[----:B------:R-:W-:Y:S02]  /*8890*/  FMUL.FTZ R48, R48, c[0x0][0x320] ;  /* 0x0000c80030307a20 */ /* 0x000fe40000410000 */
[----:B------:R-:W-:Y:S01]  /*88a0*/  FMUL.FTZ R56, R56, c[0x0][0x320] ;  /* 0x0000c80038387a20 */ /* 0x000fe20000410000 */
[----:B-1----:R-:W-:Y:S01]  /*88b0*/  MOV R51, R8 ;  /* 0x0000000800337202 */ /* 0x002fe20000000f00 */
[----:B------:R-:W-:Y:S02]  /*88c0*/  FMUL.FTZ R34, R34, c[0x0][0x320] ;  /* 0x0000c80022227a20 */ /* 0x000fe40000410000 */
[----:B------:R-:W-:Y:S02]  /*88d0*/  FMUL.FTZ R32, R32, c[0x0][0x320] ;  /* 0x0000c80020207a20 */ /* 0x000fe40000410000 */
[----:B------:R-:W-:Y:S01]  /*88e0*/  FMUL.FTZ R33, R33, c[0x0][0x320] ;  /* 0x0000c80021217a20 */ /* 0x000fe20000410000 */
[----:B------:R1:W4:Y:S01]  /*88f0*/  MUFU.TANH R0, R48 ;  /* 0x0000003000007308 */ /* 0x0003220000002400 */
[----:B------:R-:W-:Y:S02]  /*8900*/  FMUL.FTZ R44, R44, c[0x0][0x320] ;  /* 0x0000c8002c2c7a20 */ /* 0x000fe40000410000 */
[----:B------:R-:W-:Y:S07]  /*8910*/  FMUL.FTZ R30, R30, c[0x0][0x320] ;  /* 0x0000c8001e1e7a20 */ /* 0x000fee0000410000 */
[----:B------:R4:W-:Y:S01]  /*8920*/  MUFU.TANH R26, R57 ;  /* 0x00000039001a7308 */ /* 0x0009e20000002400 */
[----:B--2---:R-:W-:Y:S09]  /*8930*/  MOV R60, R246 ;  /* 0x000000f6003c7202 */ /* 0x004ff20000000f00 */
[----:B------:R-:W-:Y:S01]  /*8940*/  MUFU.TANH R130, R27 ;  /* 0x0000001b00827308 */ /* 0x000fe20000002400 */
[----:B-1----:R-:W-:Y:S09]  /*8950*/  MOV R48, R136 ;  /* 0x0000008800307202 */ /* 0x002ff20000000f00 */
[----:B------:R1:W-:Y:S01]  /*8960*/  MUFU.TANH R27, R56 ;  /* 0x00000038001b7308 */ /* 0x0003e20000002400 */
[----:B----4-:R-:W-:Y:S02]  /*8970*/  MOV R57, R2 ;  /* 0x0000000200397202 */ /* 0x010fe40000000f00 */
[----:B------:R-:W-:Y:S07]  /*8980*/  FMNMX.FTZ R2, R215, R132, !PT ;  /* 0x00000084d7027209 */ /* 0x000fee0007810000 */
[----:B------:R-:W-:Y:S01]  /*8990*/  MUFU.TANH R243, R38 ;  /* 0x0000002600f37308 */ /* 0x000fe20000002400 */
[----:B------:R-:W-:Y:S09]  /*89a0*/  FMNMX.FTZ R5, R214, R2, !PT ;  /* 0x00000002d6057209 */ /* 0x000ff20007810000 */
[----:B------:R2:W-:Y:S01]  /*89b0*/  MUFU.TANH R129, R39 ;  /* 0x0000002700817308 */ /* 0x0005e20000002400 */
[----:B-1----:R-:W-:Y:S02]  /*89c0*/  MOV R56, R0 ;  /* 0x0000000000387202 */ /* 0x002fe40000000f00 */
[----:B------:R-:W-:Y:S07]  /*89d0*/  FMNMX.FTZ R0, R221, R133, !PT ;  /* 0x00000085dd007209 */ /* 0x000fee0007810000 */
[----:B------:R-:W1:Y:S01]  /*89e0*/  MUFU.TANH R8, R55 ;  /* 0x0000003700087308 */ /* 0x000e620000002400 */
[----:B------:R-:W-:Y:S02]  /*89f0*/  FMNMX.FTZ R2, R220, R0, !PT ;  /* 0x00000000dc027209 */ /* 0x000fe40007810000 */
[----:B------:R-:W-:Y:S02]  /*8a00*/  FMNMX.FTZ R0, R18, R5, !PT ;  /* 0x0000000512007209 */ /* 0x000fe40007810000 */
[----:B------:R-:W-:Y:S02]  /*8a10*/  FMNMX.FTZ R2, R12, R2, !PT ;  /* 0x000000020c027209 */ /* 0x000fe40007810000 */
[----:B------:R-:W-:Y:S03]  /*8a20*/  FMNMX.FTZ R0, R19, R0, !PT ;  /* 0x0000000013007209 */ /* 0x000fe60007810000 */
[----:B------:R-:W-:Y:S01]  /*8a30*/  MUFU.TANH R251, R21 ;  /* 0x0000001500fb7308 */ /* 0x000fe20000002400 */
[----:B------:R-:W-:Y:S01]  /*8a40*/  FMNMX.FTZ R0, R48, R0, !PT ;  /* 0x0000000030007209 */ /* 0x000fe20007810000 */
[----:B--2---:R-:W2:Y:S03]  /*8a50*/  LDL.64 R38, [R1+0x38] ;  /* 0x0000380001267983 */ /* 0x004ea60000100a00 */
[----:B------:R-:W-:Y:S05]  /*8a60*/  FMNMX.FTZ R0, R50, R0, !PT ;  /* 0x0000000032007209 */ /* 0x000fea0007810000 */
[----:B------:R-:W-:Y:S10]  /*8a70*/  MUFU.TANH R21, R28 ;  /* 0x0000001c00157308 */ /* 0x000ff40000002400 */
[----:B------:R1:W-:Y:S10]  /*8a80*/  MUFU.TANH R28, R61 ;  /* 0x0000003d001c7308 */ /* 0x0003f40000002400 */
[----:B------:R-:W4:Y:S10]  /*8a90*/  MUFU.TANH R13, R13 ;  /* 0x0000000d000d7308 */ /* 0x000f340000002400 */
[----:B------:R-:W-:Y:S01]  /*8aa0*/  MUFU.TANH R246, R64 ;  /* 0x0000004000f67308 */ /* 0x000fe20000002400 */
[----:B-1----:R-:W-:Y:S02]  /*8ab0*/  MOV R61, R8 ;  /* 0x00000008003d7202 */ /* 0x002fe40000000f00 */
[----:B------:R-:W2:Y:S07]  /*8ac0*/  LDL R8, [R1+0x1c] ;  /* 0x00001c0001087983 */ /* 0x000eae0000100800 */
[----:B------:R-:W1:Y:S01]  /*8ad0*/  MUFU.TANH R242, R24 ;  /* 0x0000001800f27308 */ /* 0x000e620000002400 */
[----:B----4-:R-:W-:Y:S09]  /*8ae0*/  FMNMX.FTZ R5, R13, R2, !PT ;  /* 0x000000020d057209 */ /* 0x010ff20007810000 */
[----:B------:R-:W4:Y:S10]  /*8af0*/  MUFU.TANH R248, R20 ;  /* 0x0000001400f87308 */ /* 0x000f340000002400 */
[----:B------:R-:W-:Y:S01]  /*8b00*/  MUFU.TANH R218, R65 ;  /* 0x0000004100da7308 */ /* 0x000fe20000002400 */
[----:B-1----:R-:W-:Y:S04]  /*8b10*/  MOV R64, R242 ;  /* 0x000000f200407202 */ /* 0x002fe80000000f00 */
[----:B------:R-:W-:Y:S05]  /*8b20*/  FMNMX.FTZ R5, R64, R5, !PT ;  /* 0x0000000540057209 */ /* 0x000fea0007810000 */
[----:B------:R-:W1:Y:S01]  /*8b30*/  MUFU.TANH R241, R25 ;  /* 0x0000001900f17308 */ /* 0x000e620000002400 */
[----:B----4-:R-:W-:Y:S04]  /*8b40*/  FMNMX.FTZ R4, R248, R4, !PT ;  /* 0x00000004f8047209 */ /* 0x010fe80007810000 */
[----:B------:R-:W-:Y:S05]  /*8b50*/  FMNMX.FTZ R4, R251, R4, !PT ;  /* 0x00000004fb047209 */ /* 0x000fea0007810000 */
[----:B------:R-:W4:Y:S10]  /*8b60*/  MUFU.TANH R250, R34 ;  /* 0x0000002200fa7308 */ /* 0x000f340000002400 */
[----:B------:R-:W4:Y:S01]  /*8b70*/  MUFU.TANH R245, R32 ;  /* 0x0000002000f57308 */ /* 0x000f220000002400 */
[----:B-1----:R-:W-:Y:S04]  /*8b80*/  MOV R65, R241 ;  /* 0x000000f100417202 */ /* 0x002fe80000000f00 */
[----:B------:R-:W-:Y:S05]  /*8b90*/  FMNMX.FTZ R5, R65, R5, !PT ;  /* 0x0000000541057209 */ /* 0x000fea0007810000 */
[----:B------:R-:W1:Y:S01]  /*8ba0*/  MUFU.TANH R249, R35 ;  /* 0x0000002300f97308 */ /* 0x000e620000002400 */
[----:B------:R-:W-:Y:S02]  /*8bb0*/  FMNMX.FTZ R5, R21, R5, !PT ;  /* 0x0000000515057209 */ /* 0x000fe40007810000 */
[----:B----4-:R-:W-:Y:S07]  /*8bc0*/  FMNMX.FTZ R0, R250, R0, !PT ;  /* 0x00000000fa007209 */ /* 0x010fee0007810000 */
[----:B------:R-:W4:Y:S01]  /*8bd0*/  MUFU.TANH R247, R33 ;  /* 0x0000002100f77308 */ /* 0x000f220000002400 */
[----:B------:R-:W-:Y:S09]  /*8be0*/  FMNMX.FTZ R4, R245, R4, !PT ;  /* 0x00000004f5047209 */ /* 0x000ff20007810000 */
[----:B------:R-:W4:Y:S01]  /*8bf0*/  MUFU.TANH R24, R29 ;  /* 0x0000001d00187308 */ /* 0x000f220000002400 */
[----:B-1----:R-:W-:Y:S04]  /*8c00*/  FMNMX.FTZ R0, R249, R0, !PT ;  /* 0x00000000f9007209 */ /* 0x002fe80007810000 */
[----:B------:R-:W-:Y:S05]  /*8c10*/  FMNMX.FTZ R0, R243, R0, !PT ;  /* 0x00000000f3007209 */ /* 0x000fea0007810000 */
[----:B------:R-:W1:Y:S01]  /*8c20*/  MUFU.TANH R25, R40 ;  /* 0x0000002800197308 */ /* 0x000e620000002400 */
[----:B------:R-:W-:Y:S02]  /*8c30*/  FMNMX.FTZ R0, R129, R0, !PT ;  /* 0x0000000081007209 */ /* 0x000fe40007810000 */
[----:B----4-:R-:W-:Y:S02]  /*8c40*/  FMNMX.FTZ R4, R247, R4, !PT ;  /* 0x00000004f7047209 */ /* 0x010fe40007810000 */
[----:B------:R-:W-:Y:S02]  /*8c50*/  FMNMX.FTZ R0, R10, R0, !PT ;  /* 0x000000000a007209 */ /* 0x000fe40007810000 */
[----:B------:R-:W-:Y:S03]  /*8c60*/  FMNMX.FTZ R4, R60, R4, !PT ;  /* 0x000000043c047209 */ /* 0x000fe60007810000 */
[----:B------:R-:W-:Y:S01]  /*8c70*/  MUFU.TANH R9, R54 ;  /* 0x0000003600097308 */ /* 0x000fe20000002400 */
[----:B------:R-:W-:Y:S02]  /*8c80*/  FMNMX.FTZ R0, R41, R0, !PT ;  /* 0x0000000029007209 */ /* 0x000fe40007810000 */
[----:B------:R-:W-:Y:S02]  /*8c90*/  FMNMX.FTZ R4, R57, R4, !PT ;  /* 0x0000000439047209 */ /* 0x000fe40007810000 */
[----:B------:R-:W-:Y:S02]  /*8ca0*/  FMNMX.FTZ R5, R24, R5, !PT ;  /* 0x0000000518057209 */ /* 0x000fe40007810000 */
[----:B------:R-:W-:Y:S02]  /*8cb0*/  FMNMX.FTZ R4, R56, R4, !PT ;  /* 0x0000000438047209 */ /* 0x000fe40007810000 */
[----:B------:R-:W-:Y:S01]  /*8cc0*/  MOV R33, R139 ;  /* 0x0000008b00217202 */ /* 0x000fe20000000f00 */
[----:B------:R-:W4:Y:S01]  /*8cd0*/  MUFU.TANH R44, R44 ;  /* 0x0000002c002c7308 */ /* 0x000f220000002400 */
[----:B------:R-:W-:Y:S02]  /*8ce0*/  FMNMX.FTZ R4, R51, R4, !PT ;  /* 0x0000000433047209 */ /* 0x000fe40007810000 */
[----:B-1----:R-:W-:Y:S04]  /*8cf0*/  FMNMX.FTZ R5, R25, R5, !PT ;  /* 0x0000000519057209 */ /* 0x002fe80007810000 */
[----:B------:R-:W-:Y:S03]  /*8d00*/  FMNMX.FTZ R5, R22, R5, !PT ;  /* 0x0000000516057209 */ /* 0x000fe60007810000 */
[----:B------:R1:W-:Y:S10]  /*8d10*/  MUFU.TANH R29, R67 ;  /* 0x00000043001d7308 */ /* 0x0003f40000002400 */
[----:B------:R-:W3:Y:S01]  /*8d20*/  MUFU.TANH R131, R45 ;  /* 0x0000002d00837308 */ /* 0x000ee20000002400 */
[----:B----4-:R-:W-:Y:S09]  /*8d30*/  FMNMX.FTZ R5, R44, R5, !PT ;  /* 0x000000052c057209 */ /* 0x010ff20007810000 */
[----:B------:R-:W4:Y:S01]  /*8d40*/  MUFU.TANH R45, R52 ;  /* 0x00000034002d7308 */ /* 0x000f220000002400 */
[----:B-1----:R-:W-:Y:S04]  /*8d50*/  MOV R67, R9 ;  /* 0x0000000900437202 */ /* 0x002fe80000000f00 */
[----:B------:R-:W-:Y:S05]  /*8d60*/  FMNMX.FTZ R0, R67, R0, !PT ;  /* 0x0000000043007209 */ /* 0x000fea0007810000 */
[----:B------:R-:W1:Y:S01]  /*8d70*/  MUFU.TANH R252, R53 ;  /* 0x0000003500fc7308 */ /* 0x000e620000002400 */
[----:B------:R-:W-:Y:S02]  /*8d80*/  FMNMX.FTZ R2, R61, R0, !PT ;  /* 0x000000003d027209 */ /* 0x000fe40007810000 */
[----:B---3--:R-:W-:Y:S04]  /*8d90*/  FMNMX.FTZ R5, R131, R5, !PT ;  /* 0x0000000583057209 */ /* 0x008fe80007810000 */
[----:B------:R-:W-:Y:S03]  /*8da0*/  FMNMX.FTZ R0, R27, R5, !PT ;  /* 0x000000051b007209 */ /* 0x000fe60007810000 */
[----:B------:R-:W3:Y:S01]  /*8db0*/  MUFU.TANH R14, R14 ;  /* 0x0000000e000e7308 */ /* 0x000ee20000002400 */
[----:B------:R-:W-:Y:S02]  /*8dc0*/  FMNMX.FTZ R5, R222, R138, !PT ;  /* 0x0000008ade057209 */ /* 0x000fe40007810000 */
[----:B------:R-:W-:Y:S02]  /*8dd0*/  FMNMX.FTZ R0, R26, R0, !PT ;  /* 0x000000001a007209 */ /* 0x000fe40007810000 */
[----:B----4-:R-:W-:Y:S02]  /*8de0*/  FMNMX.FTZ R4, R45, R4, !PT ;  /* 0x000000042d047209 */ /* 0x010fe40007810000 */
[----:B------:R-:W-:Y:S02]  /*8df0*/  FMNMX.FTZ R0, R23, R0, !PT ;  /* 0x0000000017007209 */ /* 0x000fe40007810000 */
[----:B------:R-:W-:Y:S01]  /*8e00*/  FMNMX.FTZ R5, R223, R5, !PT ;  /* 0x00000005df057209 */ /* 0x000fe20007810000 */
[----:B------:R-:W4:Y:S01]  /*8e10*/  MUFU.TANH R15, R15 ;  /* 0x0000000f000f7308 */ /* 0x000f220000002400 */
[----:B------:R-:W-:Y:S02]  /*8e20*/  FMNMX.FTZ R0, R28, R0, !PT ;  /* 0x000000001c007209 */ /* 0x000fe40007810000 */
[----:B-1----:R-:W-:Y:S03]  /*8e30*/  FMNMX.FTZ R4, R252, R4, !PT ;  /* 0x00000004fc047209 */ /* 0x002fe60007810000 */
[----:B------:R-:W1:Y:S01]  /*8e40*/  SHFL.BFLY PT, R135, R0, 0x2, 0x1f ;  /* 0x0c401f0000877f89 */ /* 0x000e6200000e0000 */
[----:B------:R-:W-:Y:S03]  /*8e50*/  FMNMX.FTZ R4, R246, R4, !PT ;  /* 0x00000004f6047209 */ /* 0x000fe60007810000 */
[----:B------:R-:W1:Y:S01]  /*8e60*/  MUFU.TANH R235, R30 ;  /* 0x0000001e00eb7308 */ /* 0x000e620000002400 */
[----:B------:R-:W-:Y:S02]  /*8e70*/  FMNMX.FTZ R4, R218, R4, !PT ;  /* 0x00000004da047209 */ /* 0x000fe40007810000 */
[----:B---3--:R-:W-:Y:S03]  /*8e80*/  FMNMX.FTZ R5, R14, R5, !PT ;  /* 0x000000050e057209 */ /* 0x008fe60007810000 */
[----:B------:R-:W3:Y:S04]  /*8e90*/  SHFL.BFLY PT, R7, R4, 0x2, 0x1f ;  /* 0x0c401f0004077f89 */ /* 0x000ee800000e0000 */
[----:B------:R-:W3:Y:S01]  /*8ea0*/  MUFU.TANH R30, R66 ;  /* 0x00000042001e7308 */ /* 0x000ee20000002400 */
[----:B----4-:R-:W-:Y:S04]  /*8eb0*/  FMNMX.FTZ R5, R15, R5, !PT ;  /* 0x000000050f057209 */ /* 0x010fe80007810000 */
[----:B------:R-:W-:Y:S05]  /*8ec0*/  FMNMX.FTZ R5, R49, R5, !PT ;  /* 0x0000000531057209 */ /* 0x000fea0007810000 */
[----:B------:R-:W4:Y:S01]  /*8ed0*/  MUFU.TANH R34, R42 ;  /* 0x0000002a00227308 */ /* 0x000f220000002400 */
[----:B-1----:R-:W-:Y:S02]  /*8ee0*/  FMNMX.FTZ R135, R0, R135, !PT ;  /* 0x0000008700877209 */ /* 0x002fe40007810000 */
[----:B------:R-:W-:Y:S02]  /*8ef0*/  FMNMX.FTZ R5, R130, R5, !PT ;  /* 0x0000000582057209 */ /* 0x000fe40007810000 */
[----:B------:R-:W-:Y:S04]  /*8f00*/  MOV R32, R235 ;  /* 0x000000eb00207202 */ /* 0x000fe80000000f00 */
[----:B------:R-:W-:Y:S01]  /*8f10*/  FMNMX.FTZ R5, R32, R5, !PT ;  /* 0x0000000520057209 */ /* 0x000fe20007810000 */
[----:B------:R1:W1:Y:S01]  /*8f20*/  MUFU.TANH R20, R46 ;  /* 0x0000002e00147308 */ /* 0x0002620000002400 */
[----:B---3--:R-:W-:Y:S02]  /*8f30*/  FMNMX.FTZ R4, R4, R7, !PT ;  /* 0x0000000704047209 */ /* 0x008fe40007810000 */
[----:B------:R-:W-:Y:S02]  /*8f40*/  FMNMX.FTZ R0, R33, R5, !PT ;  /* 0x0000000521007209 */ /* 0x000fe40007810000 */
[----:B------:R-:W-:Y:S01]  /*8f50*/  FMNMX.FTZ R2, R30, R2, !PT ;  /* 0x000000021e027209 */ /* 0x000fe20007810000 */
[----:B------:R-:W3:Y:S01]  /*8f60*/  SHFL.BFLY PT, R137, R4, 0x1, 0x1f ;  /* 0x0c201f0004897f89 */ /* 0x000ee200000e0000 */
[----:B------:R-:W-:Y:S02]  /*8f70*/  MOV R43, R30 ;  /* 0x0000001e002b7202 */ /* 0x000fe40000000f00 */
[----:B------:R-:W-:Y:S01]  /*8f80*/  FMNMX.FTZ R2, R29, R2, !PT ;  /* 0x000000021d027209 */ /* 0x000fe20007810000 */
[----:B------:R3:W3:Y:S01]  /*8f90*/  MUFU.TANH R66, R47 ;  /* 0x0000002f00427308 */ /* 0x0006e20000002400 */
[----:B----4-:R-:W-:Y:S01]  /*8fa0*/  FMNMX.FTZ R5, R34, R0, !PT ;  /* 0x0000000022057209 */ /* 0x010fe20007810000 */
[----:B------:R-:W-:Y:S02]  /*8fb0*/  FMUL.FTZ R0, R63, c[0x0][0x320] ;  /* 0x0000c8003f007a20 */ /* 0x000fe40000410000 */
[----:B------:R-:W4:Y:S01]  /*8fc0*/  SHFL.BFLY PT, R6, R2, 0x2, 0x1f ;  /* 0x0c401f0002067f89 */ /* 0x000f2200000e0000 */
[----:B------:R-:W-:Y:S02]  /*8fd0*/  MOV R42, R10 ;  /* 0x0000000a002a7202 */ /* 0x000fe40000000f00 */
[----:B------:R-:W-:Y:S03]  /*8fe0*/  FMNMX.FTZ R5, R11, R5, !PT ;  /* 0x000000050b057209 */ /* 0x000fe60007810000 */
[----:B------:R4:W-:Y:S01]  /*8ff0*/  MUFU.TANH R139, R0 ;  /* 0x00000000008b7308 */ /* 0x0009e20000002400 */
[----:B------:R-:W-:Y:S02]  /*9000*/  MOV R63, R22 ;  /* 0x00000016003f7202 */ /* 0x000fe40000000f00 */
[----:B-1----:R-:W-:Y:S02]  /*9010*/  MOV R46, R29 ;  /* 0x0000001d002e7202 */ /* 0x002fe40000000f00 */
[----:B---3--:R-:W-:Y:S05]  /*9020*/  FMNMX.FTZ R137, R4, R137, !PT ;  /* 0x0000008904897209 */ /* 0x008fea0007810000 */
[----:B------:R1:W3:Y:S01]  /*9030*/  MUFU.TANH R242, R58 ;  /* 0x0000003a00f27308 */ /* 0x0002e20000002400 */
[----:B------:R-:W-:Y:S02]  /*9040*/  FMNMX.FTZ R4, R20, R5, !PT ;  /* 0x0000000514047209 */ /* 0x000fe40007810000 */
[----:B------:R-:W-:Y:S01]  /*9050*/  MOV R47, R28 ;  /* 0x0000001c002f7202 */ /* 0x000fe20000000f00 */
[C---:B------:R-:W-:Y:S01]  /*9060*/  FMUL.FTZ R189, R137.reuse, c[0x0][0x2d0] ;  /* 0x0000b40089bd7a20 */ /* 0x040fe20000410000 */
[----:B------:R-:W-:Y:S02]  /*9070*/  FMNMX.FTZ R4, R66, R4, !PT ;  /* 0x0000000442047209 */ /* 0x000fe40007810000 */
[----:B----4-:R-:W-:Y:S03]  /*9080*/  FMNMX.FTZ R2, R2, R6, !PT ;  /* 0x0000000602027209 */ /* 0x010fe60007810000 */
[----:B------:R4:W3:Y:S01]  /*9090*/  MUFU.TANH R235, R59 ;  /* 0x0000003b00eb7308 */ /* 0x0008e20000002400 */
[----:B------:R-:W3:Y:S01]  /*90a0*/  SHFL.BFLY PT, R6, R135, 0x1, 0x1f ;  /* 0x0c201f0087067f89 */ /* 0x000ee200000e0000 */
[----:B------:R-:W-:Y:S04]  /*90b0*/  FADD.FTZ R0, -R137, R3 ;  /* 0x0000000389007221 */ /* 0x000fe80000010100 */
[----:B------:R-:W-:Y:S03]  /*90c0*/  FMUL.FTZ R0, R0, c[0x0][0x2d0] ;  /* 0x0000b40000007a20 */ /* 0x000fe60000410000 */
[----:B------:R-:W3:Y:S01]  /*90d0*/  SHFL.BFLY PT, R136, R2, 0x1, 0x1f ;  /* 0x0c201f0002887f89 */ /* 0x000ee200000e0000 */
[----:B------:R3:W-:Y:S01]  /*90e0*/  MUFU.TANH R188, R62 ;  /* 0x0000003e00bc7308 */ /* 0x0007e20000002400 */
[----:B-1----:R-:W-:Y:S09]  /*90f0*/  MOV R58, R27 ;  /* 0x0000001b003a7202 */ /* 0x002ff20000000f00 */
[----:B------:R1:W1:Y:S01]  /*9100*/  MUFU.EX2 R134, R0 ;  /* 0x0000000000867308 */ /* 0x0002620000000800 */
[----:B----4-:R-:W-:Y:S02]  /*9110*/  MOV R59, R26 ;  /* 0x0000001a003b7202 */ /* 0x010fe40000000f00 */
[----:B---3--:R-:W-:Y:S05]  /*9120*/  FMNMX.FTZ R135, R135, R6, !PT ;  /* 0x0000000687877209 */ /* 0x008fea0007810000 */
[----:B------:R-:W-:Y:S01]  /*9130*/  FMUL.FTZ R190, R135, c[0x0][0x2d0] ;  /* 0x0000b40087be7a20 */ /* 0x000fe20000410000 */
[----:B------:R-:W-:Y:S02]  /*9140*/  FMNMX.FTZ R136, R2, R136, !PT ;  /* 0x0000008802887209 */ /* 0x000fe40007810000 */
[----:B------:R-:W-:Y:S01]  /*9150*/  FMNMX.FTZ R2, R242, R4, !PT ;  /* 0x00000004f2027209 */ /* 0x000fe20007810000 */
[----:B------:R-:W-:Y:S01]  /*9160*/  FFMA.FTZ R4, R213, c[0x0][0x2d0], -R189 ;  /* 0x0000b400d5047a23 */ /* 0x000fe200000108bd */
[----:B------:R-:W-:Y:S01]  /*9170*/  MOV R62, R23 ;  /* 0x00000017003e7202 */ /* 0x000fe20000000f00 */
[C---:B------:R-:W-:Y:S02]  /*9180*/  FMUL.FTZ R191, R136.reuse, c[0x0][0x2d0] ;  /* 0x0000b40088bf7a20 */ /* 0x040fe40000410000 */
[----:B------:R2:W-:Y:S01]  /*9190*/  MUFU.EX2 R216, R4 ;  /* 0x0000000400d87308 */ /* 0x0005e20000000800 */
[----:B------:R-:W-:Y:S01]  /*91a0*/  FFMA.FTZ R10, R221, c[0x0][0x2d0], -R190 ;  /* 0x0000b400dd0a7a23 */ /* 0x000fe200000108be */
[----:B------:R-:W-:Y:S02]  /*91b0*/  MOV R221, R11 ;  /* 0x0000000b00dd7202 */ /* 0x000fe40000000f00 */
[----:B-1----:R-:W-:Y:S01]  /*91c0*/  FMNMX.FTZ R0, R235, R2, !PT ;  /* 0x00000002eb007209 */ /* 0x002fe20007810000 */
[----:B------:R-:W-:Y:S02]  /*91d0*/  FADD.FTZ R2, -R136, R132 ;  /* 0x0000008488027221 */ /* 0x000fe40000010100 */
[----:B------:R-:W-:Y:S01]  /*91e0*/  FMUL.FTZ R68, R134, R68 ;  /* 0x0000004486447220 */ /* 0x000fe20000410000 */
[----:B------:R-:W-:Y:S01]  /*91f0*/  FMNMX.FTZ R0, R188, R0, !PT ;  /* 0x00000000bc007209 */ /* 0x000fe20007810000 */
[----:B------:R-:W-:Y:S02]  /*9200*/  FMUL.FTZ R2, R2, c[0x0][0x2d0] ;  /* 0x0000b40002027a20 */ /* 0x000fe40000410000 */
[C---:B------:R-:W-:Y:S01]  /*9210*/  FMUL.FTZ R69, R134.reuse, R69 ;  /* 0x0000004586457220 */ /* 0x040fe20000410000 */
[----:B------:R-:W-:Y:S01]  /*9220*/  FMNMX.FTZ R0, R139, R0, !PT ;  /* 0x000000008b007209 */ /* 0x000fe20007810000 */
[----:B------:R1:W3:Y:S01]  /*9230*/  MUFU.EX2 R132, R2 ;  /* 0x0000000200847308 */ /* 0x0002e20000000800 */
[C---:B------:R-:W-:Y:S02]  /*9240*/  FMUL.FTZ R80, R134.reuse, R80 ;  /* 0x0000005086507220 */ /* 0x040fe40000410000 */
[C---:B------:R-:W-:Y:S01]  /*9250*/  FMUL.FTZ R81, R134.reuse, R81 ;  /* 0x0000005186517220 */ /* 0x040fe20000410000 */
[----:B------:R-:W4:Y:S01]  /*9260*/  SHFL.BFLY PT, R3, R0, 0x2, 0x1f ;  /* 0x0c401f0000037f89 */ /* 0x000f2200000e0000 */
[C---:B------:R-:W-:Y:S02]  /*9270*/  FMUL.FTZ R84, R134.reuse, R84 ;  /* 0x0000005486547220 */ /* 0x040fe40000410000 */
[C---:B------:R-:W-:Y:S02]  /*9280*/  FMUL.FTZ R85, R134.reuse, R85 ;  /* 0x0000005586557220 */ /* 0x040fe40000410000 */
[----:B------:R-:W-:Y:S01]  /*9290*/  FMUL.FTZ R96, R134, R96 ;  /* 0x0000006086607220 */ /* 0x000fe20000410000 */
[----:B--2---:R-:W-:Y:S01]  /*92a0*/  @P1 IADD3 R4, P4, R8, UR18, RZ ;  /* 0x0000001208041c10 */ /* 0x004fe2000ff9e0ff */
[C---:B------:R-:W-:Y:S02]  /*92b0*/  FMUL.FTZ R97, R134.reuse, R97 ;  /* 0x0000006186617220 */ /* 0x040fe40000410000 */
[----:B------:R-:W-:Y:S01]  /*92c0*/  FMUL.FTZ R100, R134, R100 ;  /* 0x0000006486647220 */ /* 0x000fe20000410000 */
[----:B------:R-:W-:Y:S01]  /*92d0*/  @P1 LEA R8, P2, R4, c[0x0][0x1c8], 0x1 ;  /* 0x0000720004081a11 */ /* 0x000fe200078408ff */
[C---:B------:R-:W-:Y:S01]  /*92e0*/  FMUL.FTZ R101, R134.reuse, R101 ;  /* 0x0000006586657220 */ /* 0x040fe20000410000 */
[----:B------:R-:W-:Y:S01]  /*92f0*/  @P1 IADD3.X R9, R31, UR15, RZ, P4, !PT ;  /* 0x0000000f1f091c10 */ /* 0x000fe2000a7fe4ff */
[C---:B------:R-:W-:Y:S02]  /*9300*/  FMUL.FTZ R112, R134.reuse, R112 ;  /* 0x0000007086707220 */ /* 0x040fe40000410000 */
[----:B------:R-:W-:Y:S01]  /*9310*/  FMUL.FTZ R113, R134, R113 ;  /* 0x0000007186717220 */ /* 0x000fe20000410000 */
[----:B------:R-:W-:Y:S01]  /*9320*/  @P1 LEA.HI.X R9, R4, c[0x0][0x1cc], R9, 0x1, P2 ;  /* 0x0000730004091a11 */ /* 0x000fe200010f0c09 */
[----:B------:R-:W-:Y:S02]  /*9330*/  FMUL.FTZ R116, R134, R116 ;  /* 0x0000007486747220 */ /* 0x000fe40000410000 */
[----:B-1----:R-:W-:Y:S02]  /*9340*/  FADD.FTZ R2, -R135, R133 ;  /* 0x0000008587027221 */ /* 0x002fe40000010100 */
[----:B---3--:R-:W-:Y:S01]  /*9350*/  FMUL.FTZ R35, R132, R171 ;  /* 0x000000ab84237220 */ /* 0x008fe20000410000 */
[----:B------:R-:W-:Y:S01]  /*9360*/  MOV R171, R41 ;  /* 0x0000002900ab7202 */ /* 0x000fe20000000f00 */
[----:B------:R-:W-:Y:S01]  /*9370*/  FMUL.FTZ R2, R2, c[0x0][0x2d0] ;  /* 0x0000b40002027a20 */ /* 0x000fe20000410000 */
[----:B----4-:R-:W-:Y:S01]  /*9380*/  FMNMX.FTZ R0, R0, R3, !PT ;  /* 0x0000000300007209 */ /* 0x010fe20007810000 */
[--C-:B------:R-:W-:Y:S02]  /*9390*/  FFMA.FTZ R3, R17, c[0x0][0x2d0], -R189.reuse ;  /* 0x0000b40011037a23 */ /* 0x100fe400000108bd */
[----:B------:R1:W2:Y:S01]  /*93a0*/  MUFU.EX2 R133, R2 ;  /* 0x0000000200857308 */ /* 0x0002a20000000800 */
[----:B------:R-:W-:Y:S01]  /*93b0*/  FMUL.FTZ R17, R134, R153 ;  /* 0x0000009986117220 */ /* 0x000fe20000410000 */
[----:B------:R-:W-:Y:S01]  /*93c0*/  MOV R153, R56 ;  /* 0x0000003800997202 */ /* 0x000fe20000000f00 */
[C---:B------:R-:W-:Y:S02]  /*93d0*/  FMUL.FTZ R70, R132.reuse, R70 ;  /* 0x0000004684467220 */ /* 0x040fe40000410000 */
        /* <DEDUP_REMOVED lines=8> */
[C---:B------:R-:W-:Y:S02]  /*9460*/  FMUL.FTZ R102, R132.reuse, R102 ;  /* 0x0000006684667220 */ /* 0x040fe40000410000 */
[C---:B------:R-:W-:Y:S02]  /*9470*/  FMUL.FTZ R103, R132.reuse, R103 ;  /* 0x0000006784677220 */ /* 0x040fe40000410000 */
[----:B------:R-:W-:Y:S02]  /*9480*/  FMUL.FTZ R114, R132, R114 ;  /* 0x0000007284727220 */ /* 0x000fe40000410000 */
[----:B-1----:R-:W-:Y:S02]  /*9490*/  FFMA.FTZ R2, R212, c[0x0][0x2d0], -R189 ;  /* 0x0000b400d4027a23 */ /* 0x002fe400000108bd */
[----:B------:R-:W-:Y:S01]  /*94a0*/  MUFU.EX2 R212, R10 ;  /* 0x0000000a00d47308 */ /* 0x000fe20000000800 */
[C---:B--2---:R-:W-:Y:S01]  /*94b0*/  FMUL.FTZ R41, R133.reuse, R177 ;  /* 0x000000b185297220 */ /* 0x044fe20000410000 */
[----:B------:R-:W-:Y:S01]  /*94c0*/  MOV R177, R42 ;  /* 0x0000002a00b17202 */ /* 0x000fe20000000f00 */
[C---:B------:R-:W-:Y:S01]  /*94d0*/  FMUL.FTZ R28, R133.reuse, R164 ;  /* 0x000000a4851c7220 */ /* 0x040fe20000410000 */
[----:B------:R-:W-:Y:S01]  /*94e0*/  MOV R164, R33 ;  /* 0x0000002100a47202 */ /* 0x000fe20000000f00 */
[----:B------:R-:W-:Y:S02]  /*94f0*/  FMUL.FTZ R29, R133, R165 ;  /* 0x000000a5851d7220 */ /* 0x000fe40000410000 */
[----:B---3--:R-:W-:Y:S02]  /*9500*/  FFMA.FTZ R3, R215, c[0x0][0x2d0], -R191 ;  /* 0x0000b400d7037a23 */ /* 0x008fe400000108bf */
[----:B------:R-:W-:Y:S01]  /*9510*/  FMUL.FTZ R33, R134, R169 ;  /* 0x000000a986217220 */ /* 0x000fe20000410000 */
[----:B------:R1:W-:Y:S01]  /*9520*/  MUFU.EX2 R217, R2 ;  /* 0x0000000200d97308 */ /* 0x0003e20000000800 */
[C---:B------:R-:W-:Y:S01]  /*9530*/  FMUL.FTZ R40, R133.reuse, R176 ;  /* 0x000000b085287220 */ /* 0x040fe20000410000 */
        /* <DEDUP_REMOVED lines=12> */
[C---:B------:R-:W-:Y:S02]  /*9600*/  FMUL.FTZ R105, R133.reuse, R105 ;  /* 0x0000006985697220 */ /* 0x040fe40000410000 */
[----:B-1----:R-:W-:Y:S02]  /*9610*/  FFMA.FTZ R2, R16, c[0x0][0x2d0], -R189 ;  /* 0x0000b40010027a23 */ /* 0x002fe400000108bd */
[C---:B------:R-:W-:Y:S01]  /*9620*/  FMUL.FTZ R16, R134.reuse, R152 ;  /* 0x0000009886107220 */ /* 0x040fe20000410000 */
[----:B------:R-:W-:Y:S01]  /*9630*/  MOV R152, R48 ;  /* 0x0000003000987202 */ /* 0x000fe20000000f00 */
[----:B------:R1:W-:Y:S01]  /*9640*/  MUFU.EX2 R240, R2 ;  /* 0x0000000200f07308 */ /* 0x0003e20000000800 */
[----:B------:R-:W-:Y:S02]  /*9650*/  FMUL.FTZ R48, R134, R184 ;  /* 0x000000b886307220 */ /* 0x000fe40000410000 */
[C---:B------:R-:W-:Y:S02]  /*9660*/  FMUL.FTZ R108, R133.reuse, R108 ;  /* 0x0000006c856c7220 */ /* 0x040fe40000410000 */
[--C-:B--2---:R-:W-:Y:S02]  /*9670*/  FFMA.FTZ R3, R214, c[0x0][0x2d0], -R191.reuse ;  /* 0x0000b400d6037a23 */ /* 0x104fe400000108bf */
[C---:B------:R-:W-:Y:S02]  /*9680*/  FMUL.FTZ R109, R133.reuse, R109 ;  /* 0x0000006d856d7220 */ /* 0x040fe40000410000 */
[----:B------:R-:W-:Y:S01]  /*9690*/  FMUL.FTZ R115, R132, R115 ;  /* 0x0000007384737220 */ /* 0x000fe20000410000 */
[----:B------:R2:W-:Y:S01]  /*96a0*/  MUFU.EX2 R233, R3 ;  /* 0x0000000300e97308 */ /* 0x0005e20000000800 */
[----:B------:R-:W-:Y:S02]  /*96b0*/  FMUL.FTZ R117, R134, R117 ;  /* 0x0000007586757220 */ /* 0x000fe40000410000 */
[C---:B------:R-:W-:Y:S02]  /*96c0*/  FMUL.FTZ R118, R132.reuse, R118 ;  /* 0x0000007684767220 */ /* 0x040fe40000410000 */
[----:B------:R-:W-:Y:S02]  /*96d0*/  FMUL.FTZ R119, R132, R119 ;  /* 0x0000007784777220 */ /* 0x000fe40000410000 */
[C---:B------:R-:W-:Y:S02]  /*96e0*/  FMUL.FTZ R120, R133.reuse, R120 ;  /* 0x0000007885787220 */ /* 0x040fe40000410000 */
[C---:B------:R-:W-:Y:S02]  /*96f0*/  FMUL.FTZ R121, R133.reuse, R121 ;  /* 0x0000007985797220 */ /* 0x040fe40000410000 */
[C---:B------:R-:W-:Y:S02]  /*9700*/  FMUL.FTZ R124, R133.reuse, R124 ;  /* 0x0000007c857c7220 */ /* 0x040fe40000410000 */
[----:B------:R-:W-:Y:S01]  /*9710*/  FMUL.FTZ R125, R133, R125 ;  /* 0x0000007d857d7220 */ /* 0x000fe20000410000 */
[----:B-1----:R-:W1:Y:S01]  /*9720*/  SHFL.BFLY PT, R2, R0, 0x1, 0x1f ;  /* 0x0c201f0000027f89 */ /* 0x002e6200000e0000 */
[----:B------:R-:W-:Y:S02]  /*9730*/  FMUL.FTZ R128, R134, R128 ;  /* 0x0000008086807220 */ /* 0x000fe40000410000 */
[----:B------:R-:W-:Y:S02]  /*9740*/  FFMA.FTZ R152, R152, c[0x0][0x2d0], -R191 ;  /* 0x0000b40098987a23 */ /* 0x000fe400000108bf */
[----:B------:R-:W-:Y:S02]  /*9750*/  FFMA.FTZ R153, R153, c[0x0][0x2d0], -R189 ;  /* 0x0000b40099997a23 */ /* 0x000fe400000108bd */
[----:B--2---:R-:W-:Y:S02]  /*9760*/  FFMA.FTZ R3, R18, c[0x0][0x2d0], -R191 ;  /* 0x0000b40012037a23 */ /* 0x004fe400000108bf */
[C---:B------:R-:W-:Y:S01]  /*9770*/  FMUL.FTZ R18, R132.reuse, R154 ;  /* 0x0000009a84127220 */ /* 0x040fe20000410000 */
[----:B------:R-:W-:Y:S01]  /*9780*/  MOV R154, R51 ;  /* 0x00000033009a7202 */ /* 0x000fe20000000f00 */
[----:B------:R2:W-:Y:S01]  /*9790*/  MUFU.EX2 R224, R3 ;  /* 0x0000000300e07308 */ /* 0x0005e20000000800 */
[----:B------:R-:W-:Y:S03]  /*97a0*/  FMUL.FTZ R51, R132, R187 ;  /* 0x000000bb84337220 */ /* 0x000fe60000410000 */
[----:B------:R-:W-:Y:S01]  /*97b0*/  FFMA.FTZ R154, R154, c[0x0][0x2d0], -R189 ;  /* 0x0000b4009a9a7a23 */ /* 0x000fe200000108bd */
[----:B-1----:R-:W-:Y:S01]  /*97c0*/  FMNMX.FTZ R2, R0, R2, !PT ;  /* 0x0000000200027209 */ /* 0x002fe20007810000 */
[----:B------:R-:W-:Y:S02]  /*97d0*/  FFMA.FTZ R0, R19, c[0x0][0x2d0], -R191 ;  /* 0x0000b40013007a23 */ /* 0x000fe400000108bf */
[----:B------:R-:W-:Y:S01]  /*97e0*/  FMUL.FTZ R19, R132, R155 ;  /* 0x0000009b84137220 */ /* 0x000fe20000410000 */
[----:B------:R-:W-:Y:S01]  /*97f0*/  MOV R155, R62 ;  /* 0x0000003e009b7202 */ /* 0x000fe20000000f00 */
[----:B------:R1:W-:Y:S01]  /*9800*/  MUFU.EX2 R241, R0 ;  /* 0x0000000000f17308 */ /* 0x0003e20000000800 */
[----:B--2---:R-:W-:Y:S01]  /*9810*/  @P1 IADD3 R3, P6, R38, UR18, RZ ;  /* 0x0000001226031c10 */ /* 0x004fe2000ffde0ff */
[----:B------:R-:W-:Y:S03]  /*9820*/  @UP1 UIADD3 UR18, UP0, UR10, 0x80, URZ ;  /* 0x000000800a121890 */ /* 0x000fe6000ff1e03f */
[----:B------:R-:W-:Y:S02]  /*9830*/  @P1 LEA R6, P5, R3, c[0x0][0x1c8], 0x1 ;  /* 0x0000720003061a11 */ /* 0x000fe400078a08ff */
[----:B------:R-:W-:Y:S01]  /*9840*/  @P1 IADD3.X R5, R37, UR15, RZ, P6, !PT ;  /* 0x0000000f25051c10 */ /* 0x000fe2000b7fe4ff */
[----:B------:R-:W-:Y:S01]  /*9850*/  @UP1 UIADD3.X UR15, URZ, UR8, URZ, UP0, !UPT ;  /* 0x000000083f0f1290 */ /* 0x000fe200087fe43f */
[----:B------:R-:W-:Y:S02]  /*9860*/  @P1 IADD3 R4, P4, R6, UR19, RZ ;  /* 0x0000001306041c10 */ /* 0x000fe4000ff9e0ff */
[----:B------:R-:W-:Y:S01]  /*9870*/  @P1 LEA.HI.X R7, R3, c[0x0][0x1cc], R5, 0x1, P5 ;  /* 0x0000730003071a11 */ /* 0x000fe200028f0c05 */
[----:B------:R-:W-:Y:S01]  /*9880*/  FFMA.FTZ R3, R220, c[0x0][0x2d0], -R190 ;  /* 0x0000b400dc037a23 */ /* 0x000fe200000108be */
[----:B------:R-:W-:Y:S01]  /*9890*/  MOV R220, R32 ;  /* 0x0000002000dc7202 */ /* 0x000fe20000000f00 */
[----:B------:R-:W-:Y:S01]  /*98a0*/  FMUL.FTZ R32, R134, R168 ;  /* 0x000000a886207220 */ /* 0x000fe20000410000 */
[----:B------:R-:W-:Y:S01]  /*98b0*/  @P1 IADD3.X R5, R7, UR20, RZ, P4, !PT ;  /* 0x0000001407051c10 */ /* 0x000fe2000a7fe4ff */
[----:B------:R2:W-:Y:S01]  /*98c0*/  @P1 LDGSTS.E.BYPASS.LTC128B.128 [R244+0x4100], [R6.64], !P3 ;  /* 0x0410000006f41fae */ /* 0x0005e2000d901d50 */
[----:B------:R3:W-:Y:S01]  /*98d0*/  MUFU.EX2 R214, R3 ;  /* 0x0000000300d67308 */ /* 0x0007e20000000800 */
[----:B-1----:R-:W-:Y:S01]  /*98e0*/  FADD.FTZ R0, -R2, R138 ;  /* 0x0000008a02007221 */ /* 0x002fe20000010100 */
[----:B------:R-:W-:Y:S02]  /*98f0*/  MOV R138, R21 ;  /* 0x00000015008a7202 */ /* 0x000fe40000000f00 */
[----:B------:R-:W-:Y:S01]  /*9900*/  MOV R168, R57 ;  /* 0x0000003900a87202 */ /* 0x000fe20000000f00 */
[----:B------:R-:W-:Y:S02]  /*9910*/  FMUL.FTZ R0, R0, c[0x0][0x2d0] ;  /* 0x0000b40000007a20 */ /* 0x000fe40000410000 */
[----:B------:R1:W-:Y:S01]  /*9920*/  @P1 LDGSTS.E.BYPASS.LTC128B.128 [R244+0x6100], [R8.64], !P0 ;  /* 0x0610000008f41fae */ /* 0x0003e2000c101d50 */
[C---:B------:R-:W-:Y:S03]  /*9930*/  FMUL.FTZ R57, R133.reuse, R197 ;  /* 0x000000c585397220 */ /* 0x040fe60000410000 */
[----:B------:R-:W4:Y:S04]  /*9940*/  MUFU.EX2 R0, R0 ;  /* 0x0000000000007308 */ /* 0x000f280000000800 */
[----:B------:R4:W-:Y:S08]  /*9950*/  @P1 LDGSTS.E.BYPASS.LTC128B.128 [R244+0x4900], [R4.64], !P3 ;  /* 0x0490000004f41fae */ /* 0x0009f0000d901d50 */
[----:B------:R4:W-:Y:S01]  /*9960*/  @P1 LDGSTS.E.BYPASS.LTC128B.128 [R244+0x6900], [R4.64+0x80], !P0 ;  /* 0x0690008004f41fae */ /* 0x0009e2000c101d50 */
[--C-:B---3--:R-:W-:Y:S01]  /*9970*/  FFMA.FTZ R3, R12, c[0x0][0x2d0], -R190.reuse ;  /* 0x0000b4000c037a23 */ /* 0x108fe200000108be */
[C---:B--2---:R-:W-:Y:S01]  /*9980*/  @P1 IADD3 R6, P2, R4.reuse, UR19, RZ ;  /* 0x0000001304061c10 */ /* 0x044fe2000ff5e0ff */
[C---:B------:R-:W-:Y:S02]  /*9990*/  FMUL.FTZ R12, R133.reuse, R148 ;  /* 0x00000094850c7220 */ /* 0x040fe40000410000 */
[----:B------:R2:W-:Y:S01]  /*99a0*/  MUFU.EX2 R215, R3 ;  /* 0x0000000300d77308 */ /* 0x0005e20000000800 */
[----:B------:R-:W-:Y:S01]  /*99b0*/  MOV R148, R24 ;  /* 0x0000001800947202 */ /* 0x000fe20000000f00 */
[----:B------:R-:W-:Y:S01]  /*99c0*/  FMUL.FTZ R24, R133, R160 ;  /* 0x000000a085187220 */ /* 0x000fe20000410000 */
[C---:B------:R-:W-:Y:S02]  /*99d0*/  @P1 IADD3.X R7, R5.reuse, UR20, RZ, P2, !PT ;  /* 0x0000001405071c10 */ /* 0x040fe400097fe4ff */
[----:B------:R-:W-:Y:S02]  /*99e0*/  @P1 IADD3 R10, P2, R4, UR18, RZ ;  /* 0x00000012040a1c10 */ /* 0x000fe4000ff5e0ff */
[----:B-1----:R-:W-:Y:S01]  /*99f0*/  @P1 IADD3 R8, P4, R6, UR19, RZ ;  /* 0x0000001306081c10 */ /* 0x002fe2000ff9e0ff */
[----:B------:R1:W-:Y:S01]  /*9a00*/  @P1 LDGSTS.E.BYPASS.LTC128B.128 [R244+0x5100], [R6.64], !P3 ;  /* 0x0510000006f41fae */ /* 0x0003e2000d901d50 */
[----:B------:R-:W-:Y:S01]  /*9a10*/  @P1 IADD3.X R11, R5, UR15, RZ, P2, !PT ;  /* 0x0000000f050b1c10 */ /* 0x000fe200097fe4ff */
[C---:B----4-:R-:W-:Y:S01]  /*9a20*/  FMUL.FTZ R26, R0.reuse, R162 ;  /* 0x000000a2001a7220 */ /* 0x050fe20000410000 */
[----:B------:R-:W-:Y:S01]  /*9a30*/  @P1 IADD3.X R9, R7, UR20, RZ, P4, !PT ;  /* 0x0000001407091c10 */ /* 0x000fe2000a7fe4ff */
[C---:B------:R-:W-:Y:S01]  /*9a40*/  FMUL.FTZ R27, R0.reuse, R163 ;  /* 0x000000a3001b7220 */ /* 0x040fe20000410000 */
[----:B------:R-:W-:Y:S01]  /*9a50*/  MOV R160, R43 ;  /* 0x0000002b00a07202 */ /* 0x000fe20000000f00 */
[----:B------:R-:W-:Y:S01]  /*9a60*/  FMUL.FTZ R42, R0, R178 ;  /* 0x000000b2002a7220 */ /* 0x000fe20000410000 */
[----:B------:R-:W-:Y:S01]  /*9a70*/  MOV R178, R138 ;  /* 0x0000008a00b27202 */ /* 0x000fe20000000f00 */
[----:B------:R3:W-:Y:S01]  /*9a80*/  @P1 LDGSTS.E.BYPASS.LTC128B.128 [R244+0x7100], [R10.64], !P0 ;  /* 0x071000000af41fae */ /* 0x0007e2000c101d50 */
[----:B------:R-:W-:Y:S01]  /*9a90*/  FFMA.FTZ R138, R248, c[0x0][0x2d0], -R189 ;  /* 0x0000b400f88a7a23 */ /* 0x000fe200000108bd */
[----:B------:R-:W-:Y:S01]  /*9aa0*/  MOV R176, R148 ;  /* 0x0000009400b07202 */ /* 0x000fe20000000f00 */
[C---:B------:R-:W-:Y:S01]  /*9ab0*/  FMUL.FTZ R30, R0.reuse, R166 ;  /* 0x000000a6001e7220 */ /* 0x040fe20000410000 */
[----:B------:R-:W-:Y:S01]  /*9ac0*/  MOV R166, R221 ;  /* 0x000000dd00a67202 */ /* 0x000fe20000000f00 */
[----:B------:R-:W-:Y:S01]  /*9ad0*/  FMUL.FTZ R31, R0, R167 ;  /* 0x000000a7001f7220 */ /* 0x000fe20000410000 */
[----:B------:R-:W-:Y:S01]  /*9ae0*/  @P1 IADD3 R4, P2, R6, UR18, RZ ;  /* 0x0000001206041c10 */ /* 0x000fe2000ff5e0ff */
[----:B------:R-:W-:Y:S01]  /*9af0*/  FMUL.FTZ R43, R0, R179 ;  /* 0x000000b3002b7220 */ /* 0x000fe20000410000 */
[----:B------:R4:W-:Y:S01]  /*9b00*/  @P1 LDGSTS.E.BYPASS.LTC128B.128 [R244+0x5900], [R8.64], !P3 ;  /* 0x0590000008f41fae */ /* 0x0009e2000d901d50 */
[--C-:B--2---:R-:W-:Y:S01]  /*9b10*/  FFMA.FTZ R3, R13, c[0x0][0x2d0], -R190.reuse ;  /* 0x0000b4000d037a23 */ /* 0x104fe200000108be */
[----:B------:R-:W-:Y:S01]  /*9b20*/  @P1 IADD3.X R5, R7, UR15, RZ, P2, !PT ;  /* 0x0000000f07051c10 */ /* 0x000fe200097fe4ff */
[----:B------:R-:W-:Y:S01]  /*9b30*/  FMUL.FTZ R13, R133, R149 ;  /* 0x00000095850d7220 */ /* 0x000fe20000410000 */
[----:B------:R-:W-:Y:S01]  /*9b40*/  MOV R167, R34 ;  /* 0x0000002200a77202 */ /* 0x000fe20000000f00 */
[----:B------:R2:W2:Y:S01]  /*9b50*/  MUFU.EX2 R219, R3 ;  /* 0x0000000300db7308 */ /* 0x0004a20000000800 */
[----:B------:R-:W-:Y:S01]  /*9b60*/  FMUL.FTZ R34, R132, R170 ;  /* 0x000000aa84227220 */ /* 0x000fe20000410000 */
[----:B------:R-:W-:Y:S01]  /*9b70*/  MOV R179, R65 ;  /* 0x0000004100b37202 */ /* 0x000fe20000000f00 */
[----:B------:R2:W-:Y:S01]  /*9b80*/  @P1 LDGSTS.E.BYPASS.LTC128B.128 [R244+0x7900], [R4.64], !P0 ;  /* 0x0790000004f41fae */ /* 0x0005e2000c101d50 */
[----:B------:R-:W-:Y:S01]  /*9b90*/  FMUL.FTZ R62, R0, R202 ;  /* 0x000000ca003e7220 */ /* 0x000fe20000410000 */
[----:B------:R-:W-:Y:S01]  /*9ba0*/  MOV R162, R67 ;  /* 0x0000004300a27202 */ /* 0x000fe20000000f00 */
[----:B-1----:R-:W-:Y:S01]  /*9bb0*/  FMUL.FTZ R7, R132, R147 ;  /* 0x0000009384077220 */ /* 0x002fe20000410000 */
[----:B------:R-:W-:Y:S01]  /*9bc0*/  F2FP.BF16.PACK_AB R147, R241, R224 ;  /* 0x000000e0f193723e */ /* 0x000fe200000010ff */
[----:B------:R-:W-:Y:S01]  /*9bd0*/  FMUL.FTZ R63, R0, R203 ;  /* 0x000000cb003f7220 */ /* 0x000fe20000410000 */
[----:B------:R-:W-:Y:S01]  /*9be0*/  MOV R163, R66 ;  /* 0x0000004200a37202 */ /* 0x000fe20000000f00 */
[----:B------:R-:W-:Y:S01]  /*9bf0*/  FMUL.FTZ R65, R134, R205 ;  /* 0x000000cd86417220 */ /* 0x000fe20000410000 */
[----:B------:R-:W-:Y:S01]  /*9c00*/  LDSM.16.MT88.4 R36, [R226+0x100] ;  /* 0x00010000e224783b */ /* 0x000fe20000004200 */
[----:B------:R-:W-:Y:S02]  /*9c10*/  FMUL.FTZ R66, R132, R206 ;  /* 0x000000ce84427220 */ /* 0x000fe40000410000 */
[C---:B---3--:R-:W-:Y:S02]  /*9c20*/  FMUL.FTZ R10, R0.reuse, R142 ;  /* 0x0000008e000a7220 */ /* 0x048fe40000410000 */
[----:B------:R-:W-:Y:S02]  /*9c30*/  FMUL.FTZ R11, R0, R143 ;  /* 0x0000008f000b7220 */ /* 0x000fe40000410000 */
[----:B------:R-:W-:Y:S01]  /*9c40*/  FMUL.FTZ R67, R132, R207 ;  /* 0x000000cf84437220 */ /* 0x000fe20000410000 */
[----:B------:R-:W-:Y:S01]  /*9c50*/  LDSM.16.MT88.4 R52, [R228+0x100] ;  /* 0x00010000e434783b */ /* 0x000fe20000004200 */
[----:B------:R-:W-:Y:S01]  /*9c60*/  FMUL.FTZ R74, R0, R74 ;  /* 0x0000004a004a7220 */ /* 0x000fe20000410000 */
[----:B------:R-:W-:Y:S01]  /*9c70*/  MUFU.EX2 R207, R153 ;  /* 0x0000009900cf7308 */ /* 0x000fe20000000800 */
[----:B----4-:R-:W-:Y:S01]  /*9c80*/  FMUL.FTZ R8, R133, R140 ;  /* 0x0000008c85087220 */ /* 0x010fe20000410000 */
[----:B------:R-:W-:Y:S01]  /*9c90*/  F2FP.BF16.PACK_AB R140, R214, R212 ;  /* 0x000000d4d68c723e */ /* 0x000fe200000010ff */
[----:B--2---:R-:W-:Y:S01]  /*9ca0*/  FMUL.FTZ R3, R2, c[0x0][0x2d0] ;  /* 0x0000b40002037a20 */ /* 0x004fe20000410000 */
[----:B------:R-:W-:Y:S01]  /*9cb0*/  F2FP.BF16.PACK_AB R142, R219, R215 ;  /* 0x000000d7db8e723e */ /* 0x000fe200000010ff */
[----:B------:R-:W-:Y:S01]  /*9cc0*/  FMUL.FTZ R9, R133, R141 ;  /* 0x0000008d85097220 */ /* 0x000fe20000410000 */
[----:B------:R-:W0:Y:S01]  /*9cd0*/  LDGDEPBAR ;  /* 0x00000000000079af */ /* 0x000e220000000000 */
[--C-:B------:R-:W-:Y:S01]  /*9ce0*/  FFMA.FTZ R6, R222, c[0x0][0x2d0], -R3.reuse ;  /* 0x0000b400de067a23 */ /* 0x100fe20000010803 */
[----:B------:R-:W-:Y:S01]  /*9cf0*/  MOV R222, R20 ;  /* 0x0000001400de7202 */ /* 0x000fe20000000f00 */
[--C-:B------:R-:W-:Y:S01]  /*9d00*/  FFMA.FTZ R4, R223, c[0x0][0x2d0], -R3.reuse ;  /* 0x0000b400df047a23 */ /* 0x100fe20000010803 */
[----:B------:R-:W-:Y:S01]  /*9d10*/  MOV R223, R25 ;  /* 0x0000001900df7202 */ /* 0x000fe20000000f00 */
[----:B------:R1:W-:Y:S01]  /*9d20*/  MUFU.EX2 R208, R6 ;  /* 0x0000000600d07308 */ /* 0x0003e20000000800 */
[----:B------:R-:W-:Y:S01]  /*9d30*/  FMUL.FTZ R5, R134, R145 ;  /* 0x0000009186057220 */ /* 0x000fe20000410000 */
[----:B------:R-:W-:Y:S01]  /*9d40*/  F2FP.BF16.PACK_AB R145, R233, R213 ;  /* 0x000000d5e991723e */ /* 0x000fe200000010ff */
[----:B------:R-:W2:Y:S01]  /*9d50*/  LDSM.16.MT88.4 R20, [R225+0x100] ;  /* 0x00010000e114783b */ /* 0x000ea20000004200 */
[C---:B------:R-:W-:Y:S01]  /*9d60*/  FMUL.FTZ R25, R133.reuse, R161 ;  /* 0x000000a185197220 */ /* 0x040fe20000410000 */
[----:B------:R-:W-:Y:S01]  /*9d70*/  MOV R165, R222 ;  /* 0x000000de00a57202 */ /* 0x000fe20000000f00 */
[----:B------:R-:W-:Y:S01]  /*9d80*/  FMUL.FTZ R75, R0, R75 ;  /* 0x0000004b004b7220 */ /* 0x000fe20000410000 */
[----:B------:R-:W-:Y:S01]  /*9d90*/  MOV R222, R44 ;  /* 0x0000002c00de7202 */ /* 0x000fe20000000f00 */
[C---:B------:R-:W-:Y:S01]  /*9da0*/  FMUL.FTZ R44, R133.reuse, R180 ;  /* 0x000000b4852c7220 */ /* 0x040fe20000410000 */
[----:B------:R-:W-:Y:S01]  /*9db0*/  MOV R180, R64 ;  /* 0x0000004000b47202 */ /* 0x000fe20000000f00 */
[----:B------:R3:W4:Y:S01]  /*9dc0*/  MUFU.EX2 R209, R4 ;  /* 0x0000000400d17308 */ /* 0x0007220000000800 */
[----:B------:R-:W-:Y:S01]  /*9dd0*/  MOV R170, R223 ;  /* 0x000000df00aa7202 */ /* 0x000fe20000000f00 */
[----:B------:R-:W-:Y:S01]  /*9de0*/  FMUL.FTZ R64, R134, R204 ;  /* 0x000000cc86407220 */ /* 0x000fe20000410000 */
[----:B------:R-:W-:Y:S01]  /*9df0*/  MOV R223, R47 ;  /* 0x0000002f00df7202 */ /* 0x000fe20000000f00 */
[C---:B------:R-:W-:Y:S01]  /*9e00*/  FMUL.FTZ R47, R0.reuse, R183 ;  /* 0x000000b7002f7220 */ /* 0x040fe20000410000 */
[----:B------:R-:W-:Y:S01]  /*9e10*/  MOV R161, R61 ;  /* 0x0000003d00a17202 */ /* 0x000fe20000000f00 */
[----:B------:R-:W-:Y:S02]  /*9e20*/  FMUL.FTZ R61, R133, R201 ;  /* 0x000000c9853d7220 */ /* 0x000fe40000410000 */
[C---:B------:R-:W-:Y:S02]  /*9e30*/  FMUL.FTZ R78, R0.reuse, R78 ;  /* 0x0000004e004e7220 */ /* 0x040fe40000410000 */
[C---:B------:R-:W-:Y:S02]  /*9e40*/  FMUL.FTZ R79, R0.reuse, R79 ;  /* 0x0000004f004f7220 */ /* 0x040fe40000410000 */
[----:B------:R-:W-:Y:S02]  /*9e50*/  FMUL.FTZ R90, R0, R90 ;  /* 0x0000005a005a7220 */ /* 0x000fe40000410000 */
[----:B-1----:R-:W-:Y:S01]  /*9e60*/  FMUL.FTZ R6, R132, R146 ;  /* 0x0000009284067220 */ /* 0x002fe20000410000 */
[----:B------:R-:W-:Y:S01]  /*9e70*/  F2FP.BF16.PACK_AB R146, R231, R240 ;  /* 0x000000f0e792723e */ /* 0x000fe200000010ff */
[C---:B------:R-:W-:Y:S02]  /*9e80*/  FMUL.FTZ R91, R0.reuse, R91 ;  /* 0x0000005b005b7220 */ /* 0x040fe40000410000 */
[C---:B------:R-:W-:Y:S02]  /*9e90*/  FMUL.FTZ R94, R0.reuse, R94 ;  /* 0x0000005e005e7220 */ /* 0x040fe40000410000 */
[C---:B------:R-:W-:Y:S02]  /*9ea0*/  FMUL.FTZ R95, R0.reuse, R95 ;  /* 0x0000005f005f7220 */ /* 0x040fe40000410000 */
[----:B------:R-:W-:Y:S02]  /*9eb0*/  FMUL.FTZ R106, R0, R106 ;  /* 0x0000006a006a7220 */ /* 0x000fe40000410000 */
[--C-:B---3--:R-:W-:Y:S01]  /*9ec0*/  FFMA.FTZ R4, R14, c[0x0][0x2d0], -R3.reuse ;  /* 0x0000b4000e047a23 */ /* 0x108fe20000010803 */
[----:B----4-:R-:W-:Y:S01]  /*9ed0*/  F2FP.BF16.PACK_AB R141, R209, R208 ;  /* 0x000000d0d18d723e */ /* 0x010fe200000010ff */
[C---:B------:R-:W-:Y:S02]  /*9ee0*/  FMUL.FTZ R14, R0.reuse, R150 ;  /* 0x00000096000e7220 */ /* 0x040fe40000410000 */
        /* <DEDUP_REMOVED lines=8> */
[--C-:B------:R-:W-:Y:S02]  /*9f70*/  FFMA.FTZ R188, R188, c[0x0][0x2d0], -R3.reuse ;  /* 0x0000b400bcbc7a23 */ /* 0x100fe40000010803 */
[----:B-1----:R-:W-:Y:S02]  /*9f80*/  FFMA.FTZ R4, R15, c[0x0][0x2d0], -R3 ;  /* 0x0000b4000f047a23 */ /* 0x002fe40000010803 */
[----:B------:R-:W-:Y:S02]  /*9f90*/  FMUL.FTZ R15, R0, R151 ;  /* 0x00000097000f7220 */ /* 0x000fe40000410000 */
[----:B------:R1:W3:Y:S01]  /*9fa0*/  MUFU.EX2 R211, R4 ;  /* 0x0000000400d37308 */ /* 0x0002e20000000800 */
[----:B------:R-:W4:Y:S01]  /*9fb0*/  LDSM.16.MT88.4 R148, [R227+0x100] ;  /* 0x00010000e394783b */ /* 0x000f220000004200 */
[C---:B-1----:R-:W-:Y:S01]  /*9fc0*/  FMUL.FTZ R4, R134.reuse, R144 ;  /* 0x0000009086047220 */ /* 0x042fe20000410000 */
[----:B------:R-:W-:Y:S02]  /*9fd0*/  F2FP.BF16.PACK_AB R144, R217, R216 ;  /* 0x000000d8d990723e */ /* 0x000fe400000010ff */
[----:B---3--:R-:W-:Y:S05]  /*9fe0*/  F2FP.BF16.PACK_AB R143, R211, R210 ;  /* 0x000000d2d38f723e */ /* 0x008fea00000010ff */
[-C--:B--2---:R-:W-:Y:S08]  /*9ff0*/  HMMA.16816.F32.BF16 R4, R144, R20.reuse, R4 ;  /* 0x000000149004723c */ /* 0x084ff00000041804 */
[C---:B------:R-:W-:Y:S07]  /*a000*/  HMMA.16816.F32.BF16 R8, R140.reuse, R20, R8 ;  /* 0x000000148c08723c */ /* 0x040fee0000041808 */
[C---:B------:R-:W-:Y:S01]  /*a010*/  FMUL.FTZ R20, R134.reuse, R156 ;  /* 0x0000009c86147220 */ /* 0x040fe20000410000 */
[-C--:B------:R-:W-:Y:S04]  /*a020*/  HMMA.16816.F32.BF16 R12, R140, R22.reuse, R12 ;  /* 0x000000168c0c723c */ /* 0x080fe8000004180c */
[----:B------:R-:W-:Y:S01]  /*a030*/  FMUL.FTZ R21, R134, R157 ;  /* 0x0000009d86157220 */ /* 0x000fe20000410000 */
[----:B------:R-:W-:Y:S01]  /*a040*/  MOV R157, R59 ;  /* 0x0000003b009d7202 */ /* 0x000fe20000000f00 */
[----:B------:R-:W-:Y:S01]  /*a050*/  FMUL.FTZ R59, R0, R199 ;  /* 0x000000c7003b7220 */ /* 0x000fe20000410000 */
[----:B------:R-:W-:Y:S01]  /*a060*/  MOV R156, R45 ;  /* 0x0000002d009c7202 */ /* 0x000fe20000000f00 */
[C---:B------:R-:W-:Y:S04]  /*a070*/  HMMA.16816.F32.BF16 R16, R144.reuse, R22, R16 ;  /* 0x000000169010723c */ /* 0x040fe80000041810 */
[C---:B------:R-:W-:Y:S01]  /*a080*/  FMUL.FTZ R45, R133.reuse, R181 ;  /* 0x000000b5852d7220 */ /* 0x040fe20000410000 */
[----:B------:R-:W-:Y:S01]  /*a090*/  MOV R181, R50 ;  /* 0x0000003200b57202 */ /* 0x000fe20000000f00 */
[C---:B------:R-:W-:Y:S02]  /*a0a0*/  FMUL.FTZ R50, R132.reuse, R186 ;  /* 0x000000ba84327220 */ /* 0x040fe40000410000 */
[C---:B------:R-:W-:Y:S01]  /*a0b0*/  FMUL.FTZ R22, R132.reuse, R158 ;  /* 0x0000009e84167220 */ /* 0x040fe20000410000 */
[----:B------:R-:W-:Y:S03]  /*a0c0*/  MOV R158, R58 ;  /* 0x0000003a009e7202 */ /* 0x000fe60000000f00 */
[----:B------:R-:W-:Y:S01]  /*a0d0*/  FMUL.FTZ R23, R132, R159 ;  /* 0x0000009f84177220 */ /* 0x000fe20000410000 */
[----:B------:R-:W-:Y:S01]  /*a0e0*/  MOV R159, R46 ;  /* 0x0000002e009f7202 */ /* 0x000fe20000000f00 */
[C---:B------:R-:W-:Y:S01]  /*a0f0*/  FMUL.FTZ R46, R0.reuse, R182 ;  /* 0x000000b6002e7220 */ /* 0x040fe20000410000 */
[----:B------:R-:W-:Y:S01]  /*a100*/  MOV R182, R181 ;  /* 0x000000b500b67202 */ /* 0x000fe20000000f00 */
[----:B------:R-:W-:Y:S01]  /*a110*/  FMUL.FTZ R58, R0, R198 ;  /* 0x000000c6003a7220 */ /* 0x000fe20000410000 */
[----:B------:R-:W-:Y:S02]  /*a120*/  MOV R181, R180 ;  /* 0x000000b400b57202 */ /* 0x000fe40000000f00 */
[-C--:B------:R-:W-:Y:S03]  /*a130*/  HMMA.16816.F32.BF16 R20, R144, R36.reuse, R20 ;  /* 0x000000249014723c */ /* 0x080fe60000041814 */
[----:B------:R-:W-:Y:S02]  /*a140*/  MOV R180, R179 ;  /* 0x000000b300b47202 */ /* 0x000fe40000000f00 */
[----:B------:R-:W-:Y:S02]  /*a150*/  MOV R179, R178 ;  /* 0x000000b200b37202 */ /* 0x000fe40000000f00 */
[----:B------:R-:W-:Y:S01]  /*a160*/  MOV R178, R176 ;  /* 0x000000b000b27202 */ /* 0x000fe20000000f00 */
[C---:B------:R-:W-:Y:S04]  /*a170*/  HMMA.16816.F32.BF16 R24, R140.reuse, R36, R24 ;  /* 0x000000248c18723c */ /* 0x040fe80000041818 */
[----:B------:R-:W-:Y:S02]  /*a180*/  MOV R176, R129 ;  /* 0x0000008100b07202 */ /* 0x000fe40000000f00 */
[----:B------:R-:W2:Y:S01]  /*a190*/  LDL.LU R129, [R1+0x70] ;  /* 0x0000700001817983 */ /* 0x000ea20000300800 */
[C---:B------:R-:W-:Y:S01]  /*a1a0*/  FMUL.FTZ R37, R134.reuse, R173 ;  /* 0x000000ad86257220 */ /* 0x040fe20000410000 */
[-C--:B------:R-:W-:Y:S01]  /*a1b0*/  HMMA.16816.F32.BF16 R28, R140, R38.reuse, R28 ;  /* 0x000000268c1c723c */ /* 0x080fe2000004181c */
[----:B------:R1:W-:Y:S03]  /*a1c0*/  MUFU.EX2 R173, R138 ;  /* 0x0000008a00ad7308 */ /* 0x0003e60000000800 */
[----:B------:R-:W-:Y:S01]  /*a1d0*/  FMUL.FTZ R36, R134, R172 ;  /* 0x000000ac86247220 */ /* 0x000fe20000410000 */
[----:B------:R-:W-:Y:S01]  /*a1e0*/  MOV R172, R60 ;  /* 0x0000003c00ac7202 */ /* 0x000fe20000000f00 */
[----:B------:R-:W-:Y:S02]  /*a1f0*/  FMUL.FTZ R60, R133, R200 ;  /* 0x000000c8853c7220 */ /* 0x000fe40000410000 */
[C---:B------:R-:W-:Y:S07]  /*a200*/  HMMA.16816.F32.BF16 R32, R144.reuse, R38, R32 ;  /* 0x000000269020723c */ /* 0x040fee0000041820 */
[C---:B------:R-:W-:Y:S02]  /*a210*/  FMUL.FTZ R39, R132.reuse, R175 ;  /* 0x000000af84277220 */ /* 0x040fe40000410000 */
[----:B------:R-:W-:Y:S03]  /*a220*/  FMUL.FTZ R38, R132, R174 ;  /* 0x000000ae84267220 */ /* 0x000fe60000410000 */
[----:B------:R-:W-:Y:S01]  /*a230*/  MOV R174, R49 ;  /* 0x0000003100ae7202 */ /* 0x000fe20000000f00 */
[C---:B------:R-:W-:Y:S02]  /*a240*/  FMUL.FTZ R49, R134.reuse, R185 ;  /* 0x000000b986317220 */ /* 0x040fe40000410000 */
[----:B------:R-:W-:Y:S01]  /*a250*/  MUFU.EX2 R185, R154 ;  /* 0x0000009a00b97308 */ /* 0x000fe20000000800 */
[-C--:B------:R-:W-:Y:S03]  /*a260*/  HMMA.16816.F32.BF16 R36, R144, R52.reuse, R36 ;  /* 0x000000349024723c */ /* 0x080fe60000041824 */
[--C-:B-1----:R-:W-:Y:S05]  /*a270*/  FFMA.FTZ R138, R251, c[0x0][0x2d0], -R189.reuse ;  /* 0x0000b400fb8a7a23 */ /* 0x102fea00000108bd */
[C---:B------:R-:W-:Y:S01]  /*a280*/  HMMA.16816.F32.BF16 R40, R140.reuse, R52, R40 ;  /* 0x000000348c28723c */ /* 0x040fe20000041828 */
[----:B------:R1:W-:Y:S06]  /*a290*/  MUFU.EX2 R175, R138 ;  /* 0x0000008a00af7308 */ /* 0x0003ec0000000800 */
[C---:B------:R-:W-:Y:S01]  /*a2a0*/  FMUL.FTZ R53, R134.reuse, R193 ;  /* 0x000000c186357220 */ /* 0x040fe20000410000 */
[-C--:B------:R-:W-:Y:S04]  /*a2b0*/  HMMA.16816.F32.BF16 R44, R140, R54.reuse, R44 ;  /* 0x000000368c2c723c */ /* 0x080fe8000004182c */
[----:B------:R-:W-:Y:S04]  /*a2c0*/  FMUL.FTZ R52, R134, R192 ;  /* 0x000000c086347220 */ /* 0x000fe80000410000 */
[C---:B------:R-:W-:Y:S07]  /*a2d0*/  HMMA.16816.F32.BF16 R48, R144.reuse, R54, R48 ;  /* 0x000000369030723c */ /* 0x040fee0000041830 */
[C---:B------:R-:W-:Y:S02]  /*a2e0*/  FMUL.FTZ R54, R132.reuse, R194 ;  /* 0x000000c284367220 */ /* 0x040fe40000410000 */
[----:B-1----:R-:W-:Y:S03]  /*a2f0*/  FFMA.FTZ R138, R245, c[0x0][0x2d0], -R189 ;  /* 0x0000b400f58a7a23 */ /* 0x002fe600000108bd */
[----:B------:R-:W-:Y:S01]  /*a300*/  FMUL.FTZ R55, R132, R195 ;  /* 0x000000c384377220 */ /* 0x000fe20000410000 */
[----:B------:R1:W-:Y:S01]  /*a310*/  MUFU.EX2 R193, R138 ;  /* 0x0000008a00c17308 */ /* 0x0003e20000000800 */
[----:B------:R-:W-:Y:S05]  /*a320*/  FFMA.FTZ R245, R235, c[0x0][0x2d0], -R3 ;  /* 0x0000b400ebf57a23 */ /* 0x000fea0000010803 */
[-C--:B----4-:R-:W-:Y:S04]  /*a330*/  HMMA.16816.F32.BF16 R52, R144, R148.reuse, R52 ;  /* 0x000000949034723c */ /* 0x090fe80000041834 */
[----:B------:R-:W-:Y:S04]  /*a340*/  MUFU.EX2 R245, R245 ;  /* 0x000000f500f57308 */ /* 0x000fe80000000800 */
[C---:B------:R-:W-:Y:S08]  /*a350*/  HMMA.16816.F32.BF16 R56, R140.reuse, R148, R56 ;  /* 0x000000948c38723c */ /* 0x040ff00000041838 */
[-C--:B------:R-:W-:Y:S04]  /*a360*/  HMMA.16816.F32.BF16 R60, R140, R150.reuse, R60 ;  /* 0x000000968c3c723c */ /* 0x080fe8000004183c */
[----:B-1----:R-:W-:Y:S02]  /*a370*/  FFMA.FTZ R138, R247, c[0x0][0x2d0], -R189 ;  /* 0x0000b400f78a7a23 */ /* 0x002fe400000108bd */
[----:B------:R-:W-:Y:S02]  /*a380*/  MUFU.EX2 R247, R152 ;  /* 0x0000009800f77308 */ /* 0x000fe40000000800 */
[C---:B------:R-:W-:Y:S01]  /*a390*/  HMMA.16816.F32.BF16 R64, R144.reuse, R150, R64 ;  /* 0x000000969040723c */ /* 0x040fe20000041840 */
[----:B------:R-:W1:Y:S07]  /*a3a0*/  LDSM.16.MT88.4 R148, [R225+0x2100] ;  /* 0x00210000e194783b */ /* 0x000e6e0000004200 */
[----:B------:R3:W-:Y:S04]  /*a3b0*/  MUFU.EX2 R221, R138 ;  /* 0x0000008a00dd7308 */ /* 0x0007e80000000800 */
[--C-:B---3--:R-:W-:Y:S01]  /*a3c0*/  FFMA.FTZ R138, R182, c[0x0][0x2d0], -R191.reuse ;  /* 0x0000b400b68a7a23 */ /* 0x108fe200000108bf */
[----:B------:R-:W-:Y:S02]  /*a3d0*/  MOV R182, R181 ;  /* 0x000000b500b67202 */ /* 0x000fe40000000f00 */
[----:B------:R-:W-:Y:S03]  /*a3e0*/  MOV R181, R180 ;  /* 0x000000b400b57202 */ /* 0x000fe60000000f00 */
[----:B------:R3:W-:Y:S01]  /*a3f0*/  MUFU.EX2 R195, R138 ;  /* 0x0000008a00c37308 */ /* 0x0007e20000000800 */
[----:B------:R-:W-:Y:S02]  /*a400*/  MOV R180, R179 ;  /* 0x000000b300b47202 */ /* 0x000fe40000000f00 */
[----:B------:R-:W-:Y:S01]  /*a410*/  MOV R179, R178 ;  /* 0x000000b200b37202 */ /* 0x000fe20000000f00 */
[-C--:B-1----:R-:W-:Y:S03]  /*a420*/  HMMA.16816.F32.BF16 R68, R144, R148.reuse, R68 ;  /* 0x000000949044723c */ /* 0x082fe60000041844 */
[----:B------:R-:W-:Y:S02]  /*a430*/  MOV R178, R174 ;  /* 0x000000ae00b27202 */ /* 0x000fe40000000f00 */
[----:B------:R-:W-:Y:S02]  /*a440*/  MOV R174, R130 ;  /* 0x0000008200ae7202 */ /* 0x000fe40000000f00 */
[----:B------:R-:W3:Y:S01]  /*a450*/  LDL.LU R130, [R1+0x6c] ;  /* 0x00006c0001827983 */ /* 0x000ee20000300800 */
[C---:B------:R-:W-:Y:S04]  /*a460*/  HMMA.16816.F32.BF16 R72, R140.reuse, R148, R72 ;  /* 0x000000948c48723c */ /* 0x040fe80000041848 */
[----:B------:R-:W-:Y:S02]  /*a470*/  MOV R183, R181 ;  /* 0x000000b500b77202 */ /* 0x000fe40000000f00 */
[----:B------:R-:W-:Y:S02]  /*a480*/  MOV R181, R179 ;  /* 0x000000b300b57202 */ /* 0x000fe40000000f00 */
[-C--:B------:R-:W-:Y:S04]  /*a490*/  HMMA.16816.F32.BF16 R76, R140, R150.reuse, R76 ;  /* 0x000000968c4c723c */ /* 0x080fe8000004184c */
[----:B------:R-:W-:Y:S01]  /*a4a0*/  MOV R179, R174 ;  /* 0x000000ae00b37202 */ /* 0x000fe20000000f00 */
[--C-:B---3--:R-:W-:Y:S01]  /*a4b0*/  FFMA.FTZ R138, R250, c[0x0][0x2d0], -R191.reuse ;  /* 0x0000b400fa8a7a23 */ /* 0x108fe200000108bf */
[----:B------:R-:W-:Y:S02]  /*a4c0*/  MOV R174, R168 ;  /* 0x000000a800ae7202 */ /* 0x000fe40000000f00 */
[C---:B------:R-:W-:Y:S01]  /*a4d0*/  HMMA.16816.F32.BF16 R80, R144.reuse, R150, R80 ;  /* 0x000000969050723c */ /* 0x040fe20000041850 */
[----:B------:R1:W-:Y:S01]  /*a4e0*/  MUFU.EX2 R199, R138 ;  /* 0x0000008a00c77308 */ /* 0x0003e20000000800 */
[----:B------:R-:W3:Y:S02]  /*a4f0*/  LDSM.16.MT88.4 R148, [R226+0x2100] ;  /* 0x00210000e294783b */ /* 0x000ee40000004200 */
[----:B------:R-:W-:Y:S02]  /*a500*/  MOV R168, R156 ;  /* 0x0000009c00a87202 */ /* 0x000fe40000000f00 */
[----:B------:R-:W-:Y:S04]  /*a510*/  MOV R156, R131 ;  /* 0x00000083009c7202 */ /* 0x000fe80000000f00 */
[----:B------:R-:W3:Y:S02]  /*a520*/  LDL.LU R131, [R1+0x68] ;  /* 0x0000680001837983 */ /* 0x000ee40000300800 */
[----:B-1----:R-:W-:Y:S04]  /*a530*/  FFMA.FTZ R138, R249, c[0x0][0x2d0], -R191 ;  /* 0x0000b400f98a7a23 */ /* 0x002fe800000108bf */
[----:B------:R1:W-:Y:S01]  /*a540*/  MUFU.EX2 R184, R138 ;  /* 0x0000008a00b87308 */ /* 0x0003e20000000800 */
[-C--:B---3--:R-:W-:Y:S08]  /*a550*/  HMMA.16816.F32.BF16 R84, R144, R148.reuse, R84 ;  /* 0x000000949054723c */ /* 0x088ff00000041854 */
[C---:B------:R-:W-:Y:S04]  /*a560*/  HMMA.16816.F32.BF16 R88, R140.reuse, R148, R88 ;  /* 0x000000948c58723c */ /* 0x040fe80000041858 */
[--C-:B-1----:R-:W-:Y:S01]  /*a570*/  FFMA.FTZ R138, R182, c[0x0][0x2d0], -R190.reuse ;  /* 0x0000b400b68a7a23 */ /* 0x102fe200000108be */
[----:B------:R-:W-:Y:S02]  /*a580*/  MOV R182, R180 ;  /* 0x000000b400b67202 */ /* 0x000fe40000000f00 */
[----:B------:R-:W-:Y:S01]  /*a590*/  MOV R180, R178 ;  /* 0x000000b200b47202 */ /* 0x000fe20000000f00 */
[-C--:B------:R-:W-:Y:S04]  /*a5a0*/  HMMA.16816.F32.BF16 R92, R140, R150.reuse, R92 ;  /* 0x000000968c5c723c */ /* 0x080fe8000004185c */
[----:B------:R-:W-:Y:S02]  /*a5b0*/  MOV R178, R172 ;  /* 0x000000ac00b27202 */ /* 0x000fe40000000f00 */
[----:B------:R1:W-:Y:S02]  /*a5c0*/  MUFU.EX2 R172, R138 ;  /* 0x0000008a00ac7308 */ /* 0x0003e40000000800 */
[C---:B------:R-:W-:Y:S01]  /*a5d0*/  HMMA.16816.F32.BF16 R96, R144.reuse, R150, R96 ;  /* 0x000000969060723c */ /* 0x040fe20000041860 */
[----:B------:R-:W3:Y:S03]  /*a5e0*/  LDSM.16.MT88.4 R148, [R228+0x2100] ;  /* 0x00210000e494783b */ /* 0x000ee60000004200 */
[--C-:B-1----:R-:W-:Y:S01]  /*a5f0*/  FFMA.FTZ R138, R183, c[0x0][0x2d0], -R190.reuse ;  /* 0x0000b400b78a7a23 */ /* 0x102fe200000108be */
[----:B------:R-:W-:Y:S02]  /*a600*/  MOV R183, R182 ;  /* 0x000000b600b77202 */ /* 0x000fe40000000f00 */
[----:B------:R-:W-:Y:S02]  /*a610*/  MOV R182, R181 ;  /* 0x000000b500b67202 */ /* 0x000fe40000000f00 */
[----:B------:R-:W-:Y:S03]  /*a620*/  MOV R181, R180 ;  /* 0x000000b400b57202 */ /* 0x000fe60000000f00 */
[----:B------:R-:W-:Y:S02]  /*a630*/  MOV R180, R179 ;  /* 0x000000b300b47202 */ /* 0x000fe40000000f00 */
[----:B------:R-:W-:Y:S02]  /*a640*/  MOV R179, R178 ;  /* 0x000000b200b37202 */ /* 0x000fe40000000f00 */
[----:B------:R-:W-:Y:S02]  /*a650*/  MOV R178, R174 ;  /* 0x000000ae00b27202 */ /* 0x000fe40000000f00 */
[----:B------:R-:W-:Y:S02]  /*a660*/  MOV R174, R168 ;  /* 0x000000a800ae7202 */ /* 0x000fe40000000f00 */
[----:B------:R-:W-:Y:S02]  /*a670*/  MOV R168, R156 ;  /* 0x0000009c00a87202 */ /* 0x000fe40000000f00 */
[----:B------:R-:W-:Y:S01]  /*a680*/  MOV R156, R222 ;  /* 0x000000de009c7202 */ /* 0x000fe20000000f00 */
[----:B------:R-:W-:Y:S01]  /*a690*/  FFMA.FTZ R174, R174, c[0x0][0x2d0], -R189 ;  /* 0x0000b400aeae7a23 */ /* 0x000fe200000108bd */
[-C--:B---3--:R-:W-:Y:S03]  /*a6a0*/  HMMA.16816.F32.BF16 R100, R144, R148.reuse, R100 ;  /* 0x000000949064723c */ /* 0x088fe60000041864 */
[----:B------:R-:W-:Y:S02]  /*a6b0*/  MOV R222, R242 ;  /* 0x000000f200de7202 */ /* 0x000fe40000000f00 */
[----:B------:R1:W3:Y:S03]  /*a6c0*/  MUFU.EX2 R242, R138 ;  /* 0x0000008a00f27308 */ /* 0x0002e60000000800 */
[C---:B------:R-:W-:Y:S08]  /*a6d0*/  HMMA.16816.F32.BF16 R104, R140.reuse, R148, R104 ;  /* 0x000000948c68723c */ /* 0x040ff00000041868 */
[-C--:B------:R-:W-:Y:S08]  /*a6e0*/  HMMA.16816.F32.BF16 R108, R140, R150.reuse, R108 ;  /* 0x000000968c6c723c */ /* 0x080ff0000004186c */
[C---:B------:R-:W-:Y:S01]  /*a6f0*/  HMMA.16816.F32.BF16 R112, R144.reuse, R150, R112 ;  /* 0x000000969070723c */ /* 0x040fe20000041870 */
[----:B------:R-:W3:Y:S03]  /*a700*/  LDSM.16.MT88.4 R148, [R227+0x2100] ;  /* 0x00210000e394783b */ /* 0x000ee60000004200 */
[--C-:B-1----:R-:W-:Y:S04]  /*a710*/  FFMA.FTZ R138, R183, c[0x0][0x2d0], -R190.reuse ;  /* 0x0000b400b78a7a23 */ /* 0x102fe800000108be */
[----:B------:R1:W-:Y:S01]  /*a720*/  MUFU.EX2 R202, R138 ;  /* 0x0000008a00ca7308 */ /* 0x0003e20000000800 */
[----:B--2---:R-:W-:Y:S03]  /*a730*/  FMUL.FTZ R129, R134, R129 ;  /* 0x0000008186817220 */ /* 0x004fe60000410000 */
[--C-:B-1----:R-:W-:Y:S06]  /*a740*/  FFMA.FTZ R138, R182, c[0x0][0x2d0], -R190.reuse ;  /* 0x0000b400b68a7a23 */ /* 0x102fec00000108be */
[----:B------:R1:W-:Y:S01]  /*a750*/  MUFU.EX2 R187, R138 ;  /* 0x0000008a00bb7308 */ /* 0x0003e20000000800 */
[-C--:B---3--:R-:W-:Y:S08]  /*a760*/  HMMA.16816.F32.BF16 R116, R144, R148.reuse, R116 ;  /* 0x000000949074723c */ /* 0x088ff00000041874 */
[C---:B------:R-:W-:Y:S07]  /*a770*/  HMMA.16816.F32.BF16 R120, R140.reuse, R148, R120 ;  /* 0x000000948c78723c */ /* 0x040fee0000041878 */
[----:B------:R-:W-:Y:S01]  /*a780*/  F2FP.BF16.PACK_AB R148, R242, R172 ;  /* 0x000000acf294723e */ /* 0x000fe200000010ff */
[-C--:B------:R-:W-:Y:S04]  /*a790*/  HMMA.16816.F32.BF16 R124, R140, R150.reuse, R124 ;  /* 0x000000968c7c723c */ /* 0x080fe8000004187c */
[--C-:B-1----:R-:W-:Y:S01]  /*a7a0*/  FFMA.FTZ R138, R181, c[0x0][0x2d0], -R3.reuse ;  /* 0x0000b400b58a7a23 */ /* 0x102fe20000010803 */
[----:B------:R-:W-:Y:S02]  /*a7b0*/  MOV R181, R180 ;  /* 0x000000b400b57202 */ /* 0x000fe40000000f00 */
[----:B------:R-:W-:Y:S02]  /*a7c0*/  MOV R180, R179 ;  /* 0x000000b300b47202 */ /* 0x000fe40000000f00 */
[----:B------:R-:W-:Y:S03]  /*a7d0*/  MOV R179, R178 ;  /* 0x000000b200b37202 */ /* 0x000fe60000000f00 */
[----:B------:R-:W-:Y:S02]  /*a7e0*/  MOV R178, R164 ;  /* 0x000000a400b27202 */ /* 0x000fe40000000f00 */
[----:B------:R1:W-:Y:S01]  /*a7f0*/  MUFU.EX2 R164, R138 ;  /* 0x0000008a00a47308 */ /* 0x0003e20000000800 */
[----:B------:R-:W-:Y:S02]  /*a800*/  F2FP.BF16.PACK_AB R142, R221, R193 ;  /* 0x000000c1dd8e723e */ /* 0x000fe400000010ff */
[----:B------:R-:W-:Y:S02]  /*a810*/  F2FP.BF16.PACK_AB R143, R184, R199 ;  /* 0x000000c7b88f723e */ /* 0x000fe400000010ff */
[----:B------:R-:W-:Y:S02]  /*a820*/  F2FP.BF16.PACK_AB R140, R175, R173 ;  /* 0x000000adaf8c723e */ /* 0x000fe400000010ff */
[----:B------:R-:W-:Y:S01]  /*a830*/  F2FP.BF16.PACK_AB R141, R195, R247 ;  /* 0x000000f7c38d723e */ /* 0x000fe200000010ff */
[----:B-1----:R-:W-:Y:S01]  /*a840*/  FFMA.FTZ R138, R181, c[0x0][0x2d0], -R3 ;  /* 0x0000b400b58a7a23 */ /* 0x002fe20000010803 */
[----:B------:R-:W-:Y:S02]  /*a850*/  MOV R181, R180 ;  /* 0x000000b400b57202 */ /* 0x000fe40000000f00 */
[----:B------:R-:W-:Y:S02]  /*a860*/  MOV R180, R179 ;  /* 0x000000b300b47202 */ /* 0x000fe40000000f00 */
[----:B------:R-:W-:Y:S01]  /*a870*/  MOV R179, R177 ;  /* 0x000000b100b37202 */ /* 0x000fe20000000f00 */
[--C-:B------:R-:W-:Y:S01]  /*a880*/  FFMA.FTZ R152, R181, c[0x0][0x2d0], -R189.reuse ;  /* 0x0000b400b5987a23 */ /* 0x100fe200000108bd */
[----:B------:R-:W-:Y:S02]  /*a890*/  MOV R177, R176 ;  /* 0x000000b000b17202 */ /* 0x000fe40000000f00 */
[----:B------:R-:W-:Y:S01]  /*a8a0*/  MOV R176, R243 ;  /* 0x000000f300b07202 */ /* 0x000fe20000000f00 */
[----:B------:R1:W-:Y:S03]  /*a8b0*/  MUFU.EX2 R192, R152 ;  /* 0x0000009800c07308 */ /* 0x0003e60000000800 */
[----:B------:R-:W-:Y:S01]  /*a8c0*/  MOV R181, R176 ;  /* 0x000000b000b57202 */ /* 0x000fe20000000f00 */
[----:B------:R-:W-:Y:S06]  /*a8d0*/  FFMA.FTZ R176, R252, c[0x0][0x2d0], -R189 ;  /* 0x0000b400fcb07a23 */ /* 0x000fec00000108bd */
[----:B------:R2:W3:Y:S10]  /*a8e0*/  MUFU.EX2 R243, R138 ;  /* 0x0000008a00f37308 */ /* 0x0004f40000000800 */
[----:B------:R-:W-:Y:S01]  /*a8f0*/  MUFU.EX2 R176, R176 ;  /* 0x000000b000b07308 */ /* 0x000fe20000000800 */
[----:B-1----:R-:W4:Y:S01]  /*a900*/  LDL.LU R152, [R1+0x8] ;  /* 0x0000080001987983 */ /* 0x002f220000300800 */
[--C-:B--2---:R-:W-:Y:S01]  /*a910*/  FFMA.FTZ R138, R220, c[0x0][0x2d0], -R3.reuse ;  /* 0x0000b400dc8a7a23 */ /* 0x104fe20000010803 */
[----:B---3--:R-:W-:Y:S07]  /*a920*/  F2FP.BF16.PACK_AB R149, R243, R164 ;  /* 0x000000a4f395723e */ /* 0x008fee00000010ff */
[----:B------:R1:W-:Y:S01]  /*a930*/  MUFU.EX2 R220, R138 ;  /* 0x0000008a00dc7308 */ /* 0x0003e20000000800 */
[----:B------:R-:W-:Y:S02]  /*a940*/  FMUL.FTZ R130, R132, R130 ;  /* 0x0000008284827220 */ /* 0x000fe40000410000 */
[----:B-1----:R-:W-:Y:S07]  /*a950*/  FFMA.FTZ R138, R178, c[0x0][0x2d0], -R3 ;  /* 0x0000b400b28a7a23 */ /* 0x002fee0000010803 */
[----:B------:R-:W1:Y:S01]  /*a960*/  MUFU.EX2 R178, R138 ;  /* 0x0000008a00b27308 */ /* 0x000e620000000800 */
[----:B------:R-:W-:Y:S07]  /*a970*/  FMUL.FTZ R131, R132, R131 ;  /* 0x0000008384837220 */ /* 0x000fee0000410000 */
[----:B------:R-:W-:Y:S01]  /*a980*/  HMMA.16816.F32.BF16 R128, R144, R150, R128 ;  /* 0x000000969080723c */ /* 0x000fe20000041880 */
[----:B------:R-:W2:Y:S06]  /*a990*/  LDSM.16.MT88.4 R144, [R225+0x900] ;  /* 0x00090000e190783b */ /* 0x000eac0000004200 */
[----:B------:R-:W-:Y:S02]  /*a9a0*/  F2FP.BF16.PACK_AB R150, R187, R202 ;  /* 0x000000cabb96723e */ /* 0x000fe400000010ff */
[----:B-1----:R-:W-:Y:S03]  /*a9b0*/  F2FP.BF16.PACK_AB R151, R178, R220 ;  /* 0x000000dcb297723e */ /* 0x002fe600000010ff */
[--C-:B------:R-:W-:Y:S01]  /*a9c0*/  FFMA.FTZ R138, R180, c[0x0][0x2d0], -R189.reuse ;  /* 0x0000b400b48a7a23 */ /* 0x100fe200000108bd */
[----:B------:R-:W-:Y:S01]  /*a9d0*/  MOV R180, R177 ;  /* 0x000000b100b47202 */ /* 0x000fe20000000f00 */
[----:B------:R-:W-:Y:S02]  /*a9e0*/  FFMA.FTZ R177, R246, c[0x0][0x2d0], -R189 ;  /* 0x0000b400f6b17a23 */ /* 0x000fe400000108bd */
[----:B------:R-:W-:Y:S01]  /*a9f0*/  FFMA.FTZ R246, R222, c[0x0][0x2d0], -R3 ;  /* 0x0000b400def67a23 */ /* 0x000fe20000010803 */
[----:B------:R1:W-:Y:S01]  /*aa00*/  MUFU.EX2 R200, R138 ;  /* 0x0000008a00c87308 */ /* 0x0003e20000000800 */
[----:B------:R-:W-:Y:S09]  /*aa10*/  FFMA.FTZ R189, R218, c[0x0][0x2d0], -R189 ;  /* 0x0000b400dabd7a23 */ /* 0x000ff200000108bd */
[----:B------:R-:W-:Y:S10]  /*aa20*/  MUFU.EX2 R197, R189 ;  /* 0x000000bd00c57308 */ /* 0x000ff40000000800 */
[----:B------:R-:W-:Y:S01]  /*aa30*/  MUFU.EX2 R177, R177 ;  /* 0x000000b100b17308 */ /* 0x000fe20000000800 */
[-C--:B--2---:R-:W-:Y:S05]  /*aa40*/  HMMA.16816.F32.BF16 R4, R140, R144.reuse, R4 ;  /* 0x000000908c04723c */ /* 0x084fea0000041804 */
[--C-:B-1----:R-:W-:Y:S04]  /*aa50*/  FFMA.FTZ R138, R181, c[0x0][0x2d0], -R191.reuse ;  /* 0x0000b400b58a7a23 */ /* 0x102fe800000108bf */
[----:B------:R-:W-:Y:S01]  /*aa60*/  MUFU.EX2 R246, R246 ;  /* 0x000000f600f67308 */ /* 0x000fe20000000800 */
[C---:B------:R-:W-:Y:S08]  /*aa70*/  HMMA.16816.F32.BF16 R8, R148.reuse, R144, R8 ;  /* 0x000000909408723c */ /* 0x040ff00000041808 */
[-C--:B------:R-:W-:Y:S01]  /*aa80*/  HMMA.16816.F32.BF16 R12, R148, R146.reuse, R12 ;  /* 0x00000092940c723c */ /* 0x080fe2000004180c */
[----:B------:R1:W-:Y:S07]  /*aa90*/  MUFU.EX2 R181, R138 ;  /* 0x0000008a00b57308 */ /* 0x0003ee0000000800 */
[C---:B------:R-:W-:Y:S01]  /*aaa0*/  HMMA.16816.F32.BF16 R16, R140.reuse, R146, R16 ;  /* 0x000000928c10723c */ /* 0x040fe20000041810 */
[----:B------:R-:W2:Y:S03]  /*aab0*/  LDSM.16.MT88.4 R144, [R226+0x900] ;  /* 0x00090000e290783b */ /* 0x000ea60000004200 */
[--C-:B-1----:R-:W-:Y:S04]  /*aac0*/  FFMA.FTZ R138, R180, c[0x0][0x2d0], -R191.reuse ;  /* 0x0000b400b48a7a23 */ /* 0x102fe800000108bf */
[----:B------:R1:W-:Y:S01]  /*aad0*/  MUFU.EX2 R201, R138 ;  /* 0x0000008a00c97308 */ /* 0x0003e20000000800 */
[-C--:B--2---:R-:W-:Y:S03]  /*aae0*/  HMMA.16816.F32.BF16 R20, R140, R144.reuse, R20 ;  /* 0x000000908c14723c */ /* 0x084fe60000041814 */
[--C-:B-1----:R-:W-:Y:S05]  /*aaf0*/  FFMA.FTZ R138, R179, c[0x0][0x2d0], -R191.reuse ;  /* 0x0000b400b38a7a23 */ /* 0x102fea00000108bf */
[C---:B------:R-:W-:Y:S01]  /*ab00*/  HMMA.16816.F32.BF16 R24, R148.reuse, R144, R24 ;  /* 0x000000909418723c */ /* 0x040fe20000041818 */
[----:B------:R1:W-:Y:S07]  /*ab10*/  MUFU.EX2 R206, R138 ;  /* 0x0000008a00ce7308 */ /* 0x0003ee0000000800 */
[-C--:B------:R-:W-:Y:S08]  /*ab20*/  HMMA.16816.F32.BF16 R28, R148, R146.reuse, R28 ;  /* 0x00000092941c723c */ /* 0x080ff0000004181c */
[C---:B------:R-:W-:Y:S01]  /*ab30*/  HMMA.16816.F32.BF16 R32, R140.reuse, R146, R32 ;  /* 0x000000928c20723c */ /* 0x040fe20000041820 */
[----:B------:R-:W2:Y:S03]  /*ab40*/  LDSM.16.MT88.4 R144, [R228+0x900] ;  /* 0x00090000e490783b */ /* 0x000ea60000004200 */
[--C-:B-1----:R-:W-:Y:S02]  /*ab50*/  FFMA.FTZ R138, R171, c[0x0][0x2d0], -R191.reuse ;  /* 0x0000b400ab8a7a23 */ /* 0x102fe400000108bf */
[--C-:B------:R-:W-:Y:S02]  /*ab60*/  FFMA.FTZ R171, R155, c[0x0][0x2d0], -R190.reuse ;  /* 0x0000b4009bab7a23 */ /* 0x100fe400000108be */
[----:B------:R1:W-:Y:S10]  /*ab70*/  MUFU.EX2 R204, R138 ;  /* 0x0000008a00cc7308 */ /* 0x0003f40000000800 */
[----:B------:R-:W-:Y:S01]  /*ab80*/  MUFU.EX2 R179, R171 ;  /* 0x000000ab00b37308 */ /* 0x000fe20000000800 */
[--C-:B-1----:R-:W-:Y:S02]  /*ab90*/  FFMA.FTZ R138, R170, c[0x0][0x2d0], -R190.reuse ;  /* 0x0000b400aa8a7a23 */ /* 0x102fe400000108be */
[--C-:B------:R-:W-:Y:S01]  /*aba0*/  FFMA.FTZ R170, R157, c[0x0][0x2d0], -R190.reuse ;  /* 0x0000b4009daa7a23 */ /* 0x100fe200000108be */
[-C--:B--2---:R-:W-:Y:S06]  /*abb0*/  HMMA.16816.F32.BF16 R36, R140, R144.reuse, R36 ;  /* 0x000000908c24723c */ /* 0x084fec0000041824 */
[----:B------:R1:W-:Y:S02]  /*abc0*/  MUFU.EX2 R196, R138 ;  /* 0x0000008a00c47308 */ /* 0x0003e40000000800 */
[C---:B------:R-:W-:Y:S08]  /*abd0*/  HMMA.16816.F32.BF16 R40, R148.reuse, R144, R40 ;  /* 0x000000909428723c */ /* 0x040ff00000041828 */
[----:B------:R-:W-:Y:S01]  /*abe0*/  MUFU.EX2 R182, R170 ;  /* 0x000000aa00b67308 */ /* 0x000fe20000000800 */
[-C--:B------:R-:W-:Y:S08]  /*abf0*/  HMMA.16816.F32.BF16 R44, R148, R146.reuse, R44 ;  /* 0x00000092942c723c */ /* 0x080ff0000004182c */
[C---:B------:R-:W-:Y:S01]  /*ac00*/  HMMA.16816.F32.BF16 R48, R140.reuse, R146, R48 ;  /* 0x000000928c30723c */ /* 0x040fe20000041830 */
[----:B------:R-:W2:Y:S03]  /*ac10*/  LDSM.16.MT88.4 R144, [R227+0x900] ;  /* 0x00090000e390783b */ /* 0x000ea60000004200 */
[--C-:B-1----:R-:W-:Y:S02]  /*ac20*/  FFMA.FTZ R138, R169, c[0x0][0x2d0], -R190.reuse ;  /* 0x0000b400a98a7a23 */ /* 0x102fe400000108be */
[--C-:B------:R-:W-:Y:S02]  /*ac30*/  FFMA.FTZ R169, R162, c[0x0][0x2d0], -R191.reuse ;  /* 0x0000b400a2a97a23 */ /* 0x100fe400000108bf */
[----:B------:R1:W-:Y:S10]  /*ac40*/  MUFU.EX2 R203, R138 ;  /* 0x0000008a00cb7308 */ /* 0x0003f40000000800 */
[----:B------:R-:W-:Y:S01]  /*ac50*/  MUFU.EX2 R235, R169 ;  /* 0x000000a900eb7308 */ /* 0x000fe20000000800 */
[----:B-1----:R-:W-:Y:S02]  /*ac60*/  FFMA.FTZ R138, R156, c[0x0][0x2d0], -R190 ;  /* 0x0000b4009c8a7a23 */ /* 0x002fe400000108be */
[----:B------:R-:W3:Y:S07]  /*ac70*/  LDL.LU R156, [R1+0xc] ;  /* 0x00000c00019c7983 */ /* 0x000eee0000300800 */
[----:B------:R1:W-:Y:S01]  /*ac80*/  MUFU.EX2 R205, R138 ;  /* 0x0000008a00cd7308 */ /* 0x0003e20000000800 */
[-C--:B--2---:R-:W-:Y:S03]  /*ac90*/  HMMA.16816.F32.BF16 R52, R140, R144.reuse, R52 ;  /* 0x000000908c34723c */ /* 0x084fe60000041834 */
[----:B----4-:R-:W-:Y:S05]  /*aca0*/  FFMA.FTZ R134, R134, R152, R216 ;  /* 0x0000009886867223 */ /* 0x010fea00000100d8 */
[C---:B------:R-:W-:Y:S01]  /*acb0*/  HMMA.16816.F32.BF16 R56, R148.reuse, R144, R56 ;  /* 0x000000909438723c */ /* 0x040fe20000041838 */
[----:B------:R-:W-:Y:S03]  /*acc0*/  LDSM.16.MT88.4 R152, [R226+0x1100] ;  /* 0x00110000e298783b */ /* 0x000fe60000004200 */
[----:B------:R-:W-:Y:S04]  /*acd0*/  FADD.FTZ R134, R217, R134 ;  /* 0x00000086d9867221 */ /* 0x000fe80000010000 */
[-C--:B------:R-:W-:Y:S04]  /*ace0*/  HMMA.16816.F32.BF16 R60, R148, R146.reuse, R60 ;  /* 0x00000092943c723c */ /* 0x080fe8000004183c */
[----:B------:R-:W-:Y:S02]  /*acf0*/  FADD.FTZ R134, R240, R134 ;  /* 0x00000086f0867221 */ /* 0x000fe40000010000 */
[----:B-1----:R-:W-:Y:S02]  /*ad00*/  FFMA.FTZ R138, R168, c[0x0][0x2d0], -R190 ;  /* 0x0000b400a88a7a23 */ /* 0x002fe400000108be */
[C---:B------:R-:W-:Y:S01]  /*ad10*/  HMMA.16816.F32.BF16 R64, R140.reuse, R146, R64 ;  /* 0x000000928c40723c */ /* 0x040fe20000041840 */
[----:B------:R-:W1:Y:S01]  /*ad20*/  LDSM.16.MT88.4 R144, [R225+0x2900] ;  /* 0x00290000e190783b */ /* 0x000e620000004200 */
[----:B------:R2:W-:Y:S02]  /*ad30*/  MUFU.EX2 R186, R138 ;  /* 0x0000008a00ba7308 */ /* 0x0005e40000000800 */
[----:B------:R-:W-:Y:S02]  /*ad40*/  FFMA.FTZ R168, R161, c[0x0][0x2d0], -R191 ;  /* 0x0000b400a1a87a23 */ /* 0x000fe400000108bf */
[----:B------:R-:W-:Y:S06]  /*ad50*/  FADD.FTZ R134, R231, R134 ;  /* 0x00000086e7867221 */ /* 0x000fec0000010000 */
[----:B------:R4:W4:Y:S01]  /*ad60*/  MUFU.EX2 R183, R168 ;  /* 0x000000a800b77308 */ /* 0x0009220000000800 */
[----:B------:R-:W-:Y:S01]  /*ad70*/  FADD.FTZ R134, R173, R134 ;  /* 0x00000086ad867221 */ /* 0x000fe20000010000 */
[----:B------:R-:W-:Y:S03]  /*ad80*/  MOV R173, R184 ;  /* 0x000000b800ad7202 */ /* 0x000fe60000000f00 */
[----:B------:R-:W-:Y:S02]  /*ad90*/  FADD.FTZ R134, R175, R134 ;  /* 0x00000086af867221 */ /* 0x000fe40000010000 */
[----:B--2---:R-:W-:Y:S02]  /*ada0*/  FFMA.FTZ R138, R167, c[0x0][0x2d0], -R3 ;  /* 0x0000b400a78a7a23 */ /* 0x004fe40000010803 */
[----:B------:R-:W-:Y:S02]  /*adb0*/  FFMA.FTZ R167, R160, c[0x0][0x2d0], -R191 ;  /* 0x0000b400a0a77a23 */ /* 0x000fe400000108bf */
[----:B------:R2:W-:Y:S01]  /*adc0*/  MUFU.EX2 R249, R138 ;  /* 0x0000008a00f97308 */ /* 0x0005e20000000800 */
[----:B----4-:R-:W-:Y:S01]  /*add0*/  LDSM.16.MT88.4 R168, [R226+0x1900] ;  /* 0x00190000e2a8783b */ /* 0x010fe20000004200 */
[----:B------:R-:W-:Y:S08]  /*ade0*/  F2FP.BF16.PACK_AB R189, R183, R235 ;  /* 0x000000ebb7bd723e */ /* 0x000ff000000010ff */
[----:B------:R4:W-:Y:S01]  /*adf0*/  MUFU.EX2 R180, R167 ;  /* 0x000000a700b47308 */ /* 0x0009e20000000800 */
[-C--:B-1----:R-:W-:Y:S08]  /*ae00*/  HMMA.16816.F32.BF16 R68, R140, R144.reuse, R68 ;  /* 0x000000908c44723c */ /* 0x082ff00000041844 */
[C---:B------:R-:W-:Y:S04]  /*ae10*/  HMMA.16816.F32.BF16 R72, R148.reuse, R144, R72 ;  /* 0x000000909448723c */ /* 0x040fe80000041848 */
[----:B--2---:R-:W-:Y:S02]  /*ae20*/  FFMA.FTZ R138, R166, c[0x0][0x2d0], -R3 ;  /* 0x0000b400a68a7a23 */ /* 0x004fe40000010803 */
[----:B------:R-:W-:Y:S02]  /*ae30*/  FFMA.FTZ R166, R159, c[0x0][0x2d0], -R191 ;  /* 0x0000b4009fa67a23 */ /* 0x000fe400000108bf */
[-C--:B------:R-:W-:Y:S01]  /*ae40*/  HMMA.16816.F32.BF16 R76, R148, R146.reuse, R76 ;  /* 0x00000092944c723c */ /* 0x080fe2000004184c */
[----:B------:R1:W-:Y:S03]  /*ae50*/  MUFU.EX2 R191, R174 ;  /* 0x000000ae00bf7308 */ /* 0x0003e60000000800 */
[----:B----4-:R-:W-:Y:S04]  /*ae60*/  MOV R167, R207 ;  /* 0x000000cf00a77202 */ /* 0x010fe80000000f00 */
[C---:B------:R-:W-:Y:S01]  /*ae70*/  HMMA.16816.F32.BF16 R80, R140.reuse, R146, R80 ;  /* 0x000000928c50723c */ /* 0x040fe20000041850 */
[----:B------:R-:W2:Y:S02]  /*ae80*/  LDSM.16.MT88.4 R144, [R226+0x2900] ;  /* 0x00290000e290783b */ /* 0x000ea40000004200 */
[----:B------:R4:W-:Y:S10]  /*ae90*/  MUFU.EX2 R198, R166 ;  /* 0x000000a600c67308 */ /* 0x0009f40000000800 */
[----:B------:R2:W-:Y:S01]  /*aea0*/  MUFU.EX2 R248, R138 ;  /* 0x0000008a00f87308 */ /* 0x0005e20000000800 */
[----:B-1----:R-:W-:Y:S02]  /*aeb0*/  MOV R174, R220 ;  /* 0x000000dc00ae7202 */ /* 0x002fe40000000f00 */
[-C--:B----4-:R-:W-:Y:S01]  /*aec0*/  MOV R166, R206.reuse ;  /* 0x000000ce00a67202 */ /* 0x090fe20000000f00 */
[--C-:B--2---:R-:W-:Y:S02]  /*aed0*/  FFMA.FTZ R138, R165, c[0x0][0x2d0], -R3.reuse ;  /* 0x0000b400a58a7a23 */ /* 0x104fe40000010803 */
[--C-:B------:R-:W-:Y:S01]  /*aee0*/  FFMA.FTZ R165, R158, c[0x0][0x2d0], -R190.reuse ;  /* 0x0000b4009ea57a23 */ /* 0x100fe200000108be */
[-C--:B------:R-:W-:Y:S03]  /*aef0*/  HMMA.16816.F32.BF16 R84, R140, R144.reuse, R84 ;  /* 0x000000908c54723c */ /* 0x080fe60000041854 */
[----:B------:R1:W-:Y:S01]  /*af00*/  MUFU.EX2 R250, R138 ;  /* 0x0000008a00fa7308 */ /* 0x0003e20000000800 */
[----:B------:R-:W-:Y:S04]  /*af10*/  FFMA.FTZ R190, R223, c[0x0][0x2d0], -R190 ;  /* 0x0000b400dfbe7a23 */ /* 0x000fe800000108be */
[C---:B------:R-:W-:Y:S05]  /*af20*/  HMMA.16816.F32.BF16 R88, R148.reuse, R144, R88 ;  /* 0x000000909458723c */ /* 0x040fea0000041858 */
[----:B------:R2:W-:Y:S03]  /*af30*/  MUFU.EX2 R252, R190 ;  /* 0x000000be00fc7308 */ /* 0x0005e60000000800 */
[-C--:B------:R-:W-:Y:S07]  /*af40*/  HMMA.16816.F32.BF16 R92, R148, R146.reuse, R92 ;  /* 0x00000092945c723c */ /* 0x080fee000004185c */
[----:B------:R4:W-:Y:S01]  /*af50*/  MUFU.EX2 R194, R165 ;  /* 0x000000a500c27308 */ /* 0x0009e20000000800 */
[C---:B------:R-:W-:Y:S01]  /*af60*/  HMMA.16816.F32.BF16 R96, R140.reuse, R146, R96 ;  /* 0x000000928c60723c */ /* 0x040fe20000041860 */
[----:B------:R-:W4:Y:S03]  /*af70*/  LDSM.16.MT88.4 R144, [R228+0x2900] ;  /* 0x00290000e490783b */ /* 0x000f260000004200 */
[--C-:B-1----:R-:W-:Y:S02]  /*af80*/  FFMA.FTZ R138, R163, c[0x0][0x2d0], -R3.reuse ;  /* 0x0000b400a38a7a23 */ /* 0x102fe40000010803 */
[----:B------:R-:W-:Y:S03]  /*af90*/  FFMA.FTZ R3, R139, c[0x0][0x2d0], -R3 ;  /* 0x0000b4008b037a23 */ /* 0x000fe60000010803 */
[----:B------:R-:W1:Y:S01]  /*afa0*/  MUFU.EX2 R251, R138 ;  /* 0x0000008a00fb7308 */ /* 0x000e620000000800 */
[----:B------:R-:W-:Y:S02]  /*afb0*/  LDSM.16.MT88.4 R160, [R227+0x1100] ;  /* 0x00110000e3a0783b */ /* 0x000fe40000004200 */
[----:B--2---:R-:W-:Y:S07]  /*afc0*/  F2FP.BF16.PACK_AB R190, R197, R177 ;  /* 0x000000b1c5be723e */ /* 0x004fee00000010ff */
[----:B------:R-:W-:Y:S01]  /*afd0*/  MUFU.EX2 R139, R188 ;  /* 0x000000bc008b7308 */ /* 0x000fe20000000800 */
[----:B----4-:R-:W-:Y:S01]  /*afe0*/  MOV R165, R205 ;  /* 0x000000cd00a57202 */ /* 0x010fe20000000f00 */
[-C--:B------:R-:W-:Y:S08]  /*aff0*/  HMMA.16816.F32.BF16 R100, R140, R144.reuse, R100 ;  /* 0x000000908c64723c */ /* 0x080ff00000041864 */
[C---:B------:R-:W-:Y:S08]  /*b000*/  HMMA.16816.F32.BF16 R104, R148.reuse, R144, R104 ;  /* 0x000000909468723c */ /* 0x040ff00000041868 */
[-C--:B------:R-:W-:Y:S08]  /*b010*/  HMMA.16816.F32.BF16 R108, R148, R146.reuse, R108 ;  /* 0x00000092946c723c */ /* 0x080ff0000004186c */
[C---:B------:R-:W-:Y:S01]  /*b020*/  HMMA.16816.F32.BF16 R112, R140.reuse, R146, R112 ;  /* 0x000000928c70723c */ /* 0x040fe20000041870 */
[----:B------:R-:W2:Y:S07]  /*b030*/  LDSM.16.MT88.4 R144, [R227+0x2900] ;  /* 0x00290000e390783b */ /* 0x000eae0000004200 */
[-C--:B--2---:R-:W-:Y:S08]  /*b040*/  HMMA.16816.F32.BF16 R116, R140, R144.reuse, R116 ;  /* 0x000000908c74723c */ /* 0x084ff00000041874 */
[C---:B------:R-:W-:Y:S01]  /*b050*/  HMMA.16816.F32.BF16 R120, R148.reuse, R144, R120 ;  /* 0x000000909478723c */ /* 0x040fe20000041878 */
[----:B------:R-:W2:Y:S04]  /*b060*/  LDL.LU R145, [R1+0x14] ;  /* 0x0000140001917983 */ /* 0x000ea80000300800 */
[----:B------:R-:W4:Y:S03]  /*b070*/  LDL.LU R144, [R1+0x10] ;  /* 0x0000100001907983 */ /* 0x000f260000300800 */
[-C--:B------:R-:W-:Y:S01]  /*b080*/  HMMA.16816.F32.BF16 R124, R148, R146.reuse, R124 ;  /* 0x00000092947c723c */ /* 0x080fe2000004187c */
[----:B------:R-:W1:Y:S07]  /*b090*/  LDSM.16.MT88.4 R148, [R225+0x1100] ;  /* 0x00110000e194783b */ /* 0x000e6e0000004200 */
[----:B------:R-:W-:Y:S07]  /*b0a0*/  HMMA.16816.F32.BF16 R128, R140, R146, R128 ;  /* 0x000000928c80723c */ /* 0x000fee0000041880 */
[----:B------:R-:W-:Y:S02]  /*b0b0*/  F2FP.BF16.PACK_AB R142, R185, R207 ;  /* 0x000000cfb98e723e */ /* 0x000fe400000010ff */
[----:B------:R-:W-:Y:S03]  /*b0c0*/  F2FP.BF16.PACK_AB R143, R204, R206 ;  /* 0x000000cecc8f723e */ /* 0x000fe600000010ff */
[----:B------:R-:W-:Y:S01]  /*b0d0*/  F2FP.BF16.PACK_AB R140, R200, R192 ;  /* 0x000000c0c88c723e */ /* 0x000fe200000010ff */
[----:B---3--:R-:W-:Y:S01]  /*b0e0*/  FFMA.FTZ R132, R132, R156, R213 ;  /* 0x0000009c84847223 */ /* 0x008fe200000100d5 */
[----:B------:R-:W-:Y:S01]  /*b0f0*/  F2FP.BF16.PACK_AB R141, R201, R181 ;  /* 0x000000b5c98d723e */ /* 0x000fe200000010ff */
[----:B------:R-:W3:Y:S01]  /*b100*/  LDSM.16.MT88.4 R156, [R228+0x1100] ;  /* 0x00110000e49c783b */ /* 0x000ee20000004200 */
[----:B------:R-:W-:Y:S01]  /*b110*/  F2FP.BF16.PACK_AB R146, R186, R205 ;  /* 0x000000cdba92723e */ /* 0x000fe200000010ff */
[----:B------:R-:W-:Y:S01]  /*b120*/  FADD.FTZ R132, R233, R132 ;  /* 0x00000084e9847221 */ /* 0x000fe20000010000 */
[----:B-1----:R-:W-:Y:S03]  /*b130*/  F2FP.BF16.PACK_AB R147, R251, R250 ;  /* 0x000000fafb93723e */ /* 0x002fe600000010ff */
[----:B------:R-:W-:Y:S02]  /*b140*/  FADD.FTZ R132, R224, R132 ;  /* 0x00000084e0847221 */ /* 0x000fe40000010000 */
[----:B------:R1:W5:Y:S02]  /*b150*/  LDL.LU R233, [R1+0x64] ;  /* 0x0000640001e97983 */ /* 0x0003640000300800 */
[----:B------:R-:W-:Y:S02]  /*b160*/  FADD.FTZ R132, R241, R132 ;  /* 0x00000084f1847221 */ /* 0x000fe40000010000 */
[----:B------:R1:W5:Y:S02]  /*b170*/  LDL.LU R240, [R1+0x60] ;  /* 0x0000600001f07983 */ /* 0x0003640000300800 */
[----:B------:R-:W-:Y:S02]  /*b180*/  FADD.FTZ R247, R247, R132 ;  /* 0x00000084f7f77221 */ /* 0x000fe40000010000 */
[----:B------:R1:W5:Y:S01]  /*b190*/  LDL.LU R224, [R1+0x5c] ;  /* 0x00005c0001e07983 */ /* 0x0003620000300800 */
[-C--:B------:R-:W-:Y:S03]  /*b1a0*/  HMMA.16816.F32.BF16 R4, R140, R148.reuse, R4 ;  /* 0x000000948c04723c */ /* 0x080fe60000041804 */
[----:B------:R1:W5:Y:S04]  /*b1b0*/  LDL.LU R231, [R1+0x58] ;  /* 0x0000580001e77983 */ /* 0x0003680000300800 */
[----:B------:R1:W5:Y:S01]  /*b1c0*/  LDL.LU R241, [R1+0x54] ;  /* 0x0000540001f17983 */ /* 0x0003620000300800 */
[----:B--2---:R-:W-:Y:S01]  /*b1d0*/  FFMA.FTZ R138, R133, R145, R212 ;  /* 0x00000091858a7223 */ /* 0x004fe200000100d4 */
[----:B------:R-:W-:Y:S03]  /*b1e0*/  F2FP.BF16.PACK_AB R145, R248, R249 ;  /* 0x000000f9f891723e */ /* 0x000fe600000010ff */
[----:B----4-:R-:W-:Y:S01]  /*b1f0*/  FFMA.FTZ R133, R0, R144, R208 ;  /* 0x0000009000857223 */ /* 0x010fe200000100d0 */
[----:B------:R-:W-:Y:S01]  /*b200*/  F2FP.BF16.PACK_AB R144, R203, R196 ;  /* 0x000000c4cb90723e */ /* 0x000fe200000010ff */
[----:B------:R-:W-:Y:S01]  /*b210*/  FADD.FTZ R0, R214, R138 ;  /* 0x0000008ad6007221 */ /* 0x000fe20000010000 */
[----:B------:R-:W-:Y:S01]  /*b220*/  F2FP.BF16.PACK_AB R208, R182, R194 ;  /* 0x000000c2b6d0723e */ /* 0x000fe200000010ff */
[----:B------:R2:W4:Y:S01]  /*b230*/  MUFU.EX2 R138, R3 ;  /* 0x00000003008a7308 */ /* 0x0005220000000800 */
[----:B------:R-:W-:Y:S01]  /*b240*/  FADD.FTZ R133, R209, R133 ;  /* 0x00000085d1857221 */ /* 0x000fe20000010000 */
[----:B------:R-:W-:Y:S01]  /*b250*/  F2FP.BF16.PACK_AB R209, R245, R246 ;  /* 0x000000f6f5d1723e */ /* 0x000fe200000010ff */
[----:B------:R-:W-:Y:S01]  /*b260*/  FADD.FTZ R0, R215, R0 ;  /* 0x00000000d7007221 */ /* 0x000fe20000010000 */
[C---:B------:R-:W-:Y:S01]  /*b270*/  HMMA.16816.F32.BF16 R8, R144.reuse, R148, R8 ;  /* 0x000000949008723c */ /* 0x040fe20000041808 */
[----:B------:R-:W-:Y:S03]  /*b280*/  LDSM.16.MT88.4 R212, [R225+0x3900] ;  /* 0x00390000e1d4783b */ /* 0x000fe60000004200 */
[----:B------:R-:W-:Y:S01]  /*b290*/  FADD.FTZ R133, R210, R133 ;  /* 0x00000085d2857221 */ /* 0x000fe20000010000 */
[----:B------:R-:W-:Y:S03]  /*b2a0*/  F2FP.BF16.PACK_AB R210, R252, R179 ;  /* 0x000000b3fcd2723e */ /* 0x000fe600000010ff */
[-C--:B------:R-:W-:Y:S08]  /*b2b0*/  HMMA.16816.F32.BF16 R12, R144, R150.reuse, R12 ;  /* 0x00000096900c723c */ /* 0x080ff0000004180c */
[C---:B------:R-:W-:Y:S01]  /*b2c0*/  HMMA.16816.F32.BF16 R16, R140.reuse, R150, R16 ;  /* 0x000000968c10723c */ /* 0x040fe20000041810 */
[----:B------:R-:W1:Y:S03]  /*b2d0*/  LDSM.16.MT88.4 R148, [R225+0x3100] ;  /* 0x00310000e194783b */ /* 0x000e660000004200 */
[----:B--2---:R-:W-:Y:S02]  /*b2e0*/  FADD.FTZ R3, R219, R0 ;  /* 0x00000000db037221 */ /* 0x004fe40000010000 */
[----:B------:R-:W-:Y:S01]  /*b2f0*/  FADD.FTZ R0, R211, R133 ;  /* 0x00000085d3007221 */ /* 0x000fe20000010000 */
[----:B----4-:R-:W-:Y:S01]  /*b300*/  F2FP.BF16.PACK_AB R211, R138, R139 ;  /* 0x0000008b8ad3723e */ /* 0x010fe200000010ff */
[-C--:B------:R-:W-:Y:S01]  /*b310*/  HMMA.16816.F32.BF16 R20, R140, R152.reuse, R20 ;  /* 0x000000988c14723c */ /* 0x080fe20000041814 */
[----:B------:R-:W-:Y:S03]  /*b320*/  LDSM.16.MT88.4 R216, [R226+0x3900] ;  /* 0x00390000e2d8783b */ /* 0x000fe60000004200 */
[----:B------:R-:W-:Y:S01]  /*b330*/  FADD.FTZ R132, R164, R0 ;  /* 0x00000000a4847221 */ /* 0x000fe20000010000 */
[----:B------:R-:W-:Y:S01]  /*b340*/  MOV R0, R191 ;  /* 0x000000bf00007202 */ /* 0x000fe20000000f00 */
[----:B------:R-:W-:Y:S01]  /*b350*/  FADD.FTZ R133, R172, R3 ;  /* 0x00000003ac857221 */ /* 0x000fe20000010000 */
[----:B------:R-:W-:Y:S01]  /*b360*/  MOV R3, R204 ;  /* 0x000000cc00037202 */ /* 0x000fe20000000f00 */
[C---:B------:R-:W-:Y:S01]  /*b370*/  HMMA.16816.F32.BF16 R24, R144.reuse, R152, R24 ;  /* 0x000000989018723c */ /* 0x040fe20000041818 */
[----:B------:R-:W-:Y:S03]  /*b380*/  LDSM.16.MT88.4 R204, [R227+0x1900] ;  /* 0x00190000e3cc783b */ /* 0x000fe60000004200 */
[----:B------:R-:W-:Y:S02]  /*b390*/  F2FP.BF16.PACK_AB R188, R176, R0 ;  /* 0x00000000b0bc723e */ /* 0x000fe400000010ff */
[----:B------:R-:W-:Y:S02]  /*b3a0*/  F2FP.BF16.PACK_AB R191, R198, R180 ;  /* 0x000000b4c6bf723e */ /* 0x000fe400000010ff */
[-C--:B------:R-:W-:Y:S08]  /*b3b0*/  HMMA.16816.F32.BF16 R28, R144, R154.reuse, R28 ;  /* 0x0000009a901c723c */ /* 0x080ff0000004181c */
[C---:B------:R-:W-:Y:S01]  /*b3c0*/  HMMA.16816.F32.BF16 R32, R140.reuse, R154, R32 ;  /* 0x0000009a8c20723c */ /* 0x040fe20000041820 */
[----:B------:R-:W2:Y:S07]  /*b3d0*/  LDSM.16.MT88.4 R152, [R226+0x3100] ;  /* 0x00310000e298783b */ /* 0x000eae0000004200 */
[-C--:B---3--:R-:W-:Y:S08]  /*b3e0*/  HMMA.16816.F32.BF16 R36, R140, R156.reuse, R36 ;  /* 0x0000009c8c24723c */ /* 0x088ff00000041824 */
        /* <DEDUP_REMOVED lines=10> */
[C---:B------:R-:W-:Y:S07]  /*b490*/  HMMA.16816.F32.BF16 R72, R144.reuse, R148, R72 ;  /* 0x000000949048723c */ /* 0x040fee0000041848 */
[----:B------:R-:W-:Y:S01]  /*b4a0*/  MOV R149, R187 ;  /* 0x000000bb00957202 */ /* 0x000fe20000000f00 */
        /* <DEDUP_REMOVED lines=10> */
[-C--:B------:R-:W-:Y:S08]  /*b550*/  HMMA.16816.F32.BF16 R108, R144, R158.reuse, R108 ;  /* 0x0000009e906c723c */ /* 0x080ff0000004186c */
[C---:B------:R-:W-:Y:S08]  /*b560*/  HMMA.16816.F32.BF16 R112, R140.reuse, R158, R112 ;  /* 0x0000009e8c70723c */ /* 0x040ff00000041870 */
[-C--:B----4-:R-:W-:Y:S08]  /*b570*/  HMMA.16816.F32.BF16 R116, R140, R160.reuse, R116 ;  /* 0x000000a08c74723c */ /* 0x090ff00000041874 */
[C---:B------:R-:W-:Y:S07]  /*b580*/  HMMA.16816.F32.BF16 R120, R144.reuse, R160, R120 ;  /* 0x000000a09078723c */ /* 0x040fee0000041878 */
[----:B------:R-:W-:Y:S01]  /*b590*/  MOV R160, R185 ;  /* 0x000000b900a07202 */ /* 0x000fe20000000f00 */
[-C--:B------:R-:W-:Y:S01]  /*b5a0*/  HMMA.16816.F32.BF16 R124, R144, R162.reuse, R124 ;  /* 0x000000a2907c723c */ /* 0x080fe2000004187c */
[----:B------:R-:W2:Y:S03]  /*b5b0*/  LDSM.16.MT88.4 R184, [R228+0x1900] ;  /* 0x00190000e4b8783b */ /* 0x000ea60000004200 */
[----:B------:R-:W-:Y:S04]  /*b5c0*/  MOV R161, R221 ;  /* 0x000000dd00a17202 */ /* 0x000fe80000000f00 */
[----:B------:R-:W-:Y:S01]  /*b5d0*/  HMMA.16816.F32.BF16 R128, R140, R162, R128 ;  /* 0x000000a28c80723c */ /* 0x000fe20000041880 */
[----:B------:R-:W3:Y:S07]  /*b5e0*/  LDSM.16.MT88.4 R220, [R228+0x3900] ;  /* 0x00390000e4dc783b */ /* 0x000eee0000004200 */
        /* <DEDUP_REMOVED lines=9> */
[----:B------:R-:W-:Y:S02]  /*b680*/  MOV R12, R157 ;  /* 0x0000009d000c7202 */ /* 0x000fe40000000f00 */
[----:B------:R-:W-:Y:S02]  /*b690*/  MOV R14, R197 ;  /* 0x000000c5000e7202 */ /* 0x000fe40000000f00 */
[-C--:B------:R-:W-:Y:S04]  /*b6a0*/  HMMA.16816.F32.BF16 R156, R188, R168.reuse, R20 ;  /* 0x000000a8bc9c723c */ /* 0x080fe80000041814 */
[----:B------:R-:W-:Y:S02]  /*b6b0*/  MOV R18, R177 ;  /* 0x000000b100127202 */ /* 0x000fe40000000f00 */
[----:B------:R-:W-:Y:S02]  /*b6c0*/  MOV R13, R179 ;  /* 0x000000b3000d7202 */ /* 0x000fe40000000f00 */
[----:B------:R-:W-:Y:S02]  /*b6d0*/  MOV R20, R160 ;  /* 0x000000a000147202 */ /* 0x000fe40000000f00 */
[C---:B------:R-:W-:Y:S04]  /*b6e0*/  HMMA.16816.F32.BF16 R160, R208.reuse, R168, R24 ;  /* 0x000000a8d0a0723c */ /* 0x040fe80000041818 */
[----:B------:R-:W-:Y:S02]  /*b6f0*/  MOV R21, R3 ;  /* 0x0000000300157202 */ /* 0x000fe40000000f00 */
[----:B------:R-:W-:Y:S02]  /*b700*/  MOV R23, R176 ;  /* 0x000000b000177202 */ /* 0x000fe40000000f00 */
[----:B------:R-:W-:Y:S04]  /*b710*/  MOV R27, R165 ;  /* 0x000000a5001b7202 */ /* 0x000fe80000000f00 */
        /* <DEDUP_REMOVED lines=9> */
[-C--:B--2---:R-:W-:Y:S04]  /*b7b0*/  HMMA.16816.F32.BF16 R172, R188, R184.reuse, R36 ;  /* 0x000000b8bcac723c */ /* 0x084fe80000041824 */
[----:B------:R-:W-:Y:S02]  /*b7c0*/  MOV R31, R203 ;  /* 0x000000cb001f7202 */ /* 0x000fe40000000f00 */
[----:B------:R-:W-:Y:S02]  /*b7d0*/  MOV R30, R202 ;  /* 0x000000ca001e7202 */ /* 0x000fe40000000f00 */
[----:B------:R-:W-:Y:S04]  /*b7e0*/  MOV R29, R201 ;  /* 0x000000c9001d7202 */ /* 0x000fe80000000f00 */
        /* <DEDUP_REMOVED lines=17> */
[----:B------:R-:W-:Y:S01]  /*b900*/  FADD.FTZ R0, R242, R133 ;  /* 0x00000085f2007221 */ /* 0x000fe20000010000 */
[----:B------:R-:W-:Y:S01]  /*b910*/  MOV R37, R38 ;  /* 0x0000002600257202 */ /* 0x000fe20000000f00 */
[----:B------:R2:W5:Y:S01]  /*b920*/  LDL.LU R242, [R1+0x50] ;  /* 0x0000500001f27983 */ /* 0x0005620000300800 */
        /* <DEDUP_REMOVED lines=15> */
[----:B------:R-:W-:Y:S01]  /*ba20*/  MOV R30, R31 ;  /* 0x0000001f001e7202 */ /* 0x000fe20000000f00 */
[----:B------:R-:W-:Y:S01]  /*ba30*/  FADD.FTZ R0, R37, R0 ;  /* 0x0000000025007221 */ /* 0x000fe20000010000 */
[----:B------:R-:W-:Y:S01]  /*ba40*/  MOV R31, R24 ;  /* 0x00000018001f7202 */ /* 0x000fe20000000f00 */
[----:B------:R-:W-:Y:S01]  /*ba50*/  FADD.FTZ R12, R38, R12 ;  /* 0x0000000c260c7221 */ /* 0x000fe20000010000 */
[----:B------:R-:W-:Y:S01]  /*ba60*/  MOV R24, R25 ;  /* 0x0000001900187202 */ /* 0x000fe20000000f00 */
[----:B------:R-:W-:Y:S01]  /*ba70*/  FADD.FTZ R9, R9, R0 ;  /* 0x0000000009097221 */ /* 0x000fe20000010000 */
[----:B------:R-:W-:Y:S02]  /*ba80*/  MOV R25, R26 ;  /* 0x0000001a00197202 */ /* 0x000fe40000000f00 */
[----:B------:R-:W-:Y:S02]  /*ba90*/  MOV R26, R27 ;  /* 0x0000001b001a7202 */ /* 0x000fe40000000f00 */
[----:B------:R-:W-:Y:S02]  /*baa0*/  MOV R27, R20 ;  /* 0x00000014001b7202 */ /* 0x000fe40000000f00 */
[----:B------:R-:W-:Y:S02]  /*bab0*/  MOV R20, R21 ;  /* 0x0000001500147202 */ /* 0x000fe40000000f00 */
[----:B------:R-:W-:Y:S02]  /*bac0*/  MOV R21, R235 ;  /* 0x000000eb00157202 */ /* 0x000fe40000000f00 */
[----:B------:R2:W5:Y:S01]  /*bad0*/  LDL.LU R235, [R1+0x48] ;  /* 0x0000480001eb7983 */ /* 0x0005620000300800 */
[----:B------:R-:W-:Y:S02]  /*bae0*/  MOV R33, R181 ;  /* 0x000000b500217202 */ /* 0x000fe40000000f00 */
[-C--:B------:R-:W-:Y:S03]  /*baf0*/  HMMA.16816.F32.BF16 R180, R208, R186.reuse, R44 ;  /* 0x000000bad0b4723c */ /* 0x080fe6000004182c */
[----:B------:R-:W-:Y:S02]  /*bb00*/  MOV R32, R192 ;  /* 0x000000c000207202 */ /* 0x000fe40000000f00 */
[----:B------:R-:W-:Y:S02]  /*bb10*/  MOV R34, R196 ;  /* 0x000000c400227202 */ /* 0x000fe40000000f00 */
[----:B------:R-:W-:Y:S01]  /*bb20*/  MOV R3, R195 ;  /* 0x000000c300037202 */ /* 0x000fe20000000f00 */
[C---:B------:R-:W-:Y:S04]  /*bb30*/  HMMA.16816.F32.BF16 R184, R188.reuse, R186, R48 ;  /* 0x000000babcb8723c */ /* 0x040fe80000041830 */
[----:B------:R-:W-:Y:S01]  /*bb40*/  MOV R8, R193 ;  /* 0x000000c100087202 */ /* 0x000fe20000000f00 */
[----:B------:R-:W-:Y:S01]  /*bb50*/  FADD.FTZ R3, R3, R247 ;  /* 0x000000f703037221 */ /* 0x000fe20000010000 */
[----:B------:R-:W-:Y:S02]  /*bb60*/  MOV R132, R136 ;  /* 0x0000008800847202 */ /* 0x000fe40000000f00 */
[-C--:B------:R-:W-:Y:S04]  /*bb70*/  HMMA.16816.F32.BF16 R192, R188, R204.reuse, R52 ;  /* 0x000000ccbcc0723c */ /* 0x080fe80000041834 */
[----:B------:R-:W-:Y:S01]  /*bb80*/  FADD.FTZ R3, R36, R3 ;  /* 0x0000000324037221 */ /* 0x000fe20000010000 */
[----:B------:R-:W-:Y:S01]  /*bb90*/  MOV R133, R135 ;  /* 0x0000008700857202 */ /* 0x000fe20000000f00 */
[----:B------:R-:W-:Y:S02]  /*bba0*/  FADD.FTZ R8, R8, R134 ;  /* 0x0000008608087221 */ /* 0x000fe40000010000 */
        /* <DEDUP_REMOVED lines=25> */
[-C--:B---3--:R-:W-:Y:S08]  /*bd40*/  HMMA.16816.F32.BF16 R100, R188, R220.reuse, R100 ;  /* 0x000000dcbc64723c */ /* 0x088ff00000041864 */
        /* <DEDUP_REMOVED lines=24> */
[----:B------:R-:W-:Y:S01]  /*bed0*/  STL [R1+0x8], R5 ;  /* 0x0000080501007387 */ /* 0x000fe20000100800 */
[----:B------:R-:W-:Y:S02]  /*bee0*/  FADD.FTZ R3, R252, R3 ;  /* 0x00000003fc037221 */ /* 0x000fe40000010000 */
[----:B------:R-:W-:Y:S02]  /*bef0*/  FADD.FTZ R4, R15, R4 ;  /* 0x000000040f047221 */ /* 0x000fe40000010000 */
[----:B------:R-:W-:Y:S03]  /*bf00*/  FADD.FTZ R0, R139, R7 ;  /* 0x000000078b007221 */ /* 0x000fe60000010000 */
[----:B------:R-:W-:Y:S01]  /*bf10*/  STL [R1+0xc], R4 ;  /* 0x00000c0401007387 */ /* 0x000fe20000100800 */
[----:B------:R-:W-:Y:S01]  /*bf20*/  FADD.FTZ R0, R138, R0 ;  /* 0x000000008a007221 */ /* 0x000fe20000010000 */
[----:B------:R-:W-:Y:S02]  /*bf30*/  MOV R138, R2 ;  /* 0x00000002008a7202 */ /* 0x000fe40000000f00 */
[----:B------:R1:W-:Y:S04]  /*bf40*/  STL [R1+0x14], R3 ;  /* 0x0000140301007387 */ /* 0x0003e80000100800 */
[----:B------:R2:W-:Y:S01]  /*bf50*/  STL [R1+0x10], R0 ;  /* 0x0000100001007387 */ /* 0x0005e20000100800 */
[----:B-1----:R-:W-:Y:S01]  /*bf60*/  MOV R3, R137 ;  /* 0x0000008900037202 */ /* 0x002fe20000000f00 */
[----:B------:R-:W-:-:S05]  /*bf70*/  @P1 BRA `(.L_x_690) ;  /* 0xffffb44000001947 */ /* 0x000fca000383ffff */
.L_x_689:
[----:B--23--:R-:W2:Y:S04]  /*bf80*/  LDL.LU R0, [R1+0x8] ;  /* 0x0000080001007983 */ /* 0x00cea80000300800 */
[----:B------:R-:W3:Y:S04]  /*bf90*/  LDL.LU R4, [R1+0xc] ;  /* 0x00000c0001047983 */ /* 0x000ee80000300800 */
[----:B------:R-:W4:Y:S04]  /*bfa0*/  LDL.LU R8, [R1+0x14] ;  /* 0x0000140001087983 */ /* 0x000f280000300800 */
[----:B------:R-:W4:Y:S01]  /*bfb0*/  LDL.LU R5, [R1+0x10] ;  /* 0x0000100001057983 */ /* 0x000f220000300800 */
[----:B------:R-:W-:-:S02]  /*bfc0*/  MOV R62, 0xff800000 ;  /* 0xff800000003e7802 */ /* 0x000fc40000000f00 */
[----:B------:R-:W-:Y:S02]  /*bfd0*/  MOV R63, 0xff800000 ;  /* 0xff800000003f7802 */ /* 0x000fe40000000f00 */
[----:B------:R-:W-:Y:S02]  /*bfe0*/  MOV R64, 0xff800000 ;  /* 0xff80000000407802 */ /* 0x000fe40000000f00 */
[----:B------:R-:W-:Y:S02]  /*bff0*/  MOV R65, 0xff800000 ;  /* 0xff80000000417802 */ /* 0x000fe40000000f00 */
[----:B------:R-:W-:Y:S01]  /*c000*/  PLOP3.LUT P0, PT, PT, PT, PT, 0x8, 0x0 ;  /* 0x000000000000781c */ /* 0x000fe20003f0e170 */
[----:B--2---:R-:W1:Y:S04]  /*c010*/  SHFL.BFLY PT, R11, R0, 0x2, 0x1f ;  /* 0x0c401f00000b7f89 */ /* 0x004e6800000e0000 */
[----:B---3--:R-:W2:Y:S04]  /*c020*/  SHFL.BFLY PT, R9, R4, 0x2, 0x1f ;  /* 0x0c401f0004097f89 */ /* 0x008ea800000e0000 */
[----:B----4-:R-:W3:Y:S04]  /*c030*/  SHFL.BFLY PT, R7, R8, 0x2, 0x1f ;  /* 0x0c401f0008077f89 */ /* 0x010ee800000e0000 */
[----:B------:R-:W4:Y:S01]  /*c040*/  SHFL.BFLY PT, R6, R5, 0x2, 0x1f ;  /* 0x0c401f0005067f89 */ /* 0x000f2200000e0000 */
[----:B-1----:R-:W-:-:S02]  /*c050*/  FADD.FTZ R11, R11, R0 ;  /* 0x000000000b0b7221 */ /* 0x002fc40000010000 */
[----:B--2---:R-:W-:-:S03]  /*c060*/  FADD.FTZ R9, R9, R4 ;  /* 0x0000000409097221 */ /* 0x004fc60000010000 */
[----:B------:R-:W1:Y:S01]  /*c070*/  SHFL.BFLY PT, R0, R11, 0x1, 0x1f ;  /* 0x0c201f000b007f89 */ /* 0x000e6200000e0000 */
[----:B---3--:R-:W-:-:S03]  /*c080*/  FADD.FTZ R7, R7, R8 ;  /* 0x0000000807077221 */ /* 0x008fc60000010000 */
[----:B------:R-:W2:Y:S01]  /*c090*/  SHFL.BFLY PT, R4, R9, 0x1, 0x1f ;  /* 0x0c201f0009047f89 */ /* 0x000ea200000e0000 */
[----:B----4-:R-:W-:-:S03]  /*c0a0*/  FADD.FTZ R6, R6, R5 ;  /* 0x0000000506067221 */ /* 0x010fc60000010000 */
[----:B------:R-:W3:Y:S04]  /*c0b0*/  SHFL.BFLY PT, R3, R7, 0x1, 0x1f ;  /* 0x0c201f0007037f89 */ /* 0x000ee800000e0000 */
[----:B------:R-:W4:Y:S01]  /*c0c0*/  SHFL.BFLY PT, R5, R6, 0x1, 0x1f ;  /* 0x0c201f0006057f89 */ /* 0x000f2200000e0000 */
[----:B-1----:R-:W-:Y:S01]  /*c0d0*/  FADD.FTZ R11, R11, R0 ;  /* 0x000000000b0b7221 */ /* 0x002fe20000010000 */
[----:B------:R-:W-:Y:S01]  /*c0e0*/  MOV R0, RZ ;  /* 0x000000ff00007202 */ /* 0x000fe20000000f00 */
[----:B--2---:R-:W-:-:S03]  /*c0f0*/  FADD.FTZ R9, R9, R4 ;  /* 0x0000000409097221 */ /* 0x004fc60000010000 */
[----:B------:R-:W-:Y:S02]  /*c100*/  FSETP.NE.FTZ.AND P4, PT, R11, RZ, PT ;  /* 0x000000ff0b00720b */ /* 0x000fe40003f95000 */
[----:B------:R-:W-:Y:S01]  /*c110*/  MOV R4, RZ ;  /* 0x000000ff00047202 */ /* 0x000fe20000000f00 */
[----:B---3--:R-:W-:Y:S01]  /*c120*/  FADD.FTZ R7, R7, R3 ;  /* 0x0000000307077221 */ /* 0x008fe20000010000 */
[----:B------:R-:W-:Y:S02]  /*c130*/  FSETP.NE.FTZ.AND P3, PT, R9, RZ, PT ;  /* 0x000000ff0900720b */ /* 0x000fe40003f75000 */
[----:B------:R-:W-:Y:S01]  /*c140*/  MOV R3, RZ ;  /* 0x000000ff00037202 */ /* 0x000fe20000000f00 */
[----:B----4-:R-:W-:Y:S01]  /*c150*/  FADD.FTZ R6, R5, R6 ;  /* 0x0000000605067221 */ /* 0x010fe20000010000 */
[----:B------:R-:W-:-:S04]  /*c160*/  FSETP.NE.FTZ.AND P2, PT, R7, RZ, PT ;  /* 0x000000ff0700720b */ /* 0x000fc80003f55000 */
[----:B------:R-:W-:Y:S01]  /*c170*/  FSETP.NE.FTZ.AND P1, PT, R6, RZ, PT ;  /* 0x000000ff0600720b */ /* 0x000fe20003f35000 */
[----:B------:R-:W1:Y:S08]  /*c180*/  @P4 MUFU.RCP R0, R11 ;  /* 0x0000000b00004308 */ /* 0x000e700000001000 */
[----:B------:R-:W2:Y:S04]  /*c190*/  @P2 MUFU.RCP R3, R7 ;  /* 0x0000000700032308 */ /* 0x000ea80000001000 */
[----:B------:R-:W-:Y:S01]  /*c1a0*/  @P1 MOV R8, 0x3f317218 ;  /* 0x3f31721800081802 */ /* 0x000fe20000000f00 */
[----:B-1----:R-:W-:-:S03]  /*c1b0*/  FMUL.FTZ R144, R0, R144 ;  /* 0x0000009000907220 */ /* 0x002fc60000410000 */
[----:B------:R-:W1:Y:S01]  /*c1c0*/  @P3 MUFU.RCP R4, R9 ;  /* 0x0000000900043308 */ /* 0x000e620000001000 */
[C---:B------:R-:W-:Y:S02]  /*c1d0*/  FMUL.FTZ R58, R0.reuse, R145 ;  /* 0x00000091003a7220 */ /* 0x040fe40000410000 */
[C---:B------:R-:W-:Y:S02]  /*c1e0*/  FMUL.FTZ R152, R0.reuse, R152 ;  /* 0x0000009800987220 */ /* 0x040fe40000410000 */
[C---:B------:R-:W-:Y:S02]  /*c1f0*/  FMUL.FTZ R153, R0.reuse, R153 ;  /* 0x0000009900997220 */ /* 0x040fe40000410000 */
[C---:B------:R-:W-:Y:S01]  /*c200*/  FMUL.FTZ R156, R0.reuse, R156 ;  /* 0x0000009c009c7220 */ /* 0x040fe20000410000 */
[----:B------:R-:W-:Y:S01]  /*c210*/  @P4 MUFU.LG2 R11, R11 ;  /* 0x0000000b000b4308 */ /* 0x000fe20000000c00 */
[C---:B------:R-:W-:Y:S02]  /*c220*/  FMUL.FTZ R52, R0.reuse, R157 ;  /* 0x0000009d00347220 */ /* 0x040fe40000410000 */
[----:B------:R-:W-:-:S02]  /*c230*/  FMUL.FTZ R168, R0, R168 ;  /* 0x000000a800a87220 */ /* 0x000fc40000410000 */
[C---:B------:R-:W-:Y:S02]  /*c240*/  FMUL.FTZ R169, R0.reuse, R169 ;  /* 0x000000a900a97220 */ /* 0x040fe40000410000 */
[C---:B------:R-:W-:Y:S01]  /*c250*/  FMUL.FTZ R172, R0.reuse, R172 ;  /* 0x000000ac00ac7220 */ /* 0x040fe20000410000 */
[----:B------:R-:W-:Y:S01]  /*c260*/  @P3 MUFU.LG2 R9, R9 ;  /* 0x0000000900093308 */ /* 0x000fe20000000c00 */
[C---:B------:R-:W-:Y:S02]  /*c270*/  FMUL.FTZ R50, R0.reuse, R173 ;  /* 0x000000ad00327220 */ /* 0x040fe40000410000 */
[C---:B------:R-:W-:Y:S02]  /*c280*/  FMUL.FTZ R184, R0.reuse, R184 ;  /* 0x000000b800b87220 */ /* 0x040fe40000410000 */
[C---:B------:R-:W-:Y:S02]  /*c290*/  FMUL.FTZ R46, R0.reuse, R185 ;  /* 0x000000b9002e7220 */ /* 0x040fe40000410000 */
[C---:B------:R-:W-:Y:S01]  /*c2a0*/  FMUL.FTZ R192, R0.reuse, R192 ;  /* 0x000000c000c07220 */ /* 0x040fe20000410000 */
[----:B------:R-:W-:Y:S01]  /*c2b0*/  @P2 MUFU.LG2 R7, R7 ;  /* 0x0000000700072308 */ /* 0x000fe20000000c00 */
        /* <DEDUP_REMOVED lines=18> */
[----:B------:R-:W-:Y:S01]  /*c3e0*/  FMUL.FTZ R129, R0, R129 ;  /* 0x0000008100817220 */ /* 0x000fe20000410000 */
[----:B------:R-:W-:Y:S01]  /*c3f0*/  MOV R0, RZ ;  /* 0x000000ff00007202 */ /* 0x000fe20000000f00 */
[----:B--2---:R-:W-:-:S02]  /*c400*/  FMUL.FTZ R140, R3, R140 ;  /* 0x0000008c038c7220 */ /* 0x004fc40000410000 */
[C---:B------:R-:W-:Y:S02]  /*c410*/  FMUL.FTZ R59, R3.reuse, R141 ;  /* 0x0000008d033b7220 */ /* 0x040fe40000410000 */
[C---:B------:R-:W-:Y:S01]  /*c420*/  FMUL.FTZ R148, R3.reuse, R148 ;  /* 0x0000009403947220 */ /* 0x040fe20000410000 */
[----:B------:R-:W2:Y:S01]  /*c430*/  @P1 MUFU.RCP R0, R6 ;  /* 0x0000000600001308 */ /* 0x000ea20000001000 */
[C---:B------:R-:W-:Y:S02]  /*c440*/  FMUL.FTZ R56, R3.reuse, R149 ;  /* 0x0000009503387220 */ /* 0x040fe40000410000 */
[C---:B------:R-:W-:Y:S02]  /*c450*/  FMUL.FTZ R160, R3.reuse, R160 ;  /* 0x000000a003a07220 */ /* 0x040fe40000410000 */
[C---:B------:R-:W-:Y:S02]  /*c460*/  FMUL.FTZ R55, R3.reuse, R161 ;  /* 0x000000a103377220 */ /* 0x040fe40000410000 */
[C---:B------:R-:W-:Y:S01]  /*c470*/  FMUL.FTZ R164, R3.reuse, R164 ;  /* 0x000000a403a47220 */ /* 0x040fe20000410000 */
[----:B------:R-:W3:Y:S01]  /*c480*/  @P1 MUFU.LG2 R6, R6 ;  /* 0x0000000600061308 */ /* 0x000ee20000000c00 */
        /* <DEDUP_REMOVED lines=25> */
[----:B------:R-:W-:Y:S01]  /*c620*/  @P3 MOV R3, 0x3f317218 ;  /* 0x3f31721800033802 */ /* 0x000fe20000000f00 */
[----:B-1----:R-:W-:-:S02]  /*c630*/  FMUL.FTZ R146, R4, R146 ;  /* 0x0000009204927220 */ /* 0x002fc40000410000 */
        /* <DEDUP_REMOVED lines=32> */
[C---:B--2---:R-:W-:Y:S02]  /*c840*/  FMUL.FTZ R142, R0.reuse, R142 ;  /* 0x0000008e008e7220 */ /* 0x044fe40000410000 */
        /* <DEDUP_REMOVED lines=31> */
[----:B------:R-:W-:Y:S01]  /*ca40*/  @P2 MOV R0, 0x3f317218 ;  /* 0x3f31721800002802 */ /* 0x000fe20000000f00 */
[----:B------:R-:W-:Y:S02]  /*ca50*/  @P3 FMUL.FTZ R5, R3, c[0x0][0x2d0] ;  /* 0x0000b40003053a20 */ /* 0x000fe40000410000 */
[----:B------:R-:W-:Y:S02]  /*ca60*/  @P4 FMUL.FTZ R10, R4, c[0x0][0x2d0] ;  /* 0x0000b400040a4a20 */ /* 0x000fe40000410000 */
[----:B------:R-:W-:-:S02]  /*ca70*/  @P2 FMUL.FTZ R3, R0, c[0x0][0x2d0] ;  /* 0x0000b40000032a20 */ /* 0x000fc40000410000 */
[----:B------:R-:W-:Y:S02]  /*ca80*/  @P4 FMUL.FTZ R11, R11, 0.69314718246459960938 ;  /* 0x3f3172180b0b4820 */ /* 0x000fe40000410000 */
[----:B------:R-:W-:Y:S02]  /*ca90*/  @P3 FMUL.FTZ R9, R9, 0.69314718246459960938 ;  /* 0x3f31721809093820 */ /* 0x000fe40000410000 */
[----:B------:R-:W-:Y:S02]  /*caa0*/  @P2 FMUL.FTZ R7, R7, 0.69314718246459960938 ;  /* 0x3f31721807072820 */ /* 0x000fe40000410000 */
[----:B---3--:R-:W-:Y:S02]  /*cab0*/  @P1 FMUL.FTZ R4, R6, 0.69314718246459960938 ;  /* 0x3f31721806041820 */ /* 0x008fe40000410000 */
[----:B------:R-:W-:Y:S02]  /*cac0*/  @P1 FMUL.FTZ R0, R8, c[0x0][0x2d0] ;  /* 0x0000b40008001a20 */ /* 0x000fe40000410000 */
[----:B------:R-:W-:-:S02]  /*cad0*/  @P4 FFMA.FTZ R62, R10, R137, R11 ;  /* 0x000000890a3e4223 */ /* 0x000fc4000001000b */
[----:B------:R-:W-:Y:S02]  /*cae0*/  @P3 FFMA.FTZ R63, R5, R136, R9 ;  /* 0x00000088053f3223 */ /* 0x000fe40000010009 */
[----:B-----5:R-:W-:Y:S02]  /*caf0*/  @P2 FFMA.FTZ R64, R3, R135, R7 ;  /* 0x0000008703402223 */ /* 0x020fe40000010007 */
[----:B------:R-:W-:Y:S02]  /*cb00*/  @P1 FFMA.FTZ R65, R0, R2, R4 ;  /* 0x0000000200411223 */ /* 0x000fe40000010004 */
.L_x_673:
        /* <DEDUP_REMOVED lines=62> */
[----:B------:R-:W-:Y:S01]  /*cef0*/  STS [R0+0x80], R58 ;  /* 0x0000803a00007388 */ /* 0x000fe20000000800 */
[----:B------:R-:W-:-:S02]  /*cf00*/  F2FP.BF16.PACK_AB R202, R203, R202 ;  /* 0x000000cacbca723e */ /* 0x000fc400000010ff */
[----:B------:R-:W-:Y:S01]  /*cf10*/  F2FP.BF16.PACK_AB R39, R39, R68 ;  /* 0x000000442727723e */ /* 0x000fe200000010ff */
[----:B------:R-:W-:Y:S01]  /*cf20*/  STS [R0+0x480], R57 ;  /* 0x0004803900007388 */ /* 0x000fe20000000800 */
[----:B------:R-:W-:Y:S02]  /*cf30*/  F2FP.BF16.PACK_AB R38, R38, R70 ;  /* 0x000000462626723e */ /* 0x000fe400000010ff */
[----:B------:R-:W-:Y:S01]  /*cf40*/  F2FP.BF16.PACK_AB R36, R36, R80 ;  /* 0x000000502424723e */ /* 0x000fe200000010ff */
[----:B------:R1:W-:Y:S01]  /*cf50*/  STS [R2], R7 ;  /* 0x0000000702007388 */ /* 0x0003e20000000800 */
        /* <DEDUP_REMOVED lines=18> */
[----:B-1----:R-:W-:Y:S01]  /*d080*/  IMAD.MOV.U32 R7, RZ, RZ, 0x40 ;  /* 0x00000040ff077424 */ /* 0x002fe200078e00ff */
[----:B------:R-:W-:Y:S02]  /*d090*/  F2FP.BF16.PACK_AB R25, R25, R94 ;  /* 0x0000005e1919723e */ /* 0x000fe400000010ff */
[----:B------:R-:W-:Y:S01]  /*d0a0*/  STS [R3+0x480], R51 ;  /* 0x0004803303007388 */ /* 0x000fe20000000800 */
[----:B------:R-:W-:-:S02]  /*d0b0*/  F2FP.BF16.PACK_AB R24, R24, R100 ;  /* 0x000000641818723e */ /* 0x000fc400000010ff */
[----:B------:R-:W-:Y:S01]  /*d0c0*/  SEL R7, R7, 0xffffffc0, !P2 ;  /* 0xffffffc007077807 */ /* 0x000fe20005000000 */
[----:B------:R1:W-:Y:S01]  /*d0d0*/  STS [R4+0x400], R6 ;  /* 0x0004000604007388 */ /* 0x0003e20000000800 */
        /* <DEDUP_REMOVED lines=17> */
[----:B-1----:R-:W-:Y:S01]  /*d1f0*/  IMAD.IADD R6, R0, 0x1, R7 ;  /* 0x0000000100067824 */ /* 0x002fe200078e0207 */
[----:B------:R-:W-:Y:S02]  /*d200*/  F2FP.BF16.PACK_AB R16, R16, R122 ;  /* 0x0000007a1010723e */ /* 0x000fe400000010ff */
[----:B------:R-:W-:Y:S01]  /*d210*/  F2FP.BF16.PACK_AB R15, R15, R124 ;  /* 0x0000007c0f0f723e */ /* 0x000fe200000010ff */
[----:B---3--:R-:W-:Y:S01]  /*d220*/  IMAD.IADD R8, R7, 0x1, R2 ;  /* 0x0000000107087824 */ /* 0x008fe200078e0202 */
[----:B------:R-:W-:Y:S01]  /*d230*/  STS [R6+0x80], R50 ;  /* 0x0000803206007388 */ /* 0x000fe20000000800 */
[----:B------:R-:W-:Y:S02]  /*d240*/  F2FP.BF16.PACK_AB R14, R14, R126 ;  /* 0x0000007e0e0e723e */ /* 0x000fe400000010ff */
[----:B------:R-:W-:Y:S01]  /*d250*/  ISETP.NE.U32.AND P1, PT, RZ, c[0x0][0x500], PT ;  /* 0x00014000ff007a0c */ /* 0x000fe20003f25070 */
[----:B------:R-:W-:Y:S01]  /*d260*/  STS [R6+0x480], R49 ;  /* 0x0004803106007388 */ /* 0x000fe20000000800 */
[----:B------:R-:W-:-:S02]  /*d270*/  ISETP.NE.U32.AND P0, PT, RZ, c[0x0][0x508], PT ;  /* 0x00014200ff007a0c */ /* 0x000fc40003f05070 */
[----:B------:R-:W-:Y:S01]  /*d280*/  ISETP.NE.AND.EX P1, PT, RZ, c[0x0][0x504], PT, P1 ;  /* 0x00014100ff007a0c */ /* 0x000fe20003f25310 */
[----:B------:R1:W-:Y:S01]  /*d290*/  STS [R8+0x400], R5 ;  /* 0x0004000508007388 */ /* 0x0003e20000000800 */
[----:B------:R-:W-:-:S03]  /*d2a0*/  ISETP.NE.AND.EX P0, PT, RZ, c[0x0][0x50c], PT, P0 ;  /* 0x00014300ff007a0c */ /* 0x000fc60003f05300 */
[----:B------:R-:W-:Y:S04]  /*d2b0*/  STS [R8], R46 ;  /* 0x0000002e08007388 */ /* 0x000fe80000000800 */
[----:B------:R-:W-:Y:S04]  /*d2c0*/  STS [R6+0x2080], R48 ;  /* 0x0020803006007388 */ /* 0x000fe80000000800 */
[----:B------:R-:W-:Y:S04]  /*d2d0*/  STS [R6+0x2480], R178 ;  /* 0x002480b206007388 */ /* 0x000fe80000000800 */
[----:B------:R-:W-:Y:S04]  /*d2e0*/  STS [R8+0x2000], R47 ;  /* 0x0020002f08007388 */ /* 0x000fe80000000800 */
[----:B------:R-:W-:Y:S01]  /*d2f0*/  STS [R8+0x2400], R182 ;  /* 0x002400b608007388 */ /* 0x000fe20000000800 */
[----:B-1----:R-:W-:-:S02]  /*d300*/  IMAD.IADD R5, R7, 0x1, R3 ;  /* 0x0000000107057824 */ /* 0x002fc400078e0203 */
        /* <DEDUP_REMOVED lines=22> */
[----:B------:R-:W-:Y:S01]  /*d470*/  STS [R3+0x6480], R29 ;  /* 0x0064801d03007388 */ /* 0x000fe20000000800 */
[----:B-1----:R-:W-:-:S03]  /*d480*/  IMAD.MOV.U32 R2, RZ, RZ, 0x4 ;  /* 0x00000004ff027424 */ /* 0x002fc600078e00ff */
        /* <DEDUP_REMOVED lines=14> */
[----:B------:R1:W-:Y:S04]  /*d570*/  STS [R5+0x6080], R11 ;  /* 0x0060800b05007388 */ /* 0x0003e80000000800 */
[----:B------:R1:W-:Y:S04]  /*d580*/  STS [R5+0x6480], R16 ;  /* 0x0064801005007388 */ /* 0x0003e80000000800 */
[----:B------:R1:W-:Y:S04]  /*d590*/  STS [R7+0x6000], R15 ;  /* 0x0060000f07007388 */ /* 0x0003e80000000800 */
[----:B------:R1:W-:Y:S01]  /*d5a0*/  STS [R7+0x6400], R14 ;  /* 0x0064000e07007388 */ /* 0x0003e20000000800 */
[----:B--2---:R-:W-:-:S03]  /*d5b0*/  IMAD.WIDE R8, R69, R2, c[0x0][0x500] ;  /* 0x0001400045087625 */ /* 0x004fc600078e0202 */
[----:B------:R-:W-:Y:S06]  /*d5c0*/  BAR.SYNC.DEFER_BLOCKING 0x1, 0x80 ;  /* 0x0042000000007b1d */ /* 0x000fec0000010000 */
[----:B------:R-:W2:Y:S01]  /*d5d0*/  @P1 LDG.E R0, [R8.64] ;  /* 0x0000001008001981 */ /* 0x000ea2000c1e1900 */
[----:B------:R-:W-:Y:S02]  /*d5e0*/  IMAD.MOV.U32 R20, RZ, RZ, c[0x0][0x388] ;  /* 0x0000e200ff147624 */ /* 0x000fe400078e00ff */
[----:B------:R-:W-:-:S05]  /*d5f0*/  @P0 IMAD.WIDE R2, R69, R2, c[0x0][0x508] ;  /* 0x0001420045020625 */ /* 0x000fca00078e0202 */
[----:B------:R3:W5:Y:S02]  /*d600*/  @P0 LDG.E R20, [R2.64] ;  /* 0x0000001002140981 */ /* 0x000764000c1e1900 */
[----:B---3--:R-:W-:Y:S02]  /*d610*/  CS2R R2, SRZ ;  /* 0x0000000000027805 */ /* 0x008fe4000001ff00 */
[--C-:B--2---:R-:W-:Y:S01]  /*d620*/  @P1 SHF.R.S32.HI R3, RZ, 0x1f, R0.reuse ;  /* 0x0000001fff031819 */ /* 0x104fe20000011400 */
[----:B------:R-:W-:Y:S01]  /*d630*/  @P1 IMAD.MOV.U32 R2, RZ, RZ, R0 ;  /* 0x000000ffff021224 */ /* 0x000fe200078e0000 */
[----:B------:R-:W-:Y:S05]  /*d640*/  @P0 BRA `(.L_x_692) ;  /* 0x0000004000000947 */ /* 0x000fea0003800000 */
[----:B-1----:R-:W-:Y:S05]  /*d650*/  @!P1 BRA `(.L_x_692) ;  /* 0x0000003000009947 */ /* 0x002fea0003800000 */
[----:B------:R-:W2:Y:S04]  /*d660*/  LDG.E R4, [R8.64] ;  /* 0x0000001008047981 */ /* 0x000ea8000c1e1900 */
[----:B------:R-:W2:Y:S02]  /*d670*/  LDG.E R0, [R8.64+0x4] ;  /* 0x0000041008007981 */ /* 0x000ea4000c1e1900 */
[----:B--2--5:R-:W-:-:S02]  /*d680*/  IADD3 R20, -R4, R0, RZ ;  /* 0x0000000004147210 */ /* 0x024fc40007ffe1ff */
.L_x_692:
[----:B-1----:R-:W-:Y:S01]  /*d690*/  LOP3.LUT R0, R61, 0xffffffe0, RZ, 0xc0, !PT ;  /* 0xffffffe03d007812 */ /* 0x002fe200078ec0ff */
[----:B------:R-:W-:Y:S01]  /*d6a0*/  IMAD.MOV.U32 R6, RZ, RZ, c[0x0][0x4e8] ;  /* 0x00013a00ff067624 */ /* 0x000fe200078e00ff */
[----:B------:R-:W-:Y:S01]  /*d6b0*/  SHF.R.S32.HI R5, RZ, 0x1f, R60 ;  /* 0x0000001fff057819 */ /* 0x000fe2000001143c */
[----:B------:R-:W1:Y:S01]  /*d6c0*/  S2R R23, SR_CTAID.X ;  /* 0x0000000000177919 */ /* 0x000e620000002500 */
[----:B------:R-:W-:Y:S01]  /*d6d0*/  LEA.HI R4, R32, R32, RZ, 0x1 ;  /* 0x0000002020047211 */ /* 0x000fe200078f08ff */
[----:B------:R-:W-:Y:S01]  /*d6e0*/  IMAD.IADD R0, R67, 0x1, -R0 ;  /* 0x0000000143007824 */ /* 0x000fe200078e0a00 */
[----:B------:R-:W-:Y:S01]  /*d6f0*/  LEA.HI R5, R5, R60, RZ, 0x2 ;  /* 0x0000003c05057211 */ /* 0x000fe200078f10ff */
[----:B------:R-:W2:Y:S01]  /*d700*/  S2R R13, SR_CTAID.Y ;  /* 0x00000000000d7919 */ /* 0x000ea20000002600 */
[----:B------:R-:W-:Y:S01]  /*d710*/  ISETP.NE.AND P2, PT, R6, 0x1, PT ;  /* 0x000000010600780c */ /* 0x000fe20003f45270 */
[----:B-----5:R-:W-:Y:S01]  /*d720*/  IMAD R20, R20, c[0x0][0x4e8], RZ ;  /* 0x00013a0014147a24 */ /* 0x020fe200078e02ff */
[----:B------:R-:W-:Y:S01]  /*d730*/  SHF.R.S32.HI R8, RZ, 0x1f, R0 ;  /* 0x0000001fff087819 */ /* 0x000fe20000011400 */
[----:B------:R-:W-:Y:S01]  /*d740*/  BSSY B0, `(.L_x_693) ;  /* 0x000008c000007945 */ /* 0x000fe20003800000 */
[C---:B------:R-:W-:Y:S01]  /*d750*/  LOP3.LUT R6, R4.reuse, 0x1ffffffe, RZ, 0xc0, !PT ;  /* 0x1ffffffe04067812 */ /* 0x040fe200078ec0ff */
[----:B------:R-:W-:Y:S01]  /*d760*/  IMAD.SHL.U32 R4, R4, 0x20, RZ ;  /* 0x0000002004047824 */ /* 0x000fe200078e00ff */
[----:B------:R-:W-:-:S02]  /*d770*/  LOP3.LUT R7, R5, 0xffffffc, RZ, 0xc0, !PT ;  /* 0x0ffffffc05077812 */ /* 0x000fc400078ec0ff */
[----:B------:R-:W-:Y:S02]  /*d780*/  LEA.HI R5, R8, R0, RZ, 0x2 ;  /* 0x0000000008057211 */ /* 0x000fe400078f10ff */
[----:B------:R-:W-:Y:S01]  /*d790*/  IADD3 R6, R32, -R6, RZ ;  /* 0x8000000620067210 */ /* 0x000fe20007ffe0ff */
[----:B------:R-:W-:Y:S01]  /*d7a0*/  IMAD.IADD R7, R60, 0x1, -R7 ;  /* 0x000000013c077824 */ /* 0x000fe200078e0a07 */
[----:B------:R-:W-:Y:S02]  /*d7b0*/  LOP3.LUT R4, R4, 0xffffffc0, RZ, 0xc0, !PT ;  /* 0xffffffc004047812 */ /* 0x000fe400078ec0ff */
[----:B------:R-:W-:Y:S02]  /*d7c0*/  SHF.R.S32.HI R5, RZ, 0x2, R5 ;  /* 0x00000002ff057819 */ /* 0x000fe40000011405 */
[----:B------:R-:W-:Y:S01]  /*d7d0*/  LOP3.LUT P0, RZ, R0, 0x3, RZ, 0xc0, !PT ;  /* 0x0000000300ff7812 */ /* 0x000fe2000780c0ff */
[----:B------:R-:W-:Y:S01]  /*d7e0*/  IMAD R0, R6, 0x8, R4 ;  /* 0x0000000806007824 */ /* 0x000fe200078e0204 */
[-C--:B------:R-:W-:Y:S01]  /*d7f0*/  LEA.HI R19, R66, R67.reuse, RZ, 0x3 ;  /* 0x0000004342137211 */ /* 0x080fe200078f18ff */
[----:B------:R-:W-:Y:S01]  /*d800*/  IMAD R17, R7, 0x10, R5 ;  /* 0x0000001007117824 */ /* 0x000fe200078e0205 */
[----:B------:R-:W-:Y:S01]  /*d810*/  SEL R18, R69, RZ, !P1 ;  /* 0x000000ff45127207 */ /* 0x000fe20004800000 */
[----:B------:R-:W-:Y:S01]  /*d820*/  IMAD R6, R3, c[0x0][0x3a0], RZ ;  /* 0x0000e80003067a24 */ /* 0x000fe200078e02ff */
[----:B------:R-:W-:Y:S01]  /*d830*/  LOP3.LUT R4, R19, 0xfffffff8, RZ, 0xc0, !PT ;  /* 0xfffffff813047812 */ /* 0x000fe200078ec0ff */
[----:B------:R-:W-:Y:S01]  /*d840*/  IMAD.IADD R0, R17, 0x1, R0 ;  /* 0x0000000111007824 */ /* 0x000fe200078e0200 */
[----:B--2---:R-:W-:Y:S01]  /*d850*/  SHF.R.S32.HI R7, RZ, 0x1f, R13 ;  /* 0x0000001fff077819 */ /* 0x004fe2000001140d */
[----:B------:R-:W-:Y:S01]  /*d860*/  IMAD R6, R2, c[0x0][0x3a4], R6 ;  /* 0x0000e90002067a24 */ /* 0x000fe200078e0206 */
[-C--:B------:R-:W-:Y:S01]  /*d870*/  IADD3 R12, -R4, R67.reuse, RZ ;  /* 0x00000043040c7210 */ /* 0x080fe20007ffe1ff */
[----:B-1----:R-:W-:Y:S01]  /*d880*/  IMAD R8, R23, 0x80, R0 ;  /* 0x0000008017087824 */ /* 0x002fe200078e0200 */
[----:B------:R-:W-:Y:S01]  /*d890*/  SHF.R.S32.HI R19, RZ, 0x3, R19 ;  /* 0x00000003ff137819 */ /* 0x000fe20000011413 */
[----:B------:R-:W-:Y:S01]  /*d8a0*/  IMAD.WIDE.U32 R4, R2, c[0x0][0x3a0], RZ ;  /* 0x0000e80002047a25 */ /* 0x000fe200078e00ff */
[----:B------:R-:W-:-:S03]  /*d8b0*/  LEA.HI R22, R66, R67, RZ, 0x6 ;  /* 0x0000004342167211 */ /* 0x000fc600078f30ff */
[----:B------:R-:W-:-:S04]  /*d8c0*/  @P2 IMAD.HI.U32 R0, R8, c[0x0][0x4ec], RZ ;  /* 0x00013b0008002a27 */ /* 0x000fc800078e00ff */
[----:B------:R-:W-:Y:S01]  /*d8d0*/  IMAD.WIDE.U32 R10, R13, c[0x0][0x490], R2 ;  /* 0x000124000d0a7a25 */ /* 0x000fe200078e0002 */
[----:B------:R-:W-:-:S03]  /*d8e0*/  IADD3 R3, R5, R6, RZ ;  /* 0x0000000605037210 */ /* 0x000fc60007ffe0ff */
[----:B------:R-:W-:Y:S02]  /*d8f0*/  IMAD R5, R7, c[0x0][0x490], RZ ;  /* 0x0001240007057a24 */ /* 0x000fe400078e02ff */
[----:B------:R-:W-:Y:S01]  /*d900*/  IMAD.MOV.U32 R9, RZ, RZ, R8 ;  /* 0x000000ffff097224 */ /* 0x000fe200078e0008 */
[----:B------:R-:W-:Y:S01]  /*d910*/  @P2 SHF.R.U32.HI R9, RZ, c[0x0][0x4f0], R0 ;  /* 0x00013c00ff092a19 */ /* 0x000fe20000011600 */
[----:B------:R-:W-:Y:S01]  /*d920*/  IMAD R5, R13, c[0x0][0x494], R5 ;  /* 0x000125000d057a24 */ /* 0x000fe200078e0205 */
[----:B------:R-:W-:Y:S01]  /*d930*/  SHF.R.S32.HI R0, RZ, 0x1f, R69 ;  /* 0x0000001fff007819 */ /* 0x000fe20000011445 */
[----:B------:R-:W-:Y:S02]  /*d940*/  IMAD.MOV.U32 R2, RZ, RZ, R4 ;  /* 0x000000ffff027224 */ /* 0x000fe400078e0004 */
[----:B------:R-:W-:Y:S01]  /*d950*/  IMAD R16, R7, c[0x0][0x3e8], RZ ;  /* 0x0000fa0007107a24 */ /* 0x000fe200078e02ff */
[----:B------:R-:W-:Y:S01]  /*d960*/  SEL R14, R0, RZ, !P1 ;  /* 0x000000ff000e7207 */ /* 0x000fe20004800000 */
[----:B------:R-:W-:Y:S01]  /*d970*/  IMAD.WIDE.U32 R6, R13, c[0x0][0x3e8], R2 ;  /* 0x0000fa000d067a25 */ /* 0x000fe200078e0002 */
[----:B------:R-:W-:-:S02]  /*d980*/  IADD3 R5, R11, R5, RZ ;  /* 0x000000050b057210 */ /* 0x000fc40007ffe0ff */
[----:B------:R-:W-:Y:S01]  /*d990*/  SHF.L.U32 R11, R19, 0x6, RZ ;  /* 0x00000006130b7819 */ /* 0x000fe200000006ff */
[----:B------:R-:W-:Y:S02]  /*d9a0*/  IMAD.MOV R0, RZ, RZ, -R9 ;  /* 0x000000ffff007224 */ /* 0x000fe400078e0a09 */
[----:B------:R-:W-:Y:S02]  /*d9b0*/  IMAD R2, R12, 0x10, R19 ;  /* 0x000000100c027824 */ /* 0x000fe400078e0213 */
[----:B------:R-:W-:Y:S02]  /*d9c0*/  IMAD R3, R14, c[0x0][0x498], RZ ;  /* 0x000126000e037a24 */ /* 0x000fe400078e02ff */
[----:B------:R-:W-:Y:S02]  /*d9d0*/  IMAD.MOV.U32 R4, RZ, RZ, R10 ;  /* 0x000000ffff047224 */ /* 0x000fe400078e000a */
[----:B------:R-:W-:Y:S01]  /*d9e0*/  IMAD R10, R0, c[0x0][0x4e8], R8 ;  /* 0x00013a00000a7a24 */ /* 0x000fe200078e0208 */
[----:B------:R-:W-:Y:S01]  /*d9f0*/  LOP3.LUT R0, R11, 0x1c0, RZ, 0xc0, !PT ;  /* 0x000001c00b007812 */ /* 0x000fe200078ec0ff */
[C---:B------:R-:W-:Y:S01]  /*da00*/  IMAD R15, R18.reuse, c[0x0][0x49c], R3 ;  /* 0x00012700120f7a24 */ /* 0x040fe200078e0203 */
[----:B------:R-:W-:Y:S01]  /*da10*/  LEA R11, R23, R2, 0x7 ;  /* 0x00000002170b7211 */ /* 0x000fe200078e38ff */
[----:B------:R-:W-:Y:S01]  /*da20*/  IMAD R16, R13, c[0x0][0x3ec], R16 ;  /* 0x0000fb000d107a24 */ /* 0x000fe200078e0210 */
[----:B------:R-:W-:Y:S01]  /*da30*/  SHF.R.U32.HI R13, RZ, 0x3, R0 ;  /* 0x00000003ff0d7819 */ /* 0x000fe20000011600 */
[----:B------:R-:W-:-:S04]  /*da40*/  IMAD.WIDE.U32 R2, R18, c[0x0][0x498], R4 ;  /* 0x0001260012027a25 */ /* 0x000fc800078e0004 */
[----:B------:R-:W-:Y:S01]  /*da50*/  IMAD.SHL.U32 R8, R12, 0x8, RZ ;  /* 0x000000080c087824 */ /* 0x000fe200078e00ff */
[----:B------:R-:W-:Y:S01]  /*da60*/  SHF.R.S32.HI R12, RZ, 0x1f, R9 ;  /* 0x0000001fff0c7819 */ /* 0x000fe20000011409 */
[----:B------:R-:W-:Y:S01]  /*da70*/  IMAD.IADD R5, R7, 0x1, R16 ;  /* 0x0000000107057824 */ /* 0x000fe200078e0210 */
[----:B------:R-:W-:Y:S01]  /*da80*/  IADD3 R2, P1, R9, R2, RZ ;  /* 0x0000000209027210 */ /* 0x000fe20007f3e0ff */
[----:B------:R-:W-:Y:S01]  /*da90*/  IMAD.MOV.U32 R16, RZ, RZ, R11 ;  /* 0x000000ffff107224 */ /* 0x000fe200078e000b */
[----:B------:R-:W-:Y:S01]  /*daa0*/  SHF.R.S32.HI R7, RZ, 0x1f, R10 ;  /* 0x0000001fff077819 */ /* 0x000fe2000001140a */
[----:B------:R-:W-:Y:S01]  /*dab0*/  IMAD R17, R23, 0x80, R17 ;  /* 0x0000008017117824 */ /* 0x000fe200078e0211 */
[----:B------:R-:W-:Y:S02]  /*dac0*/  IADD3.X R3, R12, R3, R15, P1, !PT ;  /* 0x000000030c037210 */ /* 0x000fe40000ffe40f */
[----:B------:R-:W-:Y:S01]  /*dad0*/  LOP3.LUT R4, R0, 0x38, R8, 0xf8, !PT ;  /* 0x0000003800047812 */ /* 0x000fe200078ef808 */
[----:B------:R-:W-:Y:S01]  /*dae0*/  IMAD R7, R7, c[0x0][0x488], RZ ;  /* 0x0001220007077a24 */ /* 0x000fe200078e02ff */
[----:B------:R-:W-:Y:S01]  /*daf0*/  IADD3 R9, R17, 0x8, RZ ;  /* 0x0000000811097810 */ /* 0x000fe20007ffe0ff */
[----:B------:R-:W-:Y:S01]  /*db00*/  @P2 IMAD.HI.U32 R0, R11, c[0x0][0x4ec], RZ ;  /* 0x00013b000b002a27 */ /* 0x000fe200078e00ff */
[----:B------:R-:W-:-:S02]  /*db10*/  LOP3.LUT R21, R4, R13, RZ, 0x3c, !PT ;  /* 0x0000000d04157212 */ /* 0x000fc400078e3cff */
[----:B------:R-:W-:Y:S01]  /*db20*/  MOV R4, R6 ;  /* 0x0000000600047202 */ /* 0x000fe20000000f00 */
[C---:B------:R-:W-:Y:S01]  /*db30*/  IMAD.WIDE.U32 R2, R10.reuse, c[0x0][0x488], R2 ;  /* 0x000122000a027a25 */ /* 0x040fe200078e0002 */
[----:B------:R-:W-:Y:S02]  /*db40*/  @P2 SHF.R.U32.HI R16, RZ, c[0x0][0x4f0], R0 ;  /* 0x00013c00ff102a19 */ /* 0x000fe40000011600 */
[-C--:B------:R-:W-:Y:S01]  /*db50*/  ISETP.GE.OR P2, PT, R9, R20.reuse, P0 ;  /* 0x000000140900720c */ /* 0x080fe20000746670 */
[----:B------:R-:W-:Y:S01]  /*db60*/  IMAD R7, R10, c[0x0][0x48c], R7 ;  /* 0x000123000a077a24 */ /* 0x000fe200078e0207 */
[----:B------:R-:W-:Y:S01]  /*db70*/  LEA R0, P1, R2, c[0x0][0x450], 0x2 ;  /* 0x0001140002007a11 */ /* 0x000fe200078210ff */
[----:B------:R-:W-:Y:S01]  /*db80*/  IMAD R6, R14, c[0x0][0x3f0], RZ ;  /* 0x0000fc000e067a24 */ /* 0x000fe200078e02ff */
[----:B------:R-:W-:Y:S01]  /*db90*/  ISETP.GE.OR P3, PT, R17, R20, P0 ;  /* 0x000000141100720c */ /* 0x000fe20000766670 */
[----:B------:R-:W-:Y:S01]  /*dba0*/  IMAD.MOV R10, RZ, RZ, -R16 ;  /* 0x000000ffff0a7224 */ /* 0x000fe200078e0a10 */
[----:B------:R-:W-:Y:S01]  /*dbb0*/  IADD3 R7, R3, R7, RZ ;  /* 0x0000000703077210 */ /* 0x000fe20007ffe0ff */
[C---:B------:R-:W-:Y:S01]  /*dbc0*/  IMAD R3, R18.reuse, c[0x0][0x3f4], R6 ;  /* 0x0000fd0012037a24 */ /* 0x040fe200078e0206 */
[----:B------:R-:W-:Y:S01]  /*dbd0*/  SHF.R.S32.HI R6, RZ, 0x1f, R16 ;  /* 0x0000001fff067819 */ /* 0x000fe20000011410 */
[----:B------:R-:W-:Y:S01]  /*dbe0*/  IMAD.WIDE.U32 R4, R18, c[0x0][0x3f0], R4 ;  /* 0x0000fc0012047a25 */ /* 0x000fe200078e0004 */
[----:B------:R-:W-:Y:S01]  /*dbf0*/  LEA.HI.X R2, R2, c[0x0][0x454], R7, 0x2, P1 ;  /* 0x0001150002027a11 */ /* 0x000fe200008f1407 */
[----:B------:R-:W-:Y:S02]  /*dc00*/  SHFL.IDX PT, R12, R0, RZ, 0x1c1f ;  /* 0x001c1fff000c7589 */ /* 0x000fe400000e0000 */
[----:B------:R-:W-:-:S02]  /*dc10*/  IMAD R9, R10, c[0x0][0x4e8], R11 ;  /* 0x00013a000a097a24 */ /* 0x000fc400078e020b */
[----:B------:R-:W1:Y:S01]  /*dc20*/  SHFL.IDX PT, R13, R2, RZ, 0x1c1f ;  /* 0x001c1fff020d7589 */ /* 0x000e6200000e0000 */
[----:B------:R-:W-:Y:S02]  /*dc30*/  IMAD.IADD R3, R5, 0x1, R3 ;  /* 0x0000000105037824 */ /* 0x000fe400078e0203 */
[----:B------:R-:W-:Y:S01]  /*dc40*/  IMAD R5, R6, c[0x0][0x3e0], RZ ;  /* 0x0000f80006057a24 */ /* 0x000fe200078e02ff */
[----:B------:R-:W-:Y:S03]  /*dc50*/  SHFL.IDX PT, R10, R0, 0x1, 0x1c1f ;  /* 0x003c1f00000a7f89 */ /* 0x000fe600000e0000 */
[----:B------:R-:W-:Y:S01]  /*dc60*/  IMAD R18, R16, c[0x0][0x3e4], R5 ;  /* 0x0000f90010127a24 */ /* 0x000fe200078e0205 */
[----:B------:R-:W2:Y:S01]  /*dc70*/  SHFL.IDX PT, R11, R2, 0x1, 0x1c1f ;  /* 0x003c1f00020b7f89 */ /* 0x000ea200000e0000 */
[----:B------:R-:W-:-:S03]  /*dc80*/  SHF.L.U32 R5, R22, 0x3, RZ ;  /* 0x0000000316057819 */ /* 0x000fc600000006ff */
[----:B------:R-:W-:Y:S01]  /*dc90*/  SHFL.IDX PT, R14, R0, 0x2, 0x1c1f ;  /* 0x005c1f00000e7f89 */ /* 0x000fe200000e0000 */
[----:B------:R-:W-:-:S03]  /*dca0*/  LOP3.LUT R5, R21, 0x7ffffe00, R5, 0xf8, !PT ;  /* 0x7ffffe0015057812 */ /* 0x000fc600078ef805 */
[----:B------:R-:W3:Y:S04]  /*dcb0*/  SHFL.IDX PT, R15, R2, 0x2, 0x1c1f ;  /* 0x005c1f00020f7f89 */ /* 0x000ee800000e0000 */
[----:B------:R4:W-:Y:S04]  /*dcc0*/  SHFL.IDX PT, R6, R0, 0x3, 0x1c1f ;  /* 0x007c1f0000067f89 */ /* 0x0009e800000e0000 */
[----:B------:R3:W3:Y:S04]  /*dcd0*/  SHFL.IDX PT, R7, R2, 0x3, 0x1c1f ;  /* 0x007c1f0002077f89 */ /* 0x0006e800000e0000 */
[----:B-1----:R-:W-:Y:S04]  /*dce0*/  @!P3 ST.E [R12.64], R62 ;  /* 0x0000003e0c00b985 */ /* 0x002fe8000c101910 */
[----:B--2---:R-:W-:Y:S01]  /*dcf0*/  @!P2 ST.E [R10.64], R63 ;  /* 0x0000003f0a00a985 */ /* 0x004fe2000c101910 */
[----:B----4-:R-:W-:Y:S01]  /*dd00*/  SHF.R.S32.HI R0, RZ, 0x1f, R9 ;  /* 0x0000001fff007819 */ /* 0x010fe20000011409 */
[----:B---3--:R-:W-:Y:S01]  /*dd10*/  IMAD.MOV.U32 R2, RZ, RZ, R4 ;  /* 0x000000ffff027224 */ /* 0x008fe200078e0004 */
[----:B------:R-:W-:-:S03]  /*dd20*/  IADD3 R4, R17, 0x40, RZ ;  /* 0x0000004011047810 */ /* 0x000fc60007ffe0ff */
[----:B------:R-:W-:Y:S01]  /*dd30*/  IMAD R0, R0, c[0x0][0x3d8], RZ ;  /* 0x0000f60000007a24 */ /* 0x000fe200078e02ff */
[----:B------:R-:W-:Y:S01]  /*dd40*/  IADD3 R17, R17, 0x48, RZ ;  /* 0x0000004811117810 */ /* 0x000fe20007ffe0ff */
[----:B------:R-:W-:Y:S01]  /*dd50*/  IMAD.WIDE.U32 R2, R16, c[0x0][0x3e0], R2 ;  /* 0x0000f80010027a25 */ /* 0x000fe200078e0002 */
[-C--:B------:R-:W-:Y:S02]  /*dd60*/  ISETP.GE.OR P1, PT, R4, R20.reuse, P0 ;  /* 0x000000140400720c */ /* 0x080fe40000726670 */
[----:B------:R-:W-:Y:S01]  /*dd70*/  ISETP.GE.OR P0, PT, R17, R20, P0 ;  /* 0x000000141100720c */ /* 0x000fe20000706670 */
[----:B------:R-:W-:Y:S02]  /*dd80*/  IMAD R4, R9, c[0x0][0x3dc], R0 ;  /* 0x0000f70009047a24 */ /* 0x000fe400078e0200 */
[----:B------:R-:W-:Y:S02]  /*dd90*/  IMAD.SHL.U32 R0, R5, 0x2, RZ ;  /* 0x0000000205007824 */ /* 0x000fe400078e00ff */
[----:B------:R-:W-:-:S04]  /*dda0*/  IMAD.IADD R3, R3, 0x1, R18 ;  /* 0x0000000103037824 */ /* 0x000fc800078e0212 */
[----:B------:R-:W-:Y:S02]  /*ddb0*/  IMAD.WIDE.U32 R2, R9, c[0x0][0x3d8], R2 ;  /* 0x0000f60009027a25 */ /* 0x000fe400078e0002 */
[----:B------:R-:W-:Y:S03]  /*ddc0*/  @!P1 ST.E [R14.64], R64 ;  /* 0x000000400e009985 */ /* 0x000fe6000c101910 */
[----:B------:R-:W-:Y:S01]  /*ddd0*/  IADD3 R3, R3, R4, RZ ;  /* 0x0000000403037210 */ /* 0x000fe20007ffe0ff */
[----:B------:R1:W-:Y:S01]  /*dde0*/  @!P0 ST.E [R6.64], R65 ;  /* 0x0000004106008985 */ /* 0x0003e2000c101910 */
[----:B------:R-:W-:-:S03]  /*ddf0*/  LEA R9, P0, R2, c[0x0][0x380], 0x1 ;  /* 0x0000e00002097a11 */ /* 0x000fc600078008ff */
[----:B------:R2:W3:Y:S04]  /*de00*/  LDS.128 R28, [R0+0x880] ;  /* 0x00088000001c7984 */ /* 0x0004e80000000c00 */
[----:B------:R2:W4:Y:S04]  /*de10*/  LDS.128 R36, [R0+0x1080] ;  /* 0x0010800000247984 */ /* 0x0005280000000c00 */
[----:B------:R2:W2:Y:S04]  /*de20*/  LDS.128 R44, [R0+0x1880] ;  /* 0x00188000002c7984 */ /* 0x0004a80000000c00 */
[----:B------:R2:W2:Y:S04]  /*de30*/  LDS.128 R52, [R0+0x2080] ;  /* 0x0020800000347984 */ /* 0x0004a80000000c00 */
[----:B------:R2:W2:Y:S04]  /*de40*/  LDS.128 R60, [R0+0x2880] ;  /* 0x00288000003c7984 */ /* 0x0004a80000000c00 */
[----:B------:R2:W2:Y:S01]  /*de50*/  LDS.128 R68, [R0+0x3080] ;  /* 0x0030800000447984 */ /* 0x0004a20000000c00 */
[----:B-1----:R-:W-:-:S03]  /*de60*/  IMAD R6, R23, 0x80, R19 ;  /* 0x0000008017067824 */ /* 0x002fc600078e0213 */
[----:B------:R1:W1:Y:S01]  /*de70*/  LDS.128 R72, [R0+0x3880] ;  /* 0x0038800000487984 */ /* 0x0002620000000c00 */
[----:B------:R-:W-:-:S03]  /*de80*/  LEA.HI.X R7, R2, c[0x0][0x384], R3, 0x1, P0 ;  /* 0x0000e10002077a11 */ /* 0x000fc600000f0c03 */
[----:B------:R1:W1:Y:S01]  /*de90*/  LDS.128 R24, [R0+0x4880] ;  /* 0x0048800000187984 */ /* 0x0002620000000c00 */
[----:B------:R-:W-:-:S03]  /*dea0*/  ISETP.GE.AND P0, PT, R6, R20, PT ;  /* 0x000000140600720c */ /* 0x000fc60003f06270 */
[----:B------:R1:W1:Y:S04]  /*deb0*/  LDS.128 R32, [R0+0x5080] ;  /* 0x0050800000207984 */ /* 0x0002680000000c00 */
[----:B------:R1:W1:Y:S04]  /*dec0*/  LDS.128 R40, [R0+0x5880] ;  /* 0x0058800000287984 */ /* 0x0002680000000c00 */
[----:B------:R1:W1:Y:S04]  /*ded0*/  LDS.128 R48, [R0+0x6080] ;  /* 0x0060800000307984 */ /* 0x0002680000000c00 */
[----:B------:R1:W1:Y:S04]  /*dee0*/  LDS.128 R56, [R0+0x6880] ;  /* 0x0068800000387984 */ /* 0x0002680000000c00 */
[----:B------:R1:W1:Y:S04]  /*def0*/  LDS.128 R64, [R0+0x7080] ;  /* 0x0070800000407984 */ /* 0x0002680000000c00 */
[----:B------:R1:W1:Y:S04]  /*df00*/  LDS.128 R76, [R0+0x7880] ;  /* 0x00788000004c7984 */ /* 0x0002680000000c00 */
[----:B------:R1:W1:Y:S04]  /*df10*/  SHFL.IDX PT, R2, R9, RZ, 0x181f ;  /* 0x00181fff09027589 */ /* 0x00026800000e0000 */
[----:B------:R1:W1:Y:S01]  /*df20*/  SHFL.IDX PT, R3, R7, RZ, 0x181f ;  /* 0x00181fff07037589 */ /* 0x00026200000e0000 */
[----:B------:R-:W-:Y:S05]  /*df30*/  @P0 BRA `(.L_x_694) ;  /* 0x000000c000000947 */ /* 0x000fea0003800000 */
[----:B--234-:R-:W2:Y:S01]  /*df40*/  LDS.128 R16, [R0+0x80] ;  /* 0x0000800000107984 */ /* 0x01cea20000000c00 */
[----:B------:R-:W-:-:S02]  /*df50*/  IADD3 R4, R8, 0x40, RZ ;  /* 0x0000004008047810 */ /* 0x000fc40007ffe0ff */
[----:B------:R-:W-:Y:S01]  /*df60*/  ISETP.GE.AND P1, PT, R8, c[0x0][0x3c8], PT ;  /* 0x0000f20008007a0c */ /* 0x000fe20003f26270 */
[----:B------:R3:W4:Y:S01]  /*df70*/  LDS.128 R12, [R0+0x4080] ;  /* 0x00408000000c7984 */ /* 0x0007220000000c00 */
[----:B------:R-:W-:-:S13]  /*df80*/  ISETP.GE.AND P0, PT, R4, c[0x0][0x3c8], PT ;  /* 0x0000f20004007a0c */ /* 0x000fda0003f06270 */
[----:B-1-3--:R-:W-:-:S04]  /*df90*/  @!P0 SHF.R.S32.HI R0, RZ, 0x1f, R4 ;  /* 0x0000001fff008819 */ /* 0x00afc80000011404 */
[----:B------:R-:W-:Y:S01]  /*dfa0*/  @!P0 LEA.HI R0, R0, R4, RZ, 0x3 ;  /* 0x0000000400008211 */ /* 0x000fe200078f18ff */
[----:B------:R-:W-:-:S03]  /*dfb0*/  @!P1 IMAD.WIDE R4, R8, 0x2, R2 ;  /* 0x0000000208049825 */ /* 0x000fc600078e0202 */
[----:B------:R-:W-:-:S05]  /*dfc0*/  @!P0 LOP3.LUT R0, R0, 0xfffffff8, RZ, 0xc0, !PT ;  /* 0xfffffff800008812 */ /* 0x000fca00078ec0ff */
[----:B------:R-:W-:Y:S01]  /*dfd0*/  @!P0 IMAD.WIDE R2, R0, 0x2, R2 ;  /* 0x0000000200028825 */ /* 0x000fe200078e0202 */
[----:B--2---:R1:W-:Y:S04]  /*dfe0*/  @!P1 ST.E.128 [R4.64], R16 ;  /* 0x0000001004009985 */ /* 0x0043e8000c101d10 */
[----:B----4-:R1:W-:Y:S02]  /*dff0*/  @!P0 ST.E.128 [R2.64], R12 ;  /* 0x0000000c02008985 */ /* 0x0103e4000c101d10 */
.L_x_694:
[----:B--234-:R-:W-:Y:S05]  /*e000*/  BSYNC B0 ;  /* 0x0000000000007941 */ /* 0x01cfea0003800000 */
.L_x_693:
[----:B-1----:R-:W-:Y:S01]  /*e010*/  IADD3 R0, R6, 0x10, RZ ;  /* 0x0000001006007810 */ /* 0x002fe20007ffe0ff */
[----:B------:R1:W2:Y:S01]  /*e020*/  SHFL.IDX PT, R3, R7, 0x1, 0x181f ;  /* 0x00381f0007037f89 */ /* 0x0002a200000e0000 */
[----:B------:R-:W-:Y:S02]  /*e030*/  BSSY B0, `(.L_x_695) ;  /* 0x000000e000007945 */ /* 0x000fe40003800000 */
[----:B------:R-:W-:Y:S01]  /*e040*/  ISETP.GE.AND P0, PT, R0, R20, PT ;  /* 0x000000140000720c */ /* 0x000fe20003f06270 */
[----:B------:R1:W3:-:S12]  /*e050*/  SHFL.IDX PT, R2, R9, 0x1, 0x181f ;  /* 0x00381f0009027f89 */ /* 0x0002d800000e0000 */
[----:B------:R-:W-:Y:S05]  /*e060*/  @P0 BRA `(.L_x_696) ;  /* 0x000000a000000947 */ /* 0x000fea0003800000 */
[C---:B------:R-:W-:Y:S02]  /*e070*/  IADD3 R4, R8.reuse, 0x40, RZ ;  /* 0x0000004008047810 */ /* 0x040fe40007ffe0ff */
[----:B------:R-:W-:Y:S02]  /*e080*/  ISETP.GE.AND P1, PT, R8, c[0x0][0x3c8], PT ;  /* 0x0000f20008007a0c */ /* 0x000fe40003f26270 */
[----:B------:R-:W-:-:S13]  /*e090*/  ISETP.GE.AND P0, PT, R4, c[0x0][0x3c8], PT ;  /* 0x0000f20004007a0c */ /* 0x000fda0003f06270 */
[----:B------:R-:W-:-:S04]  /*e0a0*/  @!P0 SHF.R.S32.HI R0, RZ, 0x1f, R4 ;  /* 0x0000001fff008819 */ /* 0x000fc80000011404 */
[----:B------:R-:W-:Y:S01]  /*e0b0*/  @!P0 LEA.HI R0, R0, R4, RZ, 0x3 ;  /* 0x0000000400008211 */ /* 0x000fe200078f18ff */
[----:B--23--:R-:W-:-:S03]  /*e0c0*/  @!P1 IMAD.WIDE R4, R8, 0x2, R2 ;  /* 0x0000000208049825 */ /* 0x00cfc600078e0202 */
[----:B------:R-:W-:Y:S02]  /*e0d0*/  @!P0 LOP3.LUT R0, R0, 0xfffffff8, RZ, 0xc0, !PT ;  /* 0xfffffff800008812 */ /* 0x000fe400078ec0ff */
[----:B------:R2:W-:Y:S03]  /*e0e0*/  @!P1 ST.E.128 [R4.64], R28 ;  /* 0x0000001c04009985 */ /* 0x0005e6000c101d10 */
[----:B------:R-:W-:-:S05]  /*e0f0*/  @!P0 IMAD.WIDE R2, R0, 0x2, R2 ;  /* 0x0000000200028825 */ /* 0x000fca00078e0202 */
[----:B------:R2:W-:Y:S02]  /*e100*/  @!P0 ST.E.128 [R2.64], R24 ;  /* 0x0000001802008985 */ /* 0x0005e4000c101d10 */
.L_x_696:
[----:B------:R-:W-:Y:S05]  /*e110*/  BSYNC B0 ;  /* 0x0000000000007941 */ /* 0x000fea0003800000 */
.L_x_695:
[----:B------:R-:W-:Y:S01]  /*e120*/  IADD3 R0, R6, 0x20, RZ ;  /* 0x0000002006007810 */ /* 0x000fe20007ffe0ff */
[----:B--2---:R2:W4:Y:S01]  /*e130*/  SHFL.IDX PT, R3, R7, 0x2, 0x181f ;  /* 0x00581f0007037f89 */ /* 0x00452200000e0000 */
[----:B------:R-:W-:Y:S02]  /*e140*/  BSSY B0, `(.L_x_697) ;  /* 0x000000e000007945 */ /* 0x000fe40003800000 */
[----:B------:R-:W-:Y:S01]  /*e150*/  ISETP.GE.AND P0, PT, R0, R20, PT ;  /* 0x000000140000720c */ /* 0x000fe20003f06270 */
[----:B---3--:R2:W3:-:S12]  /*e160*/  SHFL.IDX PT, R2, R9, 0x2, 0x181f ;  /* 0x00581f0009027f89 */ /* 0x0084d800000e0000 */
[----:B------:R-:W-:Y:S05]  /*e170*/  @P0 BRA `(.L_x_698) ;  /* 0x000000a000000947 */ /* 0x000fea0003800000 */
[C---:B------:R-:W-:Y:S02]  /*e180*/  IADD3 R4, R8.reuse, 0x40, RZ ;  /* 0x0000004008047810 */ /* 0x040fe40007ffe0ff */
[----:B------:R-:W-:Y:S02]  /*e190*/  ISETP.GE.AND P1, PT, R8, c[0x0][0x3c8], PT ;  /* 0x0000f20008007a0c */ /* 0x000fe40003f26270 */
[----:B------:R-:W-:-:S13]  /*e1a0*/  ISETP.GE.AND P0, PT, R4, c[0x0][0x3c8], PT ;  /* 0x0000f20004007a0c */ /* 0x000fda0003f06270 */
[----:B------:R-:W-:-:S04]  /*e1b0*/  @!P0 SHF.R.S32.HI R0, RZ, 0x1f, R4 ;  /* 0x0000001fff008819 */ /* 0x000fc80000011404 */
[----:B------:R-:W-:Y:S01]  /*e1c0*/  @!P0 LEA.HI R0, R0, R4, RZ, 0x3 ;  /* 0x0000000400008211 */ /* 0x000fe200078f18ff */
[----:B---34-:R-:W-:-:S03]  /*e1d0*/  @!P1 IMAD.WIDE R4, R8, 0x2, R2 ;  /* 0x0000000208049825 */ /* 0x018fc600078e0202 */
[----:B------:R-:W-:Y:S02]  /*e1e0*/  @!P0 LOP3.LUT R0, R0, 0xfffffff8, RZ, 0xc0, !PT ;  /* 0xfffffff800008812 */ /* 0x000fe400078ec0ff */
[----:B------:R3:W-:Y:S03]  /*e1f0*/  @!P1 ST.E.128 [R4.64], R36 ;  /* 0x0000002404009985 */ /* 0x0007e6000c101d10 */
[----:B------:R-:W-:-:S05]  /*e200*/  @!P0 IMAD.WIDE R2, R0, 0x2, R2 ;  /* 0x0000000200028825 */ /* 0x000fca00078e0202 */
[----:B------:R3:W-:Y:S02]  /*e210*/  @!P0 ST.E.128 [R2.64], R32 ;  /* 0x0000002002008985 */ /* 0x0007e4000c101d10 */
.L_x_698:
[----:B------:R-:W-:Y:S05]  /*e220*/  BSYNC B0 ;  /* 0x0000000000007941 */ /* 0x000fea0003800000 */
.L_x_697:
[----:B------:R-:W-:Y:S01]  /*e230*/  IADD3 R0, R6, 0x30, RZ ;  /* 0x0000003006007810 */ /* 0x000fe20007ffe0ff */
[----:B---34-:R3:W4:Y:S01]  /*e240*/  SHFL.IDX PT, R3, R7, 0x3, 0x181f ;  /* 0x00781f0007037f89 */ /* 0x01872200000e0000 */
[----:B------:R-:W-:Y:S02]  /*e250*/  BSSY B0, `(.L_x_699) ;  /* 0x000000e000007945 */ /* 0x000fe40003800000 */
[----:B------:R-:W-:Y:S01]  /*e260*/  ISETP.GE.AND P0, PT, R0, R20, PT ;  /* 0x000000140000720c */ /* 0x000fe20003f06270 */
[----:B------:R3:W1:-:S12]  /*e270*/  SHFL.IDX PT, R2, R9, 0x3, 0x181f ;  /* 0x00781f0009027f89 */ /* 0x00065800000e0000 */
[----:B------:R-:W-:Y:S05]  /*e280*/  @P0 BRA `(.L_x_700) ;  /* 0x000000a000000947 */ /* 0x000fea0003800000 */
[C---:B------:R-:W-:Y:S02]  /*e290*/  IADD3 R4, R8.reuse, 0x40, RZ ;  /* 0x0000004008047810 */ /* 0x040fe40007ffe0ff */
[----:B------:R-:W-:Y:S02]  /*e2a0*/  ISETP.GE.AND P1, PT, R8, c[0x0][0x3c8], PT ;  /* 0x0000f20008007a0c */ /* 0x000fe40003f26270 */
[----:B------:R-:W-:-:S13]  /*e2b0*/  ISETP.GE.AND P0, PT, R4, c[0x0][0x3c8], PT ;  /* 0x0000f20004007a0c */ /* 0x000fda0003f06270 */
[----:B------:R-:W-:-:S04]  /*e2c0*/  @!P0 SHF.R.S32.HI R0, RZ, 0x1f, R4 ;  /* 0x0000001fff008819 */ /* 0x000fc80000011404 */
[----:B------:R-:W-:Y:S01]  /*e2d0*/  @!P0 LEA.HI R0, R0, R4, RZ, 0x3 ;  /* 0x0000000400008211 */ /* 0x000fe200078f18ff */
[----:B-1--4-:R-:W-:-:S03]  /*e2e0*/  @!P1 IMAD.WIDE R4, R8, 0x2, R2 ;  /* 0x0000000208049825 */ /* 0x012fc600078e0202 */
[----:B------:R-:W-:Y:S02]  /*e2f0*/  @!P0 LOP3.LUT R0, R0, 0xfffffff8, RZ, 0xc0, !PT ;  /* 0xfffffff800008812 */ /* 0x000fe400078ec0ff */
[----:B------:R1:W-:Y:S03]  /*e300*/  @!P1 ST.E.128 [R4.64], R44 ;  /* 0x0000002c04009985 */ /* 0x0003e6000c101d10 */
[----:B------:R-:W-:-:S05]  /*e310*/  @!P0 IMAD.WIDE R2, R0, 0x2, R2 ;  /* 0x0000000200028825 */ /* 0x000fca00078e0202 */
[----:B------:R1:W-:Y:S02]  /*e320*/  @!P0 ST.E.128 [R2.64], R40 ;  /* 0x0000002802008985 */ /* 0x0003e4000c101d10 */
.L_x_700:
[----:B------:R-:W-:Y:S05]  /*e330*/  BSYNC B0 ;  /* 0x0000000000007941 */ /* 0x000fea0003800000 */
.L_x_699:
[----:B------:R-:W-:Y:S01]  /*e340*/  IADD3 R0, R6, 0x40, RZ ;  /* 0x0000004006007810 */ /* 0x000fe20007ffe0ff */
[----:B-1--4-:R1:W4:Y:S01]  /*e350*/  SHFL.IDX PT, R3, R7, 0x4, 0x181f ;  /* 0x00981f0007037f89 */ /* 0x01232200000e0000 */
[----:B------:R-:W-:Y:S02]  /*e360*/  BSSY B0, `(.L_x_701) ;  /* 0x000000e000007945 */ /* 0x000fe40003800000 */
[----:B------:R-:W-:Y:S01]  /*e370*/  ISETP.GE.AND P0, PT, R0, R20, PT ;  /* 0x000000140000720c */ /* 0x000fe20003f06270 */
[----:B------:R1:W2:-:S12]  /*e380*/  SHFL.IDX PT, R2, R9, 0x4, 0x181f ;  /* 0x00981f0009027f89 */ /* 0x00029800000e0000 */
[----:B------:R-:W-:Y:S05]  /*e390*/  @P0 BRA `(.L_x_702) ;  /* 0x000000a000000947 */ /* 0x000fea0003800000 */
[C---:B------:R-:W-:Y:S02]  /*e3a0*/  IADD3 R4, R8.reuse, 0x40, RZ ;  /* 0x0000004008047810 */ /* 0x040fe40007ffe0ff */
[----:B------:R-:W-:Y:S02]  /*e3b0*/  ISETP.GE.AND P1, PT, R8, c[0x0][0x3c8], PT ;  /* 0x0000f20008007a0c */ /* 0x000fe40003f26270 */
[----:B------:R-:W-:-:S13]  /*e3c0*/  ISETP.GE.AND P0, PT, R4, c[0x0][0x3c8], PT ;  /* 0x0000f20004007a0c */ /* 0x000fda0003f06270 */
[----:B------:R-:W-:-:S04]  /*e3d0*/  @!P0 SHF.R.S32.HI R0, RZ, 0x1f, R4 ;  /* 0x0000001fff008819 */ /* 0x000fc80000011404 */
[----:B------:R-:W-:Y:S01]  /*e3e0*/  @!P0 LEA.HI R0, R0, R4, RZ, 0x3 ;  /* 0x0000000400008211 */ /* 0x000fe200078f18ff */
[----:B--2-4-:R-:W-:-:S03]  /*e3f0*/  @!P1 IMAD.WIDE R4, R8, 0x2, R2 ;  /* 0x0000000208049825 */ /* 0x014fc600078e0202 */
[----:B------:R-:W-:Y:S02]  /*e400*/  @!P0 LOP3.LUT R0, R0, 0xfffffff8, RZ, 0xc0, !PT ;  /* 0xfffffff800008812 */ /* 0x000fe400078ec0ff */
[----:B------:R2:W-:Y:S03]  /*e410*/  @!P1 ST.E.128 [R4.64], R52 ;  /* 0x0000003404009985 */ /* 0x0005e6000c101d10 */
[----:B------:R-:W-:-:S05]  /*e420*/  @!P0 IMAD.WIDE R2, R0, 0x2, R2 ;  /* 0x0000000200028825 */ /* 0x000fca00078e0202 */
[----:B------:R2:W-:Y:S02]  /*e430*/  @!P0 ST.E.128 [R2.64], R48 ;  /* 0x0000003002008985 */ /* 0x0005e4000c101d10 */
.L_x_702:
[----:B------:R-:W-:Y:S05]  /*e440*/  BSYNC B0 ;  /* 0x0000000000007941 */ /* 0x000fea0003800000 */
.L_x_701:
[----:B------:R-:W-:Y:S01]  /*e450*/  IADD3 R0, R6, 0x50, RZ ;  /* 0x0000005006007810 */ /* 0x000fe20007ffe0ff */
[----:B--2-4-:R2:W4:Y:S01]  /*e460*/  SHFL.IDX PT, R3, R7, 0x5, 0x181f ;  /* 0x00b81f0007037f89 */ /* 0x01452200000e0000 */
        /* <DEDUP_REMOVED lines=14> */
.L_x_704:
[----:B------:R-:W-:Y:S05]  /*e550*/  BSYNC B0 ;  /* 0x0000000000007941 */ /* 0x000fea0003800000 */
.L_x_703:
        /* <DEDUP_REMOVED lines=16> */
.L_x_706:
[----:B------:R-:W-:Y:S05]  /*e660*/  BSYNC B0 ;  /* 0x0000000000007941 */ /* 0x000fea0003800000 */
.L_x_705:
[----:B------:R-:W-:Y:S01]  /*e670*/  IADD3 R0, R6, 0x70, RZ ;  /* 0x0000007006007810 */ /* 0x000fe20007ffe0ff */
[----:B--2-4-:R2:W4:Y:S03]  /*e680*/  SHFL.IDX PT, R3, R7, 0x7, 0x181f ;  /* 0x00f81f0007037f89 */ /* 0x01452600000e0000 */
[----:B------:R-:W-:Y:S01]  /*e690*/  ISETP.GE.AND P0, PT, R0, R20, PT ;  /* 0x000000140000720c */ /* 0x000fe20003f06270 */
[----:B------:R2:W1:-:S12]  /*e6a0*/  SHFL.IDX PT, R2, R9, 0x7, 0x181f ;  /* 0x00f81f0009027f89 */ /* 0x00045800000e0000 */
[----:B------:R-:W-:Y:S05]  /*e6b0*/  @P0 EXIT ;  /* 0x000000000000094d */ /* 0x000fea0003800000 */
[C---:B------:R-:W-:Y:S02]  /*e6c0*/  ISETP.GE.AND P0, PT, R8.reuse, c[0x0][0x3c8], PT ;  /* 0x0000f20008007a0c */ /* 0x040fe40003f06270 */
[----:B------:R-:W-:-:S11]  /*e6d0*/  IADD3 R0, R8, 0x40, RZ ;  /* 0x0000004008007810 */ /* 0x000fd60007ffe0ff */
        /* <DEDUP_REMOVED lines=10> */
.L_x_691:
        /* <DEDUP_REMOVED lines=19> */
.L_x_707:
        /* <DEDUP_REMOVED lines=42> */
.L_x_709:
[----:B------:R-:W-:Y:S05]  /*eb50*/  BSYNC B0 ;  /* 0x0000000000007941 */ /* 0x000fea0003800000 */
.L_x_708:
        /* <DEDUP_REMOVED lines=35> */
[----:B------:R-:W-:Y:S01]  /*ed90*/  IMAD R0, R0, c[0x0][0x3e4], R6 ;  /* 0x0000f90000007a24 */ /* 0x000fe200078e0206 */
[----:B------:R-:W-:Y:S01]  /*eda0*/  SHF.L.U32 R6, R12, 0x3, RZ ;  /* 0x000000030c067819 */ /* 0x000fe200000006ff */
[----:B-----5:R-:W-:-:S03]  /*edb0*/  IMAD R10, R13, c[0x0][0x4e8], RZ ;  /* 0x00013a000d0a7a24 */ /* 0x020fc600078e02ff */
[----:B------:R-:W-:Y:S01]  /*edc0*/  IADD3 R3, R3, R0, RZ ;  /* 0x0000000003037210 */ /* 0x000fe20007ffe0ff */
[----:B------:R-:W-:Y:S01]  /*edd0*/  IMAD R0, R4, c[0x0][0x3d8], RZ ;  /* 0x0000f60004007a24 */ /* 0x000fe200078e02ff */
[----:B------:R-:W-:-:S03]  /*ede0*/  IADD3 R7, R6, 0x40, RZ ;  /* 0x0000004006077810 */ /* 0x000fc60007ffe0ff */
[C---:B------:R-:W-:Y:S02]  /*edf0*/  IMAD R0, R5.reuse, c[0x0][0x3dc], R0 ;  /* 0x0000f70005007a24 */ /* 0x040fe400078e0200 */
[----:B------:R-:W-:-:S04]  /*ee00*/  IMAD.WIDE.U32 R2, R5, c[0x0][0x3d8], R2 ;  /* 0x0000f60005027a25 */ /* 0x000fc800078e0002 */
[----:B------:R-:W-:Y:S01]  /*ee10*/  IMAD.IADD R0, R3, 0x1, R0 ;  /* 0x0000000103007824 */ /* 0x000fe200078e0200 */
[----:B------:R-:W-:-:S04]  /*ee20*/  LEA R11, P0, R2, c[0x0][0x380], 0x1 ;  /* 0x0000e000020b7a11 */ /* 0x000fc800078008ff */
[----:B------:R-:W-:Y:S02]  /*ee30*/  LEA.HI.X R9, R2, c[0x0][0x384], R0, 0x1, P0 ;  /* 0x0000e10002097a11 */ /* 0x000fe400000f0c00 */
[----:B------:R-:W-:Y:S01]  /*ee40*/  ISETP.GE.AND P0, PT, R8, R10, PT ;  /* 0x0000000a0800720c */ /* 0x000fe20003f06270 */
[----:B------:R1:W2:Y:S04]  /*ee50*/  SHFL.IDX PT, R2, R11, RZ, 0x181f ;  /* 0x00181fff0b027589 */ /* 0x0002a800000e0000 */
[----:B------:R1:W3:Y:S08]  /*ee60*/  SHFL.IDX PT, R3, R9, RZ, 0x181f ;  /* 0x00181fff09037589 */ /* 0x0002f000000e0000 */
        /* <DEDUP_REMOVED lines=10> */
.L_x_711:
[----:B------:R-:W-:Y:S05]  /*ef10*/  BSYNC B0 ;  /* 0x0000000000007941 */ /* 0x000fea0003800000 */
.L_x_710:
[----:B------:R-:W-:Y:S01]  /*ef20*/  IADD3 R0, R8, 0x10, RZ ;  /* 0x0000001008007810 */ /* 0x000fe20007ffe0ff */
[----:B--23--:R2:W3:Y:S01]  /*ef30*/  SHFL.IDX PT, R3, R9, 0x1, 0x181f ;  /* 0x00381f0009037f89 */ /* 0x00c4e200000e0000 */
        /* <DEDUP_REMOVED lines=13> */
.L_x_713:
[----:B------:R-:W-:Y:S05]  /*f010*/  BSYNC B0 ;  /* 0x0000000000007941 */ /* 0x000fea0003800000 */
.L_x_712:
[----:B------:R-:W-:Y:S01]  /*f020*/  IADD3 R0, R8, 0x20, RZ ;  /* 0x0000002008007810 */ /* 0x000fe20007ffe0ff */
[----:B---3--:R3:W1:Y:S01]  /*f030*/  SHFL.IDX PT, R3, R9, 0x2, 0x181f ;  /* 0x00581f0009037f89 */ /* 0x00866200000e0000 */
        /* <DEDUP_REMOVED lines=13> */
.L_x_715:
[----:B------:R-:W-:Y:S05]  /*f110*/  BSYNC B0 ;  /* 0x0000000000007941 */ /* 0x000fea0003800000 */
.L_x_714:
[----:B------:R-:W-:Y:S01]  /*f120*/  IADD3 R0, R8, 0x30, RZ ;  /* 0x0000003008007810 */ /* 0x000fe20007ffe0ff */
[----:B-1----:R1:W2:Y:S01]  /*f130*/  SHFL.IDX PT, R3, R9, 0x3, 0x181f ;  /* 0x00781f0009037f89 */ /* 0x0022a200000e0000 */
[----:B------:R-:W-:Y:S02]  /*f140*/  BSSY B0, `(.L_x_716) ;  /* 0x000000d000007945 */ /* 0x000fe40003800000 */
[----:B------:R-:W-:Y:S01]  /*f150*/  ISETP.GE.AND P0, PT, R0, R10, PT ;  /* 0x0000000a0000720c */ /* 0x000fe20003f06270 */
[----:B----4-:R1:W4:-:S12]  /*f160*/  SHFL.IDX PT, R2, R11, 0x3, 0x181f ;  /* 0x00781f000b027f89 */ /* 0x01031800000e0000 */
        /* <DEDUP_REMOVED lines=10> */
.L_x_717:
[----:B------:R-:W-:Y:S05]  /*f210*/  BSYNC B0 ;  /* 0x0000000000007941 */ /* 0x000fea0003800000 */
.L_x_716:
[----:B------:R-:W-:Y:S01]  /*f220*/  IADD3 R0, R8, 0x40, RZ ;  /* 0x0000004008007810 */ /* 0x000fe20007ffe0ff */
[----:B--2---:R2:W1:Y:S01]  /*f230*/  SHFL.IDX PT, R3, R9, 0x4, 0x181f ;  /* 0x00981f0009037f89 */ /* 0x00446200000e0000 */
        /* <DEDUP_REMOVED lines=13> */
.L_x_719:
[----:B------:R-:W-:Y:S05]  /*f310*/  BSYNC B0 ;  /* 0x0000000000007941 */ /* 0x000fea0003800000 */
.L_x_718:
        /* <DEDUP_REMOVED lines=15> */
.L_x_721:
[----:B------:R-:W-:Y:S05]  /*f410*/  BSYNC B0 ;  /* 0x0000000000007941 */ /* 0x000fea0003800000 */
.L_x_720:
        /* <DEDUP_REMOVED lines=15> */
.L_x_723:
[----:B------:R-:W-:Y:S05]  /*f510*/  BSYNC B0 ;  /* 0x0000000000007941 */ /* 0x000fea0003800000 */
.L_x_722:
[----:B------:R-:W-:Y:S01]  /*f520*/  IADD3 R0, R8, 0x70, RZ ;  /* 0x0000007008007810 */ /* 0x000fe20007ffe0ff */
[----:B-1----:R1:W2:Y:S03]  /*f530*/  SHFL.IDX PT, R3, R9, 0x7, 0x181f ;  /* 0x00f81f0009037f89 */ /* 0x0022a600000e0000 */
        /* <DEDUP_REMOVED lines=14> */
.L_x_724:
        /* <DEDUP_REMOVED lines=14> */
.L_x_3770:


//--------------------- .text._ZN7cutlass13device_kernelIN5flash19enable_sm80_to_sm89INS1_16FlashAttnFwdSm80INS1_25CollectiveMainloopFwdSm80ILi4ELi1ELb0EN4cute5tupleIJNS5_1CILi128EEENS7_ILi64EEES8_EEELi128ENS_10bfloat16_tEfNS_4arch4Sm80ELb0ELb0ELb1ELb1ELb0ELb1ELb1ELb0EEENS1_21CollectiveEpilogueFwdINS6_IJS8_S8_S9_EEENS6_IJNS7_ILi1EEESH_SH_EEESB_SD_Li128ELb1ELb1ELb0ELb0EEENS1_19SingleTileSchedulerILb1ELb0ELb1ELi128EEEEEEEEEvNT_6ParamsE --------------------------
	.section	.text._ZN7cutlass13device_kernelIN5flash19enable_sm80_to_sm89INS1_16FlashAttnFwdSm80INS1_25CollectiveMainloopFwdSm80ILi4ELi1ELb0EN4cute5tupleIJNS5_1CILi128EEENS7_ILi64EEES8_EEELi128ENS_10bfloat16_tEfNS_4arch4Sm80ELb0ELb0ELb1ELb1ELb0ELb1ELb1ELb0EEENS1_21CollectiveEpilogueFwdINS6_IJS8_S8_S9_EEENS6_IJNS7_ILi1EEESH_SH_EEESB_SD_Li128ELb1ELb1ELb0ELb0EEENS1_19SingleTileSchedulerILb1ELb0ELb1ELi128EEEEEEEEEvNT_6ParamsE,"ax",@progbits
	.sectioninfo	@"SHI_REGISTERS=255"
	.align	128
.text._ZN7cutlass13device_kernelIN5flash19enable_sm80_to_sm89INS1_16FlashAttnFwdSm80INS1_25CollectiveMainloopFwdSm80ILi4ELi1ELb0EN4cute5tupleIJNS5_1CILi128EEENS7_ILi64EEES8_EEELi128ENS_10bfloat16_tEfNS_4arch4Sm80ELb0ELb0ELb1ELb1ELb0ELb1ELb1ELb0EEENS1_21CollectiveEpilogueFwdINS6_IJS8_S8_S9_EEENS6_IJNS7_ILi1EEESH_SH_EEESB_SD_Li128ELb1ELb1ELb0ELb0EEENS1_19SingleTileSchedulerILb1ELb0ELb1ELi128EEEEEEEEEvNT_6ParamsE:
        .type           _ZN7cutlass13device_kernelIN5flash19enable_sm80_to_sm89INS1_16FlashAttnFwdSm80INS1_25CollectiveMainloopFwdSm80ILi4ELi1ELb0EN4cute5tupleIJNS5_1CILi128EEENS7_ILi64EEES8_EEELi128ENS_10bfloat16_tEfNS_4arch4Sm80ELb0ELb0ELb1ELb1ELb0ELb1ELb1ELb0EEENS1_21CollectiveEpilogueFwdINS6_IJS8_S8_S9_EEENS6_IJNS7_ILi1EEESH_SH_EEESB_SD_Li128ELb1ELb1ELb0ELb0EEENS1_19SingleTileSchedulerILb1ELb0ELb1ELi128EEEEEEEEEvNT_6ParamsE,@function
        .size           _ZN7cutlass13device_kernelIN5flash19enable_sm80_to_sm89INS1_16FlashAttnFwdSm80INS1_25CollectiveMainloopFwdSm80ILi4ELi1ELb0EN4cute5tupleIJNS5_1CILi128EEENS7_ILi64EEES8_EEELi128ENS_10bfloat16_tEfNS_4arch4Sm80ELb0ELb0ELb1ELb1ELb0ELb1ELb1ELb0EEENS1_21CollectiveEpilogueFwdINS6_IJS8_S8_S9_EEENS6_IJNS7_ILi1EEESH_SH_EEESB_SD_Li128ELb1ELb1ELb0ELb0EEENS1_19SingleTileSchedulerILb1ELb0ELb1ELi128EEEEEEEEEvNT_6ParamsE,(.L_x_3771 - _ZN7cutlass13device_kernelIN5flash19enable_sm80_to_sm89INS1_16FlashAttnFwdSm80INS1_25CollectiveMainloopFwdSm80ILi4ELi1ELb0EN4cute5tupleIJNS5_1CILi128EEENS7_ILi64EEES8_EEELi128ENS_10bfloat16_tEfNS_4arch4Sm80ELb0ELb0ELb1ELb1ELb0ELb1ELb1ELb0EEENS1_21CollectiveEpilogueFwdINS6_IJS8_S8_S9_EEENS6_IJNS7_ILi1EEESH_SH_EEESB_SD_Li128ELb1ELb1ELb0ELb0EEENS1_19SingleTileSchedulerILb1ELb0ELb1ELi128EEEEEEEEEvNT_6ParamsE)
        .other          _ZN7cutlass13device_kernelIN5flash19enable_sm80_to_sm89INS1_16FlashAttnFwdSm80INS1_25CollectiveMainloopFwdSm80ILi4ELi1ELb0EN4cute5tupleIJNS5_1CILi128EEENS7_ILi64EEES8_EEELi128ENS_10bfloat16_tEfNS_4arch4Sm80ELb0ELb0ELb1ELb1ELb0ELb1ELb1ELb0EEENS1_21CollectiveEpilogueFwdINS6_IJS8_S8_S9_EEENS6_IJNS7_ILi1EEESH_SH_EEESB_SD_Li128ELb1ELb1ELb0ELb0EEENS1_19SingleTileSchedulerILb1ELb0ELb1ELi128EEEEEEEEEvNT_6ParamsE,@"STO_CUDA_ENTRY STV_DEFAULT"
_ZN7cutlass13device_kernelIN5flash19enable_sm80_to_sm89INS1_16FlashAttnFwdSm80INS1_25CollectiveMainloopFwdSm80ILi4ELi1ELb0EN4cute5tupleIJNS5_1CILi128EEENS7_ILi64EEES8_EEELi128ENS_10bfloat16_tEfNS_4arch4Sm80ELb0ELb0ELb1ELb1ELb0ELb1ELb1ELb0EEENS1_21CollectiveEpilogueFwdINS6_IJS8_S8_S9_EEENS6_IJNS7_ILi1EEESH_SH_EEESB_SD_Li128ELb1ELb1ELb0ELb0EEENS1_19SingleTileSchedulerILb1ELb0ELb1ELi128EEEEEEEEEvNT_6ParamsE:
        /* <DEDUP_REMOVED lines=17> */
.L_x_726:
        /* <DEDUP_REMOVED lines=8> */
.L_x_728:
[----:B------:R-:W-:-:S05]  /*0190*/  MOV R0, c[0x0][0x54c] ;  /* 0x0001530000007a02 */ /* 0x000fca0000000f00 */
.L_x_727:
[----:B-----5:R-:W-:Y:S01]  /*01a0*/  IMAD R0, R0, c[0x0][0x548], RZ ;  /* 0x0001520000007a24 */ /* 0x020fe200078e02ff */
[----:B-1----:R-:W-:-:S04]  /*01b0*/  SHF.L.U32 R2, R209, 0x7, RZ ;  /* 0x00000007d1027819 */ /* 0x002fc800000006ff */
[----:B------:R-:W-:-:S04]  /*01c0*/  ISETP.GE.AND P0, PT, R2, R0, PT ;  /* 0x000000000200720c */ /* 0x000fc80003f06270 */
[----:B------:R-:W-:-:S05]  /*01d0*/  SEL R0, R5, 0xffffffff, !P0 ;  /* 0xffffffff05007807 */ /* 0x000fca0004000000 */
[----:B------:R1:W-:Y:S01]  /*01e0*/  STL [R1+0x48], R0 ;  /* 0x0000480001007387 */ /* 0x0003e20000100800 */
[----:B------:R-:W-:Y:S05]  /*01f0*/  BRA `(.L_x_729) ;  /* 0x0000013000007947 */ /* 0x000fea0003800000 */
.L_x_725:
[----:B---3--:R-:W-:-:S04]  /*0200*/  ISETP.NE.U32.AND P0, PT, RZ, c[0x0][0x568], PT ;  /* 0x00015a00ff007a0c */ /* 0x008fc80003f05070 */
[----:B------:R-:W-:-:S13]  /*0210*/  ISETP.NE.AND.EX P0, PT, RZ, c[0x0][0x56c], PT, P0 ;  /* 0x00015b00ff007a0c */ /* 0x000fda0003f05300 */
[----:B------:R-:W-:Y:S05]  /*0220*/  @!P0 BRA `(.L_x_730) ;  /* 0x0000002000008947 */ /* 0x000fea0003800000 */
[----:B------:R1:W5:Y:S01]  /*0230*/  LDG.E R0, [R2.64] ;  /* 0x0000000802007981 */ /* 0x000362000c1e1900 */
[----:B------:R-:W-:Y:S05]  /*0240*/  BRA `(.L_x_731) ;  /* 0x0000009000007947 */ /* 0x000fea0003800000 */
.L_x_730:
        /* <DEDUP_REMOVED lines=8> */
.L_x_732:
[----:B------:R-:W-:-:S05]  /*02d0*/  MOV R0, c[0x0][0x54c] ;  /* 0x0001530000007a02 */ /* 0x000fca0000000f00 */
.L_x_731:
[----:B-----5:R-:W-:Y:S01]  /*02e0*/  IMAD R0, R0, c[0x0][0x548], RZ ;  /* 0x0001520000007a24 */ /* 0x020fe200078e02ff */
[----:B-1----:R-:W-:-:S04]  /*02f0*/  SHF.L.U32 R2, R209, 0x7, RZ ;  /* 0x00000007d1027819 */ /* 0x002fc800000006ff */
[----:B------:R-:W-:-:S04]  /*0300*/  ISETP.GE.AND P0, PT, R2, R0, PT ;  /* 0x000000000200720c */ /* 0x000fc80003f06270 */
[----:B------:R-:W-:-:S05]  /*0310*/  SEL R0, R5, 0xffffffff, !P0 ;  /* 0xffffffff05007807 */ /* 0x000fca0004000000 */
[----:B------:R1:W-:Y:S04]  /*0320*/  STL [R1+0x48], R0 ;  /* 0x0000480001007387 */ /* 0x0003e80000100800 */
.L_x_729:
        /* <DEDUP_REMOVED lines=36> */
.L_x_733:
[----:B---3--:R-:W-:-:S04]  /*0570*/  ISETP.NE.U32.AND P0, PT, RZ, c[0x0][0x368], PT ;  /* 0x0000da00ff007a0c */ /* 0x008fc80003f05070 */
[----:B------:R-:W-:-:S13]  /*0580*/  ISETP.NE.AND.EX P0, PT, RZ, c[0x0][0x36c], PT, P0 ;  /* 0x0000db00ff007a0c */ /* 0x000fda0003f05300 */
[----:B------:R-:W-:Y:S05]  /*0590*/  @!P0 BRA `(.L_x_734) ;  /* 0x0000003000008947 */ /* 0x000fea0003800000 */
[----:B------:R-:W-:-:S05]  /*05a0*/  IMAD.WIDE R4, R13, R40, c[0x0][0x368] ;  /* 0x0000da000d047625 */ /* 0x000fca00078e0228 */
[----:B------:R2:W5:Y:S01]  /*05b0*/  LDG.E R8, [R4.64] ;  /* 0x0000000804087981 */ /* 0x000562000c1e1900 */
[----:B------:R-:W-:Y:S05]  /*05c0*/  BRA `(.L_x_735) ;  /* 0x0000004000007947 */ /* 0x000fea0003800000 */
.L_x_734:
[----:B------:R-:W-:Y:S05]  /*05d0*/  @!P5 BRA `(.L_x_735) ;  /* 0x000000300000d947 */ /* 0x000fea0003800000 */
[----:B-1----:R1:W2:Y:S04]  /*05e0*/  LDG.E R0, [R4.64] ;  /* 0x0000000804007981 */ /* 0x0022a8000c1e1900 */
[----:B-1----:R-:W2:Y:S02]  /*05f0*/  LDG.E R4, [R4.64+0x4] ;  /* 0x0000040804047981 */ /* 0x002ea4000c1e1900 */
[----:B--2---:R-:W-:Y:S02]  /*0600*/  IADD3 R8, -R0, R4, RZ ;  /* 0x0000000400087210 */ /* 0x004fe40007ffe1ff */
.L_x_735:
        /* <DEDUP_REMOVED lines=15> */
[----:B------:R1:W-:Y:S04]  /*0700*/  STL [R1+0x4], R6 ;  /* 0x0000040601007387 */ /* 0x0003e80000100800 */
        /* <DEDUP_REMOVED lines=105> */
[----:B------:R-:W-:Y:S02]  /*0da0*/  IMAD.MOV.U32 R175, RZ, RZ, 0x5 ;  /* 0x00000005ffaf7424 */ /* 0x000fe400078e00ff */
[----:B------:R1:W-:Y:S01]  /*0db0*/  @P0 LDGSTS.E.BYPASS.LTC128B.128 [R74+0x6100], [R2.64+0x80], !P6 ;  /* 0x06100080024a0fae */ /* 0x0003e2000f101d48 */
[----:B------:R-:W-:Y:S02]  /*0dc0*/  IMAD.SHL.U32 R172, R169, 0x20, RZ ;  /* 0x00000020a9ac7824 */ /* 0x000fe400078e00ff */
[----:B------:R-:W-:-:S04]  /*0dd0*/  IMAD.WIDE.U32 R178, R96, c[0x0][0x1e0], RZ ;  /* 0x0000780060b27a25 */ /* 0x000fc800078e00ff */
[----:B------:R-:W-:Y:S02]  /*0de0*/  IMAD.MOV.U32 R190, RZ, RZ, c[0x0][0x1e4] ;  /* 0x00007900ffbe7624 */ /* 0x000fe400078e00ff */
[----:B------:R-:W-:-:S04]  /*0df0*/  IMAD.WIDE.U32 R188, R168, c[0x0][0x1e0], RZ ;  /* 0x00007800a8bc7a25 */ /* 0x000fc800078e00ff */
[----:B------:R-:W-:Y:S02]  /*0e00*/  IMAD R190, R190, 0x30, RZ ;  /* 0x00000030bebe7824 */ /* 0x000fe400078e02ff */
[----:B------:R-:W-:-:S04]  /*0e10*/  IMAD.WIDE.U32 R186, R167, c[0x0][0x1e0], RZ ;  /* 0x00007800a7ba7a25 */ /* 0x000fc800078e00ff */
[----:B------:R-:W-:-:S04]  /*0e20*/  IMAD.WIDE.U32 R182, R166, c[0x0][0x1e0], RZ ;  /* 0x00007800a6b67a25 */ /* 0x000fc800078e00ff */
[----:B-1----:R-:W-:Y:S01]  /*0e30*/  IMAD.IADD R3, R7, 0x1, R4 ;  /* 0x0000000107037824 */ /* 0x002fe200078e0204 */
[C---:B------:R-:W-:Y:S02]  /*0e40*/  @P2 LEA R4, P0, R0.reuse, c[0x0][0x220], 0x1 ;  /* 0x0000880000042a11 */ /* 0x040fe400078008ff */
[----:B------:R-:W-:Y:S02]  /*0e50*/  MOV R2, R6 ;  /* 0x0000000600027202 */ /* 0x000fe40000000f00 */
[----:B------:R-:W-:Y:S01]  /*0e60*/  @P2 LEA.HI.X R5, R0, c[0x0][0x224], R5, 0x1, P0 ;  /* 0x0000890000052a11 */ /* 0x000fe200000f0c05 */
[----:B------:R-:W-:Y:S01]  /*0e70*/  IMAD.SHL.U32 R0, R213, 0x2, RZ ;  /* 0x00000002d5007824 */ /* 0x000fe200078e00ff */
[----:B------:R-:W-:Y:S01]  /*0e80*/  ISETP.GE.AND P0, PT, R32, c[0x0][0x27c], PT ;  /* 0x00009f0020007a0c */ /* 0x000fe20003f06270 */
[----:B------:R-:W-:Y:S01]  /*0e90*/  IMAD.WIDE.U32 R2, R26, c[0x0][0x1e8], R2 ;  /* 0x00007a001a027a25 */ /* 0x000fe200078e0002 */
[----:B------:R-:W-:-:S03]  /*0ea0*/  @P1 IADD3 R6, P3, R20, R10, RZ ;  /* 0x0000000a14061210 */ /* 0x000fc60007f7e0ff */
[----:B------:R-:W-:-:S08]  /*0eb0*/  IMAD.MOV.U32 R92, RZ, RZ, R2 ;  /* 0x000000ffff5c7224 */ /* 0x000fd000078e0002 */
[----:B------:R-:W-:Y:S02]  /*0ec0*/  @P0 IADD3 R0, -R0, c[0x0][0x1d4], RZ ;  /* 0x0000750000000a10 */ /* 0x000fe40007ffe1ff */
[----:B--2---:R-:W-:Y:S01]  /*0ed0*/  @P4 SHF.R.S32.HI R17, RZ, 0x1f, R16 ;  /* 0x0000001fff114819 */ /* 0x004fe20000011410 */
[----:B------:R-:W-:Y:S02]  /*0ee0*/  @!P4 IMAD.MOV.U32 R16, RZ, RZ, R13 ;  /* 0x000000ffff10c224 */ /* 0x000fe400078e000d */
[----:B------:R-:W-:Y:S01]  /*0ef0*/  @!P4 IMAD.MOV.U32 R17, RZ, RZ, R9 ;  /* 0x000000ffff11c224 */ /* 0x000fe200078e0009 */
[----:B------:R-:W-:Y:S01]  /*0f00*/  ISETP.NE.AND P4, PT, R147, RZ, PT ;  /* 0x000000ff9300720c */ /* 0x000fe20003f85270 */
[----:B------:R-:W-:-:S04]  /*0f10*/  IMAD.WIDE.U32 R12, R96, c[0x0][0x280], R28 ;  /* 0x0000a000600c7a25 */ /* 0x000fc800078e001c */
[----:B------:R-:W-:Y:S02]  /*0f20*/  IMAD.MOV.U32 R110, RZ, RZ, R12 ;  /* 0x000000ffff6e7224 */ /* 0x000fe400078e000c */
[----:B------:R-:W-:-:S04]  /*0f30*/  IMAD.IADD R111, R13, 0x1, R14 ;  /* 0x000000010d6f7824 */ /* 0x000fc800078e020e */
[----:B-----5:R-:W-:Y:S02]  /*0f40*/  IMAD.WIDE.U32 R110, R165, c[0x0][0x280], R110 ;  /* 0x0000a000a56e7a25 */ /* 0x020fe400078e006e */
        /* <DEDUP_REMOVED lines=136> */
[----:B------:R-:W-:Y:S01]  /*17d0*/  IMAD.MOV.U32 R4, RZ, RZ, c[0x0][0x280] ;  /* 0x0000a000ff047624 */ /* 0x000fe200078e00ff */
[-C--:B------:R-:W-:Y:S01]  /*17e0*/  SHF.L.U64.HI R173, R3, R40.reuse, c[0x0][0x294] ;  /* 0x0000a50003ad7619 */ /* 0x080fe20000010228 */
[----:B------:R-:W-:Y:S01]  /*17f0*/  IMAD R0, R0, c[0x0][0x290], RZ ;  /* 0x0000a40000007a24 */ /* 0x000fe200078e02ff */
[-C--:B------:R-:W-:Y:S01]  /*1800*/  SHF.L.U64.HI R194, R5, R175.reuse, c[0x0][0x1e4] ;  /* 0x0000790005c27619 */ /* 0x080fe200000102af */
[C---:B------:R-:W-:Y:S01]  /*1810*/  IMAD.SHL.U32 R202, R4.reuse, 0x20, RZ ;  /* 0x0000002004ca7824 */ /* 0x040fe200078e00ff */
[C---:B------:R-:W-:Y:S01]  /*1820*/  SHF.L.U64.HI R174, R4.reuse, R175, c[0x0][0x284] ;  /* 0x0000a10004ae7619 */ /* 0x040fe200000102af */
[C---:B------:R-:W-:Y:S01]  /*1830*/  IMAD.SHL.U32 R205, R4.reuse, 0x10, RZ ;  /* 0x0000001004cd7824 */ /* 0x040fe200078e00ff */
[C---:B------:R-:W-:Y:S01]  /*1840*/  SHF.L.U64.HI R192, R4.reuse, R193, c[0x0][0x284] ;  /* 0x0000a10004c07619 */ /* 0x040fe200000102c1 */
[C---:B------:R-:W-:Y:S01]  /*1850*/  IMAD.WIDE.U32 R198, R4.reuse, 0x30, RZ ;  /* 0x0000003004c67825 */ /* 0x040fe200078e00ff */
[----:B------:R-:W-:-:S02]  /*1860*/  SHF.L.U64.HI R176, R4, R40, c[0x0][0x284] ;  /* 0x0000a10004b07619 */ /* 0x000fc40000010228 */
[----:B------:R-:W-:Y:S01]  /*1870*/  SHF.L.U32 R204, R4, 0x6, RZ ;  /* 0x0000000604cc7819 */ /* 0x000fe200000006ff */
        /* <DEDUP_REMOVED lines=14> */
[----:B------:R-:W-:Y:S01]  /*1960*/  IADD3 R142, P0, R32, R178, RZ ;  /* 0x000000b2208e7210 */ /* 0x000fe20007f1e0ff */
[----:B------:R-:W-:Y:S01]  /*1970*/  IMAD.SHL.U32 R201, R3, 0x10, RZ ;  /* 0x0000001003c97824 */ /* 0x000fe200078e00ff */
[----:B------:R-:W-:Y:S01]  /*1980*/  IADD3 R128, R199, UR5, RZ ;  /* 0x00000005c7807c10 */ /* 0x000fe2000fffe0ff */
[----:B------:R-:W-:Y:S01]  /*1990*/  IMAD.WIDE.U32 R196, R3, 0x30, RZ ;  /* 0x0000003003c47825 */ /* 0x000fe200078e00ff */
[----:B------:R-:W-:-:S02]  /*19a0*/  IADD3 R30, R28, 0x20, RZ ;  /* 0x000000201c1e7810 */ /* 0x000fc40007ffe0ff */
        /* <DEDUP_REMOVED lines=41> */
.L_x_783:
        /* <DEDUP_REMOVED lines=50> */
.L_x_741:
[----:B------:R-:W-:Y:S05]  /*1f60*/  BSYNC B0 ;  /* 0x0000000000007941 */ /* 0x000fea0003800000 */
.L_x_740:
        /* <DEDUP_REMOVED lines=39> */
.L_x_743:
[----:B------:R-:W-:Y:S05]  /*21e0*/  BSYNC B0 ;  /* 0x0000000000007941 */ /* 0x000fea0003800000 */
.L_x_742:
        /* <DEDUP_REMOVED lines=40> */
.L_x_745:
[----:B------:R-:W-:Y:S05]  /*2470*/  BSYNC B0 ;  /* 0x0000000000007941 */ /* 0x000fea0003800000 */
.L_x_744:
        /* <DEDUP_REMOVED lines=38> */
.L_x_747:
[----:B------:R-:W-:Y:S05]  /*26e0*/  BSYNC B0 ;  /* 0x0000000000007941 */ /* 0x000fea0003800000 */
.L_x_746:
        /* <DEDUP_REMOVED lines=74> */
.L_x_751:
[----:B------:R-:W-:Y:S05]  /*2b90*/  BSYNC B0 ;  /* 0x0000000000007941 */ /* 0x000fea0003800000 */
.L_x_750:
        /* <DEDUP_REMOVED lines=59> */
.L_x_749:
[----:B------:R-:W-:Y:S05]  /*2f50*/  BSYNC B1 ;  /* 0x0000000000017941 */ /* 0x000fea0003800000 */
.L_x_748:
        /* <DEDUP_REMOVED lines=62> */
.L_x_755:
[----:B------:R-:W-:Y:S05]  /*3340*/  BSYNC B0 ;  /* 0x0000000000007941 */ /* 0x000fea0003800000 */
.L_x_754:
        /* <DEDUP_REMOVED lines=59> */
.L_x_753:
[----:B------:R-:W-:Y:S05]  /*3700*/  BSYNC B1 ;  /* 0x0000000000017941 */ /* 0x000fea0003800000 */
.L_x_752:
        /* <DEDUP_REMOVED lines=62> */
.L_x_759:
[----:B------:R-:W-:Y:S05]  /*3af0*/  BSYNC B0 ;  /* 0x0000000000007941 */ /* 0x000fea0003800000 */
.L_x_758:
        /* <DEDUP_REMOVED lines=59> */
.L_x_757:
[----:B------:R-:W-:Y:S05]  /*3eb0*/  BSYNC B1 ;  /* 0x0000000000017941 */ /* 0x000fea0003800000 */
.L_x_756:
        /* <DEDUP_REMOVED lines=61> */
.L_x_762:
[----:B------:R-:W-:Y:S05]  /*4290*/  BSYNC B0 ;  /* 0x0000000000007941 */ /* 0x000fea0003800000 */
.L_x_761:
        /* <DEDUP_REMOVED lines=60> */
.L_x_739:
        /* <DEDUP_REMOVED lines=224> */
.L_x_764:
[----:B---3--:R-:W-:Y:S05]  /*5460*/  BSYNC B0 ;  /* 0x0000000000007941 */ /* 0x008fea0003800000 */
.L_x_763:
        /* <DEDUP_REMOVED lines=115> */
.L_x_766:
[----:B------:R-:W-:Y:S05]  /*5ba0*/  BSYNC B0 ;  /* 0x0000000000007941 */ /* 0x000fea0003800000 */
.L_x_765:
        /* <DEDUP_REMOVED lines=115> */
.L_x_768:
[----:B------:R-:W-:Y:S05]  /*62e0*/  BSYNC B0 ;  /* 0x0000000000007941 */ /* 0x000fea0003800000 */
.L_x_767:
        /* <DEDUP_REMOVED lines=116> */
.L_x_738:
        /* <DEDUP_REMOVED lines=19> */
.L_x_770:
[----:B------:R-:W-:Y:S05]  /*6b60*/  BSYNC B0 ;  /* 0x0000000000007941 */ /* 0x000fea0003800000 */
.L_x_769:
        /* <DEDUP_REMOVED lines=19> */
.L_x_772:
[----:B------:R-:W-:Y:S05]  /*6ca0*/  BSYNC B0 ;  /* 0x0000000000007941 */ /* 0x000fea0003800000 */
.L_x_771:
        /* <DEDUP_REMOVED lines=19> */
.L_x_774:
[----:B------:R-:W-:Y:S05]  /*6de0*/  BSYNC B0 ;  /* 0x0000000000007941 */ /* 0x000fea0003800000 */
.L_x_773:
        /* <DEDUP_REMOVED lines=18> */
.L_x_760:
[----:B------:R-:W-:Y:S05]  /*6f10*/  BSYNC B2 ;  /* 0x0000000000027941 */ /* 0x000fea0003800000 */
.L_x_737:
        /* <DEDUP_REMOVED lines=83> */
.L_x_776:
[----:B-1----:R-:W-:Y:S05]  /*7450*/  BSYNC B0 ;  /* 0x0000000000007941 */ /* 0x002fea0003800000 */
.L_x_775:
        /* <DEDUP_REMOVED lines=19> */
.L_x_778:
[----:B------:R-:W-:Y:S05]  /*7590*/  BSYNC B0 ;  /* 0x0000000000007941 */ /* 0x000fea0003800000 */
.L_x_777:
        /* <DEDUP_REMOVED lines=19> */
.L_x_780:
[----:B------:R-:W-:Y:S05]  /*76d0*/  BSYNC B0 ;  /* 0x0000000000007941 */ /* 0x000fea0003800000 */
.L_x_779:
        /* <DEDUP_REMOVED lines=19> */
.L_x_782:
[----:B------:R-:W-:Y:S05]  /*7810*/  BSYNC B0 ;  /* 0x0000000000007941 */ /* 0x000fea0003800000 */
.L_x_781:
        /* <DEDUP_REMOVED lines=37> */
.L_x_736:
[----:B-1----:R-:W-:Y:S01]  /*7a70*/  ISETP.GE.AND P0, PT, R207, 0x1, PT ;  /* 0x00000001cf00780c */ /* 0x002fe20003f06270 */
[----:B------:R-:W-:Y:S01]  /*7a80*/  IMAD.IADD R18, R181, 0x1, R180 ;  /* 0x00000001b5127824 */ /* 0x000fe200078e02b4 */
[----:B------:R-:W-:Y:S01]  /*7a90*/  PLOP3.LUT P4, PT, PT, PT, PT, 0x80, 0x0 ;  /* 0x000000000000781c */ /* 0x000fe20003f8f070 */
[----:B------:R-:W-:Y:S01]  /*7aa0*/  CS2R R14, SRZ ;  /* 0x00000000000e7805 */ /* 0x000fe2000001ff00 */
[----:B------:R-:W-:Y:S01]  /*7ab0*/  MOV R126, RZ ;  /* 0x000000ff007e7202 */ /* 0x000fe20000000f00 */
[----:B------:R-:W-:Y:S01]  /*7ac0*/  IMAD.MOV.U32 R124, RZ, RZ, RZ ;  /* 0x000000ffff7c7224 */ /* 0x000fe200078e00ff */
[----:B------:R-:W-:Y:S01]  /*7ad0*/  CS2R R130, SRZ ;  /* 0x0000000000827805 */ /* 0x000fe2000001ff00 */
[----:B------:R-:W-:Y:S01]  /*7ae0*/  CS2R R128, SRZ ;  /* 0x0000000000807805 */ /* 0x000fe2000001ff00 */
[----:B------:R-:W-:Y:S01]  /*7af0*/  CS2R R16, SRZ ;  /* 0x0000000000107805 */ /* 0x000fe2000001ff00 */
[----:B------:R-:W-:Y:S01]  /*7b00*/  MOV R122, RZ ;  /* 0x000000ff007a7202 */ /* 0x000fe20000000f00 */
[----:B------:R-:W-:Y:S01]  /*7b10*/  CS2R R120, SRZ ;  /* 0x0000000000787805 */ /* 0x000fe2000001ff00 */
[----:B--2---:R-:W-:Y:S01]  /*7b20*/  CS2R R12, SRZ ;  /* 0x00000000000c7805 */ /* 0x004fe2000001ff00 */
        /* <DEDUP_REMOVED lines=62> */
[----:B------:R-:W-:Y:S01]  /*7f10*/  CS2R R168, SRZ ;  /* 0x0000000000a87805 */ /* 0x000fe2000001ff00 */
[----:B------:R-:W-:Y:S01]  /*7f20*/  CS2R R162, SRZ ;  /* 0x0000000000a27805 */ /* 0x000fe2000001ff00 */
[----:B------:R-:W-:Y:S01]  /*7f30*/  CS2R R54, SRZ ;  /* 0x0000000000367805 */ /* 0x000fe2000001ff00 */
        /* <DEDUP_REMOVED lines=13> */
[----:B------:R-:W-:Y:S01]  /*8010*/  IMAD.MOV.U32 R144, RZ, RZ, RZ ;  /* 0x000000ffff907224 */ /* 0x000fe200078e00ff */
[----:B------:R-:W-:Y:S01]  /*8020*/  MOV R64, RZ ;  /* 0x000000ff00407202 */ /* 0x000fe20000000f00 */
[----:B------:R-:W-:Y:S01]  /*8030*/  CS2R R62, SRZ ;  /* 0x00000000003e7805 */ /* 0x000fe2000001ff00 */
[----:B------:R-:W-:Y:S01]  /*8040*/  IMAD.MOV.U32 R61, RZ, RZ, RZ ;  /* 0x000000ffff3d7224 */ /* 0x000fe200078e00ff */
[----:B------:R-:W-:Y:S05]  /*8050*/  @!P0 BRA `(.L_x_784) ;  /* 0x00011de000008947 */ /* 0x000fea0003800000 */
[----:B------:R-:W2:Y:S01]  /*8060*/  LDL R60, [R1+0x48] ;  /* 0x00004800013c7983 */ /* 0x000ea20000100800 */
[----:B------:R-:W-:-:S03]  /*8070*/  ISETP.NE.U32.AND P0, PT, RZ, c[0x0][0x340], PT ;  /* 0x0000d000ff007a0c */ /* 0x000fc60003f05070 */
[----:B------:R-:W3:Y:S01]  /*8080*/  LDL R173, [R1+0x4] ;  /* 0x0000040001ad7983 */ /* 0x000ee20000100800 */
        /* <DEDUP_REMOVED lines=13> */
[----:B------:R-:W-:Y:S02]  /*8160*/  IMAD R17, R209, 0x80, R72 ;  /* 0x00000080d1117824 */ /* 0x000fe400078e0248 */
[----:B------:R-:W-:-:S05]  /*8170*/  IMAD R24, R185, c[0x0][0x2c4], RZ ;  /* 0x0000b100b9187a24 */ /* 0x000fca00078e02ff */
[C---:B------:R-:W-:Y:S02]  /*8180*/  ISETP.GE.AND P6, PT, R17.reuse, R24, PT ;  /* 0x000000181100720c */ /* 0x040fe40003fc6270 */
[----:B------:R-:W-:Y:S01]  /*8190*/  IADD3 R16, R17, 0x30, RZ ;  /* 0x0000003011107810 */ /* 0x000fe20007ffe0ff */
[----:B--2---:R-:W-:-:S05]  /*81a0*/  @P5 IMAD.WIDE R2, R60, R2, c[0x0][0x340] ;  /* 0x0000d0003c025625 */ /* 0x004fca00078e0202 */
[----:B------:R2:W4:Y:S01]  /*81b0*/  @P5 LDG.E R22, [R2.64] ;  /* 0x0000000802165981 */ /* 0x000522000c1e1900 */
[----:B------:R-:W-:Y:S01]  /*81c0*/  SHF.R.S32.HI R19, RZ, 0x1f, R60 ;  /* 0x0000001fff137819 */ /* 0x000fe2000001143c */
[----:B------:R-:W-:Y:S01]  /*81d0*/  IMAD.MOV.U32 R159, RZ, RZ, c[0x0][0x1e0] ;  /* 0x00007800ff9f7624 */ /* 0x000fe200078e00ff */
[----:B---3--:R-:W-:Y:S02]  /*81e0*/  LEA.HI.SX32 R73, R173, 0xffffffff, 0x1a ;  /* 0xffffffffad497811 */ /* 0x008fe400078fd2ff */
[----:B------:R-:W-:Y:S01]  /*81f0*/  SEL R6, R19, RZ, !P0 ;  /* 0x000000ff13067207 */ /* 0x000fe20004000000 */
[C---:B------:R-:W-:Y:S01]  /*8200*/  IMAD.SHL.U32 R163, R159.reuse, 0x40, RZ ;  /* 0x000000409fa37824 */ /* 0x040fe200078e00ff */
[----:B------:R-:W-:Y:S01]  /*8210*/  SHF.R.S32.HI R48, RZ, 0x1f, R73 ;  /* 0x0000001fff307819 */ /* 0x000fe20000011449 */
[----:B------:R-:W-:Y:S01]  /*8220*/  IMAD.WIDE.U32 R160, R159, 0x20, RZ ;  /* 0x000000209fa07825 */ /* 0x000fe200078e00ff */
[----:B------:R-:W-:-:S03]  /*8230*/  LEA.HI R47, R156, R212, RZ, 0x4 ;  /* 0x000000d49c2f7211 */ /* 0x000fc600078f20ff */
        /* <DEDUP_REMOVED lines=26> */
[----:B------:R-:W-:Y:S01]  /*83e0*/  IMAD.IADD R3, R3, 0x1, R6 ;  /* 0x0000000103037824 */ /* 0x000fe200078e0206 */
[----:B------:R-:W-:Y:S01]  /*83f0*/  IADD3 R6, R17, 0x20, RZ ;  /* 0x0000002011067810 */ /* 0x000fe20007ffe0ff */
[----:B------:R-:W-:Y:S01]  /*8400*/  IMAD R0, R5, c[0x0][0x1a8], RZ ;  /* 0x00006a0005007a24 */ /* 0x000fe200078e02ff */
[----:B------:R-:W-:Y:S01]  /*8410*/  IADD3 R21, R20, 0x40, RZ ;  /* 0x0000004014157810 */ /* 0x000fe20007ffe0ff */
[----:B------:R-:W-:Y:S01]  /*8420*/  IMAD.WIDE.U32 R2, R4, c[0x0][0x1a8], R2 ;  /* 0x00006a0004027a25 */ /* 0x000fe200078e0002 */
[----:B------:R-:W-:Y:S02]  /*8430*/  ISETP.GE.AND P4, PT, R20, c[0x0][0x198], PT ;  /* 0x0000660014007a0c */ /* 0x000fe40003f86270 */
[----:B------:R-:W-:Y:S01]  /*8440*/  ISETP.GE.AND P1, PT, R6, R24, PT ;  /* 0x000000180600720c */ /* 0x000fe20003f26270 */
[----:B------:R-:W-:Y:S01]  /*8450*/  IMAD R0, R4, c[0x0][0x1ac], R0 ;  /* 0x00006b0004007a24 */ /* 0x000fe200078e0200 */
[----:B------:R-:W-:Y:S01]  /*8460*/  LEA R14, P0, R2, c[0x0][0x160], 0x1 ;  /* 0x00005800020e7a11 */ /* 0x000fe200078008ff */
[----:B------:R-:W-:Y:S01]  /*8470*/  IMAD.SHL.U32 R7, R72, 0x40, RZ ;  /* 0x0000004048077824 */ /* 0x000fe200078e00ff */
[----:B------:R-:W-:Y:S01]  /*8480*/  ISETP.GE.AND P3, PT, R21, c[0x0][0x198], PT ;  /* 0x0000660015007a0c */ /* 0x000fe20003f66270 */
[----:B------:R-:W-:Y:S01]  /*8490*/  IMAD.IADD R0, R3, 0x1, R0 ;  /* 0x0000000103007824 */ /* 0x000fe200078e0200 */
[----:B------:R-:W-:Y:S01]  /*84a0*/  LEA.HI R3, R156, R212, RZ, 0x6 ;  /* 0x000000d49c037211 */ /* 0x000fe200078f30ff */
[----:B------:R-:W1:Y:S01]  /*84b0*/  SHFL.IDX PT, R4, R14, RZ, 0x181f ;  /* 0x00181fff0e047589 */ /* 0x000e6200000e0000 */
[----:B------:R-:W-:Y:S01]  /*84c0*/  IMAD.SHL.U32 R34, R84, 0x8, RZ ;  /* 0x0000000854227824 */ /* 0x000fe200078e00ff */
[----:B------:R-:W-:-:S02]  /*84d0*/  LOP3.LUT R25, R7, 0x1c0, RZ, 0xc0, !PT ;  /* 0x000001c007197812 */ /* 0x000fc400078ec0ff */
[----:B------:R-:W-:Y:S01]  /*84e0*/  LEA.HI.X R15, R2, c[0x0][0x164], R0, 0x1, P0 ;  /* 0x00005900020f7a11 */ /* 0x000fe200000f0c00 */
[----:B------:R-:W-:Y:S01]  /*84f0*/  SHFL.IDX PT, R8, R14, 0x2, 0x181f ;  /* 0x00581f000e087f89 */ /* 0x000fe200000e0000 */
[----:B------:R-:W-:Y:S02]  /*8500*/  IADD3 R0, R17, 0x10, RZ ;  /* 0x0000001011007810 */ /* 0x000fe40007ffe0ff */
[--C-:B------:R-:W-:Y:S01]  /*8510*/  LOP3.LUT R13, R25, 0x38, R34.reuse, 0xf8, !PT ;  /* 0x00000038190d7812 */ /* 0x100fe200078ef822 */
[----:B------:R-:W2:Y:S01]  /*8520*/  SHFL.IDX PT, R5, R15, RZ, 0x181f ;  /* 0x00181fff0f057589 */ /* 0x000ea200000e0000 */
[----:B------:R-:W-:Y:S01]  /*8530*/  ISETP.GE.AND P2, PT, R0, R24, PT ;  /* 0x000000180000720c */ /* 0x000fe20003f46270 */
[----:B------:R-:W-:Y:S01]  /*8540*/  IMAD.SHL.U32 R0, R3, 0x8, RZ ;  /* 0x0000000803007824 */ /* 0x000fe200078e00ff */
[----:B------:R-:W-:Y:S01]  /*8550*/  SHF.R.U32.HI R28, RZ, 0x3, R25 ;  /* 0x00000003ff1c7819 */ /* 0x000fe20000011619 */
[----:B------:R-:W3:Y:S01]  /*8560*/  SHFL.IDX PT, R2, R14, 0x1, 0x181f ;  /* 0x00381f000e027f89 */ /* 0x000ee200000e0000 */
[----:B------:R-:W-:-:S02]  /*8570*/  SHF.R.S32.HI R35, RZ, 0x1f, R34 ;  /* 0x0000001fff237819 */ /* 0x000fc40000011422 */
[----:B------:R-:W-:Y:S01]  /*8580*/  LOP3.LUT R26, R0, 0xfffffe00, RZ, 0xc0, !PT ;  /* 0xfffffe00001a7812 */ /* 0x000fe200078ec0ff */
[----:B------:R-:W3:Y:S01]  /*8590*/  SHFL.IDX PT, R3, R15, 0x1, 0x181f ;  /* 0x00381f000f037f89 */ /* 0x000ee200000e0000 */
[--C-:B------:R-:W-:Y:S02]  /*85a0*/  @!P6 SHF.R.S32.HI R0, RZ, 0x1f, R21.reuse ;  /* 0x0000001fff00e819 */ /* 0x100fe40000011415 */
[----:B------:R-:W-:Y:S02]  /*85b0*/  LOP3.LUT R252, R26, R13, R28, 0xf6, !PT ;  /* 0x0000000d1afc7212 */ /* 0x000fe400078ef61c */
[----:B------:R-:W-:Y:S02]  /*85c0*/  @!P6 LEA.HI R12, R0, R21, RZ, 0x3 ;  /* 0x00000015000ce211 */ /* 0x000fe400078f18ff */
[----:B------:R-:W-:Y:S02]  /*85d0*/  @!P2 SHF.R.S32.HI R9, RZ, 0x1f, R21 ;  /* 0x0000001fff09a819 */ /* 0x000fe40000011415 */
[----:B-1----:R-:W-:-:S02]  /*85e0*/  @!P6 LEA R6, P0, R20, R4, 0x1 ;  /* 0x000000041406e211 */ /* 0x002fc400078008ff */
[----:B------:R-:W-:Y:S02]  /*85f0*/  @!P2 LEA.HI R0, R9, R21, RZ, 0x3 ;  /* 0x000000150900a211 */ /* 0x000fe400078f18ff */
[----:B------:R-:W1:Y:S01]  /*8600*/  SHFL.IDX PT, R9, R15, 0x2, 0x181f ;  /* 0x00581f000f097f89 */ /* 0x000e6200000e0000 */
[----:B------:R-:W-:Y:S02]  /*8610*/  @!P6 LOP3.LUT R12, R12, 0xfffffff8, RZ, 0xc0, !PT ;  /* 0xfffffff80c0ce812 */ /* 0x000fe400078ec0ff */
[----:B--2---:R-:W-:Y:S02]  /*8620*/  @!P6 LEA.HI.X R7, R20, R5, R35, 0x1, P0 ;  /* 0x000000051407e211 */ /* 0x004fe400000f0c23 */
[----:B------:R-:W-:Y:S01]  /*8630*/  @!P2 LOP3.LUT R0, R0, 0xfffffff8, RZ, 0xc0, !PT ;  /* 0xfffffff80000a812 */ /* 0x000fe200078ec0ff */
[----:B------:R-:W-:Y:S01]  /*8640*/  @!P6 IMAD.WIDE R12, R12, 0x2, R4 ;  /* 0x000000020c0ce825 */ /* 0x000fe200078e0204 */
[----:B---3--:R-:W-:Y:S01]  /*8650*/  @!P2 LEA R10, P0, R20, R2, 0x1 ;  /* 0x00000002140aa211 */ /* 0x008fe200078008ff */
[----:B------:R-:W2:Y:S02]  /*8660*/  SHFL.IDX PT, R4, R14, 0x3, 0x181f ;  /* 0x00781f000e047f89 */ /* 0x000ea400000e0000 */
[----:B------:R-:W-:Y:S01]  /*8670*/  @!P6 IMAD.SHL.U32 R5, R252, 0x2, RZ ;  /* 0x00000002fc05e824 */ /* 0x000fe200078e00ff */
[----:B------:R-:W-:Y:S01]  /*8680*/  @!P2 LEA.HI.X R11, R20, R3, R35, 0x1, P0 ;  /* 0x00000003140ba211 */ /* 0x000fe200000f0c23 */
[----:B------:R-:W-:Y:S01]  /*8690*/  @!P2 IMAD.WIDE R2, R0, 0x2, R2 ;  /* 0x000000020002a825 */ /* 0x000fe200078e0202 */
[----:B------:R-:W-:-:S02]  /*86a0*/  ISETP.GE.AND P0, PT, R16, R24, PT ;  /* 0x000000181000720c */ /* 0x000fc40003f06270 */
[----:B------:R3:W-:Y:S01]  /*86b0*/  @!P6 LDGSTS.E.BYPASS.LTC128B.128 [R5+0x8100], [R6.64], !P4 ;  /* 0x081000000605efae */ /* 0x0007e2000e101d48 */
[----:B------:R-:W-:-:S03]  /*86c0*/  @!P2 IMAD.SHL.U32 R0, R252, 0x2, RZ ;  /* 0x00000002fc00a824 */ /* 0x000fc600078e00ff */
[----:B------:R1:W-:Y:S04]  /*86d0*/  @!P6 LDGSTS.E.BYPASS.LTC128B.128 [R5+0xc100], [R12.64], !P3 ;  /* 0x0c1000000c05efae */ /* 0x0003e8000d901d48 */
[----:B------:R2:W-:Y:S04]  /*86e0*/  @!P2 LDGSTS.E.BYPASS.LTC128B.128 [R0+0x8900], [R10.64], !P4 ;  /* 0x089000000a00afae */ /* 0x0005e8000e101d48 */
[----:B------:R2:W-:Y:S01]  /*86f0*/  @!P2 LDGSTS.E.BYPASS.LTC128B.128 [R0+0xc900], [R2.64], !P3 ;  /* 0x0c9000000200afae */ /* 0x0005e2000d901d48 */
[--C-:B---3--:R-:W-:Y:S02]  /*8700*/  @!P1 SHF.R.S32.HI R7, RZ, 0x1f, R21.reuse ;  /* 0x0000001fff079819 */ /* 0x108fe40000011415 */
[----:B------:R-:W-:Y:S01]  /*8710*/  @!P1 LEA R6, P2, R20, R8, 0x1 ;  /* 0x0000000814069211 */ /* 0x000fe200078408ff */
[----:B-1----:R-:W1:Y:S01]  /*8720*/  SHFL.IDX PT, R5, R15, 0x3, 0x181f ;  /* 0x00781f000f057f89 */ /* 0x002e6200000e0000 */
[----:B------:R-:W-:Y:S01]  /*8730*/  IMAD R12, R214, c[0x0][0x1e8], RZ ;  /* 0x00007a00d60c7a24 */ /* 0x000fe200078e02ff */
[----:B--2---:R-:W-:-:S03]  /*8740*/  @!P0 SHF.R.S32.HI R10, RZ, 0x1f, R21 ;  /* 0x0000001fff0a8819 */ /* 0x004fc60000011415 */
[----:B------:R-:W-:Y:S01]  /*8750*/  IMAD R12, R59, c[0x0][0x1ec], R12 ;  /* 0x00007b003b0c7a24 */ /* 0x000fe200078e020c */
[----:B------:R-:W-:Y:S02]  /*8760*/  @!P1 LEA.HI R0, R7, R21, RZ, 0x3 ;  /* 0x0000001507009211 */ /* 0x000fe400078f18ff */
[----:B------:R-:W-:Y:S02]  /*8770*/  IADD3 R2, R17, 0x40, RZ ;  /* 0x0000004011027810 */ /* 0x000fe40007ffe0ff */
[----:B------:R-:W-:Y:S01]  /*8780*/  @!P1 LOP3.LUT R3, R0, 0xfffffff8, RZ, 0xc0, !PT ;  /* 0xfffffff800039812 */ /* 0x000fe200078ec0ff */
[----:B------:R-:W-:Y:S01]  /*8790*/  @!P1 IMAD.SHL.U32 R0, R252, 0x2, RZ ;  /* 0x00000002fc009824 */ /* 0x000fe200078e00ff */
[----:B------:R-:W-:Y:S02]  /*87a0*/  @!P1 LEA.HI.X R7, R20, R9, R35, 0x1, P2 ;  /* 0x0000000914079211 */ /* 0x000fe400010f0c23 */
[----:B------:R-:W-:Y:S01]  /*87b0*/  ISETP.GE.AND P2, PT, R2, R24, PT ;  /* 0x000000180200720c */ /* 0x000fe20003f46270 */
[----:B------:R-:W-:Y:S01]  /*87c0*/  @!P1 IMAD.WIDE R8, R3, 0x2, R8 ;  /* 0x0000000203089825 */ /* 0x000fe200078e0208 */
[----:B------:R-:W2:Y:S01]  /*87d0*/  SHFL.IDX PT, R2, R14, 0x4, 0x181f ;  /* 0x00981f000e027f89 */ /* 0x000ea200000e0000 */
[----:B------:R-:W-:-:S03]  /*87e0*/  @!P0 LEA.HI R10, R10, R21, RZ, 0x3 ;  /* 0x000000150a0a8211 */ /* 0x000fc600078f18ff */
[----:B------:R-:W3:Y:S04]  /*87f0*/  SHFL.IDX PT, R3, R15, 0x4, 0x181f ;  /* 0x00981f000f037f89 */ /* 0x000ee800000e0000 */
[----:B------:R1:W-:Y:S04]  /*8800*/  @!P1 LDGSTS.E.BYPASS.LTC128B.128 [R0+0x9100], [R6.64], !P4 ;  /* 0x0910000006009fae */ /* 0x0003e8000e101d48 */
[----:B------:R2:W-:Y:S01]  /*8810*/  @!P1 LDGSTS.E.BYPASS.LTC128B.128 [R0+0xd100], [R8.64], !P3 ;  /* 0x0d10000008009fae */ /* 0x0005e2000d901d48 */
[----:B-1----:R-:W-:Y:S02]  /*8820*/  @!P0 LEA R6, P1, R20, R4, 0x1 ;  /* 0x0000000414068211 */ /* 0x002fe400078208ff */
[----:B--2---:R-:W-:Y:S01]  /*8830*/  @!P0 LOP3.LUT R0, R10, 0xfffffff8, RZ, 0xc0, !PT ;  /* 0xfffffff80a008812 */ /* 0x004fe200078ec0ff */
[----:B------:R-:W-:Y:S01]  /*8840*/  @!P0 IMAD.SHL.U32 R9, R252, 0x2, RZ ;  /* 0x00000002fc098824 */ /* 0x000fe200078e00ff */
[----:B------:R-:W-:Y:S01]  /*8850*/  @!P0 LEA.HI.X R7, R20, R5, R35, 0x1, P1 ;  /* 0x0000000514078211 */ /* 0x000fe200008f0c23 */
[----:B------:R-:W1:Y:S02]  /*8860*/  SHFL.IDX PT, R8, R14, 0x5, 0x181f ;  /* 0x00b81f000e087f89 */ /* 0x000e6400000e0000 */
[----:B------:R-:W-:Y:S01]  /*8870*/  @!P0 IMAD.WIDE R4, R0, 0x2, R4 ;  /* 0x0000000200048825 */ /* 0x000fe200078e0204 */
[----:B------:R-:W-:Y:S01]  /*8880*/  @!P2 SHF.R.S32.HI R0, RZ, 0x1f, R21 ;  /* 0x0000001fff00a819 */ /* 0x000fe20000011415 */
[----:B------:R2:W-:Y:S03]  /*8890*/  @!P0 LDGSTS.E.BYPASS.LTC128B.128 [R9+0x9900], [R6.64], !P4 ;  /* 0x0990000006098fae */ /* 0x0005e6000e101d48 */
[----:B------:R-:W-:Y:S01]  /*88a0*/  @!P2 LEA.HI R0, R0, R21, RZ, 0x3 ;  /* 0x000000150000a211 */ /* 0x000fe200078f18ff */
[----:B------:R1:W-:Y:S01]  /*88b0*/  @!P0 LDGSTS.E.BYPASS.LTC128B.128 [R9+0xd900], [R4.64], !P3 ;  /* 0x0d90000004098fae */ /* 0x0003e2000d901d48 */
[----:B------:R-:W-:-:S02]  /*88c0*/  IADD3 R16, P3, R72, R18, RZ ;  /* 0x0000001248107210 */ /* 0x000fc40007f7e0ff */
[----:B--2---:R-:W-:Y:S02]  /*88d0*/  SHF.R.S32.HI R7, RZ, 0x1f, R18 ;  /* 0x0000001fff077819 */ /* 0x004fe40000011412 */
[----:B------:R-:W-:Y:S01]  /*88e0*/  IADD3 R6, R17, 0x50, RZ ;  /* 0x0000005011067810 */ /* 0x000fe20007ffe0ff */
[----:B-1----:R-:W1:Y:S01]  /*88f0*/  SHFL.IDX PT, R9, R15, 0x5, 0x181f ;  /* 0x00b81f000f097f89 */ /* 0x002e6200000e0000 */
[----:B------:R-:W-:Y:S02]  /*8900*/  LEA.HI.X.SX32 R18, R72, R7, 0x1, P3 ;  /* 0x0000000748127211 */ /* 0x000fe400018f0eff */
[----:B------:R-:W-:Y:S02]  /*8910*/  @!P2 LEA R4, P0, R20, R2, 0x1 ;  /* 0x000000021404a211 */ /* 0x000fe400078008ff */
[----:B------:R-:W-:Y:S02]  /*8920*/  ISETP.GE.AND P3, PT, R21, c[0x0][0x198], PT ;  /* 0x0000660015007a0c */ /* 0x000fe40003f66270 */
[----:B------:R-:W-:-:S02]  /*8930*/  ISETP.GE.AND P1, PT, R6, R24, PT ;  /* 0x000000180600720c */ /* 0x000fc40003f26270 */
[----:B------:R-:W-:Y:S01]  /*8940*/  @!P2 LOP3.LUT R6, R0, 0xfffffff8, RZ, 0xc0, !PT ;  /* 0xfffffff80006a812 */ /* 0x000fe200078ec0ff */
[----:B------:R-:W-:Y:S01]  /*8950*/  @!P2 IMAD.SHL.U32 R0, R252, 0x2, RZ ;  /* 0x00000002fc00a824 */ /* 0x000fe200078e00ff */
[----:B---3--:R-:W-:Y:S02]  /*8960*/  @!P2 LEA.HI.X R5, R20, R3, R35, 0x1, P0 ;  /* 0x000000031405a211 */ /* 0x008fe400000f0c23 */
[----:B------:R-:W-:Y:S01]  /*8970*/  IADD3 R7, R17, 0x60, RZ ;  /* 0x0000006011077810 */ /* 0x000fe20007ffe0ff */
[----:B------:R-:W-:Y:S02]  /*8980*/  @!P2 IMAD.WIDE R2, R6, 0x2, R2 ;  /* 0x000000020602a825 */ /* 0x000fe400078e0202 */
[----:B------:R2:W-:Y:S01]  /*8990*/  @!P2 LDGSTS.E.BYPASS.LTC128B.128 [R0+0xa100], [R4.64], !P4 ;  /* 0x0a1000000400afae */ /* 0x0005e2000e101d48 */
[----:B------:R-:W-:-:S03]  /*89a0*/  ISETP.GE.AND P0, PT, R7, R24, PT ;  /* 0x000000180700720c */ /* 0x000fc60003f06270 */
[----:B------:R3:W-:Y:S01]  /*89b0*/  @!P2 LDGSTS.E.BYPASS.LTC128B.128 [R0+0xe100], [R2.64], !P3 ;  /* 0x0e1000000200afae */ /* 0x0007e2000d901d48 */
[----:B------:R-:W-:-:S03]  /*89c0*/  @!P1 LEA R10, P2, R20, R8, 0x1 ;  /* 0x00000008140a9211 */ /* 0x000fc600078408ff */
[----:B------:R-:W-:Y:S01]  /*89d0*/  SHFL.IDX PT, R6, R14, 0x6, 0x181f ;  /* 0x00d81f000e067f89 */ /* 0x000fe200000e0000 */
[----:B-1----:R-:W-:-:S03]  /*89e0*/  @!P1 LEA.HI.X R11, R20, R9, R35, 0x1, P2 ;  /* 0x00000009140b9211 */ /* 0x002fc600010f0c23 */
[----:B------:R-:W1:Y:S01]  /*89f0*/  SHFL.IDX PT, R7, R15, 0x6, 0x181f ;  /* 0x00d81f000f077f89 */ /* 0x000e6200000e0000 */
[----:B--2---:R-:W-:-:S04]  /*8a00*/  IMAD R4, R18, c[0x0][0x1e0], RZ ;  /* 0x0000780012047a24 */ /* 0x004fc800078e02ff */
[C---:B------:R-:W-:Y:S01]  /*8a10*/  IMAD R4, R16.reuse, c[0x0][0x1e4], R4 ;  /* 0x0000790010047a24 */ /* 0x040fe200078e0204 */
[----:B---3--:R-:W-:Y:S01]  /*8a20*/  IADD3 R0, R17, 0x70, RZ ;  /* 0x0000007011007810 */ /* 0x008fe20007ffe0ff */
[----:B------:R-:W-:-:S03]  /*8a30*/  IMAD.WIDE.U32 R2, R16, c[0x0][0x1e0], R34 ;  /* 0x0000780010027a25 */ /* 0x000fc600078e0022 */
[----:B------:R-:W-:Y:S01]  /*8a40*/  ISETP.GE.AND P2, PT, R0, R24, PT ;  /* 0x000000180000720c */ /* 0x000fe20003f46270 */
[----:B------:R-:W-:Y:S01]  /*8a50*/  IMAD.IADD R3, R3, 0x1, R4 ;  /* 0x0000000103037824 */ /* 0x000fe200078e0204 */
[--C-:B------:R-:W-:Y:S02]  /*8a60*/  @!P1 SHF.R.S32.HI R4, RZ, 0x1f, R21.reuse ;  /* 0x0000001fff049819 */ /* 0x100fe40000011415 */
[----:B------:R-:W-:Y:S01]  /*8a70*/  @!P0 SHF.R.S32.HI R0, RZ, 0x1f, R21 ;  /* 0x0000001fff008819 */ /* 0x000fe20000011415 */
[----:B------:R-:W-:Y:S01]  /*8a80*/  IMAD.WIDE.U32 R2, R59, c[0x0][0x1e8], R2 ;  /* 0x00007a003b027a25 */ /* 0x000fe200078e0002 */
[-C--:B------:R-:W-:Y:S02]  /*8a90*/  @!P1 LEA.HI R4, R4, R21.reuse, RZ, 0x3 ;  /* 0x0000001504049211 */ /* 0x080fe400078f18ff */
[----:B------:R-:W-:Y:S01]  /*8aa0*/  @!P0 LEA.HI R13, R0, R21, RZ, 0x3 ;  /* 0x00000015000d8211 */ /* 0x000fe200078f18ff */
[----:B------:R-:W-:Y:S01]  /*8ab0*/  @!P1 IMAD.SHL.U32 R0, R252, 0x2, RZ ;  /* 0x00000002fc009824 */ /* 0x000fe200078e00ff */
[----:B------:R-:W-:-:S03]  /*8ac0*/  @!P1 LOP3.LUT R4, R4, 0xfffffff8, RZ, 0xc0, !PT ;  /* 0xfffffff804049812 */ /* 0x000fc600078ec0ff */
[----:B------:R-:W-:Y:S01]  /*8ad0*/  @!P2 SHF.R.S32.HI R5, RZ, 0x1f, R21 ;  /* 0x0000001fff05a819 */ /* 0x000fe20000011415 */
[----:B------:R2:W-:Y:S01]  /*8ae0*/  @!P1 LDGSTS.E.BYPASS.LTC128B.128 [R0+0xa900], [R10.64], !P4 ;  /* 0x0a9000000a009fae */ /* 0x0005e2000e101d48 */
[----:B------:R-:W-:Y:S02]  /*8af0*/  @!P1 IMAD.WIDE R8, R4, 0x2, R8 ;  /* 0x0000000204089825 */ /* 0x000fe400078e0208 */
[----:B------:R-:W-:Y:S02]  /*8b00*/  @!P2 LEA.HI R17, R5, R21, RZ, 0x3 ;  /* 0x000000150511a211 */ /* 0x000fe400078f18ff */
[----:B------:R-:W-:Y:S01]  /*8b10*/  IMAD.IADD R5, R12, 0x1, R3 ;  /* 0x000000010c057824 */ /* 0x000fe200078e0203 */
[----:B------:R3:W-:Y:S01]  /*8b20*/  @!P1 LDGSTS.E.BYPASS.LTC128B.128 [R0+0xe900], [R8.64], !P3 ;  /* 0x0e90000008009fae */ /* 0x0007e2000d901d48 */
[----:B----4-:R-:W-:Y:S01]  /*8b30*/  @P5 SHF.R.S32.HI R3, RZ, 0x1f, R22 ;  /* 0x0000001fff035819 */ /* 0x010fe20000011416 */
[----:B------:R-:W-:Y:S02]  /*8b40*/  @!P5 IMAD.MOV.U32 R3, RZ, RZ, R19 ;  /* 0x000000ffff03d224 */ /* 0x000fe400078e0013 */
[----:B------:R-:W-:-:S02]  /*8b50*/  IMAD.MOV.U32 R4, RZ, RZ, R2 ;  /* 0x000000ffff047224 */ /* 0x000fc400078e0002 */
[----:B------:R-:W-:Y:S02]  /*8b60*/  @P5 IMAD.MOV.U32 R2, RZ, RZ, R22 ;  /* 0x000000ffff025224 */ /* 0x000fe400078e0016 */
[----:B------:R-:W-:Y:S02]  /*8b70*/  @!P5 IMAD.MOV.U32 R2, RZ, RZ, R60 ;  /* 0x000000ffff02d224 */ /* 0x000fe400078e003c */
[----:B------:R-:W-:Y:S01]  /*8b80*/  IMAD.MOV.U32 R12, RZ, RZ, c[0x0][0x1e4] ;  /* 0x00007900ff0c7624 */ /* 0x000fe200078e00ff */
[----:B--2---:R-:W-:-:S05]  /*8b90*/  @!P0 LOP3.LUT R10, R13, 0xfffffff8, RZ, 0xc0, !PT ;  /* 0xfffffff80d0a8812 */ /* 0x004fca00078ec0ff */
[----:B-1----:R-:W-:Y:S01]  /*8ba0*/  @!P0 IMAD.WIDE R10, R10, 0x2, R6 ;  /* 0x000000020a0a8825 */ /* 0x002fe200078e0206 */
[----:B---3--:R-:W-:Y:S02]  /*8bb0*/  @!P0 LEA R8, P1, R20, R6, 0x1 ;  /* 0x0000000614088211 */ /* 0x008fe400078208ff */
[----:B------:R1:W2:Y:S01]  /*8bc0*/  SHFL.IDX PT, R6, R14, 0x7, 0x181f ;  /* 0x00f81f000e067f89 */ /* 0x0002a200000e0000 */
[----:B------:R-:W-:Y:S01]  /*8bd0*/  @!P0 IMAD.SHL.U32 R0, R252, 0x2, RZ ;  /* 0x00000002fc008824 */ /* 0x000fe200078e00ff */
[----:B------:R-:W-:Y:S02]  /*8be0*/  @!P0 LEA.HI.X R9, R20, R7, R35, 0x1, P1 ;  /* 0x0000000714098211 */ /* 0x000fe400008f0c23 */
[----:B------:R-:W-:Y:S01]  /*8bf0*/  ISETP.NE.U32.AND P1, PT, RZ, c[0x0][0x350], PT ;  /* 0x0000d400ff007a0c */ /* 0x000fe20003f25070 */
[----:B------:R-:W3:Y:S04]  /*8c00*/  SHFL.IDX PT, R7, R15, 0x7, 0x181f ;  /* 0x00f81f000f077f89 */ /* 0x000ee800000e0000 */
[----:B------:R4:W-:Y:S04]  /*8c10*/  @!P0 LDGSTS.E.BYPASS.LTC128B.128 [R0+0xb100], [R8.64], !P4 ;  /* 0x0b10000008008fae */ /* 0x0009e8000e101d48 */
[----:B------:R4:W-:Y:S01]  /*8c20*/  @!P0 LDGSTS.E.BYPASS.LTC128B.128 [R0+0xf100], [R10.64], !P3 ;  /* 0x0f1000000a008fae */ /* 0x0009e2000d901d48 */
[----:B------:R-:W-:-:S04]  /*8c30*/  ISETP.NE.AND.EX P0, PT, RZ, c[0x0][0x354], PT, P1 ;  /* 0x0000d500ff007a0c */ /* 0x000fc80003f05310 */
[----:B------:R-:W-:Y:S02]  /*8c40*/  SEL R13, R2, RZ, !P0 ;  /* 0x000000ff020d7207 */ /* 0x000fe40004000000 */
[----:B-1----:R-:W-:Y:S01]  /*8c50*/  SEL R14, R3, RZ, !P0 ;  /* 0x000000ff030e7207 */ /* 0x002fe20004000000 */
[----:B------:R-:W-:Y:S02]  /*8c60*/  IMAD.MOV.U32 R3, RZ, RZ, 0x6 ;  /* 0x00000006ff037424 */ /* 0x000fe400078e00ff */
[----:B------:R-:W-:Y:S01]  /*8c70*/  IMAD.WIDE.U32 R22, R13, c[0x0][0x1f0], R4 ;  /* 0x00007c000d167a25 */ /* 0x000fe200078e0004 */
[C---:B--2---:R-:W-:Y:S02]  /*8c80*/  @!P2 LEA R4, P1, R20.reuse, R6, 0x1 ;  /* 0x000000061404a211 */ /* 0x044fe400078208ff */
[----:B------:R-:W-:Y:S01]  /*8c90*/  SHF.L.U64.HI R158, R159, R3, c[0x0][0x1e4] ;  /* 0x000079009f9e7619 */ /* 0x000fe20000010203 */
[----:B------:R-:W-:Y:S01]  /*8ca0*/  IMAD.MOV.U32 R166, RZ, RZ, R22 ;  /* 0x000000ffffa67224 */ /* 0x000fe200078e0016 */
[----:B---3--:R-:W-:Y:S01]  /*8cb0*/  @!P2 LEA.HI.X R5, R20, R7, R35, 0x1, P1 ;  /* 0x000000071405a211 */ /* 0x008fe200008f0c23 */
[----:B------:R1:W-:Y:S01]  /*8cc0*/  STL.64 [R1+0x40], R22 ;  /* 0x0000401601007387 */ /* 0x0003e20000100a00 */
[----:B----4-:R-:W-:-:S04]  /*8cd0*/  IMAD.IADD R8, R207, 0x1, -R72 ;  /* 0x00000001cf087824 */ /* 0x010fc800078e0a48 */
[----:B------:R-:W-:Y:S02]  /*8ce0*/  IMAD R8, R73, -0x40, R8 ;  /* 0xffffffc049087824 */ /* 0x000fe400078e0208 */
[----:B------:R-:W-:Y:S02]  /*8cf0*/  IMAD R0, R14, c[0x0][0x1f0], RZ ;  /* 0x00007c000e007a24 */ /* 0x000fe400078e02ff */
[----:B------:R-:W-:Y:S01]  /*8d00*/  @!P2 IMAD.SHL.U32 R10, R252, 0x2, RZ ;  /* 0x00000002fc0aa824 */ /* 0x000fe200078e00ff */
[C---:B------:R-:W-:Y:S01]  /*8d10*/  ISETP.GE.AND P0, PT, R8.reuse, 0x1, PT ;  /* 0x000000010800780c */ /* 0x040fe20003f06270 */
[----:B------:R-:W-:Y:S01]  /*8d20*/  IMAD R2, R13, c[0x0][0x1f4], R0 ;  /* 0x00007d000d027a24 */ /* 0x000fe200078e0200 */
[----:B------:R-:W-:Y:S01]  /*8d30*/  ISETP.GE.AND P5, PT, R8, 0x11, PT ;  /* 0x000000110800780c */ /* 0x000fe20003fa6270 */
[----:B------:R-:W-:Y:S01]  /*8d40*/  IMAD R0, R158, R73, RZ ;  /* 0x000000499e007224 */ /* 0x000fe200078e02ff */
[----:B------:R2:W-:Y:S01]  /*8d50*/  @!P2 LDGSTS.E.BYPASS.LTC128B.128 [R10+0xb900], [R4.64], !P4 ;  /* 0x0b900000040aafae */ /* 0x0005e2000e101d48 */
[----:B------:R-:W-:Y:S01]  /*8d60*/  IMAD.IADD R167, R23, 0x1, R2 ;  /* 0x0000000117a77824 */ /* 0x000fe200078e0202 */
[----:B------:R-:W-:Y:S01]  /*8d70*/  ISETP.GE.AND P4, PT, R34, c[0x0][0x1d4], PT ;  /* 0x0000750022007a0c */ /* 0x000fe20003f86270 */
[-C--:B------:R-:W-:Y:S01]  /*8d80*/  IMAD R9, R48, R163.reuse, R0 ;  /* 0x000000a330097224 */ /* 0x080fe200078e0200 */
[----:B------:R-:W-:Y:S01]  /*8d90*/  IADD3 R0, R34, 0x40, RZ ;  /* 0x0000004022007810 */ /* 0x000fe20007ffe0ff */
[----:B------:R-:W-:Y:S01]  /*8da0*/  IMAD.WIDE.U32 R2, R73, R163, R166 ;  /* 0x000000a349027225 */ /* 0x000fe200078e00a6 */
[----:B------:R1:W-:Y:S02]  /*8db0*/  STL.64 [R1+0x30], R166 ;  /* 0x000030a601007387 */ /* 0x0003e40000100a00 */
[----:B------:R-:W-:Y:S01]  /*8dc0*/  ISETP.GE.AND P3, PT, R0, c[0x0][0x1d4], PT ;  /* 0x0000750000007a0c */ /* 0x000fe20003f66270 */
[----:B------:R-:W-:Y:S01]  /*8dd0*/  IMAD.IADD R3, R3, 0x1, R9 ;  /* 0x0000000103037824 */ /* 0x000fe200078e0209 */
[----:B------:R-:W-:-:S05]  /*8de0*/  @!P2 LOP3.LUT R0, R17, 0xfffffff8, RZ, 0xc0, !PT ;  /* 0xfffffff81100a812 */ /* 0x000fca00078ec0ff */
[----:B------:R-:W-:-:S04]  /*8df0*/  @!P2 IMAD.WIDE R6, R0, 0x2, R6 ;  /* 0x000000020006a825 */ /* 0x000fc800078e0206 */
[----:B------:R-:W-:Y:S01]  /*8e00*/  @P0 IMAD.SHL.U32 R0, R252, 0x2, RZ ;  /* 0x00000002fc000824 */ /* 0x000fe200078e00ff */
[----:B--2---:R-:W-:-:S04]  /*8e10*/  @P0 LEA R4, P1, R2, c[0x0][0x1c8], 0x1 ;  /* 0x0000720002040a11 */ /* 0x004fc800078208ff */
[----:B------:R-:W-:Y:S02]  /*8e20*/  @P0 LEA.HI.X R5, R2, c[0x0][0x1cc], R3, 0x1, P1 ;  /* 0x0000730002050a11 */ /* 0x000fe400008f0c03 */
[----:B------:R-:W-:-:S13]  /*8e30*/  ISETP.GE.AND P1, PT, R21, c[0x0][0x198], PT ;  /* 0x0000660015007a0c */ /* 0x000fda0003f26270 */
[----:B------:R2:W-:Y:S01]  /*8e40*/  @!P2 LDGSTS.E.BYPASS.LTC128B.128 [R10+0xf900], [R6.64], !P1 ;  /* 0x0f900000060aafae */ /* 0x0005e2000c901d48 */
[----:B------:R-:W-:-:S03]  /*8e50*/  ISETP.GE.AND P1, PT, R8, 0x21, PT ;  /* 0x000000210800780c */ /* 0x000fc60003f26270 */
[----:B------:R-:W0:Y:S04]  /*8e60*/  LDGDEPBAR ;  /* 0x00000000000079af */ /* 0x000e280000000000 */
[----:B------:R-:W-:Y:S01]  /*8e70*/  BAR.SYNC.DEFER_BLOCKING 0x0 ;  /* 0x0000000000007b1d */ /* 0x000fe20000010000 */
[----:B--2---:R-:W-:-:S04]  /*8e80*/  IMAD.SHL.U32 R6, R12, 0x20, RZ ;  /* 0x000000200c067824 */ /* 0x004fc800078e00ff */
[----:B------:R-:W-:Y:S01]  /*8e90*/  IMAD.IADD R162, R161, 0x1, R6 ;  /* 0x00000001a1a27824 */ /* 0x000fe200078e0206 */
[----:B------:R-:W-:Y:S01]  /*8ea0*/  @!PT LDS RZ, [RZ] ;  /* 0x00000000fffff984 */ /* 0x000fe20000000800 */
[----:B------:R-:W-:Y:S01]  /*8eb0*/  @!PT LDS RZ, [RZ] ;  /* 0x00000000fffff984 */ /* 0x000fe20000000800 */
[----:B------:R-:W-:Y:S01]  /*8ec0*/  @!PT LDS RZ, [RZ] ;  /* 0x00000000fffff984 */ /* 0x000fe20000000800 */
[----:B------:R2:W-:Y:S04]  /*8ed0*/  @P0 LDGSTS.E.BYPASS.LTC128B.128 [R0+0x4100], [R4.64], !P4 ;  /* 0x0410000004000fae */ /* 0x0005e8000e101d48 */
[----:B------:R2:W-:Y:S01]  /*8ee0*/  @P0 LDGSTS.E.BYPASS.LTC128B.128 [R0+0x6100], [R4.64+0x80], !P3 ;  /* 0x0610008004000fae */ /* 0x0005e2000d901d48 */
[----:B------:R-:W-:-:S03]  /*8ef0*/  ISETP.GE.AND P0, PT, R8, 0x31, PT ;  /* 0x000000310800780c */ /* 0x000fc60003f06270 */
[----:B------:R1:W-:Y:S01]  /*8f00*/  STL [R1+0x50], R162 ;  /* 0x000050a201007387 */ /* 0x0003e20000100800 */
[----:B--2---:R-:W-:Y:S01]  /*8f10*/  @P5 LEA R0, P2, R159, R2, 0x4 ;  /* 0x000000029f005211 */ /* 0x004fe200078420ff */
[----:B------:R-:W-:-:S03]  /*8f20*/  IMAD R4, R18, c[0x0][0x208], RZ ;  /* 0x0000820012047a24 */ /* 0x000fc600078e02ff */
[----:B------:R-:W-:Y:S01]  /*8f30*/  @P5 LEA.HI.X R5, R159, R3, R12, 0x4, P2 ;  /* 0x000000039f055211 */ /* 0x000fe200010f240c */
[----:B------:R-:W-:Y:S01]  /*8f40*/  IMAD R6, R16, c[0x0][0x20c], R4 ;  /* 0x0000830010067a24 */ /* 0x000fe200078e0204 */
[----:B------:R-:W-:-:S03]  /*8f50*/  @P5 LEA R10, P2, R0, c[0x0][0x1c8], 0x1 ;  /* 0x00007200000a5a11 */ /* 0x000fc600078408ff */
[----:B------:R-:W-:Y:S01]  /*8f60*/  @P0 IMAD R12, R12, 0x30, RZ ;  /* 0x000000300c0c0824 */ /* 0x000fe200078e02ff */
[----:B------:R-:W-:Y:S01]  /*8f70*/  @P5 LEA.HI.X R11, R0, c[0x0][0x1cc], R5, 0x1, P2 ;  /* 0x00007300000b5a11 */ /* 0x000fe200010f0c05 */
[----:B------:R-:W-:Y:S01]  /*8f80*/  IMAD.WIDE.U32 R4, R16, c[0x0][0x208], R34 ;  /* 0x0000820010047a25 */ /* 0x000fe200078e0022 */
[----:B------:R-:W-:-:S03]  /*8f90*/  @P1 IADD3 R0, P2, R2, R160, RZ ;  /* 0x000000a002001210 */ /* 0x000fc60007f5e0ff */
[----:B------:R-:W-:Y:S02]  /*8fa0*/  IMAD.IADD R5, R5, 0x1, R6 ;  /* 0x0000000105057824 */ /* 0x000fe400078e0206 */
[--C-:B------:R-:W-:Y:S01]  /*8fb0*/  @P1 IMAD.X R7, R162, 0x1, R3.reuse, P2 ;  /* 0x00000001a2071824 */ /* 0x100fe200010e0603 */
[----:B------:R-:W-:Y:S01]  /*8fc0*/  @P1 LEA R8, P2, R0, c[0x0][0x1c8], 0x1 ;  /* 0x0000720000081a11 */ /* 0x000fe200078408ff */
[----:B------:R-:W-:-:S03]  /*8fd0*/  @P0 IMAD.WIDE.U32 R2, R159, 0x30, R2 ;  /* 0x000000309f020825 */ /* 0x000fc600078e0002 */
[----:B------:R-:W-:Y:S01]  /*8fe0*/  @P1 LEA.HI.X R9, R0, c[0x0][0x1cc], R7, 0x1, P2 ;  /* 0x0000730000091a11 */ /* 0x000fe200010f0c07 */
[----:B------:R-:W-:Y:S01]  /*8ff0*/  @P0 IMAD.IADD R0, R12, 0x1, R3 ;  /* 0x000000010c000824 */ /* 0x000fe200078e0203 */
[----:B------:R-:W-:Y:S01]  /*9000*/  @P0 LEA R6, P2, R2, c[0x0][0x1c8], 0x1 ;  /* 0x0000720002060a11 */ /* 0x000fe200078408ff */
[----:B------:R-:W-:Y:S01]  /*9010*/  @P5 IMAD.SHL.U32 R3, R252, 0x2, RZ ;  /* 0x00000002fc035824 */ /* 0x000fe200078e00ff */
[----:B------:R-:W-:Y:S02]  /*9020*/  LOP3.LUT R12, R47, 0xfffffff0, RZ, 0xc0, !PT ;  /* 0xfffffff02f0c7812 */ /* 0x000fe400078ec0ff */
[----:B------:R-:W-:Y:S01]  /*9030*/  @P0 LEA.HI.X R7, R2, c[0x0][0x1cc], R0, 0x1, P2 ;  /* 0x0000730002070a11 */ /* 0x000fe200010f0c00 */
[----:B------:R-:W-:Y:S01]  /*9040*/  @P1 IMAD.SHL.U32 R0, R252, 0x2, RZ ;  /* 0x00000002fc001824 */ /* 0x000fe200078e00ff */
[----:B------:R2:W-:Y:S01]  /*9050*/  @P5 LDGSTS.E.BYPASS.LTC128B.128 [R3+0x4900], [R10.64], !P4 ;  /* 0x049000000a035fae */ /* 0x0005e2000e101d48 */
[----:B------:R-:W-:-:S03]  /*9060*/  IMAD.IADD R12, R212, 0x1, -R12 ;  /* 0x00000001d40c7824 */ /* 0x000fc600078e0a0c */
[----:B------:R2:W-:Y:S02]  /*9070*/  @P5 LDGSTS.E.BYPASS.LTC128B.128 [R3+0x6900], [R10.64+0x80], !P3 ;  /* 0x069000800a035fae */ /* 0x0005e4000d901d48 */
[----:B------:R-:W-:Y:S02]  /*9080*/  SHF.R.S32.HI R2, RZ, 0x1f, R12 ;  /* 0x0000001fff027819 */ /* 0x000fe4000001140c */
[----:B------:R3:W-:Y:S02]  /*9090*/  @P1 LDGSTS.E.BYPASS.LTC128B.128 [R0+0x5100], [R8.64], !P4 ;  /* 0x0510000008001fae */ /* 0x0007e4000e101d48 */
[----:B------:R-:W-:Y:S02]  /*90a0*/  LEA.HI R46, R2, R12, RZ, 0x3 ;  /* 0x0000000c022e7211 */ /* 0x000fe400078f18ff */
[----:B------:R3:W-:Y:S01]  /*90b0*/  @P1 LDGSTS.E.BYPASS.LTC128B.128 [R0+0x7100], [R8.64+0x80], !P3 ;  /* 0x0710008008001fae */ /* 0x0007e2000d901d48 */
[----:B--2---:R-:W-:Y:S02]  /*90c0*/  IMAD R3, R214, c[0x0][0x210], RZ ;  /* 0x00008400d6037a24 */ /* 0x004fe400078e02ff */
[----:B---3--:R-:W-:-:S02]  /*90d0*/  @P0 IMAD.SHL.U32 R0, R252, 0x2, RZ ;  /* 0x00000002fc000824 */ /* 0x008fc400078e00ff */
[C---:B------:R-:W-:Y:S02]  /*90e0*/  IMAD R8, R59.reuse, c[0x0][0x214], R3 ;  /* 0x000085003b087a24 */ /* 0x040fe400078e0203 */
[----:B------:R-:W-:Y:S01]  /*90f0*/  IMAD.WIDE.U32 R2, R59, c[0x0][0x210], R4 ;  /* 0x000084003b027a25 */ /* 0x000fe200078e0004 */
[----:B------:R2:W-:Y:S01]  /*9100*/  @P0 LDGSTS.E.BYPASS.LTC128B.128 [R0+0x5900], [R6.64], !P4 ;  /* 0x0590000006000fae */ /* 0x0005e2000e101d48 */
[----:B------:R-:W-:Y:S02]  /*9110*/  LOP3.LUT R4, R46, 0xfffffff8, RZ, 0xc0, !PT ;  /* 0xfffffff82e047812 */ /* 0x000fe400078ec0ff */
[----:B------:R-:W-:Y:S01]  /*9120*/  IMAD.IADD R3, R8, 0x1, R3 ;  /* 0x0000000108037824 */ /* 0x000fe200078e0203 */
[----:B------:R2:W-:Y:S01]  /*9130*/  @P0 LDGSTS.E.BYPASS.LTC128B.128 [R0+0x7900], [R6.64+0x80], !P3 ;  /* 0x0790008006000fae */ /* 0x0005e2000d901d48 */
[----:B------:R-:W-:Y:S01]  /*9140*/  ISETP.LT.AND P0, PT, RZ, c[0x0][0x27c], PT ;  /* 0x00009f00ff007a0c */ /* 0x000fe20003f01270 */
[----:B------:R-:W-:Y:S02]  /*9150*/  IMAD.IADD R45, R12, 0x1, -R4 ;  /* 0x000000010c2d7824 */ /* 0x000fe400078e0a04 */
[----:B------:R-:W-:Y:S01]  /*9160*/  IMAD.WIDE.U32 R76, R13, c[0x0][0x218], R2 ;  /* 0x000086000d4c7a25 */ /* 0x000fe200078e0002 */
[----:B------:R-:W0:Y:S02]  /*9170*/  LDGDEPBAR ;  /* 0x00000000000079af */ /* 0x000e240000000000 */
[----:B------:R-:W-:Y:S01]  /*9180*/  R2P PR, R45, 0x6 ;  /* 0x000000062d007804 */ /* 0x000fe20000000000 */
[----:B------:R-:W-:Y:S01]  /*9190*/  IMAD.MOV.U32 R4, RZ, RZ, 0x10 ;  /* 0x00000010ff047424 */ /* 0x000fe200078e00ff */
[----:B------:R1:W-:Y:S01]  /*91a0*/  STL.64 [R1+0x38], R76 ;  /* 0x0000384c01007387 */ /* 0x0003e20000100a00 */
[----:B------:R-:W-:-:S03]  /*91b0*/  IMAD.MOV.U32 R3, RZ, RZ, 0x20 ;  /* 0x00000020ff037424 */ /* 0x000fc600078e00ff */
[----:B------:R-:W-:Y:S02]  /*91c0*/  SEL R4, R4, 0xfffffff0, !P1 ;  /* 0xfffffff004047807 */ /* 0x000fe40004800000 */
[----:B------:R-:W-:Y:S01]  /*91d0*/  SEL R3, R3, 0xffffffe0, !P2 ;  /* 0xffffffe003037807 */ /* 0x000fe20005000000 */
[----:B--2---:R-:W-:-:S04]  /*91e0*/  IMAD R0, R14, c[0x0][0x218], RZ ;  /* 0x000086000e007a24 */ /* 0x004fc800078e02ff */
[----:B------:R-:W-:-:S04]  /*91f0*/  IMAD R0, R13, c[0x0][0x21c], R0 ;  /* 0x000087000d007a24 */ /* 0x000fc800078e0200 */
[----:B------:R-:W-:-:S05]  /*9200*/  IMAD.IADD R74, R77, 0x1, R0 ;  /* 0x000000014d4a7824 */ /* 0x000fca00078e0200 */
[----:B------:R1:W-:Y:S01]  /*9210*/  STL [R1+0x4c], R74 ;  /* 0x00004c4a01007387 */ /* 0x0003e20000100800 */
[----:B------:R-:W-:Y:S05]  /*9220*/  @P0 BRA `(.L_x_785) ;  /* 0x0000002000000947 */ /* 0x000fea0003800000 */
[----:B------:R-:W-:-:S04]  /*9230*/  DEPBAR.LE SB0, 0x1 ;  /* 0x000080400000791a */ /* 0x000fc80000000000 */
[----:B------:R-:W-:Y:S05]  /*9240*/  BRA `(.L_x_786) ;  /* 0x0000657000007947 */ /* 0x000fea0003800000 */
.L_x_785:
[----:B-----5:R-:W-:Y:S01]  /*9250*/  SHF.R.S32.HI R0, RZ, 0x1f, R165 ;  /* 0x0000001fff007819 */ /* 0x020fe200000114a5 */
[----:B------:R-:W-:Y:S01]  /*9260*/  ULDC.U8 UR4, c[0x0][0x298] ;  /* 0x0000a60000047ab9 */ /* 0x000fe20000000000 */
[C---:B------:R-:W-:Y:S01]  /*9270*/  IMAD.WIDE.U32 R8, R165.reuse, c[0x0][0x280], RZ ;  /* 0x0000a000a5087a25 */ /* 0x040fe200078e00ff */
        /* <DEDUP_REMOVED lines=38> */
.L_x_789:
[----:B------:R-:W-:Y:S05]  /*94e0*/  BSYNC B0 ;  /* 0x0000000000007941 */ /* 0x000fea0003800000 */
.L_x_788:
[----:B------:R-:W-:Y:S01]  /*94f0*/  IMAD R0, R209, -0x80, R24 ;  /* 0xffffff80d1007824 */ /* 0x000fe200078e0218 */
[--C-:B--2--5:R-:W-:Y:S01]  /*9500*/  SHF.R.U64 R19, R12, 0x10, R13.reuse ;  /* 0x000000100c137819 */ /* 0x124fe2000000120d */
[----:B------:R-:W-:Y:S01]  /*9510*/  IMAD.MOV.U32 R21, RZ, RZ, R12 ;  /* 0x000000ffff157224 */ /* 0x000fe200078e000c */
[--C-:B------:R-:W-:Y:S01]  /*9520*/  SHF.R.U32.HI R15, RZ, 0x10, R13.reuse ;  /* 0x00000010ff0f7819 */ /* 0x100fe2000001160d */
[----:B------:R-:W-:Y:S01]  /*9530*/  IMAD.MOV.U32 R20, RZ, RZ, R13 ;  /* 0x000000ffff147224 */ /* 0x000fe200078e000d */
[----:B------:R-:W-:Y:S01]  /*9540*/  IMNMX R28, R0, 0x80, PT ;  /* 0x00000080001c7817 */ /* 0x000fe20003800200 */
[--C-:B------:R-:W-:Y:S01]  /*9550*/  IMAD.MOV.U32 R17, RZ, RZ, R9.reuse ;  /* 0x000000ffff117224 */ /* 0x100fe200078e0009 */
[--C-:B------:R-:W-:Y:S01]  /*9560*/  SHF.R.U64 R16, R8, 0x10, R9.reuse ;  /* 0x0000001008107819 */ /* 0x100fe20000001209 */
[----:B------:R-:W-:Y:S01]  /*9570*/  IMAD.MOV.U32 R18, RZ, RZ, R8 ;  /* 0x000000ffff127224 */ /* 0x000fe200078e0008 */
[----:B------:R-:W-:Y:S01]  /*9580*/  ISETP.GE.AND P0, PT, R72, R28, PT ;  /* 0x0000001c4800720c */ /* 0x000fe20003f06270 */
[----:B------:R-:W-:Y:S01]  /*9590*/  IMAD.MOV.U32 R14, RZ, RZ, R10 ;  /* 0x000000ffff0e7224 */ /* 0x000fe200078e000a */
[----:B------:R-:W-:Y:S01]  /*95a0*/  SHF.R.U32.HI R12, RZ, 0x10, R9 ;  /* 0x00000010ff0c7819 */ /* 0x000fe20000011609 */
[----:B------:R-:W-:Y:S01]  /*95b0*/  IMAD.MOV.U32 R13, RZ, RZ, R11 ;  /* 0x000000ffff0d7224 */ /* 0x000fe200078e000b */
[----:B------:R-:W-:-:S04]  /*95c0*/  DEPBAR.LE SB0, 0x1 ;  /* 0x000080400000791a */ /* 0x000fc80000000000 */
[----:B------:R-:W-:Y:S01]  /*95d0*/  IMAD.MOV.U32 R9, RZ, RZ, R6 ;  /* 0x000000ffff097224 */ /* 0x000fe200078e0006 */
[----:B------:R-:W-:Y:S01]  /*95e0*/  SHF.R.U64 R10, R10, 0x10, R11 ;  /* 0x000000100a0a7819 */ /* 0x000fe2000000120b */
[----:B------:R-:W-:Y:S01]  /*95f0*/  IMAD.MOV.U32 R5, RZ, RZ, R7 ;  /* 0x000000ffff057224 */ /* 0x000fe200078e0007 */
[----:B------:R-:W-:Y:S01]  /*9600*/  SHF.R.U32.HI R8, RZ, 0x10, R11 ;  /* 0x00000010ff087819 */ /* 0x000fe2000001160b */
[----:B------:R-:W-:Y:S01]  /*9610*/  BSSY B1, `(.L_x_790) ;  /* 0x0000060000017945 */ /* 0x000fe20003800000 */
[--C-:B------:R-:W-:Y:S02]  /*9620*/  SHF.R.U64 R2, R6, 0x10, R7.reuse ;  /* 0x0000001006027819 */ /* 0x100fe40000001207 */
[----:B------:R-:W-:Y:S02]  /*9630*/  SHF.R.U32.HI R0, RZ, 0x10, R7 ;  /* 0x00000010ff007819 */ /* 0x000fe40000011607 */
[----:B------:R-:W-:Y:S02]  /*9640*/  PRMT R21, R21, 0x5410, R19 ;  /* 0x0000541015157816 */ /* 0x000fe40000000013 */
[----:B-1----:R-:W-:-:S02]  /*9650*/  PRMT R22, R20, 0x5410, R15 ;  /* 0x0000541014167816 */ /* 0x002fc4000000000f */
        /* <DEDUP_REMOVED lines=12> */
[----:B------:R-:W-:Y:S01]  /*9720*/  SHF.L.U32 R5, R21, 0x10, RZ ;  /* 0x0000001015057819 */ /* 0x000fe200000006ff */
[----:B------:R-:W-:Y:S01]  /*9730*/  IMAD.U32 R0, R19, 0x10000, RZ ;  /* 0x0001000013007824 */ /* 0x000fe200078e00ff */
[----:B------:R-:W-:Y:S02]  /*9740*/  LOP3.LUT R2, R21, 0xffff0000, RZ, 0xc0, !PT ;  /* 0xffff000015027812 */ /* 0x000fe400078ec0ff */
[C---:B-1----:R-:W-:Y:S01]  /*9750*/  SHF.L.U32 R7, R8.reuse, 0x10, RZ ;  /* 0x0000001008077819 */ /* 0x042fe200000006ff */
[----:B------:R-:W-:Y:S01]  /*9760*/  IMAD.U32 R16, R11, 0x10000, RZ ;  /* 0x000100000b107824 */ /* 0x000fe200078e00ff */
[----:B------:R-:W-:Y:S02]  /*9770*/  LOP3.LUT R6, R8, 0xffff0000, RZ, 0xc0, !PT ;  /* 0xffff000008067812 */ /* 0x000fe400078ec0ff */
[C---:B------:R-:W-:Y:S02]  /*9780*/  SHF.L.U32 R13, R9.reuse, 0x10, RZ ;  /* 0x00000010090d7819 */ /* 0x040fe400000006ff */
[----:B------:R-:W-:Y:S01]  /*9790*/  LOP3.LUT R8, R9, 0xffff0000, RZ, 0xc0, !PT ;  /* 0xffff000009087812 */ /* 0x000fe200078ec0ff */
[----:B------:R-:W-:Y:S01]  /*97a0*/  FMUL.FTZ R14, R6, R0 ;  /* 0x00000000060e7220 */ /* 0x000fe20000410000 */
[----:B------:R-:W-:-:S02]  /*97b0*/  LOP3.LUT R9, R19, 0xffff0000, RZ, 0xc0, !PT ;  /* 0xffff000013097812 */ /* 0x000fc400078ec0ff */
[C---:B------:R-:W-:Y:S01]  /*97c0*/  SHF.L.U32 R15, R10.reuse, 0x10, RZ ;  /* 0x000000100a0f7819 */ /* 0x040fe200000006ff */
[-C--:B------:R-:W-:Y:S01]  /*97d0*/  FFMA.FTZ R18, R7, R5.reuse, -R14 ;  /* 0x0000000507127223 */ /* 0x080fe2000001080e */
[----:B------:R-:W-:Y:S01]  /*97e0*/  LOP3.LUT R12, R10, 0xffff0000, RZ, 0xc0, !PT ;  /* 0xffff00000a0c7812 */ /* 0x000fe200078ec0ff */
[----:B------:R-:W-:Y:S01]  /*97f0*/  FMUL.FTZ R10, R6, R5 ;  /* 0x00000005060a7220 */ /* 0x000fe20000410000 */
[----:B------:R-:W-:Y:S01]  /*9800*/  LOP3.LUT R11, R11, 0xffff0000, RZ, 0xc0, !PT ;  /* 0xffff00000b0b7812 */ /* 0x000fe200078ec0ff */
[-C--:B------:R-:W-:Y:S01]  /*9810*/  FMUL.FTZ R6, R8, R9.reuse ;  /* 0x0000000908067220 */ /* 0x080fe20000410000 */
[----:B------:R-:W-:Y:S01]  /*9820*/  LOP3.LUT R5, R22, 0xffff0000, RZ, 0xc0, !PT ;  /* 0xffff000016057812 */ /* 0x000fe200078ec0ff */
[----:B------:R-:W-:Y:S01]  /*9830*/  FFMA.FTZ R17, R7, R0, R10 ;  /* 0x0000000007117223 */ /* 0x000fe2000001000a */
[----:B------:R-:W-:Y:S01]  /*9840*/  LOP3.LUT R0, R20, 0xffff0000, RZ, 0xc0, !PT ;  /* 0xffff000014007812 */ /* 0x000fe200078ec0ff */
[-C--:B------:R-:W-:Y:S02]  /*9850*/  FMUL.FTZ R8, R8, R2.reuse ;  /* 0x0000000208087220 */ /* 0x080fe40000410000 */
[C---:B------:R-:W-:Y:S01]  /*9860*/  FFMA.FTZ R14, R13.reuse, R2, -R6 ;  /* 0x000000020d0e7223 */ /* 0x040fe20000010806 */
[----:B------:R-:W-:Y:S01]  /*9870*/  SHF.L.U32 R2, R20, 0x10, RZ ;  /* 0x0000001014027819 */ /* 0x000fe200000006ff */
[----:B------:R-:W-:Y:S01]  /*9880*/  FFMA.FTZ R13, R13, R9, R8 ;  /* 0x000000090d0d7223 */ /* 0x000fe20000010008 */
[----:B------:R-:W-:Y:S01]  /*9890*/  SHF.L.U32 R6, R22, 0x10, RZ ;  /* 0x0000001016067819 */ /* 0x000fe200000006ff */
[----:B------:R-:W-:-:S02]  /*98a0*/  FMUL.FTZ R7, R11, R0 ;  /* 0x000000000b077220 */ /* 0x000fc40000410000 */
[C---:B------:R-:W-:Y:S02]  /*98b0*/  FMUL.FTZ R9, R12.reuse, R2 ;  /* 0x000000020c097220 */ /* 0x040fe40000410000 */
[-C--:B------:R-:W-:Y:S02]  /*98c0*/  FMUL.FTZ R8, R12, R6.reuse ;  /* 0x000000060c087220 */ /* 0x080fe40000410000 */
[-C--:B------:R-:W-:Y:S02]  /*98d0*/  FMUL.FTZ R11, R11, R5.reuse ;  /* 0x000000050b0b7220 */ /* 0x080fe40000410000 */
        /* <DEDUP_REMOVED lines=9> */
.L_x_793:
[----:B------:R-:W-:Y:S05]  /*9970*/  BSYNC B0 ;  /* 0x0000000000007941 */ /* 0x000fea0003800000 */
.L_x_792:
        /* <DEDUP_REMOVED lines=24> */
[----:B------:R-:W-:Y:S01]  /*9b00*/  FFMA.FTZ R14, R13, R2, -R6 ;  /* 0x000000020d0e7223 */ /* 0x000fe20000010806 */
        /* <DEDUP_REMOVED lines=16> */
.L_x_791:
[----:B------:R-:W-:Y:S05]  /*9c10*/  BSYNC B1 ;  /* 0x0000000000017941 */ /* 0x000fea0003800000 */
.L_x_790:
        /* <DEDUP_REMOVED lines=19> */
[CC--:B------:R-:W-:Y:S01]  /*9d50*/  FFMA.FTZ R18, R5.reuse, R7.reuse, -R14 ;  /* 0x0000000705127223 */ /* 0x0c0fe2000001080e */
[----:B------:R-:W-:Y:S01]  /*9d60*/  LOP3.LUT R12, R10, 0xffff0000, RZ, 0xc0, !PT ;  /* 0xffff00000a0c7812 */ /* 0x000fe200078ec0ff */
[----:B------:R-:W-:Y:S01]  /*9d70*/  FMUL.FTZ R10, R5, R6 ;  /* 0x00000006050a7220 */ /* 0x000fe20000410000 */
[----:B------:R-:W-:Y:S01]  /*9d80*/  LOP3.LUT R11, R11, 0xffff0000, RZ, 0xc0, !PT ;  /* 0xffff00000b0b7812 */ /* 0x000fe200078ec0ff */
[CC--:B------:R-:W-:Y:S01]  /*9d90*/  FMUL.FTZ R6, R9.reuse, R8.reuse ;  /* 0x0000000809067220 */ /* 0x0c0fe20000410000 */
[----:B------:R-:W-:Y:S01]  /*9da0*/  LOP3.LUT R5, R22, 0xffff0000, RZ, 0xc0, !PT ;  /* 0xffff000016057812 */ /* 0x000fe200078ec0ff */
[----:B------:R-:W-:Y:S01]  /*9db0*/  FFMA.FTZ R17, R0, R7, R10 ;  /* 0x0000000700117223 */ /* 0x000fe2000001000a */
[----:B------:R-:W-:Y:S01]  /*9dc0*/  LOP3.LUT R0, R20, 0xffff0000, RZ, 0xc0, !PT ;  /* 0xffff000014007812 */ /* 0x000fe200078ec0ff */
[C---:B------:R-:W-:Y:S02]  /*9dd0*/  FMUL.FTZ R8, R2.reuse, R8 ;  /* 0x0000000802087220 */ /* 0x040fe40000410000 */
        /* <DEDUP_REMOVED lines=17> */
.L_x_797:
[----:B------:R-:W-:Y:S05]  /*9ef0*/  BSYNC B0 ;  /* 0x0000000000007941 */ /* 0x000fea0003800000 */
.L_x_796:
        /* <DEDUP_REMOVED lines=19> */
[-C--:B------:R-:W-:Y:S01]  /*a030*/  FMUL.FTZ R6, R9, R8.reuse ;  /* 0x0000000809067220 */ /* 0x080fe20000410000 */
[----:B------:R-:W-:Y:S01]  /*a040*/  LOP3.LUT R5, R26, 0xffff0000, RZ, 0xc0, !PT ;  /* 0xffff00001a057812 */ /* 0x000fe200078ec0ff */
[----:B------:R-:W-:Y:S01]  /*a050*/  FFMA.FTZ R17, R0, R7, R10 ;  /* 0x0000000700117223 */ /* 0x000fe2000001000a */
[C---:B------:R-:W-:Y:S01]  /*a060*/  LOP3.LUT R0, R25.reuse, 0xffff0000, RZ, 0xc0, !PT ;  /* 0xffff000019007812 */ /* 0x040fe200078ec0ff */
        /* <DEDUP_REMOVED lines=18> */
.L_x_795:
[----:B------:R-:W-:Y:S05]  /*a190*/  BSYNC B1 ;  /* 0x0000000000017941 */ /* 0x000fea0003800000 */
.L_x_794:
        /* <DEDUP_REMOVED lines=45> */
.L_x_801:
[----:B------:R-:W-:Y:S05]  /*a470*/  BSYNC B0 ;  /* 0x0000000000007941 */ /* 0x000fea0003800000 */
.L_x_800:
        /* <DEDUP_REMOVED lines=41> */
.L_x_799:
[----:B------:R-:W-:Y:S05]  /*a710*/  BSYNC B1 ;  /* 0x0000000000017941 */ /* 0x000fea0003800000 */
.L_x_798:
        /* <DEDUP_REMOVED lines=45> */
.L_x_805:
[----:B------:R-:W-:Y:S05]  /*a9f0*/  BSYNC B0 ;  /* 0x0000000000007941 */ /* 0x000fea0003800000 */
.L_x_804:
        /* <DEDUP_REMOVED lines=41> */
.L_x_803:
[----:B------:R-:W-:Y:S05]  /*ac90*/  BSYNC B1 ;  /* 0x0000000000017941 */ /* 0x000fea0003800000 */
.L_x_802:
        /* <DEDUP_REMOVED lines=45> */
.L_x_809:
[----:B------:R-:W-:Y:S05]  /*af70*/  BSYNC B0 ;  /* 0x0000000000007941 */ /* 0x000fea0003800000 */
.L_x_808:
        /* <DEDUP_REMOVED lines=41> */
.L_x_807:
[----:B------:R-:W-:Y:S05]  /*b210*/  BSYNC B1 ;  /* 0x0000000000017941 */ /* 0x000fea0003800000 */
.L_x_806:
        /* <DEDUP_REMOVED lines=45> */
.L_x_813:
[----:B------:R-:W-:Y:S05]  /*b4f0*/  BSYNC B0 ;  /* 0x0000000000007941 */ /* 0x000fea0003800000 */
.L_x_812:
        /* <DEDUP_REMOVED lines=41> */
.L_x_811:
[----:B------:R-:W-:Y:S05]  /*b790*/  BSYNC B1 ;  /* 0x0000000000017941 */ /* 0x000fea0003800000 */
.L_x_810:
        /* <DEDUP_REMOVED lines=45> */
.L_x_817:
[----:B------:R-:W-:Y:S05]  /*ba70*/  BSYNC B0 ;  /* 0x0000000000007941 */ /* 0x000fea0003800000 */
.L_x_816:
        /* <DEDUP_REMOVED lines=41> */
.L_x_815:
[----:B------:R-:W-:Y:S05]  /*bd10*/  BSYNC B1 ;  /* 0x0000000000017941 */ /* 0x000fea0003800000 */
.L_x_814:
[----:B------:R-:W-:-:S04]  /*bd20*/  IADD3 R0, R72, 0x70, RZ ;  /* 0x0000007048007810 */ /* 0x000fc80007ffe0ff */
        /* <DEDUP_REMOVED lines=43> */
.L_x_820:
[----:B------:R-:W-:Y:S05]  /*bfe0*/  BSYNC B0 ;  /* 0x0000000000007941 */ /* 0x000fea0003800000 */
.L_x_819:
        /* <DEDUP_REMOVED lines=42> */
.L_x_787:
        /* <DEDUP_REMOVED lines=17> */
.L_x_822:
[----:B------:R-:W-:Y:S05]  /*c3a0*/  BSYNC B0 ;  /* 0x0000000000007941 */ /* 0x000fea0003800000 */
.L_x_821:
[----:B------:R-:W-:Y:S01]  /*c3b0*/  IMAD R0, R209, -0x80, R24 ;  /* 0xffffff80d1007824 */ /* 0x000fe200078e0218 */
[----:B------:R-:W-:Y:S01]  /*c3c0*/  ISETP.GE.AND P0, PT, R20, c[0x0][0x27c], PT ;  /* 0x00009f0014007a0c */ /* 0x000fe20003f06270 */
[----:B-1---5:R-:W-:Y:S01]  /*c3d0*/  IMAD.MOV.U32 R23, RZ, RZ, R8 ;  /* 0x000000ffff177224 */ /* 0x022fe200078e0008 */
[----:B------:R-:W-:Y:S01]  /*c3e0*/  SHF.R.U64 R21, R8, 0x10, R9 ;  /* 0x0000001008157819 */ /* 0x000fe20000001209 */
[----:B--2---:R-:W-:Y:S01]  /*c3f0*/  IMAD.MOV.U32 R19, RZ, RZ, R10 ;  /* 0x000000ffff137224 */ /* 0x004fe200078e000a */
[----:B------:R-:W-:Y:S01]  /*c400*/  IMNMX R44, R0, 0x80, PT ;  /* 0x00000080002c7817 */ /* 0x000fe20003800200 */
[--C-:B------:R-:W-:Y:S01]  /*c410*/  IMAD.MOV.U32 R18, RZ, RZ, R11.reuse ;  /* 0x000000ffff127224 */ /* 0x100fe200078e000b */
[----:B------:R-:W-:Y:S01]  /*c420*/  SHF.R.U64 R17, R10, 0x10, R11 ;  /* 0x000000100a117819 */ /* 0x000fe2000000120b */
[----:B------:R-:W-:Y:S01]  /*c430*/  IMAD.MOV.U32 R22, RZ, RZ, R9 ;  /* 0x000000ffff167224 */ /* 0x000fe200078e0009 */
[----:B------:R-:W-:Y:S01]  /*c440*/  ISETP.GE.OR P1, PT, R72, R44, P0 ;  /* 0x0000002c4800720c */ /* 0x000fe20000726670 */
[----:B------:R-:W-:Y:S01]  /*c450*/  IMAD.MOV.U32 R10, RZ, RZ, R13 ;  /* 0x000000ffff0a7224 */ /* 0x000fe200078e000d */
[----:B------:R-:W-:Y:S01]  /*c460*/  SHF.R.U32.HI R8, RZ, 0x10, R11 ;  /* 0x00000010ff087819 */ /* 0x000fe2000001160b */
        /* <DEDUP_REMOVED lines=21> */
[----:B------:R-:W1:Y:S03]  /*c5c0*/  LDS.128 R12, [R27+0x8100] ;  /* 0x008100001b0c7984 */ /* 0x000e660000000c00 */
        /* <DEDUP_REMOVED lines=26> */
[C---:B------:R-:W-:Y:S01]  /*c770*/  FMUL.FTZ R7, R5.reuse, R2 ;  /* 0x0000000205077220 */ /* 0x040fe20000410000 */
[----:B------:R-:W-:Y:S01]  /*c780*/  LOP3.LUT R9, R38, 0xffff0000, RZ, 0xc0, !PT ;  /* 0xffff000026097812 */ /* 0x000fe200078ec0ff */
[-C--:B------:R-:W-:Y:S01]  /*c790*/  FMUL.FTZ R6, R5, R0.reuse ;  /* 0x0000000005067220 */ /* 0x080fe20000410000 */
[----:B------:R-:W-:Y:S01]  /*c7a0*/  LOP3.LUT R5, R39, 0xffff0000, RZ, 0xc0, !PT ;  /* 0xffff000027057812 */ /* 0x000fe200078ec0ff */
[----:B------:R-:W-:Y:S01]  /*c7b0*/  FFMA.FTZ R33, R16, R0, -R7 ;  /* 0x0000000010217223 */ /* 0x000fe20000010807 */
[----:B------:R-:W-:Y:S01]  /*c7c0*/  SHF.L.U32 R0, R40, 0x10, RZ ;  /* 0x0000001028007819 */ /* 0x000fe200000006ff */
[----:B------:R-:W-:Y:S01]  /*c7d0*/  FMUL.FTZ R8, R12, R9 ;  /* 0x000000090c087220 */ /* 0x000fe20000410000 */
[----:B------:R-:W-:Y:S01]  /*c7e0*/  SHF.L.U32 R14, R10, 0x10, RZ ;  /* 0x000000100a0e7819 */ /* 0x000fe200000006ff */
[----:B------:R-:W-:Y:S01]  /*c7f0*/  FFMA.FTZ R32, R16, R2, R6 ;  /* 0x0000000210207223 */ /* 0x000fe20000010006 */
[----:B------:R-:W-:Y:S01]  /*c800*/  LOP3.LUT R15, R10, 0xffff0000, RZ, 0xc0, !PT ;  /* 0xffff00000a0f7812 */ /* 0x000fe200078ec0ff */
[----:B------:R-:W-:Y:S01]  /*c810*/  IMAD.U32 R2, R43, 0x10000, RZ ;  /* 0x000100002b027824 */ /* 0x000fe200078e00ff */
[----:B------:R-:W-:Y:S01]  /*c820*/  SHF.L.U32 R10, R36, 0x10, RZ ;  /* 0x00000010240a7819 */ /* 0x000fe200000006ff */
[-C--:B------:R-:W-:Y:S01]  /*c830*/  FMUL.FTZ R7, R12, R5.reuse ;  /* 0x000000050c077220 */ /* 0x080fe20000410000 */
[----:B------:R-:W-:Y:S01]  /*c840*/  LOP3.LUT R22, R11, 0xffff0000, RZ, 0xc0, !PT ;  /* 0xffff00000b167812 */ /* 0x000fe200078ec0ff */
[----:B------:R-:W-:Y:S01]  /*c850*/  FFMA.FTZ R31, R17, R5, -R8 ;  /* 0x00000005111f7223 */ /* 0x000fe20000010808 */
[----:B------:R-:W-:Y:S01]  /*c860*/  SHF.L.U32 R8, R41, 0x10, RZ ;  /* 0x0000001029087819 */ /* 0x000fe200000006ff */
[----:B------:R-:W-:-:S02]  /*c870*/  FMUL.FTZ R5, R13, R0 ;  /* 0x000000000d057220 */ /* 0x000fc40000410000 */
[-C--:B------:R-:W-:Y:S02]  /*c880*/  FMUL.FTZ R6, R13, R2.reuse ;  /* 0x000000020d067220 */ /* 0x080fe40000410000 */
[C---:B------:R-:W-:Y:S01]  /*c890*/  FFMA.FTZ R28, R18.reuse, R2, -R5 ;  /* 0x00000002121c7223 */ /* 0x040fe20000010805 */
[C---:B------:R-:W-:Y:S01]  /*c8a0*/  LOP3.LUT R5, R37.reuse, 0xffff0000, RZ, 0xc0, !PT ;  /* 0xffff000025057812 */ /* 0x040fe200078ec0ff */
[----:B------:R-:W-:Y:S02]  /*c8b0*/  IMAD.U32 R2, R37, 0x10000, RZ ;  /* 0x0001000025027824 */ /* 0x000fe400078e00ff */
[----:B------:R-:W-:Y:S01]  /*c8c0*/  FFMA.FTZ R18, R18, R0, R6 ;  /* 0x0000000012127223 */ /* 0x000fe20000010006 */
[----:B------:R-:W-:Y:S01]  /*c8d0*/  LOP3.LUT R0, R36, 0xffff0000, RZ, 0xc0, !PT ;  /* 0xffff000024007812 */ /* 0x000fe200078ec0ff */
[----:B------:R-:W-:Y:S02]  /*c8e0*/  FFMA.FTZ R30, R17, R9, R7 ;  /* 0x00000009111e7223 */ /* 0x000fe40000010007 */
[----:B------:R-:W-:-:S02]  /*c8f0*/  FMUL.FTZ R6, R14, R10 ;  /* 0x0000000a0e067220 */ /* 0x000fc40000410000 */
[-C--:B------:R-:W-:Y:S02]  /*c900*/  FMUL.FTZ R9, R14, R2.reuse ;  /* 0x000000020e097220 */ /* 0x080fe40000410000 */
[----:B------:R-:W-:Y:S01]  /*c910*/  FFMA.FTZ R12, R20, R2, -R6 ;  /* 0x00000002140c7223 */ /* 0x000fe20000010806 */
[----:B------:R-:W-:Y:S01]  /*c920*/  SHF.L.U32 R2, R42, 0x10, RZ ;  /* 0x000000102a027819 */ /* 0x000fe200000006ff */
[C---:B------:R-:W-:Y:S02]  /*c930*/  FMUL.FTZ R7, R15.reuse, R0 ;  /* 0x000000000f077220 */ /* 0x040fe40000410000 */
[----:B------:R-:W-:Y:S02]  /*c940*/  FFMA.FTZ R20, R20, R10, R9 ;  /* 0x0000000a14147223 */ /* 0x000fe40000010009 */
[----:B------:R-:W-:Y:S02]  /*c950*/  FMUL.FTZ R6, R15, R5 ;  /* 0x000000050f067220 */ /* 0x000fe40000410000 */
[----:B------:R-:W-:-:S02]  /*c960*/  FMUL.FTZ R9, R19, R8 ;  /* 0x0000000813097220 */ /* 0x000fc40000410000 */
[C---:B------:R-:W-:Y:S01]  /*c970*/  FFMA.FTZ R14, R21.reuse, R5, -R7 ;  /* 0x00000005150e7223 */ /* 0x040fe20000010807 */
[----:B------:R-:W-:Y:S01]  /*c980*/  LOP3.LUT R5, R42, 0xffff0000, RZ, 0xc0, !PT ;  /* 0xffff00002a057812 */ /* 0x000fe200078ec0ff */
[----:B------:R-:W-:Y:S01]  /*c990*/  FFMA.FTZ R11, R21, R0, R6 ;  /* 0x00000000150b7223 */ /* 0x000fe20000010006 */
[----:B------:R-:W-:Y:S01]  /*c9a0*/  LOP3.LUT R0, R41, 0xffff0000, RZ, 0xc0, !PT ;  /* 0xffff000029007812 */ /* 0x000fe200078ec0ff */
[-C--:B------:R-:W-:Y:S01]  /*c9b0*/  FMUL.FTZ R7, R19, R2.reuse ;  /* 0x0000000213077220 */ /* 0x080fe20000410000 */
[----:B------:R-:W-:Y:S01]  /*c9c0*/  LOP3.LUT R6, R43, 0xffff0000, RZ, 0xc0, !PT ;  /* 0xffff00002b067812 */ /* 0x000fe200078ec0ff */
[----:B------:R-:W-:Y:S01]  /*c9d0*/  FFMA.FTZ R17, R24, R2, -R9 ;  /* 0x0000000218117223 */ /* 0x000fe20000010809 */
        /* <DEDUP_REMOVED lines=8> */
[----:B------:R-:W-:Y:S01]  /*ca60*/  FFMA.FTZ R13, R26, R6, -R10 ;  /* 0x000000061a0d7223 */ /* 0x000fe2000001080a */
        /* <DEDUP_REMOVED lines=11> */
.L_x_824:
[----:B------:R-:W-:Y:S05]  /*cb20*/  BSYNC B0 ;  /* 0x0000000000007941 */ /* 0x000fea0003800000 */
.L_x_823:
        /* <DEDUP_REMOVED lines=21> */
[----:B------:R-:W-:Y:S01]  /*cc80*/  LOP3.LUT R2, R7, R2, RZ, 0x3c, !PT ;  /* 0x0000000207027212 */ /* 0x000fe200078e3cff */
[----:B------:R-:W-:Y:S01]  /*cc90*/  IMAD.U32 R7, R38, 0x10000, RZ ;  /* 0x0001000026077824 */ /* 0x000fe200078e00ff */
        /* <DEDUP_REMOVED lines=13> */
[----:B------:R-:W-:Y:S02]  /*cd70*/  LOP3.LUT R12, R8, 0xffff0000, RZ, 0xc0, !PT ;  /* 0xffff0000080c7812 */ /* 0x000fe400078ec0ff */
[----:B------:R-:W-:Y:S01]  /*cd80*/  SHF.L.U32 R15, R9, 0x10, RZ ;  /* 0x00000010090f7819 */ /* 0x000fe200000006ff */
[-C--:B------:R-:W-:Y:S01]  /*cd90*/  FMUL.FTZ R5, R7, R2.reuse ;  /* 0x0000000207057220 */ /* 0x080fe20000410000 */
[----:B------:R-:W-:Y:S01]  /*cda0*/  LOP3.LUT R22, R9, 0xffff0000, RZ, 0xc0, !PT ;  /* 0xffff000009167812 */ /* 0x000fe200078ec0ff */
[C---:B------:R-:W-:Y:S01]  /*cdb0*/  FMUL.FTZ R8, R0.reuse, R2 ;  /* 0x0000000200087220 */ /* 0x040fe20000410000 */
[----:B------:R-:W-:Y:S01]  /*cdc0*/  LOP3.LUT R2, R39, 0xffff0000, RZ, 0xc0, !PT ;  /* 0xffff000027027812 */ /* 0x000fe200078ec0ff */
[----:B------:R-:W-:Y:S01]  /*cdd0*/  FFMA.FTZ R33, R0, R16, -R5 ;  /* 0x0000001000217223 */ /* 0x000fe20000010805 */
[C---:B------:R-:W-:Y:S01]  /*cde0*/  SHF.L.U32 R20, R13.reuse, 0x10, RZ ;  /* 0x000000100d147819 */ /* 0x040fe200000006ff */
[----:B------:R-:W-:Y:S01]  /*cdf0*/  FMUL.FTZ R9, R6, R12 ;  /* 0x0000000c06097220 */ /* 0x000fe20000410000 */
[----:B------:R-:W-:Y:S01]  /*ce00*/  LOP3.LUT R26, R13, 0xffff0000, RZ, 0xc0, !PT ;  /* 0xffff00000d1a7812 */ /* 0x000fe200078ec0ff */
[----:B------:R-:W-:Y:S01]  /*ce10*/  IMAD.U32 R13, R10, 0x10000, RZ ;  /* 0x000100000a0d7824 */ /* 0x000fe200078e00ff */
[----:B------:R-:W-:Y:S01]  /*ce20*/  SHF.L.U32 R0, R37, 0x10, RZ ;  /* 0x0000001025007819 */ /* 0x000fe200000006ff */
[----:B------:R-:W-:Y:S01]  /*ce30*/  IMAD.U32 R5, R36, 0x10000, RZ ;  /* 0x0001000024057824 */ /* 0x000fe200078e00ff */
[----:B------:R-:W-:Y:S01]  /*ce40*/  LOP3.LUT R10, R10, 0xffff0000, RZ, 0xc0, !PT ;  /* 0xffff00000a0a7812 */ /* 0x000fe200078ec0ff */
[----:B------:R-:W-:Y:S01]  /*ce50*/  FFMA.FTZ R32, R7, R16, R8 ;  /* 0x0000001007207223 */ /* 0x000fe20000010008 */
[----:B------:R-:W-:Y:S01]  /*ce60*/  LOP3.LUT R19, R14, 0xffff0000, RZ, 0xc0, !PT ;  /* 0xffff00000e137812 */ /* 0x000fe200078ec0ff */
[C---:B------:R-:W-:Y:S01]  /*ce70*/  FMUL.FTZ R8, R2.reuse, R12 ;  /* 0x0000000c02087220 */ /* 0x040fe20000410000 */
[----:B------:R-:W-:Y:S01]  /*ce80*/  SHF.L.U32 R14, R11, 0x10, RZ ;  /* 0x000000100b0e7819 */ /* 0x000fe200000006ff */
[-C--:B------:R-:W-:Y:S01]  /*ce90*/  FFMA.FTZ R12, R2, R18.reuse, -R9 ;  /* 0x00000012020c7223 */ /* 0x080fe20000010809 */
[----:B------:R-:W-:Y:S01]  /*cea0*/  LOP3.LUT R9, R36, 0xffff0000, RZ, 0xc0, !PT ;  /* 0xffff000024097812 */ /* 0x000fe200078ec0ff */
[-C--:B------:R-:W-:Y:S01]  /*ceb0*/  FMUL.FTZ R2, R5, R13.reuse ;  /* 0x0000000d05027220 */ /* 0x080fe20000410000 */
[----:B------:R-:W-:Y:S01]  /*cec0*/  LOP3.LUT R21, R11, 0xffff0000, RZ, 0xc0, !PT ;  /* 0xffff00000b157812 */ /* 0x000fe200078ec0ff */
        /* <DEDUP_REMOVED lines=8> */
[C---:B------:R-:W-:Y:S02]  /*cf50*/  FMUL.FTZ R10, R0.reuse, R10 ;  /* 0x0000000a000a7220 */ /* 0x040fe40000410000 */
[----:B------:R-:W-:Y:S02]  /*cf60*/  IMAD.U32 R5, R43, 0x10000, RZ ;  /* 0x000100002b057824 */ /* 0x000fe400078e00ff */
[----:B------:R-:W-:Y:S02]  /*cf70*/  IMAD.U32 R7, R41, 0x10000, RZ ;  /* 0x0001000029077824 */ /* 0x000fe400078e00ff */
[----:B------:R-:W-:Y:S01]  /*cf80*/  FFMA.FTZ R24, R0, R19, -R6 ;  /* 0x0000001300187223 */ /* 0x000fe20000010806 */
[----:B------:R-:W-:Y:S01]  /*cf90*/  SHF.L.U32 R0, R42, 0x10, RZ ;  /* 0x000000102a007819 */ /* 0x000fe200000006ff */
[----:B------:R-:W-:-:S02]  /*cfa0*/  FMUL.FTZ R8, R2, R15 ;  /* 0x0000000f02087220 */ /* 0x000fc40000410000 */
[----:B------:R-:W-:Y:S02]  /*cfb0*/  FFMA.FTZ R19, R9, R19, R10 ;  /* 0x0000001309137223 */ /* 0x000fe4000001000a */
[----:B------:R-:W-:Y:S02]  /*cfc0*/  FMUL.FTZ R6, R5, R15 ;  /* 0x0000000f05067220 */ /* 0x000fe40000410000 */
[----:B------:R-:W-:Y:S02]  /*cfd0*/  FMUL.FTZ R9, R7, R14 ;  /* 0x0000000e07097220 */ /* 0x000fe40000410000 */
[-C--:B------:R-:W-:Y:S01]  /*cfe0*/  FFMA.FTZ R18, R5, R20.reuse, -R8 ;  /* 0x0000001405127223 */ /* 0x080fe20000010808 */
[----:B------:R-:W-:Y:S01]  /*cff0*/  LOP3.LUT R5, R42, 0xffff0000, RZ, 0xc0, !PT ;  /* 0xffff00002a057812 */ /* 0x000fe200078ec0ff */
[----:B------:R-:W-:Y:S01]  /*d000*/  FFMA.FTZ R17, R2, R20, R6 ;  /* 0x0000001402117223 */ /* 0x000fe20000010006 */
[----:B------:R-:W-:Y:S01]  /*d010*/  LOP3.LUT R2, R40, 0xffff0000, RZ, 0xc0, !PT ;  /* 0xffff000028027812 */ /* 0x000fe200078ec0ff */
[C---:B------:R-:W-:Y:S01]  /*d020*/  FMUL.FTZ R8, R0.reuse, R14 ;  /* 0x0000000e00087220 */ /* 0x040fe20000410000 */
[----:B------:R-:W-:Y:S01]  /*d030*/  LOP3.LUT R6, R43, 0xffff0000, RZ, 0xc0, !PT ;  /* 0xffff00002b067812 */ /* 0x000fe200078ec0ff */
[-C--:B------:R-:W-:Y:S01]  /*d040*/  FFMA.FTZ R16, R0, R23.reuse, -R9 ;  /* 0x0000001700107223 */ /* 0x080fe20000010809 */
[----:B------:R-:W-:Y:S01]  /*d050*/  LOP3.LUT R0, R41, 0xffff0000, RZ, 0xc0, !PT ;  /* 0xffff000029007812 */ /* 0x000fe200078ec0ff */
[----:B------:R-:W-:Y:S01]  /*d060*/  FFMA.FTZ R11, R7, R23, R8 ;  /* 0x00000017070b7223 */ /* 0x000fe20000010008 */
[----:B------:R-:W-:Y:S01]  /*d070*/  F2FP.BF16.PACK_AB R14, R24, R28 ;  /* 0x0000001c180e723e */ /* 0x000fe200000010ff */
[----:B------:R-:W-:-:S02]  /*d080*/  FMUL.FTZ R10, R2, R22 ;  /* 0x00000016020a7220 */ /* 0x000fc40000410000 */
[-C--:B------:R-:W-:Y:S02]  /*d090*/  FMUL.FTZ R8, R0, R21.reuse ;  /* 0x0000001500087220 */ /* 0x080fe40000410000 */
[C---:B------:R-:W-:Y:S02]  /*d0a0*/  FMUL.FTZ R9, R6.reuse, R22 ;  /* 0x0000001606097220 */ /* 0x040fe40000410000 */
[----:B------:R-:W-:Y:S02]  /*d0b0*/  FMUL.FTZ R7, R5, R21 ;  /* 0x0000001505077220 */ /* 0x000fe40000410000 */
[----:B------:R-:W-:Y:S01]  /*d0c0*/  FFMA.FTZ R13, R6, R26, -R10 ;  /* 0x0000001a060d7223 */ /* 0x000fe2000001080a */
[----:B------:R-:W-:Y:S01]  /*d0d0*/  F2FP.BF16.PACK_AB R10, R19, R27 ;  /* 0x0000001b130a723e */ /* 0x000fe200000010ff */
[-C--:B------:R-:W-:Y:S01]  /*d0e0*/  FFMA.FTZ R15, R5, R25.reuse, -R8 ;  /* 0x00000019050f7223 */ /* 0x080fe20000010808 */
        /* <DEDUP_REMOVED lines=9> */
.L_x_826:
[----:B------:R-:W-:Y:S05]  /*d180*/  BSYNC B0 ;  /* 0x0000000000007941 */ /* 0x000fea0003800000 */
.L_x_825:
        /* <DEDUP_REMOVED lines=101> */
.L_x_828:
[----:B------:R-:W-:Y:S05]  /*d7e0*/  BSYNC B0 ;  /* 0x0000000000007941 */ /* 0x000fea0003800000 */
.L_x_827:
        /* <DEDUP_REMOVED lines=101> */
.L_x_830:
[----:B------:R-:W-:Y:S05]  /*de40*/  BSYNC B0 ;  /* 0x0000000000007941 */ /* 0x000fea0003800000 */
.L_x_829:
[----:B------:R-:W-:Y:S01]  /*de50*/  IADD3 R0, R72, 0x40, RZ ;  /* 0x0000004048007810 */ /* 0x000fe20007ffe0ff */
[----:B------:R-:W-:Y:S03]  /*de60*/  BSSY B0, `(.L_x_831) ;  /* 0x0000064000007945 */ /* 0x000fe60003800000 */
[----:B------:R-:W-:-:S13]  /*de70*/  ISETP.GE.OR P1, PT, R0, R44, P0 ;  /* 0x0000002c0000720c */ /* 0x000fda0000726670 */
[----:B------:R-:W-:Y:S05]  /*de80*/  @P1 BRA `(.L_x_832) ;  /* 0x0000061000001947 */ /* 0x000fea0003800000 */
[----:B------:R-:W-:Y:S01]  /*de90*/  SHF.R.S32.HI R2, RZ, 0x1f, R0 ;  /* 0x0000001fff027819 */ /* 0x000fe20000011400 */
[----:B-1----:R-:W-:Y:S02]  /*dea0*/  IMAD.MOV.U32 R9, RZ, RZ, c[0x0][0x27c] ;  /* 0x00009f00ff097624 */ /* 0x002fe400078e00ff */
[----:B------:R-:W-:Y:S01]  /*deb0*/  IMAD.SHL.U32 R5, R0, 0x40, RZ ;  /* 0x0000004000057824 */ /* 0x000fe200078e00ff */
[----:B------:R-:W-:Y:S02]  /*dec0*/  LEA.HI R2, R2, R0, RZ, 0x3 ;  /* 0x0000000002027211 */ /* 0x000fe400078f18ff */
[----:B------:R-:W-:Y:S02]  /*ded0*/  LEA.HI R9, R9, R84, RZ, 0x1d ;  /* 0x0000005409097211 */ /* 0x000fe400078fe8ff */
[----:B------:R-:W-:Y:S02]  /*dee0*/  LOP3.LUT R0, R5, 0x1c0, RZ, 0xc0, !PT ;  /* 0x000001c005007812 */ /* 0x000fe400078ec0ff */
[----:B------:R-:W-:Y:S01]  /*def0*/  SHF.L.U32 R5, R2, 0x6, RZ ;  /* 0x0000000602057819 */ /* 0x000fe200000006ff */
[----:B------:R-:W-:Y:S01]  /*df00*/  IMAD.SHL.U32 R7, R9, 0x8, RZ ;  /* 0x0000000809077824 */ /* 0x000fe200078e00ff */
[----:B------:R-:W-:-:S02]  /*df10*/  SHF.R.S32.HI R10, RZ, 0x1f, R9 ;  /* 0x0000001fff0a7819 */ /* 0x000fc40000011409 */
[----:B------:R-:W-:Y:S02]  /*df20*/  LOP3.LUT R6, R5, 0xfffffe00, RZ, 0xc0, !PT ;  /* 0xfffffe0005067812 */ /* 0x000fe400078ec0ff */
[----:B------:R-:W-:Y:S02]  /*df30*/  LEA.HI R5, R10, R9, RZ, 0x3 ;  /* 0x000000090a057211 */ /* 0x000fe400078f18ff */
[C---:B------:R-:W-:Y:S02]  /*df40*/  LOP3.LUT R8, R0.reuse, 0x38, R34, 0xf8, !PT ;  /* 0x0000003800087812 */ /* 0x040fe400078ef822 */
[----:B------:R-:W-:Y:S02]  /*df50*/  SHF.R.U32.HI R2, RZ, 0x3, R0 ;  /* 0x00000003ff027819 */ /* 0x000fe40000011600 */
[----:B------:R-:W-:Y:S01]  /*df60*/  LOP3.LUT R7, R0, 0x38, R7, 0xf8, !PT ;  /* 0x0000003800077812 */ /* 0x000fe200078ef807 */
[----:B------:R-:W-:Y:S01]  /*df70*/  IMAD.SHL.U32 R0, R5, 0x400, RZ ;  /* 0x0000040005007824 */ /* 0x000fe200078e00ff */
[----:B------:R-:W-:-:S02]  /*df80*/  LOP3.LUT R8, R6, R8, R2, 0xf6, !PT ;  /* 0x0000000806087212 */ /* 0x000fc400078ef602 */
[----:B------:R-:W-:Y:S01]  /*df90*/  LOP3.LUT R2, R7, R2, RZ, 0x3c, !PT ;  /* 0x0000000207027212 */ /* 0x000fe200078e3cff */
[----:B------:R-:W-:Y:S01]  /*dfa0*/  IMAD.U32 R7, R38, 0x10000, RZ ;  /* 0x0001000026077824 */ /* 0x000fe200078e00ff */
[----:B------:R-:W-:Y:S02]  /*dfb0*/  LOP3.LUT R0, R0, 0x7fffe000, RZ, 0xc0, !PT ;  /* 0x7fffe00000007812 */ /* 0x000fe400078ec0ff */
[----:B------:R-:W-:Y:S02]  /*dfc0*/  SHF.L.U32 R31, R8, 0x1, RZ ;  /* 0x00000001081f7819 */ /* 0x000fe400000006ff */
[----:B------:R-:W-:Y:S02]  /*dfd0*/  IADD3 R0, R2, R0, R6 ;  /* 0x0000000002007210 */ /* 0x000fe40007ffe006 */
[----:B------:R-:W-:Y:S01]  /*dfe0*/  LOP3.LUT R6, R38, 0xffff0000, RZ, 0xc0, !PT ;  /* 0xffff000026067812 */ /* 0x000fe200078ec0ff */
        /* <DEDUP_REMOVED lines=75> */
.L_x_832:
[----:B------:R-:W-:Y:S05]  /*e4a0*/  BSYNC B0 ;  /* 0x0000000000007941 */ /* 0x000fea0003800000 */
.L_x_831:
        /* <DEDUP_REMOVED lines=101> */
.L_x_834:
[----:B------:R-:W-:Y:S05]  /*eb00*/  BSYNC B0 ;  /* 0x0000000000007941 */ /* 0x000fea0003800000 */
.L_x_833:
        /* <DEDUP_REMOVED lines=101> */
.L_x_836:
[----:B------:R-:W-:Y:S05]  /*f160*/  BSYNC B0 ;  /* 0x0000000000007941 */ /* 0x000fea0003800000 */
.L_x_835:
[----:B------:R-:W-:-:S04]  /*f170*/  IADD3 R2, R72, 0x70, RZ ;  /* 0x0000007048027810 */ /* 0x000fc80007ffe0ff */
[----:B------:R-:W-:-:S13]  /*f180*/  ISETP.GE.OR P0, PT, R2, R44, P0 ;  /* 0x0000002c0200720c */ /* 0x000fda0000706670 */
[----:B------:R-:W-:Y:S05]  /*f190*/  @P0 BRA `(.L_x_818) ;  /* 0x0000061000000947 */ /* 0x000fea0003800000 */
[----:B------:R-:W-:Y:S01]  /*f1a0*/  SHF.R.S32.HI R5, RZ, 0x1f, R2 ;  /* 0x0000001fff057819 */ /* 0x000fe20000011402 */
[----:B-1----:R-:W-:Y:S02]  /*f1b0*/  IMAD.MOV.U32 R9, RZ, RZ, c[0x0][0x27c] ;  /* 0x00009f00ff097624 */ /* 0x002fe400078e00ff */
[----:B------:R-:W-:Y:S01]  /*f1c0*/  IMAD.SHL.U32 R0, R2, 0x40, RZ ;  /* 0x0000004002007824 */ /* 0x000fe200078e00ff */
[----:B------:R-:W-:Y:S02]  /*f1d0*/  LEA.HI R2, R5, R2, RZ, 0x3 ;  /* 0x0000000205027211 */ /* 0x000fe400078f18ff */
[----:B------:R-:W-:Y:S02]  /*f1e0*/  LEA.HI R9, R9, R84, RZ, 0x1d ;  /* 0x0000005409097211 */ /* 0x000fe400078fe8ff */
[----:B------:R-:W-:Y:S02]  /*f1f0*/  SHF.L.U32 R5, R2, 0x6, RZ ;  /* 0x0000000602057819 */ /* 0x000fe400000006ff */
[----:B------:R-:W-:Y:S01]  /*f200*/  SHF.R.S32.HI R10, RZ, 0x1f, R9 ;  /* 0x0000001fff0a7819 */ /* 0x000fe20000011409 */
[----:B------:R-:W-:Y:S01]  /*f210*/  IMAD.SHL.U32 R7, R9, 0x8, RZ ;  /* 0x0000000809077824 */ /* 0x000fe200078e00ff */
[----:B------:R-:W-:-:S02]  /*f220*/  LOP3.LUT R6, R5, 0xfffffe00, RZ, 0xc0, !PT ;  /* 0xfffffe0005067812 */ /* 0x000fc400078ec0ff */
[----:B------:R-:W-:Y:S02]  /*f230*/  LOP3.LUT R0, R0, 0x1c0, RZ, 0xc0, !PT ;  /* 0x000001c000007812 */ /* 0x000fe400078ec0ff */
[----:B------:R-:W-:Y:S02]  /*f240*/  LEA.HI R5, R10, R9, RZ, 0x3 ;  /* 0x000000090a057211 */ /* 0x000fe400078f18ff */
[C---:B------:R-:W-:Y:S02]  /*f250*/  LOP3.LUT R8, R0.reuse, 0x38, R34, 0xf8, !PT ;  /* 0x0000003800087812 */ /* 0x040fe400078ef822 */
[----:B------:R-:W-:Y:S02]  /*f260*/  SHF.R.U32.HI R2, RZ, 0x3, R0 ;  /* 0x00000003ff027819 */ /* 0x000fe40000011600 */
[----:B------:R-:W-:Y:S01]  /*f270*/  LOP3.LUT R7, R0, 0x38, R7, 0xf8, !PT ;  /* 0x0000003800077812 */ /* 0x000fe200078ef807 */
[----:B------:R-:W-:Y:S01]  /*f280*/  IMAD.SHL.U32 R0, R5, 0x400, RZ ;  /* 0x0000040005007824 */ /* 0x000fe200078e00ff */
[----:B------:R-:W-:-:S02]  /*f290*/  LOP3.LUT R8, R6, R8, R2, 0xf6, !PT ;  /* 0x0000000806087212 */ /* 0x000fc400078ef602 */
        /* <DEDUP_REMOVED lines=15> */
[C---:B--2---:R-:W-:Y:S02]  /*f390*/  SHF.L.U32 R5, R10.reuse, 0x10, RZ ;  /* 0x000000100a057819 */ /* 0x044fe400000006ff */
[----:B------:R-:W-:-:S02]  /*f3a0*/  LOP3.LUT R7, R10, 0xffff0000, RZ, 0xc0, !PT ;  /* 0xffff00000a077812 */ /* 0x000fc400078ec0ff */
[----:B------:R-:W-:Y:S01]  /*f3b0*/  LOP3.LUT R16, R14, 0xffff0000, RZ, 0xc0, !PT ;  /* 0xffff00000e107812 */ /* 0x000fe200078ec0ff */
[-C--:B------:R-:W-:Y:S01]  /*f3c0*/  FMUL.FTZ R6, R12, R5.reuse ;  /* 0x000000050c067220 */ /* 0x080fe20000410000 */
[C---:B------:R-:W-:Y:S01]  /*f3d0*/  SHF.L.U32 R24, R15.reuse, 0x10, RZ ;  /* 0x000000100f187819 */ /* 0x040fe200000006ff */
[C---:B------:R-:W-:Y:S01]  /*f3e0*/  FMUL.FTZ R5, R2.reuse, R5 ;  /* 0x0000000502057220 */ /* 0x040fe20000410000 */
[----:B------:R-:W-:Y:S01]  /*f3f0*/  LOP3.LUT R25, R15, 0xffff0000, RZ, 0xc0, !PT ;  /* 0xffff00000f197812 */ /* 0x000fe200078ec0ff */
[-C--:B------:R-:W-:Y:S01]  /*f400*/  FFMA.FTZ R34, R2, R13.reuse, -R6 ;  /* 0x0000000d02227223 */ /* 0x080fe20000010806 */
[----:B------:R-:W-:Y:S01]  /*f410*/  LOP3.LUT R2, R37, 0xffff0000, RZ, 0xc0, !PT ;  /* 0xffff000025027812 */ /* 0x000fe200078ec0ff */
[C---:B------:R-:W-:Y:S01]  /*f420*/  IMAD.U32 R14, R8.reuse, 0x10000, RZ ;  /* 0x00010000080e7824 */ /* 0x040fe200078e00ff */
[----:B------:R-:W-:Y:S01]  /*f430*/  LOP3.LUT R15, R8, 0xffff0000, RZ, 0xc0, !PT ;  /* 0xffff0000080f7812 */ /* 0x000fe200078ec0ff */
[----:B------:R-:W-:Y:S01]  /*f440*/  FFMA.FTZ R33, R12, R13, R5 ;  /* 0x0000000d0c217223 */ /* 0x000fe20000010005 */
[----:B------:R-:W-:Y:S01]  /*f450*/  SHF.L.U32 R5, R39, 0x10, RZ ;  /* 0x0000001027057819 */ /* 0x000fe200000006ff */
[-C--:B------:R-:W-:Y:S01]  /*f460*/  FMUL.FTZ R8, R0, R7.reuse ;  /* 0x0000000700087220 */ /* 0x080fe20000410000 */
[C---:B------:R-:W-:Y:S01]  /*f470*/  SHF.L.U32 R19, R9.reuse, 0x10, RZ ;  /* 0x0000001009137819 */ /* 0x040fe200000006ff */
[----:B------:R-:W-:Y:S01]  /*f480*/  IMAD.U32 R6, R38, 0x10000, RZ ;  /* 0x0001000026067824 */ /* 0x000fe200078e00ff */
[----:B------:R-:W-:Y:S01]  /*f490*/  LOP3.LUT R23, R9, 0xffff0000, RZ, 0xc0, !PT ;  /* 0xffff000009177812 */ /* 0x000fe200078ec0ff */
[----:B------:R-:W-:Y:S01]  /*f4a0*/  FMUL.FTZ R7, R2, R7 ;  /* 0x0000000702077220 */ /* 0x000fe20000410000 */
[----:B------:R-:W-:Y:S01]  /*f4b0*/  LOP3.LUT R9, R38, 0xffff0000, RZ, 0xc0, !PT ;  /* 0xffff000026097812 */ /* 0x000fe200078ec0ff */
[----:B------:R-:W-:Y:S01]  /*f4c0*/  FFMA.FTZ R31, R2, R16, -R8 ;  /* 0x00000010021f7223 */ /* 0x000fe20000010808 */
[C---:B------:R-:W-:Y:S01]  /*f4d0*/  SHF.L.U32 R18, R11.reuse, 0x10, RZ ;  /* 0x000000100b127819 */ /* 0x040fe200000006ff */
        /* <DEDUP_REMOVED lines=10> */
[C---:B------:R-:W-:Y:S02]  /*f580*/  FMUL.FTZ R10, R0.reuse, R15 ;  /* 0x0000000f000a7220 */ /* 0x040fe40000410000 */
        /* <DEDUP_REMOVED lines=17> */
[----:B------:R-:W-:-:S02]  /*f6a0*/  FFMA.FTZ R11, R7, R24, R8 ;  /* 0x00000018070b7223 */ /* 0x000fc40000010008 */
[-C--:B------:R-:W-:Y:S02]  /*f6b0*/  FMUL.FTZ R10, R2, R23.reuse ;  /* 0x00000017020a7220 */ /* 0x080fe40000410000 */
[-C--:B------:R-:W-:Y:S02]  /*f6c0*/  FMUL.FTZ R8, R0, R22.reuse ;  /* 0x0000001600087220 */ /* 0x080fe40000410000 */
[C---:B------:R-:W-:Y:S02]  /*f6d0*/  FMUL.FTZ R9, R6.reuse, R23 ;  /* 0x0000001706097220 */ /* 0x040fe40000410000 */
[----:B------:R-:W-:Y:S02]  /*f6e0*/  FMUL.FTZ R7, R5, R22 ;  /* 0x0000001605077220 */ /* 0x000fe40000410000 */
[-C--:B------:R-:W-:Y:S01]  /*f6f0*/  FFMA.FTZ R13, R6, R26.reuse, -R10 ;  /* 0x0000001a060d7223 */ /* 0x080fe2000001080a */
        /* <DEDUP_REMOVED lines=11> */
.L_x_818:
[----:B------:R-:W-:Y:S05]  /*f7b0*/  BSYNC B2 ;  /* 0x0000000000027941 */ /* 0x000fea0003800000 */
.L_x_786:
[----:B------:R-:W-:Y:S01]  /*f7c0*/  SHF.R.S32.HI R7, RZ, 0x4, R47 ;  /* 0x00000004ff077819 */ /* 0x000fe2000001142f */
[----:B-1----:R-:W-:Y:S01]  /*f7d0*/  IMAD.SHL.U32 R9, R72, 0x8, RZ ;  /* 0x0000000848097824 */ /* 0x002fe200078e00ff */
[----:B------:R-:W-:Y:S01]  /*f7e0*/  SHF.L.U32 R5, R84, 0x6, RZ ;  /* 0x0000000654057819 */ /* 0x000fe200000006ff */
[----:B------:R-:W-:-:S04]  /*f7f0*/  DEPBAR.LE SB0, 0x0 ;  /* 0x000080000000791a */ /* 0x000fc80000000000 */
[----:B------:R-:W-:Y:S01]  /*f800*/  LEA.HI R0, R47, R7, RZ, 0x1 ;  /* 0x000000072f007211 */ /* 0x000fe200078f08ff */
[----:B------:R-:W-:Y:S01]  /*f810*/  IMAD R155, R73, -0x40, R207 ;  /* 0xffffffc0499b7824 */ /* 0x000fe200078e02cf */
[----:B------:R-:W-:Y:S02]  /*f820*/  SHF.L.U32 R2, R45, 0x6, RZ ;  /* 0x000000062d027819 */ /* 0x000fe400000006ff */
[----:B------:R-:W-:Y:S02]  /*f830*/  LOP3.LUT R0, R0, 0xfffffffe, RZ, 0xc0, !PT ;  /* 0xfffffffe00007812 */ /* 0x000fe400078ec0ff */
[----:B------:R-:W-:Y:S02]  /*f840*/  LOP3.LUT R2, R2, 0x1c0, RZ, 0xc0, !PT ;  /* 0x000001c002027812 */ /* 0x000fe400078ec0ff */
[----:B------:R-:W-:Y:S02]  /*f850*/  IADD3 R7, R7, -R0, RZ ;  /* 0x8000000007077210 */ /* 0x000fe40007ffe0ff */
[----:B------:R-:W-:-:S02]  /*f860*/  LOP3.LUT R0, R5, 0x1c0, RZ, 0xc0, !PT ;  /* 0x000001c005007812 */ /* 0x000fc400078ec0ff */
[----:B------:R-:W-:Y:S02]  /*f870*/  SHF.L.U32 R5, R7, 0x3, RZ ;  /* 0x0000000307057819 */ /* 0x000fe400000006ff */
[----:B------:R-:W-:Y:S02]  /*f880*/  LEA.HI R156, R156, R212, RZ, 0x5 ;  /* 0x000000d49c9c7211 */ /* 0x000fe400078f28ff */
[----:B------:R-:W-:Y:S02]  /*f890*/  LOP3.LUT R9, R0, 0x8, R9, 0xf8, !PT ;  /* 0x0000000800097812 */ /* 0x000fe400078ef809 */
[----:B------:R-:W-:Y:S01]  /*f8a0*/  SHF.R.U32.HI R6, RZ, 0x3, R0 ;  /* 0x00000003ff067819 */ /* 0x000fe20000011600 */
[----:B------:R-:W-:Y:S01]  /*f8b0*/  IMAD.SHL.U32 R0, R156, 0x20, RZ ;  /* 0x000000209c007824 */ /* 0x000fe200078e00ff */
[----:B------:R-:W-:Y:S02]  /*f8c0*/  LOP3.LUT R8, R2, 0x8, R5, 0xf8, !PT ;  /* 0x0000000802087812 */ /* 0x000fe400078ef805 */
[----:B------:R-:W-:-:S02]  /*f8d0*/  SHF.R.U32.HI R2, RZ, 0x3, R2 ;  /* 0x00000003ff027819 */ /* 0x000fc40000011602 */
[----:B------:R-:W-:Y:S02]  /*f8e0*/  SHF.L.U32 R5, R46, 0x6, RZ ;  /* 0x000000062e057819 */ /* 0x000fe400000006ff */
[----:B------:R-:W-:Y:S02]  /*f8f0*/  LOP3.LUT R154, R8, R2, RZ, 0x3c, !PT ;  /* 0x00000002089a7212 */ /* 0x000fe400078e3cff */
[----:B------:R-:W-:Y:S02]  /*f900*/  LOP3.LUT R153, R5, 0xfffffe00, RZ, 0xc0, !PT ;  /* 0xfffffe0005997812 */ /* 0x000fe400078ec0ff */
[----:B------:R-:W-:Y:S02]  /*f910*/  LOP3.LUT R2, R0, 0x7ffffc00, RZ, 0xc0, !PT ;  /* 0x7ffffc0000027812 */ /* 0x000fe400078ec0ff */
[----:B------:R-:W-:Y:S02]  /*f920*/  LOP3.LUT R6, R9, R6, RZ, 0x3c, !PT ;  /* 0x0000000609067212 */ /* 0x000fe400078e3cff */
[----:B------:R-:W-:-:S02]  /*f930*/  IADD3 R2, R154, R153, R2 ;  /* 0x000000999a027210 */ /* 0x000fc40007ffe002 */
[----:B------:R-:W-:Y:S01]  /*f940*/  LEA R0, R7, R6, 0x9 ;  /* 0x0000000607007211 */ /* 0x000fe200078e48ff */
[----:B------:R-:W-:Y:S01]  /*f950*/  IMAD.WIDE.U32 R6, R73, c[0x0][0x208], RZ ;  /* 0x0000820049067a25 */ /* 0x000fe200078e00ff */
[----:B------:R-:W-:Y:S01]  /*f960*/  BAR.SYNC.DEFER_BLOCKING 0x0 ;  /* 0x0000000000007b1d */ /* 0x000fe20000010000 */
[----:B------:R-:W-:Y:S02]  /*f970*/  LOP3.LUT P0, RZ, R84, 0x2, RZ, 0xc0, !PT ;  /* 0x0000000254ff7812 */ /* 0x000fe4000780c0ff */
[----:B------:R-:W-:Y:S01]  /*f980*/  SHF.L.U32 R232, R0, 0x1, RZ ;  /* 0x0000000100e87819 */ /* 0x000fe200000006ff */
[----:B------:R-:W-:Y:S01]  /*f990*/  IMAD.SHL.U32 R239, R2, 0x2, RZ ;  /* 0x0000000202ef7824 */ /* 0x000fe200078e00ff */
[----:B------:R-:W-:Y:S02]  /*f9a0*/  SHF.L.U32 R252, R252, 0x1, RZ ;  /* 0x00000001fcfc7819 */ /* 0x000fe400000006ff */
[C---:B------:R-:W-:Y:S02]  /*f9b0*/  IADD3 R0, R232.reuse, 0x4100, RZ ;  /* 0x00004100e8007810 */ /* 0x040fe40007ffe0ff */
[----:B------:R-:W-:-:S02]  /*f9c0*/  IADD3 R243, R232, 0x4120, RZ ;  /* 0x00004120e8f37810 */ /* 0x000fc40007ffe0ff */
[-C--:B------:R-:W-:Y:S02]  /*f9d0*/  LEA R241, R4, R239.reuse, 0x1 ;  /* 0x000000ef04f17211 */ /* 0x080fe400078e08ff */
[----:B------:R-:W-:Y:S02]  /*f9e0*/  MOV R157, 0x5 ;  /* 0x00000005009d7802 */ /* 0x000fe40000000f00 */
[----:B------:R-:W-:Y:S01]  /*f9f0*/  @P0 IADD3 R243, R0, -0x20, RZ ;  /* 0xffffffe000f30810 */ /* 0x000fe20007ffe0ff */
[----:B------:R-:W-:Y:S01]  /*fa00*/  IMAD R0, R48, c[0x0][0x208], RZ ;  /* 0x0000820030007a24 */ /* 0x000fe200078e02ff */
[----:B------:R-:W-:Y:S02]  /*fa10*/  LEA R2, P0, R6, R76, 0x6 ;  /* 0x0000004c06027211 */ /* 0x000fe400078030ff */
[----:B------:R-:W-:Y:S01]  /*fa20*/  LEA R240, R3, R239, 0x1 ;  /* 0x000000ef03f07211 */ /* 0x000fe200078e08ff */
[----:B------:R-:W-:Y:S01]  /*fa30*/  IMAD R5, R73, c[0x0][0x20c], R0 ;  /* 0x0000830049057a24 */ /* 0x000fe200078e0200 */
[----:B------:R-:W-:-:S02]  /*fa40*/  IADD3 R0, -R72, R155, RZ ;  /* 0x0000009b48007210 */ /* 0x000fc40007ffe1ff */
[----:B------:R-:W-:Y:S01]  /*fa50*/  LEA R242, R3, R241, 0x1 ;  /* 0x000000f103f27211 */ /* 0x000fe200078e08ff */
[----:B------:R-:W-:Y:S01]  /*fa60*/  LDSM.16.M88.4 R16, [R232+0x4100] ;  /* 0x00410000e810783b */ /* 0x000fe20000000200 */
[----:B------:R-:W-:Y:S02]  /*fa70*/  IADD3 R5, R7, R5, RZ ;  /* 0x0000000507057210 */ /* 0x000fe40007ffe0ff */
[----:B------:R-:W-:Y:S01]  /*fa80*/  ISETP.LT.OR P2, PT, R0, 0x1, P4 ;  /* 0x000000010000780c */ /* 0x000fe20002741670 */
[----:B------:R-:W-:Y:S01]  /*fa90*/  LDSM.16.M88.4 R20, [R232+0x4900] ;  /* 0x00490000e814783b */ /* 0x000fe20000000200 */
[----:B------:R-:W-:Y:S02]  /*faa0*/  LEA.HI.X R7, R6, R74, R5, 0x6, P0 ;  /* 0x0000004a06077211 */ /* 0x000fe400000f3405 */
[----:B------:R-:W-:Y:S01]  /*fab0*/  ISETP.LT.OR P1, PT, R0, 0x1, P3 ;  /* 0x000000010000780c */ /* 0x000fe20001f21670 */
[----:B------:R-:W-:Y:S01]  /*fac0*/  LDSM.16.M88.4 R28, [R232+0x5100] ;  /* 0x00510000e81c783b */ /* 0x000fe20000000200 */
[----:B------:R-:W-:-:S02]  /*fad0*/  LEA R6, P0, R2, c[0x0][0x1f8], 0x1 ;  /* 0x00007e0002067a11 */ /* 0x000fc400078008ff */
[----:B------:R-:W-:Y:S01]  /*fae0*/  ISETP.LT.OR P6, PT, R0, 0x21, P4 ;  /* 0x000000210000780c */ /* 0x000fe200027c1670 */
[----:B------:R-:W-:Y:S01]  /*faf0*/  LDSM.16.M88.4 R32, [R232+0x5900] ;  /* 0x00590000e820783b */ /* 0x000fe20000000200 */
[----:B------:R-:W-:Y:S01]  /*fb00*/  LEA.HI.X R7, R2, c[0x0][0x1fc], R7, 0x1, P0 ;  /* 0x00007f0002077a11 */ /* 0x000fe200000f0c07 */
[----:B------:R-:W-:Y:S01]  /*fb10*/  IMAD.MOV.U32 R2, RZ, RZ, c[0x0][0x208] ;  /* 0x00008200ff027624 */ /* 0x000fe200078e00ff */
[----:B------:R-:W-:Y:S01]  /*fb20*/  LEA R244, R4, R240, 0x1 ;  /* 0x000000f004f47211 */ /* 0x000fe200078e08ff */
[----:B------:R-:W1:Y:S01]  /*fb30*/  LDSM.16.M88.4 R12, [R239+0x8100] ;  /* 0x00810000ef0c783b */ /* 0x000e620000000200 */
[----:B------:R-:W-:Y:S02]  /*fb40*/  LOP3.LUT R152, R152, 0xfffffffd, RZ, 0xc0, !PT ;  /* 0xfffffffd98987812 */ /* 0x000fe400078ec0ff */
[C---:B------:R-:W-:Y:S01]  /*fb50*/  IADD3 R251, R243.reuse, 0x800, RZ ;  /* 0x00000800f3fb7810 */ /* 0x040fe20007ffe0ff */
[----:B------:R-:W2:Y:S01]  /*fb60*/  LDSM.16.M88.4 R8, [R239+0xa100] ;  /* 0x00a10000ef08783b */ /* 0x000ea20000000200 */
[----:B------:R-:W-:-:S02]  /*fb70*/  IADD3 R250, R243, 0x1000, RZ ;  /* 0x00001000f3fa7810 */ /* 0x000fc40007ffe0ff */
[C---:B------:R-:W-:Y:S01]  /*fb80*/  IADD3 R249, R243.reuse, 0x1800, RZ ;  /* 0x00001800f3f97810 */ /* 0x040fe20007ffe0ff */
[----:B------:R-:W-:Y:S01]  /*fb90*/  LDSM.16.M88.4 R52, [R243] ;  /* 0x00000000f334783b */ /* 0x000fe20000000200 */
[C---:B------:R-:W-:Y:S02]  /*fba0*/  IADD3 R248, R243.reuse, 0x2000, RZ ;  /* 0x00002000f3f87810 */ /* 0x040fe40007ffe0ff */
[C---:B------:R-:W-:Y:S01]  /*fbb0*/  IADD3 R247, R243.reuse, 0x2800, RZ ;  /* 0x00002800f3f77810 */ /* 0x040fe20007ffe0ff */
[----:B------:R-:W3:Y:S01]  /*fbc0*/  LDSM.16.M88.4 R24, [R241+0xa100] ;  /* 0x00a10000f118783b */ /* 0x000ee20000000200 */
[C---:B------:R-:W-:Y:S02]  /*fbd0*/  IADD3 R246, R243.reuse, 0x3000, RZ ;  /* 0x00003000f3f67810 */ /* 0x040fe40007ffe0ff */
[----:B------:R-:W-:Y:S01]  /*fbe0*/  IADD3 R245, R243, 0x3800, RZ ;  /* 0x00003800f3f57810 */ /* 0x000fe20007ffe0ff */
[----:B------:R-:W4:Y:S04]  /*fbf0*/  LDSM.16.M88.4 R48, [R243+0x800] ;  /* 0x00080000f330783b */ /* 0x000f280000000200 */
[----:B------:R-:W2:Y:S04]  /*fc00*/  LDSM.16.M88.4 R40, [R243+0x1000] ;  /* 0x00100000f328783b */ /* 0x000ea80000000200 */
[----:B------:R-:W2:Y:S01]  /*fc10*/  LDSM.16.M88.4 R36, [R243+0x1800] ;  /* 0x00180000f324783b */ /* 0x000ea20000000200 */
[C---:B-1----:R-:W-:Y:S08]  /*fc20*/  HMMA.16816.F32.BF16 R108, R12.reuse, R16, RZ ;  /* 0x000000100c6c723c */ /* 0x042ff000000418ff */
[C---:B------:R-:W-:Y:S08]  /*fc30*/  HMMA.16816.F32.BF16 R128, R12.reuse, R18, RZ ;  /* 0x000000120c80723c */ /* 0x040ff000000418ff */
[C---:B------:R-:W-:Y:S08]  /*fc40*/  HMMA.16816.F32.BF16 R104, R12.reuse, R20, RZ ;  /* 0x000000140c68723c */ /* 0x040ff000000418ff */
[C---:B------:R-:W-:Y:S08]  /*fc50*/  HMMA.16816.F32.BF16 R124, R12.reuse, R22, RZ ;  /* 0x000000160c7c723c */ /* 0x040ff000000418ff */
[C---:B------:R-:W-:Y:S08]  /*fc60*/  HMMA.16816.F32.BF16 R100, R12.reuse, R28, RZ ;  /* 0x0000001c0c64723c */ /* 0x040ff000000418ff */
[C---:B------:R-:W-:Y:S08]  /*fc70*/  HMMA.16816.F32.BF16 R112, R12.reuse, R30, RZ ;  /* 0x0000001e0c70723c */ /* 0x040ff000000418ff */
[C---:B------:R-:W-:Y:S08]  /*fc80*/  HMMA.16816.F32.BF16 R88, R12.reuse, R32, RZ ;  /* 0x000000200c58723c */ /* 0x040ff000000418ff */
[----:B------:R-:W-:Y:S07]  /*fc90*/  HMMA.16816.F32.BF16 R72, R12, R34, RZ ;  /* 0x000000220c48723c */ /* 0x000fee00000418ff */
[----:B------:R-:W-:Y:S01]  /*fca0*/  SHF.L.U32 R14, R2, 0x5, RZ ;  /* 0x00000005020e7819 */ /* 0x000fe200000006ff */
[C---:B--2---:R-:W-:Y:S08]  /*fcb0*/  HMMA.16816.F32.BF16 R56, R8.reuse, R20, RZ ;  /* 0x000000140838723c */ /* 0x044ff000000418ff */
[----:B------:R-:W-:Y:S01]  /*fcc0*/  HMMA.16816.F32.BF16 R80, R8, R22, RZ ;  /* 0x000000160850723c */ /* 0x000fe200000418ff */
[----:B------:R-:W1:Y:S04]  /*fcd0*/  LDSM.16.M88.4 R20, [R241+0x8100] ;  /* 0x00810000f114783b */ /* 0x000e680000000200 */
[----:B------:R-:W-:Y:S01]  /*fce0*/  @!PT LDS RZ, [RZ] ;  /* 0x00000000fffff984 */ /* 0x000fe20000000800 */
[----:B------:R-:W-:Y:S01]  /*fcf0*/  @!PT LDS RZ, [RZ] ;  /* 0x00000000fffff984 */ /* 0x000fe20000000800 */
[----:B------:R-:W-:Y:S01]  /*fd00*/  @!PT LDS RZ, [RZ] ;  /* 0x00000000fffff984 */ /* 0x000fe20000000800 */
[----:B------:R2:W-:Y:S01]  /*fd10*/  LDGSTS.E.BYPASS.LTC128B.128 [R252+0x100], [R6.64], !P2 ;  /* 0x0010000006fc7fae */ /* 0x0005e2000d101d48 */
[----:B------:R-:W-:-:S02]  /*fd20*/  IADD3 R12, P5, P2, R14, 0x80, R6 ;  /* 0x000000800e0c7810 */ /* 0x000fc40007abe006 */
[C---:B------:R-:W-:Y:S01]  /*fd30*/  HMMA.16816.F32.BF16 R44, R8.reuse, R16, RZ ;  /* 0x00000010082c723c */ /* 0x040fe200000418ff */
[----:B------:R2:W-:Y:S07]  /*fd40*/  LDGSTS.E.BYPASS.LTC128B.128 [R252+0x2100], [R6.64+0x80], !P1 ;  /* 0x0210008006fc7fae */ /* 0x0005ee000c901d48 */
[C---:B------:R-:W-:Y:S08]  /*fd50*/  HMMA.16816.F32.BF16 R64, R8.reuse, R28, RZ ;  /* 0x0000001c0840723c */ /* 0x040ff000000418ff */
[C---:B------:R-:W-:Y:S08]  /*fd60*/  HMMA.16816.F32.BF16 R60, R8.reuse, R32, RZ ;  /* 0x00000020083c723c */ /* 0x040ff000000418ff */
[C---:B------:R-:W-:Y:S07]  /*fd70*/  HMMA.16816.F32.BF16 R68, R8.reuse, R18, RZ ;  /* 0x000000120844723c */ /* 0x040fee00000418ff */
[----:B------:R-:W-:Y:S01]  /*fd80*/  SHF.L.U64.HI R18, R2, R157, c[0x0][0x20c] ;  /* 0x0000830002127619 */ /* 0x000fe2000001029d */
[----:B------:R-:W-:Y:S01]  /*fd90*/  HMMA.16816.F32.BF16 R96, R8, R30, RZ ;  /* 0x0000001e0860723c */ /* 0x000fe200000418ff */
[----:B------:R-:W-:-:S02]  /*fda0*/  IADD3 R2, P0, R14, 0x80, RZ ;  /* 0x000000800e027810 */ /* 0x000fc40007f1e0ff */
[----:B------:R-:W-:Y:S01]  /*fdb0*/  IADD3.X R13, R18, RZ, R7, P5, P2 ;  /* 0x000000ff120d7210 */ /* 0x000fe20002fe4407 */
[----:B------:R-:W-:Y:S01]  /*fdc0*/  STL [R1+0x54], R18 ;  /* 0x0000541201007387 */ /* 0x000fe20000100800 */
[----:B------:R-:W-:Y:S01]  /*fdd0*/  ISETP.LT.OR P5, PT, R0, 0x21, P3 ;  /* 0x000000210000780c */ /* 0x000fe20001fa1670 */
[----:B------:R-:W-:Y:S02]  /*fde0*/  IMAD.X R5, RZ, RZ, R18, P0 ;  /* 0x000000ffff057224 */ /* 0x000fe400000e0612 */
[----:B------:R-:W-:Y:S07]  /*fdf0*/  HMMA.16816.F32.BF16 R92, R8, R34, RZ ;  /* 0x00000022085c723c */ /* 0x000fee00000418ff */
[----:B------:R-:W-:Y:S01]  /*fe00*/  IADD3 R8, P1, R14, R6, RZ ;  /* 0x000000060e087210 */ /* 0x000fe20007f3e0ff */
[----:B---3--:R-:W-:Y:S03]  /*fe10*/  HMMA.16816.F32.BF16 R76, R24, R52, R44 ;  /* 0x00000034184c723c */ /* 0x008fe6000004182c */
[----:B------:R-:W-:-:S02]  /*fe20*/  IADD3.X R9, R18, R7, RZ, P1, !PT ;  /* 0x0000000712097210 */ /* 0x000fc40000ffe4ff */
[----:B--2---:R-:W-:Y:S02]  /*fe30*/  IADD3 R6, P1, R8, R14, RZ ;  /* 0x0000000e08067210 */ /* 0x004fe40007f3e0ff */
[C---:B------:R-:W-:Y:S01]  /*fe40*/  IADD3 R10, P0, R2.reuse, R8, RZ ;  /* 0x00000008020a7210 */ /* 0x040fe20007f1e0ff */
[C---:B----4-:R-:W-:Y:S01]  /*fe50*/  HMMA.16816.F32.BF16 R144, R24.reuse, R48, R56 ;  /* 0x000000301890723c */ /* 0x050fe20000041838 */
[----:B------:R-:W-:Y:S02]  /*fe60*/  IADD3 R16, P2, R2, R6, RZ ;  /* 0x0000000602107210 */ /* 0x000fe40007f5e0ff */
[----:B------:R-:W-:Y:S02]  /*fe70*/  IADD3.X R7, R9, R18, RZ, P1, !PT ;  /* 0x0000001209077210 */ /* 0x000fe40000ffe4ff */
[C---:B------:R-:W-:Y:S02]  /*fe80*/  ISETP.LT.OR P1, PT, R0.reuse, 0x11, P3 ;  /* 0x000000110000780c */ /* 0x040fe40001f21670 */
[C---:B------:R-:W-:Y:S01]  /*fe90*/  IADD3.X R11, R5.reuse, R9, RZ, P0, !PT ;  /* 0x00000009050b7210 */ /* 0x040fe200007fe4ff */
[----:B------:R-:W-:Y:S01]  /*fea0*/  IMAD.X R17, R5, 0x1, R7, P2 ;  /* 0x0000000105117824 */ /* 0x000fe200010e0607 */
[----:B------:R-:W-:Y:S01]  /*feb0*/  ISETP.LT.OR P2, PT, R0, 0x11, P4 ;  /* 0x000000110000780c */ /* 0x000fe20002741670 */
[----:B------:R-:W-:Y:S01]  /*fec0*/  HMMA.16816.F32.BF16 R132, R24, R40, R64 ;  /* 0x000000281884723c */ /* 0x000fe20000041840 */
[----:B------:R-:W-:-:S04]  /*fed0*/  IADD3 R14, P0, R6, R14, RZ ;  /* 0x0000000e060e7210 */ /* 0x000fc80007f1e0ff */
[----:B------:R-:W-:Y:S02]  /*fee0*/  IADD3.X R15, R7, R18, RZ, P0, !PT ;  /* 0x00000012070f7210 */ /* 0x000fe400007fe4ff */
[----:B------:R-:W-:Y:S01]  /*fef0*/  LOP3.LUT P0, RZ, R84, 0x4, RZ, 0xc0, !PT ;  /* 0x0000000454ff7812 */ /* 0x000fe2000780c0ff */
[----:B------:R-:W-:Y:S04]  /*ff00*/  HMMA.16816.F32.BF16 R56, R24, R54, R68 ;  /* 0x000000361838723c */ /* 0x000fe80000041844 */
[----:B------:R2:W-:Y:S01]  /*ff10*/  LDGSTS.E.BYPASS.LTC128B.128 [R252+0x900], [R8.64], !P2 ;  /* 0x0090000008fc7fae */ /* 0x0005e2000d101d48 */
[----:B------:R-:W-:-:S03]  /*ff20*/  ISETP.LT.OR P2, PT, R0, 0x31, P4 ;  /* 0x000000310000780c */ /* 0x000fc60002741670 */
[----:B------:R3:W-:Y:S01]  /*ff30*/  LDGSTS.E.BYPASS.LTC128B.128 [R252+0x2900], [R12.64], !P1 ;  /* 0x029000000cfc7fae */ /* 0x0007e2000c901d48 */
[----:B------:R-:W-:Y:S01]  /*ff40*/  ISETP.LT.OR P1, PT, R0, 0x31, P3 ;  /* 0x000000310000780c */ /* 0x000fe20001f21670 */
[C---:B------:R-:W-:Y:S01]  /*ff50*/  HMMA.16816.F32.BF16 R64, R24.reuse, R36, R60 ;  /* 0x000000241840723c */ /* 0x040fe2000004183c */
[----:B------:R-:W-:Y:S01]  /*ff60*/  MOV R0, 0x40 ;  /* 0x0000004000007802 */ /* 0x000fe20000000f00 */
[----:B------:R4:W-:Y:S01]  /*ff70*/  LDGSTS.E.BYPASS.LTC128B.128 [R252+0x1100], [R6.64], !P6 ;  /* 0x0110000006fc7fae */ /* 0x0009e2000f101d48 */
[----:B------:R-:W-:Y:S02]  /*ff80*/  ISETP.GE.AND P6, PT, R207, 0x41, PT ;  /* 0x00000041cf00780c */ /* 0x000fe40003fc6270 */
[----:B------:R-:W-:Y:S01]  /*ff90*/  SEL R0, R0, 0xffffffc0, !P0 ;  /* 0xffffffc000007807 */ /* 0x000fe20004000000 */
[----:B------:R2:W-:Y:S02]  /*ffa0*/  LDGSTS.E.BYPASS.LTC128B.128 [R252+0x3100], [R10.64], !P5 ;  /* 0x031000000afc7fae */ /* 0x0005e4000e901d48 */
[C---:B------:R-:W-:Y:S01]  /*ffb0*/  HMMA.16816.F32.BF16 R140, R24.reuse, R50, R80 ;  /* 0x00000032188c723c */ /* 0x040fe20000041850 */
[----:B------:R-:W-:Y:S01]  /*ffc0*/  IADD3 R237, R0, R243, RZ ;  /* 0x000000f300ed7210 */ /* 0x000fe20007ffe0ff */
[----:B------:R-:W-:Y:S01]  /*ffd0*/  IMAD.IADD R238, R232, 0x1, R0 ;  /* 0x00000001e8ee7824 */ /* 0x000fe200078e0200 */
[----:B------:R3:W-:Y:S04]  /*ffe0*/  LDGSTS.E.BYPASS.LTC128B.128 [R252+0x1900], [R14.64], !P2 ;  /* 0x019000000efc7fae */ /* 0x0007e8000d101d48 */
[----:B------:R4:W-:Y:S01]  /*fff0*/  LDGSTS.E.BYPASS.LTC128B.128 [R252+0x3900], [R16.64], !P1 ;  /* 0x0390000010fc7fae */ /* 0x0009e2000c901d48 */
[----:B------:R-:W-:Y:S01]  /*10000*/  HMMA.16816.F32.BF16 R148, R24, R42, R96 ;  /* 0x0000002a1894723c */ /* 0x000fe20000041860 */
[----:B------:R-:W-:-:S02]  /*10010*/  @P6 LOP3.LUT R152, R152, 0x2, RZ, 0xfc, !PT ;  /* 0x0000000298986812 */ /* 0x000fc400078efcff */
[----:B------:R-:W-:Y:S04]  /*10020*/  LDSM.16.M88.4 R44, [R238+0x4100] ;  /* 0x00410000ee2c783b */ /* 0x000fe80000000200 */
[----:B------:R-:W-:Y:S01]  /*10030*/  LDSM.16.M88.4 R32, [R238+0x4900] ;  /* 0x00490000ee20783b */ /* 0x000fe20000000200 */
[----:B------:R-:W-:Y:S03]  /*10040*/  HMMA.16816.F32.BF16 R68, R24, R38, R92 ;  /* 0x000000261844723c */ /* 0x000fe6000004185c */
[----:B------:R-:W-:Y:S04]  /*10050*/  LDSM.16.M88.4 R24, [R238+0x5900] ;  /* 0x00590000ee18783b */ /* 0x000fe80000000200 */
[----:B------:R-:W-:Y:S01]  /*10060*/  LDSM.16.M88.4 R28, [R238+0x5100] ;  /* 0x00510000ee1c783b */ /* 0x000fe20000000200 */
[C---:B-1----:R-:W-:Y:S03]  /*10070*/  HMMA.16816.F32.BF16 R116, R20.reuse, R36, R88 ;  /* 0x000000241474723c */ /* 0x042fe60000041858 */
[----:B------:R-:W-:Y:S04]  /*10080*/  LDSM.16.M88.4 R84, [R237+0x1000] ;  /* 0x00100000ed54783b */ /* 0x000fe80000000200 */
[----:B---3--:R-:W-:Y:S01]  /*10090*/  LDSM.16.M88.4 R12, [R240+0xa100] ;  /* 0x00a10000f00c783b */ /* 0x008fe20000000200 */
[C---:B--2---:R-:W-:Y:S03]  /*100a0*/  HMMA.16816.F32.BF16 R8, R20.reuse, R52, R108 ;  /* 0x000000341408723c */ /* 0x044fe6000004186c */
[----:B----4-:R-:W1:Y:S04]  /*100b0*/  LDSM.16.M88.4 R16, [R240+0x8100] ;  /* 0x00810000f010783b */ /* 0x010e680000000200 */
[----:B------:R-:W0:Y:S01]  /*100c0*/  LDGDEPBAR ;  /* 0x00000000000079af */ /* 0x000e220000000000 */
[C---:B------:R-:W-:Y:S08]  /*100d0*/  HMMA.16816.F32.BF16 R120, R20.reuse, R48, R104 ;  /* 0x000000301478723c */ /* 0x040ff00000041868 */
[C---:B------:R-:W-:Y:S08]  /*100e0*/  HMMA.16816.F32.BF16 R88, R20.reuse, R54, R128 ;  /* 0x000000361458723c */ /* 0x040ff00000041880 */
[C---:B------:R-:W-:Y:S08]  /*100f0*/  HMMA.16816.F32.BF16 R136, R20.reuse, R40, R100 ;  /* 0x000000281488723c */ /* 0x040ff00000041864 */
[C---:B------:R-:W-:Y:S08]  /*10100*/  HMMA.16816.F32.BF16 R108, R20.reuse, R50, R124 ;  /* 0x00000032146c723c */ /* 0x040ff0000004187c */
[C---:B------:R-:W-:Y:S01]  /*10110*/  HMMA.16816.F32.BF16 R104, R20.reuse, R42, R112 ;  /* 0x0000002a1468723c */ /* 0x040fe20000041870 */
[----:B------:R-:W-:Y:S04]  /*10120*/  LDSM.16.M88.4 R40, [R242+0x8100] ;  /* 0x00810000f228783b */ /* 0x000fe80000000200 */
[----:B------:R-:W-:Y:S03]  /*10130*/  LDSM.16.M88.4 R112, [R237+0x1800] ;  /* 0x00180000ed70783b */ /* 0x000fe60000000200 */
[----:B------:R-:W-:Y:S01]  /*10140*/  HMMA.16816.F32.BF16 R52, R20, R38, R72 ;  /* 0x000000261434723c */ /* 0x000fe20000041848 */
[----:B------:R-:W2:Y:S04]  /*10150*/  LDSM.16.M88.4 R20, [R237] ;  /* 0x00000000ed14783b */ /* 0x000ea80000000200 */
[----:B------:R-:W-:Y:S03]  /*10160*/  LDSM.16.M88.4 R36, [R239+0xc100] ;  /* 0x00c10000ef24783b */ /* 0x000fe60000000200 */
[-C--:B-1----:R-:W-:Y:S01]  /*10170*/  HMMA.16816.F32.BF16 R48, R16, R44.reuse, R8 ;  /* 0x0000002c1030723c */ /* 0x082fe20000041808 */
[----:B------:R-:W1:Y:S07]  /*10180*/  LDSM.16.M88.4 R8, [R242+0xa100] ;  /* 0x00a10000f208783b */ /* 0x000e6e0000000200 */
[C---:B------:R-:W-:Y:S08]  /*10190*/  HMMA.16816.F32.BF16 R60, R12.reuse, R44, R76 ;  /* 0x0000002c0c3c723c */ /* 0x040ff0000004184c */
[C---:B------:R-:W-:Y:S01]  /*101a0*/  HMMA.16816.F32.BF16 R92, R12.reuse, R24, R64 ;  /* 0x000000180c5c723c */ /* 0x040fe20000041840 */
[----:B------:R-:W3:Y:S07]  /*101b0*/  LDSM.16.M88.4 R64, [R232+0x6100] ;  /* 0x00610000e840783b */ /* 0x000eee0000000200 */
[C---:B------:R-:W-:Y:S08]  /*101c0*/  HMMA.16816.F32.BF16 R100, R12.reuse, R32, R144 ;  /* 0x000000200c64723c */ /* 0x040ff00000041890 */
[C---:B------:R-:W-:Y:S08]  /*101d0*/  HMMA.16816.F32.BF16 R96, R12.reuse, R28, R132 ;  /* 0x0000001c0c60723c */ /* 0x040ff00000041884 */
[C---:B------:R-:W-:Y:S01]  /*101e0*/  HMMA.16816.F32.BF16 R80, R12.reuse, R46, R56 ;  /* 0x0000002e0c50723c */ /* 0x040fe20000041838 */
[----:B------:R-:W4:Y:S07]  /*101f0*/  LDSM.16.M88.4 R56, [R237+0x800] ;  /* 0x00080000ed38783b */ /* 0x000f2e0000000200 */
[C---:B------:R-:W-:Y:S08]  /*10200*/  HMMA.16816.F32.BF16 R76, R12.reuse, R34, R140 ;  /* 0x000000220c4c723c */ /* 0x040ff0000004188c */
[C---:B------:R-:W-:Y:S08]  /*10210*/  HMMA.16816.F32.BF16 R72, R12.reuse, R30, R148 ;  /* 0x0000001e0c48723c */ /* 0x040ff00000041894 */
[----:B------:R-:W-:Y:S08]  /*10220*/  HMMA.16816.F32.BF16 R68, R12, R26, R68 ;  /* 0x0000001a0c44723c */ /* 0x000ff00000041844 */
[----:B--2---:R-:W-:Y:S08]  /*10230*/  HMMA.16816.F32.BF16 R12, R40, R20, R48 ;  /* 0x00000014280c723c */ /* 0x004ff00000041830 */
[C---:B------:R-:W-:Y:S08]  /*10240*/  HMMA.16816.F32.BF16 R44, R16.reuse, R46, R88 ;  /* 0x0000002e102c723c */ /* 0x040ff00000041858 */
[C---:B------:R-:W-:Y:S08]  /*10250*/  HMMA.16816.F32.BF16 R88, R16.reuse, R32, R120 ;  /* 0x000000201058723c */ /* 0x040ff00000041878 */
[C---:B------:R-:W-:Y:S08]  /*10260*/  HMMA.16816.F32.BF16 R120, R16.reuse, R24, R116 ;  /* 0x000000181078723c */ /* 0x040ff00000041874 */
[C---:B------:R-:W-:Y:S01]  /*10270*/  HMMA.16816.F32.BF16 R108, R16.reuse, R34, R108 ;  /* 0x00000022106c723c */ /* 0x040fe2000004186c */
[----:B------:R-:W2:Y:S07]  /*10280*/  LDSM.16.M88.4 R32, [R239+0xe100] ;  /* 0x00e10000ef20783b */ /* 0x000eae0000000200 */
[C---:B------:R-:W-:Y:S08]  /*10290*/  HMMA.16816.F32.BF16 R136, R16.reuse, R28, R136 ;  /* 0x0000001c1088723c */ /* 0x040ff00000041888 */
[C---:B------:R-:W-:Y:S01]  /*102a0*/  HMMA.16816.F32.BF16 R104, R16.reuse, R30, R104 ;  /* 0x0000001e1068723c */ /* 0x040fe20000041868 */
[----:B------:R-:W-:Y:S07]  /*102b0*/  LDSM.16.M88.4 R28, [R241+0xc100] ;  /* 0x00c10000f11c783b */ /* 0x000fee0000000200 */
[----:B------:R-:W-:Y:S01]  /*102c0*/  HMMA.16816.F32.BF16 R116, R16, R26, R52 ;  /* 0x0000001a1074723c */ /* 0x000fe20000041834 */
[----:B------:R-:W-:Y:S04]  /*102d0*/  LDSM.16.M88.4 R24, [R241+0xe100] ;  /* 0x00e10000f118783b */ /* 0x000fe80000000200 */
[----:B------:R-:W-:Y:S03]  /*102e0*/  LDSM.16.M88.4 R52, [R238+0x6100] ;  /* 0x00610000ee34783b */ /* 0x000fe60000000200 */
[----:B-1----:R-:W-:Y:S01]  /*102f0*/  HMMA.16816.F32.BF16 R16, R8, R20, R60 ;  /* 0x000000140810723c */ /* 0x002fe2000004183c */
[----:B------:R-:W1:Y:S07]  /*10300*/  LDSM.16.M88.4 R60, [R243+0x2000] ;  /* 0x00200000f33c783b */ /* 0x000e6e0000000200 */
[----:B---3--:R-:W-:Y:S08]  /*10310*/  HMMA.16816.F32.BF16 R12, R36, R64, R12 ;  /* 0x00000040240c723c */ /* 0x008ff0000004180c */
[C---:B------:R-:W-:Y:S08]  /*10320*/  HMMA.16816.F32.BF16 R148, R8.reuse, R114, R68 ;  /* 0x000000720894723c */ /* 0x040ff00000041844 */
[-C--:B------:R-:W-:Y:S08]  /*10330*/  HMMA.16816.F32.BF16 R80, R8, R22.reuse, R80 ;  /* 0x000000160850723c */ /* 0x080ff00000041850 */
[----:B------:R-:W-:Y:S01]  /*10340*/  HMMA.16816.F32.BF16 R68, R40, R22, R44 ;  /* 0x000000162844723c */ /* 0x000fe2000004182c */
[----:B------:R-:W3:Y:S04]  /*10350*/  LDSM.16.M88.4 R20, [R240+0xc100] ;  /* 0x00c10000f014783b */ /* 0x000ee80000000200 */
[----:B------:R-:W-:Y:S03]  /*10360*/  LDSM.16.M88.4 R44, [R237+0x2000] ;  /* 0x00200000ed2c783b */ /* 0x000fe60000000200 */
[C---:B----4-:R-:W-:Y:S08]  /*10370*/  HMMA.16816.F32.BF16 R100, R8.reuse, R56, R100 ;  /* 0x000000380864723c */ /* 0x050ff00000041864 */
[C---:B------:R-:W-:Y:S08]  /*10380*/  HMMA.16816.F32.BF16 R124, R8.reuse, R58, R76 ;  /* 0x0000003a087c723c */ /* 0x040ff0000004184c */
[C---:B------:R-:W-:Y:S08]  /*10390*/  HMMA.16816.F32.BF16 R96, R8.reuse, R84, R96 ;  /* 0x000000540860723c */ /* 0x040ff00000041860 */
[C---:B------:R-:W-:Y:S08]  /*103a0*/  HMMA.16816.F32.BF16 R128, R8.reuse, R86, R72 ;  /* 0x000000560880723c */ /* 0x040ff00000041848 */
[----:B------:R-:W-:Y:S08]  /*103b0*/  HMMA.16816.F32.BF16 R132, R8, R112, R92 ;  /* 0x000000700884723c */ /* 0x000ff0000004185c */
[----:B--2---:R-:W-:Y:S01]  /*103c0*/  HMMA.16816.F32.BF16 R8, R32, R64, R16 ;  /* 0x000000402008723c */ /* 0x004fe20000041810 */
[----:B------:R-:W2:Y:S07]  /*103d0*/  LDSM.16.M88.4 R16, [R240+0xe100] ;  /* 0x00e10000f010783b */ /* 0x000eae0000000200 */
[----:B-1----:R-:W-:Y:S01]  /*103e0*/  HMMA.16816.F32.BF16 R48, R28, R60, R12 ;  /* 0x0000003c1c30723c */ /* 0x002fe2000004180c */
[----:B------:R-:W1:Y:S07]  /*103f0*/  LDSM.16.M88.4 R12, [R242+0xc100] ;  /* 0x00c10000f20c783b */ /* 0x000e6e0000000200 */
[C---:B------:R-:W-:Y:S08]  /*10400*/  HMMA.16816.F32.BF16 R88, R40.reuse, R56, R88 ;  /* 0x000000382858723c */ /* 0x040ff00000041858 */
[----:B------:R-:W-:Y:S08]  /*10410*/  HMMA.16816.F32.BF16 R108, R40, R58, R108 ;  /* 0x0000003a286c723c */ /* 0x000ff0000004186c */
[----:B------:R-:W-:Y:S01]  /*10420*/  HMMA.16816.F32.BF16 R56, R24, R60, R8 ;  /* 0x0000003c1838723c */ /* 0x000fe20000041808 */
[----:B------:R-:W-:Y:S07]  /*10430*/  LDSM.16.M88.4 R8, [R244+0xe100] ;  /* 0x00e10000f408783b */ /* 0x000fee0000000200 */
[----:B---3--:R-:W-:Y:S01]  /*10440*/  HMMA.16816.F32.BF16 R72, R20, R52, R48 ;  /* 0x000000341448723c */ /* 0x008fe20000041830 */
[----:B------:R-:W3:Y:S07]  /*10450*/  LDSM.16.M88.4 R48, [R232+0x6900] ;  /* 0x00690000e830783b */ /* 0x000eee0000000200 */
[-C--:B------:R-:W-:Y:S08]  /*10460*/  HMMA.16816.F32.BF16 R68, R36, R66.reuse, R68 ;  /* 0x000000422444723c */ /* 0x080ff00000041844 */
[----:B------:R-:W-:Y:S08]  /*10470*/  HMMA.16816.F32.BF16 R76, R32, R66, R80 ;  /* 0x00000042204c723c */ /* 0x000ff00000041850 */
[----:B--2---:R-:W-:Y:S01]  /*10480*/  HMMA.16816.F32.BF16 R64, R16, R52, R56 ;  /* 0x000000341040723c */ /* 0x004fe20000041838 */
[----:B------:R-:W2:Y:S07]  /*10490*/  LDSM.16.M88.4 R56, [R243+0x2800] ;  /* 0x00280000f338783b */ /* 0x000eae0000000200 */
[----:B------:R-:W-:Y:S08]  /*104a0*/  HMMA.16816.F32.BF16 R68, R28, R62, R68 ;  /* 0x0000003e1c44723c */ /* 0x000ff00000041844 */
[----:B-1----:R-:W-:Y:S08]  /*104b0*/  HMMA.16816.F32.BF16 R80, R12, R44, R72 ;  /* 0x0000002c0c50723c */ /* 0x002ff00000041848 */
[----:B------:R-:W-:Y:S08]  /*104c0*/  HMMA.16816.F32.BF16 R76, R24, R62, R76 ;  /* 0x0000003e184c723c */ /* 0x000ff0000004184c */
[----:B---3--:R-:W-:Y:S08]  /*104d0*/  HMMA.16816.F32.BF16 R72, R36, R48, R88 ;  /* 0x000000302448723c */ /* 0x008ff00000041858 */
[----:B------:R-:W-:Y:S01]  /*104e0*/  HMMA.16816.F32.BF16 R136, R40, R84, R136 ;  /* 0x000000542888723c */ /* 0x000fe20000041888 */
[----:B------:R-:W-:-:S04]  /*104f0*/  FMUL.FTZ R0, R80, c[0x0][0x320] ;  /* 0x0000c80050007a20 */ /* 0x000fc80000410000 */
[----:B------:R1:W3:Y:S03]  /*10500*/  MUFU.TANH R147, R0 ;  /* 0x0000000000937308 */ /* 0x0002e60000002400 */
[C---:B------:R-:W-:Y:S08]  /*10510*/  HMMA.16816.F32.BF16 R104, R40.reuse, R86, R104 ;  /* 0x000000562868723c */ /* 0x040ff00000041868 */
[----:B------:R-:W-:Y:S01]  /*10520*/  HMMA.16816.F32.BF16 R120, R40, R112, R120 ;  /* 0x000000702878723c */ /* 0x000fe20000041878 */
[----:B-1----:R-:W-:-:S07]  /*10530*/  FMUL.FTZ R0, R81, c[0x0][0x320] ;  /* 0x0000c80051007a20 */ /* 0x002fce0000410000 */
[----:B------:R-:W-:Y:S01]  /*10540*/  HMMA.16816.F32.BF16 R116, R40, R114, R116 ;  /* 0x000000722874723c */ /* 0x000fe20000041874 */
[----:B------:R-:W1:Y:S01]  /*10550*/  LDSM.16.M88.4 R40, [R238+0x6900] ;  /* 0x00690000ee28783b */ /* 0x000e620000000200 */
[----:B------:R4:W1:Y:S06]  /*10560*/  MUFU.TANH R146, R0 ;  /* 0x0000000000927308 */ /* 0x00086c0000002400 */
[----:B------:R-:W-:Y:S08]  /*10570*/  HMMA.16816.F32.BF16 R84, R8, R44, R64 ;  /* 0x0000002c0854723c */ /* 0x000ff00000041840 */
[----:B------:R-:W-:Y:S01]  /*10580*/  HMMA.16816.F32.BF16 R64, R20, R54, R68 ;  /* 0x000000361440723c */ /* 0x000fe20000041844 */
[----:B----4-:R-:W-:-:S04]  /*10590*/  FMUL.FTZ R0, R82, c[0x0][0x320] ;  /* 0x0000c80052007a20 */ /* 0x010fc80000410000 */
[----:B------:R4:W1:Y:S03]  /*105a0*/  MUFU.TANH R145, R0 ;  /* 0x0000000000917308 */ /* 0x0008660000002400 */
[----:B------:R-:W-:Y:S08]  /*105b0*/  HMMA.16816.F32.BF16 R60, R32, R48, R100 ;  /* 0x00000030203c723c */ /* 0x000ff00000041864 */
[----:B------:R-:W-:Y:S01]  /*105c0*/  HMMA.16816.F32.BF16 R68, R16, R54, R76 ;  /* 0x000000361044723c */ /* 0x000fe2000004184c */
[----:B------:R-:W1:Y:S01]  /*105d0*/  LDSM.16.M88.4 R52, [R237+0x2800] ;  /* 0x00280000ed34783b */ /* 0x000e620000000200 */
[----:B----4-:R-:W-:-:S06]  /*105e0*/  FMUL.FTZ R0, R83, c[0x0][0x320] ;  /* 0x0000c80053007a20 */ /* 0x010fcc0000410000 */
[----:B--2---:R-:W-:Y:S01]  /*105f0*/  HMMA.16816.F32.BF16 R72, R28, R56, R72 ;  /* 0x000000381c48723c */ /* 0x004fe20000041848 */
[----:B------:R2:W4:Y:S07]  /*10600*/  MUFU.TANH R144, R0 ;  /* 0x0000000000907308 */ /* 0x00052e0000002400 */
[----:B------:R-:W-:Y:S08]  /*10610*/  HMMA.16816.F32.BF16 R76, R12, R46, R64 ;  /* 0x0000002e0c4c723c */ /* 0x000ff00000041840 */
[----:B------:R-:W-:Y:S01]  /*10620*/  HMMA.16816.F32.BF16 R64, R24, R56, R60 ;  /* 0x000000381840723c */ /* 0x000fe2000004183c */
[----:B------:R-:W3:Y:S01]  /*10630*/  LDSM.16.M88.4 R60, [R232+0x7100] ;  /* 0x00710000e83c783b */ /* 0x000ee20000000200 */
[----:B--2---:R-:W-:-:S04]  /*10640*/  FMUL.FTZ R0, R84, c[0x0][0x320] ;  /* 0x0000c80054007a20 */ /* 0x004fc80000410000 */
[----:B------:R2:W1:Y:S02]  /*10650*/  MUFU.TANH R143, R0 ;  /* 0x00000000008f7308 */ /* 0x0004640000002400 */
[----:B------:R-:W-:Y:S08]  /*10660*/  HMMA.16816.F32.BF16 R88, R8, R46, R68 ;  /* 0x0000002e0858723c */ /* 0x000ff00000041844 */
[----:B------:R-:W-:Y:S01]  /*10670*/  HMMA.16816.F32.BF16 R44, R36, R50, R108 ;  /* 0x00000032242c723c */ /* 0x000fe2000004186c */
[----:B--2---:R-:W-:-:S07]  /*10680*/  FMUL.FTZ R0, R85, c[0x0][0x320] ;  /* 0x0000c80055007a20 */ /* 0x004fce0000410000 */
[----:B-1----:R-:W-:Y:S01]  /*10690*/  HMMA.16816.F32.BF16 R68, R20, R40, R72 ;  /* 0x000000281444723c */ /* 0x002fe20000041848 */
        /* <DEDUP_REMOVED lines=9> */
[----:B------:R-:W-:Y:S01]  /*10730*/  HMMA.16816.F32.BF16 R80, R8, R52, R48 ;  /* 0x000000340850723c */ /* 0x000fe20000041830 */
        /* <DEDUP_REMOVED lines=13> */
[----:B------:R-:W3:Y:S07]  /*10810*/  LDSM.16.M88.4 R56, [R238+0x7100] ;  /* 0x00710000ee38783b */ /* 0x000eee0000000200 */
[----:B------:R-:W-:Y:S01]  /*10820*/  HMMA.16816.F32.BF16 R72, R36, R60, R136 ;  /* 0x0000003c2448723c */ /* 0x000fe20000041888 */
[----:B-1----:R-:W-:-:S04]  /*10830*/  FMUL.FTZ R0, R88, c[0x0][0x320] ;  /* 0x0000c80058007a20 */ /* 0x002fc80000410000 */
[----:B------:R1:W1:Y:S11]  /*10840*/  MUFU.TANH R111, R0 ;  /* 0x00000000006f7308 */ /* 0x0002760000002400 */
[----:B------:R-:W-:Y:S01]  /*10850*/  HMMA.16816.F32.BF16 R68, R16, R42, R68 ;  /* 0x0000002a1044723c */ /* 0x000fe20000041844 */
[----:B------:R-:W4:Y:S01]  /*10860*/  LDSM.16.M88.4 R40, [R237+0x3000] ;  /* 0x00300000ed28783b */ /* 0x000f220000000200 */
[----:B-1----:R-:W-:-:S06]  /*10870*/  FMUL.FTZ R0, R89, c[0x0][0x320] ;  /* 0x0000c80059007a20 */ /* 0x002fcc0000410000 */
[----:B--2---:R-:W-:Y:S01]  /*10880*/  HMMA.16816.F32.BF16 R72, R28, R44, R72 ;  /* 0x0000002c1c48723c */ /* 0x004fe20000041848 */
[----:B------:R1:W2:Y:S11]  /*10890*/  MUFU.TANH R110, R0 ;  /* 0x00000000006e7308 */ /* 0x0002b60000002400 */
[----:B------:R-:W-:Y:S04]  /*108a0*/  @!UPT UIADD3 URZ, URZ, URZ, URZ ;  /* 0x0000003f3f3ff290 */ /* 0x000fe8000fffe03f */
[----:B------:R-:W-:Y:S01]  /*108b0*/  HMMA.16816.F32.BF16 R84, R8, R54, R68 ;  /* 0x000000360854723c */ /* 0x000fe20000041844 */
[----:B-1----:R-:W-:-:S04]  /*108c0*/  FMUL.FTZ R0, R90, c[0x0][0x320] ;  /* 0x0000c8005a007a20 */ /* 0x002fc80000410000 */
[----:B------:R1:W1:Y:S03]  /*108d0*/  MUFU.TANH R109, R0 ;  /* 0x00000000006d7308 */ /* 0x0002660000002400 */
[----:B---3--:R-:W-:Y:S08]  /*108e0*/  HMMA.16816.F32.BF16 R68, R20, R56, R72 ;  /* 0x000000381444723c */ /* 0x008ff00000041848 */
[----:B------:R-:W-:Y:S01]  /*108f0*/  HMMA.16816.F32.BF16 R72, R32, R62, R128 ;  /* 0x0000003e2048723c */ /* 0x000fe20000041880 */
[----:B-1----:R-:W-:-:S04]  /*10900*/  FMUL.FTZ R0, R91, c[0x0][0x320] ;  /* 0x0000c8005b007a20 */ /* 0x002fc80000410000 */
[----:B------:R1:W3:Y:S11]  /*10910*/  MUFU.TANH R103, R0 ;  /* 0x0000000000677308 */ /* 0x0002f60000002400 */
        /* <DEDUP_REMOVED lines=11> */
[----:B----4-:R-:W-:Y:S01]  /*109d0*/  HMMA.16816.F32.BF16 R72, R8, R42, R72 ;  /* 0x0000002a0848723c */ /* 0x010fe20000041848 */
[----:B-1----:R-:W-:-:S07]  /*109e0*/  FMUL.FTZ R0, R79, c[0x0][0x320] ;  /* 0x0000c8004f007a20 */ /* 0x002fce0000410000 */
[----:B------:R-:W-:Y:S01]  /*109f0*/  HMMA.16816.F32.BF16 R76, R12, R54, R64 ;  /* 0x000000360c4c723c */ /* 0x000fe20000041840 */
[----:B------:R1:W4:Y:S07]  /*10a00*/  MUFU.TANH R100, R0 ;  /* 0x0000000000647308 */ /* 0x00032e0000002400 */
[----:B------:R-:W-:Y:S01]  /*10a10*/  HMMA.16816.F32.BF16 R64, R24, R44, R48 ;  /* 0x0000002c1840723c */ /* 0x000fe20000041830 */
[----:B------:R-:W2:Y:S07]  /*10a20*/  LDSM.16.M88.4 R48, [R232+0x7900] ;  /* 0x00790000e830783b */ /* 0x000eae0000000200 */
        /* <DEDUP_REMOVED lines=21> */
[----:B------:R-:W-:Y:S01]  /*10b80*/  HMMA.16816.F32.BF16 R64, R32, R48, R132 ;  /* 0x000000302040723c */ /* 0x000fe20000041884 */
        /* <DEDUP_REMOVED lines=21> */
[----:B------:R-:W2:Y:S01]  /*10ce0*/  LDSM.16.M88.4 R36, [R237+0x3800] ;  /* 0x00380000ed24783b */ /* 0x000ea20000000200 */
        /* <DEDUP_REMOVED lines=14> */
[----:B--2---:R-:W-:Y:S07]  /*10dd0*/  HMMA.16816.F32.BF16 R56, R12, R36, R56 ;  /* 0x000000240c38723c */ /* 0x004fee0000041838 */
        /* <DEDUP_REMOVED lines=34> */
[----:B------:R-:W2:Y:S01]  /*11000*/  MUFU.TANH R52, R26 ;  /* 0x0000001a00347308 */ /* 0x000ea20000002400 */
[----:B-1----:R-:W-:-:S07]  /*11010*/  FMUL.FTZ R0, R80, c[0x0][0x320] ;  /* 0x0000c80050007a20 */ /* 0x002fce0000410000 */
        /* <DEDUP_REMOVED lines=17> */
[----:B------:R1:W1:Y:S02]  /*11130*/  MUFU.TANH R68, R0 ;  /* 0x0000000000447308 */ /* 0x0002640000002400 */
[----:B-1----:R-:W-:-:S06]  /*11140*/  FMUL.FTZ R0, R75, c[0x0][0x320] ;  /* 0x0000c8004b007a20 */ /* 0x002fcc0000410000 */
[----:B------:R1:W1:Y:S02]  /*11150*/  MUFU.TANH R48, R0 ;  /* 0x0000000000307308 */ /* 0x0002640000002400 */
[----:B-1----:R-:W-:-:S06]  /*11160*/  FMUL.FTZ R0, R59, c[0x0][0x320] ;  /* 0x0000c8003b007a20 */ /* 0x002fcc0000410000 */
[----:B------:R1:W1:Y:S02]  /*11170*/  MUFU.TANH R42, R0 ;  /* 0x00000000002a7308 */ /* 0x0002640000002400 */
[----:B-1----:R-:W-:Y:S01]  /*11180*/  LOP3.LUT R0, R154, R153, RZ, 0xfc, !PT ;  /* 0x000000999a007212 */ /* 0x002fe200078efcff */
[----:B------:R-:W-:Y:S06]  /*11190*/  BAR.SYNC.DEFER_BLOCKING 0x0 ;  /* 0x0000000000007b1d */ /* 0x000fec0000010000 */
[----:B------:R-:W-:Y:S05]  /*111a0*/  @!P6 BRA `(.L_x_837) ;  /* 0x000002300000e947 */ /* 0x000fea0003800000 */
[----:B--234-:R-:W-:Y:S01]  /*111b0*/  LEA.HI.SX32 R10, R173, 0xfffffffe, 0x1a ;  /* 0xfffffffead0a7811 */ /* 0x01cfe200078fd2ff */
        /* <DEDUP_REMOVED lines=34> */
.L_x_837:
[----:B--234-:R-:W-:Y:S01]  /*113e0*/  LOP3.LUT R2, R156, 0xffffffe0, RZ, 0xc0, !PT ;  /* 0xffffffe09c027812 */ /* 0x01cfe200078ec0ff */
[----:B------:R1:W-:Y:S01]  /*113f0*/  STL [R1+0x78], R244 ;  /* 0x000078f401007387 */ /* 0x0003e20000100800 */
[----:B------:R-:W-:-:S03]  /*11400*/  SHF.L.U32 R233, R0, 0x1, RZ ;  /* 0x0000000100e97819 */ /* 0x000fc600000006ff */
[----:B------:R-:W-:Y:S01]  /*11410*/  IMAD.IADD R2, R212, 0x1, -R2 ;  /* 0x00000001d4027824 */ /* 0x000fe200078e0a02 */
[----:B------:R2:W-:Y:S01]  /*11420*/  STL [R1+0x74], R243 ;  /* 0x000074f301007387 */ /* 0x0005e20000100800 */
[--C-:B------:R-:W-:Y:S02]  /*11430*/  IMAD R234, R4, 0x2, R233.reuse ;  /* 0x0000000204ea7824 */ /* 0x100fe400078e02e9 */
[C---:B------:R-:W-:Y:S01]  /*11440*/  IMAD R236, R3.reuse, 0x2, R233 ;  /* 0x0000000203ec7824 */ /* 0x040fe200078e02e9 */
[----:B------:R-:W-:Y:S01]  /*11450*/  SHF.R.S32.HI R5, RZ, 0x1f, R2 ;  /* 0x0000001fff057819 */ /* 0x000fe20000011402 */
[----:B------:R-:W-:Y:S01]  /*11460*/  STL [R1+0x70], R242 ;  /* 0x000070f201007387 */ /* 0x000fe20000100800 */
[----:B------:R-:W-:Y:S02]  /*11470*/  LEA R235, R3, R234, 0x1 ;  /* 0x000000ea03eb7211 */ /* 0x000fe400078e08ff */
[----:B------:R-:W-:Y:S01]  /*11480*/  LEA.HI R5, R5, R2, RZ, 0x2 ;  /* 0x0000000205057211 */ /* 0x000fe200078f10ff */
[----:B------:R-:W-:Y:S03]  /*11490*/  STL [R1+0x6c], R241 ;  /* 0x00006cf101007387 */ /* 0x000fe60000100800 */
[----:B------:R-:W-:Y:S01]  /*114a0*/  LOP3.LUT R5, R5, 0x7ffffffc, RZ, 0xc0, !PT ;  /* 0x7ffffffc05057812 */ /* 0x000fe200078ec0ff */
[----:B------:R3:W-:Y:S04]  /*114b0*/  STL [R1+0x68], R240 ;  /* 0x000068f001007387 */ /* 0x0007e80000100800 */
[----:B------:R-:W-:Y:S01]  /*114c0*/  IMAD.IADD R2, R2, 0x1, -R5 ;  /* 0x0000000102027824 */ /* 0x000fe200078e0a05 */
[----:B------:R-:W-:Y:S03]  /*114d0*/  STL [R1+0x64], R239 ;  /* 0x000064ef01007387 */ /* 0x000fe60000100800 */
        /* <DEDUP_REMOVED lines=24> */
[----:B------:R-:W-:Y:S02]  /*11660*/  FSEL R27, R111, -INF , P5 ;  /* 0xff8000006f1b7808 */ /* 0x000fe40002800000 */
[----:B------:R-:W-:-:S02]  /*11670*/  FSEL R16, R113, -INF , P5 ;  /* 0xff80000071107808 */ /* 0x000fc40002800000 */
        /* <DEDUP_REMOVED lines=30> */
[----:B------:R-:W-:Y:S02]  /*11860*/  FSEL R137, R68, -INF , P6 ;  /* 0xff80000044897808 */ /* 0x000fe40003000000 */
[----:B------:R-:W-:Y:S02]  /*11870*/  ISETP.GT.AND P0, PT, R2, 0x29, PT ;  /* 0x000000290200780c */ /* 0x000fe40003f04270 */
        /* <DEDUP_REMOVED lines=15> */
[----:B------:R-:W-:Y:S01]  /*11970*/  FSEL R171, R85, -INF , P1 ;  /* 0xff80000055ab7808 */ /* 0x000fe20000800000 */
[----:B------:R-:W-:Y:S01]  /*11980*/  LDSM.16.MT88.4 R76, [R236+0x100] ;  /* 0x00010000ec4c783b */ /* 0x000fe20000004200 */
[----:B------:R-:W-:-:S02]  /*11990*/  ISETP.GT.AND P1, PT, R2, 0x38, PT ;  /* 0x000000380200780c */ /* 0x000fc40003f24270 */
[----:B-1----:R-:W-:Y:S01]  /*119a0*/  FSEL R244, R57, -INF , P2 ;  /* 0xff80000039f47808 */ /* 0x002fe20001000000 */
[----:B------:R-:W-:Y:S01]  /*119b0*/  LDSM.16.MT88.4 R84, [R236+0x2900] ;  /* 0x00290000ec54783b */ /* 0x000fe20000004200 */
[----:B------:R-:W-:Y:S02]  /*119c0*/  FMNMX.FTZ R136, R205, R136, !PT ;  /* 0x00000088cd887209 */ /* 0x000fe40007810000 */
[----:B------:R-:W-:Y:S02]  /*119d0*/  FSEL R174, R48, -INF , P0 ;  /* 0xff80000030ae7808 */ /* 0x000fe40000000000 */
[----:B------:R-:W-:Y:S02]  /*119e0*/  FSEL R169, R73, -INF , P0 ;  /* 0xff80000049a97808 */ /* 0x000fe40000000000 */
[----:B------:R-:W-:Y:S02]  /*119f0*/  FSEL R132, R71, -INF , P0 ;  /* 0xff80000047847808 */ /* 0x000fe40000000000 */
[----:B------:R-:W-:-:S02]  /*11a00*/  ISETP.GT.AND P0, PT, R2, 0x39, PT ;  /* 0x000000390200780c */ /* 0x000fc40003f04270 */
[----:B--2---:R-:W-:Y:S02]  /*11a10*/  FSEL R243, R21, -INF , P1 ;  /* 0xff80000015f37808 */ /* 0x004fe40000800000 */
[----:B------:R-:W-:Y:S02]  /*11a20*/  FMNMX.FTZ R136, R244, R136, !PT ;  /* 0x00000088f4887209 */ /* 0x000fe40007810000 */
[----:B---3--:R-:W-:Y:S02]  /*11a30*/  FSEL R240, R20, -INF , P0 ;  /* 0xff80000014f07808 */ /* 0x008fe40000000000 */
[----:B------:R-:W-:Y:S02]  /*11a40*/  FMNMX.FTZ R136, R243, R136, !PT ;  /* 0x00000088f3887209 */ /* 0x000fe40007810000 */
[----:B------:R-:W-:Y:S02]  /*11a50*/  FSEL R138, R70, -INF , P6 ;  /* 0xff800000468a7808 */ /* 0x000fe40003000000 */
[----:B------:R-:W-:Y:S01]  /*11a60*/  FMNMX.FTZ R136, R240, R136, !PT ;  /* 0x00000088f0887209 */ /* 0x000fe20007810000 */
[----:B------:R-:W-:Y:S01]  /*11a70*/  LDSM.16.MT88.4 R68, [R233+0x2100] ;  /* 0x00210000e944783b */ /* 0x000fe20000004200 */
[----:B------:R-:W-:-:S02]  /*11a80*/  FSEL R242, R58, -INF , P5 ;  /* 0xff8000003af27808 */ /* 0x000fc40002800000 */
[----:B------:R-:W-:Y:S01]  /*11a90*/  FSEL R241, R42, -INF , P2 ;  /* 0xff8000002af17808 */ /* 0x000fe20001000000 */
[----:B------:R-:W1:Y:S01]  /*11aa0*/  SHFL.BFLY PT, R2, R136, 0x2, 0x1f ;  /* 0x0c401f0088027f89 */ /* 0x000e6200000e0000 */
[----:B------:R-:W-:Y:S02]  /*11ab0*/  FSEL R105, R36, -INF , P1 ;  /* 0xff80000024697808 */ /* 0x000fe40000800000 */
[----:B------:R-:W-:Y:S01]  /*11ac0*/  FSEL R214, R35, -INF , P0 ;  /* 0xff80000023d67808 */ /* 0x000fe20000000000 */
[----:B------:R-:W-:Y:S01]  /*11ad0*/  LDSM.16.MT88.4 R56, [R234+0x2100] ;  /* 0x00210000ea38783b */ /* 0x000fe20000004200 */
[----:B------:R-:W-:Y:S02]  /*11ae0*/  FMNMX.FTZ R134, R25, R26, !PT ;  /* 0x0000001a19867209 */ /* 0x000fe40007810000 */
[----:B------:R-:W-:Y:S02]  /*11af0*/  FSEL R176, R74, -INF , P6 ;  /* 0xff8000004ab07808 */ /* 0x000fe40003000000 */
[----:B------:R-:W-:-:S02]  /*11b00*/  FMNMX.FTZ R134, R27, R134, !PT ;  /* 0x000000861b867209 */ /* 0x000fc40007810000 */
[----:B------:R-:W-:Y:S02]  /*11b10*/  FSEL R172, R72, -INF , P6 ;  /* 0xff80000048ac7808 */ /* 0x000fe40003000000 */
[----:B------:R-:W-:Y:S01]  /*11b20*/  FMNMX.FTZ R134, R28, R134, !PT ;  /* 0x000000861c867209 */ /* 0x000fe20007810000 */
[----:B------:R-:W-:Y:S01]  /*11b30*/  LDSM.16.MT88.4 R72, [R235+0x100] ;  /* 0x00010000eb48783b */ /* 0x000fe20000004200 */
[----:B------:R-:W-:Y:S02]  /*11b40*/  FMNMX.FTZ R6, R29, R30, !PT ;  /* 0x0000001e1d067209 */ /* 0x000fe40007810000 */
[----:B------:R-:W-:Y:S02]  /*11b50*/  FMNMX.FTZ R134, R33, R134, !PT ;  /* 0x0000008621867209 */ /* 0x000fe40007810000 */
[----:B------:R-:W-:Y:S02]  /*11b60*/  FSEL R231, R49, -INF , P5 ;  /* 0xff80000031e77808 */ /* 0x000fe40002800000 */
[----:B------:R-:W-:-:S02]  /*11b70*/  FMNMX.FTZ R134, R34, R134, !PT ;  /* 0x0000008622867209 */ /* 0x000fc40007810000 */
[----:B------:R-:W-:Y:S02]  /*11b80*/  FSEL R230, R50, -INF , P2 ;  /* 0xff80000032e67808 */ /* 0x000fe40001000000 */
[----:B-1----:R-:W-:Y:S02]  /*11b90*/  FMNMX.FTZ R136, R136, R2, !PT ;  /* 0x0000000288887209 */ /* 0x002fe40007810000 */
        /* <DEDUP_REMOVED lines=9> */
[----:B------:R-:W-:Y:S01]  /*11c30*/  FMNMX.FTZ R134, R172, R134, !PT ;  /* 0x00000086ac867209 */ /* 0x000fe20007810000 */
[----:B------:R-:W-:Y:S01]  /*11c40*/  LDSM.16.MT88.4 R48, [R233+0x2900] ;  /* 0x00290000e930783b */ /* 0x000fe20000004200 */
[----:B------:R-:W-:-:S02]  /*11c50*/  FSEL R220, R47, -INF , P1 ;  /* 0xff8000002fdc7808 */ /* 0x000fc40000800000 */
[----:B------:R-:W-:Y:S02]  /*11c60*/  FMNMX.FTZ R134, R169, R134, !PT ;  /* 0x00000086a9867209 */ /* 0x000fe40007810000 */
[----:B------:R-:W-:Y:S02]  /*11c70*/  FSEL R219, R43, -INF , P0 ;  /* 0xff8000002bdb7808 */ /* 0x000fe40000000000 */
[----:B------:R-:W-:Y:S01]  /*11c80*/  FMNMX.FTZ R134, R231, R134, !PT ;  /* 0x00000086e7867209 */ /* 0x000fe20007810000 */
[----:B------:R-:W-:Y:S01]  /*11c90*/  LDSM.16.MT88.4 R40, [R233+0x100] ;  /* 0x00010000e928783b */ /* 0x000fe20000004200 */
[----:B-1----:R-:W-:Y:S02]  /*11ca0*/  FMNMX.FTZ R136, R136, R2, !PT ;  /* 0x0000000288887209 */ /* 0x002fe40007810000 */
[----:B------:R-:W-:Y:S02]  /*11cb0*/  FMNMX.FTZ R2, R14, R15, !PT ;  /* 0x0000000f0e027209 */ /* 0x000fe40007810000 */
[C---:B------:R-:W-:Y:S01]  /*11cc0*/  FSETP.NEU.FTZ.AND P6, PT, R136.reuse, -INF , PT ;  /* 0xff8000008800780b */ /* 0x040fe20003fdd000 */
[----:B------:R-:W-:Y:S01]  /*11cd0*/  FMUL.FTZ R22, R136, c[0x0][0x2d0] ;  /* 0x0000b40088167a20 */ /* 0x000fe20000410000 */
[----:B------:R-:W-:-:S02]  /*11ce0*/  FMNMX.FTZ R2, R16, R2, !PT ;  /* 0x0000000210027209 */ /* 0x000fc40007810000 */
[----:B------:R-:W-:Y:S02]  /*11cf0*/  FMNMX.FTZ R134, R230, R134, !PT ;  /* 0x00000086e6867209 */ /* 0x000fe40007810000 */
[----:B------:R-:W-:Y:S02]  /*11d00*/  FMNMX.FTZ R2, R17, R2, !PT ;  /* 0x0000000211027209 */ /* 0x000fe40007810000 */
[----:B------:R-:W-:Y:S02]  /*11d10*/  FSEL R22, R22, RZ, P6 ;  /* 0x000000ff16167208 */ /* 0x000fe40003000000 */
[----:B------:R-:W-:Y:S02]  /*11d20*/  FMNMX.FTZ R2, R18, R2, !PT ;  /* 0x0000000212027209 */ /* 0x000fe40007810000 */
[----:B------:R-:W-:Y:S01]  /*11d30*/  FMNMX.FTZ R134, R229, R134, !PT ;  /* 0x00000086e5867209 */ /* 0x000fe20007810000 */
[----:B------:R-:W-:Y:S01]  /*11d40*/  FFMA.FTZ R5, R5, c[0x0][0x2d0], -R22 ;  /* 0x0000b40005057a23 */ /* 0x000fe20000010816 */
[----:B------:R-:W-:-:S02]  /*11d50*/  FMNMX.FTZ R2, R19, R2, !PT ;  /* 0x0000000213027209 */ /* 0x000fc40007810000 */
[----:B------:R-:W-:Y:S01]  /*11d60*/  FMNMX.FTZ R134, R228, R134, !PT ;  /* 0x00000086e4867209 */ /* 0x000fe20007810000 */
[----:B------:R1:W-:Y:S01]  /*11d70*/  MUFU.EX2 R213, R5 ;  /* 0x0000000500d57308 */ /* 0x0003e20000000800 */
[----:B------:R-:W-:Y:S02]  /*11d80*/  FMNMX.FTZ R2, R24, R2, !PT ;  /* 0x0000000218027209 */ /* 0x000fe40007810000 */
[----:B------:R-:W-:Y:S02]  /*11d90*/  LOP3.LUT P6, RZ, R152, 0x2, RZ, 0xc0, !PT ;  /* 0x0000000298ff7812 */ /* 0x000fe400078cc0ff */
[----:B------:R-:W-:-:S04]  /*11da0*/  FMNMX.FTZ R2, R23, R2, !PT ;  /* 0x0000000217027209 */ /* 0x000fc80007810000 */
[----:B------:R-:W-:-:S04]  /*11db0*/  FMNMX.FTZ R2, R171, R2, !PT ;  /* 0x00000002ab027209 */ /* 0x000fc80007810000 */
[----:B------:R-:W-:Y:S02]  /*11dc0*/  FMNMX.FTZ R2, R170, R2, !PT ;  /* 0x00000002aa027209 */ /* 0x000fe40007810000 */
[----:B-1----:R-:W-:Y:S01]  /*11dd0*/  FMNMX.FTZ R5, R31, R6, !PT ;  /* 0x000000061f057209 */ /* 0x002fe20007810000 */
[----:B------:R-:W-:Y:S01]  /*11de0*/  FFMA.FTZ R6, R7, c[0x0][0x2d0], -R22 ;  /* 0x0000b40007067a23 */ /* 0x000fe20000010816 */
[----:B------:R-:W-:-:S03]  /*11df0*/  FMNMX.FTZ R2, R138, R2, !PT ;  /* 0x000000028a027209 */ /* 0x000fc60007810000 */
[----:B------:R1:W-:Y:S01]  /*11e00*/  MUFU.EX2 R164, R6 ;  /* 0x0000000600a47308 */ /* 0x0003e20000000800 */
[----:B------:R-:W-:-:S04]  /*11e10*/  FMNMX.FTZ R2, R132, R2, !PT ;  /* 0x0000000284027209 */ /* 0x000fc80007810000 */
[----:B------:R-:W-:-:S04]  /*11e20*/  FMNMX.FTZ R2, R242, R2, !PT ;  /* 0x00000002f2027209 */ /* 0x000fc80007810000 */
[----:B------:R-:W-:-:S04]  /*11e30*/  FMNMX.FTZ R2, R241, R2, !PT ;  /* 0x00000002f1027209 */ /* 0x000fc80007810000 */
[----:B------:R-:W-:Y:S01]  /*11e40*/  FMNMX.FTZ R2, R105, R2, !PT ;  /* 0x0000000269027209 */ /* 0x000fe20007810000 */
[----:B-1----:R-:W1:Y:S03]  /*11e50*/  SHFL.BFLY PT, R6, R134, 0x2, 0x1f ;  /* 0x0c401f0086067f89 */ /* 0x002e6600000e0000 */
[----:B------:R-:W-:-:S05]  /*11e60*/  FMNMX.FTZ R2, R214, R2, !PT ;  /* 0x00000002d6027209 */ /* 0x000fca0007810000 */
[----:B------:R-:W2:Y:S01]  /*11e70*/  SHFL.BFLY PT, R135, R2, 0x2, 0x1f ;  /* 0x0c401f0002877f89 */ /* 0x000ea200000e0000 */
[----:B-1----:R-:W-:Y:S02]  /*11e80*/  FMNMX.FTZ R134, R134, R6, !PT ;  /* 0x0000000686867209 */ /* 0x002fe40007810000 */
[----:B--2---:R-:W-:Y:S02]  /*11e90*/  FMNMX.FTZ R135, R2, R135, !PT ;  /* 0x0000008702877209 */ /* 0x004fe40007810000 */
[----:B------:R-:W-:-:S03]  /*11ea0*/  FMNMX.FTZ R2, R32, R5, !PT ;  /* 0x0000000520027209 */ /* 0x000fc60007810000 */
[----:B------:R-:W1:Y:S01]  /*11eb0*/  SHFL.BFLY PT, R7, R135, 0x1, 0x1f ;  /* 0x0c201f0087077f89 */ /* 0x000e6200000e0000 */
[----:B------:R-:W-:Y:S01]  /*11ec0*/  FMNMX.FTZ R5, R39, R2, !PT ;  /* 0x0000000227057209 */ /* 0x000fe20007810000 */
[----:B------:R-:W-:-:S03]  /*11ed0*/  FFMA.FTZ R2, R8, c[0x0][0x2d0], -R22 ;  /* 0x0000b40008027a23 */ /* 0x000fc60000010816 */
[----:B------:R-:W-:Y:S01]  /*11ee0*/  FMNMX.FTZ R5, R44, R5, !PT ;  /* 0x000000052c057209 */ /* 0x000fe20007810000 */
[----:B------:R2:W-:Y:S03]  /*11ef0*/  MUFU.EX2 R166, R2 ;  /* 0x0000000200a67308 */ /* 0x0005e60000000800 */
[----:B------:R-:W-:Y:S01]  /*11f00*/  FMNMX.FTZ R5, R45, R5, !PT ;  /* 0x000000052d057209 */ /* 0x000fe20007810000 */
[----:B--2---:R-:W-:Y:S01]  /*11f10*/  FFMA.FTZ R2, R9, c[0x0][0x2d0], -R22 ;  /* 0x0000b40009027a23 */ /* 0x004fe20000010816 */
[----:B-1----:R-:W-:-:S03]  /*11f20*/  FMNMX.FTZ R135, R135, R7, !PT ;  /* 0x0000000787877209 */ /* 0x002fc60007810000 */
[----:B------:R1:W-:Y:S01]  /*11f30*/  MUFU.EX2 R239, R2 ;  /* 0x0000000200ef7308 */ /* 0x0003e20000000800 */
[----:B------:R-:W2:Y:S01]  /*11f40*/  SHFL.BFLY PT, R7, R134, 0x1, 0x1f ;  /* 0x0c201f0086077f89 */ /* 0x000ea200000e0000 */
        /* <DEDUP_REMOVED lines=8> */
[----:B--2---:R-:W-:Y:S02]  /*11fd0*/  FMNMX.FTZ R134, R134, R7, !PT ;  /* 0x0000000786867209 */ /* 0x004fe40007810000 */
[----:B------:R-:W-:Y:S02]  /*11fe0*/  FMNMX.FTZ R2, R176, R2, !PT ;  /* 0x00000002b0027209 */ /* 0x000fe40007810000 */
[C---:B------:R-:W-:Y:S01]  /*11ff0*/  FSETP.NEU.FTZ.AND P0, PT, R134.reuse, -INF , PT ;  /* 0xff8000008600780b */ /* 0x040fe20003f1d000 */
[----:B------:R-:W-:Y:S01]  /*12000*/  FMUL.FTZ R20, R134, c[0x0][0x2d0] ;  /* 0x0000b40086147a20 */ /* 0x000fe20000410000 */
[----:B------:R-:W-:-:S04]  /*12010*/  FMNMX.FTZ R2, R174, R2, !PT ;  /* 0x00000002ae027209 */ /* 0x000fc80007810000 */
[----:B------:R-:W-:Y:S01]  /*12020*/  FMNMX.FTZ R2, R222, R2, !PT ;  /* 0x00000002de027209 */ /* 0x000fe20007810000 */
[----:B-1----:R-:W-:Y:S01]  /*12030*/  FFMA.FTZ R5, R11, c[0x0][0x2d0], -R22 ;  /* 0x0000b4000b057a23 */ /* 0x002fe20000010816 */
[----:B------:R-:W-:Y:S02]  /*12040*/  FSEL R20, R20, RZ, P0 ;  /* 0x000000ff14147208 */ /* 0x000fe40000000000 */
[----:B------:R-:W-:Y:S01]  /*12050*/  FMNMX.FTZ R2, R221, R2, !PT ;  /* 0x00000002dd027209 */ /* 0x000fe20007810000 */
[----:B------:R1:W-:Y:S02]  /*12060*/  MUFU.EX2 R54, R5 ;  /* 0x0000000500367308 */ /* 0x0003e40000000800 */
[----:B------:R-:W-:Y:S01]  /*12070*/  FFMA.FTZ R3, R34, c[0x0][0x2d0], -R20 ;  /* 0x0000b40022037a23 */ /* 0x000fe20000010814 */
[----:B------:R-:W-:-:S04]  /*12080*/  FMNMX.FTZ R2, R220, R2, !PT ;  /* 0x00000002dc027209 */ /* 0x000fc80007810000 */
[----:B------:R-:W-:Y:S01]  /*12090*/  FMNMX.FTZ R2, R219, R2, !PT ;  /* 0x00000002db027209 */ /* 0x000fe20007810000 */
[----:B------:R2:W-:Y:S04]  /*120a0*/  MUFU.EX2 R224, R3 ;  /* 0x0000000300e07308 */ /* 0x0005e80000000800 */
[----:B------:R-:W3:Y:S01]  /*120b0*/  SHFL.BFLY PT, R6, R2, 0x2, 0x1f ;  /* 0x0c401f0002067f89 */ /* 0x000ee200000e0000 */
[----:B-1----:R-:W-:-:S04]  /*120c0*/  FFMA.FTZ R5, R12, c[0x0][0x2d0], -R22 ;  /* 0x0000b4000c057a23 */ /* 0x002fc80000010816 */
[----:B------:R1:W-:Y:S01]  /*120d0*/  MUFU.EX2 R225, R5 ;  /* 0x0000000500e17308 */ /* 0x0003e20000000800 */
[----:B--2---:R-:W-:-:S07]  /*120e0*/  FFMA.FTZ R3, R37, c[0x0][0x2d0], -R20 ;  /* 0x0000b40025037a23 */ /* 0x004fce0000010814 */
[----:B------:R2:W-:Y:S01]  /*120f0*/  MUFU.EX2 R237, R3 ;  /* 0x0000000300ed7308 */ /* 0x0005e20000000800 */
[----:B-1----:R-:W-:Y:S01]  /*12100*/  FFMA.FTZ R5, R13, c[0x0][0x2d0], -R22 ;  /* 0x0000b4000d057a23 */ /* 0x002fe20000010816 */
[----:B---3--:R-:W-:-:S06]  /*12110*/  FMNMX.FTZ R2, R2, R6, !PT ;  /* 0x0000000602027209 */ /* 0x008fcc0007810000 */
[----:B------:R1:W3:Y:S01]  /*12120*/  MUFU.EX2 R104, R5 ;  /* 0x0000000500687308 */ /* 0x0002e20000000800 */
[----:B------:R-:W4:Y:S01]  /*12130*/  SHFL.BFLY PT, R6, R2, 0x1, 0x1f ;  /* 0x0c201f0002067f89 */ /* 0x000f2200000e0000 */
[----:B--2---:R-:W-:Y:S02]  /*12140*/  FFMA.FTZ R3, R38, c[0x0][0x2d0], -R20 ;  /* 0x0000b40026037a23 */ /* 0x004fe40000010814 */
[----:B-1----:R-:W-:Y:S01]  /*12150*/  FFMA.FTZ R5, R14, c[0x0][0x2d0], -R21 ;  /* 0x0000b4000e057a23 */ /* 0x002fe20000010815 */
[----:B---3--:R-:W-:-:S03]  /*12160*/  F2FP.BF16.PACK_AB R10, R104, R225 ;  /* 0x000000e1680a723e */ /* 0x008fc600000010ff */
[----:B------:R1:W-:Y:S01]  /*12170*/  MUFU.EX2 R218, R5 ;  /* 0x0000000500da7308 */ /* 0x0003e20000000800 */
[----:B----4-:R-:W-:-:S04]  /*12180*/  FMNMX.FTZ R2, R2, R6, !PT ;  /* 0x0000000602027209 */ /* 0x010fc80007810000 */
[C---:B------:R-:W-:Y:S01]  /*12190*/  FSETP.NEU.FTZ.AND P0, PT, R2.reuse, -INF , PT ;  /* 0xff8000000200780b */ /* 0x040fe20003f1d000 */
[----:B------:R-:W-:Y:S02]  /*121a0*/  FMUL.FTZ R6, R2, c[0x0][0x2d0] ;  /* 0x0000b40002067a20 */ /* 0x000fe40000410000 */
[----:B-1----:R-:W-:-:S03]  /*121b0*/  FFMA.FTZ R5, R15, c[0x0][0x2d0], -R21 ;  /* 0x0000b4000f057a23 */ /* 0x002fc60000010815 */
[----:B------:R-:W-:Y:S01]  /*121c0*/  FSEL R0, R6, RZ, P0 ;  /* 0x000000ff06007208 */ /* 0x000fe20000000000 */
[----:B------:R1:W2:Y:S04]  /*121d0*/  MUFU.EX2 R217, R5 ;  /* 0x0000000500d97308 */ /* 0x0002a80000000800 */
[----:B------:R-:W-:-:S04]  /*121e0*/  FFMA.FTZ R4, R31, c[0x0][0x2d0], -R0 ;  /* 0x0000b4001f047a23 */ /* 0x000fc80000010800 */
[----:B------:R3:W-:Y:S01]  /*121f0*/  MUFU.EX2 R238, R4 ;  /* 0x0000000400ee7308 */ /* 0x0007e20000000800 */
[----:B-1----:R-:W-:Y:S01]  /*12200*/  FFMA.FTZ R5, R16, c[0x0][0x2d0], -R21 ;  /* 0x0000b40010057a23 */ /* 0x002fe20000010815 */
[----:B------:R-:W-:-:S06]  /*12210*/  F2FP.BF16.PACK_AB R16, R164, R213 ;  /* 0x000000d5a410723e */ /* 0x000fcc00000010ff */
[----:B------:R1:W-:Y:S01]  /*12220*/  MUFU.EX2 R223, R5 ;  /* 0x0000000500df7308 */ /* 0x0003e20000000800 */
[----:B---3--:R-:W-:-:S07]  /*12230*/  FFMA.FTZ R4, R32, c[0x0][0x2d0], -R0 ;  /* 0x0000b40020047a23 */ /* 0x008fce0000010800 */
[----:B-----5:R-:W3:Y:S01]  /*12240*/  MUFU.EX2 R165, R4 ;  /* 0x0000000400a57308 */ /* 0x020ee20000000800 */
[----:B-1----:R-:W-:Y:S01]  /*12250*/  FFMA.FTZ R5, R17, c[0x0][0x2d0], -R21 ;  /* 0x0000b40011057a23 */ /* 0x002fe20000010815 */
[----:B--2---:R-:W-:-:S06]  /*12260*/  F2FP.BF16.PACK_AB R17, R217, R218 ;  /* 0x000000dad911723e */ /* 0x004fcc00000010ff */
[----:B------:R1:W2:Y:S01]  /*12270*/  MUFU.EX2 R167, R5 ;  /* 0x0000000500a77308 */ /* 0x0002a20000000800 */
[----:B---3--:R-:W-:Y:S01]  /*12280*/  F2FP.BF16.PACK_AB R15, R165, R238 ;  /* 0x000000eea50f723e */ /* 0x008fe200000010ff */
[----:B------:R-:W-:Y:S02]  /*12290*/  FFMA.FTZ R4, R33, c[0x0][0x2d0], -R20 ;  /* 0x0000b40021047a23 */ /* 0x000fe40000010814 */
[----:B------:R-:W-:Y:S04]  /*122a0*/  LDSM.16.MT88.4 R32, [R235+0x2100] ;  /* 0x00210000eb20783b */ /* 0x000fe80000004200 */
[----:B------:R-:W-:Y:S01]  /*122b0*/  MUFU.EX2 R60, R4 ;  /* 0x00000004003c7308 */ /* 0x000fe20000000800 */
[----:B-1----:R-:W-:Y:S01]  /*122c0*/  FFMA.FTZ R5, R18, c[0x0][0x2d0], -R21 ;  /* 0x0000b40012057a23 */ /* 0x002fe20000010815 */
[----:B------:R-:W-:-:S06]  /*122d0*/  F2FP.BF16.PACK_AB R18, R239, R166 ;  /* 0x000000a6ef12723e */ /* 0x000fcc00000010ff */
[----:B------:R1:W-:Y:S02]  /*122e0*/  MUFU.EX2 R179, R5 ;  /* 0x0000000500b37308 */ /* 0x0003e40000000800 */
[----:B-1----:R-:W-:Y:S01]  /*122f0*/  FFMA.FTZ R5, R19, c[0x0][0x2d0], -R21 ;  /* 0x0000b40013057a23 */ /* 0x002fe20000010815 */
[----:B--2---:R-:W-:-:S05]  /*12300*/  F2FP.BF16.PACK_AB R19, R167, R223 ;  /* 0x000000dfa713723e */ /* 0x004fca00000010ff */
[----:B------:R1:W2:Y:S02]  /*12310*/  MUFU.EX2 R227, R5 ;  /* 0x0000000500e37308 */ /* 0x0002a40000000800 */
[----:B------:R-:W-:Y:S01]  /*12320*/  HMMA.16816.F32.BF16 R100, R16, R40, RZ ;  /* 0x000000281064723c */ /* 0x000fe200000418ff */
[----:B-1----:R-:W-:Y:S01]  /*12330*/  FFMA.FTZ R5, R24, c[0x0][0x2d0], -R21 ;  /* 0x0000b40018057a23 */ /* 0x002fe20000010815 */
[----:B--2---:R-:W-:-:S04]  /*12340*/  F2FP.BF16.PACK_AB R9, R227, R179 ;  /* 0x000000b3e309723e */ /* 0x004fc800000010ff */
[----:B------:R1:W-:Y:S02]  /*12350*/  MUFU.EX2 R232, R5 ;  /* 0x0000000500e87308 */ /* 0x0003e40000000800 */
[----:B-1----:R-:W-:-:S06]  /*12360*/  FFMA.FTZ R5, R23, c[0x0][0x2d0], -R21 ;  /* 0x0000b40017057a23 */ /* 0x002fcc0000010815 */
[----:B------:R1:W2:Y:S08]  /*12370*/  MUFU.EX2 R23, R3 ;  /* 0x0000000300177308 */ /* 0x0002b00000000800 */
[----:B------:R3:W4:Y:S01]  /*12380*/  MUFU.EX2 R204, R5 ;  /* 0x0000000500cc7308 */ /* 0x0007220000000800 */
[----:B-1----:R-:W-:Y:S01]  /*12390*/  FFMA.FTZ R3, R39, c[0x0][0x2d0], -R0 ;  /* 0x0000b40027037a23 */ /* 0x002fe20000010800 */
[----:B--2---:R-:W-:Y:S01]  /*123a0*/  F2FP.BF16.PACK_AB R6, R23, R237 ;  /* 0x000000ed1706723e */ /* 0x004fe200000010ff */
[----:B------:R-:W-:Y:S05]  /*123b0*/  LDSM.16.MT88.4 R36, [R236+0x2100] ;  /* 0x00210000ec24783b */ /* 0x000fea0000004200 */
[----:B------:R1:W-:Y:S01]  /*123c0*/  MUFU.EX2 R106, R3 ;  /* 0x00000003006a7308 */ /* 0x0003e20000000800 */
[----:B---3--:R-:W-:Y:S01]  /*123d0*/  FFMA.FTZ R5, R25, c[0x0][0x2d0], -R20 ;  /* 0x0000b40019057a23 */ /* 0x008fe20000010814 */
[----:B----4-:R-:W-:-:S06]  /*123e0*/  F2FP.BF16.PACK_AB R11, R204, R232 ;  /* 0x000000e8cc0b723e */ /* 0x010fcc00000010ff */
[----:B------:R2:W-:Y:S01]  /*123f0*/  MUFU.EX2 R203, R5 ;  /* 0x0000000500cb7308 */ /* 0x0005e20000000800 */
[----:B-1----:R-:W-:Y:S02]  /*12400*/  FFMA.FTZ R3, R44, c[0x0][0x2d0], -R0 ;  /* 0x0000b4002c037a23 */ /* 0x002fe40000010800 */
[----:B--2---:R-:W-:-:S05]  /*12410*/  FFMA.FTZ R5, R26, c[0x0][0x2d0], -R20 ;  /* 0x0000b4001a057a23 */ /* 0x004fca0000010814 */
        /* <DEDUP_REMOVED lines=16> */
[----:B------:R2:W3:Y:S06]  /*12520*/  MUFU.EX2 R24, R3 ;  /* 0x0000000300187308 */ /* 0x0004ec0000000800 */
[----:B------:R-:W-:Y:S01]  /*12530*/  MOV R25, R60 ;  /* 0x0000003c00197202 */ /* 0x000fe20000000f00 */
[----:B------:R-:W-:Y:S01]  /*12540*/  HMMA.16816.F32.BF16 R96, R12, R40, RZ ;  /* 0x000000280c60723c */ /* 0x000fe200000418ff */
[----:B------:R-:W-:Y:S02]  /*12550*/  LDSM.16.MT88.4 R60, [R235+0x900] ;  /* 0x00090000eb3c783b */ /* 0x000fe40000004200 */
[----:B------:R-:W-:-:S04]  /*12560*/  F2FP.BF16.PACK_AB R4, R224, R25 ;  /* 0x00000019e004723e */ /* 0x000fc800000010ff */
[----:B------:R-:W-:Y:S01]  /*12570*/  IMAD.MOV.U32 R40, RZ, RZ, R54 ;  /* 0x000000ffff287224 */ /* 0x000fe200078e0036 */
[C---:B------:R-:W-:Y:S01]  /*12580*/  HMMA.16816.F32.BF16 R148, R12.reuse, R56, RZ ;  /* 0x000000380c94723c */ /* 0x040fe200000418ff */
[--C-:B--2---:R-:W-:Y:S01]  /*12590*/  FFMA.FTZ R3, R45, c[0x0][0x2d0], -R0.reuse ;  /* 0x0000b4002d037a23 */ /* 0x104fe20000010800 */
[----:B---3--:R-:W-:Y:S01]  /*125a0*/  F2FP.BF16.PACK_AB R5, R24, R106 ;  /* 0x0000006a1805723e */ /* 0x008fe200000010ff */
[----:B------:R-:W-:Y:S02]  /*125b0*/  IMAD.MOV.U32 R41, RZ, RZ, R53 ;  /* 0x000000ffff297224 */ /* 0x000fe400078e0035 */
[----:B------:R-:W2:Y:S01]  /*125c0*/  LDSM.16.MT88.4 R52, [R233+0x900] ;  /* 0x00090000e934783b */ /* 0x000ea20000004200 */
[----:B------:R3:W-:Y:S02]  /*125d0*/  MUFU.EX2 R215, R3 ;  /* 0x0000000300d77308 */ /* 0x0007e40000000800 */
[----:B------:R-:W-:Y:S01]  /*125e0*/  F2FP.BF16.PACK_AB R8, R40, R41 ;  /* 0x000000292808723e */ /* 0x000fe200000010ff */
[----:B------:R-:W-:Y:S08]  /*125f0*/  HMMA.16816.F32.BF16 R160, R12, R76, RZ ;  /* 0x0000004c0ca0723c */ /* 0x000ff000000418ff */
[----:B-1----:R-:W-:Y:S01]  /*12600*/  HMMA.16816.F32.BF16 R192, R8, R28, R92 ;  /* 0x0000001c08c0723c */ /* 0x002fe2000004185c */
[----:B---3--:R-:W-:-:S02]  /*12610*/  FFMA.FTZ R3, R46, c[0x0][0x2d0], -R0 ;  /* 0x0000b4002e037a23 */ /* 0x008fc40000010800 */
[----:B------:R-:W1:Y:S05]  /*12620*/  LDSM.16.MT88.4 R44, [R234+0x2900] ;  /* 0x00290000ea2c783b */ /* 0x000e6a0000004200 */
[C---:B------:R-:W-:Y:S01]  /*12630*/  HMMA.16816.F32.BF16 R156, R12.reuse, R72, RZ ;  /* 0x000000480c9c723c */ /* 0x040fe200000418ff */
[----:B------:R3:W4:Y:S07]  /*12640*/  MUFU.EX2 R226, R3 ;  /* 0x0000000300e27308 */ /* 0x00072e0000000800 */
[C---:B------:R-:W-:Y:S08]  /*12650*/  HMMA.16816.F32.BF16 R152, R12.reuse, R68, RZ ;  /* 0x000000440c98723c */ /* 0x040ff000000418ff */
[----:B------:R-:W-:Y:S01]  /*12660*/  HMMA.16816.F32.BF16 R112, R12, R36, RZ ;  /* 0x000000240c70723c */ /* 0x000fe200000418ff */
[----:B---3--:R-:W-:Y:S01]  /*12670*/  IMAD.MOV.U32 R3, RZ, RZ, R80 ;  /* 0x000000ffff037224 */ /* 0x008fe200078e0050 */
[----:B----4-:R-:W-:Y:S01]  /*12680*/  F2FP.BF16.PACK_AB R7, R226, R215 ;  /* 0x000000d7e207723e */ /* 0x010fe200000010ff */
[----:B------:R-:W3:Y:S05]  /*12690*/  LDSM.16.MT88.4 R80, [R235+0x2900] ;  /* 0x00290000eb50783b */ /* 0x000eea0000004200 */
[-C--:B--2---:R-:W-:Y:S08]  /*126a0*/  HMMA.16816.F32.BF16 R180, R8, R52.reuse, R100 ;  /* 0x0000003408b4723c */ /* 0x084ff00000041864 */
[C---:B------:R-:W-:Y:S07]  /*126b0*/  HMMA.16816.F32.BF16 R184, R4.reuse, R52, R96 ;  /* 0x0000003404b8723c */ /* 0x040fee0000041860 */
[----:B------:R-:W-:Y:S01]  /*126c0*/  IMAD.MOV.U32 R53, RZ, RZ, R106 ;  /* 0x000000ffff357224 */ /* 0x000fe200078e006a */
[----:B------:R-:W-:Y:S01]  /*126d0*/  HMMA.16816.F32.BF16 R188, R4, R28, R88 ;  /* 0x0000001c04bc723c */ /* 0x000fe20000041858 */
[----:B------:R-:W-:-:S06]  /*126e0*/  MOV R52, R105 ;  /* 0x0000006900347202 */ /* 0x000fcc0000000f00 */
[----:B------:R-:W-:Y:S01]  /*126f0*/  IMAD.MOV.U32 R29, RZ, RZ, R104 ;  /* 0x000000ffff1d7224 */ /* 0x000fe200078e0068 */
[C---:B------:R-:W-:Y:S08]  /*12700*/  HMMA.16816.F32.BF16 R144, R12.reuse, R42, RZ ;  /* 0x0000002a0c90723c */ /* 0x040ff000000418ff */
[C---:B------:R-:W-:Y:S08]  /*12710*/  HMMA.16816.F32.BF16 R104, R12.reuse, R32, RZ ;  /* 0x000000200c68723c */ /* 0x040ff000000418ff */
[C---:B------:R-:W-:Y:S08]  /*12720*/  HMMA.16816.F32.BF16 R140, R12.reuse, R26, RZ ;  /* 0x0000001a0c8c723c */ /* 0x040ff000000418ff */
[C---:B------:R-:W-:Y:S08]  /*12730*/  HMMA.16816.F32.BF16 R128, R12.reuse, R78, RZ ;  /* 0x0000004e0c80723c */ /* 0x040ff000000418ff */
[C---:B------:R-:W-:Y:S08]  /*12740*/  HMMA.16816.F32.BF16 R124, R12.reuse, R74, RZ ;  /* 0x0000004a0c7c723c */ /* 0x040ff000000418ff */
[C---:B------:R-:W-:Y:S08]  /*12750*/  HMMA.16816.F32.BF16 R120, R12.reuse, R70, RZ ;  /* 0x000000460c78723c */ /* 0x040ff000000418ff */
[C---:B------:R-:W-:Y:S08]  /*12760*/  HMMA.16816.F32.BF16 R116, R12.reuse, R58, RZ ;  /* 0x0000003a0c74723c */ /* 0x040ff000000418ff */
[C---:B------:R-:W-:Y:S08]  /*12770*/  HMMA.16816.F32.BF16 R108, R12.reuse, R38, RZ ;  /* 0x000000260c6c723c */ /* 0x040ff000000418ff */
[----:B------:R-:W-:Y:S08]  /*12780*/  HMMA.16816.F32.BF16 R100, R12, R34, RZ ;  /* 0x000000220c64723c */ /* 0x000ff000000418ff */
[C---:B-1----:R-:W-:Y:S08]  /*12790*/  HMMA.16816.F32.BF16 R12, R4.reuse, R44, R148 ;  /* 0x0000002c040c723c */ /* 0x042ff00000041894 */
[C---:B------:R-:W-:Y:S07]  /*127a0*/  HMMA.16816.F32.BF16 R196, R4.reuse, R64, R160 ;  /* 0x0000004004c4723c */ /* 0x040fee00000418a0 */
[----:B------:R-:W-:Y:S01]  /*127b0*/  IMAD.MOV.U32 R162, RZ, RZ, R205 ;  /* 0x000000ffffa27224 */ /* 0x000fe200078e00cd */
[----:B------:R-:W-:Y:S01]  /*127c0*/  MOV R163, R204 ;  /* 0x000000cc00a37202 */ /* 0x000fe20000000f00 */
[C---:B---3--:R-:W-:Y:S07]  /*127d0*/  HMMA.16816.F32.BF16 R104, R4.reuse, R80, R104 ;  /* 0x000000500468723c */ /* 0x048fee0000041868 */
[----:B------:R-:W-:Y:S01]  /*127e0*/  MOV R28, R13 ;  /* 0x0000000d001c7202 */ /* 0x000fe20000000f00 */
[C---:B------:R-:W-:Y:S07]  /*127f0*/  HMMA.16816.F32.BF16 R204, R4.reuse, R60, R156 ;  /* 0x0000003c04cc723c */ /* 0x040fee000004189c */
[----:B------:R-:W-:Y:S01]  /*12800*/  MOV R158, R15 ;  /* 0x0000000f009e7202 */ /* 0x000fe20000000f00 */
[----:B------:R-:W-:Y:S01]  /*12810*/  IMAD.MOV.U32 R157, RZ, RZ, R14 ;  /* 0x000000ffff9d7224 */ /* 0x000fe200078e000e */
[----:B------:R-:W-:Y:S01]  /*12820*/  HMMA.16816.F32.BF16 R208, R4, R48, R152 ;  /* 0x0000003004d0723c */ /* 0x000fe20000041898 */
[----:B------:R-:W-:-:S06]  /*12830*/  IMAD.MOV.U32 R156, RZ, RZ, R12 ;  /* 0x000000ffff9c7224 */ /* 0x000fcc00078e000c */
[----:B------:R-:W-:Y:S01]  /*12840*/  IMAD.MOV.U32 R154, RZ, RZ, R213 ;  /* 0x000000ffff9a7224 */ /* 0x000fe200078e00d5 */
[C---:B------:R-:W-:Y:S01]  /*12850*/  HMMA.16816.F32.BF16 R12, R16.reuse, R56, RZ ;  /* 0x00000038100c723c */ /* 0x040fe200000418ff */
[----:B------:R-:W-:Y:S01]  /*12860*/  IMAD.MOV.U32 R213, RZ, RZ, R104 ;  /* 0x000000ffffd57224 */ /* 0x000fe200078e0068 */
[----:B------:R-:W-:Y:S01]  /*12870*/  MOV R212, R105 ;  /* 0x0000006900d47202 */ /* 0x000fe20000000f00 */
[----:B------:R-:W-:Y:S01]  /*12880*/  IMAD.MOV.U32 R104, RZ, RZ, R224 ;  /* 0x000000ffff687224 */ /* 0x000fe200078e00e0 */
[----:B------:R-:W-:Y:S01]  /*12890*/  MOV R105, R225 ;  /* 0x000000e100697202 */ /* 0x000fe20000000f00 */
[----:B------:R-:W-:Y:S02]  /*128a0*/  IMAD.MOV.U32 R155, RZ, RZ, R24 ;  /* 0x000000ffff9b7224 */ /* 0x000fe400078e0018 */
[----:B------:R-:W-:Y:S01]  /*128b0*/  IMAD.MOV.U32 R57, RZ, RZ, R29 ;  /* 0x000000ffff397224 */ /* 0x000fe200078e001d */
[----:B------:R-:W-:Y:S01]  /*128c0*/  HMMA.16816.F32.BF16 R88, R16, R68, RZ ;  /* 0x000000441058723c */ /* 0x000fe200000418ff */
[----:B------:R-:W-:-:S02]  /*128d0*/  IMAD.MOV.U32 R29, RZ, RZ, R227 ;  /* 0x000000ffff1d7224 */ /* 0x000fc400078e00e3 */
[----:B------:R-:W-:Y:S01]  /*128e0*/  IMAD.MOV.U32 R56, RZ, RZ, R52 ;  /* 0x000000ffff387224 */ /* 0x000fe200078e0034 */
[----:B------:R-:W-:-:S03]  /*128f0*/  MOV R52, R25 ;  /* 0x0000001900347202 */ /* 0x000fc60000000f00 */
[----:B------:R-:W-:Y:S01]  /*12900*/  IMAD.MOV.U32 R69, RZ, RZ, R106 ;  /* 0x000000ffff457224 */ /* 0x000fe200078e006a */
[----:B------:R-:W-:Y:S01]  /*12910*/  HMMA.16816.F32.BF16 R96, R16, R76, RZ ;  /* 0x0000004c1060723c */ /* 0x000fe200000418ff */
[----:B------:R-:W-:Y:S02]  /*12920*/  IMAD.MOV.U32 R106, RZ, RZ, R226 ;  /* 0x000000ffff6a7224 */ /* 0x000fe400078e00e2 */
[----:B------:R-:W-:-:S04]  /*12930*/  IMAD.MOV.U32 R68, RZ, RZ, R107 ;  /* 0x000000ffff447224 */ /* 0x000fc800078e006b */
[----:B------:R-:W-:Y:S01]  /*12940*/  MOV R77, R154 ;  /* 0x0000009a004d7202 */ /* 0x000fe20000000f00 */
[----:B------:R-:W-:Y:S01]  /*12950*/  HMMA.16816.F32.BF16 R224, R4, R46, R116 ;  /* 0x0000002e04e0723c */ /* 0x000fe20000041874 */
[----:B------:R-:W-:-:S07]  /*12960*/  IMAD.MOV.U32 R76, RZ, RZ, R155 ;  /* 0x000000ffff4c7224 */ /* 0x000fce00078e009b */
[----:B------:R-:W-:Y:S08]  /*12970*/  HMMA.16816.F32.BF16 R116, R8, R44, R12 ;  /* 0x0000002c0874723c */ /* 0x000ff0000004180c */
[C---:B------:R-:W-:Y:S08]  /*12980*/  HMMA.16816.F32.BF16 R12, R16.reuse, R36, RZ ;  /* 0x00000024100c723c */ /* 0x040ff000000418ff */
[----:B------:R-:W-:Y:S08]  /*12990*/  HMMA.16816.F32.BF16 R36, R16, R38, RZ ;  /* 0x000000261024723c */ /* 0x000ff000000418ff */
[----:B------:R-:W-:Y:S08]  /*129a0*/  HMMA.16816.F32.BF16 R108, R4, R86, R108 ;  /* 0x00000056046c723c */ /* 0x000ff0000004186c */
[----:B------:R-:W-:Y:S07]  /*129b0*/  HMMA.16816.F32.BF16 R92, R16, R72, RZ ;  /* 0x00000048105c723c */ /* 0x000fee00000418ff */
[----:B------:R-:W-:Y:S01]  /*129c0*/  IMAD.MOV.U32 R73, RZ, RZ, R162 ;  /* 0x000000ffff497224 */ /* 0x000fe200078e00a2 */
[----:B------:R-:W-:Y:S01]  /*129d0*/  HMMA.16816.F32.BF16 R36, R8, R86, R36 ;  /* 0x000000560824723c */ /* 0x000fe20000041824 */
[----:B------:R-:W-:Y:S01]  /*129e0*/  MOV R72, R163 ;  /* 0x000000a300487202 */ /* 0x000fe20000000f00 */
[----:B------:R-:W-:Y:S01]  /*129f0*/  IMAD.MOV.U32 R162, RZ, RZ, R40 ;  /* 0x000000ffffa27224 */ /* 0x000fe200078e0028 */
[----:B------:R-:W-:-:S04]  /*12a00*/  MOV R163, R41 ;  /* 0x0000002900a37202 */ /* 0x000fc80000000f00 */
[----:B------:R-:W-:Y:S01]  /*12a10*/  MOV R86, R3 ;  /* 0x0000000300567202 */ /* 0x000fe20000000f00 */
[----:B------:R-:W-:Y:S01]  /*12a20*/  HMMA.16816.F32.BF16 R112, R4, R84, R112 ;  /* 0x000000540470723c */ /* 0x000fe20000041870 */
[----:B------:R-:W-:-:S07]  /*12a30*/  FFMA.FTZ R3, R168, c[0x0][0x2d0], -R22 ;  /* 0x0000b400a8037a23 */ /* 0x000fce0000010816 */
[----:B------:R-:W-:Y:S01]  /*12a40*/  HMMA.16816.F32.BF16 R96, R8, R64, R96 ;  /* 0x000000400860723c */ /* 0x000fe20000041860 */
[----:B------:R1:W-:Y:S07]  /*12a50*/  MUFU.EX2 R65, R3 ;  /* 0x0000000300417308 */ /* 0x0003ee0000000800 */
[C---:B------:R-:W-:Y:S07]  /*12a60*/  HMMA.16816.F32.BF16 R148, R4.reuse, R54, R144 ;  /* 0x000000360494723c */ /* 0x040fee0000041890 */
[----:B------:R-:W-:Y:S01]  /*12a70*/  IMAD.MOV.U32 R144, RZ, RZ, R167 ;  /* 0x000000ffff907224 */ /* 0x000fe200078e00a7 */
[----:B------:R-:W-:Y:S01]  /*12a80*/  MOV R145, R166 ;  /* 0x000000a600917202 */ /* 0x000fe20000000f00 */
[----:B-1----:R-:W-:Y:S01]  /*12a90*/  FFMA.FTZ R3, R139, c[0x0][0x2d0], -R22 ;  /* 0x0000b4008b037a23 */ /* 0x002fe20000010816 */
[----:B------:R-:W-:Y:S01]  /*12aa0*/  HMMA.16816.F32.BF16 R128, R4, R66, R128 ;  /* 0x000000420480723c */ /* 0x000fe20000041880 */
[----:B------:R-:W-:Y:S01]  /*12ab0*/  IMAD.MOV.U32 R146, RZ, RZ, R165 ;  /* 0x000000ffff927224 */ /* 0x000fe200078e00a5 */
[----:B------:R-:W-:Y:S01]  /*12ac0*/  MOV R160, R115 ;  /* 0x0000007300a07202 */ /* 0x000fe20000000f00 */
[----:B------:R-:W-:Y:S01]  /*12ad0*/  IMAD.MOV.U32 R147, RZ, RZ, R164 ;  /* 0x000000ffff937224 */ /* 0x000fe200078e00a4 */
[----:B------:R1:W-:Y:S01]  /*12ae0*/  MUFU.EX2 R139, R3 ;  /* 0x00000003008b7308 */ /* 0x0003e20000000800 */
[----:B------:R-:W-:-:S02]  /*12af0*/  IMAD.MOV.U32 R24, RZ, RZ, R113 ;  /* 0x000000ffff187224 */ /* 0x000fc400078e0071 */
[----:B------:R-:W-:Y:S01]  /*12b00*/  IMAD.MOV.U32 R161, RZ, RZ, R114 ;  /* 0x000000ffffa17224 */ /* 0x000fe200078e0072 */
[----:B------:R-:W-:Y:S01]  /*12b10*/  HMMA.16816.F32.BF16 R164, R4, R30, R140 ;  /* 0x0000001e04a4723c */ /* 0x000fe2000004188c */
[----:B------:R-:W-:Y:S02]  /*12b20*/  IMAD.MOV.U32 R159, RZ, RZ, R112 ;  /* 0x000000ffff9f7224 */ /* 0x000fe400078e0070 */
[----:B------:R-:W-:-:S04]  /*12b30*/  IMAD.MOV.U32 R107, RZ, RZ, R24 ;  /* 0x000000ffff6b7224 */ /* 0x000fc800078e0018 */
[----:B------:R-:W-:Y:S01]  /*12b40*/  MOV R143, R76 ;  /* 0x0000004c008f7202 */ /* 0x000fe20000000f00 */
[----:B------:R-:W-:Y:S01]  /*12b50*/  IMAD.MOV.U32 R142, RZ, RZ, R77 ;  /* 0x000000ffff8e7224 */ /* 0x000fe200078e004d */
[----:B------:R-:W-:Y:S01]  /*12b60*/  HMMA.16816.F32.BF16 R124, R4, R62, R124 ;  /* 0x0000003e047c723c */ /* 0x000fe2000004187c */
[----:B------:R-:W-:Y:S01]  /*12b70*/  MOV R141, R147 ;  /* 0x00000093008d7202 */ /* 0x000fe20000000f00 */
[----:B------:R-:W-:Y:S02]  /*12b80*/  IMAD.MOV.U32 R147, RZ, RZ, R72 ;  /* 0x000000ffff937224 */ /* 0x000fe400078e0048 */
[----:B-1----:R-:W-:Y:S02]  /*12b90*/  FFMA.FTZ R3, R137, c[0x0][0x2d0], -R22 ;  /* 0x0000b40089037a23 */ /* 0x002fe40000010816 */
[----:B------:R-:W-:Y:S01]  /*12ba0*/  IMAD.MOV.U32 R140, RZ, RZ, R146 ;  /* 0x000000ffff8c7224 */ /* 0x000fe200078e0092 */
[----:B------:R-:W-:Y:S01]  /*12bb0*/  MOV R146, R57 ;  /* 0x0000003900927202 */ /* 0x000fe20000000f00 */
[----:B------:R-:W-:Y:S01]  /*12bc0*/  HMMA.16816.F32.BF16 R76, R16, R78, RZ ;  /* 0x0000004e104c723c */ /* 0x000fe200000418ff */
[----:B------:R1:W-:Y:S01]  /*12bd0*/  MUFU.EX2 R137, R3 ;  /* 0x0000000300897308 */ /* 0x0003e20000000800 */
[----:B------:R-:W-:Y:S01]  /*12be0*/  IMAD.MOV.U32 R87, RZ, RZ, R140 ;  /* 0x000000ffff577224 */ /* 0x000fe200078e008c */
[----:B------:R-:W-:Y:S01]  /*12bf0*/  MOV R44, R146 ;  /* 0x00000092002c7202 */ /* 0x000fe20000000f00 */
[----:B------:R-:W-:-:S04]  /*12c00*/  IMAD.MOV.U32 R168, RZ, RZ, R141 ;  /* 0x000000ffffa87224 */ /* 0x000fc800078e008d */
[C---:B------:R-:W-:Y:S08]  /*12c10*/  HMMA.16816.F32.BF16 R120, R4.reuse, R50, R120 ;  /* 0x000000320478723c */ /* 0x040ff00000041878 */
[----:B------:R-:W-:Y:S01]  /*12c20*/  HMMA.16816.F32.BF16 R152, R4, R82, R100 ;  /* 0x000000520498723c */ /* 0x000fe20000041864 */
[----:B-1----:R-:W-:-:S04]  /*12c30*/  FFMA.FTZ R3, R133, c[0x0][0x2d0], -R22 ;  /* 0x0000b40085037a23 */ /* 0x002fc80000010816 */
[----:B------:R1:W-:Y:S03]  /*12c40*/  MUFU.EX2 R133, R3 ;  /* 0x0000000300857308 */ /* 0x0003e60000000800 */
[C---:B------:R-:W-:Y:S08]  /*12c50*/  HMMA.16816.F32.BF16 R40, R16.reuse, R42, RZ ;  /* 0x0000002a1028723c */ /* 0x040ff000000418ff */
[----:B------:R-:W-:Y:S01]  /*12c60*/  HMMA.16816.F32.BF16 R4, R16, R32, RZ ;  /* 0x000000201004723c */ /* 0x000fe200000418ff */
[----:B-1----:R-:W-:-:S02]  /*12c70*/  FFMA.FTZ R3, R171, c[0x0][0x2d0], -R21 ;  /* 0x0000b400ab037a23 */ /* 0x002fc40000010815 */
[----:B------:R-:W-:-:S05]  /*12c80*/  IMAD.MOV.U32 R171, RZ, RZ, R142 ;  /* 0x000000ffffab7224 */ /* 0x000fca00078e008e */
[C---:B------:R-:W-:Y:S01]  /*12c90*/  HMMA.16816.F32.BF16 R100, R8.reuse, R60, R92 ;  /* 0x0000003c0864723c */ /* 0x040fe2000004185c */
[----:B------:R1:W-:Y:S07]  /*12ca0*/  MUFU.EX2 R61, R3 ;  /* 0x00000003003d7308 */ /* 0x0003ee0000000800 */
[C---:B------:R-:W-:Y:S01]  /*12cb0*/  HMMA.16816.F32.BF16 R112, R8.reuse, R84, R12 ;  /* 0x000000540870723c */ /* 0x040fe2000004180c */
[----:B------:R-:W2:Y:S06]  /*12cc0*/  LDSM.16.MT88.4 R12, [R233+0x1100] ;  /* 0x00110000e90c783b */ /* 0x000eac0000004200 */
[----:B------:R-:W-:Y:S01]  /*12cd0*/  MOV R85, R144 ;  /* 0x0000009000557202 */ /* 0x000fe20000000f00 */
[----:B------:R-:W-:Y:S01]  /*12ce0*/  IMAD.MOV.U32 R144, RZ, RZ, R104 ;  /* 0x000000ffff907224 */ /* 0x000fe200078e0068 */
[----:B------:R-:W-:Y:S01]  /*12cf0*/  HMMA.16816.F32.BF16 R76, R8, R66, R76 ;  /* 0x00000042084c723c */ /* 0x000fe2000004184c */
[----:B-1----:R-:W-:Y:S01]  /*12d00*/  FFMA.FTZ R3, R170, c[0x0][0x2d0], -R21 ;  /* 0x0000b400aa037a23 */ /* 0x002fe20000010815 */
[----:B------:R-:W-:Y:S01]  /*12d10*/  MOV R170, R143 ;  /* 0x0000008f00aa7202 */ /* 0x000fe20000000f00 */
[----:B------:R-:W-:-:S02]  /*12d20*/  IMAD.MOV.U32 R104, RZ, RZ, R73 ;  /* 0x000000ffff687224 */ /* 0x000fc400078e0049 */
[----:B------:R1:W-:Y:S01]  /*12d30*/  MUFU.EX2 R64, R3 ;  /* 0x0000000300407308 */ /* 0x0003e20000000800 */
[----:B------:R-:W-:Y:S02]  /*12d40*/  IMAD.MOV.U32 R84, RZ, RZ, R145 ;  /* 0x000000ffff547224 */ /* 0x000fe400078e0091 */
[----:B------:R-:W-:Y:S01]  /*12d50*/  HMMA.16816.F32.BF16 R72, R16, R74, RZ ;  /* 0x0000004a1048723c */ /* 0x000fe200000418ff */
[----:B------:R-:W-:-:S04]  /*12d60*/  IMAD.MOV.U32 R145, RZ, RZ, R56 ;  /* 0x000000ffff917224 */ /* 0x000fc800078e0038 */
[----:B------:R-:W-:-:S03]  /*12d70*/  IMAD.MOV.U32 R45, RZ, RZ, R145 ;  /* 0x000000ffff2d7224 */ /* 0x000fc600078e0091 */
[----:B------:R-:W-:Y:S01]  /*12d80*/  HMMA.16816.F32.BF16 R92, R8, R48, R88 ;  /* 0x00000030085c723c */ /* 0x000fe20000041858 */
[----:B-1----:R-:W-:Y:S01]  /*12d90*/  FFMA.FTZ R3, R138, c[0x0][0x2d0], -R21 ;  /* 0x0000b4008a037a23 */ /* 0x002fe20000010815 */
[----:B------:R-:W-:-:S06]  /*12da0*/  MOV R138, R158 ;  /* 0x0000009e008a7202 */ /* 0x000fcc0000000f00 */
[C---:B------:R-:W-:Y:S01]  /*12db0*/  HMMA.16816.F32.BF16 R40, R8.reuse, R54, R40 ;  /* 0x000000360828723c */ /* 0x040fe20000041828 */
[----:B------:R1:W-:Y:S07]  /*12dc0*/  MUFU.EX2 R67, R3 ;  /* 0x0000000300437308 */ /* 0x0003ee0000000800 */
[----:B------:R-:W-:Y:S08]  /*12dd0*/  HMMA.16816.F32.BF16 R88, R8, R80, R4 ;  /* 0x000000500858723c */ /* 0x000ff00000041804 */
[----:B------:R-:W-:Y:S01]  /*12de0*/  HMMA.16816.F32.BF16 R4, R16, R70, RZ ;  /* 0x000000461004723c */ /* 0x000fe200000418ff */
[----:B-1----:R-:W-:-:S04]  /*12df0*/  FFMA.FTZ R3, R132, c[0x0][0x2d0], -R21 ;  /* 0x0000b40084037a23 */ /* 0x002fc80000010815 */
[----:B------:R1:W-:Y:S02]  /*12e00*/  MUFU.EX2 R132, R3 ;  /* 0x0000000300847308 */ /* 0x0003e40000000800 */
[----:B------:R-:W-:Y:S01]  /*12e10*/  IMAD.MOV.U32 R71, RZ, RZ, R147 ;  /* 0x000000ffff477224 */ /* 0x000fe200078e0093 */
[----:B------:R-:W-:Y:S01]  /*12e20*/  HMMA.16816.F32.BF16 R72, R8, R62, R72 ;  /* 0x0000003e0848723c */ /* 0x000fe20000041848 */
[----:B------:R-:W-:Y:S02]  /*12e30*/  IMAD.MOV.U32 R70, RZ, RZ, R104 ;  /* 0x000000ffff467224 */ /* 0x000fe400078e0068 */
[----:B------:R-:W-:-:S05]  /*12e40*/  IMAD.MOV.U32 R104, RZ, RZ, R159 ;  /* 0x000000ffff687224 */ /* 0x000fca00078e009f */
[----:B------:R-:W-:Y:S01]  /*12e50*/  HMMA.16816.F32.BF16 R24, R16, R26, RZ ;  /* 0x0000001a1018723c */ /* 0x000fe200000418ff */
[----:B-1----:R-:W-:-:S07]  /*12e60*/  FFMA.FTZ R3, R175, c[0x0][0x2d0], -R20 ;  /* 0x0000b400af037a23 */ /* 0x002fce0000010814 */
[C---:B------:R-:W-:Y:S01]  /*12e70*/  HMMA.16816.F32.BF16 R56, R16.reuse, R58, RZ ;  /* 0x0000003a1038723c */ /* 0x040fe200000418ff */
[----:B------:R1:W-:Y:S07]  /*12e80*/  MUFU.EX2 R54, R3 ;  /* 0x0000000300367308 */ /* 0x0003ee0000000800 */
[----:B------:R-:W-:Y:S08]  /*12e90*/  HMMA.16816.F32.BF16 R16, R16, R34, RZ ;  /* 0x000000221010723c */ /* 0x000ff000000418ff */
[----:B------:R-:W-:Y:S01]  /*12ea0*/  HMMA.16816.F32.BF16 R48, R8, R50, R4 ;  /* 0x000000320830723c */ /* 0x000fe20000041804 */
[----:B-1----:R-:W-:-:S04]  /*12eb0*/  FFMA.FTZ R3, R173, c[0x0][0x2d0], -R20 ;  /* 0x0000b400ad037a23 */ /* 0x002fc80000010814 */
[----:B------:R1:W3:Y:S02]  /*12ec0*/  MUFU.EX2 R60, R3 ;  /* 0x00000003003c7308 */ /* 0x0002e40000000800 */
[----:B------:R-:W-:Y:S01]  /*12ed0*/  FFMA.FTZ R4, R169, c[0x0][0x2d0], -R20 ;  /* 0x0000b400a9047a23 */ /* 0x000fe20000010814 */
[----:B------:R-:W-:Y:S01]  /*12ee0*/  HMMA.16816.F32.BF16 R24, R8, R30, R24 ;  /* 0x0000001e0818723c */ /* 0x000fe20000041818 */
[----:B------:R-:W-:-:S04]  /*12ef0*/  IMAD.MOV.U32 R169, RZ, RZ, R144 ;  /* 0x000000ffffa97224 */ /* 0x000fc800078e0090 */
[----:B------:R3:W-:Y:S03]  /*12f00*/  MUFU.EX2 R66, R4 ;  /* 0x0000000400427308 */ /* 0x0007e60000000800 */
[----:B------:R-:W-:Y:S01]  /*12f10*/  HMMA.16816.F32.BF16 R56, R8, R46, R56 ;  /* 0x0000002e0838723c */ /* 0x000fe20000041838 */
[----:B-1----:R-:W-:-:S06]  /*12f20*/  FFMA.FTZ R3, R172, c[0x0][0x2d0], -R20 ;  /* 0x0000b400ac037a23 */ /* 0x002fcc0000010814 */
[----:B------:R-:W-:Y:S01]  /*12f30*/  MOV R47, R105 ;  /* 0x00000069002f7202 */ /* 0x000fe20000000f00 */
[----:B------:R-:W-:Y:S01]  /*12f40*/  HMMA.16816.F32.BF16 R80, R8, R82, R16 ;  /* 0x000000520850723c */ /* 0x000fe20000041810 */
[----:B------:R1:W4:Y:S01]  /*12f50*/  MUFU.EX2 R63, R3 ;  /* 0x00000003003f7308 */ /* 0x0003220000000800 */
[----:B------:R-:W2:Y:S01]  /*12f60*/  LDSM.16.MT88.4 R16, [R234+0x1100] ;  /* 0x00110000ea10783b */ /* 0x000ea20000004200 */
[----:B------:R-:W-:Y:S01]  /*12f70*/  IMAD.MOV.U32 R46, RZ, RZ, R106 ;  /* 0x000000ffff2e7224 */ /* 0x000fe200078e006a */
[----:B------:R-:W-:Y:S01]  /*12f80*/  MOV R106, R161 ;  /* 0x000000a1006a7202 */ /* 0x000fe20000000f00 */
[----:B------:R-:W-:Y:S01]  /*12f90*/  IMAD.MOV.U32 R105, RZ, RZ, R107 ;  /* 0x000000ffff697224 */ /* 0x000fe200078e006b */
[----:B---3--:R-:W-:Y:S01]  /*12fa0*/  F2FP.BF16.PACK_AB R4, R60, R54 ;  /* 0x000000363c04723e */ /* 0x008fe200000010ff */
[----:B------:R-:W-:Y:S01]  /*12fb0*/  IMAD.MOV.U32 R107, RZ, RZ, R160 ;  /* 0x000000ffff6b7224 */ /* 0x000fe200078e00a0 */
[----:B------:R-:W-:Y:S02]  /*12fc0*/  F2FP.BF16.PACK_AB R8, R139, R65 ;  /* 0x000000418b08723e */ /* 0x000fe400000010ff */
[----:B------:R-:W-:-:S02]  /*12fd0*/  F2FP.BF16.PACK_AB R9, R64, R61 ;  /* 0x0000003d4009723e */ /* 0x000fc400000010ff */
[----:B------:R-:W-:Y:S02]  /*12fe0*/  F2FP.BF16.PACK_AB R10, R133, R137 ;  /* 0x00000089850a723e */ /* 0x000fe400000010ff */
[----:B------:R-:W-:Y:S01]  /*12ff0*/  F2FP.BF16.PACK_AB R11, R132, R67 ;  /* 0x00000043840b723e */ /* 0x000fe200000010ff */
[----:B-1----:R-:W-:Y:S01]  /*13000*/  FFMA.FTZ R3, R178, c[0x0][0x2d0], -R0 ;  /* 0x0000b400b2037a23 */ /* 0x002fe20000010800 */
[----:B----4-:R-:W-:Y:S01]  /*13010*/  F2FP.BF16.PACK_AB R6, R66, R63 ;  /* 0x0000003f4206723e */ /* 0x010fe200000010ff */
[----:B------:R-:W-:Y:S02]  /*13020*/  IMAD.MOV.U32 R178, RZ, RZ, R52 ;  /* 0x000000ffffb27224 */ /* 0x000fe400078e0034 */
[----:B------:R1:W-:Y:S02]  /*13030*/  MUFU.EX2 R52, R3 ;  /* 0x0000000300347308 */ /* 0x0003e40000000800 */
[----:B--2---:R-:W-:Y:S01]  /*13040*/  HMMA.16816.F32.BF16 R144, R8, R12, R180 ;  /* 0x0000000c0890723c */ /* 0x004fe200000418b4 */
[----:B-1----:R-:W-:-:S02]  /*13050*/  FFMA.FTZ R3, R177, c[0x0][0x2d0], -R0 ;  /* 0x0000b400b1037a23 */ /* 0x002fc40000010800 */
[----:B------:R-:W-:-:S03]  /*13060*/  IMAD.MOV.U32 R177, RZ, RZ, R53 ;  /* 0x000000ffffb17224 */ /* 0x000fc600078e0035 */
[----:B------:R1:W2:Y:S02]  /*13070*/  MUFU.EX2 R53, R3 ;  /* 0x0000000300357308 */ /* 0x0002a40000000800 */
[----:B------:R-:W-:Y:S01]  /*13080*/  HMMA.16816.F32.BF16 R32, R8, R18, R24 ;  /* 0x000000120820723c */ /* 0x000fe20000041818 */
[----:B------:R-:W3:Y:S01]  /*13090*/  LDSM.16.MT88.4 R24, [R234+0x3100] ;  /* 0x00310000ea18783b */ /* 0x000ee20000004200 */
[--C-:B-1----:R-:W-:Y:S01]  /*130a0*/  FFMA.FTZ R3, R176, c[0x0][0x2d0], -R0.reuse ;  /* 0x0000b400b0037a23 */ /* 0x102fe20000010800 */
[----:B--2---:R-:W-:Y:S02]  /*130b0*/  F2FP.BF16.PACK_AB R5, R53, R52 ;  /* 0x000000343505723e */ /* 0x004fe400000010ff */
[----:B------:R-:W-:Y:S01]  /*130c0*/  MOV R176, R162 ;  /* 0x000000a200b07202 */ /* 0x000fe20000000f00 */
[----:B------:R1:W-:Y:S02]  /*130d0*/  MUFU.EX2 R55, R3 ;  /* 0x0000000300377308 */ /* 0x0003e40000000800 */
[----:B-1----:R-:W-:-:S06]  /*130e0*/  FFMA.FTZ R3, R174, c[0x0][0x2d0], -R0 ;  /* 0x0000b400ae037a23 */ /* 0x002fcc0000010800 */
[----:B------:R-:W1:Y:S02]  /*130f0*/  MUFU.EX2 R62, R3 ;  /* 0x00000003003e7308 */ /* 0x000e640000000800 */
[----:B-1----:R-:W-:Y:S01]  /*13100*/  F2FP.BF16.PACK_AB R7, R62, R55 ;  /* 0x000000373e07723e */ /* 0x002fe200000010ff */
[----:B------:R-:W-:-:S06]  /*13110*/  IMAD.MOV.U32 R3, RZ, RZ, R157 ;  /* 0x000000ffff037224 */ /* 0x000fcc00078e009d */
[C---:B------:R-:W-:Y:S07]  /*13120*/  HMMA.16816.F32.BF16 R140, R4.reuse, R12, R184 ;  /* 0x0000000c048c723c */ /* 0x040fee00000418b8 */
[----:B------:R-:W-:Y:S01]  /*13130*/  IMAD.MOV.U32 R187, RZ, RZ, R28 ;  /* 0x000000ffffbb7224 */ /* 0x000fe200078e001c */
[----:B------:R-:W-:Y:S01]  /*13140*/  HMMA.16816.F32.BF16 R148, R4, R14, R148 ;  /* 0x0000000e0494723c */ /* 0x000fe20000041894 */
[----:B------:R-:W-:Y:S01]  /*13150*/  IMAD.MOV.U32 R184, RZ, RZ, R29 ;  /* 0x000000ffffb87224 */ /* 0x000fe200078e001d */
[----:B------:R-:W-:Y:S01]  /*13160*/  MOV R186, R156 ;  /* 0x0000009c00ba7202 */ /* 0x000fe20000000f00 */
[----:B------:R-:W-:-:S05]  /*13170*/  IMAD.MOV.U32 R185, RZ, RZ, R163 ;  /* 0x000000ffffb97224 */ /* 0x000fca00078e00a3 */
[C---:B------:R-:W-:Y:S01]  /*13180*/  HMMA.16816.F32.BF16 R28, R8.reuse, R14, R40 ;  /* 0x0000000e081c723c */ /* 0x040fe20000041828 */
[----:B------:R-:W1:Y:S06]  /*13190*/  LDSM.16.MT88.4 R12, [R236+0x1100] ;  /* 0x00110000ec0c783b */ /* 0x000e6c0000004200 */
[----:B------:R-:W-:Y:S01]  /*131a0*/  MOV R41, R187 ;  /* 0x000000bb00297202 */ /* 0x000fe20000000f00 */
[----:B------:R-:W-:Y:S01]  /*131b0*/  HMMA.16816.F32.BF16 R156, R8, R16, R192 ;  /* 0x00000010089c723c */ /* 0x000fe200000418c0 */
[----:B------:R-:W-:Y:S01]  /*131c0*/  MOV R187, R215 ;  /* 0x000000d700bb7202 */ /* 0x000fe20000000f00 */
[----:B------:R-:W-:-:S02]  /*131d0*/  IMAD.MOV.U32 R40, RZ, RZ, R186 ;  /* 0x000000ffff287224 */ /* 0x000fc400078e00ba */
[----:B------:R-:W-:Y:S02]  /*131e0*/  IMAD.MOV.U32 R42, RZ, RZ, R3 ;  /* 0x000000ffff2a7224 */ /* 0x000fe400078e0003 */
[----:B------:R-:W-:Y:S01]  /*131f0*/  IMAD.MOV.U32 R43, RZ, RZ, R138 ;  /* 0x000000ffff2b7224 */ /* 0x000fe200078e008a */
[----:B------:R-:W-:Y:S01]  /*13200*/  MOV R138, R46 ;  /* 0x0000002e008a7202 */ /* 0x000fe20000000f00 */
[----:B------:R-:W-:Y:S01]  /*13210*/  HMMA.16816.F32.BF16 R160, R4, R16, R188 ;  /* 0x0000001004a0723c */ /* 0x000fe200000418bc */
[----:B------:R-:W-:Y:S02]  /*13220*/  IMAD.MOV.U32 R3, RZ, RZ, R70 ;  /* 0x000000ffff037224 */ /* 0x000fe400078e0046 */
[----:B------:R-:W-:-:S05]  /*13230*/  IMAD.MOV.U32 R186, RZ, RZ, R44 ;  /* 0x000000ffffba7224 */ /* 0x000fca00078e002c */
[C---:B------:R-:W-:Y:S01]  /*13240*/  HMMA.16816.F32.BF16 R164, R4.reuse, R18, R164 ;  /* 0x0000001204a4723c */ /* 0x040fe200000418a4 */
[----:B------:R-:W2:Y:S07]  /*13250*/  LDSM.16.MT88.4 R16, [R235+0x1100] ;  /* 0x00110000eb10783b */ /* 0x000eae0000004200 */
[----:B---3--:R-:W-:Y:S08]  /*13260*/  HMMA.16816.F32.BF16 R40, R4, R24, R40 ;  /* 0x000000180428723c */ /* 0x008ff00000041828 */
[----:B-1----:R-:W-:Y:S07]  /*13270*/  HMMA.16816.F32.BF16 R172, R8, R12, R96 ;  /* 0x0000000c08ac723c */ /* 0x002fee0000041860 */
[----:B------:R-:W-:Y:S01]  /*13280*/  MOV R99, R176 ;  /* 0x000000b000637202 */ /* 0x000fe20000000f00 */
[----:B------:R-:W-:Y:S01]  /*13290*/  IMAD.MOV.U32 R98, RZ, RZ, R177 ;  /* 0x000000ffff627224 */ /* 0x000fe200078e00b1 */
[----:B------:R-:W-:Y:S01]  /*132a0*/  MOV R96, R179 ;  /* 0x000000b300607202 */ /* 0x000fe20000000f00 */
[----:B------:R-:W-:Y:S01]  /*132b0*/  IMAD.MOV.U32 R97, RZ, RZ, R178 ;  /* 0x000000ffff617224 */ /* 0x000fe200078e00b2 */
[C---:B------:R-:W-:Y:S07]  /*132c0*/  HMMA.16816.F32.BF16 R180, R4.reuse, R14, R128 ;  /* 0x0000000e04b4723c */ /* 0x040fee0000041880 */
[----:B------:R-:W-:Y:S01]  /*132d0*/  IMAD.MOV.U32 R130, RZ, RZ, R214 ;  /* 0x000000ffff827224 */ /* 0x000fe200078e00d6 */
[----:B------:R-:W-:Y:S01]  /*132e0*/  HMMA.16816.F32.BF16 R176, R4, R12, R196 ;  /* 0x0000000c04b0723c */ /* 0x000fe200000418c4 */
[----:B------:R-:W-:Y:S01]  /*132f0*/  IMAD.MOV.U32 R131, RZ, RZ, R185 ;  /* 0x000000ffff837224 */ /* 0x000fe200078e00b9 */
[----:B------:R-:W-:Y:S01]  /*13300*/  MOV R185, R71 ;  /* 0x0000004700b97202 */ /* 0x000fe20000000f00 */
[----:B------:R-:W-:-:S02]  /*13310*/  IMAD.MOV.U32 R128, RZ, RZ, R47 ;  /* 0x000000ffff807224 */ /* 0x000fc400078e002f */
[----:B------:R-:W-:-:S03]  /*13320*/  IMAD.MOV.U32 R129, RZ, RZ, R45 ;  /* 0x000000ffff817224 */ /* 0x000fc600078e002d */
[C---:B------:R-:W-:Y:S01]  /*13330*/  HMMA.16816.F32.BF16 R76, R8.reuse, R14, R76 ;  /* 0x0000000e084c723c */ /* 0x040fe2000004184c */
[----:B------:R-:W1:Y:S07]  /*13340*/  LDSM.16.MT88.4 R12, [R233+0x3100] ;  /* 0x00310000e90c783b */ /* 0x000e6e0000004200 */
[C---:B--2---:R-:W-:Y:S07]  /*13350*/  HMMA.16816.F32.BF16 R188, R8.reuse, R16, R100 ;  /* 0x0000001008bc723c */ /* 0x044fee0000041864 */
[----:B------:R-:W-:Y:S01]  /*13360*/  IMAD.MOV.U32 R100, RZ, RZ, R213 ;  /* 0x000000ffff647224 */ /* 0x000fe200078e00d5 */
[----:B------:R-:W-:Y:S01]  /*13370*/  MOV R101, R212 ;  /* 0x000000d400657202 */ /* 0x000fe20000000f00 */
[----:B------:R-:W-:Y:S01]  /*13380*/  IMAD.MOV.U32 R102, RZ, RZ, R69 ;  /* 0x000000ffff667224 */ /* 0x000fe200078e0045 */
[----:B------:R-:W-:Y:S01]  /*13390*/  HMMA.16816.F32.BF16 R212, R8, R18, R72 ;  /* 0x0000001208d4723c */ /* 0x000fe20000041848 */
[----:B------:R-:W-:-:S07]  /*133a0*/  IMAD.MOV.U32 R103, RZ, RZ, R68 ;  /* 0x000000ffff677224 */ /* 0x000fce00078e0044 */
[C---:B------:R-:W-:Y:S07]  /*133b0*/  HMMA.16816.F32.BF16 R192, R4.reuse, R16, R204 ;  /* 0x0000001004c0723c */ /* 0x040fee00000418cc */
[----:B------:R-:W-:Y:S01]  /*133c0*/  MOV R204, R100 ;  /* 0x0000006400cc7202 */ /* 0x000fe20000000f00 */
[----:B------:R-:W-:Y:S01]  /*133d0*/  HMMA.16816.F32.BF16 R196, R4, R18, R124 ;  /* 0x0000001204c4723c */ /* 0x000fe2000004187c */
[----:B------:R-:W2:Y:S01]  /*133e0*/  LDSM.16.MT88.4 R16, [R236+0x3100] ;  /* 0x00310000ec10783b */ /* 0x000ea20000004200 */
[----:B------:R-:W-:Y:S01]  /*133f0*/  IMAD.MOV.U32 R205, RZ, RZ, R101 ;  /* 0x000000ffffcd7224 */ /* 0x000fe200078e0065 */
[----:B------:R-:W-:Y:S01]  /*13400*/  MOV R207, R103 ;  /* 0x0000006700cf7202 */ /* 0x000fe20000000f00 */
[----:B------:R-:W-:Y:S01]  /*13410*/  IMAD.MOV.U32 R100, RZ, RZ, R128 ;  /* 0x000000ffff647224 */ /* 0x000fe200078e0080 */
[----:B------:R-:W-:Y:S01]  /*13420*/  MOV R128, R98 ;  /* 0x0000006200807202 */ /* 0x000fe20000000f00 */
[----:B------:R-:W-:-:S02]  /*13430*/  IMAD.MOV.U32 R101, RZ, RZ, R129 ;  /* 0x000000ffff657224 */ /* 0x000fc400078e0081 */
[-C--:B-1----:R-:W-:Y:S01]  /*13440*/  HMMA.16816.F32.BF16 R72, R4, R12.reuse, R208 ;  /* 0x0000000c0448723c */ /* 0x082fe200000418d0 */
        /* <DEDUP_REMOVED lines=8> */
[----:B------:R-:W-:Y:S02]  /*134d0*/  IMAD.MOV.U32 R171, RZ, RZ, R86 ;  /* 0x000000ffffab7224 */ /* 0x000fe400078e0056 */
[----:B------:R-:W-:-:S02]  /*134e0*/  IMAD.MOV.U32 R130, RZ, RZ, R96 ;  /* 0x000000ffff827224 */ /* 0x000fc400078e0060 */
[----:B------:R-:W-:Y:S02]  /*134f0*/  IMAD.MOV.U32 R103, RZ, RZ, R99 ;  /* 0x000000ffff677224 */ /* 0x000fe400078e0063 */
[----:B------:R-:W-:Y:S01]  /*13500*/  IMAD.MOV.U32 R168, RZ, RZ, R87 ;  /* 0x000000ffffa87224 */ /* 0x000fe200078e0057 */
[----:B------:R-:W-:Y:S01]  /*13510*/  HMMA.16816.F32.BF16 R44, R4, R14, R120 ;  /* 0x0000000e042c723c */ /* 0x000fe20000041878 */
[----:B------:R-:W-:-:S07]  /*13520*/  IMAD.MOV.U32 R86, RZ, RZ, R244 ;  /* 0x000000ffff567224 */ /* 0x000fce00078e00f4 */
[----:B------:R-:W-:Y:S01]  /*13530*/  HMMA.16816.F32.BF16 R208, R8, R14, R48 ;  /* 0x0000000e08d0723c */ /* 0x000fe20000041830 */
        /* <DEDUP_REMOVED lines=10> */
[C---:B--2---:R-:W-:Y:S01]  /*135e0*/  HMMA.16816.F32.BF16 R104, R4.reuse, R16, R104 ;  /* 0x000000100468723c */ /* 0x044fe20000041868 */
[----:B------:R-:W-:Y:S01]  /*135f0*/  IMAD.MOV.U32 R85, RZ, RZ, R241 ;  /* 0x000000ffff557224 */ /* 0x000fe200078e00f1 */
[----:B------:R2:W5:Y:S01]  /*13600*/  LDL.LU R244, [R1+0x78] ;  /* 0x0000780001f47983 */ /* 0x0005620000300800 */
        /* <DEDUP_REMOVED lines=10> */
[----:B------:R-:W-:-:S02]  /*136b0*/  IMAD.MOV.U32 R102, RZ, RZ, R98 ;  /* 0x000000ffff667224 */ /* 0x000fc400078e0062 */
[----:B------:R-:W-:-:S03]  /*136c0*/  IMAD.MOV.U32 R204, RZ, RZ, R100 ;  /* 0x000000ffffcc7224 */ /* 0x000fc600078e0064 */
[----:B------:R-:W-:Y:S01]  /*136d0*/  HMMA.16816.F32.BF16 R108, R4, R18, R108 ;  /* 0x00000012046c723c */ /* 0x000fe2000004186c */
[----:B------:R-:W-:Y:S01]  /*136e0*/  IMAD.MOV.U32 R224, RZ, RZ, R205 ;  /* 0x000000ffffe07224 */ /* 0x000fe200078e00cd */
[----:B------:R-:W-:Y:S01]  /*136f0*/  MOV R226, R102 ;  /* 0x0000006600e27202 */ /* 0x000fe20000000f00 */
[----:B------:R-:W-:Y:S01]  /*13700*/  IMAD.MOV.U32 R225, RZ, RZ, R206 ;  /* 0x000000ffffe17224 */ /* 0x000fe200078e00ce */
[----:B------:R-:W-:-:S04]  /*13710*/  MOV R227, R204 ;  /* 0x000000cc00e37202 */ /* 0x000fc80000000f00 */
[C---:B-1----:R-:W-:Y:S08]  /*13720*/  HMMA.16816.F32.BF16 R120, R4.reuse, R12, R124 ;  /* 0x0000000c0478723c */ /* 0x042ff0000004187c */
[----:B------:R-:W-:Y:S01]  /*13730*/  HMMA.16816.F32.BF16 R48, R4, R14, R152 ;  /* 0x0000000e0430723c */ /* 0x000fe20000041898 */
[----:B------:R-:W-:Y:S01]  /*13740*/  FFMA.FTZ R3, R3, c[0x0][0x2d0], -R22 ;  /* 0x0000b40003037a23 */ /* 0x000fe20000010816 */
[----:B------:R-:W-:Y:S01]  /*13750*/  MOV R101, R97 ;  /* 0x0000006100657202 */ /* 0x000fe20000000f00 */
[----:B------:R2:W5:Y:S04]  /*13760*/  LDL.LU R242, [R1+0x70] ;  /* 0x0000700001f27983 */ /* 0x0005680000300800 */
[----:B------:R-:W-:-:S02]  /*13770*/  IMAD.MOV.U32 R7, RZ, RZ, R103 ;  /* 0x000000ffff077224 */ /* 0x000fc400078e0067 */
[----:B------:R-:W-:Y:S02]  /*13780*/  IMAD.MOV.U32 R152, RZ, RZ, R86 ;  /* 0x000000ffff987224 */ /* 0x000fe400078e0056 */
[----:B------:R-:W-:Y:S02]  /*13790*/  IMAD.MOV.U32 R100, RZ, RZ, R96 ;  /* 0x000000ffff647224 */ /* 0x000fe400078e0060 */
[----:B------:R-:W-:Y:S01]  /*137a0*/  IMAD.MOV.U32 R155, RZ, RZ, R85 ;  /* 0x000000ffff9b7224 */ /* 0x000fe200078e0055 */
[----:B------:R-:W-:Y:S01]  /*137b0*/  MOV R6, R7 ;  /* 0x0000000700067202 */ /* 0x000fe20000000f00 */
        /* <DEDUP_REMOVED lines=10> */
[----:B------:R-:W-:Y:S01]  /*13860*/  MOV R226, R227 ;  /* 0x000000e300e27202 */ /* 0x000fe20000000f00 */
[----:B------:R-:W-:Y:S01]  /*13870*/  IMAD.MOV.U32 R227, RZ, RZ, R127 ;  /* 0x000000ffffe37224 */ /* 0x000fe200078e007f */
[----:B------:R2:W5:Y:S01]  /*13880*/  LDL.LU R241, [R1+0x6c] ;  /* 0x00006c0001f17983 */ /* 0x0005620000300800 */
[----:B------:R-:W-:Y:S01]  /*13890*/  IMAD.MOV.U32 R127, RZ, RZ, R96 ;  /* 0x000000ffff7f7224 */ /* 0x000fe200078e0060 */
[----:B------:R-:W-:Y:S01]  /*138a0*/  MOV R96, R184 ;  /* 0x000000b800607202 */ /* 0x000fe20000000f00 */
[----:B------:R-:W-:-:S02]  /*138b0*/  IMAD.MOV.U32 R184, RZ, RZ, R23 ;  /* 0x000000ffffb87224 */ /* 0x000fc400078e0017 */
[----:B------:R-:W-:Y:S01]  /*138c0*/  IMAD.MOV.U32 R154, RZ, RZ, R84 ;  /* 0x000000ffff9a7224 */ /* 0x000fe200078e0054 */
[----:B------:R1:W-:Y:S01]  /*138d0*/  MUFU.EX2 R23, R3 ;  /* 0x0000000300177308 */ /* 0x0003e20000000800 */
[----:B------:R-:W-:Y:S01]  /*138e0*/  HMMA.16816.F32.BF16 R84, R8, R24, R116 ;  /* 0x000000180854723c */ /* 0x000fe20000041874 */
[----:B------:R-:W-:Y:S01]  /*138f0*/  IMAD.MOV.U32 R125, RZ, RZ, R100 ;  /* 0x000000ffff7d7224 */ /* 0x000fe200078e0064 */
[----:B------:R2:W5:Y:S01]  /*13900*/  LDL.LU R240, [R1+0x68] ;  /* 0x0000680001f07983 */ /* 0x0005620000300800 */
[----:B------:R-:W-:Y:S02]  /*13910*/  FFMA.FTZ R4, R220, c[0x0][0x2d0], -R0 ;  /* 0x0000b400dc047a23 */ /* 0x000fe40000010800 */
[----:B------:R-:W-:Y:S02]  /*13920*/  FADD.FTZ R5, R203, R202 ;  /* 0x000000cacb057221 */ /* 0x000fe40000010000 */
[----:B------:R-:W-:Y:S02]  /*13930*/  IMAD.MOV.U32 R97, RZ, RZ, R99 ;  /* 0x000000ffff617224 */ /* 0x000fe400078e0063 */
[----:B-1----:R-:W-:-:S04]  /*13940*/  FFMA.FTZ R3, R6, c[0x0][0x2d0], -R22 ;  /* 0x0000b40006037a23 */ /* 0x002fc80000010816 */
[----:B------:R1:W3:Y:S01]  /*13950*/  MUFU.EX2 R24, R3 ;  /* 0x0000000300187308 */ /* 0x0002e20000000800 */
[----:B------:R-:W-:Y:S01]  /*13960*/  HMMA.16816.F32.BF16 R204, R8, R26, R56 ;  /* 0x0000001a08cc723c */ /* 0x000fe20000041838 */
[----:B------:R-:W-:Y:S02]  /*13970*/  IMAD.MOV.U32 R124, RZ, RZ, R101 ;  /* 0x000000ffff7c7224 */ /* 0x000fe400078e0065 */
[----:B-1----:R-:W-:-:S04]  /*13980*/  FFMA.FTZ R3, R7, c[0x0][0x2d0], -R22 ;  /* 0x0000b40007037a23 */ /* 0x002fc80000010816 */
[----:B------:R1:W-:Y:S01]  /*13990*/  MUFU.EX2 R25, R3 ;  /* 0x0000000300197308 */ /* 0x0003e20000000800 */
[----:B------:R-:W-:Y:S01]  /*139a0*/  HMMA.16816.F32.BF16 R100, R8, R16, R112 ;  /* 0x000000100864723c */ /* 0x000fe20000041870 */
[----:B-1----:R-:W-:-:S06]  /*139b0*/  FFMA.FTZ R3, R152, c[0x0][0x2d0], -R22 ;  /* 0x0000b40098037a23 */ /* 0x002fcc0000010816 */
[----:B------:R1:W4:Y:S02]  /*139c0*/  MUFU.EX2 R26, R3 ;  /* 0x00000003001a7308 */ /* 0x0003240000000800 */
[----:B-1----:R-:W-:-:S06]  /*139d0*/  FFMA.FTZ R3, R153, c[0x0][0x2d0], -R21 ;  /* 0x0000b40099037a23 */ /* 0x002fcc0000010815 */
[----:B------:R1:W-:Y:S02]  /*139e0*/  MUFU.EX2 R16, R3 ;  /* 0x0000000300107308 */ /* 0x0003e40000000800 */
[----:B-1----:R-:W-:-:S06]  /*139f0*/  FFMA.FTZ R3, R154, c[0x0][0x2d0], -R21 ;  /* 0x0000b4009a037a23 */ /* 0x002fcc0000010815 */
[----:B------:R1:W-:Y:S01]  /*13a00*/  MUFU.EX2 R18, R3 ;  /* 0x0000000300127308 */ /* 0x0003e20000000800 */
[----:B------:R-:W-:Y:S01]  /*13a10*/  HMMA.16816.F32.BF16 R116, R8, R12, R88 ;  /* 0x0000000c0874723c */ /* 0x000fe20000041858 */
[----:B-1----:R-:W-:-:S07]  /*13a20*/  FFMA.FTZ R3, R155, c[0x0][0x2d0], -R21 ;  /* 0x0000b4009b037a23 */ /* 0x002fce0000010815 */
[----:B------:R-:W-:Y:S01]  /*13a30*/  HMMA.16816.F32.BF16 R56, R8, R14, R80 ;  /* 0x0000000e0838723c */ /* 0x000fe20000041850 */
[----:B------:R-:W1:Y:S01]  /*13a40*/  LDSM.16.MT88.4 R152, [R233+0x1900] ;  /* 0x00190000e998783b */ /* 0x000e620000004200 */
[----:B------:R2:W-:Y:S01]  /*13a50*/  MUFU.EX2 R22, R3 ;  /* 0x0000000300167308 */ /* 0x0005e20000000800 */
[----:B------:R-:W-:Y:S02]  /*13a60*/  IMAD.MOV.U32 R7, RZ, RZ, R225 ;  /* 0x000000ffff077224 */ /* 0x000fe400078e00e1 */
[----:B------:R-:W-:Y:S02]  /*13a70*/  FADD.FTZ R6, R218, R217 ;  /* 0x000000d9da067221 */ /* 0x000fe40000010000 */
[----:B------:R-:W-:Y:S01]  /*13a80*/  IMAD.MOV.U32 R27, RZ, RZ, R127 ;  /* 0x000000ffff1b7224 */ /* 0x000fe200078e007f */
[----:B------:R-:W-:Y:S02]  /*13a90*/  MOV R220, R128 ;  /* 0x0000008000dc7202 */ /* 0x000fe40000000f00 */
[----:B------:R-:W-:Y:S01]  /*13aa0*/  MUFU.EX2 R13, R4 ;  /* 0x00000004000d7308 */ /* 0x000fe20000000800 */
[----:B------:R-:W-:-:S02]  /*13ab0*/  MOV R113, R96 ;  /* 0x0000006000717202 */ /* 0x000fc40000000f00 */
[----:B------:R-:W-:Y:S01]  /*13ac0*/  MOV R99, R238 ;  /* 0x000000ee00637202 */ /* 0x000fe20000000f00 */
[----:B------:R-:W-:Y:S01]  /*13ad0*/  IMAD.MOV.U32 R98, RZ, RZ, R239 ;  /* 0x000000ffff627224 */ /* 0x000fe200078e00ef */
[----:B------:R-:W-:Y:S01]  /*13ae0*/  MOV R115, R226 ;  /* 0x000000e200737202 */ /* 0x000fe20000000f00 */
[----:B------:R-:W-:Y:S01]  /*13af0*/  FADD.FTZ R9, R201, R200 ;  /* 0x000000c8c9097221 */ /* 0x000fe20000010000 */
[----:B------:R-:W-:Y:S01]  /*13b00*/  LDSM.16.MT88.4 R80, [R233+0x3900] ;  /* 0x00390000e950783b */ /* 0x000fe20000004200 */
[----:B--2---:R-:W-:Y:S01]  /*13b10*/  FFMA.FTZ R3, R224, c[0x0][0x2d0], -R21 ;  /* 0x0000b400e0037a23 */ /* 0x004fe20000010815 */
[----:B------:R-:W-:Y:S01]  /*13b20*/  MOV R127, R168 ;  /* 0x000000a8007f7202 */ /* 0x000fe20000000f00 */
[----:B------:R-:W-:Y:S01]  /*13b30*/  IMAD.MOV.U32 R218, RZ, RZ, R131 ;  /* 0x000000ffffda7224 */ /* 0x000fe200078e0083 */
[----:B------:R-:W-:Y:S01]  /*13b40*/  MOV R217, R130 ;  /* 0x0000008200d97202 */ /* 0x000fe20000000f00 */
[----:B------:R2:W1:Y:S01]  /*13b50*/  MUFU.EX2 R21, R3 ;  /* 0x0000000300157308 */ /* 0x0004620000000800 */
[----:B---3--:R-:W-:Y:S01]  /*13b60*/  F2FP.BF16.PACK_AB R128, R24, R23 ;  /* 0x000000171880723e */ /* 0x008fe200000010ff */
[----:B------:R-:W-:-:S02]  /*13b70*/  IMAD.MOV.U32 R96, RZ, RZ, R171 ;  /* 0x000000ffff607224 */ /* 0x000fc400078e00ab */
[----:B------:R-:W-:Y:S01]  /*13b80*/  IMAD.MOV.U32 R114, RZ, RZ, R227 ;  /* 0x000000ffff727224 */ /* 0x000fe200078e00e3 */
[----:B------:R-:W-:Y:S01]  /*13b90*/  MOV R225, R186 ;  /* 0x000000ba00e17202 */ /* 0x000fe20000000f00 */
[----:B------:R-:W-:Y:S01]  /*13ba0*/  IMAD.MOV.U32 R226, RZ, RZ, R185 ;  /* 0x000000ffffe27224 */ /* 0x000fe200078e00b9 */
[----:B------:R-:W-:Y:S04]  /*13bb0*/  LDSM.16.MT88.4 R200, [R235+0x1900] ;  /* 0x00190000ebc8783b */ /* 0x000fe80000004200 */
[----:B------:R3:W5:Y:S01]  /*13bc0*/  LDL.LU R239, [R1+0x64] ;  /* 0x0000640001ef7983 */ /* 0x0007620000300800 */
[----:B--2---:R-:W-:Y:S01]  /*13bd0*/  FFMA.FTZ R3, R231, c[0x0][0x2d0], -R20 ;  /* 0x0000b400e7037a23 */ /* 0x004fe20000010814 */
[----:B----4-:R-:W-:Y:S02]  /*13be0*/  F2FP.BF16.PACK_AB R130, R26, R25 ;  /* 0x000000191a82723e */ /* 0x010fe400000010ff */
[----:B-1----:R-:W-:Y:S01]  /*13bf0*/  F2FP.BF16.PACK_AB R131, R21, R22 ;  /* 0x000000161583723e */ /* 0x002fe200000010ff */
[----:B------:R1:W-:Y:S01]  /*13c00*/  MUFU.EX2 R12, R3 ;  /* 0x00000003000c7308 */ /* 0x0003e20000000800 */
[----:B------:R-:W-:Y:S01]  /*13c10*/  IMAD.MOV.U32 R227, RZ, RZ, R184 ;  /* 0x000000ffffe37224 */ /* 0x000fe200078e00b8 */
[----:B------:R3:W5:Y:S01]  /*13c20*/  LDL.LU R238, [R1+0x60] ;  /* 0x0000600001ee7983 */ /* 0x0007620000300800 */
[----:B------:R-:W-:-:S02]  /*13c30*/  IMAD.MOV.U32 R224, RZ, RZ, R187 ;  /* 0x000000ffffe07224 */ /* 0x000fc400078e00bb */
[----:B------:R-:W-:Y:S01]  /*13c40*/  IMAD.MOV.U32 R231, RZ, RZ, R114 ;  /* 0x000000ffffe77224 */ /* 0x000fe200078e0072 */
[----:B------:R-:W-:Y:S04]  /*13c50*/  LDSM.16.MT88.4 R184, [R236+0x1900] ;  /* 0x00190000ecb8783b */ /* 0x000fe80000004200 */
[----:B------:R3:W5:Y:S04]  /*13c60*/  LDL.LU R237, [R1+0x5c] ;  /* 0x00005c0001ed7983 */ /* 0x0007680000300800 */
[----:B------:R3:W5:Y:S01]  /*13c70*/  LDL.LU R232, [R1+0x58] ;  /* 0x0000580001e87983 */ /* 0x0007620000300800 */
[----:B-1----:R-:W-:-:S04]  /*13c80*/  FFMA.FTZ R3, R230, c[0x0][0x2d0], -R20 ;  /* 0x0000b400e6037a23 */ /* 0x002fc80000010814 */
[----:B------:R1:W2:Y:S02]  /*13c90*/  MUFU.EX2 R15, R3 ;  /* 0x00000003000f7308 */ /* 0x0002a40000000800 */
[----:B-1----:R-:W-:-:S06]  /*13ca0*/  FFMA.FTZ R3, R229, c[0x0][0x2d0], -R20 ;  /* 0x0000b400e5037a23 */ /* 0x002fcc0000010814 */
[----:B------:R1:W-:Y:S02]  /*13cb0*/  MUFU.EX2 R17, R3 ;  /* 0x0000000300117308 */ /* 0x0003e40000000800 */
[----:B-1----:R-:W-:-:S06]  /*13cc0*/  FFMA.FTZ R3, R228, c[0x0][0x2d0], -R20 ;  /* 0x0000b400e4037a23 */ /* 0x002fcc0000010814 */
[----:B------:R1:W-:Y:S01]  /*13cd0*/  MUFU.EX2 R19, R3 ;  /* 0x0000000300137308 */ /* 0x0003e20000000800 */
[----:B------:R-:W-:Y:S01]  /*13ce0*/  MOV R229, R7 ;  /* 0x0000000700e57202 */ /* 0x000fe20000000f00 */
[----:B-1----:R-:W-:-:S06]  /*13cf0*/  FFMA.FTZ R3, R222, c[0x0][0x2d0], -R0 ;  /* 0x0000b400de037a23 */ /* 0x002fcc0000010800 */
[----:B------:R1:W-:Y:S01]  /*13d00*/  MUFU.EX2 R10, R3 ;  /* 0x00000003000a7308 */ /* 0x0003e20000000800 */
[----:B------:R-:W-:Y:S02]  /*13d10*/  FADD.FTZ R20, R223, R6 ;  /* 0x00000006df147221 */ /* 0x000fe40000010000 */
[----:B-1----:R-:W-:-:S05]  /*13d20*/  FFMA.FTZ R3, R221, c[0x0][0x2d0], -R0 ;  /* 0x0000b400dd037a23 */ /* 0x002fca0000010800 */
[----:B------:R1:W4:Y:S02]  /*13d30*/  MUFU.EX2 R11, R3 ;  /* 0x00000003000b7308 */ /* 0x0003240000000800 */
[----:B-1----:R-:W-:-:S06]  /*13d40*/  FFMA.FTZ R3, R219, c[0x0][0x2d0], -R0 ;  /* 0x0000b400db037a23 */ /* 0x002fcc0000010800 */
[----:B------:R1:W1:Y:S02]  /*13d50*/  MUFU.EX2 R14, R3 ;  /* 0x00000003000e7308 */ /* 0x0002640000000800 */
[----:B-1----:R-:W-:Y:S02]  /*13d60*/  FADD.FTZ R3, R216, R5 ;  /* 0x00000005d8037221 */ /* 0x002fe40000010000 */
[----:B------:R-:W1:Y:S01]  /*13d70*/  LDSM.16.MT88.4 R4, [R235+0x3900] ;  /* 0x00390000eb04783b */ /* 0x000e620000004200 */
[----:B------:R-:W-:Y:S01]  /*13d80*/  IMAD.MOV.U32 R228, RZ, RZ, R124 ;  /* 0x000000ffffe47224 */ /* 0x000fe200078e007c */
[----:B------:R-:W-:Y:S01]  /*13d90*/  MOV R222, R125 ;  /* 0x0000007d00de7202 */ /* 0x000fe20000000f00 */
[----:B------:R-:W-:Y:S01]  /*13da0*/  IMAD.MOV.U32 R221, RZ, RZ, R126 ;  /* 0x000000ffffdd7224 */ /* 0x000fe200078e007e */
[----:B------:R-:W-:Y:S01]  /*13db0*/  MOV R223, R127 ;  /* 0x0000007f00df7202 */ /* 0x000fe20000000f00 */
[----:B------:R-:W-:Y:S01]  /*13dc0*/  IMAD.MOV.U32 R219, RZ, RZ, R129 ;  /* 0x000000ffffdb7224 */ /* 0x000fe200078e0081 */
[----:B------:R-:W-:-:S02]  /*13dd0*/  F2FP.BF16.PACK_AB R129, R18, R16 ;  /* 0x000000101281723e */ /* 0x000fc400000010ff */
[----:B--2---:R-:W-:Y:S02]  /*13de0*/  F2FP.BF16.PACK_AB R124, R15, R12 ;  /* 0x0000000c0f7c723e */ /* 0x004fe400000010ff */
[----:B----4-:R-:W-:Y:S02]  /*13df0*/  F2FP.BF16.PACK_AB R125, R11, R10 ;  /* 0x0000000a0b7d723e */ /* 0x010fe400000010ff */
[----:B------:R-:W-:Y:S02]  /*13e00*/  F2FP.BF16.PACK_AB R126, R19, R17 ;  /* 0x00000011137e723e */ /* 0x000fe400000010ff */
[----:B------:R-:W-:Y:S01]  /*13e10*/  F2FP.BF16.PACK_AB R127, R14, R13 ;  /* 0x0000000d0e7f723e */ /* 0x000fe200000010ff */
[----:B------:R-:W-:Y:S01]  /*13e20*/  FADD.FTZ R0, R170, R169 ;  /* 0x000000a9aa007221 */ /* 0x000fe20000010000 */
[----:B------:R-:W-:Y:S01]  /*13e30*/  HMMA.16816.F32.BF16 R144, R128, R152, R144 ;  /* 0x000000988090723c */ /* 0x000fe20000041890 */
[----:B------:R-:W-:Y:S01]  /*13e40*/  IMAD.MOV.U32 R216, RZ, RZ, R96 ;  /* 0x000000ffffd87224 */ /* 0x000fe200078e0060 */
[----:B------:R-:W2:Y:S01]  /*13e50*/  LDSM.16.MT88.4 R168, [R234+0x1900] ;  /* 0x00190000eaa8783b */ /* 0x000ea20000004200 */
[----:B------:R-:W-:Y:S01]  /*13e60*/  FADD.FTZ R8, R113, R0 ;  /* 0x0000000071087221 */ /* 0x000fe20000010000 */
[----:B------:R-:W-:-:S04]  /*13e70*/  MOV R0, R99 ;  /* 0x0000006300007202 */ /* 0x000fc80000000f00 */
[----:B------:R-:W-:Y:S01]  /*13e80*/  HMMA.16816.F32.BF16 R140, R124, R152, R140 ;  /* 0x000000987c8c723c */ /* 0x000fe2000004188c */
[----:B------:R-:W-:-:S07]  /*13e90*/  FADD.FTZ R0, R0, R9 ;  /* 0x0000000900007221 */ /* 0x000fce0000010000 */
[-C--:B------:R-:W-:Y:S08]  /*13ea0*/  HMMA.16816.F32.BF16 R148, R124, R154.reuse, R148 ;  /* 0x0000009a7c94723c */ /* 0x080ff00000041894 */
[----:B------:R-:W-:Y:S07]  /*13eb0*/  HMMA.16816.F32.BF16 R152, R128, R154, R28 ;  /* 0x0000009a8098723c */ /* 0x000fee000004181c */
[----:B------:R-:W-:Y:S01]  /*13ec0*/  IMAD.MOV.U32 R30, RZ, RZ, R98 ;  /* 0x000000ffff1e7224 */ /* 0x000fe200078e0062 */
[----:B------:R-:W-:Y:S01]  /*13ed0*/  MOV R31, R97 ;  /* 0x00000061001f7202 */ /* 0x000fe20000000f00 */
[----:B------:R-:W-:Y:S01]  /*13ee0*/  FADD.FTZ R0, R223, R0 ;  /* 0x00000000df007221 */ /* 0x000fe20000010000 */
[----:B-1----:R-:W-:Y:S01]  /*13ef0*/  HMMA.16816.F32.BF16 R120, R124, R4, R120 ;  /* 0x000000047c78723c */ /* 0x002fe20000041878 */
[----:B------:R-:W-:Y:S01]  /*13f00*/  FADD.FTZ R8, R30, R8 ;  /* 0x000000081e087221 */ /* 0x000fe20000010000 */
[----:B------:R-:W1:Y:S03]  /*13f10*/  LDSM.16.MT88.4 R96, [R234+0x3900] ;  /* 0x00390000ea60783b */ /* 0x000e660000004200 */
[----:B------:R-:W-:-:S03]  /*13f20*/  FADD.FTZ R9, R218, R8 ;  /* 0x00000008da097221 */ /* 0x000fc60000010000 */
[----:B------:R-:W-:Y:S01]  /*13f30*/  HMMA.16816.F32.BF16 R116, R128, R4, R116 ;  /* 0x000000048074723c */ /* 0x000fe20000041874 */
[----:B------:R-:W-:Y:S02]  /*13f40*/  FADD.FTZ R3, R216, R3 ;  /* 0x00000003d8037221 */ /* 0x000fe40000010000 */
[----:B------:R-:W-:Y:S02]  /*13f50*/  IMAD.MOV.U32 R230, RZ, RZ, R115 ;  /* 0x000000ffffe67224 */ /* 0x000fe400078e0073 */
[----:B------:R-:W4:Y:S02]  /*13f60*/  LDSM.16.MT88.4 R112, [R236+0x3900] ;  /* 0x00390000ec70783b */ /* 0x000f240000004200 */
        /* <DEDUP_REMOVED lines=39> */
[----:B------:R-:W-:Y:S01]  /*141e0*/  FADD.FTZ R5, R11, R5 ;  /* 0x000000050b057221 */ /* 0x000fe20000010000 */
[----:B------:R-:W-:Y:S01]  /*141f0*/  HMMA.16816.F32.BF16 R172, R128, R184, R172 ;  /* 0x000000b880ac723c */ /* 0x000fe200000418ac */
[----:B------:R-:W-:Y:S02]  /*14200*/  FADD.FTZ R4, R15, R4 ;  /* 0x000000040f047221 */ /* 0x000fe40000010000 */
[----:B------:R-:W-:Y:S02]  /*14210*/  FADD.FTZ R0, R26, R0 ;  /* 0x000000001a007221 */ /* 0x000fe40000010000 */
[----:B------:R-:W-:-:S03]  /*14220*/  FADD.FTZ R3, R22, R3 ;  /* 0x0000000316037221 */ /* 0x000fc60000010000 */
[----:B------:R-:W-:Y:S01]  /*14230*/  HMMA.16816.F32.BF16 R176, R124, R184, R176 ;  /* 0x000000b87cb0723c */ /* 0x000fe200000418b0 */
[----:B------:R-:W-:Y:S02]  /*14240*/  FADD.FTZ R5, R13, R5 ;  /* 0x000000050d057221 */ /* 0x000fe40000010000 */
[----:B------:R-:W-:-:S05]  /*14250*/  FADD.FTZ R4, R17, R4 ;  /* 0x0000000411047221 */ /* 0x000fca0000010000 */
[-C--:B------:R-:W-:Y:S01]  /*14260*/  HMMA.16816.F32.BF16 R180, R124, R186.reuse, R180 ;  /* 0x000000ba7cb4723c */ /* 0x080fe200000418b4 */
[----:B------:R1:W-:Y:S07]  /*14270*/  STL [R1+0xc], R0 ;  /* 0x00000c0001007387 */ /* 0x0003ee0000100800 */
[C---:B------:R-:W-:Y:S08]  /*14280*/  HMMA.16816.F32.BF16 R184, R128.reuse, R186, R76 ;  /* 0x000000ba80b8723c */ /* 0x040ff0000004184c */
[-C--:B--2---:R-:W-:Y:S08]  /*14290*/  HMMA.16816.F32.BF16 R156, R128, R168.reuse, R156 ;  /* 0x000000a8809c723c */ /* 0x084ff0000004189c */
[----:B------:R-:W-:Y:S01]  /*142a0*/  HMMA.16816.F32.BF16 R160, R124, R168, R160 ;  /* 0x000000a87ca0723c */ /* 0x000fe200000418a0 */
[----:B-1----:R-:W-:-:S07]  /*142b0*/  FADD.FTZ R0, R14, R5 ;  /* 0x000000050e007221 */ /* 0x002fce0000010000 */
[C---:B------:R-:W-:Y:S08]  /*142c0*/  HMMA.16816.F32.BF16 R164, R124.reuse, R170, R164 ;  /* 0x000000aa7ca4723c */ /* 0x040ff000000418a4 */
[C---:B------:R-:W-:Y:S08]  /*142d0*/  HMMA.16816.F32.BF16 R192, R124.reuse, R200, R192 ;  /* 0x000000c87cc0723c */ /* 0x040ff000000418c0 */
[C---:B------:R-:W-:Y:S08]  /*142e0*/  HMMA.16816.F32.BF16 R196, R124.reuse, R202, R196 ;  /* 0x000000ca7cc4723c */ /* 0x040ff000000418c4 */
[C---:B------:R-:W-:Y:S08]  /*142f0*/  HMMA.16816.F32.BF16 R72, R124.reuse, R80, R72 ;  /* 0x000000507c48723c */ /* 0x040ff00000041848 */
[C---:B------:R-:W-:Y:S08]  /*14300*/  HMMA.16816.F32.BF16 R76, R124.reuse, R82, R44 ;  /* 0x000000527c4c723c */ /* 0x040ff0000004182c */
[C---:B------:R-:W-:Y:S08]  /*14310*/  HMMA.16816.F32.BF16 R88, R124.reuse, R96, R40 ;  /* 0x000000607c58723c */ /* 0x040ff00000041828 */
[C---:B------:R-:W-:Y:S08]  /*14320*/  HMMA.16816.F32.BF16 R92, R124.reuse, R98, R92 ;  /* 0x000000627c5c723c */ /* 0x040ff0000004185c */
[C---:B----4-:R-:W-:Y:S08]  /*14330*/  HMMA.16816.F32.BF16 R104, R124.reuse, R112, R104 ;  /* 0x000000707c68723c */ /* 0x050ff00000041868 */
        /* <DEDUP_REMOVED lines=21> */
[----:B------:R-:W3:Y:S04]  /*14490*/  LDL.64 R224, [R1+0x30] ;  /* 0x0000300001e07983 */ /* 0x000ee80000100a00 */
[----:B------:R-:W3:Y:S04]  /*144a0*/  LDL R227, [R1+0x54] ;  /* 0x0000540001e37983 */ /* 0x000ee80000100800 */
[----:B------:R-:W3:Y:S01]  /*144b0*/  LDL.LU R138, [R1+0x4] ;  /* 0x00000400018a7983 */ /* 0x000ee20000300800 */
[----:B------:R-:W-:Y:S01]  /*144c0*/  IMAD.MOV.U32 R132, RZ, RZ, R135 ;  /* 0x000000ffff847224 */ /* 0x000fe200078e0087 */
[----:B------:R-:W-:Y:S01]  /*144d0*/  ULDC.64 UR4, c[0x0][0x118] ;  /* 0x0000460000047ab9 */ /* 0x000fe20000000a00 */
[----:B------:R-:W-:-:S02]  /*144e0*/  IMAD.MOV.U32 R3, RZ, RZ, R136 ;  /* 0x000000ffff037224 */ /* 0x000fc400078e0088 */
[----:B------:R-:W-:Y:S01]  /*144f0*/  IMAD.MOV.U32 R137, RZ, RZ, R134 ;  /* 0x000000ffff897224 */ /* 0x000fe200078e0086 */
[----:B--2---:R-:W-:Y:S02]  /*14500*/  IADD3 R5, P1, R228, 0x40, RZ ;  /* 0x00000040e4057810 */ /* 0x004fe40007f3e0ff */
[----:B---3--:R-:W-:Y:S02]  /*14510*/  LEA.HI.SX32 R0, R138, 0xfffffffe, 0x1a ;  /* 0xfffffffe8a007811 */ /* 0x008fe400078fd2ff */
[----:B------:R-:W-:Y:S02]  /*14520*/  MOV R138, R2 ;  /* 0x00000002008a7202 */ /* 0x000fe40000000f00 */
[----:B----4-:R-:W-:Y:S01]  /*14530*/  IADD3 R2, P0, R230, 0x40, RZ ;  /* 0x00000040e6027810 */ /* 0x010fe20007f1e0ff */
[----:B------:R1:W-:Y:S04]  /*14540*/  STL [R1], R0 ;  /* 0x0000000001007387 */ /* 0x0003e80000100800 */
[----:B------:R-:W-:Y:S04]  /*14550*/  STL [R1+0x2c], R5 ;  /* 0x00002c0501007387 */ /* 0x000fe80000100800 */
[----:B------:R2:W-:Y:S01]  /*14560*/  STL [R1+0x24], R2 ;  /* 0x0000240201007387 */ /* 0x0005e20000100800 */
[----:B-1----:R-:W-:-:S05]  /*14570*/  MOV R0, c[0x0][0x208] ;  /* 0x0000820000007a02 */ /* 0x002fca0000000f00 */
[----:B------:R-:W-:Y:S02]  /*14580*/  IMAD.SHL.U32 R4, R0, 0x20, RZ ;  /* 0x0000002000047824 */ /* 0x000fe400078e00ff */
[----:B--2---:R-:W-:-:S03]  /*14590*/  IMAD.X R2, RZ, RZ, R225, P0 ;  /* 0x000000ffff027224 */ /* 0x004fc600000e06e1 */
[----:B------:R-:W-:Y:S02]  /*145a0*/  IADD3 R0, P2, R4, 0x80, RZ ;  /* 0x0000008004007810 */ /* 0x000fe40007f5e0ff */
[----:B------:R-:W-:-:S03]  /*145b0*/  IADD3.X R4, RZ, R226, RZ, P1, !PT ;  /* 0x000000e2ff047210 */ /* 0x000fc60000ffe4ff */
[----:B------:R1:W-:Y:S04]  /*145c0*/  STL [R1+0x1c], R0 ;  /* 0x00001c0001007387 */ /* 0x0003e80000100800 */
[----:B------:R2:W-:Y:S01]  /*145d0*/  STL [R1+0x28], R4 ;  /* 0x0000280401007387 */ /* 0x0005e20000100800 */
[----:B-1----:R-:W-:-:S05]  /*145e0*/  IADD3.X R0, RZ, R227, RZ, P2, !PT ;  /* 0x000000e3ff007210 */ /* 0x002fca00017fe4ff */
[----:B------:R2:W-:Y:S04]  /*145f0*/  STL [R1+0x18], R0 ;  /* 0x0000180001007387 */ /* 0x0005e80000100800 */
[----:B------:R2:W-:Y:S02]  /*14600*/  STL [R1+0x20], R2 ;  /* 0x0000200201007387 */ /* 0x0005e40000100800 */
.L_x_839:
[----:B------:R-:W3:Y:S01]  /*14610*/  LDL.64 R26, [R1+0x38] ;  /* 0x00003800011a7983 */ /* 0x000ee20000100a00 */
[----:B------:R-:W-:Y:S04]  /*14620*/  DEPBAR.LE SB0, 0x0 ;  /* 0x000080000000791a */ /* 0x000fe80000000000 */
[----:B------:R-:W-:Y:S01]  /*14630*/  MOV R58, c[0x0][0x208] ;  /* 0x00008200003a7a02 */ /* 0x000fe20000000f00 */
[----:B----4-:R-:W4:Y:S01]  /*14640*/  LDL R24, [R1+0x2c] ;  /* 0x00002c0001187983 */ /* 0x010f220000100800 */
[----:B------:R-:W-:Y:S02]  /*14650*/  MOV R57, 0x5 ;  /* 0x0000000500397802 */ /* 0x000fe40000000f00 */
[----:B------:R-:W-:Y:S01]  /*14660*/  SHF.L.U32 R58, R58, 0x5, RZ ;  /* 0x000000053a3a7819 */ /* 0x000fe200000006ff */
[----:B--2---:R-:W2:Y:S01]  /*14670*/  LDL R31, [R1+0x4c] ;  /* 0x00004c00011f7983 */ /* 0x004ea20000100800 */
[----:B------:R-:W-:Y:S03]  /*14680*/  MOV R56, c[0x0][0x208] ;  /* 0x0000820000387a02 */ /* 0x000fe60000000f00 */
[----:B------:R-:W2:Y:S01]  /*14690*/  LDL R30, [R1+0x28] ;  /* 0x00002800011e7983 */ /* 0x000ea20000100800 */
[----:B------:R-:W-:Y:S03]  /*146a0*/  SHF.L.U64.HI R56, R56, R57, c[0x0][0x20c] ;  /* 0x0000830038387619 */ /* 0x000fe60000010239 */
[----:B------:R-:W2:Y:S04]  /*146b0*/  LDL R55, [R1+0x1c] ;  /* 0x00001c0001377983 */ /* 0x000ea80000100800 */
[----:B------:R1:W-:Y:S04]  /*146c0*/  STL [R1+0x94], R129 ;  /* 0x0000948101007387 */ /* 0x0003e80000100800 */
[----:B------:R-:W-:Y:S08]  /*146d0*/  BAR.SYNC.DEFER_BLOCKING 0x0 ;  /* 0x0000000000007b1d */ /* 0x000ff00000010000 */
[----:B-----5:R-:W-:Y:S08]  /*146e0*/  LDSM.16.M88.4 R64, [R239+0x8100] ;  /* 0x00810000ef40783b */ /* 0x020ff00000000200 */
[----:B-1----:R-:W2:Y:S04]  /*146f0*/  LDL.LU R129, [R1] ;  /* 0x0000000001817983 */ /* 0x002ea80000300800 */
[----:B------:R-:W-:Y:S04]  /*14700*/  STL [R1+0x90], R130 ;  /* 0x0000908201007387 */ /* 0x000fe80000100800 */
[----:B------:R-:W-:Y:S04]  /*14710*/  STL [R1+0x8c], R131 ;  /* 0x00008c8301007387 */ /* 0x000fe80000100800 */
[----:B------:R-:W4:Y:S04]  /*14720*/  LDL R54, [R1+0x18] ;  /* 0x0000180001367983 */ /* 0x000f280000100800 */
[----:B------:R-:W1:Y:S08]  /*14730*/  LDSM.16.M88.4 R16, [R232+0x4100] ;  /* 0x00410000e810783b */ /* 0x000e700000000200 */
[----:B------:R-:W1:Y:S08]  /*14740*/  LDSM.16.M88.4 R60, [R239+0xa100] ;  /* 0x00a10000ef3c783b */ /* 0x000e700000000200 */
[----:B------:R-:W1:Y:S08]  /*14750*/  LDSM.16.M88.4 R32, [R232+0x4900] ;  /* 0x00490000e820783b */ /* 0x000e700000000200 */
[----:B------:R-:W2:Y:S08]  /*14760*/  LDSM.16.M88.4 R48, [R232+0x5100] ;  /* 0x00510000e830783b */ /* 0x000eb00000000200 */
[----:B------:R-:W2:Y:S01]  /*14770*/  LDSM.16.M88.4 R204, [R232+0x5900] ;  /* 0x00590000e8cc783b */ /* 0x000ea20000000200 */
[-C--:B-1----:R-:W-:Y:S07]  /*14780*/  HMMA.16816.F32.BF16 R4, R64, R16.reuse, RZ ;  /* 0x000000104004723c */ /* 0x082fee00000418ff */
[----:B------:R-:W-:Y:S01]  /*14790*/  LDSM.16.M88.4 R208, [R241+0x8100] ;  /* 0x00810000f1d0783b */ /* 0x000fe20000000200 */
[C---:B------:R-:W-:Y:S07]  /*147a0*/  HMMA.16816.F32.BF16 R8, R60.reuse, R16, RZ ;  /* 0x000000103c08723c */ /* 0x040fee00000418ff */
[----:B------:R-:W1:Y:S01]  /*147b0*/  LDSM.16.M88.4 R212, [R243] ;  /* 0x00000000f3d4783b */ /* 0x000e620000000200 */
[-C--:B------:R-:W-:Y:S07]  /*147c0*/  HMMA.16816.F32.BF16 R12, R60, R18.reuse, RZ ;  /* 0x000000123c0c723c */ /* 0x080fee00000418ff */
[----:B------:R-:W1:Y:S01]  /*147d0*/  LDSM.16.M88.4 R216, [R241+0xa100] ;  /* 0x00a10000f1d8783b */ /* 0x000e620000000200 */
[C---:B------:R-:W-:Y:S07]  /*147e0*/  HMMA.16816.F32.BF16 R16, R64.reuse, R18, RZ ;  /* 0x000000124010723c */ /* 0x040fee00000418ff */
[----:B------:R-:W1:Y:S01]  /*147f0*/  LDSM.16.M88.4 R220, [R251] ;  /* 0x00000000fbdc783b */ /* 0x000e620000000200 */
[-C--:B------:R-:W-:Y:S07]  /*14800*/  HMMA.16816.F32.BF16 R20, R64, R32.reuse, RZ ;  /* 0x000000204014723c */ /* 0x080fee00000418ff */
[----:B------:R-:W1:Y:S08]  /*14810*/  LDSM.16.M88.4 R224, [R250] ;  /* 0x00000000fae0783b */ /* 0x000e700000000200 */
[----:B------:R-:W1:Y:S08]  /*14820*/  LDSM.16.M88.4 R228, [R249] ;  /* 0x00000000f9e4783b */ /* 0x000e700000000200 */
[----:B------:R-:W-:Y:S04]  /*14830*/  STL [R1+0x58], R243 ;  /* 0x000058f301007387 */ /* 0x000fe80000100800 */
        /* <DEDUP_REMOVED lines=11> */
[----:B------:R-:W-:Y:S01]  /*148f0*/  STL [R1+0x88], R238 ;  /* 0x000088ee01007387 */ /* 0x000fe20000100800 */
[----:B--2---:R-:W-:Y:S01]  /*14900*/  SHF.R.S32.HI R0, RZ, 0x1f, R129 ;  /* 0x0000001fff007819 */ /* 0x004fe20000011481 */
[C---:B------:R-:W-:Y:S04]  /*14910*/  IMAD.WIDE.U32 R28, R129.reuse, c[0x0][0x208], RZ ;  /* 0x00008200811c7a25 */ /* 0x040fe800078e00ff */
[----:B------:R-:W-:Y:S01]  /*14920*/  IMAD R0, R0, c[0x0][0x208], RZ ;  /* 0x0000820000007a24 */ /* 0x000fe200078e02ff */
[----:B------:R-:W-:Y:S03]  /*14930*/  SHF.L.U32 R38, R28, 0x6, RZ ;  /* 0x000000061c267819 */ /* 0x000fe600000006ff */
[----:B------:R-:W-:Y:S01]  /*14940*/  IMAD R0, R129, c[0x0][0x20c], R0 ;  /* 0x0000830081007a24 */ /* 0x000fe200078e0200 */
[C---:B---3--:R-:W-:Y:S02]  /*14950*/  IADD3 R2, P5, R38.reuse, R26, RZ ;  /* 0x0000001a26027210 */ /* 0x048fe40007fbe0ff */
[----:B----4-:R-:W-:Y:S02]  /*14960*/  IADD3 R38, P1, R38, R24, RZ ;  /* 0x0000001826267210 */ /* 0x010fe40007f3e0ff */
[C---:B------:R-:W-:Y:S02]  /*14970*/  HMMA.16816.F32.BF16 R24, R60.reuse, R32, RZ ;  /* 0x000000203c18723c */ /* 0x040fe400000418ff */
[----:B------:R-:W-:Y:S02]  /*14980*/  IADD3 R0, R29, R0, RZ ;  /* 0x000000001d007210 */ /* 0x000fe40007ffe0ff */
[----:B------:R-:W-:Y:S02]  /*14990*/  LEA R36, P2, R2, c[0x0][0x1f8], 0x1 ;  /* 0x00007e0002247a11 */ /* 0x000fe400078408ff */
[----:B------:R-:W-:Y:S02]  /*149a0*/  SHF.L.U64.HI R0, R28, 0x6, R0 ;  /* 0x000000061c007819 */ /* 0x000fe40000010200 */
[----:B------:R-:W-:Y:S04]  /*149b0*/  LEA R40, P0, R38, c[0x0][0x1f8], 0x1 ;  /* 0x00007e0026287a11 */ /* 0x000fe800078008ff */
[C---:B------:R-:W-:Y:S02]  /*149c0*/  IADD3.X R32, R0.reuse, R31, RZ, P5, !PT ;  /* 0x0000001f00207210 */ /* 0x040fe40002ffe4ff */
[----:B------:R-:W-:Y:S02]  /*149d0*/  IADD3.X R0, R0, R30, RZ, P1, !PT ;  /* 0x0000001e00007210 */ /* 0x000fe40000ffe4ff */
[-C--:B------:R-:W-:Y:S01]  /*149e0*/  HMMA.16816.F32.BF16 R28, R60, R34.reuse, RZ ;  /* 0x000000223c1c723c */ /* 0x080fe200000418ff */
[----:B------:R-:W-:Y:S02]  /*149f0*/  LEA.HI.X R37, R2, c[0x0][0x1fc], R32, 0x1, P2 ;  /* 0x00007f0002257a11 */ /* 0x000fe400010f0c20 */
[----:B------:R-:W-:Y:S02]  /*14a00*/  LEA.HI.X R41, R38, c[0x0][0x1fc], R0, 0x1, P0 ;  /* 0x00007f0026297a11 */ /* 0x000fe400000f0c00 */
[----:B------:R-:W-:Y:S01]  /*14a10*/  IADD3 R44, P0, R36, R58, RZ ;  /* 0x0000003a242c7210 */ /* 0x000fe20007f1e0ff */
[----:B------:R-:W-:Y:S01]  /*14a20*/  @!PT LDS RZ, [RZ] ;  /* 0x00000000fffff984 */ /* 0x000fe20000000800 */
[----:B------:R-:W-:Y:S01]  /*14a30*/  @!PT LDS RZ, [RZ] ;  /* 0x00000000fffff984 */ /* 0x000fe20000000800 */
[----:B------:R-:W-:Y:S01]  /*14a40*/  @!PT LDS RZ, [RZ] ;  /* 0x00000000fffff984 */ /* 0x000fe20000000800 */
[----:B------:R2:W-:Y:S02]  /*14a50*/  LDGSTS.E.BYPASS.LTC128B.128 [R252+0x100], [R36.64], !P4 ;  /* 0x0010000024fc7fae */ /* 0x0005e4000e101d44 */
[C---:B------:R-:W-:Y:S04]  /*14a60*/  HMMA.16816.F32.BF16 R32, R64.reuse, R34, RZ ;  /* 0x000000224020723c */ /* 0x040fe800000418ff */
[----:B------:R-:W-:Y:S02]  /*14a70*/  IADD3.X R45, R37, R56, RZ, P0, !PT ;  /* 0x00000038252d7210 */ /* 0x000fe400007fe4ff */
[----:B------:R3:W-:Y:S01]  /*14a80*/  LDGSTS.E.BYPASS.LTC128B.128 [R252+0x2100], [R40.64], !P3 ;  /* 0x0210000028fc7fae */ /* 0x0007e2000d901d44 */
[C---:B------:R-:W-:Y:S02]  /*14a90*/  IADD3 R52, P1, R44.reuse, R58, RZ ;  /* 0x0000003a2c347210 */ /* 0x040fe40007f3e0ff */
[-C--:B------:R-:W-:Y:S03]  /*14aa0*/  IADD3 R46, P0, R44, R55.reuse, RZ ;  /* 0x000000372c2e7210 */ /* 0x080fe60007f1e0ff */
[C---:B------:R-:W-:Y:S02]  /*14ab0*/  IADD3.X R53, R45.reuse, R56, RZ, P1, !PT ;  /* 0x000000382d357210 */ /* 0x040fe40000ffe4ff */
[----:B------:R4:W-:Y:S01]  /*14ac0*/  LDGSTS.E.BYPASS.LTC128B.128 [R252+0x900], [R44.64], !P4 ;  /* 0x009000002cfc7fae */ /* 0x0009e2000e101d44 */
[----:B------:R-:W-:Y:S07]  /*14ad0*/  IADD3.X R47, R45, R54, RZ, P0, !PT ;  /* 0x000000362d2f7210 */ /* 0x000fee00007fe4ff */
[----:B------:R4:W-:Y:S01]  /*14ae0*/  LDGSTS.E.BYPASS.LTC128B.128 [R252+0x2900], [R44.64+0x80], !P3 ;  /* 0x029000802cfc7fae */ /* 0x0009e2000d901d44 */
[-C--:B--2---:R-:W-:Y:S07]  /*14af0*/  HMMA.16816.F32.BF16 R36, R64, R48.reuse, RZ ;  /* 0x000000304024723c */ /* 0x084fee00000418ff */
[----:B------:R2:W-:Y:S01]  /*14b00*/  LDGSTS.E.BYPASS.LTC128B.128 [R252+0x1100], [R52.64], !P4 ;  /* 0x0110000034fc7fae */ /* 0x0005e2000e101d44 */
[C---:B---3--:R-:W-:Y:S07]  /*14b10*/  HMMA.16816.F32.BF16 R40, R60.reuse, R48, RZ ;  /* 0x000000303c28723c */ /* 0x048fee00000418ff */
[----:B------:R4:W-:Y:S01]  /*14b20*/  LDGSTS.E.BYPASS.LTC128B.128 [R252+0x3100], [R46.64], !P3 ;  /* 0x031000002efc7fae */ /* 0x0009e2000d901d44 */
[C---:B------:R-:W-:Y:S04]  /*14b30*/  IADD3 R48, P0, R52.reuse, R58, RZ ;  /* 0x0000003a34307210 */ /* 0x040fe80007f1e0ff */
[C---:B------:R-:W-:Y:S05]  /*14b40*/  IADD3.X R49, R53.reuse, R56, RZ, P0, !PT ;  /* 0x0000003835317210 */ /* 0x040fea00007fe4ff */
[----:B------:R3:W-:Y:S01]  /*14b50*/  LDGSTS.E.BYPASS.LTC128B.128 [R252+0x1900], [R48.64], !P4 ;  /* 0x0190000030fc7fae */ /* 0x0007e2000e101d44 */
[----:B--2---:R-:W-:Y:S04]  /*14b60*/  IADD3 R52, P0, R52, R55, RZ ;  /* 0x0000003734347210 */ /* 0x004fe80007f1e0ff */
[----:B------:R-:W-:Y:S02]  /*14b70*/  IADD3.X R53, R53, R54, RZ, P0, !PT ;  /* 0x0000003635357210 */ /* 0x000fe400007fe4ff */
[C---:B------:R-:W-:Y:S01]  /*14b80*/  ISETP.GT.AND P0, PT, R129.reuse, RZ, PT ;  /* 0x000000ff8100720c */ /* 0x040fe20003f04270 */
[-C--:B----4-:R-:W-:Y:S02]  /*14b90*/  HMMA.16816.F32.BF16 R44, R60, R50.reuse, RZ ;  /* 0x000000323c2c723c */ /* 0x090fe400000418ff */
[----:B------:R2:W-:Y:S01]  /*14ba0*/  LDGSTS.E.BYPASS.LTC128B.128 [R252+0x3900], [R52.64], !P3 ;  /* 0x0390000034fc7fae */ /* 0x0005e2000d901d44 */
[----:B------:R-:W-:Y:S07]  /*14bb0*/  IADD3 R129, R129, -0x1, RZ ;  /* 0xffffffff81817810 */ /* 0x000fee0007ffe0ff */
[----:B------:R-:W0:Y:S01]  /*14bc0*/  LDGDEPBAR ;  /* 0x00000000000079af */ /* 0x000e220000000000 */
[C---:B---3--:R-:W-:Y:S08]  /*14bd0*/  HMMA.16816.F32.BF16 R48, R64.reuse, R50, RZ ;  /* 0x000000324030723c */ /* 0x048ff000000418ff */
[-C--:B--2---:R-:W-:Y:S08]  /*14be0*/  HMMA.16816.F32.BF16 R52, R64, R204.reuse, RZ ;  /* 0x000000cc4034723c */ /* 0x084ff000000418ff */
[C---:B------:R-:W-:Y:S08]  /*14bf0*/  HMMA.16816.F32.BF16 R56, R60.reuse, R204, RZ ;  /* 0x000000cc3c38723c */ /* 0x040ff000000418ff */
[-C--:B------:R-:W-:Y:S08]  /*14c00*/  HMMA.16816.F32.BF16 R60, R60, R206.reuse, RZ ;  /* 0x000000ce3c3c723c */ /* 0x080ff000000418ff */
[----:B------:R-:W-:Y:S01]  /*14c10*/  HMMA.16816.F32.BF16 R64, R64, R206, RZ ;  /* 0x000000ce4040723c */ /* 0x000fe200000418ff */
[----:B------:R-:W-:Y:S07]  /*14c20*/  LDSM.16.M88.4 R204, [R240+0x8100] ;  /* 0x00810000f0cc783b */ /* 0x000fee0000000200 */
[-C--:B-1----:R-:W-:Y:S08]  /*14c30*/  HMMA.16816.F32.BF16 R4, R208, R212.reuse, R4 ;  /* 0x000000d4d004723c */ /* 0x082ff00000041804 */
[C---:B------:R-:W-:Y:S08]  /*14c40*/  HMMA.16816.F32.BF16 R8, R216.reuse, R212, R8 ;  /* 0x000000d4d808723c */ /* 0x040ff00000041808 */
[-C--:B------:R-:W-:Y:S08]  /*14c50*/  HMMA.16816.F32.BF16 R12, R216, R214.reuse, R12 ;  /* 0x000000d6d80c723c */ /* 0x080ff0000004180c */
[C---:B------:R-:W-:Y:S01]  /*14c60*/  HMMA.16816.F32.BF16 R16, R208.reuse, R214, R16 ;  /* 0x000000d6d010723c */ /* 0x040fe20000041810 */
[----:B------:R-:W1:Y:S07]  /*14c70*/  LDSM.16.M88.4 R212, [R238+0x4100] ;  /* 0x00410000eed4783b */ /* 0x000e6e0000000200 */
[-C--:B------:R-:W-:Y:S08]  /*14c80*/  HMMA.16816.F32.BF16 R20, R208, R220.reuse, R20 ;  /* 0x000000dcd014723c */ /* 0x080ff00000041814 */
[C---:B------:R-:W-:Y:S08]  /*14c90*/  HMMA.16816.F32.BF16 R24, R216.reuse, R220, R24 ;  /* 0x000000dcd818723c */ /* 0x040ff00000041818 */
[-C--:B------:R-:W-:Y:S08]  /*14ca0*/  HMMA.16816.F32.BF16 R28, R216, R222.reuse, R28 ;  /* 0x000000ded81c723c */ /* 0x080ff0000004181c */
[C---:B------:R-:W-:Y:S01]  /*14cb0*/  HMMA.16816.F32.BF16 R32, R208.reuse, R222, R32 ;  /* 0x000000ded020723c */ /* 0x040fe20000041820 */
[----:B------:R-:W2:Y:S07]  /*14cc0*/  LDSM.16.M88.4 R220, [R240+0xa100] ;  /* 0x00a10000f0dc783b */ /* 0x000eae0000000200 */
[-C--:B------:R-:W-:Y:S08]  /*14cd0*/  HMMA.16816.F32.BF16 R36, R208, R224.reuse, R36 ;  /* 0x000000e0d024723c */ /* 0x080ff00000041824 */
[C---:B------:R-:W-:Y:S08]  /*14ce0*/  HMMA.16816.F32.BF16 R40, R216.reuse, R224, R40 ;  /* 0x000000e0d828723c */ /* 0x040ff00000041828 */
[-C--:B------:R-:W-:Y:S08]  /*14cf0*/  HMMA.16816.F32.BF16 R44, R216, R226.reuse, R44 ;  /* 0x000000e2d82c723c */ /* 0x080ff0000004182c */
[C---:B------:R-:W-:Y:S01]  /*14d00*/  HMMA.16816.F32.BF16 R48, R208.reuse, R226, R48 ;  /* 0x000000e2d030723c */ /* 0x040fe20000041830 */
[----:B------:R-:W-:Y:S07]  /*14d10*/  LDSM.16.M88.4 R224, [R238+0x5900] ;  /* 0x00590000eee0783b */ /* 0x000fee0000000200 */
[-C--:B------:R-:W-:Y:S08]  /*14d20*/  HMMA.16816.F32.BF16 R52, R208, R228.reuse, R52 ;  /* 0x000000e4d034723c */ /* 0x080ff00000041834 */
[C---:B------:R-:W-:Y:S08]  /*14d30*/  HMMA.16816.F32.BF16 R56, R216.reuse, R228, R56 ;  /* 0x000000e4d838723c */ /* 0x040ff00000041838 */
[-C--:B------:R-:W-:Y:S01]  /*14d40*/  HMMA.16816.F32.BF16 R60, R216, R230.reuse, R60 ;  /* 0x000000e6d83c723c */ /* 0x080fe2000004183c */
[----:B------:R-:W-:Y:S07]  /*14d50*/  LDSM.16.M88.4 R216, [R238+0x5100] ;  /* 0x00510000eed8783b */ /* 0x000fee0000000200 */
[----:B------:R-:W-:Y:S01]  /*14d60*/  HMMA.16816.F32.BF16 R64, R208, R230, R64 ;  /* 0x000000e6d040723c */ /* 0x000fe20000041840 */
[----:B------:R-:W3:Y:S07]  /*14d70*/  LDSM.16.M88.4 R208, [R238+0x4900] ;  /* 0x00490000eed0783b */ /* 0x000eee0000000200 */
[-C--:B-1----:R-:W-:Y:S08]  /*14d80*/  HMMA.16816.F32.BF16 R4, R204, R212.reuse, R4 ;  /* 0x000000d4cc04723c */ /* 0x082ff00000041804 */
[C---:B--2---:R-:W-:Y:S08]  /*14d90*/  HMMA.16816.F32.BF16 R8, R220.reuse, R212, R8 ;  /* 0x000000d4dc08723c */ /* 0x044ff00000041808 */
[-C--:B------:R-:W-:Y:S08]  /*14da0*/  HMMA.16816.F32.BF16 R12, R220, R214.reuse, R12 ;  /* 0x000000d6dc0c723c */ /* 0x080ff0000004180c */
[C---:B------:R-:W-:Y:S01]  /*14db0*/  HMMA.16816.F32.BF16 R16, R204.reuse, R214, R16 ;  /* 0x000000d6cc10723c */ /* 0x040fe20000041810 */
[----:B------:R-:W-:Y:S07]  /*14dc0*/  LDSM.16.M88.4 R212, [R237] ;  /* 0x00000000edd4783b */ /* 0x000fee0000000200 */
[-C--:B---3--:R-:W-:Y:S08]  /*14dd0*/  HMMA.16816.F32.BF16 R20, R204, R208.reuse, R20 ;  /* 0x000000d0cc14723c */ /* 0x088ff00000041814 */
        /* <DEDUP_REMOVED lines=11> */
[-C--:B------:R-:W-:Y:S01]  /*14e90*/  HMMA.16816.F32.BF16 R60, R220, R226.reuse, R60 ;  /* 0x000000e2dc3c723c */ /* 0x080fe2000004183c */
[----:B------:R-:W-:Y:S07]  /*14ea0*/  LDSM.16.M88.4 R220, [R237+0x1000] ;  /* 0x00100000eddc783b */ /* 0x000fee0000000200 */
[----:B------:R-:W-:Y:S01]  /*14eb0*/  HMMA.16816.F32.BF16 R64, R204, R226, R64 ;  /* 0x000000e2cc40723c */ /* 0x000fe20000041840 */
[----:B------:R-:W3:Y:S07]  /*14ec0*/  LDSM.16.M88.4 R204, [R237+0x800] ;  /* 0x00080000edcc783b */ /* 0x000eee0000000200 */
[-C--:B-1----:R-:W-:Y:S01]  /*14ed0*/  HMMA.16816.F32.BF16 R4, R208, R212.reuse, R4 ;  /* 0x000000d4d004723c */ /* 0x082fe20000041804 */
[----:B------:R-:W1:Y:S07]  /*14ee0*/  LDSM.16.M88.4 R224, [R237+0x1800] ;  /* 0x00180000ede0783b */ /* 0x000e6e0000000200 */
[C---:B--2---:R-:W-:Y:S08]  /*14ef0*/  HMMA.16816.F32.BF16 R8, R216.reuse, R212, R8 ;  /* 0x000000d4d808723c */ /* 0x044ff00000041808 */
[-C--:B------:R-:W-:Y:S08]  /*14f00*/  HMMA.16816.F32.BF16 R12, R216, R214.reuse, R12 ;  /* 0x000000d6d80c723c */ /* 0x080ff0000004180c */
[C---:B------:R-:W-:Y:S01]  /*14f10*/  HMMA.16816.F32.BF16 R16, R208.reuse, R214, R16 ;  /* 0x000000d6d010723c */ /* 0x040fe20000041810 */
[----:B------:R-:W-:Y:S07]  /*14f20*/  LDSM.16.M88.4 R212, [R232+0x6100] ;  /* 0x00610000e8d4783b */ /* 0x000fee0000000200 */
[-C--:B---3--:R-:W-:Y:S08]  /*14f30*/  HMMA.16816.F32.BF16 R20, R208, R204.reuse, R20 ;  /* 0x000000ccd014723c */ /* 0x088ff00000041814 */
        /* <DEDUP_REMOVED lines=8> */
[----:B------:R-:W3:Y:S07]  /*14fc0*/  LDSM.16.M88.4 R220, [R239+0xe100] ;  /* 0x00e10000efdc783b */ /* 0x000eee0000000200 */
[-C--:B-1----:R-:W-:Y:S08]  /*14fd0*/  HMMA.16816.F32.BF16 R52, R208, R224.reuse, R52 ;  /* 0x000000e0d034723c */ /* 0x082ff00000041834 */
[C---:B------:R-:W-:Y:S08]  /*14fe0*/  HMMA.16816.F32.BF16 R56, R216.reuse, R224, R56 ;  /* 0x000000e0d838723c */ /* 0x040ff00000041838 */
[-C--:B------:R-:W-:Y:S01]  /*14ff0*/  HMMA.16816.F32.BF16 R60, R216, R226.reuse, R60 ;  /* 0x000000e2d83c723c */ /* 0x080fe2000004183c */
[----:B------:R-:W-:Y:S07]  /*15000*/  LDSM.16.M88.4 R216, [R232+0x7100] ;  /* 0x00710000e8d8783b */ /* 0x000fee0000000200 */
[----:B------:R-:W-:Y:S01]  /*15010*/  HMMA.16816.F32.BF16 R64, R208, R226, R64 ;  /* 0x000000e2d040723c */ /* 0x000fe20000041840 */
[----:B------:R-:W1:Y:S07]  /*15020*/  LDSM.16.M88.4 R208, [R232+0x6900] ;  /* 0x00690000e8d0783b */ /* 0x000e6e0000000200 */
[-C--:B--2---:R-:W-:Y:S01]  /*15030*/  HMMA.16816.F32.BF16 R4, R204, R212.reuse, R4 ;  /* 0x000000d4cc04723c */ /* 0x084fe20000041804 */
[----:B------:R-:W2:Y:S07]  /*15040*/  LDSM.16.M88.4 R224, [R232+0x7900] ;  /* 0x00790000e8e0783b */ /* 0x000eae0000000200 */
[C---:B---3--:R-:W-:Y:S08]  /*15050*/  HMMA.16816.F32.BF16 R8, R220.reuse, R212, R8 ;  /* 0x000000d4dc08723c */ /* 0x048ff00000041808 */
[-C--:B------:R-:W-:Y:S08]  /*15060*/  HMMA.16816.F32.BF16 R12, R220, R214.reuse, R12 ;  /* 0x000000d6dc0c723c */ /* 0x080ff0000004180c */
[C---:B------:R-:W-:Y:S01]  /*15070*/  HMMA.16816.F32.BF16 R16, R204.reuse, R214, R16 ;  /* 0x000000d6cc10723c */ /* 0x040fe20000041810 */
[----:B------:R-:W-:Y:S07]  /*15080*/  LDSM.16.M88.4 R212, [R248] ;  /* 0x00000000f8d4783b */ /* 0x000fee0000000200 */
        /* <DEDUP_REMOVED lines=9> */
[----:B------:R-:W3:Y:S07]  /*15120*/  LDSM.16.M88.4 R216, [R241+0xe100] ;  /* 0x00e10000f1d8783b */ /* 0x000eee0000000200 */
[-C--:B--2---:R-:W-:Y:S08]  /*15130*/  HMMA.16816.F32.BF16 R52, R204, R224.reuse, R52 ;  /* 0x000000e0cc34723c */ /* 0x084ff00000041834 */
[C---:B------:R-:W-:Y:S08]  /*15140*/  HMMA.16816.F32.BF16 R56, R220.reuse, R224, R56 ;  /* 0x000000e0dc38723c */ /* 0x040ff00000041838 */
[-C--:B------:R-:W-:Y:S01]  /*15150*/  HMMA.16816.F32.BF16 R60, R220, R226.reuse, R60 ;  /* 0x000000e2dc3c723c */ /* 0x080fe2000004183c */
[----:B------:R-:W-:Y:S07]  /*15160*/  LDSM.16.M88.4 R220, [R246] ;  /* 0x00000000f6dc783b */ /* 0x000fee0000000200 */
[----:B------:R-:W-:Y:S01]  /*15170*/  HMMA.16816.F32.BF16 R64, R204, R226, R64 ;  /* 0x000000e2cc40723c */ /* 0x000fe20000041840 */
[----:B------:R-:W2:Y:S07]  /*15180*/  LDSM.16.M88.4 R204, [R247] ;  /* 0x00000000f7cc783b */ /* 0x000eae0000000200 */
[-C--:B-1----:R-:W-:Y:S01]  /*15190*/  HMMA.16816.F32.BF16 R4, R208, R212.reuse, R4 ;  /* 0x000000d4d004723c */ /* 0x082fe20000041804 */
[----:B------:R-:W1:Y:S07]  /*151a0*/  LDSM.16.M88.4 R224, [R245] ;  /* 0x00000000f5e0783b */ /* 0x000e6e0000000200 */
[C---:B---3--:R-:W-:Y:S08]  /*151b0*/  HMMA.16816.F32.BF16 R8, R216.reuse, R212, R8 ;  /* 0x000000d4d808723c */ /* 0x048ff00000041808 */
[-C--:B------:R-:W-:Y:S08]  /*151c0*/  HMMA.16816.F32.BF16 R12, R216, R214.reuse, R12 ;  /* 0x000000d6d80c723c */ /* 0x080ff0000004180c */
[C---:B------:R-:W-:Y:S01]  /*151d0*/  HMMA.16816.F32.BF16 R16, R208.reuse, R214, R16 ;  /* 0x000000d6d010723c */ /* 0x040fe20000041810 */
[----:B------:R-:W-:Y:S07]  /*151e0*/  LDSM.16.M88.4 R212, [R238+0x6100] ;  /* 0x00610000eed4783b */ /* 0x000fee0000000200 */
[-C--:B--2---:R-:W-:Y:S08]  /*151f0*/  HMMA.16816.F32.BF16 R20, R208, R204.reuse, R20 ;  /* 0x000000ccd014723c */ /* 0x084ff00000041814 */
        /* <DEDUP_REMOVED lines=12> */
[----:B------:R-:W1:Y:S07]  /*152c0*/  LDSM.16.M88.4 R216, [R238+0x6900] ;  /* 0x00690000eed8783b */ /* 0x000e6e0000000200 */
[----:B------:R-:W-:Y:S01]  /*152d0*/  HMMA.16816.F32.BF16 R64, R208, R226, R64 ;  /* 0x000000e2d040723c */ /* 0x000fe20000041840 */
[----:B------:R-:W4:Y:S07]  /*152e0*/  LDSM.16.M88.4 R208, [R238+0x7100] ;  /* 0x00710000eed0783b */ /* 0x000f2e0000000200 */
[-C--:B--2---:R-:W-:Y:S01]  /*152f0*/  HMMA.16816.F32.BF16 R4, R204, R212.reuse, R4 ;  /* 0x000000d4cc04723c */ /* 0x084fe20000041804 */
[----:B------:R-:W2:Y:S07]  /*15300*/  LDSM.16.M88.4 R224, [R238+0x7900] ;  /* 0x00790000eee0783b */ /* 0x000eae0000000200 */
[C---:B---3--:R-:W-:Y:S08]  /*15310*/  HMMA.16816.F32.BF16 R8, R220.reuse, R212, R8 ;  /* 0x000000d4dc08723c */ /* 0x048ff00000041808 */
[-C--:B------:R-:W-:Y:S08]  /*15320*/  HMMA.16816.F32.BF16 R12, R220, R214.reuse, R12 ;  /* 0x000000d6dc0c723c */ /* 0x080ff0000004180c */
[C---:B------:R-:W-:Y:S01]  /*15330*/  HMMA.16816.F32.BF16 R16, R204.reuse, R214, R16 ;  /* 0x000000d6cc10723c */ /* 0x040fe20000041810 */
[----:B------:R-:W-:Y:S07]  /*15340*/  LDSM.16.M88.4 R212, [R242+0xc100] ;  /* 0x00c10000f2d4783b */ /* 0x000fee0000000200 */
[-C--:B-1----:R-:W-:Y:S08]  /*15350*/  HMMA.16816.F32.BF16 R20, R204, R216.reuse, R20 ;  /* 0x000000d8cc14723c */ /* 0x082ff00000041814 */
[C---:B------:R-:W-:Y:S08]  /*15360*/  HMMA.16816.F32.BF16 R24, R220.reuse, R216, R24 ;  /* 0x000000d8dc18723c */ /* 0x040ff00000041818 */
        /* <DEDUP_REMOVED lines=8> */
[-C--:B--2---:R-:W-:Y:S08]  /*153f0*/  HMMA.16816.F32.BF16 R52, R204, R224.reuse, R52 ;  /* 0x000000e0cc34723c */ /* 0x084ff00000041834 */
[C---:B------:R-:W-:Y:S08]  /*15400*/  HMMA.16816.F32.BF16 R56, R220.reuse, R224, R56 ;  /* 0x000000e0dc38723c */ /* 0x040ff00000041838 */
[-C--:B------:R-:W-:Y:S08]  /*15410*/  HMMA.16816.F32.BF16 R60, R220, R226.reuse, R60 ;  /* 0x000000e2dc3c723c */ /* 0x080ff0000004183c */
[----:B------:R-:W-:Y:S08]  /*15420*/  HMMA.16816.F32.BF16 R64, R204, R226, R64 ;  /* 0x000000e2cc40723c */ /* 0x000ff00000041840 */
[-C--:B-1----:R-:W-:Y:S08]  /*15430*/  HMMA.16816.F32.BF16 R4, R212, R216.reuse, R4 ;  /* 0x000000d8d404723c */ /* 0x082ff00000041804 */
[C---:B---3--:R-:W-:Y:S08]  /*15440*/  HMMA.16816.F32.BF16 R8, R208.reuse, R216, R8 ;  /* 0x000000d8d008723c */ /* 0x048ff00000041808 */
        /* <DEDUP_REMOVED lines=23> */
[----:B------:R-:W2:Y:S01]  /*155c0*/  MUFU.TANH R221, R8 ;  /* 0x0000000800dd7308 */ /* 0x000ea20000002400 */
[----:B-1----:R-:W1:Y:S09]  /*155d0*/  LDSM.16.M88.4 R4, [R237+0x2800] ;  /* 0x00280000ed04783b */ /* 0x002e720000000200 */
[----:B------:R-:W2:Y:S10]  /*155e0*/  MUFU.TANH R220, R9 ;  /* 0x0000000900dc7308 */ /* 0x000eb40000002400 */
[----:B------:R-:W-:Y:S10]  /*155f0*/  MUFU.TANH R222, R10 ;  /* 0x0000000a00de7308 */ /* 0x000ff40000002400 */
[----:B------:R4:W-:Y:S10]  /*15600*/  MUFU.TANH R223, R11 ;  /* 0x0000000b00df7308 */ /* 0x0009f40000002400 */
[----:B------:R-:W-:Y:S01]  /*15610*/  MUFU.TANH R18, R18 ;  /* 0x0000001200127308 */ /* 0x000fe20000002400 */
[-C--:B-1----:R-:W-:Y:S09]  /*15620*/  HMMA.16816.F32.BF16 R20, R212, R4.reuse, R20 ;  /* 0x00000004d414723c */ /* 0x082ff20000041814 */
[----:B------:R-:W-:Y:S01]  /*15630*/  MUFU.TANH R16, R16 ;  /* 0x0000001000107308 */ /* 0x000fe20000002400 */
[C---:B------:R-:W-:Y:S01]  /*15640*/  HMMA.16816.F32.BF16 R24, R208.reuse, R4, R24 ;  /* 0x00000004d018723c */ /* 0x040fe20000041818 */
[----:B----4-:R-:W1:Y:S08]  /*15650*/  LDSM.16.M88.4 R8, [R237+0x3000] ;  /* 0x00300000ed08783b */ /* 0x010e700000000200 */
[----:B------:R-:W-:Y:S01]  /*15660*/  MUFU.TANH R19, R19 ;  /* 0x0000001300137308 */ /* 0x000fe20000002400 */
[-C--:B------:R-:W-:Y:S04]  /*15670*/  HMMA.16816.F32.BF16 R28, R208, R6.reuse, R28 ;  /* 0x00000006d01c723c */ /* 0x080fe8000004181c */
[----:B------:R-:W-:Y:S04]  /*15680*/  FMUL.FTZ R21, R21, c[0x0][0x320] ;  /* 0x0000c80015157a20 */ /* 0x000fe80000410000 */
[C---:B------:R-:W-:Y:S01]  /*15690*/  HMMA.16816.F32.BF16 R32, R212.reuse, R6, R32 ;  /* 0x00000006d420723c */ /* 0x040fe20000041820 */
[----:B------:R-:W-:Y:S01]  /*156a0*/  MUFU.TANH R17, R17 ;  /* 0x0000001100117308 */ /* 0x000fe20000002400 */
[----:B------:R-:W4:Y:S01]  /*156b0*/  LDSM.16.M88.4 R4, [R237+0x3800] ;  /* 0x00380000ed04783b */ /* 0x000f220000000200 */
[----:B------:R-:W-:Y:S04]  /*156c0*/  DEPBAR.LE SB0, 0x0 ;  /* 0x000080000000791a */ /* 0x000fe80000000000 */
[----:B------:R-:W-:Y:S02]  /*156d0*/  FMUL.FTZ R22, R22, c[0x0][0x320] ;  /* 0x0000c80016167a20 */ /* 0x000fe40000410000 */
[----:B------:R-:W-:Y:S02]  /*156e0*/  FMUL.FTZ R20, R20, c[0x0][0x320] ;  /* 0x0000c80014147a20 */ /* 0x000fe40000410000 */
[----:B------:R-:W-:Y:S01]  /*156f0*/  MUFU.TANH R227, R21 ;  /* 0x0000001500e37308 */ /* 0x000fe20000002400 */
[----:B------:R-:W-:Y:S01]  /*15700*/  FMUL.FTZ R25, R25, c[0x0][0x320] ;  /* 0x0000c80019197a20 */ /* 0x000fe20000410000 */
[----:B------:R-:W-:Y:S01]  /*15710*/  BAR.SYNC.DEFER_BLOCKING 0x0 ;  /* 0x0000000000007b1d */ /* 0x000fe20000010000 */
[----:B------:R-:W-:Y:S02]  /*15720*/  FMUL.FTZ R23, R23, c[0x0][0x320] ;  /* 0x0000c80017177a20 */ /* 0x000fe40000410000 */
[----:B------:R-:W-:Y:S02]  /*15730*/  FMUL.FTZ R28, R28, c[0x0][0x320] ;  /* 0x0000c8001c1c7a20 */ /* 0x000fe40000410000 */
[----:B------:R-:W-:Y:S02]  /*15740*/  FMUL.FTZ R29, R29, c[0x0][0x320] ;  /* 0x0000c8001d1d7a20 */ /* 0x000fe40000410000 */
[----:B------:R-:W-:Y:S01]  /*15750*/  FMUL.FTZ R26, R26, c[0x0][0x320] ;  /* 0x0000c8001a1a7a20 */ /* 0x000fe20000410000 */
[----:B------:R-:W-:Y:S01]  /*15760*/  MUFU.TANH R130, R28 ;  /* 0x0000001c00827308 */ /* 0x000fe20000002400 */
[----:B------:R-:W-:Y:S02]  /*15770*/  FMUL.FTZ R27, R27, c[0x0][0x320] ;  /* 0x0000c8001b1b7a20 */ /* 0x000fe40000410000 */
[----:B------:R-:W-:Y:S01]  /*15780*/  FMUL.FTZ R34, R34, c[0x0][0x320] ;  /* 0x0000c80022227a20 */ /* 0x000fe20000410000 */
[-C--:B-1----:R-:W-:Y:S05]  /*15790*/  HMMA.16816.F32.BF16 R36, R212, R8.reuse, R36 ;  /* 0x00000008d424723c */ /* 0x082fea0000041824 */
[----:B------:R-:W-:Y:S01]  /*157a0*/  FMUL.FTZ R35, R35, c[0x0][0x320] ;  /* 0x0000c80023237a20 */ /* 0x000fe20000410000 */
        /* <DEDUP_REMOVED lines=11> */
[----:B------:R2:W2:Y:S01]  /*15860*/  MUFU.TANH R218, R13 ;  /* 0x0000000d00da7308 */ /* 0x0004a20000002400 */
[----:B------:R-:W3:Y:S02]  /*15870*/  LDL R11, [R1+0x24] ;  /* 0x00002400010b7983 */ /* 0x000ee40000100800 */
[----:B------:R-:W-:Y:S02]  /*15880*/  FMUL.FTZ R36, R36, c[0x0][0x320] ;  /* 0x0000c80024247a20 */ /* 0x000fe40000410000 */
[----:B------:R-:W3:Y:S01]  /*15890*/  LDL R10, [R1+0x20] ;  /* 0x00002000010a7983 */ /* 0x000ee20000100800 */
[----:B------:R-:W-:Y:S01]  /*158a0*/  FMUL.FTZ R39, R39, c[0x0][0x320] ;  /* 0x0000c80027277a20 */ /* 0x000fe20000410000 */
[-C--:B----4-:R-:W-:Y:S03]  /*158b0*/  HMMA.16816.F32.BF16 R52, R212, R4.reuse, R52 ;  /* 0x00000004d434723c */ /* 0x090fe60000041834 */
[----:B------:R-:W4:Y:S01]  /*158c0*/  MUFU.TANH R0, R38 ;  /* 0x0000002600007308 */ /* 0x000f220000002400 */
[----:B------:R-:W-:Y:S02]  /*158d0*/  FMUL.FTZ R42, R42, c[0x0][0x320] ;  /* 0x0000c8002a2a7a20 */ /* 0x000fe40000410000 */
[----:B------:R-:W-:Y:S01]  /*158e0*/  FMUL.FTZ R37, R37, c[0x0][0x320] ;  /* 0x0000c80025257a20 */ /* 0x000fe20000410000 */
[----:B-1----:R-:W-:Y:S01]  /*158f0*/  MOV R27, c[0x0][0x1e0] ;  /* 0x00007800001b7a02 */ /* 0x002fe20000000f00 */
[C---:B------:R-:W-:Y:S04]  /*15900*/  HMMA.16816.F32.BF16 R56, R208.reuse, R4, R56 ;  /* 0x00000004d038723c */ /* 0x040fe80000041838 */
[----:B------:R-:W-:Y:S01]  /*15910*/  FMUL.FTZ R44, R44, c[0x0][0x320] ;  /* 0x0000c8002c2c7a20 */ /* 0x000fe20000410000 */
[----:B------:R-:W-:Y:S01]  /*15920*/  MUFU.TANH R2, R42 ;  /* 0x0000002a00027308 */ /* 0x000fe20000002400 */
[----:B------:R-:W-:Y:S01]  /*15930*/  FMUL.FTZ R45, R45, c[0x0][0x320] ;  /* 0x0000c8002d2d7a20 */ /* 0x000fe20000410000 */
[----:B--2---:R-:W-:Y:S01]  /*15940*/  FMNMX.FTZ R4, R221, R137, !PT ;  /* 0x00000089dd047209 */ /* 0x004fe20007810000 */
[----:B------:R-:W-:Y:S01]  /*15950*/  FMUL.FTZ R51, R51, c[0x0][0x320] ;  /* 0x0000c80033337a20 */ /* 0x000fe20000410000 */
[-C--:B------:R-:W-:Y:S03]  /*15960*/  HMMA.16816.F32.BF16 R60, R208, R6.reuse, R60 ;  /* 0x00000006d03c723c */ /* 0x080fe6000004183c */
[----:B------:R-:W-:Y:S01]  /*15970*/  FMUL.FTZ R48, R48, c[0x0][0x320] ;  /* 0x0000c80030307a20 */ /* 0x000fe20000410000 */
[----:B------:R-:W-:Y:S01]  /*15980*/  MOV R13, 0x5 ;  /* 0x00000005000d7802 */ /* 0x000fe20000000f00 */
[----:B------:R-:W-:Y:S01]  /*15990*/  FMUL.FTZ R47, R47, c[0x0][0x320] ;  /* 0x0000c8002f2f7a20 */ /* 0x000fe20000410000 */
[----:B------:R4:W-:Y:S01]  /*159a0*/  MUFU.TANH R8, R51 ;  /* 0x0000003300087308 */ /* 0x0009e20000002400 */
[----:B------:R-:W-:Y:S01]  /*159b0*/  FMUL.FTZ R52, R52, c[0x0][0x320] ;  /* 0x0000c80034347a20 */ /* 0x000fe20000410000 */
[----:B------:R-:W-:Y:S04]  /*159c0*/  HMMA.16816.F32.BF16 R64, R212, R6, R64 ;  /* 0x00000006d440723c */ /* 0x000fe80000041840 */
[----:B------:R-:W-:Y:S01]  /*159d0*/  FMUL.FTZ R50, R50, c[0x0][0x320] ;  /* 0x0000c80032327a20 */ /* 0x000fe20000410000 */
[----:B------:R-:W-:Y:S01]  /*159e0*/  @P0 SHF.L.U64.HI R13, R27, R13, c[0x0][0x1e4] ;  /* 0x000079001b0d0619 */ /* 0x000fe2000001020d */
[----:B------:R-:W-:Y:S01]  /*159f0*/  FMUL.FTZ R54, R54, c[0x0][0x320] ;  /* 0x0000c80036367a20 */ /* 0x000fe20000410000 */
[----:B------:R-:W-:Y:S01]  /*15a00*/  FMNMX.FTZ R4, R220, R4, !PT ;  /* 0x00000004dc047209 */ /* 0x000fe20007810000 */
[----:B------:R-:W-:Y:S01]  /*15a10*/  MUFU.TANH R42, R44 ;  /* 0x0000002c002a7308 */ /* 0x000fe20000002400 */
[----:B------:R-:W-:Y:S03]  /*15a20*/  FMUL.FTZ R56, R56, c[0x0][0x320] ;  /* 0x0000c80038387a20 */ /* 0x000fe60000410000 */
[----:B------:R-:W-:Y:S01]  /*15a30*/  FMUL.FTZ R55, R55, c[0x0][0x320] ;  /* 0x0000c80037377a20 */ /* 0x000fe20000410000 */
[----:B------:R-:W-:Y:S01]  /*15a40*/  FMNMX.FTZ R4, R12, R4, !PT ;  /* 0x000000040c047209 */ /* 0x000fe20007810000 */
[----:B------:R-:W-:Y:S02]  /*15a50*/  FMUL.FTZ R53, R53, c[0x0][0x320] ;  /* 0x0000c80035357a20 */ /* 0x000fe40000410000 */
[----:B------:R-:W-:Y:S01]  /*15a60*/  FMUL.FTZ R60, R60, c[0x0][0x320] ;  /* 0x0000c8003c3c7a20 */ /* 0x000fe20000410000 */
[----:B------:R-:W-:Y:S01]  /*15a70*/  FMNMX.FTZ R4, R218, R4, !PT ;  /* 0x00000004da047209 */ /* 0x000fe20007810000 */
[----:B------:R1:W-:Y:S01]  /*15a80*/  MUFU.TANH R21, R56 ;  /* 0x0000003800157308 */ /* 0x0003e20000002400 */
[----:B------:R-:W-:Y:S02]  /*15a90*/  FMUL.FTZ R61, R61, c[0x0][0x320] ;  /* 0x0000c8003d3d7a20 */ /* 0x000fe40000410000 */
[----:B------:R-:W-:Y:S01]  /*15aa0*/  FMUL.FTZ R46, R46, c[0x0][0x320] ;  /* 0x0000c8002e2e7a20 */ /* 0x000fe20000410000 */
[----:B----4-:R-:W-:Y:S01]  /*15ab0*/  MOV R51, R0 ;  /* 0x0000000000337202 */ /* 0x010fe20000000f00 */
        /* <DEDUP_REMOVED lines=12> */
[----:B-1----:R-:W-:Y:S01]  /*15b80*/  MOV R56, R130 ;  /* 0x0000008200387202 */ /* 0x002fe20000000f00 */
[----:B------:R-:W-:Y:S02]  /*15b90*/  FMUL.FTZ R64, R64, c[0x0][0x320] ;  /* 0x0000c80040407a20 */ /* 0x000fe40000410000 */
[----:B------:R-:W-:Y:S03]  /*15ba0*/  FMUL.FTZ R43, R43, c[0x0][0x320] ;  /* 0x0000c8002b2b7a20 */ /* 0x000fe60000410000 */
[----:B------:R2:W-:Y:S10]  /*15bb0*/  MUFU.TANH R130, R60 ;  /* 0x0000003c00827308 */ /* 0x0005f40000002400 */
[----:B------:R1:W-:Y:S10]  /*15bc0*/  MUFU.TANH R45, R50 ;  /* 0x00000032002d7308 */ /* 0x0003f40000002400 */
[----:B------:R-:W4:Y:S01]  /*15bd0*/  MUFU.TANH R231, R22 ;  /* 0x0000001600e77308 */ /* 0x000f220000002400 */
[----:B--2---:R-:W-:Y:S02]  /*15be0*/  MOV R60, R0 ;  /* 0x00000000003c7202 */ /* 0x004fe40000000f00 */
[----:B------:R-:W-:Y:S07]  /*15bf0*/  FMNMX.FTZ R0, R217, R132, !PT ;  /* 0x00000084d9007209 */ /* 0x000fee0007810000 */
[----:B------:R-:W2:Y:S01]  /*15c00*/  MUFU.TANH R226, R20 ;  /* 0x0000001400e27308 */ /* 0x000ea20000002400 */
[----:B------:R-:W-:Y:S02]  /*15c10*/  FMNMX.FTZ R0, R216, R0, !PT ;  /* 0x00000000d8007209 */ /* 0x000fe40007810000 */
[----:B-1----:R-:W-:Y:S02]  /*15c20*/  MOV R50, R136 ;  /* 0x0000008800327202 */ /* 0x002fe40000000f00 */
[----:B------:R-:W-:Y:S02]  /*15c30*/  FMNMX.FTZ R0, R18, R0, !PT ;  /* 0x0000000012007209 */ /* 0x000fe40007810000 */
[----:B------:R-:W-:Y:S03]  /*15c40*/  FMNMX.FTZ R136, R207, R3, !PT ;  /* 0x00000003cf887209 */ /* 0x000fe60007810000 */
[----:B------:R-:W1:Y:S01]  /*15c50*/  MUFU.TANH R230, R23 ;  /* 0x0000001700e67308 */ /* 0x000e620000002400 */
[----:B------:R-:W-:Y:S02]  /*15c60*/  FMNMX.FTZ R0, R19, R0, !PT ;  /* 0x0000000013007209 */ /* 0x000fe40007810000 */
[----:B------:R-:W-:Y:S02]  /*15c70*/  FMNMX.FTZ R136, R205, R136, !PT ;  /* 0x00000088cd887209 */ /* 0x000fe40007810000 */
[----:B----4-:R-:W-:Y:S02]  /*15c80*/  FMNMX.FTZ R0, R231, R0, !PT ;  /* 0x00000000e7007209 */ /* 0x010fe40007810000 */
[----:B------:R-:W-:Y:S03]  /*15c90*/  FMNMX.FTZ R136, R16, R136, !PT ;  /* 0x0000008810887209 */ /* 0x000fe60007810000 */
[----:B------:R-:W4:Y:S01]  /*15ca0*/  MUFU.TANH R250, R24 ;  /* 0x0000001800fa7308 */ /* 0x000f220000002400 */
[----:B------:R-:W-:Y:S04]  /*15cb0*/  FMNMX.FTZ R136, R17, R136, !PT ;  /* 0x0000008811887209 */ /* 0x000fe80007810000 */
[----:B--2---:R-:W-:Y:S04]  /*15cc0*/  FMNMX.FTZ R136, R226, R136, !PT ;  /* 0x00000088e2887209 */ /* 0x004fe80007810000 */
[----:B------:R-:W-:Y:S01]  /*15cd0*/  FMNMX.FTZ R136, R227, R136, !PT ;  /* 0x00000088e3887209 */ /* 0x000fe20007810000 */
[----:B------:R-:W2:Y:S01]  /*15ce0*/  MUFU.TANH R228, R34 ;  /* 0x0000002200e47308 */ /* 0x000ea20000002400 */
[----:B-1----:R-:W-:Y:S09]  /*15cf0*/  FMNMX.FTZ R0, R230, R0, !PT ;  /* 0x00000000e6007209 */ /* 0x002ff20007810000 */
[----:B------:R-:W1:Y:S01]  /*15d00*/  MUFU.TANH R224, R32 ;  /* 0x0000002000e07308 */ /* 0x000e620000002400 */
[----:B----4-:R-:W-:Y:S04]  /*15d10*/  FMNMX.FTZ R4, R250, R4, !PT ;  /* 0x00000004fa047209 */ /* 0x010fe80007810000 */
[----:B------:R-:W-:Y:S05]  /*15d20*/  FMNMX.FTZ R4, R50, R4, !PT ;  /* 0x0000000432047209 */ /* 0x000fea0007810000 */
[----:B------:R-:W-:Y:S01]  /*15d30*/  MUFU.TANH R139, R40 ;  /* 0x00000028008b7308 */ /* 0x000fe20000002400 */
[----:B------:R-:W-:Y:S02]  /*15d40*/  FMNMX.FTZ R4, R56, R4, !PT ;  /* 0x0000000438047209 */ /* 0x000fe40007810000 */
[----:B--2---:R-:W-:Y:S07]  /*15d50*/  FMNMX.FTZ R0, R228, R0, !PT ;  /* 0x00000000e4007209 */ /* 0x004fee0007810000 */
[----:B------:R2:W-:Y:S01]  /*15d60*/  MUFU.TANH R40, R57 ;  /* 0x0000003900287308 */ /* 0x0005e20000002400 */
[----:B-1----:R-:W-:Y:S09]  /*15d70*/  FMNMX.FTZ R136, R224, R136, !PT ;  /* 0x00000088e0887209 */ /* 0x002ff20007810000 */
[----:B------:R-:W1:Y:S10]  /*15d80*/  MUFU.TANH R229, R35 ;  /* 0x0000002300e57308 */ /* 0x000e740000002400 */
[----:B------:R-:W4:Y:S01]  /*15d90*/  MUFU.TANH R225, R33 ;  /* 0x0000002100e17308 */ /* 0x000f220000002400 */
[----:B--2---:R-:W-:Y:S09]  /*15da0*/  MOV R57, R2 ;  /* 0x0000000200397202 */ /* 0x004ff20000000f00 */
[----:B------:R-:W-:Y:S01]  /*15db0*/  MUFU.TANH R134, R26 ;  /* 0x0000001a00867308 */ /* 0x000fe20000002400 */
[----:B-1----:R-:W-:Y:S04]  /*15dc0*/  FMNMX.FTZ R0, R229, R0, !PT ;  /* 0x00000000e5007209 */ /* 0x002fe80007810000 */
[----:B------:R-:W-:Y:S05]  /*15dd0*/  FMNMX.FTZ R0, R51, R0, !PT ;  /* 0x0000000033007209 */ /* 0x000fea0007810000 */
[----:B------:R-:W1:Y:S01]  /*15de0*/  MUFU.TANH R26, R29 ;  /* 0x0000001d001a7308 */ /* 0x000e620000002400 */
[----:B----4-:R-:W-:Y:S09]  /*15df0*/  FMNMX.FTZ R136, R225, R136, !PT ;  /* 0x00000088e1887209 */ /* 0x010ff20007810000 */
[----:B------:R2:W-:Y:S10]  /*15e00*/  MUFU.TANH R135, R49 ;  /* 0x0000003100877308 */ /* 0x0005f40000002400 */
[----:B------:R-:W4:Y:S01]  /*15e10*/  MUFU.TANH R243, R36 ;  /* 0x0000002400f37308 */ /* 0x000f220000002400 */
[----:B-1----:R-:W-:Y:S01]  /*15e20*/  FMNMX.FTZ R4, R26, R4, !PT ;  /* 0x000000041a047209 */ /* 0x002fe20007810000 */
[----:B------:R-:W3:Y:S08]  /*15e30*/  LDL.64 R28, [R1+0x40] ;  /* 0x00004000011c7983 */ /* 0x000ef00000100a00 */
[----:B------:R-:W1:Y:S01]  /*15e40*/  MUFU.TANH R249, R39 ;  /* 0x0000002700f97308 */ /* 0x000e620000002400 */
[----:B--2---:R-:W-:Y:S04]  /*15e50*/  MOV R49, R139 ;  /* 0x0000008b00317202 */ /* 0x004fe80000000f00 */
[----:B------:R-:W-:Y:S05]  /*15e60*/  FMNMX.FTZ R4, R49, R4, !PT ;  /* 0x0000000431047209 */ /* 0x000fea0007810000 */
[----:B------:R-:W-:Y:S01]  /*15e70*/  MUFU.TANH R219, R14 ;  /* 0x0000000e00db7308 */ /* 0x000fe20000002400 */
[----:B----4-:R-:W-:Y:S09]  /*15e80*/  FMNMX.FTZ R136, R243, R136, !PT ;  /* 0x00000088f3887209 */ /* 0x010ff20007810000 */
[----:B------:R-:W2:Y:S01]  /*15e90*/  MUFU.TANH R14, R37 ;  /* 0x00000025000e7308 */ /* 0x000ea20000002400 */
[----:B-1----:R-:W-:Y:S04]  /*15ea0*/  FMNMX.FTZ R0, R249, R0, !PT ;  /* 0x00000000f9007209 */ /* 0x002fe80007810000 */
[----:B------:R-:W-:Y:S05]  /*15eb0*/  FMNMX.FTZ R0, R45, R0, !PT ;  /* 0x000000002d007209 */ /* 0x000fea0007810000 */
[----:B------:R1:W-:Y:S10]  /*15ec0*/  MUFU.TANH R25, R66 ;  /* 0x0000004200197308 */ /* 0x0003f40000002400 */
[----:B------:R-:W4:Y:S01]  /*15ed0*/  MUFU.TANH R41, R41 ;  /* 0x0000002900297308 */ /* 0x000f220000002400 */
[----:B--2---:R-:W-:Y:S09]  /*15ee0*/  FMNMX.FTZ R136, R14, R136, !PT ;  /* 0x000000880e887209 */ /* 0x004ff20007810000 */
[----:B------:R-:W2:Y:S01]  /*15ef0*/  MUFU.TANH R131, R48 ;  /* 0x0000003000837308 */ /* 0x000ea20000002400 */
[----:B-1----:R-:W-:Y:S02]  /*15f00*/  MOV R66, R8 ;  /* 0x0000000800427202 */ /* 0x002fe40000000f00 */
[----:B------:R-:W3:Y:S02]  /*15f10*/  LDL.64 R8, [R1+0x30] ;  /* 0x0000300001087983 */ /* 0x000ee40000100a00 */
[----:B------:R-:W-:Y:S05]  /*15f20*/  FMNMX.FTZ R0, R66, R0, !PT ;  /* 0x0000000042007209 */ /* 0x000fea0007810000 */
[----:B------:R1:W-:Y:S01]  /*15f30*/  MUFU.TANH R5, R65 ;  /* 0x0000004100057308 */ /* 0x0003e20000002400 */
[----:B------:R-:W-:Y:S01]  /*15f40*/  STL [R1], R129 ;  /* 0x0000008101007387 */ /* 0x000fe20000100800 */
[----:B----4-:R-:W-:Y:S04]  /*15f50*/  FMNMX.FTZ R4, R41, R4, !PT ;  /* 0x0000000429047209 */ /* 0x010fe80007810000 */
[----:B------:R-:W-:Y:S04]  /*15f60*/  FMNMX.FTZ R4, R42, R4, !PT ;  /* 0x000000042a047209 */ /* 0x000fe80007810000 */
[----:B------:R-:W4:Y:S01]  /*15f70*/  MUFU.TANH R35, R54 ;  /* 0x0000003600237308 */ /* 0x000f220000002400 */
[----:B------:R-:W-:Y:S02]  /*15f80*/  FMNMX.FTZ R4, R44, R4, !PT ;  /* 0x000000042c047209 */ /* 0x000fe40007810000 */
[----:B--2---:R-:W-:Y:S07]  /*15f90*/  FMNMX.FTZ R136, R131, R136, !PT ;  /* 0x0000008883887209 */ /* 0x004fee0007810000 */
[----:B------:R-:W-:Y:S01]  /*15fa0*/  MUFU.TANH R34, R55 ;  /* 0x0000003700227308 */ /* 0x000fe20000002400 */
[----:B-1----:R-:W-:Y:S04]  /*15fb0*/  MOV R65, R135 ;  /* 0x0000008700417202 */ /* 0x002fe80000000f00 */
[----:B------:R-:W-:Y:S05]  /*15fc0*/  FMNMX.FTZ R136, R65, R136, !PT ;  /* 0x0000008841887209 */ /* 0x000fea0007810000 */
[----:B------:R-:W-:Y:S01]  /*15fd0*/  MUFU.TANH R23, R61 ;  /* 0x0000003d00177308 */ /* 0x000fe20000002400 */
[----:B------:R-:W-:Y:S02]  /*15fe0*/  FMNMX.FTZ R136, R60, R136, !PT ;  /* 0x000000883c887209 */ /* 0x000fe40007810000 */
[----:B----4-:R-:W-:Y:S07]  /*15ff0*/  FMNMX.FTZ R0, R35, R0, !PT ;  /* 0x0000000023007209 */ /* 0x010fee0007810000 */
[----:B------:R-:W1:Y:S10]  /*16000*/  MUFU.TANH R2, R64 ;  /* 0x0000004000027308 */ /* 0x000e740000002400 */
[----:B------:R-:W2:Y:S10]  /*16010*/  MUFU.TANH R20, R53 ;  /* 0x0000003500147308 */ /* 0x000eb40000002400 */
[----:B------:R4:W4:Y:S01]  /*16020*/  MUFU.TANH R24, R67 ;  /* 0x0000004300187308 */ /* 0x0009220000002400 */
[----:B-1----:R-:W-:Y:S02]  /*16030*/  MOV R61, R2 ;  /* 0x00000002003d7202 */ /* 0x002fe40000000f00 */
[----:B------:R-:W-:Y:S02]  /*16040*/  FMNMX.FTZ R2, R34, R0, !PT ;  /* 0x0000000022027209 */ /* 0x000fe40007810000 */
[----:B------:R-:W-:Y:S05]  /*16050*/  FMNMX.FTZ R0, R21, R4, !PT ;  /* 0x0000000415007209 */ /* 0x000fea0007810000 */
[----:B------:R1:W-:Y:S01]  /*16060*/  MUFU.TANH R64, R43 ;  /* 0x0000002b00407308 */ /* 0x0003e20000002400 */
[----:B------:R-:W-:Y:S02]  /*16070*/  FMNMX.FTZ R4, R222, R138, !PT ;  /* 0x0000008ade047209 */ /* 0x000fe40007810000 */
[----:B------:R-:W-:Y:S02]  /*16080*/  FMNMX.FTZ R0, R40, R0, !PT ;  /* 0x0000000028007209 */ /* 0x000fe40007810000 */
[----:B--2---:R-:W-:Y:S02]  /*16090*/  FMNMX.FTZ R136, R20, R136, !PT ;  /* 0x0000008814887209 */ /* 0x004fe40007810000 */
[----:B------:R-:W-:Y:S02]  /*160a0*/  FMNMX.FTZ R0, R130, R0, !PT ;  /* 0x0000000082007209 */ /* 0x000fe40007810000 */
[----:B------:R-:W-:Y:S01]  /*160b0*/  FMNMX.FTZ R136, R61, R136, !PT ;  /* 0x000000883d887209 */ /* 0x000fe20007810000 */
[----:B------:R-:W2:Y:S01]  /*160c0*/  MUFU.TANH R15, R15 ;  /* 0x0000000f000f7308 */ /* 0x000ea20000002400 */
[----:B------:R-:W-:Y:S02]  /*160d0*/  FMNMX.FTZ R0, R23, R0, !PT ;  /* 0x0000000017007209 */ /* 0x000fe40007810000 */
[----:B------:R-:W-:Y:S02]  /*160e0*/  FMNMX.FTZ R4, R223, R4, !PT ;  /* 0x00000004df047209 */ /* 0x000fe40007810000 */
[----:B----4-:R-:W-:Y:S02]  /*160f0*/  MOV R67, R5 ;  /* 0x0000000500437202 */ /* 0x010fe40000000f00 */
[----:B------:R-:W-:Y:S02]  /*16100*/  FMNMX.FTZ R4, R219, R4, !PT ;  /* 0x00000004db047209 */ /* 0x000fe40007810000 */
[----:B------:R-:W-:Y:S01]  /*16110*/  FMNMX.FTZ R136, R67, R136, !PT ;  /* 0x0000008843887209 */ /* 0x000fe20007810000 */
[----:B------:R-:W-:Y:S01]  /*16120*/  MUFU.TANH R22, R47 ;  /* 0x0000002f00167308 */ /* 0x000fe20000002400 */
[----:B------:R-:W-:Y:S02]  /*16130*/  FMNMX.FTZ R2, R25, R2, !PT ;  /* 0x0000000219027209 */ /* 0x000fe40007810000 */
[----:B-1----:R-:W-:Y:S01]  /*16140*/  MOV R43, R134 ;  /* 0x00000086002b7202 */ /* 0x002fe20000000f00 */
[----:B------:R-:W1:Y:S01]  /*16150*/  SHFL.BFLY PT, R6, R136, 0x2, 0x1f ;  /* 0x0c401f0088067f89 */ /* 0x000e6200000e0000 */
[----:B------:R-:W-:Y:S05]  /*16160*/  FMNMX.FTZ R2, R24, R2, !PT ;  /* 0x0000000218027209 */ /* 0x000fea0007810000 */
[----:B------:R-:W4:Y:S02]  /*16170*/  MUFU.TANH R251, R30 ;  /* 0x0000001e00fb7308 */ /* 0x000f240000002400 */
[----:B------:R-:W4:Y:S01]  /*16180*/  SHFL.BFLY PT, R134, R0, 0x2, 0x1f ;  /* 0x0c401f0000867f89 */ /* 0x000f2200000e0000 */
[----:B--2---:R-:W-:Y:S04]  /*16190*/  FMNMX.FTZ R4, R15, R4, !PT ;  /* 0x000000040f047209 */ /* 0x004fe80007810000 */
[----:B------:R-:W-:Y:S03]  /*161a0*/  FMNMX.FTZ R4, R43, R4, !PT ;  /* 0x000000042b047209 */ /* 0x000fe60007810000 */
[----:B------:R-:W2:Y:S01]  /*161b0*/  MUFU.TANH R133, R31 ;  /* 0x0000001f00857308 */ /* 0x000ea20000002400 */
[----:B------:R-:W2:Y:S01]  /*161c0*/  SHFL.BFLY PT, R5, R2, 0x2, 0x1f ;  /* 0x0c401f0002057f89 */ /* 0x000ea200000e0000 */
[----:B-1----:R-:W-:Y:S08]  /*161d0*/  FMNMX.FTZ R136, R136, R6, !PT ;  /* 0x0000000688887209 */ /* 0x002ff00007810000 */
[----:B------:R1:W1:Y:S01]  /*161e0*/  MUFU.TANH R48, R46 ;  /* 0x0000002e00307308 */ /* 0x0002620000002400 */
[----:B------:R-:W1:Y:S01]  /*161f0*/  SHFL.BFLY PT, R6, R136, 0x1, 0x1f ;  /* 0x0c201f0088067f89 */ /* 0x000e6200000e0000 */
[----:B----4-:R-:W-:Y:S02]  /*16200*/  FMNMX.FTZ R134, R0, R134, !PT ;  /* 0x0000008600867209 */ /* 0x010fe40007810000 */
[----:B------:R-:W-:Y:S06]  /*16210*/  FMNMX.FTZ R0, R239, R4, !PT ;  /* 0x00000004ef007209 */ /* 0x000fec0007810000 */
[----:B------:R4:W4:Y:S01]  /*16220*/  MUFU.TANH R238, R58 ;  /* 0x0000003a00ee7308 */ /* 0x0009220000002400 */
[----:B------:R-:W-:Y:S02]  /*16230*/  FMNMX.FTZ R0, R251, R0, !PT ;  /* 0x00000000fb007209 */ /* 0x000fe40007810000 */
[----:B--2---:R-:W-:Y:S02]  /*16240*/  MOV R47, R133 ;  /* 0x00000085002f7202 */ /* 0x004fe40000000f00 */
[----:B------:R-:W-:Y:S02]  /*16250*/  FMNMX.FTZ R2, R2, R5, !PT ;  /* 0x0000000502027209 */ /* 0x000fe40007810000 */
[----:B------:R-:W-:Y:S01]  /*16260*/  FMNMX.FTZ R4, R47, R0, !PT ;  /* 0x000000002f047209 */ /* 0x000fe20007810000 */
[----:B------:R-:W-:Y:S01]  /*16270*/  FMUL.FTZ R0, R63, c[0x0][0x320] ;  /* 0x0000c8003f007a20 */ /* 0x000fe20000410000 */
[----:B------:R-:W2:Y:S01]  /*16280*/  SHFL.BFLY PT, R5, R134, 0x1, 0x1f ;  /* 0x0c201f0086057f89 */ /* 0x000ea200000e0000 */
[----:B------:R2:W-:Y:S01]  /*16290*/  MUFU.TANH R240, R59 ;  /* 0x0000003b00f07308 */ /* 0x0005e20000002400 */
[----:B------:R-:W-:Y:S02]  /*162a0*/  FMNMX.FTZ R4, R57, R4, !PT ;  /* 0x0000000439047209 */ /* 0x000fe40007810000 */
[----:B------:R-:W-:Y:S02]  /*162b0*/  MOV R63, R23 ;  /* 0x00000017003f7202 */ /* 0x000fe40000000f00 */
[----:B-1----:R-:W-:Y:S02]  /*162c0*/  MOV R46, R20 ;  /* 0x00000014002e7202 */ /* 0x002fe40000000f00 */
[----:B------:R-:W-:Y:S01]  /*162d0*/  FMNMX.FTZ R136, R136, R6, !PT ;  /* 0x0000000688887209 */ /* 0x000fe20007810000 */
[----:B------:R-:W1:Y:S02]  /*162e0*/  SHFL.BFLY PT, R135, R2, 0x1, 0x1f ;  /* 0x0c201f0002877f89 */ /* 0x000e6400000e0000 */
[----:B------:R1:W-:Y:S02]  /*162f0*/  MUFU.TANH R204, R0 ;  /* 0x0000000000cc7308 */ /* 0x0003e40000002400 */
[----:B------:R-:W-:Y:S01]  /*16300*/  FMUL.FTZ R206, R136, c[0x0][0x2d0] ;  /* 0x0000b40088ce7a20 */ /* 0x000fe20000410000 */
[----:B----4-:R-:W-:Y:S07]  /*16310*/  MOV R58, R26 ;  /* 0x0000001a003a7202 */ /* 0x010fee0000000f00 */
[----:B------:R4:W-:Y:S01]  /*16320*/  MUFU.TANH R139, R62 ;  /* 0x0000003e008b7308 */ /* 0x0009e20000002400 */
[----:B--2---:R-:W-:Y:S02]  /*16330*/  FMNMX.FTZ R134, R134, R5, !PT ;  /* 0x0000000586867209 */ /* 0x004fe40007810000 */
[----:B------:R-:W-:Y:S02]  /*16340*/  MOV R59, R25 ;  /* 0x00000019003b7202 */ /* 0x000fe40000000f00 */
[----:B-1----:R-:W-:Y:S01]  /*16350*/  FMNMX.FTZ R135, R2, R135, !PT ;  /* 0x0000008702877209 */ /* 0x002fe20007810000 */
[----:B------:R-:W-:Y:S01]  /*16360*/  FADD.FTZ R0, -R136, R3 ;  /* 0x0000000388007221 */ /* 0x000fe20000010100 */
[----:B------:R-:W-:Y:S01]  /*16370*/  FMNMX.FTZ R3, R64, R4, !PT ;  /* 0x0000000440037209 */ /* 0x000fe20007810000 */
[--C-:B------:R-:W-:Y:S02]  /*16380*/  FFMA.FTZ R4, R207, c[0x0][0x2d0], -R206.reuse ;  /* 0x0000b400cf047a23 */ /* 0x100fe400000108ce */
[----:B------:R-:W-:Y:S01]  /*16390*/  FMUL.FTZ R207, R135, c[0x0][0x2d0] ;  /* 0x0000b40087cf7a20 */ /* 0x000fe20000410000 */
[----:B------:R-:W-:Y:S01]  /*163a0*/  FMNMX.FTZ R2, R48, R3, !PT ;  /* 0x0000000330027209 */ /* 0x000fe20007810000 */
[----:B------:R1:W-:Y:S01]  /*163b0*/  MUFU.EX2 R214, R4 ;  /* 0x0000000400d67308 */ /* 0x0003e20000000800 */
[----:B------:R-:W-:Y:S02]  /*163c0*/  FMUL.FTZ R0, R0, c[0x0][0x2d0] ;  /* 0x0000b40000007a20 */ /* 0x000fe40000410000 */
[--C-:B------:R-:W-:Y:S01]  /*163d0*/  FFMA.FTZ R5, R18, c[0x0][0x2d0], -R207.reuse ;  /* 0x0000b40012057a23 */ /* 0x100fe200000108cf */
[----:B------:R-:W-:Y:S01]  /*163e0*/  FMNMX.FTZ R2, R22, R2, !PT ;  /* 0x0000000216027209 */ /* 0x000fe20007810000 */
[----:B------:R-:W-:Y:S01]  /*163f0*/  FFMA.FTZ R6, R19, c[0x0][0x2d0], -R207 ;  /* 0x0000b40013067a23 */ /* 0x000fe200000108cf */
[----:B----4-:R-:W-:Y:S02]  /*16400*/  MOV R62, R24 ;  /* 0x00000018003e7202 */ /* 0x010fe40000000f00 */
[----:B------:R-:W-:Y:S02]  /*16410*/  FMNMX.FTZ R3, R238, R2, !PT ;  /* 0x00000002ee037209 */ /* 0x000fe40007810000 */
[----:B------:R-:W-:Y:S10]  /*16420*/  MUFU.EX2 R241, R5 ;  /* 0x0000000500f17308 */ /* 0x000ff40000000800 */
[----:B------:R-:W-:Y:S01]  /*16430*/  MUFU.EX2 R232, R6 ;  /* 0x0000000600e87308 */ /* 0x000fe20000000800 */
[--C-:B-1----:R-:W-:Y:S02]  /*16440*/  FFMA.FTZ R4, R205, c[0x0][0x2d0], -R206.reuse ;  /* 0x0000b400cd047a23 */ /* 0x102fe400000108ce */
[----:B------:R-:W-:Y:S07]  /*16450*/  FMUL.FTZ R205, R134, c[0x0][0x2d0] ;  /* 0x0000b40086cd7a20 */ /* 0x000fee0000410000 */
[----:B------:R1:W-:Y:S10]  /*16460*/  MUFU.EX2 R245, R4 ;  /* 0x0000000400f57308 */ /* 0x0003f40000000800 */
[----:B------:R2:W4:Y:S01]  /*16470*/  MUFU.EX2 R133, R0 ;  /* 0x0000000000857308 */ /* 0x0005220000000800 */
[----:B-1----:R-:W-:Y:S09]  /*16480*/  FFMA.FTZ R4, R16, c[0x0][0x2d0], -R206 ;  /* 0x0000b40010047a23 */ /* 0x002ff200000108ce */
[----:B------:R1:W-:Y:S01]  /*16490*/  MUFU.EX2 R247, R4 ;  /* 0x0000000400f77308 */ /* 0x0003e20000000800 */
[----:B--2---:R-:W-:Y:S02]  /*164a0*/  FADD.FTZ R0, -R135, R132 ;  /* 0x0000008487007221 */ /* 0x004fe40000010100 */
[C---:B----4-:R-:W-:Y:S01]  /*164b0*/  FMUL.FTZ R32, R133.reuse, R168 ;  /* 0x000000a885207220 */ /* 0x050fe20000410000 */
[----:B------:R-:W-:Y:S01]  /*164c0*/  MOV R168, R45 ;  /* 0x0000002d00a87202 */ /* 0x000fe20000000f00 */
[----:B------:R-:W-:Y:S01]  /*164d0*/  FMUL.FTZ R2, R0, c[0x0][0x2d0] ;  /* 0x0000b40000027a20 */ /* 0x000fe20000410000 */
[----:B------:R-:W-:Y:S01]  /*164e0*/  FMNMX.FTZ R0, R240, R3, !PT ;  /* 0x00000003f0007209 */ /* 0x000fe20007810000 */
[----:B------:R-:W-:Y:S03]  /*164f0*/  FMUL.FTZ R33, R133, R169 ;  /* 0x000000a985217220 */ /* 0x000fe60000410000 */
[----:B------:R2:W4:Y:S01]  /*16500*/  MUFU.EX2 R132, R2 ;  /* 0x0000000200847308 */ /* 0x0005220000000800 */
[----:B------:R-:W-:Y:S01]  /*16510*/  FMNMX.FTZ R0, R139, R0, !PT ;  /* 0x000000008b007209 */ /* 0x000fe20007810000 */
[C---:B------:R-:W-:Y:S02]  /*16520*/  FMUL.FTZ R68, R133.reuse, R68 ;  /* 0x0000004485447220 */ /* 0x040fe40000410000 */
[C---:B------:R-:W-:Y:S01]  /*16530*/  FMUL.FTZ R69, R133.reuse, R69 ;  /* 0x0000004585457220 */ /* 0x040fe20000410000 */
[----:B------:R-:W-:Y:S01]  /*16540*/  FMNMX.FTZ R0, R204, R0, !PT ;  /* 0x00000000cc007209 */ /* 0x000fe20007810000 */
[C---:B------:R-:W-:Y:S02]  /*16550*/  FMUL.FTZ R80, R133.reuse, R80 ;  /* 0x0000005085507220 */ /* 0x040fe40000410000 */
[----:B------:R-:W-:Y:S02]  /*16560*/  FMUL.FTZ R81, R133, R81 ;  /* 0x0000005185517220 */ /* 0x000fe40000410000 */
[----:B-1----:R-:W-:Y:S01]  /*16570*/  FFMA.FTZ R4, R17, c[0x0][0x2d0], -R206 ;  /* 0x0000b40011047a23 */ /* 0x002fe200000108ce */
[----:B------:R-:W-:Y:S01]  /*16580*/  SHF.L.U32 R17, R27, 0x5, RZ ;  /* 0x000000051b117819 */ /* 0x000fe200000006ff */
[C---:B------:R-:W-:Y:S02]  /*16590*/  FMUL.FTZ R84, R133.reuse, R84 ;  /* 0x0000005485547220 */ /* 0x040fe40000410000 */
[----:B------:R1:W-:Y:S01]  /*165a0*/  MUFU.EX2 R248, R4 ;  /* 0x0000000400f87308 */ /* 0x0003e20000000800 */
[C---:B------:R-:W-:Y:S02]  /*165b0*/  FMUL.FTZ R85, R133.reuse, R85 ;  /* 0x0000005585557220 */ /* 0x040fe40000410000 */
[C---:B------:R-:W-:Y:S02]  /*165c0*/  FMUL.FTZ R96, R133.reuse, R96 ;  /* 0x0000006085607220 */ /* 0x040fe40000410000 */
[C---:B------:R-:W-:Y:S02]  /*165d0*/  FMUL.FTZ R97, R133.reuse, R97 ;  /* 0x0000006185617220 */ /* 0x040fe40000410000 */
[C---:B------:R-:W-:Y:S02]  /*165e0*/  FMUL.FTZ R100, R133.reuse, R100 ;  /* 0x0000006485647220 */ /* 0x040fe40000410000 */
[----:B------:R-:W-:Y:S02]  /*165f0*/  FMUL.FTZ R101, R133, R101 ;  /* 0x0000006585657220 */ /* 0x000fe40000410000 */
[----:B--2---:R-:W-:Y:S02]  /*16600*/  FADD.FTZ R2, -R134, R137 ;  /* 0x0000008986027221 */ /* 0x004fe40000010100 */
[----:B----4-:R-:W-:Y:S02]  /*16610*/  FMUL.FTZ R18, R132, R154 ;  /* 0x0000009a84127220 */ /* 0x010fe40000410000 */
[----:B------:R-:W-:Y:S02]  /*16620*/  FMUL.FTZ R2, R2, c[0x0][0x2d0] ;  /* 0x0000b40002027a20 */ /* 0x000fe40000410000 */
[C---:B------:R-:W-:Y:S02]  /*16630*/  FMUL.FTZ R19, R132.reuse, R155 ;  /* 0x0000009b84137220 */ /* 0x040fe40000410000 */
[----:B------:R2:W4:Y:S01]  /*16640*/  MUFU.EX2 R3, R2 ;  /* 0x0000000200037308 */ /* 0x0005220000000800 */
[C---:B------:R-:W-:Y:S02]  /*16650*/  FMUL.FTZ R70, R132.reuse, R70 ;  /* 0x0000004684467220 */ /* 0x040fe40000410000 */
[C---:B------:R-:W-:Y:S02]  /*16660*/  FMUL.FTZ R71, R132.reuse, R71 ;  /* 0x0000004784477220 */ /* 0x040fe40000410000 */
[--C-:B-1----:R-:W-:Y:S02]  /*16670*/  FFMA.FTZ R4, R217, c[0x0][0x2d0], -R207.reuse ;  /* 0x0000b400d9047a23 */ /* 0x102fe400000108cf */
        /* <DEDUP_REMOVED lines=9> */
[----:B------:R-:W-:Y:S01]  /*16710*/  FMUL.FTZ R112, R133, R112 ;  /* 0x0000007085707220 */ /* 0x000fe20000410000 */
[----:B--2---:R-:W2:Y:S01]  /*16720*/  SHFL.BFLY PT, R2, R0, 0x2, 0x1f ;  /* 0x0c401f0000027f89 */ /* 0x004ea200000e0000 */
[C---:B----4-:R-:W-:Y:S01]  /*16730*/  FMUL.FTZ R24, R3.reuse, R160 ;  /* 0x000000a003187220 */ /* 0x050fe20000410000 */
[----:B------:R-:W-:Y:S01]  /*16740*/  MOV R160, R35 ;  /* 0x0000002300a07202 */ /* 0x000fe20000000f00 */
[C---:B------:R-:W-:Y:S01]  /*16750*/  FMUL.FTZ R25, R3.reuse, R161 ;  /* 0x000000a103197220 */ /* 0x040fe20000410000 */
[----:B------:R-:W-:Y:S01]  /*16760*/  MOV R161, R48 ;  /* 0x0000003000a17202 */ /* 0x000fe20000000f00 */
[C---:B---3--:R-:W-:Y:S01]  /*16770*/  FMUL.FTZ R29, R3.reuse, R165 ;  /* 0x000000a5031d7220 */ /* 0x048fe20000410000 */
[----:B------:R-:W-:Y:S01]  /*16780*/  MOV R165, R46 ;  /* 0x0000002e00a57202 */ /* 0x000fe20000000f00 */
[----:B------:R-:W-:Y:S01]  /*16790*/  FMUL.FTZ R35, R132, R171 ;  /* 0x000000ab84237220 */ /* 0x000fe20000410000 */
[----:B------:R-:W-:Y:S01]  /*167a0*/  MOV R171, R49 ;  /* 0x0000003100ab7202 */ /* 0x000fe20000000f00 */
[----:B------:R-:W-:Y:S01]  /*167b0*/  FMUL.FTZ R45, R3, R181 ;  /* 0x000000b5032d7220 */ /* 0x000fe20000410000 */
[----:B------:R-:W-:Y:S01]  /*167c0*/  MOV R181, R56 ;  /* 0x0000003800b57202 */ /* 0x000fe20000000f00 */
[----:B-1----:R-:W-:Y:S02]  /*167d0*/  FFMA.FTZ R4, R216, c[0x0][0x2d0], -R207 ;  /* 0x0000b400d8047a23 */ /* 0x002fe400000108cf */
[C---:B------:R-:W-:Y:S02]  /*167e0*/  FMUL.FTZ R49, R133.reuse, R185 ;  /* 0x000000b985317220 */ /* 0x040fe40000410000 */
[----:B------:R1:W-:Y:S01]  /*167f0*/  MUFU.EX2 R246, R4 ;  /* 0x0000000400f67308 */ /* 0x0003e20000000800 */
[----:B------:R-:W-:Y:S02]  /*16800*/  FMUL.FTZ R48, R133, R184 ;  /* 0x000000b885307220 */ /* 0x000fe40000410000 */
[C---:B------:R-:W-:Y:S02]  /*16810*/  FMUL.FTZ R56, R3.reuse, R192 ;  /* 0x000000c003387220 */ /* 0x040fe40000410000 */
[C---:B------:R-:W-:Y:S02]  /*16820*/  FMUL.FTZ R72, R3.reuse, R72 ;  /* 0x0000004803487220 */ /* 0x040fe40000410000 */
[C---:B------:R-:W-:Y:S01]  /*16830*/  FMUL.FTZ R73, R3.reuse, R73 ;  /* 0x0000004903497220 */ /* 0x040fe20000410000 */
[----:B--2---:R-:W-:Y:S01]  /*16840*/  FMNMX.FTZ R0, R0, R2, !PT ;  /* 0x0000000200007209 */ /* 0x004fe20007810000 */
[C---:B------:R-:W-:Y:S02]  /*16850*/  FMUL.FTZ R76, R3.reuse, R76 ;  /* 0x0000004c034c7220 */ /* 0x040fe40000410000 */
[C---:B------:R-:W-:Y:S02]  /*16860*/  FMUL.FTZ R77, R3.reuse, R77 ;  /* 0x0000004d034d7220 */ /* 0x040fe40000410000 */
[----:B------:R-:W2:Y:S01]  /*16870*/  SHFL.BFLY PT, R2, R0, 0x1, 0x1f ;  /* 0x0c201f0000027f89 */ /* 0x000ea200000e0000 */
[C---:B------:R-:W-:Y:S02]  /*16880*/  FMUL.FTZ R88, R3.reuse, R88 ;  /* 0x0000005803587220 */ /* 0x040fe40000410000 */
[C---:B------:R-:W-:Y:S02]  /*16890*/  FMUL.FTZ R89, R3.reuse, R89 ;  /* 0x0000005903597220 */ /* 0x040fe40000410000 */
[C---:B------:R-:W-:Y:S02]  /*168a0*/  FMUL.FTZ R92, R3.reuse, R92 ;  /* 0x0000005c035c7220 */ /* 0x040fe40000410000 */
[C---:B------:R-:W-:Y:S02]  /*168b0*/  FMUL.FTZ R93, R3.reuse, R93 ;  /* 0x0000005d035d7220 */ /* 0x040fe40000410000 */
[C---:B------:R-:W-:Y:S01]  /*168c0*/  FMUL.FTZ R104, R3.reuse, R104 ;  /* 0x0000006803687220 */ /* 0x040fe20000410000 */
[----:B-1----:R-:W-:Y:S01]  /*168d0*/  @P0 SHF.R.S32.HI R4, RZ, 0x1f, R129 ;  /* 0x0000001fff040819 */ /* 0x002fe20000011481 */
[C---:B------:R-:W-:Y:S02]  /*168e0*/  FMUL.FTZ R105, R3.reuse, R105 ;  /* 0x0000006903697220 */ /* 0x040fe40000410000 */
[----:B------:R-:W-:Y:S02]  /*168f0*/  FMUL.FTZ R108, R3, R108 ;  /* 0x0000006c036c7220 */ /* 0x000fe40000410000 */
[----:B------:R-:W-:Y:S02]  /*16900*/  @P0 IMAD R7, R4, c[0x0][0x1e0], RZ ;  /* 0x0000780004070a24 */ /* 0x000fe400078e02ff */
[C---:B------:R-:W-:Y:S04]  /*16910*/  @P0 IMAD.WIDE.U32 R4, R129.reuse, c[0x0][0x1e0], RZ ;  /* 0x0000780081040a25 */ /* 0x040fe800078e00ff */
[----:B------:R-:W-:Y:S01]  /*16920*/  @P0 IMAD R7, R129, c[0x0][0x1e4], R7 ;  /* 0x0000790081070a24 */ /* 0x000fe200078e0207 */
[----:B------:R-:W-:Y:S01]  /*16930*/  @P0 SHF.L.U32 R6, R4, 0x6, RZ ;  /* 0x0000000604060819 */ /* 0x000fe200000006ff */
[----:B------:R-:W3:Y:S01]  /*16940*/  LDL.LU R129, [R1+0x94] ;  /* 0x0000940001817983 */ /* 0x000ee20000300800 */
[----:B--2---:R-:W-:Y:S01]  /*16950*/  FMNMX.FTZ R2, R0, R2, !PT ;  /* 0x0000000200027209 */ /* 0x004fe20007810000 */
[----:B------:R-:W-:Y:S01]  /*16960*/  FMUL.FTZ R109, R3, R109 ;  /* 0x0000006d036d7220 */ /* 0x000fe20000410000 */
[----:B------:R-:W-:Y:S01]  /*16970*/  @P0 IADD3 R5, R5, R7, RZ ;  /* 0x0000000705050210 */ /* 0x000fe20007ffe0ff */
[----:B------:R-:W2:Y:S01]  /*16980*/  LDL R16, [R1+0x50] ;  /* 0x0000500001107983 */ /* 0x000ea20000100800 */
[----:B------:R-:W-:Y:S01]  /*16990*/  @P0 IADD3 R7, P1, R6, R28, RZ ;  /* 0x0000001c06070210 */ /* 0x000fe20007f3e0ff */
[----:B------:R-:W-:Y:S01]  /*169a0*/  FMUL.FTZ R137, R2, c[0x0][0x2d0] ;  /* 0x0000b40002897a20 */ /* 0x000fe20000410000 */
[----:B------:R-:W-:Y:S01]  /*169b0*/  @P0 SHF.L.U64.HI R5, R4, 0x6, R5 ;  /* 0x0000000604050819 */ /* 0x000fe20000010205 */
[----:B------:R-:W-:Y:S01]  /*169c0*/  FADD.FTZ R0, -R2, R138 ;  /* 0x0000008a02007221 */ /* 0x000fe20000010100 */
[----:B------:R-:W-:Y:S01]  /*169d0*/  @P0 IADD3 R4, P2, R6, R11, RZ ;  /* 0x0000000b06040210 */ /* 0x000fe20007f5e0ff */
[----:B------:R-:W-:Y:S01]  /*169e0*/  FMUL.FTZ R28, R3, R164 ;  /* 0x000000a4031c7220 */ /* 0x000fe20000410000 */
[----:B------:R-:W-:Y:S01]  /*169f0*/  @P0 LEA R6, P5, R7, c[0x0][0x1c8], 0x1 ;  /* 0x0000720007060a11 */ /* 0x000fe200078a08ff */
[----:B------:R-:W-:Y:S01]  /*16a00*/  FMUL.FTZ R0, R0, c[0x0][0x2d0] ;  /* 0x0000b40000007a20 */ /* 0x000fe20000410000 */
[----:B------:R-:W-:Y:S01]  /*16a10*/  @P0 IADD3.X R9, R5, R9, RZ, P1, !PT ;  /* 0x0000000905090210 */ /* 0x000fe20000ffe4ff */
[----:B------:R-:W-:Y:S01]  /*16a20*/  FMUL.FTZ R113, R133, R113 ;  /* 0x0000007185717220 */ /* 0x000fe20000410000 */
[----:B------:R-:W-:Y:S01]  /*16a30*/  @P0 LEA R8, P1, R4, c[0x0][0x1c8], 0x1 ;  /* 0x0000720004080a11 */ /* 0x000fe200078208ff */
[----:B------:R-:W-:Y:S01]  /*16a40*/  FMUL.FTZ R114, R132, R114 ;  /* 0x0000007284727220 */ /* 0x000fe20000410000 */
[----:B------:R-:W-:Y:S01]  /*16a50*/  @P0 LEA.HI.X R7, R7, c[0x0][0x1cc], R9, 0x1, P5 ;  /* 0x0000730007070a11 */ /* 0x000fe200028f0c09 */
[----:B------:R-:W1:Y:S01]  /*16a60*/  MUFU.EX2 R0, R0 ;  /* 0x0000000000007308 */ /* 0x000e620000000800 */
[----:B------:R-:W-:Y:S01]  /*16a70*/  @P0 IADD3.X R5, R5, R10, RZ, P2, !PT ;  /* 0x0000000a05050210 */ /* 0x000fe200017fe4ff */
[----:B------:R-:W-:Y:S01]  /*16a80*/  FFMA.FTZ R10, R221, c[0x0][0x2d0], -R205 ;  /* 0x0000b400dd0a7a23 */ /* 0x000fe200000108cd */
[----:B------:R-:W-:Y:S01]  /*16a90*/  @P0 SHF.L.U32 R11, R27, 0x5, RZ ;  /* 0x000000051b0b0819 */ /* 0x000fe200000006ff */
[----:B------:R4:W-:Y:S01]  /*16aa0*/  @P0 LDGSTS.E.BYPASS.LTC128B.128 [R252+0x4100], [R6.64], !P4 ;  /* 0x0410000006fc0fae */ /* 0x0009e2000e101d44 */
[----:B------:R-:W-:Y:S01]  /*16ab0*/  @P0 LEA.HI.X R9, R4, c[0x0][0x1cc], R5, 0x1, P1 ;  /* 0x0000730004090a11 */ /* 0x000fe200008f0c05 */
[--C-:B------:R-:W-:Y:S01]  /*16ac0*/  FFMA.FTZ R5, R220, c[0x0][0x2d0], -R205.reuse ;  /* 0x0000b400dc057a23 */ /* 0x100fe200000108cd */
[----:B------:R-:W-:Y:S01]  /*16ad0*/  @P0 IADD3 R4, P1, R6, R11, RZ ;  /* 0x0000000b06040210 */ /* 0x000fe20007f3e0ff */
[----:B------:R-:W-:Y:S01]  /*16ae0*/  FMUL.FTZ R115, R132, R115 ;  /* 0x0000007384737220 */ /* 0x000fe20000410000 */
[----:B------:R-:W-:Y:S01]  /*16af0*/  MOV R138, R22 ;  /* 0x00000016008a7202 */ /* 0x000fe20000000f00 */
[----:B------:R4:W-:Y:S01]  /*16b00*/  MUFU.EX2 R215, R5 ;  /* 0x0000000500d77308 */ /* 0x0009e20000000800 */
[----:B------:R-:W-:Y:S01]  /*16b10*/  MOV R221, R21 ;  /* 0x0000001500dd7202 */ /* 0x000fe20000000f00 */
[----:B------:R4:W-:Y:S01]  /*16b20*/  @P0 LDGSTS.E.BYPASS.LTC128B.128 [R252+0x6100], [R8.64], !P3 ;  /* 0x0610000008fc0fae */ /* 0x0009e2000d901d44 */
[----:B------:R-:W-:Y:S01]  /*16b30*/  MOV R220, R14 ;  /* 0x0000000e00dc7202 */ /* 0x000fe20000000f00 */
[--C-:B------:R-:W-:Y:S01]  /*16b40*/  FFMA.FTZ R14, R218, c[0x0][0x2d0], -R205.reuse ;  /* 0x0000b400da0e7a23 */ /* 0x100fe200000108cd */
[----:B------:R-:W-:Y:S01]  /*16b50*/  MOV R218, R51 ;  /* 0x0000003300da7202 */ /* 0x000fe20000000f00 */
[----:B------:R-:W-:Y:S01]  /*16b60*/  FMUL.FTZ R51, R132, R187 ;  /* 0x000000bb84337220 */ /* 0x000fe20000410000 */
[----:B------:R-:W-:Y:S01]  /*16b70*/  MOV R169, R220 ;  /* 0x000000dc00a97202 */ /* 0x000fe20000000f00 */
[----:B------:R-:W-:Y:S01]  /*16b80*/  FMUL.FTZ R116, R133, R116 ;  /* 0x0000007485747220 */ /* 0x000fe20000410000 */
[----:B------:R-:W-:Y:S01]  /*16b90*/  MOV R220, R44 ;  /* 0x0000002c00dc7202 */ /* 0x000fe20000000f00 */
[----:B------:R4:W-:Y:S01]  /*16ba0*/  MUFU.EX2 R212, R10 ;  /* 0x0000000a00d47308 */ /* 0x0009e20000000800 */
[C---:B------:R-:W-:Y:S01]  /*16bb0*/  FMUL.FTZ R44, R3.reuse, R180 ;  /* 0x000000b4032c7220 */ /* 0x040fe20000410000 */
[----:B------:R-:W-:Y:S01]  /*16bc0*/  MOV R164, R60 ;  /* 0x0000003c00a47202 */ /* 0x000fe20000000f00 */
[C---:B------:R-:W-:Y:S01]  /*16bd0*/  FMUL.FTZ R60, R3.reuse, R196 ;  /* 0x000000c4033c7220 */ /* 0x040fe20000410000 */
[----:B------:R-:W-:Y:S01]  /*16be0*/  MOV R180, R58 ;  /* 0x0000003a00b47202 */ /* 0x000fe20000000f00 */
[C---:B-1----:R-:W-:Y:S01]  /*16bf0*/  FMUL.FTZ R26, R0.reuse, R162 ;  /* 0x000000a2001a7220 */ /* 0x042fe20000410000 */
[----:B------:R-:W-:Y:S01]  /*16c00*/  MOV R162, R67 ;  /* 0x0000004300a27202 */ /* 0x000fe20000000f00 */
[C---:B------:R-:W-:Y:S01]  /*16c10*/  FMUL.FTZ R27, R0.reuse, R163 ;  /* 0x000000a3001b7220 */ /* 0x040fe20000410000 */
[----:B------:R-:W-:Y:S01]  /*16c20*/  MOV R163, R61 ;  /* 0x0000003d00a37202 */ /* 0x000fe20000000f00 */
[----:B------:R-:W-:Y:S01]  /*16c30*/  FMUL.FTZ R30, R0, R166 ;  /* 0x000000a6001e7220 */ /* 0x000fe20000410000 */
[----:B------:R1:W-:Y:S01]  /*16c40*/  MUFU.EX2 R216, R14 ;  /* 0x0000000e00d87308 */ /* 0x0003e20000000800 */
[----:B----4-:R-:W-:Y:S01]  /*16c50*/  @P0 IADD3 R6, P6, R4, R11, RZ ;  /* 0x0000000b04060210 */ /* 0x010fe20007fde0ff */
[----:B------:R-:W-:Y:S01]  /*16c60*/  FMUL.FTZ R31, R0, R167 ;  /* 0x000000a7001f7220 */ /* 0x000fe20000410000 */
[----:B------:R-:W-:Y:S01]  /*16c70*/  MOV R167, R57 ;  /* 0x0000003900a77202 */ /* 0x000fe20000000f00 */
[----:B------:R-:W-:Y:S01]  /*16c80*/  FMUL.FTZ R57, R3, R193 ;  /* 0x000000c103397220 */ /* 0x000fe20000410000 */
[----:B------:R-:W-:Y:S01]  /*16c90*/  @P0 IADD3.X R5, R7, R13, RZ, P1, !PT ;  /* 0x0000000d07050210 */ /* 0x000fe20000ffe4ff */
[----:B------:R-:W-:Y:S01]  /*16ca0*/  FFMA.FTZ R7, R12, c[0x0][0x2d0], -R205 ;  /* 0x0000b4000c077a23 */ /* 0x000fe200000108cd */
[----:B------:R-:W-:Y:S01]  /*16cb0*/  MOV R166, R64 ;  /* 0x0000004000a67202 */ /* 0x000fe20000000f00 */
[----:B------:R-:W-:Y:S01]  /*16cc0*/  FMUL.FTZ R46, R0, R182 ;  /* 0x000000b6002e7220 */ /* 0x000fe20000410000 */
[----:B------:R-:W-:Y:S01]  /*16cd0*/  @P0 IADD3 R9, P1, R17, 0x80, RZ ;  /* 0x0000008011090810 */ /* 0x000fe20007f3e0ff */
[----:B------:R4:W2:Y:S01]  /*16ce0*/  MUFU.EX2 R217, R7 ;  /* 0x0000000700d97308 */ /* 0x0008a20000000800 */
[----:B------:R2:W-:Y:S01]  /*16cf0*/  @P0 LDGSTS.E.BYPASS.LTC128B.128 [R252+0x4900], [R4.64], !P4 ;  /* 0x0490000004fc0fae */ /* 0x0005e2000e101d44 */
[----:B------:R-:W-:Y:S01]  /*16d00*/  @P0 IADD3 R8, P2, R6, R11, RZ ;  /* 0x0000000b06080210 */ /* 0x000fe20007f5e0ff */
[----:B------:R-:W-:Y:S01]  /*16d10*/  FMUL.FTZ R17, R133, R153 ;  /* 0x0000009985117220 */ /* 0x000fe20000410000 */
[----:B------:R-:W-:Y:S01]  /*16d20*/  @P0 IADD3 R10, P5, R4, R9, RZ ;  /* 0x00000009040a0210 */ /* 0x000fe20007fbe0ff */
[----:B------:R-:W-:Y:S01]  /*16d30*/  FMUL.FTZ R61, R3, R197 ;  /* 0x000000c5033d7220 */ /* 0x000fe20000410000 */
[----:B------:R-:W-:Y:S01]  /*16d40*/  MOV R182, R50 ;  /* 0x0000003200b67202 */ /* 0x000fe20000000f00 */
[----:B------:R-:W-:Y:S02]  /*16d50*/  FMUL.FTZ R50, R132, R186 ;  /* 0x000000ba84327220 */ /* 0x000fe40000410000 */
[----:B------:R2:W-:Y:S01]  /*16d60*/  @P0 LDGSTS.E.BYPASS.LTC128B.128 [R252+0x6900], [R4.64+0x80], !P3 ;  /* 0x0690008004fc0fae */ /* 0x0005e2000d901d44 */
[C---:B------:R-:W-:Y:S02]  /*16d70*/  FMUL.FTZ R58, R0.reuse, R194 ;  /* 0x000000c2003a7220 */ /* 0x040fe40000410000 */
[----:B------:R-:W-:Y:S02]  /*16d80*/  FMUL.FTZ R64, R133, R200 ;  /* 0x000000c885407220 */ /* 0x000fe40000410000 */
[----:B-1----:R-:W-:Y:S02]  /*16d90*/  FMUL.FTZ R14, R0, R150 ;  /* 0x00000096000e7220 */ /* 0x002fe40000410000 */
[----:B------:R-:W-:Y:S02]  /*16da0*/  FMUL.FTZ R67, R132, R203 ;  /* 0x000000cb84437220 */ /* 0x000fe40000410000 */
[C---:B------:R-:W-:Y:S02]  /*16db0*/  FMUL.FTZ R74, R0.reuse, R74 ;  /* 0x0000004a004a7220 */ /* 0x040fe40000410000 */
[C---:B------:R-:W-:Y:S02]  /*16dc0*/  FMUL.FTZ R75, R0.reuse, R75 ;  /* 0x0000004b004b7220 */ /* 0x040fe40000410000 */
[C---:B------:R-:W-:Y:S01]  /*16dd0*/  FMUL.FTZ R78, R0.reuse, R78 ;  /* 0x0000004e004e7220 */ /* 0x040fe20000410000 */
[----:B----4-:R-:W-:Y:S01]  /*16de0*/  @P0 IADD3.X R7, R5, R13, RZ, P6, !PT ;  /* 0x0000000d05070210 */ /* 0x010fe200037fe4ff */
[C---:B------:R-:W-:Y:S02]  /*16df0*/  FMUL.FTZ R79, R0.reuse, R79 ;  /* 0x0000004f004f7220 */ /* 0x040fe40000410000 */
[C---:B------:R-:W-:Y:S02]  /*16e00*/  FMUL.FTZ R90, R0.reuse, R90 ;  /* 0x0000005a005a7220 */ /* 0x040fe40000410000 */
[----:B------:R1:W-:Y:S01]  /*16e10*/  @P0 LDGSTS.E.BYPASS.LTC128B.128 [R252+0x5100], [R6.64], !P4 ;  /* 0x0510000006fc0fae */ /* 0x0003e2000e101d44 */
[C---:B------:R-:W-:Y:S02]  /*16e20*/  FMUL.FTZ R91, R0.reuse, R91 ;  /* 0x0000005b005b7220 */ /* 0x040fe40000410000 */
[C---:B------:R-:W-:Y:S02]  /*16e30*/  FMUL.FTZ R94, R0.reuse, R94 ;  /* 0x0000005e005e7220 */ /* 0x040fe40000410000 */
[C---:B------:R-:W-:Y:S02]  /*16e40*/  FMUL.FTZ R95, R0.reuse, R95 ;  /* 0x0000005f005f7220 */ /* 0x040fe40000410000 */
[C---:B------:R-:W-:Y:S02]  /*16e50*/  FMUL.FTZ R106, R0.reuse, R106 ;  /* 0x0000006a006a7220 */ /* 0x040fe40000410000 */
[C---:B------:R-:W-:Y:S02]  /*16e60*/  FMUL.FTZ R107, R0.reuse, R107 ;  /* 0x0000006b006b7220 */ /* 0x040fe40000410000 */
[C---:B------:R-:W-:Y:S02]  /*16e70*/  FMUL.FTZ R110, R0.reuse, R110 ;  /* 0x0000006e006e7220 */ /* 0x040fe40000410000 */
[----:B------:R-:W-:Y:S02]  /*16e80*/  FMUL.FTZ R111, R0, R111 ;  /* 0x0000006f006f7220 */ /* 0x000fe40000410000 */
[----:B------:R-:W-:Y:S02]  /*16e90*/  FMUL.FTZ R117, R133, R117 ;  /* 0x0000007585757220 */ /* 0x000fe40000410000 */
[C---:B------:R-:W-:Y:S02]  /*16ea0*/  FMUL.FTZ R118, R132.reuse, R118 ;  /* 0x0000007684767220 */ /* 0x040fe40000410000 */
[----:B------:R-:W-:Y:S02]  /*16eb0*/  FMUL.FTZ R119, R132, R119 ;  /* 0x0000007784777220 */ /* 0x000fe40000410000 */
        /* <DEDUP_REMOVED lines=8> */
[----:B------:R-:W-:Y:S02]  /*16f40*/  FMUL.FTZ R128, R133, R128 ;  /* 0x0000008085807220 */ /* 0x000fe40000410000 */
[--C-:B------:R-:W-:Y:S06]  /*16f50*/  FFMA.FTZ R139, R139, c[0x0][0x2d0], -R137.reuse ;  /* 0x0000b4008b8b7a23 */ /* 0x100fec0000010889 */
[----:B------:R-:W-:Y:S01]  /*16f60*/  MUFU.EX2 R139, R139 ;  /* 0x0000008b008b7308 */ /* 0x000fe20000000800 */
[C---:B---3--:R-:W-:Y:S01]  /*16f70*/  FMUL.FTZ R129, R133.reuse, R129 ;  /* 0x0000008185817220 */ /* 0x048fe20000410000 */
[----:B--2---:R-:W-:Y:S01]  /*16f80*/  @P0 IADD3.X R12, RZ, R16, RZ, P1, !PT ;  /* 0x00000010ff0c0210 */ /* 0x004fe20000ffe4ff */
[----:B------:R-:W-:Y:S01]  /*16f90*/  FMUL.FTZ R16, R133, R152 ;  /* 0x0000009885107220 */ /* 0x000fe20000410000 */
[----:B------:R-:W-:Y:S01]  /*16fa0*/  @P0 IADD3 R4, P1, R6, R9, RZ ;  /* 0x0000000906040210 */ /* 0x000fe20007f3e0ff */
[--C-:B-1----:R-:W-:Y:S01]  /*16fb0*/  FFMA.FTZ R6, R222, c[0x0][0x2d0], -R137.reuse ;  /* 0x0000b400de067a23 */ /* 0x102fe20000010889 */
[-C--:B------:R-:W-:Y:S02]  /*16fc0*/  @P0 IADD3.X R11, R5, R12.reuse, RZ, P5, !PT ;  /* 0x0000000c050b0210 */ /* 0x080fe40002ffe4ff */
[C---:B------:R-:W-:Y:S02]  /*16fd0*/  @P0 IADD3.X R9, R7.reuse, R13, RZ, P2, !PT ;  /* 0x0000000d07090210 */ /* 0x040fe400017fe4ff */
[----:B------:R1:W-:Y:S01]  /*16fe0*/  MUFU.EX2 R208, R6 ;  /* 0x0000000600d07308 */ /* 0x0003e20000000800 */
[----:B------:R-:W-:Y:S01]  /*16ff0*/  @P0 IADD3.X R5, R7, R12, RZ, P1, !PT ;  /* 0x0000000c07050210 */ /* 0x000fe20000ffe4ff */
[----:B------:R2:W-:Y:S01]  /*17000*/  @P0 LDGSTS.E.BYPASS.LTC128B.128 [R252+0x7100], [R10.64], !P3 ;  /* 0x071000000afc0fae */ /* 0x0005e2000d901d44 */
[----:B------:R-:W-:Y:S01]  /*17010*/  FMUL.FTZ R7, R132, R147 ;  /* 0x0000009384077220 */ /* 0x000fe20000410000 */
[----:B------:R-:W-:Y:S01]  /*17020*/  F2FP.BF16.PACK_AB R147, R232, R241 ;  /* 0x000000f1e893723e */ /* 0x000fe200000010ff */
[C---:B------:R-:W-:Y:S01]  /*17030*/  FMUL.FTZ R12, R3.reuse, R148 ;  /* 0x00000094030c7220 */ /* 0x040fe20000410000 */
[----:B------:R-:W-:Y:S01]  /*17040*/  MOV R222, R40 ;  /* 0x0000002800de7202 */ /* 0x000fe20000000f00 */
[C---:B------:R-:W-:Y:S02]  /*17050*/  FMUL.FTZ R13, R3.reuse, R149 ;  /* 0x00000095030d7220 */ /* 0x040fe40000410000 */
[C---:B------:R-:W-:Y:S01]  /*17060*/  FMUL.FTZ R40, R3.reuse, R176 ;  /* 0x000000b003287220 */ /* 0x040fe20000410000 */
[----:B------:R3:W-:Y:S08]  /*17070*/  @P0 LDGSTS.E.BYPASS.LTC128B.128 [R252+0x5900], [R8.64], !P4 ;  /* 0x0590000008fc0fae */ /* 0x0007f0000e101d44 */
[----:B------:R4:W-:Y:S01]  /*17080*/  @P0 LDGSTS.E.BYPASS.LTC128B.128 [R252+0x7900], [R4.64], !P3 ;  /* 0x0790000004fc0fae */ /* 0x0009e2000d901d44 */
[----:B-1----:R-:W-:Y:S01]  /*17090*/  FMUL.FTZ R6, R132, R146 ;  /* 0x0000009284067220 */ /* 0x002fe20000410000 */
[----:B------:R-:W-:Y:S06]  /*170a0*/  F2FP.BF16.PACK_AB R146, R248, R247 ;  /* 0x000000f7f892723e */ /* 0x000fec00000010ff */
[----:B------:R-:W1:Y:S01]  /*170b0*/  LDSM.16.MT88.4 R20, [R233+0x100] ;  /* 0x00010000e914783b */ /* 0x000e620000004200 */
[----:B--2---:R-:W-:Y:S01]  /*170c0*/  FMUL.FTZ R10, R0, R142 ;  /* 0x0000008e000a7220 */ /* 0x004fe20000410000 */
[----:B------:R-:W-:Y:S01]  /*170d0*/  F2FP.BF16.PACK_AB R142, R216, R217 ;  /* 0x000000d9d88e723e */ /* 0x000fe200000010ff */
[----:B------:R-:W-:Y:S05]  /*170e0*/  FMUL.FTZ R11, R0, R143 ;  /* 0x0000008f000b7220 */ /* 0x000fea0000410000 */
[----:B------:R-:W2:Y:S01]  /*170f0*/  LDSM.16.MT88.4 R36, [R234+0x100] ;  /* 0x00010000ea24783b */ /* 0x000ea20000004200 */
[----:B---3--:R-:W-:Y:S01]  /*17100*/  FMUL.FTZ R8, R3, R140 ;  /* 0x0000008c03087220 */ /* 0x008fe20000410000 */
[----:B------:R-:W-:Y:S01]  /*17110*/  F2FP.BF16.PACK_AB R140, R215, R212 ;  /* 0x000000d4d78c723e */ /* 0x000fe200000010ff */
[----:B------:R-:W-:Y:S05]  /*17120*/  FMUL.FTZ R9, R3, R141 ;  /* 0x0000008d03097220 */ /* 0x000fea0000410000 */
[----:B------:R-:W3:Y:S01]  /*17130*/  LDSM.16.MT88.4 R52, [R236+0x100] ;  /* 0x00010000ec34783b */ /* 0x000ee20000004200 */
[--C-:B----4-:R-:W-:Y:S01]  /*17140*/  FFMA.FTZ R4, R223, c[0x0][0x2d0], -R137.reuse ;  /* 0x0000b400df047a23 */ /* 0x110fe20000010889 */
[----:B------:R-:W-:Y:S01]  /*17150*/  MOV R223, R221 ;  /* 0x000000dd00df7202 */ /* 0x000fe20000000f00 */
[----:B------:R-:W-:Y:S01]  /*17160*/  FMUL.FTZ R5, R133, R145 ;  /* 0x0000009185057220 */ /* 0x000fe20000410000 */
[----:B------:R-:W-:Y:S01]  /*17170*/  F2FP.BF16.PACK_AB R145, R246, R213 ;  /* 0x000000d5f691723e */ /* 0x000fe200000010ff */
[----:B------:R4:W1:Y:S03]  /*17180*/  MUFU.EX2 R209, R4 ;  /* 0x0000000400d17308 */ /* 0x0008660000000800 */
[----:B------:R-:W-:Y:S01]  /*17190*/  LDSM.16.MT88.4 R152, [R233+0x2100] ;  /* 0x00210000e998783b */ /* 0x000fe20000004200 */
[----:B------:R-:W-:Y:S01]  /*171a0*/  MOV R221, R63 ;  /* 0x0000003f00dd7202 */ /* 0x000fe20000000f00 */
[C---:B------:R-:W-:Y:S06]  /*171b0*/  FMUL.FTZ R63, R0.reuse, R199 ;  /* 0x000000c7003f7220 */ /* 0x040fec0000410000 */
[----:B------:R-:W0:Y:S01]  /*171c0*/  LDGDEPBAR ;  /* 0x00000000000079af */ /* 0x000e220000000000 */
[--C-:B----4-:R-:W-:Y:S01]  /*171d0*/  FFMA.FTZ R4, R219, c[0x0][0x2d0], -R137.reuse ;  /* 0x0000b400db047a23 */ /* 0x110fe20000010889 */
[----:B-1----:R-:W-:Y:S02]  /*171e0*/  F2FP.BF16.PACK_AB R141, R209, R208 ;  /* 0x000000d0d18d723e */ /* 0x002fe400000010ff */
[----:B------:R-:W-:Y:S01]  /*171f0*/  MOV R219, R42 ;  /* 0x0000002a00db7202 */ /* 0x000fe20000000f00 */
[----:B------:R1:W-:Y:S01]  /*17200*/  MUFU.EX2 R210, R4 ;  /* 0x0000000400d27308 */ /* 0x0003e20000000800 */
[C---:B------:R-:W-:Y:S02]  /*17210*/  FMUL.FTZ R42, R0.reuse, R178 ;  /* 0x000000b2002a7220 */ /* 0x040fe40000410000 */
[----:B-1----:R-:W-:Y:S02]  /*17220*/  FFMA.FTZ R4, R15, c[0x0][0x2d0], -R137 ;  /* 0x0000b4000f047a23 */ /* 0x002fe40000010889 */
[----:B------:R-:W-:Y:S05]  /*17230*/  FMUL.FTZ R15, R0, R151 ;  /* 0x00000097000f7220 */ /* 0x000fea0000410000 */
[----:B------:R1:W4:Y:S01]  /*17240*/  MUFU.EX2 R211, R4 ;  /* 0x0000000400d37308 */ /* 0x0003220000000800 */
[----:B------:R-:W2:Y:S01]  /*17250*/  LDSM.16.MT88.4 R148, [R235+0x100] ;  /* 0x00010000eb94783b */ /* 0x000ea20000004200 */
[----:B-1----:R-:W-:Y:S01]  /*17260*/  FMUL.FTZ R4, R133, R144 ;  /* 0x0000009085047220 */ /* 0x002fe20000410000 */
[----:B------:R-:W-:Y:S02]  /*17270*/  F2FP.BF16.PACK_AB R144, R245, R214 ;  /* 0x000000d6f590723e */ /* 0x000fe400000010ff */
[----:B----4-:R-:W-:Y:S05]  /*17280*/  F2FP.BF16.PACK_AB R143, R211, R210 ;  /* 0x000000d2d38f723e */ /* 0x010fea00000010ff */
[-C--:B------:R-:W-:Y:S08]  /*17290*/  HMMA.16816.F32.BF16 R4, R144, R20.reuse, R4 ;  /* 0x000000149004723c */ /* 0x080ff00000041804 */
[C---:B------:R-:W-:Y:S07]  /*172a0*/  HMMA.16816.F32.BF16 R8, R140.reuse, R20, R8 ;  /* 0x000000148c08723c */ /* 0x040fee0000041808 */
[C---:B------:R-:W-:Y:S01]  /*172b0*/  FMUL.FTZ R20, R133.reuse, R156 ;  /* 0x0000009c85147220 */ /* 0x040fe20000410000 */
[-C--:B------:R-:W-:Y:S04]  /*172c0*/  HMMA.16816.F32.BF16 R12, R140, R22.reuse, R12 ;  /* 0x000000168c0c723c */ /* 0x080fe8000004180c */
[----:B------:R-:W-:Y:S01]  /*172d0*/  MOV R156, R138 ;  /* 0x0000008a009c7202 */ /* 0x000fe20000000f00 */
[----:B------:R-:W-:Y:S01]  /*172e0*/  FMUL.FTZ R21, R133, R157 ;  /* 0x0000009d85157220 */ /* 0x000fe20000410000 */
[----:B------:R-:W-:Y:S01]  /*172f0*/  MOV R157, R62 ;  /* 0x0000003e009d7202 */ /* 0x000fe20000000f00 */
[--C-:B------:R-:W-:Y:S01]  /*17300*/  FFMA.FTZ R138, R226, c[0x0][0x2d0], -R206.reuse ;  /* 0x0000b400e28a7a23 */ /* 0x100fe200000108ce */
[C---:B------:R-:W-:Y:S03]  /*17310*/  HMMA.16816.F32.BF16 R16, R144.reuse, R22, R16 ;  /* 0x000000169010723c */ /* 0x040fe60000041810 */
[----:B------:R1:W-:Y:S01]  /*17320*/  MUFU.EX2 R176, R138 ;  /* 0x0000008a00b07308 */ /* 0x0003e20000000800 */
[----:B------:R-:W-:Y:S03]  /*17330*/  FMUL.FTZ R62, R0, R198 ;  /* 0x000000c6003e7220 */ /* 0x000fe60000410000 */
[C---:B------:R-:W-:Y:S01]  /*17340*/  FMUL.FTZ R22, R132.reuse, R158 ;  /* 0x0000009e84167220 */ /* 0x040fe20000410000 */
[----:B------:R-:W-:Y:S01]  /*17350*/  MOV R158, R59 ;  /* 0x0000003b009e7202 */ /* 0x000fe20000000f00 */
[C---:B------:R-:W-:Y:S03]  /*17360*/  FMUL.FTZ R23, R132.reuse, R159 ;  /* 0x0000009f84177220 */ /* 0x040fe60000410000 */
[----:B------:R-:W-:Y:S01]  /*17370*/  MOV R159, R34 ;  /* 0x00000022009f7202 */ /* 0x000fe20000000f00 */
[----:B------:R-:W-:Y:S01]  /*17380*/  FMUL.FTZ R34, R132, R170 ;  /* 0x000000aa84227220 */ /* 0x000fe20000410000 */
[----:B------:R-:W-:Y:S01]  /*17390*/  MOV R170, R41 ;  /* 0x0000002900aa7202 */ /* 0x000fe20000000f00 */
[----:B------:R-:W-:Y:S01]  /*173a0*/  FMUL.FTZ R41, R3, R177 ;  /* 0x000000b103297220 */ /* 0x000fe20000410000 */
[-C--:B--2---:R-:W-:Y:S03]  /*173b0*/  HMMA.16816.F32.BF16 R20, R144, R36.reuse, R20 ;  /* 0x000000249014723c */ /* 0x084fe60000041814 */
[C---:B------:R-:W-:Y:S01]  /*173c0*/  FMUL.FTZ R59, R0.reuse, R195 ;  /* 0x000000c3003b7220 */ /* 0x040fe20000410000 */
[----:B------:R-:W-:Y:S01]  /*173d0*/  MOV R177, R43 ;  /* 0x0000002b00b17202 */ /* 0x000fe20000000f00 */
[----:B------:R-:W-:Y:S03]  /*173e0*/  FMUL.FTZ R43, R0, R179 ;  /* 0x000000b3002b7220 */ /* 0x000fe60000410000 */
[C---:B------:R-:W-:Y:S04]  /*173f0*/  HMMA.16816.F32.BF16 R24, R140.reuse, R36, R24 ;  /* 0x000000248c18723c */ /* 0x040fe80000041818 */
[--C-:B-1----:R-:W-:Y:S03]  /*17400*/  FFMA.FTZ R138, R227, c[0x0][0x2d0], -R206.reuse ;  /* 0x0000b400e38a7a23 */ /* 0x102fe600000108ce */
[C---:B------:R-:W-:Y:S01]  /*17410*/  FMUL.FTZ R36, R133.reuse, R172 ;  /* 0x000000ac85247220 */ /* 0x040fe20000410000 */
[-C--:B------:R-:W-:Y:S04]  /*17420*/  HMMA.16816.F32.BF16 R28, R140, R38.reuse, R28 ;  /* 0x000000268c1c723c */ /* 0x080fe8000004181c */
[C---:B------:R-:W-:Y:S01]  /*17430*/  FMUL.FTZ R37, R133.reuse, R173 ;  /* 0x000000ad85257220 */ /* 0x040fe20000410000 */
[----:B------:R-:W-:Y:S01]  /*17440*/  MOV R172, R66 ;  /* 0x0000004200ac7202 */ /* 0x000fe20000000f00 */
[C---:B------:R-:W-:Y:S01]  /*17450*/  FMUL.FTZ R66, R132.reuse, R202 ;  /* 0x000000ca84427220 */ /* 0x040fe20000410000 */
[----:B------:R-:W-:Y:S01]  /*17460*/  MOV R173, R65 ;  /* 0x0000004100ad7202 */ /* 0x000fe20000000f00 */
[C---:B------:R-:W-:Y:S04]  /*17470*/  HMMA.16816.F32.BF16 R32, R144.reuse, R38, R32 ;  /* 0x000000269020723c */ /* 0x040fe80000041820 */
[C---:B------:R-:W-:Y:S03]  /*17480*/  FMUL.FTZ R65, R133.reuse, R201 ;  /* 0x000000c985417220 */ /* 0x040fe60000410000 */
[----:B------:R-:W-:Y:S01]  /*17490*/  FMUL.FTZ R39, R132, R175 ;  /* 0x000000af84277220 */ /* 0x000fe20000410000 */
[----:B------:R-:W-:Y:S01]  /*174a0*/  MOV R175, R47 ;  /* 0x0000002f00af7202 */ /* 0x000fe20000000f00 */
[----:B------:R-:W-:Y:S03]  /*174b0*/  FMUL.FTZ R47, R0, R183 ;  /* 0x000000b7002f7220 */ /* 0x000fe60000410000 */
[----:B------:R-:W-:Y:S01]  /*174c0*/  MOV R183, R250 ;  /* 0x000000fa00b77202 */ /* 0x000fe20000000f00 */
[----:B------:R-:W-:Y:S01]  /*174d0*/  FMUL.FTZ R38, R132, R174 ;  /* 0x000000ae84267220 */ /* 0x000fe20000410000 */
[----:B------:R1:W2:Y:S01]  /*174e0*/  MUFU.EX2 R250, R138 ;  /* 0x0000008a00fa7308 */ /* 0x0002a20000000800 */
[----:B------:R-:W-:Y:S05]  /*174f0*/  MOV R174, R251 ;  /* 0x000000fb00ae7202 */ /* 0x000fea0000000f00 */
[-C--:B---3--:R-:W-:Y:S08]  /*17500*/  HMMA.16816.F32.BF16 R36, R144, R52.reuse, R36 ;  /* 0x000000349024723c */ /* 0x088ff00000041824 */
[C---:B------:R-:W-:Y:S07]  /*17510*/  HMMA.16816.F32.BF16 R40, R140.reuse, R52, R40 ;  /* 0x000000348c28723c */ /* 0x040fee0000041828 */
[C---:B------:R-:W-:Y:S01]  /*17520*/  FMUL.FTZ R52, R133.reuse, R188 ;  /* 0x000000bc85347220 */ /* 0x040fe20000410000 */
[-C--:B------:R-:W-:Y:S04]  /*17530*/  HMMA.16816.F32.BF16 R44, R140, R54.reuse, R44 ;  /* 0x000000368c2c723c */ /* 0x080fe8000004182c */
[--C-:B-1----:R-:W-:Y:S02]  /*17540*/  FFMA.FTZ R138, R224, c[0x0][0x2d0], -R206.reuse ;  /* 0x0000b400e08a7a23 */ /* 0x102fe400000108ce */
[----:B------:R-:W-:Y:S02]  /*17550*/  FMUL.FTZ R53, R133, R189 ;  /* 0x000000bd85357220 */ /* 0x000fe40000410000 */
[C---:B------:R-:W-:Y:S01]  /*17560*/  HMMA.16816.F32.BF16 R48, R144.reuse, R54, R48 ;  /* 0x000000369030723c */ /* 0x040fe20000041830 */
[----:B------:R1:W-:Y:S06]  /*17570*/  MUFU.EX2 R179, R138 ;  /* 0x0000008a00b37308 */ /* 0x0003ec0000000800 */
[C---:B------:R-:W-:Y:S02]  /*17580*/  FMUL.FTZ R55, R132.reuse, R191 ;  /* 0x000000bf84377220 */ /* 0x040fe40000410000 */
[----:B------:R-:W-:Y:S07]  /*17590*/  FMUL.FTZ R54, R132, R190 ;  /* 0x000000be84367220 */ /* 0x000fee0000410000 */
[-C--:B------:R-:W-:Y:S08]  /*175a0*/  HMMA.16816.F32.BF16 R52, R144, R148.reuse, R52 ;  /* 0x000000949034723c */ /* 0x080ff00000041834 */
[C---:B------:R-:W-:Y:S04]  /*175b0*/  HMMA.16816.F32.BF16 R56, R140.reuse, R148, R56 ;  /* 0x000000948c38723c */ /* 0x040fe80000041838 */
[--C-:B-1----:R-:W-:Y:S04]  /*175c0*/  FFMA.FTZ R138, R225, c[0x0][0x2d0], -R206.reuse ;  /* 0x0000b400e18a7a23 */ /* 0x102fe800000108ce */
[-C--:B------:R-:W-:Y:S01]  /*175d0*/  HMMA.16816.F32.BF16 R60, R140, R150.reuse, R60 ;  /* 0x000000968c3c723c */ /* 0x080fe2000004183c */
[----:B------:R1:W-:Y:S07]  /*175e0*/  MUFU.EX2 R193, R138 ;  /* 0x0000008a00c17308 */ /* 0x0003ee0000000800 */
[C---:B------:R-:W-:Y:S01]  /*175f0*/  HMMA.16816.F32.BF16 R64, R144.reuse, R150, R64 ;  /* 0x000000969040723c */ /* 0x040fe20000041840 */
[----:B------:R-:W3:Y:S07]  /*17600*/  LDSM.16.MT88.4 R148, [R234+0x2100] ;  /* 0x00210000ea94783b */ /* 0x000eee0000004200 */
[-C--:B------:R-:W-:Y:S08]  /*17610*/  HMMA.16816.F32.BF16 R68, R144, R152.reuse, R68 ;  /* 0x000000989044723c */ /* 0x080ff00000041844 */
[C---:B------:R-:W-:Y:S04]  /*17620*/  HMMA.16816.F32.BF16 R72, R140.reuse, R152, R72 ;  /* 0x000000988c48723c */ /* 0x040fe80000041848 */
[--C-:B-1----:R-:W-:Y:S04]  /*17630*/  FFMA.FTZ R138, R231, c[0x0][0x2d0], -R207.reuse ;  /* 0x0000b400e78a7a23 */ /* 0x102fe800000108cf */
[-C--:B------:R-:W-:Y:S01]  /*17640*/  HMMA.16816.F32.BF16 R76, R140, R154.reuse, R76 ;  /* 0x0000009a8c4c723c */ /* 0x080fe2000004184c */
[----:B------:R1:W-:Y:S07]  /*17650*/  MUFU.EX2 R191, R138 ;  /* 0x0000008a00bf7308 */ /* 0x0003ee0000000800 */
[C---:B------:R-:W-:Y:S01]  /*17660*/  HMMA.16816.F32.BF16 R80, R144.reuse, R154, R80 ;  /* 0x0000009a9050723c */ /* 0x040fe20000041850 */
[----:B------:R-:W4:Y:S07]  /*17670*/  LDSM.16.MT88.4 R152, [R236+0x2100] ;  /* 0x00210000ec98783b */ /* 0x000f2e0000004200 */
[-C--:B---3--:R-:W-:Y:S08]  /*17680*/  HMMA.16816.F32.BF16 R84, R144, R148.reuse, R84 ;  /* 0x000000949054723c */ /* 0x088ff00000041854 */
[C---:B------:R-:W-:Y:S04]  /*17690*/  HMMA.16816.F32.BF16 R88, R140.reuse, R148, R88 ;  /* 0x000000948c58723c */ /* 0x040fe80000041858 */
[--C-:B-1----:R-:W-:Y:S04]  /*176a0*/  FFMA.FTZ R138, R230, c[0x0][0x2d0], -R207.reuse ;  /* 0x0000b400e68a7a23 */ /* 0x102fe800000108cf */
[-C--:B------:R-:W-:Y:S01]  /*176b0*/  HMMA.16816.F32.BF16 R92, R140, R150.reuse, R92 ;  /* 0x000000968c5c723c */ /* 0x080fe2000004185c */
[----:B------:R1:W3:Y:S07]  /*176c0*/  MUFU.EX2 R251, R138 ;  /* 0x0000008a00fb7308 */ /* 0x0002ee0000000800 */
[C---:B------:R-:W-:Y:S01]  /*176d0*/  HMMA.16816.F32.BF16 R96, R144.reuse, R150, R96 ;  /* 0x000000969060723c */ /* 0x040fe20000041860 */
[----:B------:R-:W2:Y:S07]  /*176e0*/  LDSM.16.MT88.4 R148, [R235+0x2100] ;  /* 0x00210000eb94783b */ /* 0x000eae0000004200 */
[-C--:B----4-:R-:W-:Y:S08]  /*176f0*/  HMMA.16816.F32.BF16 R100, R144, R152.reuse, R100 ;  /* 0x000000989064723c */ /* 0x090ff00000041864 */
[C---:B------:R-:W-:Y:S04]  /*17700*/  HMMA.16816.F32.BF16 R104, R140.reuse, R152, R104 ;  /* 0x000000988c68723c */ /* 0x040fe80000041868 */
[--C-:B-1----:R-:W-:Y:S04]  /*17710*/  FFMA.FTZ R138, R228, c[0x0][0x2d0], -R207.reuse ;  /* 0x0000b400e48a7a23 */ /* 0x102fe800000108cf */
[-C--:B------:R-:W-:Y:S01]  /*17720*/  HMMA.16816.F32.BF16 R108, R140, R154.reuse, R108 ;  /* 0x0000009a8c6c723c */ /* 0x080fe2000004186c */
[----:B------:R1:W-:Y:S07]  /*17730*/  MUFU.EX2 R178, R138 ;  /* 0x0000008a00b27308 */ /* 0x0003ee0000000800 */
[C---:B------:R-:W-:Y:S01]  /*17740*/  HMMA.16816.F32.BF16 R112, R144.reuse, R154, R112 ;  /* 0x0000009a9070723c */ /* 0x040fe20000041870 */
[----:B------:R-:W4:Y:S07]  /*17750*/  LDSM.16.MT88.4 R152, [R233+0x900] ;  /* 0x00090000e998783b */ /* 0x000f2e0000004200 */
[-C--:B--2---:R-:W-:Y:S08]  /*17760*/  HMMA.16816.F32.BF16 R116, R144, R148.reuse, R116 ;  /* 0x000000949074723c */ /* 0x084ff00000041874 */
[C---:B------:R-:W-:Y:S04]  /*17770*/  HMMA.16816.F32.BF16 R120, R140.reuse, R148, R120 ;  /* 0x000000948c78723c */ /* 0x040fe80000041878 */
[----:B-1----:R-:W-:Y:S04]  /*17780*/  FFMA.FTZ R138, R229, c[0x0][0x2d0], -R207 ;  /* 0x0000b400e58a7a23 */ /* 0x002fe800000108cf */
[-C--:B------:R-:W-:Y:S01]  /*17790*/  HMMA.16816.F32.BF16 R124, R140, R150.reuse, R124 ;  /* 0x000000968c7c723c */ /* 0x080fe2000004187c */
[----:B------:R1:W2:Y:S06]  /*177a0*/  MUFU.EX2 R196, R138 ;  /* 0x0000008a00c47308 */ /* 0x0002ac0000000800 */
[----:B------:R-:W-:Y:S02]  /*177b0*/  F2FP.BF16.PACK_AB R140, R250, R176 ;  /* 0x000000b0fa8c723e */ /* 0x000fe400000010ff */
[----:B---3--:R-:W-:Y:S03]  /*177c0*/  F2FP.BF16.PACK_AB R141, R251, R191 ;  /* 0x000000bffb8d723e */ /* 0x008fe600000010ff */
[----:B------:R-:W-:Y:S01]  /*177d0*/  F2FP.BF16.PACK_AB R142, R193, R179 ;  /* 0x000000b3c18e723e */ /* 0x000fe200000010ff */
[--C-:B-1----:R-:W-:Y:S01]  /*177e0*/  FFMA.FTZ R138, R183, c[0x0][0x2d0], -R205.reuse ;  /* 0x0000b400b78a7a23 */ /* 0x102fe200000108cd */
[----:B------:R-:W-:Y:S02]  /*177f0*/  MOV R183, R182 ;  /* 0x000000b600b77202 */ /* 0x000fe40000000f00 */
[----:B------:R-:W-:Y:S02]  /*17800*/  MOV R182, R181 ;  /* 0x000000b500b67202 */ /* 0x000fe40000000f00 */
[----:B------:R-:W-:Y:S02]  /*17810*/  MOV R181, R180 ;  /* 0x000000b400b57202 */ /* 0x000fe40000000f00 */
[----:B------:R-:W-:Y:S02]  /*17820*/  MOV R180, R177 ;  /* 0x000000b100b47202 */ /* 0x000fe40000000f00 */
[----:B------:R-:W-:Y:S02]  /*17830*/  MOV R177, R239 ;  /* 0x000000ef00b17202 */ /* 0x000fe40000000f00 */
[----:B------:R1:W-:Y:S01]  /*17840*/  MUFU.EX2 R239, R138 ;  /* 0x0000008a00ef7308 */ /* 0x0003e20000000800 */
[----:B--2---:R-:W-:Y:S01]  /*17850*/  F2FP.BF16.PACK_AB R143, R196, R178 ;  /* 0x000000b2c48f723e */ /* 0x004fe200000010ff */
[--C-:B-1----:R-:W-:Y:S01]  /*17860*/  FFMA.FTZ R138, R183, c[0x0][0x2d0], -R205.reuse ;  /* 0x0000b400b78a7a23 */ /* 0x102fe200000108cd */
[----:B------:R-:W-:Y:S02]  /*17870*/  MOV R183, R182 ;  /* 0x000000b600b77202 */ /* 0x000fe40000000f00 */
[----:B------:R-:W-:Y:S02]  /*17880*/  MOV R182, R181 ;  /* 0x000000b500b67202 */ /* 0x000fe40000000f00 */
[----:B------:R-:W-:Y:S02]  /*17890*/  MOV R181, R180 ;  /* 0x000000b400b57202 */ /* 0x000fe40000000f00 */
        /* <DEDUP_REMOVED lines=8> */
[----:B------:R-:W-:Y:S02]  /*17920*/  MOV R218, R130 ;  /* 0x0000008200da7202 */ /* 0x000fe40000000f00 */
[----:B------:R-:W2:Y:S01]  /*17930*/  LDL.LU R130, [R1+0x90] ;  /* 0x0000900001827983 */ /* 0x000ea20000300800 */
[--C-:B-1----:R-:W-:Y:S01]  /*17940*/  FFMA.FTZ R138, R183, c[0x0][0x2d0], -R205.reuse ;  /* 0x0000b400b78a7a23 */ /* 0x102fe200000108cd */
[----:B------:R-:W-:Y:S02]  /*17950*/  MOV R183, R181 ;  /* 0x000000b500b77202 */ /* 0x000fe40000000f00 */
[----:B------:R-:W-:Y:S02]  /*17960*/  MOV R181, R177 ;  /* 0x000000b100b57202 */ /* 0x000fe40000000f00 */
[----:B------:R1:W-:Y:S02]  /*17970*/  MUFU.EX2 R177, R138 ;  /* 0x0000008a00b17308 */ /* 0x0003e40000000800 */
[----:B-1----:R-:W-:Y:S01]  /*17980*/  FFMA.FTZ R138, R184, c[0x0][0x2d0], -R205 ;  /* 0x0000b400b88a7a23 */ /* 0x002fe200000108cd */
[----:B------:R-:W-:Y:S02]  /*17990*/  MOV R184, R183 ;  /* 0x000000b700b87202 */ /* 0x000fe40000000f00 */
[----:B------:R-:W-:Y:S05]  /*179a0*/  MOV R183, R182 ;  /* 0x000000b600b77202 */ /* 0x000fea0000000f00 */
[----:B------:R1:W-:Y:S01]  /*179b0*/  MUFU.EX2 R197, R138 ;  /* 0x0000008a00c57308 */ /* 0x0003e20000000800 */
[----:B------:R-:W-:Y:S02]  /*179c0*/  MOV R182, R181 ;  /* 0x000000b500b67202 */ /* 0x000fe40000000f00 */
[----:B------:R-:W-:Y:S02]  /*179d0*/  MOV R181, R180 ;  /* 0x000000b400b57202 */ /* 0x000fe40000000f00 */
[----:B------:R-:W-:Y:S02]  /*179e0*/  MOV R180, R175 ;  /* 0x000000af00b47202 */ /* 0x000fe40000000f00 */
[----:B------:R-:W-:Y:S02]  /*179f0*/  MOV R175, R173 ;  /* 0x000000ad00af7202 */ /* 0x000fe40000000f00 */
[----:B------:R-:W-:Y:S02]  /*17a00*/  MOV R173, R168 ;  /* 0x000000a800ad7202 */ /* 0x000fe40000000f00 */
[----:B------:R-:W-:Y:S02]  /*17a10*/  MOV R168, R131 ;  /* 0x0000008300a87202 */ /* 0x000fe40000000f00 */
[----:B------:R-:W3:Y:S04]  /*17a20*/  LDL.LU R131, [R1+0x8c] ;  /* 0x00008c0001837983 */ /* 0x000ee80000300800 */
[----:B------:R-:W4:Y:S04]  /*17a30*/  LDL.LU R186, [R1+0xc] ;  /* 0x00000c0001ba7983 */ /* 0x000f280000300800 */
[----:B------:R-:W4:Y:S01]  /*17a40*/  LDL.LU R185, [R1+0x8] ;  /* 0x0000080001b97983 */ /* 0x000f220000300800 */
[--C-:B-1----:R-:W-:Y:S01]  /*17a50*/  FFMA.FTZ R138, R184, c[0x0][0x2d0], -R137.reuse ;  /* 0x0000b400b88a7a23 */ /* 0x102fe20000010889 */
        /* <DEDUP_REMOVED lines=9> */
[--C-:B-1----:R-:W-:Y:S01]  /*17af0*/  FFMA.FTZ R138, R183, c[0x0][0x2d0], -R137.reuse ;  /* 0x0000b400b78a7a23 */ /* 0x102fe20000010889 */
[----:B------:R-:W-:Y:S07]  /*17b00*/  MOV R183, R181 ;  /* 0x000000b500b77202 */ /* 0x000fee0000000f00 */
[----:B------:R1:W-:Y:S02]  /*17b10*/  MUFU.EX2 R181, R138 ;  /* 0x0000008a00b57308 */ /* 0x0003e40000000800 */
[----:B-1----:R-:W-:Y:S08]  /*17b20*/  FFMA.FTZ R138, R183, c[0x0][0x2d0], -R137 ;  /* 0x0000b400b78a7a23 */ /* 0x002ff00000010889 */
[----:B------:R1:W-:Y:S02]  /*17b30*/  MUFU.EX2 R201, R138 ;  /* 0x0000008a00c97308 */ /* 0x0003e40000000800 */
[--C-:B-1----:R-:W-:Y:S08]  /*17b40*/  FFMA.FTZ R138, R182, c[0x0][0x2d0], -R206.reuse ;  /* 0x0000b400b68a7a23 */ /* 0x102ff000000108ce */
[----:B------:R1:W1:Y:S02]  /*17b50*/  MUFU.EX2 R200, R138 ;  /* 0x0000008a00c87308 */ /* 0x0002640000000800 */
[--C-:B-1----:R-:W-:Y:S01]  /*17b60*/  FFMA.FTZ R138, R169, c[0x0][0x2d0], -R206.reuse ;  /* 0x0000b400a98a7a23 */ /* 0x102fe200000108ce */
[----:B------:R-:W-:Y:S02]  /*17b70*/  MOV R169, R168 ;  /* 0x000000a800a97202 */ /* 0x000fe40000000f00 */
[----:B------:R-:W-:Y:S05]  /*17b80*/  MOV R168, R219 ;  /* 0x000000db00a87202 */ /* 0x000fea0000000f00 */
[----:B------:R1:W-:Y:S02]  /*17b90*/  MUFU.EX2 R219, R138 ;  /* 0x0000008a00db7308 */ /* 0x0003e40000000800 */
[--C-:B-1----:R-:W-:Y:S08]  /*17ba0*/  FFMA.FTZ R138, R180, c[0x0][0x2d0], -R206.reuse ;  /* 0x0000b400b48a7a23 */ /* 0x102ff000000108ce */
[----:B------:R1:W-:Y:S02]  /*17bb0*/  MUFU.EX2 R189, R138 ;  /* 0x0000008a00bd7308 */ /* 0x0003e40000000800 */
[----:B-1----:R-:W-:Y:S02]  /*17bc0*/  FFMA.FTZ R138, R175, c[0x0][0x2d0], -R206 ;  /* 0x0000b400af8a7a23 */ /* 0x002fe400000108ce */
[----:B------:R-:W-:Y:S06]  /*17bd0*/  FFMA.FTZ R175, R218, c[0x0][0x2d0], -R205 ;  /* 0x0000b400daaf7a23 */ /* 0x000fec00000108cd */
[----:B------:R1:W-:Y:S10]  /*17be0*/  MUFU.EX2 R182, R138 ;  /* 0x0000008a00b67308 */ /* 0x0003f40000000800 */
[----:B------:R1:W-:Y:S01]  /*17bf0*/  MUFU.EX2 R230, R175 ;  /* 0x000000af00e67308 */ /* 0x0003e20000000800 */
[----:B--2---:R-:W-:Y:S02]  /*17c00*/  FMUL.FTZ R130, R132, R130 ;  /* 0x0000008284827220 */ /* 0x004fe40000410000 */
[----:B-1----:R-:W-:Y:S02]  /*17c10*/  FFMA.FTZ R138, R174, c[0x0][0x2d0], -R207 ;  /* 0x0000b400ae8a7a23 */ /* 0x002fe400000108cf */
[----:B------:R-:W-:Y:S05]  /*17c20*/  FFMA.FTZ R174, R222, c[0x0][0x2d0], -R205 ;  /* 0x0000b400deae7a23 */ /* 0x000fea00000108cd */
[----:B------:R1:W-:Y:S01]  /*17c30*/  MUFU.EX2 R184, R138 ;  /* 0x0000008a00b87308 */ /* 0x0003e20000000800 */
[----:B------:R-:W-:Y:S09]  /*17c40*/  MOV R175, R200 ;  /* 0x000000c800af7202 */ /* 0x000ff20000000f00 */
[----:B------:R2:W-:Y:S01]  /*17c50*/  MUFU.EX2 R231, R174 ;  /* 0x000000ae00e77308 */ /* 0x0005e20000000800 */
[--C-:B-1----:R-:W-:Y:S01]  /*17c60*/  FFMA.FTZ R138, R169, c[0x0][0x2d0], -R207.reuse ;  /* 0x0000b400a98a7a23 */ /* 0x102fe200000108cf */
[----:B------:R-:W-:Y:S02]  /*17c70*/  MOV R169, R168 ;  /* 0x000000a800a97202 */ /* 0x000fe40000000f00 */
[----:B------:R-:W-:Y:S06]  /*17c80*/  MOV R168, R220 ;  /* 0x000000dc00a87202 */ /* 0x000fec0000000f00 */
[----:B------:R1:W-:Y:S01]  /*17c90*/  MUFU.EX2 R220, R138 ;  /* 0x0000008a00dc7308 */ /* 0x0003e20000000800 */
[----:B--2---:R-:W-:Y:S01]  /*17ca0*/  MOV R174, R201 ;  /* 0x000000c900ae7202 */ /* 0x004fe20000000f00 */
[C---:B---3--:R-:W-:Y:S02]  /*17cb0*/  FMUL.FTZ R131, R132.reuse, R131 ;  /* 0x0000008384837220 */ /* 0x048fe40000410000 */
[----:B-1----:R-:W-:Y:S02]  /*17cc0*/  FFMA.FTZ R138, R173, c[0x0][0x2d0], -R207 ;  /* 0x0000b400ad8a7a23 */ /* 0x002fe400000108cf */
[----:B------:R-:W-:Y:S02]  /*17cd0*/  FFMA.FTZ R173, R223, c[0x0][0x2d0], -R205 ;  /* 0x0000b400dfad7a23 */ /* 0x000fe400000108cd */
[----:B----4-:R-:W-:Y:S01]  /*17ce0*/  FFMA.FTZ R133, R133, R186, R214 ;  /* 0x000000ba85857223 */ /* 0x010fe200000100d6 */
[----:B------:R-:W-:Y:S01]  /*17cf0*/  HMMA.16816.F32.BF16 R128, R144, R150, R128 ;  /* 0x000000969080723c */ /* 0x000fe20000041880 */
[----:B------:R-:W1:Y:S01]  /*17d00*/  LDSM.16.MT88.4 R148, [R234+0x900] ;  /* 0x00090000ea94783b */ /* 0x000e620000004200 */
[----:B------:R2:W-:Y:S02]  /*17d10*/  MUFU.EX2 R188, R138 ;  /* 0x0000008a00bc7308 */ /* 0x0005e40000000800 */
[----:B------:R-:W-:Y:S02]  /*17d20*/  FFMA.FTZ R132, R132, R185, R213 ;  /* 0x000000b984847223 */ /* 0x000fe400000100d5 */
[----:B------:R-:W-:Y:S01]  /*17d30*/  FADD.FTZ R133, R245, R133 ;  /* 0x00000085f5857221 */ /* 0x000fe20000010000 */
[----:B------:R-:W-:Y:S01]  /*17d40*/  F2FP.BF16.PACK_AB R144, R243, R239 ;  /* 0x000000eff390723e */ /* 0x000fe200000010ff */
[-C--:B------:R-:W-:Y:S04]  /*17d50*/  HMMA.16816.F32.BF16 R4, R140, R152.reuse, R4 ;  /* 0x000000988c04723c */ /* 0x080fe80000041804 */
[----:B------:R-:W-:Y:S01]  /*17d60*/  MUFU.EX2 R173, R173 ;  /* 0x000000ad00ad7308 */ /* 0x000fe20000000800 */
[----:B------:R-:W-:Y:S01]  /*17d70*/  F2FP.BF16.PACK_AB R145, R202, R249 ;  /* 0x000000f9ca91723e */ /* 0x000fe200000010ff */
[----:B------:R-:W-:Y:S01]  /*17d80*/  FADD.FTZ R133, R247, R133 ;  /* 0x00000085f7857221 */ /* 0x000fe20000010000 */
[----:B------:R-:W-:Y:S01]  /*17d90*/  F2FP.BF16.PACK_AB R147, R201, R181 ;  /* 0x000000b5c993723e */ /* 0x000fe200000010ff */
[----:B------:R-:W-:Y:S01]  /*17da0*/  FADD.FTZ R132, R246, R132 ;  /* 0x00000084f6847221 */ /* 0x000fe20000010000 */
[----:B------:R-:W-:Y:S03]  /*17db0*/  F2FP.BF16.PACK_AB R146, R197, R177 ;  /* 0x000000b1c592723e */ /* 0x000fe600000010ff */
[----:B------:R-:W-:Y:S02]  /*17dc0*/  FADD.FTZ R133, R248, R133 ;  /* 0x00000085f8857221 */ /* 0x000fe40000010000 */
[----:B------:R-:W-:Y:S02]  /*17dd0*/  FADD.FTZ R132, R241, R132 ;  /* 0x00000084f1847221 */ /* 0x000fe40000010000 */
[C---:B------:R-:W-:Y:S04]  /*17de0*/  HMMA.16816.F32.BF16 R8, R144.reuse, R152, R8 ;  /* 0x000000989008723c */ /* 0x040fe80000041808 */
[----:B------:R-:W-:Y:S02]  /*17df0*/  FADD.FTZ R132, R232, R132 ;  /* 0x00000084e8847221 */ /* 0x000fe40000010000 */
[--C-:B--2---:R-:W-:Y:S02]  /*17e00*/  FFMA.FTZ R138, R172, c[0x0][0x2d0], -R207.reuse ;  /* 0x0000b400ac8a7a23 */ /* 0x104fe400000108cf */
[-C--:B------:R-:W-:Y:S02]  /*17e10*/  HMMA.16816.F32.BF16 R12, R144, R154.reuse, R12 ;  /* 0x0000009a900c723c */ /* 0x080fe4000004180c */
[----:B------:R2:W-:Y:S02]  /*17e20*/  MUFU.EX2 R180, R138 ;  /* 0x0000008a00b47308 */ /* 0x0005e40000000800 */
[----:B------:R-:W-:Y:S02]  /*17e30*/  FFMA.FTZ R172, R157, c[0x0][0x2d0], -R207 ;  /* 0x0000b4009dac7a23 */ /* 0x000fe400000108cf */
[----:B------:R-:W-:Y:S02]  /*17e40*/  FADD.FTZ R133, R176, R133 ;  /* 0x00000085b0857221 */ /* 0x000fe40000010000 */
[C---:B------:R-:W-:Y:S01]  /*17e50*/  HMMA.16816.F32.BF16 R16, R140.reuse, R154, R16 ;  /* 0x0000009a8c10723c */ /* 0x040fe20000041810 */
[----:B------:R-:W3:Y:S07]  /*17e60*/  LDSM.16.MT88.4 R152, [R236+0x900] ;  /* 0x00090000ec98783b */ /* 0x000eee0000004200 */
[-C--:B-1----:R-:W-:Y:S08]  /*17e70*/  HMMA.16816.F32.BF16 R20, R140, R148.reuse, R20 ;  /* 0x000000948c14723c */ /* 0x082ff00000041814 */
[C---:B------:R-:W-:Y:S04]  /*17e80*/  HMMA.16816.F32.BF16 R24, R144.reuse, R148, R24 ;  /* 0x000000949018723c */ /* 0x040fe80000041818 */
[----:B--2---:R-:W-:Y:S02]  /*17e90*/  FFMA.FTZ R138, R169, c[0x0][0x2d0], -R205 ;  /* 0x0000b400a98a7a23 */ /* 0x004fe400000108cd */
[--C-:B------:R-:W-:Y:S02]  /*17ea0*/  FFMA.FTZ R169, R165, c[0x0][0x2d0], -R206.reuse ;  /* 0x0000b400a5a97a23 */ /* 0x100fe400000108ce */
[-C--:B------:R-:W-:Y:S01]  /*17eb0*/  HMMA.16816.F32.BF16 R28, R144, R150.reuse, R28 ;  /* 0x00000096901c723c */ /* 0x080fe2000004181c */
[----:B------:R1:W-:Y:S03]  /*17ec0*/  MUFU.EX2 R183, R138 ;  /* 0x0000008a00b77308 */ /* 0x0003e60000000800 */
[----:B------:R-:W-:Y:S04]  /*17ed0*/  FFMA.FTZ R165, R159, c[0x0][0x2d0], -R207 ;  /* 0x0000b4009fa57a23 */ /* 0x000fe800000108cf */
[C---:B------:R-:W-:Y:S01]  /*17ee0*/  HMMA.16816.F32.BF16 R32, R140.reuse, R150, R32 ;  /* 0x000000968c20723c */ /* 0x040fe20000041820 */
[----:B------:R-:W2:Y:S02]  /*17ef0*/  LDSM.16.MT88.4 R148, [R235+0x900] ;  /* 0x00090000eb94783b */ /* 0x000ea40000004200 */
[----:B------:R-:W-:Y:S05]  /*17f00*/  MUFU.EX2 R199, R169 ;  /* 0x000000a900c77308 */ /* 0x000fea0000000800 */
[-C--:B---3--:R-:W-:Y:S05]  /*17f10*/  HMMA.16816.F32.BF16 R36, R140, R152.reuse, R36 ;  /* 0x000000988c24723c */ /* 0x088fea0000041824 */
[----:B------:R-:W-:Y:S03]  /*17f20*/  MUFU.EX2 R198, R165 ;  /* 0x000000a500c67308 */ /* 0x000fe60000000800 */
[C---:B------:R-:W-:Y:S04]  /*17f30*/  HMMA.16816.F32.BF16 R40, R144.reuse, R152, R40 ;  /* 0x000000989028723c */ /* 0x040fe80000041828 */
[----:B-1----:R-:W-:Y:S02]  /*17f40*/  FFMA.FTZ R138, R168, c[0x0][0x2d0], -R205 ;  /* 0x0000b400a88a7a23 */ /* 0x002fe400000108cd */
[--C-:B------:R-:W-:Y:S01]  /*17f50*/  FFMA.FTZ R168, R163, c[0x0][0x2d0], -R206.reuse ;  /* 0x0000b400a3a87a23 */ /* 0x100fe200000108ce */
[----:B------:R1:W-:Y:S01]  /*17f60*/  MUFU.EX2 R165, R172 ;  /* 0x000000ac00a57308 */ /* 0x0003e20000000800 */
[-C--:B------:R-:W-:Y:S08]  /*17f70*/  HMMA.16816.F32.BF16 R44, R144, R154.reuse, R44 ;  /* 0x0000009a902c723c */ /* 0x080ff0000004182c */
[C---:B------:R-:W-:Y:S01]  /*17f80*/  HMMA.16816.F32.BF16 R48, R140.reuse, R154, R48 ;  /* 0x0000009a8c30723c */ /* 0x040fe20000041830 */
[----:B------:R-:W3:Y:S01]  /*17f90*/  LDSM.16.MT88.4 R152, [R233+0x2900] ;  /* 0x00290000e998783b */ /* 0x000ee20000004200 */
[----:B------:R-:W4:Y:S06]  /*17fa0*/  MUFU.EX2 R218, R168 ;  /* 0x000000a800da7308 */ /* 0x000f2c0000000800 */
[-C--:B--2---:R-:W-:Y:S04]  /*17fb0*/  HMMA.16816.F32.BF16 R52, R140, R148.reuse, R52 ;  /* 0x000000948c34723c */ /* 0x084fe80000041834 */
[----:B------:R2:W-:Y:S01]  /*17fc0*/  MUFU.EX2 R192, R138 ;  /* 0x0000008a00c07308 */ /* 0x0005e20000000800 */
[----:B-1----:R-:W-:Y:S03]  /*17fd0*/  MOV R172, R202 ;  /* 0x000000ca00ac7202 */ /* 0x002fe60000000f00 */
[C---:B------:R-:W-:Y:S08]  /*17fe0*/  HMMA.16816.F32.BF16 R56, R144.reuse, R148, R56 ;  /* 0x000000949038723c */ /* 0x040ff00000041838 */
[-C--:B------:R-:W-:Y:S04]  /*17ff0*/  HMMA.16816.F32.BF16 R60, R144, R150.reuse, R60 ;  /* 0x00000096903c723c */ /* 0x080fe8000004183c */
[-C--:B----4-:R-:W-:Y:S04]  /*18000*/  MOV R176, R218.reuse ;  /* 0x000000da00b07202 */ /* 0x090fe80000000f00 */
[C---:B------:R-:W-:Y:S01]  /*18010*/  HMMA.16816.F32.BF16 R64, R140.reuse, R150, R64 ;  /* 0x000000968c40723c */ /* 0x040fe20000041840 */
[----:B------:R-:W1:Y:S03]  /*18020*/  LDSM.16.MT88.4 R148, [R234+0x2900] ;  /* 0x00290000ea94783b */ /* 0x000e660000004200 */
[--C-:B--2---:R-:W-:Y:S02]  /*18030*/  FFMA.FTZ R138, R167, c[0x0][0x2d0], -R137.reuse ;  /* 0x0000b400a78a7a23 */ /* 0x104fe40000010889 */
[--C-:B------:R-:W-:Y:S02]  /*18040*/  FFMA.FTZ R167, R162, c[0x0][0x2d0], -R206.reuse ;  /* 0x0000b400a2a77a23 */ /* 0x100fe400000108ce */
[----:B------:R2:W-:Y:S01]  /*18050*/  MUFU.EX2 R226, R138 ;  /* 0x0000008a00e27308 */ /* 0x0005e20000000800 */
[-C--:B---3--:R-:W-:Y:S08]  /*18060*/  HMMA.16816.F32.BF16 R68, R140, R152.reuse, R68 ;  /* 0x000000988c44723c */ /* 0x088ff00000041844 */
[C---:B------:R-:W-:Y:S01]  /*18070*/  HMMA.16816.F32.BF16 R72, R144.reuse, R152, R72 ;  /* 0x000000989048723c */ /* 0x040fe20000041848 */
[----:B------:R-:W3:Y:S07]  /*18080*/  MUFU.EX2 R167, R167 ;  /* 0x000000a700a77308 */ /* 0x000eee0000000800 */
[-C--:B------:R-:W-:Y:S04]  /*18090*/  HMMA.16816.F32.BF16 R76, R144, R154.reuse, R76 ;  /* 0x0000009a904c723c */ /* 0x080fe8000004184c */
[----:B--2---:R-:W-:Y:S04]  /*180a0*/  FFMA.FTZ R138, R166, c[0x0][0x2d0], -R137 ;  /* 0x0000b400a68a7a23 */ /* 0x004fe80000010889 */
[C---:B------:R-:W-:Y:S01]  /*180b0*/  HMMA.16816.F32.BF16 R80, R140.reuse, R154, R80 ;  /* 0x0000009a8c50723c */ /* 0x040fe20000041850 */
[----:B------:R-:W2:Y:S01]  /*180c0*/  LDSM.16.MT88.4 R152, [R236+0x2900] ;  /* 0x00290000ec98783b */ /* 0x000ea20000004200 */
[----:B------:R4:W-:Y:S02]  /*180d0*/  MUFU.EX2 R228, R138 ;  /* 0x0000008a00e47308 */ /* 0x0009e40000000800 */
[----:B------:R-:W-:Y:S04]  /*180e0*/  FFMA.FTZ R166, R160, c[0x0][0x2d0], -R207 ;  /* 0x0000b400a0a67a23 */ /* 0x000fe800000108cf */
[-C--:B-1----:R-:W-:Y:S04]  /*180f0*/  HMMA.16816.F32.BF16 R84, R140, R148.reuse, R84 ;  /* 0x000000948c54723c */ /* 0x082fe80000041854 */
[----:B------:R3:W-:Y:S04]  /*18100*/  MUFU.EX2 R195, R166 ;  /* 0x000000a600c37308 */ /* 0x0007e80000000800 */
[C---:B------:R-:W-:Y:S08]  /*18110*/  HMMA.16816.F32.BF16 R88, R144.reuse, R148, R88 ;  /* 0x000000949058723c */ /* 0x040ff00000041858 */
[-C--:B------:R-:W-:Y:S04]  /*18120*/  HMMA.16816.F32.BF16 R92, R144, R150.reuse, R92 ;  /* 0x00000096905c723c */ /* 0x080fe8000004185c */
[----:B----4-:R-:W-:Y:S02]  /*18130*/  FFMA.FTZ R138, R161, c[0x0][0x2d0], -R137 ;  /* 0x0000b400a18a7a23 */ /* 0x010fe40000010889 */
[----:B------:R-:W-:Y:S02]  /*18140*/  LDSM.16.MT88.4 R160, [R236+0x1100] ;  /* 0x00110000eca0783b */ /* 0x000fe40000004200 */
[C---:B------:R-:W-:Y:S01]  /*18150*/  HMMA.16816.F32.BF16 R96, R140.reuse, R150, R96 ;  /* 0x000000968c60723c */ /* 0x040fe20000041860 */
[----:B------:R1:W-:Y:S03]  /*18160*/  MUFU.EX2 R225, R138 ;  /* 0x0000008a00e17308 */ /* 0x0003e60000000800 */
[----:B---3--:R-:W-:Y:S02]  /*18170*/  MOV R166, R167 ;  /* 0x000000a700a67202 */ /* 0x008fe40000000f00 */
[----:B------:R-:W3:Y:S02]  /*18180*/  LDSM.16.MT88.4 R148, [R235+0x2900] ;  /* 0x00290000eb94783b */ /* 0x000ee40000004200 */
[-C--:B--2---:R-:W-:Y:S08]  /*18190*/  HMMA.16816.F32.BF16 R100, R140, R152.reuse, R100 ;  /* 0x000000988c64723c */ /* 0x084ff00000041864 */
[C---:B------:R-:W-:Y:S07]  /*181a0*/  HMMA.16816.F32.BF16 R104, R144.reuse, R152, R104 ;  /* 0x000000989068723c */ /* 0x040fee0000041868 */
[--C-:B------:R-:W-:Y:S01]  /*181b0*/  FFMA.FTZ R152, R170, c[0x0][0x2d0], -R205.reuse ;  /* 0x0000b400aa987a23 */ /* 0x100fe200000108cd */
[-C--:B------:R-:W-:Y:S03]  /*181c0*/  HMMA.16816.F32.BF16 R108, R144, R154.reuse, R108 ;  /* 0x0000009a906c723c */ /* 0x080fe6000004186c */
[----:B------:R-:W-:Y:S01]  /*181d0*/  MUFU.EX2 R190, R152 ;  /* 0x0000009800be7308 */ /* 0x000fe20000000800 */
[----:B------:R-:W-:Y:S01]  /*181e0*/  FFMA.FTZ R170, R164, c[0x0][0x2d0], -R206 ;  /* 0x0000b400a4aa7a23 */ /* 0x000fe200000108ce */
[----:B------:R-:W-:Y:S01]  /*181f0*/  F2FP.BF16.PACK_AB R206, R166, R218 ;  /* 0x000000daa6ce723e */ /* 0x000fe200000010ff */
[----:B------:R-:W2:Y:S01]  /*18200*/  LDL.LU R164, [R1+0x10] ;  /* 0x0000100001a47983 */ /* 0x000ea20000300800 */
[----:B------:R-:W-:Y:S01]  /*18210*/  FFMA.FTZ R153, R171, c[0x0][0x2d0], -R205 ;  /* 0x0000b400ab997a23 */ /* 0x000fe200000108cd */
[C---:B------:R-:W-:Y:S02]  /*18220*/  HMMA.16816.F32.BF16 R112, R140.reuse, R154, R112 ;  /* 0x0000009a8c70723c */ /* 0x040fe40000041870 */
[----:B------:R-:W4:Y:S02]  /*18230*/  LDL.LU R185, [R1+0x14] ;  /* 0x0000140001b97983 */ /* 0x000f240000300800 */
[----:B-1----:R-:W-:Y:S01]  /*18240*/  FFMA.FTZ R138, R156, c[0x0][0x2d0], -R137 ;  /* 0x0000b4009c8a7a23 */ /* 0x002fe20000010889 */
[----:B------:R1:W1:Y:S01]  /*18250*/  MUFU.EX2 R203, R153 ;  /* 0x0000009900cb7308 */ /* 0x0002620000000800 */
[----:B------:R-:W-:Y:S02]  /*18260*/  FFMA.FTZ R171, R158, c[0x0][0x2d0], -R207 ;  /* 0x0000b4009eab7a23 */ /* 0x000fe400000108cf */
[----:B------:R-:W-:Y:S01]  /*18270*/  LDSM.16.MT88.4 R156, [R234+0x1100] ;  /* 0x00110000ea9c783b */ /* 0x000fe20000004200 */
[----:B------:R-:W-:Y:S01]  /*18280*/  FFMA.FTZ R205, R221, c[0x0][0x2d0], -R205 ;  /* 0x0000b400ddcd7a23 */ /* 0x000fe200000108cd */
[-C--:B---3--:R-:W-:Y:S05]  /*18290*/  HMMA.16816.F32.BF16 R116, R140, R148.reuse, R116 ;  /* 0x000000948c74723c */ /* 0x088fea0000041874 */
[----:B------:R-:W-:Y:S03]  /*182a0*/  MUFU.EX2 R171, R171 ;  /* 0x000000ab00ab7308 */ /* 0x000fe60000000800 */
[C---:B------:R-:W-:Y:S07]  /*182b0*/  HMMA.16816.F32.BF16 R120, R144.reuse, R148, R120 ;  /* 0x000000949078723c */ /* 0x040fee0000041878 */
[----:B------:R-:W3:Y:S01]  /*182c0*/  MUFU.EX2 R227, R138 ;  /* 0x0000008a00e37308 */ /* 0x000ee20000000800 */
[-C--:B------:R-:W-:Y:S01]  /*182d0*/  HMMA.16816.F32.BF16 R124, R144, R150.reuse, R124 ;  /* 0x00000096907c723c */ /* 0x080fe2000004187c */
[----:B-1----:R-:W1:Y:S03]  /*182e0*/  LDSM.16.MT88.4 R152, [R233+0x1100] ;  /* 0x00110000e998783b */ /* 0x002e660000004200 */
[-C--:B------:R-:W-:Y:S05]  /*182f0*/  MOV R167, R203.reuse ;  /* 0x000000cb00a77202 */ /* 0x080fea0000000f00 */
[----:B------:R-:W-:Y:S03]  /*18300*/  MUFU.EX2 R194, R170 ;  /* 0x000000aa00c27308 */ /* 0x000fe60000000800 */
[----:B------:R-:W-:Y:S01]  /*18310*/  F2FP.BF16.PACK_AB R144, R190, R203 ;  /* 0x000000cbbe90723e */ /* 0x000fe200000010ff */
[----:B------:R-:W-:Y:S01]  /*18320*/  HMMA.16816.F32.BF16 R128, R140, R150, R128 ;  /* 0x000000968c80723c */ /* 0x000fe20000041880 */
[----:B------:R-:W1:Y:S03]  /*18330*/  LDSM.16.MT88.4 R148, [R235+0x1100] ;  /* 0x00110000eb94783b */ /* 0x000e660000004200 */
[----:B------:R-:W-:Y:S02]  /*18340*/  F2FP.BF16.PACK_AB R146, R192, R183 ;  /* 0x000000b7c092723e */ /* 0x000fe400000010ff */
[----:B------:R-:W-:Y:S02]  /*18350*/  F2FP.BF16.PACK_AB R145, R228, R226 ;  /* 0x000000e2e491723e */ /* 0x000fe400000010ff */
[----:B------:R-:W-:Y:S01]  /*18360*/  F2FP.BF16.PACK_AB R140, R219, R200 ;  /* 0x000000c8db8c723e */ /* 0x000fe200000010ff */
[----:B------:R1:W1:Y:S01]  /*18370*/  MUFU.EX2 R229, R205 ;  /* 0x000000cd00e57308 */ /* 0x0002620000000800 */
[----:B------:R-:W-:Y:S02]  /*18380*/  LDSM.16.MT88.4 R200, [R235+0x1900] ;  /* 0x00190000ebc8783b */ /* 0x000fe40000004200 */
[----:B------:R-:W-:Y:S02]  /*18390*/  F2FP.BF16.PACK_AB R141, R220, R184 ;  /* 0x000000b8dc8d723e */ /* 0x000fe400000010ff */
[----:B------:R-:W-:Y:S02]  /*183a0*/  F2FP.BF16.PACK_AB R142, R182, R189 ;  /* 0x000000bdb68e723e */ /* 0x000fe400000010ff */
[----:B------:R-:W-:Y:S02]  /*183b0*/  F2FP.BF16.PACK_AB R143, R180, R188 ;  /* 0x000000bcb48f723e */ /* 0x000fe400000010ff */
[----:B---3--:R-:W-:Y:S05]  /*183c0*/  F2FP.BF16.PACK_AB R147, R227, R225 ;  /* 0x000000e1e393723e */ /* 0x008fea00000010ff */
[-C--:B-1----:R-:W-:Y:S03]  /*183d0*/  HMMA.16816.F32.BF16 R4, R140, R152.reuse, R4 ;  /* 0x000000988c04723c */ /* 0x082fe60000041804 */
[----:B------:R-:W-:Y:S05]  /*183e0*/  F2FP.BF16.PACK_AB R205, R198, R195 ;  /* 0x000000c3c6cd723e */ /* 0x000fea00000010ff */
        /* <DEDUP_REMOVED lines=28> */
[----:B------:R-:W-:Y:S03]  /*185b0*/  LDSM.16.MT88.4 R220, [R236+0x3900] ;  /* 0x00390000ecdc783b */ /* 0x000fe60000004200 */
[----:B------:R-:W-:Y:S04]  /*185c0*/  MOV R156, R219 ;  /* 0x000000db009c7202 */ /* 0x000fe80000000f00 */
[C---:B------:R-:W-:Y:S07]  /*185d0*/  HMMA.16816.F32.BF16 R96, R140.reuse, R158, R96 ;  /* 0x0000009e8c60723c */ /* 0x040fee0000041860 */
[----:B------:R-:W-:Y:S01]  /*185e0*/  MOV R159, R171 ;  /* 0x000000ab009f7202 */ /* 0x000fe20000000f00 */
[-C--:B------:R-:W-:Y:S01]  /*185f0*/  HMMA.16816.F32.BF16 R100, R140, R160.reuse, R100 ;  /* 0x000000a08c64723c */ /* 0x080fe20000041864 */
[----:B------:R-:W3:Y:S03]  /*18600*/  LDSM.16.MT88.4 R168, [R234+0x1900] ;  /* 0x00190000eaa8783b */ /* 0x000ee60000004200 */
[----:B------:R-:W-:Y:S02]  /*18610*/  MOV R158, R184 ;  /* 0x000000b8009e7202 */ /* 0x000fe40000000f00 */
[----:B------:R-:W-:Y:S02]  /*18620*/  F2FP.BF16.PACK_AB R207, R165, R159 ;  /* 0x0000009fa5cf723e */ /* 0x000fe400000010ff */
[C---:B------:R-:W-:Y:S08]  /*18630*/  HMMA.16816.F32.BF16 R104, R144.reuse, R160, R104 ;  /* 0x000000a09068723c */ /* 0x040ff00000041868 */
[-C--:B------:R-:W-:Y:S08]  /*18640*/  HMMA.16816.F32.BF16 R108, R144, R162.reuse, R108 ;  /* 0x000000a2906c723c */ /* 0x080ff0000004186c */
[C---:B------:R-:W-:Y:S08]  /*18650*/  HMMA.16816.F32.BF16 R112, R140.reuse, R162, R112 ;  /* 0x000000a28c70723c */ /* 0x040ff00000041870 */
[-C--:B------:R-:W-:Y:S04]  /*18660*/  HMMA.16816.F32.BF16 R116, R140, R148.reuse, R116 ;  /* 0x000000948c74723c */ /* 0x080fe80000041874 */
[----:B--2---:R-:W-:Y:S02]  /*18670*/  FFMA.FTZ R164, R3, R164, R212 ;  /* 0x000000a403a47223 */ /* 0x004fe400000100d4 */
[--C-:B------:R-:W-:Y:S02]  /*18680*/  FFMA.FTZ R3, R238, c[0x0][0x2d0], -R137.reuse ;  /* 0x0000b400ee037a23 */ /* 0x100fe40000010889 */
[C---:B------:R-:W-:Y:S01]  /*18690*/  HMMA.16816.F32.BF16 R120, R144.reuse, R148, R120 ;  /* 0x000000949078723c */ /* 0x040fe20000041878 */
[----:B------:R2:W5:Y:S01]  /*186a0*/  LDL.LU R238, [R1+0x88] ;  /* 0x0000880001ee7983 */ /* 0x0005620000300800 */
[----:B------:R1:W-:Y:S02]  /*186b0*/  MUFU.EX2 R138, R3 ;  /* 0x00000003008a7308 */ /* 0x0003e40000000800 */
[----:B----4-:R-:W-:Y:S01]  /*186c0*/  FFMA.FTZ R0, R0, R185, R208 ;  /* 0x000000b900007223 */ /* 0x010fe200000100d0 */
[----:B------:R-:W-:Y:S01]  /*186d0*/  F2FP.BF16.PACK_AB R208, R231, R173 ;  /* 0x000000ade7d0723e */ /* 0x000fe200000010ff */
[----:B------:R-:W4:Y:S02]  /*186e0*/  LDSM.16.MT88.4 R184, [R236+0x1900] ;  /* 0x00190000ecb8783b */ /* 0x000f240000004200 */
[-C--:B------:R-:W-:Y:S04]  /*186f0*/  HMMA.16816.F32.BF16 R124, R144, R150.reuse, R124 ;  /* 0x00000096907c723c */ /* 0x080fe8000004187c */
[----:B------:R-:W-:Y:S04]  /*18700*/  FADD.FTZ R0, R209, R0 ;  /* 0x00000000d1007221 */ /* 0x000fe80000010000 */
[----:B------:R-:W-:Y:S04]  /*18710*/  HMMA.16816.F32.BF16 R128, R140, R150, R128 ;  /* 0x000000968c80723c */ /* 0x000fe80000041880 */
[----:B------:R-:W-:Y:S01]  /*18720*/  FADD.FTZ R0, R210, R0 ;  /* 0x00000000d2007221 */ /* 0x000fe20000010000 */
[----:B------:R-:W-:Y:S03]  /*18730*/  F2FP.BF16.PACK_AB R210, R229, R230 ;  /* 0x000000e6e5d2723e */ /* 0x000fe600000010ff */
[----:B------:R-:W-:Y:S04]  /*18740*/  FADD.FTZ R0, R211, R0 ;  /* 0x00000000d3007221 */ /* 0x000fe80000010000 */
[--C-:B-1----:R-:W-:Y:S02]  /*18750*/  FFMA.FTZ R3, R240, c[0x0][0x2d0], -R137.reuse ;  /* 0x0000b400f0037a23 */ /* 0x102fe40000010889 */
[----:B------:R-:W-:Y:S01]  /*18760*/  FFMA.FTZ R137, R204, c[0x0][0x2d0], -R137 ;  /* 0x0000b400cc897a23 */ /* 0x000fe20000010889 */
[----:B------:R-:W-:Y:S01]  /*18770*/  F2FP.BF16.PACK_AB R204, R199, R194 ;  /* 0x000000c2c7cc723e */ /* 0x000fe200000010ff */
[----:B------:R-:W1:Y:S01]  /*18780*/  MUFU.EX2 R224, R3 ;  /* 0x0000000300e07308 */ /* 0x000e620000000800 */
[----:B------:R2:W5:Y:S01]  /*18790*/  LDL.LU R240, [R1+0x84] ;  /* 0x0000840001f07983 */ /* 0x0005620000300800 */
[----:B------:R-:W-:Y:S03]  /*187a0*/  FADD.FTZ R0, R249, R0 ;  /* 0x00000000f9007221 */ /* 0x000fe60000010000 */
[----:B------:R2:W5:Y:S01]  /*187b0*/  LDL.LU R245, [R1+0x80] ;  /* 0x0000800001f57983 */ /* 0x0005620000300800 */
[-C--:B------:R-:W-:Y:S03]  /*187c0*/  HMMA.16816.F32.BF16 R144, R204, R152.reuse, R4 ;  /* 0x00000098cc90723c */ /* 0x080fe60000041804 */
[----:B------:R2:W5:Y:S01]  /*187d0*/  LDL.LU R246, [R1+0x7c] ;  /* 0x00007c0001f67983 */ /* 0x0005620000300800 */
[----:B------:R-:W2:Y:S03]  /*187e0*/  MUFU.EX2 R137, R137 ;  /* 0x0000008900897308 */ /* 0x000ea60000000800 */
[----:B------:R-:W-:Y:S01]  /*187f0*/  MOV R6, R158 ;  /* 0x0000009e00067202 */ /* 0x000fe20000000f00 */
[----:B------:R3:W5:Y:S01]  /*18800*/  LDL.LU R247, [R1+0x78] ;  /* 0x0000780001f77983 */ /* 0x0007620000300800 */
[----:B------:R-:W-:Y:S03]  /*18810*/  MOV R7, R159 ;  /* 0x0000009f00077202 */ /* 0x000fe60000000f00 */
[----:B------:R3:W5:Y:S04]  /*18820*/  LDL.LU R241, [R1+0x74] ;  /* 0x0000740001f17983 */ /* 0x0007680000300800 */
[----:B------:R3:W5:Y:S01]  /*18830*/  LDL.LU R248, [R1+0x70] ;  /* 0x0000700001f87983 */ /* 0x0007620000300800 */
[----:B-1----:R-:W-:Y:S01]  /*18840*/  F2FP.BF16.PACK_AB R209, R224, R138 ;  /* 0x0000008ae0d1723e */ /* 0x002fe200000010ff */
[----:B------:R-:W-:Y:S02]  /*18850*/  FADD.FTZ R3, R215, R164 ;  /* 0x000000a4d7037221 */ /* 0x000fe40000010000 */
[----:B------:R1:W5:Y:S02]  /*18860*/  LDL.LU R232, [R1+0x6c] ;  /* 0x00006c0001e87983 */ /* 0x0003640000300800 */
[----:B------:R-:W-:Y:S02]  /*18870*/  FADD.FTZ R3, R217, R3 ;  /* 0x00000003d9037221 */ /* 0x000fe40000010000 */
[----:B------:R-:W1:Y:S02]  /*18880*/  LDSM.16.MT88.4 R212, [R233+0x3900] ;  /* 0x00390000e9d4783b */ /* 0x000e640000004200 */
[----:B------:R-:W-:Y:S01]  /*18890*/  FADD.FTZ R3, R216, R3 ;  /* 0x00000003d8037221 */ /* 0x000fe20000010000 */
[----:B--2---:R-:W-:Y:S03]  /*188a0*/  F2FP.BF16.PACK_AB R211, R137, R139 ;  /* 0x0000008b89d3723e */ /* 0x004fe600000010ff */
[----:B------:R-:W-:Y:S02]  /*188b0*/  FADD.FTZ R3, R239, R3 ;  /* 0x00000003ef037221 */ /* 0x000fe40000010000 */
[----:B------:R-:W2:Y:S02]  /*188c0*/  LDSM.16.MT88.4 R216, [R234+0x3900] ;  /* 0x00390000ead8783b */ /* 0x000ea40000004200 */
[C---:B------:R-:W-:Y:S06]  /*188d0*/  HMMA.16816.F32.BF16 R140, R208.reuse, R152, R8 ;  /* 0x00000098d08c723c */ /* 0x040fec0000041808 */
[----:B------:R1:W5:Y:S01]  /*188e0*/  LDL.LU R239, [R1+0x68] ;  /* 0x0000680001ef7983 */ /* 0x0003620000300800 */
[----:B------:R-:W-:Y:S01]  /*188f0*/  MOV R11, R156 ;  /* 0x0000009c000b7202 */ /* 0x000fe20000000f00 */
[-C--:B------:R-:W-:Y:S02]  /*18900*/  HMMA.16816.F32.BF16 R148, R208, R154.reuse, R12 ;  /* 0x0000009ad094723c */ /* 0x080fe4000004180c */
[----:B------:R1:W5:Y:S02]  /*18910*/  LDL.LU R249, [R1+0x64] ;  /* 0x0000640001f97983 */ /* 0x0003640000300800 */
[----:B------:R-:W-:Y:S02]  /*18920*/  MOV R10, R157 ;  /* 0x0000009d000a7202 */ /* 0x000fe40000000f00 */
[----:B------:R-:W-:Y:S02]  /*18930*/  MOV R8, R191 ;  /* 0x000000bf00087202 */ /* 0x000fe40000000f00 */
[C---:B------:R-:W-:Y:S04]  /*18940*/  HMMA.16816.F32.BF16 R152, R204.reuse, R154, R16 ;  /* 0x0000009acc98723c */ /* 0x040fe80000041810 */
[----:B------:R-:W-:Y:S01]  /*18950*/  MOV R13, R7 ;  /* 0x00000007000d7202 */ /* 0x000fe20000000f00 */
[----:B------:R-:W-:Y:S01]  /*18960*/  FADD.FTZ R8, R8, R132 ;  /* 0x0000008408087221 */ /* 0x000fe20000010000 */
[----:B------:R-:W-:Y:S02]  /*18970*/  MOV R15, R165 ;  /* 0x000000a5000f7202 */ /* 0x000fe40000000f00 */
[-C--:B---3--:R-:W-:Y:S04]  /*18980*/  HMMA.16816.F32.BF16 R156, R204, R168.reuse, R20 ;  /* 0x000000a8cc9c723c */ /* 0x088fe80000041814 */
        /* <DEDUP_REMOVED lines=12> */
[-C--:B----4-:R-:W-:Y:S03]  /*18a50*/  HMMA.16816.F32.BF16 R172, R204, R184.reuse, R36 ;  /* 0x000000b8ccac723c */ /* 0x090fe60000041824 */
[----:B------:R-:W-:Y:S01]  /*18a60*/  MOV R30, R6 ;  /* 0x00000006001e7202 */ /* 0x000fe20000000f00 */
[----:B------:R-:W-:Y:S01]  /*18a70*/  FADD.FTZ R9, R9, R0 ;  /* 0x0000000009097221 */ /* 0x000fe20000010000 */
[----:B------:R-:W-:Y:S01]  /*18a80*/  MOV R35, R197 ;  /* 0x000000c500237202 */ /* 0x000fe20000000f00 */
[----:B------:R-:W3:Y:S01]  /*18a90*/  LDSM.16.MT88.4 R4, [R235+0x3900] ;  /* 0x00390000eb04783b */ /* 0x000ee20000004200 */
[----:B------:R-:W-:Y:S02]  /*18aa0*/  MOV R39, R177 ;  /* 0x000000b100277202 */ /* 0x000fe40000000f00 */
[----:B------:R-:W-:Y:S03]  /*18ab0*/  MOV R37, R179 ;  /* 0x000000b300257202 */ /* 0x000fe60000000f00 */
        /* <DEDUP_REMOVED lines=35> */
[----:B------:R-:W-:Y:S01]  /*18cf0*/  MOV R36, R37 ;  /* 0x0000002500247202 */ /* 0x000fe20000000f00 */
[----:B------:R-:W-:Y:S01]  /*18d00*/  FADD.FTZ R8, R42, R12 ;  /* 0x0000000c2a087221 */ /* 0x000fe20000010000 */
[----:B------:R-:W-:Y:S02]  /*18d10*/  MOV R37, R38 ;  /* 0x0000002600257202 */ /* 0x000fe40000000f00 */
[----:B------:R-:W-:Y:S02]  /*18d20*/  MOV R38, R39 ;  /* 0x0000002700267202 */ /* 0x000fe40000000f00 */
[----:B------:R-:W-:Y:S01]  /*18d30*/  MOV R39, R32 ;  /* 0x0000002000277202 */ /* 0x000fe20000000f00 */
[----:B------:R-:W-:Y:S01]  /*18d40*/  FADD.FTZ R12, R37, R9 ;  /* 0x00000009250c7221 */ /* 0x000fe20000010000 */
        /* <DEDUP_REMOVED lines=9> */
[----:B------:R-:W-:Y:S01]  /*18de0*/  MOV R26, R183 ;  /* 0x000000b7001a7202 */ /* 0x000fe20000000f00 */
[----:B------:R-:W-:Y:S01]  /*18df0*/  FADD.FTZ R3, R43, R11 ;  /* 0x0000000b2b037221 */ /* 0x000fe20000010000 */
[----:B------:R-:W-:Y:S01]  /*18e00*/  MOV R27, R182 ;  /* 0x000000b6001b7202 */ /* 0x000fe20000000f00 */
[----:B------:R-:W-:Y:S01]  /*18e10*/  FADD.FTZ R0, R36, R10 ;  /* 0x0000000a24007221 */ /* 0x000fe20000010000 */
[-C--:B------:R-:W-:Y:S03]  /*18e20*/  HMMA.16816.F32.BF16 R180, R208, R186.reuse, R44 ;  /* 0x000000bad0b4723c */ /* 0x080fe6000004182c */
[----:B------:R-:W-:Y:S01]  /*18e30*/  MOV R23, R195 ;  /* 0x000000c300177202 */ /* 0x000fe20000000f00 */
[----:B------:R-:W-:Y:S01]  /*18e40*/  FADD.FTZ R11, R38, R8 ;  /* 0x00000008260b7221 */ /* 0x000fe20000010000 */
[----:B------:R-:W-:Y:S01]  /*18e50*/  MOV R22, R194 ;  /* 0x000000c200167202 */ /* 0x000fe20000000f00 */
[----:B------:R-:W-:Y:S01]  /*18e60*/  FADD.FTZ R10, R39, R3 ;  /* 0x00000003270a7221 */ /* 0x000fe20000010000 */
[----:B------:R-:W-:Y:S01]  /*18e70*/  MOV R21, R192 ;  /* 0x000000c000157202 */ /* 0x000fe20000000f00 */
[C---:B------:R-:W-:Y:S04]  /*18e80*/  HMMA.16816.F32.BF16 R184, R204.reuse, R186, R48 ;  /* 0x000000baccb8723c */ /* 0x040fe80000041830 */
[----:B------:R-:W-:Y:S01]  /*18e90*/  MOV R31, R190 ;  /* 0x000000be001f7202 */ /* 0x000fe20000000f00 */
[----:B------:R-:W-:Y:S01]  /*18ea0*/  FADD.FTZ R3, R34, R11 ;  /* 0x0000000b22037221 */ /* 0x000fe20000010000 */
[----:B------:R-:W-:Y:S01]  /*18eb0*/  MOV R24, R189 ;  /* 0x000000bd00187202 */ /* 0x000fe20000000f00 */
[----:B------:R-:W-:Y:S01]  /*18ec0*/  FADD.FTZ R9, R32, R0 ;  /* 0x0000000020097221 */ /* 0x000fe20000010000 */
[----:B------:R-:W-:Y:S01]  /*18ed0*/  MOV R25, R188 ;  /* 0x000000bc00197202 */ /* 0x000fe20000000f00 */
[----:B------:R-:W-:Y:S01]  /*18ee0*/  FADD.FTZ R0, R35, R10 ;  /* 0x0000000a23007221 */ /* 0x000fe20000010000 */
[-C--:B------:R-:W-:Y:S03]  /*18ef0*/  HMMA.16816.F32.BF16 R188, R204, R200.reuse, R52 ;  /* 0x000000c8ccbc723c */ /* 0x080fe60000041834 */
[----:B------:R-:W-:Y:S01]  /*18f00*/  FADD.FTZ R11, R28, R9 ;  /* 0x000000091c0b7221 */ /* 0x000fe20000010000 */
[----:B------:R-:W-:Y:S01]  /*18f10*/  MOV R132, R135 ;  /* 0x0000008700847202 */ /* 0x000fe20000000f00 */
[----:B------:R-:W-:Y:S02]  /*18f20*/  FADD.FTZ R9, R29, R3 ;  /* 0x000000031d097221 */ /* 0x000fe40000010000 */
[----:B------:R-:W-:Y:S01]  /*18f30*/  FADD.FTZ R8, R33, R12 ;  /* 0x0000000c21087221 */ /* 0x000fe20000010000 */
        /* <DEDUP_REMOVED lines=9> */
[-C--:B-1----:R-:W-:Y:S04]  /*18fd0*/  HMMA.16816.F32.BF16 R68, R204, R212.reuse, R68 ;  /* 0x000000d4cc44723c */ /* 0x082fe80000041844 */
[----:B------:R-:W-:Y:S04]  /*18fe0*/  FADD.FTZ R9, R22, R9 ;  /* 0x0000000916097221 */ /* 0x000fe80000010000 */
[C---:B------:R-:W-:Y:S08]  /*18ff0*/  HMMA.16816.F32.BF16 R72, R208.reuse, R212, R72 ;  /* 0x000000d4d048723c */ /* 0x040ff00000041848 */
[-C--:B------:R-:W-:Y:S08]  /*19000*/  HMMA.16816.F32.BF16 R76, R208, R214.reuse, R76 ;  /* 0x000000d6d04c723c */ /* 0x080ff0000004184c */
[C---:B------:R-:W-:Y:S08]  /*19010*/  HMMA.16816.F32.BF16 R80, R204.reuse, R214, R80 ;  /* 0x000000d6cc50723c */ /* 0x040ff00000041850 */
[-C--:B--2---:R-:W-:Y:S08]  /*19020*/  HMMA.16816.F32.BF16 R84, R204, R216.reuse, R84 ;  /* 0x000000d8cc54723c */ /* 0x084ff00000041854 */
[C---:B------:R-:W-:Y:S08]  /*19030*/  HMMA.16816.F32.BF16 R88, R208.reuse, R216, R88 ;  /* 0x000000d8d058723c */ /* 0x040ff00000041858 */
[-C--:B------:R-:W-:Y:S08]  /*19040*/  HMMA.16816.F32.BF16 R92, R208, R218.reuse, R92 ;  /* 0x000000dad05c723c */ /* 0x080ff0000004185c */
[C---:B------:R-:W-:Y:S08]  /*19050*/  HMMA.16816.F32.BF16 R96, R204.reuse, R218, R96 ;  /* 0x000000dacc60723c */ /* 0x040ff00000041860 */
[-C--:B------:R-:W-:Y:S08]  /*19060*/  HMMA.16816.F32.BF16 R100, R204, R220.reuse, R100 ;  /* 0x000000dccc64723c */ /* 0x080ff00000041864 */
[C---:B------:R-:W-:Y:S08]  /*19070*/  HMMA.16816.F32.BF16 R104, R208.reuse, R220, R104 ;  /* 0x000000dcd068723c */ /* 0x040ff00000041868 */
[-C--:B------:R-:W-:Y:S08]  /*19080*/  HMMA.16816.F32.BF16 R108, R208, R222.reuse, R108 ;  /* 0x000000ded06c723c */ /* 0x080ff0000004186c */
[C---:B------:R-:W-:Y:S08]  /*19090*/  HMMA.16816.F32.BF16 R112, R204.reuse, R222, R112 ;  /* 0x000000decc70723c */ /* 0x040ff00000041870 */
[-C--:B---3--:R-:W-:Y:S08]  /*190a0*/  HMMA.16816.F32.BF16 R116, R204, R4.reuse, R116 ;  /* 0x00000004cc74723c */ /* 0x088ff00000041874 */
        /* <DEDUP_REMOVED lines=12> */
[----:B------:R-:W-:Y:S01]  /*19170*/  FADD.FTZ R4, R138, R0 ;  /* 0x000000008a047221 */ /* 0x000fe20000010000 */
[----:B------:R-:W-:Y:S01]  /*19180*/  MOV R138, R2 ;  /* 0x00000002008a7202 */ /* 0x000fe20000000f00 */
        /* <DEDUP_REMOVED lines=18> */
.L_x_838:
[----:B---34-:R-:W2:Y:S04]  /*192b0*/  LDL.LU R0, [R1+0xc] ;  /* 0x00000c0001007983 */ /* 0x018ea80000300800 */
        /* <DEDUP_REMOVED lines=182> */
[----:B------:R-:W-:Y:S02]  /*19e20*/  @P1 FFMA.FTZ R63, R3, R134, R7 ;  /* 0x00000086033f1223 */ /* 0x000fe40000010007 */
[----:B------:R-:W-:Y:S02]  /*19e30*/  @P0 FFMA.FTZ R64, R0, R2, R4 ;  /* 0x0000000200400223 */ /* 0x000fe40000010004 */
.L_x_784:
        /* <DEDUP_REMOVED lines=71> */
[----:B------:R1:W-:Y:S01]  /*1a2b0*/  STS [R2], R7 ;  /* 0x0000000702007388 */ /* 0x0003e20000000800 */
        /* <DEDUP_REMOVED lines=18> */
[----:B-1----:R-:W-:Y:S01]  /*1a3e0*/  IMAD.MOV.U32 R7, RZ, RZ, 0x40 ;  /* 0x00000040ff077424 */ /* 0x002fe200078e00ff */
[----:B------:R-:W-:Y:S02]  /*1a3f0*/  F2FP.BF16.PACK_AB R25, R25, R94 ;  /* 0x0000005e1919723e */ /* 0x000fe400000010ff */
[----:B------:R-:W-:Y:S01]  /*1a400*/  STS [R3+0x480], R50 ;  /* 0x0004803203007388 */ /* 0x000fe20000000800 */
[----:B------:R-:W-:Y:S02]  /*1a410*/  F2FP.BF16.PACK_AB R24, R24, R100 ;  /* 0x000000641818723e */ /* 0x000fe400000010ff */
[----:B------:R-:W-:Y:S01]  /*1a420*/  SEL R7, R7, 0xffffffc0, !P2 ;  /* 0xffffffc007077807 */ /* 0x000fe20005000000 */
[----:B------:R1:W-:Y:S01]  /*1a430*/  STS [R4+0x400], R6 ;  /* 0x0004000604007388 */ /* 0x0003e20000000800 */
        /* <DEDUP_REMOVED lines=17> */
[----:B-1----:R-:W-:Y:S01]  /*1a550*/  IMAD.IADD R6, R0, 0x1, R7 ;  /* 0x0000000100067824 */ /* 0x002fe200078e0207 */
[----:B------:R-:W-:-:S02]  /*1a560*/  F2FP.BF16.PACK_AB R16, R16, R122 ;  /* 0x0000007a1010723e */ /* 0x000fc400000010ff */
[----:B------:R-:W-:Y:S01]  /*1a570*/  F2FP.BF16.PACK_AB R15, R15, R124 ;  /* 0x0000007c0f0f723e */ /* 0x000fe200000010ff */
[----:B---3--:R-:W-:Y:S01]  /*1a580*/  IMAD.IADD R8, R7, 0x1, R2 ;  /* 0x0000000107087824 */ /* 0x008fe200078e0202 */
[----:B------:R-:W-:Y:S01]  /*1a590*/  STS [R6+0x80], R49 ;  /* 0x0000803106007388 */ /* 0x000fe20000000800 */
[----:B------:R-:W-:Y:S02]  /*1a5a0*/  F2FP.BF16.PACK_AB R14, R14, R126 ;  /* 0x0000007e0e0e723e */ /* 0x000fe400000010ff */
[----:B------:R-:W-:Y:S01]  /*1a5b0*/  ISETP.NE.U32.AND P0, PT, RZ, c[0x0][0x500], PT ;  /* 0x00014000ff007a0c */ /* 0x000fe20003f05070 */
[----:B------:R-:W-:Y:S03]  /*1a5c0*/  STS [R6+0x480], R48 ;  /* 0x0004803006007388 */ /* 0x000fe60000000800 */
[----:B------:R-:W-:Y:S01]  /*1a5d0*/  ISETP.NE.AND.EX P1, PT, RZ, c[0x0][0x504], PT, P0 ;  /* 0x00014100ff007a0c */ /* 0x000fe20003f25300 */
[----:B------:R1:W-:Y:S01]  /*1a5e0*/  STS [R8+0x400], R5 ;  /* 0x0004000508007388 */ /* 0x0003e20000000800 */
[----:B------:R-:W-:-:S03]  /*1a5f0*/  ISETP.NE.U32.AND P0, PT, RZ, c[0x0][0x508], PT ;  /* 0x00014200ff007a0c */ /* 0x000fc60003f05070 */
[----:B------:R-:W-:Y:S01]  /*1a600*/  STS [R8], R45 ;  /* 0x0000002d08007388 */ /* 0x000fe20000000800 */
[----:B------:R-:W-:-:S03]  /*1a610*/  ISETP.NE.AND.EX P0, PT, RZ, c[0x0][0x50c], PT, P0 ;  /* 0x00014300ff007a0c */ /* 0x000fc60003f05300 */
        /* <DEDUP_REMOVED lines=61> */
.L_x_841:
[----:B-1----:R-:W-:Y:S01]  /*1a9f0*/  LOP3.LUT R0, R60, 0xffffffe0, RZ, 0xc0, !PT ;  /* 0xffffffe03c007812 */ /* 0x002fe200078ec0ff */
[----:B------:R-:W1:Y:S01]  /*1aa00*/  S2R R80, SR_CTAID.X ;  /* 0x0000000000507919 */ /* 0x000e620000002500 */
[----:B------:R-:W-:Y:S01]  /*1aa10*/  LEA.HI R4, R26, R26, RZ, 0x1 ;  /* 0x0000001a1a047211 */ /* 0x000fe200078f08ff */
[----:B------:R-:W-:Y:S01]  /*1aa20*/  IMAD R14, R67, c[0x0][0x3e8], RZ ;  /* 0x0000fa00430e7a24 */ /* 0x000fe200078e02ff */
[----:B------:R-:W-:Y:S01]  /*1aa30*/  SHF.R.S32.HI R6, RZ, 0x1f, R59 ;  /* 0x0000001fff067819 */ /* 0x000fe2000001143b */
[----:B------:R-:W-:Y:S01]  /*1aa40*/  IMAD.IADD R0, R66, 0x1, -R0 ;  /* 0x0000000142007824 */ /* 0x000fe200078e0a00 */
[----:B------:R-:W-:Y:S01]  /*1aa50*/  LOP3.LUT R5, R4, 0x1ffffffe, RZ, 0xc0, !PT ;  /* 0x1ffffffe04057812 */ /* 0x000fe200078ec0ff */
[----:B------:R-:W-:Y:S01]  /*1aa60*/  IMAD R14, R81, c[0x0][0x3ec], R14 ;  /* 0x0000fb00510e7a24 */ /* 0x000fe200078e020e */
[----:B------:R-:W-:Y:S01]  /*1aa70*/  LEA.HI R6, R6, R59, RZ, 0x2 ;  /* 0x0000003b06067211 */ /* 0x000fe200078f10ff */
[----:B-----5:R-:W-:Y:S01]  /*1aa80*/  IMAD R20, R20, c[0x0][0x4e8], RZ ;  /* 0x00013a0014147a24 */ /* 0x020fe200078e02ff */
[----:B------:R-:W-:Y:S01]  /*1aa90*/  SHF.R.S32.HI R8, RZ, 0x1f, R0 ;  /* 0x0000001fff087819 */ /* 0x000fe20000011400 */
[----:B------:R-:W-:Y:S01]  /*1aaa0*/  IMAD.IADD R7, R26, 0x1, -R5 ;  /* 0x000000011a077824 */ /* 0x000fe200078e0a05 */
[----:B------:R-:W-:Y:S01]  /*1aab0*/  LOP3.LUT R6, R6, 0xffffffc, RZ, 0xc0, !PT ;  /* 0x0ffffffc06067812 */ /* 0x000fe200078ec0ff */
[----:B------:R-:W-:Y:S01]  /*1aac0*/  IMAD.SHL.U32 R5, R4, 0x20, RZ ;  /* 0x0000002004057824 */ /* 0x000fe200078e00ff */
[----:B------:R-:W-:Y:S01]  /*1aad0*/  LEA.HI R4, R8, R0, RZ, 0x2 ;  /* 0x0000000008047211 */ /* 0x000fe200078f10ff */
[----:B------:R-:W-:Y:S01]  /*1aae0*/  BSSY B0, `(.L_x_842) ;  /* 0x0000084000007945 */ /* 0x000fe20003800000 */
[----:B------:R-:W-:Y:S01]  /*1aaf0*/  MOV R8, c[0x0][0x4e8] ;  /* 0x00013a0000087a02 */ /* 0x000fe20000000f00 */
[----:B------:R-:W-:Y:S01]  /*1ab00*/  IMAD.IADD R6, R59, 0x1, -R6 ;  /* 0x000000013b067824 */ /* 0x000fe200078e0a06 */
[----:B------:R-:W-:-:S02]  /*1ab10*/  LOP3.LUT R5, R5, 0xffffffc0, RZ, 0xc0, !PT ;  /* 0xffffffc005057812 */ /* 0x000fc400078ec0ff */
[----:B------:R-:W-:Y:S02]  /*1ab20*/  SHF.R.S32.HI R4, RZ, 0x2, R4 ;  /* 0x00000002ff047819 */ /* 0x000fe40000011404 */
[----:B------:R-:W-:Y:S01]  /*1ab30*/  ISETP.NE.AND P2, PT, R8, 0x1, PT ;  /* 0x000000010800780c */ /* 0x000fe20003f45270 */
[----:B------:R-:W-:Y:S01]  /*1ab40*/  IMAD R7, R7, 0x8, R5 ;  /* 0x0000000807077824 */ /* 0x000fe200078e0205 */
[----:B------:R-:W-:Y:S01]  /*1ab50*/  LOP3.LUT P0, RZ, R0, 0x3, RZ, 0xc0, !PT ;  /* 0x0000000300ff7812 */ /* 0x000fe2000780c0ff */
[----:B------:R-:W-:Y:S01]  /*1ab60*/  IMAD R19, R6, 0x10, R4 ;  /* 0x0000001006137824 */ /* 0x000fe200078e0204 */
[----:B------:R-:W-:Y:S01]  /*1ab70*/  LEA.HI R10, R65, R66, RZ, 0x3 ;  /* 0x00000042410a7211 */ /* 0x000fe200078f18ff */
[----:B------:R-:W-:Y:S01]  /*1ab80*/  IMAD R0, R3, c[0x0][0x3a0], RZ ;  /* 0x0000e80003007a24 */ /* 0x000fe200078e02ff */
[----:B------:R-:W-:Y:S01]  /*1ab90*/  SEL R18, R69, RZ, !P1 ;  /* 0x000000ff45127207 */ /* 0x000fe20004800000 */
[----:B------:R-:W-:Y:S01]  /*1aba0*/  IMAD.WIDE.U32 R4, R81, c[0x0][0x490], R2 ;  /* 0x0001240051047a25 */ /* 0x000fe200078e0002 */
[----:B------:R-:W-:-:S02]  /*1abb0*/  IADD3 R6, R19, R7, RZ ;  /* 0x0000000713067210 */ /* 0x000fc40007ffe0ff */
[----:B------:R-:W-:Y:S01]  /*1abc0*/  SHF.R.S32.HI R21, RZ, 0x3, R10 ;  /* 0x00000003ff157819 */ /* 0x000fe2000001140a */
[----:B------:R-:W-:Y:S01]  /*1abd0*/  IMAD R7, R2, c[0x0][0x3a4], R0 ;  /* 0x0000e90002077a24 */ /* 0x000fe200078e0200 */
[----:B------:R-:W-:Y:S01]  /*1abe0*/  LOP3.LUT R12, R10, 0xfffffff8, RZ, 0xc0, !PT ;  /* 0xfffffff80a0c7812 */ /* 0x000fe200078ec0ff */
[----:B------:R-:W-:Y:S01]  /*1abf0*/  IMAD.WIDE.U32 R2, R2, c[0x0][0x3a0], RZ ;  /* 0x0000e80002027a25 */ /* 0x000fe200078e00ff */
[----:B------:R-:W-:-:S03]  /*1ac00*/  LEA.HI R23, R65, R66, RZ, 0x6 ;  /* 0x0000004241177211 */ /* 0x000fc600078f30ff */
[----:B-1----:R-:W-:Y:S01]  /*1ac10*/  IMAD R0, R80, 0x80, R6 ;  /* 0x0000008050007824 */ /* 0x002fe200078e0206 */
[----:B------:R-:W-:Y:S01]  /*1ac20*/  IADD3 R3, R3, R7, RZ ;  /* 0x0000000703037210 */ /* 0x000fe20007ffe0ff */
[----:B------:R-:W-:Y:S01]  /*1ac30*/  IMAD R8, R67, c[0x0][0x490], RZ ;  /* 0x0001240043087a24 */ /* 0x000fe200078e02ff */
[----:B------:R-:W-:Y:S01]  /*1ac40*/  SHF.R.S32.HI R6, RZ, 0x1f, R69 ;  /* 0x0000001fff067819 */ /* 0x000fe20000011445 */
[----:B------:R-:W-:-:S03]  /*1ac50*/  @P2 IMAD.HI.U32 R7, R0, c[0x0][0x4ec], RZ ;  /* 0x00013b0000072a27 */ /* 0x000fc600078e00ff */
[----:B------:R-:W-:Y:S01]  /*1ac60*/  SEL R15, R6, RZ, !P1 ;  /* 0x000000ff060f7207 */ /* 0x000fe20004800000 */
[----:B------:R-:W-:Y:S01]  /*1ac70*/  IMAD.MOV.U32 R9, RZ, RZ, R0 ;  /* 0x000000ffff097224 */ /* 0x000fe200078e0000 */
[----:B------:R-:W-:Y:S01]  /*1ac80*/  @P2 SHF.R.U32.HI R9, RZ, c[0x0][0x4f0], R7 ;  /* 0x00013c00ff092a19 */ /* 0x000fe20000011607 */
[C---:B------:R-:W-:Y:S02]  /*1ac90*/  IMAD R8, R81.reuse, c[0x0][0x494], R8 ;  /* 0x0001250051087a24 */ /* 0x040fe400078e0208 */
[----:B------:R-:W-:Y:S01]  /*1aca0*/  IMAD.WIDE.U32 R6, R81, c[0x0][0x3e8], R2 ;  /* 0x0000fa0051067a25 */ /* 0x000fe200078e0002 */
[----:B------:R-:W-:-:S03]  /*1acb0*/  SHF.L.U32 R2, R21, 0x6, RZ ;  /* 0x0000000615027819 */ /* 0x000fc600000006ff */
[----:B------:R-:W-:Y:S02]  /*1acc0*/  IMAD.MOV R10, RZ, RZ, -R9 ;  /* 0x000000ffff0a7224 */ /* 0x000fe400078e0a09 */
[----:B------:R-:W-:Y:S02]  /*1acd0*/  IMAD.IADD R5, R5, 0x1, R8 ;  /* 0x0000000105057824 */ /* 0x000fe400078e0208 */
[----:B------:R-:W-:Y:S01]  /*1ace0*/  IMAD R10, R10, c[0x0][0x4e8], R0 ;  /* 0x00013a000a0a7a24 */ /* 0x000fe200078e0200 */
[----:B------:R-:W-:Y:S01]  /*1acf0*/  LOP3.LUT R0, R2, 0x1c0, RZ, 0xc0, !PT ;  /* 0x000001c002007812 */ /* 0x000fe200078ec0ff */
[----:B------:R-:W-:Y:S02]  /*1ad00*/  IMAD.IADD R12, R66, 0x1, -R12 ;  /* 0x00000001420c7824 */ /* 0x000fe400078e0a0c */
[----:B------:R-:W-:Y:S01]  /*1ad10*/  IMAD R8, R15, c[0x0][0x498], RZ ;  /* 0x000126000f087a24 */ /* 0x000fe200078e02ff */
[----:B------:R-:W-:Y:S01]  /*1ad20*/  SHF.R.U32.HI R13, RZ, 0x3, R0 ;  /* 0x00000003ff0d7819 */ /* 0x000fe20000011600 */
[----:B------:R-:W-:-:S04]  /*1ad30*/  IMAD.WIDE.U32 R2, R18, c[0x0][0x498], R4 ;  /* 0x0001260012027a25 */ /* 0x000fc800078e0004 */
[----:B------:R-:W-:Y:S01]  /*1ad40*/  IMAD R17, R18, c[0x0][0x49c], R8 ;  /* 0x0001270012117a24 */ /* 0x000fe200078e0208 */
[----:B------:R-:W-:Y:S01]  /*1ad50*/  IADD3 R2, P1, R9, R2, RZ ;  /* 0x0000000209027210 */ /* 0x000fe20007f3e0ff */
[C---:B------:R-:W-:Y:S02]  /*1ad60*/  IMAD R11, R12.reuse, 0x10, R21 ;  /* 0x000000100c0b7824 */ /* 0x040fe400078e0215 */
[----:B------:R-:W-:Y:S01]  /*1ad70*/  IMAD.SHL.U32 R8, R12, 0x8, RZ ;  /* 0x000000080c087824 */ /* 0x000fe200078e00ff */
[----:B------:R-:W-:Y:S01]  /*1ad80*/  SHF.R.S32.HI R12, RZ, 0x1f, R9 ;  /* 0x0000001fff0c7819 */ /* 0x000fe20000011409 */
[----:B------:R-:W-:Y:S01]  /*1ad90*/  IMAD.IADD R5, R7, 0x1, R14 ;  /* 0x0000000107057824 */ /* 0x000fe200078e020e */
[----:B------:R-:W-:Y:S02]  /*1ada0*/  SHF.R.S32.HI R7, RZ, 0x1f, R10 ;  /* 0x0000001fff077819 */ /* 0x000fe4000001140a */
[----:B------:R-:W-:Y:S02]  /*1adb0*/  LEA R11, R80, R11, 0x7 ;  /* 0x0000000b500b7211 */ /* 0x000fe400078e38ff */
[----:B------:R-:W-:Y:S01]  /*1adc0*/  IADD3.X R3, R12, R3, R17, P1, !PT ;  /* 0x000000030c037210 */ /* 0x000fe20000ffe411 */
[----:B------:R-:W-:Y:S01]  /*1add0*/  IMAD R7, R7, c[0x0][0x488], RZ ;  /* 0x0001220007077a24 */ /* 0x000fe200078e02ff */
[----:B------:R-:W-:Y:S01]  /*1ade0*/  LOP3.LUT R4, R0, 0x38, R8, 0xf8, !PT ;  /* 0x0000003800047812 */ /* 0x000fe200078ef808 */
[----:B------:R-:W-:-:S03]  /*1adf0*/  @P2 IMAD.HI.U32 R0, R11, c[0x0][0x4ec], RZ ;  /* 0x00013b000b002a27 */ /* 0x000fc600078e00ff */
[----:B------:R-:W-:Y:S01]  /*1ae00*/  LOP3.LUT R22, R4, R13, RZ, 0x3c, !PT ;  /* 0x0000000d04167212 */ /* 0x000fe200078e3cff */
[----:B------:R-:W-:Y:S01]  /*1ae10*/  IMAD.WIDE.U32 R2, R10, c[0x0][0x488], R2 ;  /* 0x000122000a027a25 */ /* 0x000fe200078e0002 */
[----:B------:R-:W-:-:S03]  /*1ae20*/  MOV R4, R6 ;  /* 0x0000000600047202 */ /* 0x000fc60000000f00 */
[----:B------:R-:W-:Y:S02]  /*1ae30*/  IMAD R7, R10, c[0x0][0x48c], R7 ;  /* 0x000123000a077a24 */ /* 0x000fe400078e0207 */
[----:B------:R-:W-:Y:S01]  /*1ae40*/  IMAD.MOV.U32 R16, RZ, RZ, R11 ;  /* 0x000000ffff107224 */ /* 0x000fe200078e000b */
[----:B------:R-:W-:Y:S01]  /*1ae50*/  @P2 SHF.R.U32.HI R16, RZ, c[0x0][0x4f0], R0 ;  /* 0x00013c00ff102a19 */ /* 0x000fe20000011600 */
[----:B------:R-:W-:Y:S01]  /*1ae60*/  IMAD R17, R80, 0x80, R19 ;  /* 0x0000008050117824 */ /* 0x000fe200078e0213 */
[----:B------:R-:W-:Y:S01]  /*1ae70*/  LEA R0, P1, R2, c[0x0][0x450], 0x2 ;  /* 0x0001140002007a11 */ /* 0x000fe200078210ff */
[----:B------:R-:W-:Y:S01]  /*1ae80*/  IMAD R6, R15, c[0x0][0x3f0], RZ ;  /* 0x0000fc000f067a24 */ /* 0x000fe200078e02ff */
[----:B------:R-:W-:Y:S01]  /*1ae90*/  IADD3 R7, R3, R7, RZ ;  /* 0x0000000703077210 */ /* 0x000fe20007ffe0ff */
[----:B------:R-:W-:Y:S01]  /*1aea0*/  IMAD.MOV R10, RZ, RZ, -R16 ;  /* 0x000000ffff0a7224 */ /* 0x000fe200078e0a10 */
[----:B------:R-:W-:Y:S01]  /*1aeb0*/  IADD3 R9, R17, 0x8, RZ ;  /* 0x0000000811097810 */ /* 0x000fe20007ffe0ff */
[----:B------:R-:W-:Y:S01]  /*1aec0*/  IMAD R3, R18, c[0x0][0x3f4], R6 ;  /* 0x0000fd0012037a24 */ /* 0x000fe200078e0206 */
[----:B------:R-:W-:Y:S01]  /*1aed0*/  LEA.HI.X R2, R2, c[0x0][0x454], R7, 0x2, P1 ;  /* 0x0001150002027a11 */ /* 0x000fe200008f1407 */
[----:B------:R-:W-:Y:S01]  /*1aee0*/  IMAD.WIDE.U32 R4, R18, c[0x0][0x3f0], R4 ;  /* 0x0000fc0012047a25 */ /* 0x000fe200078e0004 */
[----:B------:R-:W-:Y:S01]  /*1aef0*/  SHF.R.S32.HI R6, RZ, 0x1f, R16 ;  /* 0x0000001fff067819 */ /* 0x000fe20000011410 */
[----:B------:R-:W-:Y:S01]  /*1af00*/  SHFL.IDX PT, R12, R0, RZ, 0x1c1f ;  /* 0x001c1fff000c7589 */ /* 0x000fe200000e0000 */
[-C--:B------:R-:W-:Y:S01]  /*1af10*/  ISETP.GE.OR P3, PT, R9, R20.reuse, P0 ;  /* 0x000000140900720c */ /* 0x080fe20000766670 */
[----:B------:R-:W-:Y:S01]  /*1af20*/  IMAD R9, R10, c[0x0][0x4e8], R11 ;  /* 0x00013a000a097a24 */ /* 0x000fe200078e020b */
[----:B------:R-:W-:Y:S01]  /*1af30*/  ISETP.GE.OR P2, PT, R17, R20, P0 ;  /* 0x000000141100720c */ /* 0x000fe20000746670 */
[----:B------:R-:W1:Y:S01]  /*1af40*/  SHFL.IDX PT, R13, R2, RZ, 0x1c1f ;  /* 0x001c1fff020d7589 */ /* 0x000e6200000e0000 */
[----:B------:R-:W-:-:S02]  /*1af50*/  IMAD.IADD R3, R5, 0x1, R3 ;  /* 0x0000000105037824 */ /* 0x000fc400078e0203 */
        /* <DEDUP_REMOVED lines=60> */
.L_x_843:
[----:B--234-:R-:W-:Y:S05]  /*1b320*/  BSYNC B0 ;  /* 0x0000000000007941 */ /* 0x01cfea0003800000 */
.L_x_842:
        /* <DEDUP_REMOVED lines=16> */
.L_x_845:
[----:B------:R-:W-:Y:S05]  /*1b430*/  BSYNC B0 ;  /* 0x0000000000007941 */ /* 0x000fea0003800000 */
.L_x_844:
        /* <DEDUP_REMOVED lines=16> */
.L_x_847:
[----:B------:R-:W-:Y:S05]  /*1b540*/  BSYNC B0 ;  /* 0x0000000000007941 */ /* 0x000fea0003800000 */
.L_x_846:
        /* <DEDUP_REMOVED lines=16> */
.L_x_849:
[----:B------:R-:W-:Y:S05]  /*1b650*/  BSYNC B0 ;  /* 0x0000000000007941 */ /* 0x000fea0003800000 */
.L_x_848:
        /* <DEDUP_REMOVED lines=16> */
.L_x_851:
[----:B------:R-:W-:Y:S05]  /*1b760*/  BSYNC B0 ;  /* 0x0000000000007941 */ /* 0x000fea0003800000 */
.L_x_850:
        /* <DEDUP_REMOVED lines=16> */
.L_x_853:
[----:B------:R-:W-:Y:S05]  /*1b870*/  BSYNC B0 ;  /* 0x0000000000007941 */ /* 0x000fea0003800000 */
.L_x_852:
        /* <DEDUP_REMOVED lines=16> */
.L_x_855:
[----:B------:R-:W-:Y:S05]  /*1b980*/  BSYNC B0 ;  /* 0x0000000000007941 */ /* 0x000fea0003800000 */
.L_x_854:
        /* <DEDUP_REMOVED lines=17> */
.L_x_840:
        /* <DEDUP_REMOVED lines=19> */
.L_x_856:
        /* <DEDUP_REMOVED lines=40> */
.L_x_858:
[----:B------:R-:W-:Y:S05]  /*1be50*/  BSYNC B0 ;  /* 0x0000000000007941 */ /* 0x000fea0003800000 */
.L_x_857:
        /* <DEDUP_REMOVED lines=34> */
[----:B------:R-:W-:Y:S01]  /*1c080*/  IMAD R0, R0, c[0x0][0x3e4], R6 ;  /* 0x0000f90000007a24 */ /* 0x000fe200078e0206 */
[----:B------:R-:W-:-:S03]  /*1c090*/  SHF.L.U32 R6, R12, 0x3, RZ ;  /* 0x000000030c067819 */ /* 0x000fc600000006ff */
[----:B------:R-:W-:Y:S01]  /*1c0a0*/  IMAD.IADD R3, R3, 0x1, R0 ;  /* 0x0000000103037824 */ /* 0x000fe200078e0200 */
[----:B------:R-:W-:Y:S01]  /*1c0b0*/  IADD3 R7, R6, 0x40, RZ ;  /* 0x0000004006077810 */ /* 0x000fe20007ffe0ff */
[----:B------:R-:W-:Y:S02]  /*1c0c0*/  IMAD R0, R4, c[0x0][0x3d8], RZ ;  /* 0x0000f60004007a24 */ /* 0x000fe400078e02ff */
[----:B------:R-:W-:-:S04]  /*1c0d0*/  IMAD.WIDE.U32 R2, R5, c[0x0][0x3d8], R2 ;  /* 0x0000f60005027a25 */ /* 0x000fc800078e0002 */
[----:B------:R-:W-:Y:S01]  /*1c0e0*/  IMAD R0, R5, c[0x0][0x3dc], R0 ;  /* 0x0000f70005007a24 */ /* 0x000fe200078e0200 */
[----:B------:R-:W-:-:S04]  /*1c0f0*/  LEA R11, P0, R2, c[0x0][0x380], 0x1 ;  /* 0x0000e000020b7a11 */ /* 0x000fc800078008ff */
[----:B------:R-:W-:-:S04]  /*1c100*/  IADD3 R0, R3, R0, RZ ;  /* 0x0000000003007210 */ /* 0x000fc80007ffe0ff */
        /* <DEDUP_REMOVED lines=14> */
.L_x_860:
[----:B------:R-:W-:Y:S05]  /*1c1f0*/  BSYNC B0 ;  /* 0x0000000000007941 */ /* 0x000fea0003800000 */
.L_x_859:
        /* <DEDUP_REMOVED lines=15> */
.L_x_862:
[----:B------:R-:W-:Y:S05]  /*1c2f0*/  BSYNC B0 ;  /* 0x0000000000007941 */ /* 0x000fea0003800000 */
.L_x_861:
        /* <DEDUP_REMOVED lines=15> */
.L_x_864:
[----:B------:R-:W-:Y:S05]  /*1c3f0*/  BSYNC B0 ;  /* 0x0000000000007941 */ /* 0x000fea0003800000 */
.L_x_863:
        /* <DEDUP_REMOVED lines=15> */
.L_x_866:
[----:B------:R-:W-:Y:S05]  /*1c4f0*/  BSYNC B0 ;  /* 0x0000000000007941 */ /* 0x000fea0003800000 */
.L_x_865:
        /* <DEDUP_REMOVED lines=15> */
.L_x_868:
[----:B------:R-:W-:Y:S05]  /*1c5f0*/  BSYNC B0 ;  /* 0x0000000000007941 */ /* 0x000fea0003800000 */
.L_x_867:
        /* <DEDUP_REMOVED lines=15> */
.L_x_870:
[----:B------:R-:W-:Y:S05]  /*1c6f0*/  BSYNC B0 ;  /* 0x0000000000007941 */ /* 0x000fea0003800000 */
.L_x_869:
        /* <DEDUP_REMOVED lines=15> */
.L_x_872:
[----:B------:R-:W-:Y:S05]  /*1c7f0*/  BSYNC B0 ;  /* 0x0000000000007941 */ /* 0x000fea0003800000 */
.L_x_871:
        /* <DEDUP_REMOVED lines=16> */
.L_x_873:
        /* <DEDUP_REMOVED lines=16> */
.L_x_3771:


//--------------------- .text._ZN7cutlass13device_kernelIN5flash19enable_sm80_to_sm89INS1_16FlashAttnFwdSm80INS1_25CollectiveMainloopFwdSm80ILi4ELi1ELb0EN4cute5tupleIJNS5_1CILi128EEENS7_ILi48EEES8_EEELi128ENS_10bfloat16_tEfNS_4arch4Sm80ELb0ELb1ELb1ELb0ELb0ELb0ELb1ELb0EEENS1_21CollectiveEpilogueFwdINS6_IJS8_S8_S9_EEENS6_IJNS7_ILi1EEESH_SH_EEESB_SD_Li128ELb0ELb1ELb0ELb0EEENS1_19SingleTileSchedulerILb0ELb0ELb1ELi128EEEEEEEEEvNT_6ParamsE --------------------------
	.section	.text._ZN7cutlass13device_kernelIN5flash19enable_sm80_to_sm89INS1_16FlashAttnFwdSm80INS1_25CollectiveMainloopFwdSm80ILi4ELi1ELb0EN4cute5tupleIJNS5_1CILi128EEENS7_ILi48EEES8_EEELi128ENS_10bfloat16_tEfNS_4arch4Sm80ELb0ELb1ELb1ELb0ELb0ELb0ELb1ELb0EEENS1_21CollectiveEpilogueFwdINS6_IJS8_S8_S9_EEENS6_IJNS7_ILi1EEESH_SH_EEESB_SD_Li128ELb0ELb1ELb0ELb0EEENS1_19SingleTileSchedulerILb0ELb0ELb1ELi128EEEEEEEEEvNT_6ParamsE,"ax",@progbits
	.sectioninfo	@"SHI_REGISTERS=255"
	.align	128
.text._ZN7cutlass13device_kernelIN5flash19enable_sm80_to_sm89INS1_16FlashAttnFwdSm80INS1_25CollectiveMainloopFwdSm80ILi4ELi1ELb0EN4cute5tupleIJNS5_1CILi128EEENS7_ILi48EEES8_EEELi128ENS_10bfloat16_tEfNS_4arch4Sm80ELb0ELb1ELb1ELb0ELb0ELb0ELb1ELb0EEENS1_21CollectiveEpilogueFwdINS6_IJS8_S8_S9_EEENS6_IJNS7_ILi1EEESH_SH_EEESB_SD_Li128ELb0ELb1ELb0ELb0EEENS1_19SingleTileSchedulerILb0ELb0ELb1ELi128EEEEEEEEEvNT_6ParamsE:
        .type           _ZN7cutlass13device_kernelIN5flash19enable_sm80_to_sm89INS1_16FlashAttnFwdSm80INS1_25CollectiveMainloopFwdSm80ILi4ELi1ELb0EN4cute5tupleIJNS5_1CILi128EEENS7_ILi48EEES8_EEELi128ENS_10bfloat16_tEfNS_4arch4Sm80ELb0ELb1ELb1ELb0ELb0ELb0ELb1ELb0EEENS1_21CollectiveEpilogueFwdINS6_IJS8_S8_S9_EEENS6_IJNS7_ILi1EEESH_SH_EEESB_SD_Li128ELb0ELb1ELb0ELb0EEENS1_19SingleTileSchedulerILb0ELb0ELb1ELi128EEEEEEEEEvNT_6ParamsE,@function
        .size           _ZN7cutlass13device_kernelIN5flash19enable_sm80_to_sm89INS1_16FlashAttnFwdSm80INS1_25CollectiveMainloopFwdSm80ILi4ELi1ELb0EN4cute5tupleIJNS5_1CILi128EEENS7_ILi48EEES8_EEELi128ENS_10bfloat16_tEfNS_4arch4Sm80ELb0ELb1ELb1ELb0ELb0ELb0ELb1ELb0EEENS1_21CollectiveEpilogueFwdINS6_IJS8_S8_S9_EEENS6_IJNS7_ILi1EEESH_SH_EEESB_SD_Li128ELb0ELb1ELb0ELb0EEENS1_19SingleTileSchedulerILb0ELb0ELb1ELi128EEEEEEEEEvNT_6ParamsE,(.L_x_3772 - _ZN7cutlass13device_kernelIN5flash19enable_sm80_to_sm89INS1_16FlashAttnFwdSm80INS1_25CollectiveMainloopFwdSm80ILi4ELi1ELb0EN4cute5tupleIJNS5_1CILi128EEENS7_ILi48EEES8_EEELi128ENS_10bfloat16_tEfNS_4arch4Sm80ELb0ELb1ELb1ELb0ELb0ELb0ELb1ELb0EEENS1_21CollectiveEpilogueFwdINS6_IJS8_S8_S9_EEENS6_IJNS7_ILi1EEESH_SH_EEESB_SD_Li128ELb0ELb1ELb0ELb0EEENS1_19SingleTileSchedulerILb0ELb0ELb1ELi128EEEEEEEEEvNT_6ParamsE)
        .other          _ZN7cutlass13device_kernelIN5flash19enable_sm80_to_sm89INS1_16FlashAttnFwdSm80INS1_25CollectiveMainloopFwdSm80ILi4ELi1ELb0EN4cute5tupleIJNS5_1CILi128EEENS7_ILi48EEES8_EEELi128ENS_10bfloat16_tEfNS_4arch4Sm80ELb0ELb1ELb1ELb0ELb0ELb0ELb1ELb0EEENS1_21CollectiveEpilogueFwdINS6_IJS8_S8_S9_EEENS6_IJNS7_ILi1EEESH_SH_EEESB_SD_Li128ELb0ELb1ELb0ELb0EEENS1_19SingleTileSchedulerILb0ELb0ELb1ELi128EEEEEEEEEvNT_6ParamsE,@"STO_CUDA_ENTRY STV_DEFAULT"
_ZN7cutlass13device_kernelIN5flash19enable_sm80_to_sm89INS1_16FlashAttnFwdSm80INS1_25CollectiveMainloopFwdSm80ILi4ELi1ELb0EN4cute5tupleIJNS5_1CILi128EEENS7_ILi48EEES8_EEELi128ENS_10bfloat16_tEfNS_4arch4Sm80ELb0ELb1ELb1ELb0ELb0ELb0ELb1ELb0EEENS1_21CollectiveEpilogueFwdINS6_IJS8_S8_S9_EEENS6_IJNS7_ILi1EEESH_SH_EEESB_SD_Li128ELb0ELb1ELb0ELb0EEENS1_19SingleTileSchedulerILb0ELb0ELb1ELi128EEEEEEEEEvNT_6ParamsE:
[----:B------:R-:W-:-:S03]  /*0000*/  MOV R1, c[0x0][0x28] ;  /* 0x00000a0000017a02 */ /* 0x000fc60000000f00 */
[----:B------:R-:W1:Y:S01]  /*0010*/  S2R R22, SR_CTAID.Z ;  /* 0x0000000000167919 */ /* 0x000e620000002700 */
[----:B------:R-:W-:Y:S02]  /*0020*/  IADD3 R1, R1, -0x68, RZ ;  /* 0xffffff9801017810 */ /* 0x000fe40007ffe0ff */
[----:B-1----:R-:W-:-:S13]  /*0030*/  ISETP.GE.AND P0, PT, R22, RZ, PT ;  /* 0x000000ff1600720c */ /* 0x002fda0003f06270 */
[----:B------:R-:W-:Y:S05]  /*0040*/  @!P0 EXIT ;  /* 0x000000000000894d */ /* 0x000fea0003800000 */
[----:B------:R-:W1:Y:S01]  /*0050*/  S2UR UR17, SR_CTAID.X ;  /* 0x00000000001179c3 */ /* 0x000e620000002500 */
[----:B------:R-:W-:Y:S01]  /*0060*/  ULDC UR6, c[0x0][0x2c4] ;  /* 0x0000b10000067ab9 */ /* 0x000fe20000000800 */
[----:B------:R-:W2:Y:S01]  /*0070*/  S2R R129, SR_TID.X ;  /* 0x0000000000817919 */ /* 0x000ea20000002100 */
[----:B------:R-:W-:Y:S02]  /*0080*/  UISETP.NE.AND UP3, UPT, UR6, 0x1, UPT ;  /* 0x000000010600788c */ /* 0x000fe4000bf65270 */
[----:B------:R-:W-:Y:S02]  /*0090*/  ULDC.64 UR4, c[0x0][0x2c8] ;  /* 0x0000b20000047ab9 */ /* 0x000fe40000000a00 */
[----:B------:R-:W-:Y:S02]  /*00a0*/  UMOV UR8, 0x1 ;  /* 0x0000000100087882 */ /* 0x000fe40000000000 */
[----:B------:R-:W-:Y:S02]  /*00b0*/  ULDC UR7, c[0x0][0x168] ;  /* 0x00005a0000077ab9 */ /* 0x000fe40000000800 */
[----:B------:R-:W-:-:S02]  /*00c0*/  UIADD3 UR7, UR8, -UR7, URZ ;  /* 0x8000000708077290 */ /* 0x000fc4000fffe03f */
[----:B-1----:R-:W-:-:S04]  /*00d0*/  USHF.L.U32 UR17, UR17, 0x7, URZ ;  /* 0x0000000711117899 */ /* 0x002fc8000800063f */
[----:B------:R-:W-:Y:S02]  /*00e0*/  @UP3 UIADD3 UR10, UR17, 0x7f, URZ ;  /* 0x0000007f110a3890 */ /* 0x000fe4000fffe03f */
[----:B------:R-:W-:Y:S02]  /*00f0*/  UIADD3 UR9, UR17, 0x7f, URZ ;  /* 0x0000007f11097890 */ /* 0x000fe4000fffe03f */
[----:B------:R-:W-:-:S04]  /*0100*/  UIMAD.WIDE.U32 UR10, UR10, UR4, URZ ;  /* 0x000000040a0a72a5 */ /* 0x000fc8000f8e003f */
[----:B------:R-:W-:-:S03]  /*0110*/  @UP3 USHF.R.U32.HI UR9, URZ, UR5, UR11 ;  /* 0x000000053f093299 */ /* 0x000fc6000801160b */
[----:B------:R-:W-:Y:S02]  /*0120*/  ULDC.64 UR4, c[0x0][0x328] ;  /* 0x0000ca0000047ab9 */ /* 0x000fe40000000a00 */
[----:B------:R-:W-:-:S03]  /*0130*/  UISETP.LE.AND UP2, UPT, UR8, UR5, UPT ;  /* 0x000000050800728c */ /* 0x000fc6000bf43270 */
[----:B------:R-:W-:Y:S02]  /*0140*/  ULDC UR5, c[0x0][0x1d0] ;  /* 0x0000740000057ab9 */ /* 0x000fe40000000800 */
[----:B------:R-:W-:Y:S01]  /*0150*/  UIADD3 UR5, UR9, UR5, UR7 ;  /* 0x0000000509057290 */ /* 0x000fe2000fffe007 */
[----:B------:R-:W-:-:S03]  /*0160*/  PLOP3.LUT P0, PT, PT, PT, UP2, 0x40, 0x0 ;  /* 0x000000000000781c */ /* 0x000fc60003f0e828 */
[----:B------:R-:W-:-:S06]  /*0170*/  UIADD3 UR4, UR5, UR4, URZ ;  /* 0x0000000405047290 */ /* 0x000fcc000fffe03f */
[----:B------:R-:W-:-:S04]  /*0180*/  MOV R0, UR4 ;  /* 0x0000000400007c02 */ /* 0x000fc80008000f00 */
[----:B------:R-:W-:Y:S05]  /*0190*/  @P0 BRA `(.L_x_874) ;  /* 0x0000013000000947 */ /* 0x000fea0003800000 */
[----:B--2---:R-:W-:Y:S01]  /*01a0*/  ISETP.LT.AND P0, PT, RZ, UR5, PT ;  /* 0x00000005ff007c0c */ /* 0x004fe2000bf01270 */
[----:B------:R-:W-:-:S12]  /*01b0*/  UIADD3 UR7, UR5, -0x1, URZ ;  /* 0xffffffff05077890 */ /* 0x000fd8000fffe03f */
[----:B------:R-:W-:Y:S05]  /*01c0*/  @P0 BRA `(.L_x_875) ;  /* 0x0000008000000947 */ /* 0x000fea0003800000 */
[----:B------:R-:W-:Y:S02]  /*01d0*/  ULDC UR4, c[0x0][0x32c] ;  /* 0x0000cb0000047ab9 */ /* 0x000fe40000000800 */
[----:B------:R-:W-:Y:S02]  /*01e0*/  UISETP.NE.AND UP0, UPT, UR8, UR4, UPT ;  /* 0x000000040800728c */ /* 0x000fe4000bf05270 */
[----:B------:R-:W-:-:S03]  /*01f0*/  UIADD3 UR7, -UR5, URZ, URZ ;  /* 0x0000003f05077290 */ /* 0x000fc6000fffe13f */
[----:B------:R-:W-:Y:S02]  /*0200*/  ULDC.64 UR4, c[0x0][0x330] ;  /* 0x0000cc0000047ab9 */ /* 0x000fe40000000a00 */
[----:B------:R-:W-:-:S04]  /*0210*/  UIMAD.WIDE.U32 UR8, UR7, UR4, URZ ;  /* 0x00000004070872a5 */ /* 0x000fc8000f8e003f */
[----:B------:R-:W-:-:S04]  /*0220*/  @UP0 USHF.R.U32.HI UR7, URZ, UR5, UR9 ;  /* 0x000000053f070299 */ /* 0x000fc80008011609 */
[----:B------:R-:W-:Y:S01]  /*0230*/  ULOP3.LUT UR7, URZ, UR7, URZ, 0x33, !UPT ;  /* 0x000000073f077292 */ /* 0x000fe2000f8e333f */
[----:B------:R-:W-:Y:S05]  /*0240*/  BRA `(.L_x_876) ;  /* 0x0000005000007947 */ /* 0x000fea0003800000 */
.L_x_875:
[----:B------:R-:W-:Y:S02]  /*0250*/  ULDC UR4, c[0x0][0x32c] ;  /* 0x0000cb0000047ab9 */ /* 0x000fe40000000800 */
[----:B------:R-:W-:-:S03]  /*0260*/  UISETP.NE.AND UP0, UPT, UR8, UR4, UPT ;  /* 0x000000040800728c */ /* 0x000fc6000bf05270 */
[----:B------:R-:W-:Y:S02]  /*0270*/  ULDC.64 UR4, c[0x0][0x330] ;  /* 0x0000cc0000047ab9 */ /* 0x000fe40000000a00 */
[----:B------:R-:W-:-:S06]  /*0280*/  UIMAD.WIDE.U32 UR8, UR7, UR4, URZ ;  /* 0x00000004070872a5 */ /* 0x000fcc000f8e003f */
[----:B------:R-:W-:Y:S02]  /*0290*/  @UP0 USHF.R.U32.HI UR7, URZ, UR5, UR9 ;  /* 0x000000053f070299 */ /* 0x000fe40008011609 */
.L_x_876:
[----:B------:R-:W-:Y:S02]  /*02a0*/  ULDC UR4, c[0x0][0x32c] ;  /* 0x0000cb0000047ab9 */ /* 0x000fe40000000800 */
[----:B------:R-:W-:-:S06]  /*02b0*/  UIMAD UR4, UR7, UR4, UR4 ;  /* 0x00000004070472a4 */ /* 0x000fcc000f8e0204 */
[----:B------:R-:W-:-:S03]  /*02c0*/  IMNMX R0, R0, UR4, PT ;  /* 0x0000000400007c17 */ /* 0x000fc6000b800200 */
.L_x_874:
[----:B--2---:R-:W-:Y:S01]  /*02d0*/  UMOV UR7, 0x2f ;  /* 0x0000002f00077882 */ /* 0x004fe20000000000 */
[----:B------:R-:W-:Y:S01]  /*02e0*/  IADD3 R0, R0, 0x2f, RZ ;  /* 0x0000002f00007810 */ /* 0x000fe20007ffe0ff */
[----:B------:R-:W-:Y:S01]  /*02f0*/  ULDC UR16, c[0x0][0x1d0] ;  /* 0x0000740000107ab9 */ /* 0x000fe20000000800 */
[----:B------:R-:W-:Y:S01]  /*0300*/  PLOP3.LUT P0, PT, PT, PT, UP2, 0x40, 0x0 ;  /* 0x000000000000781c */ /* 0x000fe20003f0e828 */
[----:B------:R-:W-:Y:S02]  /*0310*/  UIADD3 UR7, UR7, UR16, URZ ;  /* 0x0000001007077290 */ /* 0x000fe4000fffe03f */
[----:B------:R-:W-:Y:S01]  /*0320*/  ULDC.64 UR4, c[0x0][0x2c8] ;  /* 0x0000b20000047ab9 */ /* 0x000fe20000000a00 */
[----:B------:R-:W-:Y:S01]  /*0330*/  IMAD.HI R0, R0, 0x2aaaaaab, RZ ;  /* 0x2aaaaaab00007827 */ /* 0x000fe200078e02ff */
[----:B------:R-:W-:Y:S02]  /*0340*/  UIMAD.WIDE UR8, UR7, 0x2aaaaaab, URZ ;  /* 0x2aaaaaab070878a5 */ /* 0x000fe4000f8e023f */
[----:B------:R-:W-:-:S02]  /*0350*/  UIMAD.WIDE.U32 UR10, UR17, UR4, URZ ;  /* 0x00000004110a72a5 */ /* 0x000fc4000f8e003f */
[----:B------:R-:W-:Y:S01]  /*0360*/  ULDC UR7, c[0x0][0x168] ;  /* 0x00005a0000077ab9 */ /* 0x000fe20000000800 */
[----:B------:R-:W-:Y:S01]  /*0370*/  SHF.R.U32.HI R2, RZ, 0x1f, R0 ;  /* 0x0000001fff027819 */ /* 0x000fe20000011600 */
[----:B------:R-:W-:Y:S02]  /*0380*/  UIADD3 UR16, UR16, -UR7, URZ ;  /* 0x8000000710107290 */ /* 0x000fe4000fffe03f */
[----:B------:R-:W-:Y:S01]  /*0390*/  USHF.R.U32.HI UR7, URZ, 0x1f, UR9 ;  /* 0x0000001f3f077899 */ /* 0x000fe20008011609 */
[----:B------:R-:W-:Y:S01]  /*03a0*/  LEA.HI.SX32 R0, R0, R2, 0x1d ;  /* 0x0000000200007211 */ /* 0x000fe200078feaff */
[----:B------:R-:W-:Y:S02]  /*03b0*/  UMOV UR4, UR17 ;  /* 0x0000001100047c82 */ /* 0x000fe40008000000 */
[----:B------:R-:W-:Y:S02]  /*03c0*/  @UP3 USHF.R.U32.HI UR4, URZ, UR5, UR11 ;  /* 0x000000053f043299 */ /* 0x000fe4000801160b */
[----:B------:R-:W-:-:S02]  /*03d0*/  ULEA.HI.SX32 UR9, UR9, UR7, 0x1d ;  /* 0x0000000709097291 */ /* 0x000fc4000f8fea3f */
[----:B------:R-:W-:Y:S02]  /*03e0*/  UIADD3 UR4, UR16, UR4, URZ ;  /* 0x0000000410047290 */ /* 0x000fe4000fffe03f */
[----:B------:R-:W-:Y:S02]  /*03f0*/  ULDC UR5, c[0x0][0x324] ;  /* 0x0000c90000057ab9 */ /* 0x000fe40000000800 */
[----:B------:R-:W-:Y:S01]  /*0400*/  UIADD3 UR7, UR4, -UR5, URZ ;  /* 0x8000000504077290 */ /* 0x000fe2000fffe03f */
[----:B------:R-:W-:Y:S01]  /*0410*/  IMNMX R242, R0, UR9, PT ;  /* 0x0000000900f27c17 */ /* 0x000fe2000b800200 */
[----:B------:R-:W-:Y:S05]  /*0420*/  @P0 BRA `(.L_x_877) ;  /* 0x0000015000000947 */ /* 0x000fea0003800000 */
[----:B------:R-:W-:Y:S02]  /*0430*/  UMOV UR8, UR4 ;  /* 0x0000000400087c82 */ /* 0x000fe40008000000 */
[----:B------:R-:W-:-:S06]  /*0440*/  UISETP.GT.AND UP0, UPT, UR8, -0x1, UPT ;  /* 0xffffffff0800788c */ /* 0x000fcc000bf04270 */
[----:B------:R-:W-:-:S13]  /*0450*/  PLOP3.LUT P0, PT, PT, PT, UP0, 0x80, 0x0 ;  /* 0x000000000000781c */ /* 0x000fda0003f0f008 */
[----:B------:R-:W-:Y:S05]  /*0460*/  @P0 BRA `(.L_x_878) ;  /* 0x0000008000000947 */ /* 0x000fea0003800000 */
[----:B------:R-:W-:Y:S02]  /*0470*/  ULDC UR4, c[0x0][0x32c] ;  /* 0x0000cb0000047ab9 */ /* 0x000fe40000000800 */
[----:B------:R-:W-:Y:S02]  /*0480*/  UISETP.NE.AND UP0, UPT, UR4, 0x1, UPT ;  /* 0x000000010400788c */ /* 0x000fe4000bf05270 */
[----:B------:R-:W-:Y:S02]  /*0490*/  ULOP3.LUT UR8, URZ, UR8, URZ, 0x33, !UPT ;  /* 0x000000083f087292 */ /* 0x000fe4000f8e333f */
[----:B------:R-:W-:Y:S02]  /*04a0*/  ULDC.64 UR4, c[0x0][0x330] ;  /* 0x0000cc0000047ab9 */ /* 0x000fe40000000a00 */
[----:B------:R-:W-:-:S05]  /*04b0*/  UIMAD.WIDE.U32 UR10, UR8, UR4, URZ ;  /* 0x00000004080a72a5 */ /* 0x000fca000f8e003f */
[----:B------:R-:W-:-:S04]  /*04c0*/  @UP0 USHF.R.U32.HI UR8, URZ, UR5, UR11 ;  /* 0x000000053f080299 */ /* 0x000fc8000801160b */
[----:B------:R-:W-:Y:S01]  /*04d0*/  ULOP3.LUT UR8, URZ, UR8, URZ, 0x33, !UPT ;  /* 0x000000083f087292 */ /* 0x000fe2000f8e333f */
[----:B------:R-:W-:Y:S05]  /*04e0*/  BRA `(.L_x_879) ;  /* 0x0000005000007947 */ /* 0x000fea0003800000 */
.L_x_878:
[----:B------:R-:W-:Y:S02]  /*04f0*/  ULDC UR4, c[0x0][0x32c] ;  /* 0x0000cb0000047ab9 */ /* 0x000fe40000000800 */
[----:B------:R-:W-:-:S03]  /*0500*/  UISETP.NE.AND UP0, UPT, UR4, 0x1, UPT ;  /* 0x000000010400788c */ /* 0x000fc6000bf05270 */
[----:B------:R-:W-:Y:S02]  /*0510*/  ULDC.64 UR4, c[0x0][0x330] ;  /* 0x0000cc0000047ab9 */ /* 0x000fe40000000a00 */
[----:B------:R-:W-:-:S06]  /*0520*/  UIMAD.WIDE.U32 UR10, UR8, UR4, URZ ;  /* 0x00000004080a72a5 */ /* 0x000fcc000f8e003f */
[----:B------:R-:W-:Y:S02]  /*0530*/  @UP0 USHF.R.U32.HI UR8, URZ, UR5, UR11 ;  /* 0x000000053f080299 */ /* 0x000fe4000801160b */
.L_x_879:
[----:B------:R-:W-:Y:S02]  /*0540*/  ULDC UR4, c[0x0][0x32c] ;  /* 0x0000cb0000047ab9 */ /* 0x000fe40000000800 */
[----:B------:R-:W-:-:S04]  /*0550*/  UIMAD UR4, UR8, UR4, URZ ;  /* 0x00000004080472a4 */ /* 0x000fc8000f8e023f */
[----:B------:R-:W-:-:S04]  /*0560*/  UISETP.LT.AND UP0, UPT, UR7, UR4, UPT ;  /* 0x000000040700728c */ /* 0x000fc8000bf01270 */
[----:B------:R-:W-:-:S04]  /*0570*/  USEL UR7, UR7, UR4, !UP0 ;  /* 0x0000000407077287 */ /* 0x000fc8000c000000 */
.L_x_877:
[----:B------:R-:W-:Y:S01]  /*0580*/  UIMAD.WIDE UR4, UR7, 0x2aaaaaab, URZ ;  /* 0x2aaaaaab070478a5 */ /* 0x000fe2000f8e023f */
[----:B------:R-:W-:Y:S01]  /*0590*/  PLOP3.LUT P4, PT, PT, PT, PT, 0x80, 0x0 ;  /* 0x000000000000781c */ /* 0x000fe20003f8f070 */
[----:B------:R-:W-:Y:S01]  /*05a0*/  ULDC.64 UR14, c[0x0][0x118] ;  /* 0x00004600000e7ab9 */ /* 0x000fe20000000a00 */
[----:B------:R-:W-:Y:S01]  /*05b0*/  CS2R R126, SRZ ;  /* 0x00000000007e7805 */ /* 0x000fe2000001ff00 */
[----:B------:R-:W-:Y:S01]  /*05c0*/  USHF.R.U32.HI UR4, URZ, 0x1f, UR5 ;  /* 0x0000001f3f047899 */ /* 0x000fe20008011605 */
[----:B------:R-:W-:Y:S01]  /*05d0*/  CS2R R124, SRZ ;  /* 0x00000000007c7805 */ /* 0x000fe2000001ff00 */
[----:B------:R-:W-:Y:S01]  /*05e0*/  IMAD.MOV.U32 R23, RZ, RZ, RZ ;  /* 0x000000ffff177224 */ /* 0x000fe200078e00ff */
[----:B------:R-:W-:Y:S01]  /*05f0*/  CS2R R24, SRZ ;  /* 0x0000000000187805 */ /* 0x000fe2000001ff00 */
[----:B------:R-:W-:Y:S01]  /*0600*/  ULEA.HI.SX32 UR4, UR5, UR4, 0x1d ;  /* 0x0000000405047291 */ /* 0x000fe2000f8fea3f */
[----:B------:R-:W-:Y:S01]  /*0610*/  IMAD.MOV.U32 R130, RZ, RZ, RZ ;  /* 0x000000ffff827224 */ /* 0x000fe200078e00ff */
[----:B------:R-:W-:Y:S01]  /*0620*/  MOV R128, RZ ;  /* 0x000000ff00807202 */ /* 0x000fe20000000f00 */
[----:B------:R-:W-:Y:S01]  /*0630*/  CS2R R122, SRZ ;  /* 0x00000000007a7805 */ /* 0x000fe2000001ff00 */
[----:B------:R-:W-:Y:S01]  /*0640*/  UISETP.LT.AND UP0, UPT, URZ, UR4, UPT ;  /* 0x000000043f00728c */ /* 0x000fe2000bf01270 */
[----:B------:R-:W-:Y:S01]  /*0650*/  CS2R R120, SRZ ;  /* 0x0000000000787805 */ /* 0x000fe2000001ff00 */
[----:B------:R-:W-:Y:S01]  /*0660*/  IMAD.MOV.U32 R118, RZ, RZ, RZ ;  /* 0x000000ffff767224 */ /* 0x000fe200078e00ff */
[----:B------:R-:W-:Y:S01]  /*0670*/  CS2R R26, SRZ ;  /* 0x00000000001a7805 */ /* 0x000fe2000001ff00 */
[----:B------:R-:W-:Y:S01]  /*0680*/  USEL UR8, URZ, UR4, !UP0 ;  /* 0x000000043f087287 */ /* 0x000fe2000c000000 */
[----:B------:R-:W-:Y:S01]  /*0690*/  MOV R116, RZ ;  /* 0x000000ff00747202 */ /* 0x000fe20000000f00 */
[----:B------:R-:W-:Y:S01]  /*06a0*/  CS2R R110, SRZ ;  /* 0x00000000006e7805 */ /* 0x000fe2000001ff00 */
[----:B------:R-:W-:Y:S01]  /*06b0*/  CS2R R108, SRZ ;  /* 0x00000000006c7805 */ /* 0x000fe2000001ff00 */
[----:B------:R-:W-:Y:S01]  /*06c0*/  IMAD.MOV.U32 R114, RZ, RZ, RZ ;  /* 0x000000ffff727224 */ /* 0x000fe200078e00ff */
[----:B------:R-:W-:Y:S01]  /*06d0*/  CS2R R28, SRZ ;  /* 0x00000000001c7805 */ /* 0x000fe2000001ff00 */
[----:B------:R-:W-:Y:S01]  /*06e0*/  ISETP.GT.AND P0, PT, R242, UR8, PT ;  /* 0x00000008f2007c0c */ /* 0x000fe2000bf04270 */
        /* <DEDUP_REMOVED lines=63> */
[----:B------:R-:W-:Y:S05]  /*0ae0*/  @!P0 BRA `(.L_x_880) ;  /* 0x00013c4000008947 */ /* 0x000fea0003800000 */
[----:B------:R-:W-:-:S04]  /*0af0*/  ISETP.NE.U32.AND P6, PT, RZ, c[0x0][0x340], PT ;  /* 0x0000d000ff007a0c */ /* 0x000fc80003fc5070 */
[----:B------:R-:W-:-:S13]  /*0b00*/  ISETP.NE.AND.EX P6, PT, RZ, c[0x0][0x344], PT, P6 ;  /* 0x0000d100ff007a0c */ /* 0x000fda0003fc5360 */
[----:B------:R-:W-:-:S04]  /*0b10*/  @P6 IMAD.MOV.U32 R2, RZ, RZ, 0x4 ;  /* 0x00000004ff026424 */ /* 0x000fc800078e00ff */
[----:B------:R-:W-:-:S05]  /*0b20*/  @P6 IMAD.WIDE R2, R22, R2, c[0x0][0x340] ;  /* 0x0000d00016026625 */ /* 0x000fca00078e0202 */
[----:B------:R1:W2:Y:S01]  /*0b30*/  @P6 LDG.E R20, [R2.64] ;  /* 0x0000000e02146981 */ /* 0x0002a2000c1e1900 */
[----:B------:R-:W-:Y:S01]  /*0b40*/  SHF.R.S32.HI R126, RZ, 0x1f, R129 ;  /* 0x0000001fff7e7819 */ /* 0x000fe20000011481 */
[----:B------:R-:W-:Y:S01]  /*0b50*/  ULDC UR4, c[0x0][0x168] ;  /* 0x00005a0000047ab9 */ /* 0x000fe20000000800 */
[----:B------:R-:W-:Y:S01]  /*0b60*/  PLOP3.LUT P1, PT, PT, PT, UP3, 0x80, 0x0 ;  /* 0x000000000000781c */ /* 0x000fe20003f2f038 */
[----:B------:R-:W3:Y:S01]  /*0b70*/  S2R R40, SR_CTAID.Y ;  /* 0x0000000000287919 */ /* 0x000ee20000002600 */
[----:B------:R-:W-:Y:S01]  /*0b80*/  PLOP3.LUT P0, PT, PT, PT, UP3, 0x80, 0x0 ;  /* 0x000000000000781c */ /* 0x000fe20003f0f038 */
[----:B------:R-:W-:Y:S01]  /*0b90*/  UIMAD UR4, UR6, UR4, URZ ;  /* 0x00000004060472a4 */ /* 0x000fe2000f8e023f */
[----:B------:R-:W-:Y:S01]  /*0ba0*/  SHF.R.S32.HI R21, RZ, 0x1f, R22 ;  /* 0x0000001fff157819 */ /* 0x000fe20000011416 */
[----:B------:R-:W-:Y:S01]  /*0bb0*/  UMOV UR11, 0x5 ;  /* 0x00000005000b7882 */ /* 0x000fe20000000000 */
[----:B------:R-:W-:Y:S01]  /*0bc0*/  IADD3 R122, R242, -0x1, RZ ;  /* 0xfffffffff27a7810 */ /* 0x000fe20007ffe0ff */
[----:B------:R-:W-:Y:S01]  /*0bd0*/  ULDC.64 UR6, c[0x0][0x1e0] ;  /* 0x0000780000067ab9 */ /* 0x000fe20000000a00 */
[----:B------:R-:W-:Y:S01]  /*0be0*/  LEA.HI R124, R126, R129, RZ, 0x5 ;  /* 0x000000817e7c7211 */ /* 0x000fe200078f28ff */
[----:B------:R-:W-:-:S02]  /*0bf0*/  UIMAD.WIDE.U32 UR12, UR6, 0x20, URZ ;  /* 0x00000020060c78a5 */ /* 0x000fc4000f8e003f */
[----:B------:R-:W-:Y:S01]  /*0c00*/  USHF.L.U32 UR9, UR7, 0x5, URZ ;  /* 0x0000000507097899 */ /* 0x000fe2000800063f */
[----:B------:R-:W-:-:S03]  /*0c10*/  SHF.R.S32.HI R123, RZ, 0x5, R124 ;  /* 0x00000005ff7b7819 */ /* 0x000fc6000001147c */
[----:B------:R-:W-:Y:S01]  /*0c20*/  UIADD3 UR9, UR13, UR9, URZ ;  /* 0x000000090d097290 */ /* 0x000fe2000fffe03f */
[----:B-1----:R-:W-:Y:S02]  /*0c30*/  LEA.HI R2, R126, R129, RZ, 0x3 ;  /* 0x000000817e027211 */ /* 0x002fe400078f18ff */
[----:B---3--:R-:W-:Y:S01]  /*0c40*/  SHF.R.S32.HI R41, RZ, 0x1f, R40 ;  /* 0x0000001fff297819 */ /* 0x008fe20000011428 */
[----:B------:R-:W-:Y:S01]  /*0c50*/  IMAD.WIDE.U32 R6, R40, c[0x0][0x1b8], RZ ;  /* 0x00006e0028067a25 */ /* 0x000fe200078e00ff */
[----:B------:R-:W-:Y:S02]  /*0c60*/  LOP3.LUT R0, R2, 0xfffffff8, RZ, 0xc0, !PT ;  /* 0xfffffff802007812 */ /* 0x000fe400078ec0ff */
[----:B------:R-:W-:Y:S01]  /*0c70*/  SHF.R.S32.HI R29, RZ, 0x3, R2 ;  /* 0x00000003ff1d7819 */ /* 0x000fe20000011402 */
[----:B------:R-:W-:Y:S02]  /*0c80*/  IMAD R2, R41, c[0x0][0x1b8], RZ ;  /* 0x00006e0029027a24 */ /* 0x000fe400078e02ff */
[----:B------:R-:W-:Y:S01]  /*0c90*/  IMAD.IADD R31, R129, 0x1, -R0 ;  /* 0x00000001811f7824 */ /* 0x000fe200078e0a00 */
[----:B------:R-:W-:Y:S01]  /*0ca0*/  IADD3 R13, R29, UR17, RZ ;  /* 0x000000111d0d7c10 */ /* 0x000fe2000fffe0ff */
[----:B------:R-:W-:Y:S01]  /*0cb0*/  IMAD R2, R40, c[0x0][0x1bc], R2 ;  /* 0x00006f0028027a24 */ /* 0x000fe200078e0202 */
[--C-:B------:R-:W-:Y:S01]  /*0cc0*/  SHF.R.S32.HI R36, RZ, 0x1f, R29.reuse ;  /* 0x0000001fff247819 */ /* 0x100fe2000001141d */
[----:B------:R-:W-:Y:S01]  /*0cd0*/  IMAD R0, R31, 0x10, R29 ;  /* 0x000000101f007824 */ /* 0x000fe200078e021d */
[----:B------:R-:W-:Y:S01]  /*0ce0*/  IADD3 R15, R13, 0x70, RZ ;  /* 0x000000700d0f7810 */ /* 0x000fe20007ffe0ff */
[----:B------:R-:W-:-:S02]  /*0cf0*/  IMAD.IADD R3, R7, 0x1, R2 ;  /* 0x0000000107037824 */ /* 0x000fc400078e0202 */
[----:B------:R-:W-:Y:S01]  /*0d00*/  IMAD R7, R21, c[0x0][0x1c0], RZ ;  /* 0x0000700015077a24 */ /* 0x000fe200078e02ff */
[----:B------:R-:W-:Y:S01]  /*0d10*/  IADD3 R4, R0, UR17, RZ ;  /* 0x0000001100047c10 */ /* 0x000fe2000fffe0ff */
[----:B------:R-:W-:Y:S02]  /*0d20*/  IMAD.MOV.U32 R2, RZ, RZ, R6 ;  /* 0x000000ffff027224 */ /* 0x000fe400078e0006 */
[----:B------:R-:W-:Y:S02]  /*0d30*/  IMAD R6, R22, c[0x0][0x1c4], R7 ;  /* 0x0000710016067a24 */ /* 0x000fe400078e0207 */
[----:B------:R-:W-:Y:S01]  /*0d40*/  @P1 IMAD.HI.U32 R5, R4, c[0x0][0x2c8], RZ ;  /* 0x0000b20004051a27 */ /* 0x000fe200078e00ff */
[----:B------:R-:W-:-:S03]  /*0d50*/  ISETP.GE.AND P1, PT, R13, UR4, PT ;  /* 0x000000040d007c0c */ /* 0x000fc6000bf26270 */
[----:B------:R-:W-:Y:S01]  /*0d60*/  IMAD.MOV.U32 R0, RZ, RZ, R4 ;  /* 0x000000ffff007224 */ /* 0x000fe200078e0004 */
[----:B------:R-:W-:Y:S01]  /*0d70*/  @P0 SHF.R.U32.HI R0, RZ, c[0x0][0x2cc], R5 ;  /* 0x0000b300ff000a19 */ /* 0x000fe20000011605 */
[----:B------:R-:W-:-:S03]  /*0d80*/  IMAD.WIDE.U32 R2, R22, c[0x0][0x1c0], R2 ;  /* 0x0000700016027a25 */ /* 0x000fc600078e0002 */
[--C-:B------:R-:W-:Y:S01]  /*0d90*/  SHF.R.S32.HI R7, RZ, 0x1f, R0.reuse ;  /* 0x0000001fff077819 */ /* 0x100fe20000011400 */
[----:B------:R-:W-:Y:S02]  /*0da0*/  IMAD.MOV R5, RZ, RZ, -R0 ;  /* 0x000000ffff057224 */ /* 0x000fe400078e0a00 */
[----:B------:R-:W-:Y:S01]  /*0db0*/  IMAD.IADD R3, R3, 0x1, R6 ;  /* 0x0000000103037824 */ /* 0x000fe200078e0206 */
[----:B------:R-:W-:Y:S01]  /*0dc0*/  IADD3 R6, R13, 0x10, RZ ;  /* 0x000000100d067810 */ /* 0x000fe20007ffe0ff */
[----:B------:R-:W-:Y:S02]  /*0dd0*/  IMAD R5, R5, c[0x0][0x2c4], R4 ;  /* 0x0000b10005057a24 */ /* 0x000fe400078e0204 */
[----:B------:R-:W-:Y:S01]  /*0de0*/  IMAD R7, R7, c[0x0][0x1b0], RZ ;  /* 0x00006c0007077a24 */ /* 0x000fe200078e02ff */
[----:B------:R-:W-:Y:S01]  /*0df0*/  ISETP.GE.AND P4, PT, R6, UR4, PT ;  /* 0x0000000406007c0c */ /* 0x000fe2000bf86270 */
[----:B------:R-:W-:Y:S01]  /*0e00*/  IMAD.WIDE.U32 R2, R0, c[0x0][0x1b0], R2 ;  /* 0x00006c0000027a25 */ /* 0x000fe200078e0002 */
[----:B------:R-:W-:-:S03]  /*0e10*/  SHF.R.S32.HI R4, RZ, 0x1f, R5 ;  /* 0x0000001fff047819 */ /* 0x000fc60000011405 */
[----:B------:R-:W-:Y:S01]  /*0e20*/  IMAD R0, R0, c[0x0][0x1b4], R7 ;  /* 0x00006d0000007a24 */ /* 0x000fe200078e0207 */
[----:B------:R-:W-:Y:S01]  /*0e30*/  LEA.HI R7, R126, R129, RZ, 0x6 ;  /* 0x000000817e077211 */ /* 0x000fe200078f30ff */
[----:B------:R-:W-:Y:S02]  /*0e40*/  IMAD R19, R41, c[0x0][0x1e8], RZ ;  /* 0x00007a0029137a24 */ /* 0x000fe400078e02ff */
[----:B------:R-:W-:Y:S02]  /*0e50*/  IMAD.IADD R3, R3, 0x1, R0 ;  /* 0x0000000103037824 */ /* 0x000fe400078e0200 */
[----:B------:R-:W-:Y:S02]  /*0e60*/  IMAD R0, R4, c[0x0][0x1a8], RZ ;  /* 0x00006a0004007a24 */ /* 0x000fe400078e02ff */
[----:B------:R-:W-:-:S04]  /*0e70*/  IMAD.WIDE.U32 R2, R5, c[0x0][0x1a8], R2 ;  /* 0x00006a0005027a25 */ /* 0x000fc800078e0002 */
[----:B------:R-:W-:Y:S01]  /*0e80*/  IMAD R0, R5, c[0x0][0x1ac], R0 ;  /* 0x00006b0005007a24 */ /* 0x000fe200078e0200 */
[C---:B------:R-:W-:Y:S01]  /*0e90*/  LEA R17, P0, R2.reuse, c[0x0][0x160], 0x1 ;  /* 0x0000580002117a11 */ /* 0x040fe200078008ff */
[----:B------:R-:W-:Y:S02]  /*0ea0*/  IMAD.SHL.U32 R4, R31, 0x8, RZ ;  /* 0x000000081f047824 */ /* 0x000fe400078e00ff */
[----:B------:R-:W-:Y:S02]  /*0eb0*/  IMAD.IADD R0, R3, 0x1, R0 ;  /* 0x0000000103007824 */ /* 0x000fe400078e0200 */
[----:B------:R-:W-:Y:S01]  /*0ec0*/  IMAD.SHL.U32 R3, R29, 0x40, RZ ;  /* 0x000000401d037824 */ /* 0x000fe200078e00ff */
[----:B------:R-:W-:Y:S01]  /*0ed0*/  SHFL.IDX PT, R10, R17, 0x1, 0x181f ;  /* 0x00381f00110a7f89 */ /* 0x000fe200000e0000 */
[----:B------:R-:W-:Y:S01]  /*0ee0*/  IMAD.SHL.U32 R7, R7, 0x8, RZ ;  /* 0x0000000807077824 */ /* 0x000fe200078e00ff */
[----:B------:R-:W-:Y:S01]  /*0ef0*/  LEA.HI.X R16, R2, c[0x0][0x164], R0, 0x1, P0 ;  /* 0x0000590002107a11 */ /* 0x000fe200000f0c00 */
[----:B------:R-:W-:Y:S01]  /*0f00*/  IMAD R19, R40, c[0x0][0x1ec], R19 ;  /* 0x00007b0028137a24 */ /* 0x000fe200078e0213 */
[----:B------:R-:W1:Y:S01]  /*0f10*/  SHFL.IDX PT, R2, R17, RZ, 0x181f ;  /* 0x00181fff11027589 */ /* 0x000e6200000e0000 */
[----:B------:R-:W-:-:S02]  /*0f20*/  LOP3.LUT R0, R3, 0x1c0, RZ, 0xc0, !PT ;  /* 0x000001c003007812 */ /* 0x000fc400078ec0ff */
[----:B------:R-:W-:Y:S01]  /*0f30*/  ISETP.GE.AND P5, PT, R4, c[0x0][0x198], PT ;  /* 0x0000660004007a0c */ /* 0x000fe20003fa6270 */
[----:B------:R-:W3:Y:S01]  /*0f40*/  SHFL.IDX PT, R3, R16, RZ, 0x181f ;  /* 0x00181fff10037589 */ /* 0x000ee200000e0000 */
[----:B------:R-:W-:Y:S02]  /*0f50*/  LOP3.LUT R5, R0, 0x38, R4, 0xf8, !PT ;  /* 0x0000003800057812 */ /* 0x000fe400078ef804 */
[----:B------:R-:W-:Y:S01]  /*0f60*/  SHF.R.U32.HI R0, RZ, 0x3, R0 ;  /* 0x00000003ff007819 */ /* 0x000fe20000011600 */
[----:B------:R-:W4:Y:S03]  /*0f70*/  SHFL.IDX PT, R11, R16, 0x1, 0x181f ;  /* 0x00381f00100b7f89 */ /* 0x000f2600000e0000 */
[----:B------:R-:W-:Y:S02]  /*0f80*/  LOP3.LUT R6, R5, R0, RZ, 0x3c, !PT ;  /* 0x0000000005067212 */ /* 0x000fe400078e3cff */
[----:B------:R-:W-:-:S02]  /*0f90*/  IADD3 R5, R13, 0x20, RZ ;  /* 0x000000200d057810 */ /* 0x000fc40007ffe0ff */
[----:B------:R-:W-:Y:S02]  /*0fa0*/  IADD3 R0, R4, 0x40, RZ ;  /* 0x0000004004007810 */ /* 0x000fe40007ffe0ff */
[----:B------:R-:W-:Y:S02]  /*0fb0*/  ISETP.GE.AND P2, PT, R5, UR4, PT ;  /* 0x0000000405007c0c */ /* 0x000fe4000bf46270 */
[----:B------:R-:W-:Y:S02]  /*0fc0*/  @!P1 SHF.R.S32.HI R5, RZ, 0x1f, R0 ;  /* 0x0000001fff059819 */ /* 0x000fe40000011400 */
[----:B------:R-:W-:Y:S02]  /*0fd0*/  LOP3.LUT R8, R6, 0xfffffe00, R7, 0xf8, !PT ;  /* 0xfffffe0006087812 */ /* 0x000fe400078ef807 */
[----:B------:R-:W-:Y:S02]  /*0fe0*/  @!P1 LEA.HI R7, R5, R0, RZ, 0x3 ;  /* 0x0000000005079211 */ /* 0x000fe400078f18ff */
[----:B------:R-:W-:Y:S01]  /*0ff0*/  SHF.R.S32.HI R5, RZ, 0x1f, R4 ;  /* 0x0000001fff057819 */ /* 0x000fe20000011404 */
[----:B------:R-:W-:Y:S01]  /*1000*/  IMAD.SHL.U32 R243, R8, 0x2, RZ ;  /* 0x0000000208f37824 */ /* 0x000fe200078e00ff */
[----:B------:R-:W-:Y:S01]  /*1010*/  ISETP.GE.AND P3, PT, R0, c[0x0][0x198], PT ;  /* 0x0000660000007a0c */ /* 0x000fe20003f66270 */
[----:B------:R-:W5:Y:S01]  /*1020*/  SHFL.IDX PT, R8, R17, 0x2, 0x181f ;  /* 0x00581f0011087f89 */ /* 0x000f6200000e0000 */
[----:B-1----:R-:W-:-:S02]  /*1030*/  @!P1 LEA R6, P0, R4, R2, 0x1 ;  /* 0x0000000204069211 */ /* 0x002fc400078008ff */
[----:B------:R-:W-:Y:S02]  /*1040*/  @!P1 LOP3.LUT R9, R7, 0xfffffff8, RZ, 0xc0, !PT ;  /* 0xfffffff807099812 */ /* 0x000fe400078ec0ff */
[----:B---3--:R-:W-:Y:S02]  /*1050*/  @!P1 LEA.HI.X R7, R4, R3, R5, 0x1, P0 ;  /* 0x0000000304079211 */ /* 0x008fe400000f0c05 */
[----:B------:R-:W-:Y:S01]  /*1060*/  @!P4 SHF.R.S32.HI R12, RZ, 0x1f, R0 ;  /* 0x0000001fff0cc819 */ /* 0x000fe20000011400 */
[----:B------:R-:W-:Y:S02]  /*1070*/  @!P1 IMAD.WIDE R2, R9, 0x2, R2 ;  /* 0x0000000209029825 */ /* 0x000fe400078e0202 */
[----:B------:R-:W1:Y:S04]  /*1080*/  SHFL.IDX PT, R9, R16, 0x2, 0x181f ;  /* 0x00581f0010097f89 */ /* 0x000e6800000e0000 */
[----:B------:R3:W-:Y:S04]  /*1090*/  @!P1 LDGSTS.E.BYPASS.LTC128B.128 [R243+0x8080], [R6.64], !P5 ;  /* 0x0808000006f39fae */ /* 0x0007e8000e901d4e */
[----:B------:R1:W-:Y:S01]  /*10a0*/  @!P1 LDGSTS.E.BYPASS.LTC128B.128 [R243+0xc080], [R2.64], !P3 ;  /* 0x0c08000002f39fae */ /* 0x0003e2000d901d4e */
[----:B---3--:R-:W-:-:S02]  /*10b0*/  @!P4 LEA.HI R7, R12, R0, RZ, 0x3 ;  /* 0x000000000c07c211 */ /* 0x008fc400078f18ff */
[----:B------:R-:W-:Y:S02]  /*10c0*/  IADD3 R6, R13, 0x30, RZ ;  /* 0x000000300d067810 */ /* 0x000fe40007ffe0ff */
[----:B-1----:R-:W-:Y:S02]  /*10d0*/  @!P4 LEA R2, P0, R4, R10, 0x1 ;  /* 0x0000000a0402c211 */ /* 0x002fe400078008ff */
[----:B------:R-:W-:Y:S02]  /*10e0*/  @!P4 LOP3.LUT R7, R7, 0xfffffff8, RZ, 0xc0, !PT ;  /* 0xfffffff80707c812 */ /* 0x000fe400078ec0ff */
[----:B------:R-:W-:Y:S02]  /*10f0*/  ISETP.GE.AND P1, PT, R6, UR4, PT ;  /* 0x0000000406007c0c */ /* 0x000fe4000bf26270 */
[----:B------:R-:W1:Y:S01]  /*1100*/  SHFL.IDX PT, R6, R17, 0x3, 0x181f ;  /* 0x00781f0011067f89 */ /* 0x000e6200000e0000 */
[----:B----4-:R-:W-:Y:S01]  /*1110*/  @!P4 LEA.HI.X R3, R4, R11, R5, 0x1, P0 ;  /* 0x0000000b0403c211 */ /* 0x010fe200000f0c05 */
[----:B------:R-:W-:Y:S01]  /*1120*/  @!P4 IMAD.WIDE R10, R7, 0x2, R10 ;  /* 0x00000002070ac825 */ /* 0x000fe200078e020a */
[----:B------:R-:W-:Y:S01]  /*1130*/  @!P2 SHF.R.S32.HI R12, RZ, 0x1f, R0 ;  /* 0x0000001fff0ca819 */ /* 0x000fe20000011400 */
[----:B------:R-:W3:Y:S04]  /*1140*/  SHFL.IDX PT, R7, R16, 0x3, 0x181f ;  /* 0x00781f0010077f89 */ /* 0x000ee800000e0000 */
[----:B------:R4:W-:Y:S04]  /*1150*/  @!P4 LDGSTS.E.BYPASS.LTC128B.128 [R243+0x8880], [R2.64], !P5 ;  /* 0x0888000002f3cfae */ /* 0x0009e8000e901d4e */
[----:B------:R1:W-:Y:S01]  /*1160*/  @!P4 LDGSTS.E.BYPASS.LTC128B.128 [R243+0xc880], [R10.64], !P3 ;  /* 0x0c8800000af3cfae */ /* 0x0003e2000d901d4e */
[----:B----4-:R-:W-:-:S02]  /*1170*/  @!P2 LEA.HI R2, R12, R0, RZ, 0x3 ;  /* 0x000000000c02a211 */ /* 0x010fc400078f18ff */
[C---:B------:R-:W-:Y:S02]  /*1180*/  IADD3 R3, R13.reuse, 0x50, RZ ;  /* 0x000000500d037810 */ /* 0x040fe40007ffe0ff */
[----:B-1----:R-:W-:Y:S02]  /*1190*/  IADD3 R11, R13, 0x40, RZ ;  /* 0x000000400d0b7810 */ /* 0x002fe40007ffe0ff */
[----:B-----5:R-:W-:Y:S02]  /*11a0*/  @!P2 LEA R10, P4, R4, R8, 0x1 ;  /* 0x00000008040aa211 */ /* 0x020fe400078808ff */
[----:B------:R-:W-:Y:S02]  /*11b0*/  @!P2 LOP3.LUT R2, R2, 0xfffffff8, RZ, 0xc0, !PT ;  /* 0xfffffff80202a812 */ /* 0x000fe400078ec0ff */
[----:B------:R-:W-:Y:S02]  /*11c0*/  ISETP.GE.AND P0, PT, R11, UR4, PT ;  /* 0x000000040b007c0c */ /* 0x000fe4000bf06270 */
[----:B------:R-:W-:Y:S01]  /*11d0*/  @!P2 LEA.HI.X R11, R4, R9, R5, 0x1, P4 ;  /* 0x00000009040ba211 */ /* 0x000fe200020f0c05 */
[----:B------:R-:W-:Y:S01]  /*11e0*/  @!P2 IMAD.WIDE R8, R2, 0x2, R8 ;  /* 0x000000020208a825 */ /* 0x000fe200078e0208 */
[----:B------:R-:W-:Y:S01]  /*11f0*/  ISETP.GE.AND P4, PT, R3, UR4, PT ;  /* 0x0000000403007c0c */ /* 0x000fe2000bf86270 */
[----:B------:R-:W1:Y:S01]  /*1200*/  SHFL.IDX PT, R2, R17, 0x4, 0x181f ;  /* 0x00981f0011027f89 */ /* 0x000e6200000e0000 */
[----:B------:R-:W-:-:S03]  /*1210*/  @!P1 SHF.R.S32.HI R3, RZ, 0x1f, R0 ;  /* 0x0000001fff039819 */ /* 0x000fc60000011400 */
[----:B------:R4:W-:Y:S04]  /*1220*/  @!P2 LDGSTS.E.BYPASS.LTC128B.128 [R243+0x9080], [R10.64], !P5 ;  /* 0x090800000af3afae */ /* 0x0009e8000e901d4e */
[----:B------:R5:W-:Y:S04]  /*1230*/  @!P2 LDGSTS.E.BYPASS.LTC128B.128 [R243+0xd080], [R8.64], !P3 ;  /* 0x0d08000008f3afae */ /* 0x000be8000d901d4e */
[----:B------:R-:W-:Y:S02]  /*1240*/  @!P4 SHF.R.S32.HI R18, RZ, 0x1f, R0 ;  /* 0x0000001fff12c819 */ /* 0x000fe40000011400 */
[----:B----4-:R-:W-:-:S02]  /*1250*/  @!P1 LEA.HI R10, R3, R0, RZ, 0x3 ;  /* 0x00000000030a9211 */ /* 0x010fc400078f18ff */
[----:B------:R-:W4:Y:S01]  /*1260*/  SHFL.IDX PT, R3, R16, 0x4, 0x181f ;  /* 0x00981f0010037f89 */ /* 0x000f2200000e0000 */
[----:B------:R-:W-:Y:S02]  /*1270*/  IADD3 R11, R13, 0x60, RZ ;  /* 0x000000600d0b7810 */ /* 0x000fe40007ffe0ff */
[----:B-----5:R-:W-:Y:S02]  /*1280*/  @!P1 LEA R8, P2, R4, R6, 0x1 ;  /* 0x0000000604089211 */ /* 0x020fe400078408ff */
[----:B------:R-:W-:Y:S02]  /*1290*/  @!P1 LOP3.LUT R10, R10, 0xfffffff8, RZ, 0xc0, !PT ;  /* 0xfffffff80a0a9812 */ /* 0x000fe400078ec0ff */
[----:B---3--:R-:W-:Y:S02]  /*12a0*/  @!P1 LEA.HI.X R9, R4, R7, R5, 0x1, P2 ;  /* 0x0000000704099211 */ /* 0x008fe400010f0c05 */
[----:B------:R-:W-:Y:S01]  /*12b0*/  ISETP.GE.AND P2, PT, R11, UR4, PT ;  /* 0x000000040b007c0c */ /* 0x000fe2000bf46270 */
[----:B------:R-:W-:Y:S01]  /*12c0*/  @!P1 IMAD.WIDE R6, R10, 0x2, R6 ;  /* 0x000000020a069825 */ /* 0x000fe200078e0206 */
[----:B------:R-:W-:Y:S03]  /*12d0*/  SHFL.IDX PT, R11, R16, 0x5, 0x181f ;  /* 0x00b81f00100b7f89 */ /* 0x000fe600000e0000 */
[----:B------:R-:W-:Y:S01]  /*12e0*/  IMAD R10, R36, c[0x0][0x1e0], RZ ;  /* 0x00007800240a7a24 */ /* 0x000fe200078e02ff */
[----:B------:R3:W-:Y:S04]  /*12f0*/  @!P1 LDGSTS.E.BYPASS.LTC128B.128 [R243+0x9880], [R8.64], !P5 ;  /* 0x0988000008f39fae */ /* 0x0007e8000e901d4e */
[----:B------:R5:W-:Y:S01]  /*1300*/  @!P1 LDGSTS.E.BYPASS.LTC128B.128 [R243+0xd880], [R6.64], !P3 ;  /* 0x0d88000006f39fae */ /* 0x000be2000d901d4e */
[----:B-1----:R-:W-:-:S04]  /*1310*/  @!P0 LEA R12, P1, R4, R2, 0x1 ;  /* 0x00000002040c8211 */ /* 0x002fc800078208ff */
[--C-:B----4-:R-:W-:Y:S02]  /*1320*/  @!P0 LEA.HI.X R13, R4, R3, R5.reuse, 0x1, P1 ;  /* 0x00000003040d8211 */ /* 0x110fe400008f0c05 */
[----:B------:R-:W-:Y:S01]  /*1330*/  ISETP.GE.AND P1, PT, R15, UR4, PT ;  /* 0x000000040f007c0c */ /* 0x000fe2000bf26270 */
[----:B------:R-:W-:Y:S02]  /*1340*/  ULDC.64 UR4, c[0x0][0x208] ;  /* 0x0000820000047ab9 */ /* 0x000fe40000000a00 */
[----:B------:R1:W-:Y:S01]  /*1350*/  @!P0 LDGSTS.E.BYPASS.LTC128B.128 [R243+0xa080], [R12.64], !P5 ;  /* 0x0a0800000cf38fae */ /* 0x0003e2000e901d4e */
[----:B------:R-:W-:Y:S02]  /*1360*/  USHF.L.U32 UR10, UR4, 0x5, URZ ;  /* 0x00000005040a7899 */ /* 0x000fe4000800063f */
[----:B------:R-:W-:Y:S01]  /*1370*/  USHF.L.U64.HI UR11, UR4, UR11, UR5 ;  /* 0x0000000b040b7299 */ /* 0x000fe20008010205 */
[----:B---3--:R-:W-:-:S04]  /*1380*/  IMAD.WIDE.U32 R8, R29, c[0x0][0x1e0], R4 ;  /* 0x000078001d087a25 */ /* 0x008fc800078e0004 */
[----:B-----5:R-:W-:Y:S01]  /*1390*/  IMAD R7, R29, c[0x0][0x1e4], R10 ;  /* 0x000079001d077a24 */ /* 0x020fe200078e020a */
[----:B------:R-:W-:Y:S01]  /*13a0*/  @!P0 SHF.R.S32.HI R6, RZ, 0x1f, R0 ;  /* 0x0000001fff068819 */ /* 0x000fe20000011400 */
[----:B------:R-:W1:Y:S02]  /*13b0*/  SHFL.IDX PT, R10, R17, 0x5, 0x181f ;  /* 0x00b81f00110a7f89 */ /* 0x000e6400000e0000 */
[----:B------:R-:W-:Y:S01]  /*13c0*/  IMAD.IADD R9, R9, 0x1, R7 ;  /* 0x0000000109097824 */ /* 0x000fe200078e0207 */
[----:B------:R-:W-:Y:S01]  /*13d0*/  @!P0 LEA.HI R6, R6, R0, RZ, 0x3 ;  /* 0x0000000006068211 */ /* 0x000fe200078f18ff */
[----:B------:R-:W-:Y:S02]  /*13e0*/  SHFL.IDX PT, R7, R16, 0x6, 0x181f ;  /* 0x00d81f0010077f89 */ /* 0x000fe400000e0000 */
[----:B------:R-:W-:Y:S01]  /*13f0*/  IMAD.WIDE.U32 R8, R40, c[0x0][0x1e8], R8 ;  /* 0x00007a0028087a25 */ /* 0x000fe200078e0008 */
[----:B------:R-:W-:Y:S02]  /*1400*/  @!P0 LOP3.LUT R14, R6, 0xfffffff8, RZ, 0xc0, !PT ;  /* 0xfffffff8060e8812 */ /* 0x000fe400078ec0ff */
[----:B------:R-:W-:Y:S01]  /*1410*/  SHFL.IDX PT, R6, R17, 0x6, 0x181f ;  /* 0x00d81f0011067f89 */ /* 0x000fe200000e0000 */
[----:B------:R-:W-:Y:S01]  /*1420*/  IMAD.IADD R9, R9, 0x1, R19 ;  /* 0x0000000109097824 */ /* 0x000fe200078e0213 */
[----:B------:R-:W-:Y:S01]  /*1430*/  SHF.R.S32.HI R19, RZ, 0x1f, R122 ;  /* 0x0000001fff137819 */ /* 0x000fe2000001147a */
[----:B------:R-:W-:-:S02]  /*1440*/  @!P0 IMAD.WIDE R14, R14, 0x2, R2 ;  /* 0x000000020e0e8825 */ /* 0x000fc400078e0202 */
[----:B------:R2:W3:Y:S04]  /*1450*/  SHFL.IDX PT, R2, R17, 0x7, 0x181f ;  /* 0x00f81f0011027f89 */ /* 0x0004e800000e0000 */
[----:B------:R4:W-:Y:S04]  /*1460*/  @!P0 LDGSTS.E.BYPASS.LTC128B.128 [R243+0xe080], [R14.64], !P3 ;  /* 0x0e0800000ef38fae */ /* 0x0009e8000d901d4e */
[----:B------:R5:W3:Y:S01]  /*1470*/  SHFL.IDX PT, R3, R16, 0x7, 0x181f ;  /* 0x00f81f0010037f89 */ /* 0x000ae200000e0000 */
[----:B-1----:R-:W-:-:S04]  /*1480*/  @!P4 LEA R12, P0, R4, R10, 0x1 ;  /* 0x0000000a040cc211 */ /* 0x002fc800078008ff */
[----:B------:R-:W-:-:S05]  /*1490*/  @!P4 LEA.HI.X R13, R4, R11, R5, 0x1, P0 ;  /* 0x0000000b040dc211 */ /* 0x000fca00000f0c05 */
[----:B------:R1:W-:Y:S01]  /*14a0*/  @!P4 LDGSTS.E.BYPASS.LTC128B.128 [R243+0xa880], [R12.64], !P5 ;  /* 0x0a8800000cf3cfae */ /* 0x0003e2000e901d4e */
[--C-:B--2---:R-:W-:Y:S01]  /*14b0*/  @P6 SHF.R.S32.HI R17, RZ, 0x1f, R20.reuse ;  /* 0x0000001fff116819 */ /* 0x104fe20000011414 */
[----:B------:R-:W-:Y:S01]  /*14c0*/  @!P6 IMAD.MOV.U32 R17, RZ, RZ, R21 ;  /* 0x000000ffff11e224 */ /* 0x000fe200078e0015 */
[----:B----4-:R-:W-:Y:S01]  /*14d0*/  @!P4 LEA.HI R14, R18, R0, RZ, 0x3 ;  /* 0x00000000120ec211 */ /* 0x010fe200078f18ff */
[----:B-----5:R-:W-:Y:S02]  /*14e0*/  @P6 IMAD.MOV.U32 R16, RZ, RZ, R20 ;  /* 0x000000ffff106224 */ /* 0x020fe400078e0014 */
[----:B------:R-:W-:Y:S01]  /*14f0*/  @!P6 IMAD.MOV.U32 R16, RZ, RZ, R22 ;  /* 0x000000ffff10e224 */ /* 0x000fe200078e0016 */
[----:B------:R-:W-:-:S03]  /*1500*/  @!P4 LOP3.LUT R14, R14, 0xfffffff8, RZ, 0xc0, !PT ;  /* 0xfffffff80e0ec812 */ /* 0x000fc600078ec0ff */
[----:B------:R-:W-:-:S04]  /*1510*/  IMAD.WIDE.U32 R24, R16, c[0x0][0x1f0], R8 ;  /* 0x00007c0010187a25 */ /* 0x000fc800078e0008 */
[----:B------:R-:W-:Y:S01]  /*1520*/  @!P4 IMAD.WIDE R10, R14, 0x2, R10 ;  /* 0x000000020e0ac825 */ /* 0x000fe200078e020a */
[--C-:B------:R-:W-:Y:S01]  /*1530*/  @!P2 SHF.R.S32.HI R14, RZ, 0x1f, R0.reuse ;  /* 0x0000001fff0ea819 */ /* 0x100fe20000011400 */
[----:B------:R-:W-:Y:S01]  /*1540*/  STL.64 [R1+0x38], R24 ;  /* 0x0000381801007387 */ /* 0x000fe20000100a00 */
[----:B-1----:R-:W-:Y:S01]  /*1550*/  @!P1 SHF.R.S32.HI R13, RZ, 0x1f, R0 ;  /* 0x0000001fff0d9819 */ /* 0x002fe20000011400 */
[----:B------:R-:W-:Y:S02]  /*1560*/  IMAD.MOV.U32 R132, RZ, RZ, R24 ;  /* 0x000000ffff847224 */ /* 0x000fe400078e0018 */
[----:B------:R1:W-:Y:S01]  /*1570*/  @!P4 LDGSTS.E.BYPASS.LTC128B.128 [R243+0xe880], [R10.64], !P3 ;  /* 0x0e8800000af3cfae */ /* 0x0003e2000d901d4e */
[-C--:B------:R-:W-:Y:S01]  /*1580*/  @!P2 LEA.HI R14, R14, R0.reuse, RZ, 0x3 ;  /* 0x000000000e0ea211 */ /* 0x080fe200078f18ff */
[----:B------:R-:W-:Y:S01]  /*1590*/  IMAD.MOV.U32 R9, RZ, RZ, c[0x0][0x1e4] ;  /* 0x00007900ff097624 */ /* 0x000fe200078e00ff */
[----:B------:R-:W-:Y:S02]  /*15a0*/  @!P1 LEA.HI R13, R13, R0, RZ, 0x3 ;  /* 0x000000000d0d9211 */ /* 0x000fe400078f18ff */
[----:B------:R-:W-:-:S02]  /*15b0*/  @!P2 LOP3.LUT R14, R14, 0xfffffff8, RZ, 0xc0, !PT ;  /* 0xfffffff80e0ea812 */ /* 0x000fc400078ec0ff */
[C---:B---3--:R-:W-:Y:S02]  /*15c0*/  @!P1 LEA R12, P0, R4.reuse, R2, 0x1 ;  /* 0x00000002040c9211 */ /* 0x048fe400078008ff */
[----:B------:R-:W-:Y:S02]  /*15d0*/  @!P1 LOP3.LUT R15, R13, 0xfffffff8, RZ, 0xc0, !PT ;  /* 0xfffffff80d0f9812 */ /* 0x000fe400078ec0ff */
[----:B------:R-:W-:-:S03]  /*15e0*/  @!P1 LEA.HI.X R13, R4, R3, R5, 0x1, P0 ;  /* 0x00000003040d9211 */ /* 0x000fc600000f0c05 */
[----:B------:R-:W-:Y:S01]  /*15f0*/  @!P1 IMAD.WIDE R2, R15, 0x2, R2 ;  /* 0x000000020f029825 */ /* 0x000fe200078e0202 */
[----:B-1----:R-:W-:-:S04]  /*1600*/  @!P2 LEA R10, P4, R4, R6, 0x1 ;  /* 0x00000006040aa211 */ /* 0x002fc800078808ff */
[----:B------:R-:W-:Y:S01]  /*1610*/  @!P2 LEA.HI.X R11, R4, R7, R5, 0x1, P4 ;  /* 0x00000007040ba211 */ /* 0x000fe200020f0c05 */
[----:B------:R-:W-:Y:S01]  /*1620*/  @!P2 IMAD.WIDE R6, R14, 0x2, R6 ;  /* 0x000000020e06a825 */ /* 0x000fe200078e0206 */
[----:B------:R-:W-:-:S03]  /*1630*/  ISETP.GE.AND P4, PT, R4, c[0x0][0x1d4], PT ;  /* 0x0000750004007a0c */ /* 0x000fc60003f86270 */
[----:B------:R1:W-:Y:S04]  /*1640*/  @!P2 LDGSTS.E.BYPASS.LTC128B.128 [R243+0xb080], [R10.64], !P5 ;  /* 0x0b0800000af3afae */ /* 0x0003e8000e901d4e */
[----:B------:R2:W-:Y:S04]  /*1650*/  @!P2 LDGSTS.E.BYPASS.LTC128B.128 [R243+0xf080], [R6.64], !P3 ;  /* 0x0f08000006f3afae */ /* 0x0005e8000d901d4e */
[----:B------:R3:W-:Y:S04]  /*1660*/  @!P1 LDGSTS.E.BYPASS.LTC128B.128 [R243+0xb880], [R12.64], !P5 ;  /* 0x0b8800000cf39fae */ /* 0x0007e8000e901d4e */
[----:B------:R4:W-:Y:S01]  /*1670*/  @!P1 LDGSTS.E.BYPASS.LTC128B.128 [R243+0xf880], [R2.64], !P3 ;  /* 0x0f88000002f39fae */ /* 0x0009e2000d901d4e */
[----:B------:R-:W-:-:S03]  /*1680*/  ISETP.GE.AND P3, PT, R0, c[0x0][0x1d4], PT ;  /* 0x0000750000007a0c */ /* 0x000fc60003f66270 */
[----:B------:R-:W0:Y:S01]  /*1690*/  LDGDEPBAR ;  /* 0x00000000000079af */ /* 0x000e220000000000 */
[----:B-1----:R-:W-:-:S04]  /*16a0*/  IMAD.MOV.U32 R10, RZ, RZ, 0x30 ;  /* 0x00000030ff0a7424 */ /* 0x002fc800078e00ff */
[----:B------:R-:W-:Y:S02]  /*16b0*/  IMAD R28, R242, -0x30, R10 ;  /* 0xffffffd0f21c7824 */ /* 0x000fe400078e020a */
[C---:B--2---:R-:W-:Y:S02]  /*16c0*/  IMAD R7, R10.reuse, c[0x0][0x1e4], RZ ;  /* 0x000079000a077a24 */ /* 0x044fe400078e02ff */
[----:B------:R-:W-:Y:S01]  /*16d0*/  IMAD.WIDE.U32 R130, R10, c[0x0][0x1e0], RZ ;  /* 0x000078000a827a25 */ /* 0x000fe200078e00ff */
[----:B------:R-:W-:Y:S02]  /*16e0*/  IADD3 R30, R28, c[0x0][0x1d0], -R29 ;  /* 0x000074001c1e7a10 */ /* 0x000fe40007ffe81d */
[----:B---3--:R-:W-:Y:S01]  /*16f0*/  LEA.HI R13, R126, R129, RZ, 0x4 ;  /* 0x000000817e0d7211 */ /* 0x008fe200078f20ff */
[----:B------:R-:W-:Y:S01]  /*1700*/  IMAD R6, R17, c[0x0][0x1f0], RZ ;  /* 0x00007c0011067a24 */ /* 0x000fe200078e02ff */
[----:B------:R-:W-:Y:S01]  /*1710*/  ISETP.GE.AND P5, PT, R30, 0x11, PT ;  /* 0x000000111e00780c */ /* 0x000fe20003fa6270 */
[----:B------:R-:W-:Y:S01]  /*1720*/  IMAD.IADD R125, R131, 0x1, R7 ;  /* 0x00000001837d7824 */ /* 0x000fe200078e0207 */
[----:B------:R-:W-:Y:S01]  /*1730*/  BAR.SYNC.DEFER_BLOCKING 0x0 ;  /* 0x0000000000007b1d */ /* 0x000fe20000010000 */
[----:B------:R-:W-:Y:S01]  /*1740*/  IMAD R6, R16, c[0x0][0x1f4], R6 ;  /* 0x00007d0010067a24 */ /* 0x000fe200078e0206 */
[C---:B------:R-:W-:Y:S01]  /*1750*/  ISETP.GE.AND P6, PT, R30.reuse, 0x1, PT ;  /* 0x000000011e00780c */ /* 0x040fe20003fc6270 */
[----:B----4-:R-:W-:Y:S01]  /*1760*/  IMAD R2, R125, R122, RZ ;  /* 0x0000007a7d027224 */ /* 0x010fe200078e02ff */
[----:B------:R-:W-:Y:S01]  /*1770*/  ISETP.GE.AND P2, PT, R30, 0x21, PT ;  /* 0x000000211e00780c */ /* 0x000fe20003f46270 */
[----:B------:R-:W-:Y:S01]  /*1780*/  IMAD.IADD R133, R25, 0x1, R6 ;  /* 0x0000000119857824 */ /* 0x000fe200078e0206 */
[----:B------:R-:W-:Y:S01]  /*1790*/  LOP3.LUT R8, R13, 0xfffffff0, RZ, 0xc0, !PT ;  /* 0xfffffff00d087812 */ /* 0x000fe200078ec0ff */
[-C--:B------:R-:W-:Y:S01]  /*17a0*/  IMAD R6, R19, R130.reuse, R2 ;  /* 0x0000008213067224 */ /* 0x080fe200078e0202 */
[----:B------:R-:W-:Y:S01]  /*17b0*/  SHF.R.S32.HI R11, RZ, 0x4, R13 ;  /* 0x00000004ff0b7819 */ /* 0x000fe2000001140d */
[----:B------:R-:W-:Y:S01]  /*17c0*/  IMAD.MOV.U32 R12, RZ, RZ, c[0x0][0x1e0] ;  /* 0x00007800ff0c7624 */ /* 0x000fe200078e00ff */
[----:B------:R-:W-:Y:S01]  /*17d0*/  STL.64 [R1+0x30], R132 ;  /* 0x0000308401007387 */ /* 0x000fe20000100a00 */
[----:B------:R-:W-:Y:S01]  /*17e0*/  IMAD.WIDE.U32 R2, R122, R130, R132 ;  /* 0x000000827a027225 */ /* 0x000fe200078e0084 */
[----:B------:R-:W-:-:S03]  /*17f0*/  LEA.HI R13, R13, R11, RZ, 0x1 ;  /* 0x0000000b0d0d7211 */ /* 0x000fc600078f08ff */
[----:B------:R-:W-:Y:S01]  /*1800*/  IMAD.IADD R3, R3, 0x1, R6 ;  /* 0x0000000103037824 */ /* 0x000fe200078e0206 */
[----:B------:R-:W-:Y:S01]  /*1810*/  @P5 LEA R7, P0, R12, R2, 0x4 ;  /* 0x000000020c075211 */ /* 0x000fe200078020ff */
[----:B------:R-:W-:-:S03]  /*1820*/  IMAD.IADD R0, R129, 0x1, -R8 ;  /* 0x0000000181007824 */ /* 0x000fc600078e0a08 */
[----:B------:R-:W-:Y:S02]  /*1830*/  @P5 LEA.HI.X R12, R12, R3, R9, 0x4, P0 ;  /* 0x000000030c0c5211 */ /* 0x000fe400000f2409 */
[C---:B------:R-:W-:Y:S02]  /*1840*/  @P6 LEA R8, P0, R2.reuse, c[0x0][0x1c8], 0x1 ;  /* 0x0000720002086a11 */ /* 0x040fe400078008ff */
[C---:B------:R-:W-:Y:S02]  /*1850*/  @P5 LEA R6, P1, R7.reuse, c[0x0][0x1c8], 0x1 ;  /* 0x0000720007065a11 */ /* 0x040fe400078208ff */
[C---:B------:R-:W-:Y:S02]  /*1860*/  @P6 LEA.HI.X R9, R2.reuse, c[0x0][0x1cc], R3, 0x1, P0 ;  /* 0x0000730002096a11 */ /* 0x040fe400000f0c03 */
[----:B------:R-:W-:Y:S02]  /*1870*/  @P2 IADD3 R10, P0, R2, UR12, RZ ;  /* 0x0000000c020a2c10 */ /* 0x000fe4000ff1e0ff */
[----:B------:R-:W-:Y:S01]  /*1880*/  @P5 LEA.HI.X R7, R7, c[0x0][0x1cc], R12, 0x1, P1 ;  /* 0x0000730007075a11 */ /* 0x000fe200008f0c0c */
[----:B------:R-:W-:Y:S01]  /*1890*/  @!PT LDS RZ, [RZ] ;  /* 0x00000000fffff984 */ /* 0x000fe20000000800 */
[----:B------:R-:W-:Y:S01]  /*18a0*/  @!PT LDS RZ, [RZ] ;  /* 0x00000000fffff984 */ /* 0x000fe20000000800 */
[----:B------:R-:W-:Y:S01]  /*18b0*/  @!PT LDS RZ, [RZ] ;  /* 0x00000000fffff984 */ /* 0x000fe20000000800 */
[----:B------:R1:W-:Y:S01]  /*18c0*/  @P6 LDGSTS.E.BYPASS.LTC128B.128 [R243+0x5080], [R8.64], !P4 ;  /* 0x0508000008f36fae */ /* 0x0003e2000e101d4e */
[----:B------:R-:W-:-:S02]  /*18d0*/  @P2 IADD3.X R3, R3, UR9, RZ, P0, !PT ;  /* 0x0000000903032c10 */ /* 0x000fc400087fe4ff */
[C---:B------:R-:W-:Y:S01]  /*18e0*/  @P2 LEA R2, P0, R10.reuse, c[0x0][0x1c8], 0x1 ;  /* 0x000072000a022a11 */ /* 0x040fe200078008ff */
[----:B------:R1:W-:Y:S01]  /*18f0*/  @P6 LDGSTS.E.BYPASS.LTC128B.128 [R243+0x6880], [R8.64+0x80], !P3 ;  /* 0x0688008008f36fae */ /* 0x0003e2000d901d4e */
[----:B------:R-:W-:Y:S02]  /*1900*/  SHF.R.S32.HI R14, RZ, 0x1f, R0 ;  /* 0x0000001fff0e7819 */ /* 0x000fe40000011400 */
[----:B------:R-:W-:Y:S01]  /*1910*/  @P2 LEA.HI.X R3, R10, c[0x0][0x1cc], R3, 0x1, P0 ;  /* 0x000073000a032a11 */ /* 0x000fe200000f0c03 */
[----:B------:R2:W-:Y:S01]  /*1920*/  @P5 LDGSTS.E.BYPASS.LTC128B.128 [R243+0x5880], [R6.64], !P4 ;  /* 0x0588000006f35fae */ /* 0x0005e2000e101d4e */
[----:B------:R-:W-:Y:S02]  /*1930*/  LEA.HI R14, R14, R0, RZ, 0x3 ;  /* 0x000000000e0e7211 */ /* 0x000fe400078f18ff */
[----:B------:R-:W-:Y:S01]  /*1940*/  LOP3.LUT R12, R13, 0xfffffffe, RZ, 0xc0, !PT ;  /* 0xfffffffe0d0c7812 */ /* 0x000fe200078ec0ff */
[----:B------:R2:W-:Y:S01]  /*1950*/  @P5 LDGSTS.E.BYPASS.LTC128B.128 [R243+0x7080], [R6.64+0x80], !P3 ;  /* 0x0708008006f35fae */ /* 0x0005e2000d901d4e */
[----:B------:R-:W-:-:S02]  /*1960*/  LOP3.LUT R13, R14, 0xfffffff8, RZ, 0xc0, !PT ;  /* 0xfffffff80e0d7812 */ /* 0x000fc400078ec0ff */
[----:B------:R-:W-:Y:S01]  /*1970*/  LOP3.LUT P0, RZ, R31, 0x2, RZ, 0xc0, !PT ;  /* 0x000000021fff7812 */ /* 0x000fe2000780c0ff */
[----:B------:R3:W-:Y:S01]  /*1980*/  @P2 LDGSTS.E.BYPASS.LTC128B.128 [R243+0x6080], [R2.64], !P4 ;  /* 0x0608000002f32fae */ /* 0x0007e2000e101d4e */
[----:B------:R-:W-:Y:S02]  /*1990*/  IMAD.IADD R12, R11, 0x1, -R12 ;  /* 0x000000010b0c7824 */ /* 0x000fe400078e0a0c */
[----:B------:R-:W-:Y:S01]  /*19a0*/  IMAD.IADD R18, R0, 0x1, -R13 ;  /* 0x0000000100127824 */ /* 0x000fe200078e0a0d */
[----:B------:R3:W-:Y:S01]  /*19b0*/  @P2 LDGSTS.E.BYPASS.LTC128B.128 [R243+0x7880], [R2.64+0x80], !P3 ;  /* 0x0788008002f32fae */ /* 0x0007e2000d901d4e */
[----:B------:R-:W-:-:S03]  /*19c0*/  IMAD.SHL.U32 R0, R31, 0x40, RZ ;  /* 0x000000401f007824 */ /* 0x000fc600078e00ff */
[----:B------:R-:W0:Y:S01]  /*19d0*/  LDGDEPBAR ;  /* 0x00000000000079af */ /* 0x000e220000000000 */
[----:B------:R-:W-:Y:S02]  /*19e0*/  R2P PR, R18, 0x6 ;  /* 0x0000000612007804 */ /* 0x000fe40000000000 */
[----:B------:R-:W-:Y:S02]  /*19f0*/  LOP3.LUT R0, R0, 0x1c0, RZ, 0xc0, !PT ;  /* 0x000001c000007812 */ /* 0x000fe400078ec0ff */
[C---:B------:R-:W-:Y:S02]  /*1a00*/  ISETP.LT.OR P5, PT, R30.reuse, 0x1, P4 ;  /* 0x000000011e00780c */ /* 0x040fe400027a1670 */
[----:B------:R-:W-:Y:S01]  /*1a10*/  ISETP.LT.OR P6, PT, R30, 0x11, P4 ;  /* 0x000000111e00780c */ /* 0x000fe200027c1670 */
[----:B--2---:R-:W-:Y:S02]  /*1a20*/  IMAD.SHL.U32 R6, R29, 0x8, RZ ;  /* 0x000000081d067824 */ /* 0x004fe400078e00ff */
[----:B------:R-:W-:-:S03]  /*1a30*/  IMAD.SHL.U32 R7, R14, 0x40, RZ ;  /* 0x000000400e077824 */ /* 0x000fc600078e00ff */
[----:B------:R-:W-:Y:S02]  /*1a40*/  LOP3.LUT R6, R0, 0x8, R6, 0xf8, !PT ;  /* 0x0000000800067812 */ /* 0x000fe400078ef806 */
[----:B------:R-:W-:Y:S01]  /*1a50*/  SHF.R.U32.HI R0, RZ, 0x3, R0 ;  /* 0x00000003ff007819 */ /* 0x000fe20000011600 */
[----:B---3--:R-:W-:Y:S01]  /*1a60*/  IMAD.SHL.U32 R2, R18, 0x40, RZ ;  /* 0x0000004012027824 */ /* 0x008fe200078e00ff */
[----:B------:R-:W-:-:S04]  /*1a70*/  DEPBAR.LE SB0, 0x1 ;  /* 0x000080400000791a */ /* 0x000fc80000000000 */
[----:B------:R-:W-:-:S04]  /*1a80*/  DEPBAR.LE SB0, 0x0 ;  /* 0x000080000000791a */ /* 0x000fc80000000000 */
[----:B------:R-:W-:Y:S01]  /*1a90*/  IMAD.SHL.U32 R3, R12, 0x8, RZ ;  /* 0x000000080c037824 */ /* 0x000fe200078e00ff */
[----:B------:R-:W-:Y:S02]  /*1aa0*/  LOP3.LUT R2, R2, 0x1c0, RZ, 0xc0, !PT ;  /* 0x000001c002027812 */ /* 0x000fe400078ec0ff */
[----:B------:R-:W-:Y:S02]  /*1ab0*/  LOP3.LUT R121, R7, 0xfffffe00, RZ, 0xc0, !PT ;  /* 0xfffffe0007797812 */ /* 0x000fe400078ec0ff */
[----:B------:R-:W-:Y:S02]  /*1ac0*/  LOP3.LUT R3, R2, 0x8, R3, 0xf8, !PT ;  /* 0x0000000802037812 */ /* 0x000fe400078ef803 */
[----:B------:R-:W-:Y:S02]  /*1ad0*/  SHF.R.U32.HI R2, RZ, 0x3, R2 ;  /* 0x00000003ff027819 */ /* 0x000fe40000011602 */
[----:B------:R-:W-:Y:S01]  /*1ae0*/  LOP3.LUT R0, R6, R0, RZ, 0x3c, !PT ;  /* 0x0000000006007212 */ /* 0x000fe200078e3cff */
[----:B------:R-:W-:Y:S01]  /*1af0*/  IMAD R6, R41, c[0x0][0x210], RZ ;  /* 0x0000840029067a24 */ /* 0x000fe200078e02ff */
[----:B------:R-:W-:Y:S01]  /*1b00*/  LOP3.LUT R120, R3, R2, RZ, 0x3c, !PT ;  /* 0x0000000203787212 */ /* 0x000fe200078e3cff */
[----:B------:R-:W-:-:S02]  /*1b10*/  IMAD R2, R123, 0x400, R121 ;  /* 0x000004007b027824 */ /* 0x000fc400078e0279 */
[----:B------:R-:W-:Y:S02]  /*1b20*/  IMAD R0, R12, 0x200, R0 ;  /* 0x000002000c007824 */ /* 0x000fe400078e0200 */
[----:B------:R-:W-:Y:S02]  /*1b30*/  IMAD.IADD R2, R120, 0x1, R2 ;  /* 0x0000000178027824 */ /* 0x000fe400078e0202 */
[----:B------:R-:W-:Y:S01]  /*1b40*/  IMAD.SHL.U32 R224, R0, 0x2, RZ ;  /* 0x0000000200e07824 */ /* 0x000fe200078e00ff */
[----:B------:R-:W-:Y:S01]  /*1b50*/  BAR.SYNC.DEFER_BLOCKING 0x0 ;  /* 0x0000000000007b1d */ /* 0x000fe20000010000 */
[----:B------:R-:W-:Y:S02]  /*1b60*/  IMAD.SHL.U32 R231, R2, 0x2, RZ ;  /* 0x0000000202e77824 */ /* 0x000fe400078e00ff */
[----:B------:R-:W-:Y:S01]  /*1b70*/  IMAD R0, R36, c[0x0][0x208], RZ ;  /* 0x0000820024007a24 */ /* 0x000fe200078e02ff */
[----:B------:R-:W-:Y:S01]  /*1b80*/  IADD3 R235, R224, 0x50a0, RZ ;  /* 0x000050a0e0eb7810 */ /* 0x000fe20007ffe0ff */
[----:B------:R-:W-:-:S04]  /*1b90*/  IMAD.WIDE.U32 R2, R29, c[0x0][0x208], R4 ;  /* 0x000082001d027a25 */ /* 0x000fc800078e0004 */
[----:B------:R-:W-:Y:S02]  /*1ba0*/  IMAD R0, R29, c[0x0][0x20c], R0 ;  /* 0x000083001d007a24 */ /* 0x000fe400078e0200 */
[----:B------:R-:W-:Y:S02]  /*1bb0*/  IMAD.MOV.U32 R4, RZ, RZ, 0x10 ;  /* 0x00000010ff047424 */ /* 0x000fe400078e00ff */
[----:B------:R-:W-:Y:S01]  /*1bc0*/  IMAD.IADD R5, R3, 0x1, R0 ;  /* 0x0000000103057824 */ /* 0x000fe200078e0200 */
[----:B------:R-:W-:Y:S02]  /*1bd0*/  IADD3 R0, R224, 0x5080, RZ ;  /* 0x00005080e0007810 */ /* 0x000fe40007ffe0ff */
[----:B------:R-:W-:Y:S01]  /*1be0*/  SEL R3, R4, 0xfffffff0, !P1 ;  /* 0xfffffff004037807 */ /* 0x000fe20004800000 */
[----:B------:R-:W-:Y:S01]  /*1bf0*/  IMAD.MOV.U32 R4, RZ, RZ, R2 ;  /* 0x000000ffff047224 */ /* 0x000fe200078e0002 */
[----:B------:R-:W-:Y:S01]  /*1c00*/  @P0 IADD3 R235, R0, -0x20, RZ ;  /* 0xffffffe000eb0810 */ /* 0x000fe20007ffe0ff */
[----:B------:R-:W-:Y:S01]  /*1c10*/  IMAD R0, R40, c[0x0][0x214], R6 ;  /* 0x0000850028007a24 */ /* 0x000fe200078e0206 */
[----:B------:R-:W-:Y:S01]  /*1c20*/  ISETP.LT.OR P1, PT, R30, 0x1, P3 ;  /* 0x000000011e00780c */ /* 0x000fe20001f21670 */
[----:B------:R-:W-:Y:S01]  /*1c30*/  IMAD.WIDE.U32 R4, R40, c[0x0][0x210], R4 ;  /* 0x0000840028047a25 */ /* 0x000fe200078e0004 */
[----:B------:R-:W-:Y:S01]  /*1c40*/  IADD3 R241, R235, 0x800, RZ ;  /* 0x00000800ebf17810 */ /* 0x000fe20007ffe0ff */
[----:B------:R-:W-:Y:S02]  /*1c50*/  LDSM.16.M88.4 R20, [R224+0x5080] ;  /* 0x00508000e014783b */ /* 0x000fe40000000200 */
[----:B------:R-:W-:Y:S01]  /*1c60*/  IMAD.IADD R5, R5, 0x1, R0 ;  /* 0x0000000105057824 */ /* 0x000fe200078e0200 */
[----:B------:R-:W-:Y:S01]  /*1c70*/  IADD3 R240, R235, 0x1000, RZ ;  /* 0x00001000ebf07810 */ /* 0x000fe20007ffe0ff */
[----:B------:R-:W-:Y:S01]  /*1c80*/  IMAD R2, R17, c[0x0][0x218], RZ ;  /* 0x0000860011027a24 */ /* 0x000fe200078e02ff */
[----:B------:R-:W2:Y:S01]  /*1c90*/  LDSM.16.M88.4 R12, [R231+0x8080] ;  /* 0x00808000e70c783b */ /* 0x000ea20000000200 */
[----:B------:R-:W-:Y:S01]  /*1ca0*/  IMAD R0, R19, c[0x0][0x208], RZ ;  /* 0x0000820013007a24 */ /* 0x000fe200078e02ff */
[----:B------:R-:W-:Y:S01]  /*1cb0*/  IADD3 R239, R235, 0x1800, RZ ;  /* 0x00001800ebef7810 */ /* 0x000fe20007ffe0ff */
[----:B------:R-:W-:Y:S01]  /*1cc0*/  IMAD R233, R3, 0x2, R231 ;  /* 0x0000000203e97824 */ /* 0x000fe200078e02e7 */
[----:B-1----:R-:W1:Y:S01]  /*1cd0*/  LDSM.16.M88.4 R8, [R231+0xa080] ;  /* 0x00a08000e708783b */ /* 0x002e620000000200 */
[C---:B------:R-:W-:Y:S01]  /*1ce0*/  IMAD R2, R16.reuse, c[0x0][0x21c], R2 ;  /* 0x0000870010027a24 */ /* 0x040fe200078e0202 */
[C---:B------:R-:W-:Y:S01]  /*1cf0*/  IADD3 R238, R235.reuse, 0x2000, RZ ;  /* 0x00002000ebee7810 */ /* 0x040fe20007ffe0ff */
[----:B------:R-:W-:Y:S01]  /*1d00*/  IMAD.WIDE.U32 R78, R16, c[0x0][0x218], R4 ;  /* 0x00008600104e7a25 */ /* 0x000fe200078e0004 */
[----:B------:R-:W3:Y:S01]  /*1d10*/  LDSM.16.M88.4 R24, [R224+0x5880] ;  /* 0x00588000e018783b */ /* 0x000ee20000000200 */
[----:B------:R-:W-:-:S02]  /*1d20*/  IADD3 R237, R235, 0x2800, RZ ;  /* 0x00002800ebed7810 */ /* 0x000fc40007ffe0ff */
[C---:B------:R-:W-:Y:S01]  /*1d30*/  IMAD.WIDE.U32 R6, R122.reuse, c[0x0][0x208], RZ ;  /* 0x000082007a067a25 */ /* 0x040fe200078e00ff */
[----:B------:R-:W4:Y:S03]  /*1d40*/  LDSM.16.M88.4 R32, [R224+0x6080] ;  /* 0x00608000e020783b */ /* 0x000f260000000200 */
[----:B------:R-:W-:Y:S01]  /*1d50*/  IMAD R0, R122, c[0x0][0x20c], R0 ;  /* 0x000083007a007a24 */ /* 0x000fe200078e0200 */
[----:B------:R-:W-:Y:S01]  /*1d60*/  LDSM.16.M88.4 R44, [R235+0x800] ;  /* 0x00080000eb2c783b */ /* 0x000fe20000000200 */
[----:B------:R-:W-:Y:S02]  /*1d70*/  IMAD.IADD R77, R79, 0x1, R2 ;  /* 0x000000014f4d7824 */ /* 0x000fe400078e0202 */
[----:B------:R-:W-:Y:S01]  /*1d80*/  IMAD.IADD R0, R7, 0x1, R0 ;  /* 0x0000000107007824 */ /* 0x000fe200078e0200 */
[----:B------:R-:W-:Y:S01]  /*1d90*/  LDSM.16.M88.4 R48, [R235+0x1000] ;  /* 0x00100000eb30783b */ /* 0x000fe20000000200 */
[----:B------:R-:W-:-:S02]  /*1da0*/  IMAD.MOV.U32 R76, RZ, RZ, R78 ;  /* 0x000000ffff4c7224 */ /* 0x000fc400078e004e */
[----:B------:R-:W-:Y:S01]  /*1db0*/  IMAD R0, R0, 0x30, RZ ;  /* 0x0000003000007824 */ /* 0x000fe200078e02ff */
[----:B------:R-:W-:Y:S01]  /*1dc0*/  LDSM.16.M88.4 R52, [R235] ;  /* 0x00000000eb34783b */ /* 0x000fe20000000200 */
[----:B------:R-:W-:-:S03]  /*1dd0*/  IMAD.WIDE.U32 R6, R6, 0x30, R76 ;  /* 0x0000003006067825 */ /* 0x000fc600078e004c */
[----:B------:R-:W-:Y:S01]  /*1de0*/  LDSM.16.M88.4 R16, [R233+0x8080] ;  /* 0x00808000e910783b */ /* 0x000fe20000000200 */
[----:B------:R-:W-:Y:S01]  /*1df0*/  IMAD.IADD R0, R7, 0x1, R0 ;  /* 0x0000000107007824 */ /* 0x000fe200078e0200 */
[C---:B------:R-:W-:Y:S01]  /*1e00*/  LEA R4, P0, R6.reuse, c[0x0][0x1f8], 0x1 ;  /* 0x00007e0006047a11 */ /* 0x040fe200078008ff */
[----:B------:R-:W-:Y:S01]  /*1e10*/  IMAD.MOV.U32 R2, RZ, RZ, 0x20 ;  /* 0x00000020ff027424 */ /* 0x000fe200078e00ff */
[----:B------:R-:W-:Y:S02]  /*1e20*/  STL.64 [R1+0x40], R78 ;  /* 0x0000404e01007387 */ /* 0x000fe40000100a00 */
[----:B------:R-:W-:Y:S01]  /*1e30*/  LEA.HI.X R5, R6, c[0x0][0x1fc], R0, 0x1, P0 ;  /* 0x00007f0006057a11 */ /* 0x000fe200000f0c00 */
[----:B------:R-:W-:Y:S01]  /*1e40*/  IMAD.U32 R0, RZ, RZ, UR10 ;  /* 0x0000000aff007e24 */ /* 0x000fe2000f8e00ff */
[----:B------:R-:W-:Y:S01]  /*1e50*/  IADD3 R6, P0, R4, UR10, RZ ;  /* 0x0000000a04067c10 */ /* 0x000fe2000ff1e0ff */
[----:B------:R-:W-:Y:S01]  /*1e60*/  STL.64 [R1+0x20], R76 ;  /* 0x0000204c01007387 */ /* 0x000fe20000100a00 */
[----:B------:R-:W-:Y:S01]  /*1e70*/  SEL R2, R2, 0xffffffe0, !P2 ;  /* 0xffffffe002027807 */ /* 0x000fe20005000000 */
[----:B--2---:R-:W-:Y:S01]  /*1e80*/  HMMA.16816.F32.BF16 R72, R12, R20, RZ ;  /* 0x000000140c48723c */ /* 0x004fe200000418ff */
[----:B------:R-:W-:-:S02]  /*1e90*/  IADD3.X R7, R5, UR11, RZ, P0, !PT ;  /* 0x0000000b05077c10 */ /* 0x000fc400087fe4ff */
[----:B------:R-:W-:Y:S01]  /*1ea0*/  LOP3.LUT P0, RZ, R31, 0x4, RZ, 0xc0, !PT ;  /* 0x000000041fff7812 */ /* 0x000fe2000780c0ff */
[C---:B------:R-:W-:Y:S02]  /*1eb0*/  IMAD R232, R2.reuse, 0x2, R231 ;  /* 0x0000000202e87824 */ /* 0x040fe400078e02e7 */
[----:B------:R-:W-:Y:S02]  /*1ec0*/  IMAD R234, R2, 0x2, R233 ;  /* 0x0000000202ea7824 */ /* 0x000fe400078e02e9 */
[----:B-1----:R-:W-:Y:S01]  /*1ed0*/  HMMA.16816.F32.BF16 R56, R8, R20, RZ ;  /* 0x000000140838723c */ /* 0x002fe200000418ff */
[----:B------:R-:W-:-:S07]  /*1ee0*/  IMAD R236, R3, 0x2, R232 ;  /* 0x0000000203ec7824 */ /* 0x000fce00078e02e8 */
[-C--:B------:R-:W-:Y:S08]  /*1ef0*/  HMMA.16816.F32.BF16 R64, R8, R22.reuse, RZ ;  /* 0x000000160840723c */ /* 0x080ff000000418ff */
[C---:B------:R-:W-:Y:S01]  /*1f00*/  HMMA.16816.F32.BF16 R112, R12.reuse, R22, RZ ;  /* 0x000000160c70723c */ /* 0x040fe200000418ff */
[----:B------:R-:W1:Y:S04]  /*1f10*/  LDSM.16.M88.4 R20, [R233+0xa080] ;  /* 0x00a08000e914783b */ /* 0x000e680000000200 */
[----:B------:R-:W-:Y:S01]  /*1f20*/  @!PT LDS RZ, [RZ] ;  /* 0x00000000fffff984 */ /* 0x000fe20000000800 */
[----:B------:R-:W-:Y:S01]  /*1f30*/  @!PT LDS RZ, [RZ] ;  /* 0x00000000fffff984 */ /* 0x000fe20000000800 */
[----:B------:R-:W-:Y:S01]  /*1f40*/  @!PT LDS RZ, [RZ] ;  /* 0x00000000fffff984 */ /* 0x000fe20000000800 */
[----:B------:R2:W-:Y:S03]  /*1f50*/  LDGSTS.E.BYPASS.LTC128B.128 [R243+0x2080], [R4.64], !P5 ;  /* 0x0208000004f37fae */ /* 0x0005e6000e901d4e */
[----:B---3--:R-:W-:Y:S01]  /*1f60*/  HMMA.16816.F32.BF16 R68, R12, R24, RZ ;  /* 0x000000180c44723c */ /* 0x008fe200000418ff */
[----:B------:R2:W-:Y:S04]  /*1f70*/  LDGSTS.E.BYPASS.LTC128B.128 [R243+0x3880], [R4.64+0x80], !P1 ;  /* 0x0388008004f37fae */ /* 0x0005e8000c901d4e */
[----:B------:R3:W-:Y:S01]  /*1f80*/  LDGSTS.E.BYPASS.LTC128B.128 [R243+0x2880], [R6.64], !P6 ;  /* 0x0288000006f37fae */ /* 0x0007e2000f101d4e */
[----:B------:R-:W-:-:S02]  /*1f90*/  ISETP.LT.OR P6, PT, R30, 0x11, P3 ;  /* 0x000000111e00780c */ /* 0x000fc40001fc1670 */
[C---:B------:R-:W-:Y:S08]  /*1fa0*/  HMMA.16816.F32.BF16 R36, R8.reuse, R24, RZ ;  /* 0x000000180824723c */ /* 0x040ff000000418ff */
[-C--:B------:R-:W-:Y:S08]  /*1fb0*/  HMMA.16816.F32.BF16 R60, R8, R26.reuse, RZ ;  /* 0x0000001a083c723c */ /* 0x080ff000000418ff */
[----:B------:R-:W-:Y:S08]  /*1fc0*/  HMMA.16816.F32.BF16 R108, R12, R26, RZ ;  /* 0x0000001a0c6c723c */ /* 0x000ff000000418ff */
[C---:B----4-:R-:W-:Y:S08]  /*1fd0*/  HMMA.16816.F32.BF16 R24, R8.reuse, R32, RZ ;  /* 0x000000200818723c */ /* 0x050ff000000418ff */
[----:B------:R-:W-:Y:S07]  /*1fe0*/  HMMA.16816.F32.BF16 R40, R8, R34, RZ ;  /* 0x000000220828723c */ /* 0x000fee00000418ff */
[----:B------:R-:W-:Y:S01]  /*1ff0*/  IADD3 R8, P5, P1, R0, 0x80, R4 ;  /* 0x0000008000087810 */ /* 0x000fe200079be004 */
[----:B------:R-:W-:Y:S01]  /*2000*/  IMAD.MOV.U32 R0, RZ, RZ, 0x40 ;  /* 0x00000040ff007424 */ /* 0x000fe200078e00ff */
[----:B--2---:R-:W-:Y:S01]  /*2010*/  IADD3 R4, P2, R6, UR10, RZ ;  /* 0x0000000a06047c10 */ /* 0x004fe2000ff5e0ff */
[----:B------:R-:W-:Y:S01]  /*2020*/  HMMA.16816.F32.BF16 R92, R12, R32, RZ ;  /* 0x000000200c5c723c */ /* 0x000fe200000418ff */
[----:B------:R-:W-:-:S02]  /*2030*/  IADD3.X R9, RZ, UR11, R5, P5, P1 ;  /* 0x0000000bff097c10 */ /* 0x000fc4000afe2405 */
[C---:B------:R-:W-:Y:S02]  /*2040*/  ISETP.LT.OR P5, PT, R30.reuse, 0x21, P4 ;  /* 0x000000211e00780c */ /* 0x040fe400027a1670 */
[----:B------:R-:W-:Y:S01]  /*2050*/  ISETP.LT.OR P1, PT, R30, 0x21, P3 ;  /* 0x000000211e00780c */ /* 0x000fe20001f21670 */
[----:B------:R2:W-:Y:S01]  /*2060*/  LDGSTS.E.BYPASS.LTC128B.128 [R243+0x4080], [R8.64], !P6 ;  /* 0x0408000008f37fae */ /* 0x0005e2000f101d4e */
[----:B------:R-:W-:Y:S01]  /*2070*/  SEL R0, R0, 0xffffffc0, !P0 ;  /* 0xffffffc000007807 */ /* 0x000fe20004000000 */
[----:B------:R-:W-:Y:S01]  /*2080*/  HMMA.16816.F32.BF16 R104, R12, R34, RZ ;  /* 0x000000220c68723c */ /* 0x000fe200000418ff */
[----:B------:R-:W-:Y:S02]  /*2090*/  IADD3.X R5, R7, UR11, RZ, P2, !PT ;  /* 0x0000000b07057c10 */ /* 0x000fe400097fe4ff */
[----:B------:R-:W-:Y:S01]  /*20a0*/  ISETP.GT.AND P0, PT, R122, UR8, PT ;  /* 0x000000087a007c0c */ /* 0x000fe2000bf04270 */
[----:B------:R-:W-:Y:S02]  /*20b0*/  IMAD.IADD R230, R224, 0x1, R0 ;  /* 0x00000001e0e67824 */ /* 0x000fe400078e0200 */
[----:B------:R-:W-:Y:S01]  /*20c0*/  IMAD.IADD R229, R0, 0x1, R235 ;  /* 0x0000000100e57824 */ /* 0x000fe200078e02eb */
[----:B------:R-:W-:Y:S01]  /*20d0*/  LOP3.LUT R0, R120, R121, RZ, 0xfc, !PT ;  /* 0x0000007978007212 */ /* 0x000fe200078efcff */
[----:B------:R3:W-:Y:S01]  /*20e0*/  LDGSTS.E.BYPASS.LTC128B.128 [R243+0x3080], [R4.64], !P5 ;  /* 0x0308000004f37fae */ /* 0x0007e2000e901d4e */
[C---:B-1----:R-:W-:Y:S03]  /*20f0*/  HMMA.16816.F32.BF16 R96, R20.reuse, R44, R36 ;  /* 0x0000002c1460723c */ /* 0x042fe60000041824 */
[----:B------:R3:W-:Y:S04]  /*2100*/  LDGSTS.E.BYPASS.LTC128B.128 [R243+0x4880], [R4.64+0x80], !P1 ;  /* 0x0488008004f37fae */ /* 0x0007e8000c901d4e */
[----:B------:R-:W-:Y:S01]  /*2110*/  LDSM.16.M88.4 R32, [R230+0x5080] ;  /* 0x00508000e620783b */ /* 0x000fe20000000200 */
[C---:B------:R-:W-:Y:S03]  /*2120*/  HMMA.16816.F32.BF16 R88, R20.reuse, R48, R24 ;  /* 0x000000301458723c */ /* 0x040fe60000041818 */
[----:B------:R-:W-:Y:S04]  /*2130*/  LDSM.16.M88.4 R24, [R230+0x5880] ;  /* 0x00588000e618783b */ /* 0x000fe80000000200 */
[----:B------:R-:W-:Y:S01]  /*2140*/  LDSM.16.M88.4 R36, [R230+0x6080] ;  /* 0x00608000e624783b */ /* 0x000fe20000000200 */
[C---:B------:R-:W-:Y:S03]  /*2150*/  HMMA.16816.F32.BF16 R100, R20.reuse, R52, R56 ;  /* 0x000000341464723c */ /* 0x040fe60000041838 */
[----:B--2---:R-:W1:Y:S04]  /*2160*/  LDSM.16.M88.4 R8, [R232+0xa080] ;  /* 0x00a08000e808783b */ /* 0x004e680000000200 */
[----:B------:R-:W2:Y:S01]  /*2170*/  LDSM.16.M88.4 R12, [R232+0x8080] ;  /* 0x00808000e80c783b */ /* 0x000ea20000000200 */
[C---:B------:R-:W-:Y:S03]  /*2180*/  HMMA.16816.F32.BF16 R84, R20.reuse, R54, R64 ;  /* 0x000000361454723c */ /* 0x040fe60000041840 */
[----:B------:R-:W-:Y:S04]  /*2190*/  LDSM.16.M88.4 R64, [R229+0x800] ;  /* 0x00080000e540783b */ /* 0x000fe80000000200 */
[----:B---3--:R-:W-:Y:S01]  /*21a0*/  LDSM.16.M88.4 R4, [R234+0xa080] ;  /* 0x00a08000ea04783b */ /* 0x008fe20000000200 */
[C---:B------:R-:W-:Y:S03]  /*21b0*/  HMMA.16816.F32.BF16 R80, R20.reuse, R46, R60 ;  /* 0x0000002e1450723c */ /* 0x040fe6000004183c */
[----:B------:R-:W-:Y:S04]  /*21c0*/  LDSM.16.M88.4 R60, [R229+0x1000] ;  /* 0x00100000e53c783b */ /* 0x000fe80000000200 */
[----:B------:R-:W0:Y:S01]  /*21d0*/  LDGDEPBAR ;  /* 0x00000000000079af */ /* 0x000e220000000000 */
[----:B------:R-:W-:Y:S03]  /*21e0*/  HMMA.16816.F32.BF16 R76, R20, R50, R40 ;  /* 0x00000032144c723c */ /* 0x000fe60000041828 */
[----:B------:R-:W3:Y:S04]  /*21f0*/  LDSM.16.M88.4 R40, [R229] ;  /* 0x00000000e528783b */ /* 0x000ee80000000200 */
[----:B------:R-:W4:Y:S01]  /*2200*/  LDSM.16.M88.4 R20, [R234+0x8080] ;  /* 0x00808000ea14783b */ /* 0x000f220000000200 */
[C---:B------:R-:W-:Y:S08]  /*2210*/  HMMA.16816.F32.BF16 R72, R16.reuse, R52, R72 ;  /* 0x000000341048723c */ /* 0x040ff00000041848 */
[C---:B------:R-:W-:Y:S08]  /*2220*/  HMMA.16816.F32.BF16 R68, R16.reuse, R44, R68 ;  /* 0x0000002c1044723c */ /* 0x040ff00000041844 */
[C---:B------:R-:W-:Y:S08]  /*2230*/  HMMA.16816.F32.BF16 R52, R16.reuse, R54, R112 ;  /* 0x000000361034723c */ /* 0x040ff00000041870 */
[C---:B------:R-:W-:Y:S08]  /*2240*/  HMMA.16816.F32.BF16 R56, R16.reuse, R48, R92 ;  /* 0x000000301038723c */ /* 0x040ff0000004185c */
[C---:B------:R-:W-:Y:S08]  /*2250*/  HMMA.16816.F32.BF16 R44, R16.reuse, R46, R108 ;  /* 0x0000002e102c723c */ /* 0x040ff0000004186c */
[----:B------:R-:W-:Y:S01]  /*2260*/  HMMA.16816.F32.BF16 R48, R16, R50, R104 ;  /* 0x000000321030723c */ /* 0x000fe20000041868 */
[----:B------:R-:W-:Y:S07]  /*2270*/  LDSM.16.M88.4 R16, [R231+0xe080] ;  /* 0x00e08000e710783b */ /* 0x000fee0000000200 */
[C---:B-1----:R-:W-:Y:S08]  /*2280*/  HMMA.16816.F32.BF16 R92, R8.reuse, R32, R100 ;  /* 0x00000020085c723c */ /* 0x042ff00000041864 */
[C---:B------:R-:W-:Y:S08]  /*2290*/  HMMA.16816.F32.BF16 R96, R8.reuse, R24, R96 ;  /* 0x000000180860723c */ /* 0x040ff00000041860 */
[C---:B------:R-:W-:Y:S08]  /*22a0*/  HMMA.16816.F32.BF16 R88, R8.reuse, R36, R88 ;  /* 0x000000240858723c */ /* 0x040ff00000041858 */
[C---:B------:R-:W-:Y:S08]  /*22b0*/  HMMA.16816.F32.BF16 R84, R8.reuse, R34, R84 ;  /* 0x000000220854723c */ /* 0x040ff00000041854 */
[C---:B------:R-:W-:Y:S08]  /*22c0*/  HMMA.16816.F32.BF16 R80, R8.reuse, R26, R80 ;  /* 0x0000001a0850723c */ /* 0x040ff00000041850 */
[----:B------:R-:W-:Y:S08]  /*22d0*/  HMMA.16816.F32.BF16 R8, R8, R38, R76 ;  /* 0x000000260808723c */ /* 0x000ff0000004184c */
[C---:B--2---:R-:W-:Y:S08]  /*22e0*/  HMMA.16816.F32.BF16 R72, R12.reuse, R32, R72 ;  /* 0x000000200c48723c */ /* 0x044ff00000041848 */
[C---:B------:R-:W-:Y:S01]  /*22f0*/  HMMA.16816.F32.BF16 R52, R12.reuse, R34, R52 ;  /* 0x000000220c34723c */ /* 0x040fe20000041834 */
[----:B------:R-:W1:Y:S07]  /*2300*/  LDSM.16.M88.4 R32, [R224+0x6880] ;  /* 0x00688000e020783b */ /* 0x000e6e0000000200 */
[C---:B------:R-:W-:Y:S08]  /*2310*/  HMMA.16816.F32.BF16 R108, R12.reuse, R24, R68 ;  /* 0x000000180c6c723c */ /* 0x040ff00000041844 */
[C---:B------:R-:W-:Y:S01]  /*2320*/  HMMA.16816.F32.BF16 R116, R12.reuse, R26, R44 ;  /* 0x0000001a0c74723c */ /* 0x040fe2000004182c */
[----:B------:R-:W2:Y:S07]  /*2330*/  LDSM.16.M88.4 R24, [R224+0x7080] ;  /* 0x00708000e018783b */ /* 0x000eae0000000200 */
[C---:B------:R-:W-:Y:S08]  /*2340*/  HMMA.16816.F32.BF16 R112, R12.reuse, R36, R56 ;  /* 0x000000240c70723c */ /* 0x040ff00000041838 */
[----:B------:R-:W-:Y:S01]  /*2350*/  HMMA.16816.F32.BF16 R56, R12, R38, R48 ;  /* 0x000000260c38723c */ /* 0x000fe20000041830 */
[----:B------:R-:W5:Y:S04]  /*2360*/  LDSM.16.M88.4 R12, [R224+0x7880] ;  /* 0x00788000e00c783b */ /* 0x000f680000000200 */
[----:B------:R-:W-:Y:S03]  /*2370*/  LDSM.16.M88.4 R48, [R235+0x2000] ;  /* 0x00200000eb30783b */ /* 0x000fe60000000200 */
[C---:B---3--:R-:W-:Y:S08]  /*2380*/  HMMA.16816.F32.BF16 R44, R4.reuse, R40, R92 ;  /* 0x00000028042c723c */ /* 0x048ff0000004185c */
[C---:B------:R-:W-:Y:S08]  /*2390*/  HMMA.16816.F32.BF16 R36, R4.reuse, R42, R84 ;  /* 0x0000002a0424723c */ /* 0x040ff00000041854 */
[C---:B------:R-:W-:Y:S08]  /*23a0*/  HMMA.16816.F32.BF16 R68, R4.reuse, R64, R96 ;  /* 0x000000400444723c */ /* 0x040ff00000041860 */
[C---:B------:R-:W-:Y:S01]  /*23b0*/  HMMA.16816.F32.BF16 R100, R4.reuse, R62, R8 ;  /* 0x0000003e0464723c */ /* 0x040fe20000041808 */
[----:B------:R-:W3:Y:S07]  /*23c0*/  LDSM.16.M88.4 R8, [R231+0xc080] ;  /* 0x00c08000e708783b */ /* 0x000eee0000000200 */
[C---:B------:R-:W-:Y:S08]  /*23d0*/  HMMA.16816.F32.BF16 R76, R4.reuse, R66, R80 ;  /* 0x00000042044c723c */ /* 0x040ff00000041850 */
[----:B------:R-:W-:Y:S01]  /*23e0*/  HMMA.16816.F32.BF16 R104, R4, R60, R88 ;  /* 0x0000003c0468723c */ /* 0x000fe20000041858 */
[----:B------:R-:W1:Y:S07]  /*23f0*/  LDSM.16.M88.4 R4, [R233+0xe080] ;  /* 0x00e08000e904783b */ /* 0x000e6e0000000200 */
[C---:B----4-:R-:W-:Y:S01]  /*2400*/  HMMA.16816.F32.BF16 R96, R20.reuse, R40, R72 ;  /* 0x000000281460723c */ /* 0x050fe20000041848 */
[----:B------:R-:W4:Y:S07]  /*2410*/  LDSM.16.M88.4 R72, [R235+0x2800] ;  /* 0x00280000eb48783b */ /* 0x000f2e0000000200 */
[C---:B------:R-:W-:Y:S01]  /*2420*/  HMMA.16816.F32.BF16 R88, R20.reuse, R42, R52 ;  /* 0x0000002a1458723c */ /* 0x040fe20000041834 */
[----:B------:R-:W2:Y:S07]  /*2430*/  LDSM.16.M88.4 R52, [R235+0x1800] ;  /* 0x00180000eb34783b */ /* 0x000eae0000000200 */
[C---:B------:R-:W-:Y:S08]  /*2440*/  HMMA.16816.F32.BF16 R92, R20.reuse, R64, R108 ;  /* 0x00000040145c723c */ /* 0x040ff0000004186c */
[C---:B------:R-:W-:Y:S08]  /*2450*/  HMMA.16816.F32.BF16 R108, R20.reuse, R66, R116 ;  /* 0x00000042146c723c */ /* 0x040ff00000041874 */
[C---:B------:R-:W-:Y:S08]  /*2460*/  HMMA.16816.F32.BF16 R112, R20.reuse, R60, R112 ;  /* 0x0000003c1470723c */ /* 0x040ff00000041870 */
[----:B------:R-:W-:Y:S01]  /*2470*/  HMMA.16816.F32.BF16 R84, R20, R62, R56 ;  /* 0x0000003e1454723c */ /* 0x000fe20000041838 */
[----:B------:R-:W3:Y:S07]  /*2480*/  LDSM.16.M88.4 R20, [R233+0xc080] ;  /* 0x00c08000e914783b */ /* 0x000eee0000000200 */
[C---:B-1----:R-:W-:Y:S08]  /*2490*/  HMMA.16816.F32.BF16 R80, R16.reuse, R32, R44 ;  /* 0x000000201050723c */ /* 0x042ff0000004182c */
[C---:B------:R-:W-:Y:S08]  /*24a0*/  HMMA.16816.F32.BF16 R56, R16.reuse, R34, R36 ;  /* 0x000000221038723c */ /* 0x040ff00000041824 */
[C---:B--2---:R-:W-:Y:S08]  /*24b0*/  HMMA.16816.F32.BF16 R44, R16.reuse, R24, R68 ;  /* 0x00000018102c723c */ /* 0x044ff00000041844 */
[C---:B------:R-:W-:Y:S08]  /*24c0*/  HMMA.16816.F32.BF16 R40, R16.reuse, R26, R76 ;  /* 0x0000001a1028723c */ /* 0x040ff0000004184c */
[----:B-----5:R-:W-:Y:S08]  /*24d0*/  HMMA.16816.F32.BF16 R36, R16, R12, R104 ;  /* 0x0000000c1024723c */ /* 0x020ff00000041868 */
[C---:B---3--:R-:W-:Y:S08]  /*24e0*/  HMMA.16816.F32.BF16 R76, R8.reuse, R32, R96 ;  /* 0x00000020084c723c */ /* 0x048ff00000041860 */
[----:B------:R-:W-:Y:S08]  /*24f0*/  HMMA.16816.F32.BF16 R68, R8, R34, R88 ;  /* 0x000000220844723c */ /* 0x000ff00000041858 */
[----:B------:R-:W-:Y:S01]  /*2500*/  HMMA.16816.F32.BF16 R64, R16, R14, R100 ;  /* 0x0000000e1040723c */ /* 0x000fe20000041864 */
[----:B------:R-:W-:Y:S07]  /*2510*/  LDSM.16.M88.4 R16, [R232+0xe080] ;  /* 0x00e08000e810783b */ /* 0x000fee0000000200 */
[C---:B------:R-:W-:Y:S08]  /*2520*/  HMMA.16816.F32.BF16 R60, R8.reuse, R24, R92 ;  /* 0x00000018083c723c */ /* 0x040ff0000004185c */
[C---:B------:R-:W-:Y:S08]  /*2530*/  HMMA.16816.F32.BF16 R32, R8.reuse, R26, R108 ;  /* 0x0000001a0820723c */ /* 0x040ff0000004186c */
[C---:B------:R-:W-:Y:S08]  /*2540*/  HMMA.16816.F32.BF16 R24, R8.reuse, R12, R112 ;  /* 0x0000000c0818723c */ /* 0x040ff00000041870 */
[----:B------:R-:W-:Y:S01]  /*2550*/  HMMA.16816.F32.BF16 R84, R8, R14, R84 ;  /* 0x0000000e0854723c */ /* 0x000fe20000041854 */
[----:B------:R-:W-:Y:S04]  /*2560*/  LDSM.16.M88.4 R12, [R232+0xc080] ;  /* 0x00c08000e80c783b */ /* 0x000fe80000000200 */
[----:B------:R-:W-:Y:S03]  /*2570*/  LDSM.16.M88.4 R8, [R234+0xc080] ;  /* 0x00c08000ea08783b */ /* 0x000fe60000000200 */
[C---:B------:R-:W-:Y:S01]  /*2580*/  HMMA.16816.F32.BF16 R112, R4.reuse, R48, R44 ;  /* 0x000000300470723c */ /* 0x040fe2000004182c */
[----:B------:R-:W1:Y:S07]  /*2590*/  LDSM.16.M88.4 R44, [R230+0x6880] ;  /* 0x00688000e62c783b */ /* 0x000e6e0000000200 */
[C---:B------:R-:W-:Y:S01]  /*25a0*/  HMMA.16816.F32.BF16 R108, R4.reuse, R50, R40 ;  /* 0x00000032046c723c */ /* 0x040fe20000041828 */
[----:B------:R-:W2:Y:S07]  /*25b0*/  LDSM.16.M88.4 R40, [R230+0x7080] ;  /* 0x00708000e628783b */ /* 0x000eae0000000200 */
[C---:B----4-:R-:W-:Y:S01]  /*25c0*/  HMMA.16816.F32.BF16 R104, R4.reuse, R72, R36 ;  /* 0x000000480468723c */ /* 0x050fe20000041824 */
[----:B------:R-:W3:Y:S07]  /*25d0*/  LDSM.16.M88.4 R36, [R230+0x7880] ;  /* 0x00788000e624783b */ /* 0x000eee0000000200 */
[C---:B------:R-:W-:Y:S08]  /*25e0*/  HMMA.16816.F32.BF16 R116, R4.reuse, R52, R80 ;  /* 0x000000340474723c */ /* 0x040ff00000041850 */
[----:B------:R-:W-:Y:S08]  /*25f0*/  HMMA.16816.F32.BF16 R80, R4, R54, R56 ;  /* 0x000000360450723c */ /* 0x000ff00000041838 */
[C---:B------:R-:W-:Y:S08]  /*2600*/  HMMA.16816.F32.BF16 R100, R20.reuse, R52, R76 ;  /* 0x000000341464723c */ /* 0x040ff0000004184c */
[----:B------:R-:W-:Y:S08]  /*2610*/  HMMA.16816.F32.BF16 R96, R20, R54, R68 ;  /* 0x000000361460723c */ /* 0x000ff00000041844 */
[----:B------:R-:W-:Y:S01]  /*2620*/  HMMA.16816.F32.BF16 R56, R4, R74, R64 ;  /* 0x0000004a0438723c */ /* 0x000fe20000041840 */
[----:B------:R-:W-:Y:S07]  /*2630*/  LDSM.16.M88.4 R4, [R236+0xe080] ;  /* 0x00e08000ec04783b */ /* 0x000fee0000000200 */
[C---:B------:R-:W-:Y:S08]  /*2640*/  HMMA.16816.F32.BF16 R92, R20.reuse, R48, R60 ;  /* 0x00000030145c723c */ /* 0x040ff0000004183c */
[C---:B------:R-:W-:Y:S01]  /*2650*/  HMMA.16816.F32.BF16 R88, R20.reuse, R50, R32 ;  /* 0x000000321458723c */ /* 0x040fe20000041820 */
[----:B------:R-:W4:Y:S07]  /*2660*/  LDSM.16.M88.4 R32, [R229+0x1800] ;  /* 0x00180000e520783b */ /* 0x000f2e0000000200 */
[C---:B------:R-:W-:Y:S01]  /*2670*/  HMMA.16816.F32.BF16 R64, R20.reuse, R72, R24 ;  /* 0x000000481440723c */ /* 0x040fe20000041818 */
[----:B------:R-:W5:Y:S07]  /*2680*/  LDSM.16.M88.4 R24, [R229+0x2000] ;  /* 0x00200000e518783b */ /* 0x000f6e0000000200 */
[----:B------:R-:W-:Y:S01]  /*2690*/  HMMA.16816.F32.BF16 R60, R20, R74, R84 ;  /* 0x0000004a143c723c */ /* 0x000fe20000041854 */
[----:B------:R-:W3:Y:S01]  /*26a0*/  LDSM.16.M88.4 R20, [R229+0x2800] ;  /* 0x00280000e514783b */ /* 0x000ee20000000200 */
[----:B------:R-:W-:-:S06]  /*26b0*/  DEPBAR.LE SB0, 0x0 ;  /* 0x000080000000791a */ /* 0x000fcc0000000000 */
[C---:B-1----:R-:W-:Y:S08]  /*26c0*/  HMMA.16816.F32.BF16 R84, R16.reuse, R44, R116 ;  /* 0x0000002c1054723c */ /* 0x042ff00000041874 */
[----:B------:R-:W-:Y:S08]  /*26d0*/  HMMA.16816.F32.BF16 R80, R16, R46, R80 ;  /* 0x0000002e1050723c */ /* 0x000ff00000041850 */
[C---:B------:R-:W-:Y:S08]  /*26e0*/  HMMA.16816.F32.BF16 R52, R12.reuse, R44, R100 ;  /* 0x0000002c0c34723c */ /* 0x040ff00000041864 */
[----:B------:R-:W-:Y:S08]  /*26f0*/  HMMA.16816.F32.BF16 R48, R12, R46, R96 ;  /* 0x0000002e0c30723c */ /* 0x000ff00000041860 */
[C---:B--2---:R-:W-:Y:S08]  /*2700*/  HMMA.16816.F32.BF16 R76, R16.reuse, R40, R112 ;  /* 0x00000028104c723c */ /* 0x044ff00000041870 */
[C---:B------:R-:W-:Y:S08]  /*2710*/  HMMA.16816.F32.BF16 R72, R16.reuse, R42, R108 ;  /* 0x0000002a1048723c */ /* 0x040ff0000004186c */
[C---:B---3--:R-:W-:Y:S08]  /*2720*/  HMMA.16816.F32.BF16 R68, R16.reuse, R36, R104 ;  /* 0x000000241044723c */ /* 0x048ff00000041868 */
[----:B------:R-:W-:Y:S08]  /*2730*/  HMMA.16816.F32.BF16 R56, R16, R38, R56 ;  /* 0x000000261038723c */ /* 0x000ff00000041838 */
[C---:B------:R-:W-:Y:S08]  /*2740*/  HMMA.16816.F32.BF16 R44, R12.reuse, R40, R92 ;  /* 0x000000280c2c723c */ /* 0x040ff0000004185c */
[C---:B------:R-:W-:Y:S08]  /*2750*/  HMMA.16816.F32.BF16 R40, R12.reuse, R42, R88 ;  /* 0x0000002a0c28723c */ /* 0x040ff00000041858 */
[C---:B------:R-:W-:Y:S08]  /*2760*/  HMMA.16816.F32.BF16 R16, R12.reuse, R36, R64 ;  /* 0x000000240c10723c */ /* 0x040ff00000041840 */
[----:B------:R-:W-:Y:S08]  /*2770*/  HMMA.16816.F32.BF16 R12, R12, R38, R60 ;  /* 0x000000260c0c723c */ /* 0x000ff0000004183c */
[C---:B----4-:R-:W-:Y:S08]  /*2780*/  HMMA.16816.F32.BF16 R84, R4.reuse, R32, R84 ;  /* 0x000000200454723c */ /* 0x050ff00000041854 */
[----:B------:R-:W-:Y:S08]  /*2790*/  HMMA.16816.F32.BF16 R80, R4, R34, R80 ;  /* 0x000000220450723c */ /* 0x000ff00000041850 */
[C---:B------:R-:W-:Y:S08]  /*27a0*/  HMMA.16816.F32.BF16 R52, R8.reuse, R32, R52 ;  /* 0x000000200834723c */ /* 0x040ff00000041834 */
[----:B------:R-:W-:Y:S08]  /*27b0*/  HMMA.16816.F32.BF16 R48, R8, R34, R48 ;  /* 0x000000220830723c */ /* 0x000ff00000041830 */
[C---:B-----5:R-:W-:Y:S08]  /*27c0*/  HMMA.16816.F32.BF16 R76, R4.reuse, R24, R76 ;  /* 0x00000018044c723c */ /* 0x060ff0000004184c */
[C---:B------:R-:W-:Y:S08]  /*27d0*/  HMMA.16816.F32.BF16 R72, R4.reuse, R26, R72 ;  /* 0x0000001a0448723c */ /* 0x040ff00000041848 */
[C---:B------:R-:W-:Y:S08]  /*27e0*/  HMMA.16816.F32.BF16 R68, R4.reuse, R20, R68 ;  /* 0x000000140444723c */ /* 0x040ff00000041844 */
[----:B------:R-:W-:Y:S08]  /*27f0*/  HMMA.16816.F32.BF16 R60, R4, R22, R56 ;  /* 0x00000016043c723c */ /* 0x000ff00000041838 */
[C---:B------:R-:W-:Y:S08]  /*2800*/  HMMA.16816.F32.BF16 R44, R8.reuse, R24, R44 ;  /* 0x00000018082c723c */ /* 0x040ff0000004182c */
        /* <DEDUP_REMOVED lines=14> */
[----:B------:R-:W-:Y:S01]  /*28f0*/  IMAD.IADD R5, R9, 0x1, R5 ;  /* 0x0000000109057824 */ /* 0x000fe200078e0205 */
[----:B------:R-:W-:Y:S02]  /*2900*/  IADD3 R6, P5, R4, UR4, RZ ;  /* 0x0000000404067c10 */ /* 0x000fe4000ffbe0ff */
[----:B------:R-:W-:Y:S02]  /*2910*/  IADD3 R10, P2, P1, R7, 0x80, R4 ;  /* 0x00000080070a7810 */ /* 0x000fe4000795e004 */
[----:B------:R-:W-:Y:S02]  /*2920*/  LEA.HI.X R5, R8, c[0x0][0x1cc], R5, 0x1, P0 ;  /* 0x0000730008057a11 */ /* 0x000fe400000f0c05 */
[----:B------:R-:W-:-:S02]  /*2930*/  IADD3 R8, P0, R6, UR4, RZ ;  /* 0x0000000406087c10 */ /* 0x000fc4000ff1e0ff */
[----:B------:R-:W-:Y:S01]  /*2940*/  IADD3.X R7, R5, UR6, RZ, P5, !PT ;  /* 0x0000000605077c10 */ /* 0x000fe2000affe4ff */
[----:B------:R-:W-:Y:S01]  /*2950*/  @!PT LDS RZ, [RZ] ;  /* 0x00000000fffff984 */ /* 0x000fe20000000800 */
[----:B------:R-:W-:Y:S01]  /*2960*/  @!PT LDS RZ, [RZ] ;  /* 0x00000000fffff984 */ /* 0x000fe20000000800 */
[----:B------:R-:W-:Y:S01]  /*2970*/  @!PT LDS RZ, [RZ] ;  /* 0x00000000fffff984 */ /* 0x000fe20000000800 */
[----:B------:R1:W-:Y:S01]  /*2980*/  LDGSTS.E.BYPASS.LTC128B.128 [R243+0x5080], [R4.64], !P4 ;  /* 0x0508000004f37fae */ /* 0x0003e2000e101d4e */
[----:B------:R-:W-:Y:S02]  /*2990*/  IADD3.X R11, RZ, UR6, R5, P2, P1 ;  /* 0x00000006ff0b7c10 */ /* 0x000fe400097e2405 */
[----:B------:R-:W-:Y:S01]  /*29a0*/  IADD3.X R9, R7, UR6, RZ, P0, !PT ;  /* 0x0000000607097c10 */ /* 0x000fe200087fe4ff */
[----:B------:R1:W-:Y:S04]  /*29b0*/  LDGSTS.E.BYPASS.LTC128B.128 [R243+0x6880], [R4.64+0x80], !P3 ;  /* 0x0688008004f37fae */ /* 0x0003e8000d901d4e */
[----:B------:R1:W-:Y:S04]  /*29c0*/  LDGSTS.E.BYPASS.LTC128B.128 [R243+0x5880], [R6.64], !P4 ;  /* 0x0588000006f37fae */ /* 0x0003e8000e101d4e */
[----:B------:R1:W-:Y:S04]  /*29d0*/  LDGSTS.E.BYPASS.LTC128B.128 [R243+0x7080], [R10.64], !P3 ;  /* 0x070800000af37fae */ /* 0x0003e8000d901d4e */
[----:B------:R1:W-:Y:S04]  /*29e0*/  LDGSTS.E.BYPASS.LTC128B.128 [R243+0x6080], [R8.64], !P4 ;  /* 0x0608000008f37fae */ /* 0x0003e8000e101d4e */
[----:B------:R1:W-:Y:S02]  /*29f0*/  LDGSTS.E.BYPASS.LTC128B.128 [R243+0x7880], [R8.64+0x80], !P3 ;  /* 0x0788008008f37fae */ /* 0x0003e4000d901d4e */
.L_x_881:
[----:B-1----:R-:W-:Y:S01]  /*2a00*/  FMUL.FTZ R4, R53, c[0x0][0x320] ;  /* 0x0000c80035047a20 */ /* 0x002fe20000410000 */
[----:B------:R-:W-:Y:S01]  /*2a10*/  SHF.R.S32.HI R7, RZ, 0x1f, R123 ;  /* 0x0000001fff077819 */ /* 0x000fe2000001147b */
[----:B------:R-:W-:Y:S01]  /*2a20*/  FMUL.FTZ R5, R44, c[0x0][0x320] ;  /* 0x0000c8002c057a20 */ /* 0x000fe20000410000 */
[----:B------:R-:W-:Y:S01]  /*2a30*/  LEA.HI R6, R126, R129, RZ, 0x2 ;  /* 0x000000817e067211 */ /* 0x000fe200078f10ff */
[----:B------:R1:W2:Y:S01]  /*2a40*/  MUFU.TANH R24, R4 ;  /* 0x0000000400187308 */ /* 0x0002a20000002400 */
[----:B------:R-:W-:Y:S01]  /*2a50*/  PLOP3.LUT P1, PT, PT, PT, UP3, 0x80, 0x0 ;  /* 0x000000000000781c */ /* 0x000fe20003f2f038 */
[----:B------:R-:W-:Y:S01]  /*2a60*/  FMUL.FTZ R10, R40, c[0x0][0x320] ;  /* 0x0000c800280a7a20 */ /* 0x000fe20000410000 */
[----:B------:R-:W-:Y:S01]  /*2a70*/  LOP3.LUT R6, R6, 0xfffffffc, RZ, 0xc0, !PT ;  /* 0xfffffffc06067812 */ /* 0x000fe200078ec0ff */
[----:B------:R-:W-:Y:S01]  /*2a80*/  ULDC UR6, c[0x0][0x324] ;  /* 0x0000c90000067ab9 */ /* 0x000fe20000000800 */
[----:B------:R-:W-:Y:S01]  /*2a90*/  PLOP3.LUT P0, PT, PT, PT, UP3, 0x80, 0x0 ;  /* 0x000000000000781c */ /* 0x000fe20003f0f038 */
[----:B------:R-:W-:Y:S01]  /*2aa0*/  ULOP3.LUT UR6, URZ, UR6, URZ, 0x33, !UPT ;  /* 0x000000063f067292 */ /* 0x000fe2000f8e333f */
[----:B------:R-:W0:Y:S01]  /*2ab0*/  LDGDEPBAR ;  /* 0x00000000000079af */ /* 0x000e220000000000 */
[----:B------:R3:W4:Y:S01]  /*2ac0*/  MUFU.TANH R20, R5 ;  /* 0x0000000500147308 */ /* 0x0007220000002400 */
[----:B------:R-:W-:-:S02]  /*2ad0*/  IMAD.IADD R6, R129, 0x1, -R6 ;  /* 0x0000000181067824 */ /* 0x000fc400078e0a06 */
[----:B-1----:R-:W-:-:S05]  /*2ae0*/  FMUL.FTZ R4, R48, c[0x0][0x320] ;  /* 0x0000c80030047a20 */ /* 0x002fca0000410000 */
[----:B------:R1:W1:Y:S01]  /*2af0*/  MUFU.TANH R16, R10 ;  /* 0x0000000a00107308 */ /* 0x0002620000002400 */
[----:B---3--:R-:W-:-:S07]  /*2b00*/  LEA.HI R5, R7, R123, RZ, 0x2 ;  /* 0x0000007b07057211 */ /* 0x008fce00078f10ff */
[----:B------:R3:W2:Y:S01]  /*2b10*/  MUFU.TANH R23, R4 ;  /* 0x0000000400177308 */ /* 0x0006a20000002400 */
[----:B------:R-:W-:Y:S01]  /*2b20*/  FMUL.FTZ R7, R45, c[0x0][0x320] ;  /* 0x0000c8002d077a20 */ /* 0x000fe20000410000 */
[----:B------:R-:W-:-:S06]  /*2b30*/  LOP3.LUT R5, R5, 0xffffffc, RZ, 0xc0, !PT ;  /* 0x0ffffffc05057812 */ /* 0x000fcc00078ec0ff */
[----:B------:R-:W2:Y:S01]  /*2b40*/  MUFU.TANH R17, R7 ;  /* 0x0000000700117308 */ /* 0x000ea20000002400 */
[----:B------:R-:W-:Y:S01]  /*2b50*/  IMAD.IADD R8, R123, 0x1, -R5 ;  /* 0x000000017b087824 */ /* 0x000fe200078e0a05 */
[----:B------:R-:W-:Y:S01]  /*2b60*/  LEA.HI R5, R6, R6, RZ, 0x1 ;  /* 0x0000000606057211 */ /* 0x000fe200078f08ff */
[----:B-1----:R-:W-:Y:S02]  /*2b70*/  FMUL.FTZ R10, R41, c[0x0][0x320] ;  /* 0x0000c800290a7a20 */ /* 0x002fe40000410000 */
[----:B---3--:R-:W-:-:S03]  /*2b80*/  FMUL.FTZ R4, R49, c[0x0][0x320] ;  /* 0x0000c80031047a20 */ /* 0x008fc60000410000 */
[----:B------:R-:W1:Y:S08]  /*2b90*/  MUFU.TANH R15, R10 ;  /* 0x0000000a000f7308 */ /* 0x000e700000002400 */
[----:B------:R3:W1:Y:S02]  /*2ba0*/  MUFU.TANH R21, R4 ;  /* 0x0000000400157308 */ /* 0x0006640000002400 */
[----:B---3--:R-:W-:-:S05]  /*2bb0*/  LOP3.LUT R4, R124, 0xffffffe0, RZ, 0xc0, !PT ;  /* 0xffffffe07c047812 */ /* 0x008fca00078ec0ff */
[----:B------:R-:W-:-:S05]  /*2bc0*/  IMAD.IADD R4, R129, 0x1, -R4 ;  /* 0x0000000181047824 */ /* 0x000fca00078e0a04 */
[----:B------:R-:W-:-:S04]  /*2bd0*/  SHF.R.S32.HI R9, RZ, 0x1f, R4 ;  /* 0x0000001fff097819 */ /* 0x000fc80000011404 */
[----:B------:R-:W-:-:S04]  /*2be0*/  LEA.HI R9, R9, R4, RZ, 0x2 ;  /* 0x0000000409097211 */ /* 0x000fc800078f10ff */
[----:B------:R-:W-:-:S05]  /*2bf0*/  LEA.HI.SX32 R7, R9, UR17, 0x1e ;  /* 0x0000001109077c11 */ /* 0x000fca000f8ff2ff */
[----:B------:R-:W-:Y:S01]  /*2c00*/  IMAD R11, R8, 0x10, R7 ;  /* 0x00000010080b7824 */ /* 0x000fe200078e0207 */
[C---:B------:R-:W-:Y:S02]  /*2c10*/  SHF.L.U32 R7, R5.reuse, 0x5, RZ ;  /* 0x0000000505077819 */ /* 0x040fe400000006ff */
[----:B------:R-:W-:Y:S02]  /*2c20*/  LOP3.LUT R8, R5, 0x1ffffffe, RZ, 0xc0, !PT ;  /* 0x1ffffffe05087812 */ /* 0x000fe400078ec0ff */
[----:B------:R-:W-:Y:S02]  /*2c30*/  LOP3.LUT R5, R7, 0xffffffc0, RZ, 0xc0, !PT ;  /* 0xffffffc007057812 */ /* 0x000fe400078ec0ff */
[----:B------:R-:W-:Y:S01]  /*2c40*/  IADD3.X R7, R28, c[0x0][0x1d0], RZ, PT, !PT ;  /* 0x000074001c077a10 */ /* 0x000fe20003ffe4ff */
[----:B------:R-:W-:Y:S02]  /*2c50*/  IMAD.IADD R6, R6, 0x1, -R8 ;  /* 0x0000000106067824 */ /* 0x000fe400078e0a08 */
[----:B------:R-:W-:-:S02]  /*2c60*/  IMAD.IADD R5, R5, 0x1, R11 ;  /* 0x0000000105057824 */ /* 0x000fc400078e020b */
[----:B------:R-:W-:Y:S02]  /*2c70*/  FMUL.FTZ R8, R33, c[0x0][0x320] ;  /* 0x0000c80021087a20 */ /* 0x000fe40000410000 */
[----:B------:R-:W-:Y:S02]  /*2c80*/  IMAD R12, R6, 0x8, R5 ;  /* 0x00000008060c7824 */ /* 0x000fe400078e0205 */
[----:B------:R-:W-:Y:S02]  /*2c90*/  FMUL.FTZ R5, R36, c[0x0][0x320] ;  /* 0x0000c80024057a20 */ /* 0x000fe40000410000 */
[----:B------:R-:W-:Y:S01]  /*2ca0*/  @P1 IMAD.HI.U32 R6, R12, c[0x0][0x2c8], RZ ;  /* 0x0000b2000c061a27 */ /* 0x000fe200078e00ff */
[----:B------:R3:W-:Y:S01]  /*2cb0*/  STL [R1+0x28], R12 ;  /* 0x0000280c01007387 */ /* 0x0007e20000100800 */
[----:B------:R5:W1:Y:S01]  /*2cc0*/  MUFU.TANH R13, R5 ;  /* 0x00000005000d7308 */ /* 0x000a620000002400 */
[----:B------:R-:W-:Y:S02]  /*2cd0*/  MOV R10, R12 ;  /* 0x0000000c000a7202 */ /* 0x000fe40000000f00 */
[----:B------:R-:W-:-:S02]  /*2ce0*/  @P0 SHF.R.U32.HI R10, RZ, c[0x0][0x2cc], R6 ;  /* 0x0000b300ff0a0a19 */ /* 0x000fc40000011606 */
[----:B------:R-:W-:-:S03]  /*2cf0*/  PLOP3.LUT P0, PT, PT, PT, UP2, 0x40, 0x0 ;  /* 0x000000000000781c */ /* 0x000fc60003f0e828 */
[----:B------:R-:W1:Y:S01]  /*2d00*/  SHFL.IDX PT, R6, R10, RZ, 0x1c1f ;  /* 0x001c1fff0a067589 */ /* 0x000e6200000e0000 */
[----:B-----5:R-:W-:-:S04]  /*2d10*/  FMUL.FTZ R5, R37, c[0x0][0x320] ;  /* 0x0000c80025057a20 */ /* 0x020fc80000410000 */
[----:B---3--:R3:W1:Y:S02]  /*2d20*/  MUFU.TANH R12, R5 ;  /* 0x00000005000c7308 */ /* 0x0086640000002400 */
[----:B---3--:R-:W-:-:S06]  /*2d30*/  FMUL.FTZ R5, R32, c[0x0][0x320] ;  /* 0x0000c80020057a20 */ /* 0x008fcc0000410000 */
[----:B------:R3:W1:Y:S02]  /*2d40*/  MUFU.TANH R11, R5 ;  /* 0x00000005000b7308 */ /* 0x0006640000002400 */
[----:B---3--:R-:W-:-:S06]  /*2d50*/  LOP3.LUT R5, R9, 0x7ffffffc, RZ, 0xc0, !PT ;  /* 0x7ffffffc09057812 */ /* 0x008fcc00078ec0ff */
[----:B------:R-:W3:Y:S01]  /*2d60*/  MUFU.TANH R9, R8 ;  /* 0x0000000800097308 */ /* 0x000ee20000002400 */
[----:B------:R-:W-:Y:S02]  /*2d70*/  IMAD.IADD R4, R4, 0x1, -R5 ;  /* 0x0000000104047824 */ /* 0x000fe400078e0a05 */
[----:B------:R-:W-:Y:S02]  /*2d80*/  FMUL.FTZ R5, R52, c[0x0][0x320] ;  /* 0x0000c80034057a20 */ /* 0x000fe40000410000 */
[----:B------:R-:W-:-:S03]  /*2d90*/  IMAD.SHL.U32 R22, R4, 0x2, RZ ;  /* 0x0000000204167824 */ /* 0x000fc600078e00ff */
[----:B------:R5:W2:Y:S02]  /*2da0*/  MUFU.TANH R8, R5 ;  /* 0x0000000500087308 */ /* 0x000aa40000002400 */
[----:B------:R-:W-:Y:S01]  /*2db0*/  IADD3 R4, R7, -c[0x0][0x168], -R22 ;  /* 0x80005a0007047a10 */ /* 0x000fe20007ffe816 */
[----:B------:R2:W-:Y:S01]  /*2dc0*/  STL [R1], R22 ;  /* 0x0000001601007387 */ /* 0x0005e20000100800 */
[----:B------:R-:W-:Y:S02]  /*2dd0*/  IADD3 R18, -R22, c[0x0][0x1d0], R28 ;  /* 0x0000740016127a10 */ /* 0x000fe40007ffe11c */
[C---:B------:R-:W-:Y:S02]  /*2de0*/  IADD3 R14, R4.reuse, c[0x0][0x328], RZ ;  /* 0x0000ca00040e7a10 */ /* 0x040fe40007ffe0ff */
[----:B------:R-:W-:-:S05]  /*2df0*/  IADD3 R19, R4, UR6, RZ ;  /* 0x0000000604137c10 */ /* 0x000fca000fffe0ff */
[--C-:B-1----:R-:W-:Y:S02]  /*2e00*/  IMAD.IADD R4, R19, 0x1, R6.reuse ;  /* 0x0000000113047824 */ /* 0x102fe400078e0206 */
[----:B-----5:R-:W-:-:S05]  /*2e10*/  IMAD.IADD R5, R14, 0x1, R6 ;  /* 0x000000010e057824 */ /* 0x020fca00078e0206 */
[----:B------:R-:W-:Y:S02]  /*2e20*/  IMNMX R5, R5, R18, PT ;  /* 0x0000001205057217 */ /* 0x000fe40003800200 */
[----:B--2---:R-:W-:Y:S01]  /*2e30*/  IADD3 R22, R28, -R22, RZ ;  /* 0x800000161c167210 */ /* 0x004fe20007ffe0ff */
[----:B------:R-:W-:Y:S05]  /*2e40*/  @P0 BRA `(.L_x_882) ;  /* 0x0000015000000947 */ /* 0x000fea0003800000 */
[----:B---34-:R-:W-:Y:S01]  /*2e50*/  IADD3 R6, R6, c[0x0][0x1d0], RZ ;  /* 0x0000740006067a10 */ /* 0x018fe20007ffe0ff */
        /* <DEDUP_REMOVED lines=11> */
.L_x_884:
[----:B------:R-:W-:-:S04]  /*2f10*/  MOV R7, c[0x0][0x32c] ;  /* 0x0000cb0000077a02 */ /* 0x000fc80000000f00 */
[----:B------:R-:W-:-:S13]  /*2f20*/  ISETP.NE.AND P0, PT, R7, 0x1, PT ;  /* 0x000000010700780c */ /* 0x000fda0003f05270 */
[----:B------:R-:W-:-:S05]  /*2f30*/  @P0 IMAD.HI.U32 R7, R6, c[0x0][0x330], RZ ;  /* 0x0000cc0006070a27 */ /* 0x000fca00078e00ff */
[----:B------:R-:W-:Y:S02]  /*2f40*/  @P0 SHF.R.U32.HI R6, RZ, c[0x0][0x334], R7 ;  /* 0x0000cd00ff060a19 */ /* 0x000fe40000011607 */
.L_x_885:
[----:B------:R-:W-:Y:S05]  /*2f50*/  BSYNC B0 ;  /* 0x0000000000007941 */ /* 0x000fea0003800000 */
.L_x_883:
[----:B------:R-:W-:-:S05]  /*2f60*/  IMAD R6, R6, c[0x0][0x32c], R22 ;  /* 0x0000cb0006067a24 */ /* 0x000fca00078e0216 */
[----:B------:R-:W-:Y:S02]  /*2f70*/  IADD3 R7, R6, c[0x0][0x32c], RZ ;  /* 0x0000cb0006077a10 */ /* 0x000fe40007ffe0ff */
[----:B------:R-:W-:Y:S02]  /*2f80*/  IMNMX R4, R4, R6, !PT ;  /* 0x0000000604047217 */ /* 0x000fe40007800200 */
[----:B------:R-:W-:Y:S02]  /*2f90*/  IMNMX R5, R5, R7, PT ;  /* 0x0000000705057217 */ /* 0x000fe40003800200 */
.L_x_882:
[C---:B---34-:R-:W-:Y:S01]  /*2fa0*/  ISETP.GE.AND P0, PT, R28.reuse, 0x2, PT ;  /* 0x000000021c00780c */ /* 0x058fe20003f06270 */
[----:B------:R-:W1:Y:S01]  /*2fb0*/  SHFL.IDX PT, R6, R10, 0x1, 0x1c1f ;  /* 0x003c1f000a067f89 */ /* 0x000e6200000e0000 */
[----:B------:R-:W-:Y:S02]  /*2fc0*/  ISETP.GE.AND P2, PT, R28, 0xa, PT ;  /* 0x0000000a1c00780c */ /* 0x000fe40003f46270 */
[----:B------:R-:W-:Y:S02]  /*2fd0*/  P2R R32, PR, RZ, 0x1 ;  /* 0x00000001ff207803 */ /* 0x000fe40000000000 */
[----:B------:R-:W-:-:S02]  /*2fe0*/  ISETP.GT.AND P0, PT, R4, 0x1, !P0 ;  /* 0x000000010400780c */ /* 0x000fc40004704270 */
[----:B------:R-:W-:Y:S02]  /*2ff0*/  ISETP.GE.AND P1, PT, R28, 0x9, PT ;  /* 0x000000091c00780c */ /* 0x000fe40003f26270 */
[----:B------:R-:W-:Y:S02]  /*3000*/  ISETP.LT.OR P0, PT, R5, 0x2, P0 ;  /* 0x000000020500780c */ /* 0x000fe40000701670 */
[----:B------:R-:W-:Y:S02]  /*3010*/  P2R R31, PR, RZ, 0x2 ;  /* 0x00000002ff1f7803 */ /* 0x000fe40000000000 */
[----:B------:R-:W-:Y:S02]  /*3020*/  FSEL R40, R24, -INF , !P0 ;  /* 0xff80000018287808 */ /* 0x000fe40004000000 */
[----:B------:R-:W-:Y:S02]  /*3030*/  ISETP.GT.AND P0, PT, R4, 0x9, !P2 ;  /* 0x000000090400780c */ /* 0x000fe40005704270 */
[----:B------:R-:W-:-:S02]  /*3040*/  P2R R30, PR, RZ, 0x4 ;  /* 0x00000004ff1e7803 */ /* 0x000fc40000000000 */
[----:B------:R-:W-:Y:S02]  /*3050*/  ISETP.LT.OR P0, PT, R5, 0xa, P0 ;  /* 0x0000000a0500780c */ /* 0x000fe40000701670 */
[----:B------:R-:W-:Y:S02]  /*3060*/  ISETP.GT.AND P1, PT, R4, 0x8, !P1 ;  /* 0x000000080400780c */ /* 0x000fe40004f24270 */
[----:B------:R-:W-:Y:S02]  /*3070*/  ISETP.GE.AND P2, PT, R28, 0x11, PT ;  /* 0x000000111c00780c */ /* 0x000fe40003f46270 */
[----:B------:R-:W-:Y:S02]  /*3080*/  FSEL R41, R21, -INF , !P0 ;  /* 0xff80000015297808 */ /* 0x000fe40004000000 */
[----:B------:R-:W-:Y:S02]  /*3090*/  ISETP.LT.OR P1, PT, R5, 0x9, P1 ;  /* 0x000000090500780c */ /* 0x000fe40000f21670 */
[----:B------:R-:W-:-:S02]  /*30a0*/  ISETP.GT.AND P0, PT, R4, 0x10, !P2 ;  /* 0x000000100400780c */ /* 0x000fc40005704270 */
[----:B------:R-:W-:Y:S02]  /*30b0*/  FSEL R44, R23, -INF , !P1 ;  /* 0xff800000172c7808 */ /* 0x000fe40004800000 */
[----:B------:R-:W-:Y:S02]  /*30c0*/  ISETP.LT.OR P0, PT, R5, 0x11, P0 ;  /* 0x000000110500780c */ /* 0x000fe40000701670 */
[----:B------:R-:W-:Y:S02]  /*30d0*/  ISETP.GE.AND P1, PT, R28, 0x12, PT ;  /* 0x000000121c00780c */ /* 0x000fe40003f26270 */
[----:B------:R-:W-:Y:S02]  /*30e0*/  FSEL R53, R20, -INF , !P0 ;  /* 0xff80000014357808 */ /* 0x000fe40004000000 */
[----:B------:R-:W-:Y:S02]  /*30f0*/  ISETP.GT.AND P0, PT, R4, 0x11, !P1 ;  /* 0x000000110400780c */ /* 0x000fe40004f04270 */
[----:B------:R-:W-:-:S02]  /*3100*/  P2R R27, PR, RZ, 0x2 ;  /* 0x00000002ff1b7803 */ /* 0x000fc40000000000 */
[----:B------:R-:W-:Y:S02]  /*3110*/  ISETP.LT.OR P0, PT, R5, 0x12, P0 ;  /* 0x000000120500780c */ /* 0x000fe40000701670 */
[----:B------:R-:W-:Y:S02]  /*3120*/  ISETP.GE.AND P1, PT, R28, 0x19, PT ;  /* 0x000000191c00780c */ /* 0x000fe40003f26270 */
[----:B------:R-:W-:Y:S02]  /*3130*/  FSEL R56, R17, -INF , !P0 ;  /* 0xff80000011387808 */ /* 0x000fe40004000000 */
[----:B------:R-:W-:Y:S02]  /*3140*/  ISETP.GT.AND P0, PT, R4, 0x18, !P1 ;  /* 0x000000180400780c */ /* 0x000fe40004f04270 */
[----:B------:R-:W-:Y:S02]  /*3150*/  P2R R26, PR, RZ, 0x2 ;  /* 0x00000002ff1a7803 */ /* 0x000fe40000000000 */
[----:B------:R-:W-:-:S02]  /*3160*/  ISETP.LT.OR P0, PT, R5, 0x19, P0 ;  /* 0x000000190500780c */ /* 0x000fc40000701670 */
[----:B------:R-:W-:Y:S02]  /*3170*/  ISETP.GE.AND P1, PT, R28, 0x1a, PT ;  /* 0x0000001a1c00780c */ /* 0x000fe40003f26270 */
[----:B------:R-:W-:Y:S02]  /*3180*/  FSEL R57, R16, -INF , !P0 ;  /* 0xff80000010397808 */ /* 0x000fe40004000000 */
[----:B------:R-:W-:Y:S02]  /*3190*/  ISETP.GT.AND P0, PT, R4, 0x19, !P1 ;  /* 0x000000190400780c */ /* 0x000fe40004f04270 */
[C---:B------:R-:W-:Y:S02]  /*31a0*/  ISETP.GE.AND P6, PT, R28.reuse, 0x21, PT ;  /* 0x000000211c00780c */ /* 0x040fe40003fc6270 */
[----:B------:R-:W-:Y:S02]  /*31b0*/  ISETP.LT.OR P0, PT, R5, 0x1a, P0 ;  /* 0x0000001a0500780c */ /* 0x000fe40000701670 */
[----:B------:R-:W-:-:S02]  /*31c0*/  ISETP.GE.AND P5, PT, R28, 0x22, PT ;  /* 0x000000221c00780c */ /* 0x000fc40003fa6270 */
[----:B------:R-:W-:Y:S02]  /*31d0*/  FSEL R58, R15, -INF , !P0 ;  /* 0xff8000000f3a7808 */ /* 0x000fe40004000000 */
[----:B------:R-:W-:Y:S02]  /*31e0*/  ISETP.GT.AND P0, PT, R4, 0x20, !P6 ;  /* 0x000000200400780c */ /* 0x000fe40007704270 */
[----:B------:R-:W-:Y:S02]  /*31f0*/  P2R R29, PR, RZ, 0x4 ;  /* 0x00000004ff1d7803 */ /* 0x000fe40000000000 */
[----:B------:R-:W-:Y:S02]  /*3200*/  ISETP.LT.OR P0, PT, R5, 0x21, P0 ;  /* 0x000000210500780c */ /* 0x000fe40000701670 */
[----:B------:R-:W-:Y:S02]  /*3210*/  ISETP.GE.AND P2, PT, R28, 0x29, PT ;  /* 0x000000291c00780c */ /* 0x000fe40003f46270 */
[----:B------:R-:W-:-:S02]  /*3220*/  FSEL R167, R13, -INF , !P0 ;  /* 0xff8000000da77808 */ /* 0x000fc40004000000 */
[----:B------:R-:W-:Y:S02]  /*3230*/  ISETP.GT.AND P0, PT, R4, 0x21, !P5 ;  /* 0x000000210400780c */ /* 0x000fe40006f04270 */
[----:B------:R-:W-:Y:S02]  /*3240*/  P2R R33, PR, RZ, 0x2 ;  /* 0x00000002ff217803 */ /* 0x000fe40000000000 */
[----:B------:R-:W-:Y:S02]  /*3250*/  ISETP.LT.OR P0, PT, R5, 0x22, P0 ;  /* 0x000000220500780c */ /* 0x000fe40000701670 */
[----:B------:R-:W-:Y:S02]  /*3260*/  ISETP.GE.AND P1, PT, R28, 0x1, PT ;  /* 0x000000011c00780c */ /* 0x000fe40003f26270 */
[----:B------:R-:W-:Y:S02]  /*3270*/  FSEL R163, R12, -INF , !P0 ;  /* 0xff8000000ca37808 */ /* 0x000fe40004000000 */
[----:B------:R-:W-:-:S02]  /*3280*/  ISETP.GT.AND P0, PT, R4, 0x28, !P2 ;  /* 0x000000280400780c */ /* 0x000fc40005704270 */
[----:B------:R-:W-:Y:S02]  /*3290*/  P2R R25, PR, RZ, 0x2 ;  /* 0x00000002ff197803 */ /* 0x000fe40000000000 */
[----:B------:R-:W-:-:S04]  /*32a0*/  ISETP.LT.OR P0, PT, R5, 0x29, P0 ;  /* 0x000000290500780c */ /* 0x000fc80000701670 */
[----:B------:R-:W-:Y:S02]  /*32b0*/  FSEL R168, R11, -INF , !P0 ;  /* 0xff8000000ba87808 */ /* 0x000fe40004000000 */
[----:B------:R-:W-:Y:S02]  /*32c0*/  ISETP.GT.AND P0, PT, R4, RZ, !P1 ;  /* 0x000000ff0400720c */ /* 0x000fe40004f04270 */
[----:B------:R-:W-:Y:S02]  /*32d0*/  ISETP.GE.AND P1, PT, R28, 0x2a, PT ;  /* 0x0000002a1c00780c */ /* 0x000fe40003f26270 */
[----:B------:R-:W-:-:S04]  /*32e0*/  ISETP.LT.OR P0, PT, R5, 0x1, P0 ;  /* 0x000000010500780c */ /* 0x000fc80000701670 */
[----:B------:R-:W-:Y:S02]  /*32f0*/  FSEL R37, R8, -INF , !P0 ;  /* 0xff80000008257808 */ /* 0x000fe40004000000 */
[----:B------:R-:W-:Y:S01]  /*3300*/  ISETP.GT.AND P0, PT, R4, 0x29, !P1 ;  /* 0x000000290400780c */ /* 0x000fe20004f04270 */
[----:B------:R-:W-:-:S03]  /*3310*/  FMUL.FTZ R4, R43, c[0x0][0x320] ;  /* 0x0000c8002b047a20 */ /* 0x000fc60000410000 */
[----:B------:R-:W-:Y:S01]  /*3320*/  ISETP.LT.OR P0, PT, R5, 0x2a, P0 ;  /* 0x0000002a0500780c */ /* 0x000fe20000701670 */
[----:B------:R2:W3:Y:S01]  /*3330*/  MUFU.TANH R24, R4 ;  /* 0x0000000400187308 */ /* 0x0004e20000002400 */
[----:B------:R-:W-:Y:S02]  /*3340*/  FMUL.FTZ R5, R34, c[0x0][0x320] ;  /* 0x0000c80022057a20 */ /* 0x000fe40000410000 */
[----:B------:R-:W-:Y:S02]  /*3350*/  FSEL R162, R9, -INF , !P0 ;  /* 0xff80000009a27808 */ /* 0x000fe40004000000 */
[----:B------:R-:W-:-:S03]  /*3360*/  PLOP3.LUT P0, PT, PT, PT, UP2, 0x40, 0x0 ;  /* 0x000000000000781c */ /* 0x000fc60003f0e828 */
[----:B------:R1:W4:Y:S01]  /*3370*/  MUFU.TANH R13, R5 ;  /* 0x00000005000d7308 */ /* 0x0003220000002400 */
[----:B--2---:R-:W-:-:S07]  /*3380*/  FMUL.FTZ R4, R54, c[0x0][0x320] ;  /* 0x0000c80036047a20 */ /* 0x004fce0000410000 */
[----:B------:R2:W2:Y:S01]  /*3390*/  MUFU.TANH R23, R4 ;  /* 0x0000000400177308 */ /* 0x0004a20000002400 */
[----:B-1----:R-:W-:-:S05]  /*33a0*/  IMAD.IADD R5, R14, 0x1, R6 ;  /* 0x000000010e057824 */ /* 0x002fca00078e0206 */
[----:B------:R-:W-:Y:S01]  /*33b0*/  IMNMX R5, R5, R18, PT ;  /* 0x0000001205057217 */ /* 0x000fe20003800200 */
[----:B--2---:R-:W-:-:S04]  /*33c0*/  FMUL.FTZ R4, R55, c[0x0][0x320] ;  /* 0x0000c80037047a20 */ /* 0x004fc80000410000 */
[----:B------:R1:W2:Y:S02]  /*33d0*/  MUFU.TANH R21, R4 ;  /* 0x0000000400157308 */ /* 0x0002a40000002400 */
[----:B-1----:R-:W-:-:S06]  /*33e0*/  FMUL.FTZ R4, R38, c[0x0][0x320] ;  /* 0x0000c80026047a20 */ /* 0x002fcc0000410000 */
[----:B------:R1:W1:Y:S02]  /*33f0*/  MUFU.TANH R20, R4 ;  /* 0x0000000400147308 */ /* 0x0002640000002400 */
        /* <DEDUP_REMOVED lines=14> */
[----:B-1----:R-:W-:Y:S01]  /*34e0*/  IMAD.IADD R4, R19, 0x1, R6 ;  /* 0x0000000113047824 */ /* 0x002fe200078e0206 */
[----:B------:R-:W-:Y:S05]  /*34f0*/  @P0 BRA `(.L_x_886) ;  /* 0x0000015000000947 */ /* 0x000fea0003800000 */
        /* <DEDUP_REMOVED lines=12> */
.L_x_888:
[----:B------:R-:W-:-:S04]  /*35c0*/  MOV R7, c[0x0][0x32c] ;  /* 0x0000cb0000077a02 */ /* 0x000fc80000000f00 */
[----:B------:R-:W-:-:S13]  /*35d0*/  ISETP.NE.AND P0, PT, R7, 0x1, PT ;  /* 0x000000010700780c */ /* 0x000fda0003f05270 */
[----:B------:R-:W-:-:S05]  /*35e0*/  @P0 IMAD.HI.U32 R7, R6, c[0x0][0x330], RZ ;  /* 0x0000cc0006070a27 */ /* 0x000fca00078e00ff */
[----:B------:R-:W-:Y:S02]  /*35f0*/  @P0 SHF.R.U32.HI R6, RZ, c[0x0][0x334], R7 ;  /* 0x0000cd00ff060a19 */ /* 0x000fe40000011607 */
.L_x_889:
[----:B------:R-:W-:Y:S05]  /*3600*/  BSYNC B0 ;  /* 0x0000000000007941 */ /* 0x000fea0003800000 */
.L_x_887:
[----:B------:R-:W-:-:S05]  /*3610*/  IMAD R6, R6, c[0x0][0x32c], R22 ;  /* 0x0000cb0006067a24 */ /* 0x000fca00078e0216 */
[----:B------:R-:W-:Y:S02]  /*3620*/  IADD3 R7, R6, c[0x0][0x32c], RZ ;  /* 0x0000cb0006077a10 */ /* 0x000fe40007ffe0ff */
[----:B------:R-:W-:Y:S02]  /*3630*/  IMNMX R4, R4, R6, !PT ;  /* 0x0000000604047217 */ /* 0x000fe40007800200 */
[----:B------:R-:W-:Y:S02]  /*3640*/  IMNMX R5, R5, R7, PT ;  /* 0x0000000705057217 */ /* 0x000fe40003800200 */
.L_x_886:
[----:B--234-:R-:W-:Y:S01]  /*3650*/  ISETP.NE.AND P0, PT, R32, RZ, PT ;  /* 0x000000ff2000720c */ /* 0x01cfe20003f05270 */
[----:B------:R-:W1:Y:S03]  /*3660*/  SHFL.IDX PT, R6, R10, 0x2, 0x1c1f ;  /* 0x005c1f000a067f89 */ /* 0x000e6600000e0000 */
        /* <DEDUP_REMOVED lines=36> */
[----:B------:R-:W-:-:S04]  /*38b0*/  ISETP.NE.AND P0, PT, R25, RZ, PT ;  /* 0x000000ff1900720c */ /* 0x000fc80003f05270 */
[----:B------:R-:W-:-:S04]  /*38c0*/  ISETP.GT.AND P0, PT, R4, RZ, !P0 ;  /* 0x000000ff0400720c */ /* 0x000fc80004704270 */
        /* <DEDUP_REMOVED lines=46> */
.L_x_892:
[----:B------:R-:W-:-:S04]  /*3bb0*/  MOV R7, c[0x0][0x32c] ;  /* 0x0000cb0000077a02 */ /* 0x000fc80000000f00 */
[----:B------:R-:W-:-:S13]  /*3bc0*/  ISETP.NE.AND P0, PT, R7, 0x1, PT ;  /* 0x000000010700780c */ /* 0x000fda0003f05270 */
[----:B------:R-:W-:-:S05]  /*3bd0*/  @P0 IMAD.HI.U32 R7, R6, c[0x0][0x330], RZ ;  /* 0x0000cc0006070a27 */ /* 0x000fca00078e00ff */
[----:B------:R-:W-:Y:S02]  /*3be0*/  @P0 SHF.R.U32.HI R6, RZ, c[0x0][0x334], R7 ;  /* 0x0000cd00ff060a19 */ /* 0x000fe40000011607 */
.L_x_893:
[----:B------:R-:W-:Y:S05]  /*3bf0*/  BSYNC B0 ;  /* 0x0000000000007941 */ /* 0x000fea0003800000 */
.L_x_891:
[----:B------:R-:W-:-:S05]  /*3c00*/  IMAD R6, R6, c[0x0][0x32c], R22 ;  /* 0x0000cb0006067a24 */ /* 0x000fca00078e0216 */
[----:B------:R-:W-:Y:S02]  /*3c10*/  IADD3 R7, R6, c[0x0][0x32c], RZ ;  /* 0x0000cb0006077a10 */ /* 0x000fe40007ffe0ff */
[----:B------:R-:W-:Y:S02]  /*3c20*/  IMNMX R4, R4, R6, !PT ;  /* 0x0000000604047217 */ /* 0x000fe40007800200 */
[----:B------:R-:W-:Y:S02]  /*3c30*/  IMNMX R5, R5, R7, PT ;  /* 0x0000000705057217 */ /* 0x000fe40003800200 */
.L_x_890:
[----:B--234-:R-:W-:-:S04]  /*3c40*/  ISETP.NE.AND P0, PT, R32, RZ, PT ;  /* 0x000000ff2000720c */ /* 0x01cfc80003f05270 */
        /* <DEDUP_REMOVED lines=43> */
[----:B------:R1:W2:Y:S01]  /*3f00*/  MUFU.TANH R55, R4 ;  /* 0x0000000400377308 */ /* 0x0002a20000002400 */
[----:B------:R-:W-:Y:S02]  /*3f10*/  FMUL.FTZ R5, R62, c[0x0][0x320] ;  /* 0x0000c8003e057a20 */ /* 0x000fe40000410000 */
[----:B------:R-:W-:Y:S02]  /*3f20*/  FSEL R189, R9, -INF , !P0 ;  /* 0xff80000009bd7808 */ /* 0x000fe40004000000 */
[----:B------:R-:W-:-:S03]  /*3f30*/  PLOP3.LUT P0, PT, PT, PT, UP2, 0x40, 0x0 ;  /* 0x000000000000781c */ /* 0x000fc60003f0e828 */
[----:B------:R3:W4:Y:S01]  /*3f40*/  MUFU.TANH R60, R5 ;  /* 0x00000005003c7308 */ /* 0x0007220000002400 */
[----:B-1----:R-:W-:-:S07]  /*3f50*/  FMUL.FTZ R4, R87, c[0x0][0x320] ;  /* 0x0000c80057047a20 */ /* 0x002fce0000410000 */
[----:B------:R1:W1:Y:S01]  /*3f60*/  MUFU.TANH R16, R4 ;  /* 0x0000000400107308 */ /* 0x0002620000002400 */
[----:B---3--:R-:W-:-:S07]  /*3f70*/  FMUL.FTZ R5, R63, c[0x0][0x320] ;  /* 0x0000c8003f057a20 */ /* 0x008fce0000410000 */
[----:B------:R3:W2:Y:S01]  /*3f80*/  MUFU.TANH R59, R5 ;  /* 0x00000005003b7308 */ /* 0x0006a20000002400 */
[----:B-1----:R-:W-:-:S07]  /*3f90*/  FMUL.FTZ R4, R75, c[0x0][0x320] ;  /* 0x0000c8004b047a20 */ /* 0x002fce0000410000 */
[----:B------:R1:W1:Y:S01]  /*3fa0*/  MUFU.TANH R17, R4 ;  /* 0x0000000400117308 */ /* 0x0002620000002400 */
[----:B---3--:R-:W-:Y:S02]  /*3fb0*/  FMUL.FTZ R5, R70, c[0x0][0x320] ;  /* 0x0000c80046057a20 */ /* 0x008fe40000410000 */
[----:B-1----:R-:W-:-:S05]  /*3fc0*/  FMUL.FTZ R4, R86, c[0x0][0x320] ;  /* 0x0000c80056047a20 */ /* 0x002fca0000410000 */
[----:B------:R1:W3:Y:S02]  /*3fd0*/  MUFU.TANH R15, R4 ;  /* 0x00000004000f7308 */ /* 0x0002e40000002400 */
[----:B-1----:R-:W-:-:S06]  /*3fe0*/  FMUL.FTZ R4, R78, c[0x0][0x320] ;  /* 0x0000c8004e047a20 */ /* 0x002fcc0000410000 */
[----:B------:R1:W1:Y:S02]  /*3ff0*/  MUFU.TANH R13, R4 ;  /* 0x00000004000d7308 */ /* 0x0002640000002400 */
[----:B-1----:R-:W-:-:S06]  /*4000*/  FMUL.FTZ R4, R83, c[0x0][0x320] ;  /* 0x0000c80053047a20 */ /* 0x002fcc0000410000 */
[----:B------:R1:W1:Y:S02]  /*4010*/  MUFU.TANH R12, R4 ;  /* 0x00000004000c7308 */ /* 0x0002640000002400 */
[----:B-1----:R-:W-:-:S06]  /*4020*/  FMUL.FTZ R4, R74, c[0x0][0x320] ;  /* 0x0000c8004a047a20 */ /* 0x002fcc0000410000 */
[----:B------:R1:W1:Y:S02]  /*4030*/  MUFU.TANH R11, R4 ;  /* 0x00000004000b7308 */ /* 0x0002640000002400 */
[----:B-1----:R1:W5:Y:S06]  /*4040*/  SHFL.IDX PT, R4, R10, 0x3, 0x1c1f ;  /* 0x007c1f000a047f89 */ /* 0x00236c00000e0000 */
[----:B-1----:R1:W1:Y:S01]  /*4050*/  MUFU.TANH R10, R5 ;  /* 0x00000005000a7308 */ /* 0x0022620000002400 */
[--C-:B-----5:R-:W-:Y:S02]  /*4060*/  IMAD.IADD R9, R14, 0x1, R4.reuse ;  /* 0x000000010e097824 */ /* 0x120fe400078e0204 */
[----:B------:R-:W-:-:S03]  /*4070*/  IMAD.IADD R8, R19, 0x1, R4 ;  /* 0x0000000113087824 */ /* 0x000fc600078e0204 */
[----:B------:R-:W-:Y:S01]  /*4080*/  IMNMX R9, R9, R18, PT ;  /* 0x0000001209097217 */ /* 0x000fe20003800200 */
[----:B-1----:R-:W-:-:S04]  /*4090*/  FMUL.FTZ R5, R82, c[0x0][0x320] ;  /* 0x0000c80052057a20 */ /* 0x002fc80000410000 */
[----:B------:R1:W1:Y:S02]  /*40a0*/  MUFU.TANH R7, R5 ;  /* 0x0000000500077308 */ /* 0x0002640000002400 */
[----:B-1----:R-:W-:-:S06]  /*40b0*/  FMUL.FTZ R5, R79, c[0x0][0x320] ;  /* 0x0000c8004f057a20 */ /* 0x002fcc0000410000 */
[----:B------:R1:W1:Y:S01]  /*40c0*/  MUFU.TANH R6, R5 ;  /* 0x0000000500067308 */ /* 0x0002620000002400 */
[----:B------:R-:W-:Y:S05]  /*40d0*/  @P0 BRA `(.L_x_894) ;  /* 0x0000015000000947 */ /* 0x000fea0003800000 */
[----:B--234-:R-:W-:Y:S01]  /*40e0*/  IADD3 R4, R4, c[0x0][0x1d0], RZ ;  /* 0x0000740004047a10 */ /* 0x01cfe20007ffe0ff */
[----:B------:R-:W-:Y:S03]  /*40f0*/  BSSY B0, `(.L_x_895) ;  /* 0x000000f000007945 */ /* 0x000fe60003800000 */
[----:B------:R-:W-:-:S04]  /*4100*/  IADD3 R4, R4, -c[0x0][0x168], RZ ;  /* 0x80005a0004047a10 */ /* 0x000fc80007ffe0ff */
[----:B------:R-:W-:-:S13]  /*4110*/  ISETP.GT.AND P0, PT, R4, -0x1, PT ;  /* 0xffffffff0400780c */ /* 0x000fda0003f04270 */
[----:B------:R-:W-:Y:S05]  /*4120*/  @P0 BRA `(.L_x_896) ;  /* 0x0000007000000947 */ /* 0x000fea0003800000 */
[----:B-1----:R-:W-:Y:S01]  /*4130*/  IMAD.MOV.U32 R5, RZ, RZ, c[0x0][0x32c] ;  /* 0x0000cb00ff057624 */ /* 0x002fe200078e00ff */
[----:B------:R-:W-:-:S04]  /*4140*/  LOP3.LUT R4, RZ, R4, RZ, 0x33, !PT ;  /* 0x00000004ff047212 */ /* 0x000fc800078e33ff */
[----:B------:R-:W-:-:S13]  /*4150*/  ISETP.NE.AND P0, PT, R5, 0x1, PT ;  /* 0x000000010500780c */ /* 0x000fda0003f05270 */
[----:B------:R-:W-:-:S05]  /*4160*/  @P0 IMAD.HI.U32 R5, R4, c[0x0][0x330], RZ ;  /* 0x0000cc0004050a27 */ /* 0x000fca00078e00ff */
[----:B------:R-:W-:-:S04]  /*4170*/  @P0 SHF.R.U32.HI R4, RZ, c[0x0][0x334], R5 ;  /* 0x0000cd00ff040a19 */ /* 0x000fc80000011605 */
[----:B------:R-:W-:Y:S01]  /*4180*/  LOP3.LUT R4, RZ, R4, RZ, 0x33, !PT ;  /* 0x00000004ff047212 */ /* 0x000fe200078e33ff */
[----:B------:R-:W-:Y:S05]  /*4190*/  BRA `(.L_x_897) ;  /* 0x0000004000007947 */ /* 0x000fea0003800000 */
.L_x_896:
[----:B-1----:R-:W-:-:S04]  /*41a0*/  MOV R5, c[0x0][0x32c] ;  /* 0x0000cb0000057a02 */ /* 0x002fc80000000f00 */
[----:B------:R-:W-:-:S13]  /*41b0*/  ISETP.NE.AND P0, PT, R5, 0x1, PT ;  /* 0x000000010500780c */ /* 0x000fda0003f05270 */
[----:B------:R-:W-:-:S05]  /*41c0*/  @P0 IMAD.HI.U32 R5, R4, c[0x0][0x330], RZ ;  /* 0x0000cc0004050a27 */ /* 0x000fca00078e00ff */
[----:B------:R-:W-:Y:S02]  /*41d0*/  @P0 SHF.R.U32.HI R4, RZ, c[0x0][0x334], R5 ;  /* 0x0000cd00ff040a19 */ /* 0x000fe40000011605 */
.L_x_897:
[----:B------:R-:W-:Y:S05]  /*41e0*/  BSYNC B0 ;  /* 0x0000000000007941 */ /* 0x000fea0003800000 */
.L_x_895:
[----:B------:R-:W-:-:S05]  /*41f0*/  IMAD R4, R4, c[0x0][0x32c], R22 ;  /* 0x0000cb0004047a24 */ /* 0x000fca00078e0216 */
[----:B------:R-:W-:Y:S02]  /*4200*/  IADD3 R5, R4, c[0x0][0x32c], RZ ;  /* 0x0000cb0004057a10 */ /* 0x000fe40007ffe0ff */
[----:B------:R-:W-:Y:S02]  /*4210*/  IMNMX R8, R8, R4, !PT ;  /* 0x0000000408087217 */ /* 0x000fe40007800200 */
[----:B------:R-:W-:Y:S02]  /*4220*/  IMNMX R9, R9, R5, PT ;  /* 0x0000000509097217 */ /* 0x000fe40003800200 */
.L_x_894:
[----:B--234-:R-:W-:Y:S01]  /*4230*/  FMNMX.FTZ R137, R37, R40, !PT ;  /* 0x0000002825897209 */ /* 0x01cfe20007810000 */
[----:B------:R-:W-:Y:S01]  /*4240*/  IMAD.SHL.U32 R225, R0, 0x2, RZ ;  /* 0x0000000200e17824 */ /* 0x000fe200078e00ff */
[----:B------:R-:W-:Y:S01]  /*4250*/  FMNMX.FTZ R136, R28, R34, !PT ;  /* 0x000000221c887209 */ /* 0x000fe20007810000 */
[----:B------:R-:W-:Y:S01]  /*4260*/  STL [R1+0x60], R234 ;  /* 0x000060ea01007387 */ /* 0x000fe20000100800 */
[----:B------:R-:W-:Y:S01]  /*4270*/  FMNMX.FTZ R137, R44, R137, !PT ;  /* 0x000000892c897209 */ /* 0x000fe20007810000 */
[----:B------:R-:W-:Y:S01]  /*4280*/  IMAD R226, R3, 0x2, R225 ;  /* 0x0000000203e27824 */ /* 0x000fe200078e02e1 */
[----:B------:R-:W-:Y:S01]  /*4290*/  FMNMX.FTZ R136, R35, R136, !PT ;  /* 0x0000008823887209 */ /* 0x000fe20007810000 */
[----:B------:R-:W-:Y:S01]  /*42a0*/  STL [R1+0x5c], R233 ;  /* 0x00005ce901007387 */ /* 0x000fe20000100800 */
[----:B------:R-:W-:Y:S01]  /*42b0*/  FMNMX.FTZ R137, R41, R137, !PT ;  /* 0x0000008929897209 */ /* 0x000fe20007810000 */
[----:B------:R-:W-:Y:S01]  /*42c0*/  IMAD R227, R2, 0x2, R226 ;  /* 0x0000000202e37824 */ /* 0x000fe200078e02e2 */
[----:B------:R-:W-:Y:S01]  /*42d0*/  ISETP.NE.AND P0, PT, R32, RZ, PT ;  /* 0x000000ff2000720c */ /* 0x000fe20003f05270 */
[----:B------:R-:W-:Y:S01]  /*42e0*/  STL [R1+0x58], R232 ;  /* 0x000058e801007387 */ /* 0x000fe20000100800 */
[----:B------:R-:W-:Y:S01]  /*42f0*/  FMNMX.FTZ R137, R53, R137, !PT ;  /* 0x0000008935897209 */ /* 0x000fe20007810000 */
[----:B------:R-:W-:Y:S01]  /*4300*/  ULDC.64 UR4, c[0x0][0x2c8] ;  /* 0x0000b20000047ab9 */ /* 0x000fe20000000a00 */
[----:B------:R-:W-:Y:S01]  /*4310*/  FMNMX.FTZ R136, R36, R136, !PT ;  /* 0x0000008824887209 */ /* 0x000fe20007810000 */
[----:B------:R-:W-:Y:S01]  /*4320*/  STL [R1+0x54], R231 ;  /* 0x000054e701007387 */ /* 0x000fe20000100800 */
[----:B------:R-:W-:-:S02]  /*4330*/  FMNMX.FTZ R137, R56, R137, !PT ;  /* 0x0000008938897209 */ /* 0x000fc40007810000 */
[----:B------:R-:W-:Y:S01]  /*4340*/  ISETP.GT.AND P0, PT, R8, 0x1, !P0 ;  /* 0x000000010800780c */ /* 0x000fe20004704270 */
[----:B------:R-:W-:Y:S01]  /*4350*/  STL [R1+0x50], R230 ;  /* 0x000050e601007387 */ /* 0x000fe20000100800 */
[----:B------:R-:W-:Y:S02]  /*4360*/  FMNMX.FTZ R137, R57, R137, !PT ;  /* 0x0000008939897209 */ /* 0x000fe40007810000 */
[----:B------:R-:W-:Y:S01]  /*4370*/  FMNMX.FTZ R136, R38, R136, !PT ;  /* 0x0000008826887209 */ /* 0x000fe20007810000 */
[----:B------:R-:W-:Y:S01]  /*4380*/  STL [R1+0x4c], R229 ;  /* 0x00004ce501007387 */ /* 0x000fe20000100800 */
[----:B------:R-:W-:Y:S02]  /*4390*/  FMNMX.FTZ R137, R58, R137, !PT ;  /* 0x000000893a897209 */ /* 0x000fe40007810000 */
[----:B------:R-:W-:Y:S01]  /*43a0*/  ISETP.LT.OR P0, PT, R9, 0x2, P0 ;  /* 0x000000020900780c */ /* 0x000fe20000701670 */
[----:B------:R-:W-:Y:S01]  /*43b0*/  LDSM.16.MT88.4 R48, [R227+0x2080] ;  /* 0x00208000e330783b */ /* 0x000fe20000004200 */
[----:B------:R-:W-:-:S02]  /*43c0*/  FMNMX.FTZ R137, R167, R137, !PT ;  /* 0x00000089a7897209 */ /* 0x000fc40007810000 */
[----:B------:R-:W-:Y:S01]  /*43d0*/  FMNMX.FTZ R136, R39, R136, !PT ;  /* 0x0000008827887209 */ /* 0x000fe20007810000 */
[----:B------:R-:W-:Y:S01]  /*43e0*/  LDSM.16.MT88.4 R68, [R225+0x3880] ;  /* 0x00388000e144783b */ /* 0x000fe20000004200 */
[----:B------:R-:W-:Y:S02]  /*43f0*/  FMNMX.FTZ R137, R163, R137, !PT ;  /* 0x00000089a3897209 */ /* 0x000fe40007810000 */
[----:B------:R-:W-:Y:S01]  /*4400*/  FSEL R22, R16, -INF , !P0 ;  /* 0xff80000010167808 */ /* 0x000fe20004000000 */
[----:B------:R-:W-:Y:S01]  /*4410*/  LDSM.16.MT88.4 R76, [R226+0x3880] ;  /* 0x00388000e24c783b */ /* 0x000fe20000004200 */
[----:B------:R-:W-:Y:S02]  /*4420*/  FMNMX.FTZ R137, R168, R137, !PT ;  /* 0x00000089a8897209 */ /* 0x000fe40007810000 */
[----:B------:R-:W-:Y:S01]  /*4430*/  FMNMX.FTZ R136, R52, R136, !PT ;  /* 0x0000008834887209 */ /* 0x000fe20007810000 */
[----:B------:R-:W-:Y:S01]  /*4440*/  LDSM.16.MT88.4 R116, [R227+0x3880] ;  /* 0x00388000e374783b */ /* 0x000fe20000004200 */
[----:B------:R-:W-:-:S02]  /*4450*/  FMNMX.FTZ R137, R162, R137, !PT ;  /* 0x00000089a2897209 */ /* 0x000fc40007810000 */
[----:B------:R-:W-:Y:S01]  /*4460*/  ISETP.NE.AND P0, PT, R31, RZ, PT ;  /* 0x000000ff1f00720c */ /* 0x000fe20003f05270 */
[----:B------:R-:W-:Y:S01]  /*4470*/  LDSM.16.MT88.4 R72, [R225+0x2880] ;  /* 0x00288000e148783b */ /* 0x000fe20000004200 */
[----:B------:R-:W-:Y:S02]  /*4480*/  FMNMX.FTZ R136, R54, R136, !PT ;  /* 0x0000008836887209 */ /* 0x000fe40007810000 */
[----:B------:R-:W-:Y:S01]  /*4490*/  ISETP.GT.AND P0, PT, R8, 0x8, !P0 ;  /* 0x000000080800780c */ /* 0x000fe20004704270 */
[----:B------:R-:W2:Y:S01]  /*44a0*/  SHFL.BFLY PT, R4, R137, 0x2, 0x1f ;  /* 0x0c401f0089047f89 */ /* 0x000ea200000e0000 */
[----:B------:R-:W-:Y:S02]  /*44b0*/  FMNMX.FTZ R136, R158, R136, !PT ;  /* 0x000000889e887209 */ /* 0x000fe40007810000 */
[----:B------:R-:W-:Y:S01]  /*44c0*/  ISETP.LT.OR P0, PT, R9, 0x9, P0 ;  /* 0x000000090900780c */ /* 0x000fe20000701670 */
[----:B------:R-:W-:Y:S01]  /*44d0*/  LDSM.16.MT88.4 R64, [R226+0x2880] ;  /* 0x00288000e240783b */ /* 0x000fe20000004200 */
[----:B------:R-:W-:-:S02]  /*44e0*/  FMNMX.FTZ R136, R159, R136, !PT ;  /* 0x000000889f887209 */ /* 0x000fc40007810000 */
[----:B------:R-:W-:Y:S01]  /*44f0*/  FSEL R104, R7, -INF , !P0 ;  /* 0xff80000007687808 */ /* 0x000fe20004000000 */
[----:B------:R-:W-:Y:S01]  /*4500*/  STL [R1+0x48], R224 ;  /* 0x000048e001007387 */ /* 0x000fe20000100800 */
[----:B------:R-:W-:Y:S02]  /*4510*/  ISETP.NE.AND P0, PT, R30, RZ, PT ;  /* 0x000000ff1e00720c */ /* 0x000fe40003f05270 */
[----:B------:R-:W-:Y:S02]  /*4520*/  FMNMX.FTZ R136, R161, R136, !PT ;  /* 0x00000088a1887209 */ /* 0x000fe40007810000 */
[----:B------:R-:W-:Y:S02]  /*4530*/  ISETP.GT.AND P0, PT, R8, 0x9, !P0 ;  /* 0x000000090800780c */ /* 0x000fe40004704270 */
[----:B------:R-:W-:Y:S02]  /*4540*/  FMNMX.FTZ R136, R160, R136, !PT ;  /* 0x00000088a0887209 */ /* 0x000fe40007810000 */
[----:B------:R-:W-:-:S02]  /*4550*/  ISETP.LT.OR P0, PT, R9, 0xa, P0 ;  /* 0x0000000a0900780c */ /* 0x000fc40000701670 */
[----:B------:R-:W-:Y:S02]  /*4560*/  LEA R228, R2, R225, 0x1 ;  /* 0x000000e102e47211 */ /* 0x000fe400078e08ff */
[----:B------:R-:W-:Y:S02]  /*4570*/  FSEL R23, R12, -INF , !P0 ;  /* 0xff8000000c177808 */ /* 0x000fe40004000000 */
[----:B------:R-:W-:Y:S01]  /*4580*/  ISETP.NE.AND P0, PT, R29, RZ, PT ;  /* 0x000000ff1d00720c */ /* 0x000fe20003f05270 */
[----:B------:R-:W-:Y:S01]  /*4590*/  LDSM.16.MT88.4 R92, [R228+0x3880] ;  /* 0x00388000e45c783b */ /* 0x000fe20000004200 */
[----:B--2---:R-:W-:Y:S02]  /*45a0*/  FMNMX.FTZ R137, R137, R4, !PT ;  /* 0x0000000489897209 */ /* 0x004fe40007810000 */
[C---:B------:R-:W-:Y:S02]  /*45b0*/  ISETP.GT.AND P0, PT, R8.reuse, 0x10, !P0 ;  /* 0x000000100800780c */ /* 0x040fe40004704270 */
[----:B------:R-:W-:Y:S01]  /*45c0*/  ISETP.GT.AND P6, PT, R8, 0x20, !P6 ;  /* 0x000000200800780c */ /* 0x000fe200077c4270 */
[----:B------:R-:W2:Y:S01]  /*45d0*/  SHFL.BFLY PT, R4, R137, 0x1, 0x1f ;  /* 0x0c201f0089047f89 */ /* 0x000ea200000e0000 */
[----:B------:R-:W-:-:S02]  /*45e0*/  ISETP.LT.OR P0, PT, R9, 0x11, P0 ;  /* 0x000000110900780c */ /* 0x000fc40000701670 */
[C---:B------:R-:W-:Y:S02]  /*45f0*/  ISETP.GT.AND P5, PT, R8.reuse, 0x21, !P5 ;  /* 0x000000210800780c */ /* 0x040fe40006fa4270 */
[----:B------:R-:W-:Y:S02]  /*4600*/  FSEL R128, R13, -INF , !P0 ;  /* 0xff8000000d807808 */ /* 0x000fe40004000000 */
[----:B------:R-:W-:Y:S02]  /*4610*/  ISETP.NE.AND P0, PT, R27, RZ, PT ;  /* 0x000000ff1b00720c */ /* 0x000fe40003f05270 */
[C---:B------:R-:W-:Y:S02]  /*4620*/  ISETP.GT.AND P2, PT, R8.reuse, 0x28, !P2 ;  /* 0x000000280800780c */ /* 0x040fe40005744270 */
[C---:B------:R-:W-:Y:S02]  /*4630*/  ISETP.GT.AND P0, PT, R8.reuse, 0x11, !P0 ;  /* 0x000000110800780c */ /* 0x040fe40004704270 */
[----:B------:R-:W-:-:S02]  /*4640*/  ISETP.GT.AND P1, PT, R8, 0x29, !P1 ;  /* 0x000000290800780c */ /* 0x000fc40004f24270 */
[C---:B------:R-:W-:Y:S02]  /*4650*/  ISETP.LT.OR P0, PT, R9.reuse, 0x12, P0 ;  /* 0x000000120900780c */ /* 0x040fe40000701670 */
[C---:B------:R-:W-:Y:S02]  /*4660*/  ISETP.LT.OR P6, PT, R9.reuse, 0x21, P6 ;  /* 0x000000210900780c */ /* 0x040fe400037c1670 */
[----:B-1----:R-:W-:Y:S02]  /*4670*/  FSEL R130, R6, -INF , !P0 ;  /* 0xff80000006827808 */ /* 0x002fe40004000000 */
[----:B------:R-:W-:Y:S02]  /*4680*/  ISETP.NE.AND P0, PT, R26, RZ, PT ;  /* 0x000000ff1a00720c */ /* 0x000fe40003f05270 */
[----:B------:R-:W-:Y:S02]  /*4690*/  ISETP.LT.OR P5, PT, R9, 0x22, P5 ;  /* 0x000000220900780c */ /* 0x000fe40002fa1670 */
[----:B--2---:R-:W-:-:S02]  /*46a0*/  FMNMX.FTZ R137, R137, R4, !PT ;  /* 0x0000000489897209 */ /* 0x004fc40007810000 */
[----:B------:R-:W1:Y:S01]  /*46b0*/  SHFL.BFLY PT, R4, R136, 0x2, 0x1f ;  /* 0x0c401f0088047f89 */ /* 0x000e6200000e0000 */
[----:B------:R-:W-:Y:S02]  /*46c0*/  ISETP.GT.AND P0, PT, R8, 0x18, !P0 ;  /* 0x000000180800780c */ /* 0x000fe40004704270 */
[----:B------:R-:W-:Y:S01]  /*46d0*/  FMUL.FTZ R13, R137, c[0x0][0x2d0] ;  /* 0x0000b400890d7a20 */ /* 0x000fe20000410000 */
[----:B------:R-:W-:Y:S02]  /*46e0*/  FSEL R139, R10, -INF , !P6 ;  /* 0xff8000000a8b7808 */ /* 0x000fe40007000000 */
[C---:B------:R-:W-:Y:S02]  /*46f0*/  ISETP.LT.OR P0, PT, R9.reuse, 0x19, P0 ;  /* 0x000000190900780c */ /* 0x040fe40000701670 */
[----:B------:R-:W-:Y:S02]  /*4700*/  ISETP.LT.OR P2, PT, R9, 0x29, P2 ;  /* 0x000000290900780c */ /* 0x000fe40001741670 */
[----:B------:R-:W-:-:S02]  /*4710*/  FSEL R131, R11, -INF , !P0 ;  /* 0xff8000000b837808 */ /* 0x000fc40004000000 */
[----:B------:R-:W-:Y:S02]  /*4720*/  ISETP.NE.AND P0, PT, R25, RZ, PT ;  /* 0x000000ff1900720c */ /* 0x000fe40003f05270 */
[----:B------:R-:W-:Y:S01]  /*4730*/  LDSM.16.MT88.4 R24, [R226+0x2080] ;  /* 0x00208000e218783b */ /* 0x000fe20000004200 */
[----:B------:R-:W-:Y:S02]  /*4740*/  FSEL R156, R55, -INF , !P5 ;  /* 0xff800000379c7808 */ /* 0x000fe40006800000 */
[----:B------:R-:W-:Y:S02]  /*4750*/  ISETP.GT.AND P0, PT, R8, RZ, !P0 ;  /* 0x000000ff0800720c */ /* 0x000fe40004704270 */
[C---:B------:R-:W-:Y:S02]  /*4760*/  ISETP.LT.OR P1, PT, R9.reuse, 0x2a, P1 ;  /* 0x0000002a0900780c */ /* 0x040fe40000f21670 */
[----:B------:R-:W-:Y:S02]  /*4770*/  ISETP.LT.OR P0, PT, R9, 0x1, P0 ;  /* 0x000000010900780c */ /* 0x000fe40000701670 */
[----:B------:R-:W-:-:S02]  /*4780*/  FSEL R157, R60, -INF , !P2 ;  /* 0xff8000003c9d7808 */ /* 0x000fc40005000000 */
[----:B-1----:R-:W-:Y:S01]  /*4790*/  FMNMX.FTZ R136, R136, R4, !PT ;  /* 0x0000000488887209 */ /* 0x002fe20007810000 */
[----:B------:R-:W-:Y:S01]  /*47a0*/  LDSM.16.MT88.4 R60, [R228+0x2880] ;  /* 0x00288000e43c783b */ /* 0x000fe20000004200 */
[----:B------:R-:W-:Y:S02]  /*47b0*/  FSEL R21, R15, -INF , !P0 ;  /* 0xff8000000f157808 */ /* 0x000fe40004000000 */
[----:B------:R-:W-:Y:S01]  /*47c0*/  FSETP.NEU.FTZ.AND P0, PT, R137, -INF , PT ;  /* 0xff8000008900780b */ /* 0x000fe20003f1d000 */
[----:B------:R-:W1:Y:S01]  /*47d0*/  SHFL.BFLY PT, R4, R136, 0x1, 0x1f ;  /* 0x0c201f0088047f89 */ /* 0x000e6200000e0000 */
[----:B------:R-:W-:Y:S02]  /*47e0*/  FMNMX.FTZ R3, R21, R22, !PT ;  /* 0x0000001615037209 */ /* 0x000fe40007810000 */
[----:B------:R-:W-:Y:S02]  /*47f0*/  FSEL R13, R13, RZ, P0 ;  /* 0x000000ff0d0d7208 */ /* 0x000fe40000000000 */
[----:B------:R-:W-:-:S03]  /*4800*/  FSEL R164, R59, -INF , !P1 ;  /* 0xff8000003ba47808 */ /* 0x000fc60004800000 */
[----:B------:R-:W-:-:S04]  /*4810*/  FFMA.FTZ R2, R53, c[0x0][0x2d0], -R13 ;  /* 0x0000b40035027a23 */ /* 0x000fc8000001080d */
[----:B------:R2:W-:Y:S01]  /*4820*/  MUFU.EX2 R187, R2 ;  /* 0x0000000200bb7308 */ /* 0x0005e20000000800 */
[----:B-1----:R-:W-:Y:S01]  /*4830*/  FMNMX.FTZ R136, R136, R4, !PT ;  /* 0x0000000488887209 */ /* 0x002fe20007810000 */
[----:B------:R-:W-:-:S03]  /*4840*/  FFMA.FTZ R4, R37, c[0x0][0x2d0], -R13 ;  /* 0x0000b40025047a23 */ /* 0x000fc6000001080d */
[C---:B------:R-:W-:Y:S01]  /*4850*/  FSETP.NEU.FTZ.AND P0, PT, R136.reuse, -INF , PT ;  /* 0xff8000008800780b */ /* 0x040fe20003f1d000 */
[----:B------:R-:W-:Y:S02]  /*4860*/  FMUL.FTZ R12, R136, c[0x0][0x2d0] ;  /* 0x0000b400880c7a20 */ /* 0x000fe40000410000 */
[----:B------:R1:W-:Y:S01]  /*4870*/  MUFU.EX2 R192, R4 ;  /* 0x0000000400c07308 */ /* 0x0003e20000000800 */
[----:B--2---:R-:W-:Y:S02]  /*4880*/  FFMA.FTZ R2, R56, c[0x0][0x2d0], -R13 ;  /* 0x0000b40038027a23 */ /* 0x004fe4000001080d */
[----:B------:R-:W-:Y:S02]  /*4890*/  FSEL R12, R12, RZ, P0 ;  /* 0x000000ff0c0c7208 */ /* 0x000fe40000000000 */
[----:B------:R-:W-:-:S03]  /*48a0*/  ISETP.NE.AND P0, PT, R33, RZ, PT ;  /* 0x000000ff2100720c */ /* 0x000fc60003f05270 */
[----:B------:R2:W-:Y:S01]  /*48b0*/  MUFU.EX2 R198, R2 ;  /* 0x0000000200c67308 */ /* 0x0005e20000000800 */
[----:B------:R-:W-:Y:S01]  /*48c0*/  FFMA.FTZ R0, R34, c[0x0][0x2d0], -R12 ;  /* 0x0000b40022007a23 */ /* 0x000fe2000001080c */
[----:B------:R-:W-:-:S04]  /*48d0*/  ISETP.GT.AND P0, PT, R8, 0x19, !P0 ;  /* 0x000000190800780c */ /* 0x000fc80004704270 */
[----:B------:R-:W-:Y:S02]  /*48e0*/  ISETP.LT.OR P0, PT, R9, 0x1a, P0 ;  /* 0x0000001a0900780c */ /* 0x000fe40000701670 */
[----:B------:R3:W-:Y:S01]  /*48f0*/  MUFU.EX2 R182, R0 ;  /* 0x0000000000b67308 */ /* 0x0007e20000000800 */
[--C-:B-1----:R-:W-:Y:S01]  /*4900*/  FFMA.FTZ R4, R40, c[0x0][0x2d0], -R13.reuse ;  /* 0x0000b40028047a23 */ /* 0x102fe2000001080d */
[----:B------:R-:W-:Y:S02]  /*4910*/  FSEL R20, R17, -INF , !P0 ;  /* 0xff80000011147808 */ /* 0x000fe40004000000 */
[----:B--2---:R-:W-:Y:S01]  /*4920*/  FMNMX.FTZ R2, R104, R3, !PT ;  /* 0x0000000368027209 */ /* 0x004fe20007810000 */
[----:B------:R-:W-:-:S03]  /*4930*/  FFMA.FTZ R3, R57, c[0x0][0x2d0], -R13 ;  /* 0x0000b40039037a23 */ /* 0x000fc6000001080d */
[----:B------:R1:W-:Y:S01]  /*4940*/  MUFU.EX2 R231, R4 ;  /* 0x0000000400e77308 */ /* 0x0003e20000000800 */
[----:B------:R-:W-:Y:S01]  /*4950*/  FMNMX.FTZ R2, R23, R2, !PT ;  /* 0x0000000217027209 */ /* 0x000fe20007810000 */
[----:B---3--:R-:W-:-:S06]  /*4960*/  FFMA.FTZ R0, R35, c[0x0][0x2d0], -R12 ;  /* 0x0000b40023007a23 */ /* 0x008fcc000001080c */
[----:B------:R2:W-:Y:S08]  /*4970*/  MUFU.EX2 R229, R3 ;  /* 0x0000000300e57308 */ /* 0x0005f00000000800 */
[----:B------:R3:W-:Y:S01]  /*4980*/  MUFU.EX2 R195, R0 ;  /* 0x0000000000c37308 */ /* 0x0007e20000000800 */
[--C-:B-1----:R-:W-:Y:S02]  /*4990*/  FFMA.FTZ R4, R44, c[0x0][0x2d0], -R13.reuse ;  /* 0x0000b4002c047a23 */ /* 0x102fe4000001080d */
[----:B------:R-:W-:Y:S01]  /*49a0*/  LDSM.16.MT88.4 R44, [R228+0x2080] ;  /* 0x00208000e42c783b */ /* 0x000fe20000004200 */
[----:B--2---:R-:W-:Y:S01]  /*49b0*/  FMNMX.FTZ R3, R128, R2, !PT ;  /* 0x0000000280037209 */ /* 0x004fe20007810000 */
[----:B------:R-:W-:-:S03]  /*49c0*/  FFMA.FTZ R2, R58, c[0x0][0x2d0], -R13 ;  /* 0x0000b4003a027a23 */ /* 0x000fc6000001080d */
[----:B------:R1:W-:Y:S01]  /*49d0*/  MUFU.EX2 R194, R4 ;  /* 0x0000000400c27308 */ /* 0x0003e20000000800 */
[----:B------:R-:W-:Y:S01]  /*49e0*/  LDSM.16.MT88.4 R56, [R227+0x2880] ;  /* 0x00288000e338783b */ /* 0x000fe20000004200 */
[----:B---3--:R-:W-:-:S06]  /*49f0*/  FFMA.FTZ R0, R36, c[0x0][0x2d0], -R12 ;  /* 0x0000b40024007a23 */ /* 0x008fcc000001080c */
[----:B------:R2:W3:Y:S08]  /*4a00*/  MUFU.EX2 R171, R2 ;  /* 0x0000000200ab7308 */ /* 0x0004f00000000800 */
[----:B------:R4:W4:Y:S01]  /*4a10*/  MUFU.EX2 R190, R0 ;  /* 0x0000000000be7308 */ /* 0x0009220000000800 */
[----:B-1----:R-:W-:Y:S02]  /*4a20*/  FFMA.FTZ R4, R41, c[0x0][0x2d0], -R13 ;  /* 0x0000b40029047a23 */ /* 0x002fe4000001080d */
[----:B------:R-:W1:Y:S01]  /*4a30*/  LDSM.16.MT88.4 R40, [R225+0x2080] ;  /* 0x00208000e128783b */ /* 0x000e620000004200 */
[----:B--2---:R-:W-:Y:S01]  /*4a40*/  FMNMX.FTZ R2, R130, R3, !PT ;  /* 0x0000000382027209 */ /* 0x004fe20007810000 */
[----:B------:R-:W-:-:S03]  /*4a50*/  FFMA.FTZ R3, R38, c[0x0][0x2d0], -R12 ;  /* 0x0000b40026037a23 */ /* 0x000fc6000001080c */
[----:B------:R2:W2:Y:S01]  /*4a60*/  MUFU.EX2 R197, R4 ;  /* 0x0000000400c57308 */ /* 0x0004a20000000800 */
[----:B---3--:R-:W-:Y:S02]  /*4a70*/  F2FP.BF16.PACK_AB R10, R171, R229 ;  /* 0x000000e5ab0a723e */ /* 0x008fe400000010ff */
[----:B------:R-:W-:Y:S02]  /*4a80*/  FMNMX.FTZ R2, R131, R2, !PT ;  /* 0x0000000283027209 */ /* 0x000fe40007810000 */
[----:B----4-:R-:W-:-:S03]  /*4a90*/  FMNMX.FTZ R0, R105, R106, !PT ;  /* 0x0000006a69007209 */ /* 0x010fc60007810000 */
[----:B------:R3:W-:Y:S01]  /*4aa0*/  MUFU.EX2 R186, R3 ;  /* 0x0000000300ba7308 */ /* 0x0007e20000000800 */
[----:B------:R-:W-:Y:S02]  /*4ab0*/  F2FP.BF16.PACK_AB R7, R190, R195 ;  /* 0x000000c3be07723e */ /* 0x000fe400000010ff */
[----:B------:R-:W-:-:S04]  /*4ac0*/  FMNMX.FTZ R0, R107, R0, !PT ;  /* 0x000000006b007209 */ /* 0x000fc80007810000 */
[----:B------:R-:W-:Y:S01]  /*4ad0*/  FMNMX.FTZ R0, R129, R0, !PT ;  /* 0x0000000081007209 */ /* 0x000fe20007810000 */
[--C-:B--2---:R-:W-:Y:S01]  /*4ae0*/  FFMA.FTZ R4, R28, c[0x0][0x2d0], -R12.reuse ;  /* 0x0000b4001c047a23 */ /* 0x104fe2000001080c */
[----:B------:R-:W-:Y:S02]  /*4af0*/  F2FP.BF16.PACK_AB R6, R197, R194 ;  /* 0x000000c2c506723e */ /* 0x000fe400000010ff */
[----:B------:R-:W-:Y:S01]  /*4b00*/  FMNMX.FTZ R0, R132, R0, !PT ;  /* 0x0000000084007209 */ /* 0x000fe20007810000 */
[----:B------:R2:W4:Y:S03]  /*4b10*/  MUFU.EX2 R193, R4 ;  /* 0x0000000400c17308 */ /* 0x0005260000000800 */
[----:B------:R-:W-:Y:S02]  /*4b20*/  FMNMX.FTZ R0, R133, R0, !PT ;  /* 0x0000000085007209 */ /* 0x000fe40007810000 */
[----:B---3--:R-:W-:Y:S01]  /*4b30*/  FMNMX.FTZ R3, R20, R2, !PT ;  /* 0x0000000214037209 */ /* 0x008fe20007810000 */
[----:B------:R-:W-:Y:S01]  /*4b40*/  FFMA.FTZ R2, R39, c[0x0][0x2d0], -R12 ;  /* 0x0000b40027027a23 */ /* 0x000fe2000001080c */
[----:B------:R-:W-:Y:S01]  /*4b50*/  FMNMX.FTZ R0, R134, R0, !PT ;  /* 0x0000000086007209 */ /* 0x000fe20007810000 */
[----:B------:R-:W-:Y:S01]  /*4b60*/  LDSM.16.MT88.4 R36, [R226+0x4080] ;  /* 0x00408000e224783b */ /* 0x000fe20000004200 */
[----:B------:R-:W-:Y:S01]  /*4b70*/  FMNMX.FTZ R3, R139, R3, !PT ;  /* 0x000000038b037209 */ /* 0x000fe20007810000 */
[----:B------:R3:W1:Y:S01]  /*4b80*/  MUFU.EX2 R180, R2 ;  /* 0x0000000200b47308 */ /* 0x0006620000000800 */
[----:B------:R-:W-:-:S02]  /*4b90*/  FMNMX.FTZ R0, R138, R0, !PT ;  /* 0x000000008a007209 */ /* 0x000fc40007810000 */
[----:B------:R-:W-:Y:S02]  /*4ba0*/  FMNMX.FTZ R3, R156, R3, !PT ;  /* 0x000000039c037209 */ /* 0x000fe40007810000 */
[----:B------:R-:W-:Y:S02]  /*4bb0*/  FMNMX.FTZ R0, R165, R0, !PT ;  /* 0x00000000a5007209 */ /* 0x000fe40007810000 */
[----:B------:R-:W-:Y:S02]  /*4bc0*/  FMNMX.FTZ R3, R157, R3, !PT ;  /* 0x000000039d037209 */ /* 0x000fe40007810000 */
[----:B------:R-:W-:Y:S02]  /*4bd0*/  FMNMX.FTZ R0, R166, R0, !PT ;  /* 0x00000000a6007209 */ /* 0x000fe40007810000 */
[----:B------:R-:W-:Y:S02]  /*4be0*/  FMNMX.FTZ R3, R164, R3, !PT ;  /* 0x00000003a4037209 */ /* 0x000fe40007810000 */
[----:B------:R-:W-:-:S02]  /*4bf0*/  FMNMX.FTZ R0, R188, R0, !PT ;  /* 0x00000000bc007209 */ /* 0x000fc40007810000 */
[----:B--2---:R-:W-:Y:S01]  /*4c00*/  F2FP.BF16.PACK_AB R4, R231, R192 ;  /* 0x000000c0e704723e */ /* 0x004fe200000010ff */
[----:B------:R-:W2:Y:S01]  /*4c10*/  SHFL.BFLY PT, R14, R3, 0x2, 0x1f ;  /* 0x0c401f00030e7f89 */ /* 0x000ea200000e0000 */
[----:B------:R-:W-:Y:S01]  /*4c20*/  FMNMX.FTZ R0, R189, R0, !PT ;  /* 0x00000000bd007209 */ /* 0x000fe20007810000 */
[--C-:B---3--:R-:W-:Y:S01]  /*4c30*/  FFMA.FTZ R2, R52, c[0x0][0x2d0], -R12.reuse ;  /* 0x0000b40034027a23 */ /* 0x108fe2000001080c */
[----:B----4-:R-:W-:Y:S02]  /*4c40*/  F2FP.BF16.PACK_AB R5, R182, R193 ;  /* 0x000000c1b605723e */ /* 0x010fe400000010ff */
[----:B-1----:R-:W-:Y:S01]  /*4c50*/  F2FP.BF16.PACK_AB R9, R180, R186 ;  /* 0x000000bab409723e */ /* 0x002fe200000010ff */
[----:B------:R-:W1:Y:S01]  /*4c60*/  SHFL.BFLY PT, R8, R0, 0x2, 0x1f ;  /* 0x0c401f0000087f89 */ /* 0x000e6200000e0000 */
[----:B------:R3:W-:Y:S03]  /*4c70*/  MUFU.EX2 R230, R2 ;  /* 0x0000000200e67308 */ /* 0x0007e60000000800 */
[C---:B------:R-:W-:Y:S08]  /*4c80*/  HMMA.16816.F32.BF16 R148, R4.reuse, R48, RZ ;  /* 0x000000300494723c */ /* 0x040ff000000418ff */
[C---:B------:R-:W-:Y:S01]  /*4c90*/  HMMA.16816.F32.BF16 R28, R4.reuse, R40, RZ ;  /* 0x00000028041c723c */ /* 0x040fe200000418ff */
[----:B---3--:R-:W-:Y:S01]  /*4ca0*/  FFMA.FTZ R2, R54, c[0x0][0x2d0], -R12 ;  /* 0x0000b40036027a23 */ /* 0x008fe2000001080c */
[----:B--2---:R-:W-:Y:S01]  /*4cb0*/  FMNMX.FTZ R3, R3, R14, !PT ;  /* 0x0000000e03037209 */ /* 0x004fe20007810000 */
[----:B------:R-:W-:Y:S05]  /*4cc0*/  LDSM.16.MT88.4 R52, [R225+0x4080] ;  /* 0x00408000e134783b */ /* 0x000fea0000004200 */
[----:B------:R-:W-:Y:S01]  /*4cd0*/  HMMA.16816.F32.BF16 R32, R4, R24, RZ ;  /* 0x000000180420723c */ /* 0x000fe200000418ff */
[----:B------:R-:W2:Y:S01]  /*4ce0*/  MUFU.EX2 R170, R2 ;  /* 0x0000000200aa7308 */ /* 0x000ea20000000800 */
[----:B-1----:R-:W-:-:S02]  /*4cf0*/  FMNMX.FTZ R0, R0, R8, !PT ;  /* 0x0000000800007209 */ /* 0x002fc40007810000 */
[----:B------:R-:W-:-:S04]  /*4d00*/  F2FP.BF16.PACK_AB R8, R198, R187 ;  /* 0x000000bbc608723e */ /* 0x000fc800000010ff */
[C---:B------:R-:W-:Y:S01]  /*4d10*/  HMMA.16816.F32.BF16 R140, R4.reuse, R44, RZ ;  /* 0x0000002c048c723c */ /* 0x040fe200000418ff */
[----:B------:R-:W1:Y:S07]  /*4d20*/  SHFL.BFLY PT, R15, R0, 0x1, 0x1f ;  /* 0x0c201f00000f7f89 */ /* 0x000e6e00000e0000 */
[----:B------:R-:W-:Y:S01]  /*4d30*/  HMMA.16816.F32.BF16 R144, R4, R68, RZ ;  /* 0x000000440490723c */ /* 0x000fe200000418ff */
[----:B--2---:R-:W-:-:S07]  /*4d40*/  F2FP.BF16.PACK_AB R11, R170, R230 ;  /* 0x000000e6aa0b723e */ /* 0x004fce00000010ff */
[C---:B------:R-:W-:Y:S08]  /*4d50*/  HMMA.16816.F32.BF16 R152, R4.reuse, R76, RZ ;  /* 0x0000004c0498723c */ /* 0x040ff000000418ff */
[----:B------:R-:W-:Y:S01]  /*4d60*/  HMMA.16816.F32.BF16 R124, R4, R92, RZ ;  /* 0x0000005c047c723c */ /* 0x000fe200000418ff */
[----:B-1----:R-:W-:-:S04]  /*4d70*/  FMNMX.FTZ R135, R0, R15, !PT ;  /* 0x0000000f00877209 */ /* 0x002fc80007810000 */
[C---:B------:R-:W-:Y:S01]  /*4d80*/  FSETP.NEU.FTZ.AND P0, PT, R135.reuse, -INF , PT ;  /* 0xff8000008700780b */ /* 0x040fe20003f1d000 */
[----:B------:R-:W-:Y:S02]  /*4d90*/  FMUL.FTZ R0, R135, c[0x0][0x2d0] ;  /* 0x0000b40087007a20 */ /* 0x000fe40000410000 */
[----:B------:R-:W-:Y:S03]  /*4da0*/  HMMA.16816.F32.BF16 R120, R4, R116, RZ ;  /* 0x000000740478723c */ /* 0x000fe600000418ff */
[----:B------:R-:W-:-:S05]  /*4db0*/  FSEL R0, R0, RZ, P0 ;  /* 0x000000ff00007208 */ /* 0x000fca0000000000 */
[----:B------:R-:W-:Y:S01]  /*4dc0*/  HMMA.16816.F32.BF16 R112, R4, R42, RZ ;  /* 0x0000002a0470723c */ /* 0x000fe200000418ff */
[----:B------:R-:W-:-:S04]  /*4dd0*/  FFMA.FTZ R2, R105, c[0x0][0x2d0], -R0 ;  /* 0x0000b40069027a23 */ /* 0x000fc80000010800 */
[----:B------:R1:W-:Y:S03]  /*4de0*/  MUFU.EX2 R234, R2 ;  /* 0x0000000200ea7308 */ /* 0x0003e60000000800 */
[C---:B------:R-:W-:Y:S08]  /*4df0*/  HMMA.16816.F32.BF16 R108, R4.reuse, R26, RZ ;  /* 0x0000001a046c723c */ /* 0x040ff000000418ff */
[----:B------:R-:W-:Y:S01]  /*4e00*/  HMMA.16816.F32.BF16 R100, R4, R46, RZ ;  /* 0x0000002e0464723c */ /* 0x000fe200000418ff */
[----:B-1----:R-:W-:-:S07]  /*4e10*/  FFMA.FTZ R2, R106, c[0x0][0x2d0], -R0 ;  /* 0x0000b4006a027a23 */ /* 0x002fce0000010800 */
[C---:B------:R-:W-:Y:S01]  /*4e20*/  HMMA.16816.F32.BF16 R96, R4.reuse, R50, RZ ;  /* 0x000000320460723c */ /* 0x040fe200000418ff */
[----:B------:R1:W-:Y:S07]  /*4e30*/  MUFU.EX2 R232, R2 ;  /* 0x0000000200e87308 */ /* 0x0003ee0000000800 */
[C---:B------:R-:W-:Y:S08]  /*4e40*/  HMMA.16816.F32.BF16 R88, R4.reuse, R70, RZ ;  /* 0x000000460458723c */ /* 0x040ff000000418ff */
[----:B------:R-:W-:Y:S01]  /*4e50*/  HMMA.16816.F32.BF16 R84, R4, R78, RZ ;  /* 0x0000004e0454723c */ /* 0x000fe200000418ff */
[----:B-1----:R-:W-:-:S04]  /*4e60*/  FFMA.FTZ R2, R107, c[0x0][0x2d0], -R0 ;  /* 0x0000b4006b027a23 */ /* 0x002fc80000010800 */
[----:B------:R1:W-:Y:S03]  /*4e70*/  MUFU.EX2 R196, R2 ;  /* 0x0000000200c47308 */ /* 0x0003e60000000800 */
[C---:B------:R-:W-:Y:S08]  /*4e80*/  HMMA.16816.F32.BF16 R80, R4.reuse, R94, RZ ;  /* 0x0000005e0450723c */ /* 0x040ff000000418ff */
[----:B------:R-:W-:Y:S01]  /*4e90*/  HMMA.16816.F32.BF16 R16, R4, R118, RZ ;  /* 0x000000760410723c */ /* 0x000fe200000418ff */
[----:B------:R-:W2:Y:S07]  /*4ea0*/  SHFL.BFLY PT, R4, R3, 0x1, 0x1f ;  /* 0x0c201f0003047f89 */ /* 0x000eae00000e0000 */
[C---:B------:R-:W-:Y:S08]  /*4eb0*/  HMMA.16816.F32.BF16 R148, R8.reuse, R56, R148 ;  /* 0x000000380894723c */ /* 0x040ff00000041894 */
[C---:B------:R-:W-:Y:S01]  /*4ec0*/  HMMA.16816.F32.BF16 R172, R8.reuse, R72, R28 ;  /* 0x0000004808ac723c */ /* 0x040fe2000004181c */
[----:B------:R-:W3:Y:S07]  /*4ed0*/  LDSM.16.MT88.4 R28, [R228+0x4080] ;  /* 0x00408000e41c783b */ /* 0x000eee0000004200 */
[----:B------:R-:W-:Y:S01]  /*4ee0*/  HMMA.16816.F32.BF16 R176, R8, R64, R32 ;  /* 0x0000004008b0723c */ /* 0x000fe20000041820 */
[----:B------:R-:W4:Y:S01]  /*4ef0*/  LDSM.16.MT88.4 R32, [R227+0x4080] ;  /* 0x00408000e320783b */ /* 0x000f220000004200 */
[----:B--2---:R-:W-:Y:S01]  /*4f00*/  FMNMX.FTZ R3, R3, R4, !PT ;  /* 0x0000000403037209 */ /* 0x004fe20007810000 */
[----:B------:R-:W-:-:S03]  /*4f10*/  FFMA.FTZ R4, R129, c[0x0][0x2d0], -R0 ;  /* 0x0000b40081047a23 */ /* 0x000fc60000010800 */
[C---:B------:R-:W-:Y:S01]  /*4f20*/  FSETP.NEU.FTZ.AND P0, PT, R3.reuse, -INF , PT ;  /* 0xff8000000300780b */ /* 0x040fe20003f1d000 */
[----:B-1----:R-:W-:Y:S01]  /*4f30*/  FMUL.FTZ R2, R3, c[0x0][0x2d0] ;  /* 0x0000b40003027a20 */ /* 0x002fe20000410000 */
[C---:B------:R-:W-:Y:S01]  /*4f40*/  HMMA.16816.F32.BF16 R200, R8.reuse, R60, R140 ;  /* 0x0000003c08c8723c */ /* 0x040fe2000004188c */
[----:B------:R-:W-:Y:S01]  /*4f50*/  MOV R233, R151 ;  /* 0x0000009700e97202 */ /* 0x000fe20000000f00 */
[----:B------:R-:W-:Y:S01]  /*4f60*/  IMAD.MOV.U32 R199, RZ, RZ, R149 ;  /* 0x000000ffffc77224 */ /* 0x000fe200078e0095 */
[----:B------:R1:W2:Y:S01]  /*4f70*/  MUFU.EX2 R191, R4 ;  /* 0x0000000400bf7308 */ /* 0x0002a20000000800 */
[----:B------:R-:W-:Y:S01]  /*4f80*/  IMAD.MOV.U32 R183, RZ, RZ, R150 ;  /* 0x000000ffffb77224 */ /* 0x000fe200078e0096 */
[----:B------:R-:W-:Y:S02]  /*4f90*/  FSEL R2, R2, RZ, P0 ;  /* 0x000000ff02027208 */ /* 0x000fe40000000000 */
[----:B------:R-:W-:Y:S01]  /*4fa0*/  MOV R143, R148 ;  /* 0x00000094008f7202 */ /* 0x000fe20000000f00 */
[C---:B------:R-:W-:Y:S08]  /*4fb0*/  HMMA.16816.F32.BF16 R244, R8.reuse, R74, R112 ;  /* 0x0000004a08f4723c */ /* 0x040ff00000041870 */
[----:B------:R-:W-:Y:S01]  /*4fc0*/  HMMA.16816.F32.BF16 R148, R8, R52, R144 ;  /* 0x000000340894723c */ /* 0x000fe20000041890 */
[----:B-1----:R-:W-:Y:S01]  /*4fd0*/  FFMA.FTZ R4, R21, c[0x0][0x2d0], -R2 ;  /* 0x0000b40015047a23 */ /* 0x002fe20000010802 */
[----:B--2---:R-:W-:-:S03]  /*4fe0*/  F2FP.BF16.PACK_AB R6, R191, R196 ;  /* 0x000000c4bf06723e */ /* 0x004fc600000010ff */
[----:B------:R1:W-:Y:S03]  /*4ff0*/  MUFU.EX2 R146, R4 ;  /* 0x0000000400927308 */ /* 0x0003e60000000800 */
[----:B------:R-:W-:Y:S01]  /*5000*/  IMAD.MOV.U32 R142, RZ, RZ, R203 ;  /* 0x000000ffff8e7224 */ /* 0x000fe200078e00cb */
[----:B------:R-:W-:Y:S01]  /*5010*/  MOV R141, R201 ;  /* 0x000000c9008d7202 */ /* 0x000fe20000000f00 */
[----:B------:R-:W-:Y:S01]  /*5020*/  IMAD.MOV.U32 R140, RZ, RZ, R202 ;  /* 0x000000ffff8c7224 */ /* 0x000fe200078e00ca */
[----:B---3--:R-:W-:Y:S01]  /*5030*/  HMMA.16816.F32.BF16 R216, R8, R28, R124 ;  /* 0x0000001c08d8723c */ /* 0x008fe2000004187c */
[----:B------:R-:W-:-:S07]  /*5040*/  IMAD.MOV.U32 R15, RZ, RZ, R200 ;  /* 0x000000ffff0f7224 */ /* 0x000fce00078e00c8 */
[----:B------:R-:W-:Y:S01]  /*5050*/  HMMA.16816.F32.BF16 R248, R8, R36, R152 ;  /* 0x0000002408f8723c */ /* 0x000fe20000041898 */
[----:B------:R-:W-:Y:S01]  /*5060*/  LDSM.16.MT88.4 R152, [R225+0x3080] ;  /* 0x00308000e198783b */ /* 0x000fe20000004200 */
[----:B-1----:R-:W-:-:S03]  /*5070*/  FFMA.FTZ R4, R22, c[0x0][0x2d0], -R2 ;  /* 0x0000b40016047a23 */ /* 0x002fc60000010802 */
[----:B------:R-:W-:Y:S01]  /*5080*/  MOV R145, R150 ;  /* 0x0000009600917202 */ /* 0x000fe20000000f00 */
[----:B------:R-:W-:Y:S01]  /*5090*/  IMAD.MOV.U32 R5, RZ, RZ, R149 ;  /* 0x000000ffff057224 */ /* 0x000fe200078e0095 */
[----:B------:R1:W2:Y:S01]  /*50a0*/  MUFU.EX2 R147, R4 ;  /* 0x0000000400937308 */ /* 0x0002a20000000800 */
[----:B------:R-:W-:Y:S01]  /*50b0*/  IMAD.MOV.U32 R252, RZ, RZ, R148 ;  /* 0x000000fffffc7224 */ /* 0x000fe200078e0094 */
[----:B----4-:R-:W-:Y:S01]  /*50c0*/  HMMA.16816.F32.BF16 R212, R8, R32, R120 ;  /* 0x0000002008d4723c */ /* 0x010fe20000041878 */
[----:B------:R-:W-:Y:S02]  /*50d0*/  IMAD.MOV.U32 R144, RZ, RZ, R151 ;  /* 0x000000ffff907224 */ /* 0x000fe400078e0097 */
[----:B------:R-:W-:-:S05]  /*50e0*/  IMAD.MOV.U32 R129, RZ, RZ, R5 ;  /* 0x000000ffff817224 */ /* 0x000fca00078e0005 */
[----:B------:R-:W-:Y:S01]  /*50f0*/  HMMA.16816.F32.BF16 R220, R8, R66, R108 ;  /* 0x0000004208dc723c */ /* 0x000fe2000004186c */
[----:B-1----:R-:W-:Y:S01]  /*5100*/  FFMA.FTZ R4, R104, c[0x0][0x2d0], -R2 ;  /* 0x0000b40068047a23 */ /* 0x002fe20000010802 */
[----:B--2---:R-:W-:-:S06]  /*5110*/  F2FP.BF16.PACK_AB R5, R147, R146 ;  /* 0x000000929305723e */ /* 0x004fcc00000010ff */
[C---:B------:R-:W-:Y:S01]  /*5120*/  HMMA.16816.F32.BF16 R208, R8.reuse, R62, R100 ;  /* 0x0000003e08d0723c */ /* 0x040fe20000041864 */
[----:B------:R1:W-:Y:S07]  /*5130*/  MUFU.EX2 R224, R4 ;  /* 0x0000000400e07308 */ /* 0x0003ee0000000800 */
[C---:B------:R-:W-:Y:S08]  /*5140*/  HMMA.16816.F32.BF16 R204, R8.reuse, R58, R96 ;  /* 0x0000003a08cc723c */ /* 0x040ff00000041860 */
[----:B------:R-:W-:Y:S01]  /*5150*/  HMMA.16816.F32.BF16 R200, R8, R54, R88 ;  /* 0x0000003608c8723c */ /* 0x000fe20000041858 */
[----:B-1----:R-:W-:-:S04]  /*5160*/  FFMA.FTZ R4, R23, c[0x0][0x2d0], -R2 ;  /* 0x0000b40017047a23 */ /* 0x002fc80000010802 */
[----:B------:R1:W2:Y:S03]  /*5170*/  MUFU.EX2 R181, R4 ;  /* 0x0000000400b57308 */ /* 0x0002a60000000800 */
[C---:B------:R-:W-:Y:S08]  /*5180*/  HMMA.16816.F32.BF16 R148, R8.reuse, R38, R84 ;  /* 0x000000260894723c */ /* 0x040ff00000041854 */
[----:B------:R-:W-:Y:S01]  /*5190*/  HMMA.16816.F32.BF16 R112, R8, R30, R80 ;  /* 0x0000001e0870723c */ /* 0x000fe20000041850 */
[----:B-1----:R-:W-:-:S07]  /*51a0*/  F2FP.BF16.PACK_AB R4, R232, R234 ;  /* 0x000000eae804723e */ /* 0x002fce00000010ff */
[----:B------:R-:W-:Y:S01]  /*51b0*/  HMMA.16816.F32.BF16 R124, R8, R34, R16 ;  /* 0x00000022087c723c */ /* 0x000fe20000041810 */
[----:B--2---:R-:W-:-:S06]  /*51c0*/  F2FP.BF16.PACK_AB R7, R181, R224 ;  /* 0x000000e0b507723e */ /* 0x004fcc00000010ff */
[--C-:B------:R-:W-:Y:S01]  /*51d0*/  FFMA.FTZ R8, R132, c[0x0][0x2d0], -R0.reuse ;  /* 0x0000b40084087a23 */ /* 0x100fe20000010800 */
[C---:B------:R-:W-:Y:S03]  /*51e0*/  HMMA.16816.F32.BF16 R104, R4.reuse, R40, RZ ;  /* 0x000000280468723c */ /* 0x040fe600000418ff */
[----:B------:R1:W2:Y:S05]  /*51f0*/  MUFU.EX2 R14, R8 ;  /* 0x00000008000e7308 */ /* 0x0002aa0000000800 */
[C---:B------:R-:W-:Y:S08]  /*5200*/  HMMA.16816.F32.BF16 R84, R4.reuse, R24, RZ ;  /* 0x000000180454723c */ /* 0x040ff000000418ff */
[----:B------:R-:W-:Y:S01]  /*5210*/  HMMA.16816.F32.BF16 R80, R4, R44, RZ ;  /* 0x0000002c0450723c */ /* 0x000fe200000418ff */
[----:B-1----:R-:W-:-:S04]  /*5220*/  FFMA.FTZ R8, R133, c[0x0][0x2d0], -R0 ;  /* 0x0000b40085087a23 */ /* 0x002fc80000010800 */
        /* <DEDUP_REMOVED lines=14> */
[----:B------:R-:W-:Y:S01]  /*5310*/  MOV R128, R252 ;  /* 0x000000fc00807202 */ /* 0x000fe20000000f00 */
[----:B------:R1:W3:Y:S06]  /*5320*/  MUFU.EX2 R40, R8 ;  /* 0x0000000800287308 */ /* 0x0002ec0000000800 */
[C---:B------:R-:W-:Y:S08]  /*5330*/  HMMA.16816.F32.BF16 R76, R4.reuse, R78, RZ ;  /* 0x0000004e044c723c */ /* 0x040ff000000418ff */
[----:B------:R-:W-:Y:S01]  /*5340*/  HMMA.16816.F32.BF16 R48, R4, R94, RZ ;  /* 0x0000005e0430723c */ /* 0x000fe200000418ff */
[----:B-1----:R-:W-:-:S02]  /*5350*/  FFMA.FTZ R8, R130, c[0x0][0x2d0], -R2 ;  /* 0x0000b40082087a23 */ /* 0x002fc40000010802 */
[----:B--2---:R-:W-:Y:S02]  /*5360*/  IMAD.MOV.U32 R130, RZ, RZ, R14 ;  /* 0x000000ffff827224 */ /* 0x004fe400078e000e */
[----:B------:R1:W2:Y:S02]  /*5370*/  MUFU.EX2 R14, R8 ;  /* 0x00000008000e7308 */ /* 0x0002a40000000800 */
[----:B------:R-:W-:Y:S01]  /*5380*/  MOV R94, R182 ;  /* 0x000000b6005e7202 */ /* 0x000fe20000000f00 */
[----:B------:R-:W-:Y:S02]  /*5390*/  IMAD.MOV.U32 R95, RZ, RZ, R143 ;  /* 0x000000ffff5f7224 */ /* 0x000fe400078e008f */
[--C-:B-1----:R-:W-:Y:S02]  /*53a0*/  FFMA.FTZ R8, R131, c[0x0][0x2d0], -R2.reuse ;  /* 0x0000b40083087a23 */ /* 0x102fe40000010802 */
[----:B------:R-:W-:Y:S02]  /*53b0*/  IMAD.MOV.U32 R131, RZ, RZ, R233 ;  /* 0x000000ffff837224 */ /* 0x000fe400078e00e9 */
[----:B------:R1:W-:Y:S02]  /*53c0*/  MUFU.EX2 R233, R8 ;  /* 0x0000000800e97308 */ /* 0x0003e40000000800 */
[----:B-1----:R-:W-:-:S02]  /*53d0*/  FFMA.FTZ R8, R20, c[0x0][0x2d0], -R2 ;  /* 0x0000b40014087a23 */ /* 0x002fc40000010802 */
[C---:B------:R-:W-:Y:S04]  /*53e0*/  HMMA.16816.F32.BF16 R20, R4.reuse, R116, RZ ;  /* 0x000000740414723c */ /* 0x040fe800000418ff */
[----:B------:R1:W4:Y:S03]  /*53f0*/  MUFU.EX2 R132, R8 ;  /* 0x0000000800847308 */ /* 0x0003260000000800 */
[----:B---3--:R-:W-:Y:S02]  /*5400*/  IMAD.MOV.U32 R117, RZ, RZ, R40 ;  /* 0x000000ffff757224 */ /* 0x008fe400078e0028 */
[----:B------:R-:W-:Y:S01]  /*5410*/  HMMA.16816.F32.BF16 R40, R4, R118, RZ ;  /* 0x000000760428723c */ /* 0x000fe200000418ff */
[----:B------:R-:W-:-:S06]  /*5420*/  IMAD.MOV.U32 R116, RZ, RZ, R142 ;  /* 0x000000ffff747224 */ /* 0x000fcc00078e008e */
[----:B------:R-:W-:Y:S01]  /*5430*/  MOV R118, R141 ;  /* 0x0000008d00767202 */ /* 0x000fe20000000f00 */
[----:B------:R-:W-:Y:S01]  /*5440*/  IMAD.MOV.U32 R119, RZ, RZ, R140 ;  /* 0x000000ffff777224 */ /* 0x000fe200078e008c */
[----:B-1----:R-:W-:Y:S07]  /*5450*/  HMMA.16816.F32.BF16 R8, R4, R92, RZ ;  /* 0x0000005c0408723c */ /* 0x002fee00000418ff */
[----:B------:R-:W-:Y:S01]  /*5460*/  F2FP.BF16.PACK_AB R4, R184, R130 ;  /* 0x00000082b804723e */ /* 0x000fe200000010ff */
[----:B------:R-:W-:Y:S01]  /*5470*/  IMAD.MOV.U32 R93, RZ, RZ, R183 ;  /* 0x000000ffff5d7224 */ /* 0x000fe200078e00b7 */
[----:B------:R-:W-:-:S02]  /*5480*/  F2FP.BF16.PACK_AB R6, R169, R185 ;  /* 0x000000b9a906723e */ /* 0x000fc400000010ff */
[----:B--2---:R-:W-:Y:S02]  /*5490*/  F2FP.BF16.PACK_AB R5, R14, R117 ;  /* 0x000000750e05723e */ /* 0x004fe400000010ff */
[----:B----4-:R-:W-:Y:S02]  /*54a0*/  F2FP.BF16.PACK_AB R7, R132, R233 ;  /* 0x000000e98407723e */ /* 0x010fe400000010ff */
[----:B------:R-:W-:-:S05]  /*54b0*/  MOV R92, R199 ;  /* 0x000000c7005c7202 */ /* 0x000fca0000000f00 */
        /* <DEDUP_REMOVED lines=8> */
[----:B------:R-:W-:Y:S01]  /*5540*/  HMMA.16816.F32.BF16 R180, R4, R60, R80 ;  /* 0x0000003c04b4723c */ /* 0x000fe20000041850 */
[----:B------:R-:W-:-:S06]  /*5550*/  MOV R57, R194 ;  /* 0x000000c200397202 */ /* 0x000fcc0000000f00 */
[----:B------:R-:W-:Y:S01]  /*5560*/  IMAD.MOV.U32 R80, RZ, RZ, R193 ;  /* 0x000000ffff507224 */ /* 0x000fe200078e00c1 */
[C---:B------:R-:W-:Y:S01]  /*5570*/  HMMA.16816.F32.BF16 R24, R4.reuse, R52, R24 ;  /* 0x000000340418723c */ /* 0x040fe20000041818 */
[----:B------:R-:W-:Y:S01]  /*5580*/  IMAD.MOV.U32 R81, RZ, RZ, R192 ;  /* 0x000000ffff517224 */ /* 0x000fe200078e00c0 */
[----:B------:R-:W-:Y:S01]  /*5590*/  MOV R60, R197 ;  /* 0x000000c5003c7202 */ /* 0x000fe20000000f00 */
[----:B------:R-:W-:Y:S01]  /*55a0*/  IMAD.MOV.U32 R61, RZ, RZ, R198 ;  /* 0x000000ffff3d7224 */ /* 0x000fe200078e00c6 */
[----:B------:R-:W-:Y:S01]  /*55b0*/  MOV R82, R171 ;  /* 0x000000ab00527202 */ /* 0x000fe20000000f00 */
[----:B------:R-:W-:Y:S02]  /*55c0*/  IMAD.MOV.U32 R83, RZ, RZ, R14 ;  /* 0x000000ffff537224 */ /* 0x000fe400078e000e */
[----:B------:R-:W-:Y:S01]  /*55d0*/  IMAD.MOV.U32 R53, RZ, RZ, R196 ;  /* 0x000000ffff357224 */ /* 0x000fe200078e00c4 */
[C---:B------:R-:W-:Y:S07]  /*55e0*/  HMMA.16816.F32.BF16 R192, R4.reuse, R28, R8 ;  /* 0x0000001c04c0723c */ /* 0x040fee0000041808 */
[----:B------:R-:W-:Y:S01]  /*55f0*/  FFMA.FTZ R8, R167, c[0x0][0x2d0], -R13 ;  /* 0x0000b400a7087a23 */ /* 0x000fe2000001080d */
[----:B------:R-:W-:Y:S01]  /*5600*/  HMMA.16816.F32.BF16 R196, R4, R32, R20 ;  /* 0x0000002004c4723c */ /* 0x000fe20000041814 */
[----:B------:R-:W-:Y:S01]  /*5610*/  MOV R29, R61 ;  /* 0x0000003d001d7202 */ /* 0x000fe20000000f00 */
[----:B------:R-:W-:Y:S01]  /*5620*/  IMAD.MOV.U32 R28, RZ, RZ, R85 ;  /* 0x000000ffff1c7224 */ /* 0x000fe200078e0055 */
[----:B------:R1:W-:Y:S01]  /*5630*/  MUFU.EX2 R64, R8 ;  /* 0x0000000800407308 */ /* 0x0003e20000000800 */
[----:B------:R-:W-:-:S02]  /*5640*/  IMAD.MOV.U32 R167, RZ, RZ, R86 ;  /* 0x000000ffffa77224 */ /* 0x000fc400078e0056 */
[----:B------:R-:W-:Y:S02]  /*5650*/  IMAD.MOV.U32 R85, RZ, RZ, R94 ;  /* 0x000000ffff557224 */ /* 0x000fe400078e005e */
[----:B------:R-:W-:Y:S01]  /*5660*/  HMMA.16816.F32.BF16 R140, R4, R36, R16 ;  /* 0x00000024048c723c */ /* 0x000fe20000041810 */
[----:B------:R-:W-:Y:S01]  /*5670*/  IMAD.MOV.U32 R86, RZ, RZ, R117 ;  /* 0x000000ffff567224 */ /* 0x000fe200078e0075 */
[----:B------:R-:W-:-:S06]  /*5680*/  MOV R117, R146 ;  /* 0x0000009200757202 */ /* 0x000fcc0000000f00 */
[----:B------:R-:W-:Y:S01]  /*5690*/  HMMA.16816.F32.BF16 R16, R4, R66, R100 ;  /* 0x000000420410723c */ /* 0x000fe20000041864 */
[----:B-1----:R-:W-:-:S04]  /*56a0*/  FFMA.FTZ R8, R163, c[0x0][0x2d0], -R13 ;  /* 0x0000b400a3087a23 */ /* 0x002fc8000001080d */
[----:B------:R1:W2:Y:S02]  /*56b0*/  MUFU.EX2 R52, R8 ;  /* 0x0000000800347308 */ /* 0x0002a40000000800 */
[----:B------:R-:W-:Y:S01]  /*56c0*/  IMAD.MOV.U32 R103, RZ, RZ, R185 ;  /* 0x000000ffff677224 */ /* 0x000fe200078e00b9 */
[C---:B------:R-:W-:Y:S01]  /*56d0*/  HMMA.16816.F32.BF16 R40, R4.reuse, R34, R40 ;  /* 0x000000220428723c */ /* 0x040fe20000041828 */
[----:B------:R-:W-:Y:S01]  /*56e0*/  MOV R66, R131 ;  /* 0x0000008300427202 */ /* 0x000fe20000000f00 */
[----:B------:R-:W-:Y:S01]  /*56f0*/  IMAD.MOV.U32 R67, RZ, RZ, R128 ;  /* 0x000000ffff437224 */ /* 0x000fe200078e0080 */
[----:B------:R-:W-:Y:S01]  /*5700*/  MOV R100, R129 ;  /* 0x0000008100647202 */ /* 0x000fe20000000f00 */
[----:B------:R-:W-:Y:S02]  /*5710*/  IMAD.MOV.U32 R101, RZ, RZ, R145 ;  /* 0x000000ffff657224 */ /* 0x000fe400078e0091 */
[----:B------:R-:W-:Y:S02]  /*5720*/  IMAD.MOV.U32 R102, RZ, RZ, R144 ;  /* 0x000000ffff667224 */ /* 0x000fe400078e0090 */
[----:B------:R-:W-:Y:S01]  /*5730*/  HMMA.16816.F32.BF16 R20, R4, R62, R96 ;  /* 0x0000003e0414723c */ /* 0x000fe20000041860 */
[----:B-1----:R-:W-:-:S06]  /*5740*/  FFMA.FTZ R8, R168, c[0x0][0x2d0], -R13 ;  /* 0x0000b400a8087a23 */ /* 0x002fcc000001080d */
[----:B------:R-:W-:Y:S01]  /*5750*/  MOV R98, R95 ;  /* 0x0000005f00627202 */ /* 0x000fe20000000f00 */
[----:B------:R-:W1:Y:S01]  /*5760*/  LDSM.16.MT88.4 R168, [R226+0x3080] ;  /* 0x00308000e2a8783b */ /* 0x000e620000004200 */
[----:B--2---:R-:W-:Y:S01]  /*5770*/  IMAD.MOV.U32 R35, RZ, RZ, R52 ;  /* 0x000000ffff237224 */ /* 0x004fe200078e0034 */
[----:B------:R2:W-:Y:S01]  /*5780*/  MUFU.EX2 R252, R8 ;  /* 0x0000000800fc7308 */ /* 0x0005e20000000800 */
[----:B------:R-:W-:Y:S01]  /*5790*/  IMAD.MOV.U32 R52, RZ, RZ, R60 ;  /* 0x000000ffff347224 */ /* 0x000fe200078e003c */
[----:B------:R-:W-:Y:S01]  /*57a0*/  HMMA.16816.F32.BF16 R104, R4, R72, R104 ;  /* 0x000000480468723c */ /* 0x000fe20000041868 */
[----:B------:R-:W-:Y:S01]  /*57b0*/  LDSM.16.MT88.4 R60, [R227+0x3080] ;  /* 0x00308000e33c783b */ /* 0x000fe20000004200 */
[----:B------:R-:W-:Y:S01]  /*57c0*/  F2FP.BF16.PACK_AB R128, R35, R64 ;  /* 0x000000402380723e */ /* 0x000fe200000010ff */
[----:B------:R-:W-:Y:S02]  /*57d0*/  IMAD.MOV.U32 R99, RZ, RZ, R92 ;  /* 0x000000ffff637224 */ /* 0x000fe400078e005c */
[----:B------:R-:W-:-:S02]  /*57e0*/  IMAD.MOV.U32 R97, RZ, RZ, R100 ;  /* 0x000000ffff617224 */ /* 0x000fc400078e0064 */
[----:B------:R-:W-:Y:S01]  /*57f0*/  IMAD.MOV.U32 R96, RZ, RZ, R67 ;  /* 0x000000ffff607224 */ /* 0x000fe200078e0043 */
[C---:B------:R-:W-:Y:S01]  /*5800*/  HMMA.16816.F32.BF16 R72, R4.reuse, R74, R108 ;  /* 0x0000004a0448723c */ /* 0x040fe2000004186c */
[----:B------:R-:W-:Y:S01]  /*5810*/  LDSM.16.MT88.4 R108, [R228+0x4880] ;  /* 0x00488000e46c783b */ /* 0x000fe20000004200 */
[----:B------:R-:W-:Y:S02]  /*5820*/  IMAD.MOV.U32 R67, RZ, RZ, R167 ;  /* 0x000000ffff437224 */ /* 0x000fe400078e00a7 */
[----:B------:R-:W-:Y:S02]  /*5830*/  IMAD.MOV.U32 R100, RZ, RZ, R28 ;  /* 0x000000ffff647224 */ /* 0x000fe400078e001c */
[----:B--2---:R-:W-:Y:S02]  /*5840*/  FFMA.FTZ R8, R162, c[0x0][0x2d0], -R13 ;  /* 0x0000b400a2087a23 */ /* 0x004fe4000001080d */
[----:B------:R-:W-:Y:S01]  /*5850*/  HMMA.16816.F32.BF16 R88, R4, R58, R88 ;  /* 0x0000003a0458723c */ /* 0x000fe20000041858 */
[----:B------:R-:W-:Y:S01]  /*5860*/  IMAD.MOV.U32 R167, RZ, RZ, R57 ;  /* 0x000000ffffa77224 */ /* 0x000fe200078e0039 */
[----:B------:R2:W-:Y:S01]  /*5870*/  MUFU.EX2 R138, R8 ;  /* 0x00000008008a7308 */ /* 0x0005e20000000800 */
[----:B------:R-:W-:Y:S01]  /*5880*/  IMAD.MOV.U32 R28, RZ, RZ, R80 ;  /* 0x000000ffff1c7224 */ /* 0x000fe200078e0050 */
[----:B------:R-:W-:Y:S01]  /*5890*/  MOV R80, R65 ;  /* 0x0000004100507202 */ /* 0x000fe20000000f00 */
[----:B------:R-:W-:-:S03]  /*58a0*/  IMAD.MOV.U32 R57, RZ, RZ, R83 ;  /* 0x000000ffff397224 */ /* 0x000fc600078e0053 */
[C---:B------:R-:W-:Y:S01]  /*58b0*/  HMMA.16816.F32.BF16 R36, R4.reuse, R38, R76 ;  /* 0x000000260424723c */ /* 0x040fe2000004184c */
[----:B------:R-:W-:Y:S07]  /*58c0*/  LDSM.16.MT88.4 R76, [R225+0x4880] ;  /* 0x00488000e14c783b */ /* 0x000fee0000004200 */
[----:B------:R-:W-:Y:S01]  /*58d0*/  HMMA.16816.F32.BF16 R48, R4, R30, R48 ;  /* 0x0000001e0430723c */ /* 0x000fe20000041830 */
[----:B--2---:R-:W-:Y:S02]  /*58e0*/  FFMA.FTZ R8, R158, c[0x0][0x2d0], -R12 ;  /* 0x0000b4009e087a23 */ /* 0x004fe4000001080c */
[----:B------:R-:W-:-:S02]  /*58f0*/  IMAD.MOV.U32 R158, RZ, RZ, R184 ;  /* 0x000000ffff9e7224 */ /* 0x000fc400078e00b8 */
[----:B------:R2:W-:Y:S01]  /*5900*/  MUFU.EX2 R134, R8 ;  /* 0x0000000800867308 */ /* 0x0005e20000000800 */
[----:B------:R-:W-:Y:S01]  /*5910*/  MOV R65, R233 ;  /* 0x000000e900417202 */ /* 0x000fe20000000f00 */
[----:B------:R-:W-:Y:S02]  /*5920*/  IMAD.MOV.U32 R83, RZ, RZ, R234 ;  /* 0x000000ffff537224 */ /* 0x000fe400078e00ea */
[----:B------:R3:W5:Y:S04]  /*5930*/  LDL.LU R234, [R1+0x60] ;  /* 0x0000600001ea7983 */ /* 0x0007680000300800 */
[----:B------:R3:W5:Y:S01]  /*5940*/  LDL.LU R233, [R1+0x5c] ;  /* 0x00005c0001e97983 */ /* 0x0007620000300800 */
[----:B--2---:R-:W-:Y:S02]  /*5950*/  FFMA.FTZ R8, R159, c[0x0][0x2d0], -R12 ;  /* 0x0000b4009f087a23 */ /* 0x004fe4000001080c */
[----:B------:R-:W-:-:S02]  /*5960*/  IMAD.MOV.U32 R159, RZ, RZ, R93 ;  /* 0x000000ffff9f7224 */ /* 0x000fc400078e005d */
[----:B------:R2:W4:Y:S01]  /*5970*/  MUFU.EX2 R33, R8 ;  /* 0x0000000800217308 */ /* 0x0005220000000800 */
[----:B------:R-:W-:Y:S01]  /*5980*/  LDSM.16.MT88.4 R92, [R226+0x4880] ;  /* 0x00488000e25c783b */ /* 0x000fe20000004200 */
[----:B--2---:R-:W-:Y:S01]  /*5990*/  FFMA.FTZ R8, R161, c[0x0][0x2d0], -R12 ;  /* 0x0000b400a1087a23 */ /* 0x004fe2000001080c */
[----:B----4-:R-:W-:-:S05]  /*59a0*/  F2FP.BF16.PACK_AB R129, R33, R134 ;  /* 0x000000862181723e */ /* 0x010fca00000010ff */
[----:B------:R2:W-:Y:S02]  /*59b0*/  MUFU.EX2 R133, R8 ;  /* 0x0000000800857308 */ /* 0x0005e40000000800 */
[----:B--2---:R-:W-:Y:S02]  /*59c0*/  FFMA.FTZ R8, R160, c[0x0][0x2d0], -R12 ;  /* 0x0000b400a0087a23 */ /* 0x004fe4000001080c */
[----:B------:R-:W-:Y:S04]  /*59d0*/  HMMA.16816.F32.BF16 R12, R4, R54, R68 ;  /* 0x00000036040c723c */ /* 0x000fe80000041844 */
[----:B------:R-:W2:Y:S03]  /*59e0*/  MUFU.EX2 R32, R8 ;  /* 0x0000000800207308 */ /* 0x000ea60000000800 */
[----:B------:R-:W-:Y:S01]  /*59f0*/  IMAD.MOV.U32 R69, RZ, RZ, R118 ;  /* 0x000000ffff457224 */ /* 0x000fe200078e0076 */
[----:B------:R-:W-:Y:S01]  /*5a00*/  MOV R118, R186 ;  /* 0x000000ba00767202 */ /* 0x000fe20000000f00 */
[----:B------:R-:W-:Y:S01]  /*5a10*/  IMAD.MOV.U32 R70, RZ, RZ, R119 ;  /* 0x000000ffff467224 */ /* 0x000fe200078e0077 */
[----:B------:R-:W-:Y:S01]  /*5a20*/  MOV R68, R87 ;  /* 0x0000005700447202 */ /* 0x000fe20000000f00 */
[----:B------:R-:W-:Y:S01]  /*5a30*/  IMAD.MOV.U32 R119, RZ, RZ, R187 ;  /* 0x000000ffff777224 */ /* 0x000fe200078e00bb */
[----:B------:R-:W-:Y:S01]  /*5a40*/  MOV R71, R116 ;  /* 0x0000007400477202 */ /* 0x000fe20000000f00 */
[----:B------:R-:W4:Y:S01]  /*5a50*/  LDSM.16.MT88.4 R184, [R228+0x3080] ;  /* 0x00308000e4b8783b */ /* 0x000f220000004200 */
[----:B------:R-:W-:Y:S01]  /*5a60*/  IMAD.MOV.U32 R87, RZ, RZ, R130 ;  /* 0x000000ffff577224 */ /* 0x000fe200078e0082 */
[----:B------:R-:W-:Y:S01]  /*5a70*/  F2FP.BF16.PACK_AB R130, R138, R252 ;  /* 0x000000fc8a82723e */ /* 0x000fe200000010ff */
[----:B------:R-:W-:Y:S01]  /*5a80*/  FFMA.FTZ R4, R165, c[0x0][0x2d0], -R0 ;  /* 0x0000b400a5047a23 */ /* 0x000fe20000010800 */
[----:B--2---:R-:W-:Y:S01]  /*5a90*/  F2FP.BF16.PACK_AB R131, R32, R133 ;  /* 0x000000852083723e */ /* 0x004fe200000010ff */
[----:B------:R-:W2:Y:S01]  /*5aa0*/  LDSM.16.MT88.4 R8, [R227+0x4880] ;  /* 0x00488000e308783b */ /* 0x000ea20000004200 */
[----:B------:R-:W-:-:S05]  /*5ab0*/  IMAD.MOV.U32 R116, RZ, RZ, R147 ;  /* 0x000000ffff747224 */ /* 0x000fca00078e0093 */
[C---:B-1----:R-:W-:Y:S01]  /*5ac0*/  HMMA.16816.F32.BF16 R160, R128.reuse, R168, R176 ;  /* 0x000000a880a0723c */ /* 0x042fe200000418b0 */
[----:B------:R1:W-:Y:S07]  /*5ad0*/  MUFU.EX2 R31, R4 ;  /* 0x00000004001f7308 */ /* 0x0003ee0000000800 */
[----:B------:R-:W-:Y:S01]  /*5ae0*/  HMMA.16816.F32.BF16 R144, R128, R152, R172 ;  /* 0x000000988090723c */ /* 0x000fe200000418ac */
[----:B-1----:R-:W-:-:S07]  /*5af0*/  FFMA.FTZ R4, R166, c[0x0][0x2d0], -R0 ;  /* 0x0000b400a6047a23 */ /* 0x002fce0000010800 */
[C---:B----4-:R-:W-:Y:S07]  /*5b00*/  HMMA.16816.F32.BF16 R176, R128.reuse, R184, R68 ;  /* 0x000000b880b0723c */ /* 0x050fee0000041844 */
        /* <DEDUP_REMOVED lines=13> */
[----:B------:R-:W-:Y:S01]  /*5be0*/  HMMA.16816.F32.BF16 R52, R128, R60, R68 ;  /* 0x0000003c8034723c */ /* 0x000fe20000041844 */
[----:B------:R-:W-:Y:S01]  /*5bf0*/  IMAD.MOV.U32 R56, RZ, RZ, R82 ;  /* 0x000000ffff387224 */ /* 0x000fe200078e0052 */
[----:B------:R1:W4:Y:S01]  /*5c00*/  MUFU.EX2 R30, R4 ;  /* 0x00000004001e7308 */ /* 0x0003220000000800 */
[----:B------:R-:W-:-:S04]  /*5c10*/  IMAD.MOV.U32 R81, RZ, RZ, R84 ;  /* 0x000000ffff517224 */ /* 0x000fc800078e0054 */
        /* <DEDUP_REMOVED lines=16> */
[--C-:B-1----:R-:W-:Y:S01]  /*5d20*/  FFMA.FTZ R4, R188, c[0x0][0x2d0], -R0.reuse ;  /* 0x0000b400bc047a23 */ /* 0x102fe20000010800 */
[----:B------:R-:W-:Y:S01]  /*5d30*/  MOV R29, R86 ;  /* 0x00000056001d7202 */ /* 0x000fe20000000f00 */
[----:B------:R-:W-:Y:S01]  /*5d40*/  FFMA.FTZ R0, R189, c[0x0][0x2d0], -R0 ;  /* 0x0000b400bd007a23 */ /* 0x000fe20000010800 */
[----:B------:R-:W-:Y:S01]  /*5d50*/  MOV R173, R97 ;  /* 0x0000006100ad7202 */ /* 0x000fe20000000f00 */
[----:B------:R-:W-:Y:S01]  /*5d60*/  IMAD.MOV.U32 R97, RZ, RZ, R67 ;  /* 0x000000ffff617224 */ /* 0x000fe200078e0043 */
[----:B------:R-:W-:Y:S01]  /*5d70*/  MOV R67, R158 ;  /* 0x0000009e00437202 */ /* 0x000fe20000000f00 */
[----:B------:R-:W-:Y:S01]  /*5d80*/  IMAD.MOV.U32 R158, RZ, RZ, R167 ;  /* 0x000000ffff9e7224 */ /* 0x000fe200078e00a7 */
[----:B------:R-:W-:Y:S01]  /*5d90*/  MOV R167, R28 ;  /* 0x0000001c00a77202 */ /* 0x000fe20000000f00 */
[----:B------:R-:W-:Y:S01]  /*5da0*/  IMAD.MOV.U32 R5, RZ, RZ, R29 ;  /* 0x000000ffff057224 */ /* 0x000fe200078e001d */
[----:B------:R1:W-:Y:S01]  /*5db0*/  MUFU.EX2 R28, R0 ;  /* 0x00000000001c7308 */ /* 0x0003e20000000800 */
        /* <DEDUP_REMOVED lines=9> */
[----:B------:R-:W-:-:S02]  /*5e50*/  MOV R159, R102 ;  /* 0x00000066009f7202 */ /* 0x000fc40000000f00 */
[----:B------:R-:W-:Y:S01]  /*5e60*/  HMMA.16816.F32.BF16 R100, R128, R108, R216 ;  /* 0x0000006c8064723c */ /* 0x000fe200000418d8 */
[----:B-1----:R-:W-:Y:S01]  /*5e70*/  FFMA.FTZ R0, R139, c[0x0][0x2d0], -R2 ;  /* 0x0000b4008b007a23 */ /* 0x002fe20000010802 */
[----:B------:R-:W-:Y:S01]  /*5e80*/  MOV R56, R80 ;  /* 0x0000005000387202 */ /* 0x000fe20000000f00 */
[----:B------:R-:W-:-:S04]  /*5e90*/  IMAD.MOV.U32 R57, RZ, RZ, R81 ;  /* 0x000000ffff397224 */ /* 0x000fc800078e0051 */
[----:B------:R-:W-:Y:S01]  /*5ea0*/  IMAD.MOV.U32 R218, RZ, RZ, R5 ;  /* 0x000000ffffda7224 */ /* 0x000fe200078e0005 */
[----:B------:R-:W-:Y:S01]  /*5eb0*/  MOV R80, R84 ;  /* 0x0000005400507202 */ /* 0x000fe20000000f00 */
[----:B------:R1:W-:Y:S01]  /*5ec0*/  MUFU.EX2 R5, R0 ;  /* 0x0000000000057308 */ /* 0x0003e20000000800 */
[----:B------:R-:W-:Y:S01]  /*5ed0*/  IMAD.MOV.U32 R81, RZ, RZ, R85 ;  /* 0x000000ffff517224 */ /* 0x000fe200078e0055 */
[----:B------:R-:W-:Y:S01]  /*5ee0*/  MOV R85, R229 ;  /* 0x000000e500557202 */ /* 0x000fe20000000f00 */
[----:B------:R-:W-:Y:S02]  /*5ef0*/  IMAD.MOV.U32 R84, RZ, RZ, R230 ;  /* 0x000000ffff547224 */ /* 0x000fe400078e00e6 */
[----:B------:R-:W-:-:S03]  /*5f00*/  IMAD.MOV.U32 R86, RZ, RZ, R224 ;  /* 0x000000ffff567224 */ /* 0x000fc600078e00e0 */
[----:B------:R-:W2:Y:S01]  /*5f10*/  MUFU.EX2 R29, R4 ;  /* 0x00000004001d7308 */ /* 0x000ea20000000800 */
[----:B------:R-:W-:Y:S01]  /*5f20*/  MOV R6, R84 ;  /* 0x0000005400067202 */ /* 0x000fe20000000f00 */
[----:B------:R-:W-:Y:S02]  /*5f30*/  IMAD.MOV.U32 R7, RZ, RZ, R85 ;  /* 0x000000ffff077224 */ /* 0x000fe400078e0055 */
[----:B-1----:R-:W-:Y:S01]  /*5f40*/  FFMA.FTZ R0, R156, c[0x0][0x2d0], -R2 ;  /* 0x0000b4009c007a23 */ /* 0x002fe20000010802 */
[----:B------:R-:W-:Y:S01]  /*5f50*/  MOV R34, R86 ;  /* 0x0000005600227202 */ /* 0x000fe20000000f00 */
[----:B------:R-:W-:Y:S02]  /*5f60*/  IMAD.MOV.U32 R58, RZ, RZ, R87 ;  /* 0x000000ffff3a7224 */ /* 0x000fe400078e0057 */
[----:B------:R1:W1:Y:S01]  /*5f70*/  MUFU.EX2 R4, R0 ;  /* 0x0000000000047308 */ /* 0x0002620000000800 */
        /* <DEDUP_REMOVED lines=10> */
[--C-:B-1----:R-:W-:Y:S02]  /*6020*/  FFMA.FTZ R0, R157, c[0x0][0x2d0], -R2.reuse ;  /* 0x0000b4009d007a23 */ /* 0x102fe40000010802 */
[----:B------:R-:W-:Y:S01]  /*6030*/  FFMA.FTZ R2, R164, c[0x0][0x2d0], -R2 ;  /* 0x0000b400a4027a23 */ /* 0x000fe20000010802 */
[----:B------:R-:W-:Y:S02]  /*6040*/  MOV R58, R116 ;  /* 0x00000074003a7202 */ /* 0x000fe40000000f00 */
[----:B--2---:R-:W-:Y:S01]  /*6050*/  HMMA.16816.F32.BF16 R116, R128, R8, R212 ;  /* 0x000000088074723c */ /* 0x004fe200000418d4 */
[----:B------:R-:W-:Y:S06]  /*6060*/  MUFU.EX2 R0, R0 ;  /* 0x0000000000007308 */ /* 0x000fec0000000800 */
[----:B------:R-:W-:-:S02]  /*6070*/  MOV R213, R59 ;  /* 0x0000003b00d57202 */ /* 0x000fc40000000f00 */
[----:B------:R-:W1:Y:S01]  /*6080*/  MUFU.EX2 R2, R2 ;  /* 0x0000000200027308 */ /* 0x000e620000000800 */
        /* <DEDUP_REMOVED lines=10> */
[----:B------:R-:W-:-:S02]  /*6130*/  IMAD.MOV.U32 R214, RZ, RZ, R173 ;  /* 0x000000ffffd67224 */ /* 0x000fc400078e00ad */
[----:B------:R-:W-:Y:S02]  /*6140*/  IMAD.MOV.U32 R82, RZ, RZ, R232 ;  /* 0x000000ffff527224 */ /* 0x000fe400078e00e8 */
[----:B------:R-:W-:Y:S01]  /*6150*/  IMAD.MOV.U32 R139, RZ, RZ, R67 ;  /* 0x000000ffff8b7224 */ /* 0x000fe200078e0043 */
[----:B------:R3:W5:Y:S01]  /*6160*/  LDL.LU R232, [R1+0x58] ;  /* 0x0000580001e87983 */ /* 0x0007620000300800 */
[----:B------:R-:W-:Y:S01]  /*6170*/  IMAD.MOV.U32 R247, RZ, RZ, R174 ;  /* 0x000000fffff77224 */ /* 0x000fe200078e00ae */
[----:B------:R-:W-:Y:S01]  /*6180*/  MOV R246, R175 ;  /* 0x000000af00f67202 */ /* 0x000fe20000000f00 */
[----:B------:R-:W-:Y:S01]  /*6190*/  HMMA.16816.F32.BF16 R84, R128, R92, R248 ;  /* 0x0000005c8054723c */ /* 0x000fe200000418f8 */
[----:B------:R-:W-:Y:S01]  /*61a0*/  IMAD.MOV.U32 R245, RZ, RZ, R6 ;  /* 0x000000fffff57224 */ /* 0x000fe200078e0006 */
[----:B------:R-:W-:Y:S01]  /*61b0*/  MOV R6, R66 ;  /* 0x0000004200067202 */ /* 0x000fe20000000f00 */
[----:B------:R3:W5:Y:S01]  /*61c0*/  LDL.LU R231, [R1+0x54] ;  /* 0x0000540001e77983 */ /* 0x0007620000300800 */
[----:B------:R-:W-:-:S04]  /*61d0*/  MOV R244, R7 ;  /* 0x0000000700f47202 */ /* 0x000fc80000000f00 */
[----:B------:R-:W-:Y:S01]  /*61e0*/  HMMA.16816.F32.BF16 R172, R128, R170, R220 ;  /* 0x000000aa80ac723c */ /* 0x000fe200000418dc */
[----:B------:R-:W-:-:S07]  /*61f0*/  IMAD.MOV.U32 R251, RZ, RZ, R64 ;  /* 0x000000fffffb7224 */ /* 0x000fce00078e0040 */
[----:B------:R-:W-:Y:S01]  /*6200*/  HMMA.16816.F32.BF16 R68, R128, R76, R68 ;  /* 0x0000004c8044723c */ /* 0x000fe20000041844 */
[----:B------:R-:W-:Y:S01]  /*6210*/  IMAD.MOV.U32 R223, RZ, RZ, R34 ;  /* 0x000000ffffdf7224 */ /* 0x000fe200078e0022 */
[----:B------:R-:W-:Y:S01]  /*6220*/  MOV R220, R190 ;  /* 0x000000be00dc7202 */ /* 0x000fe20000000f00 */
[----:B------:R-:W-:Y:S01]  /*6230*/  IMAD.MOV.U32 R221, RZ, RZ, R191 ;  /* 0x000000ffffdd7224 */ /* 0x000fe200078e00bf */
[----:B------:R-:W-:Y:S01]  /*6240*/  MOV R34, R65 ;  /* 0x0000004100227202 */ /* 0x000fe20000000f00 */
[----:B------:R-:W-:-:S03]  /*6250*/  IMAD.MOV.U32 R7, RZ, RZ, R99 ;  /* 0x000000ffff077224 */ /* 0x000fc600078e0063 */
[C---:B------:R-:W-:Y:S01]  /*6260*/  HMMA.16816.F32.BF16 R112, R128.reuse, R110, R112 ;  /* 0x0000006e8070723c */ /* 0x040fe20000041870 */
[----:B------:R-:W-:Y:S01]  /*6270*/  MOV R248, R167 ;  /* 0x000000a700f87202 */ /* 0x000fe20000000f00 */
[----:B------:R-:W-:Y:S01]  /*6280*/  IMAD.MOV.U32 R249, RZ, RZ, R56 ;  /* 0x000000fffff97224 */ /* 0x000fe200078e0038 */
[----:B------:R-:W-:Y:S01]  /*6290*/  MOV R250, R57 ;  /* 0x0000003900fa7202 */ /* 0x000fe20000000f00 */
[----:B------:R3:W5:Y:S04]  /*62a0*/  LDL.LU R230, [R1+0x50] ;  /* 0x0000500001e67983 */ /* 0x0007680000300800 */
[C---:B------:R-:W-:Y:S01]  /*62b0*/  HMMA.16816.F32.BF16 R188, R128.reuse, R186, R208 ;  /* 0x000000ba80bc723c */ /* 0x040fe200000418d0 */
[----:B------:R-:W-:Y:S01]  /*62c0*/  MOV R222, R58 ;  /* 0x0000003a00de7202 */ /* 0x000fe20000000f00 */
[----:B------:R3:W5:Y:S04]  /*62d0*/  LDL.LU R229, [R1+0x4c] ;  /* 0x00004c0001e57983 */ /* 0x0007680000300800 */
[----:B------:R3:W5:Y:S01]  /*62e0*/  LDL.LU R224, [R1+0x48] ;  /* 0x0000480001e07983 */ /* 0x0007620000300800 */
[----:B------:R-:W-:Y:S01]  /*62f0*/  MOV R210, R96 ;  /* 0x0000006000d27202 */ /* 0x000fe20000000f00 */
[----:B------:R-:W-:Y:S01]  /*6300*/  HMMA.16816.F32.BF16 R64, R128, R62, R204 ;  /* 0x0000003e8040723c */ /* 0x000fe200000418cc */
[----:B------:R-:W-:Y:S01]  /*6310*/  IMAD.MOV.U32 R209, RZ, RZ, R97 ;  /* 0x000000ffffd17224 */ /* 0x000fe200078e0061 */
[----:B------:R-:W-:-:S05]  /*6320*/  MOV R208, R98 ;  /* 0x0000006200d07202 */ /* 0x000fca0000000f00 */
[----:B------:R-:W-:Y:S01]  /*6330*/  IMAD.MOV.U32 R204, RZ, RZ, R80 ;  /* 0x000000ffffcc7224 */ /* 0x000fe200078e0050 */
[----:B------:R-:W-:Y:S01]  /*6340*/  MOV R205, R81 ;  /* 0x0000005100cd7202 */ /* 0x000fe20000000f00 */
[----:B------:R-:W-:Y:S01]  /*6350*/  IMAD.MOV.U32 R206, RZ, RZ, R82 ;  /* 0x000000ffffce7224 */ /* 0x000fe200078e0052 */
[----:B------:R-:W-:Y:S01]  /*6360*/  MOV R207, R83 ;  /* 0x0000005300cf7202 */ /* 0x000fe20000000f00 */
[C---:B------:R-:W-:Y:S08]  /*6370*/  HMMA.16816.F32.BF16 R96, R128.reuse, R94, R148 ;  /* 0x0000005e8060723c */ /* 0x040ff00000041894 */
[C---:B------:R-:W-:Y:S08]  /*6380*/  HMMA.16816.F32.BF16 R80, R128.reuse, R78, R200 ;  /* 0x0000004e8050723c */ /* 0x040ff000000418c8 */
[----:B------:R-:W-:Y:S07]  /*6390*/  HMMA.16816.F32.BF16 R128, R128, R10, R124 ;  /* 0x0000000a8080723c */ /* 0x000fee000004187c */
[----:B----4-:R-:W-:-:S02]  /*63a0*/  F2FP.BF16.PACK_AB R124, R30, R31 ;  /* 0x0000001f1e7c723e */ /* 0x010fc400000010ff */
[----:B------:R-:W-:Y:S02]  /*63b0*/  F2FP.BF16.PACK_AB R126, R28, R29 ;  /* 0x0000001d1c7e723e */ /* 0x000fe400000010ff */
[----:B------:R-:W-:Y:S02]  /*63c0*/  F2FP.BF16.PACK_AB R125, R4, R5 ;  /* 0x00000005047d723e */ /* 0x000fe400000010ff */
[----:B-1----:R-:W-:Y:S01]  /*63d0*/  F2FP.BF16.PACK_AB R127, R2, R0 ;  /* 0x00000000027f723e */ /* 0x002fe200000010ff */
[----:B------:R-:W-:Y:S02]  /*63e0*/  FADD.FTZ R6, R6, R204 ;  /* 0x000000cc06067221 */ /* 0x000fe40000010000 */
[----:B------:R-:W-:-:S04]  /*63f0*/  FADD.FTZ R7, R7, R205 ;  /* 0x000000cd07077221 */ /* 0x000fc80000010000 */
[----:B------:R-:W-:Y:S01]  /*6400*/  HMMA.16816.F32.BF16 R148, R124, R152, R104 ;  /* 0x000000987c94723c */ /* 0x000fe20000041868 */
[----:B------:R-:W-:Y:S02]  /*6410*/  IMAD.MOV.U32 R211, RZ, RZ, R59 ;  /* 0x000000ffffd37224 */ /* 0x000fe400078e003b */
[----:B------:R-:W-:-:S05]  /*6420*/  FADD.FTZ R6, R208, R6 ;  /* 0x00000006d0067221 */ /* 0x000fca0000010000 */
[----:B------:R-:W-:Y:S01]  /*6430*/  HMMA.16816.F32.BF16 R152, R124, R154, R72 ;  /* 0x0000009a7c98723c */ /* 0x000fe20000041848 */
[----:B------:R-:W-:-:S07]  /*6440*/  FADD.FTZ R7, R209, R7 ;  /* 0x00000007d1077221 */ /* 0x000fce0000010000 */
[----:B------:R-:W-:Y:S01]  /*6450*/  HMMA.16816.F32.BF16 R72, R124, R76, R24 ;  /* 0x0000004c7c48723c */ /* 0x000fe20000041818 */
[----:B------:R-:W-:-:S07]  /*6460*/  FADD.FTZ R6, R211, R6 ;  /* 0x00000006d3067221 */ /* 0x000fce0000010000 */
[----:B------:R-:W-:Y:S01]  /*6470*/  HMMA.16816.F32.BF16 R76, R124, R78, R12 ;  /* 0x0000004e7c4c723c */ /* 0x000fe2000004180c */
[----:B------:R-:W-:-:S06]  /*6480*/  FADD.FTZ R7, R220, R7 ;  /* 0x00000007dc077221 */ /* 0x000fcc0000010000 */
        /* <DEDUP_REMOVED lines=12> */
[----:B------:R-:W-:-:S06]  /*6550*/  FADD.FTZ R6, R215, R13 ;  /* 0x0000000dd7067221 */ /* 0x000fcc0000010000 */
[----:B------:R-:W-:Y:S02]  /*6560*/  FADD.FTZ R9, R214, R14 ;  /* 0x0000000ed6097221 */ /* 0x000fe40000010000 */
[----:B------:R-:W-:Y:S02]  /*6570*/  FADD.FTZ R8, R216, R12 ;  /* 0x0000000cd8087221 */ /* 0x000fe40000010000 */
[----:B------:R-:W-:Y:S02]  /*6580*/  FADD.FTZ R12, R217, R7 ;  /* 0x00000007d90c7221 */ /* 0x000fe40000010000 */
[----:B------:R-:W-:Y:S01]  /*6590*/  FADD.FTZ R7, R218, R9 ;  /* 0x00000009da077221 */ /* 0x000fe20000010000 */
[----:B------:R-:W-:Y:S01]  /*65a0*/  HMMA.16816.F32.BF16 R56, R124, R60, R44 ;  /* 0x0000003c7c38723c */ /* 0x000fe2000004182c */
[----:B------:R-:W-:Y:S02]  /*65b0*/  FADD.FTZ R9, R219, R6 ;  /* 0x00000006db097221 */ /* 0x000fe40000010000 */
[----:B------:R-:W-:-:S02]  /*65c0*/  FADD.FTZ R6, R139, R8 ;  /* 0x000000088b067221 */ /* 0x000fc40000010000 */
[----:B------:R-:W-:-:S03]  /*65d0*/  FADD.FTZ R7, R248, R7 ;  /* 0x00000007f8077221 */ /* 0x000fc60000010000 */
[C---:B------:R-:W-:Y:S08]  /*65e0*/  HMMA.16816.F32.BF16 R60, R124.reuse, R62, R88 ;  /* 0x0000003e7c3c723c */ /* 0x040ff00000041858 */
[C---:B------:R-:W-:Y:S08]  /*65f0*/  HMMA.16816.F32.BF16 R180, R124.reuse, R184, R180 ;  /* 0x000000b87cb4723c */ /* 0x040ff000000418b4 */
[C---:B------:R-:W-:Y:S08]  /*6600*/  HMMA.16816.F32.BF16 R88, R124.reuse, R92, R140 ;  /* 0x0000005c7c58723c */ /* 0x040ff0000004188c */
[C---:B------:R-:W-:Y:S08]  /*6610*/  HMMA.16816.F32.BF16 R104, R124.reuse, R108, R192 ;  /* 0x0000006c7c68723c */ /* 0x040ff000000418c0 */
[C---:B------:R-:W-:Y:S08]  /*6620*/  HMMA.16816.F32.BF16 R168, R124.reuse, R170, R16 ;  /* 0x000000aa7ca8723c */ /* 0x040ff00000041810 */
[C---:B------:R-:W-:Y:S08]  /*6630*/  HMMA.16816.F32.BF16 R184, R124.reuse, R186, R20 ;  /* 0x000000ba7cb8723c */ /* 0x040ff00000041814 */
[C---:B------:R-:W-:Y:S08]  /*6640*/  HMMA.16816.F32.BF16 R92, R124.reuse, R94, R36 ;  /* 0x0000005e7c5c723c */ /* 0x040ff00000041824 */
[----:B------:R-:W-:Y:S01]  /*6650*/  HMMA.16816.F32.BF16 R108, R124, R110, R48 ;  /* 0x0000006e7c6c723c */ /* 0x000fe20000041830 */
[----:B------:R-:W-:-:S07]  /*6660*/  FADD.FTZ R8, R249, R12 ;  /* 0x0000000cf9087221 */ /* 0x000fce0000010000 */
[----:B------:R-:W-:Y:S07]  /*6670*/  HMMA.16816.F32.BF16 R124, R124, R10, R40 ;  /* 0x0000000a7c7c723c */ /* 0x000fee0000041828 */
        /* <DEDUP_REMOVED lines=16> */
[----:B------:R-:W-:Y:S01]  /*6780*/  FADD.FTZ R7, R32, R5 ;  /* 0x0000000520077221 */ /* 0x000fe20000010000 */
[----:B------:R1:W-:Y:S01]  /*6790*/  STL [R1+0xc], R0 ;  /* 0x00000c0001007387 */ /* 0x0003e20000100800 */
[----:B------:R-:W-:Y:S01]  /*67a0*/  FADD.FTZ R5, R28, R6 ;  /* 0x000000061c057221 */ /* 0x000fe20000010000 */
[----:B------:R-:W-:Y:S02]  /*67b0*/  UIMAD.WIDE.U32 UR18, UR17, UR4, URZ ;  /* 0x00000004111272a5 */ /* 0x000fe4000f8e003f */
[----:B------:R3:W-:Y:S04]  /*67c0*/  STL [R1+0x4], R7 ;  /* 0x0000040701007387 */ /* 0x0007e80000100800 */
[----:B------:R3:W-:Y:S01]  /*67d0*/  STL [R1+0x8], R5 ;  /* 0x0000080501007387 */ /* 0x0007e20000100800 */
[----:B------:R-:W-:Y:S01]  /*67e0*/  PLOP3.LUT P0, PT, PT, PT, UP2, 0x40, 0x0 ;  /* 0x000000000000781c */ /* 0x000fe20003f0e828 */
[----:B------:R-:W-:Y:S01]  /*67f0*/  @UP3 UMOV UR7, UR19 ;  /* 0x0000001300073c82 */ /* 0x000fe20008000000 */
[----:B-1----:R-:W-:-:S05]  /*6800*/  FADD.FTZ R0, R2, R4 ;  /* 0x0000000402007221 */ /* 0x002fca0000010000 */
[----:B------:R3:W-:Y:S01]  /*6810*/  STL [R1+0x10], R0 ;  /* 0x0000100001007387 */ /* 0x0007e20000100800 */
[----:B------:R-:W-:-:S04]  /*6820*/  @UP3 USHF.R.U32.HI UR17, URZ, UR5, UR7 ;  /* 0x000000053f113299 */ /* 0x000fc80008011607 */
[----:B------:R-:W-:-:S03]  /*6830*/  UIADD3 UR4, UR16, UR17, URZ ;  /* 0x0000001110047290 */ /* 0x000fc6000fffe03f */
[----:B------:R-:W-:Y:S02]  /*6840*/  ULDC UR16, c[0x0][0x328] ;  /* 0x0000ca0000107ab9 */ /* 0x000fe40000000800 */
[----:B------:R-:W-:Y:S01]  /*6850*/  UIADD3 UR16, UR4, UR16, URZ ;  /* 0x0000001004107290 */ /* 0x000fe2000fffe03f */
[----:B------:R-:W-:Y:S01]  /*6860*/  IADD3 R242, R242, -0x2, RZ ;  /* 0xfffffffef2f27810 */ /* 0x000fe20007ffe0ff */
[----:B------:R-:W-:Y:S05]  /*6870*/  @P0 BRA `(.L_x_898) ;  /* 0x0000013000000947 */ /* 0x000fea0003800000 */
[----:B------:R-:W-:Y:S01]  /*6880*/  ISETP.LT.AND P0, PT, RZ, UR4, PT ;  /* 0x00000004ff007c0c */ /* 0x000fe2000bf01270 */
[----:B------:R-:W-:Y:S02]  /*6890*/  UIADD3 UR17, UR4, -0x1, URZ ;  /* 0xffffffff04117890 */ /* 0x000fe4000fffe03f */
[----:B------:R-:W-:-:S10]  /*68a0*/  ULDC UR7, c[0x0][0x32c] ;  /* 0x0000cb0000077ab9 */ /* 0x000fd40000000800 */
[----:B------:R-:W-:Y:S05]  /*68b0*/  @P0 BRA `(.L_x_899) ;  /* 0x0000007000000947 */ /* 0x000fea0003800000 */
[----:B------:R-:W-:Y:S02]  /*68c0*/  UISETP.NE.AND UP0, UPT, UR7, 0x1, UPT ;  /* 0x000000010700788c */ /* 0x000fe4000bf05270 */
[----:B------:R-:W-:-:S03]  /*68d0*/  UIADD3 UR17, -UR4, URZ, URZ ;  /* 0x0000003f04117290 */ /* 0x000fc6000fffe13f */
[----:B------:R-:W-:Y:S02]  /*68e0*/  ULDC.64 UR4, c[0x0][0x330] ;  /* 0x0000cc0000047ab9 */ /* 0x000fe40000000a00 */
[----:B------:R-:W-:-:S04]  /*68f0*/  UIMAD.WIDE.U32 UR18, UR17, UR4, URZ ;  /* 0x00000004111272a5 */ /* 0x000fc8000f8e003f */
[----:B------:R-:W-:-:S04]  /*6900*/  @UP0 USHF.R.U32.HI UR17, URZ, UR5, UR19 ;  /* 0x000000053f110299 */ /* 0x000fc80008011613 */
[----:B------:R-:W-:Y:S01]  /*6910*/  ULOP3.LUT UR17, URZ, UR17, URZ, 0x33, !UPT ;  /* 0x000000113f117292 */ /* 0x000fe2000f8e333f */
[----:B------:R-:W-:Y:S05]  /*6920*/  BRA `(.L_x_900) ;  /* 0x0000004000007947 */ /* 0x000fea0003800000 */
.L_x_899:
[----:B------:R-:W-:Y:S02]  /*6930*/  UISETP.NE.AND UP0, UPT, UR7, 0x1, UPT ;  /* 0x000000010700788c */ /* 0x000fe4000bf05270 */
[----:B------:R-:W-:Y:S02]  /*6940*/  ULDC.64 UR4, c[0x0][0x330] ;  /* 0x0000cc0000047ab9 */ /* 0x000fe40000000a00 */
[----:B------:R-:W-:-:S07]  /*6950*/  UIMAD.WIDE.U32 UR18, UR17, UR4, URZ ;  /* 0x00000004111272a5 */ /* 0x000fce000f8e003f */
[----:B------:R-:W-:Y:S02]  /*6960*/  @UP0 USHF.R.U32.HI UR17, URZ, UR5, UR19 ;  /* 0x000000053f110299 */ /* 0x000fe40008011613 */
.L_x_900:
[----:B------:R-:W-:Y:S02]  /*6970*/  ULDC UR4, c[0x0][0x32c] ;  /* 0x0000cb0000047ab9 */ /* 0x000fe40000000800 */
[----:B------:R-:W-:-:S04]  /*6980*/  UIMAD UR4, UR17, UR7, UR4 ;  /* 0x00000007110472a4 */ /* 0x000fc8000f8e0204 */
[----:B------:R-:W-:-:S04]  /*6990*/  UISETP.LT.AND UP0, UPT, UR16, UR4, UPT ;  /* 0x000000041000728c */ /* 0x000fc8000bf01270 */
[----:B------:R-:W-:-:S04]  /*69a0*/  USEL UR16, UR16, UR4, UP0 ;  /* 0x0000000410107287 */ /* 0x000fc80008000000 */
.L_x_898:
[----:B------:R-:W-:-:S04]  /*69b0*/  UIMAD.WIDE UR4, UR16, 0x2aaaaaab, URZ ;  /* 0x2aaaaaab100478a5 */ /* 0x000fc8000f8e023f */
[----:B------:R-:W-:-:S04]  /*69c0*/  USHF.R.U32.HI UR4, URZ, 0x1f, UR5 ;  /* 0x0000001f3f047899 */ /* 0x000fc80008011605 */
[----:B------:R-:W-:-:S04]  /*69d0*/  ULEA.HI.SX32 UR4, UR5, UR4, 0x1d ;  /* 0x0000000405047291 */ /* 0x000fc8000f8fea3f */
[----:B------:R-:W-:-:S04]  /*69e0*/  UISETP.LT.AND UP0, UPT, UR8, UR4, UPT ;  /* 0x000000040800728c */ /* 0x000fc8000bf01270 */
[----:B------:R-:W-:-:S06]  /*69f0*/  USEL UR4, UR8, UR4, !UP0 ;  /* 0x0000000408047287 */ /* 0x000fcc000c000000 */
[----:B------:R-:W-:-:S13]  /*6a00*/  ISETP.GE.AND P0, PT, R242, UR4, PT ;  /* 0x00000004f2007c0c */ /* 0x000fda000bf06270 */
[----:B------:R-:W-:Y:S05]  /*6a10*/  @!P0 BRA `(.L_x_901) ;  /* 0x00004c2000008947 */ /* 0x000fea0003800000 */
[----:B---3--:R-:W2:Y:S01]  /*6a20*/  LDL R0, [R1+0x28] ;  /* 0x0000280001007983 */ /* 0x008ea20000100800 */
[----:B------:R-:W-:Y:S01]  /*6a30*/  PLOP3.LUT P1, PT, PT, PT, UP3, 0x80, 0x0 ;  /* 0x000000000000781c */ /* 0x000fe20003f2f038 */
[----:B------:R-:W-:Y:S01]  /*6a40*/  IMAD.MOV.U32 R134, RZ, RZ, R136 ;  /* 0x000000ffff867224 */ /* 0x000fe200078e0088 */
[----:B------:R-:W-:Y:S01]  /*6a50*/  PLOP3.LUT P0, PT, PT, PT, UP3, 0x80, 0x0 ;  /* 0x000000000000781c */ /* 0x000fe20003f0f038 */
[----:B------:R-:W-:Y:S01]  /*6a60*/  IMAD.MOV.U32 R132, RZ, RZ, R137 ;  /* 0x000000ffff847224 */ /* 0x000fe200078e0089 */
[----:B------:R-:W-:Y:S01]  /*6a70*/  MOV R139, R3 ;  /* 0x00000003008b7202 */ /* 0x000fe20000000f00 */
[----:B------:R-:W-:-:S08]  /*6a80*/  IMAD.MOV.U32 R138, RZ, RZ, R135 ;  /* 0x000000ffff8a7224 */ /* 0x000fd000078e0087 */
[----:B--2---:R-:W-:-:S05]  /*6a90*/  @P1 IMAD.HI.U32 R0, R0, c[0x0][0x2c8], RZ ;  /* 0x0000b20000001a27 */ /* 0x004fca00078e00ff */
[----:B------:R-:W-:-:S05]  /*6aa0*/  @P0 SHF.R.U32.HI R0, RZ, c[0x0][0x2cc], R0 ;  /* 0x0000b300ff000a19 */ /* 0x000fca0000011600 */
[----:B------:R1:W-:Y:S02]  /*6ab0*/  @P0 STL [R1+0x18], R0 ;  /* 0x0000180001000387 */ /* 0x0003e40000100800 */
.L_x_918:
[----:B------:R-:W2:Y:S01]  /*6ac0*/  LDL.64 R38, [R1+0x20] ;  /* 0x0000200001267983 */ /* 0x000ea20000100a00 */
[----:B------:R-:W-:Y:S05]  /*6ad0*/  DEPBAR.LE SB0, 0x0 ;  /* 0x000080000000791a */ /* 0x000fea0000000000 */
[----:B------:R-:W-:Y:S01]  /*6ae0*/  BAR.SYNC.DEFER_BLOCKING 0x0 ;  /* 0x0000000000007b1d */ /* 0x000fe20000010000 */
[C---:B------:R-:W-:Y:S11]  /*6af0*/  ISETP.LT.AND P6, PT, R242.reuse, UR8, PT ;  /* 0x00000008f2007c0c */ /* 0x040ff6000bfc1270 */
[----:B------:R-:W-:Y:S02]  /*6b00*/  @!UPT UIADD3 URZ, URZ, URZ, URZ ;  /* 0x0000003f3f3ff290 */ /* 0x000fe4000fffe03f */
[----:B-1----:R-:W-:Y:S01]  /*6b10*/  @!P6 SHF.R.S32.HI R0, RZ, 0x1f, R242 ;  /* 0x0000001fff00e819 */ /* 0x002fe200000114f2 */
[----:B------:R-:W-:Y:S04]  /*6b20*/  @!P6 IMAD.WIDE.U32 R36, R242, c[0x0][0x208], RZ ;  /* 0x00008200f224ea25 */ /* 0x000fe800078e00ff */
[----:B------:R-:W-:Y:S04]  /*6b30*/  @!P6 IMAD R0, R0, c[0x0][0x208], RZ ;  /* 0x000082000000ea24 */ /* 0x000fe800078e02ff */
[----:B------:R-:W-:Y:S01]  /*6b40*/  @!P6 IMAD R0, R242, c[0x0][0x20c], R0 ;  /* 0x00008300f200ea24 */ /* 0x000fe200078e0200 */
[----:B------:R-:W2:Y:S04]  /*6b50*/  LDL.64 R2, [R1+0x40] ;  /* 0x0000400001027983 */ /* 0x000ea80000100a00 */
[----:B------:R-:W-:Y:S02]  /*6b60*/  @!P6 IADD3 R0, R37, R0, RZ ;  /* 0x000000002500e210 */ /* 0x000fe40007ffe0ff */
[----:B-----5:R-:W-:Y:S03]  /*6b70*/  LDSM.16.M88.4 R48, [R231+0x8080] ;  /* 0x00808000e730783b */ /* 0x020fe60000000200 */
[----:B------:R-:W-:Y:S05]  /*6b80*/  @!P6 IMAD R0, R0, 0x30, RZ ;  /* 0x000000300000e824 */ /* 0x000fea00078e02ff */
[----:B------:R-:W1:Y:S08]  /*6b90*/  LDSM.16.M88.4 R16, [R224+0x5080] ;  /* 0x00508000e010783b */ /* 0x000e700000000200 */
[----:B------:R-:W3:Y:S08]  /*6ba0*/  LDSM.16.M88.4 R44, [R231+0xa080] ;  /* 0x00a08000e72c783b */ /* 0x000ef00000000200 */
[----:B------:R-:W4:Y:S08]  /*6bb0*/  LDSM.16.M88.4 R32, [R224+0x5880] ;  /* 0x00588000e020783b */ /* 0x000f300000000200 */
[----:B------:R-:W2:Y:S06]  /*6bc0*/  LDL.64 R246, [R1+0x30] ;  /* 0x0000300001f67983 */ /* 0x000eac0000100a00 */
[----:B------:R-:W2:Y:S08]  /*6bd0*/  LDSM.16.M88.4 R140, [R224+0x6080] ;  /* 0x00608000e08c783b */ /* 0x000eb00000000200 */
[----:B------:R-:W2:Y:S01]  /*6be0*/  LDL.64 R244, [R1+0x38] ;  /* 0x0000380001f47983 */ /* 0x000ea20000100a00 */
[-C--:B-1----:R-:W-:Y:S05]  /*6bf0*/  HMMA.16816.F32.BF16 R4, R48, R16.reuse, RZ ;  /* 0x000000103004723c */ /* 0x082fea00000418ff */
[----:B------:R-:W-:Y:S03]  /*6c00*/  LDSM.16.M88.4 R192, [R233+0x8080] ;  /* 0x00808000e9c0783b */ /* 0x000fe60000000200 */
[C---:B---3--:R-:W-:Y:S05]  /*6c10*/  HMMA.16816.F32.BF16 R8, R44.reuse, R16, RZ ;  /* 0x000000102c08723c */ /* 0x048fea00000418ff */
[----:B------:R-:W1:Y:S03]  /*6c20*/  LDSM.16.M88.4 R196, [R235] ;  /* 0x00000000ebc4783b */ /* 0x000e660000000200 */
[-C--:B------:R-:W-:Y:S05]  /*6c30*/  HMMA.16816.F32.BF16 R12, R44, R18.reuse, RZ ;  /* 0x000000122c0c723c */ /* 0x080fea00000418ff */
[----:B------:R-:W3:Y:S03]  /*6c40*/  LDSM.16.M88.4 R200, [R233+0xa080] ;  /* 0x00a08000e9c8783b */ /* 0x000ee60000000200 */
[C---:B------:R-:W-:Y:S05]  /*6c50*/  HMMA.16816.F32.BF16 R16, R48.reuse, R18, RZ ;  /* 0x000000123010723c */ /* 0x040fea00000418ff */
[----:B------:R-:W1:Y:S03]  /*6c60*/  LDSM.16.M88.4 R204, [R241] ;  /* 0x00000000f1cc783b */ /* 0x000e660000000200 */
[-C--:B----4-:R-:W-:Y:S05]  /*6c70*/  HMMA.16816.F32.BF16 R20, R48, R32.reuse, RZ ;  /* 0x000000203014723c */ /* 0x090fea00000418ff */
[----:B------:R-:W4:Y:S03]  /*6c80*/  LDSM.16.M88.4 R208, [R240] ;  /* 0x00000000f0d0783b */ /* 0x000f260000000200 */
[C---:B------:R-:W-:Y:S08]  /*6c90*/  HMMA.16816.F32.BF16 R24, R44.reuse, R32, RZ ;  /* 0x000000202c18723c */ /* 0x040ff000000418ff */
[-C--:B------:R-:W-:Y:S08]  /*6ca0*/  HMMA.16816.F32.BF16 R28, R44, R34.reuse, RZ ;  /* 0x000000222c1c723c */ /* 0x080ff000000418ff */
[C---:B------:R-:W-:Y:S04]  /*6cb0*/  HMMA.16816.F32.BF16 R32, R48.reuse, R34, RZ ;  /* 0x000000223020723c */ /* 0x040fe800000418ff */
[----:B--2---:R-:W-:Y:S05]  /*6cc0*/  @!P6 MOV R3, R39 ;  /* 0x000000270003e202 */ /* 0x004fea0000000f00 */
[----:B------:R-:W-:Y:S02]  /*6cd0*/  @!P6 IMAD.WIDE.U32 R2, R36, 0x30, R2 ;  /* 0x000000302402e825 */ /* 0x000fe400078e0002 */
[-C--:B------:R-:W-:Y:S03]  /*6ce0*/  HMMA.16816.F32.BF16 R36, R48, R140.reuse, RZ ;  /* 0x0000008c3024723c */ /* 0x080fe600000418ff */
[----:B------:R-:W-:Y:S02]  /*6cf0*/  @!P6 IADD3 R133, R3, R0, RZ ;  /* 0x000000000385e210 */ /* 0x000fe40007ffe0ff */
[C---:B------:R-:W-:Y:S02]  /*6d00*/  @!P6 SHF.L.U32 R0, R2.reuse, 0x1, RZ ;  /* 0x000000010200e819 */ /* 0x040fe400000006ff */
[----:B------:R-:W-:Y:S01]  /*6d10*/  @!P6 SHF.L.U64.HI R133, R2, 0x1, R133 ;  /* 0x000000010285e819 */ /* 0x000fe20000010285 */
[C---:B------:R-:W-:Y:S04]  /*6d20*/  HMMA.16816.F32.BF16 R40, R44.reuse, R140, RZ ;  /* 0x0000008c2c28723c */ /* 0x040fe800000418ff */
[C---:B------:R-:W-:Y:S02]  /*6d30*/  @!P6 IADD3 R136, P0, R0.reuse, c[0x0][0x1f8], RZ ;  /* 0x00007e000088ea10 */ /* 0x040fe40007f1e0ff */
[----:B------:R-:W-:Y:S02]  /*6d40*/  @!P6 IADD3 R0, P5, R0, 0x80, RZ ;  /* 0x000000800000e810 */ /* 0x000fe40007fbe0ff */
[-C--:B------:R-:W-:Y:S01]  /*6d50*/  HMMA.16816.F32.BF16 R44, R44, R142.reuse, RZ ;  /* 0x0000008e2c2c723c */ /* 0x080fe200000418ff */
[----:B------:R-:W-:Y:S03]  /*6d60*/  @!P6 IADD3.X R137, R133, c[0x0][0x1fc], RZ, P0, !PT ;  /* 0x00007f008589ea10 */ /* 0x000fe600007fe4ff */
[----:B------:R-:W-:Y:S02]  /*6d70*/  @!P6 IADD3 R212, P2, R0, c[0x0][0x1f8], RZ ;  /* 0x00007e0000d4ea10 */ /* 0x000fe40007f5e0ff */
[----:B------:R-:W-:Y:S01]  /*6d80*/  @!PT LDS RZ, [RZ] ;  /* 0x00000000fffff984 */ /* 0x000fe20000000800 */
[----:B------:R-:W-:Y:S01]  /*6d90*/  @!PT LDS RZ, [RZ] ;  /* 0x00000000fffff984 */ /* 0x000fe20000000800 */
[----:B------:R-:W-:Y:S01]  /*6da0*/  @!PT LDS RZ, [RZ] ;  /* 0x00000000fffff984 */ /* 0x000fe20000000800 */
[----:B------:R2:W-:Y:S01]  /*6db0*/  @!P6 LDGSTS.E.BYPASS.LTC128B.128 [R243+0x2080], [R136.64], !P4 ;  /* 0x0208000088f3efae */ /* 0x0005e2000e101d4e */
[----:B------:R-:W-:Y:S01]  /*6dc0*/  @!P6 IADD3 R2, P1, R136, UR10, RZ ;  /* 0x0000000a8802ec10 */ /* 0x000fe2000ff3e0ff */
[----:B------:R-:W-:Y:S04]  /*6dd0*/  HMMA.16816.F32.BF16 R48, R48, R142, RZ ;  /* 0x0000008e3030723c */ /* 0x000fe800000418ff */
[----:B------:R-:W-:Y:S02]  /*6de0*/  @!P6 IADD3.X R213, RZ, c[0x0][0x1fc], R133, P2, P5 ;  /* 0x00007f00ffd5ea10 */ /* 0x000fe400017ea485 */
[----:B------:R-:W-:Y:S02]  /*6df0*/  @!P6 IADD3.X R3, R137, UR11, RZ, P1, !PT ;  /* 0x0000000b8903ec10 */ /* 0x000fe40008ffe4ff */
[-C--:B-1----:R-:W-:Y:S01]  /*6e00*/  HMMA.16816.F32.BF16 R4, R192, R196.reuse, R4 ;  /* 0x000000c4c004723c */ /* 0x082fe20000041804 */
[----:B------:R1:W-:Y:S04]  /*6e10*/  @!P6 LDGSTS.E.BYPASS.LTC128B.128 [R243+0x3880], [R212.64], !P3 ;  /* 0x03880000d4f3efae */ /* 0x0003e8000d901d4e */
[----:B------:R-:W-:Y:S03]  /*6e20*/  @!P6 IADD3 R140, P0, R2, UR10, RZ ;  /* 0x0000000a028cec10 */ /* 0x000fe6000ff1e0ff */
[C---:B---3--:R-:W-:Y:S01]  /*6e30*/  HMMA.16816.F32.BF16 R8, R200.reuse, R196, R8 ;  /* 0x000000c4c808723c */ /* 0x048fe20000041808 */
[----:B------:R3:W-:Y:S03]  /*6e40*/  @!P6 LDGSTS.E.BYPASS.LTC128B.128 [R243+0x2880], [R2.64], !P4 ;  /* 0x0288000002f3efae */ /* 0x0007e6000e101d4e */
[----:B------:R-:W-:Y:S02]  /*6e50*/  @!P6 IADD3.X R141, R3, UR11, RZ, P0, !PT ;  /* 0x0000000b038dec10 */ /* 0x000fe400087fe4ff */
[----:B------:R-:W-:Y:S02]  /*6e60*/  MOV R245, c[0x0][0x1e4] ;  /* 0x0000790000f57a02 */ /* 0x000fe40000000f00 */
[-C--:B------:R-:W-:Y:S01]  /*6e70*/  HMMA.16816.F32.BF16 R12, R200, R198.reuse, R12 ;  /* 0x000000c6c80c723c */ /* 0x080fe2000004180c */
[----:B------:R3:W-:Y:S07]  /*6e80*/  @!P6 LDGSTS.E.BYPASS.LTC128B.128 [R243+0x4080], [R2.64+0x80], !P3 ;  /* 0x0408008002f3efae */ /* 0x0007ee000d901d4e */
[C---:B------:R-:W-:Y:S01]  /*6e90*/  HMMA.16816.F32.BF16 R16, R192.reuse, R198, R16 ;  /* 0x000000c6c010723c */ /* 0x040fe20000041810 */
[----:B------:R2:W-:Y:S07]  /*6ea0*/  @!P6 LDGSTS.E.BYPASS.LTC128B.128 [R243+0x3080], [R140.64], !P4 ;  /* 0x030800008cf3efae */ /* 0x0005ee000e101d4e */
[-C--:B------:R-:W-:Y:S01]  /*6eb0*/  HMMA.16816.F32.BF16 R20, R192, R204.reuse, R20 ;  /* 0x000000ccc014723c */ /* 0x080fe20000041814 */
[----:B------:R2:W-:Y:S02]  /*6ec0*/  @!P6 LDGSTS.E.BYPASS.LTC128B.128 [R243+0x4880], [R140.64+0x80], !P3 ;  /* 0x048800808cf3efae */ /* 0x0005e4000d901d4e */
[C---:B------:R-:W-:Y:S05]  /*6ed0*/  ISETP.GT.AND P6, PT, R242.reuse, UR8, PT ;  /* 0x00000008f2007c0c */ /* 0x040fea000bfc4270 */
[C---:B------:R-:W-:Y:S01]  /*6ee0*/  HMMA.16816.F32.BF16 R24, R200.reuse, R204, R24 ;  /* 0x000000ccc818723c */ /* 0x040fe20000041818 */
[----:B-1----:R-:W-:Y:S07]  /*6ef0*/  LDSM.16.M88.4 R212, [R230+0x5080] ;  /* 0x00508000e6d4783b */ /* 0x002fee0000000200 */
[-C--:B------:R-:W-:Y:S01]  /*6f00*/  HMMA.16816.F32.BF16 R28, R200, R206.reuse, R28 ;  /* 0x000000cec81c723c */ /* 0x080fe2000004181c */
[----:B------:R-:W0:Y:S03]  /*6f10*/  LDGDEPBAR ;  /* 0x00000000000079af */ /* 0x000e260000000000 */
[----:B------:R-:W-:Y:S02]  /*6f20*/  @P6 IADD3 R0, R242, -0x1, RZ ;  /* 0xfffffffff2006810 */ /* 0x000fe40007ffe0ff */
[----:B---3--:R-:W-:Y:S02]  /*6f30*/  @P6 MOV R3, R247 ;  /* 0x000000f700036202 */ /* 0x008fe40000000f00 */
[C---:B------:R-:W-:Y:S01]  /*6f40*/  HMMA.16816.F32.BF16 R32, R192.reuse, R206, R32 ;  /* 0x000000cec020723c */ /* 0x040fe20000041820 */
[----:B------:R-:W-:Y:S03]  /*6f50*/  LDSM.16.M88.4 R216, [R232+0xa080] ;  /* 0x00a08000e8d8783b */ /* 0x000fe60000000200 */
[----:B------:R-:W-:Y:S04]  /*6f60*/  @P6 SHF.R.S32.HI R2, RZ, 0x1f, R0 ;  /* 0x0000001fff026819 */ /* 0x000fe80000011400 */
[-C--:B----4-:R-:W-:Y:S01]  /*6f70*/  HMMA.16816.F32.BF16 R36, R192, R208.reuse, R36 ;  /* 0x000000d0c024723c */ /* 0x090fe20000041824 */
[----:B--2---:R-:W1:Y:S03]  /*6f80*/  LDSM.16.M88.4 R140, [R232+0x8080] ;  /* 0x00808000e88c783b */ /* 0x004e660000000200 */
[----:B------:R-:W-:Y:S04]  /*6f90*/  @P6 IMAD R2, R2, c[0x0][0x1e0], RZ ;  /* 0x0000780002026a24 */ /* 0x000fe800078e02ff */
[C---:B------:R-:W-:Y:S01]  /*6fa0*/  HMMA.16816.F32.BF16 R40, R200.reuse, R208, R40 ;  /* 0x000000d0c828723c */ /* 0x040fe20000041828 */
[----:B------:R-:W2:Y:S03]  /*6fb0*/  LDSM.16.M88.4 R220, [R230+0x5880] ;  /* 0x00588000e6dc783b */ /* 0x000ea60000000200 */
[----:B------:R-:W-:Y:S04]  /*6fc0*/  @P6 IMAD R2, R0, c[0x0][0x1e4], R2 ;  /* 0x0000790000026a24 */ /* 0x000fe800078e0202 */
[-C--:B------:R-:W-:Y:S01]  /*6fd0*/  HMMA.16816.F32.BF16 R44, R200, R210.reuse, R44 ;  /* 0x000000d2c82c723c */ /* 0x080fe2000004182c */
[----:B------:R-:W3:Y:S07]  /*6fe0*/  LDSM.16.M88.4 R196, [R230+0x6080] ;  /* 0x00608000e6c4783b */ /* 0x000eee0000000200 */
[----:B------:R-:W-:Y:S01]  /*6ff0*/  HMMA.16816.F32.BF16 R48, R192, R210, R48 ;  /* 0x000000d2c030723c */ /* 0x000fe20000041830 */
[----:B------:R-:W-:Y:S08]  /*7000*/  LDSM.16.M88.4 R200, [R234+0x8080] ;  /* 0x00808000eac8783b */ /* 0x000ff00000000200 */
[----:B------:R-:W4:Y:S01]  /*7010*/  LDSM.16.M88.4 R204, [R229] ;  /* 0x00000000e5cc783b */ /* 0x000f220000000200 */
[-C--:B-1----:R-:W-:Y:S07]  /*7020*/  HMMA.16816.F32.BF16 R4, R140, R212.reuse, R4 ;  /* 0x000000d48c04723c */ /* 0x082fee0000041804 */
[----:B------:R-:W1:Y:S01]  /*7030*/  LDSM.16.M88.4 R192, [R234+0xa080] ;  /* 0x00a08000eac0783b */ /* 0x000e620000000200 */
[C---:B------:R-:W-:Y:S07]  /*7040*/  HMMA.16816.F32.BF16 R8, R216.reuse, R212, R8 ;  /* 0x000000d4d808723c */ /* 0x040fee0000041808 */
[----:B------:R-:W1:Y:S01]  /*7050*/  LDSM.16.M88.4 R208, [R229+0x800] ;  /* 0x00080000e5d0783b */ /* 0x000e620000000200 */
[-C--:B------:R-:W-:Y:S08]  /*7060*/  HMMA.16816.F32.BF16 R12, R216, R214.reuse, R12 ;  /* 0x000000d6d80c723c */ /* 0x080ff0000004180c */
[C---:B------:R-:W-:Y:S01]  /*7070*/  HMMA.16816.F32.BF16 R16, R140.reuse, R214, R16 ;  /* 0x000000d68c10723c */ /* 0x040fe20000041810 */
[----:B------:R-:W1:Y:S07]  /*7080*/  LDSM.16.M88.4 R212, [R229+0x1000] ;  /* 0x00100000e5d4783b */ /* 0x000e6e0000000200 */
[-C--:B--2---:R-:W-:Y:S08]  /*7090*/  HMMA.16816.F32.BF16 R20, R140, R220.reuse, R20 ;  /* 0x000000dc8c14723c */ /* 0x084ff00000041814 */
[C---:B------:R-:W-:Y:S08]  /*70a0*/  HMMA.16816.F32.BF16 R24, R216.reuse, R220, R24 ;  /* 0x000000dcd818723c */ /* 0x040ff00000041818 */
[-C--:B------:R-:W-:Y:S08]  /*70b0*/  HMMA.16816.F32.BF16 R28, R216, R222.reuse, R28 ;  /* 0x000000ded81c723c */ /* 0x080ff0000004181c */
[C---:B------:R-:W-:Y:S01]  /*70c0*/  HMMA.16816.F32.BF16 R32, R140.reuse, R222, R32 ;  /* 0x000000de8c20723c */ /* 0x040fe20000041820 */
[----:B------:R-:W-:Y:S07]  /*70d0*/  LDSM.16.M88.4 R220, [R224+0x7080] ;  /* 0x00708000e0dc783b */ /* 0x000fee0000000200 */
[-C--:B---3--:R-:W-:Y:S08]  /*70e0*/  HMMA.16816.F32.BF16 R36, R140, R196.reuse, R36 ;  /* 0x000000c48c24723c */ /* 0x088ff00000041824 */
[C---:B------:R-:W-:Y:S08]  /*70f0*/  HMMA.16816.F32.BF16 R40, R216.reuse, R196, R40 ;  /* 0x000000c4d828723c */ /* 0x040ff00000041828 */
[-C--:B------:R-:W-:Y:S01]  /*7100*/  HMMA.16816.F32.BF16 R44, R216, R198.reuse, R44 ;  /* 0x000000c6d82c723c */ /* 0x080fe2000004182c */
[----:B------:R-:W-:Y:S07]  /*7110*/  LDSM.16.M88.4 R216, [R231+0xe080] ;  /* 0x00e08000e7d8783b */ /* 0x000fee0000000200 */
[----:B------:R-:W-:Y:S01]  /*7120*/  HMMA.16816.F32.BF16 R48, R140, R198, R48 ;  /* 0x000000c68c30723c */ /* 0x000fe20000041830 */
[----:B------:R-:W-:Y:S07]  /*7130*/  LDSM.16.M88.4 R140, [R231+0xc080] ;  /* 0x00c08000e78c783b */ /* 0x000fee0000000200 */
[-C--:B----4-:R-:W-:Y:S01]  /*7140*/  HMMA.16816.F32.BF16 R4, R200, R204.reuse, R4 ;  /* 0x000000ccc804723c */ /* 0x090fe20000041804 */
[----:B------:R-:W2:Y:S07]  /*7150*/  LDSM.16.M88.4 R196, [R224+0x6880] ;  /* 0x00688000e0c4783b */ /* 0x000eae0000000200 */
[C---:B-1----:R-:W-:Y:S08]  /*7160*/  HMMA.16816.F32.BF16 R8, R192.reuse, R204, R8 ;  /* 0x000000ccc008723c */ /* 0x042ff00000041808 */
[-C--:B------:R-:W-:Y:S08]  /*7170*/  HMMA.16816.F32.BF16 R12, R192, R206.reuse, R12 ;  /* 0x000000cec00c723c */ /* 0x080ff0000004180c */
[C---:B------:R-:W-:Y:S01]  /*7180*/  HMMA.16816.F32.BF16 R16, R200.reuse, R206, R16 ;  /* 0x000000cec810723c */ /* 0x040fe20000041810 */
[----:B------:R-:W-:Y:S07]  /*7190*/  LDSM.16.M88.4 R204, [R239] ;  /* 0x00000000efcc783b */ /* 0x000fee0000000200 */
        /* <DEDUP_REMOVED lines=8> */
[----:B------:R-:W1:Y:S07]  /*7220*/  LDSM.16.M88.4 R192, [R224+0x7880] ;  /* 0x00788000e0c0783b */ /* 0x000e6e0000000200 */
[----:B------:R-:W-:Y:S01]  /*7230*/  HMMA.16816.F32.BF16 R48, R200, R214, R48 ;  /* 0x000000d6c830723c */ /* 0x000fe20000041830 */
[----:B------:R-:W3:Y:S07]  /*7240*/  LDSM.16.M88.4 R200, [R233+0xc080] ;  /* 0x00c08000e9c8783b */ /* 0x000eee0000000200 */
[-C--:B--2---:R-:W-:Y:S01]  /*7250*/  HMMA.16816.F32.BF16 R4, R140, R196.reuse, R4 ;  /* 0x000000c48c04723c */ /* 0x084fe20000041804 */
[----:B------:R-:W-:Y:S07]  /*7260*/  LDSM.16.M88.4 R212, [R237] ;  /* 0x00000000edd4783b */ /* 0x000fee0000000200 */
[C---:B------:R-:W-:Y:S08]  /*7270*/  HMMA.16816.F32.BF16 R8, R216.reuse, R196, R8 ;  /* 0x000000c4d808723c */ /* 0x040ff00000041808 */
[-C--:B------:R-:W-:Y:S08]  /*7280*/  HMMA.16816.F32.BF16 R12, R216, R198.reuse, R12 ;  /* 0x000000c6d80c723c */ /* 0x080ff0000004180c */
[C---:B------:R-:W-:Y:S01]  /*7290*/  HMMA.16816.F32.BF16 R16, R140.reuse, R198, R16 ;  /* 0x000000c68c10723c */ /* 0x040fe20000041810 */
[----:B------:R-:W2:Y:S07]  /*72a0*/  LDSM.16.M88.4 R196, [R238] ;  /* 0x00000000eec4783b */ /* 0x000eae0000000200 */
[-C--:B------:R-:W-:Y:S08]  /*72b0*/  HMMA.16816.F32.BF16 R20, R140, R220.reuse, R20 ;  /* 0x000000dc8c14723c */ /* 0x080ff00000041814 */
[C---:B------:R-:W-:Y:S08]  /*72c0*/  HMMA.16816.F32.BF16 R24, R216.reuse, R220, R24 ;  /* 0x000000dcd818723c */ /* 0x040ff00000041818 */
[-C--:B------:R-:W-:Y:S08]  /*72d0*/  HMMA.16816.F32.BF16 R28, R216, R222.reuse, R28 ;  /* 0x000000ded81c723c */ /* 0x080ff0000004181c */
[C---:B------:R-:W-:Y:S01]  /*72e0*/  HMMA.16816.F32.BF16 R32, R140.reuse, R222, R32 ;  /* 0x000000de8c20723c */ /* 0x040fe20000041820 */
[----:B------:R-:W-:Y:S07]  /*72f0*/  LDSM.16.M88.4 R220, [R229+0x1800] ;  /* 0x00180000e5dc783b */ /* 0x000fee0000000200 */
[-C--:B-1----:R-:W-:Y:S08]  /*7300*/  HMMA.16816.F32.BF16 R36, R140, R192.reuse, R36 ;  /* 0x000000c08c24723c */ /* 0x082ff00000041824 */
[C---:B------:R-:W-:Y:S08]  /*7310*/  HMMA.16816.F32.BF16 R40, R216.reuse, R192, R40 ;  /* 0x000000c0d828723c */ /* 0x040ff00000041828 */
[-C--:B------:R-:W-:Y:S01]  /*7320*/  HMMA.16816.F32.BF16 R44, R216, R194.reuse, R44 ;  /* 0x000000c2d82c723c */ /* 0x080fe2000004182c */
[----:B------:R-:W-:Y:S07]  /*7330*/  LDSM.16.M88.4 R216, [R230+0x7880] ;  /* 0x00788000e6d8783b */ /* 0x000fee0000000200 */
[----:B------:R-:W-:Y:S01]  /*7340*/  HMMA.16816.F32.BF16 R48, R140, R194, R48 ;  /* 0x000000c28c30723c */ /* 0x000fe20000041830 */
[----:B------:R-:W-:Y:S07]  /*7350*/  LDSM.16.M88.4 R140, [R232+0xc080] ;  /* 0x00c08000e88c783b */ /* 0x000fee0000000200 */
[-C--:B---3--:R-:W-:Y:S01]  /*7360*/  HMMA.16816.F32.BF16 R4, R200, R204.reuse, R4 ;  /* 0x000000ccc804723c */ /* 0x088fe20000041804 */
[----:B------:R-:W1:Y:S07]  /*7370*/  LDSM.16.M88.4 R192, [R230+0x6880] ;  /* 0x00688000e6c0783b */ /* 0x000e6e0000000200 */
[C---:B------:R-:W-:Y:S08]  /*7380*/  HMMA.16816.F32.BF16 R8, R208.reuse, R204, R8 ;  /* 0x000000ccd008723c */ /* 0x040ff00000041808 */
        /* <DEDUP_REMOVED lines=10> */
[-C--:B------:R-:W-:Y:S01]  /*7430*/  HMMA.16816.F32.BF16 R44, R208, R214.reuse, R44 ;  /* 0x000000d6d02c723c */ /* 0x080fe2000004182c */
[----:B------:R-:W3:Y:S07]  /*7440*/  LDSM.16.M88.4 R208, [R234+0xc080] ;  /* 0x00c08000ead0783b */ /* 0x000eee0000000200 */
[----:B------:R-:W-:Y:S01]  /*7450*/  HMMA.16816.F32.BF16 R48, R200, R214, R48 ;  /* 0x000000d6c830723c */ /* 0x000fe20000041830 */
[----:B------:R-:W4:Y:S07]  /*7460*/  LDSM.16.M88.4 R200, [R236+0xe080] ;  /* 0x00e08000ecc8783b */ /* 0x000f2e0000000200 */
[-C--:B-1----:R-:W-:Y:S08]  /*7470*/  HMMA.16816.F32.BF16 R4, R140, R192.reuse, R4 ;  /* 0x000000c08c04723c */ /* 0x082ff00000041804 */
[C---:B--2---:R-:W-:Y:S08]  /*7480*/  HMMA.16816.F32.BF16 R8, R196.reuse, R192, R8 ;  /* 0x000000c0c408723c */ /* 0x044ff00000041808 */
[-C--:B------:R-:W-:Y:S08]  /*7490*/  HMMA.16816.F32.BF16 R12, R196, R194.reuse, R12 ;  /* 0x000000c2c40c723c */ /* 0x080ff0000004180c */
[C---:B------:R-:W-:Y:S08]  /*74a0*/  HMMA.16816.F32.BF16 R16, R140.reuse, R194, R16 ;  /* 0x000000c28c10723c */ /* 0x040ff00000041810 */
[-C--:B------:R-:W-:Y:S08]  /*74b0*/  HMMA.16816.F32.BF16 R20, R140, R204.reuse, R20 ;  /* 0x000000cc8c14723c */ /* 0x080ff00000041814 */
[C---:B------:R-:W-:Y:S08]  /*74c0*/  HMMA.16816.F32.BF16 R24, R196.reuse, R204, R24 ;  /* 0x000000ccc418723c */ /* 0x040ff00000041818 */
[-C--:B------:R-:W-:Y:S08]  /*74d0*/  HMMA.16816.F32.BF16 R28, R196, R206.reuse, R28 ;  /* 0x000000cec41c723c */ /* 0x080ff0000004181c */
[C---:B------:R-:W-:Y:S08]  /*74e0*/  HMMA.16816.F32.BF16 R32, R140.reuse, R206, R32 ;  /* 0x000000ce8c20723c */ /* 0x040ff00000041820 */
[-C--:B------:R-:W-:Y:S08]  /*74f0*/  HMMA.16816.F32.BF16 R36, R140, R216.reuse, R36 ;  /* 0x000000d88c24723c */ /* 0x080ff00000041824 */
[C---:B------:R-:W-:Y:S08]  /*7500*/  HMMA.16816.F32.BF16 R40, R196.reuse, R216, R40 ;  /* 0x000000d8c428723c */ /* 0x040ff00000041828 */
[-C--:B------:R-:W-:Y:S08]  /*7510*/  HMMA.16816.F32.BF16 R44, R196, R218.reuse, R44 ;  /* 0x000000dac42c723c */ /* 0x080ff0000004182c */
[----:B------:R-:W-:Y:S08]  /*7520*/  HMMA.16816.F32.BF16 R48, R140, R218, R48 ;  /* 0x000000da8c30723c */ /* 0x000ff00000041830 */
[-C--:B---3--:R-:W-:Y:S08]  /*7530*/  HMMA.16816.F32.BF16 R4, R208, R220.reuse, R4 ;  /* 0x000000dcd004723c */ /* 0x088ff00000041804 */
[C---:B----4-:R-:W-:Y:S08]  /*7540*/  HMMA.16816.F32.BF16 R8, R200.reuse, R220, R8 ;  /* 0x000000dcc808723c */ /* 0x050ff00000041808 */
        /* <DEDUP_REMOVED lines=20> */
[----:B------:R4:W1:Y:S10]  /*7690*/  MUFU.TANH R199, R7 ;  /* 0x0000000700c77308 */ /* 0x0008740000002400 */
[----:B------:R-:W1:Y:S10]  /*76a0*/  MUFU.TANH R218, R8 ;  /* 0x0000000800da7308 */ /* 0x000e740000002400 */
[----:B------:R-:W1:Y:S01]  /*76b0*/  MUFU.TANH R215, R9 ;  /* 0x0000000900d77308 */ /* 0x000e620000002400 */
[----:B----4-:R-:W4:Y:S09]  /*76c0*/  LDSM.16.M88.4 R4, [R229+0x2000] ;  /* 0x00200000e504783b */ /* 0x010f320000000200 */
[----:B------:R-:W1:Y:S10]  /*76d0*/  MUFU.TANH R220, R10 ;  /* 0x0000000a00dc7308 */ /* 0x000e740000002400 */
[----:B------:R1:W1:Y:S10]  /*76e0*/  MUFU.TANH R219, R11 ;  /* 0x0000000b00db7308 */ /* 0x0002740000002400 */
[----:B------:R2:W2:Y:S10]  /*76f0*/  MUFU.TANH R212, R12 ;  /* 0x0000000c00d47308 */ /* 0x0004b40000002400 */
[----:B------:R-:W3:Y:S01]  /*7700*/  MUFU.TANH R136, R17 ;  /* 0x0000001100887308 */ /* 0x000ee20000002400 */
[----:B-1----:R-:W1:Y:S01]  /*7710*/  LDSM.16.M88.4 R8, [R229+0x2800] ;  /* 0x00280000e508783b */ /* 0x002e620000000200 */
[-C--:B----4-:R-:W-:Y:S01]  /*7720*/  HMMA.16816.F32.BF16 R20, R208, R4.reuse, R20 ;  /* 0x00000004d014723c */ /* 0x090fe20000041814 */
[----:B------:R-:W-:Y:S07]  /*7730*/  DEPBAR.LE SB0, 0x0 ;  /* 0x000080000000791a */ /* 0x000fee0000000000 */
[----:B------:R-:W4:Y:S01]  /*7740*/  MUFU.TANH R193, R19 ;  /* 0x0000001300c17308 */ /* 0x000f220000002400 */
[----:B------:R-:W-:Y:S01]  /*7750*/  BAR.SYNC.DEFER_BLOCKING 0x0 ;  /* 0x0000000000007b1d */ /* 0x000fe20000010000 */
[C---:B------:R-:W-:Y:S05]  /*7760*/  HMMA.16816.F32.BF16 R24, R200.reuse, R4, R24 ;  /* 0x00000004c818723c */ /* 0x040fea0000041818 */
[----:B--2---:R-:W-:Y:S03]  /*7770*/  FMUL.FTZ R12, R16, c[0x0][0x320] ;  /* 0x0000c800100c7a20 */ /* 0x004fe60000410000 */
[----:B------:R-:W2:Y:S01]  /*7780*/  MUFU.TANH R205, R13 ;  /* 0x0000000d00cd7308 */ /* 0x000ea20000002400 */
[-C--:B------:R-:W-:Y:S03]  /*7790*/  HMMA.16816.F32.BF16 R28, R200, R6.reuse, R28 ;  /* 0x00000006c81c723c */ /* 0x080fe6000004181c */
[----:B------:R-:W-:Y:S05]  /*77a0*/  @P6 IMAD.WIDE.U32 R4, R0, c[0x0][0x1e0], RZ ;  /* 0x0000780000046a25 */ /* 0x000fea00078e00ff */
[C---:B------:R-:W-:Y:S01]  /*77b0*/  HMMA.16816.F32.BF16 R32, R208.reuse, R6, R32 ;  /* 0x00000006d020723c */ /* 0x040fe20000041820 */
[----:B------:R-:W2:Y:S03]  /*77c0*/  MUFU.TANH R217, R14 ;  /* 0x0000000e00d97308 */ /* 0x000ea60000002400 */
[----:B------:R-:W-:Y:S01]  /*77d0*/  @P6 IADD3 R0, R5, R2, RZ ;  /* 0x0000000205006210 */ /* 0x000fe20007ffe0ff */
[----:B------:R-:W-:Y:S01]  /*77e0*/  FMUL.FTZ R22, R22, c[0x0][0x320] ;  /* 0x0000c80016167a20 */ /* 0x000fe20000410000 */
[----:B------:R2:W2:Y:S01]  /*77f0*/  LDL R5, [R1+0x28] ;  /* 0x0000280001057983 */ /* 0x0004a20000100800 */
[----:B------:R-:W-:Y:S01]  /*7800*/  @P6 MOV R2, R244 ;  /* 0x000000f400026202 */ /* 0x000fe20000000f00 */
[----:B------:R-:W-:Y:S01]  /*7810*/  FMUL.FTZ R20, R20, c[0x0][0x320] ;  /* 0x0000c80014147a20 */ /* 0x000fe20000410000 */
[----:B------:R-:W-:Y:S02]  /*7820*/  MOV R244, c[0x0][0x1e0] ;  /* 0x0000780000f47a02 */ /* 0x000fe40000000f00 */
[----:B------:R3:W2:Y:S01]  /*7830*/  MUFU.TANH R142, R22 ;  /* 0x00000016008e7308 */ /* 0x0006a20000002400 */
[----:B------:R-:W-:Y:S01]  /*7840*/  @P6 IMAD.WIDE.U32 R2, R4, 0x30, R2 ;  /* 0x0000003004026825 */ /* 0x000fe200078e0002 */
[----:B------:R-:W-:Y:S01]  /*7850*/  @P6 SHF.L.U32 R6, R244, 0x5, RZ ;  /* 0x00000005f4066819 */ /* 0x000fe200000006ff */
[-C--:B-1----:R-:W-:Y:S03]  /*7860*/  HMMA.16816.F32.BF16 R36, R208, R8.reuse, R36 ;  /* 0x00000008d024723c */ /* 0x082fe60000041824 */
[----:B------:R-:W-:Y:S02]  /*7870*/  @P6 IMAD R0, R0, 0x30, RZ ;  /* 0x0000003000006824 */ /* 0x000fe400078e02ff */
[----:B------:R-:W-:Y:S02]  /*7880*/  FMUL.FTZ R21, R21, c[0x0][0x320] ;  /* 0x0000c80015157a20 */ /* 0x000fe40000410000 */
[----:B------:R-:W1:Y:S01]  /*7890*/  MUFU.TANH R135, R20 ;  /* 0x0000001400877308 */ /* 0x000e620000002400 */
[----:B------:R-:W-:Y:S01]  /*78a0*/  FMUL.FTZ R26, R26, c[0x0][0x320] ;  /* 0x0000c8001a1a7a20 */ /* 0x000fe20000410000 */
[C---:B------:R-:W-:Y:S04]  /*78b0*/  HMMA.16816.F32.BF16 R40, R200.reuse, R8, R40 ;  /* 0x00000008c828723c */ /* 0x040fe80000041828 */
[----:B------:R-:W-:Y:S01]  /*78c0*/  @P6 IADD3 R4, R3, R0, RZ ;  /* 0x0000000003046210 */ /* 0x000fe20007ffe0ff */
[----:B------:R-:W-:Y:S01]  /*78d0*/  FMUL.FTZ R27, R27, c[0x0][0x320] ;  /* 0x0000c8001b1b7a20 */ /* 0x000fe20000410000 */
[----:B------:R-:W-:Y:S01]  /*78e0*/  @P6 SHF.L.U32 R0, R2, 0x1, RZ ;  /* 0x0000000102006819 */ /* 0x000fe200000006ff */
[----:B------:R-:W-:Y:S01]  /*78f0*/  FMUL.FTZ R28, R28, c[0x0][0x320] ;  /* 0x0000c8001c1c7a20 */ /* 0x000fe20000410000 */
[----:B------:R1:W1:Y:S01]  /*7900*/  MUFU.TANH R133, R21 ;  /* 0x0000001500857308 */ /* 0x0002620000002400 */
[-C--:B------:R-:W-:Y:S03]  /*7910*/  HMMA.16816.F32.BF16 R44, R200, R10.reuse, R44 ;  /* 0x0000000ac82c723c */ /* 0x080fe6000004182c */
[----:B------:R-:W-:Y:S01]  /*7920*/  @P6 SHF.L.U64.HI R4, R2, 0x1, R4 ;  /* 0x0000000102046819 */ /* 0x000fe20000010204 */
[----:B------:R-:W-:Y:S01]  /*7930*/  FMUL.FTZ R29, R29, c[0x0][0x320] ;  /* 0x0000c8001d1d7a20 */ /* 0x000fe20000410000 */
[----:B------:R-:W-:Y:S01]  /*7940*/  @P6 IADD3 R2, P0, R0, c[0x0][0x1c8], RZ ;  /* 0x0000720000026a10 */ /* 0x000fe20007f1e0ff */
[----:B------:R-:W-:Y:S01]  /*7950*/  FMUL.FTZ R30, R30, c[0x0][0x320] ;  /* 0x0000c8001e1e7a20 */ /* 0x000fe20000410000 */
[----:B------:R-:W-:Y:S01]  /*7960*/  @P6 IADD3 R0, P5, R0, 0x80, RZ ;  /* 0x0000008000006810 */ /* 0x000fe20007fbe0ff */
[----:B------:R-:W-:Y:S01]  /*7970*/  HMMA.16816.F32.BF16 R48, R208, R10, R48 ;  /* 0x0000000ad030723c */ /* 0x000fe20000041830 */
[----:B------:R4:W2:Y:S01]  /*7980*/  MUFU.TANH R207, R26 ;  /* 0x0000001a00cf7308 */ /* 0x0008a20000002400 */
[----:B------:R-:W2:Y:S02]  /*7990*/  LDL R10, [R1+0x18] ;  /* 0x00001800010a7983 */ /* 0x000ea40000100800 */
[----:B---3--:R-:W-:Y:S01]  /*79a0*/  FMUL.FTZ R22, R36, c[0x0][0x320] ;  /* 0x0000c80024167a20 */ /* 0x008fe20000410000 */
[----:B------:R-:W-:Y:S01]  /*79b0*/  @P6 IADD3.X R3, R4, c[0x0][0x1cc], RZ, P0, !PT ;  /* 0x0000730004036a10 */ /* 0x000fe200007fe4ff */
[----:B------:R-:W3:Y:S01]  /*79c0*/  LDL R36, [R1] ;  /* 0x0000000001247983 */ /* 0x000ee20000100800 */
[----:B------:R-:W-:Y:S01]  /*79d0*/  @P6 IADD3 R8, P2, R0, c[0x0][0x1c8], RZ ;  /* 0x0000720000086a10 */ /* 0x000fe20007f5e0ff */
[----:B------:R-:W-:Y:S01]  /*79e0*/  FMUL.FTZ R31, R31, c[0x0][0x320] ;  /* 0x0000c8001f1f7a20 */ /* 0x000fe20000410000 */
[----:B------:R-:W-:Y:S01]  /*79f0*/  @P6 SHF.L.U64.HI R0, R244, 0x5, R245 ;  /* 0x00000005f4006819 */ /* 0x000fe200000102f5 */
[----:B------:R-:W-:Y:S01]  /*7a00*/  @!PT LDS RZ, [RZ] ;  /* 0x00000000fffff984 */ /* 0x000fe20000000800 */
[----:B------:R-:W-:Y:S01]  /*7a10*/  @!PT LDS RZ, [RZ] ;  /* 0x00000000fffff984 */ /* 0x000fe20000000800 */
[----:B------:R-:W-:Y:S01]  /*7a20*/  @!PT LDS RZ, [RZ] ;  /* 0x00000000fffff984 */ /* 0x000fe20000000800 */
[----:B------:R4:W-:Y:S01]  /*7a30*/  @P6 LDGSTS.E.BYPASS.LTC128B.128 [R243+0x5080], [R2.64], !P4 ;  /* 0x0508000002f36fae */ /* 0x0009e2000e101d4e */
[----:B------:R4:W2:Y:S01]  /*7a40*/  MUFU.TANH R206, R27 ;  /* 0x0000001b00ce7308 */ /* 0x0008a20000002400 */
[----:B------:R-:W-:Y:S01]  /*7a50*/  @P6 IADD3.X R9, RZ, c[0x0][0x1cc], R4, P2, P5 ;  /* 0x00007300ff096a10 */ /* 0x000fe200017ea404 */
[----:B------:R-:W-:Y:S01]  /*7a60*/  FMUL.FTZ R34, R34, c[0x0][0x320] ;  /* 0x0000c80022227a20 */ /* 0x000fe20000410000 */
[----:B------:R-:W-:Y:S01]  /*7a70*/  PLOP3.LUT P0, PT, PT, PT, UP3, 0x80, 0x0 ;  /* 0x000000000000781c */ /* 0x000fe20003f0f038 */
[----:B-1----:R-:W-:Y:S02]  /*7a80*/  FMUL.FTZ R21, R37, c[0x0][0x320] ;  /* 0x0000c80025157a20 */ /* 0x002fe40000410000 */
[----:B------:R-:W-:Y:S01]  /*7a90*/  FMUL.FTZ R42, R42, c[0x0][0x320] ;  /* 0x0000c8002a2a7a20 */ /* 0x000fe20000410000 */
[----:B------:R1:W-:Y:S01]  /*7aa0*/  @P6 LDGSTS.E.BYPASS.LTC128B.128 [R243+0x6880], [R8.64], !P3 ;  /* 0x0688000008f36fae */ /* 0x0003e2000d901d4e */
[----:B------:R-:W-:Y:S02]  /*7ab0*/  FMUL.FTZ R43, R43, c[0x0][0x320] ;  /* 0x0000c8002b2b7a20 */ /* 0x000fe40000410000 */
[----:B------:R1:W1:Y:S01]  /*7ac0*/  MUFU.TANH R140, R28 ;  /* 0x0000001c008c7308 */ /* 0x0002620000002400 */
[----:B------:R-:W-:Y:S02]  /*7ad0*/  FMUL.FTZ R46, R46, c[0x0][0x320] ;  /* 0x0000c8002e2e7a20 */ /* 0x000fe40000410000 */
[----:B------:R-:W-:Y:S02]  /*7ae0*/  FMUL.FTZ R47, R47, c[0x0][0x320] ;  /* 0x0000c8002f2f7a20 */ /* 0x000fe40000410000 */
[----:B----4-:R-:W-:Y:S02]  /*7af0*/  FMUL.FTZ R26, R33, c[0x0][0x320] ;  /* 0x0000c800211a7a20 */ /* 0x010fe40000410000 */
[----:B------:R-:W-:Y:S02]  /*7b00*/  FMUL.FTZ R33, R35, c[0x0][0x320] ;  /* 0x0000c80023217a20 */ /* 0x000fe40000410000 */
[----:B------:R-:W-:Y:S01]  /*7b10*/  FMUL.FTZ R35, R40, c[0x0][0x320] ;  /* 0x0000c80028237a20 */ /* 0x000fe20000410000 */
[----:B------:R4:W2:Y:S01]  /*7b20*/  MUFU.TANH R137, R29 ;  /* 0x0000001d00897308 */ /* 0x0008a20000002400 */
[----:B------:R-:W-:Y:S02]  /*7b30*/  FMUL.FTZ R17, R48, c[0x0][0x320] ;  /* 0x0000c80030117a20 */ /* 0x000fe40000410000 */
[----:B------:R-:W-:Y:S02]  /*7b40*/  FMUL.FTZ R16, R49, c[0x0][0x320] ;  /* 0x0000c80031107a20 */ /* 0x000fe40000410000 */
[----:B------:R-:W-:Y:S01]  /*7b50*/  FMUL.FTZ R27, R32, c[0x0][0x320] ;  /* 0x0000c800201b7a20 */ /* 0x000fe20000410000 */
[----:B------:R-:W-:Y:S01]  /*7b60*/  @P6 IADD3 R2, P1, R2, R6, RZ ;  /* 0x0000000602026210 */ /* 0x000fe20007f3e0ff */
[----:B------:R-:W-:Y:S02]  /*7b70*/  FMUL.FTZ R32, R41, c[0x0][0x320] ;  /* 0x0000c80029207a20 */ /* 0x000fe40000410000 */
[----:B------:R-:W-:Y:S01]  /*7b80*/  FMUL.FTZ R20, R50, c[0x0][0x320] ;  /* 0x0000c80032147a20 */ /* 0x000fe20000410000 */
[----:B------:R4:W2:Y:S01]  /*7b90*/  MUFU.TANH R143, R30 ;  /* 0x0000001e008f7308 */ /* 0x0008a20000002400 */
[----:B------:R-:W-:Y:S01]  /*7ba0*/  @P6 IADD3.X R3, R3, R0, RZ, P1, !PT ;  /* 0x0000000003036210 */ /* 0x000fe20000ffe4ff */
[----:B------:R-:W-:Y:S01]  /*7bb0*/  FMUL.FTZ R19, R51, c[0x0][0x320] ;  /* 0x0000c80033137a20 */ /* 0x000fe20000410000 */
[----:B------:R-:W-:Y:S01]  /*7bc0*/  @P6 IADD3 R6, P2, R2, R6, RZ ;  /* 0x0000000602066210 */ /* 0x000fe20007f5e0ff */
[----:B-1----:R-:W-:Y:S02]  /*7bd0*/  FMUL.FTZ R28, R45, c[0x0][0x320] ;  /* 0x0000c8002d1c7a20 */ /* 0x002fe40000410000 */
[----:B------:R1:W-:Y:S01]  /*7be0*/  @P6 LDGSTS.E.BYPASS.LTC128B.128 [R243+0x5880], [R2.64], !P4 ;  /* 0x0588000002f36fae */ /* 0x0003e2000e101d4e */
[----:B------:R-:W-:Y:S01]  /*7bf0*/  @P6 IADD3.X R7, R3, R0, RZ, P2, !PT ;  /* 0x0000000003076210 */ /* 0x000fe200017fe4ff */
[----:B------:R-:W-:Y:S02]  /*7c00*/  FMUL.FTZ R23, R23, c[0x0][0x320] ;  /* 0x0000c80017177a20 */ /* 0x000fe40000410000 */
[----:B------:R1:W1:Y:S01]  /*7c10*/  MUFU.TANH R213, R31 ;  /* 0x0000001f00d57308 */ /* 0x0002620000002400 */
[----:B------:R-:W-:Y:S02]  /*7c20*/  FMUL.FTZ R24, R24, c[0x0][0x320] ;  /* 0x0000c80018187a20 */ /* 0x000fe40000410000 */
[----:B------:R-:W-:Y:S01]  /*7c30*/  FMUL.FTZ R25, R25, c[0x0][0x320] ;  /* 0x0000c80019197a20 */ /* 0x000fe20000410000 */
[----:B------:R2:W-:Y:S01]  /*7c40*/  @P6 LDGSTS.E.BYPASS.LTC128B.128 [R243+0x7080], [R2.64+0x80], !P3 ;  /* 0x0708008002f36fae */ /* 0x0005e2000d901d4e */
[----:B----4-:R-:W-:Y:S02]  /*7c50*/  FMUL.FTZ R29, R44, c[0x0][0x320] ;  /* 0x0000c8002c1d7a20 */ /* 0x010fe40000410000 */
[----:B------:R-:W-:Y:S03]  /*7c60*/  IMAD R0, R242, -0x30, RZ ;  /* 0xffffffd0f2007824 */ /* 0x000fe600078e02ff */
[----:B------:R4:W2:Y:S02]  /*7c70*/  MUFU.TANH R216, R15 ;  /* 0x0000000f00d87308 */ /* 0x0008a40000002400 */
[----:B------:R3:W-:Y:S01]  /*7c80*/  @P6 LDGSTS.E.BYPASS.LTC128B.128 [R243+0x6080], [R6.64], !P4 ;  /* 0x0608000006f36fae */ /* 0x0007e2000e101d4e */
[----:B------:R-:W-:Y:S07]  /*7c90*/  FMUL.FTZ R30, R39, c[0x0][0x320] ;  /* 0x0000c800271e7a20 */ /* 0x000fee0000410000 */
[----:B------:R-:W2:Y:S01]  /*7ca0*/  MUFU.TANH R12, R12 ;  /* 0x0000000c000c7308 */ /* 0x000ea20000002400 */
[----:B------:R3:W-:Y:S01]  /*7cb0*/  @P6 LDGSTS.E.BYPASS.LTC128B.128 [R243+0x7880], [R6.64+0x80], !P3 ;  /* 0x0788008006f36fae */ /* 0x0007e2000d901d4e */
[----:B-1----:R-:W-:Y:S07]  /*7cc0*/  FMUL.FTZ R31, R38, c[0x0][0x320] ;  /* 0x0000c800261f7a20 */ /* 0x002fee0000410000 */
[----:B------:R-:W0:Y:S01]  /*7cd0*/  LDGDEPBAR ;  /* 0x00000000000079af */ /* 0x000e220000000000 */
[----:B------:R4:W1:Y:S10]  /*7ce0*/  MUFU.TANH R194, R18 ;  /* 0x0000001200c27308 */ /* 0x0008740000002400 */
[----:B------:R4:W1:Y:S10]  /*7cf0*/  MUFU.TANH R141, R23 ;  /* 0x00000017008d7308 */ /* 0x0008740000002400 */
[----:B------:R4:W1:Y:S10]  /*7d00*/  MUFU.TANH R195, R24 ;  /* 0x0000001800c37308 */ /* 0x0008740000002400 */
[----:B------:R4:W1:Y:S10]  /*7d10*/  MUFU.TANH R192, R25 ;  /* 0x0000001900c07308 */ /* 0x0008740000002400 */
        /* <DEDUP_REMOVED lines=19> */
[----:B--2---:R-:W-:Y:S02]  /*7e50*/  @P0 MOV R5, R10 ;  /* 0x0000000a00050202 */ /* 0x004fe40000000f00 */
[----:B------:R-:W-:Y:S02]  /*7e60*/  PLOP3.LUT P0, PT, PT, PT, UP2, 0x40, 0x0 ;  /* 0x000000000000781c */ /* 0x000fe40003f0e828 */
[----:B---3--:R-:W-:Y:S01]  /*7e70*/  IADD3 R7, -R36, 0x1, R0 ;  /* 0x0000000124077810 */ /* 0x008fe20007ffe100 */
[----:B------:R-:W2:Y:S03]  /*7e80*/  SHFL.IDX PT, R4, R5, RZ, 0x1c1f ;  /* 0x001c1fff05047589 */ /* 0x000ea600000e0000 */
[----:B------:R-:W-:Y:S01]  /*7e90*/  IADD3 R7, R7, c[0x0][0x1d0], RZ ;  /* 0x0000740007077a10 */ /* 0x000fe20007ffe0ff */
[----:B------:R-:W3:Y:S03]  /*7ea0*/  MUFU.TANH R19, R19 ;  /* 0x0000001300137308 */ /* 0x000ee60000002400 */
[----:B------:R-:W-:Y:S04]  /*7eb0*/  IADD3 R7, R7, -c[0x0][0x168], RZ ;  /* 0x80005a0007077a10 */ /* 0x000fe80007ffe0ff */
[C---:B------:R-:W-:Y:S02]  /*7ec0*/  IADD3 R6, R7.reuse, c[0x0][0x328], RZ ;  /* 0x0000ca0007067a10 */ /* 0x040fe40007ffe0ff */
[----:B------:R-:W-:Y:S02]  /*7ed0*/  IADD3 R7, R7, UR6, RZ ;  /* 0x0000000607077c10 */ /* 0x000fe4000fffe0ff */
[----:B--2---:R-:W-:Y:S02]  /*7ee0*/  IADD3 R3, R6, R4, RZ ;  /* 0x0000000406037210 */ /* 0x004fe40007ffe0ff */
[----:B------:R-:W-:Y:S01]  /*7ef0*/  IADD3 R2, R4, R7, RZ ;  /* 0x0000000704027210 */ /* 0x000fe20007ffe0ff */
[----:B------:R-:W-:-:S05]  /*7f00*/  @P0 BRA `(.L_x_902) ;  /* 0x0000019000000947 */ /* 0x000fca0003800000 */
[----:B-1--4-:R-:W-:Y:S01]  /*7f10*/  IADD3 R4, R4, c[0x0][0x1d0], RZ ;  /* 0x0000740004047a10 */ /* 0x012fe20007ffe0ff */
        /* <DEDUP_REMOVED lines=13> */
.L_x_904:
[----:B------:R-:W-:Y:S04]  /*7ff0*/  MOV R8, c[0x0][0x32c] ;  /* 0x0000cb0000087a02 */ /* 0x000fe80000000f00 */
[----:B------:R-:W-:Y:S11]  /*8000*/  ISETP.NE.AND P0, PT, R8, 0x1, PT ;  /* 0x000000010800780c */ /* 0x000ff60003f05270 */
[----:B------:R-:W-:Y:S02]  /*8010*/  @!UPT UIADD3 URZ, URZ, URZ, URZ ;  /* 0x0000003f3f3ff290 */ /* 0x000fe4000fffe03f */
[----:B------:R-:W-:Y:S05]  /*8020*/  @P0 IMAD.HI.U32 R8, R4, c[0x0][0x330], RZ ;  /* 0x0000cc0004080a27 */ /* 0x000fea00078e00ff */
[----:B------:R-:W-:Y:S02]  /*8030*/  @P0 SHF.R.U32.HI R4, RZ, c[0x0][0x334], R8 ;  /* 0x0000cd00ff040a19 */ /* 0x000fe40000011608 */
.L_x_905:
[----:B------:R-:W-:Y:S05]  /*8040*/  BSYNC B0 ;  /* 0x0000000000007941 */ /* 0x000fea0003800000 */
.L_x_903:
[----:B------:R-:W-:Y:S04]  /*8050*/  IMAD.IADD R8, R0, 0x1, -R36 ;  /* 0x0000000100087824 */ /* 0x000fe800078e0a24 */
[----:B------:R-:W-:Y:S05]  /*8060*/  IMAD R4, R4, c[0x0][0x32c], R8 ;  /* 0x0000cb0004047a24 */ /* 0x000fea00078e0208 */
[----:B------:R-:W-:Y:S02]  /*8070*/  IADD3 R8, R4, c[0x0][0x32c], RZ ;  /* 0x0000cb0004087a10 */ /* 0x000fe40007ffe0ff */
[----:B------:R-:W-:Y:S02]  /*8080*/  IMNMX R2, R2, R4, !PT ;  /* 0x0000000402027217 */ /* 0x000fe40007800200 */
[----:B------:R-:W-:Y:S02]  /*8090*/  IMNMX R3, R3, R8, PT ;  /* 0x0000000803037217 */ /* 0x000fe40003800200 */
.L_x_902:
[C---:B-1--4-:R-:W-:Y:S01]  /*80a0*/  ISETP.GE.AND P0, PT, R0.reuse, 0x1, PT ;  /* 0x000000010000780c */ /* 0x052fe20003f06270 */
[----:B------:R-:W1:Y:S01]  /*80b0*/  SHFL.IDX PT, R4, R5, 0x1, 0x1c1f ;  /* 0x003c1f0005047f89 */ /* 0x000e6200000e0000 */
[----:B------:R-:W-:Y:S02]  /*80c0*/  ISETP.GE.AND P2, PT, R0, 0x9, PT ;  /* 0x000000090000780c */ /* 0x000fe40003f46270 */
[----:B------:R-:W-:Y:S02]  /*80d0*/  P2R R15, PR, RZ, 0x1 ;  /* 0x00000001ff0f7803 */ /* 0x000fe40000000000 */
[----:B------:R-:W-:Y:S02]  /*80e0*/  ISETP.GT.AND P0, PT, R2, RZ, !P0 ;  /* 0x000000ff0200720c */ /* 0x000fe40004704270 */
[----:B------:R-:W-:Y:S02]  /*80f0*/  ISETP.GE.AND P1, PT, R0, 0x2, PT ;  /* 0x000000020000780c */ /* 0x000fe40003f26270 */
[----:B------:R-:W-:Y:S02]  /*8100*/  ISETP.LT.OR P0, PT, R3, 0x1, P0 ;  /* 0x000000010300780c */ /* 0x000fe40000701670 */
[----:B------:R-:W-:Y:S02]  /*8110*/  P2R R14, PR, RZ, 0x2 ;  /* 0x00000002ff0e7803 */ /* 0x000fe40000000000 */
[----:B------:R-:W-:Y:S02]  /*8120*/  FSEL R18, R197, -INF , !P0 ;  /* 0xff800000c5127808 */ /* 0x000fe40004000000 */
[C---:B------:R-:W-:Y:S02]  /*8130*/  ISETP.GT.AND P0, PT, R2.reuse, 0x8, !P2 ;  /* 0x000000080200780c */ /* 0x040fe40005704270 */
[----:B------:R-:W-:Y:S02]  /*8140*/  ISETP.GT.AND P1, PT, R2, 0x1, !P1 ;  /* 0x000000010200780c */ /* 0x000fe40004f24270 */
[----:B------:R-:W-:Y:S02]  /*8150*/  P2R R13, PR, RZ, 0x4 ;  /* 0x00000004ff0d7803 */ /* 0x000fe40000000000 */
[C---:B------:R-:W-:Y:S02]  /*8160*/  ISETP.LT.OR P0, PT, R3.reuse, 0x9, P0 ;  /* 0x000000090300780c */ /* 0x040fe40000701670 */
[----:B------:R-:W-:Y:S02]  /*8170*/  ISETP.GE.AND P2, PT, R0, 0xa, PT ;  /* 0x0000000a0000780c */ /* 0x000fe40003f46270 */
[C---:B------:R-:W-:Y:S02]  /*8180*/  ISETP.LT.OR P1, PT, R3.reuse, 0x2, P1 ;  /* 0x000000020300780c */ /* 0x040fe40000f21670 */
[----:B------:R-:W-:Y:S02]  /*8190*/  FSEL R25, R12, -INF , !P0 ;  /* 0xff8000000c197808 */ /* 0x000fe40004000000 */
[----:B------:R-:W-:Y:S02]  /*81a0*/  ISETP.GT.AND P0, PT, R2, 0x9, !P2 ;  /* 0x000000090200780c */ /* 0x000fe40005704270 */
[----:B------:R-:W-:Y:S02]  /*81b0*/  FSEL R23, R196, -INF , !P1 ;  /* 0xff800000c4177808 */ /* 0x000fe40004800000 */
[C---:B------:R-:W-:Y:S02]  /*81c0*/  ISETP.LT.OR P0, PT, R3.reuse, 0xa, P0 ;  /* 0x0000000a0300780c */ /* 0x040fe40000701670 */
[----:B------:R-:W-:Y:S02]  /*81d0*/  ISETP.GE.AND P1, PT, R0, 0x11, PT ;  /* 0x000000110000780c */ /* 0x000fe40003f26270 */
[----:B------:R-:W-:Y:S02]  /*81e0*/  FSEL R24, R136, -INF , !P0 ;  /* 0xff80000088187808 */ /* 0x000fe40004000000 */
[----:B------:R-:W-:Y:S02]  /*81f0*/  ISETP.GT.AND P0, PT, R2, 0x10, !P1 ;  /* 0x000000100200780c */ /* 0x000fe40004f04270 */
[----:B------:R-:W-:Y:S02]  /*8200*/  P2R R11, PR, RZ, 0x2 ;  /* 0x00000002ff0b7803 */ /* 0x000fe40000000000 */
[----:B------:R-:W-:Y:S02]  /*8210*/  ISETP.LT.OR P0, PT, R3, 0x11, P0 ;  /* 0x000000110300780c */ /* 0x000fe40000701670 */
        /* <DEDUP_REMOVED lines=14> */
[C---:B------:R-:W-:Y:S02]  /*8300*/  ISETP.LT.OR P0, PT, R3.reuse, 0x1a, P0 ;  /* 0x0000001a0300780c */ /* 0x040fe40000701670 */
[----:B------:R-:W-:Y:S02]  /*8310*/  ISETP.GE.AND P1, PT, R0, 0x21, PT ;  /* 0x000000210000780c */ /* 0x000fe40003f26270 */
[----:B------:R-:W-:Y:S02]  /*8320*/  FSEL R203, R26, -INF , !P0 ;  /* 0xff8000001acb7808 */ /* 0x000fe40004000000 */
[----:B------:R-:W-:Y:S02]  /*8330*/  ISETP.GT.AND P0, PT, R2, 0x20, !P1 ;  /* 0x000000200200780c */ /* 0x000fe40004f04270 */
[C---:B------:R-:W-:Y:S02]  /*8340*/  ISETP.GE.AND P6, PT, R0.reuse, 0x22, PT ;  /* 0x000000220000780c */ /* 0x040fe40003fc6270 */
[C---:B------:R-:W-:Y:S02]  /*8350*/  ISETP.LT.OR P0, PT, R3.reuse, 0x21, P0 ;  /* 0x000000210300780c */ /* 0x040fe40000701670 */
[----:B------:R-:W-:Y:S02]  /*8360*/  ISETP.GE.AND P5, PT, R0, 0x29, PT ;  /* 0x000000290000780c */ /* 0x000fe40003fa6270 */
[----:B------:R-:W-:Y:S02]  /*8370*/  FSEL R223, R22, -INF , !P0 ;  /* 0xff80000016df7808 */ /* 0x000fe40004000000 */
[C---:B------:R-:W-:Y:S02]  /*8380*/  ISETP.GT.AND P0, PT, R2.reuse, 0x21, !P6 ;  /* 0x000000210200780c */ /* 0x040fe40007704270 */
[----:B------:R-:W-:Y:S02]  /*8390*/  P2R R12, PR, RZ, 0x4 ;  /* 0x00000004ff0c7803 */ /* 0x000fe40000000000 */
[----:B------:R-:W-:Y:S04]  /*83a0*/  ISETP.LT.OR P0, PT, R3, 0x22, P0 ;  /* 0x000000220300780c */ /* 0x000fe80000701670 */
[----:B------:R-:W-:Y:S02]  /*83b0*/  FSEL R244, R21, -INF , !P0 ;  /* 0xff80000015f47808 */ /* 0x000fe40004000000 */
[----:B------:R-:W-:Y:S04]  /*83c0*/  ISETP.GT.AND P0, PT, R2, 0x28, !P5 ;  /* 0x000000280200780c */ /* 0x000fe80006f04270 */
[----:B------:R-:W-:Y:S04]  /*83d0*/  ISETP.LT.OR P0, PT, R3, 0x29, P0 ;  /* 0x000000290300780c */ /* 0x000fe80000701670 */
[----:B------:R-:W-:Y:S02]  /*83e0*/  FSEL R248, R17, -INF , !P0 ;  /* 0xff80000011f87808 */ /* 0x000fe40004000000 */
[----:B------:R-:W-:Y:S04]  /*83f0*/  ISETP.GE.AND P0, PT, R0, 0x2a, PT ;  /* 0x0000002a0000780c */ /* 0x000fe80003f06270 */
[----:B------:R-:W-:Y:S01]  /*8400*/  ISETP.GT.AND P2, PT, R2, 0x29, !P0 ;  /* 0x000000290200780c */ /* 0x000fe20004744270 */
[--C-:B-1----:R-:W-:Y:S03]  /*8410*/  IMAD.IADD R2, R7, 0x1, R4.reuse ;  /* 0x0000000107027824 */ /* 0x102fe600078e0204 */
[----:B------:R-:W-:Y:S01]  /*8420*/  ISETP.LT.OR P2, PT, R3, 0x2a, P2 ;  /* 0x0000002a0300780c */ /* 0x000fe20001741670 */
[----:B------:R-:W-:Y:S03]  /*8430*/  IMAD.IADD R3, R6, 0x1, R4 ;  /* 0x0000000106037824 */ /* 0x000fe600078e0204 */
[----:B------:R-:W-:Y:S02]  /*8440*/  FSEL R250, R16, -INF , !P2 ;  /* 0xff80000010fa7808 */ /* 0x000fe40005000000 */
[----:B------:R-:W-:Y:S11]  /*8450*/  PLOP3.LUT P2, PT, PT, PT, UP2, 0x40, 0x0 ;  /* 0x000000000000781c */ /* 0x000ff60003f4e828 */
[----:B------:R-:W-:Y:S02]  /*8460*/  @!UPT UIADD3 URZ, URZ, URZ, URZ ;  /* 0x0000003f3f3ff290 */ /* 0x000fe4000fffe03f */
[----:B------:R-:W-:-:S05]  /*8470*/  @P2 BRA `(.L_x_906) ;  /* 0x0000019000002947 */ /* 0x000fca0003800000 */
        /* <DEDUP_REMOVED lines=14> */
.L_x_908:
[----:B------:R-:W-:Y:S04]  /*8560*/  MOV R16, c[0x0][0x32c] ;  /* 0x0000cb0000107a02 */ /* 0x000fe80000000f00 */
[----:B------:R-:W-:Y:S11]  /*8570*/  ISETP.NE.AND P2, PT, R16, 0x1, PT ;  /* 0x000000011000780c */ /* 0x000ff60003f45270 */
[----:B------:R-:W-:Y:S02]  /*8580*/  @!UPT UIADD3 URZ, URZ, URZ, URZ ;  /* 0x0000003f3f3ff290 */ /* 0x000fe4000fffe03f */
[----:B------:R-:W-:Y:S05]  /*8590*/  @P2 IMAD.HI.U32 R16, R4, c[0x0][0x330], RZ ;  /* 0x0000cc0004102a27 */ /* 0x000fea00078e00ff */
[----:B------:R-:W-:Y:S02]  /*85a0*/  @P2 SHF.R.U32.HI R4, RZ, c[0x0][0x334], R16 ;  /* 0x0000cd00ff042a19 */ /* 0x000fe40000011610 */
.L_x_909:
[----:B------:R-:W-:Y:S05]  /*85b0*/  BSYNC B0 ;  /* 0x0000000000007941 */ /* 0x000fea0003800000 */
.L_x_907:
[----:B------:R-:W-:Y:S04]  /*85c0*/  IMAD.IADD R16, R0, 0x1, -R36 ;  /* 0x0000000100107824 */ /* 0x000fe800078e0a24 */
[----:B------:R-:W-:Y:S05]  /*85d0*/  IMAD R4, R4, c[0x0][0x32c], R16 ;  /* 0x0000cb0004047a24 */ /* 0x000fea00078e0210 */
[----:B------:R-:W-:Y:S02]  /*85e0*/  IADD3 R16, R4, c[0x0][0x32c], RZ ;  /* 0x0000cb0004107a10 */ /* 0x000fe40007ffe0ff */
[----:B------:R-:W-:Y:S02]  /*85f0*/  IMNMX R2, R2, R4, !PT ;  /* 0x0000000402027217 */ /* 0x000fe40007800200 */
[----:B------:R-:W-:Y:S02]  /*8600*/  IMNMX R3, R3, R16, PT ;  /* 0x0000001003037217 */ /* 0x000fe40003800200 */
.L_x_906:
[----:B------:R-:W-:Y:S01]  /*8610*/  ISETP.NE.AND P2, PT, R14, RZ, PT ;  /* 0x000000ff0e00720c */ /* 0x000fe20003f45270 */
[----:B------:R-:W1:Y:S03]  /*8620*/  SHFL.IDX PT, R4, R5, 0x2, 0x1c1f ;  /* 0x005c1f0005047f89 */ /* 0x000e6600000e0000 */
[C---:B------:R-:W-:Y:S04]  /*8630*/  ISETP.GT.AND P2, PT, R2.reuse, 0x1, !P2 ;  /* 0x000000010200780c */ /* 0x040fe80005744270 */
[----:B------:R-:W-:Y:S04]  /*8640*/  ISETP.LT.OR P2, PT, R3, 0x2, P2 ;  /* 0x000000020300780c */ /* 0x000fe80001741670 */
[----:B------:R-:W-:Y:S02]  /*8650*/  FSEL R21, R199, -INF , !P2 ;  /* 0xff800000c7157808 */ /* 0x000fe40005000000 */
[----:B------:R-:W-:Y:S04]  /*8660*/  ISETP.NE.AND P2, PT, R13, RZ, PT ;  /* 0x000000ff0d00720c */ /* 0x000fe80003f45270 */
[----:B------:R-:W-:Y:S04]  /*8670*/  ISETP.GT.AND P2, PT, R2, 0x8, !P2 ;  /* 0x000000080200780c */ /* 0x000fe80005744270 */
[C---:B------:R-:W-:Y:S04]  /*8680*/  ISETP.LT.OR P2, PT, R3.reuse, 0x9, P2 ;  /* 0x000000090300780c */ /* 0x040fe80001741670 */
[----:B------:R-:W-:Y:S02]  /*8690*/  FSEL R22, R194, -INF , !P2 ;  /* 0xff800000c2167808 */ /* 0x000fe40005000000 */
[----:B------:R-:W-:Y:S04]  /*86a0*/  ISETP.NE.AND P2, PT, R12, RZ, PT ;  /* 0x000000ff0c00720c */ /* 0x000fe80003f45270 */
        /* <DEDUP_REMOVED lines=19> */
[C---:B------:R-:W-:Y:S04]  /*87e0*/  ISETP.GT.AND P2, PT, R2.reuse, 0x20, !P1 ;  /* 0x000000200200780c */ /* 0x040fe80004f44270 */
[----:B------:R-:W-:Y:S04]  /*87f0*/  ISETP.LT.OR P2, PT, R3, 0x21, P2 ;  /* 0x000000210300780c */ /* 0x000fe80001741670 */
[----:B------:R-:W-:Y:S02]  /*8800*/  FSEL R221, R31, -INF , !P2 ;  /* 0xff8000001fdd7808 */ /* 0x000fe40005000000 */
[----:B------:R-:W-:Y:S04]  /*8810*/  ISETP.GT.AND P2, PT, R2, 0x21, !P6 ;  /* 0x000000210200780c */ /* 0x000fe80007744270 */
[C---:B------:R-:W-:Y:S04]  /*8820*/  ISETP.LT.OR P2, PT, R3.reuse, 0x22, P2 ;  /* 0x000000220300780c */ /* 0x040fe80001741670 */
[----:B------:R-:W-:Y:S02]  /*8830*/  FSEL R222, R30, -INF , !P2 ;  /* 0xff8000001ede7808 */ /* 0x000fe40005000000 */
[----:B------:R-:W-:Y:S04]  /*8840*/  ISETP.GT.AND P2, PT, R2, 0x28, !P5 ;  /* 0x000000280200780c */ /* 0x000fe80006f44270 */
[----:B------:R-:W-:Y:S04]  /*8850*/  ISETP.LT.OR P2, PT, R3, 0x29, P2 ;  /* 0x000000290300780c */ /* 0x000fe80001741670 */
[----:B------:R-:W-:Y:S02]  /*8860*/  FSEL R245, R20, -INF , !P2 ;  /* 0xff80000014f57808 */ /* 0x000fe40005000000 */
[----:B------:R-:W-:Y:S04]  /*8870*/  ISETP.NE.AND P2, PT, R15, RZ, PT ;  /* 0x000000ff0f00720c */ /* 0x000fe80003f45270 */
[----:B------:R-:W-:Y:S04]  /*8880*/  ISETP.GT.AND P2, PT, R2, RZ, !P2 ;  /* 0x000000ff0200720c */ /* 0x000fe80005744270 */
[----:B------:R-:W-:Y:S04]  /*8890*/  ISETP.LT.OR P2, PT, R3, 0x1, P2 ;  /* 0x000000010300780c */ /* 0x000fe80001741670 */
[----:B------:R-:W-:Y:S02]  /*88a0*/  FSEL R17, R214, -INF , !P2 ;  /* 0xff800000d6117808 */ /* 0x000fe40005000000 */
[----:B------:R-:W-:Y:S01]  /*88b0*/  ISETP.GT.AND P2, PT, R2, 0x29, !P0 ;  /* 0x000000290200780c */ /* 0x000fe20004744270 */
[--C-:B-1----:R-:W-:Y:S03]  /*88c0*/  IMAD.IADD R2, R7, 0x1, R4.reuse ;  /* 0x0000000107027824 */ /* 0x102fe600078e0204 */
[----:B------:R-:W-:Y:S01]  /*88d0*/  ISETP.LT.OR P2, PT, R3, 0x2a, P2 ;  /* 0x0000002a0300780c */ /* 0x000fe20001741670 */
[----:B------:R-:W-:Y:S03]  /*88e0*/  IMAD.IADD R3, R6, 0x1, R4 ;  /* 0x0000000106037824 */ /* 0x000fe600078e0204 */
[----:B---3--:R-:W-:Y:S02]  /*88f0*/  FSEL R247, R19, -INF , !P2 ;  /* 0xff80000013f77808 */ /* 0x008fe40005000000 */
        /* <DEDUP_REMOVED lines=17> */
.L_x_912:
[----:B------:R-:W-:Y:S04]  /*8a10*/  MOV R16, c[0x0][0x32c] ;  /* 0x0000cb0000107a02 */ /* 0x000fe80000000f00 */
[----:B------:R-:W-:Y:S11]  /*8a20*/  ISETP.NE.AND P2, PT, R16, 0x1, PT ;  /* 0x000000011000780c */ /* 0x000ff60003f45270 */
[----:B------:R-:W-:Y:S02]  /*8a30*/  @!UPT UIADD3 URZ, URZ, URZ, URZ ;  /* 0x0000003f3f3ff290 */ /* 0x000fe4000fffe03f */
[----:B------:R-:W-:Y:S05]  /*8a40*/  @P2 IMAD.HI.U32 R16, R4, c[0x0][0x330], RZ ;  /* 0x0000cc0004102a27 */ /* 0x000fea00078e00ff */
[----:B------:R-:W-:Y:S02]  /*8a50*/  @P2 SHF.R.U32.HI R4, RZ, c[0x0][0x334], R16 ;  /* 0x0000cd00ff042a19 */ /* 0x000fe40000011610 */
.L_x_913:
[----:B------:R-:W-:Y:S05]  /*8a60*/  BSYNC B0 ;  /* 0x0000000000007941 */ /* 0x000fea0003800000 */
.L_x_911:
[----:B------:R-:W-:Y:S04]  /*8a70*/  IMAD.IADD R16, R0, 0x1, -R36 ;  /* 0x0000000100107824 */ /* 0x000fe800078e0a24 */
[----:B------:R-:W-:Y:S05]  /*8a80*/  IMAD R4, R4, c[0x0][0x32c], R16 ;  /* 0x0000cb0004047a24 */ /* 0x000fea00078e0210 */
[----:B------:R-:W-:Y:S02]  /*8a90*/  IADD3 R16, R4, c[0x0][0x32c], RZ ;  /* 0x0000cb0004107a10 */ /* 0x000fe40007ffe0ff */
[----:B------:R-:W-:Y:S02]  /*8aa0*/  IMNMX R2, R2, R4, !PT ;  /* 0x0000000402027217 */ /* 0x000fe40007800200 */
[----:B------:R-:W-:Y:S02]  /*8ab0*/  IMNMX R3, R3, R16, PT ;  /* 0x0000001003037217 */ /* 0x000fe40003800200 */
.L_x_910:
        /* <DEDUP_REMOVED lines=35> */
[C---:B------:R-:W-:Y:S04]  /*8cf0*/  ISETP.GT.AND P2, PT, R2.reuse, 0x28, !P5 ;  /* 0x000000280200780c */ /* 0x040fe80006f44270 */
        /* <DEDUP_REMOVED lines=28> */
.L_x_916:
[----:B------:R-:W-:Y:S04]  /*8ec0*/  MOV R5, c[0x0][0x32c] ;  /* 0x0000cb0000057a02 */ /* 0x000fe80000000f00 */
[----:B------:R-:W-:Y:S11]  /*8ed0*/  ISETP.NE.AND P2, PT, R5, 0x1, PT ;  /* 0x000000010500780c */ /* 0x000ff60003f45270 */
[----:B------:R-:W-:Y:S02]  /*8ee0*/  @!UPT UIADD3 URZ, URZ, URZ, URZ ;  /* 0x0000003f3f3ff290 */ /* 0x000fe4000fffe03f */
[----:B------:R-:W-:Y:S05]  /*8ef0*/  @P2 IMAD.HI.U32 R5, R4, c[0x0][0x330], RZ ;  /* 0x0000cc0004052a27 */ /* 0x000fea00078e00ff */
[----:B------:R-:W-:Y:S02]  /*8f00*/  @P2 SHF.R.U32.HI R4, RZ, c[0x0][0x334], R5 ;  /* 0x0000cd00ff042a19 */ /* 0x000fe40000011605 */
.L_x_917:
[----:B------:R-:W-:Y:S05]  /*8f10*/  BSYNC B0 ;  /* 0x0000000000007941 */ /* 0x000fea0003800000 */
.L_x_915:
[----:B------:R-:W-:Y:S04]  /*8f20*/  IMAD.IADD R0, R0, 0x1, -R36 ;  /* 0x0000000100007824 */ /* 0x000fe800078e0a24 */
[----:B------:R-:W-:Y:S05]  /*8f30*/  IMAD R4, R4, c[0x0][0x32c], R0 ;  /* 0x0000cb0004047a24 */ /* 0x000fea00078e0200 */
[----:B------:R-:W-:Y:S02]  /*8f40*/  IADD3 R0, R4, c[0x0][0x32c], RZ ;  /* 0x0000cb0004007a10 */ /* 0x000fe40007ffe0ff */
[----:B------:R-:W-:Y:S02]  /*8f50*/  IMNMX R2, R2, R4, !PT ;  /* 0x0000000402027217 */ /* 0x000fe40007800200 */
[----:B------:R-:W-:Y:S02]  /*8f60*/  IMNMX R3, R3, R0, PT ;  /* 0x0000000003037217 */ /* 0x000fe40003800200 */
.L_x_914:
[----:B------:R-:W-:Y:S01]  /*8f70*/  FMNMX.FTZ R137, R18, R132, !PT ;  /* 0x0000008412897209 */ /* 0x000fe20007810000 */
[----:B------:R-:W-:Y:S01]  /*8f80*/  LDSM.16.MT88.4 R36, [R226+0x2080] ;  /* 0x00208000e224783b */ /* 0x000fe20000004200 */
[----:B------:R-:W-:Y:S02]  /*8f90*/  ISETP.NE.AND P2, PT, R15, RZ, PT ;  /* 0x000000ff0f00720c */ /* 0x000fe40003f45270 */
[----:B------:R-:W-:Y:S02]  /*8fa0*/  FMNMX.FTZ R137, R23, R137, !PT ;  /* 0x0000008917897209 */ /* 0x000fe40007810000 */
[----:B------:R-:W-:Y:S02]  /*8fb0*/  ISETP.GT.AND P2, PT, R2, RZ, !P2 ;  /* 0x000000ff0200720c */ /* 0x000fe40005744270 */
[----:B------:R-:W-:Y:S02]  /*8fc0*/  FMNMX.FTZ R137, R25, R137, !PT ;  /* 0x0000008919897209 */ /* 0x000fe40007810000 */
[----:B------:R-:W-:Y:S02]  /*8fd0*/  ISETP.LT.OR P2, PT, R3, 0x1, P2 ;  /* 0x000000010300780c */ /* 0x000fe40001741670 */
[----:B------:R-:W-:Y:S02]  /*8fe0*/  FMNMX.FTZ R137, R24, R137, !PT ;  /* 0x0000008918897209 */ /* 0x000fe40007810000 */
[----:B------:R-:W-:Y:S02]  /*8ff0*/  FMNMX.FTZ R0, R17, R134, !PT ;  /* 0x0000008611007209 */ /* 0x000fe40007810000 */
[----:B------:R-:W-:Y:S02]  /*9000*/  FMNMX.FTZ R137, R196, R137, !PT ;  /* 0x00000089c4897209 */ /* 0x000fe40007810000 */
[----:B------:R-:W-:Y:S02]  /*9010*/  FSEL R5, R220, -INF , !P2 ;  /* 0xff800000dc057808 */ /* 0x000fe40005000000 */
[----:B------:R-:W-:Y:S02]  /*9020*/  FMNMX.FTZ R137, R198, R137, !PT ;  /* 0x00000089c6897209 */ /* 0x000fe40007810000 */
[----:B------:R-:W-:Y:S02]  /*9030*/  ISETP.NE.AND P2, PT, R14, RZ, PT ;  /* 0x000000ff0e00720c */ /* 0x000fe40003f45270 */
[----:B------:R-:W-:Y:S02]  /*9040*/  FMNMX.FTZ R137, R200, R137, !PT ;  /* 0x00000089c8897209 */ /* 0x000fe40007810000 */
[----:B------:R-:W-:Y:S02]  /*9050*/  FMNMX.FTZ R0, R21, R0, !PT ;  /* 0x0000000015007209 */ /* 0x000fe40007810000 */
[----:B------:R-:W-:Y:S02]  /*9060*/  FMNMX.FTZ R137, R203, R137, !PT ;  /* 0x00000089cb897209 */ /* 0x000fe40007810000 */
[----:B------:R-:W-:Y:S02]  /*9070*/  ISETP.GT.AND P2, PT, R2, 0x1, !P2 ;  /* 0x000000010200780c */ /* 0x000fe40005744270 */
[----:B------:R-:W-:Y:S02]  /*9080*/  FMNMX.FTZ R137, R223, R137, !PT ;  /* 0x00000089df897209 */ /* 0x000fe40007810000 */
[----:B------:R-:W-:Y:S02]  /*9090*/  FMNMX.FTZ R0, R22, R0, !PT ;  /* 0x0000000016007209 */ /* 0x000fe40007810000 */
[----:B------:R-:W-:Y:S02]  /*90a0*/  FMNMX.FTZ R137, R244, R137, !PT ;  /* 0x00000089f4897209 */ /* 0x000fe40007810000 */
[----:B------:R-:W-:Y:S02]  /*90b0*/  ISETP.LT.OR P2, PT, R3, 0x2, P2 ;  /* 0x000000020300780c */ /* 0x000fe40001741670 */
[----:B------:R-:W-:Y:S02]  /*90c0*/  FMNMX.FTZ R0, R27, R0, !PT ;  /* 0x000000001b007209 */ /* 0x000fe40007810000 */
[----:B------:R-:W-:Y:S02]  /*90d0*/  FMNMX.FTZ R137, R248, R137, !PT ;  /* 0x00000089f8897209 */ /* 0x000fe40007810000 */
[----:B------:R-:W-:Y:S02]  /*90e0*/  FSEL R7, R219, -INF , !P2 ;  /* 0xff800000db077808 */ /* 0x000fe40005000000 */
[----:B------:R-:W-:Y:S02]  /*90f0*/  ISETP.NE.AND P2, PT, R13, RZ, PT ;  /* 0x000000ff0d00720c */ /* 0x000fe40003f45270 */
[----:B------:R-:W-:Y:S02]  /*9100*/  FMNMX.FTZ R0, R197, R0, !PT ;  /* 0x00000000c5007209 */ /* 0x000fe40007810000 */
[----:B------:R-:W-:Y:S02]  /*9110*/  ISETP.GT.AND P2, PT, R2, 0x8, !P2 ;  /* 0x000000080200780c */ /* 0x000fe40005744270 */
[----:B------:R-:W-:Y:S02]  /*9120*/  FMNMX.FTZ R137, R250, R137, !PT ;  /* 0x00000089fa897209 */ /* 0x000fe40007810000 */
[----:B------:R-:W-:Y:S02]  /*9130*/  FMNMX.FTZ R0, R199, R0, !PT ;  /* 0x00000000c7007209 */ /* 0x000fe40007810000 */
[----:B------:R-:W-:Y:S01]  /*9140*/  ISETP.LT.OR P2, PT, R3, 0x9, P2 ;  /* 0x000000090300780c */ /* 0x000fe20001741670 */
[----:B------:R-:W1:Y:S01]  /*9150*/  SHFL.BFLY PT, R6, R137, 0x2, 0x1f ;  /* 0x0c401f0089067f89 */ /* 0x000e6200000e0000 */
[----:B------:R-:W-:Y:S02]  /*9160*/  FMNMX.FTZ R0, R201, R0, !PT ;  /* 0x00000000c9007209 */ /* 0x000fe40007810000 */
[----:B------:R-:W-:Y:S02]  /*9170*/  FSEL R13, R217, -INF , !P2 ;  /* 0xff800000d90d7808 */ /* 0x000fe40005000000 */
[----:B------:R-:W-:Y:S02]  /*9180*/  ISETP.NE.AND P2, PT, R12, RZ, PT ;  /* 0x000000ff0c00720c */ /* 0x000fe40003f45270 */
[----:B------:R-:W-:Y:S02]  /*9190*/  FMNMX.FTZ R0, R204, R0, !PT ;  /* 0x00000000cc007209 */ /* 0x000fe40007810000 */
[----:B------:R-:W-:Y:S02]  /*91a0*/  ISETP.GT.AND P2, PT, R2, 0x9, !P2 ;  /* 0x000000090200780c */ /* 0x000fe40005744270 */
[----:B------:R-:W-:Y:S02]  /*91b0*/  FMNMX.FTZ R0, R221, R0, !PT ;  /* 0x00000000dd007209 */ /* 0x000fe40007810000 */
[----:B------:R-:W-:Y:S02]  /*91c0*/  ISETP.LT.OR P2, PT, R3, 0xa, P2 ;  /* 0x0000000a0300780c */ /* 0x000fe40001741670 */
[----:B------:R-:W-:Y:S02]  /*91d0*/  FMNMX.FTZ R0, R222, R0, !PT ;  /* 0x00000000de007209 */ /* 0x000fe40007810000 */
[----:B------:R-:W-:Y:S02]  /*91e0*/  FSEL R12, R216, -INF , !P2 ;  /* 0xff800000d80c7808 */ /* 0x000fe40005000000 */
[----:B------:R-:W-:Y:S02]  /*91f0*/  ISETP.NE.AND P2, PT, R11, RZ, PT ;  /* 0x000000ff0b00720c */ /* 0x000fe40003f45270 */
[----:B------:R-:W-:Y:S02]  /*9200*/  FMNMX.FTZ R0, R245, R0, !PT ;  /* 0x00000000f5007209 */ /* 0x000fe40007810000 */
[----:B------:R-:W-:Y:S02]  /*9210*/  ISETP.GT.AND P2, PT, R2, 0x10, !P2 ;  /* 0x000000100200780c */ /* 0x000fe40005744270 */
[----:B------:R-:W-:Y:S02]  /*9220*/  FMNMX.FTZ R0, R247, R0, !PT ;  /* 0x00000000f7007209 */ /* 0x000fe40007810000 */
[----:B------:R-:W-:Y:S02]  /*9230*/  ISETP.LT.OR P2, PT, R3, 0x11, P2 ;  /* 0x000000110300780c */ /* 0x000fe40001741670 */
[----:B-1----:R-:W-:Y:S02]  /*9240*/  FMNMX.FTZ R137, R137, R6, !PT ;  /* 0x0000000689897209 */ /* 0x002fe40007810000 */
[----:B------:R-:W1:Y:S01]  /*9250*/  SHFL.BFLY PT, R6, R0, 0x2, 0x1f ;  /* 0x0c401f0000067f89 */ /* 0x000e6200000e0000 */
        /* <DEDUP_REMOVED lines=14> */
[----:B------:R-:W-:Y:S02]  /*9340*/  FMNMX.FTZ R4, R205, R4, !PT ;  /* 0x00000004cd047209 */ /* 0x000fe40007810000 */
[----:B------:R-:W-:Y:S01]  /*9350*/  FSEL R211, R143, -INF , !P2 ;  /* 0xff8000008fd37808 */ /* 0x000fe20005000000 */
[----:B------:R-:W1:Y:S01]  /*9360*/  SHFL.BFLY PT, R136, R0, 0x1, 0x1f ;  /* 0x0c201f0000887f89 */ /* 0x000e6200000e0000 */
[----:B------:R-:W-:Y:S02]  /*9370*/  ISETP.NE.AND P2, PT, R8, RZ, PT ;  /* 0x000000ff0800720c */ /* 0x000fe40003f45270 */
[----:B------:R-:W-:Y:S02]  /*9380*/  FMNMX.FTZ R4, R209, R4, !PT ;  /* 0x00000004d1047209 */ /* 0x000fe40007810000 */
[----:B------:R-:W-:Y:S02]  /*9390*/  FMNMX.FTZ R6, R5, R139, !PT ;  /* 0x0000008b05067209 */ /* 0x000fe40007810000 */
[----:B------:R-:W-:Y:S01]  /*93a0*/  FMNMX.FTZ R4, R210, R4, !PT ;  /* 0x00000004d2047209 */ /* 0x000fe20007810000 */
[----:B------:R-:W2:Y:S01]  /*93b0*/  SHFL.BFLY PT, R8, R137, 0x1, 0x1f ;  /* 0x0c201f0089087f89 */ /* 0x000ea200000e0000 */
[----:B------:R-:W-:Y:S02]  /*93c0*/  FMNMX.FTZ R6, R7, R6, !PT ;  /* 0x0000000607067209 */ /* 0x000fe40007810000 */
[----:B------:R-:W-:Y:S02]  /*93d0*/  FMNMX.FTZ R4, R215, R4, !PT ;  /* 0x00000004d7047209 */ /* 0x000fe40007810000 */
[----:B------:R-:W-:Y:S02]  /*93e0*/  FMNMX.FTZ R6, R13, R6, !PT ;  /* 0x000000060d067209 */ /* 0x000fe40007810000 */
[----:B------:R-:W-:Y:S02]  /*93f0*/  FMNMX.FTZ R4, R246, R4, !PT ;  /* 0x00000004f6047209 */ /* 0x000fe40007810000 */
[----:B------:R-:W-:Y:S02]  /*9400*/  ISETP.GT.AND P2, PT, R2, 0x19, !P2 ;  /* 0x000000190200780c */ /* 0x000fe40005744270 */
[----:B------:R-:W-:Y:S02]  /*9410*/  FMNMX.FTZ R4, R249, R4, !PT ;  /* 0x00000004f9047209 */ /* 0x000fe40007810000 */
[----:B------:R-:W-:Y:S02]  /*9420*/  ISETP.LT.OR P2, PT, R3, 0x1a, P2 ;  /* 0x0000001a0300780c */ /* 0x000fe40001741670 */
[----:B------:R-:W-:Y:S02]  /*9430*/  FMNMX.FTZ R4, R218, R4, !PT ;  /* 0x00000004da047209 */ /* 0x000fe40007810000 */
[----:B-1----:R-:W-:Y:S02]  /*9440*/  FMNMX.FTZ R136, R0, R136, !PT ;  /* 0x0000008800887209 */ /* 0x002fe40007810000 */
[----:B------:R-:W-:Y:S02]  /*9450*/  FMNMX.FTZ R0, R12, R6, !PT ;  /* 0x000000060c007209 */ /* 0x000fe40007810000 */
[----:B------:R-:W-:Y:S01]  /*9460*/  ISETP.GT.AND P1, PT, R2, 0x20, !P1 ;  /* 0x000000200200780c */ /* 0x000fe20004f24270 */
[----:B------:R-:W-:Y:S01]  /*9470*/  FMUL.FTZ R142, R136, c[0x0][0x2d0] ;  /* 0x0000b400888e7a20 */ /* 0x000fe20000410000 */
[----:B------:R-:W-:Y:S02]  /*9480*/  FMNMX.FTZ R0, R207, R0, !PT ;  /* 0x00000000cf007209 */ /* 0x000fe40007810000 */
[----:B--2---:R-:W-:Y:S02]  /*9490*/  FMNMX.FTZ R137, R137, R8, !PT ;  /* 0x0000000889897209 */ /* 0x004fe40007810000 */
[----:B------:R-:W1:Y:S01]  /*94a0*/  SHFL.BFLY PT, R8, R4, 0x2, 0x1f ;  /* 0x0c401f0004087f89 */ /* 0x000e6200000e0000 */
[----:B------:R-:W-:Y:S02]  /*94b0*/  FMNMX.FTZ R0, R208, R0, !PT ;  /* 0x00000000d0007209 */ /* 0x000fe40007810000 */
[----:B------:R-:W-:Y:S01]  /*94c0*/  FSEL R206, R213, -INF , !P2 ;  /* 0xff800000d5ce7808 */ /* 0x000fe20005000000 */
[----:B------:R-:W-:Y:S01]  /*94d0*/  FMUL.FTZ R141, R137, c[0x0][0x2d0] ;  /* 0x0000b400898d7a20 */ /* 0x000fe20000410000 */
[----:B------:R-:W-:Y:S02]  /*94e0*/  ISETP.LT.OR P1, PT, R3, 0x21, P1 ;  /* 0x000000210300780c */ /* 0x000fe40000f21670 */
[----:B------:R-:W-:Y:S02]  /*94f0*/  FMNMX.FTZ R0, R211, R0, !PT ;  /* 0x00000000d3007209 */ /* 0x000fe40007810000 */
[----:B------:R-:W-:Y:S02]  /*9500*/  ISETP.GT.AND P6, PT, R2, 0x21, !P6 ;  /* 0x000000210200780c */ /* 0x000fe400077c4270 */
[----:B------:R-:W-:Y:S02]  /*9510*/  FSEL R213, R42, -INF , !P1 ;  /* 0xff8000002ad57808 */ /* 0x000fe40004800000 */
[----:B------:R-:W-:Y:S02]  /*9520*/  FMNMX.FTZ R0, R206, R0, !PT ;  /* 0x00000000ce007209 */ /* 0x000fe40007810000 */
[----:B------:R-:W-:Y:S02]  /*9530*/  ISETP.LT.OR P6, PT, R3, 0x22, P6 ;  /* 0x000000220300780c */ /* 0x000fe400037c1670 */
[C---:B------:R-:W-:Y:S02]  /*9540*/  ISETP.GT.AND P5, PT, R2.reuse, 0x28, !P5 ;  /* 0x000000280200780c */ /* 0x040fe40006fa4270 */
[----:B------:R-:W-:Y:S02]  /*9550*/  FMNMX.FTZ R0, R213, R0, !PT ;  /* 0x00000000d5007209 */ /* 0x000fe40007810000 */
[----:B------:R-:W-:Y:S02]  /*9560*/  FSEL R212, R43, -INF , !P6 ;  /* 0xff8000002bd47808 */ /* 0x000fe40007000000 */
[C---:B------:R-:W-:Y:S02]  /*9570*/  ISETP.LT.OR P5, PT, R3.reuse, 0x29, P5 ;  /* 0x000000290300780c */ /* 0x040fe40002fa1670 */
[----:B------:R-:W-:Y:S02]  /*9580*/  ISETP.GT.AND P0, PT, R2, 0x29, !P0 ;  /* 0x000000290200780c */ /* 0x000fe40004704270 */
[----:B-1----:R-:W-:Y:S02]  /*9590*/  FMNMX.FTZ R4, R4, R8, !PT ;  /* 0x0000000804047209 */ /* 0x002fe40007810000 */
[----:B------:R-:W-:Y:S02]  /*95a0*/  FSETP.NEU.FTZ.AND P1, PT, R136, -INF , PT ;  /* 0xff8000008800780b */ /* 0x000fe40003f3d000 */
[----:B------:R-:W-:Y:S01]  /*95b0*/  FSEL R214, R46, -INF , !P5 ;  /* 0xff8000002ed67808 */ /* 0x000fe20006800000 */
[----:B------:R-:W1:Y:S01]  /*95c0*/  SHFL.BFLY PT, R135, R4, 0x1, 0x1f ;  /* 0x0c201f0004877f89 */ /* 0x000e6200000e0000 */
[----:B------:R-:W-:Y:S02]  /*95d0*/  ISETP.LT.OR P0, PT, R3, 0x2a, P0 ;  /* 0x0000002a0300780c */ /* 0x000fe40000701670 */
[----:B------:R-:W-:Y:S02]  /*95e0*/  FMNMX.FTZ R0, R212, R0, !PT ;  /* 0x00000000d4007209 */ /* 0x000fe40007810000 */
[----:B------:R-:W-:Y:S02]  /*95f0*/  FSEL R142, R142, RZ, P1 ;  /* 0x000000ff8e8e7208 */ /* 0x000fe40000800000 */
[----:B------:R-:W-:Y:S02]  /*9600*/  FSEL R140, R47, -INF , !P0 ;  /* 0xff8000002f8c7808 */ /* 0x000fe40004000000 */
[----:B------:R-:W-:Y:S01]  /*9610*/  FMNMX.FTZ R0, R214, R0, !PT ;  /* 0x00000000d6007209 */ /* 0x000fe20007810000 */
[--C-:B------:R-:W-:Y:S01]  /*9620*/  FFMA.FTZ R3, R27, c[0x0][0x2d0], -R142.reuse ;  /* 0x0000b4001b037a23 */ /* 0x100fe2000001088e */
[----:B------:R-:W-:Y:S01]  /*9630*/  FSETP.NEU.FTZ.AND P2, PT, R137, -INF , PT ;  /* 0xff8000008900780b */ /* 0x000fe20003f5d000 */
[--C-:B------:R-:W-:Y:S01]  /*9640*/  FFMA.FTZ R21, R21, c[0x0][0x2d0], -R142.reuse ;  /* 0x0000b40015157a23 */ /* 0x100fe2000001088e */
[----:B------:R-:W-:Y:S01]  /*9650*/  FMNMX.FTZ R0, R140, R0, !PT ;  /* 0x000000008c007209 */ /* 0x000fe20007810000 */
[----:B------:R2:W-:Y:S01]  /*9660*/  MUFU.EX2 R34, R3 ;  /* 0x0000000300227308 */ /* 0x0005e20000000800 */
[----:B------:R-:W-:Y:S01]  /*9670*/  FSEL R141, R141, RZ, P2 ;  /* 0x000000ff8d8d7208 */ /* 0x000fe20001000000 */
[--C-:B------:R-:W-:Y:S02]  /*9680*/  FFMA.FTZ R22, R22, c[0x0][0x2d0], -R142.reuse ;  /* 0x0000b40016167a23 */ /* 0x100fe4000001088e */
[----:B------:R-:W2:Y:S01]  /*9690*/  SHFL.BFLY PT, R2, R0, 0x2, 0x1f ;  /* 0x0c401f0000027f89 */ /* 0x000ea200000e0000 */
[----:B------:R-:W-:Y:S02]  /*96a0*/  FFMA.FTZ R17, R17, c[0x0][0x2d0], -R142 ;  /* 0x0000b40011117a23 */ /* 0x000fe4000001088e */
[--C-:B------:R-:W-:Y:S02]  /*96b0*/  FFMA.FTZ R24, R24, c[0x0][0x2d0], -R141.reuse ;  /* 0x0000b40018187a23 */ /* 0x100fe4000001088d */
[--C-:B------:R-:W-:Y:S01]  /*96c0*/  FFMA.FTZ R25, R25, c[0x0][0x2d0], -R141.reuse ;  /* 0x0000b40019197a23 */ /* 0x100fe2000001088d */
[----:B-1----:R-:W-:Y:S01]  /*96d0*/  FMNMX.FTZ R135, R4, R135, !PT ;  /* 0x0000008704877209 */ /* 0x002fe20007810000 */
[----:B------:R-:W-:Y:S01]  /*96e0*/  MUFU.EX2 R33, R24 ;  /* 0x0000001800217308 */ /* 0x000fe20000000800 */
[--C-:B------:R-:W-:Y:S02]  /*96f0*/  FFMA.FTZ R23, R23, c[0x0][0x2d0], -R141.reuse ;  /* 0x0000b40017177a23 */ /* 0x100fe4000001088d */
[C---:B------:R-:W-:Y:S01]  /*9700*/  FSETP.NEU.FTZ.AND P0, PT, R135.reuse, -INF , PT ;  /* 0xff8000008700780b */ /* 0x040fe20003f1d000 */
[----:B------:R-:W-:Y:S02]  /*9710*/  FMUL.FTZ R143, R135, c[0x0][0x2d0] ;  /* 0x0000b400878f7a20 */ /* 0x000fe40000410000 */
[----:B------:R-:W-:Y:S03]  /*9720*/  FFMA.FTZ R18, R18, c[0x0][0x2d0], -R141 ;  /* 0x0000b40012127a23 */ /* 0x000fe6000001088d */
[----:B------:R-:W-:Y:S01]  /*9730*/  FSEL R143, R143, RZ, P0 ;  /* 0x000000ff8f8f7208 */ /* 0x000fe20000000000 */
[----:B------:R-:W1:Y:S04]  /*9740*/  MUFU.EX2 R219, R25 ;  /* 0x0000001900db7308 */ /* 0x000e680000000800 */
[--C-:B------:R-:W-:Y:S02]  /*9750*/  FFMA.FTZ R19, R19, c[0x0][0x2d0], -R143.reuse ;  /* 0x0000b40013137a23 */ /* 0x100fe4000001088f */
[--C-:B------:R-:W-:Y:S01]  /*9760*/  FFMA.FTZ R20, R20, c[0x0][0x2d0], -R143.reuse ;  /* 0x0000b40014147a23 */ /* 0x100fe2000001088f */
[----:B--2---:R-:W-:Y:S01]  /*9770*/  FMNMX.FTZ R3, R0, R2, !PT ;  /* 0x0000000200037209 */ /* 0x004fe20007810000 */
[--C-:B------:R-:W-:Y:S01]  /*9780*/  FFMA.FTZ R2, R26, c[0x0][0x2d0], -R143.reuse ;  /* 0x0000b4001a027a23 */ /* 0x100fe2000001088f */
[----:B------:R-:W-:Y:S01]  /*9790*/  FSEL R0, R137, RZ, P2 ;  /* 0x000000ff89007208 */ /* 0x000fe20001000000 */
[----:B------:R-:W-:Y:S01]  /*97a0*/  MUFU.EX2 R44, R19 ;  /* 0x00000013002c7308 */ /* 0x000fe20000000800 */
[----:B------:R-:W-:Y:S01]  /*97b0*/  FFMA.FTZ R16, R16, c[0x0][0x2d0], -R143 ;  /* 0x0000b40010107a23 */ /* 0x000fe2000001088f */
[----:B------:R-:W2:Y:S02]  /*97c0*/  SHFL.BFLY PT, R4, R3, 0x1, 0x1f ;  /* 0x0c201f0003047f89 */ /* 0x000ea400000e0000 */
[----:B------:R-:W-:Y:S04]  /*97d0*/  FADD.FTZ R0, -R0, R132 ;  /* 0x0000008400007221 */ /* 0x000fe80000010100 */
[----:B------:R-:W-:Y:S02]  /*97e0*/  FMUL.FTZ R0, R0, c[0x0][0x2d0] ;  /* 0x0000b40000007a20 */ /* 0x000fe40000410000 */
[----:B------:R3:W-:Y:S01]  /*97f0*/  MUFU.EX2 R28, R2 ;  /* 0x00000002001c7308 */ /* 0x0007e20000000800 */
[----:B-1----:R-:W-:Y:S09]  /*9800*/  F2FP.BF16.PACK_AB R194, R33, R219 ;  /* 0x000000db21c2723e */ /* 0x002ff200000010ff */
[----:B------:R1:W4:Y:S01]  /*9810*/  MUFU.EX2 R133, R0 ;  /* 0x0000000000857308 */ /* 0x0003220000000800 */
[----:B--2---:R-:W-:Y:S09]  /*9820*/  FMNMX.FTZ R3, R3, R4, !PT ;  /* 0x0000000403037209 */ /* 0x004ff20007810000 */
[----:B------:R-:W-:Y:S01]  /*9830*/  MUFU.EX2 R252, R23 ;  /* 0x0000001700fc7308 */ /* 0x000fe20000000800 */
[----:B---3--:R-:W-:Y:S05]  /*9840*/  FSEL R2, R136, RZ, P1 ;  /* 0x000000ff88027208 */ /* 0x008fea0000800000 */
[----:B------:R-:W-:Y:S04]  /*9850*/  FADD.FTZ R2, -R2, R134 ;  /* 0x0000008602027221 */ /* 0x000fe80000010100 */
[----:B------:R-:W-:Y:S01]  /*9860*/  MUFU.EX2 R251, R21 ;  /* 0x0000001500fb7308 */ /* 0x000fe20000000800 */
[----:B------:R-:W-:Y:S02]  /*9870*/  FMUL.FTZ R134, R3, c[0x0][0x2d0] ;  /* 0x0000b40003867a20 */ /* 0x000fe40000410000 */
[----:B------:R-:W-:Y:S01]  /*9880*/  FMUL.FTZ R2, R2, c[0x0][0x2d0] ;  /* 0x0000b40002027a20 */ /* 0x000fe20000410000 */
[----:B-1----:R-:W-:Y:S01]  /*9890*/  FSEL R0, R135, RZ, P0 ;  /* 0x000000ff87007208 */ /* 0x002fe20000000000 */
[----:B----4-:R-:W-:Y:S01]  /*98a0*/  FMUL.FTZ R32, R133, R172 ;  /* 0x000000ac85207220 */ /* 0x010fe20000410000 */
[----:B------:R-:W-:Y:S01]  /*98b0*/  FSETP.NEU.FTZ.AND P0, PT, R3, -INF , PT ;  /* 0xff8000000300780b */ /* 0x000fe20003f1d000 */
[----:B------:R-:W-:Y:S01]  /*98c0*/  FMUL.FTZ R52, R133, R52 ;  /* 0x0000003485347220 */ /* 0x000fe20000410000 */
[----:B------:R-:W-:Y:S01]  /*98d0*/  MOV R172, R33 ;  /* 0x0000002100ac7202 */ /* 0x000fe20000000f00 */
[----:B------:R-:W-:Y:S01]  /*98e0*/  FADD.FTZ R0, -R0, R138 ;  /* 0x0000008a00007221 */ /* 0x000fe20000010100 */
[----:B------:R-:W1:Y:S01]  /*98f0*/  MUFU.EX2 R132, R2 ;  /* 0x0000000200847308 */ /* 0x000e620000000800 */
[----:B------:R-:W-:Y:S01]  /*9900*/  FSEL R134, R134, RZ, P0 ;  /* 0x000000ff86867208 */ /* 0x000fe20000000000 */
[--C-:B------:R-:W-:Y:S02]  /*9910*/  FFMA.FTZ R138, R196, c[0x0][0x2d0], -R141.reuse ;  /* 0x0000b400c48a7a23 */ /* 0x100fe4000001088d */
[----:B------:R-:W-:Y:S02]  /*9920*/  FMUL.FTZ R0, R0, c[0x0][0x2d0] ;  /* 0x0000b40000007a20 */ /* 0x000fe40000410000 */
[--C-:B------:R-:W-:Y:S02]  /*9930*/  FFMA.FTZ R4, R12, c[0x0][0x2d0], -R134.reuse ;  /* 0x0000b4000c047a23 */ /* 0x100fe40000010886 */
[--C-:B------:R-:W-:Y:S02]  /*9940*/  FFMA.FTZ R5, R5, c[0x0][0x2d0], -R134.reuse ;  /* 0x0000b40005057a23 */ /* 0x100fe40000010886 */
[----:B------:R2:W3:Y:S01]  /*9950*/  MUFU.EX2 R2, R0 ;  /* 0x0000000000027308 */ /* 0x0004e20000000800 */
        /* <DEDUP_REMOVED lines=8> */
[----:B------:R-:W-:Y:S02]  /*99e0*/  FMUL.FTZ R80, R133, R80 ;  /* 0x0000005085507220 */ /* 0x000fe40000410000 */
[C---:B-1----:R-:W-:Y:S02]  /*99f0*/  FMUL.FTZ R6, R132.reuse, R146 ;  /* 0x0000009284067220 */ /* 0x042fe40000410000 */
[C---:B------:R-:W-:Y:S02]  /*9a00*/  FMUL.FTZ R19, R132.reuse, R159 ;  /* 0x0000009f84137220 */ /* 0x040fe40000410000 */
[C---:B------:R-:W-:Y:S01]  /*9a10*/  FMUL.FTZ R54, R132.reuse, R54 ;  /* 0x0000003684367220 */ /* 0x040fe20000410000 */
[----:B------:R1:W-:Y:S01]  /*9a20*/  MUFU.EX2 R48, R4 ;  /* 0x0000000400307308 */ /* 0x0003e20000000800 */
[C---:B------:R-:W-:Y:S02]  /*9a30*/  FMUL.FTZ R55, R132.reuse, R55 ;  /* 0x0000003784377220 */ /* 0x040fe40000410000 */
[----:B------:R-:W-:Y:S02]  /*9a40*/  FMUL.FTZ R66, R132, R66 ;  /* 0x0000004284427220 */ /* 0x000fe40000410000 */
[--C-:B--2---:R-:W-:Y:S02]  /*9a50*/  FFMA.FTZ R0, R7, c[0x0][0x2d0], -R134.reuse ;  /* 0x0000b40007007a23 */ /* 0x104fe40000010886 */
[C---:B---3--:R-:W-:Y:S02]  /*9a60*/  FMUL.FTZ R24, R2.reuse, R164 ;  /* 0x000000a402187220 */ /* 0x048fe40000410000 */
[----:B------:R-:W-:Y:S01]  /*9a70*/  FMUL.FTZ R25, R2, R165 ;  /* 0x000000a502197220 */ /* 0x000fe20000410000 */
[----:B------:R-:W2:Y:S01]  /*9a80*/  MUFU.EX2 R50, R0 ;  /* 0x0000000000327308 */ /* 0x000ea20000000800 */
[----:B------:R-:W-:Y:S02]  /*9a90*/  FMUL.FTZ R7, R132, R147 ;  /* 0x0000009384077220 */ /* 0x000fe40000410000 */
[C---:B------:R-:W-:Y:S02]  /*9aa0*/  FMUL.FTZ R8, R2.reuse, R148 ;  /* 0x0000009402087220 */ /* 0x040fe40000410000 */
[C---:B----4-:R-:W-:Y:S02]  /*9ab0*/  FMUL.FTZ R5, R133.reuse, R145 ;  /* 0x0000009185057220 */ /* 0x050fe40000410000 */
[C---:B------:R-:W-:Y:S02]  /*9ac0*/  FMUL.FTZ R9, R2.reuse, R149 ;  /* 0x0000009502097220 */ /* 0x040fe40000410000 */
[C---:B------:R-:W-:Y:S01]  /*9ad0*/  FMUL.FTZ R12, R2.reuse, R152 ;  /* 0x00000098020c7220 */ /* 0x040fe20000410000 */
[----:B------:R3:W-:Y:S01]  /*9ae0*/  MUFU.EX2 R164, R138 ;  /* 0x0000008a00a47308 */ /* 0x0007e20000000800 */
[C---:B------:R-:W-:Y:S02]  /*9af0*/  FMUL.FTZ R29, R2.reuse, R169 ;  /* 0x000000a9021d7220 */ /* 0x040fe40000410000 */
[C---:B------:R-:W-:Y:S02]  /*9b00*/  FMUL.FTZ R56, R2.reuse, R56 ;  /* 0x0000003802387220 */ /* 0x040fe40000410000 */
[----:B-1----:R-:W-:Y:S02]  /*9b10*/  FMUL.FTZ R4, R133, R144 ;  /* 0x0000009085047220 */ /* 0x002fe40000410000 */
[C---:B------:R-:W-:Y:S02]  /*9b20*/  FMUL.FTZ R57, R2.reuse, R57 ;  /* 0x0000003902397220 */ /* 0x040fe40000410000 */
[C---:B------:R-:W-:Y:S01]  /*9b30*/  FMUL.FTZ R60, R2.reuse, R60 ;  /* 0x0000003c023c7220 */ /* 0x040fe20000410000 */
[----:B------:R-:W1:Y:S01]  /*9b40*/  MUFU.EX2 R35, R22 ;  /* 0x0000001600237308 */ /* 0x000e620000000800 */
[----:B------:R-:W-:Y:S02]  /*9b50*/  FMUL.FTZ R61, R2, R61 ;  /* 0x0000003d023d7220 */ /* 0x000fe40000410000 */
[----:B------:R-:W-:Y:S01]  /*9b60*/  FMUL.FTZ R67, R132, R67 ;  /* 0x0000004384437220 */ /* 0x000fe20000410000 */
[----:B--2---:R-:W-:Y:S01]  /*9b70*/  F2FP.BF16.PACK_AB R145, R50, R45 ;  /* 0x0000002d3291723e */ /* 0x004fe200000010ff */
[----:B------:R-:W-:Y:S02]  /*9b80*/  FFMA.FTZ R0, R13, c[0x0][0x2d0], -R134 ;  /* 0x0000b4000d007a23 */ /* 0x000fe40000010886 */
[----:B------:R-:W-:Y:S02]  /*9b90*/  FMUL.FTZ R13, R2, R153 ;  /* 0x00000099020d7220 */ /* 0x000fe40000410000 */
[C---:B------:R-:W-:Y:S01]  /*9ba0*/  FMUL.FTZ R70, R132.reuse, R70 ;  /* 0x0000004684467220 */ /* 0x040fe20000410000 */
[----:B------:R2:W4:Y:S01]  /*9bb0*/  MUFU.EX2 R49, R0 ;  /* 0x0000000000317308 */ /* 0x0005220000000800 */
[----:B------:R-:W-:Y:S02]  /*9bc0*/  FMUL.FTZ R71, R132, R71 ;  /* 0x0000004784477220 */ /* 0x000fe40000410000 */
[----:B------:R-:W-:Y:S02]  /*9bd0*/  FMUL.FTZ R72, R2, R72 ;  /* 0x0000004802487220 */ /* 0x000fe40000410000 */
[----:B---3--:R-:W-:Y:S02]  /*9be0*/  FFMA.FTZ R138, R198, c[0x0][0x2d0], -R141 ;  /* 0x0000b400c68a7a23 */ /* 0x008fe4000001088d */
[C---:B------:R-:W-:Y:S02]  /*9bf0*/  FMUL.FTZ R73, R2.reuse, R73 ;  /* 0x0000004902497220 */ /* 0x040fe40000410000 */
[C---:B------:R-:W-:Y:S01]  /*9c00*/  FMUL.FTZ R76, R2.reuse, R76 ;  /* 0x0000004c024c7220 */ /* 0x040fe20000410000 */
[----:B------:R3:W-:Y:S01]  /*9c10*/  MUFU.EX2 R40, R20 ;  /* 0x0000001400287308 */ /* 0x0007e20000000800 */
[----:B------:R-:W-:Y:S02]  /*9c20*/  FMUL.FTZ R77, R2, R77 ;  /* 0x0000004d024d7220 */ /* 0x000fe40000410000 */
[C---:B------:R-:W-:Y:S01]  /*9c30*/  FMUL.FTZ R81, R133.reuse, R81 ;  /* 0x0000005185517220 */ /* 0x040fe20000410000 */
[-C--:B-1----:R-:W-:Y:S01]  /*9c40*/  F2FP.BF16.PACK_AB R195, R34, R35.reuse ;  /* 0x0000002322c3723e */ /* 0x082fe200000010ff */
[C---:B------:R-:W-:Y:S01]  /*9c50*/  FMUL.FTZ R34, R132.reuse, R174 ;  /* 0x000000ae84227220 */ /* 0x040fe20000410000 */
[----:B------:R-:W-:Y:S01]  /*9c60*/  MOV R174, R35 ;  /* 0x0000002300ae7202 */ /* 0x000fe20000000f00 */
[C---:B------:R-:W-:Y:S01]  /*9c70*/  FMUL.FTZ R35, R132.reuse, R175 ;  /* 0x000000af84237220 */ /* 0x040fe20000410000 */
[----:B------:R-:W-:Y:S01]  /*9c80*/  MOV R175, R219 ;  /* 0x000000db00af7202 */ /* 0x000fe20000000f00 */
[C---:B------:R-:W-:Y:S01]  /*9c90*/  FMUL.FTZ R82, R132.reuse, R82 ;  /* 0x0000005284527220 */ /* 0x040fe20000410000 */
[----:B------:R-:W1:Y:S01]  /*9ca0*/  MUFU.EX2 R51, R18 ;  /* 0x0000001200337308 */ /* 0x000e620000000800 */
[----:B------:R-:W-:Y:S02]  /*9cb0*/  FMUL.FTZ R83, R132, R83 ;  /* 0x0000005384537220 */ /* 0x000fe40000410000 */
[----:B------:R-:W-:Y:S01]  /*9cc0*/  FMUL.FTZ R84, R133, R84 ;  /* 0x0000005485547220 */ /* 0x000fe20000410000 */
[----:B--2---:R-:W-:Y:S01]  /*9cd0*/  FSEL R0, R3, RZ, P0 ;  /* 0x000000ff03007208 */ /* 0x004fe20000000000 */
[----:B------:R-:W-:Y:S01]  /*9ce0*/  FMUL.FTZ R85, R133, R85 ;  /* 0x0000005585557220 */ /* 0x000fe20000410000 */
[----:B----4-:R-:W-:Y:S01]  /*9cf0*/  F2FP.BF16.PACK_AB R147, R48, R49 ;  /* 0x000000313093723e */ /* 0x010fe200000010ff */
[----:B------:R-:W-:Y:S01]  /*9d00*/  FMUL.FTZ R86, R132, R86 ;  /* 0x0000005684567220 */ /* 0x000fe20000410000 */
[----:B------:R-:W-:Y:S01]  /*9d10*/  ISETP.GT.AND P0, PT, R242, UR4, PT ;  /* 0x00000004f2007c0c */ /* 0x000fe2000bf04270 */
[----:B------:R-:W-:Y:S01]  /*9d20*/  FADD.FTZ R0, -R0, R139 ;  /* 0x0000008b00007221 */ /* 0x000fe20000010100 */
[----:B------:R-:W-:Y:S01]  /*9d30*/  MOV R139, R28 ;  /* 0x0000001c008b7202 */ /* 0x000fe20000000f00 */
[----:B------:R-:W-:Y:S01]  /*9d40*/  FMUL.FTZ R28, R2, R168 ;  /* 0x000000a8021c7220 */ /* 0x000fe20000410000 */
[----:B------:R-:W2:Y:S01]  /*9d50*/  MUFU.EX2 R41, R17 ;  /* 0x0000001100297308 */ /* 0x000ea20000000800 */
[----:B------:R-:W-:Y:S01]  /*9d60*/  FMUL.FTZ R0, R0, c[0x0][0x2d0] ;  /* 0x0000b40000007a20 */ /* 0x000fe20000410000 */
[----:B------:R-:W-:Y:S01]  /*9d70*/  F2FP.BF16.PACK_AB R146, R139, R44 ;  /* 0x0000002c8b92723e */ /* 0x000fe200000010ff */
[----:B---3--:R-:W3:Y:S01]  /*9d80*/  LDSM.16.MT88.4 R20, [R225+0x2080] ;  /* 0x00208000e114783b */ /* 0x008ee20000004200 */
[----:B------:R-:W-:Y:S01]  /*9d90*/  FMUL.FTZ R87, R132, R87 ;  /* 0x0000005784577220 */ /* 0x000fe20000410000 */
[----:B------:R-:W-:Y:S01]  /*9da0*/  IADD3 R242, R242, -0x1, RZ ;  /* 0xfffffffff2f27810 */ /* 0x000fe20007ffe0ff */
[C---:B------:R-:W-:Y:S02]  /*9db0*/  FMUL.FTZ R88, R2.reuse, R88 ;  /* 0x0000005802587220 */ /* 0x040fe40000410000 */
[C---:B------:R-:W-:Y:S02]  /*9dc0*/  FMUL.FTZ R89, R2.reuse, R89 ;  /* 0x0000005902597220 */ /* 0x040fe40000410000 */
[----:B------:R-:W4:Y:S01]  /*9dd0*/  MUFU.EX2 R0, R0 ;  /* 0x0000000000007308 */ /* 0x000f220000000800 */
[----:B------:R-:W-:Y:S01]  /*9de0*/  FMUL.FTZ R92, R2, R92 ;  /* 0x0000005c025c7220 */ /* 0x000fe20000410000 */
[----:B-1----:R-:W-:Y:S01]  /*9df0*/  F2FP.BF16.PACK_AB R192, R252, R51 ;  /* 0x00000033fcc0723e */ /* 0x002fe200000010ff */
[----:B------:R-:W-:Y:S02]  /*9e00*/  FMUL.FTZ R18, R132, R158 ;  /* 0x0000009e84127220 */ /* 0x000fe40000410000 */
[----:B------:R-:W-:Y:S02]  /*9e10*/  FMUL.FTZ R93, R2, R93 ;  /* 0x0000005d025d7220 */ /* 0x000fe40000410000 */
[C---:B------:R-:W-:Y:S02]  /*9e20*/  FMUL.FTZ R96, R133.reuse, R96 ;  /* 0x0000006085607220 */ /* 0x040fe40000410000 */
[----:B------:R-:W-:Y:S01]  /*9e30*/  FMUL.FTZ R97, R133, R97 ;  /* 0x0000006185617220 */ /* 0x000fe20000410000 */
[----:B------:R-:W1:Y:S01]  /*9e40*/  MUFU.EX2 R220, R16 ;  /* 0x0000001000dc7308 */ /* 0x000e620000000800 */
[C---:B------:R-:W-:Y:S02]  /*9e50*/  FMUL.FTZ R98, R132.reuse, R98 ;  /* 0x0000006284627220 */ /* 0x040fe40000410000 */
[C---:B------:R-:W-:Y:S01]  /*9e60*/  FMUL.FTZ R99, R132.reuse, R99 ;  /* 0x0000006384637220 */ /* 0x040fe20000410000 */
[----:B--2---:R-:W-:Y:S01]  /*9e70*/  F2FP.BF16.PACK_AB R193, R251, R41 ;  /* 0x00000029fbc1723e */ /* 0x004fe200000010ff */
[C---:B------:R-:W-:Y:S02]  /*9e80*/  FMUL.FTZ R17, R133.reuse, R157 ;  /* 0x0000009d85117220 */ /* 0x040fe40000410000 */
[C---:B------:R-:W-:Y:S02]  /*9e90*/  FMUL.FTZ R100, R133.reuse, R100 ;  /* 0x0000006485647220 */ /* 0x040fe40000410000 */
[C---:B------:R-:W-:Y:S02]  /*9ea0*/  FMUL.FTZ R101, R133.reuse, R101 ;  /* 0x0000006585657220 */ /* 0x040fe40000410000 */
[C---:B------:R-:W-:Y:S02]  /*9eb0*/  FMUL.FTZ R102, R132.reuse, R102 ;  /* 0x0000006684667220 */ /* 0x040fe40000410000 */
[----:B------:R-:W-:Y:S02]  /*9ec0*/  FMUL.FTZ R103, R132, R103 ;  /* 0x0000006784677220 */ /* 0x000fe40000410000 */
[----:B----4-:R-:W-:Y:S01]  /*9ed0*/  FMUL.FTZ R26, R0, R166 ;  /* 0x000000a6001a7220 */ /* 0x010fe20000410000 */
[----:B------:R-:W-:Y:S01]  /*9ee0*/  MOV R166, R44 ;  /* 0x0000002c00a67202 */ /* 0x000fe20000000f00 */
[----:B------:R-:W-:Y:S02]  /*9ef0*/  FMUL.FTZ R44, R2, R184 ;  /* 0x000000b8022c7220 */ /* 0x000fe40000410000 */
[----:B------:R2:W-:Y:S01]  /*9f00*/  MUFU.EX2 R184, R138 ;  /* 0x0000008a00b87308 */ /* 0x0005e20000000800 */
[C---:B------:R-:W-:Y:S02]  /*9f10*/  FMUL.FTZ R46, R0.reuse, R186 ;  /* 0x000000ba002e7220 */ /* 0x040fe40000410000 */
[----:B------:R-:W-:Y:S01]  /*9f20*/  FMUL.FTZ R27, R0, R167 ;  /* 0x000000a7001b7220 */ /* 0x000fe20000410000 */
[-C--:B---3--:R-:W-:Y:S05]  /*9f30*/  HMMA.16816.F32.BF16 R4, R192, R20.reuse, R4 ;  /* 0x00000014c004723c */ /* 0x088fea0000041804 */
[----:B------:R-:W-:Y:S01]  /*9f40*/  MOV R167, R45 ;  /* 0x0000002d00a77202 */ /* 0x000fe20000000f00 */
[----:B------:R-:W-:Y:S01]  /*9f50*/  FMUL.FTZ R45, R2, R185 ;  /* 0x000000b9022d7220 */ /* 0x000fe20000410000 */
[----:B------:R-:W-:Y:S01]  /*9f60*/  MOV R185, R48 ;  /* 0x0000003000b97202 */ /* 0x000fe20000000f00 */
[C---:B------:R-:W-:Y:S01]  /*9f70*/  FMUL.FTZ R48, R133.reuse, R188 ;  /* 0x000000bc85307220 */ /* 0x040fe20000410000 */
[----:B-1----:R-:W-:Y:S03]  /*9f80*/  F2FP.BF16.PACK_AB R144, R40, R220 ;  /* 0x000000dc2890723e */ /* 0x002fe600000010ff */
[C---:B------:R-:W-:Y:S02]  /*9f90*/  FMUL.FTZ R30, R0.reuse, R170 ;  /* 0x000000aa001e7220 */ /* 0x040fe40000410000 */
[C---:B------:R-:W-:Y:S01]  /*9fa0*/  FMUL.FTZ R42, R0.reuse, R182 ;  /* 0x000000b6002a7220 */ /* 0x040fe20000410000 */
[----:B------:R-:W-:Y:S01]  /*9fb0*/  MOV R182, R49 ;  /* 0x0000003100b67202 */ /* 0x000fe20000000f00 */
[----:B------:R-:W-:Y:S02]  /*9fc0*/  FMUL.FTZ R49, R133, R189 ;  /* 0x000000bd85317220 */ /* 0x000fe40000410000 */
[C---:B------:R-:W-:Y:S02]  /*9fd0*/  FMUL.FTZ R43, R0.reuse, R183 ;  /* 0x000000b7002b7220 */ /* 0x040fe40000410000 */
[--C-:B--2---:R-:W-:Y:S02]  /*9fe0*/  FFMA.FTZ R138, R197, c[0x0][0x2d0], -R142.reuse ;  /* 0x0000b400c58a7a23 */ /* 0x104fe4000001088e */
[C---:B------:R-:W-:Y:S02]  /*9ff0*/  FMUL.FTZ R10, R0.reuse, R150 ;  /* 0x00000096000a7220 */ /* 0x040fe40000410000 */
[----:B------:R1:W-:Y:S01]  /*a000*/  MUFU.EX2 R165, R138 ;  /* 0x0000008a00a57308 */ /* 0x0003e20000000800 */
[C---:B------:R-:W-:Y:S02]  /*a010*/  FMUL.FTZ R11, R0.reuse, R151 ;  /* 0x00000097000b7220 */ /* 0x040fe40000410000 */
[----:B------:R-:W2:Y:S01]  /*a020*/  LDSM.16.MT88.4 R148, [R228+0x2080] ;  /* 0x00208000e494783b */ /* 0x000ea20000004200 */
[C---:B------:R-:W-:Y:S02]  /*a030*/  FMUL.FTZ R14, R0.reuse, R154 ;  /* 0x0000009a000e7220 */ /* 0x040fe40000410000 */
[C---:B------:R-:W-:Y:S02]  /*a040*/  FMUL.FTZ R15, R0.reuse, R155 ;  /* 0x0000009b000f7220 */ /* 0x040fe40000410000 */
[C---:B------:R-:W-:Y:S03]  /*a050*/  HMMA.16816.F32.BF16 R8, R144.reuse, R20, R8 ;  /* 0x000000149008723c */ /* 0x040fe60000041808 */
[----:B------:R-:W3:Y:S01]  /*a060*/  LDSM.16.MT88.4 R152, [R227+0x2080] ;  /* 0x00208000e398783b */ /* 0x000ee20000004200 */
[C---:B------:R-:W-:Y:S02]  /*a070*/  FMUL.FTZ R47, R0.reuse, R187 ;  /* 0x000000bb002f7220 */ /* 0x040fe40000410000 */
[C---:B------:R-:W-:Y:S02]  /*a080*/  FMUL.FTZ R16, R133.reuse, R156 ;  /* 0x0000009c85107220 */ /* 0x040fe40000410000 */
[-C--:B------:R-:W-:Y:S03]  /*a090*/  HMMA.16816.F32.BF16 R12, R144, R22.reuse, R12 ;  /* 0x00000016900c723c */ /* 0x080fe6000004180c */
[----:B------:R-:W-:Y:S01]  /*a0a0*/  LDSM.16.MT88.4 R156, [R226+0x2880] ;  /* 0x00288000e29c783b */ /* 0x000fe20000004200 */
[C---:B------:R-:W-:Y:S02]  /*a0b0*/  FMUL.FTZ R20, R133.reuse, R160 ;  /* 0x000000a085147220 */ /* 0x040fe40000410000 */
[----:B------:R-:W-:Y:S02]  /*a0c0*/  FMUL.FTZ R21, R133, R161 ;  /* 0x000000a185157220 */ /* 0x000fe40000410000 */
[C---:B------:R-:W-:Y:S04]  /*a0d0*/  HMMA.16816.F32.BF16 R16, R192.reuse, R22, R16 ;  /* 0x00000016c010723c */ /* 0x040fe80000041810 */
[--C-:B-1----:R-:W-:Y:S02]  /*a0e0*/  FFMA.FTZ R138, R199, c[0x0][0x2d0], -R142.reuse ;  /* 0x0000b400c78a7a23 */ /* 0x102fe4000001088e */
[----:B------:R-:W-:Y:S01]  /*a0f0*/  FMUL.FTZ R31, R0, R171 ;  /* 0x000000ab001f7220 */ /* 0x000fe20000410000 */
[----:B------:R-:W-:Y:S01]  /*a100*/  MOV R171, R40 ;  /* 0x0000002800ab7202 */ /* 0x000fe20000000f00 */
[----:B------:R1:W-:Y:S01]  /*a110*/  MUFU.EX2 R186, R138 ;  /* 0x0000008a00ba7308 */ /* 0x0003e20000000800 */
[C---:B------:R-:W-:Y:S01]  /*a120*/  FMUL.FTZ R22, R132.reuse, R162 ;  /* 0x000000a284167220 */ /* 0x040fe20000410000 */
[----:B------:R-:W-:Y:S02]  /*a130*/  LDSM.16.MT88.4 R196, [R227+0x3080] ;  /* 0x00308000e3c4783b */ /* 0x000fe40000004200 */
[----:B------:R-:W-:Y:S02]  /*a140*/  FMUL.FTZ R23, R132, R163 ;  /* 0x000000a384177220 */ /* 0x000fe40000410000 */
[----:B------:R-:W-:Y:S01]  /*a150*/  FMUL.FTZ R40, R2, R180 ;  /* 0x000000b402287220 */ /* 0x000fe20000410000 */
[----:B------:R-:W-:Y:S01]  /*a160*/  MOV R180, R220 ;  /* 0x000000dc00b47202 */ /* 0x000fe20000000f00 */
[C---:B------:R-:W-:Y:S02]  /*a170*/  FMUL.FTZ R58, R0.reuse, R58 ;  /* 0x0000003a003a7220 */ /* 0x040fe40000410000 */
[----:B------:R-:W-:Y:S01]  /*a180*/  LDSM.16.MT88.4 R160, [R228+0x2880] ;  /* 0x00288000e4a0783b */ /* 0x000fe20000004200 */
[-C--:B------:R-:W-:Y:S03]  /*a190*/  HMMA.16816.F32.BF16 R20, R192, R36.reuse, R20 ;  /* 0x00000024c014723c */ /* 0x080fe60000041814 */
[C---:B------:R-:W-:Y:S02]  /*a1a0*/  FMUL.FTZ R59, R0.reuse, R59 ;  /* 0x0000003b003b7220 */ /* 0x040fe40000410000 */
[C---:B------:R-:W-:Y:S02]  /*a1b0*/  FMUL.FTZ R62, R0.reuse, R62 ;  /* 0x0000003e003e7220 */ /* 0x040fe40000410000 */
[C---:B------:R-:W-:Y:S01]  /*a1c0*/  FMUL.FTZ R63, R0.reuse, R63 ;  /* 0x0000003f003f7220 */ /* 0x040fe20000410000 */
[C---:B------:R-:W-:Y:S04]  /*a1d0*/  HMMA.16816.F32.BF16 R24, R144.reuse, R36, R24 ;  /* 0x000000249018723c */ /* 0x040fe80000041818 */
[----:B------:R-:W-:Y:S02]  /*a1e0*/  FMUL.FTZ R74, R0, R74 ;  /* 0x0000004a004a7220 */ /* 0x000fe40000410000 */
[--C-:B-1----:R-:W-:Y:S02]  /*a1f0*/  FFMA.FTZ R138, R200, c[0x0][0x2d0], -R141.reuse ;  /* 0x0000b400c88a7a23 */ /* 0x102fe4000001088d */
[-C--:B------:R-:W-:Y:S02]  /*a200*/  HMMA.16816.F32.BF16 R28, R144, R38.reuse, R28 ;  /* 0x00000026901c723c */ /* 0x080fe4000004181c */
[----:B------:R1:W-:Y:S02]  /*a210*/  MUFU.EX2 R188, R138 ;  /* 0x0000008a00bc7308 */ /* 0x0003e40000000800 */
[C---:B------:R-:W-:Y:S01]  /*a220*/  FMUL.FTZ R36, R133.reuse, R176 ;  /* 0x000000b085247220 */ /* 0x040fe20000410000 */
[----:B------:R-:W-:Y:S01]  /*a230*/  MOV R176, R41 ;  /* 0x0000002900b07202 */ /* 0x000fe20000000f00 */
[----:B------:R-:W-:Y:S01]  /*a240*/  FMUL.FTZ R37, R133, R177 ;  /* 0x000000b185257220 */ /* 0x000fe20000410000 */
[----:B------:R-:W-:Y:S01]  /*a250*/  MOV R177, R51 ;  /* 0x0000003300b17202 */ /* 0x000fe20000000f00 */
[C---:B------:R-:W-:Y:S04]  /*a260*/  HMMA.16816.F32.BF16 R32, R192.reuse, R38, R32 ;  /* 0x00000026c020723c */ /* 0x040fe80000041820 */
[----:B------:R-:W-:Y:S01]  /*a270*/  FMUL.FTZ R41, R2, R181 ;  /* 0x000000b502297220 */ /* 0x000fe20000410000 */
[----:B------:R-:W-:Y:S01]  /*a280*/  MOV R181, R50 ;  /* 0x0000003200b57202 */ /* 0x000fe20000000f00 */
[C---:B------:R-:W-:Y:S02]  /*a290*/  FMUL.FTZ R50, R132.reuse, R190 ;  /* 0x000000be84327220 */ /* 0x040fe40000410000 */
[C---:B------:R-:W-:Y:S01]  /*a2a0*/  FMUL.FTZ R39, R132.reuse, R179 ;  /* 0x000000b384277220 */ /* 0x040fe20000410000 */
[----:B------:R-:W-:Y:S03]  /*a2b0*/  MOV R179, R252 ;  /* 0x000000fc00b37202 */ /* 0x000fe60000000f00 */
[C---:B------:R-:W-:Y:S01]  /*a2c0*/  FMUL.FTZ R38, R132.reuse, R178 ;  /* 0x000000b284267220 */ /* 0x040fe20000410000 */
[----:B------:R-:W-:Y:S01]  /*a2d0*/  MOV R178, R251 ;  /* 0x000000fb00b27202 */ /* 0x000fe20000000f00 */
[----:B------:R-:W-:Y:S02]  /*a2e0*/  FMUL.FTZ R51, R132, R191 ;  /* 0x000000bf84337220 */ /* 0x000fe40000410000 */
[C---:B------:R-:W-:Y:S02]  /*a2f0*/  FMUL.FTZ R75, R0.reuse, R75 ;  /* 0x0000004b004b7220 */ /* 0x040fe40000410000 */
[----:B-1----:R-:W-:Y:S01]  /*a300*/  FFMA.FTZ R138, R203, c[0x0][0x2d0], -R141 ;  /* 0x0000b400cb8a7a23 */ /* 0x002fe2000001088d */
[-C--:B--2---:R-:W-:Y:S03]  /*a310*/  HMMA.16816.F32.BF16 R36, R192, R148.reuse, R36 ;  /* 0x00000094c024723c */ /* 0x084fe60000041824 */
[----:B------:R1:W-:Y:S01]  /*a320*/  MUFU.EX2 R170, R138 ;  /* 0x0000008a00aa7308 */ /* 0x0003e20000000800 */
[C---:B------:R-:W-:Y:S02]  /*a330*/  FMUL.FTZ R78, R0.reuse, R78 ;  /* 0x0000004e004e7220 */ /* 0x040fe40000410000 */
[C---:B------:R-:W-:Y:S02]  /*a340*/  FMUL.FTZ R79, R0.reuse, R79 ;  /* 0x0000004f004f7220 */ /* 0x040fe40000410000 */
[C---:B------:R-:W-:Y:S04]  /*a350*/  HMMA.16816.F32.BF16 R40, R144.reuse, R148, R40 ;  /* 0x000000949028723c */ /* 0x040fe80000041828 */
[C---:B------:R-:W-:Y:S02]  /*a360*/  FMUL.FTZ R90, R0.reuse, R90 ;  /* 0x0000005a005a7220 */ /* 0x040fe40000410000 */
[C---:B------:R-:W-:Y:S02]  /*a370*/  FMUL.FTZ R91, R0.reuse, R91 ;  /* 0x0000005b005b7220 */ /* 0x040fe40000410000 */
[-C--:B------:R-:W-:Y:S04]  /*a380*/  HMMA.16816.F32.BF16 R44, R144, R150.reuse, R44 ;  /* 0x00000096902c723c */ /* 0x080fe8000004182c */
[C---:B------:R-:W-:Y:S02]  /*a390*/  FMUL.FTZ R94, R0.reuse, R94 ;  /* 0x0000005e005e7220 */ /* 0x040fe40000410000 */
[----:B------:R-:W-:Y:S02]  /*a3a0*/  FMUL.FTZ R95, R0, R95 ;  /* 0x0000005f005f7220 */ /* 0x000fe40000410000 */
[C---:B------:R-:W-:Y:S01]  /*a3b0*/  HMMA.16816.F32.BF16 R48, R192.reuse, R150, R48 ;  /* 0x00000096c030723c */ /* 0x040fe20000041830 */
[----:B------:R-:W2:Y:S03]  /*a3c0*/  LDSM.16.MT88.4 R148, [R225+0x3880] ;  /* 0x00388000e194783b */ /* 0x000ea60000004200 */
[--C-:B-1----:R-:W-:Y:S02]  /*a3d0*/  FFMA.FTZ R138, R201, c[0x0][0x2d0], -R142.reuse ;  /* 0x0000b400c98a7a23 */ /* 0x102fe4000001088e */
[C---:B------:R-:W-:Y:S02]  /*a3e0*/  FMUL.FTZ R104, R2.reuse, R104 ;  /* 0x0000006802687220 */ /* 0x040fe40000410000 */
[-C--:B---3--:R-:W-:Y:S01]  /*a3f0*/  HMMA.16816.F32.BF16 R52, R192, R152.reuse, R52 ;  /* 0x00000098c034723c */ /* 0x088fe20000041834 */
[----:B------:R1:W-:Y:S03]  /*a400*/  MUFU.EX2 R189, R138 ;  /* 0x0000008a00bd7308 */ /* 0x0003e60000000800 */
[----:B------:R-:W-:Y:S02]  /*a410*/  FMUL.FTZ R105, R2, R105 ;  /* 0x0000006902697220 */ /* 0x000fe40000410000 */
[C---:B------:R-:W-:Y:S02]  /*a420*/  FMUL.FTZ R106, R0.reuse, R106 ;  /* 0x0000006a006a7220 */ /* 0x040fe40000410000 */
[C---:B------:R-:W-:Y:S04]  /*a430*/  HMMA.16816.F32.BF16 R56, R144.reuse, R152, R56 ;  /* 0x000000989038723c */ /* 0x040fe80000041838 */
[----:B------:R-:W-:Y:S02]  /*a440*/  FMUL.FTZ R107, R0, R107 ;  /* 0x0000006b006b7220 */ /* 0x000fe40000410000 */
[C---:B------:R-:W-:Y:S02]  /*a450*/  FMUL.FTZ R108, R2.reuse, R108 ;  /* 0x0000006c026c7220 */ /* 0x040fe40000410000 */
[-C--:B------:R-:W-:Y:S04]  /*a460*/  HMMA.16816.F32.BF16 R60, R144, R154.reuse, R60 ;  /* 0x0000009a903c723c */ /* 0x080fe8000004183c */
[----:B------:R-:W-:Y:S02]  /*a470*/  FMUL.FTZ R109, R2, R109 ;  /* 0x0000006d026d7220 */ /* 0x000fe40000410000 */
[----:B------:R-:W-:Y:S02]  /*a480*/  FMUL.FTZ R110, R0, R110 ;  /* 0x0000006e006e7220 */ /* 0x000fe40000410000 */
[C---:B------:R-:W-:Y:S01]  /*a490*/  HMMA.16816.F32.BF16 R64, R192.reuse, R154, R64 ;  /* 0x0000009ac040723c */ /* 0x040fe20000041840 */
[----:B------:R-:W3:Y:S03]  /*a4a0*/  LDSM.16.MT88.4 R152, [R226+0x3880] ;  /* 0x00388000e298783b */ /* 0x000ee60000004200 */
[----:B-1----:R-:W-:Y:S02]  /*a4b0*/  FFMA.FTZ R138, R204, c[0x0][0x2d0], -R142 ;  /* 0x0000b400cc8a7a23 */ /* 0x002fe4000001088e */
[----:B------:R-:W-:Y:S02]  /*a4c0*/  FMUL.FTZ R111, R0, R111 ;  /* 0x0000006f006f7220 */ /* 0x000fe40000410000 */
[----:B------:R1:W-:Y:S01]  /*a4d0*/  MUFU.EX2 R168, R138 ;  /* 0x0000008a00a87308 */ /* 0x0003e20000000800 */
[-C--:B--2---:R-:W-:Y:S03]  /*a4e0*/  HMMA.16816.F32.BF16 R68, R192, R148.reuse, R68 ;  /* 0x00000094c044723c */ /* 0x084fe60000041844 */
[C---:B------:R-:W-:Y:S02]  /*a4f0*/  FMUL.FTZ R112, R133.reuse, R112 ;  /* 0x0000007085707220 */ /* 0x040fe40000410000 */
[C---:B------:R-:W-:Y:S02]  /*a500*/  FMUL.FTZ R113, R133.reuse, R113 ;  /* 0x0000007185717220 */ /* 0x040fe40000410000 */
[C---:B------:R-:W-:Y:S01]  /*a510*/  FMUL.FTZ R114, R132.reuse, R114 ;  /* 0x0000007284727220 */ /* 0x040fe20000410000 */
[C---:B------:R-:W-:Y:S04]  /*a520*/  HMMA.16816.F32.BF16 R72, R144.reuse, R148, R72 ;  /* 0x000000949048723c */ /* 0x040fe80000041848 */
[----:B------:R-:W-:Y:S02]  /*a530*/  FMUL.FTZ R115, R132, R115 ;  /* 0x0000007384737220 */ /* 0x000fe40000410000 */
[C---:B------:R-:W-:Y:S02]  /*a540*/  FMUL.FTZ R120, R2.reuse, R120 ;  /* 0x0000007802787220 */ /* 0x040fe40000410000 */
[-C--:B------:R-:W-:Y:S04]  /*a550*/  HMMA.16816.F32.BF16 R76, R144, R150.reuse, R76 ;  /* 0x00000096904c723c */ /* 0x080fe8000004184c */
[----:B------:R-:W-:Y:S02]  /*a560*/  FMUL.FTZ R121, R2, R121 ;  /* 0x0000007902797220 */ /* 0x000fe40000410000 */
[----:B------:R-:W-:Y:S02]  /*a570*/  FMUL.FTZ R122, R0, R122 ;  /* 0x0000007a007a7220 */ /* 0x000fe40000410000 */
[C---:B------:R-:W-:Y:S01]  /*a580*/  HMMA.16816.F32.BF16 R80, R192.reuse, R150, R80 ;  /* 0x00000096c050723c */ /* 0x040fe20000041850 */
[----:B------:R-:W2:Y:S03]  /*a590*/  LDSM.16.MT88.4 R148, [R228+0x3880] ;  /* 0x00388000e494783b */ /* 0x000ea60000004200 */
[--C-:B-1----:R-:W-:Y:S02]  /*a5a0*/  FFMA.FTZ R138, R202, c[0x0][0x2d0], -R143.reuse ;  /* 0x0000b400ca8a7a23 */ /* 0x102fe4000001088f */
[----:B------:R-:W-:Y:S02]  /*a5b0*/  FMUL.FTZ R123, R0, R123 ;  /* 0x0000007b007b7220 */ /* 0x000fe40000410000 */
[-C--:B---3--:R-:W-:Y:S01]  /*a5c0*/  HMMA.16816.F32.BF16 R84, R192, R152.reuse, R84 ;  /* 0x00000098c054723c */ /* 0x088fe20000041854 */
[----:B------:R1:W-:Y:S03]  /*a5d0*/  MUFU.EX2 R183, R138 ;  /* 0x0000008a00b77308 */ /* 0x0003e60000000800 */
[C---:B------:R-:W-:Y:S02]  /*a5e0*/  FMUL.FTZ R124, R2.reuse, R124 ;  /* 0x0000007c027c7220 */ /* 0x040fe40000410000 */
[----:B------:R-:W-:Y:S02]  /*a5f0*/  FMUL.FTZ R125, R2, R125 ;  /* 0x0000007d027d7220 */ /* 0x000fe40000410000 */
[C---:B------:R-:W-:Y:S04]  /*a600*/  HMMA.16816.F32.BF16 R88, R144.reuse, R152, R88 ;  /* 0x000000989058723c */ /* 0x040fe80000041858 */
[C---:B------:R-:W-:Y:S02]  /*a610*/  FMUL.FTZ R126, R0.reuse, R126 ;  /* 0x0000007e007e7220 */ /* 0x040fe40000410000 */
[----:B------:R-:W-:Y:S02]  /*a620*/  FMUL.FTZ R127, R0, R127 ;  /* 0x0000007f007f7220 */ /* 0x000fe40000410000 */
[-C--:B------:R-:W-:Y:S04]  /*a630*/  HMMA.16816.F32.BF16 R92, R144, R154.reuse, R92 ;  /* 0x0000009a905c723c */ /* 0x080fe8000004185c */
[C---:B------:R-:W-:Y:S02]  /*a640*/  FMUL.FTZ R128, R133.reuse, R128 ;  /* 0x0000008085807220 */ /* 0x040fe40000410000 */
[----:B------:R-:W-:Y:S02]  /*a650*/  FMUL.FTZ R129, R133, R129 ;  /* 0x0000008185817220 */ /* 0x000fe40000410000 */
[C---:B------:R-:W-:Y:S01]  /*a660*/  HMMA.16816.F32.BF16 R96, R192.reuse, R154, R96 ;  /* 0x0000009ac060723c */ /* 0x040fe20000041860 */
[----:B------:R-:W3:Y:S03]  /*a670*/  LDSM.16.MT88.4 R152, [R227+0x3880] ;  /* 0x00388000e398783b */ /* 0x000ee60000004200 */
[--C-:B-1----:R-:W-:Y:S02]  /*a680*/  FFMA.FTZ R138, R205, c[0x0][0x2d0], -R143.reuse ;  /* 0x0000b400cd8a7a23 */ /* 0x102fe4000001088f */
[C---:B------:R-:W-:Y:S02]  /*a690*/  FMUL.FTZ R130, R132.reuse, R130 ;  /* 0x0000008284827220 */ /* 0x040fe40000410000 */
[----:B------:R1:W4:Y:S01]  /*a6a0*/  MUFU.EX2 R187, R138 ;  /* 0x0000008a00bb7308 */ /* 0x0003220000000800 */
[-C--:B--2---:R-:W-:Y:S03]  /*a6b0*/  HMMA.16816.F32.BF16 R100, R192, R148.reuse, R100 ;  /* 0x00000094c064723c */ /* 0x084fe60000041864 */
[C---:B------:R-:W-:Y:S02]  /*a6c0*/  FMUL.FTZ R131, R132.reuse, R131 ;  /* 0x0000008384837220 */ /* 0x040fe40000410000 */
[C---:B------:R-:W-:Y:S02]  /*a6d0*/  FMUL.FTZ R116, R133.reuse, R116 ;  /* 0x0000007485747220 */ /* 0x040fe40000410000 */
[----:B------:R-:W-:Y:S01]  /*a6e0*/  FMUL.FTZ R117, R133, R117 ;  /* 0x0000007585757220 */ /* 0x000fe20000410000 */
[C---:B------:R-:W-:Y:S04]  /*a6f0*/  HMMA.16816.F32.BF16 R104, R144.reuse, R148, R104 ;  /* 0x000000949068723c */ /* 0x040fe80000041868 */
[C---:B------:R-:W-:Y:S02]  /*a700*/  FMUL.FTZ R118, R132.reuse, R118 ;  /* 0x0000007684767220 */ /* 0x040fe40000410000 */
[----:B------:R-:W-:Y:S02]  /*a710*/  FMUL.FTZ R119, R132, R119 ;  /* 0x0000007784777220 */ /* 0x000fe40000410000 */
[-C--:B------:R-:W-:Y:S04]  /*a720*/  HMMA.16816.F32.BF16 R108, R144, R150.reuse, R108 ;  /* 0x00000096906c723c */ /* 0x080fe8000004186c */
[--C-:B-1----:R-:W-:Y:S04]  /*a730*/  FFMA.FTZ R138, R209, c[0x0][0x2d0], -R143.reuse ;  /* 0x0000b400d18a7a23 */ /* 0x102fe8000001088f */
[C---:B------:R-:W-:Y:S01]  /*a740*/  HMMA.16816.F32.BF16 R112, R192.reuse, R150, R112 ;  /* 0x00000096c070723c */ /* 0x040fe20000041870 */
[----:B------:R-:W1:Y:S01]  /*a750*/  LDSM.16.MT88.4 R148, [R225+0x2880] ;  /* 0x00288000e194783b */ /* 0x000e620000004200 */
[----:B------:R2:W-:Y:S06]  /*a760*/  MUFU.EX2 R169, R138 ;  /* 0x0000008a00a97308 */ /* 0x0005ec0000000800 */
[-C--:B---3--:R-:W-:Y:S08]  /*a770*/  HMMA.16816.F32.BF16 R116, R192, R152.reuse, R116 ;  /* 0x00000098c074723c */ /* 0x088ff00000041874 */
[C---:B------:R-:W-:Y:S07]  /*a780*/  HMMA.16816.F32.BF16 R120, R144.reuse, R152, R120 ;  /* 0x000000989078723c */ /* 0x040fee0000041878 */
[----:B----4-:R-:W-:Y:S01]  /*a790*/  F2FP.BF16.PACK_AB R152, R187, R183 ;  /* 0x000000b7bb98723e */ /* 0x010fe200000010ff */
[-C--:B------:R-:W-:Y:S04]  /*a7a0*/  HMMA.16816.F32.BF16 R124, R144, R154.reuse, R124 ;  /* 0x0000009a907c723c */ /* 0x080fe8000004187c */
[----:B--2---:R-:W-:Y:S03]  /*a7b0*/  FFMA.FTZ R138, R210, c[0x0][0x2d0], -R143 ;  /* 0x0000b400d28a7a23 */ /* 0x004fe6000001088f */
[----:B------:R-:W-:Y:S01]  /*a7c0*/  F2FP.BF16.PACK_AB R144, R184, R164 ;  /* 0x000000a4b890723e */ /* 0x000fe200000010ff */
[----:B------:R-:W-:Y:S01]  /*a7d0*/  HMMA.16816.F32.BF16 R128, R192, R154, R128 ;  /* 0x0000009ac080723c */ /* 0x000fe20000041880 */
[----:B------:R2:W3:Y:S03]  /*a7e0*/  MUFU.EX2 R252, R138 ;  /* 0x0000008a00fc7308 */ /* 0x0004e60000000800 */
[----:B------:R-:W-:Y:S02]  /*a7f0*/  F2FP.BF16.PACK_AB R145, R186, R165 ;  /* 0x000000a5ba91723e */ /* 0x000fe400000010ff */
[----:B------:R-:W-:Y:S02]  /*a800*/  F2FP.BF16.PACK_AB R146, R170, R188 ;  /* 0x000000bcaa92723e */ /* 0x000fe400000010ff */
[----:B------:R-:W-:Y:S07]  /*a810*/  F2FP.BF16.PACK_AB R147, R168, R189 ;  /* 0x000000bda893723e */ /* 0x000fee00000010ff */
[-C--:B-1----:R-:W-:Y:S05]  /*a820*/  HMMA.16816.F32.BF16 R4, R144, R148.reuse, R4 ;  /* 0x000000949004723c */ /* 0x082fea0000041804 */
[--C-:B--2---:R-:W-:Y:S01]  /*a830*/  FFMA.FTZ R138, R207, c[0x0][0x2d0], -R134.reuse ;  /* 0x0000b400cf8a7a23 */ /* 0x104fe20000010886 */
[----:B---3--:R-:W-:Y:S03]  /*a840*/  F2FP.BF16.PACK_AB R154, R252, R169 ;  /* 0x000000a9fc9a723e */ /* 0x008fe600000010ff */
[----:B------:R1:W-:Y:S03]  /*a850*/  MUFU.EX2 R251, R138 ;  /* 0x0000008a00fb7308 */ /* 0x0003e60000000800 */
[--C-:B-1----:R-:W-:Y:S07]  /*a860*/  FFMA.FTZ R138, R208, c[0x0][0x2d0], -R134.reuse ;  /* 0x0000b400d08a7a23 */ /* 0x102fee0000010886 */
[----:B------:R1:W2:Y:S02]  /*a870*/  MUFU.EX2 R220, R138 ;  /* 0x0000008a00dc7308 */ /* 0x0002a40000000800 */
[--C-:B-1----:R-:W-:Y:S01]  /*a880*/  FFMA.FTZ R138, R211, c[0x0][0x2d0], -R134.reuse ;  /* 0x0000b400d38a7a23 */ /* 0x102fe20000010886 */
[----:B--2---:R-:W-:Y:S07]  /*a890*/  F2FP.BF16.PACK_AB R153, R220, R251 ;  /* 0x000000fbdc99723e */ /* 0x004fee00000010ff */
[----:B------:R1:W-:Y:S02]  /*a8a0*/  MUFU.EX2 R219, R138 ;  /* 0x0000008a00db7308 */ /* 0x0003e40000000800 */
[----:B-1----:R-:W-:Y:S08]  /*a8b0*/  FFMA.FTZ R138, R206, c[0x0][0x2d0], -R134 ;  /* 0x0000b400ce8a7a23 */ /* 0x002ff00000010886 */
[----:B------:R1:W2:Y:S02]  /*a8c0*/  MUFU.EX2 R201, R138 ;  /* 0x0000008a00c97308 */ /* 0x0002a40000000800 */
[--C-:B-1----:R-:W-:Y:S01]  /*a8d0*/  FFMA.FTZ R138, R223, c[0x0][0x2d0], -R141.reuse ;  /* 0x0000b400df8a7a23 */ /* 0x102fe2000001088d */
[----:B--2---:R-:W-:Y:S02]  /*a8e0*/  F2FP.BF16.PACK_AB R155, R201, R219 ;  /* 0x000000dbc99b723e */ /* 0x004fe400000010ff */
[----:B------:R-:W-:Y:S05]  /*a8f0*/  MOV R223, R168 ;  /* 0x000000a800df7202 */ /* 0x000fea0000000f00 */
[----:B------:R1:W-:Y:S01]  /*a900*/  MUFU.EX2 R217, R138 ;  /* 0x0000008a00d97308 */ /* 0x0003e20000000800 */
[C---:B------:R-:W-:Y:S08]  /*a910*/  HMMA.16816.F32.BF16 R8, R152.reuse, R148, R8 ;  /* 0x000000949808723c */ /* 0x040ff00000041808 */
[-C--:B------:R-:W-:Y:S08]  /*a920*/  HMMA.16816.F32.BF16 R12, R152, R150.reuse, R12 ;  /* 0x00000096980c723c */ /* 0x080ff0000004180c */
[C---:B------:R-:W-:Y:S01]  /*a930*/  HMMA.16816.F32.BF16 R16, R144.reuse, R150, R16 ;  /* 0x000000969010723c */ /* 0x040fe20000041810 */
[----:B------:R-:W2:Y:S03]  /*a940*/  LDSM.16.MT88.4 R148, [R227+0x2880] ;  /* 0x00288000e394783b */ /* 0x000ea60000004200 */
[--C-:B-1----:R-:W-:Y:S01]  /*a950*/  FFMA.FTZ R138, R244, c[0x0][0x2d0], -R141.reuse ;  /* 0x0000b400f48a7a23 */ /* 0x102fe2000001088d */
[----:B------:R-:W-:Y:S03]  /*a960*/  MOV R244, R170 ;  /* 0x000000aa00f47202 */ /* 0x000fe60000000f00 */
[-C--:B------:R-:W-:Y:S01]  /*a970*/  HMMA.16816.F32.BF16 R20, R144, R156.reuse, R20 ;  /* 0x0000009c9014723c */ /* 0x080fe20000041814 */
[----:B------:R1:W-:Y:S07]  /*a980*/  MUFU.EX2 R216, R138 ;  /* 0x0000008a00d87308 */ /* 0x0003ee0000000800 */
[C---:B------:R-:W-:Y:S08]  /*a990*/  HMMA.16816.F32.BF16 R24, R152.reuse, R156, R24 ;  /* 0x0000009c9818723c */ /* 0x040ff00000041818 */
[-C--:B------:R-:W-:Y:S08]  /*a9a0*/  HMMA.16816.F32.BF16 R28, R152, R158.reuse, R28 ;  /* 0x0000009e981c723c */ /* 0x080ff0000004181c */
[C---:B------:R-:W-:Y:S01]  /*a9b0*/  HMMA.16816.F32.BF16 R32, R144.reuse, R158, R32 ;  /* 0x0000009e9020723c */ /* 0x040fe20000041820 */
[----:B------:R-:W3:Y:S03]  /*a9c0*/  LDSM.16.MT88.4 R156, [R225+0x4080] ;  /* 0x00408000e19c783b */ /* 0x000ee60000004200 */
[--C-:B-1----:R-:W-:Y:S01]  /*a9d0*/  FFMA.FTZ R138, R221, c[0x0][0x2d0], -R142.reuse ;  /* 0x0000b400dd8a7a23 */ /* 0x102fe2000001088e */
[----:B------:R-:W-:Y:S03]  /*a9e0*/  MOV R221, R169 ;  /* 0x000000a900dd7202 */ /* 0x000fe60000000f00 */
[-C--:B------:R-:W-:Y:S01]  /*a9f0*/  HMMA.16816.F32.BF16 R36, R144, R160.reuse, R36 ;  /* 0x000000a09024723c */ /* 0x080fe20000041824 */
[----:B------:R1:W-:Y:S07]  /*aa00*/  MUFU.EX2 R211, R138 ;  /* 0x0000008a00d37308 */ /* 0x0003ee0000000800 */
[C---:B------:R-:W-:Y:S08]  /*aa10*/  HMMA.16816.F32.BF16 R40, R152.reuse, R160, R40 ;  /* 0x000000a09828723c */ /* 0x040ff00000041828 */
[-C--:B------:R-:W-:Y:S08]  /*aa20*/  HMMA.16816.F32.BF16 R44, R152, R162.reuse, R44 ;  /* 0x000000a2982c723c */ /* 0x080ff0000004182c */
[C---:B------:R-:W-:Y:S01]  /*aa30*/  HMMA.16816.F32.BF16 R48, R144.reuse, R162, R48 ;  /* 0x000000a29030723c */ /* 0x040fe20000041830 */
[----:B------:R-:W4:Y:S03]  /*aa40*/  LDSM.16.MT88.4 R160, [R226+0x4080] ;  /* 0x00408000e2a0783b */ /* 0x000f260000004200 */
[--C-:B-1----:R-:W-:Y:S01]  /*aa50*/  FFMA.FTZ R138, R222, c[0x0][0x2d0], -R142.reuse ;  /* 0x0000b400de8a7a23 */ /* 0x102fe2000001088e */
[----:B------:R-:W-:Y:S03]  /*aa60*/  MOV R222, R189 ;  /* 0x000000bd00de7202 */ /* 0x000fe60000000f00 */
[-C--:B--2---:R-:W-:Y:S01]  /*aa70*/  HMMA.16816.F32.BF16 R52, R144, R148.reuse, R52 ;  /* 0x000000949034723c */ /* 0x084fe20000041834 */
[----:B------:R1:W2:Y:S07]  /*aa80*/  MUFU.EX2 R209, R138 ;  /* 0x0000008a00d17308 */ /* 0x0002ae0000000800 */
[C---:B------:R-:W-:Y:S08]  /*aa90*/  HMMA.16816.F32.BF16 R56, R152.reuse, R148, R56 ;  /* 0x000000949838723c */ /* 0x040ff00000041838 */
[-C--:B------:R-:W-:Y:S08]  /*aaa0*/  HMMA.16816.F32.BF16 R60, R152, R150.reuse, R60 ;  /* 0x00000096983c723c */ /* 0x080ff0000004183c */
[C---:B------:R-:W-:Y:S01]  /*aab0*/  HMMA.16816.F32.BF16 R64, R144.reuse, R150, R64 ;  /* 0x000000969040723c */ /* 0x040fe20000041840 */
[----:B------:R-:W5:Y:S03]  /*aac0*/  LDSM.16.MT88.4 R148, [R228+0x4080] ;  /* 0x00408000e494783b */ /* 0x000f660000004200 */
[--C-:B-1----:R-:W-:Y:S01]  /*aad0*/  FFMA.FTZ R138, R248, c[0x0][0x2d0], -R141.reuse ;  /* 0x0000b400f88a7a23 */ /* 0x102fe2000001088d */
[----:B------:R-:W-:Y:S01]  /*aae0*/  MOV R248, R188 ;  /* 0x000000bc00f87202 */ /* 0x000fe20000000f00 */
[----:B------:R-:W-:Y:S01]  /*aaf0*/  FFMA.FTZ R141, R250, c[0x0][0x2d0], -R141 ;  /* 0x0000b400fa8d7a23 */ /* 0x000fe2000001088d */
[----:B------:R-:W-:Y:S01]  /*ab00*/  MOV R250, R187 ;  /* 0x000000bb00fa7202 */ /* 0x000fe20000000f00 */
[-C--:B---3--:R-:W-:Y:S01]  /*ab10*/  HMMA.16816.F32.BF16 R68, R144, R156.reuse, R68 ;  /* 0x0000009c9044723c */ /* 0x088fe20000041844 */
[----:B------:R1:W-:Y:S01]  /*ab20*/  MUFU.EX2 R210, R138 ;  /* 0x0000008a00d27308 */ /* 0x0003e20000000800 */
[----:B------:R-:W-:Y:S06]  /*ab30*/  LDSM.16.MT88.4 R188, [R228+0x3080] ;  /* 0x00308000e4bc783b */ /* 0x000fec0000004200 */
[C---:B------:R-:W-:Y:S03]  /*ab40*/  HMMA.16816.F32.BF16 R72, R152.reuse, R156, R72 ;  /* 0x0000009c9848723c */ /* 0x040fe60000041848 */
[----:B------:R2:W3:Y:S05]  /*ab50*/  MUFU.EX2 R208, R141 ;  /* 0x0000008d00d07308 */ /* 0x0004ea0000000800 */
[-C--:B------:R-:W-:Y:S08]  /*ab60*/  HMMA.16816.F32.BF16 R76, R152, R158.reuse, R76 ;  /* 0x0000009e984c723c */ /* 0x080ff0000004184c */
[C---:B------:R-:W-:Y:S01]  /*ab70*/  HMMA.16816.F32.BF16 R80, R144.reuse, R158, R80 ;  /* 0x0000009e9050723c */ /* 0x040fe20000041850 */
[----:B------:R-:W3:Y:S03]  /*ab80*/  LDSM.16.MT88.4 R156, [R227+0x4080] ;  /* 0x00408000e39c783b */ /* 0x000ee60000004200 */
[--C-:B-1----:R-:W-:Y:S01]  /*ab90*/  FFMA.FTZ R138, R245, c[0x0][0x2d0], -R142.reuse ;  /* 0x0000b400f58a7a23 */ /* 0x102fe2000001088e */
[----:B------:R-:W-:Y:S01]  /*aba0*/  MOV R245, R186 ;  /* 0x000000ba00f57202 */ /* 0x000fe20000000f00 */
[----:B------:R-:W-:Y:S01]  /*abb0*/  FFMA.FTZ R142, R247, c[0x0][0x2d0], -R142 ;  /* 0x0000b400f78e7a23 */ /* 0x000fe2000001088e */
[----:B------:R-:W-:Y:S01]  /*abc0*/  MOV R247, R185 ;  /* 0x000000b900f77202 */ /* 0x000fe20000000f00 */
[-C--:B----4-:R-:W-:Y:S01]  /*abd0*/  HMMA.16816.F32.BF16 R84, R144, R160.reuse, R84 ;  /* 0x000000a09054723c */ /* 0x090fe20000041854 */
[----:B------:R1:W-:Y:S03]  /*abe0*/  MUFU.EX2 R207, R138 ;  /* 0x0000008a00cf7308 */ /* 0x0003e60000000800 */
[----:B--2---:R-:W-:Y:S04]  /*abf0*/  F2FP.BF16.PACK_AB R141, R209, R211 ;  /* 0x000000d3d18d723e */ /* 0x004fe800000010ff */
[C---:B------:R-:W-:Y:S03]  /*ac00*/  HMMA.16816.F32.BF16 R88, R152.reuse, R160, R88 ;  /* 0x000000a09858723c */ /* 0x040fe60000041858 */
[----:B------:R3:W-:Y:S05]  /*ac10*/  MUFU.EX2 R206, R142 ;  /* 0x0000008e00ce7308 */ /* 0x0007ea0000000800 */
[-C--:B------:R-:W-:Y:S08]  /*ac20*/  HMMA.16816.F32.BF16 R92, R152, R162.reuse, R92 ;  /* 0x000000a2985c723c */ /* 0x080ff0000004185c */
[C---:B------:R-:W-:Y:S04]  /*ac30*/  HMMA.16816.F32.BF16 R96, R144.reuse, R162, R96 ;  /* 0x000000a29060723c */ /* 0x040fe80000041860 */
[--C-:B-1----:R-:W-:Y:S01]  /*ac40*/  FFMA.FTZ R138, R215, c[0x0][0x2d0], -R143.reuse ;  /* 0x0000b400d78a7a23 */ /* 0x102fe2000001088f */
[----:B------:R-:W-:Y:S03]  /*ac50*/  MOV R215, R184 ;  /* 0x000000b800d77202 */ /* 0x000fe60000000f00 */
[-C--:B-----5:R-:W-:Y:S01]  /*ac60*/  HMMA.16816.F32.BF16 R100, R144, R148.reuse, R100 ;  /* 0x000000949064723c */ /* 0x0a0fe20000041864 */
[----:B------:R1:W-:Y:S03]  /*ac70*/  MUFU.EX2 R205, R138 ;  /* 0x0000008a00cd7308 */ /* 0x0003e60000000800 */
[----:B---3--:R-:W-:Y:S04]  /*ac80*/  F2FP.BF16.PACK_AB R142, R208, R210 ;  /* 0x000000d2d08e723e */ /* 0x008fe800000010ff */
[C---:B------:R-:W-:Y:S08]  /*ac90*/  HMMA.16816.F32.BF16 R104, R152.reuse, R148, R104 ;  /* 0x000000949868723c */ /* 0x040ff00000041868 */
[-C--:B------:R-:W-:Y:S08]  /*aca0*/  HMMA.16816.F32.BF16 R108, R152, R150.reuse, R108 ;  /* 0x00000096986c723c */ /* 0x080ff0000004186c */
[C---:B------:R-:W-:Y:S04]  /*acb0*/  HMMA.16816.F32.BF16 R112, R144.reuse, R150, R112 ;  /* 0x000000969070723c */ /* 0x040fe80000041870 */
[--C-:B-1----:R-:W-:Y:S01]  /*acc0*/  FFMA.FTZ R138, R246, c[0x0][0x2d0], -R143.reuse ;  /* 0x0000b400f68a7a23 */ /* 0x102fe2000001088f */
[----:B------:R-:W-:Y:S02]  /*acd0*/  MOV R246, R183 ;  /* 0x000000b700f67202 */ /* 0x000fe40000000f00 */
[----:B------:R-:W-:Y:S01]  /*ace0*/  MOV R183, R181 ;  /* 0x000000b500b77202 */ /* 0x000fe20000000f00 */
[-C--:B------:R-:W-:Y:S01]  /*acf0*/  HMMA.16816.F32.BF16 R116, R144, R156.reuse, R116 ;  /* 0x0000009c9074723c */ /* 0x080fe20000041874 */
[----:B------:R1:W2:Y:S03]  /*ad00*/  MUFU.EX2 R203, R138 ;  /* 0x0000008a00cb7308 */ /* 0x0002a60000000800 */
[----:B------:R-:W-:Y:S02]  /*ad10*/  MOV R181, R175 ;  /* 0x000000af00b57202 */ /* 0x000fe40000000f00 */
[----:B------:R-:W-:Y:S02]  /*ad20*/  MOV R175, R173 ;  /* 0x000000ad00af7202 */ /* 0x000fe40000000f00 */
[C---:B------:R-:W-:Y:S04]  /*ad30*/  HMMA.16816.F32.BF16 R120, R152.reuse, R156, R120 ;  /* 0x0000009c9878723c */ /* 0x040fe80000041878 */
[----:B------:R-:W-:Y:S02]  /*ad40*/  MOV R173, R167 ;  /* 0x000000a700ad7202 */ /* 0x000fe40000000f00 */
[----:B------:R-:W-:Y:S02]  /*ad50*/  MOV R186, R175 ;  /* 0x000000af00ba7202 */ /* 0x000fe40000000f00 */
[-C--:B------:R-:W-:Y:S04]  /*ad60*/  HMMA.16816.F32.BF16 R124, R152, R158.reuse, R124 ;  /* 0x0000009e987c723c */ /* 0x080fe8000004187c */
[----:B------:R-:W-:Y:S04]  /*ad70*/  MOV R184, R173 ;  /* 0x000000ad00b87202 */ /* 0x000fe80000000f00 */
[----:B------:R-:W-:Y:S04]  /*ad80*/  HMMA.16816.F32.BF16 R128, R144, R158, R128 ;  /* 0x0000009e9080723c */ /* 0x000fe80000041880 */
[--C-:B-1----:R-:W-:Y:S01]  /*ad90*/  FFMA.FTZ R138, R249, c[0x0][0x2d0], -R143.reuse ;  /* 0x0000b400f98a7a23 */ /* 0x102fe2000001088f */
[----:B------:R-:W-:Y:S01]  /*ada0*/  MOV R249, R182 ;  /* 0x000000b600f97202 */ /* 0x000fe20000000f00 */
[----:B------:R-:W-:Y:S01]  /*adb0*/  FFMA.FTZ R143, R218, c[0x0][0x2d0], -R143 ;  /* 0x0000b400da8f7a23 */ /* 0x000fe2000001088f */
[----:B------:R-:W-:Y:S01]  /*adc0*/  MOV R218, R165 ;  /* 0x000000a500da7202 */ /* 0x000fe20000000f00 */
[----:B------:R1:W-:Y:S01]  /*add0*/  MUFU.EX2 R204, R138 ;  /* 0x0000008a00cc7308 */ /* 0x0003e20000000800 */
[----:B------:R-:W-:Y:S03]  /*ade0*/  MOV R182, R174 ;  /* 0x000000ae00b67202 */ /* 0x000fe60000000f00 */
[----:B------:R-:W-:Y:S02]  /*adf0*/  MOV R174, R172 ;  /* 0x000000ac00ae7202 */ /* 0x000fe40000000f00 */
[----:B------:R-:W-:Y:S02]  /*ae00*/  MOV R172, R166 ;  /* 0x000000a600ac7202 */ /* 0x000fe40000000f00 */
[----:B------:R-:W-:Y:S02]  /*ae10*/  MOV R185, R174 ;  /* 0x000000ae00b97202 */ /* 0x000fe40000000f00 */
[----:B------:R3:W4:Y:S01]  /*ae20*/  MUFU.EX2 R202, R143 ;  /* 0x0000008f00ca7308 */ /* 0x0007220000000800 */
[----:B--2---:R-:W-:Y:S01]  /*ae30*/  F2FP.BF16.PACK_AB R192, R203, R205 ;  /* 0x000000cdcbc0723e */ /* 0x004fe200000010ff */
[--C-:B-1----:R-:W-:Y:S01]  /*ae40*/  FFMA.FTZ R138, R213, c[0x0][0x2d0], -R134.reuse ;  /* 0x0000b400d58a7a23 */ /* 0x102fe20000010886 */
[----:B------:R-:W-:Y:S02]  /*ae50*/  MOV R213, R164 ;  /* 0x000000a400d57202 */ /* 0x000fe40000000f00 */
[----:B------:R-:W1:Y:S05]  /*ae60*/  LDSM.16.MT88.4 R164, [R225+0x3080] ;  /* 0x00308000e1a4783b */ /* 0x000e6a0000004200 */
[----:B------:R2:W-:Y:S01]  /*ae70*/  MUFU.EX2 R200, R138 ;  /* 0x0000008a00c87308 */ /* 0x0005e20000000800 */
[----:B---3--:R-:W-:Y:S02]  /*ae80*/  F2FP.BF16.PACK_AB R143, R206, R207 ;  /* 0x000000cfce8f723e */ /* 0x008fe400000010ff */
[----:B----4-:R-:W-:Y:S01]  /*ae90*/  F2FP.BF16.PACK_AB R194, R202, R204 ;  /* 0x000000cccac2723e */ /* 0x010fe200000010ff */
[--C-:B--2---:R-:W-:Y:S01]  /*aea0*/  FFMA.FTZ R138, R212, c[0x0][0x2d0], -R134.reuse ;  /* 0x0000b400d48a7a23 */ /* 0x104fe20000010886 */
[----:B------:R-:W-:Y:S05]  /*aeb0*/  MOV R212, R139 ;  /* 0x0000008b00d47202 */ /* 0x000fea0000000f00 */
[----:B------:R2:W3:Y:S02]  /*aec0*/  MUFU.EX2 R139, R138 ;  /* 0x0000008a008b7308 */ /* 0x0004e40000000800 */
[--C-:B--2---:R-:W-:Y:S01]  /*aed0*/  FFMA.FTZ R138, R214, c[0x0][0x2d0], -R134.reuse ;  /* 0x0000b400d68a7a23 */ /* 0x104fe20000010886 */
[----:B------:R-:W-:Y:S01]  /*aee0*/  MOV R214, R183 ;  /* 0x000000b700d67202 */ /* 0x000fe20000000f00 */
[----:B------:R-:W-:Y:S01]  /*aef0*/  FFMA.FTZ R134, R140, c[0x0][0x2d0], -R134 ;  /* 0x0000b4008c867a23 */ /* 0x000fe20000010886 */
[----:B------:R-:W-:Y:S02]  /*af00*/  MOV R183, R172 ;  /* 0x000000ac00b77202 */ /* 0x000fe40000000f00 */
[----:B------:R-:W2:Y:S03]  /*af10*/  LDSM.16.MT88.4 R172, [R226+0x3080] ;  /* 0x00308000e2ac783b */ /* 0x000ea60000004200 */
[----:B------:R-:W-:Y:S01]  /*af20*/  MUFU.EX2 R138, R138 ;  /* 0x0000008a008a7308 */ /* 0x000fe20000000800 */
[----:B------:R-:W-:Y:S02]  /*af30*/  F2FP.BF16.PACK_AB R140, R216, R217 ;  /* 0x000000d9d88c723e */ /* 0x000fe400000010ff */
[----:B---3--:R-:W-:Y:S05]  /*af40*/  F2FP.BF16.PACK_AB R193, R139, R200 ;  /* 0x000000c88bc1723e */ /* 0x008fea00000010ff */
[-C--:B-1----:R-:W-:Y:S01]  /*af50*/  HMMA.16816.F32.BF16 R144, R140, R164.reuse, R4 ;  /* 0x000000a48c90723c */ /* 0x082fe20000041804 */
[----:B------:R-:W1:Y:S01]  /*af60*/  LDSM.16.MT88.4 R4, [R225+0x4880] ;  /* 0x00488000e104783b */ /* 0x000e620000004200 */
[----:B------:R-:W3:Y:S03]  /*af70*/  MUFU.EX2 R134, R134 ;  /* 0x0000008600867308 */ /* 0x000ee60000000800 */
[----:B---3--:R-:W-:Y:S07]  /*af80*/  F2FP.BF16.PACK_AB R195, R134, R138 ;  /* 0x0000008a86c3723e */ /* 0x008fee00000010ff */
[C---:B------:R-:W-:Y:S01]  /*af90*/  HMMA.16816.F32.BF16 R148, R192.reuse, R164, R8 ;  /* 0x000000a4c094723c */ /* 0x040fe20000041808 */
[----:B------:R-:W3:Y:S07]  /*afa0*/  LDSM.16.MT88.4 R8, [R226+0x4880] ;  /* 0x00488000e208783b */ /* 0x000eee0000004200 */
[-C--:B------:R-:W-:Y:S01]  /*afb0*/  HMMA.16816.F32.BF16 R152, R192, R166.reuse, R12 ;  /* 0x000000a6c098723c */ /* 0x080fe2000004180c */
[----:B------:R-:W4:Y:S07]  /*afc0*/  LDSM.16.MT88.4 R12, [R228+0x4880] ;  /* 0x00488000e40c783b */ /* 0x000f2e0000004200 */
[C---:B------:R-:W-:Y:S01]  /*afd0*/  HMMA.16816.F32.BF16 R156, R140.reuse, R166, R16 ;  /* 0x000000a68c9c723c */ /* 0x040fe20000041810 */
[----:B------:R-:W5:Y:S07]  /*afe0*/  LDSM.16.MT88.4 R16, [R227+0x4880] ;  /* 0x00488000e310783b */ /* 0x000f6e0000004200 */
[-C--:B--2---:R-:W-:Y:S01]  /*aff0*/  HMMA.16816.F32.BF16 R160, R140, R172.reuse, R20 ;  /* 0x000000ac8ca0723c */ /* 0x084fe20000041814 */
[----:B------:R-:W2:Y:S06]  /*b000*/  LDL.LU R20, [R1+0x10] ;  /* 0x0000100001147983 */ /* 0x000eac0000300800 */
[----:B------:R-:W-:Y:S01]  /*b010*/  MOV R23, R186 ;  /* 0x000000ba00177202 */ /* 0x000fe20000000f00 */
[C---:B------:R-:W-:Y:S04]  /*b020*/  HMMA.16816.F32.BF16 R164, R192.reuse, R172, R24 ;  /* 0x000000acc0a4723c */ /* 0x040fe80000041818 */
[----:B------:R-:W-:Y:S02]  /*b030*/  MOV R22, R185 ;  /* 0x000000b900167202 */ /* 0x000fe40000000f00 */
[----:B------:R-:W-:Y:S02]  /*b040*/  MOV R21, R184 ;  /* 0x000000b800157202 */ /* 0x000fe40000000f00 */
[----:B------:R-:W-:Y:S02]  /*b050*/  MOV R24, R171 ;  /* 0x000000ab00187202 */ /* 0x000fe40000000f00 */
[-C--:B------:R-:W-:Y:S01]  /*b060*/  HMMA.16816.F32.BF16 R168, R192, R174.reuse, R28 ;  /* 0x000000aec0a8723c */ /* 0x080fe2000004181c */
[----:B------:R-:W2:Y:S02]  /*b070*/  LDL.LU R28, [R1+0x8] ;  /* 0x00000800011c7983 */ /* 0x000ea40000300800 */
[----:B------:R-:W-:Y:S02]  /*b080*/  MOV R27, R183 ;  /* 0x000000b7001b7202 */ /* 0x000fe40000000f00 */
[----:B------:R-:W-:Y:S02]  /*b090*/  MOV R26, R182 ;  /* 0x000000b6001a7202 */ /* 0x000fe40000000f00 */
[----:B------:R-:W-:Y:S01]  /*b0a0*/  MOV R25, R181 ;  /* 0x000000b500197202 */ /* 0x000fe20000000f00 */
[C---:B------:R-:W-:Y:S01]  /*b0b0*/  HMMA.16816.F32.BF16 R172, R140.reuse, R174, R32 ;  /* 0x000000ae8cac723c */ /* 0x040fe20000041820 */
[----:B------:R-:W2:Y:S03]  /*b0c0*/  LDL.LU R33, [R1+0xc] ;  /* 0x00000c0001217983 */ /* 0x000ea60000300800 */
[----:B------:R-:W-:Y:S01]  /*b0d0*/  MOV R30, R179 ;  /* 0x000000b3001e7202 */ /* 0x000fe20000000f00 */
[----:B------:R-:W2:Y:S01]  /*b0e0*/  LDL.LU R35, [R1+0x4] ;  /* 0x0000040001237983 */ /* 0x000ea20000300800 */
[----:B------:R-:W-:Y:S02]  /*b0f0*/  MOV R31, R178 ;  /* 0x000000b2001f7202 */ /* 0x000fe40000000f00 */
[----:B------:R-:W-:Y:S04]  /*b100*/  MOV R32, R177 ;  /* 0x000000b100207202 */ /* 0x000fe80000000f00 */
[----:B------:R-:W-:Y:S02]  /*b110*/  MOV R34, R176 ;  /* 0x000000b000227202 */ /* 0x000fe40000000f00 */
[-C--:B------:R-:W-:Y:S03]  /*b120*/  HMMA.16816.F32.BF16 R176, R140, R188.reuse, R36 ;  /* 0x000000bc8cb0723c */ /* 0x080fe60000041824 */
[----:B------:R-:W-:Y:S05]  /*b130*/  MOV R29, R180 ;  /* 0x000000b4001d7202 */ /* 0x000fea0000000f00 */
        /* <DEDUP_REMOVED lines=8> */
[C---:B------:R-:W-:Y:S08]  /*b1c0*/  HMMA.16816.F32.BF16 R72, R192.reuse, R4, R72 ;  /* 0x00000004c048723c */ /* 0x040ff00000041848 */
[-C--:B------:R-:W-:Y:S08]  /*b1d0*/  HMMA.16816.F32.BF16 R76, R192, R6.reuse, R76 ;  /* 0x00000006c04c723c */ /* 0x080ff0000004184c */
[C---:B------:R-:W-:Y:S08]  /*b1e0*/  HMMA.16816.F32.BF16 R80, R140.reuse, R6, R80 ;  /* 0x000000068c50723c */ /* 0x040ff00000041850 */
[-C--:B---3--:R-:W-:Y:S08]  /*b1f0*/  HMMA.16816.F32.BF16 R84, R140, R8.reuse, R84 ;  /* 0x000000088c54723c */ /* 0x088ff00000041854 */
[C---:B------:R-:W-:Y:S08]  /*b200*/  HMMA.16816.F32.BF16 R88, R192.reuse, R8, R88 ;  /* 0x00000008c058723c */ /* 0x040ff00000041858 */
[-C--:B------:R-:W-:Y:S08]  /*b210*/  HMMA.16816.F32.BF16 R92, R192, R10.reuse, R92 ;  /* 0x0000000ac05c723c */ /* 0x080ff0000004185c */
[C---:B------:R-:W-:Y:S08]  /*b220*/  HMMA.16816.F32.BF16 R96, R140.reuse, R10, R96 ;  /* 0x0000000a8c60723c */ /* 0x040ff00000041860 */
[-C--:B----4-:R-:W-:Y:S08]  /*b230*/  HMMA.16816.F32.BF16 R100, R140, R12.reuse, R100 ;  /* 0x0000000c8c64723c */ /* 0x090ff00000041864 */
[C---:B------:R-:W-:Y:S08]  /*b240*/  HMMA.16816.F32.BF16 R104, R192.reuse, R12, R104 ;  /* 0x0000000cc068723c */ /* 0x040ff00000041868 */
[-C--:B------:R-:W-:Y:S08]  /*b250*/  HMMA.16816.F32.BF16 R108, R192, R14.reuse, R108 ;  /* 0x0000000ec06c723c */ /* 0x080ff0000004186c */
[C---:B------:R-:W-:Y:S08]  /*b260*/  HMMA.16816.F32.BF16 R112, R140.reuse, R14, R112 ;  /* 0x0000000e8c70723c */ /* 0x040ff00000041870 */
[-C--:B-----5:R-:W-:Y:S08]  /*b270*/  HMMA.16816.F32.BF16 R116, R140, R16.reuse, R116 ;  /* 0x000000108c74723c */ /* 0x0a0ff00000041874 */
[C---:B------:R-:W-:Y:S08]  /*b280*/  HMMA.16816.F32.BF16 R120, R192.reuse, R16, R120 ;  /* 0x00000010c078723c */ /* 0x040ff00000041878 */
[-C--:B------:R-:W-:Y:S08]  /*b290*/  HMMA.16816.F32.BF16 R124, R192, R18.reuse, R124 ;  /* 0x00000012c07c723c */ /* 0x080ff0000004187c */
[----:B------:R-:W-:Y:S04]  /*b2a0*/  HMMA.16816.F32.BF16 R128, R140, R18, R128 ;  /* 0x000000128c80723c */ /* 0x000fe80000041880 */
[----:B--2---:R-:W-:Y:S04]  /*b2b0*/  FFMA.FTZ R4, R2, R28, R29 ;  /* 0x0000001c02047223 */ /* 0x004fe8000001001d */
[----:B------:R-:W-:Y:S04]  /*b2c0*/  FADD.FTZ R4, R24, R4 ;  /* 0x0000000418047221 */ /* 0x000fe80000010000 */
[----:B------:R-:W-:Y:S02]  /*b2d0*/  FFMA.FTZ R133, R133, R33, R32 ;  /* 0x0000002185857223 */ /* 0x000fe40000010020 */
[----:B------:R-:W-:Y:S02]  /*b2e0*/  FADD.FTZ R5, R27, R4 ;  /* 0x000000041b057221 */ /* 0x000fe40000010000 */
[----:B------:R-:W-:Y:S02]  /*b2f0*/  FFMA.FTZ R132, R132, R35, R34 ;  /* 0x0000002384847223 */ /* 0x000fe40000010022 */
[----:B------:R-:W-:Y:S02]  /*b300*/  FADD.FTZ R2, R30, R133 ;  /* 0x000000851e027221 */ /* 0x000fe40000010000 */
[----:B------:R-:W-:Y:S02]  /*b310*/  FADD.FTZ R132, R31, R132 ;  /* 0x000000841f847221 */ /* 0x000fe40000010000 */
[----:B------:R-:W-:Y:S02]  /*b320*/  FADD.FTZ R2, R25, R2 ;  /* 0x0000000219027221 */ /* 0x000fe40000010000 */
[----:B------:R-:W-:Y:S02]  /*b330*/  FFMA.FTZ R4, R0, R20, R21 ;  /* 0x0000001400047223 */ /* 0x000fe40000010015 */
[----:B------:R-:W-:Y:S02]  /*b340*/  FADD.FTZ R132, R26, R132 ;  /* 0x000000841a847221 */ /* 0x000fe40000010000 */
        /* <DEDUP_REMOVED lines=35> */
[----:B------:R1:W-:Y:S01]  /*b580*/  STL [R1+0xc], R6 ;  /* 0x00000c0601007387 */ /* 0x0003e20000100800 */
[----:B------:R-:W-:Y:S01]  /*b590*/  FADD.FTZ R4, R204, R4 ;  /* 0x00000004cc047221 */ /* 0x000fe20000010000 */
[----:B------:R-:W-:Y:S01]  /*b5a0*/  MOV R139, R3 ;  /* 0x00000003008b7202 */ /* 0x000fe20000000f00 */
[----:B------:R-:W-:Y:S01]  /*b5b0*/  FADD.FTZ R0, R138, R2 ;  /* 0x000000028a007221 */ /* 0x000fe20000010000 */
[----:B------:R1:W-:Y:S01]  /*b5c0*/  STL [R1+0x4], R5 ;  /* 0x0000040501007387 */ /* 0x0003e20000100800 */
[----:B------:R-:W-:Y:S01]  /*b5d0*/  FADD.FTZ R2, R202, R4 ;  /* 0x00000004ca027221 */ /* 0x000fe20000010000 */
[----:B------:R-:W-:Y:S01]  /*b5e0*/  MOV R138, R135 ;  /* 0x00000087008a7202 */ /* 0x000fe20000000f00 */
[----:B------:R-:W-:Y:S01]  /*b5f0*/  FADD.FTZ R0, R134, R0 ;  /* 0x0000000086007221 */ /* 0x000fe20000010000 */
[----:B------:R-:W-:Y:S02]  /*b600*/  MOV R134, R136 ;  /* 0x0000008800867202 */ /* 0x000fe40000000f00 */
[----:B------:R1:W-:Y:S04]  /*b610*/  STL [R1+0x8], R2 ;  /* 0x0000080201007387 */ /* 0x0003e80000100800 */
[----:B------:R1:W-:Y:S01]  /*b620*/  STL [R1+0x10], R0 ;  /* 0x0000100001007387 */ /* 0x0003e20000100800 */
[----:B------:R-:W-:-:S05]  /*b630*/  @P0 BRA `(.L_x_918) ;  /* 0xffffb48000000947 */ /* 0x000fca000383ffff */
.L_x_901:
[----:B------:R-:W2:Y:S01]  /*b640*/  S2UR UR7, SR_CTAID.X ;  /* 0x00000000000779c3 */ /* 0x000ea20000002500 */
[----:B------:R-:W-:Y:S01]  /*b650*/  ULDC.64 UR4, c[0x0][0x2c8] ;  /* 0x0000b20000047ab9 */ /* 0x000fe20000000a00 */
[----:B------:R-:W-:Y:S01]  /*b660*/  PLOP3.LUT P0, PT, PT, PT, UP2, 0x40, 0x0 ;  /* 0x000000000000781c */ /* 0x000fe20003f0e828 */
[----:B--2---:R-:W-:-:S04]  /*b670*/  ULEA UR7, UR7, 0x7f, 0x7 ;  /* 0x0000007f07077891 */ /* 0x004fc8000f8e383f */
[----:B------:R-:W-:-:S03]  /*b680*/  UIMAD.WIDE.U32 UR16, UR7, UR4, URZ ;  /* 0x00000004071072a5 */ /* 0x000fc6000f8e003f */
[----:B------:R-:W-:Y:S02]  /*b690*/  ULDC UR4, c[0x0][0x168] ;  /* 0x00005a0000047ab9 */ /* 0x000fe40000000800 */
[----:B------:R-:W-:Y:S02]  /*b6a0*/  @UP3 USHF.R.U32.HI UR7, URZ, UR5, UR17 ;  /* 0x000000053f073299 */ /* 0x000fe40008011611 */
[----:B------:R-:W-:Y:S02]  /*b6b0*/  UIADD3 UR4, -UR4, 0x1, URZ ;  /* 0x0000000104047890 */ /* 0x000fe4000fffe13f */
[----:B------:R-:W-:Y:S02]  /*b6c0*/  ULDC UR5, c[0x0][0x1d0] ;  /* 0x0000740000057ab9 */ /* 0x000fe40000000800 */
[----:B------:R-:W-:-:S03]  /*b6d0*/  UIADD3 UR16, UR7, UR5, UR4 ;  /* 0x0000000507107290 */ /* 0x000fc6000fffe004 */
[----:B------:R-:W-:Y:S02]  /*b6e0*/  ULDC UR7, c[0x0][0x324] ;  /* 0x0000c90000077ab9 */ /* 0x000fe40000000800 */
[----:B------:R-:W-:Y:S01]  /*b6f0*/  UIADD3 UR7, UR16, -UR7, URZ ;  /* 0x8000000710077290 */ /* 0x000fe2000fffe03f */
[----:B------:R-:W-:Y:S05]  /*b700*/  @P0 BRA `(.L_x_919) ;  /* 0x0000016000000947 */ /* 0x000fea0003800000 */
[----:B------:R-:W-:-:S06]  /*b710*/  UISETP.GT.AND UP0, UPT, UR16, -0x1, UPT ;  /* 0xffffffff1000788c */ /* 0x000fcc000bf04270 */
[----:B------:R-:W-:-:S13]  /*b720*/  PLOP3.LUT P0, PT, PT, PT, UP0, 0x80, 0x0 ;  /* 0x000000000000781c */ /* 0x000fda0003f0f008 */
[----:B------:R-:W-:Y:S05]  /*b730*/  @P0 BRA `(.L_x_920) ;  /* 0x0000009000000947 */ /* 0x000fea0003800000 */
[----:B------:R-:W-:Y:S02]  /*b740*/  ULDC UR4, c[0x0][0x32c] ;  /* 0x0000cb0000047ab9 */ /* 0x000fe40000000800 */
[----:B------:R-:W-:Y:S02]  /*b750*/  UISETP.NE.AND UP0, UPT, UR4, 0x1, UPT ;  /* 0x000000010400788c */ /* 0x000fe4000bf05270 */
[----:B------:R-:W-:Y:S02]  /*b760*/  ULOP3.LUT UR16, URZ, UR16, URZ, 0x33, !UPT ;  /* 0x000000103f107292 */ /* 0x000fe4000f8e333f */
[----:B------:R-:W-:Y:S02]  /*b770*/  ULDC.64 UR4, c[0x0][0x330] ;  /* 0x0000cc0000047ab9 */ /* 0x000fe40000000a00 */
[----:B------:R-:W-:-:S07]  /*b780*/  UIMAD.WIDE.U32 UR18, UR16, UR4, URZ ;  /* 0x00000004101272a5 */ /* 0x000fce000f8e003f */
[----:B------:R-:W-:Y:S02]  /*b790*/  @UP0 UMOV UR17, UR19 ;  /* 0x0000001300110c82 */ /* 0x000fe40008000000 */
[----:B------:R-:W-:-:S04]  /*b7a0*/  @UP0 USHF.R.U32.HI UR16, URZ, UR5, UR17 ;  /* 0x000000053f100299 */ /* 0x000fc80008011611 */
[----:B------:R-:W-:Y:S01]  /*b7b0*/  ULOP3.LUT UR16, URZ, UR16, URZ, 0x33, !UPT ;  /* 0x000000103f107292 */ /* 0x000fe2000f8e333f */
[----:B------:R-:W-:Y:S05]  /*b7c0*/  BRA `(.L_x_921) ;  /* 0x0000006000007947 */ /* 0x000fea0003800000 */
.L_x_920:
[----:B------:R-:W-:Y:S02]  /*b7d0*/  ULDC UR4, c[0x0][0x32c] ;  /* 0x0000cb0000047ab9 */ /* 0x000fe40000000800 */
[----:B------:R-:W-:-:S03]  /*b7e0*/  UISETP.NE.AND UP0, UPT, UR4, 0x1, UPT ;  /* 0x000000010400788c */ /* 0x000fc6000bf05270 */
[----:B------:R-:W-:Y:S02]  /*b7f0*/  ULDC.64 UR4, c[0x0][0x330] ;  /* 0x0000cc0000047ab9 */ /* 0x000fe40000000a00 */
[----:B------:R-:W-:-:S07]  /*b800*/  UIMAD.WIDE.U32 UR18, UR16, UR4, URZ ;  /* 0x00000004101272a5 */ /* 0x000fce000f8e003f */
[----:B------:R-:W-:Y:S02]  /*b810*/  @UP0 UMOV UR17, UR19 ;  /* 0x0000001300110c82 */ /* 0x000fe40008000000 */
[----:B------:R-:W-:Y:S02]  /*b820*/  @UP0 USHF.R.U32.HI UR16, URZ, UR5, UR17 ;  /* 0x000000053f100299 */ /* 0x000fe40008011611 */
.L_x_921:
[----:B------:R-:W-:Y:S02]  /*b830*/  ULDC UR4, c[0x0][0x32c] ;  /* 0x0000cb0000047ab9 */ /* 0x000fe40000000800 */
[----:B------:R-:W-:-:S04]  /*b840*/  UIMAD UR4, UR16, UR4, URZ ;  /* 0x00000004100472a4 */ /* 0x000fc8000f8e023f */
[----:B------:R-:W-:-:S04]  /*b850*/  UISETP.LT.AND UP0, UPT, UR7, UR4, UPT ;  /* 0x000000040700728c */ /* 0x000fc8000bf01270 */
[----:B------:R-:W-:-:S04]  /*b860*/  USEL UR7, UR7, UR4, !UP0 ;  /* 0x0000000407077287 */ /* 0x000fc8000c000000 */
.L_x_919:
[----:B------:R-:W-:-:S04]  /*b870*/  UIADD3 UR7, UR7, 0x2f, URZ ;  /* 0x0000002f07077890 */ /* 0x000fc8000fffe03f */
[----:B------:R-:W-:-:S04]  /*b880*/  UIMAD.WIDE UR4, UR7, 0x2aaaaaab, URZ ;  /* 0x2aaaaaab070478a5 */ /* 0x000fc8000f8e023f */
[----:B------:R-:W-:-:S04]  /*b890*/  USHF.R.U32.HI UR4, URZ, 0x1f, UR5 ;  /* 0x0000001f3f047899 */ /* 0x000fc80008011605 */
[----:B------:R-:W-:-:S04]  /*b8a0*/  ULEA.HI.SX32 UR4, UR5, UR4, 0x1d ;  /* 0x0000000405047291 */ /* 0x000fc8000f8fea3f */
[----:B------:R-:W-:-:S04]  /*b8b0*/  UISETP.LT.AND UP0, UPT, UR8, UR4, UPT ;  /* 0x000000040800728c */ /* 0x000fc8000bf01270 */
[----:B------:R-:W-:-:S06]  /*b8c0*/  USEL UR4, UR8, UR4, !UP0 ;  /* 0x0000000408047287 */ /* 0x000fcc000c000000 */
[----:B------:R-:W-:-:S13]  /*b8d0*/  ISETP.GE.AND P0, PT, R242, UR4, PT ;  /* 0x00000004f2007c0c */ /* 0x000fda000bf06270 */
[----:B------:R-:W-:Y:S05]  /*b8e0*/  @!P0 BRA `(.L_x_922) ;  /* 0x0000364000008947 */ /* 0x000fea0003800000 */
[----:B------:R-:W-:Y:S01]  /*b8f0*/  MOV R132, R136 ;  /* 0x0000008800847202 */ /* 0x000fe20000000f00 */
[----:B------:R-:W-:Y:S01]  /*b900*/  IMAD.MOV.U32 R139, RZ, RZ, R3 ;  /* 0x000000ffff8b7224 */ /* 0x000fe200078e0003 */
[----:B-1----:R-:W-:Y:S01]  /*b910*/  MOV R2, R137 ;  /* 0x0000008900027202 */ /* 0x002fe20000000f00 */
[----:B------:R-:W-:Y:S01]  /*b920*/  IMAD.MOV.U32 R244, RZ, RZ, R242 ;  /* 0x000000fffff47224 */ /* 0x000fe200078e00f2 */
[----:B------:R-:W-:Y:S02]  /*b930*/  MOV R138, R135 ;  /* 0x00000087008a7202 */ /* 0x000fe40000000f00 */
.L_x_923:
[----:B--2---:R-:W2:Y:S01]  /*b940*/  LDL.64 R40, [R1+0x20] ;  /* 0x0000200001287983 */ /* 0x004ea20000100a00 */
[----:B------:R-:W-:Y:S05]  /*b950*/  DEPBAR.LE SB0, 0x0 ;  /* 0x000080000000791a */ /* 0x000fea0000000000 */
[----:B------:R-:W-:Y:S01]  /*b960*/  BAR.SYNC.DEFER_BLOCKING 0x0 ;  /* 0x0000000000007b1d */ /* 0x000fe20000010000 */
[C---:B------:R-:W-:Y:S02]  /*b970*/  ISETP.LT.AND P6, PT, R244.reuse, UR8, PT ;  /* 0x00000008f4007c0c */ /* 0x040fe4000bfc1270 */
[C---:B------:R-:W-:Y:S11]  /*b980*/  IADD3 R242, R244.reuse, -0x1, RZ ;  /* 0xfffffffff4f27810 */ /* 0x040ff60007ffe0ff */
[----:B---3--:R-:W-:Y:S01]  /*b990*/  @!P6 SHF.R.S32.HI R0, RZ, 0x1f, R244 ;  /* 0x0000001fff00e819 */ /* 0x008fe200000114f4 */
[----:B------:R-:W-:Y:S04]  /*b9a0*/  @!P6 IMAD.WIDE.U32 R36, R244, c[0x0][0x208], RZ ;  /* 0x00008200f424ea25 */ /* 0x000fe800078e00ff */
[----:B------:R-:W-:Y:S04]  /*b9b0*/  @!P6 IMAD R0, R0, c[0x0][0x208], RZ ;  /* 0x000082000000ea24 */ /* 0x000fe800078e02ff */
[----:B------:R-:W-:Y:S01]  /*b9c0*/  @!P6 IMAD R0, R244, c[0x0][0x20c], R0 ;  /* 0x00008300f400ea24 */ /* 0x000fe200078e0200 */
[----:B------:R-:W3:Y:S04]  /*b9d0*/  LDL.64 R38, [R1+0x40] ;  /* 0x0000400001267983 */ /* 0x000ee80000100a00 */
[----:B------:R-:W-:Y:S02]  /*b9e0*/  @!P6 IADD3 R0, R37, R0, RZ ;  /* 0x000000002500e210 */ /* 0x000fe40007ffe0ff */
[----:B-----5:R-:W-:Y:S03]  /*b9f0*/  LDSM.16.M88.4 R48, [R231+0x8080] ;  /* 0x00808000e730783b */ /* 0x020fe60000000200 */
[----:B------:R-:W-:Y:S05]  /*ba00*/  @!P6 IMAD R0, R0, 0x30, RZ ;  /* 0x000000300000e824 */ /* 0x000fea00078e02ff */
[----:B------:R-:W1:Y:S08]  /*ba10*/  LDSM.16.M88.4 R16, [R224+0x5080] ;  /* 0x00508000e010783b */ /* 0x000e700000000200 */
[----:B------:R-:W4:Y:S08]  /*ba20*/  LDSM.16.M88.4 R44, [R231+0xa080] ;  /* 0x00a08000e72c783b */ /* 0x000f300000000200 */
[----:B------:R-:W4:Y:S08]  /*ba30*/  LDSM.16.M88.4 R32, [R224+0x5880] ;  /* 0x00588000e020783b */ /* 0x000f300000000200 */
[----:B------:R-:W2:Y:S08]  /*ba40*/  LDSM.16.M88.4 R140, [R224+0x6080] ;  /* 0x00608000e08c783b */ /* 0x000eb00000000200 */
[----:B------:R-:W-:Y:S01]  /*ba50*/  LDSM.16.M88.4 R192, [R233+0x8080] ;  /* 0x00808000e9c0783b */ /* 0x000fe20000000200 */
[-C--:B-1----:R-:W-:Y:S07]  /*ba60*/  HMMA.16816.F32.BF16 R4, R48, R16.reuse, RZ ;  /* 0x000000103004723c */ /* 0x082fee00000418ff */
[----:B------:R-:W1:Y:S01]  /*ba70*/  LDSM.16.M88.4 R196, [R235] ;  /* 0x00000000ebc4783b */ /* 0x000e620000000200 */
[C---:B----4-:R-:W-:Y:S07]  /*ba80*/  HMMA.16816.F32.BF16 R8, R44.reuse, R16, RZ ;  /* 0x000000102c08723c */ /* 0x050fee00000418ff */
[----:B------:R-:W4:Y:S01]  /*ba90*/  LDSM.16.M88.4 R200, [R233+0xa080] ;  /* 0x00a08000e9c8783b */ /* 0x000f220000000200 */
[-C--:B------:R-:W-:Y:S07]  /*baa0*/  HMMA.16816.F32.BF16 R12, R44, R18.reuse, RZ ;  /* 0x000000122c0c723c */ /* 0x080fee00000418ff */
[----:B------:R-:W1:Y:S01]  /*bab0*/  LDSM.16.M88.4 R204, [R241] ;  /* 0x00000000f1cc783b */ /* 0x000e620000000200 */
[C---:B------:R-:W-:Y:S07]  /*bac0*/  HMMA.16816.F32.BF16 R16, R48.reuse, R18, RZ ;  /* 0x000000123010723c */ /* 0x040fee00000418ff */
[----:B------:R-:W1:Y:S01]  /*bad0*/  LDSM.16.M88.4 R208, [R240] ;  /* 0x00000000f0d0783b */ /* 0x000e620000000200 */
[-C--:B------:R-:W-:Y:S08]  /*bae0*/  HMMA.16816.F32.BF16 R20, R48, R32.reuse, RZ ;  /* 0x000000203014723c */ /* 0x080ff000000418ff */
[C---:B------:R-:W-:Y:S08]  /*baf0*/  HMMA.16816.F32.BF16 R24, R44.reuse, R32, RZ ;  /* 0x000000202c18723c */ /* 0x040ff000000418ff */
[-C--:B------:R-:W-:Y:S08]  /*bb00*/  HMMA.16816.F32.BF16 R28, R44, R34.reuse, RZ ;  /* 0x000000222c1c723c */ /* 0x080ff000000418ff */
[C---:B------:R-:W-:Y:S04]  /*bb10*/  HMMA.16816.F32.BF16 R32, R48.reuse, R34, RZ ;  /* 0x000000223020723c */ /* 0x040fe800000418ff */
[----:B--2---:R-:W-:Y:S02]  /*bb20*/  @!P6 MOV R135, R41 ;  /* 0x000000290087e202 */ /* 0x004fe40000000f00 */
[----:B---3--:R-:W-:Y:S06]  /*bb30*/  @!P6 MOV R134, R38 ;  /* 0x000000260086e202 */ /* 0x008fec0000000f00 */
        /* <DEDUP_REMOVED lines=21> */
[----:B------:R-:W-:Y:S02]  /*bc90*/  @!P6 IADD3 R140, P0, R134, UR10, RZ ;  /* 0x0000000a868cec10 */ /* 0x000fe4000ff1e0ff */
[----:B------:R-:W-:Y:S01]  /*bca0*/  ISETP.GT.AND P5, PT, R244, UR8, PT ;  /* 0x00000008f4007c0c */ /* 0x000fe2000bfa4270 */
[C---:B----4-:R-:W-:Y:S01]  /*bcb0*/  HMMA.16816.F32.BF16 R8, R200.reuse, R196, R8 ;  /* 0x000000c4c808723c */ /* 0x050fe20000041808 */
[----:B------:R3:W-:Y:S03]  /*bcc0*/  @!P6 LDGSTS.E.BYPASS.LTC128B.128 [R243+0x2880], [R134.64], !P4 ;  /* 0x0288000086f3efae */ /* 0x0007e6000e101d4e */
[----:B------:R-:W-:Y:S04]  /*bcd0*/  @!P6 IADD3.X R141, R135, UR11, RZ, P0, !PT ;  /* 0x0000000b878dec10 */ /* 0x000fe800087fe4ff */
[-C--:B------:R-:W-:Y:S01]  /*bce0*/  HMMA.16816.F32.BF16 R12, R200, R198.reuse, R12 ;  /* 0x000000c6c80c723c */ /* 0x080fe2000004180c */
[----:B------:R3:W-:Y:S07]  /*bcf0*/  @!P6 LDGSTS.E.BYPASS.LTC128B.128 [R243+0x4080], [R134.64+0x80], !P3 ;  /* 0x0408008086f3efae */ /* 0x0007ee000d901d4e */
[C---:B------:R-:W-:Y:S01]  /*bd00*/  HMMA.16816.F32.BF16 R16, R192.reuse, R198, R16 ;  /* 0x000000c6c010723c */ /* 0x040fe20000041810 */
[----:B------:R4:W-:Y:S07]  /*bd10*/  @!P6 LDGSTS.E.BYPASS.LTC128B.128 [R243+0x3080], [R140.64], !P4 ;  /* 0x030800008cf3efae */ /* 0x0009ee000e101d4e */
[-C--:B------:R-:W-:Y:S01]  /*bd20*/  HMMA.16816.F32.BF16 R20, R192, R204.reuse, R20 ;  /* 0x000000ccc014723c */ /* 0x080fe20000041814 */
[----:B------:R4:W-:Y:S07]  /*bd30*/  @!P6 LDGSTS.E.BYPASS.LTC128B.128 [R243+0x4880], [R140.64+0x80], !P3 ;  /* 0x048800808cf3efae */ /* 0x0009ee000d901d4e */
[C---:B------:R-:W-:Y:S01]  /*bd40*/  HMMA.16816.F32.BF16 R24, R200.reuse, R204, R24 ;  /* 0x000000ccc818723c */ /* 0x040fe20000041818 */
[----:B-1----:R-:W-:Y:S07]  /*bd50*/  LDSM.16.M88.4 R212, [R230+0x5080] ;  /* 0x00508000e6d4783b */ /* 0x002fee0000000200 */
[-C--:B------:R-:W-:Y:S01]  /*bd60*/  HMMA.16816.F32.BF16 R28, R200, R206.reuse, R28 ;  /* 0x000000cec81c723c */ /* 0x080fe2000004181c */
[----:B------:R-:W0:Y:S07]  /*bd70*/  LDGDEPBAR ;  /* 0x00000000000079af */ /* 0x000e2e0000000000 */
[C---:B------:R-:W-:Y:S01]  /*bd80*/  HMMA.16816.F32.BF16 R32, R192.reuse, R206, R32 ;  /* 0x000000cec020723c */ /* 0x040fe20000041820 */
[----:B------:R-:W-:Y:S07]  /*bd90*/  LDSM.16.M88.4 R216, [R232+0xa080] ;  /* 0x00a08000e8d8783b */ /* 0x000fee0000000200 */
[-C--:B------:R-:W-:Y:S01]  /*bda0*/  HMMA.16816.F32.BF16 R36, R192, R208.reuse, R36 ;  /* 0x000000d0c024723c */ /* 0x080fe20000041824 */
[----:B----4-:R-:W1:Y:S07]  /*bdb0*/  LDSM.16.M88.4 R140, [R232+0x8080] ;  /* 0x00808000e88c783b */ /* 0x010e6e0000000200 */
[C---:B------:R-:W-:Y:S01]  /*bdc0*/  HMMA.16816.F32.BF16 R40, R200.reuse, R208, R40 ;  /* 0x000000d0c828723c */ /* 0x040fe20000041828 */
[----:B------:R-:W4:Y:S07]  /*bdd0*/  LDSM.16.M88.4 R220, [R230+0x5880] ;  /* 0x00588000e6dc783b */ /* 0x000f2e0000000200 */
[-C--:B------:R-:W-:Y:S01]  /*bde0*/  HMMA.16816.F32.BF16 R44, R200, R210.reuse, R44 ;  /* 0x000000d2c82c723c */ /* 0x080fe2000004182c */
[----:B------:R-:W2:Y:S07]  /*bdf0*/  LDSM.16.M88.4 R196, [R230+0x6080] ;  /* 0x00608000e6c4783b */ /* 0x000eae0000000200 */
[----:B------:R-:W-:Y:S01]  /*be00*/  HMMA.16816.F32.BF16 R48, R192, R210, R48 ;  /* 0x000000d2c030723c */ /* 0x000fe20000041830 */
[----:B------:R-:W-:Y:S08]  /*be10*/  LDSM.16.M88.4 R200, [R234+0x8080] ;  /* 0x00808000eac8783b */ /* 0x000ff00000000200 */
[----:B------:R-:W2:Y:S01]  /*be20*/  LDSM.16.M88.4 R204, [R229] ;  /* 0x00000000e5cc783b */ /* 0x000ea20000000200 */
[-C--:B-1----:R-:W-:Y:S07]  /*be30*/  HMMA.16816.F32.BF16 R4, R140, R212.reuse, R4 ;  /* 0x000000d48c04723c */ /* 0x082fee0000041804 */
[----:B------:R-:W1:Y:S01]  /*be40*/  LDSM.16.M88.4 R192, [R234+0xa080] ;  /* 0x00a08000eac0783b */ /* 0x000e620000000200 */
[C---:B------:R-:W-:Y:S07]  /*be50*/  HMMA.16816.F32.BF16 R8, R216.reuse, R212, R8 ;  /* 0x000000d4d808723c */ /* 0x040fee0000041808 */
[----:B------:R-:W1:Y:S01]  /*be60*/  LDSM.16.M88.4 R208, [R229+0x800] ;  /* 0x00080000e5d0783b */ /* 0x000e620000000200 */
[-C--:B------:R-:W-:Y:S08]  /*be70*/  HMMA.16816.F32.BF16 R12, R216, R214.reuse, R12 ;  /* 0x000000d6d80c723c */ /* 0x080ff0000004180c */
[C---:B------:R-:W-:Y:S01]  /*be80*/  HMMA.16816.F32.BF16 R16, R140.reuse, R214, R16 ;  /* 0x000000d68c10723c */ /* 0x040fe20000041810 */
[----:B------:R-:W1:Y:S07]  /*be90*/  LDSM.16.M88.4 R212, [R229+0x1000] ;  /* 0x00100000e5d4783b */ /* 0x000e6e0000000200 */
[-C--:B----4-:R-:W-:Y:S08]  /*bea0*/  HMMA.16816.F32.BF16 R20, R140, R220.reuse, R20 ;  /* 0x000000dc8c14723c */ /* 0x090ff00000041814 */
[C---:B------:R-:W-:Y:S08]  /*beb0*/  HMMA.16816.F32.BF16 R24, R216.reuse, R220, R24 ;  /* 0x000000dcd818723c */ /* 0x040ff00000041818 */
[-C--:B------:R-:W-:Y:S08]  /*bec0*/  HMMA.16816.F32.BF16 R28, R216, R222.reuse, R28 ;  /* 0x000000ded81c723c */ /* 0x080ff0000004181c */
[C---:B------:R-:W-:Y:S01]  /*bed0*/  HMMA.16816.F32.BF16 R32, R140.reuse, R222, R32 ;  /* 0x000000de8c20723c */ /* 0x040fe20000041820 */
[----:B------:R-:W-:Y:S07]  /*bee0*/  LDSM.16.M88.4 R220, [R224+0x7080] ;  /* 0x00708000e0dc783b */ /* 0x000fee0000000200 */
[-C--:B--2---:R-:W-:Y:S08]  /*bef0*/  HMMA.16816.F32.BF16 R36, R140, R196.reuse, R36 ;  /* 0x000000c48c24723c */ /* 0x084ff00000041824 */
[C---:B------:R-:W-:Y:S08]  /*bf00*/  HMMA.16816.F32.BF16 R40, R216.reuse, R196, R40 ;  /* 0x000000c4d828723c */ /* 0x040ff00000041828 */
[-C--:B------:R-:W-:Y:S01]  /*bf10*/  HMMA.16816.F32.BF16 R44, R216, R198.reuse, R44 ;  /* 0x000000c6d82c723c */ /* 0x080fe2000004182c */
[----:B------:R-:W-:Y:S07]  /*bf20*/  LDSM.16.M88.4 R216, [R231+0xe080] ;  /* 0x00e08000e7d8783b */ /* 0x000fee0000000200 */
[----:B------:R-:W-:Y:S01]  /*bf30*/  HMMA.16816.F32.BF16 R48, R140, R198, R48 ;  /* 0x000000c68c30723c */ /* 0x000fe20000041830 */
[----:B------:R-:W-:Y:S07]  /*bf40*/  LDSM.16.M88.4 R140, [R231+0xc080] ;  /* 0x00c08000e78c783b */ /* 0x000fee0000000200 */
[-C--:B------:R-:W-:Y:S01]  /*bf50*/  HMMA.16816.F32.BF16 R4, R200, R204.reuse, R4 ;  /* 0x000000ccc804723c */ /* 0x080fe20000041804 */
        /* <DEDUP_REMOVED lines=15> */
[----:B------:R-:W4:Y:S07]  /*c050*/  LDSM.16.M88.4 R200, [R233+0xc080] ;  /* 0x00c08000e9c8783b */ /* 0x000f2e0000000200 */
        /* <DEDUP_REMOVED lines=17> */
[-C--:B----4-:R-:W-:Y:S01]  /*c170*/  HMMA.16816.F32.BF16 R4, R200, R204.reuse, R4 ;  /* 0x000000ccc804723c */ /* 0x090fe20000041804 */
        /* <DEDUP_REMOVED lines=13> */
[----:B------:R-:W4:Y:S07]  /*c250*/  LDSM.16.M88.4 R208, [R234+0xc080] ;  /* 0x00c08000ead0783b */ /* 0x000f2e0000000200 */
[----:B------:R-:W-:Y:S01]  /*c260*/  HMMA.16816.F32.BF16 R48, R200, R214, R48 ;  /* 0x000000d6c830723c */ /* 0x000fe20000041830 */
[----:B------:R-:W3:Y:S07]  /*c270*/  LDSM.16.M88.4 R200, [R236+0xe080] ;  /* 0x00e08000ecc8783b */ /* 0x000eee0000000200 */
        /* <DEDUP_REMOVED lines=12> */
[-C--:B----4-:R-:W-:Y:S08]  /*c340*/  HMMA.16816.F32.BF16 R4, R208, R220.reuse, R4 ;  /* 0x000000dcd004723c */ /* 0x090ff00000041804 */
        /* <DEDUP_REMOVED lines=30> */
[----:B------:R-:W-:Y:S01]  /*c530*/  MUFU.TANH R197, R10 ;  /* 0x0000000a00c57308 */ /* 0x000fe20000002400 */
[----:B--2---:R-:W-:Y:S09]  /*c540*/  FMNMX.FTZ R0, R196, R138, !PT ;  /* 0x0000008ac4007209 */ /* 0x004ff20007810000 */
[----:B------:R2:W-:Y:S01]  /*c550*/  MUFU.TANH R198, R11 ;  /* 0x0000000b00c67308 */ /* 0x0005e20000002400 */
[----:B---3--:R-:W-:Y:S09]  /*c560*/  FMNMX.FTZ R0, R195, R0, !PT ;  /* 0x00000000c3007209 */ /* 0x008ff20007810000 */
[----:B------:R-:W3:Y:S10]  /*c570*/  MUFU.TANH R16, R16 ;  /* 0x0000001000107308 */ /* 0x000ef40000002400 */
[----:B------:R-:W4:Y:S01]  /*c580*/  MUFU.TANH R17, R17 ;  /* 0x0000001100117308 */ /* 0x000f220000002400 */
[----:B--2---:R-:W2:Y:S01]  /*c590*/  LDSM.16.M88.4 R8, [R229+0x2800] ;  /* 0x00280000e508783b */ /* 0x004ea20000000200 */
[-C--:B-1----:R-:W-:Y:S01]  /*c5a0*/  HMMA.16816.F32.BF16 R20, R208, R4.reuse, R20 ;  /* 0x00000004d014723c */ /* 0x082fe20000041814 */
[----:B------:R-:W-:Y:S07]  /*c5b0*/  DEPBAR.LE SB0, 0x0 ;  /* 0x000080000000791a */ /* 0x000fee0000000000 */
[----:B------:R-:W1:Y:S01]  /*c5c0*/  MUFU.TANH R12, R12 ;  /* 0x0000000c000c7308 */ /* 0x000e620000002400 */
[----:B------:R-:W-:Y:S01]  /*c5d0*/  BAR.SYNC.DEFER_BLOCKING 0x0 ;  /* 0x0000000000007b1d */ /* 0x000fe20000010000 */
[C---:B------:R-:W-:Y:S05]  /*c5e0*/  HMMA.16816.F32.BF16 R24, R200.reuse, R4, R24 ;  /* 0x00000004c818723c */ /* 0x040fea0000041818 */
[----:B---3--:R-:W-:Y:S03]  /*c5f0*/  FMNMX.FTZ R137, R16, R137, !PT ;  /* 0x0000008910897209 */ /* 0x008fe60007810000 */
[----:B------:R-:W3:Y:S01]  /*c600*/  MUFU.TANH R13, R13 ;  /* 0x0000000d000d7308 */ /* 0x000ee20000002400 */
[-C--:B------:R-:W-:Y:S03]  /*c610*/  HMMA.16816.F32.BF16 R28, R200, R6.reuse, R28 ;  /* 0x00000006c81c723c */ /* 0x080fe6000004181c */
[----:B----4-:R-:W-:Y:S05]  /*c620*/  FMNMX.FTZ R137, R17, R137, !PT ;  /* 0x0000008911897209 */ /* 0x010fea0007810000 */
        /* <DEDUP_REMOVED lines=9> */
[-C--:B--2---:R-:W-:Y:S03]  /*c6c0*/  HMMA.16816.F32.BF16 R36, R208, R8.reuse, R36 ;  /* 0x00000008d024723c */ /* 0x084fe60000041824 */
[----:B---3--:R-:W-:Y:S01]  /*c6d0*/  FMNMX.FTZ R0, R13, R0, !PT ;  /* 0x000000000d007209 */ /* 0x008fe20007810000 */
[----:B------:R-:W-:Y:S02]  /*c6e0*/  FMUL.FTZ R26, R26, c[0x0][0x320] ;  /* 0x0000c8001a1a7a20 */ /* 0x000fe40000410000 */
[----:B------:R2:W2:Y:S01]  /*c6f0*/  MUFU.TANH R205, R21 ;  /* 0x0000001500cd7308 */ /* 0x0004a20000002400 */
[----:B------:R-:W-:Y:S01]  /*c700*/  FMUL.FTZ R27, R27, c[0x0][0x320] ;  /* 0x0000c8001b1b7a20 */ /* 0x000fe20000410000 */
[C---:B------:R-:W-:Y:S01]  /*c710*/  HMMA.16816.F32.BF16 R40, R200.reuse, R8, R40 ;  /* 0x00000008c828723c */ /* 0x040fe20000041828 */
[----:B------:R-:W3:Y:S03]  /*c720*/  LDL.64 R8, [R1+0x38] ;  /* 0x0000380001087983 */ /* 0x000ee60000100a00 */
[----:B------:R-:W-:Y:S01]  /*c730*/  FMUL.FTZ R32, R32, c[0x0][0x320] ;  /* 0x0000c80020207a20 */ /* 0x000fe20000410000 */
[----:B----4-:R-:W-:Y:S01]  /*c740*/  FMNMX.FTZ R3, R18, R3, !PT ;  /* 0x0000000312037209 */ /* 0x010fe20007810000 */
[----:B------:R-:W-:Y:S02]  /*c750*/  FMUL.FTZ R24, R24, c[0x0][0x320] ;  /* 0x0000c80018187a20 */ /* 0x000fe40000410000 */
[----:B------:R-:W-:Y:S01]  /*c760*/  MUFU.TANH R215, R22 ;  /* 0x0000001600d77308 */ /* 0x000fe20000002400 */
[-C--:B------:R-:W-:Y:S03]  /*c770*/  HMMA.16816.F32.BF16 R44, R200, R10.reuse, R44 ;  /* 0x0000000ac82c723c */ /* 0x080fe6000004182c */
[----:B------:R-:W-:Y:S01]  /*c780*/  FMUL.FTZ R33, R33, c[0x0][0x320] ;  /* 0x0000c80021217a20 */ /* 0x000fe20000410000 */
[----:B-1----:R-:W-:Y:S01]  /*c790*/  FMNMX.FTZ R137, R206, R137, !PT ;  /* 0x00000089ce897209 */ /* 0x002fe20007810000 */
[----:B------:R-:W-:Y:S02]  /*c7a0*/  FMUL.FTZ R34, R34, c[0x0][0x320] ;  /* 0x0000c80022227a20 */ /* 0x000fe40000410000 */
[----:B------:R-:W-:Y:S01]  /*c7b0*/  FMUL.FTZ R36, R36, c[0x0][0x320] ;  /* 0x0000c80024247a20 */ /* 0x000fe20000410000 */
[----:B------:R-:W-:Y:S01]  /*c7c0*/  HMMA.16816.F32.BF16 R48, R208, R10, R48 ;  /* 0x0000000ad030723c */ /* 0x000fe20000041830 */
[----:B------:R1:W-:Y:S03]  /*c7d0*/  MUFU.TANH R214, R23 ;  /* 0x0000001700d67308 */ /* 0x0003e60000002400 */
[----:B------:R-:W-:Y:S01]  /*c7e0*/  FMUL.FTZ R37, R37, c[0x0][0x320] ;  /* 0x0000c80025257a20 */ /* 0x000fe20000410000 */
[----:B--2---:R-:W-:Y:S01]  /*c7f0*/  MOV R21, c[0x0][0x1e4] ;  /* 0x0000790000157a02 */ /* 0x004fe20000000f00 */
[----:B------:R-:W-:Y:S01]  /*c800*/  FMUL.FTZ R38, R38, c[0x0][0x320] ;  /* 0x0000c80026267a20 */ /* 0x000fe20000410000 */
[----:B------:R-:W-:Y:S01]  /*c810*/  FMNMX.FTZ R137, R205, R137, !PT ;  /* 0x00000089cd897209 */ /* 0x000fe20007810000 */
[----:B------:R-:W-:Y:S01]  /*c820*/  FMUL.FTZ R39, R39, c[0x0][0x320] ;  /* 0x0000c80027277a20 */ /* 0x000fe20000410000 */
[----:B------:R-:W-:Y:S02]  /*c830*/  MOV R10, c[0x0][0x1e0] ;  /* 0x00007800000a7a02 */ /* 0x000fe40000000f00 */
        /* <DEDUP_REMOVED lines=9> */
[----:B-1----:R-:W4:Y:S01]  /*c8d0*/  LDL.64 R22, [R1+0x30] ;  /* 0x0000300001167983 */ /* 0x002f220000100a00 */
        /* <DEDUP_REMOVED lines=11> */
[----:B------:R-:W-:Y:S09]  /*c990*/  FMUL.FTZ R31, R31, c[0x0][0x320] ;  /* 0x0000c8001f1f7a20 */ /* 0x000ff20000410000 */
[----:B------:R-:W2:Y:S01]  /*c9a0*/  MUFU.TANH R216, R25 ;  /* 0x0000001900d87308 */ /* 0x000ea20000002400 */
[----:B-1----:R-:W-:Y:S09]  /*c9b0*/  FMNMX.FTZ R0, R217, R0, !PT ;  /* 0x00000000d9007209 */ /* 0x002ff20007810000 */
[----:B------:R-:W1:Y:S01]  /*c9c0*/  MUFU.TANH R221, R36 ;  /* 0x0000002400dd7308 */ /* 0x000e620000002400 */
[----:B--2---:R-:W-:Y:S09]  /*c9d0*/  FMNMX.FTZ R137, R204, R137, !PT ;  /* 0x00000089cc897209 */ /* 0x004ff20007810000 */
[----:B------:R-:W2:Y:S01]  /*c9e0*/  MUFU.TANH R218, R28 ;  /* 0x0000001c00da7308 */ /* 0x000ea20000002400 */
[----:B------:R-:W-:Y:S09]  /*c9f0*/  FMNMX.FTZ R0, R216, R0, !PT ;  /* 0x00000000d8007209 */ /* 0x000ff20007810000 */
        /* <DEDUP_REMOVED lines=10> */
[----:B------:R2:W-:Y:S01]  /*caa0*/  MUFU.TANH R251, R50 ;  /* 0x0000003200fb7308 */ /* 0x0005e20000002400 */
[----:B------:R-:W-:Y:S09]  /*cab0*/  FMNMX.FTZ R0, R40, R0, !PT ;  /* 0x0000000028007209 */ /* 0x000ff20007810000 */
[----:B------:R-:W2:Y:S01]  /*cac0*/  MUFU.TANH R247, R44 ;  /* 0x0000002c00f77308 */ /* 0x000ea20000002400 */
[----:B-1----:R-:W-:Y:S05]  /*cad0*/  FMNMX.FTZ R137, R245, R137, !PT ;  /* 0x00000089f5897209 */ /* 0x002fea0007810000 */
[----:B------:R-:W1:Y:S04]  /*cae0*/  SHFL.BFLY PT, R4, R137, 0x2, 0x1f ;  /* 0x0c401f0089047f89 */ /* 0x000e6800000e0000 */
[----:B------:R-:W1:Y:S01]  /*caf0*/  MUFU.TANH R19, R19 ;  /* 0x0000001300137308 */ /* 0x000e620000002400 */
[----:B--2---:R-:W-:Y:S04]  /*cb00*/  MOV R50, R133 ;  /* 0x0000008500327202 */ /* 0x004fe80000000f00 */
[----:B------:R-:W-:Y:S05]  /*cb10*/  FMNMX.FTZ R0, R50, R0, !PT ;  /* 0x0000000032007209 */ /* 0x000fea0007810000 */
[----:B------:R-:W2:Y:S01]  /*cb20*/  MUFU.TANH R248, R45 ;  /* 0x0000002d00f87308 */ /* 0x000ea20000002400 */
[----:B------:R-:W-:Y:S09]  /*cb30*/  FMNMX.FTZ R0, R247, R0, !PT ;  /* 0x00000000f7007209 */ /* 0x000ff20007810000 */
[----:B------:R-:W2:Y:S01]  /*cb40*/  MUFU.TANH R207, R34 ;  /* 0x0000002200cf7308 */ /* 0x000ea20000002400 */
[----:B-1----:R-:W-:Y:S02]  /*cb50*/  FMNMX.FTZ R137, R137, R4, !PT ;  /* 0x0000000489897209 */ /* 0x002fe40007810000 */
[----:B------:R-:W-:Y:S02]  /*cb60*/  FMNMX.FTZ R3, R19, R3, !PT ;  /* 0x0000000313037209 */ /* 0x000fe40007810000 */
[----:B------:R-:W-:Y:S01]  /*cb70*/  FMNMX.FTZ R4, R197, R139, !PT ;  /* 0x0000008bc5047209 */ /* 0x000fe20007810000 */
[----:B------:R-:W1:Y:S01]  /*cb80*/  SHFL.BFLY PT, R6, R137, 0x1, 0x1f ;  /* 0x0c201f0089067f89 */ /* 0x000e6200000e0000 */
[----:B------:R-:W-:Y:S03]  /*cb90*/  FMNMX.FTZ R3, R215, R3, !PT ;  /* 0x00000003d7037209 */ /* 0x000fe60007810000 */
[----:B------:R-:W1:Y:S01]  /*cba0*/  MUFU.TANH R212, R35 ;  /* 0x0000002300d47308 */ /* 0x000e620000002400 */
[----:B------:R-:W-:Y:S02]  /*cbb0*/  FMNMX.FTZ R4, R198, R4, !PT ;  /* 0x00000004c6047209 */ /* 0x000fe40007810000 */
[----:B------:R-:W-:Y:S02]  /*cbc0*/  FMNMX.FTZ R3, R214, R3, !PT ;  /* 0x00000003d6037209 */ /* 0x000fe40007810000 */
[----:B--2---:R-:W-:Y:S05]  /*cbd0*/  FMNMX.FTZ R0, R248, R0, !PT ;  /* 0x00000000f8007209 */ /* 0x004fea0007810000 */
[----:B------:R-:W2:Y:S01]  /*cbe0*/  MUFU.TANH R246, R38 ;  /* 0x0000002600f67308 */ /* 0x000ea20000002400 */
[----:B------:R-:W2:Y:S01]  /*cbf0*/  SHFL.BFLY PT, R135, R0, 0x2, 0x1f ;  /* 0x0c401f0000877f89 */ /* 0x000ea200000e0000 */
[----:B------:R-:W-:Y:S08]  /*cc00*/  FMNMX.FTZ R3, R207, R3, !PT ;  /* 0x00000003cf037209 */ /* 0x000ff00007810000 */
[----:B------:R-:W2:Y:S01]  /*cc10*/  MUFU.TANH R249, R39 ;  /* 0x0000002700f97308 */ /* 0x000ea20000002400 */
[----:B-1----:R-:W-:Y:S01]  /*cc20*/  FMNMX.FTZ R137, R137, R6, !PT ;  /* 0x0000000689897209 */ /* 0x002fe20007810000 */
[----:B------:R-:W-:Y:S01]  /*cc30*/  @P5 IMAD.WIDE.U32 R6, R242, c[0x0][0x1e0], RZ ;  /* 0x00007800f2065a25 */ /* 0x000fe200078e00ff */
[----:B------:R-:W-:Y:S03]  /*cc40*/  FMNMX.FTZ R3, R212, R3, !PT ;  /* 0x00000003d4037209 */ /* 0x000fe60007810000 */
[----:B------:R-:W-:Y:S04]  /*cc50*/  FMUL.FTZ R142, R137, c[0x0][0x2d0] ;  /* 0x0000b400898e7a20 */ /* 0x000fe80000410000 */
[----:B------:R-:W1:Y:S01]  /*cc60*/  MUFU.TANH R14, R14 ;  /* 0x0000000e000e7308 */ /* 0x000e620000002400 */
[----:B--2---:R-:W-:Y:S02]  /*cc70*/  FMNMX.FTZ R3, R246, R3, !PT ;  /* 0x00000003f6037209 */ /* 0x004fe40007810000 */
[----:B------:R-:W-:Y:S07]  /*cc80*/  FMNMX.FTZ R135, R0, R135, !PT ;  /* 0x0000008700877209 */ /* 0x000fee0007810000 */
[----:B------:R-:W2:Y:S01]  /*cc90*/  MUFU.TANH R15, R15 ;  /* 0x0000000f000f7308 */ /* 0x000ea20000002400 */
[----:B------:R-:W-:Y:S04]  /*cca0*/  FMNMX.FTZ R3, R249, R3, !PT ;  /* 0x00000003f9037209 */ /* 0x000fe80007810000 */
[----:B------:R-:W-:Y:S05]  /*ccb0*/  FMNMX.FTZ R3, R251, R3, !PT ;  /* 0x00000003fb037209 */ /* 0x000fea0007810000 */
[----:B------:R-:W2:Y:S01]  /*ccc0*/  MUFU.TANH R49, R51 ;  /* 0x0000003300317308 */ /* 0x000ea20000002400 */
[----:B-1----:R-:W-:Y:S09]  /*ccd0*/  FMNMX.FTZ R4, R14, R4, !PT ;  /* 0x000000040e047209 */ /* 0x002ff20007810000 */
[----:B------:R-:W1:Y:S01]  /*cce0*/  MUFU.TANH R201, R26 ;  /* 0x0000001a00c97308 */ /* 0x000e620000002400 */
[----:B--2---:R-:W-:Y:S09]  /*ccf0*/  FMNMX.FTZ R0, R15, R4, !PT ;  /* 0x000000040f007209 */ /* 0x004ff20007810000 */
[----:B------:R-:W2:Y:S01]  /*cd00*/  MUFU.TANH R200, R27 ;  /* 0x0000001b00c87308 */ /* 0x000ea20000002400 */
[----:B------:R-:W-:Y:S05]  /*cd10*/  FMNMX.FTZ R3, R49, R3, !PT ;  /* 0x0000000331037209 */ /* 0x000fea0007810000 */
[----:B------:R-:W3:Y:S04]  /*cd20*/  SHFL.BFLY PT, R5, R3, 0x2, 0x1f ;  /* 0x0c401f0003057f89 */ /* 0x000ee800000e0000 */
[----:B------:R-:W3:Y:S01]  /*cd30*/  MUFU.TANH R202, R30 ;  /* 0x0000001e00ca7308 */ /* 0x000ee20000002400 */
[----:B-1----:R-:W-:Y:S01]  /*cd40*/  FMNMX.FTZ R4, R201, R0, !PT ;  /* 0x00000000c9047209 */ /* 0x002fe20007810000 */
[----:B------:R-:W-:Y:S08]  /*cd50*/  FMUL.FTZ R0, R47, c[0x0][0x320] ;  /* 0x0000c8002f007a20 */ /* 0x000ff00000410000 */
[----:B------:R1:W-:Y:S01]  /*cd60*/  MUFU.TANH R141, R0 ;  /* 0x00000000008d7308 */ /* 0x0003e20000002400 */
[----:B--2---:R-:W-:Y:S09]  /*cd70*/  FMNMX.FTZ R4, R200, R4, !PT ;  /* 0x00000004c8047209 */ /* 0x004ff20007810000 */
[----:B------:R-:W2:Y:S01]  /*cd80*/  MUFU.TANH R203, R31 ;  /* 0x0000001f00cb7308 */ /* 0x000ea20000002400 */
[----:B---3--:R-:W-:Y:S02]  /*cd90*/  FMNMX.FTZ R3, R3, R5, !PT ;  /* 0x0000000503037209 */ /* 0x008fe40007810000 */
[----:B------:R-:W-:Y:S01]  /*cda0*/  FMNMX.FTZ R4, R202, R4, !PT ;  /* 0x00000004ca047209 */ /* 0x000fe20007810000 */
[----:B------:R-:W3:Y:S06]  /*cdb0*/  SHFL.BFLY PT, R5, R135, 0x1, 0x1f ;  /* 0x0c201f0087057f89 */ /* 0x000eec00000e0000 */
[----:B------:R-:W3:Y:S01]  /*cdc0*/  MUFU.TANH R250, R42 ;  /* 0x0000002a00fa7308 */ /* 0x000ee20000002400 */
[----:B-1----:R-:W-:Y:S01]  /*cdd0*/  FADD.FTZ R0, -R137, R2 ;  /* 0x0000000289007221 */ /* 0x002fe20000010100 */
[----:B------:R-:W1:Y:S03]  /*cde0*/  SHFL.BFLY PT, R136, R3, 0x1, 0x1f ;  /* 0x0c201f0003887f89 */ /* 0x000e6600000e0000 */
[----:B------:R-:W-:Y:S05]  /*cdf0*/  FMUL.FTZ R0, R0, c[0x0][0x2d0] ;  /* 0x0000b40000007a20 */ /* 0x000fea0000410000 */
[----:B------:R-:W4:Y:S01]  /*ce00*/  MUFU.TANH R252, R43 ;  /* 0x0000002b00fc7308 */ /* 0x000f220000002400 */
[----:B--2---:R-:W-:Y:S01]  /*ce10*/  FMNMX.FTZ R2, R203, R4, !PT ;  /* 0x00000004cb027209 */ /* 0x004fe20007810000 */
[----:B------:R-:W-:Y:S08]  /*ce20*/  FFMA.FTZ R4, R192, c[0x0][0x2d0], -R142 ;  /* 0x0000b400c0047a23 */ /* 0x000ff0000001088e */
[----:B------:R2:W2:Y:S01]  /*ce30*/  MUFU.EX2 R134, R0 ;  /* 0x0000000000867308 */ /* 0x0004a20000000800 */
[----:B---3--:R-:W-:Y:S02]  /*ce40*/  FMNMX.FTZ R135, R135, R5, !PT ;  /* 0x0000000587877209 */ /* 0x008fe40007810000 */
[----:B------:R-:W-:Y:S03]  /*ce50*/  FMNMX.FTZ R2, R250, R2, !PT ;  /* 0x00000002fa027209 */ /* 0x000fe60007810000 */
[----:B------:R-:W-:Y:S01]  /*ce60*/  FMUL.FTZ R192, R135, c[0x0][0x2d0] ;  /* 0x0000b40087c07a20 */ /* 0x000fe20000410000 */
[----:B-1----:R-:W-:Y:S03]  /*ce70*/  FMNMX.FTZ R136, R3, R136, !PT ;  /* 0x0000008803887209 */ /* 0x002fe60007810000 */
[----:B------:R-:W1:Y:S01]  /*ce80*/  MUFU.TANH R140, R46 ;  /* 0x0000002e008c7308 */ /* 0x000e620000002400 */
[----:B----4-:R-:W-:Y:S09]  /*ce90*/  @P5 MOV R5, R23 ;  /* 0x0000001700055202 */ /* 0x010ff20000000f00 */
[----:B------:R3:W4:Y:S01]  /*cea0*/  MUFU.EX2 R223, R4 ;  /* 0x0000000400df7308 */ /* 0x0007220000000800 */
[----:B--2---:R-:W-:Y:S01]  /*ceb0*/  FMNMX.FTZ R0, R252, R2, !PT ;  /* 0x00000002fc007209 */ /* 0x004fe20007810000 */
[----:B------:R-:W-:Y:S02]  /*cec0*/  FADD.FTZ R2, -R136, R132 ;  /* 0x0000008488027221 */ /* 0x000fe40000010100 */
[----:B------:R-:W-:Y:S02]  /*ced0*/  FMUL.FTZ R32, R134, R172 ;  /* 0x000000ac86207220 */ /* 0x000fe40000410000 */
[----:B------:R-:W-:Y:S02]  /*cee0*/  FMUL.FTZ R2, R2, c[0x0][0x2d0] ;  /* 0x0000b40002027a20 */ /* 0x000fe40000410000 */
[----:B------:R-:W-:Y:S02]  /*cef0*/  FMUL.FTZ R33, R134, R173 ;  /* 0x000000ad86217220 */ /* 0x000fe40000410000 */
[----:B------:R2:W2:Y:S01]  /*cf00*/  MUFU.EX2 R133, R2 ;  /* 0x0000000200857308 */ /* 0x0004a20000000800 */
[----:B-1----:R-:W-:Y:S01]  /*cf10*/  FMNMX.FTZ R0, R140, R0, !PT ;  /* 0x000000008c007209 */ /* 0x002fe20007810000 */
[C---:B------:R-:W-:Y:S02]  /*cf20*/  FMUL.FTZ R52, R134.reuse, R52 ;  /* 0x0000003486347220 */ /* 0x040fe40000410000 */
[C---:B------:R-:W-:Y:S01]  /*cf30*/  FMUL.FTZ R53, R134.reuse, R53 ;  /* 0x0000003586357220 */ /* 0x040fe20000410000 */
[----:B------:R-:W-:Y:S01]  /*cf40*/  FMNMX.FTZ R0, R141, R0, !PT ;  /* 0x000000008d007209 */ /* 0x000fe20007810000 */
[C---:B------:R-:W-:Y:S02]  /*cf50*/  FMUL.FTZ R64, R134.reuse, R64 ;  /* 0x0000004086407220 */ /* 0x040fe40000410000 */
[C---:B------:R-:W-:Y:S02]  /*cf60*/  FMUL.FTZ R65, R134.reuse, R65 ;  /* 0x0000004186417220 */ /* 0x040fe40000410000 */
[----:B------:R-:W1:Y:S01]  /*cf70*/  SHFL.BFLY PT, R3, R0, 0x2, 0x1f ;  /* 0x0c401f0000037f89 */ /* 0x000e6200000e0000 */
[----:B---3--:R-:W-:Y:S01]  /*cf80*/  @P5 SHF.R.S32.HI R4, RZ, 0x1f, R242 ;  /* 0x0000001fff045819 */ /* 0x008fe200000114f2 */
[C---:B------:R-:W-:Y:S01]  /*cf90*/  FMUL.FTZ R68, R134.reuse, R68 ;  /* 0x0000004486447220 */ /* 0x040fe20000410000 */
[----:B----4-:R-:W-:Y:S01]  /*cfa0*/  MOV R173, R223 ;  /* 0x000000df00ad7202 */ /* 0x010fe20000000f00 */
[C---:B------:R-:W-:Y:S02]  /*cfb0*/  FMUL.FTZ R69, R134.reuse, R69 ;  /* 0x0000004586457220 */ /* 0x040fe40000410000 */
[C---:B------:R-:W-:Y:S02]  /*cfc0*/  FMUL.FTZ R80, R134.reuse, R80 ;  /* 0x0000005086507220 */ /* 0x040fe40000410000 */
[C---:B------:R-:W-:Y:S02]  /*cfd0*/  FMUL.FTZ R81, R134.reuse, R81 ;  /* 0x0000005186517220 */ /* 0x040fe40000410000 */
[C---:B------:R-:W-:Y:S02]  /*cfe0*/  FMUL.FTZ R84, R134.reuse, R84 ;  /* 0x0000005486547220 */ /* 0x040fe40000410000 */
[----:B------:R-:W-:Y:S02]  /*cff0*/  FMUL.FTZ R85, R134, R85 ;  /* 0x0000005586557220 */ /* 0x000fe40000410000 */
[----:B--2---:R-:W-:Y:S02]  /*d000*/  FADD.FTZ R2, -R135, R138 ;  /* 0x0000008a87027221 */ /* 0x004fe40000010100 */
[--C-:B------:R-:W-:Y:S02]  /*d010*/  FFMA.FTZ R138, R206, c[0x0][0x2d0], -R142.reuse ;  /* 0x0000b400ce8a7a23 */ /* 0x100fe4000001088e */
[----:B------:R-:W-:Y:S02]  /*d020*/  FMUL.FTZ R2, R2, c[0x0][0x2d0] ;  /* 0x0000b40002027a20 */ /* 0x000fe40000410000 */
[C---:B------:R-:W-:Y:S01]  /*d030*/  FMUL.FTZ R34, R133.reuse, R174 ;  /* 0x000000ae85227220 */ /* 0x040fe20000410000 */
[----:B------:R-:W-:Y:S01]  /*d040*/  MOV R174, R252 ;  /* 0x000000fc00ae7202 */ /* 0x000fe20000000f00 */
[----:B------:R2:W3:Y:S01]  /*d050*/  MUFU.EX2 R132, R2 ;  /* 0x0000000200847308 */ /* 0x0004e20000000800 */
[C---:B------:R-:W-:Y:S01]  /*d060*/  FMUL.FTZ R35, R133.reuse, R175 ;  /* 0x000000af85237220 */ /* 0x040fe20000410000 */
[----:B-1----:R-:W-:Y:S01]  /*d070*/  FMNMX.FTZ R0, R0, R3, !PT ;  /* 0x0000000300007209 */ /* 0x002fe20007810000 */
[C---:B------:R-:W-:Y:S01]  /*d080*/  FMUL.FTZ R51, R133.reuse, R191 ;  /* 0x000000bf85337220 */ /* 0x040fe20000410000 */
[----:B------:R-:W-:Y:S01]  /*d090*/  MOV R175, R250 ;  /* 0x000000fa00af7202 */ /* 0x000fe20000000f00 */
        /* <DEDUP_REMOVED lines=10> */
[--C-:B--2---:R-:W-:Y:S02]  /*d140*/  FFMA.FTZ R2, R143, c[0x0][0x2d0], -R142.reuse ;  /* 0x0000b4008f027a23 */ /* 0x104fe4000001088e */
[----:B------:R-:W-:Y:S02]  /*d150*/  FMUL.FTZ R143, R136, c[0x0][0x2d0] ;  /* 0x0000b400888f7a20 */ /* 0x000fe40000410000 */
[----:B------:R-:W1:Y:S01]  /*d160*/  MUFU.EX2 R48, R2 ;  /* 0x0000000200307308 */ /* 0x000e620000000800 */
[----:B---3--:R-:W-:Y:S02]  /*d170*/  FMUL.FTZ R45, R132, R185 ;  /* 0x000000b9842d7220 */ /* 0x008fe40000410000 */
[--C-:B------:R-:W-:Y:S02]  /*d180*/  FFMA.FTZ R3, R194, c[0x0][0x2d0], -R143.reuse ;  /* 0x0000b400c2037a23 */ /* 0x100fe4000001088f */
        /* <DEDUP_REMOVED lines=11> */
[----:B-1----:R-:W-:Y:S01]  /*d240*/  MOV R169, R48 ;  /* 0x0000003000a97202 */ /* 0x002fe20000000f00 */
[--C-:B------:R-:W-:Y:S02]  /*d250*/  FFMA.FTZ R2, R16, c[0x0][0x2d0], -R142.reuse ;  /* 0x0000b40010027a23 */ /* 0x100fe4000001088e */
[----:B------:R-:W-:Y:S02]  /*d260*/  FMUL.FTZ R16, R134, R156 ;  /* 0x0000009c86107220 */ /* 0x000fe40000410000 */
[----:B------:R1:W-:Y:S01]  /*d270*/  MUFU.EX2 R24, R2 ;  /* 0x0000000200187308 */ /* 0x0003e20000000800 */
[C---:B------:R-:W-:Y:S02]  /*d280*/  FMUL.FTZ R77, R132.reuse, R77 ;  /* 0x0000004d844d7220 */ /* 0x040fe40000410000 */
[C---:B------:R-:W-:Y:S02]  /*d290*/  FMUL.FTZ R88, R132.reuse, R88 ;  /* 0x0000005884587220 */ /* 0x040fe40000410000 */
[--C-:B--2---:R-:W-:Y:S02]  /*d2a0*/  FFMA.FTZ R3, R193, c[0x0][0x2d0], -R143.reuse ;  /* 0x0000b400c1037a23 */ /* 0x104fe4000001088f */
[C---:B------:R-:W-:Y:S02]  /*d2b0*/  FMUL.FTZ R89, R132.reuse, R89 ;  /* 0x0000005984597220 */ /* 0x040fe40000410000 */
[C---:B------:R-:W-:Y:S01]  /*d2c0*/  FMUL.FTZ R92, R132.reuse, R92 ;  /* 0x0000005c845c7220 */ /* 0x040fe20000410000 */
[----:B------:R2:W-:Y:S01]  /*d2d0*/  MUFU.EX2 R44, R3 ;  /* 0x00000003002c7308 */ /* 0x0005e20000000800 */
[----:B------:R-:W-:Y:S02]  /*d2e0*/  FMUL.FTZ R93, R132, R93 ;  /* 0x0000005d845d7220 */ /* 0x000fe40000410000 */
[C---:B------:R-:W-:Y:S02]  /*d2f0*/  FMUL.FTZ R96, R134.reuse, R96 ;  /* 0x0000006086607220 */ /* 0x040fe40000410000 */
[C---:B------:R-:W-:Y:S02]  /*d300*/  FMUL.FTZ R97, R134.reuse, R97 ;  /* 0x0000006186617220 */ /* 0x040fe40000410000 */
[C---:B------:R-:W-:Y:S02]  /*d310*/  FMUL.FTZ R98, R133.reuse, R98 ;  /* 0x0000006285627220 */ /* 0x040fe40000410000 */
[----:B------:R-:W-:Y:S02]  /*d320*/  FMUL.FTZ R99, R133, R99 ;  /* 0x0000006385637220 */ /* 0x000fe40000410000 */
[C---:B------:R-:W-:Y:S02]  /*d330*/  FMUL.FTZ R100, R134.reuse, R100 ;  /* 0x0000006486647220 */ /* 0x040fe40000410000 */
[C---:B------:R-:W-:Y:S02]  /*d340*/  FMUL.FTZ R101, R134.reuse, R101 ;  /* 0x0000006586657220 */ /* 0x040fe40000410000 */
[----:B-1----:R-:W-:Y:S02]  /*d350*/  FFMA.FTZ R2, R17, c[0x0][0x2d0], -R142 ;  /* 0x0000b40011027a23 */ /* 0x002fe4000001088e */
[----:B------:R-:W-:Y:S02]  /*d360*/  FMUL.FTZ R17, R134, R157 ;  /* 0x0000009d86117220 */ /* 0x000fe40000410000 */
[----:B------:R1:W3:Y:S01]  /*d370*/  MUFU.EX2 R11, R2 ;  /* 0x00000002000b7308 */ /* 0x0002e20000000800 */
[C---:B------:R-:W-:Y:S02]  /*d380*/  FMUL.FTZ R102, R133.reuse, R102 ;  /* 0x0000006685667220 */ /* 0x040fe40000410000 */
[C---:B------:R-:W-:Y:S02]  /*d390*/  FMUL.FTZ R103, R133.reuse, R103 ;  /* 0x0000006785677220 */ /* 0x040fe40000410000 */
[--C-:B--2---:R-:W-:Y:S02]  /*d3a0*/  FFMA.FTZ R3, R18, c[0x0][0x2d0], -R143.reuse ;  /* 0x0000b40012037a23 */ /* 0x104fe4000001088f */
[C---:B------:R-:W-:Y:S02]  /*d3b0*/  FMUL.FTZ R18, R133.reuse, R158 ;  /* 0x0000009e85127220 */ /* 0x040fe40000410000 */
[C---:B------:R-:W-:Y:S01]  /*d3c0*/  FMUL.FTZ R104, R132.reuse, R104 ;  /* 0x0000006884687220 */ /* 0x040fe20000410000 */
[----:B------:R2:W-:Y:S01]  /*d3d0*/  MUFU.EX2 R20, R3 ;  /* 0x0000000300147308 */ /* 0x0005e20000000800 */
[C---:B------:R-:W-:Y:S02]  /*d3e0*/  FMUL.FTZ R105, R132.reuse, R105 ;  /* 0x0000006984697220 */ /* 0x040fe40000410000 */
[C---:B------:R-:W-:Y:S02]  /*d3f0*/  FMUL.FTZ R108, R132.reuse, R108 ;  /* 0x0000006c846c7220 */ /* 0x040fe40000410000 */
[----:B------:R-:W-:Y:S02]  /*d400*/  FMUL.FTZ R109, R132, R109 ;  /* 0x0000006d846d7220 */ /* 0x000fe40000410000 */
[C---:B------:R-:W-:Y:S02]  /*d410*/  FMUL.FTZ R112, R134.reuse, R112 ;  /* 0x0000007086707220 */ /* 0x040fe40000410000 */
[C---:B------:R-:W-:Y:S02]  /*d420*/  FMUL.FTZ R113, R134.reuse, R113 ;  /* 0x0000007186717220 */ /* 0x040fe40000410000 */
[C---:B------:R-:W-:Y:S02]  /*d430*/  FMUL.FTZ R114, R133.reuse, R114 ;  /* 0x0000007285727220 */ /* 0x040fe40000410000 */
[C---:B------:R-:W-:Y:S01]  /*d440*/  FMUL.FTZ R115, R133.reuse, R115 ;  /* 0x0000007385737220 */ /* 0x040fe20000410000 */
[----:B-1----:R-:W2:Y:S01]  /*d450*/  SHFL.BFLY PT, R2, R0, 0x1, 0x1f ;  /* 0x0c201f0000027f89 */ /* 0x002ea200000e0000 */
        /* <DEDUP_REMOVED lines=10> */
[C---:B------:R-:W-:Y:S02]  /*d500*/  FMUL.FTZ R130, R133.reuse, R130 ;  /* 0x0000008285827220 */ /* 0x040fe40000410000 */
[----:B------:R-:W-:Y:S01]  /*d510*/  FMUL.FTZ R131, R133, R131 ;  /* 0x0000008385837220 */ /* 0x000fe20000410000 */
[----:B--2---:R-:W-:Y:S01]  /*d520*/  FMNMX.FTZ R3, R0, R2, !PT ;  /* 0x0000000200037209 */ /* 0x004fe20007810000 */
[----:B------:R-:W-:Y:S01]  /*d530*/  @P5 IMAD R2, R4, c[0x0][0x1e0], RZ ;  /* 0x0000780004025a24 */ /* 0x000fe200078e02ff */
[----:B------:R-:W-:Y:S01]  /*d540*/  @P5 MOV R4, R8 ;  /* 0x0000000800045202 */ /* 0x000fe20000000f00 */
[----:B------:R-:W-:Y:S02]  /*d550*/  FFMA.FTZ R0, R19, c[0x0][0x2d0], -R143 ;  /* 0x0000b40013007a23 */ /* 0x000fe4000001088f */
[----:B------:R-:W-:Y:S02]  /*d560*/  @P5 IMAD R2, R242, c[0x0][0x1e4], R2 ;  /* 0x00007900f2025a24 */ /* 0x000fe400078e0202 */
[----:B------:R-:W-:Y:S01]  /*d570*/  @P5 IMAD.WIDE.U32 R4, R6, 0x30, R4 ;  /* 0x0000003006045825 */ /* 0x000fe200078e0004 */
[----:B------:R1:W-:Y:S02]  /*d580*/  MUFU.EX2 R194, R0 ;  /* 0x0000000000c27308 */ /* 0x0003e40000000800 */
[----:B------:R-:W-:Y:S01]  /*d590*/  @P5 IADD3 R2, R7, R2, RZ ;  /* 0x0000000207025210 */ /* 0x000fe20007ffe0ff */
[--C-:B------:R-:W-:Y:S01]  /*d5a0*/  FFMA.FTZ R6, R196, c[0x0][0x2d0], -R192.reuse ;  /* 0x0000b400c4067a23 */ /* 0x100fe200000108c0 */
[----:B---3--:R-:W-:Y:S01]  /*d5b0*/  MOV R196, R11 ;  /* 0x0000000b00c47202 */ /* 0x008fe20000000f00 */
[--C-:B------:R-:W-:Y:S02]  /*d5c0*/  FFMA.FTZ R7, R195, c[0x0][0x2d0], -R192.reuse ;  /* 0x0000b400c3077a23 */ /* 0x100fe400000108c0 */
[----:B------:R-:W-:Y:S02]  /*d5d0*/  @P5 IMAD R2, R2, 0x30, RZ ;  /* 0x0000003002025824 */ /* 0x000fe400078e02ff */
[----:B------:R-:W-:Y:S01]  /*d5e0*/  FFMA.FTZ R11, R12, c[0x0][0x2d0], -R192 ;  /* 0x0000b4000c0b7a23 */ /* 0x000fe200000108c0 */
[----:B------:R2:W3:Y:S01]  /*d5f0*/  MUFU.EX2 R42, R6 ;  /* 0x00000006002a7308 */ /* 0x0004e20000000800 */
[----:B------:R-:W-:Y:S01]  /*d600*/  FMUL.FTZ R12, R132, R152 ;  /* 0x00000098840c7220 */ /* 0x000fe20000410000 */
[----:B------:R-:W-:Y:S01]  /*d610*/  @P5 IADD3 R2, R5, R2, RZ ;  /* 0x0000000205025210 */ /* 0x000fe20007ffe0ff */
[----:B------:R-:W-:Y:S03]  /*d620*/  FMUL.FTZ R19, R133, R159 ;  /* 0x0000009f85137220 */ /* 0x000fe60000410000 */
[----:B------:R-:W-:Y:S02]  /*d630*/  @P5 SHF.L.U64.HI R5, R4, 0x1, R2 ;  /* 0x0000000104055819 */ /* 0x000fe40000010202 */
[C---:B------:R-:W-:Y:S02]  /*d640*/  @P5 SHF.L.U32 R2, R10.reuse, 0x5, RZ ;  /* 0x000000050a025819 */ /* 0x040fe400000006ff */
[----:B------:R4:W4:Y:S01]  /*d650*/  MUFU.EX2 R41, R7 ;  /* 0x0000000700297308 */ /* 0x0009220000000800 */
[----:B------:R-:W-:Y:S01]  /*d660*/  @P5 SHF.L.U64.HI R10, R10, 0x5, R21 ;  /* 0x000000050a0a5819 */ /* 0x000fe20000010215 */
[----:B-1----:R-:W-:Y:S01]  /*d670*/  FADD.FTZ R0, -R3, R139 ;  /* 0x0000008b03007221 */ /* 0x002fe20000010100 */
[----:B------:R-:W-:Y:S03]  /*d680*/  MOV R139, R251 ;  /* 0x000000fb008b7202 */ /* 0x000fe60000000f00 */
[----:B------:R-:W-:Y:S04]  /*d690*/  FMUL.FTZ R0, R0, c[0x0][0x2d0] ;  /* 0x0000b40000007a20 */ /* 0x000fe80000410000 */
[----:B------:R1:W-:Y:S01]  /*d6a0*/  MUFU.EX2 R195, R11 ;  /* 0x0000000b00c37308 */ /* 0x0003e20000000800 */
[----:B------:R-:W-:Y:S01]  /*d6b0*/  FFMA.FTZ R139, R139, c[0x0][0x2d0], -R143 ;  /* 0x0000b4008b8b7a23 */ /* 0x000fe2000001088f */
[----:B--2---:R-:W-:Y:S02]  /*d6c0*/  @P5 SHF.L.U32 R6, R4, 0x1, RZ ;  /* 0x0000000104065819 */ /* 0x004fe400000006ff */
[----:B---3--:R-:W-:Y:S02]  /*d6d0*/  MOV R172, R42 ;  /* 0x0000002a00ac7202 */ /* 0x008fe40000000f00 */
[C---:B------:R-:W-:Y:S02]  /*d6e0*/  @P5 IADD3 R8, P2, R6.reuse, 0x80, RZ ;  /* 0x0000008006085810 */ /* 0x040fe40007f5e0ff */
[----:B------:R-:W-:Y:S02]  /*d6f0*/  @P5 IADD3 R6, P0, R6, c[0x0][0x1c8], RZ ;  /* 0x0000720006065a10 */ /* 0x000fe40007f1e0ff */
[----:B------:R-:W2:Y:S01]  /*d700*/  MUFU.EX2 R0, R0 ;  /* 0x0000000000007308 */ /* 0x000ea20000000800 */
[----:B------:R-:W-:Y:S02]  /*d710*/  @P5 IADD3 R8, P1, R8, c[0x0][0x1c8], RZ ;  /* 0x0000720008085a10 */ /* 0x000fe40007f3e0ff */
[----:B----4-:R-:W-:Y:S02]  /*d720*/  @P5 IADD3.X R7, R5, c[0x0][0x1cc], RZ, P0, !PT ;  /* 0x0000730005075a10 */ /* 0x010fe400007fe4ff */
[----:B------:R-:W-:Y:S02]  /*d730*/  @P5 IADD3.X R9, RZ, c[0x0][0x1cc], R5, P1, P2 ;  /* 0x00007300ff095a10 */ /* 0x000fe40000fe4405 */
[----:B------:R-:W-:Y:S01]  /*d740*/  @P5 IADD3 R4, P0, R6, R2, RZ ;  /* 0x0000000206045210 */ /* 0x000fe20007f1e0ff */
[----:B------:R3:W-:Y:S01]  /*d750*/  @P5 LDGSTS.E.BYPASS.LTC128B.128 [R243+0x5080], [R6.64], !P4 ;  /* 0x0508000006f35fae */ /* 0x0007e2000e101d4e */
[----:B------:R-:W-:Y:S02]  /*d760*/  MOV R168, R41 ;  /* 0x0000002900a87202 */ /* 0x000fe40000000f00 */
[----:B------:R-:W-:Y:S01]  /*d770*/  @P5 IADD3.X R5, R7, R10, RZ, P0, !PT ;  /* 0x0000000a07055210 */ /* 0x000fe200007fe4ff */
[----:B-1----:R-:W-:Y:S01]  /*d780*/  FFMA.FTZ R11, R13, c[0x0][0x2d0], -R192 ;  /* 0x0000b4000d0b7a23 */ /* 0x002fe200000108c0 */
[----:B------:R-:W-:Y:S01]  /*d790*/  ISETP.GT.AND P0, PT, R244, UR4, PT ;  /* 0x00000004f4007c0c */ /* 0x000fe2000bf04270 */
[----:B------:R-:W-:Y:S02]  /*d7a0*/  FMUL.FTZ R13, R132, R153 ;  /* 0x00000099840d7220 */ /* 0x000fe40000410000 */
[----:B------:R1:W-:Y:S01]  /*d7b0*/  @P5 LDGSTS.E.BYPASS.LTC128B.128 [R243+0x6880], [R8.64], !P3 ;  /* 0x0688000008f35fae */ /* 0x0003e2000d901d4e */
[----:B------:R-:W4:Y:S01]  /*d7c0*/  MUFU.EX2 R193, R11 ;  /* 0x0000000b00c17308 */ /* 0x000f220000000800 */
[----:B------:R-:W-:Y:S06]  /*d7d0*/  MOV R244, R242 ;  /* 0x000000f200f47202 */ /* 0x000fec0000000f00 */
[----:B------:R1:W-:Y:S01]  /*d7e0*/  @P5 LDGSTS.E.BYPASS.LTC128B.128 [R243+0x5880], [R4.64], !P4 ;  /* 0x0588000004f35fae */ /* 0x0003e2000e101d4e */
[C---:B--2---:R-:W-:Y:S01]  /*d7f0*/  FMUL.FTZ R30, R0.reuse, R170 ;  /* 0x000000aa001e7220 */ /* 0x044fe20000410000 */
[----:B------:R-:W-:Y:S01]  /*d800*/  MOV R170, R44 ;  /* 0x0000002c00aa7202 */ /* 0x000fe20000000f00 */
[C---:B------:R-:W-:Y:S02]  /*d810*/  FMUL.FTZ R26, R0.reuse, R166 ;  /* 0x000000a6001a7220 */ /* 0x040fe40000410000 */
[C---:B------:R-:W-:Y:S02]  /*d820*/  FMUL.FTZ R27, R0.reuse, R167 ;  /* 0x000000a7001b7220 */ /* 0x040fe40000410000 */
[C---:B------:R-:W-:Y:S01]  /*d830*/  FMUL.FTZ R43, R0.reuse, R183 ;  /* 0x000000b7002b7220 */ /* 0x040fe20000410000 */
[----:B------:R2:W-:Y:S01]  /*d840*/  @P5 LDGSTS.E.BYPASS.LTC128B.128 [R243+0x7080], [R4.64+0x80], !P3 ;  /* 0x0708008004f35fae */ /* 0x0005e2000d901d4e */
[----:B------:R-:W-:Y:S01]  /*d850*/  MOV R183, R245 ;  /* 0x000000f500b77202 */ /* 0x000fe20000000f00 */
[----:B------:R-:W-:Y:S01]  /*d860*/  FMUL.FTZ R31, R0, R171 ;  /* 0x000000ab001f7220 */ /* 0x000fe20000410000 */
[----:B---3--:R-:W-:Y:S01]  /*d870*/  @P5 IADD3 R6, P1, R4, R2, RZ ;  /* 0x0000000204065210 */ /* 0x008fe20007f3e0ff */
[----:B------:R-:W-:Y:S01]  /*d880*/  FMUL.FTZ R2, R3, c[0x0][0x2d0] ;  /* 0x0000b40003027a20 */ /* 0x000fe20000410000 */
[----:B------:R-:W-:Y:S01]  /*d890*/  MOV R171, R222 ;  /* 0x000000de00ab7202 */ /* 0x000fe20000000f00 */
[C---:B------:R-:W-:Y:S01]  /*d8a0*/  FMUL.FTZ R46, R0.reuse, R186 ;  /* 0x000000ba002e7220 */ /* 0x040fe20000410000 */
[----:B------:R-:W-:Y:S01]  /*d8b0*/  @P5 IADD3.X R7, R5, R10, RZ, P1, !PT ;  /* 0x0000000a05075210 */ /* 0x000fe20000ffe4ff */
[C---:B------:R-:W-:Y:S01]  /*d8c0*/  FMUL.FTZ R10, R0.reuse, R150 ;  /* 0x00000096000a7220 */ /* 0x040fe20000410000 */
[----:B----4-:R-:W-:Y:S01]  /*d8d0*/  F2FP.BF16.PACK_AB R150, R193, R195 ;  /* 0x000000c3c196723e */ /* 0x010fe200000010ff */
[----:B------:R-:W-:Y:S02]  /*d8e0*/  FMUL.FTZ R11, R0, R151 ;  /* 0x00000097000b7220 */ /* 0x000fe40000410000 */
[----:B------:R3:W-:Y:S01]  /*d8f0*/  @P5 LDGSTS.E.BYPASS.LTC128B.128 [R243+0x6080], [R6.64], !P4 ;  /* 0x0608000006f35fae */ /* 0x0007e2000e101d4e */
[--C-:B-1----:R-:W-:Y:S01]  /*d900*/  FFMA.FTZ R8, R197, c[0x0][0x2d0], -R2.reuse ;  /* 0x0000b400c5087a23 */ /* 0x102fe20000010802 */
[----:B------:R-:W-:Y:S01]  /*d910*/  MOV R197, R20 ;  /* 0x0000001400c57202 */ /* 0x000fe20000000f00 */
[----:B------:R-:W-:Y:S02]  /*d920*/  FMUL.FTZ R9, R132, R149 ;  /* 0x0000009584097220 */ /* 0x000fe40000410000 */
[----:B------:R1:W-:Y:S01]  /*d930*/  MUFU.EX2 R209, R8 ;  /* 0x0000000800d17308 */ /* 0x0003e20000000800 */
[C---:B------:R-:W-:Y:S02]  /*d940*/  FMUL.FTZ R47, R0.reuse, R187 ;  /* 0x000000bb002f7220 */ /* 0x040fe40000410000 */
[----:B------:R3:W-:Y:S01]  /*d950*/  @P5 LDGSTS.E.BYPASS.LTC128B.128 [R243+0x7880], [R6.64+0x80], !P3 ;  /* 0x0788008006f35fae */ /* 0x0007e2000d901d4e */
[C---:B------:R-:W-:Y:S02]  /*d960*/  FMUL.FTZ R58, R0.reuse, R58 ;  /* 0x0000003a003a7220 */ /* 0x040fe40000410000 */
[C---:B------:R-:W-:Y:S02]  /*d970*/  FMUL.FTZ R59, R0.reuse, R59 ;  /* 0x0000003b003b7220 */ /* 0x040fe40000410000 */
[----:B------:R-:W-:Y:S02]  /*d980*/  FMUL.FTZ R62, R0, R62 ;  /* 0x0000003e003e7220 */ /* 0x000fe40000410000 */
[----:B--2---:R-:W-:Y:S01]  /*d990*/  FMUL.FTZ R5, R134, R145 ;  /* 0x0000009186057220 */ /* 0x004fe20000410000 */
[----:B------:R-:W-:Y:S01]  /*d9a0*/  F2FP.BF16.PACK_AB R145, R44, R222 ;  /* 0x000000de2c91723e */ /* 0x000fe200000010ff */
[----:B------:R-:W-:Y:S01]  /*d9b0*/  FMUL.FTZ R44, R132, R184 ;  /* 0x000000b8842c7220 */ /* 0x000fe20000410000 */
[----:B------:R-:W2:Y:S01]  /*d9c0*/  LDSM.16.MT88.4 R20, [R225+0x2080] ;  /* 0x00208000e114783b */ /* 0x000ea20000004200 */
[----:B------:R4:W-:Y:S01]  /*d9d0*/  MUFU.EX2 R184, R138 ;  /* 0x0000008a00b87308 */ /* 0x0009e20000000800 */
[----:B------:R-:W-:Y:S01]  /*d9e0*/  FFMA.FTZ R4, R198, c[0x0][0x2d0], -R2 ;  /* 0x0000b400c6047a23 */ /* 0x000fe20000010802 */
[----:B------:R-:W-:Y:S01]  /*d9f0*/  MOV R198, R24 ;  /* 0x0000001800c67202 */ /* 0x000fe20000000f00 */
[----:B------:R-:W-:Y:S02]  /*da00*/  FMUL.FTZ R24, R132, R164 ;  /* 0x000000a484187220 */ /* 0x000fe40000410000 */
[C---:B------:R-:W-:Y:S02]  /*da10*/  FMUL.FTZ R63, R0.reuse, R63 ;  /* 0x0000003f003f7220 */ /* 0x040fe40000410000 */
[----:B------:R-:W2:Y:S01]  /*da20*/  LDSM.16.MT88.4 R36, [R226+0x2080] ;  /* 0x00208000e224783b */ /* 0x000ea20000004200 */
[----:B------:R-:W-:Y:S02]  /*da30*/  FMUL.FTZ R74, R0, R74 ;  /* 0x0000004a004a7220 */ /* 0x000fe40000410000 */
[----:B------:R-:W4:Y:S01]  /*da40*/  MUFU.EX2 R210, R4 ;  /* 0x0000000400d27308 */ /* 0x000f220000000800 */
[C---:B-1----:R-:W-:Y:S01]  /*da50*/  FMUL.FTZ R8, R132.reuse, R148 ;  /* 0x0000009484087220 */ /* 0x042fe20000410000 */
[----:B------:R-:W-:Y:S01]  /*da60*/  F2FP.BF16.PACK_AB R148, R41, R42 ;  /* 0x0000002a2994723e */ /* 0x000fe200000010ff */
[----:B------:R-:W-:Y:S01]  /*da70*/  FMUL.FTZ R41, R132, R181 ;  /* 0x000000b584297220 */ /* 0x000fe20000410000 */
[----:B------:R-:W-:Y:S01]  /*da80*/  MOV R181, R249 ;  /* 0x000000f900b57202 */ /* 0x000fe20000000f00 */
[----:B------:R-:W-:Y:S01]  /*da90*/  FMUL.FTZ R42, R0, R182 ;  /* 0x000000b6002a7220 */ /* 0x000fe20000410000 */
[----:B------:R-:W-:Y:S01]  /*daa0*/  MOV R182, R246 ;  /* 0x000000f600b67202 */ /* 0x000fe20000000f00 */
[C---:B---3--:R-:W-:Y:S01]  /*dab0*/  FMUL.FTZ R6, R133.reuse, R146 ;  /* 0x0000009285067220 */ /* 0x048fe20000410000 */
[----:B------:R-:W-:Y:S01]  /*dac0*/  F2FP.BF16.PACK_AB R146, R196, R198 ;  /* 0x000000c6c492723e */ /* 0x000fe200000010ff */
[----:B------:R-:W-:Y:S01]  /*dad0*/  FMUL.FTZ R7, R133, R147 ;  /* 0x0000009385077220 */ /* 0x000fe20000410000 */
[----:B------:R-:W-:Y:S01]  /*dae0*/  F2FP.BF16.PACK_AB R147, R194, R197 ;  /* 0x000000c5c293723e */ /* 0x000fe200000010ff */
[----:B------:R-:W-:Y:S01]  /*daf0*/  LDSM.16.MT88.4 R156, [R227+0x2080] ;  /* 0x00208000e39c783b */ /* 0x000fe20000004200 */
[C---:B------:R-:W-:Y:S02]  /*db00*/  FMUL.FTZ R75, R0.reuse, R75 ;  /* 0x0000004b004b7220 */ /* 0x040fe40000410000 */
[----:B----4-:R-:W-:Y:S02]  /*db10*/  FFMA.FTZ R138, R205, c[0x0][0x2d0], -R142 ;  /* 0x0000b400cd8a7a23 */ /* 0x010fe4000001088e */
[C---:B------:R-:W-:Y:S02]  /*db20*/  FMUL.FTZ R78, R0.reuse, R78 ;  /* 0x0000004e004e7220 */ /* 0x040fe40000410000 */
[----:B------:R1:W-:Y:S01]  /*db30*/  MUFU.EX2 R185, R138 ;  /* 0x0000008a00b97308 */ /* 0x0003e20000000800 */
[C---:B------:R-:W-:Y:S01]  /*db40*/  FMUL.FTZ R79, R0.reuse, R79 ;  /* 0x0000004f004f7220 */ /* 0x040fe20000410000 */
[----:B------:R-:W-:Y:S01]  /*db50*/  LDSM.16.MT88.4 R164, [R228+0x2880] ;  /* 0x00288000e4a4783b */ /* 0x000fe20000004200 */
[C---:B------:R-:W-:Y:S02]  /*db60*/  FMUL.FTZ R90, R0.reuse, R90 ;  /* 0x0000005a005a7220 */ /* 0x040fe40000410000 */
[----:B------:R-:W-:Y:S01]  /*db70*/  FMUL.FTZ R91, R0, R91 ;  /* 0x0000005b005b7220 */ /* 0x000fe20000410000 */
[----:B------:R-:W-:Y:S01]  /*db80*/  F2FP.BF16.PACK_AB R149, R210, R209 ;  /* 0x000000d1d295723e */ /* 0x000fe200000010ff */
[----:B------:R-:W-:Y:S02]  /*db90*/  FFMA.FTZ R4, R14, c[0x0][0x2d0], -R2 ;  /* 0x0000b4000e047a23 */ /* 0x000fe40000010802 */
[C---:B------:R-:W-:Y:S01]  /*dba0*/  FMUL.FTZ R14, R0.reuse, R154 ;  /* 0x0000009a000e7220 */ /* 0x040fe20000410000 */
[----:B------:R-:W0:Y:S01]  /*dbb0*/  LDGDEPBAR ;  /* 0x00000000000079af */ /* 0x000e220000000000 */
[----:B------:R3:W-:Y:S01]  /*dbc0*/  MUFU.EX2 R211, R4 ;  /* 0x0000000400d37308 */ /* 0x0007e20000000800 */
[C---:B------:R-:W-:Y:S02]  /*dbd0*/  FMUL.FTZ R94, R0.reuse, R94 ;  /* 0x0000005e005e7220 */ /* 0x040fe40000410000 */
[C---:B------:R-:W-:Y:S02]  /*dbe0*/  FMUL.FTZ R95, R0.reuse, R95 ;  /* 0x0000005f005f7220 */ /* 0x040fe40000410000 */
[C---:B------:R-:W-:Y:S02]  /*dbf0*/  FMUL.FTZ R106, R0.reuse, R106 ;  /* 0x0000006a006a7220 */ /* 0x040fe40000410000 */
[C---:B------:R-:W-:Y:S02]  /*dc00*/  FMUL.FTZ R107, R0.reuse, R107 ;  /* 0x0000006b006b7220 */ /* 0x040fe40000410000 */
[C---:B------:R-:W-:Y:S02]  /*dc10*/  FMUL.FTZ R110, R0.reuse, R110 ;  /* 0x0000006e006e7220 */ /* 0x040fe40000410000 */
[C---:B------:R-:W-:Y:S02]  /*dc20*/  FMUL.FTZ R111, R0.reuse, R111 ;  /* 0x0000006f006f7220 */ /* 0x040fe40000410000 */
[----:B-1----:R-:W-:Y:S02]  /*dc30*/  FFMA.FTZ R138, R199, c[0x0][0x2d0], -R142 ;  /* 0x0000b400c78a7a23 */ /* 0x002fe4000001088e */
[C---:B------:R-:W-:Y:S02]  /*dc40*/  FMUL.FTZ R122, R0.reuse, R122 ;  /* 0x0000007a007a7220 */ /* 0x040fe40000410000 */
[----:B------:R1:W-:Y:S01]  /*dc50*/  MUFU.EX2 R252, R138 ;  /* 0x0000008a00fc7308 */ /* 0x0003e20000000800 */
[C---:B------:R-:W-:Y:S02]  /*dc60*/  FMUL.FTZ R123, R0.reuse, R123 ;  /* 0x0000007b007b7220 */ /* 0x040fe40000410000 */
[C---:B------:R-:W-:Y:S02]  /*dc70*/  FMUL.FTZ R126, R0.reuse, R126 ;  /* 0x0000007e007e7220 */ /* 0x040fe40000410000 */
[C---:B------:R-:W-:Y:S02]  /*dc80*/  FMUL.FTZ R127, R0.reuse, R127 ;  /* 0x0000007f007f7220 */ /* 0x040fe40000410000 */
[--C-:B---3--:R-:W-:Y:S02]  /*dc90*/  FFMA.FTZ R4, R15, c[0x0][0x2d0], -R2.reuse ;  /* 0x0000b4000f047a23 */ /* 0x108fe40000010802 */
[----:B------:R-:W-:Y:S02]  /*dca0*/  FMUL.FTZ R15, R0, R155 ;  /* 0x0000009b000f7220 */ /* 0x000fe40000410000 */
[----:B------:R3:W4:Y:S01]  /*dcb0*/  MUFU.EX2 R213, R4 ;  /* 0x0000000400d57308 */ /* 0x0007220000000800 */
[----:B------:R-:W2:Y:S01]  /*dcc0*/  LDSM.16.MT88.4 R152, [R228+0x2080] ;  /* 0x00208000e498783b */ /* 0x000ea20000004200 */
[----:B------:R-:W-:Y:S02]  /*dcd0*/  FFMA.FTZ R140, R140, c[0x0][0x2d0], -R2 ;  /* 0x0000b4008c8c7a23 */ /* 0x000fe40000010802 */
[----:B-1----:R-:W-:Y:S06]  /*dce0*/  FFMA.FTZ R138, R204, c[0x0][0x2d0], -R142 ;  /* 0x0000b400cc8a7a23 */ /* 0x002fec000001088e */
[----:B------:R1:W-:Y:S01]  /*dcf0*/  MUFU.EX2 R251, R138 ;  /* 0x0000008a00fb7308 */ /* 0x0003e20000000800 */
[----:B---3--:R-:W-:Y:S01]  /*dd00*/  FMUL.FTZ R4, R134, R144 ;  /* 0x0000009086047220 */ /* 0x008fe20000410000 */
[----:B------:R-:W-:Y:S01]  /*dd10*/  F2FP.BF16.PACK_AB R144, R48, R223 ;  /* 0x000000df3090723e */ /* 0x000fe200000010ff */
[C---:B------:R-:W-:Y:S01]  /*dd20*/  FMUL.FTZ R48, R134.reuse, R188 ;  /* 0x000000bc86307220 */ /* 0x040fe20000410000 */
[----:B----4-:R-:W-:Y:S05]  /*dd30*/  F2FP.BF16.PACK_AB R151, R213, R211 ;  /* 0x000000d3d597723e */ /* 0x010fea00000010ff */
[-C--:B--2---:R-:W-:Y:S08]  /*dd40*/  HMMA.16816.F32.BF16 R4, R144, R20.reuse, R4 ;  /* 0x000000149004723c */ /* 0x084ff00000041804 */
[C---:B------:R-:W-:Y:S04]  /*dd50*/  HMMA.16816.F32.BF16 R8, R148.reuse, R20, R8 ;  /* 0x000000149408723c */ /* 0x040fe80000041808 */
[--C-:B-1----:R-:W-:Y:S02]  /*dd60*/  FFMA.FTZ R138, R215, c[0x0][0x2d0], -R143.reuse ;  /* 0x0000b400d78a7a23 */ /* 0x102fe4000001088f */
[----:B------:R-:W-:Y:S01]  /*dd70*/  MUFU.EX2 R215, R139 ;  /* 0x0000008b00d77308 */ /* 0x000fe20000000800 */
[C---:B------:R-:W-:Y:S01]  /*dd80*/  FMUL.FTZ R20, R134.reuse, R160 ;  /* 0x000000a086147220 */ /* 0x040fe20000410000 */
[-C--:B------:R-:W-:Y:S04]  /*dd90*/  HMMA.16816.F32.BF16 R12, R148, R22.reuse, R12 ;  /* 0x00000016940c723c */ /* 0x080fe8000004180c */
[----:B------:R-:W-:Y:S04]  /*dda0*/  FMUL.FTZ R21, R134, R161 ;  /* 0x000000a186157220 */ /* 0x000fe80000410000 */
[C---:B------:R-:W-:Y:S01]  /*ddb0*/  HMMA.16816.F32.BF16 R16, R144.reuse, R22, R16 ;  /* 0x000000169010723c */ /* 0x040fe20000041810 */
[----:B------:R1:W-:Y:S06]  /*ddc0*/  MUFU.EX2 R250, R138 ;  /* 0x0000008a00fa7308 */ /* 0x0003ec0000000800 */
[C---:B------:R-:W-:Y:S02]  /*ddd0*/  FMUL.FTZ R22, R133.reuse, R162 ;  /* 0x000000a285167220 */ /* 0x040fe40000410000 */
[C---:B------:R-:W-:Y:S02]  /*dde0*/  FMUL.FTZ R23, R133.reuse, R163 ;  /* 0x000000a385177220 */ /* 0x040fe40000410000 */
[----:B------:R-:W-:Y:S01]  /*ddf0*/  LDSM.16.MT88.4 R160, [R226+0x2880] ;  /* 0x00288000e2a0783b */ /* 0x000fe20000004200 */
[----:B------:R-:W-:Y:S04]  /*de00*/  MUFU.EX2 R139, R140 ;  /* 0x0000008c008b7308 */ /* 0x000fe80000000800 */
[-C--:B------:R-:W-:Y:S08]  /*de10*/  HMMA.16816.F32.BF16 R20, R144, R36.reuse, R20 ;  /* 0x000000249014723c */ /* 0x080ff00000041814 */
[C---:B------:R-:W-:Y:S04]  /*de20*/  HMMA.16816.F32.BF16 R24, R148.reuse, R36, R24 ;  /* 0x000000249418723c */ /* 0x040fe80000041818 */
[--C-:B-1----:R-:W-:Y:S03]  /*de30*/  FFMA.FTZ R138, R214, c[0x0][0x2d0], -R143.reuse ;  /* 0x0000b400d68a7a23 */ /* 0x102fe6000001088f */
[C---:B------:R-:W-:Y:S01]  /*de40*/  FMUL.FTZ R36, R134.reuse, R176 ;  /* 0x000000b086247220 */ /* 0x040fe20000410000 */
[-C--:B------:R-:W-:Y:S01]  /*de50*/  HMMA.16816.F32.BF16 R28, R148, R38.reuse, R28 ;  /* 0x00000026941c723c */ /* 0x080fe2000004181c */
[----:B------:R1:W-:Y:S03]  /*de60*/  MUFU.EX2 R249, R138 ;  /* 0x0000008a00f97308 */ /* 0x0003e60000000800 */
[----:B------:R-:W-:Y:S01]  /*de70*/  MOV R176, R248 ;  /* 0x000000f800b07202 */ /* 0x000fe20000000f00 */
[----:B------:R-:W-:Y:S01]  /*de80*/  FMUL.FTZ R37, R134, R177 ;  /* 0x000000b186257220 */ /* 0x000fe20000410000 */
[----:B------:R-:W-:Y:S02]  /*de90*/  MOV R177, R247 ;  /* 0x000000f700b17202 */ /* 0x000fe40000000f00 */
[C---:B------:R-:W-:Y:S07]  /*dea0*/  HMMA.16816.F32.BF16 R32, R144.reuse, R38, R32 ;  /* 0x000000269020723c */ /* 0x040fee0000041820 */
[C---:B------:R-:W-:Y:S01]  /*deb0*/  FMUL.FTZ R38, R133.reuse, R178 ;  /* 0x000000b285267220 */ /* 0x040fe20000410000 */
[----:B------:R-:W-:Y:S01]  /*dec0*/  MOV R178, R50 ;  /* 0x0000003200b27202 */ /* 0x000fe20000000f00 */
[C---:B------:R-:W-:Y:S03]  /*ded0*/  FMUL.FTZ R39, R133.reuse, R179 ;  /* 0x000000b385277220 */ /* 0x040fe60000410000 */
[----:B------:R-:W-:Y:S01]  /*dee0*/  FMUL.FTZ R50, R133, R190 ;  /* 0x000000be85327220 */ /* 0x000fe20000410000 */
[----:B------:R-:W-:Y:S01]  /*def0*/  MOV R179, R40 ;  /* 0x0000002800b37202 */ /* 0x000fe20000000f00 */
[----:B------:R-:W-:Y:S01]  /*df00*/  FMUL.FTZ R40, R132, R180 ;  /* 0x000000b484287220 */ /* 0x000fe20000410000 */
[----:B------:R-:W-:Y:S01]  /*df10*/  MOV R180, R49 ;  /* 0x0000003100b47202 */ /* 0x000fe20000000f00 */
[-C--:B------:R-:W-:Y:S03]  /*df20*/  HMMA.16816.F32.BF16 R36, R144, R152.reuse, R36 ;  /* 0x000000989024723c */ /* 0x080fe60000041824 */
[--C-:B-1----:R-:W-:Y:S02]  /*df30*/  FFMA.FTZ R138, R207, c[0x0][0x2d0], -R143.reuse ;  /* 0x0000b400cf8a7a23 */ /* 0x102fe4000001088f */
[----:B------:R-:W-:Y:S02]  /*df40*/  FMUL.FTZ R49, R134, R189 ;  /* 0x000000bd86317220 */ /* 0x000fe40000410000 */
[----:B------:R1:W-:Y:S01]  /*df50*/  MUFU.EX2 R248, R138 ;  /* 0x0000008a00f87308 */ /* 0x0003e20000000800 */
[C---:B------:R-:W-:Y:S01]  /*df60*/  HMMA.16816.F32.BF16 R40, R148.reuse, R152, R40 ;  /* 0x000000989428723c */ /* 0x040fe20000041828 */
[----:B------:R-:W-:Y:S07]  /*df70*/  LDSM.16.MT88.4 R188, [R228+0x3080] ;  /* 0x00308000e4bc783b */ /* 0x000fee0000004200 */
[-C--:B------:R-:W-:Y:S08]  /*df80*/  HMMA.16816.F32.BF16 R44, R148, R154.reuse, R44 ;  /* 0x0000009a942c723c */ /* 0x080ff0000004182c */
[C---:B------:R-:W-:Y:S01]  /*df90*/  HMMA.16816.F32.BF16 R48, R144.reuse, R154, R48 ;  /* 0x0000009a9030723c */ /* 0x040fe20000041830 */
[----:B------:R-:W2:Y:S03]  /*dfa0*/  LDSM.16.MT88.4 R152, [R225+0x3880] ;  /* 0x00388000e198783b */ /* 0x000ea60000004200 */
[--C-:B-1----:R-:W-:Y:S04]  /*dfb0*/  FFMA.FTZ R138, R212, c[0x0][0x2d0], -R143.reuse ;  /* 0x0000b400d48a7a23 */ /* 0x102fe8000001088f */
[-C--:B------:R-:W-:Y:S01]  /*dfc0*/  HMMA.16816.F32.BF16 R52, R144, R156.reuse, R52 ;  /* 0x0000009c9034723c */ /* 0x080fe20000041834 */
[----:B------:R1:W-:Y:S07]  /*dfd0*/  MUFU.EX2 R247, R138 ;  /* 0x0000008a00f77308 */ /* 0x0003ee0000000800 */
[C---:B------:R-:W-:Y:S08]  /*dfe0*/  HMMA.16816.F32.BF16 R56, R148.reuse, R156, R56 ;  /* 0x0000009c9438723c */ /* 0x040ff00000041838 */
[-C--:B------:R-:W-:Y:S08]  /*dff0*/  HMMA.16816.F32.BF16 R60, R148, R158.reuse, R60 ;  /* 0x0000009e943c723c */ /* 0x080ff0000004183c */
[C---:B------:R-:W-:Y:S01]  /*e000*/  HMMA.16816.F32.BF16 R64, R144.reuse, R158, R64 ;  /* 0x0000009e9040723c */ /* 0x040fe20000041840 */
[----:B------:R-:W3:Y:S03]  /*e010*/  LDSM.16.MT88.4 R156, [R226+0x3880] ;  /* 0x00388000e29c783b */ /* 0x000ee60000004200 */
[--C-:B-1----:R-:W-:Y:S04]  /*e020*/  FFMA.FTZ R138, R217, c[0x0][0x2d0], -R192.reuse ;  /* 0x0000b400d98a7a23 */ /* 0x102fe800000108c0 */
[----:B------:R1:W-:Y:S01]  /*e030*/  MUFU.EX2 R246, R138 ;  /* 0x0000008a00f67308 */ /* 0x0003e20000000800 */
[-C--:B--2---:R-:W-:Y:S08]  /*e040*/  HMMA.16816.F32.BF16 R68, R144, R152.reuse, R68 ;  /* 0x000000989044723c */ /* 0x084ff00000041844 */
[C---:B------:R-:W-:Y:S08]  /*e050*/  HMMA.16816.F32.BF16 R72, R148.reuse, R152, R72 ;  /* 0x000000989448723c */ /* 0x040ff00000041848 */
[-C--:B------:R-:W-:Y:S04]  /*e060*/  HMMA.16816.F32.BF16 R76, R148, R154.reuse, R76 ;  /* 0x0000009a944c723c */ /* 0x080fe8000004184c */
[--C-:B-1----:R-:W-:Y:S04]  /*e070*/  FFMA.FTZ R138, R216, c[0x0][0x2d0], -R192.reuse ;  /* 0x0000b400d88a7a23 */ /* 0x102fe800000108c0 */
[C---:B------:R-:W-:Y:S01]  /*e080*/  HMMA.16816.F32.BF16 R80, R144.reuse, R154, R80 ;  /* 0x0000009a9050723c */ /* 0x040fe20000041850 */
[----:B------:R-:W1:Y:S01]  /*e090*/  LDSM.16.MT88.4 R152, [R228+0x3880] ;  /* 0x00388000e498783b */ /* 0x000e620000004200 */
[----:B------:R2:W4:Y:S06]  /*e0a0*/  MUFU.EX2 R245, R138 ;  /* 0x0000008a00f57308 */ /* 0x00052c0000000800 */
[-C--:B---3--:R-:W-:Y:S08]  /*e0b0*/  HMMA.16816.F32.BF16 R84, R144, R156.reuse, R84 ;  /* 0x0000009c9054723c */ /* 0x088ff00000041854 */
[C---:B------:R-:W-:Y:S08]  /*e0c0*/  HMMA.16816.F32.BF16 R88, R148.reuse, R156, R88 ;  /* 0x0000009c9458723c */ /* 0x040ff00000041858 */
[-C--:B------:R-:W-:Y:S04]  /*e0d0*/  HMMA.16816.F32.BF16 R92, R148, R158.reuse, R92 ;  /* 0x0000009e945c723c */ /* 0x080fe8000004185c */
[--C-:B--2---:R-:W-:Y:S04]  /*e0e0*/  FFMA.FTZ R138, R218, c[0x0][0x2d0], -R192.reuse ;  /* 0x0000b400da8a7a23 */ /* 0x104fe800000108c0 */
[C---:B------:R-:W-:Y:S01]  /*e0f0*/  HMMA.16816.F32.BF16 R96, R144.reuse, R158, R96 ;  /* 0x0000009e9060723c */ /* 0x040fe20000041860 */
[----:B------:R2:W-:Y:S01]  /*e100*/  MUFU.EX2 R223, R138 ;  /* 0x0000008a00df7308 */ /* 0x0005e20000000800 */
[----:B------:R-:W3:Y:S06]  /*e110*/  LDSM.16.MT88.4 R156, [R227+0x3880] ;  /* 0x00388000e39c783b */ /* 0x000eec0000004200 */
[-C--:B-1----:R-:W-:Y:S08]  /*e120*/  HMMA.16816.F32.BF16 R100, R144, R152.reuse, R100 ;  /* 0x000000989064723c */ /* 0x082ff00000041864 */
[C---:B------:R-:W-:Y:S08]  /*e130*/  HMMA.16816.F32.BF16 R104, R148.reuse, R152, R104 ;  /* 0x000000989468723c */ /* 0x040ff00000041868 */
[-C--:B------:R-:W-:Y:S04]  /*e140*/  HMMA.16816.F32.BF16 R108, R148, R154.reuse, R108 ;  /* 0x0000009a946c723c */ /* 0x080fe8000004186c */
[----:B--2---:R-:W-:Y:S04]  /*e150*/  FFMA.FTZ R138, R219, c[0x0][0x2d0], -R192 ;  /* 0x0000b400db8a7a23 */ /* 0x004fe800000108c0 */
[C---:B------:R-:W-:Y:S01]  /*e160*/  HMMA.16816.F32.BF16 R112, R144.reuse, R154, R112 ;  /* 0x0000009a9070723c */ /* 0x040fe20000041870 */
[----:B------:R1:W2:Y:S01]  /*e170*/  MUFU.EX2 R222, R138 ;  /* 0x0000008a00de7308 */ /* 0x0002a20000000800 */
[----:B------:R-:W2:Y:S06]  /*e180*/  LDSM.16.MT88.4 R152, [R225+0x2880] ;  /* 0x00288000e198783b */ /* 0x000eac0000004200 */
[-C--:B---3--:R-:W-:Y:S08]  /*e190*/  HMMA.16816.F32.BF16 R116, R144, R156.reuse, R116 ;  /* 0x0000009c9074723c */ /* 0x088ff00000041874 */
[C---:B------:R-:W-:Y:S08]  /*e1a0*/  HMMA.16816.F32.BF16 R120, R148.reuse, R156, R120 ;  /* 0x0000009c9478723c */ /* 0x040ff00000041878 */
[-C--:B------:R-:W-:Y:S04]  /*e1b0*/  HMMA.16816.F32.BF16 R124, R148, R158.reuse, R124 ;  /* 0x0000009e947c723c */ /* 0x080fe8000004187c */
[--C-:B-1----:R-:W-:Y:S03]  /*e1c0*/  FFMA.FTZ R138, R201, c[0x0][0x2d0], -R2.reuse ;  /* 0x0000b400c98a7a23 */ /* 0x102fe60000010802 */
[----:B----4-:R-:W-:Y:S01]  /*e1d0*/  F2FP.BF16.PACK_AB R148, R245, R246 ;  /* 0x000000f6f594723e */ /* 0x010fe200000010ff */
[----:B------:R-:W-:Y:S01]  /*e1e0*/  HMMA.16816.F32.BF16 R128, R144, R158, R128 ;  /* 0x0000009e9080723c */ /* 0x000fe20000041880 */
[----:B------:R1:W-:Y:S01]  /*e1f0*/  MUFU.EX2 R205, R138 ;  /* 0x0000008a00cd7308 */ /* 0x0003e20000000800 */
[----:B------:R-:W-:Y:S02]  /*e200*/  LDSM.16.MT88.4 R156, [R225+0x4080] ;  /* 0x00408000e19c783b */ /* 0x000fe40000004200 */
[----:B--2---:R-:W-:Y:S03]  /*e210*/  F2FP.BF16.PACK_AB R150, R222, R223 ;  /* 0x000000dfde96723e */ /* 0x004fe600000010ff */
[----:B------:R-:W-:Y:S02]  /*e220*/  F2FP.BF16.PACK_AB R144, R185, R184 ;  /* 0x000000b8b990723e */ /* 0x000fe400000010ff */
[----:B------:R-:W-:Y:S03]  /*e230*/  F2FP.BF16.PACK_AB R146, R251, R252 ;  /* 0x000000fcfb92723e */ /* 0x000fe600000010ff */
[----:B------:R-:W-:Y:S02]  /*e240*/  F2FP.BF16.PACK_AB R145, R249, R250 ;  /* 0x000000faf991723e */ /* 0x000fe400000010ff */
[----:B------:R-:W-:Y:S07]  /*e250*/  F2FP.BF16.PACK_AB R147, R247, R248 ;  /* 0x000000f8f793723e */ /* 0x000fee00000010ff */
[-C--:B------:R-:W-:Y:S03]  /*e260*/  HMMA.16816.F32.BF16 R4, R144, R152.reuse, R4 ;  /* 0x000000989004723c */ /* 0x080fe60000041804 */
[--C-:B-1----:R-:W-:Y:S04]  /*e270*/  FFMA.FTZ R138, R200, c[0x0][0x2d0], -R2.reuse ;  /* 0x0000b400c88a7a23 */ /* 0x102fe80000010802 */
[----:B------:R1:W2:Y:S02]  /*e280*/  MUFU.EX2 R204, R138 ;  /* 0x0000008a00cc7308 */ /* 0x0002a40000000800 */
[--C-:B-1----:R-:W-:Y:S03]  /*e290*/  FFMA.FTZ R138, R202, c[0x0][0x2d0], -R2.reuse ;  /* 0x0000b400ca8a7a23 */ /* 0x102fe60000010802 */
        /* <DEDUP_REMOVED lines=8> */
[-C--:B------:R-:W-:Y:S08]  /*e320*/  HMMA.16816.F32.BF16 R12, R148, R154.reuse, R12 ;  /* 0x0000009a940c723c */ /* 0x080ff0000004180c */
[C---:B------:R-:W-:Y:S01]  /*e330*/  HMMA.16816.F32.BF16 R16, R144.reuse, R154, R16 ;  /* 0x0000009a9010723c */ /* 0x040fe20000041810 */
[----:B------:R-:W2:Y:S03]  /*e340*/  LDSM.16.MT88.4 R152, [R227+0x2880] ;  /* 0x00288000e398783b */ /* 0x000ea60000004200 */
[--C-:B-1----:R-:W-:Y:S04]  /*e350*/  FFMA.FTZ R138, R220, c[0x0][0x2d0], -R142.reuse ;  /* 0x0000b400dc8a7a23 */ /* 0x102fe8000001088e */
[-C--:B------:R-:W-:Y:S01]  /*e360*/  HMMA.16816.F32.BF16 R20, R144, R160.reuse, R20 ;  /* 0x000000a09014723c */ /* 0x080fe20000041814 */
[----:B------:R1:W3:Y:S07]  /*e370*/  MUFU.EX2 R219, R138 ;  /* 0x0000008a00db7308 */ /* 0x0002ee0000000800 */
[C---:B------:R-:W-:Y:S08]  /*e380*/  HMMA.16816.F32.BF16 R24, R148.reuse, R160, R24 ;  /* 0x000000a09418723c */ /* 0x040ff00000041818 */
[-C--:B------:R-:W-:Y:S08]  /*e390*/  HMMA.16816.F32.BF16 R28, R148, R162.reuse, R28 ;  /* 0x000000a2941c723c */ /* 0x080ff0000004181c */
[C---:B------:R-:W-:Y:S01]  /*e3a0*/  HMMA.16816.F32.BF16 R32, R144.reuse, R162, R32 ;  /* 0x000000a29020723c */ /* 0x040fe20000041820 */
[----:B------:R-:W4:Y:S03]  /*e3b0*/  LDSM.16.MT88.4 R160, [R226+0x4080] ;  /* 0x00408000e2a0783b */ /* 0x000f260000004200 */
[--C-:B-1----:R-:W-:Y:S01]  /*e3c0*/  FFMA.FTZ R138, R208, c[0x0][0x2d0], -R142.reuse ;  /* 0x0000b400d08a7a23 */ /* 0x102fe2000001088e */
[----:B---3--:R-:W-:Y:S03]  /*e3d0*/  F2FP.BF16.PACK_AB R140, R219, R221 ;  /* 0x000000dddb8c723e */ /* 0x008fe600000010ff */
[-C--:B------:R-:W-:Y:S01]  /*e3e0*/  HMMA.16816.F32.BF16 R36, R144, R164.reuse, R36 ;  /* 0x000000a49024723c */ /* 0x080fe20000041824 */
[----:B------:R1:W-:Y:S07]  /*e3f0*/  MUFU.EX2 R220, R138 ;  /* 0x0000008a00dc7308 */ /* 0x0003ee0000000800 */
[C---:B------:R-:W-:Y:S08]  /*e400*/  HMMA.16816.F32.BF16 R40, R148.reuse, R164, R40 ;  /* 0x000000a49428723c */ /* 0x040ff00000041828 */
[-C--:B------:R-:W-:Y:S08]  /*e410*/  HMMA.16816.F32.BF16 R44, R148, R166.reuse, R44 ;  /* 0x000000a6942c723c */ /* 0x080ff0000004182c */
[C---:B------:R-:W-:Y:S01]  /*e420*/  HMMA.16816.F32.BF16 R48, R144.reuse, R166, R48 ;  /* 0x000000a69030723c */ /* 0x040fe20000041830 */
[----:B------:R-:W-:Y:S03]  /*e430*/  LDSM.16.MT88.4 R164, [R225+0x3080] ;  /* 0x00308000e1a4783b */ /* 0x000fe60000004200 */
[----:B-1----:R-:W-:Y:S01]  /*e440*/  FFMA.FTZ R138, R183, c[0x0][0x2d0], -R142 ;  /* 0x0000b400b78a7a23 */ /* 0x002fe2000001088e */
[----:B------:R-:W-:Y:S03]  /*e450*/  MOV R183, R193 ;  /* 0x000000c100b77202 */ /* 0x000fe60000000f00 */
[-C--:B--2---:R-:W-:Y:S01]  /*e460*/  HMMA.16816.F32.BF16 R52, R144, R152.reuse, R52 ;  /* 0x000000989034723c */ /* 0x084fe20000041834 */
[----:B------:R1:W2:Y:S07]  /*e470*/  MUFU.EX2 R218, R138 ;  /* 0x0000008a00da7308 */ /* 0x0002ae0000000800 */
[C---:B------:R-:W-:Y:S08]  /*e480*/  HMMA.16816.F32.BF16 R56, R148.reuse, R152, R56 ;  /* 0x000000989438723c */ /* 0x040ff00000041838 */
[-C--:B------:R-:W-:Y:S08]  /*e490*/  HMMA.16816.F32.BF16 R60, R148, R154.reuse, R60 ;  /* 0x0000009a943c723c */ /* 0x080ff0000004183c */
[C---:B------:R-:W-:Y:S01]  /*e4a0*/  HMMA.16816.F32.BF16 R64, R144.reuse, R154, R64 ;  /* 0x0000009a9040723c */ /* 0x040fe20000041840 */
[----:B------:R-:W3:Y:S03]  /*e4b0*/  LDSM.16.MT88.4 R152, [R228+0x4080] ;  /* 0x00408000e498783b */ /* 0x000ee60000004200 */
[--C-:B-1----:R-:W-:Y:S01]  /*e4c0*/  FFMA.FTZ R138, R182, c[0x0][0x2d0], -R143.reuse ;  /* 0x0000b400b68a7a23 */ /* 0x102fe2000001088f */
[----:B--2---:R-:W-:Y:S02]  /*e4d0*/  F2FP.BF16.PACK_AB R142, R218, R220 ;  /* 0x000000dcda8e723e */ /* 0x004fe400000010ff */
[----:B------:R-:W-:Y:S01]  /*e4e0*/  MOV R182, R194 ;  /* 0x000000c200b67202 */ /* 0x000fe20000000f00 */
[-C--:B------:R-:W-:Y:S01]  /*e4f0*/  HMMA.16816.F32.BF16 R68, R144, R156.reuse, R68 ;  /* 0x0000009c9044723c */ /* 0x080fe20000041844 */
[----:B------:R1:W-:Y:S07]  /*e500*/  MUFU.EX2 R217, R138 ;  /* 0x0000008a00d97308 */ /* 0x0003ee0000000800 */
[C---:B------:R-:W-:Y:S08]  /*e510*/  HMMA.16816.F32.BF16 R72, R148.reuse, R156, R72 ;  /* 0x0000009c9448723c */ /* 0x040ff00000041848 */
[-C--:B------:R-:W-:Y:S08]  /*e520*/  HMMA.16816.F32.BF16 R76, R148, R158.reuse, R76 ;  /* 0x0000009e944c723c */ /* 0x080ff0000004184c */
[C---:B------:R-:W-:Y:S01]  /*e530*/  HMMA.16816.F32.BF16 R80, R144.reuse, R158, R80 ;  /* 0x0000009e9050723c */ /* 0x040fe20000041850 */
[----:B------:R-:W2:Y:S03]  /*e540*/  LDSM.16.MT88.4 R156, [R227+0x4080] ;  /* 0x00408000e39c783b */ /* 0x000ea60000004200 */
[--C-:B-1----:R-:W-:Y:S01]  /*e550*/  FFMA.FTZ R138, R181, c[0x0][0x2d0], -R143.reuse ;  /* 0x0000b400b58a7a23 */ /* 0x102fe2000001088f */
[----:B------:R-:W-:Y:S03]  /*e560*/  MOV R181, R196 ;  /* 0x000000c400b57202 */ /* 0x000fe60000000f00 */
[-C--:B----4-:R-:W-:Y:S01]  /*e570*/  HMMA.16816.F32.BF16 R84, R144, R160.reuse, R84 ;  /* 0x000000a09054723c */ /* 0x090fe20000041854 */
[----:B------:R1:W-:Y:S07]  /*e580*/  MUFU.EX2 R216, R138 ;  /* 0x0000008a00d87308 */ /* 0x0003ee0000000800 */
[C---:B------:R-:W-:Y:S08]  /*e590*/  HMMA.16816.F32.BF16 R88, R148.reuse, R160, R88 ;  /* 0x000000a09458723c */ /* 0x040ff00000041858 */
[-C--:B------:R-:W-:Y:S08]  /*e5a0*/  HMMA.16816.F32.BF16 R92, R148, R162.reuse, R92 ;  /* 0x000000a2945c723c */ /* 0x080ff0000004185c */
[C---:B------:R-:W-:Y:S04]  /*e5b0*/  HMMA.16816.F32.BF16 R96, R144.reuse, R162, R96 ;  /* 0x000000a29060723c */ /* 0x040fe80000041860 */
[----:B-1----:R-:W-:Y:S01]  /*e5c0*/  FFMA.FTZ R138, R180, c[0x0][0x2d0], -R143 ;  /* 0x0000b400b48a7a23 */ /* 0x002fe2000001088f */
[----:B------:R-:W-:Y:S03]  /*e5d0*/  MOV R180, R173 ;  /* 0x000000ad00b47202 */ /* 0x000fe60000000f00 */
[-C--:B---3--:R-:W-:Y:S01]  /*e5e0*/  HMMA.16816.F32.BF16 R100, R144, R152.reuse, R100 ;  /* 0x000000989064723c */ /* 0x088fe20000041864 */
[----:B------:R1:W3:Y:S07]  /*e5f0*/  MUFU.EX2 R214, R138 ;  /* 0x0000008a00d67308 */ /* 0x0002ee0000000800 */
[C---:B------:R-:W-:Y:S08]  /*e600*/  HMMA.16816.F32.BF16 R104, R148.reuse, R152, R104 ;  /* 0x000000989468723c */ /* 0x040ff00000041868 */
[-C--:B------:R-:W-:Y:S08]  /*e610*/  HMMA.16816.F32.BF16 R108, R148, R154.reuse, R108 ;  /* 0x0000009a946c723c */ /* 0x080ff0000004186c */
[C---:B------:R-:W-:Y:S04]  /*e620*/  HMMA.16816.F32.BF16 R112, R144.reuse, R154, R112 ;  /* 0x0000009a9070723c */ /* 0x040fe80000041870 */
[--C-:B-1----:R-:W-:Y:S01]  /*e630*/  FFMA.FTZ R138, R179, c[0x0][0x2d0], -R192.reuse ;  /* 0x0000b400b38a7a23 */ /* 0x102fe200000108c0 */
[----:B---3--:R-:W-:Y:S02]  /*e640*/  F2FP.BF16.PACK_AB R143, R214, R215 ;  /* 0x000000d7d68f723e */ /* 0x008fe400000010ff */
[----:B------:R-:W-:Y:S01]  /*e650*/  MOV R179, R169 ;  /* 0x000000a900b37202 */ /* 0x000fe20000000f00 */
[-C--:B--2---:R-:W-:Y:S01]  /*e660*/  HMMA.16816.F32.BF16 R116, R144, R156.reuse, R116 ;  /* 0x0000009c9074723c */ /* 0x084fe20000041874 */
[----:B------:R1:W-:Y:S03]  /*e670*/  MUFU.EX2 R212, R138 ;  /* 0x0000008a00d47308 */ /* 0x0003e60000000800 */
[----:B------:R-:W-:Y:S04]  /*e680*/  MOV R169, R198 ;  /* 0x000000c600a97202 */ /* 0x000fe80000000f00 */
[C---:B------:R-:W-:Y:S08]  /*e690*/  HMMA.16816.F32.BF16 R120, R148.reuse, R156, R120 ;  /* 0x0000009c9478723c */ /* 0x040ff00000041878 */
[-C--:B------:R-:W-:Y:S08]  /*e6a0*/  HMMA.16816.F32.BF16 R124, R148, R158.reuse, R124 ;  /* 0x0000009e947c723c */ /* 0x080ff0000004187c */
[----:B------:R-:W-:Y:S04]  /*e6b0*/  HMMA.16816.F32.BF16 R128, R144, R158, R128 ;  /* 0x0000009e9080723c */ /* 0x000fe80000041880 */
[--C-:B-1----:R-:W-:Y:S01]  /*e6c0*/  FFMA.FTZ R138, R178, c[0x0][0x2d0], -R192.reuse ;  /* 0x0000b400b28a7a23 */ /* 0x102fe200000108c0 */
[----:B------:R-:W-:Y:S02]  /*e6d0*/  MOV R178, R170 ;  /* 0x000000aa00b27202 */ /* 0x000fe40000000f00 */
[----:B------:R-:W-:Y:S01]  /*e6e0*/  MOV R170, R197 ;  /* 0x000000c500aa7202 */ /* 0x000fe20000000f00 */
[----:B------:R1:W2:Y:S01]  /*e6f0*/  MUFU.EX2 R208, R138 ;  /* 0x0000008a00d07308 */ /* 0x0002a20000000800 */
[----:B------:R-:W-:Y:S03]  /*e700*/  LDSM.16.MT88.4 R196, [R227+0x3080] ;  /* 0x00308000e3c4783b */ /* 0x000fe60000004200 */
[--C-:B-1----:R-:W-:Y:S01]  /*e710*/  FFMA.FTZ R138, R177, c[0x0][0x2d0], -R192.reuse ;  /* 0x0000b400b18a7a23 */ /* 0x102fe200000108c0 */
[----:B------:R-:W-:Y:S02]  /*e720*/  MOV R177, R171 ;  /* 0x000000ab00b17202 */ /* 0x000fe40000000f00 */
[----:B------:R-:W-:Y:S03]  /*e730*/  MOV R171, R195 ;  /* 0x000000c300ab7202 */ /* 0x000fe60000000f00 */
[----:B------:R1:W-:Y:S02]  /*e740*/  MUFU.EX2 R207, R138 ;  /* 0x0000008a00cf7308 */ /* 0x0003e40000000800 */
[----:B-1----:R-:W-:Y:S01]  /*e750*/  FFMA.FTZ R138, R176, c[0x0][0x2d0], -R192 ;  /* 0x0000b400b08a7a23 */ /* 0x002fe200000108c0 */
[----:B------:R-:W-:Y:S02]  /*e760*/  MOV R176, R172 ;  /* 0x000000ac00b07202 */ /* 0x000fe40000000f00 */
[----:B--2---:R-:W-:Y:S05]  /*e770*/  F2FP.BF16.PACK_AB R192, R208, R212 ;  /* 0x000000d4d0c0723e */ /* 0x004fea00000010ff */
[----:B------:R1:W2:Y:S02]  /*e780*/  MUFU.EX2 R206, R138 ;  /* 0x0000008a00ce7308 */ /* 0x0002a40000000800 */
[--C-:B-1----:R-:W-:Y:S01]  /*e790*/  FFMA.FTZ R138, R175, c[0x0][0x2d0], -R2.reuse ;  /* 0x0000b400af8a7a23 */ /* 0x102fe20000010802 */
[----:B--2---:R-:W-:Y:S07]  /*e7a0*/  F2FP.BF16.PACK_AB R194, R206, R207 ;  /* 0x000000cfcec2723e */ /* 0x004fee00000010ff */
[----:B------:R1:W-:Y:S02]  /*e7b0*/  MUFU.EX2 R201, R138 ;  /* 0x0000008a00c97308 */ /* 0x0003e40000000800 */
[--C-:B-1----:R-:W-:Y:S02]  /*e7c0*/  FFMA.FTZ R138, R174, c[0x0][0x2d0], -R2.reuse ;  /* 0x0000b400ae8a7a23 */ /* 0x102fe40000010802 */
[----:B------:R-:W-:Y:S01]  /*e7d0*/  FFMA.FTZ R2, R141, c[0x0][0x2d0], -R2 ;  /* 0x0000b4008d027a23 */ /* 0x000fe20000010802 */
[----:B------:R-:W1:Y:S05]  /*e7e0*/  LDSM.16.MT88.4 R172, [R226+0x3080] ;  /* 0x00308000e2ac783b */ /* 0x000e6a0000004200 */
[----:B------:R-:W2:Y:S01]  /*e7f0*/  MUFU.EX2 R200, R138 ;  /* 0x0000008a00c87308 */ /* 0x000ea20000000800 */
[----:B------:R-:W-:Y:S07]  /*e800*/  F2FP.BF16.PACK_AB R141, R216, R217 ;  /* 0x000000d9d88d723e */ /* 0x000fee00000010ff */
[-C--:B------:R-:W-:Y:S01]  /*e810*/  HMMA.16816.F32.BF16 R144, R140, R164.reuse, R4 ;  /* 0x000000a48c90723c */ /* 0x080fe20000041804 */
[----:B------:R-:W3:Y:S01]  /*e820*/  LDSM.16.MT88.4 R4, [R225+0x4880] ;  /* 0x00488000e104783b */ /* 0x000ee20000004200 */
[----:B------:R-:W4:Y:S03]  /*e830*/  MUFU.EX2 R138, R2 ;  /* 0x00000002008a7308 */ /* 0x000f260000000800 */
[----:B--2---:R-:W-:Y:S02]  /*e840*/  F2FP.BF16.PACK_AB R193, R200, R201 ;  /* 0x000000c9c8c1723e */ /* 0x004fe400000010ff */
[----:B----4-:R-:W-:Y:S02]  /*e850*/  F2FP.BF16.PACK_AB R195, R138, R139 ;  /* 0x0000008b8ac3723e */ /* 0x010fe400000010ff */
[----:B------:R-:W-:Y:S05]  /*e860*/  MOV R2, R171 ;  /* 0x000000ab00027202 */ /* 0x000fea0000000f00 */
[C---:B------:R-:W-:Y:S01]  /*e870*/  HMMA.16816.F32.BF16 R148, R192.reuse, R164, R8 ;  /* 0x000000a4c094723c */ /* 0x040fe20000041808 */
[----:B------:R-:W2:Y:S07]  /*e880*/  LDSM.16.MT88.4 R8, [R226+0x4880] ;  /* 0x00488000e208783b */ /* 0x000eae0000004200 */
[-C--:B------:R-:W-:Y:S01]  /*e890*/  HMMA.16816.F32.BF16 R152, R192, R166.reuse, R12 ;  /* 0x000000a6c098723c */ /* 0x080fe2000004180c */
[----:B------:R-:W2:Y:S07]  /*e8a0*/  LDSM.16.MT88.4 R12, [R228+0x4880] ;  /* 0x00488000e40c783b */ /* 0x000eae0000004200 */
[C---:B------:R-:W-:Y:S01]  /*e8b0*/  HMMA.16816.F32.BF16 R156, R140.reuse, R166, R16 ;  /* 0x000000a68c9c723c */ /* 0x040fe20000041810 */
[----:B------:R-:W2:Y:S07]  /*e8c0*/  LDSM.16.MT88.4 R16, [R227+0x4880] ;  /* 0x00488000e310783b */ /* 0x000eae0000004200 */
[-C--:B-1----:R-:W-:Y:S07]  /*e8d0*/  HMMA.16816.F32.BF16 R160, R140, R172.reuse, R20 ;  /* 0x000000ac8ca0723c */ /* 0x082fee0000041814 */
[----:B------:R-:W-:Y:S01]  /*e8e0*/  MOV R23, R185 ;  /* 0x000000b900177202 */ /* 0x000fe20000000f00 */
[C---:B------:R-:W-:Y:S04]  /*e8f0*/  HMMA.16816.F32.BF16 R164, R192.reuse, R172, R24 ;  /* 0x000000acc0a4723c */ /* 0x040fe80000041818 */
[----:B------:R-:W-:Y:S02]  /*e900*/  MOV R22, R184 ;  /* 0x000000b800167202 */ /* 0x000fe40000000f00 */
[----:B------:R-:W-:Y:S02]  /*e910*/  MOV R21, R183 ;  /* 0x000000b700157202 */ /* 0x000fe40000000f00 */
[----:B------:R-:W-:Y:S04]  /*e920*/  MOV R26, R170 ;  /* 0x000000aa001a7202 */ /* 0x000fe80000000f00 */
[----:B------:R-:W-:Y:S02]  /*e930*/  MOV R25, R169 ;  /* 0x000000a900197202 */ /* 0x000fe40000000f00 */
[----:B------:R-:W-:Y:S02]  /*e940*/  MOV R24, R168 ;  /* 0x000000a800187202 */ /* 0x000fe40000000f00 */
[-C--:B------:R-:W-:Y:S01]  /*e950*/  HMMA.16816.F32.BF16 R168, R192, R174.reuse, R28 ;  /* 0x000000aec0a8723c */ /* 0x080fe2000004181c */
[----:B------:R-:W4:Y:S02]  /*e960*/  LDL.LU R29, [R1+0x8] ;  /* 0x00000800011d7983 */ /* 0x000f240000300800 */
[----:B------:R-:W-:Y:S02]  /*e970*/  MOV R20, R182 ;  /* 0x000000b600147202 */ /* 0x000fe40000000f00 */
[----:B------:R-:W4:Y:S01]  /*e980*/  LDL.LU R28, [R1+0x10] ;  /* 0x00001000011c7983 */ /* 0x000f220000300800 */
[----:B------:R-:W-:Y:S02]  /*e990*/  MOV R27, R181 ;  /* 0x000000b5001b7202 */ /* 0x000fe40000000f00 */
[C---:B------:R-:W-:Y:S01]  /*e9a0*/  HMMA.16816.F32.BF16 R172, R140.reuse, R174, R32 ;  /* 0x000000ae8cac723c */ /* 0x040fe20000041820 */
[----:B------:R-:W4:Y:S03]  /*e9b0*/  LDL.LU R33, [R1+0xc] ;  /* 0x00000c0001217983 */ /* 0x000f260000300800 */
[----:B------:R-:W-:Y:S01]  /*e9c0*/  MOV R30, R179 ;  /* 0x000000b3001e7202 */ /* 0x000fe20000000f00 */
[----:B------:R-:W4:Y:S01]  /*e9d0*/  LDL.LU R32, [R1+0x4] ;  /* 0x0000040001207983 */ /* 0x000f220000300800 */
[----:B------:R-:W-:Y:S02]  /*e9e0*/  MOV R31, R178 ;  /* 0x000000b2001f7202 */ /* 0x000fe40000000f00 */
[----:B------:R-:W-:Y:S04]  /*e9f0*/  MOV R35, R176 ;  /* 0x000000b000237202 */ /* 0x000fe80000000f00 */
[----:B------:R-:W-:Y:S02]  /*ea00*/  MOV R34, R177 ;  /* 0x000000b100227202 */ /* 0x000fe40000000f00 */
[-C--:B------:R-:W-:Y:S07]  /*ea10*/  HMMA.16816.F32.BF16 R176, R140, R188.reuse, R36 ;  /* 0x000000bc8cb0723c */ /* 0x080fee0000041824 */
[----:B------:R-:W-:Y:S02]  /*ea20*/  MOV R39, R180 ;  /* 0x000000b400277202 */ /* 0x000fe40000000f00 */
        /* <DEDUP_REMOVED lines=22> */
[----:B------:R-:W-:Y:S04]  /*eb90*/  HMMA.16816.F32.BF16 R128, R140, R18, R128 ;  /* 0x000000128c80723c */ /* 0x000fe80000041880 */
[----:B----4-:R-:W-:Y:S02]  /*eba0*/  FFMA.FTZ R132, R132, R29, R35 ;  /* 0x0000001d84847223 */ /* 0x010fe40000010023 */
[----:B------:R-:W-:Y:S02]  /*ebb0*/  FFMA.FTZ R0, R0, R28, R209 ;  /* 0x0000001c00007223 */ /* 0x000fe400000100d1 */
[----:B------:R-:W-:Y:S01]  /*ebc0*/  FADD.FTZ R4, R24, R132 ;  /* 0x0000008418047221 */ /* 0x000fe20000010000 */
[----:B------:R-:W-:Y:S03]  /*ebd0*/  MOV R132, R136 ;  /* 0x0000008800847202 */ /* 0x000fe60000000f00 */
[----:B------:R-:W-:Y:S02]  /*ebe0*/  FFMA.FTZ R134, R134, R33, R39 ;  /* 0x0000002186867223 */ /* 0x000fe40000010027 */
[----:B------:R-:W-:Y:S02]  /*ebf0*/  FADD.FTZ R0, R210, R0 ;  /* 0x00000000d2007221 */ /* 0x000fe40000010000 */
[----:B------:R-:W-:Y:S02]  /*ec00*/  FFMA.FTZ R133, R133, R32, R34 ;  /* 0x0000002085857223 */ /* 0x000fe40000010022 */
        /* <DEDUP_REMOVED lines=39> */
[----:B------:R-:W-:Y:S01]  /*ee80*/  FADD.FTZ R0, R139, R4 ;  /* 0x000000048b007221 */ /* 0x000fe20000010000 */
[----:B------:R-:W-:Y:S01]  /*ee90*/  MOV R139, R3 ;  /* 0x00000003008b7202 */ /* 0x000fe20000000f00 */
[----:B------:R-:W-:Y:S02]  /*eea0*/  FADD.FTZ R4, R214, R5 ;  /* 0x00000005d6047221 */ /* 0x000fe40000010000 */
[----:B------:R-:W-:Y:S02]  /*eeb0*/  FADD.FTZ R2, R206, R2 ;  /* 0x00000002ce027221 */ /* 0x000fe40000010000 */
[----:B------:R-:W-:Y:S01]  /*eec0*/  FADD.FTZ R0, R138, R0 ;  /* 0x000000008a007221 */ /* 0x000fe20000010000 */
[----:B------:R-:W-:Y:S01]  /*eed0*/  STL [R1+0x4], R4 ;  /* 0x0000040401007387 */ /* 0x000fe20000100800 */
[----:B------:R-:W-:Y:S03]  /*eee0*/  MOV R138, R135 ;  /* 0x00000087008a7202 */ /* 0x000fe60000000f00 */
[----:B------:R1:W-:Y:S04]  /*eef0*/  STL [R1+0x8], R2 ;  /* 0x0000080201007387 */ /* 0x0003e80000100800 */
[----:B------:R2:W-:Y:S01]  /*ef00*/  STL [R1+0x10], R0 ;  /* 0x0000100001007387 */ /* 0x0005e20000100800 */
[----:B-1----:R-:W-:Y:S01]  /*ef10*/  MOV R2, R137 ;  /* 0x0000008900027202 */ /* 0x002fe20000000f00 */
[----:B------:R-:W-:-:S05]  /*ef20*/  @P0 BRA `(.L_x_923) ;  /* 0xffffca1000000947 */ /* 0x000fca000383ffff */
.L_x_922:
[----:B------:R-:W-:-:S13]  /*ef30*/  ISETP.GE.AND P0, PT, R242, UR8, PT ;  /* 0x00000008f2007c0c */ /* 0x000fda000bf06270 */
[----:B------:R-:W-:Y:S05]  /*ef40*/  @!P0 BRA `(.L_x_924) ;  /* 0x00004c5000008947 */ /* 0x000fea0003800000 */
[----:B-1-3--:R-:W3:Y:S04]  /*ef50*/  LDL.64 R4, [R1+0x40] ;  /* 0x0000400001047983 */ /* 0x00aee80000100a00 */
[----:B------:R-:W4:Y:S01]  /*ef60*/  LDL.64 R6, [R1+0x20] ;  /* 0x0000200001067983 */ /* 0x000f220000100a00 */
[----:B------:R-:W-:Y:S01]  /*ef70*/  IMAD.MOV.U32 R139, RZ, RZ, R3 ;  /* 0x000000ffff8b7224 */ /* 0x000fe200078e0003 */
[----:B------:R-:W-:Y:S02]  /*ef80*/  ULDC.64 UR4, c[0x0][0x1e0] ;  /* 0x0000780000047ab9 */ /* 0x000fe40000000a00 */
[----:B------:R-:W-:Y:S02]  /*ef90*/  USHF.L.U64.HI UR7, UR4, 0x5, UR5 ;  /* 0x0000000504077899 */ /* 0x000fe40008010205 */
[----:B------:R-:W-:-:S02]  /*efa0*/  USHF.L.U32 UR16, UR4, 0x5, URZ ;  /* 0x0000000504107899 */ /* 0x000fc4000800063f */
[----:B------:R-:W-:Y:S02]  /*efb0*/  UMOV UR13, 0x30 ;  /* 0x00000030000d7882 */ /* 0x000fe40000000000 */
[----:B------:R-:W-:Y:S01]  /*efc0*/  ULDC.64 UR4, c[0x0][0x208] ;  /* 0x0000820000047ab9 */ /* 0x000fe20000000a00 */
[----:B------:R-:W-:Y:S01]  /*efd0*/  IMAD.MOV.U32 R134, RZ, RZ, R136 ;  /* 0x000000ffff867224 */ /* 0x000fe200078e0088 */
[----:B------:R-:W-:Y:S01]  /*efe0*/  UIADD3 UR12, UP1, UR12, 0x80, URZ ;  /* 0x000000800c0c7890 */ /* 0x000fe2000ff3e03f */
[----:B------:R-:W-:Y:S01]  /*eff0*/  MOV R132, R137 ;  /* 0x0000008900847202 */ /* 0x000fe20000000f00 */
[----:B------:R-:W-:Y:S01]  /*f000*/  UIADD3 UR17, UP0, UR10, 0x80, URZ ;  /* 0x000000800a117890 */ /* 0x000fe2000ff1e03f */
[----:B------:R-:W-:Y:S01]  /*f010*/  MOV R138, R135 ;  /* 0x00000087008a7202 */ /* 0x000fe20000000f00 */
[----:B------:R-:W-:Y:S02]  /*f020*/  UIMAD.WIDE.U32 UR18, UR13, UR4, URZ ;  /* 0x000000040d1272a5 */ /* 0x000fe4000f8e003f */
[----:B------:R-:W-:-:S02]  /*f030*/  UIMAD UR5, UR13, UR5, URZ ;  /* 0x000000050d0572a4 */ /* 0x000fc4000f8e023f */
[----:B------:R-:W-:Y:S02]  /*f040*/  UIADD3.X UR9, URZ, UR9, URZ, UP1, !UPT ;  /* 0x000000093f097290 */ /* 0x000fe40008ffe43f */
[----:B------:R-:W-:Y:S02]  /*f050*/  UIADD3.X UR4, URZ, UR11, URZ, UP0, !UPT ;  /* 0x0000000b3f047290 */ /* 0x000fe400087fe43f */
[----:B------:R-:W-:Y:S01]  /*f060*/  UIADD3 UR5, UR19, UR5, URZ ;  /* 0x0000000513057290 */ /* 0x000fe2000fffe03f */
[----:B---3--:R-:W-:Y:S02]  /*f070*/  IADD3 R8, P0, R4, 0x40, RZ ;  /* 0x0000004004087810 */ /* 0x008fe40007f1e0ff */
[----:B------:R-:W-:Y:S01]  /*f080*/  MOV R2, R4 ;  /* 0x0000000400027202 */ /* 0x000fe20000000f00 */
[--C-:B----4-:R-:W-:Y:S02]  /*f090*/  IMAD.MOV.U32 R3, RZ, RZ, R7.reuse ;  /* 0x000000ffff037224 */ /* 0x110fe400078e0007 */
[----:B------:R-:W-:-:S05]  /*f0a0*/  IMAD.X R9, RZ, RZ, R7, P0 ;  /* 0x000000ffff097224 */ /* 0x000fca00000e0607 */
[----:B------:R1:W-:Y:S04]  /*f0b0*/  STL.64 [R1+0x18], R8 ;  /* 0x0000180801007387 */ /* 0x0003e80000100a00 */
[----:B------:R1:W-:Y:S02]  /*f0c0*/  STL.64 [R1+0x20], R2 ;  /* 0x0000200201007387 */ /* 0x0003e40000100a00 */
.L_x_941:
[----:B-12---:R-:W3:Y:S01]  /*f0d0*/  LDL.64 R2, [R1+0x20] ;  /* 0x0000200001027983 */ /* 0x006ee20000100a00 */
[----:B------:R-:W-:Y:S04]  /*f0e0*/  DEPBAR.LE SB0, 0x0 ;  /* 0x000080000000791a */ /* 0x000fe80000000000 */
[----:B------:R-:W-:Y:S01]  /*f0f0*/  SHF.R.S32.HI R12, RZ, 0x1f, R242 ;  /* 0x0000001fff0c7819 */ /* 0x000fe200000114f2 */
[----:B------:R-:W4:Y:S01]  /*f100*/  LDL.64 R14, [R1+0x18] ;  /* 0x00001800010e7983 */ /* 0x000f220000100a00 */
[----:B--2---:R-:W-:Y:S05]  /*f110*/  IMAD R0, R242, UR5, RZ ;  /* 0x00000005f2007c24 */ /* 0x004fea000f8e02ff */
[----:B------:R-:W-:Y:S01]  /*f120*/  BAR.SYNC.DEFER_BLOCKING 0x0 ;  /* 0x0000000000007b1d */ /* 0x000fe20000010000 */
[----:B------:R-:W-:Y:S01]  /*f130*/  IMAD R0, R12, UR18, R0 ;  /* 0x000000120c007c24 */ /* 0x000fe2000f8e0200 */
[C---:B------:R-:W-:Y:S06]  /*f140*/  ISETP.GT.AND P6, PT, R242.reuse, UR8, PT ;  /* 0x00000008f2007c0c */ /* 0x040fec000bfc4270 */
[----:B-----5:R-:W-:Y:S08]  /*f150*/  LDSM.16.M88.4 R48, [R231+0x8080] ;  /* 0x00808000e730783b */ /* 0x020ff00000000200 */
[----:B------:R-:W1:Y:S08]  /*f160*/  LDSM.16.M88.4 R16, [R224+0x5080] ;  /* 0x00508000e010783b */ /* 0x000e700000000200 */
[----:B------:R-:W2:Y:S08]  /*f170*/  LDSM.16.M88.4 R44, [R231+0xa080] ;  /* 0x00a08000e72c783b */ /* 0x000eb00000000200 */
[----:B------:R-:W3:Y:S08]  /*f180*/  LDSM.16.M88.4 R32, [R224+0x5880] ;  /* 0x00588000e020783b */ /* 0x000ef00000000200 */
[----:B------:R-:W3:Y:S08]  /*f190*/  LDSM.16.M88.4 R140, [R224+0x6080] ;  /* 0x00608000e08c783b */ /* 0x000ef00000000200 */
[----:B------:R-:W-:Y:S01]  /*f1a0*/  LDSM.16.M88.4 R192, [R233+0x8080] ;  /* 0x00808000e9c0783b */ /* 0x000fe20000000200 */
[-C--:B-1----:R-:W-:Y:S07]  /*f1b0*/  HMMA.16816.F32.BF16 R4, R48, R16.reuse, RZ ;  /* 0x000000103004723c */ /* 0x082fee00000418ff */
[----:B------:R-:W1:Y:S01]  /*f1c0*/  LDSM.16.M88.4 R196, [R235] ;  /* 0x00000000ebc4783b */ /* 0x000e620000000200 */
[C---:B--2---:R-:W-:Y:S07]  /*f1d0*/  HMMA.16816.F32.BF16 R8, R44.reuse, R16, RZ ;  /* 0x000000102c08723c */ /* 0x044fee00000418ff */
[----:B------:R-:W2:Y:S08]  /*f1e0*/  LDSM.16.M88.4 R200, [R233+0xa080] ;  /* 0x00a08000e9c8783b */ /* 0x000eb00000000200 */
[----:B------:R-:W1:Y:S08]  /*f1f0*/  LDSM.16.M88.4 R204, [R241] ;  /* 0x00000000f1cc783b */ /* 0x000e700000000200 */
[----:B------:R-:W1:Y:S08]  /*f200*/  LDSM.16.M88.4 R208, [R240] ;  /* 0x00000000f0d0783b */ /* 0x000e700000000200 */
[----:B------:R-:W2:Y:S06]  /*f210*/  LDL.64 R248, [R1+0x30] ;  /* 0x0000300001f87983 */ /* 0x000eac0000100a00 */
[----:B------:R-:W2:Y:S06]  /*f220*/  LDL.64 R246, [R1+0x38] ;  /* 0x0000380001f67983 */ /* 0x000eac0000100a00 */
[----:B------:R-:W2:Y:S01]  /*f230*/  LDL R245, [R1+0x28] ;  /* 0x0000280001f57983 */ /* 0x000ea20000100800 */
[----:B---3--:R-:W-:Y:S05]  /*f240*/  IMAD.WIDE.U32 R2, R242, UR18, R2 ;  /* 0x00000012f2027c25 */ /* 0x008fea000f8e0002 */
[----:B------:R-:W-:Y:S01]  /*f250*/  LEA R24, P1, R2, c[0x0][0x1f8], 0x1 ;  /* 0x00007e0002187a11 */ /* 0x000fe200078208ff */
[----:B----4-:R-:W-:Y:S01]  /*f260*/  IMAD.WIDE.U32 R20, R242, UR18, R14 ;  /* 0x00000012f2147c25 */ /* 0x010fe2000f8e000e */
[----:B------:R-:W-:Y:S01]  /*f270*/  IADD3 R3, R3, R0, RZ ;  /* 0x0000000003037210 */ /* 0x000fe20007ffe0ff */
[-C--:B------:R-:W-:Y:S03]  /*f280*/  HMMA.16816.F32.BF16 R12, R44, R18.reuse, RZ ;  /* 0x000000122c0c723c */ /* 0x080fe600000418ff */
[----:B------:R-:W-:Y:S02]  /*f290*/  LEA.HI.X R25, R2, c[0x0][0x1fc], R3, 0x1, P1 ;  /* 0x00007f0002197a11 */ /* 0x000fe400008f0c03 */
[----:B------:R-:W-:Y:S02]  /*f2a0*/  LEA R28, P0, R20, c[0x0][0x1f8], 0x1 ;  /* 0x00007e00141c7a11 */ /* 0x000fe400078008ff */
[----:B------:R-:W-:Y:S01]  /*f2b0*/  IADD3 R0, R0, R21, RZ ;  /* 0x0000001500007210 */ /* 0x000fe20007ffe0ff */
[C---:B------:R-:W-:Y:S01]  /*f2c0*/  HMMA.16816.F32.BF16 R16, R48.reuse, R18, RZ ;  /* 0x000000123010723c */ /* 0x040fe200000418ff */
[----:B------:R-:W-:Y:S01]  /*f2d0*/  @!PT LDS RZ, [RZ] ;  /* 0x00000000fffff984 */ /* 0x000fe20000000800 */
[----:B------:R-:W-:Y:S01]  /*f2e0*/  @!PT LDS RZ, [RZ] ;  /* 0x00000000fffff984 */ /* 0x000fe20000000800 */
[----:B------:R-:W-:Y:S01]  /*f2f0*/  @!PT LDS RZ, [RZ] ;  /* 0x00000000fffff984 */ /* 0x000fe20000000800 */
[----:B------:R3:W-:Y:S03]  /*f300*/  LDGSTS.E.BYPASS.LTC128B.128 [R243+0x2080], [R24.64], !P4 ;  /* 0x0208000018f37fae */ /* 0x0007e6000e101d4e */
[----:B------:R-:W-:Y:S02]  /*f310*/  LEA.HI.X R29, R20, c[0x0][0x1fc], R0, 0x1, P0 ;  /* 0x00007f00141d7a11 */ /* 0x000fe400000f0c00 */
[----:B------:R-:W-:Y:S02]  /*f320*/  IADD3 R2, P2, R24, UR10, RZ ;  /* 0x0000000a18027c10 */ /* 0x000fe4000ff5e0ff */
[-C--:B------:R-:W-:Y:S01]  /*f330*/  HMMA.16816.F32.BF16 R20, R48, R32.reuse, RZ ;  /* 0x000000203014723c */ /* 0x080fe200000418ff */
[----:B------:R4:W-:Y:S03]  /*f340*/  LDGSTS.E.BYPASS.LTC128B.128 [R243+0x3880], [R28.64], !P3 ;  /* 0x038800001cf37fae */ /* 0x0009e6000d901d4e */
[----:B------:R-:W-:Y:S02]  /*f350*/  IADD3.X R3, R25, UR11, RZ, P2, !PT ;  /* 0x0000000b19037c10 */ /* 0x000fe400097fe4ff */
[C---:B------:R-:W-:Y:S02]  /*f360*/  IADD3 R38, P1, R2.reuse, UR10, RZ ;  /* 0x0000000a02267c10 */ /* 0x040fe4000ff3e0ff */
[----:B------:R-:W-:Y:S01]  /*f370*/  IADD3 R36, P0, R2, UR17, RZ ;  /* 0x0000001102247c10 */ /* 0x000fe2000ff1e0ff */
[----:B------:R1:W-:Y:S03]  /*f380*/  LDGSTS.E.BYPASS.LTC128B.128 [R243+0x2880], [R2.64], !P4 ;  /* 0x0288000002f37fae */ /* 0x0003e6000e101d4e */
[C---:B------:R-:W-:Y:S02]  /*f390*/  IADD3.X R39, R3.reuse, UR11, RZ, P1, !PT ;  /* 0x0000000b03277c10 */ /* 0x040fe40008ffe4ff */
[----:B------:R-:W-:Y:S02]  /*f3a0*/  IADD3.X R37, R3, UR4, RZ, P0, !PT ;  /* 0x0000000403257c10 */ /* 0x000fe400087fe4ff */
[----:B------:R-:W-:Y:S01]  /*f3b0*/  PLOP3.LUT P1, PT, PT, PT, UP3, 0x80, 0x0 ;  /* 0x000000000000781c */ /* 0x000fe20003f2f038 */
[----:B------:R1:W-:Y:S01]  /*f3c0*/  LDGSTS.E.BYPASS.LTC128B.128 [R243+0x4080], [R2.64+0x80], !P3 ;  /* 0x0408008002f37fae */ /* 0x0003e2000d901d4e */
[----:B------:R-:W-:Y:S01]  /*f3d0*/  PLOP3.LUT P0, PT, PT, PT, UP3, 0x80, 0x0 ;  /* 0x000000000000781c */ /* 0x000fe20003f0f038 */
[C---:B---3--:R-:W-:Y:S02]  /*f3e0*/  HMMA.16816.F32.BF16 R24, R44.reuse, R32, RZ ;  /* 0x000000202c18723c */ /* 0x048fe400000418ff */
[----:B------:R-:W-:Y:S04]  /*f3f0*/  @P6 IADD3 R0, R242, -0x1, RZ ;  /* 0xfffffffff2006810 */ /* 0x000fe80007ffe0ff */
[----:B------:R3:W-:Y:S02]  /*f400*/  LDGSTS.E.BYPASS.LTC128B.128 [R243+0x3080], [R38.64], !P4 ;  /* 0x0308000026f37fae */ /* 0x0007e4000e101d4e */
[-C--:B----4-:R-:W-:Y:S06]  /*f410*/  HMMA.16816.F32.BF16 R28, R44, R34.reuse, RZ ;  /* 0x000000222c1c723c */ /* 0x090fec00000418ff */
[----:B------:R3:W-:Y:S02]  /*f420*/  LDGSTS.E.BYPASS.LTC128B.128 [R243+0x4880], [R36.64], !P3 ;  /* 0x0488000024f37fae */ /* 0x0007e4000d901d4e */
[C---:B------:R-:W-:Y:S06]  /*f430*/  HMMA.16816.F32.BF16 R32, R48.reuse, R34, RZ ;  /* 0x000000223020723c */ /* 0x040fec00000418ff */
[----:B------:R-:W-:Y:S01]  /*f440*/  LDSM.16.M88.4 R212, [R232+0x8080] ;  /* 0x00808000e8d4783b */ /* 0x000fe20000000200 */
[----:B-1----:R-:W-:Y:S07]  /*f450*/  @P6 SHF.R.S32.HI R2, RZ, 0x1f, R0 ;  /* 0x0000001fff026819 */ /* 0x002fee0000011400 */
[----:B------:R-:W0:Y:S01]  /*f460*/  LDGDEPBAR ;  /* 0x00000000000079af */ /* 0x000e220000000000 */
[----:B------:R-:W-:Y:S04]  /*f470*/  @P6 IMAD R2, R2, c[0x0][0x1e0], RZ ;  /* 0x0000780002026a24 */ /* 0x000fe800078e02ff */
[----:B------:R-:W-:Y:S03]  /*f480*/  @P6 IMAD R2, R0, c[0x0][0x1e4], R2 ;  /* 0x0000790000026a24 */ /* 0x000fe600078e0202 */
[----:B------:R-:W1:Y:S01]  /*f490*/  LDSM.16.M88.4 R216, [R230+0x5080] ;  /* 0x00508000e6d8783b */ /* 0x000e620000000200 */
[-C--:B---3--:R-:W-:Y:S07]  /*f4a0*/  HMMA.16816.F32.BF16 R36, R48, R140.reuse, RZ ;  /* 0x0000008c3024723c */ /* 0x088fee00000418ff */
[----:B------:R-:W3:Y:S01]  /*f4b0*/  LDSM.16.M88.4 R220, [R232+0xa080] ;  /* 0x00a08000e8dc783b */ /* 0x000ee20000000200 */
[C---:B------:R-:W-:Y:S08]  /*f4c0*/  HMMA.16816.F32.BF16 R40, R44.reuse, R140, RZ ;  /* 0x0000008c2c28723c */ /* 0x040ff000000418ff */
[-C--:B------:R-:W-:Y:S08]  /*f4d0*/  HMMA.16816.F32.BF16 R44, R44, R142.reuse, RZ ;  /* 0x0000008e2c2c723c */ /* 0x080ff000000418ff */
[----:B------:R-:W-:Y:S01]  /*f4e0*/  HMMA.16816.F32.BF16 R48, R48, R142, RZ ;  /* 0x0000008e3030723c */ /* 0x000fe200000418ff */
[----:B------:R-:W4:Y:S07]  /*f4f0*/  LDSM.16.M88.4 R140, [R230+0x5880] ;  /* 0x00588000e68c783b */ /* 0x000f2e0000000200 */
[-C--:B------:R-:W-:Y:S05]  /*f500*/  HMMA.16816.F32.BF16 R4, R192, R196.reuse, R4 ;  /* 0x000000c4c004723c */ /* 0x080fea0000041804 */
[----:B--2---:R-:W-:Y:S03]  /*f510*/  @P6 MOV R3, R249 ;  /* 0x000000f900036202 */ /* 0x004fe60000000f00 */
        /* <DEDUP_REMOVED lines=12> */
[----:B------:R-:W-:Y:S07]  /*f5e0*/  LDSM.16.M88.4 R200, [R229] ;  /* 0x00000000e5c8783b */ /* 0x000fee0000000200 */
[----:B------:R-:W-:Y:S01]  /*f5f0*/  HMMA.16816.F32.BF16 R48, R192, R210, R48 ;  /* 0x000000d2c030723c */ /* 0x000fe20000041830 */
[----:B------:R-:W2:Y:S07]  /*f600*/  LDSM.16.M88.4 R192, [R234+0x8080] ;  /* 0x00808000eac0783b */ /* 0x000eae0000000200 */
[-C--:B-1----:R-:W-:Y:S01]  /*f610*/  HMMA.16816.F32.BF16 R4, R212, R216.reuse, R4 ;  /* 0x000000d8d404723c */ /* 0x082fe20000041804 */
[----:B------:R-:W1:Y:S07]  /*f620*/  LDSM.16.M88.4 R208, [R229+0x800] ;  /* 0x00080000e5d0783b */ /* 0x000e6e0000000200 */
[C---:B---3--:R-:W-:Y:S08]  /*f630*/  HMMA.16816.F32.BF16 R8, R220.reuse, R216, R8 ;  /* 0x000000d8dc08723c */ /* 0x048ff00000041808 */
[-C--:B------:R-:W-:Y:S08]  /*f640*/  HMMA.16816.F32.BF16 R12, R220, R218.reuse, R12 ;  /* 0x000000dadc0c723c */ /* 0x080ff0000004180c */
[C---:B------:R-:W-:Y:S01]  /*f650*/  HMMA.16816.F32.BF16 R16, R212.reuse, R218, R16 ;  /* 0x000000dad410723c */ /* 0x040fe20000041810 */
[----:B------:R-:W3:Y:S07]  /*f660*/  LDSM.16.M88.4 R216, [R229+0x1000] ;  /* 0x00100000e5d8783b */ /* 0x000eee0000000200 */
        /* <DEDUP_REMOVED lines=8> */
[----:B------:R-:W-:Y:S07]  /*f6f0*/  LDSM.16.M88.4 R220, [R238] ;  /* 0x00000000eedc783b */ /* 0x000fee0000000200 */
[----:B------:R-:W-:Y:S01]  /*f700*/  HMMA.16816.F32.BF16 R48, R212, R198, R48 ;  /* 0x000000c6d430723c */ /* 0x000fe20000041830 */
[----:B------:R-:W2:Y:S07]  /*f710*/  LDSM.16.M88.4 R196, [R224+0x6880] ;  /* 0x00688000e0c4783b */ /* 0x000eae0000000200 */
[-C--:B------:R-:W-:Y:S01]  /*f720*/  HMMA.16816.F32.BF16 R4, R192, R200.reuse, R4 ;  /* 0x000000c8c004723c */ /* 0x080fe20000041804 */
[----:B------:R-:W4:Y:S07]  /*f730*/  LDSM.16.M88.4 R212, [R231+0xe080] ;  /* 0x00e08000e7d4783b */ /* 0x000f2e0000000200 */
[C---:B------:R-:W-:Y:S08]  /*f740*/  HMMA.16816.F32.BF16 R8, R204.reuse, R200, R8 ;  /* 0x000000c8cc08723c */ /* 0x040ff00000041808 */
[-C--:B------:R-:W-:Y:S08]  /*f750*/  HMMA.16816.F32.BF16 R12, R204, R202.reuse, R12 ;  /* 0x000000cacc0c723c */ /* 0x080ff0000004180c */
[C---:B------:R-:W-:Y:S01]  /*f760*/  HMMA.16816.F32.BF16 R16, R192.reuse, R202, R16 ;  /* 0x000000cac010723c */ /* 0x040fe20000041810 */
[----:B------:R-:W2:Y:S07]  /*f770*/  LDSM.16.M88.4 R200, [R224+0x7080] ;  /* 0x00708000e0c8783b */ /* 0x000eae0000000200 */
        /* <DEDUP_REMOVED lines=10> */
[----:B------:R-:W3:Y:S07]  /*f820*/  LDSM.16.M88.4 R192, [R233+0xc080] ;  /* 0x00c08000e9c0783b */ /* 0x000eee0000000200 */
[-C--:B--2---:R-:W-:Y:S01]  /*f830*/  HMMA.16816.F32.BF16 R4, R140, R196.reuse, R4 ;  /* 0x000000c48c04723c */ /* 0x084fe20000041804 */
[----:B------:R-:W2:Y:S07]  /*f840*/  LDSM.16.M88.4 R216, [R233+0xe080] ;  /* 0x00e08000e9d8783b */ /* 0x000eae0000000200 */
[C---:B----4-:R-:W-:Y:S08]  /*f850*/  HMMA.16816.F32.BF16 R8, R212.reuse, R196, R8 ;  /* 0x000000c4d408723c */ /* 0x050ff00000041808 */
[-C--:B------:R-:W-:Y:S08]  /*f860*/  HMMA.16816.F32.BF16 R12, R212, R198.reuse, R12 ;  /* 0x000000c6d40c723c */ /* 0x080ff0000004180c */
[C---:B------:R-:W-:Y:S01]  /*f870*/  HMMA.16816.F32.BF16 R16, R140.reuse, R198, R16 ;  /* 0x000000c68c10723c */ /* 0x040fe20000041810 */
[----:B------:R-:W4:Y:S07]  /*f880*/  LDSM.16.M88.4 R196, [R237] ;  /* 0x00000000edc4783b */ /* 0x000f2e0000000200 */
        /* <DEDUP_REMOVED lines=10> */
[----:B------:R-:W1:Y:S07]  /*f930*/  LDSM.16.M88.4 R140, [R232+0xc080] ;  /* 0x00c08000e88c783b */ /* 0x000e6e0000000200 */
[-C--:B---3--:R-:W-:Y:S01]  /*f940*/  HMMA.16816.F32.BF16 R4, R192, R208.reuse, R4 ;  /* 0x000000d0c004723c */ /* 0x088fe20000041804 */
[----:B------:R-:W3:Y:S07]  /*f950*/  LDSM.16.M88.4 R204, [R232+0xe080] ;  /* 0x00e08000e8cc783b */ /* 0x000eee0000000200 */
[C---:B--2---:R-:W-:Y:S08]  /*f960*/  HMMA.16816.F32.BF16 R8, R216.reuse, R208, R8 ;  /* 0x000000d0d808723c */ /* 0x044ff00000041808 */
        /* <DEDUP_REMOVED lines=8> */
[-C--:B----4-:R-:W-:Y:S08]  /*f9f0*/  HMMA.16816.F32.BF16 R36, R192, R196.reuse, R36 ;  /* 0x000000c4c024723c */ /* 0x090ff00000041824 */
[C---:B------:R-:W-:Y:S08]  /*fa00*/  HMMA.16816.F32.BF16 R40, R216.reuse, R196, R40 ;  /* 0x000000c4d828723c */ /* 0x040ff00000041828 */
[-C--:B------:R-:W-:Y:S01]  /*fa10*/  HMMA.16816.F32.BF16 R44, R216, R198.reuse, R44 ;  /* 0x000000c6d82c723c */ /* 0x080fe2000004182c */
[----:B------:R-:W4:Y:S07]  /*fa20*/  LDSM.16.M88.4 R216, [R234+0xc080] ;  /* 0x00c08000ead8783b */ /* 0x000f2e0000000200 */
[----:B------:R-:W-:Y:S01]  /*fa30*/  HMMA.16816.F32.BF16 R48, R192, R198, R48 ;  /* 0x000000c6c030723c */ /* 0x000fe20000041830 */
[----:B------:R-:W4:Y:S07]  /*fa40*/  LDSM.16.M88.4 R192, [R236+0xe080] ;  /* 0x00e08000ecc0783b */ /* 0x000f2e0000000200 */
[-C--:B-1----:R-:W-:Y:S08]  /*fa50*/  HMMA.16816.F32.BF16 R4, R140, R200.reuse, R4 ;  /* 0x000000c88c04723c */ /* 0x082ff00000041804 */
[C---:B---3--:R-:W-:Y:S08]  /*fa60*/  HMMA.16816.F32.BF16 R8, R204.reuse, R200, R8 ;  /* 0x000000c8cc08723c */ /* 0x048ff00000041808 */
        /* <DEDUP_REMOVED lines=11> */
[C---:B------:R-:W-:Y:S08]  /*fb20*/  HMMA.16816.F32.BF16 R8, R192.reuse, R220, R8 ;  /* 0x000000dcc008723c */ /* 0x040ff00000041808 */
        /* <DEDUP_REMOVED lines=14> */
[----:B------:R3:W4:Y:S01]  /*fc10*/  MUFU.TANH R210, R12 ;  /* 0x0000000c00d27308 */ /* 0x0007220000002400 */
[----:B------:R-:W-:Y:S02]  /*fc20*/  FMUL.FTZ R16, R16, c[0x0][0x320] ;  /* 0x0000c80010107a20 */ /* 0x000fe40000410000 */
[----:B------:R-:W-:Y:S02]  /*fc30*/  FMUL.FTZ R17, R17, c[0x0][0x320] ;  /* 0x0000c80011117a20 */ /* 0x000fe40000410000 */
[----:B------:R-:W-:Y:S02]  /*fc40*/  FMUL.FTZ R18, R18, c[0x0][0x320] ;  /* 0x0000c80012127a20 */ /* 0x000fe40000410000 */
[----:B------:R-:W-:Y:S02]  /*fc50*/  FMUL.FTZ R19, R19, c[0x0][0x320] ;  /* 0x0000c80013137a20 */ /* 0x000fe40000410000 */
[----:B------:R-:W-:Y:S01]  /*fc60*/  FMUL.FTZ R13, R13, c[0x0][0x320] ;  /* 0x0000c8000d0d7a20 */ /* 0x000fe20000410000 */
[----:B------:R-:W1:Y:S01]  /*fc70*/  MUFU.TANH R211, R6 ;  /* 0x0000000600d37308 */ /* 0x000e620000002400 */
[----:B------:R-:W-:Y:S09]  /*fc80*/  FMUL.FTZ R14, R14, c[0x0][0x320] ;  /* 0x0000c8000e0e7a20 */ /* 0x000ff20000410000 */
[----:B------:R1:W1:Y:S01]  /*fc90*/  MUFU.TANH R206, R7 ;  /* 0x0000000700ce7308 */ /* 0x0002620000002400 */
[----:B---3--:R-:W3:Y:S09]  /*fca0*/  LDL R12, [R1] ;  /* 0x00000000010c7983 */ /* 0x008ef20000100800 */
[----:B------:R-:W2:Y:S10]  /*fcb0*/  MUFU.TANH R220, R8 ;  /* 0x0000000800dc7308 */ /* 0x000eb40000002400 */
[----:B------:R-:W2:Y:S01]  /*fcc0*/  MUFU.TANH R213, R9 ;  /* 0x0000000900d57308 */ /* 0x000ea20000002400 */
[----:B-1----:R-:W1:Y:S09]  /*fcd0*/  LDSM.16.M88.4 R4, [R229+0x2000] ;  /* 0x00200000e504783b */ /* 0x002e720000000200 */
[----:B------:R-:W1:Y:S10]  /*fce0*/  MUFU.TANH R244, R10 ;  /* 0x0000000a00f47308 */ /* 0x000e740000002400 */
[----:B------:R1:W1:Y:S10]  /*fcf0*/  MUFU.TANH R221, R11 ;  /* 0x0000000b00dd7308 */ /* 0x0002740000002400 */
[----:B------:R-:W2:Y:S10]  /*fd00*/  MUFU.TANH R214, R15 ;  /* 0x0000000f00d67308 */ /* 0x000eb40000002400 */
[----:B------:R-:W2:Y:S01]  /*fd10*/  MUFU.TANH R140, R16 ;  /* 0x00000010008c7308 */ /* 0x000ea20000002400 */
[----:B-1----:R-:W1:Y:S01]  /*fd20*/  LDSM.16.M88.4 R8, [R229+0x2800] ;  /* 0x00280000e508783b */ /* 0x002e620000000200 */
[----:B------:R-:W-:Y:S04]  /*fd30*/  DEPBAR.LE SB0, 0x0 ;  /* 0x000080000000791a */ /* 0x000fe80000000000 */
[-C--:B------:R-:W-:Y:S04]  /*fd40*/  HMMA.16816.F32.BF16 R20, R216, R4.reuse, R20 ;  /* 0x00000004d814723c */ /* 0x080fe80000041814 */
[----:B------:R-:W1:Y:S01]  /*fd50*/  MUFU.TANH R136, R17 ;  /* 0x0000001100887308 */ /* 0x000e620000002400 */
[----:B------:R-:W-:Y:S03]  /*fd60*/  BAR.SYNC.DEFER_BLOCKING 0x0 ;  /* 0x0000000000007b1d */ /* 0x000fe60000010000 */
[C---:B------:R-:W-:Y:S06]  /*fd70*/  HMMA.16816.F32.BF16 R24, R192.reuse, R4, R24 ;  /* 0x00000004c018723c */ /* 0x040fec0000041818 */
[----:B------:R-:W1:Y:S01]  /*fd80*/  MUFU.TANH R199, R18 ;  /* 0x0000001200c77308 */ /* 0x000e620000002400 */
[----:B------:R-:W-:Y:S01]  /*fd90*/  @P6 IMAD.WIDE.U32 R4, R0, c[0x0][0x1e0], RZ ;  /* 0x0000780000046a25 */ /* 0x000fe200078e00ff */
[-C--:B------:R-:W-:Y:S04]  /*fda0*/  HMMA.16816.F32.BF16 R28, R192, R6.reuse, R28 ;  /* 0x00000006c01c723c */ /* 0x080fe8000004181c */
[----:B------:R-:W-:Y:S04]  /*fdb0*/  @P6 IADD3 R0, R5, R2, RZ ;  /* 0x0000000205006210 */ /* 0x000fe80007ffe0ff */
[----:B------:R-:W2:Y:S01]  /*fdc0*/  MUFU.TANH R197, R19 ;  /* 0x0000001300c57308 */ /* 0x000ea20000002400 */
[----:B------:R-:W-:Y:S01]  /*fdd0*/  @P6 MOV R2, R246 ;  /* 0x000000f600026202 */ /* 0x000fe20000000f00 */
[C---:B------:R-:W-:Y:S04]  /*fde0*/  HMMA.16816.F32.BF16 R32, R216.reuse, R6, R32 ;  /* 0x00000006d820723c */ /* 0x040fe80000041820 */
[----:B------:R-:W-:Y:S04]  /*fdf0*/  @P6 IMAD.WIDE.U32 R2, R4, 0x30, R2 ;  /* 0x0000003004026825 */ /* 0x000fe800078e0002 */
[----:B------:R-:W2:Y:S01]  /*fe00*/  MUFU.TANH R209, R13 ;  /* 0x0000000d00d17308 */ /* 0x000ea20000002400 */
[----:B------:R-:W-:Y:S03]  /*fe10*/  @P1 IMAD.HI.U32 R4, R245, c[0x0][0x2c8], RZ ;  /* 0x0000b200f5041a27 */ /* 0x000fe600078e00ff */
[----:B------:R-:W-:Y:S01]  /*fe20*/  MOV R6, R245 ;  /* 0x000000f500067202 */ /* 0x000fe20000000f00 */
[-C--:B-1----:R-:W-:Y:S03]  /*fe30*/  HMMA.16816.F32.BF16 R36, R216, R8.reuse, R36 ;  /* 0x00000008d824723c */ /* 0x082fe60000041824 */
[----:B------:R-:W-:Y:S01]  /*fe40*/  @P0 SHF.R.U32.HI R6, RZ, c[0x0][0x2cc], R4 ;  /* 0x0000b300ff060a19 */ /* 0x000fe20000011604 */
[----:B------:R-:W-:Y:S01]  /*fe50*/  @P6 IMAD R0, R0, 0x30, RZ ;  /* 0x0000003000006824 */ /* 0x000fe200078e02ff */
[----:B------:R-:W1:Y:S01]  /*fe60*/  MUFU.TANH R215, R14 ;  /* 0x0000000e00d77308 */ /* 0x000e620000002400 */
[----:B------:R-:W-:Y:S02]  /*fe70*/  FMUL.FTZ R20, R20, c[0x0][0x320] ;  /* 0x0000c80014147a20 */ /* 0x000fe40000410000 */
[C---:B------:R-:W-:Y:S04]  /*fe80*/  HMMA.16816.F32.BF16 R40, R192.reuse, R8, R40 ;  /* 0x00000008c028723c */ /* 0x040fe80000041828 */
[----:B------:R-:W-:Y:S01]  /*fe90*/  @P6 IADD3 R0, R3, R0, RZ ;  /* 0x0000000003006210 */ /* 0x000fe20007ffe0ff */
[----:B------:R-:W-:Y:S01]  /*fea0*/  FMUL.FTZ R21, R21, c[0x0][0x320] ;  /* 0x0000c80015157a20 */ /* 0x000fe20000410000 */
[----:B------:R-:W-:Y:S01]  /*feb0*/  @P6 SHF.L.U32 R3, R2, 0x1, RZ ;  /* 0x0000000102036819 */ /* 0x000fe200000006ff */
[----:B------:R-:W-:Y:S01]  /*fec0*/  FMUL.FTZ R22, R22, c[0x0][0x320] ;  /* 0x0000c80016167a20 */ /* 0x000fe20000410000 */
[----:B------:R1:W1:Y:S01]  /*fed0*/  MUFU.TANH R135, R20 ;  /* 0x0000001400877308 */ /* 0x0002620000002400 */
[----:B------:R-:W-:Y:S01]  /*fee0*/  @P6 SHF.L.U64.HI R0, R2, 0x1, R0 ;  /* 0x0000000102006819 */ /* 0x000fe20000010200 */
[-C--:B------:R-:W-:Y:S03]  /*fef0*/  HMMA.16816.F32.BF16 R44, R192, R10.reuse, R44 ;  /* 0x0000000ac02c723c */ /* 0x080fe6000004182c */
[C---:B------:R-:W-:Y:S01]  /*ff00*/  @P6 IADD3 R2, P5, R3.reuse, c[0x0][0x1c8], RZ ;  /* 0x0000720003026a10 */ /* 0x040fe20007fbe0ff */
[----:B------:R-:W-:Y:S01]  /*ff10*/  FMUL.FTZ R26, R26, c[0x0][0x320] ;  /* 0x0000c8001a1a7a20 */ /* 0x000fe20000410000 */
[----:B------:R-:W-:Y:S01]  /*ff20*/  @P6 IADD3 R8, P2, R3, 0x80, RZ ;  /* 0x0000008003086810 */ /* 0x000fe20007f5e0ff */
[----:B------:R-:W-:Y:S01]  /*ff30*/  FMUL.FTZ R28, R28, c[0x0][0x320] ;  /* 0x0000c8001c1c7a20 */ /* 0x000fe20000410000 */
[----:B------:R-:W-:Y:S01]  /*ff40*/  @P6 IADD3.X R3, R0, c[0x0][0x1cc], RZ, P5, !PT ;  /* 0x0000730000036a10 */ /* 0x000fe20002ffe4ff */
[----:B------:R2:W2:Y:S01]  /*ff50*/  MUFU.TANH R133, R21 ;  /* 0x0000001500857308 */ /* 0x0004a20000002400 */
[----:B------:R-:W-:Y:S01]  /*ff60*/  @P6 IADD3 R8, P1, R8, c[0x0][0x1c8], RZ ;  /* 0x0000720008086a10 */ /* 0x000fe20007f3e0ff */
[----:B------:R-:W-:Y:S02]  /*ff70*/  HMMA.16816.F32.BF16 R48, R216, R10, R48 ;  /* 0x0000000ad830723c */ /* 0x000fe40000041830 */
[----:B------:R-:W-:Y:S01]  /*ff80*/  @!PT LDS RZ, [RZ] ;  /* 0x00000000fffff984 */ /* 0x000fe20000000800 */
[----:B------:R-:W-:Y:S01]  /*ff90*/  @!PT LDS RZ, [RZ] ;  /* 0x00000000fffff984 */ /* 0x000fe20000000800 */
[----:B------:R-:W-:Y:S01]  /*ffa0*/  @!PT LDS RZ, [RZ] ;  /* 0x00000000fffff984 */ /* 0x000fe20000000800 */
[----:B------:R4:W-:Y:S02]  /*ffb0*/  @P6 LDGSTS.E.BYPASS.LTC128B.128 [R243+0x5080], [R2.64], !P4 ;  /* 0x0508000002f36fae */ /* 0x0009e4000e101d4e */
[----:B------:R-:W-:Y:S01]  /*ffc0*/  @P6 IADD3.X R9, RZ, c[0x0][0x1cc], R0, P1, P2 ;  /* 0x00007300ff096a10 */ /* 0x000fe20000fe4400 */
[----:B------:R-:W-:Y:S01]  /*ffd0*/  FMUL.FTZ R29, R29, c[0x0][0x320] ;  /* 0x0000c8001d1d7a20 */ /* 0x000fe20000410000 */
[----:B------:R-:W-:Y:S01]  /*ffe0*/  @P6 IADD3 R4, P0, R2, UR16, RZ ;  /* 0x0000001002046c10 */ /* 0x000fe2000ff1e0ff */
[----:B------:R-:W-:Y:S01]  /*fff0*/  FMUL.FTZ R30, R30, c[0x0][0x320] ;  /* 0x0000c8001e1e7a20 */ /* 0x000fe20000410000 */
[----:B------:R4:W3:Y:S01]  /*10000*/  MUFU.TANH R143, R22 ;  /* 0x00000016008f7308 */ /* 0x0008e20000002400 */
[----:B------:R-:W-:Y:S01]  /*10010*/  FMUL.FTZ R31, R31, c[0x0][0x320] ;  /* 0x0000c8001f1f7a20 */ /* 0x000fe20000410000 */
[----:B------:R4:W-:Y:S02]  /*10020*/  @P6 LDGSTS.E.BYPASS.LTC128B.128 [R243+0x6880], [R8.64], !P3 ;  /* 0x0688000008f36fae */ /* 0x0009e4000d901d4e */
[----:B------:R-:W-:Y:S01]  /*10030*/  @P6 IADD3.X R5, R3, UR7, RZ, P0, !PT ;  /* 0x0000000703056c10 */ /* 0x000fe200087fe4ff */
[----:B-1----:R-:W-:Y:S01]  /*10040*/  FMUL.FTZ R20, R36, c[0x0][0x320] ;  /* 0x0000c80024147a20 */ /* 0x002fe20000410000 */
[----:B------:R-:W-:Y:S01]  /*10050*/  @P6 IADD3 R10, P1, R4, UR16, RZ ;  /* 0x00000010040a6c10 */ /* 0x000fe2000ff3e0ff */
[----:B------:R-:W-:Y:S02]  /*10060*/  FMUL.FTZ R18, R37, c[0x0][0x320] ;  /* 0x0000c80025127a20 */ /* 0x000fe40000410000 */
[----:B------:R-:W-:Y:S01]  /*10070*/  FMUL.FTZ R42, R42, c[0x0][0x320] ;  /* 0x0000c8002a2a7a20 */ /* 0x000fe20000410000 */
[----:B------:R1:W1:Y:S01]  /*10080*/  MUFU.TANH R208, R26 ;  /* 0x0000001a00d07308 */ /* 0x0002620000002400 */
[----:B------:R1:W-:Y:S01]  /*10090*/  @P6 LDGSTS.E.BYPASS.LTC128B.128 [R243+0x5880], [R4.64], !P4 ;  /* 0x0588000004f36fae */ /* 0x0003e2000e101d4e */
[----:B------:R-:W-:Y:S01]  /*100a0*/  @P6 IADD3.X R11, R5, UR7, RZ, P1, !PT ;  /* 0x00000007050b6c10 */ /* 0x000fe20008ffe4ff */
[----:B------:R-:W-:Y:S02]  /*100b0*/  FMUL.FTZ R43, R43, c[0x0][0x320] ;  /* 0x0000c8002b2b7a20 */ /* 0x000fe40000410000 */
[----:B--2---:R-:W-:Y:S02]  /*100c0*/  FMUL.FTZ R21, R33, c[0x0][0x320] ;  /* 0x0000c80021157a20 */ /* 0x004fe40000410000 */
[----:B------:R-:W-:Y:S02]  /*100d0*/  FMUL.FTZ R33, R34, c[0x0][0x320] ;  /* 0x0000c80022217a20 */ /* 0x000fe40000410000 */
[----:B------:R2:W-:Y:S01]  /*100e0*/  @P6 LDGSTS.E.BYPASS.LTC128B.128 [R243+0x7080], [R4.64+0x80], !P3 ;  /* 0x0708008004f36fae */ /* 0x0005e2000d901d4e */
[----:B------:R2:W2:Y:S01]  /*100f0*/  MUFU.TANH R141, R28 ;  /* 0x0000001c008d7308 */ /* 0x0004a20000002400 */
[----:B------:R-:W-:Y:S02]  /*10100*/  FMUL.FTZ R34, R40, c[0x0][0x320] ;  /* 0x0000c80028227a20 */ /* 0x000fe40000410000 */
[----:B------:R-:W-:Y:S02]  /*10110*/  FMUL.FTZ R46, R46, c[0x0][0x320] ;  /* 0x0000c8002e2e7a20 */ /* 0x000fe40000410000 */
[----:B----4-:R-:W-:Y:S02]  /*10120*/  FMUL.FTZ R22, R32, c[0x0][0x320] ;  /* 0x0000c80020167a20 */ /* 0x010fe40000410000 */
[----:B------:R4:W-:Y:S01]  /*10130*/  @P6 LDGSTS.E.BYPASS.LTC128B.128 [R243+0x6080], [R10.64], !P4 ;  /* 0x060800000af36fae */ /* 0x0009e2000e101d4e */
[----:B------:R-:W-:Y:S01]  /*10140*/  FMUL.FTZ R32, R35, c[0x0][0x320] ;  /* 0x0000c80023207a20 */ /* 0x000fe20000410000 */
[----:B------:R-:W-:Y:S01]  /*10150*/  @P6 IADD3 R8, P0, R4, UR12, RZ ;  /* 0x0000000c04086c10 */ /* 0x000fe2000ff1e0ff */
[----:B------:R4:W3:Y:S01]  /*10160*/  MUFU.TANH R137, R29 ;  /* 0x0000001d00897308 */ /* 0x0008e20000002400 */
[----:B------:R-:W-:Y:S02]  /*10170*/  FMUL.FTZ R47, R47, c[0x0][0x320] ;  /* 0x0000c8002f2f7a20 */ /* 0x000fe40000410000 */
[----:B------:R-:W-:Y:S01]  /*10180*/  @P6 IADD3.X R9, R5, UR9, RZ, P0, !PT ;  /* 0x0000000905096c10 */ /* 0x000fe200087fe4ff */
[----:B-1----:R-:W-:Y:S01]  /*10190*/  FMUL.FTZ R26, R39, c[0x0][0x320] ;  /* 0x0000c800271a7a20 */ /* 0x002fe20000410000 */
[----:B------:R-:W-:Y:S01]  /*101a0*/  PLOP3.LUT P0, PT, PT, PT, UP2, 0x40, 0x0 ;  /* 0x000000000000781c */ /* 0x000fe20003f0e828 */
[----:B------:R-:W-:Y:S02]  /*101b0*/  FMUL.FTZ R15, R48, c[0x0][0x320] ;  /* 0x0000c800300f7a20 */ /* 0x000fe40000410000 */
[----:B------:R1:W-:Y:S01]  /*101c0*/  @P6 LDGSTS.E.BYPASS.LTC128B.128 [R243+0x7880], [R8.64], !P3 ;  /* 0x0788000008f36fae */ /* 0x0003e2000d901d4e */
[----:B------:R-:W-:Y:S01]  /*101d0*/  FMUL.FTZ R16, R49, c[0x0][0x320] ;  /* 0x0000c80031107a20 */ /* 0x000fe20000410000 */
[----:B------:R1:W1:Y:S01]  /*101e0*/  MUFU.TANH R200, R30 ;  /* 0x0000001e00c87308 */ /* 0x0002620000002400 */
[----:B------:R-:W-:Y:S02]  /*101f0*/  FMUL.FTZ R17, R50, c[0x0][0x320] ;  /* 0x0000c80032117a20 */ /* 0x000fe40000410000 */
[----:B------:R-:W-:Y:S02]  /*10200*/  FMUL.FTZ R19, R51, c[0x0][0x320] ;  /* 0x0000c80033137a20 */ /* 0x000fe40000410000 */
[----:B--2---:R-:W-:Y:S01]  /*10210*/  FMUL.FTZ R28, R45, c[0x0][0x320] ;  /* 0x0000c8002d1c7a20 */ /* 0x004fe20000410000 */
[----:B------:R-:W0:Y:S01]  /*10220*/  LDGDEPBAR ;  /* 0x00000000000079af */ /* 0x000e220000000000 */
[----:B------:R-:W-:Y:S02]  /*10230*/  FMUL.FTZ R23, R23, c[0x0][0x320] ;  /* 0x0000c80017177a20 */ /* 0x000fe40000410000 */
[----:B------:R-:W-:Y:S01]  /*10240*/  FMUL.FTZ R24, R24, c[0x0][0x320] ;  /* 0x0000c80018187a20 */ /* 0x000fe20000410000 */
[----:B------:R2:W2:Y:S01]  /*10250*/  MUFU.TANH R212, R31 ;  /* 0x0000001f00d47308 */ /* 0x0004a20000002400 */
[----:B------:R-:W-:Y:S02]  /*10260*/  FMUL.FTZ R25, R25, c[0x0][0x320] ;  /* 0x0000c80019197a20 */ /* 0x000fe40000410000 */
[----:B------:R-:W-:Y:S01]  /*10270*/  FMUL.FTZ R27, R27, c[0x0][0x320] ;  /* 0x0000c8001b1b7a20 */ /* 0x000fe20000410000 */
[----:B------:R-:W3:Y:S01]  /*10280*/  SHFL.IDX PT, R4, R6, RZ, 0x1c1f ;  /* 0x001c1fff06047589 */ /* 0x000ee200000e0000 */
[----:B----4-:R-:W-:Y:S02]  /*10290*/  FMUL.FTZ R29, R44, c[0x0][0x320] ;  /* 0x0000c8002c1d7a20 */ /* 0x010fe40000410000 */
[----:B------:R-:W-:Y:S03]  /*102a0*/  IMAD R3, R242, -0x30, RZ ;  /* 0xffffffd0f2037824 */ /* 0x000fe600078e02ff */
[----:B------:R4:W3:Y:S01]  /*102b0*/  MUFU.TANH R142, R23 ;  /* 0x00000017008e7308 */ /* 0x0008e20000002400 */
[----:B-1----:R-:W-:Y:S09]  /*102c0*/  FMUL.FTZ R30, R38, c[0x0][0x320] ;  /* 0x0000c800261e7a20 */ /* 0x002ff20000410000 */
[----:B------:R4:W1:Y:S01]  /*102d0*/  MUFU.TANH R204, R24 ;  /* 0x0000001800cc7308 */ /* 0x0008620000002400 */
[----:B--2---:R-:W-:Y:S09]  /*102e0*/  FMUL.FTZ R31, R41, c[0x0][0x320] ;  /* 0x0000c800291f7a20 */ /* 0x004ff20000410000 */
[----:B------:R4:W2:Y:S10]  /*102f0*/  MUFU.TANH R201, R25 ;  /* 0x0000001900c97308 */ /* 0x0008b40000002400 */
[----:B------:R4:W1:Y:S10]  /*10300*/  MUFU.TANH R207, R27 ;  /* 0x0000001b00cf7308 */ /* 0x0008740000002400 */
[----:B------:R-:W1:Y:S10]  /*10310*/  MUFU.TANH R22, R22 ;  /* 0x0000001600167308 */ /* 0x000e740000002400 */
[----:B------:R-:W1:Y:S10]  /*10320*/  MUFU.TANH R21, R21 ;  /* 0x0000001500157308 */ /* 0x000e740000002400 */
[----:B------:R-:W1:Y:S10]  /*10330*/  MUFU.TANH R33, R33 ;  /* 0x0000002100217308 */ /* 0x000e740000002400 */
[----:B------:R-:W1:Y:S10]  /*10340*/  MUFU.TANH R32, R32 ;  /* 0x0000002000207308 */ /* 0x000e740000002400 */
[----:B------:R-:W1:Y:S10]  /*10350*/  MUFU.TANH R20, R20 ;  /* 0x0000001400147308 */ /* 0x000e740000002400 */
[----:B------:R-:W1:Y:S10]  /*10360*/  MUFU.TANH R18, R18 ;  /* 0x0000001200127308 */ /* 0x000e740000002400 */
[----:B------:R-:W1:Y:S01]  /*10370*/  MUFU.TANH R30, R30 ;  /* 0x0000001e001e7308 */ /* 0x000e620000002400 */
[C---:B---3--:R-:W-:Y:S02]  /*10380*/  IADD3 R7, -R12.reuse, 0x1, R3 ;  /* 0x000000010c077810 */ /* 0x048fe40007ffe103 */
[----:B------:R-:W-:Y:S02]  /*10390*/  IADD3 R8, -R12, R3, RZ ;  /* 0x000000030c087210 */ /* 0x000fe40007ffe1ff */
[----:B------:R-:W-:Y:S05]  /*103a0*/  IADD3 R7, R7, c[0x0][0x1d0], RZ ;  /* 0x0000740007077a10 */ /* 0x000fea0007ffe0ff */
[----:B------:R-:W3:Y:S01]  /*103b0*/  MUFU.TANH R26, R26 ;  /* 0x0000001a001a7308 */ /* 0x000ee20000002400 */
[----:B------:R-:W-:Y:S04]  /*103c0*/  IADD3 R7, R7, -c[0x0][0x168], RZ ;  /* 0x80005a0007077a10 */ /* 0x000fe80007ffe0ff */
[C---:B------:R-:W-:Y:S02]  /*103d0*/  IADD3 R5, R7.reuse, c[0x0][0x328], RZ ;  /* 0x0000ca0007057a10 */ /* 0x040fe40007ffe0ff */
[----:B------:R-:W-:Y:S03]  /*103e0*/  IADD3 R7, R7, UR6, RZ ;  /* 0x0000000607077c10 */ /* 0x000fe6000fffe0ff */
[----:B------:R-:W1:Y:S01]  /*103f0*/  MUFU.TANH R34, R34 ;  /* 0x0000002200227308 */ /* 0x000e620000002400 */
[-C--:B------:R-:W-:Y:S02]  /*10400*/  IADD3 R2, R5, R4.reuse, RZ ;  /* 0x0000000405027210 */ /* 0x080fe40007ffe0ff */
[----:B------:R-:W-:Y:S07]  /*10410*/  IADD3 R0, R7, R4, RZ ;  /* 0x0000000407007210 */ /* 0x000fee0007ffe0ff */
        /* <DEDUP_REMOVED lines=11> */
[----:B------:R-:W-:-:S05]  /*104d0*/  @P0 BRA `(.L_x_925) ;  /* 0x0000018000000947 */ /* 0x000fca0003800000 */
        /* <DEDUP_REMOVED lines=14> */
.L_x_927:
[----:B------:R-:W-:Y:S04]  /*105c0*/  MOV R9, c[0x0][0x32c] ;  /* 0x0000cb0000097a02 */ /* 0x000fe80000000f00 */
[----:B------:R-:W-:Y:S11]  /*105d0*/  ISETP.NE.AND P0, PT, R9, 0x1, PT ;  /* 0x000000010900780c */ /* 0x000ff60003f05270 */
[----:B------:R-:W-:Y:S02]  /*105e0*/  @!UPT UIADD3 URZ, URZ, URZ, URZ ;  /* 0x0000003f3f3ff290 */ /* 0x000fe4000fffe03f */
[----:B------:R-:W-:Y:S05]  /*105f0*/  @P0 IMAD.HI.U32 R9, R4, c[0x0][0x330], RZ ;  /* 0x0000cc0004090a27 */ /* 0x000fea00078e00ff */
[----:B------:R-:W-:Y:S02]  /*10600*/  @P0 SHF.R.U32.HI R4, RZ, c[0x0][0x334], R9 ;  /* 0x0000cd00ff040a19 */ /* 0x000fe40000011609 */
.L_x_928:
[----:B------:R-:W-:Y:S05]  /*10610*/  BSYNC B0 ;  /* 0x0000000000007941 */ /* 0x000fea0003800000 */
.L_x_926:
[----:B------:R-:W-:Y:S05]  /*10620*/  IMAD R4, R4, c[0x0][0x32c], R8 ;  /* 0x0000cb0004047a24 */ /* 0x000fea00078e0208 */
[----:B------:R-:W-:Y:S02]  /*10630*/  IADD3 R9, R4, c[0x0][0x32c], RZ ;  /* 0x0000cb0004097a10 */ /* 0x000fe40007ffe0ff */
[----:B------:R-:W-:Y:S02]  /*10640*/  IMNMX R0, R0, R4, !PT ;  /* 0x0000000400007217 */ /* 0x000fe40007800200 */
[----:B------:R-:W-:Y:S02]  /*10650*/  IMNMX R2, R2, R9, PT ;  /* 0x0000000902027217 */ /* 0x000fe40003800200 */
.L_x_925:
[C---:B--234-:R-:W-:Y:S02]  /*10660*/  ISETP.GE.AND P0, PT, R3.reuse, 0x2, PT ;  /* 0x000000020300780c */ /* 0x05cfe40003f06270 */
[C---:B------:R-:W-:Y:S02]  /*10670*/  ISETP.GE.AND P2, PT, R3.reuse, 0xa, PT ;  /* 0x0000000a0300780c */ /* 0x040fe40003f46270 */
[----:B------:R-:W-:Y:S02]  /*10680*/  P2R R14, PR, RZ, 0x1 ;  /* 0x00000001ff0e7803 */ /* 0x000fe40000000000 */
[----:B------:R-:W-:Y:S02]  /*10690*/  ISETP.GT.AND P0, PT, R0, 0x1, !P0 ;  /* 0x000000010000780c */ /* 0x000fe40004704270 */
[C---:B------:R-:W-:Y:S02]  /*106a0*/  ISETP.GE.AND P1, PT, R3.reuse, 0x9, PT ;  /* 0x000000090300780c */ /* 0x040fe40003f26270 */
[----:B------:R-:W-:Y:S02]  /*106b0*/  ISETP.LT.OR P0, PT, R2, 0x2, P0 ;  /* 0x000000020200780c */ /* 0x000fe40000701670 */
[----:B------:R-:W-:Y:S02]  /*106c0*/  P2R R13, PR, RZ, 0x2 ;  /* 0x00000002ff0d7803 */ /* 0x000fe40000000000 */
[----:B------:R-:W-:Y:S02]  /*106d0*/  FSEL R23, R196, -INF , !P0 ;  /* 0xff800000c4177808 */ /* 0x000fe40004000000 */
[C---:B------:R-:W-:Y:S02]  /*106e0*/  ISETP.GT.AND P0, PT, R0.reuse, 0x9, !P2 ;  /* 0x000000090000780c */ /* 0x040fe40005704270 */
[----:B------:R-:W-:Y:S02]  /*106f0*/  ISETP.GT.AND P1, PT, R0, 0x8, !P1 ;  /* 0x000000080000780c */ /* 0x000fe40004f24270 */
[----:B------:R-:W-:Y:S02]  /*10700*/  P2R R12, PR, RZ, 0x4 ;  /* 0x00000004ff0c7803 */ /* 0x000fe40000000000 */
[C---:B------:R-:W-:Y:S02]  /*10710*/  ISETP.LT.OR P0, PT, R2.reuse, 0xa, P0 ;  /* 0x0000000a0200780c */ /* 0x040fe40000701670 */
[C---:B------:R-:W-:Y:S02]  /*10720*/  ISETP.GE.AND P2, PT, R3.reuse, 0x11, PT ;  /* 0x000000110300780c */ /* 0x040fe40003f46270 */
[----:B------:R-:W-:Y:S02]  /*10730*/  ISETP.LT.OR P1, PT, R2, 0x9, P1 ;  /* 0x000000090200780c */ /* 0x000fe40000f21670 */
[----:B------:R-:W-:Y:S02]  /*10740*/  FSEL R24, R136, -INF , !P0 ;  /* 0xff80000088187808 */ /* 0x000fe40004000000 */
[----:B------:R-:W-:Y:S02]  /*10750*/  ISETP.GT.AND P0, PT, R0, 0x10, !P2 ;  /* 0x000000100000780c */ /* 0x000fe40005704270 */
[----:B------:R-:W-:Y:S02]  /*10760*/  FSEL R25, R140, -INF , !P1 ;  /* 0xff8000008c197808 */ /* 0x000fe40004800000 */
        /* <DEDUP_REMOVED lines=11> */
[C---:B------:R-:W-:Y:S02]  /*10820*/  ISETP.GE.AND P1, PT, R3.reuse, 0x1a, PT ;  /* 0x0000001a0300780c */ /* 0x040fe40003f26270 */
[----:B-1----:R-:W-:Y:S02]  /*10830*/  FSEL R202, R22, -INF , !P0 ;  /* 0xff80000016ca7808 */ /* 0x002fe40004000000 */
[----:B------:R-:W-:Y:S02]  /*10840*/  ISETP.GT.AND P0, PT, R0, 0x19, !P1 ;  /* 0x000000190000780c */ /* 0x000fe40004f04270 */
[----:B------:R-:W-:Y:S02]  /*10850*/  P2R R4, PR, RZ, 0x2 ;  /* 0x00000002ff047803 */ /* 0x000fe40000000000 */
[----:B------:R-:W-:Y:S02]  /*10860*/  ISETP.LT.OR P0, PT, R2, 0x1a, P0 ;  /* 0x0000001a0200780c */ /* 0x000fe40000701670 */
[----:B------:R-:W-:Y:S02]  /*10870*/  ISETP.GE.AND P1, PT, R3, 0x21, PT ;  /* 0x000000210300780c */ /* 0x000fe40003f26270 */
[----:B------:R-:W-:Y:S02]  /*10880*/  FSEL R205, R21, -INF , !P0 ;  /* 0xff80000015cd7808 */ /* 0x000fe40004000000 */
[----:B------:R-:W-:Y:S02]  /*10890*/  ISETP.GT.AND P0, PT, R0, 0x20, !P1 ;  /* 0x000000200000780c */ /* 0x000fe40004f04270 */
[C---:B------:R-:W-:Y:S02]  /*108a0*/  ISETP.GE.AND P6, PT, R3.reuse, 0x22, PT ;  /* 0x000000220300780c */ /* 0x040fe40003fc6270 */
[----:B------:R-:W-:Y:S02]  /*108b0*/  ISETP.LT.OR P0, PT, R2, 0x21, P0 ;  /* 0x000000210200780c */ /* 0x000fe40000701670 */
[C---:B------:R-:W-:Y:S02]  /*108c0*/  ISETP.GE.AND P5, PT, R3.reuse, 0x29, PT ;  /* 0x000000290300780c */ /* 0x040fe40003fa6270 */
[----:B------:R-:W-:Y:S02]  /*108d0*/  FSEL R218, R20, -INF , !P0 ;  /* 0xff80000014da7808 */ /* 0x000fe40004000000 */
[----:B------:R-:W-:Y:S02]  /*108e0*/  ISETP.GT.AND P0, PT, R0, 0x21, !P6 ;  /* 0x000000210000780c */ /* 0x000fe40007704270 */
[----:B------:R-:W-:Y:S02]  /*108f0*/  P2R R11, PR, RZ, 0x4 ;  /* 0x00000004ff0b7803 */ /* 0x000fe40000000000 */
[----:B------:R-:W-:Y:S02]  /*10900*/  ISETP.LT.OR P0, PT, R2, 0x22, P0 ;  /* 0x000000220200780c */ /* 0x000fe40000701670 */
[----:B------:R-:W-:Y:S02]  /*10910*/  ISETP.GE.AND P2, PT, R3, 0x1, PT ;  /* 0x000000010300780c */ /* 0x000fe40003f46270 */
[----:B------:R-:W-:Y:S02]  /*10920*/  FSEL R222, R18, -INF , !P0 ;  /* 0xff80000012de7808 */ /* 0x000fe40004000000 */
[----:B------:R-:W-:Y:S04]  /*10930*/  ISETP.GT.AND P0, PT, R0, 0x28, !P5 ;  /* 0x000000280000780c */ /* 0x000fe80006f04270 */
[----:B------:R-:W-:Y:S04]  /*10940*/  ISETP.LT.OR P0, PT, R2, 0x29, P0 ;  /* 0x000000290200780c */ /* 0x000fe80000701670 */
[----:B------:R-:W-:Y:S02]  /*10950*/  FSEL R249, R15, -INF , !P0 ;  /* 0xff8000000ff97808 */ /* 0x000fe40004000000 */
[----:B------:R-:W-:Y:S02]  /*10960*/  ISETP.GT.AND P0, PT, R0, RZ, !P2 ;  /* 0x000000ff0000720c */ /* 0x000fe40005704270 */
[----:B------:R-:W-:Y:S02]  /*10970*/  P2R R15, PR, RZ, 0x4 ;  /* 0x00000004ff0f7803 */ /* 0x000fe40000000000 */
[----:B------:R-:W-:Y:S04]  /*10980*/  ISETP.LT.OR P0, PT, R2, 0x1, P0 ;  /* 0x000000010200780c */ /* 0x000fe80000701670 */
[----:B------:R-:W-:Y:S02]  /*10990*/  FSEL R18, R203, -INF , !P0 ;  /* 0xff800000cb127808 */ /* 0x000fe40004000000 */
[----:B------:R-:W-:Y:S02]  /*109a0*/  ISETP.GE.AND P0, PT, R3, 0x2a, PT ;  /* 0x0000002a0300780c */ /* 0x000fe40003f06270 */
[----:B------:R-:W1:Y:S02]  /*109b0*/  SHFL.IDX PT, R3, R6, 0x1, 0x1c1f ;  /* 0x003c1f0006037f89 */ /* 0x000e6400000e0000 */
[----:B------:R-:W-:Y:S04]  /*109c0*/  ISETP.GT.AND P2, PT, R0, 0x29, !P0 ;  /* 0x000000290000780c */ /* 0x000fe80004744270 */
[----:B------:R-:W-:Y:S04]  /*109d0*/  ISETP.LT.OR P2, PT, R2, 0x2a, P2 ;  /* 0x0000002a0200780c */ /* 0x000fe80001741670 */
[----:B------:R-:W-:Y:S02]  /*109e0*/  FSEL R248, R16, -INF , !P2 ;  /* 0xff80000010f87808 */ /* 0x000fe40005000000 */
[----:B------:R-:W-:Y:S01]  /*109f0*/  PLOP3.LUT P2, PT, PT, PT, UP2, 0x40, 0x0 ;  /* 0x000000000000781c */ /* 0x000fe20003f4e828 */
[--C-:B-1----:R-:W-:Y:S02]  /*10a00*/  IMAD.IADD R2, R5, 0x1, R3.reuse ;  /* 0x0000000105027824 */ /* 0x102fe400078e0203 */
[----:B------:R-:W-:Y:S10]  /*10a10*/  IMAD.IADD R0, R7, 0x1, R3 ;  /* 0x0000000107007824 */ /* 0x000ff400078e0203 */
        /* <DEDUP_REMOVED lines=15> */
.L_x_931:
[----:B------:R-:W-:Y:S04]  /*10b10*/  MOV R16, c[0x0][0x32c] ;  /* 0x0000cb0000107a02 */ /* 0x000fe80000000f00 */
[----:B------:R-:W-:Y:S11]  /*10b20*/  ISETP.NE.AND P2, PT, R16, 0x1, PT ;  /* 0x000000011000780c */ /* 0x000ff60003f45270 */
[----:B------:R-:W-:Y:S02]  /*10b30*/  @!UPT UIADD3 URZ, URZ, URZ, URZ ;  /* 0x0000003f3f3ff290 */ /* 0x000fe4000fffe03f */
[----:B------:R-:W-:Y:S05]  /*10b40*/  @P2 IMAD.HI.U32 R16, R3, c[0x0][0x330], RZ ;  /* 0x0000cc0003102a27 */ /* 0x000fea00078e00ff */
[----:B------:R-:W-:Y:S02]  /*10b50*/  @P2 SHF.R.U32.HI R3, RZ, c[0x0][0x334], R16 ;  /* 0x0000cd00ff032a19 */ /* 0x000fe40000011610 */
.L_x_932:
[----:B------:R-:W-:Y:S05]  /*10b60*/  BSYNC B0 ;  /* 0x0000000000007941 */ /* 0x000fea0003800000 */
.L_x_930:
[----:B------:R-:W-:Y:S05]  /*10b70*/  IMAD R3, R3, c[0x0][0x32c], R8 ;  /* 0x0000cb0003037a24 */ /* 0x000fea00078e0208 */
[----:B------:R-:W-:Y:S02]  /*10b80*/  IADD3 R16, R3, c[0x0][0x32c], RZ ;  /* 0x0000cb0003107a10 */ /* 0x000fe40007ffe0ff */
[----:B------:R-:W-:Y:S02]  /*10b90*/  IMNMX R0, R0, R3, !PT ;  /* 0x0000000300007217 */ /* 0x000fe40007800200 */
[----:B------:R-:W-:Y:S02]  /*10ba0*/  IMNMX R2, R2, R16, PT ;  /* 0x0000001002027217 */ /* 0x000fe40003800200 */
.L_x_929:
[----:B------:R-:W-:Y:S01]  /*10bb0*/  ISETP.NE.AND P2, PT, R14, RZ, PT ;  /* 0x000000ff0e00720c */ /* 0x000fe20003f45270 */
[----:B------:R-:W1:Y:S03]  /*10bc0*/  SHFL.IDX PT, R3, R6, 0x2, 0x1c1f ;  /* 0x005c1f0006037f89 */ /* 0x000e6600000e0000 */
        /* <DEDUP_REMOVED lines=62> */
.L_x_935:
[----:B------:R-:W-:Y:S04]  /*10fb0*/  MOV R16, c[0x0][0x32c] ;  /* 0x0000cb0000107a02 */ /* 0x000fe80000000f00 */
[----:B------:R-:W-:Y:S11]  /*10fc0*/  ISETP.NE.AND P2, PT, R16, 0x1, PT ;  /* 0x000000011000780c */ /* 0x000ff60003f45270 */
[----:B------:R-:W-:Y:S02]  /*10fd0*/  @!UPT UIADD3 URZ, URZ, URZ, URZ ;  /* 0x0000003f3f3ff290 */ /* 0x000fe4000fffe03f */
[----:B------:R-:W-:Y:S05]  /*10fe0*/  @P2 IMAD.HI.U32 R16, R3, c[0x0][0x330], RZ ;  /* 0x0000cc0003102a27 */ /* 0x000fea00078e00ff */
[----:B------:R-:W-:Y:S02]  /*10ff0*/  @P2 SHF.R.U32.HI R3, RZ, c[0x0][0x334], R16 ;  /* 0x0000cd00ff032a19 */ /* 0x000fe40000011610 */
.L_x_936:
[----:B------:R-:W-:Y:S05]  /*11000*/  BSYNC B0 ;  /* 0x0000000000007941 */ /* 0x000fea0003800000 */
.L_x_934:
[----:B------:R-:W-:Y:S05]  /*11010*/  IMAD R3, R3, c[0x0][0x32c], R8 ;  /* 0x0000cb0003037a24 */ /* 0x000fea00078e0208 */
[----:B------:R-:W-:Y:S02]  /*11020*/  IADD3 R16, R3, c[0x0][0x32c], RZ ;  /* 0x0000cb0003107a10 */ /* 0x000fe40007ffe0ff */
[----:B------:R-:W-:Y:S02]  /*11030*/  IMNMX R0, R0, R3, !PT ;  /* 0x0000000300007217 */ /* 0x000fe40007800200 */
[----:B------:R-:W-:Y:S02]  /*11040*/  IMNMX R2, R2, R16, PT ;  /* 0x0000001002027217 */ /* 0x000fe40003800200 */
.L_x_933:
        /* <DEDUP_REMOVED lines=64> */
.L_x_939:
[----:B------:R-:W-:Y:S04]  /*11450*/  MOV R5, c[0x0][0x32c] ;  /* 0x0000cb0000057a02 */ /* 0x000fe80000000f00 */
[----:B------:R-:W-:Y:S11]  /*11460*/  ISETP.NE.AND P2, PT, R5, 0x1, PT ;  /* 0x000000010500780c */ /* 0x000ff60003f45270 */
[----:B------:R-:W-:Y:S02]  /*11470*/  @!UPT UIADD3 URZ, URZ, URZ, URZ ;  /* 0x0000003f3f3ff290 */ /* 0x000fe4000fffe03f */
[----:B------:R-:W-:Y:S05]  /*11480*/  @P2 IMAD.HI.U32 R5, R3, c[0x0][0x330], RZ ;  /* 0x0000cc0003052a27 */ /* 0x000fea00078e00ff */
[----:B------:R-:W-:Y:S02]  /*11490*/  @P2 SHF.R.U32.HI R3, RZ, c[0x0][0x334], R5 ;  /* 0x0000cd00ff032a19 */ /* 0x000fe40000011605 */
.L_x_940:
[----:B------:R-:W-:Y:S05]  /*114a0*/  BSYNC B0 ;  /* 0x0000000000007941 */ /* 0x000fea0003800000 */
.L_x_938:
[----:B------:R-:W-:Y:S05]  /*114b0*/  IMAD R8, R3, c[0x0][0x32c], R8 ;  /* 0x0000cb0003087a24 */ /* 0x000fea00078e0208 */
[----:B------:R-:W-:Y:S02]  /*114c0*/  IADD3 R3, R8, c[0x0][0x32c], RZ ;  /* 0x0000cb0008037a10 */ /* 0x000fe40007ffe0ff */
[----:B------:R-:W-:Y:S02]  /*114d0*/  IMNMX R0, R0, R8, !PT ;  /* 0x0000000800007217 */ /* 0x000fe40007800200 */
[----:B------:R-:W-:Y:S02]  /*114e0*/  IMNMX R2, R2, R3, PT ;  /* 0x0000000302027217 */ /* 0x000fe40003800200 */
.L_x_937:
[----:B------:R-:W-:Y:S01]  /*114f0*/  ISETP.NE.AND P2, PT, R15, RZ, PT ;  /* 0x000000ff0f00720c */ /* 0x000fe20003f45270 */
[----:B------:R-:W-:Y:S01]  /*11500*/  LDSM.16.MT88.4 R36, [R226+0x2080] ;  /* 0x00208000e224783b */ /* 0x000fe20000004200 */
[----:B------:R-:W-:Y:S02]  /*11510*/  FMNMX.FTZ R137, R18, R132, !PT ;  /* 0x0000008412897209 */ /* 0x000fe40007810000 */
[----:B------:R-:W-:Y:S02]  /*11520*/  ISETP.GT.AND P2, PT, R0, RZ, !P2 ;  /* 0x000000ff0000720c */ /* 0x000fe40005744270 */
        /* <DEDUP_REMOVED lines=17> */
[----:B------:R-:W-:Y:S02]  /*11640*/  FMNMX.FTZ R3, R21, R3, !PT ;  /* 0x0000000315037209 */ /* 0x000fe40007810000 */
[----:B------:R-:W-:Y:S02]  /*11650*/  FSEL R13, R215, -INF , !P2 ;  /* 0xff800000d70d7808 */ /* 0x000fe40005000000 */
[----:B------:R-:W-:Y:S02]  /*11660*/  ISETP.NE.AND P2, PT, R12, RZ, PT ;  /* 0x000000ff0c00720c */ /* 0x000fe40003f45270 */
[----:B------:R-:W-:Y:S02]  /*11670*/  FMNMX.FTZ R137, R218, R137, !PT ;  /* 0x00000089da897209 */ /* 0x000fe40007810000 */
[----:B------:R-:W-:Y:S02]  /*11680*/  FMNMX.FTZ R3, R22, R3, !PT ;  /* 0x0000000316037209 */ /* 0x000fe40007810000 */
[----:B------:R-:W-:Y:S02]  /*11690*/  ISETP.GT.AND P2, PT, R0, 0x9, !P2 ;  /* 0x000000090000780c */ /* 0x000fe40005744270 */
        /* <DEDUP_REMOVED lines=9> */
[----:B------:R-:W-:Y:S01]  /*11730*/  ISETP.GT.AND P2, PT, R0, 0x10, !P2 ;  /* 0x000000100000780c */ /* 0x000fe20005744270 */
[----:B------:R-:W1:Y:S01]  /*11740*/  SHFL.BFLY PT, R6, R137, 0x2, 0x1f ;  /* 0x0c401f0089067f89 */ /* 0x000e6200000e0000 */
        /* <DEDUP_REMOVED lines=14> */
[----:B-1----:R-:W-:Y:S02]  /*11830*/  FMNMX.FTZ R137, R137, R6, !PT ;  /* 0x0000000689897209 */ /* 0x002fe40007810000 */
[----:B------:R-:W-:Y:S01]  /*11840*/  ISETP.LT.OR P2, PT, R2, 0x19, P2 ;  /* 0x000000190200780c */ /* 0x000fe20001741670 */
[----:B------:R-:W1:Y:S01]  /*11850*/  SHFL.BFLY PT, R6, R3, 0x2, 0x1f ;  /* 0x0c401f0003067f89 */ /* 0x000e6200000e0000 */
[----:B------:R-:W-:Y:S02]  /*11860*/  ISETP.GT.AND P1, PT, R0, 0x20, !P1 ;  /* 0x000000200000780c */ /* 0x000fe40004f24270 */
[----:B------:R-:W-:Y:S02]  /*11870*/  FSEL R211, R200, -INF , !P2 ;  /* 0xff800000c8d37808 */ /* 0x000fe40005000000 */
[----:B------:R-:W-:Y:S02]  /*11880*/  ISETP.NE.AND P2, PT, R4, RZ, PT ;  /* 0x000000ff0400720c */ /* 0x000fe40003f45270 */
[----:B------:R-:W-:Y:S01]  /*11890*/  FMNMX.FTZ R4, R16, R138, !PT ;  /* 0x0000008a10047209 */ /* 0x000fe20007810000 */
[----:B------:R-:W2:Y:S01]  /*118a0*/  SHFL.BFLY PT, R8, R137, 0x1, 0x1f ;  /* 0x0c201f0089087f89 */ /* 0x000ea200000e0000 */
[----:B------:R-:W-:Y:S02]  /*118b0*/  ISETP.GT.AND P2, PT, R0, 0x19, !P2 ;  /* 0x000000190000780c */ /* 0x000fe40005744270 */
[----:B------:R-:W-:Y:S02]  /*118c0*/  FMNMX.FTZ R4, R20, R4, !PT ;  /* 0x0000000414047209 */ /* 0x000fe40007810000 */
[----:B------:R-:W-:Y:S02]  /*118d0*/  ISETP.LT.OR P2, PT, R2, 0x1a, P2 ;  /* 0x0000001a0200780c */ /* 0x000fe40001741670 */
[----:B------:R-:W-:Y:S02]  /*118e0*/  FMNMX.FTZ R4, R19, R4, !PT ;  /* 0x0000000413047209 */ /* 0x000fe40007810000 */
[----:B------:R-:W-:Y:S02]  /*118f0*/  FSEL R200, R212, -INF , !P2 ;  /* 0xff800000d4c87808 */ /* 0x000fe40005000000 */
[----:B------:R-:W-:Y:S02]  /*11900*/  FMNMX.FTZ R4, R26, R4, !PT ;  /* 0x000000041a047209 */ /* 0x000fe40007810000 */
[----:B------:R-:W-:Y:S02]  /*11910*/  ISETP.LT.OR P1, PT, R2, 0x21, P1 ;  /* 0x000000210200780c */ /* 0x000fe40000f21670 */
[----:B------:R-:W-:Y:S02]  /*11920*/  FMNMX.FTZ R4, R204, R4, !PT ;  /* 0x00000004cc047209 */ /* 0x000fe40007810000 */
[----:B-1----:R-:W-:Y:S02]  /*11930*/  FMNMX.FTZ R3, R3, R6, !PT ;  /* 0x0000000603037209 */ /* 0x002fe40007810000 */
[----:B------:R-:W-:Y:S02]  /*11940*/  FMNMX.FTZ R4, R201, R4, !PT ;  /* 0x00000004c9047209 */ /* 0x000fe40007810000 */
[----:B------:R-:W-:Y:S01]  /*11950*/  FMNMX.FTZ R6, R5, R139, !PT ;  /* 0x0000008b05067209 */ /* 0x000fe20007810000 */
[----:B------:R-:W1:Y:S01]  /*11960*/  SHFL.BFLY PT, R136, R3, 0x1, 0x1f ;  /* 0x0c201f0003887f89 */ /* 0x000e6200000e0000 */
[----:B------:R-:W-:Y:S02]  /*11970*/  FMNMX.FTZ R4, R209, R4, !PT ;  /* 0x00000004d1047209 */ /* 0x000fe40007810000 */
[----:B------:R-:W-:Y:S02]  /*11980*/  FMNMX.FTZ R6, R7, R6, !PT ;  /* 0x0000000607067209 */ /* 0x000fe40007810000 */
[----:B------:R-:W-:Y:S02]  /*11990*/  FMNMX.FTZ R4, R210, R4, !PT ;  /* 0x00000004d2047209 */ /* 0x000fe40007810000 */
[----:B------:R-:W-:Y:S02]  /*119a0*/  FMNMX.FTZ R6, R13, R6, !PT ;  /* 0x000000060d067209 */ /* 0x000fe40007810000 */
[----:B------:R-:W-:Y:S02]  /*119b0*/  FMNMX.FTZ R4, R219, R4, !PT ;  /* 0x00000004db047209 */ /* 0x000fe40007810000 */
[----:B--2---:R-:W-:Y:S02]  /*119c0*/  FMNMX.FTZ R137, R137, R8, !PT ;  /* 0x0000000889897209 */ /* 0x004fe40007810000 */
[----:B------:R-:W-:Y:S02]  /*119d0*/  FMNMX.FTZ R4, R223, R4, !PT ;  /* 0x00000004df047209 */ /* 0x000fe40007810000 */
[----:B------:R-:W-:Y:S01]  /*119e0*/  ISETP.GT.AND P6, PT, R0, 0x21, !P6 ;  /* 0x000000210000780c */ /* 0x000fe200077c4270 */
[----:B------:R-:W-:Y:S01]  /*119f0*/  FMUL.FTZ R141, R137, c[0x0][0x2d0] ;  /* 0x0000b400898d7a20 */ /* 0x000fe20000410000 */
[----:B------:R-:W-:Y:S02]  /*11a00*/  FMNMX.FTZ R4, R246, R4, !PT ;  /* 0x00000004f6047209 */ /* 0x000fe40007810000 */
[----:B------:R-:W-:Y:S02]  /*11a10*/  FSEL R214, R42, -INF , !P1 ;  /* 0xff8000002ad67808 */ /* 0x000fe40004800000 */
[----:B------:R-:W-:Y:S02]  /*11a20*/  FMNMX.FTZ R4, R220, R4, !PT ;  /* 0x00000004dc047209 */ /* 0x000fe40007810000 */
[----:B------:R-:W-:Y:S02]  /*11a30*/  ISETP.GT.AND P5, PT, R0, 0x28, !P5 ;  /* 0x000000280000780c */ /* 0x000fe40006fa4270 */
[----:B-1----:R-:W-:Y:S01]  /*11a40*/  FMNMX.FTZ R136, R3, R136, !PT ;  /* 0x0000008803887209 */ /* 0x002fe20007810000 */
[----:B------:R-:W1:Y:S01]  /*11a50*/  SHFL.BFLY PT, R8, R4, 0x2, 0x1f ;  /* 0x0c401f0004087f89 */ /* 0x000e6200000e0000 */
[----:B------:R-:W-:Y:S02]  /*11a60*/  FMNMX.FTZ R3, R12, R6, !PT ;  /* 0x000000060c037209 */ /* 0x000fe40007810000 */
[----:B------:R-:W-:Y:S01]  /*11a70*/  ISETP.GT.AND P0, PT, R0, 0x29, !P0 ;  /* 0x000000290000780c */ /* 0x000fe20004704270 */
[----:B------:R-:W-:Y:S01]  /*11a80*/  FMUL.FTZ R142, R136, c[0x0][0x2d0] ;  /* 0x0000b400888e7a20 */ /* 0x000fe20000410000 */
[----:B------:R-:W-:Y:S02]  /*11a90*/  FMNMX.FTZ R3, R208, R3, !PT ;  /* 0x00000003d0037209 */ /* 0x000fe40007810000 */
[C---:B------:R-:W-:Y:S02]  /*11aa0*/  ISETP.LT.OR P6, PT, R2.reuse, 0x22, P6 ;  /* 0x000000220200780c */ /* 0x040fe400037c1670 */
[----:B------:R-:W-:Y:S02]  /*11ab0*/  FMNMX.FTZ R3, R207, R3, !PT ;  /* 0x00000003cf037209 */ /* 0x000fe40007810000 */
[----:B------:R-:W-:Y:S02]  /*11ac0*/  FSEL R212, R43, -INF , !P6 ;  /* 0xff8000002bd47808 */ /* 0x000fe40007000000 */
[----:B------:R-:W-:Y:S02]  /*11ad0*/  FMNMX.FTZ R3, R211, R3, !PT ;  /* 0x00000003d3037209 */ /* 0x000fe40007810000 */
[----:B------:R-:W-:Y:S02]  /*11ae0*/  ISETP.LT.OR P5, PT, R2, 0x29, P5 ;  /* 0x000000290200780c */ /* 0x000fe40002fa1670 */
[----:B------:R-:W-:Y:S02]  /*11af0*/  FMNMX.FTZ R0, R200, R3, !PT ;  /* 0x00000003c8007209 */ /* 0x000fe40007810000 */
[----:B------:R-:W-:Y:S02]  /*11b00*/  FSETP.NEU.FTZ.AND P1, PT, R136, -INF , PT ;  /* 0xff8000008800780b */ /* 0x000fe40003f3d000 */
[----:B------:R-:W-:Y:S02]  /*11b10*/  FMNMX.FTZ R0, R214, R0, !PT ;  /* 0x00000000d6007209 */ /* 0x000fe40007810000 */
[----:B------:R-:W-:Y:S02]  /*11b20*/  FSEL R213, R46, -INF , !P5 ;  /* 0xff8000002ed57808 */ /* 0x000fe40006800000 */
[----:B-1----:R-:W-:Y:S02]  /*11b30*/  FMNMX.FTZ R4, R4, R8, !PT ;  /* 0x0000000804047209 */ /* 0x002fe40007810000 */
[----:B------:R-:W-:Y:S02]  /*11b40*/  FMNMX.FTZ R0, R212, R0, !PT ;  /* 0x00000000d4007209 */ /* 0x000fe40007810000 */
[----:B------:R-:W-:Y:S01]  /*11b50*/  ISETP.LT.OR P0, PT, R2, 0x2a, P0 ;  /* 0x0000002a0200780c */ /* 0x000fe20000701670 */
[----:B------:R-:W1:Y:S01]  /*11b60*/  SHFL.BFLY PT, R135, R4, 0x1, 0x1f ;  /* 0x0c201f0004877f89 */ /* 0x000e6200000e0000 */
        /* <DEDUP_REMOVED lines=14> */
[----:B------:R-:W-:Y:S01]  /*11c50*/  MUFU.EX2 R215, R21 ;  /* 0x0000001500d77308 */ /* 0x000fe20000000800 */
[--C-:B------:R-:W-:Y:S02]  /*11c60*/  FFMA.FTZ R24, R24, c[0x0][0x2d0], -R141.reuse ;  /* 0x0000b40018187a23 */ /* 0x100fe4000001088d */
[----:B------:R-:W-:Y:S01]  /*11c70*/  FFMA.FTZ R23, R23, c[0x0][0x2d0], -R141 ;  /* 0x0000b40017177a23 */ /* 0x000fe2000001088d */
[----:B-1----:R-:W-:Y:S04]  /*11c80*/  FMNMX.FTZ R135, R4, R135, !PT ;  /* 0x0000008704877209 */ /* 0x002fe80007810000 */
[C---:B------:R-:W-:Y:S01]  /*11c90*/  FSETP.NEU.FTZ.AND P0, PT, R135.reuse, -INF , PT ;  /* 0xff8000008700780b */ /* 0x040fe20003f1d000 */
[----:B------:R-:W-:Y:S01]  /*11ca0*/  FMUL.FTZ R143, R135, c[0x0][0x2d0] ;  /* 0x0000b400878f7a20 */ /* 0x000fe20000410000 */
[----:B------:R-:W-:Y:S04]  /*11cb0*/  MUFU.EX2 R221, R18 ;  /* 0x0000001200dd7308 */ /* 0x000fe80000000800 */
[----:B------:R-:W-:Y:S02]  /*11cc0*/  FSEL R143, R143, RZ, P0 ;  /* 0x000000ff8f8f7208 */ /* 0x000fe40000000000 */
[----:B--2---:R-:W-:Y:S03]  /*11cd0*/  FMNMX.FTZ R3, R0, R2, !PT ;  /* 0x0000000200037209 */ /* 0x004fe60007810000 */
[--C-:B------:R-:W-:Y:S01]  /*11ce0*/  FFMA.FTZ R2, R26, c[0x0][0x2d0], -R143.reuse ;  /* 0x0000b4001a027a23 */ /* 0x100fe2000001088f */
[----:B------:R-:W-:Y:S01]  /*11cf0*/  FSEL R0, R137, RZ, P2 ;  /* 0x000000ff89007208 */ /* 0x000fe20001000000 */
[--C-:B------:R-:W-:Y:S01]  /*11d00*/  FFMA.FTZ R20, R20, c[0x0][0x2d0], -R143.reuse ;  /* 0x0000b40014147a23 */ /* 0x100fe2000001088f */
[----:B------:R-:W-:Y:S01]  /*11d10*/  MUFU.EX2 R28, R25 ;  /* 0x00000019001c7308 */ /* 0x000fe20000000800 */
[----:B------:R-:W1:Y:S01]  /*11d20*/  SHFL.BFLY PT, R4, R3, 0x1, 0x1f ;  /* 0x0c201f0003047f89 */ /* 0x000e6200000e0000 */
[--C-:B------:R-:W-:Y:S02]  /*11d30*/  FFMA.FTZ R16, R16, c[0x0][0x2d0], -R143.reuse ;  /* 0x0000b40010107a23 */ /* 0x100fe4000001088f */
[----:B------:R-:W-:Y:S02]  /*11d40*/  FADD.FTZ R0, -R0, R132 ;  /* 0x0000008400007221 */ /* 0x000fe40000010100 */
[----:B------:R-:W-:Y:S02]  /*11d50*/  FFMA.FTZ R19, R19, c[0x0][0x2d0], -R143 ;  /* 0x0000b40013137a23 */ /* 0x000fe4000001088f */
[----:B------:R-:W-:Y:S02]  /*11d60*/  FMUL.FTZ R0, R0, c[0x0][0x2d0] ;  /* 0x0000b40000007a20 */ /* 0x000fe40000410000 */
[----:B------:R2:W-:Y:S10]  /*11d70*/  MUFU.EX2 R50, R2 ;  /* 0x0000000200327308 */ /* 0x0005f40000000800 */
[----:B------:R3:W4:Y:S01]  /*11d80*/  MUFU.EX2 R133, R0 ;  /* 0x0000000000857308 */ /* 0x0007220000000800 */
[----:B-1----:R-:W-:Y:S09]  /*11d90*/  FMNMX.FTZ R3, R3, R4, !PT ;  /* 0x0000000403037209 */ /* 0x002ff20007810000 */
[----:B------:R-:W-:Y:S01]  /*11da0*/  MUFU.EX2 R6, R20 ;  /* 0x0000001400067308 */ /* 0x000fe20000000800 */
[----:B--2---:R-:W-:Y:S05]  /*11db0*/  FSEL R2, R136, RZ, P1 ;  /* 0x000000ff88027208 */ /* 0x004fea0000800000 */
[----:B------:R-:W-:Y:S04]  /*11dc0*/  FADD.FTZ R2, -R2, R134 ;  /* 0x0000008602027221 */ /* 0x000fe80000010100 */
[----:B------:R-:W1:Y:S01]  /*11dd0*/  MUFU.EX2 R250, R24 ;  /* 0x0000001800fa7308 */ /* 0x000e620000000800 */
[----:B------:R-:W-:Y:S02]  /*11de0*/  FMUL.FTZ R134, R3, c[0x0][0x2d0] ;  /* 0x0000b40003867a20 */ /* 0x000fe40000410000 */
[----:B------:R-:W-:Y:S01]  /*11df0*/  FMUL.FTZ R2, R2, c[0x0][0x2d0] ;  /* 0x0000b40002027a20 */ /* 0x000fe20000410000 */
[----:B---3--:R-:W-:Y:S01]  /*11e00*/  FSEL R0, R135, RZ, P0 ;  /* 0x000000ff87007208 */ /* 0x008fe20000000000 */
[----:B----4-:R-:W-:Y:S01]  /*11e10*/  FMUL.FTZ R32, R133, R172 ;  /* 0x000000ac85207220 */ /* 0x010fe20000410000 */
[----:B------:R-:W-:Y:S01]  /*11e20*/  FSETP.NEU.FTZ.AND P0, PT, R3, -INF , PT ;  /* 0xff8000000300780b */ /* 0x000fe20003f1d000 */
[C---:B------:R-:W-:Y:S02]  /*11e30*/  FMUL.FTZ R33, R133.reuse, R173 ;  /* 0x000000ad85217220 */ /* 0x040fe40000410000 */
[----:B------:R-:W-:Y:S01]  /*11e40*/  FADD.FTZ R0, -R0, R138 ;  /* 0x0000008a00007221 */ /* 0x000fe20000010100 */
[----:B------:R-:W2:Y:S01]  /*11e50*/  MUFU.EX2 R132, R2 ;  /* 0x0000000200847308 */ /* 0x000ea20000000800 */
[----:B------:R-:W-:Y:S01]  /*11e60*/  FSEL R134, R134, RZ, P0 ;  /* 0x000000ff86867208 */ /* 0x000fe20000000000 */
[----:B------:R-:W-:Y:S01]  /*11e70*/  FMUL.FTZ R52, R133, R52 ;  /* 0x0000003485347220 */ /* 0x000fe20000410000 */
[----:B------:R-:W-:Y:S01]  /*11e80*/  MOV R138, R28 ;  /* 0x0000001c008a7202 */ /* 0x000fe20000000f00 */
[----:B------:R-:W-:Y:S02]  /*11e90*/  FMUL.FTZ R0, R0, c[0x0][0x2d0] ;  /* 0x0000b40000007a20 */ /* 0x000fe40000410000 */
[--C-:B------:R-:W-:Y:S02]  /*11ea0*/  FFMA.FTZ R4, R12, c[0x0][0x2d0], -R134.reuse ;  /* 0x0000b4000c047a23 */ /* 0x100fe40000010886 */
[--C-:B------:R-:W-:Y:S02]  /*11eb0*/  FFMA.FTZ R5, R5, c[0x0][0x2d0], -R134.reuse ;  /* 0x0000b40005057a23 */ /* 0x100fe40000010886 */
[----:B------:R3:W4:Y:S01]  /*11ec0*/  MUFU.EX2 R2, R0 ;  /* 0x0000000000027308 */ /* 0x0007220000000800 */
[C---:B------:R-:W-:Y:S02]  /*11ed0*/  FMUL.FTZ R53, R133.reuse, R53 ;  /* 0x0000003585357220 */ /* 0x040fe40000410000 */
[C---:B------:R-:W-:Y:S01]  /*11ee0*/  FMUL.FTZ R64, R133.reuse, R64 ;  /* 0x0000004085407220 */ /* 0x040fe20000410000 */
[----:B-1----:R-:W-:Y:S01]  /*11ef0*/  F2FP.BF16.PACK_AB R194, R250, R138 ;  /* 0x0000008afac2723e */ /* 0x002fe200000010ff */
[C---:B------:R-:W-:Y:S01]  /*11f00*/  FMUL.FTZ R65, R133.reuse, R65 ;  /* 0x0000004185417220 */ /* 0x040fe20000410000 */
[----:B------:R-:W-:Y:S01]  /*11f10*/  MOV R173, R250 ;  /* 0x000000fa00ad7202 */ /* 0x000fe20000000f00 */
[C---:B------:R-:W-:Y:S02]  /*11f20*/  FMUL.FTZ R68, R133.reuse, R68 ;  /* 0x0000004485447220 */ /* 0x040fe40000410000 */
[C---:B------:R-:W-:Y:S01]  /*11f30*/  FMUL.FTZ R69, R133.reuse, R69 ;  /* 0x0000004585457220 */ /* 0x040fe20000410000 */
[----:B------:R-:W1:Y:S01]  /*11f40*/  MUFU.EX2 R29, R23 ;  /* 0x00000017001d7308 */ /* 0x000e620000000800 */
[C---:B------:R-:W-:Y:S02]  /*11f50*/  FMUL.FTZ R80, R133.reuse, R80 ;  /* 0x0000005085507220 */ /* 0x040fe40000410000 */
[----:B------:R-:W-:Y:S02]  /*11f60*/  FMUL.FTZ R81, R133, R81 ;  /* 0x0000005185517220 */ /* 0x000fe40000410000 */
[C---:B--2---:R-:W-:Y:S02]  /*11f70*/  FMUL.FTZ R35, R132.reuse, R175 ;  /* 0x000000af84237220 */ /* 0x044fe40000410000 */
[C---:B------:R-:W-:Y:S01]  /*11f80*/  FMUL.FTZ R34, R132.reuse, R174 ;  /* 0x000000ae84227220 */ /* 0x040fe20000410000 */
[----:B------:R-:W-:Y:S01]  /*11f90*/  MOV R174, R251 ;  /* 0x000000fb00ae7202 */ /* 0x000fe20000000f00 */
[C---:B------:R-:W-:Y:S01]  /*11fa0*/  FMUL.FTZ R54, R132.reuse, R54 ;  /* 0x0000003684367220 */ /* 0x040fe20000410000 */
[----:B------:R2:W-:Y:S01]  /*11fb0*/  MUFU.EX2 R49, R4 ;  /* 0x0000000400317308 */ /* 0x0005e20000000800 */
[C---:B------:R-:W-:Y:S02]  /*11fc0*/  FMUL.FTZ R55, R132.reuse, R55 ;  /* 0x0000003784377220 */ /* 0x040fe40000410000 */
[----:B------:R-:W-:Y:S02]  /*11fd0*/  FMUL.FTZ R66, R132, R66 ;  /* 0x0000004284427220 */ /* 0x000fe40000410000 */
[--C-:B---3--:R-:W-:Y:S02]  /*11fe0*/  FFMA.FTZ R0, R7, c[0x0][0x2d0], -R134.reuse ;  /* 0x0000b40007007a23 */ /* 0x108fe40000010886 */
[----:B----4-:R-:W-:Y:S01]  /*11ff0*/  FMUL.FTZ R28, R2, R168 ;  /* 0x000000a8021c7220 */ /* 0x010fe20000410000 */
[----:B------:R-:W-:Y:S01]  /*12000*/  MOV R168, R138 ;  /* 0x0000008a00a87202 */ /* 0x000fe20000000f00 */
[----:B------:R-:W-:Y:S01]  /*12010*/  FFMA.FTZ R138, R196, c[0x0][0x2d0], -R141 ;  /* 0x0000b400c48a7a23 */ /* 0x000fe2000001088d */
[----:B------:R3:W-:Y:S01]  /*12020*/  MUFU.EX2 R252, R0 ;  /* 0x0000000000fc7308 */ /* 0x0007e20000000800 */
[C---:B------:R-:W-:Y:S02]  /*12030*/  FMUL.FTZ R40, R2.reuse, R180 ;  /* 0x000000b402287220 */ /* 0x040fe40000410000 */
[C---:B------:R-:W-:Y:S01]  /*12040*/  FMUL.FTZ R44, R2.reuse, R184 ;  /* 0x000000b8022c7220 */ /* 0x040fe20000410000 */
[----:B-1----:R-:W-:Y:S01]  /*12050*/  MOV R46, R29 ;  /* 0x0000001d002e7202 */ /* 0x002fe20000000f00 */
[----:B------:R-:W-:Y:S02]  /*12060*/  FMUL.FTZ R29, R2, R169 ;  /* 0x000000a9021d7220 */ /* 0x000fe40000410000 */
[----:B------:R-:W-:Y:S01]  /*12070*/  FMUL.FTZ R7, R132, R147 ;  /* 0x0000009384077220 */ /* 0x000fe20000410000 */
[----:B------:R-:W-:Y:S01]  /*12080*/  F2FP.BF16.PACK_AB R192, R46, R221 ;  /* 0x000000dd2ec0723e */ /* 0x000fe200000010ff */
[C---:B------:R-:W-:Y:S01]  /*12090*/  FMUL.FTZ R8, R2.reuse, R148 ;  /* 0x0000009402087220 */ /* 0x040fe20000410000 */
[----:B------:R-:W1:Y:S01]  /*120a0*/  MUFU.EX2 R47, R16 ;  /* 0x00000010002f7308 */ /* 0x000e620000000800 */
[C---:B------:R-:W-:Y:S02]  /*120b0*/  FMUL.FTZ R9, R2.reuse, R149 ;  /* 0x0000009502097220 */ /* 0x040fe40000410000 */
[C---:B------:R-:W-:Y:S02]  /*120c0*/  FMUL.FTZ R12, R2.reuse, R152 ;  /* 0x00000098020c7220 */ /* 0x040fe40000410000 */
[----:B--2---:R-:W-:Y:S02]  /*120d0*/  FMUL.FTZ R4, R133, R144 ;  /* 0x0000009085047220 */ /* 0x004fe40000410000 */
[C---:B------:R-:W-:Y:S02]  /*120e0*/  FMUL.FTZ R24, R2.reuse, R164 ;  /* 0x000000a402187220 */ /* 0x040fe40000410000 */
[C---:B------:R-:W-:Y:S01]  /*120f0*/  FMUL.FTZ R25, R2.reuse, R165 ;  /* 0x000000a502197220 */ /* 0x040fe20000410000 */
[----:B------:R-:W2:Y:S01]  /*12100*/  MUFU.EX2 R48, R19 ;  /* 0x0000001300307308 */ /* 0x000ea20000000800 */
[C---:B------:R-:W-:Y:S02]  /*12110*/  FMUL.FTZ R41, R2.reuse, R181 ;  /* 0x000000b502297220 */ /* 0x040fe40000410000 */
[C---:B------:R-:W-:Y:S02]  /*12120*/  FMUL.FTZ R45, R2.reuse, R185 ;  /* 0x000000b9022d7220 */ /* 0x040fe40000410000 */
[----:B---3--:R-:W-:Y:S02]  /*12130*/  FFMA.FTZ R0, R13, c[0x0][0x2d0], -R134 ;  /* 0x0000b4000d007a23 */ /* 0x008fe40000010886 */
[C---:B------:R-:W-:Y:S02]  /*12140*/  FMUL.FTZ R13, R2.reuse, R153 ;  /* 0x00000099020d7220 */ /* 0x040fe40000410000 */
[C---:B------:R-:W-:Y:S01]  /*12150*/  FMUL.FTZ R56, R2.reuse, R56 ;  /* 0x0000003802387220 */ /* 0x040fe20000410000 */
[----:B------:R3:W4:Y:S01]  /*12160*/  MUFU.EX2 R18, R0 ;  /* 0x0000000000127308 */ /* 0x0007220000000800 */
[C---:B------:R-:W-:Y:S02]  /*12170*/  FMUL.FTZ R57, R2.reuse, R57 ;  /* 0x0000003902397220 */ /* 0x040fe40000410000 */
[C---:B------:R-:W-:Y:S01]  /*12180*/  FMUL.FTZ R60, R2.reuse, R60 ;  /* 0x0000003c023c7220 */ /* 0x040fe20000410000 */
[----:B-1----:R-:W-:Y:S01]  /*12190*/  MOV R180, R47 ;  /* 0x0000002f00b47202 */ /* 0x002fe20000000f00 */
[----:B------:R-:W-:Y:S02]  /*121a0*/  FMUL.FTZ R16, R133, R156 ;  /* 0x0000009c85107220 */ /* 0x000fe40000410000 */
[----:B------:R-:W-:Y:S02]  /*121b0*/  FMUL.FTZ R61, R2, R61 ;  /* 0x0000003d023d7220 */ /* 0x000fe40000410000 */
[C---:B------:R-:W-:Y:S01]  /*121c0*/  FMUL.FTZ R67, R132.reuse, R67 ;  /* 0x0000004384437220 */ /* 0x040fe20000410000 */
[----:B------:R-:W1:Y:S01]  /*121d0*/  MUFU.EX2 R51, R5 ;  /* 0x0000000500337308 */ /* 0x000e620000000800 */
[C---:B------:R-:W-:Y:S02]  /*121e0*/  FMUL.FTZ R70, R132.reuse, R70 ;  /* 0x0000004684467220 */ /* 0x040fe40000410000 */
[C---:B------:R-:W-:Y:S01]  /*121f0*/  FMUL.FTZ R71, R132.reuse, R71 ;  /* 0x0000004784477220 */ /* 0x040fe20000410000 */
[----:B--2---:R-:W-:Y:S01]  /*12200*/  MOV R175, R48 ;  /* 0x0000003000af7202 */ /* 0x004fe20000000f00 */
[----:B------:R-:W-:Y:S02]  /*12210*/  FMUL.FTZ R19, R132, R159 ;  /* 0x0000009f84137220 */ /* 0x000fe40000410000 */
[C---:B------:R-:W-:Y:S02]  /*12220*/  FMUL.FTZ R72, R2.reuse, R72 ;  /* 0x0000004802487220 */ /* 0x040fe40000410000 */
[C---:B------:R-:W-:Y:S01]  /*12230*/  FMUL.FTZ R73, R2.reuse, R73 ;  /* 0x0000004902497220 */ /* 0x040fe20000410000 */
[----:B------:R-:W2:Y:S01]  /*12240*/  MUFU.EX2 R244, R17 ;  /* 0x0000001100f47308 */ /* 0x000ea20000000800 */
[C---:B------:R-:W-:Y:S02]  /*12250*/  FMUL.FTZ R76, R2.reuse, R76 ;  /* 0x0000004c024c7220 */ /* 0x040fe40000410000 */
[----:B------:R-:W-:Y:S01]  /*12260*/  FMUL.FTZ R77, R2, R77 ;  /* 0x0000004d024d7220 */ /* 0x000fe20000410000 */
[----:B---3--:R-:W-:Y:S01]  /*12270*/  FSEL R0, R3, RZ, P0 ;  /* 0x000000ff03007208 */ /* 0x008fe20000000000 */
[C---:B------:R-:W-:Y:S01]  /*12280*/  FMUL.FTZ R82, R132.reuse, R82 ;  /* 0x0000005284527220 */ /* 0x040fe20000410000 */
[----:B----4-:R-:W-:Y:S01]  /*12290*/  F2FP.BF16.PACK_AB R147, R49, R18 ;  /* 0x000000123193723e */ /* 0x010fe200000010ff */
[----:B------:R-:W-:Y:S01]  /*122a0*/  FMUL.FTZ R83, R132, R83 ;  /* 0x0000005384537220 */ /* 0x000fe20000410000 */
[----:B------:R-:W-:Y:S01]  /*122b0*/  ISETP.GT.AND P0, PT, R242, UR8, PT ;  /* 0x00000008f2007c0c */ /* 0x000fe2000bf04270 */
[----:B------:R-:W-:Y:S01]  /*122c0*/  FADD.FTZ R0, -R0, R139 ;  /* 0x0000008b00007221 */ /* 0x000fe20000010100 */
[----:B------:R-:W-:Y:S01]  /*122d0*/  MOV R139, R6 ;  /* 0x00000006008b7202 */ /* 0x000fe20000000f00 */
[----:B------:R-:W-:Y:S01]  /*122e0*/  FMUL.FTZ R6, R132, R146 ;  /* 0x0000009284067220 */ /* 0x000fe20000410000 */
[----:B------:R-:W-:Y:S01]  /*122f0*/  F2FP.BF16.PACK_AB R146, R50, R48 ;  /* 0x000000303292723e */ /* 0x000fe200000010ff */
[----:B------:R-:W-:Y:S01]  /*12300*/  FMUL.FTZ R0, R0, c[0x0][0x2d0] ;  /* 0x0000b40000007a20 */ /* 0x000fe20000410000 */
[----:B------:R-:W-:Y:S01]  /*12310*/  F2FP.BF16.PACK_AB R144, R139, R47 ;  /* 0x0000002f8b90723e */ /* 0x000fe200000010ff */
[C---:B------:R-:W-:Y:S01]  /*12320*/  FMUL.FTZ R48, R133.reuse, R188 ;  /* 0x000000bc85307220 */ /* 0x040fe20000410000 */
[----:B------:R-:W-:Y:S01]  /*12330*/  MOV R169, R139 ;  /* 0x0000008b00a97202 */ /* 0x000fe20000000f00 */
[----:B------:R3:W4:Y:S01]  /*12340*/  MUFU.EX2 R17, R22 ;  /* 0x0000001600117308 */ /* 0x0007220000000800 */
[----:B------:R-:W-:Y:S01]  /*12350*/  MOV R188, R49 ;  /* 0x0000003100bc7202 */ /* 0x000fe20000000f00 */
[C---:B------:R-:W-:Y:S01]  /*12360*/  FMUL.FTZ R49, R133.reuse, R189 ;  /* 0x000000bd85317220 */ /* 0x040fe20000410000 */
[----:B-1----:R-:W-:Y:S01]  /*12370*/  MOV R172, R51 ;  /* 0x0000003300ac7202 */ /* 0x002fe20000000f00 */
[----:B------:R-:W-:Y:S01]  /*12380*/  FMUL.FTZ R5, R133, R145 ;  /* 0x0000009185057220 */ /* 0x000fe20000410000 */
[----:B------:R-:W-:Y:S01]  /*12390*/  F2FP.BF16.PACK_AB R145, R252, R51 ;  /* 0x00000033fc91723e */ /* 0x000fe200000010ff */
[C---:B------:R-:W-:Y:S01]  /*123a0*/  FMUL.FTZ R51, R132.reuse, R191 ;  /* 0x000000bf84337220 */ /* 0x040fe20000410000 */
[----:B--2---:R-:W-:Y:S01]  /*123b0*/  F2FP.BF16.PACK_AB R193, R215, R244 ;  /* 0x000000f4d7c1723e */ /* 0x004fe200000010ff */
[C---:B------:R-:W-:Y:S02]  /*123c0*/  FMUL.FTZ R84, R133.reuse, R84 ;  /* 0x0000005485547220 */ /* 0x040fe40000410000 */
[----:B------:R1:W-:Y:S01]  /*123d0*/  MUFU.EX2 R139, R138 ;  /* 0x0000008a008b7308 */ /* 0x0003e20000000800 */
[----:B------:R-:W-:Y:S02]  /*123e0*/  FMUL.FTZ R85, R133, R85 ;  /* 0x0000005585557220 */ /* 0x000fe40000410000 */
[C---:B------:R-:W-:Y:S02]  /*123f0*/  FMUL.FTZ R86, R132.reuse, R86 ;  /* 0x0000005684567220 */ /* 0x040fe40000410000 */
[----:B------:R-:W-:Y:S02]  /*12400*/  FMUL.FTZ R87, R132, R87 ;  /* 0x0000005784577220 */ /* 0x000fe40000410000 */
[C---:B------:R-:W-:Y:S02]  /*12410*/  FMUL.FTZ R88, R2.reuse, R88 ;  /* 0x0000005802587220 */ /* 0x040fe40000410000 */
[C---:B------:R-:W-:Y:S01]  /*12420*/  FMUL.FTZ R89, R2.reuse, R89 ;  /* 0x0000005902597220 */ /* 0x040fe20000410000 */
[----:B------:R-:W2:Y:S01]  /*12430*/  MUFU.EX2 R0, R0 ;  /* 0x0000000000007308 */ /* 0x000ea20000000800 */
[C---:B------:R-:W-:Y:S02]  /*12440*/  FMUL.FTZ R92, R2.reuse, R92 ;  /* 0x0000005c025c7220 */ /* 0x040fe40000410000 */
[----:B------:R-:W-:Y:S01]  /*12450*/  FMUL.FTZ R93, R2, R93 ;  /* 0x0000005d025d7220 */ /* 0x000fe20000410000 */
[----:B---3--:R-:W3:Y:S01]  /*12460*/  LDSM.16.MT88.4 R20, [R225+0x2080] ;  /* 0x00208000e114783b */ /* 0x008ee20000004200 */
[-C--:B----4-:R-:W-:Y:S01]  /*12470*/  F2FP.BF16.PACK_AB R195, R251, R17.reuse ;  /* 0x00000011fbc3723e */ /* 0x090fe200000010ff */
[C---:B------:R-:W-:Y:S01]  /*12480*/  FMUL.FTZ R96, R133.reuse, R96 ;  /* 0x0000006085607220 */ /* 0x040fe20000410000 */
[----:B------:R-:W-:Y:S01]  /*12490*/  MOV R156, R17 ;  /* 0x00000011009c7202 */ /* 0x000fe20000000f00 */
[C---:B------:R-:W-:Y:S01]  /*124a0*/  FMUL.FTZ R17, R133.reuse, R157 ;  /* 0x0000009d85117220 */ /* 0x040fe20000410000 */
[----:B------:R-:W-:Y:S01]  /*124b0*/  MOV R157, R18 ;  /* 0x00000012009d7202 */ /* 0x000fe20000000f00 */
[----:B------:R-:W-:Y:S01]  /*124c0*/  FMUL.FTZ R18, R132, R158 ;  /* 0x0000009e84127220 */ /* 0x000fe20000410000 */
[----:B------:R-:W-:Y:S01]  /*124d0*/  MOV R181, R156 ;  /* 0x0000009c00b57202 */ /* 0x000fe20000000f00 */
[C---:B------:R-:W-:Y:S01]  /*124e0*/  FMUL.FTZ R97, R133.reuse, R97 ;  /* 0x0000006185617220 */ /* 0x040fe20000410000 */
[----:B------:R-:W-:Y:S01]  /*124f0*/  MOV R185, R157 ;  /* 0x0000009d00b97202 */ /* 0x000fe20000000f00 */
[--C-:B-1----:R-:W-:Y:S01]  /*12500*/  FFMA.FTZ R138, R198, c[0x0][0x2d0], -R141.reuse ;  /* 0x0000b400c68a7a23 */ /* 0x102fe2000001088d */
[----:B------:R-:W-:Y:S01]  /*12510*/  LDSM.16.MT88.4 R156, [R226+0x2880] ;  /* 0x00288000e29c783b */ /* 0x000fe20000004200 */
[C---:B------:R-:W-:Y:S02]  /*12520*/  FMUL.FTZ R98, R132.reuse, R98 ;  /* 0x0000006284627220 */ /* 0x040fe40000410000 */
[----:B------:R-:W-:Y:S02]  /*12530*/  FMUL.FTZ R99, R132, R99 ;  /* 0x0000006384637220 */ /* 0x000fe40000410000 */
[C---:B------:R-:W-:Y:S02]  /*12540*/  FMUL.FTZ R100, R133.reuse, R100 ;  /* 0x0000006485647220 */ /* 0x040fe40000410000 */
[----:B------:R-:W-:Y:S02]  /*12550*/  FMUL.FTZ R101, R133, R101 ;  /* 0x0000006585657220 */ /* 0x000fe40000410000 */
[C---:B--2---:R-:W-:Y:S02]  /*12560*/  FMUL.FTZ R47, R0.reuse, R187 ;  /* 0x000000bb002f7220 */ /* 0x044fe40000410000 */
[----:B------:R1:W-:Y:S01]  /*12570*/  MUFU.EX2 R187, R138 ;  /* 0x0000008a00bb7308 */ /* 0x0003e20000000800 */
[C---:B------:R-:W-:Y:S02]  /*12580*/  FMUL.FTZ R31, R0.reuse, R171 ;  /* 0x000000ab001f7220 */ /* 0x040fe40000410000 */
[C---:B------:R-:W-:Y:S02]  /*12590*/  FMUL.FTZ R10, R0.reuse, R150 ;  /* 0x00000096000a7220 */ /* 0x040fe40000410000 */
[C---:B------:R-:W-:Y:S02]  /*125a0*/  FMUL.FTZ R11, R0.reuse, R151 ;  /* 0x00000097000b7220 */ /* 0x040fe40000410000 */
[----:B------:R-:W2:Y:S01]  /*125b0*/  LDSM.16.MT88.4 R148, [R228+0x2080] ;  /* 0x00208000e494783b */ /* 0x000ea20000004200 */
[C---:B------:R-:W-:Y:S02]  /*125c0*/  FMUL.FTZ R14, R0.reuse, R154 ;  /* 0x0000009a000e7220 */ /* 0x040fe40000410000 */
[C---:B------:R-:W-:Y:S02]  /*125d0*/  FMUL.FTZ R15, R0.reuse, R155 ;  /* 0x0000009b000f7220 */ /* 0x040fe40000410000 */
[C---:B------:R-:W-:Y:S02]  /*125e0*/  FMUL.FTZ R26, R0.reuse, R166 ;  /* 0x000000a6001a7220 */ /* 0x040fe40000410000 */
[C---:B------:R-:W-:Y:S01]  /*125f0*/  FMUL.FTZ R27, R0.reuse, R167 ;  /* 0x000000a7001b7220 */ /* 0x040fe20000410000 */
[----:B------:R-:W4:Y:S01]  /*12600*/  LDSM.16.MT88.4 R152, [R227+0x2080] ;  /* 0x00208000e398783b */ /* 0x000f220000004200 */
[----:B------:R-:W-:Y:S01]  /*12610*/  FMUL.FTZ R43, R0, R183 ;  /* 0x000000b7002b7220 */ /* 0x000fe20000410000 */
[----:B------:R-:W-:Y:S01]  /*12620*/  MOV R183, R50 ;  /* 0x0000003200b77202 */ /* 0x000fe20000000f00 */
[-C--:B---3--:R-:W-:Y:S05]  /*12630*/  HMMA.16816.F32.BF16 R4, R192, R20.reuse, R4 ;  /* 0x00000014c004723c */ /* 0x088fea0000041804 */
[----:B------:R-:W-:Y:S01]  /*12640*/  LDSM.16.MT88.4 R164, [R227+0x2880] ;  /* 0x00288000e3a4783b */ /* 0x000fe20000004200 */
[--C-:B-1----:R-:W-:Y:S02]  /*12650*/  FFMA.FTZ R138, R197, c[0x0][0x2d0], -R142.reuse ;  /* 0x0000b400c58a7a23 */ /* 0x102fe4000001088e */
[C---:B------:R-:W-:Y:S02]  /*12660*/  HMMA.16816.F32.BF16 R8, R144.reuse, R20, R8 ;  /* 0x000000149008723c */ /* 0x040fe40000041808 */
[----:B------:R1:W-:Y:S02]  /*12670*/  MUFU.EX2 R184, R138 ;  /* 0x0000008a00b87308 */ /* 0x0003e40000000800 */
[----:B------:R-:W-:Y:S02]  /*12680*/  FMUL.FTZ R50, R132, R190 ;  /* 0x000000be84327220 */ /* 0x000fe40000410000 */
[C---:B------:R-:W-:Y:S01]  /*12690*/  FMUL.FTZ R42, R0.reuse, R182 ;  /* 0x000000b6002a7220 */ /* 0x040fe20000410000 */
[----:B------:R-:W-:Y:S01]  /*126a0*/  MOV R182, R252 ;  /* 0x000000fc00b67202 */ /* 0x000fe20000000f00 */
[-C--:B------:R-:W-:Y:S04]  /*126b0*/  HMMA.16816.F32.BF16 R12, R144, R22.reuse, R12 ;  /* 0x00000016900c723c */ /* 0x080fe8000004180c */
[C---:B------:R-:W-:Y:S02]  /*126c0*/  FMUL.FTZ R20, R133.reuse, R160 ;  /* 0x000000a085147220 */ /* 0x040fe40000410000 */
[----:B------:R-:W-:Y:S02]  /*126d0*/  FMUL.FTZ R21, R133, R161 ;  /* 0x000000a185157220 */ /* 0x000fe40000410000 */
[C---:B------:R-:W-:Y:S04]  /*126e0*/  HMMA.16816.F32.BF16 R16, R192.reuse, R22, R16 ;  /* 0x00000016c010723c */ /* 0x040fe80000041810 */
[C---:B------:R-:W-:Y:S02]  /*126f0*/  FMUL.FTZ R30, R0.reuse, R170 ;  /* 0x000000aa001e7220 */ /* 0x040fe40000410000 */
[----:B------:R-:W-:Y:S02]  /*12700*/  FMUL.FTZ R58, R0, R58 ;  /* 0x0000003a003a7220 */ /* 0x000fe40000410000 */
[C---:B------:R-:W-:Y:S04]  /*12710*/  FMUL.FTZ R22, R132.reuse, R162 ;  /* 0x000000a284167220 */ /* 0x040fe80000410000 */
[--C-:B-1----:R-:W-:Y:S02]  /*12720*/  FFMA.FTZ R138, R199, c[0x0][0x2d0], -R142.reuse ;  /* 0x0000b400c78a7a23 */ /* 0x102fe4000001088e */
[----:B------:R-:W-:Y:S02]  /*12730*/  FMUL.FTZ R23, R132, R163 ;  /* 0x000000a384177220 */ /* 0x000fe40000410000 */
[----:B------:R1:W-:Y:S01]  /*12740*/  MUFU.EX2 R189, R138 ;  /* 0x0000008a00bd7308 */ /* 0x0003e20000000800 */
[----:B------:R-:W-:Y:S01]  /*12750*/  LDSM.16.MT88.4 R160, [R228+0x2880] ;  /* 0x00288000e4a0783b */ /* 0x000fe20000004200 */
[C---:B------:R-:W-:Y:S02]  /*12760*/  FMUL.FTZ R59, R0.reuse, R59 ;  /* 0x0000003b003b7220 */ /* 0x040fe40000410000 */
[C---:B------:R-:W-:Y:S01]  /*12770*/  FMUL.FTZ R62, R0.reuse, R62 ;  /* 0x0000003e003e7220 */ /* 0x040fe20000410000 */
[-C--:B------:R-:W-:Y:S03]  /*12780*/  HMMA.16816.F32.BF16 R20, R192, R36.reuse, R20 ;  /* 0x00000024c014723c */ /* 0x080fe60000041814 */
[C---:B------:R-:W-:Y:S02]  /*12790*/  FMUL.FTZ R63, R0.reuse, R63 ;  /* 0x0000003f003f7220 */ /* 0x040fe40000410000 */
[C---:B------:R-:W-:Y:S02]  /*127a0*/  FMUL.FTZ R74, R0.reuse, R74 ;  /* 0x0000004a004a7220 */ /* 0x040fe40000410000 */
[C---:B------:R-:W-:Y:S01]  /*127b0*/  FMUL.FTZ R75, R0.reuse, R75 ;  /* 0x0000004b004b7220 */ /* 0x040fe20000410000 */
[C---:B------:R-:W-:Y:S04]  /*127c0*/  HMMA.16816.F32.BF16 R24, R144.reuse, R36, R24 ;  /* 0x000000249018723c */ /* 0x040fe80000041818 */
[C---:B------:R-:W-:Y:S02]  /*127d0*/  FMUL.FTZ R78, R0.reuse, R78 ;  /* 0x0000004e004e7220 */ /* 0x040fe40000410000 */
[----:B------:R-:W-:Y:S02]  /*127e0*/  FMUL.FTZ R79, R0, R79 ;  /* 0x0000004f004f7220 */ /* 0x000fe40000410000 */
[-C--:B------:R-:W-:Y:S04]  /*127f0*/  HMMA.16816.F32.BF16 R28, R144, R38.reuse, R28 ;  /* 0x00000026901c723c */ /* 0x080fe8000004181c */
[--C-:B-1----:R-:W-:Y:S02]  /*12800*/  FFMA.FTZ R138, R202, c[0x0][0x2d0], -R141.reuse ;  /* 0x0000b400ca8a7a23 */ /* 0x102fe4000001088d */
[C---:B------:R-:W-:Y:S01]  /*12810*/  FMUL.FTZ R36, R133.reuse, R176 ;  /* 0x000000b085247220 */ /* 0x040fe20000410000 */
[----:B------:R-:W-:Y:S01]  /*12820*/  MOV R176, R244 ;  /* 0x000000f400b07202 */ /* 0x000fe20000000f00 */
[C---:B------:R-:W-:Y:S01]  /*12830*/  HMMA.16816.F32.BF16 R32, R192.reuse, R38, R32 ;  /* 0x00000026c020723c */ /* 0x040fe20000041820 */
[----:B------:R1:W-:Y:S03]  /*12840*/  MUFU.EX2 R191, R138 ;  /* 0x0000008a00bf7308 */ /* 0x0003e60000000800 */
[----:B------:R-:W-:Y:S01]  /*12850*/  FMUL.FTZ R37, R133, R177 ;  /* 0x000000b185257220 */ /* 0x000fe20000410000 */
[----:B------:R-:W-:Y:S01]  /*12860*/  MOV R177, R221 ;  /* 0x000000dd00b17202 */ /* 0x000fe20000000f00 */
[----:B------:R-:W-:Y:S02]  /*12870*/  FMUL.FTZ R90, R0, R90 ;  /* 0x0000005a005a7220 */ /* 0x000fe40000410000 */
[----:B------:R-:W-:Y:S01]  /*12880*/  FMUL.FTZ R39, R132, R179 ;  /* 0x000000b384277220 */ /* 0x000fe20000410000 */
[----:B------:R-:W-:Y:S03]  /*12890*/  MOV R179, R46 ;  /* 0x0000002e00b37202 */ /* 0x000fe60000000f00 */
[----:B------:R-:W-:Y:S02]  /*128a0*/  FMUL.FTZ R46, R0, R186 ;  /* 0x000000ba002e7220 */ /* 0x000fe40000410000 */
[----:B------:R-:W-:Y:S01]  /*128b0*/  FMUL.FTZ R38, R132, R178 ;  /* 0x000000b284267220 */ /* 0x000fe20000410000 */
[----:B------:R-:W-:Y:S01]  /*128c0*/  MOV R178, R215 ;  /* 0x000000d700b27202 */ /* 0x000fe20000000f00 */
[C---:B------:R-:W-:Y:S02]  /*128d0*/  FMUL.FTZ R91, R0.reuse, R91 ;  /* 0x0000005b005b7220 */ /* 0x040fe40000410000 */
[C---:B------:R-:W-:Y:S02]  /*128e0*/  FMUL.FTZ R94, R0.reuse, R94 ;  /* 0x0000005e005e7220 */ /* 0x040fe40000410000 */
[----:B------:R-:W-:Y:S01]  /*128f0*/  FMUL.FTZ R95, R0, R95 ;  /* 0x0000005f005f7220 */ /* 0x000fe20000410000 */
[-C--:B--2---:R-:W-:Y:S03]  /*12900*/  HMMA.16816.F32.BF16 R36, R192, R148.reuse, R36 ;  /* 0x00000094c024723c */ /* 0x084fe60000041824 */
[C---:B------:R-:W-:Y:S02]  /*12910*/  FMUL.FTZ R102, R132.reuse, R102 ;  /* 0x0000006684667220 */ /* 0x040fe40000410000 */
[----:B-1----:R-:W-:Y:S02]  /*12920*/  FFMA.FTZ R138, R205, c[0x0][0x2d0], -R141 ;  /* 0x0000b400cd8a7a23 */ /* 0x002fe4000001088d */
[----:B------:R-:W-:Y:S01]  /*12930*/  FMUL.FTZ R103, R132, R103 ;  /* 0x0000006784677220 */ /* 0x000fe20000410000 */
[C---:B------:R-:W-:Y:S01]  /*12940*/  HMMA.16816.F32.BF16 R40, R144.reuse, R148, R40 ;  /* 0x000000949028723c */ /* 0x040fe20000041828 */
[----:B------:R1:W-:Y:S03]  /*12950*/  MUFU.EX2 R171, R138 ;  /* 0x0000008a00ab7308 */ /* 0x0003e60000000800 */
[C---:B------:R-:W-:Y:S02]  /*12960*/  FMUL.FTZ R104, R2.reuse, R104 ;  /* 0x0000006802687220 */ /* 0x040fe40000410000 */
[----:B------:R-:W-:Y:S02]  /*12970*/  FMUL.FTZ R105, R2, R105 ;  /* 0x0000006902697220 */ /* 0x000fe40000410000 */
[-C--:B------:R-:W-:Y:S04]  /*12980*/  HMMA.16816.F32.BF16 R44, R144, R150.reuse, R44 ;  /* 0x00000096902c723c */ /* 0x080fe8000004182c */
[C---:B------:R-:W-:Y:S02]  /*12990*/  FMUL.FTZ R106, R0.reuse, R106 ;  /* 0x0000006a006a7220 */ /* 0x040fe40000410000 */
[----:B------:R-:W-:Y:S02]  /*129a0*/  FMUL.FTZ R107, R0, R107 ;  /* 0x0000006b006b7220 */ /* 0x000fe40000410000 */
[C---:B------:R-:W-:Y:S01]  /*129b0*/  HMMA.16816.F32.BF16 R48, R192.reuse, R150, R48 ;  /* 0x00000096c030723c */ /* 0x040fe20000041830 */
[----:B------:R-:W2:Y:S03]  /*129c0*/  LDSM.16.MT88.4 R148, [R225+0x3880] ;  /* 0x00388000e194783b */ /* 0x000ea60000004200 */
[C---:B------:R-:W-:Y:S02]  /*129d0*/  FMUL.FTZ R108, R2.reuse, R108 ;  /* 0x0000006c026c7220 */ /* 0x040fe40000410000 */
[----:B------:R-:W-:Y:S02]  /*129e0*/  FMUL.FTZ R109, R2, R109 ;  /* 0x0000006d026d7220 */ /* 0x000fe40000410000 */
[-C--:B----4-:R-:W-:Y:S04]  /*129f0*/  HMMA.16816.F32.BF16 R52, R192, R152.reuse, R52 ;  /* 0x00000098c034723c */ /* 0x090fe80000041834 */
[--C-:B-1----:R-:W-:Y:S02]  /*12a00*/  FFMA.FTZ R138, R203, c[0x0][0x2d0], -R142.reuse ;  /* 0x0000b400cb8a7a23 */ /* 0x102fe4000001088e */
[C---:B------:R-:W-:Y:S02]  /*12a10*/  FMUL.FTZ R110, R0.reuse, R110 ;  /* 0x0000006e006e7220 */ /* 0x040fe40000410000 */
[C---:B------:R-:W-:Y:S01]  /*12a20*/  HMMA.16816.F32.BF16 R56, R144.reuse, R152, R56 ;  /* 0x000000989038723c */ /* 0x040fe20000041838 */
[----:B------:R1:W-:Y:S03]  /*12a30*/  MUFU.EX2 R196, R138 ;  /* 0x0000008a00c47308 */ /* 0x0003e60000000800 */
[----:B------:R-:W-:Y:S02]  /*12a40*/  FMUL.FTZ R111, R0, R111 ;  /* 0x0000006f006f7220 */ /* 0x000fe40000410000 */
[C---:B------:R-:W-:Y:S02]  /*12a50*/  FMUL.FTZ R112, R133.reuse, R112 ;  /* 0x0000007085707220 */ /* 0x040fe40000410000 */
[-C--:B------:R-:W-:Y:S04]  /*12a60*/  HMMA.16816.F32.BF16 R60, R144, R154.reuse, R60 ;  /* 0x0000009a903c723c */ /* 0x080fe8000004183c */
[C---:B------:R-:W-:Y:S02]  /*12a70*/  FMUL.FTZ R113, R133.reuse, R113 ;  /* 0x0000007185717220 */ /* 0x040fe40000410000 */
[C---:B------:R-:W-:Y:S02]  /*12a80*/  FMUL.FTZ R114, R132.reuse, R114 ;  /* 0x0000007284727220 */ /* 0x040fe40000410000 */
[C---:B------:R-:W-:Y:S01]  /*12a90*/  HMMA.16816.F32.BF16 R64, R192.reuse, R154, R64 ;  /* 0x0000009ac040723c */ /* 0x040fe20000041840 */
[----:B------:R-:W3:Y:S03]  /*12aa0*/  LDSM.16.MT88.4 R152, [R226+0x3880] ;  /* 0x00388000e298783b */ /* 0x000ee60000004200 */
[----:B------:R-:W-:Y:S02]  /*12ab0*/  FMUL.FTZ R115, R132, R115 ;  /* 0x0000007384737220 */ /* 0x000fe40000410000 */
[C---:B------:R-:W-:Y:S02]  /*12ac0*/  FMUL.FTZ R116, R133.reuse, R116 ;  /* 0x0000007485747220 */ /* 0x040fe40000410000 */
[C---:B------:R-:W-:Y:S01]  /*12ad0*/  FMUL.FTZ R117, R133.reuse, R117 ;  /* 0x0000007585757220 */ /* 0x040fe20000410000 */
[-C--:B--2---:R-:W-:Y:S03]  /*12ae0*/  HMMA.16816.F32.BF16 R68, R192, R148.reuse, R68 ;  /* 0x00000094c044723c */ /* 0x084fe60000041844 */
[----:B-1----:R-:W-:Y:S02]  /*12af0*/  FFMA.FTZ R138, R206, c[0x0][0x2d0], -R142 ;  /* 0x0000b400ce8a7a23 */ /* 0x002fe4000001088e */
[C---:B------:R-:W-:Y:S02]  /*12b00*/  FMUL.FTZ R118, R132.reuse, R118 ;  /* 0x0000007684767220 */ /* 0x040fe40000410000 */
[----:B------:R1:W-:Y:S01]  /*12b10*/  MUFU.EX2 R170, R138 ;  /* 0x0000008a00aa7308 */ /* 0x0003e20000000800 */
[C---:B------:R-:W-:Y:S04]  /*12b20*/  HMMA.16816.F32.BF16 R72, R144.reuse, R148, R72 ;  /* 0x000000949048723c */ /* 0x040fe80000041848 */
[----:B------:R-:W-:Y:S02]  /*12b30*/  FMUL.FTZ R119, R132, R119 ;  /* 0x0000007784777220 */ /* 0x000fe40000410000 */
[C---:B------:R-:W-:Y:S02]  /*12b40*/  FMUL.FTZ R120, R2.reuse, R120 ;  /* 0x0000007802787220 */ /* 0x040fe40000410000 */
[-C--:B------:R-:W-:Y:S04]  /*12b50*/  HMMA.16816.F32.BF16 R76, R144, R150.reuse, R76 ;  /* 0x00000096904c723c */ /* 0x080fe8000004184c */
[----:B------:R-:W-:Y:S02]  /*12b60*/  FMUL.FTZ R121, R2, R121 ;  /* 0x0000007902797220 */ /* 0x000fe40000410000 */
[C---:B------:R-:W-:Y:S02]  /*12b70*/  FMUL.FTZ R122, R0.reuse, R122 ;  /* 0x0000007a007a7220 */ /* 0x040fe40000410000 */
[C---:B------:R-:W-:Y:S01]  /*12b80*/  HMMA.16816.F32.BF16 R80, R192.reuse, R150, R80 ;  /* 0x00000096c050723c */ /* 0x040fe20000041850 */
[----:B------:R-:W2:Y:S03]  /*12b90*/  LDSM.16.MT88.4 R148, [R228+0x3880] ;  /* 0x00388000e494783b */ /* 0x000ea60000004200 */
[----:B------:R-:W-:Y:S02]  /*12ba0*/  FMUL.FTZ R123, R0, R123 ;  /* 0x0000007b007b7220 */ /* 0x000fe40000410000 */
[----:B------:R-:W-:Y:S02]  /*12bb0*/  FMUL.FTZ R124, R2, R124 ;  /* 0x0000007c027c7220 */ /* 0x000fe40000410000 */
[-C--:B---3--:R-:W-:Y:S04]  /*12bc0*/  HMMA.16816.F32.BF16 R84, R192, R152.reuse, R84 ;  /* 0x00000098c054723c */ /* 0x088fe80000041854 */
[--C-:B-1----:R-:W-:Y:S02]  /*12bd0*/  FFMA.FTZ R138, R204, c[0x0][0x2d0], -R143.reuse ;  /* 0x0000b400cc8a7a23 */ /* 0x102fe4000001088f */
[----:B------:R-:W-:Y:S02]  /*12be0*/  FMUL.FTZ R125, R2, R125 ;  /* 0x0000007d027d7220 */ /* 0x000fe40000410000 */
        /* <DEDUP_REMOVED lines=8> */
[----:B------:R-:W3:Y:S03]  /*12c70*/  LDSM.16.MT88.4 R152, [R227+0x3880] ;  /* 0x00388000e398783b */ /* 0x000ee60000004200 */
[C---:B------:R-:W-:Y:S02]  /*12c80*/  FMUL.FTZ R130, R132.reuse, R130 ;  /* 0x0000008284827220 */ /* 0x040fe40000410000 */
[----:B------:R-:W-:Y:S02]  /*12c90*/  FMUL.FTZ R131, R132, R131 ;  /* 0x0000008384837220 */ /* 0x000fe40000410000 */
[-C--:B--2---:R-:W-:Y:S04]  /*12ca0*/  HMMA.16816.F32.BF16 R100, R192, R148.reuse, R100 ;  /* 0x00000094c064723c */ /* 0x084fe80000041864 */
[--C-:B-1----:R-:W-:Y:S04]  /*12cb0*/  FFMA.FTZ R138, R201, c[0x0][0x2d0], -R143.reuse ;  /* 0x0000b400c98a7a23 */ /* 0x102fe8000001088f */
[----:B------:R1:W2:Y:S01]  /*12cc0*/  MUFU.EX2 R190, R138 ;  /* 0x0000008a00be7308 */ /* 0x0002a20000000800 */
[C---:B------:R-:W-:Y:S08]  /*12cd0*/  HMMA.16816.F32.BF16 R104, R144.reuse, R148, R104 ;  /* 0x000000949068723c */ /* 0x040ff00000041868 */
[-C--:B------:R-:W-:Y:S08]  /*12ce0*/  HMMA.16816.F32.BF16 R108, R144, R150.reuse, R108 ;  /* 0x00000096906c723c */ /* 0x080ff0000004186c */
[C---:B------:R-:W-:Y:S01]  /*12cf0*/  HMMA.16816.F32.BF16 R112, R192.reuse, R150, R112 ;  /* 0x00000096c070723c */ /* 0x040fe20000041870 */
[----:B------:R-:W4:Y:S03]  /*12d00*/  LDSM.16.MT88.4 R148, [R225+0x2880] ;  /* 0x00288000e194783b */ /* 0x000f260000004200 */
[--C-:B-1----:R-:W-:Y:S04]  /*12d10*/  FFMA.FTZ R138, R209, c[0x0][0x2d0], -R143.reuse ;  /* 0x0000b400d18a7a23 */ /* 0x102fe8000001088f */
[-C--:B---3--:R-:W-:Y:S01]  /*12d20*/  HMMA.16816.F32.BF16 R116, R192, R152.reuse, R116 ;  /* 0x00000098c074723c */ /* 0x088fe20000041874 */
[----:B------:R1:W-:Y:S07]  /*12d30*/  MUFU.EX2 R252, R138 ;  /* 0x0000008a00fc7308 */ /* 0x0003ee0000000800 */
[C---:B------:R-:W-:Y:S07]  /*12d40*/  HMMA.16816.F32.BF16 R120, R144.reuse, R152, R120 ;  /* 0x000000989078723c */ /* 0x040fee0000041878 */
[----:B--2---:R-:W-:Y:S01]  /*12d50*/  F2FP.BF16.PACK_AB R152, R190, R186 ;  /* 0x000000babe98723e */ /* 0x004fe200000010ff */
[-C--:B------:R-:W-:Y:S07]  /*12d60*/  HMMA.16816.F32.BF16 R124, R144, R154.reuse, R124 ;  /* 0x0000009a907c723c */ /* 0x080fee000004187c */
[----:B------:R-:W-:Y:S01]  /*12d70*/  F2FP.BF16.PACK_AB R145, R189, R184 ;  /* 0x000000b8bd91723e */ /* 0x000fe200000010ff */
[----:B------:R-:W-:Y:S04]  /*12d80*/  HMMA.16816.F32.BF16 R128, R192, R154, R128 ;  /* 0x0000009ac080723c */ /* 0x000fe80000041880 */
[----:B-1----:R-:W-:Y:S01]  /*12d90*/  FFMA.FTZ R138, R210, c[0x0][0x2d0], -R143 ;  /* 0x0000b400d28a7a23 */ /* 0x002fe2000001088f */
[----:B------:R-:W-:Y:S02]  /*12da0*/  F2FP.BF16.PACK_AB R146, R171, R191 ;  /* 0x000000bfab92723e */ /* 0x000fe400000010ff */
[----:B------:R-:W-:Y:S01]  /*12db0*/  F2FP.BF16.PACK_AB R147, R170, R196 ;  /* 0x000000c4aa93723e */ /* 0x000fe200000010ff */
[----:B------:R1:W2:Y:S01]  /*12dc0*/  MUFU.EX2 R251, R138 ;  /* 0x0000008a00fb7308 */ /* 0x0002a20000000800 */
[----:B------:R-:W-:Y:S07]  /*12dd0*/  F2FP.BF16.PACK_AB R144, R187, R139 ;  /* 0x0000008bbb90723e */ /* 0x000fee00000010ff */
[-C--:B----4-:R-:W-:Y:S05]  /*12de0*/  HMMA.16816.F32.BF16 R4, R144, R148.reuse, R4 ;  /* 0x000000949004723c */ /* 0x090fea0000041804 */
[--C-:B-1----:R-:W-:Y:S01]  /*12df0*/  FFMA.FTZ R138, R208, c[0x0][0x2d0], -R134.reuse ;  /* 0x0000b400d08a7a23 */ /* 0x102fe20000010886 */
[----:B--2---:R-:W-:Y:S03]  /*12e00*/  F2FP.BF16.PACK_AB R154, R251, R252 ;  /* 0x000000fcfb9a723e */ /* 0x004fe600000010ff */
        /* <DEDUP_REMOVED lines=33> */
[-C--:B------:R-:W-:Y:S01]  /*13020*/  HMMA.16816.F32.BF16 R52, R144, R164.reuse, R52 ;  /* 0x000000a49034723c */ /* 0x080fe20000041834 */
[----:B------:R1:W5:Y:S01]  /*13030*/  MUFU.EX2 R210, R138 ;  /* 0x0000008a00d27308 */ /* 0x0003620000000800 */
[----:B------:R-:W-:Y:S06]  /*13040*/  LDSM.16.MT88.4 R196, [R227+0x3080] ;  /* 0x00308000e3c4783b */ /* 0x000fec0000004200 */
[C---:B------:R-:W-:Y:S08]  /*13050*/  HMMA.16816.F32.BF16 R56, R152.reuse, R164, R56 ;  /* 0x000000a49838723c */ /* 0x040ff00000041838 */
[-C--:B------:R-:W-:Y:S08]  /*13060*/  HMMA.16816.F32.BF16 R60, R152, R166.reuse, R60 ;  /* 0x000000a6983c723c */ /* 0x080ff0000004183c */
[C---:B------:R-:W-:Y:S04]  /*13070*/  HMMA.16816.F32.BF16 R64, R144.reuse, R166, R64 ;  /* 0x000000a69040723c */ /* 0x040fe80000041840 */
[--C-:B-1----:R-:W-:Y:S01]  /*13080*/  FFMA.FTZ R138, R249, c[0x0][0x2d0], -R141.reuse ;  /* 0x0000b400f98a7a23 */ /* 0x102fe2000001088d */
[----:B------:R-:W-:Y:S01]  /*13090*/  MOV R249, R191 ;  /* 0x000000bf00f97202 */ /* 0x000fe20000000f00 */
[----:B------:R-:W-:Y:S01]  /*130a0*/  FFMA.FTZ R141, R248, c[0x0][0x2d0], -R141 ;  /* 0x0000b400f88d7a23 */ /* 0x000fe2000001088d */
[----:B------:R-:W-:Y:S01]  /*130b0*/  MOV R248, R190 ;  /* 0x000000be00f87202 */ /* 0x000fe20000000f00 */
[-C--:B--2---:R-:W-:Y:S01]  /*130c0*/  HMMA.16816.F32.BF16 R68, R144, R148.reuse, R68 ;  /* 0x000000949044723c */ /* 0x084fe20000041844 */
[----:B------:R1:W-:Y:S07]  /*130d0*/  MUFU.EX2 R209, R138 ;  /* 0x0000008a00d17308 */ /* 0x0003ee0000000800 */
[C---:B------:R-:W-:Y:S03]  /*130e0*/  HMMA.16816.F32.BF16 R72, R152.reuse, R148, R72 ;  /* 0x000000949848723c */ /* 0x040fe60000041848 */
[----:B------:R5:W2:Y:S05]  /*130f0*/  MUFU.EX2 R208, R141 ;  /* 0x0000008d00d07308 */ /* 0x000aaa0000000800 */
[-C--:B------:R-:W-:Y:S08]  /*13100*/  HMMA.16816.F32.BF16 R76, R152, R150.reuse, R76 ;  /* 0x00000096984c723c */ /* 0x080ff0000004184c */
[C---:B------:R-:W-:Y:S01]  /*13110*/  HMMA.16816.F32.BF16 R80, R144.reuse, R150, R80 ;  /* 0x000000969050723c */ /* 0x040fe20000041850 */
[----:B------:R-:W2:Y:S03]  /*13120*/  LDSM.16.MT88.4 R148, [R227+0x4080] ;  /* 0x00408000e394783b */ /* 0x000ea60000004200 */
[--C-:B-1----:R-:W-:Y:S01]  /*13130*/  FFMA.FTZ R138, R245, c[0x0][0x2d0], -R142.reuse ;  /* 0x0000b400f58a7a23 */ /* 0x102fe2000001088e */
[----:B------:R-:W-:Y:S01]  /*13140*/  MOV R245, R189 ;  /* 0x000000bd00f57202 */ /* 0x000fe20000000f00 */
[----:B------:R-:W-:Y:S01]  /*13150*/  FFMA.FTZ R142, R247, c[0x0][0x2d0], -R142 ;  /* 0x0000b400f78e7a23 */ /* 0x000fe2000001088e */
[----:B------:R-:W-:Y:S01]  /*13160*/  MOV R247, R188 ;  /* 0x000000bc00f77202 */ /* 0x000fe20000000f00 */
[-C--:B---3--:R-:W-:Y:S01]  /*13170*/  HMMA.16816.F32.BF16 R84, R144, R156.reuse, R84 ;  /* 0x0000009c9054723c */ /* 0x088fe20000041854 */
[----:B------:R1:W-:Y:S01]  /*13180*/  MUFU.EX2 R207, R138 ;  /* 0x0000008a00cf7308 */ /* 0x0003e20000000800 */
[----:B------:R-:W-:Y:S02]  /*13190*/  LDSM.16.MT88.4 R188, [R228+0x3080] ;  /* 0x00308000e4bc783b */ /* 0x000fe40000004200 */
[----:B-----5:R-:W-:Y:S04]  /*131a0*/  F2FP.BF16.PACK_AB R141, R210, R211 ;  /* 0x000000d3d28d723e */ /* 0x020fe800000010ff */
[C---:B------:R-:W-:Y:S03]  /*131b0*/  HMMA.16816.F32.BF16 R88, R152.reuse, R156, R88 ;  /* 0x0000009c9858723c */ /* 0x040fe60000041858 */
[----:B------:R2:W-:Y:S05]  /*131c0*/  MUFU.EX2 R206, R142 ;  /* 0x0000008e00ce7308 */ /* 0x0005ea0000000800 */
[-C--:B------:R-:W-:Y:S08]  /*131d0*/  HMMA.16816.F32.BF16 R92, R152, R158.reuse, R92 ;  /* 0x0000009e985c723c */ /* 0x080ff0000004185c */
[C---:B------:R-:W-:Y:S01]  /*131e0*/  HMMA.16816.F32.BF16 R96, R144.reuse, R158, R96 ;  /* 0x0000009e9060723c */ /* 0x040fe20000041860 */
[----:B------:R-:W3:Y:S03]  /*131f0*/  LDSM.16.MT88.4 R156, [R225+0x3080] ;  /* 0x00308000e19c783b */ /* 0x000ee60000004200 */
[--C-:B-1----:R-:W-:Y:S01]  /*13200*/  FFMA.FTZ R138, R219, c[0x0][0x2d0], -R143.reuse ;  /* 0x0000b400db8a7a23 */ /* 0x102fe2000001088f */
[----:B------:R-:W-:Y:S03]  /*13210*/  MOV R219, R187 ;  /* 0x000000bb00db7202 */ /* 0x000fe60000000f00 */
[-C--:B----4-:R-:W-:Y:S01]  /*13220*/  HMMA.16816.F32.BF16 R100, R144, R160.reuse, R100 ;  /* 0x000000a09064723c */ /* 0x090fe20000041864 */
[----:B------:R1:W-:Y:S03]  /*13230*/  MUFU.EX2 R205, R138 ;  /* 0x0000008a00cd7308 */ /* 0x0003e60000000800 */
[----:B--2---:R-:W-:Y:S04]  /*13240*/  F2FP.BF16.PACK_AB R142, R208, R209 ;  /* 0x000000d1d08e723e */ /* 0x004fe800000010ff */
[C---:B------:R-:W-:Y:S08]  /*13250*/  HMMA.16816.F32.BF16 R104, R152.reuse, R160, R104 ;  /* 0x000000a09868723c */ /* 0x040ff00000041868 */
[-C--:B------:R-:W-:Y:S08]  /*13260*/  HMMA.16816.F32.BF16 R108, R152, R162.reuse, R108 ;  /* 0x000000a2986c723c */ /* 0x080ff0000004186c */
[C---:B------:R-:W-:Y:S04]  /*13270*/  HMMA.16816.F32.BF16 R112, R144.reuse, R162, R112 ;  /* 0x000000a29070723c */ /* 0x040fe80000041870 */
[--C-:B-1----:R-:W-:Y:S01]  /*13280*/  FFMA.FTZ R138, R223, c[0x0][0x2d0], -R143.reuse ;  /* 0x0000b400df8a7a23 */ /* 0x102fe2000001088f */
[----:B------:R-:W-:Y:S03]  /*13290*/  MOV R223, R186 ;  /* 0x000000ba00df7202 */ /* 0x000fe60000000f00 */
[-C--:B------:R-:W-:Y:S01]  /*132a0*/  HMMA.16816.F32.BF16 R116, R144, R148.reuse, R116 ;  /* 0x000000949074723c */ /* 0x080fe20000041874 */
[----:B------:R1:W2:Y:S07]  /*132b0*/  MUFU.EX2 R204, R138 ;  /* 0x0000008a00cc7308 */ /* 0x0002ae0000000800 */
[C---:B------:R-:W-:Y:S08]  /*132c0*/  HMMA.16816.F32.BF16 R120, R152.reuse, R148, R120 ;  /* 0x000000949878723c */ /* 0x040ff00000041878 */
[-C--:B------:R-:W-:Y:S08]  /*132d0*/  HMMA.16816.F32.BF16 R124, R152, R150.reuse, R124 ;  /* 0x00000096987c723c */ /* 0x080ff0000004187c */
        /* <DEDUP_REMOVED lines=8> */
[----:B--2---:R-:W-:Y:S04]  /*13360*/  F2FP.BF16.PACK_AB R192, R204, R205 ;  /* 0x000000cdccc0723e */ /* 0x004fe800000010ff */
[----:B------:R2:W4:Y:S01]  /*13370*/  MUFU.EX2 R202, R143 ;  /* 0x0000008f00ca7308 */ /* 0x0005220000000800 */
[--C-:B-1----:R-:W-:Y:S01]  /*13380*/  FFMA.FTZ R138, R214, c[0x0][0x2d0], -R134.reuse ;  /* 0x0000b400d68a7a23 */ /* 0x102fe20000010886 */
[----:B------:R-:W-:Y:S08]  /*13390*/  MOV R214, R139 ;  /* 0x0000008b00d67202 */ /* 0x000ff00000000f00 */
[----:B------:R1:W-:Y:S01]  /*133a0*/  MUFU.EX2 R139, R138 ;  /* 0x0000008a008b7308 */ /* 0x0003e20000000800 */
[----:B--2---:R-:W-:Y:S02]  /*133b0*/  F2FP.BF16.PACK_AB R143, R206, R207 ;  /* 0x000000cfce8f723e */ /* 0x004fe400000010ff */
[----:B----4-:R-:W-:Y:S01]  /*133c0*/  F2FP.BF16.PACK_AB R194, R202, R203 ;  /* 0x000000cbcac2723e */ /* 0x010fe200000010ff */
[--C-:B-1----:R-:W-:Y:S01]  /*133d0*/  FFMA.FTZ R138, R212, c[0x0][0x2d0], -R134.reuse ;  /* 0x0000b400d48a7a23 */ /* 0x102fe20000010886 */
[----:B------:R-:W-:Y:S02]  /*133e0*/  MOV R212, R183 ;  /* 0x000000b700d47202 */ /* 0x000fe40000000f00 */
[----:B------:R-:W-:Y:S03]  /*133f0*/  MOV R183, R172 ;  /* 0x000000ac00b77202 */ /* 0x000fe60000000f00 */
[----:B------:R1:W2:Y:S02]  /*13400*/  MUFU.EX2 R200, R138 ;  /* 0x0000008a00c87308 */ /* 0x0002a40000000800 */
[--C-:B-1----:R-:W-:Y:S01]  /*13410*/  FFMA.FTZ R138, R213, c[0x0][0x2d0], -R134.reuse ;  /* 0x0000b400d58a7a23 */ /* 0x102fe20000010886 */
[----:B------:R-:W-:Y:S01]  /*13420*/  MOV R213, R182 ;  /* 0x000000b600d57202 */ /* 0x000fe20000000f00 */
[----:B------:R-:W-:Y:S01]  /*13430*/  FFMA.FTZ R134, R140, c[0x0][0x2d0], -R134 ;  /* 0x0000b4008c867a23 */ /* 0x000fe20000010886 */
[----:B------:R-:W-:Y:S02]  /*13440*/  MOV R182, R175 ;  /* 0x000000af00b67202 */ /* 0x000fe40000000f00 */
[----:B------:R-:W1:Y:S03]  /*13450*/  LDSM.16.MT88.4 R172, [R226+0x3080] ;  /* 0x00308000e2ac783b */ /* 0x000e660000004200 */
[----:B------:R-:W-:Y:S01]  /*13460*/  MUFU.EX2 R138, R138 ;  /* 0x0000008a008a7308 */ /* 0x000fe20000000800 */
[----:B------:R-:W-:Y:S02]  /*13470*/  F2FP.BF16.PACK_AB R140, R218, R215 ;  /* 0x000000d7da8c723e */ /* 0x000fe400000010ff */
[----:B--2---:R-:W-:Y:S05]  /*13480*/  F2FP.BF16.PACK_AB R193, R200, R139 ;  /* 0x0000008bc8c1723e */ /* 0x004fea00000010ff */
[-C--:B---3--:R-:W-:Y:S01]  /*13490*/  HMMA.16816.F32.BF16 R144, R140, R156.reuse, R4 ;  /* 0x0000009c8c90723c */ /* 0x088fe20000041804 */
[----:B------:R-:W2:Y:S01]  /*134a0*/  LDSM.16.MT88.4 R4, [R225+0x4880] ;  /* 0x00488000e104783b */ /* 0x000ea20000004200 */
        /* <DEDUP_REMOVED lines=8> */
[-C--:B-1----:R-:W-:Y:S01]  /*13530*/  HMMA.16816.F32.BF16 R160, R140, R172.reuse, R20 ;  /* 0x000000ac8ca0723c */ /* 0x082fe20000041814 */
[----:B------:R-:W5:Y:S06]  /*13540*/  LDL.LU R20, [R1+0x10] ;  /* 0x0000100001147983 */ /* 0x000f6c0000300800 */
[----:B------:R-:W-:Y:S01]  /*13550*/  MOV R21, R183 ;  /* 0x000000b700157202 */ /* 0x000fe20000000f00 */
[C---:B------:R-:W-:Y:S04]  /*13560*/  HMMA.16816.F32.BF16 R164, R192.reuse, R172, R24 ;  /* 0x000000acc0a4723c */ /* 0x040fe80000041818 */
[----:B------:R-:W-:Y:S02]  /*13570*/  MOV R23, R185 ;  /* 0x000000b900177202 */ /* 0x000fe40000000f00 */
[----:B------:R-:W-:Y:S02]  /*13580*/  MOV R22, R184 ;  /* 0x000000b800167202 */ /* 0x000fe40000000f00 */
[----:B------:R-:W-:Y:S04]  /*13590*/  MOV R24, R169 ;  /* 0x000000a900187202 */ /* 0x000fe80000000f00 */
[----:B------:R-:W-:Y:S02]  /*135a0*/  MOV R25, R168 ;  /* 0x000000a800197202 */ /* 0x000fe40000000f00 */
[-C--:B------:R-:W-:Y:S01]  /*135b0*/  HMMA.16816.F32.BF16 R168, R192, R174.reuse, R28 ;  /* 0x000000aec0a8723c */ /* 0x080fe2000004181c */
[----:B------:R-:W5:Y:S02]  /*135c0*/  LDL.LU R28, [R1+0x8] ;  /* 0x00000800011c7983 */ /* 0x000f640000300800 */
[----:B------:R-:W-:Y:S02]  /*135d0*/  MOV R27, R182 ;  /* 0x000000b6001b7202 */ /* 0x000fe40000000f00 */
[----:B------:R-:W-:Y:S02]  /*135e0*/  MOV R26, R181 ;  /* 0x000000b5001a7202 */ /* 0x000fe40000000f00 */
[----:B------:R-:W-:Y:S01]  /*135f0*/  MOV R30, R179 ;  /* 0x000000b3001e7202 */ /* 0x000fe20000000f00 */
[C---:B------:R-:W-:Y:S01]  /*13600*/  HMMA.16816.F32.BF16 R172, R140.reuse, R174, R32 ;  /* 0x000000ae8cac723c */ /* 0x040fe20000041820 */
[----:B------:R-:W5:Y:S03]  /*13610*/  LDL.LU R33, [R1+0xc] ;  /* 0x00000c0001217983 */ /* 0x000f660000300800 */
[----:B------:R-:W-:Y:S01]  /*13620*/  MOV R31, R178 ;  /* 0x000000b2001f7202 */ /* 0x000fe20000000f00 */
[----:B------:R-:W5:Y:S01]  /*13630*/  LDL.LU R35, [R1+0x4] ;  /* 0x0000040001237983 */ /* 0x000f620000300800 */
[----:B------:R-:W-:Y:S02]  /*13640*/  MOV R29, R180 ;  /* 0x000000b4001d7202 */ /* 0x000fe40000000f00 */
[----:B------:R-:W-:Y:S04]  /*13650*/  MOV R32, R177 ;  /* 0x000000b100207202 */ /* 0x000fe80000000f00 */
[----:B------:R-:W-:Y:S02]  /*13660*/  MOV R34, R176 ;  /* 0x000000b000227202 */ /* 0x000fe40000000f00 */
        /* <DEDUP_REMOVED lines=8> */
[-C--:B--2---:R-:W-:Y:S08]  /*136f0*/  HMMA.16816.F32.BF16 R68, R140, R4.reuse, R68 ;  /* 0x000000048c44723c */ /* 0x084ff00000041844 */
        /* <DEDUP_REMOVED lines=15> */
[----:B------:R-:W-:Y:S04]  /*137f0*/  FFMA.FTZ R4, R2, R28, R29 ;  /* 0x0000001c02047223 */ /* 0x000fe8000001001d */
        /* <DEDUP_REMOVED lines=44> */
[----:B------:R-:W-:Y:S01]  /*13ac0*/  FADD.FTZ R4, R203, R4 ;  /* 0x00000004cb047221 */ /* 0x000fe20000010000 */
[----:B------:R1:W-:Y:S01]  /*13ad0*/  STL [R1+0xc], R0 ;  /* 0x00000c0001007387 */ /* 0x0003e20000100800 */
[----:B------:R-:W-:Y:S02]  /*13ae0*/  FADD.FTZ R2, R200, R2 ;  /* 0x00000002c8027221 */ /* 0x000fe40000010000 */
[----:B------:R-:W-:Y:S01]  /*13af0*/  FADD.FTZ R4, R202, R4 ;  /* 0x00000004ca047221 */ /* 0x000fe20000010000 */
[----:B------:R2:W-:Y:S01]  /*13b00*/  STL [R1+0x4], R5 ;  /* 0x0000040501007387 */ /* 0x0005e20000100800 */
[----:B------:R-:W-:Y:S01]  /*13b10*/  FADD.FTZ R2, R138, R2 ;  /* 0x000000028a027221 */ /* 0x000fe20000010000 */
[----:B------:R-:W-:Y:S02]  /*13b20*/  MOV R138, R135 ;  /* 0x00000087008a7202 */ /* 0x000fe40000000f00 */
[----:B------:R2:W-:Y:S01]  /*13b30*/  STL [R1+0x8], R4 ;  /* 0x0000080401007387 */ /* 0x0005e20000100800 */
[----:B------:R-:W-:Y:S01]  /*13b40*/  FADD.FTZ R2, R134, R2 ;  /* 0x0000000286027221 */ /* 0x000fe20000010000 */
[----:B------:R-:W-:Y:S04]  /*13b50*/  MOV R134, R136 ;  /* 0x0000008800867202 */ /* 0x000fe80000000f00 */
[----:B------:R2:W-:Y:S01]  /*13b60*/  STL [R1+0x10], R2 ;  /* 0x0000100201007387 */ /* 0x0005e20000100800 */
[----:B-1----:R-:W-:Y:S04]  /*13b70*/  IADD3 R0, R242, -0x1, RZ ;  /* 0xfffffffff2007810 */ /* 0x002fe80007ffe0ff */
[----:B------:R-:W-:Y:S01]  /*13b80*/  MOV R242, R0 ;  /* 0x0000000000f27202 */ /* 0x000fe20000000f00 */
[----:B------:R-:W-:-:S05]  /*13b90*/  @P0 BRA `(.L_x_941) ;  /* 0xffffb53000000947 */ /* 0x000fca000383ffff */
.L_x_924:
[----:B-123--:R-:W2:Y:S04]  /*13ba0*/  LDL.LU R0, [R1+0xc] ;  /* 0x00000c0001007983 */ /* 0x00eea80000300800 */
        /* <DEDUP_REMOVED lines=26> */
[----:B------:R-:W-:Y:S01]  /*13d50*/  FSETP.NE.FTZ.AND P2, PT, R9, RZ, PT ;  /* 0x000000ff0900720b */ /* 0x000fe20003f55000 */
[----:B----4-:R-:W-:-:S03]  /*13d60*/  FADD.FTZ R8, R2, R8 ;  /* 0x0000000802087221 */ /* 0x010fc60000010000 */
[----:B------:R-:W-:Y:S02]  /*13d70*/  FSETP.NE.FTZ.AND P1, PT, R6, RZ, PT ;  /* 0x000000ff0600720b */ /* 0x000fe40003f35000 */
[----:B------:R-:W-:-:S03]  /*13d80*/  MOV R2, RZ ;  /* 0x000000ff00027202 */ /* 0x000fc60000000f00 */
[----:B------:R-:W1:Y:S01]  /*13d90*/  @P3 MUFU.RCP R0, R5 ;  /* 0x0000000500003308 */ /* 0x000e620000001000 */
[----:B------:R-:W-:-:S07]  /*13da0*/  FSETP.NE.FTZ.AND P0, PT, R8, RZ, PT ;  /* 0x000000ff0800720b */ /* 0x000fce0003f15000 */
[----:B------:R-:W-:Y:S01]  /*13db0*/  @P2 MUFU.RCP R4, R9 ;  /* 0x0000000900042308 */ /* 0x000fe20000001000 */
[----:B-1----:R-:W-:-:S07]  /*13dc0*/  FMUL.FTZ R144, R0, R144 ;  /* 0x0000009000907220 */ /* 0x002fce0000410000 */
        /* <DEDUP_REMOVED lines=19> */
[C---:B------:R-:W-:Y:S01]  /*13f00*/  FMUL.FTZ R68, R0.reuse, R68 ;  /* 0x0000004400447220 */ /* 0x040fe20000410000 */
[----:B------:R-:W-:Y:S01]  /*13f10*/  @P0 MUFU.LG2 R6, R8 ;  /* 0x0000000800060308 */ /* 0x000fe20000000c00 */
        /* <DEDUP_REMOVED lines=16> */
[----:B-1----:R-:W-:-:S02]  /*14020*/  FMUL.FTZ R148, R2, R148 ;  /* 0x0000009402947220 */ /* 0x002fc40000410000 */
[C---:B------:R-:W-:Y:S02]  /*14030*/  FMUL.FTZ R149, R2.reuse, R149 ;  /* 0x0000009502957220 */ /* 0x040fe40000410000 */
[C---:B------:R-:W-:Y:S01]  /*14040*/  FMUL.FTZ R152, R2.reuse, R152 ;  /* 0x0000009802987220 */ /* 0x040fe20000410000 */
[----:B------:R1:W2:Y:S01]  /*14050*/  @P0 MUFU.RCP R0, R8 ;  /* 0x0000000800000308 */ /* 0x0002a20000001000 */
[C---:B------:R-:W-:Y:S02]  /*14060*/  FMUL.FTZ R153, R2.reuse, R153 ;  /* 0x0000009902997220 */ /* 0x040fe40000410000 */
[C---:B------:R-:W-:Y:S02]  /*14070*/  FMUL.FTZ R164, R2.reuse, R164 ;  /* 0x000000a402a47220 */ /* 0x040fe40000410000 */
[C---:B------:R-:W-:Y:S02]  /*14080*/  FMUL.FTZ R165, R2.reuse, R165 ;  /* 0x000000a502a57220 */ /* 0x040fe40000410000 */
[----:B------:R-:W-:-:S02]  /*14090*/  FMUL.FTZ R168, R2, R168 ;  /* 0x000000a802a87220 */ /* 0x000fc40000410000 */
[C---:B------:R-:W-:Y:S02]  /*140a0*/  FMUL.FTZ R169, R2.reuse, R169 ;  /* 0x000000a902a97220 */ /* 0x040fe40000410000 */
[C---:B------:R-:W-:Y:S02]  /*140b0*/  FMUL.FTZ R180, R2.reuse, R180 ;  /* 0x000000b402b47220 */ /* 0x040fe40000410000 */
[C---:B------:R-:W-:Y:S02]  /*140c0*/  FMUL.FTZ R181, R2.reuse, R181 ;  /* 0x000000b502b57220 */ /* 0x040fe40000410000 */
[C---:B------:R-:W-:Y:S01]  /*140d0*/  FMUL.FTZ R184, R2.reuse, R184 ;  /* 0x000000b802b87220 */ /* 0x040fe20000410000 */
[----:B-1----:R-:W-:Y:S01]  /*140e0*/  @P0 MOV R8, 0x3f317218 ;  /* 0x3f31721800080802 */ /* 0x002fe20000000f00 */
        /* <DEDUP_REMOVED lines=55> */
[C---:B--2---:R-:W-:Y:S02]  /*14460*/  FMUL.FTZ R150, R0.reuse, R150 ;  /* 0x0000009600967220 */ /* 0x044fe40000410000 */
        /* <DEDUP_REMOVED lines=30> */
[----:B------:R-:W-:Y:S01]  /*14650*/  FMUL.FTZ R127, R0, R127 ;  /* 0x0000007f007f7220 */ /* 0x000fe20000410000 */
[----:B------:R-:W-:Y:S01]  /*14660*/  @P1 MOV R0, 0x3f317218 ;  /* 0x3f31721800001802 */ /* 0x000fe20000000f00 */
[----:B------:R-:W-:-:S02]  /*14670*/  @P2 FMUL.FTZ R5, R2, c[0x0][0x2d0] ;  /* 0x0000b40002052a20 */ /* 0x000fc40000410000 */
[----:B------:R-:W-:Y:S02]  /*14680*/  @P3 FMUL.FTZ R10, R4, c[0x0][0x2d0] ;  /* 0x0000b400040a3a20 */ /* 0x000fe40000410000 */
[----:B------:R-:W-:Y:S02]  /*14690*/  @P1 FMUL.FTZ R2, R0, c[0x0][0x2d0] ;  /* 0x0000b40000021a20 */ /* 0x000fe40000410000 */
[----:B------:R-:W-:Y:S02]  /*146a0*/  @P3 FMUL.FTZ R11, R11, 0.69314718246459960938 ;  /* 0x3f3172180b0b3820 */ /* 0x000fe40000410000 */
[----:B------:R-:W-:Y:S02]  /*146b0*/  @P2 FMUL.FTZ R9, R9, 0.69314718246459960938 ;  /* 0x3f31721809092820 */ /* 0x000fe40000410000 */
[----:B------:R-:W-:Y:S02]  /*146c0*/  @P1 FMUL.FTZ R7, R7, 0.69314718246459960938 ;  /* 0x3f31721807071820 */ /* 0x000fe40000410000 */
[----:B------:R-:W-:-:S02]  /*146d0*/  @P0 FMUL.FTZ R4, R6, 0.69314718246459960938 ;  /* 0x3f31721806040820 */ /* 0x000fc40000410000 */
[----:B------:R-:W-:Y:S02]  /*146e0*/  @P0 FMUL.FTZ R0, R8, c[0x0][0x2d0] ;  /* 0x0000b40008000a20 */ /* 0x000fe40000410000 */
[----:B------:R-:W-:Y:S02]  /*146f0*/  @P3 FFMA.FTZ R38, R10, R137, R11 ;  /* 0x000000890a263223 */ /* 0x000fe4000001000b */
[----:B------:R-:W-:Y:S02]  /*14700*/  @P2 FFMA.FTZ R39, R5, R136, R9 ;  /* 0x0000008805272223 */ /* 0x000fe40000010009 */
[----:B------:R-:W-:Y:S02]  /*14710*/  @P1 FFMA.FTZ R40, R2, R135, R7 ;  /* 0x0000008702281223 */ /* 0x000fe40000010007 */
[----:B------:R-:W-:Y:S02]  /*14720*/  @P0 FFMA.FTZ R41, R0, R3, R4 ;  /* 0x0000000300290223 */ /* 0x000fe40000010004 */
.L_x_880:
[----:B------:R-:W-:Y:S05]  /*14730*/  @P4 BRA `(.L_x_942) ;  /* 0x00001ae000004947 */ /* 0x000fea0003800000 */
[----:B------:R-:W1:Y:S01]  /*14740*/  S2R R13, SR_TID.X ;  /* 0x00000000000d7919 */ /* 0x000e620000002100 */
[----:B------:R-:W-:Y:S01]  /*14750*/  F2FP.BF16.PACK_AB R43, R43, R52 ;  /* 0x000000342b2b723e */ /* 0x000fe200000010ff */
[----:B------:R-:W-:Y:S01]  /*14760*/  BSSY B0, `(.L_x_943) ;  /* 0x0000134000007945 */ /* 0x000fe20003800000 */
[----:B------:R-:W-:Y:S01]  /*14770*/  F2FP.BF16.PACK_AB R36, R36, R80 ;  /* 0x000000502424723e */ /* 0x000fe200000010ff */
[----:B------:R-:W2:Y:S01]  /*14780*/  S2R R20, SR_CTAID.Y ;  /* 0x0000000000147919 */ /* 0x000ea20000002600 */
[----:B------:R-:W-:Y:S01]  /*14790*/  F2FP.BF16.PACK_AB R54, R55, R54 ;  /* 0x000000363736723e */ /* 0x000fe200000010ff */
[----:B------:R-:W-:Y:S01]  /*147a0*/  IMAD.MOV.U32 R55, RZ, RZ, c[0x0][0x4e8] ;  /* 0x00013a00ff377624 */ /* 0x000fe200078e00ff */
[----:B------:R-:W-:Y:S01]  /*147b0*/  F2FP.BF16.PACK_AB R47, R47, R144 ;  /* 0x000000902f2f723e */ /* 0x000fe200000010ff */
[----:B------:R-:W3:Y:S01]  /*147c0*/  S2R R14, SR_CTAID.Z ;  /* 0x00000000000e7919 */ /* 0x000ee20000002700 */
[----:B------:R-:W-:-:S02]  /*147d0*/  F2FP.BF16.PACK_AB R146, R147, R146 ;  /* 0x000000929392723e */ /* 0x000fc400000010ff */
[C---:B------:R-:W-:Y:S01]  /*147e0*/  ISETP.NE.AND P0, PT, R55.reuse, 0x1, PT ;  /* 0x000000013700780c */ /* 0x040fe20003f05270 */
[----:B------:R-:W4:Y:S01]  /*147f0*/  S2R R80, SR_CTAID.X ;  /* 0x0000000000507919 */ /* 0x000f220000002500 */
[----:B------:R-:W-:Y:S01]  /*14800*/  IMAD R55, R55, c[0x0][0x388], RZ ;  /* 0x0000e20037377a24 */ /* 0x000fe200078e02ff */
[----:B------:R-:W-:Y:S02]  /*14810*/  F2FP.BF16.PACK_AB R45, R45, R156 ;  /* 0x0000009c2d2d723e */ /* 0x000fe400000010ff */
[----:B------:R-:W-:Y:S01]  /*14820*/  BAR.SYNC.DEFER_BLOCKING 0x1, 0x80 ;  /* 0x0042000000007b1d */ /* 0x000fe20000010000 */
[----:B------:R-:W-:Y:S02]  /*14830*/  F2FP.BF16.PACK_AB R158, R159, R158 ;  /* 0x0000009e9f9e723e */ /* 0x000fe400000010ff */
[----:B------:R-:W-:Y:S02]  /*14840*/  F2FP.BF16.PACK_AB R148, R149, R148 ;  /* 0x000000949594723e */ /* 0x000fe400000010ff */
[----:B------:R-:W-:-:S02]  /*14850*/  F2FP.BF16.PACK_AB R150, R151, R150 ;  /* 0x000000969796723e */ /* 0x000fc400000010ff */
[----:B------:R-:W-:Y:S02]  /*14860*/  F2FP.BF16.PACK_AB R152, R153, R152 ;  /* 0x000000989998723e */ /* 0x000fe400000010ff */
[----:B-1----:R-:W-:Y:S02]  /*14870*/  SHF.R.S32.HI R19, RZ, 0x1f, R13 ;  /* 0x0000001fff137819 */ /* 0x002fe4000001140d */
[----:B------:R-:W-:Y:S01]  /*14880*/  F2FP.BF16.PACK_AB R154, R155, R154 ;  /* 0x0000009a9b9a723e */ /* 0x000fe200000010ff */
[----:B--2---:R-:W-:Y:S01]  /*14890*/  IMAD.WIDE.U32 R16, R20, c[0x0][0x490], RZ ;  /* 0x0001240014107a25 */ /* 0x004fe200078e00ff */
[----:B------:R-:W-:Y:S02]  /*148a0*/  SHF.R.S32.HI R0, RZ, 0x1f, R20 ;  /* 0x0000001fff007819 */ /* 0x000fe40000011414 */
[CC--:B------:R-:W-:Y:S02]  /*148b0*/  LEA.HI R2, R19.reuse, R13.reuse, RZ, 0x2 ;  /* 0x0000000d13027211 */ /* 0x0c0fe400078f10ff */
[CC--:B------:R-:W-:Y:S01]  /*148c0*/  LEA.HI R7, R19.reuse, R13.reuse, RZ, 0x5 ;  /* 0x0000000d13077211 */ /* 0x0c0fe200078f28ff */
[C---:B------:R-:W-:Y:S01]  /*148d0*/  IMAD R4, R0.reuse, c[0x0][0x490], RZ ;  /* 0x0001240000047a24 */ /* 0x040fe200078e02ff */
[----:B------:R-:W-:Y:S01]  /*148e0*/  LEA.HI R10, R19, R13, RZ, 0x3 ;  /* 0x0000000d130a7211 */ /* 0x000fe200078f18ff */
[----:B------:R-:W-:Y:S01]  /*148f0*/  IMAD R3, R0, c[0x0][0x3e8], RZ ;  /* 0x0000fa0000037a24 */ /* 0x000fe200078e02ff */
[----:B------:R-:W-:Y:S01]  /*14900*/  SHF.R.S32.HI R8, RZ, 0x2, R2 ;  /* 0x00000002ff087819 */ /* 0x000fe20000011402 */
[C---:B------:R-:W-:Y:S01]  /*14910*/  IMAD R4, R20.reuse, c[0x0][0x494], R4 ;  /* 0x0001250014047a24 */ /* 0x040fe200078e0204 */
[----:B------:R-:W-:Y:S01]  /*14920*/  SHF.R.S32.HI R0, RZ, 0x1f, R2 ;  /* 0x0000001fff007819 */ /* 0x000fe20000011402 */
[----:B------:R-:W-:Y:S01]  /*14930*/  IMAD R3, R20, c[0x0][0x3ec], R3 ;  /* 0x0000fb0014037a24 */ /* 0x000fe200078e0203 */
[----:B------:R-:W-:Y:S01]  /*14940*/  LOP3.LUT R11, R7, 0xffffffe0, RZ, 0xc0, !PT ;  /* 0xffffffe0070b7812 */ /* 0x000fe200078ec0ff */
[----:B------:R-:W-:Y:S01]  /*14950*/  IMAD.IADD R5, R17, 0x1, R4 ;  /* 0x0000000111057824 */ /* 0x000fe200078e0204 */
[----:B------:R-:W-:Y:S01]  /*14960*/  LOP3.LUT R12, R10, 0xfffffff8, RZ, 0xc0, !PT ;  /* 0xfffffff80a0c7812 */ /* 0x000fe200078ec0ff */
[----:B------:R-:W-:Y:S01]  /*14970*/  IMAD.MOV.U32 R4, RZ, RZ, R16 ;  /* 0x000000ffff047224 */ /* 0x000fe200078e0010 */
[----:B------:R-:W-:Y:S01]  /*14980*/  LEA.HI R6, R0, R8, RZ, 0x3 ;  /* 0x0000000800067211 */ /* 0x000fe200078f18ff */
[C---:B------:R-:W-:Y:S01]  /*14990*/  IMAD.IADD R0, R13.reuse, 0x1, -R11 ;  /* 0x000000010d007824 */ /* 0x040fe200078e0a0b */
[----:B------:R-:W-:Y:S01]  /*149a0*/  LOP3.LUT R2, R2, 0xfffffffc, RZ, 0xc0, !PT ;  /* 0xfffffffc02027812 */ /* 0x000fe200078ec0ff */
[----:B------:R-:W-:Y:S01]  /*149b0*/  IMAD.IADD R11, R13, 0x1, -R12 ;  /* 0x000000010d0b7824 */ /* 0x000fe200078e0a0c */
[----:B------:R-:W-:Y:S01]  /*149c0*/  LOP3.LUT R6, R6, 0xfffffff8, RZ, 0xc0, !PT ;  /* 0xfffffff806067812 */ /* 0x000fe200078ec0ff */
[----:B------:R-:W-:Y:S01]  /*149d0*/  IMAD.WIDE.U32 R20, R20, c[0x0][0x3e8], RZ ;  /* 0x0000fa0014147a25 */ /* 0x000fe200078e00ff */
[----:B------:R-:W-:-:S02]  /*149e0*/  SHF.R.S32.HI R12, RZ, 0x1f, R0 ;  /* 0x0000001fff0c7819 */ /* 0x000fc40000011400 */
[----:B------:R-:W-:Y:S01]  /*149f0*/  LEA.HI R19, R19, R13, RZ, 0x6 ;  /* 0x0000000d13137211 */ /* 0x000fe200078f30ff */
[----:B------:R-:W-:Y:S01]  /*14a00*/  IMAD.IADD R9, R13, 0x1, -R2 ;  /* 0x000000010d097824 */ /* 0x000fe200078e0a02 */
[----:B---3--:R-:W-:Y:S01]  /*14a10*/  SHF.R.S32.HI R13, RZ, 0x1f, R14 ;  /* 0x0000001fff0d7819 */ /* 0x008fe2000001140e */
[----:B------:R-:W-:Y:S01]  /*14a20*/  IMAD.IADD R8, R8, 0x1, -R6 ;  /* 0x0000000108087824 */ /* 0x000fe200078e0a06 */
[----:B------:R-:W-:Y:S01]  /*14a30*/  LOP3.LUT P3, RZ, R0, 0x3, RZ, 0xc0, !PT ;  /* 0x0000000300ff7812 */ /* 0x000fe2000786c0ff */
[----:B------:R-:W-:Y:S01]  /*14a40*/  IMAD.IADD R3, R21, 0x1, R3 ;  /* 0x0000000115037824 */ /* 0x000fe200078e0203 */
[----:B------:R-:W-:Y:S01]  /*14a50*/  LEA.HI R16, R12, R0, RZ, 0x2 ;  /* 0x000000000c107211 */ /* 0x000fe200078f10ff */
[C---:B------:R-:W-:Y:S01]  /*14a60*/  IMAD R22, R13.reuse, c[0x0][0x498], RZ ;  /* 0x000126000d167a24 */ /* 0x040fe200078e02ff */
[--C-:B------:R-:W-:Y:S01]  /*14a70*/  SHF.R.S32.HI R6, RZ, 0x5, R7.reuse ;  /* 0x00000005ff067819 */ /* 0x100fe20000011407 */
[----:B------:R-:W-:Y:S01]  /*14a80*/  IMAD R17, R13, c[0x0][0x3f0], RZ ;  /* 0x0000fc000d117a24 */ /* 0x000fe200078e02ff */
[----:B------:R-:W-:Y:S01]  /*14a90*/  SHF.R.S32.HI R0, RZ, 0x1f, R7 ;  /* 0x0000001fff007819 */ /* 0x000fe20000011407 */
[----:B------:R-:W-:Y:S01]  /*14aa0*/  IMAD.MOV.U32 R2, RZ, RZ, R20 ;  /* 0x000000ffff027224 */ /* 0x000fe200078e0014 */
[----:B------:R-:W-:Y:S01]  /*14ab0*/  SHF.R.S32.HI R52, RZ, 0x3, R10 ;  /* 0x00000003ff347819 */ /* 0x000fe2000001140a */
[----:B------:R-:W-:Y:S01]  /*14ac0*/  IMAD.WIDE.U32 R20, R14, c[0x0][0x498], R4 ;  /* 0x000126000e147a25 */ /* 0x000fe200078e0004 */
[----:B------:R-:W-:-:S02]  /*14ad0*/  LEA.HI R0, R0, R6, RZ, 0x2 ;  /* 0x0000000600007211 */ /* 0x000fc400078f10ff */
[----:B------:R-:W-:Y:S01]  /*14ae0*/  F2FP.BF16.PACK_AB R49, R49, R160 ;  /* 0x000000a03131723e */ /* 0x000fe200000010ff */
[----:B------:R-:W-:Y:S01]  /*14af0*/  IMAD.SHL.U32 R4, R52, 0x40, RZ ;  /* 0x0000004034047824 */ /* 0x000fe200078e00ff */
[----:B------:R-:W-:Y:S01]  /*14b00*/  F2FP.BF16.PACK_AB R162, R163, R162 ;  /* 0x000000a2a3a2723e */ /* 0x000fe200000010ff */
[----:B------:R-:W-:Y:S01]  /*14b10*/  IMAD R22, R14, c[0x0][0x49c], R22 ;  /* 0x000127000e167a24 */ /* 0x000fe200078e0216 */
[----:B------:R-:W-:Y:S01]  /*14b20*/  F2FP.BF16.PACK_AB R48, R48, R172 ;  /* 0x000000ac3030723e */ /* 0x000fe200000010ff */
[C---:B------:R-:W-:Y:S01]  /*14b30*/  IMAD R17, R14.reuse, c[0x0][0x3f4], R17 ;  /* 0x0000fd000e117a24 */ /* 0x040fe200078e0211 */
[----:B------:R-:W-:Y:S01]  /*14b40*/  F2FP.BF16.PACK_AB R174, R175, R174 ;  /* 0x000000aeafae723e */ /* 0x000fe200000010ff */
[----:B------:R-:W-:Y:S01]  /*14b50*/  IMAD.WIDE.U32 R14, R14, c[0x0][0x3f0], R2 ;  /* 0x0000fc000e0e7a25 */ /* 0x000fe200078e0002 */
[----:B------:R-:W-:Y:S02]  /*14b60*/  LOP3.LUT R3, R0, 0xffffffc, RZ, 0xc0, !PT ;  /* 0x0ffffffc00037812 */ /* 0x000fe400078ec0ff */
[----:B------:R-:W-:Y:S01]  /*14b70*/  LEA.HI R2, R9, R9, RZ, 0x1 ;  /* 0x0000000909027211 */ /* 0x000fe200078f08ff */
[----:B------:R-:W-:Y:S01]  /*14b80*/  IMAD.SHL.U32 R12, R11, 0x8, RZ ;  /* 0x000000080b0c7824 */ /* 0x000fe200078e00ff */
[----:B------:R-:W-:Y:S01]  /*14b90*/  LOP3.LUT R0, R4, 0x1c0, RZ, 0xc0, !PT ;  /* 0x000001c004007812 */ /* 0x000fe200078ec0ff */
[----:B------:R-:W-:Y:S01]  /*14ba0*/  IMAD.IADD R7, R6, 0x1, -R3 ;  /* 0x0000000106077824 */ /* 0x000fe200078e0a03 */
[----:B------:R-:W-:Y:S01]  /*14bb0*/  LOP3.LUT R4, R2, 0x1ffffffe, RZ, 0xc0, !PT ;  /* 0x1ffffffe02047812 */ /* 0x000fe200078ec0ff */
[----:B------:R-:W-:Y:S01]  /*14bc0*/  IMAD R18, R6, 0x200, R9 ;  /* 0x0000020006127824 */ /* 0x000fe200078e0209 */
[----:B------:R-:W-:Y:S01]  /*14bd0*/  SHF.R.U32.HI R5, RZ, 0x3, R0 ;  /* 0x00000003ff057819 */ /* 0x000fe20000011600 */
[----:B------:R-:W-:Y:S01]  /*14be0*/  IMAD.SHL.U32 R6, R8, 0x40, RZ ;  /* 0x0000004008067824 */ /* 0x000fe200078e00ff */
[----:B------:R-:W-:Y:S01]  /*14bf0*/  LOP3.LUT R3, R0, 0x38, R12, 0xf8, !PT ;  /* 0x0000003800037812 */ /* 0x000fe200078ef80c */
[----:B------:R-:W-:Y:S01]  /*14c00*/  IMAD.SHL.U32 R0, R2, 0x20, RZ ;  /* 0x0000002002007824 */ /* 0x000fe200078e00ff */
[----:B------:R-:W-:Y:S01]  /*14c10*/  F2FP.BF16.PACK_AB R164, R165, R164 ;  /* 0x000000a4a5a4723e */ /* 0x000fe200000010ff */
[----:B------:R-:W-:Y:S01]  /*14c20*/  IMAD.IADD R9, R9, 0x1, -R4 ;  /* 0x0000000109097824 */ /* 0x000fe200078e0a04 */
[----:B------:R-:W-:-:S02]  /*14c30*/  LOP3.LUT R4, R8, 0x1, RZ, 0xc0, !PT ;  /* 0x0000000108047812 */ /* 0x000fc400078ec0ff */
[----:B------:R-:W-:Y:S01]  /*14c40*/  LOP3.LUT R2, R0, 0xffffffc0, RZ, 0xc0, !PT ;  /* 0xffffffc000027812 */ /* 0x000fe200078ec0ff */
[----:B------:R-:W-:Y:S01]  /*14c50*/  IMAD R0, R11, 0x10, R52 ;  /* 0x000000100b007824 */ /* 0x000fe200078e0234 */
[----:B------:R-:W-:Y:S02]  /*14c60*/  ISETP.NE.U32.AND P4, PT, R4, 0x1, PT ;  /* 0x000000010400780c */ /* 0x000fe40003f85070 */
[----:B------:R-:W-:Y:S01]  /*14c70*/  LOP3.LUT R13, R3, R5, RZ, 0x3c, !PT ;  /* 0x00000005030d7212 */ /* 0x000fe200078e3cff */
[----:B----4-:R-:W-:Y:S01]  /*14c80*/  IMAD R4, R80, 0x80, R0 ;  /* 0x0000008050047824 */ /* 0x010fe200078e0200 */
[----:B------:R-:W-:Y:S01]  /*14c90*/  SHF.R.S32.HI R3, RZ, 0x2, R16 ;  /* 0x00000002ff037819 */ /* 0x000fe20000011410 */
[----:B------:R-:W-:Y:S01]  /*14ca0*/  IMAD R10, R9, 0x8, R2 ;  /* 0x00000008090a7824 */ /* 0x000fe200078e0202 */
[----:B------:R-:W-:Y:S01]  /*14cb0*/  R2P PR, R8, 0x6 ;  /* 0x0000000608007804 */ /* 0x000fe20000000000 */
[----:B------:R-:W-:Y:S01]  /*14cc0*/  @P0 IMAD.HI.U32 R8, R4, c[0x0][0x4ec], RZ ;  /* 0x00013b0004080a27 */ /* 0x000fe200078e00ff */
[----:B------:R-:W-:-:S02]  /*14cd0*/  LOP3.LUT R6, R6, 0x1c0, RZ, 0xc0, !PT ;  /* 0x000001c006067812 */ /* 0x000fc400078ec0ff */
[----:B------:R-:W-:Y:S01]  /*14ce0*/  F2FP.BF16.PACK_AB R166, R167, R166 ;  /* 0x000000a6a7a6723e */ /* 0x000fe200000010ff */
[----:B------:R-:W-:Y:S01]  /*14cf0*/  IMAD R5, R7, 0x10, R3 ;  /* 0x0000001007057824 */ /* 0x000fe200078e0203 */
[----:B------:R-:W-:Y:S01]  /*14d00*/  LEA.HI R9, R6, R6, RZ, 0x1d ;  /* 0x0000000606097211 */ /* 0x000fe200078fe8ff */
[----:B------:R-:W-:Y:S01]  /*14d10*/  IMAD.SHL.U32 R7, R19, 0x8, RZ ;  /* 0x0000000813077824 */ /* 0x000fe200078e00ff */
[----:B------:R-:W-:Y:S01]  /*14d20*/  F2FP.BF16.PACK_AB R168, R169, R168 ;  /* 0x000000a8a9a8723e */ /* 0x000fe200000010ff */
[----:B------:R-:W-:Y:S01]  /*14d30*/  IMAD.MOV.U32 R0, RZ, RZ, R4 ;  /* 0x000000ffff007224 */ /* 0x000fe200078e0004 */
[----:B------:R-:W-:Y:S01]  /*14d40*/  @P0 SHF.R.U32.HI R0, RZ, c[0x0][0x4f0], R8 ;  /* 0x00013c00ff000a19 */ /* 0x000fe20000011608 */
[----:B------:R-:W-:Y:S01]  /*14d50*/  IMAD.IADD R11, R5, 0x1, R10 ;  /* 0x00000001050b7824 */ /* 0x000fe200078e020a */
[----:B------:R-:W-:Y:S01]  /*14d60*/  LOP3.LUT R13, R13, 0x7ffffe00, R7, 0xf8, !PT ;  /* 0x7ffffe000d0d7812 */ /* 0x000fe200078ef807 */
[----:B------:R-:W-:Y:S01]  /*14d70*/  IMAD R5, R80, 0x80, R5 ;  /* 0x0000008050057824 */ /* 0x000fe200078e0205 */
[----:B------:R-:W-:Y:S01]  /*14d80*/  SHF.R.S32.HI R7, RZ, 0x1f, R0 ;  /* 0x0000001fff077819 */ /* 0x000fe20000011400 */
[----:B------:R-:W-:Y:S01]  /*14d90*/  IMAD.IADD R3, R15, 0x1, R17 ;  /* 0x000000010f037824 */ /* 0x000fe200078e0211 */
[----:B------:R-:W-:Y:S01]  /*14da0*/  F2FP.BF16.PACK_AB R170, R171, R170 ;  /* 0x000000aaabaa723e */ /* 0x000fe200000010ff */
[----:B------:R-:W-:Y:S01]  /*14db0*/  IMAD.MOV.U32 R2, RZ, RZ, R14 ;  /* 0x000000ffff027224 */ /* 0x000fe200078e000e */
[----:B------:R-:W-:Y:S01]  /*14dc0*/  IADD3 R8, R5, 0x8, RZ ;  /* 0x0000000805087810 */ /* 0x000fe20007ffe0ff */
[----:B------:R-:W-:Y:S01]  /*14dd0*/  IMAD R7, R7, c[0x0][0x3e0], RZ ;  /* 0x0000f80007077a24 */ /* 0x000fe200078e02ff */
[-C--:B------:R-:W-:Y:S01]  /*14de0*/  ISETP.GE.OR P6, PT, R5, R55.reuse, P3 ;  /* 0x000000370500720c */ /* 0x080fe20001fc6670 */
[----:B------:R-:W-:Y:S01]  /*14df0*/  IMAD.MOV R6, RZ, RZ, -R0 ;  /* 0x000000ffff067224 */ /* 0x000fe200078e0a00 */
[----:B------:R-:W-:Y:S01]  /*14e00*/  ISETP.GE.OR P5, PT, R8, R55, P3 ;  /* 0x000000370800720c */ /* 0x000fe20001fa6670 */
[----:B------:R-:W-:Y:S01]  /*14e10*/  IMAD.U32 R10, R18, 0x2, R9 ;  /* 0x00000002120a7824 */ /* 0x000fe200078e0009 */
[----:B------:R-:W-:Y:S01]  /*14e20*/  F2FP.BF16.PACK_AB R46, R46, R176 ;  /* 0x000000b02e2e723e */ /* 0x000fe200000010ff */
[----:B------:R-:W-:Y:S01]  /*14e30*/  IMAD.WIDE.U32 R8, R0, c[0x0][0x3e0], R2 ;  /* 0x0000f80000087a25 */ /* 0x000fe200078e0002 */
[----:B------:R-:W-:-:S02]  /*14e40*/  F2FP.BF16.PACK_AB R178, R179, R178 ;  /* 0x000000b2b3b2723e */ /* 0x000fc400000010ff */
[----:B------:R-:W-:Y:S01]  /*14e50*/  F2FP.BF16.PACK_AB R44, R44, R188 ;  /* 0x000000bc2c2c723e */ /* 0x000fe200000010ff */
[----:B------:R-:W-:Y:S01]  /*14e60*/  IMAD R7, R0, c[0x0][0x3e4], R7 ;  /* 0x0000f90000077a24 */ /* 0x000fe200078e0207 */
[----:B------:R-:W-:Y:S01]  /*14e70*/  F2FP.BF16.PACK_AB R190, R191, R190 ;  /* 0x000000bebfbe723e */ /* 0x000fe200000010ff */
[----:B------:R-:W-:Y:S01]  /*14e80*/  IMAD R18, R6, c[0x0][0x4e8], R4 ;  /* 0x00013a0006127a24 */ /* 0x000fe200078e0204 */
[----:B------:R-:W-:Y:S01]  /*14e90*/  F2FP.BF16.PACK_AB R180, R181, R180 ;  /* 0x000000b4b5b4723e */ /* 0x000fe200000010ff */
[----:B------:R-:W-:Y:S01]  /*14ea0*/  IMAD.SHL.U32 R0, R10, 0x2, RZ ;  /* 0x000000020a007824 */ /* 0x000fe200078e00ff */
[C---:B------:R-:W-:Y:S01]  /*14eb0*/  IADD3 R10, R5.reuse, 0x40, RZ ;  /* 0x00000040050a7810 */ /* 0x040fe20007ffe0ff */
[----:B------:R-:W-:Y:S01]  /*14ec0*/  IMAD R6, R80, 0x80, R11 ;  /* 0x0000008050067824 */ /* 0x000fe200078e020b */
[----:B------:R-:W-:Y:S02]  /*14ed0*/  IADD3 R5, R5, 0x48, RZ ;  /* 0x0000004805057810 */ /* 0x000fe40007ffe0ff */
[----:B------:R-:W-:Y:S01]  /*14ee0*/  IADD3 R11, R0, 0x80, RZ ;  /* 0x00000080000b7810 */ /* 0x000fe20007ffe0ff */
[----:B------:R-:W-:Y:S01]  /*14ef0*/  @P0 IMAD.HI.U32 R4, R6, c[0x0][0x4ec], RZ ;  /* 0x00013b0006040a27 */ /* 0x000fe200078e00ff */
[----:B------:R-:W-:Y:S01]  /*14f00*/  IADD3 R2, R0, 0x70, RZ ;  /* 0x0000007000027810 */ /* 0x000fe20007ffe0ff */
[----:B------:R-:W-:Y:S01]  /*14f10*/  STS [R0+0x80], R47 ;  /* 0x0000802f00007388 */ /* 0x000fe20000000800 */
[----:B------:R-:W-:Y:S01]  /*14f20*/  @P4 IADD3 R2, R11, 0x10, RZ ;  /* 0x000000100b024810 */ /* 0x000fe20007ffe0ff */
[----:B------:R-:W-:Y:S01]  /*14f30*/  IMAD.MOV.U32 R3, RZ, RZ, R6 ;  /* 0x000000ffff037224 */ /* 0x000fe200078e0006 */
[-C--:B------:R-:W-:Y:S01]  /*14f40*/  ISETP.GE.OR P4, PT, R10, R55.reuse, P3 ;  /* 0x000000370a00720c */ /* 0x080fe20001f86670 */
[----:B------:R-:W-:Y:S01]  /*14f50*/  STS [R0+0x480], R146 ;  /* 0x0004809200007388 */ /* 0x000fe20000000800 */
[----:B------:R-:W-:Y:S01]  /*14f60*/  @P0 SHF.R.U32.HI R3, RZ, c[0x0][0x4f0], R4 ;  /* 0x00013c00ff030a19 */ /* 0x000fe20000011604 */
[----:B------:R-:W-:Y:S01]  /*14f70*/  IMAD.MOV.U32 R4, RZ, RZ, R8 ;  /* 0x000000ffff047224 */ /* 0x000fe200078e0008 */
[----:B------:R-:W-:Y:S01]  /*14f80*/  ISETP.GE.OR P3, PT, R5, R55, P3 ;  /* 0x000000370500720c */ /* 0x000fe20001f66670 */
[----:B------:R-:W-:Y:S01]  /*14f90*/  IMAD.IADD R5, R9, 0x1, R7 ;  /* 0x0000000109057824 */ /* 0x000fe200078e0207 */
[----:B------:R-:W-:Y:S01]  /*14fa0*/  SHF.R.S32.HI R7, RZ, 0x1f, R18 ;  /* 0x0000001fff077819 */ /* 0x000fe20000011412 */
[--C-:B------:R-:W-:Y:S01]  /*14fb0*/  IMAD.MOV R8, RZ, RZ, -R3.reuse ;  /* 0x000000ffff087224 */ /* 0x100fe200078e0a03 */
[----:B------:R-:W-:Y:S01]  /*14fc0*/  SHF.R.S32.HI R9, RZ, 0x1f, R3 ;  /* 0x0000001fff097819 */ /* 0x000fe20000011403 */
[----:B------:R-:W-:Y:S01]  /*14fd0*/  STS [R2], R45 ;  /* 0x0000002d02007388 */ /* 0x000fe20000000800 */
[----:B------:R-:W-:Y:S01]  /*14fe0*/  IADD3 R10, P0, R3, R20, RZ ;  /* 0x00000014030a7210 */ /* 0x000fe20007f1e0ff */
[----:B------:R-:W-:Y:S01]  /*14ff0*/  IMAD R7, R7, c[0x0][0x3d8], RZ ;  /* 0x0000f60007077a24 */ /* 0x000fe200078e02ff */
[----:B------:R-:W-:Y:S01]  /*15000*/  F2FP.BF16.PACK_AB R182, R183, R182 ;  /* 0x000000b6b7b6723e */ /* 0x000fe200000010ff */
[----:B------:R-:W-:Y:S01]  /*15010*/  IMAD R8, R8, c[0x0][0x4e8], R6 ;  /* 0x00013a0008087a24 */ /* 0x000fe200078e0206 */
[----:B------:R-:W-:Y:S01]  /*15020*/  IADD3.X R11, R9, R21, R22, P0, !PT ;  /* 0x00000015090b7210 */ /* 0x000fe200007fe416 */
[C---:B------:R-:W-:Y:S01]  /*15030*/  IMAD R53, R18.reuse, c[0x0][0x3dc], R7 ;  /* 0x0000f70012357a24 */ /* 0x040fe200078e0207 */
[----:B------:R-:W-:Y:S01]  /*15040*/  STS [R2+0x400], R158 ;  /* 0x0004009e02007388 */ /* 0x000fe20000000800 */
[----:B------:R-:W-:Y:S01]  /*15050*/  IMAD.WIDE.U32 R18, R18, c[0x0][0x3d8], R4 ;  /* 0x0000f60012127a25 */ /* 0x000fe200078e0004 */
[----:B------:R-:W-:-:S02]  /*15060*/  SHF.R.S32.HI R4, RZ, 0x1f, R8 ;  /* 0x0000001fff047819 */ /* 0x000fc40000011408 */
[----:B------:R-:W-:Y:S01]  /*15070*/  STS [R0+0x2080], R148 ;  /* 0x0020809400007388 */ /* 0x000fe20000000800 */
[----:B------:R-:W-:Y:S01]  /*15080*/  IMAD.MOV.U32 R9, RZ, RZ, 0x20 ;  /* 0x00000020ff097424 */ /* 0x000fe200078e00ff */
[----:B------:R-:W-:Y:S01]  /*15090*/  F2FP.BF16.PACK_AB R184, R185, R184 ;  /* 0x000000b8b9b8723e */ /* 0x000fe200000010ff */
[----:B------:R-:W-:Y:S01]  /*150a0*/  IMAD R4, R4, c[0x0][0x488], RZ ;  /* 0x0001220004047a24 */ /* 0x000fe200078e02ff */
[----:B------:R-:W-:Y:S01]  /*150b0*/  STS [R0+0x2480], R150 ;  /* 0x0024809600007388 */ /* 0x000fe20000000800 */
[C---:B------:R-:W-:Y:S01]  /*150c0*/  IMAD.WIDE.U32 R6, R8.reuse, c[0x0][0x488], R10 ;  /* 0x0001220008067a25 */ /* 0x040fe200078e000a */
[----:B------:R-:W-:Y:S02]  /*150d0*/  SEL R9, R9, 0xffffffe0, !P1 ;  /* 0xffffffe009097807 */ /* 0x000fe40004800000 */
[----:B------:R-:W-:Y:S01]  /*150e0*/  STS [R2+0x2000], R152 ;  /* 0x0020009802007388 */ /* 0x000fe20000000800 */
[----:B------:R-:W-:Y:S01]  /*150f0*/  IMAD R8, R8, c[0x0][0x48c], R4 ;  /* 0x0001230008087a24 */ /* 0x000fe200078e0204 */
[----:B------:R-:W-:Y:S01]  /*15100*/  LEA R10, P0, R6, c[0x0][0x450], 0x2 ;  /* 0x00011400060a7a11 */ /* 0x000fe200078010ff */
[----:B------:R-:W-:Y:S01]  /*15110*/  IMAD.MOV.U32 R5, RZ, RZ, 0x40 ;  /* 0x00000040ff057424 */ /* 0x000fe200078e00ff */
[----:B------:R-:W-:Y:S01]  /*15120*/  STS [R2+0x2400], R154 ;  /* 0x0024009a02007388 */ /* 0x000fe20000000800 */
[----:B------:R-:W-:Y:S01]  /*15130*/  IMAD.IADD R8, R7, 0x1, R8 ;  /* 0x0000000107087824 */ /* 0x000fe200078e0208 */
[----:B------:R-:W-:Y:S01]  /*15140*/  F2FP.BF16.PACK_AB R186, R187, R186 ;  /* 0x000000babbba723e */ /* 0x000fe200000010ff */
[----:B------:R-:W-:Y:S01]  /*15150*/  IMAD.IADD R3, R0, 0x1, R9 ;  /* 0x0000000100037824 */ /* 0x000fe200078e0209 */
[----:B------:R-:W-:Y:S01]  /*15160*/  SEL R7, R5, 0xffffffc0, !P2 ;  /* 0xffffffc005077807 */ /* 0x000fe20005000000 */
[----:B------:R-:W-:Y:S01]  /*15170*/  IMAD.IADD R4, R9, 0x1, R2 ;  /* 0x0000000109047824 */ /* 0x000fe200078e0202 */
[----:B------:R-:W-:Y:S01]  /*15180*/  LEA.HI.X R9, R6, c[0x0][0x454], R8, 0x2, P0 ;  /* 0x0001150006097a11 */ /* 0x000fe200000f1408 */
[----:B------:R-:W-:Y:S01]  /*15190*/  SHFL.IDX PT, R16, R10, RZ, 0x1c1f ;  /* 0x001c1fff0a107589 */ /* 0x000fe200000e0000 */
[----:B------:R-:W-:Y:S01]  /*151a0*/  F2FP.BF16.PACK_AB R42, R42, R64 ;  /* 0x000000402a2a723e */ /* 0x000fe200000010ff */
[----:B------:R-:W-:Y:S01]  /*151b0*/  IMAD.IADD R6, R0, 0x1, R7 ;  /* 0x0000000100067824 */ /* 0x000fe200078e0207 */
[----:B------:R-:W-:Y:S01]  /*151c0*/  F2FP.BF16.PACK_AB R66, R67, R66 ;  /* 0x000000424342723e */ /* 0x000fe200000010ff */
[----:B------:R-:W-:Y:S01]  /*151d0*/  STS [R3+0x80], R49 ;  /* 0x0000803103007388 */ /* 0x000fe20000000800 */
[----:B------:R-:W-:Y:S01]  /*151e0*/  IMAD.IADD R8, R7, 0x1, R2 ;  /* 0x0000000107087824 */ /* 0x000fe200078e0202 */
[----:B------:R-:W-:Y:S01]  /*151f0*/  F2FP.BF16.PACK_AB R56, R57, R56 ;  /* 0x000000383938723e */ /* 0x000fe200000010ff */
[----:B------:R-:W-:Y:S01]  /*15200*/  IMAD.IADD R5, R7, 0x1, R3 ;  /* 0x0000000107057824 */ /* 0x000fe200078e0203 */
[----:B------:R-:W-:Y:S01]  /*15210*/  STS [R3+0x480], R162 ;  /* 0x000480a203007388 */ /* 0x000fe20000000800 */
[----:B------:R-:W-:Y:S01]  /*15220*/  IMAD.IADD R7, R4, 0x1, R7 ;  /* 0x0000000104077824 */ /* 0x000fe200078e0207 */
[----:B------:R-:W-:-:S02]  /*15230*/  F2FP.BF16.PACK_AB R58, R59, R58 ;  /* 0x0000003a3b3a723e */ /* 0x000fc400000010ff */
[----:B------:R-:W-:Y:S01]  /*15240*/  STS [R4], R48 ;  /* 0x0000003004007388 */ /* 0x000fe20000000800 */
[----:B------:R-:W-:Y:S02]  /*15250*/  F2FP.BF16.PACK_AB R60, R61, R60 ;  /* 0x0000003c3d3c723e */ /* 0x000fe400000010ff */
        /* <DEDUP_REMOVED lines=22> */
[----:B------:R-:W-:Y:S01]  /*153c0*/  STS [R8], R44 ;  /* 0x0000002c08007388 */ /* 0x000fe20000000800 */
        /* <DEDUP_REMOVED lines=42> */
[----:B-1----:R-:W-:Y:S01]  /*15670*/  IMAD.SHL.U32 R0, R13, 0x2, RZ ;  /* 0x000000020d007824 */ /* 0x002fe200078e00ff */
[----:B------:R-:W-:-:S02]  /*15680*/  LEA R13, P0, R18, c[0x0][0x380], 0x1 ;  /* 0x0000e000120d7a11 */ /* 0x000fc400078008ff */
        /* <DEDUP_REMOVED lines=16> */
[----:B-1----:R-:W-:-:S03]  /*15790*/  IMAD R6, R80, 0x80, R52 ;  /* 0x0000008050067824 */ /* 0x002fc600078e0234 */
[----:B------:R-:W-:Y:S04]  /*157a0*/  STS [R5+0x6080], R120 ;  /* 0x0060807805007388 */ /* 0x000fe80000000800 */
[----:B------:R-:W-:Y:S04]  /*157b0*/  STS [R5+0x6480], R122 ;  /* 0x0064807a05007388 */ /* 0x000fe80000000800 */
[----:B------:R-:W-:Y:S04]  /*157c0*/  STS [R7+0x6000], R124 ;  /* 0x0060007c07007388 */ /* 0x000fe80000000800 */
[----:B------:R-:W-:Y:S04]  /*157d0*/  STS [R7+0x6400], R126 ;  /* 0x0064007e07007388 */ /* 0x000fe80000000800 */
[----:B------:R-:W1:Y:S04]  /*157e0*/  SHFL.IDX PT, R17, R9, RZ, 0x1c1f ;  /* 0x001c1fff09117589 */ /* 0x000e6800000e0000 */
[----:B------:R-:W-:Y:S06]  /*157f0*/  BAR.SYNC.DEFER_BLOCKING 0x1, 0x80 ;  /* 0x0042000000007b1d */ /* 0x000fec0000010000 */
[----:B------:R-:W-:Y:S04]  /*15800*/  SHFL.IDX PT, R2, R10, 0x1, 0x1c1f ;  /* 0x003c1f000a027f89 */ /* 0x000fe800000e0000 */
[----:B------:R-:W2:Y:S04]  /*15810*/  SHFL.IDX PT, R3, R9, 0x1, 0x1c1f ;  /* 0x003c1f0009037f89 */ /* 0x000ea800000e0000 */
[----:B------:R-:W-:Y:S04]  /*15820*/  SHFL.IDX PT, R14, R10, 0x2, 0x1c1f ;  /* 0x005c1f000a0e7f89 */ /* 0x000fe800000e0000 */
[----:B------:R-:W3:Y:S04]  /*15830*/  SHFL.IDX PT, R15, R9, 0x2, 0x1c1f ;  /* 0x005c1f00090f7f89 */ /* 0x000ee800000e0000 */
[----:B------:R-:W-:Y:S04]  /*15840*/  SHFL.IDX PT, R10, R10, 0x3, 0x1c1f ;  /* 0x007c1f000a0a7f89 */ /* 0x000fe800000e0000 */
[----:B------:R-:W4:Y:S04]  /*15850*/  SHFL.IDX PT, R11, R9, 0x3, 0x1c1f ;  /* 0x007c1f00090b7f89 */ /* 0x000f2800000e0000 */
[----:B-1----:R-:W-:Y:S04]  /*15860*/  @!P6 ST.E [R16.64], R38 ;  /* 0x000000261000e985 */ /* 0x002fe8000c10190e */
[----:B--2---:R1:W-:Y:S04]  /*15870*/  @!P5 ST.E [R2.64], R39 ;  /* 0x000000270200d985 */ /* 0x0043e8000c10190e */
[----:B---3--:R2:W-:Y:S04]  /*15880*/  @!P4 ST.E [R14.64], R40 ;  /* 0x000000280e00c985 */ /* 0x0085e8000c10190e */
[----:B----4-:R2:W-:Y:S04]  /*15890*/  @!P3 ST.E [R10.64], R41 ;  /* 0x000000290a00b985 */ /* 0x0105e8000c10190e */
[----:B------:R2:W3:Y:S04]  /*158a0*/  LDS.128 R24, [R0+0x880] ;  /* 0x0008800000187984 */ /* 0x0004e80000000c00 */
[----:B------:R2:W4:Y:S01]  /*158b0*/  LDS.128 R32, [R0+0x1080] ;  /* 0x0010800000207984 */ /* 0x0005220000000c00 */
[----:B-1----:R-:W-:-:S03]  /*158c0*/  IMAD.IADD R2, R19, 0x1, R53 ;  /* 0x0000000113027824 */ /* 0x002fc600078e0235 */
[----:B------:R2:W1:Y:S04]  /*158d0*/  LDS.128 R40, [R0+0x1880] ;  /* 0x0018800000287984 */ /* 0x0004680000000c00 */
[----:B------:R2:W1:Y:S01]  /*158e0*/  LDS.128 R48, [R0+0x2080] ;  /* 0x0020800000307984 */ /* 0x0004620000000c00 */
[----:B------:R-:W-:Y:S02]  /*158f0*/  LEA.HI.X R7, R18, c[0x0][0x384], R2, 0x1, P0 ;  /* 0x0000e10012077a11 */ /* 0x000fe400000f0c02 */
[----:B------:R-:W-:Y:S01]  /*15900*/  ISETP.GE.AND P0, PT, R6, R55, PT ;  /* 0x000000370600720c */ /* 0x000fe20003f06270 */
[----:B------:R2:W1:Y:S04]  /*15910*/  LDS.128 R60, [R0+0x2880] ;  /* 0x00288000003c7984 */ /* 0x0004680000000c00 */
        /* <DEDUP_REMOVED lines=12> */
[----:B---34-:R-:W3:Y:S01]  /*159e0*/  LDS.128 R16, [R0+0x80] ;  /* 0x0000800000107984 */ /* 0x018ee20000000c00 */
[----:B------:R-:W-:-:S02]  /*159f0*/  IADD3 R4, R12, 0x40, RZ ;  /* 0x000000400c047810 */ /* 0x000fc40007ffe0ff */
[----:B------:R-:W-:Y:S01]  /*15a00*/  ISETP.GE.AND P1, PT, R12, c[0x0][0x3c8], PT ;  /* 0x0000f2000c007a0c */ /* 0x000fe20003f26270 */
[----:B--2---:R2:W4:Y:S01]  /*15a10*/  LDS.128 R8, [R0+0x4080] ;  /* 0x0040800000087984 */ /* 0x0045220000000c00 */
[----:B------:R-:W-:-:S13]  /*15a20*/  ISETP.GE.AND P0, PT, R4, c[0x0][0x3c8], PT ;  /* 0x0000f20004007a0c */ /* 0x000fda0003f06270 */
[----:B--2---:R-:W-:-:S04]  /*15a30*/  @!P0 SHF.R.S32.HI R0, RZ, 0x1f, R4 ;  /* 0x0000001fff008819 */ /* 0x004fc80000011404 */
[----:B------:R-:W-:Y:S01]  /*15a40*/  @!P0 LEA.HI R0, R0, R4, RZ, 0x3 ;  /* 0x0000000400008211 */ /* 0x000fe200078f18ff */
[----:B-1----:R-:W-:-:S03]  /*15a50*/  @!P1 IMAD.WIDE R4, R12, 0x2, R2 ;  /* 0x000000020c049825 */ /* 0x002fc600078e0202 */
[----:B------:R-:W-:-:S05]  /*15a60*/  @!P0 LOP3.LUT R0, R0, 0xfffffff8, RZ, 0xc0, !PT ;  /* 0xfffffff800008812 */ /* 0x000fca00078ec0ff */
[----:B------:R-:W-:Y:S01]  /*15a70*/  @!P0 IMAD.WIDE R2, R0, 0x2, R2 ;  /* 0x0000000200028825 */ /* 0x000fe200078e0202 */
[----:B---3--:R1:W-:Y:S04]  /*15a80*/  @!P1 ST.E.128 [R4.64], R16 ;  /* 0x0000001004009985 */ /* 0x0083e8000c101d0e */
[----:B----4-:R1:W-:Y:S02]  /*15a90*/  @!P0 ST.E.128 [R2.64], R8 ;  /* 0x0000000802008985 */ /* 0x0103e4000c101d0e */
.L_x_944:
[----:B---34-:R-:W-:Y:S05]  /*15aa0*/  BSYNC B0 ;  /* 0x0000000000007941 */ /* 0x018fea0003800000 */
.L_x_943:
[----:B--2---:R-:W-:Y:S01]  /*15ab0*/  IADD3 R0, R6, 0x10, RZ ;  /* 0x0000001006007810 */ /* 0x004fe20007ffe0ff */
[----:B-1----:R1:W2:Y:S01]  /*15ac0*/  SHFL.IDX PT, R3, R7, 0x1, 0x181f ;  /* 0x00381f0007037f89 */ /* 0x0022a200000e0000 */
        /* <DEDUP_REMOVED lines=14> */
.L_x_946:
[----:B------:R-:W-:Y:S05]  /*15bb0*/  BSYNC B0 ;  /* 0x0000000000007941 */ /* 0x000fea0003800000 */
.L_x_945:
        /* <DEDUP_REMOVED lines=16> */
.L_x_948:
[----:B------:R-:W-:Y:S05]  /*15cc0*/  BSYNC B0 ;  /* 0x0000000000007941 */ /* 0x000fea0003800000 */
.L_x_947:
        /* <DEDUP_REMOVED lines=16> */
.L_x_950:
[----:B------:R-:W-:Y:S05]  /*15dd0*/  BSYNC B0 ;  /* 0x0000000000007941 */ /* 0x000fea0003800000 */
.L_x_949:
        /* <DEDUP_REMOVED lines=16> */
.L_x_952:
[----:B------:R-:W-:Y:S05]  /*15ee0*/  BSYNC B0 ;  /* 0x0000000000007941 */ /* 0x000fea0003800000 */
.L_x_951:
        /* <DEDUP_REMOVED lines=16> */
.L_x_954:
[----:B------:R-:W-:Y:S05]  /*15ff0*/  BSYNC B0 ;  /* 0x0000000000007941 */ /* 0x000fea0003800000 */
.L_x_953:
        /* <DEDUP_REMOVED lines=16> */
.L_x_956:
[----:B------:R-:W-:Y:S05]  /*16100*/  BSYNC B0 ;  /* 0x0000000000007941 */ /* 0x000fea0003800000 */
.L_x_955:
        /* <DEDUP_REMOVED lines=17> */
.L_x_942:
        /* <DEDUP_REMOVED lines=19> */
[----:B------:R-:W-:-:S04]  /*16350*/  IMAD R3, R3, c[0x0][0x490], RZ ;  /* 0x0001240003037a24 */ /* 0x000fc800078e02ff */
[----:B------:R-:W-:Y:S01]  /*16360*/  IMAD R2, R4, c[0x0][0x494], R3 ;  /* 0x0001250004027a24 */ /* 0x000fe200078e0203 */
[----:B------:R-:W-:-:S04]  /*16370*/  IADD3 R4, -R0, RZ, RZ ;  /* 0x000000ff00047210 */ /* 0x000fc80007ffe1ff */
[----:B------:R-:W-:Y:S01]  /*16380*/  IADD3 R3, R7, R2, RZ ;  /* 0x0000000207037210 */ /* 0x000fe20007ffe0ff */
[----:B------:R-:W-:Y:S02]  /*16390*/  IMAD.MOV.U32 R2, RZ, RZ, R6 ;  /* 0x000000ffff027224 */ /* 0x000fe400078e0006 */
        /* <DEDUP_REMOVED lines=16> */
.L_x_958:
[----:B------:R-:W-:Y:S05]  /*164a0*/  BSYNC B0 ;  /* 0x0000000000007941 */ /* 0x000fea0003800000 */
.L_x_957:
[----:B------:R-:W2:Y:S01]  /*164b0*/  S2R R6, SR_CTAID.Y ;  /* 0x0000000000067919 */ /* 0x000ea20000002600 */
[----:B-1----:R-:W-:Y:S01]  /*164c0*/  SHF.R.S32.HI R0, RZ, 0x1f, R11 ;  /* 0x0000001fff007819 */ /* 0x002fe2000001140b */
[----:B------:R-:W-:Y:S01]  /*164d0*/  BSSY B0, `(.L_x_959) ;  /* 0x0000036000007945 */ /* 0x000fe20003800000 */
[----:B------:R-:W-:Y:S01]  /*164e0*/  MOV R12, c[0x0][0x4e8] ;  /* 0x00013a00000c7a02 */ /* 0x000fe20000000f00 */
[----:B------:R-:W1:Y:S01]  /*164f0*/  S2R R13, SR_CTAID.X ;  /* 0x00000000000d7919 */ /* 0x000e620000002500 */
[----:B------:R-:W-:Y:S02]  /*16500*/  LEA.HI R0, R0, R11, RZ, 0x3 ;  /* 0x0000000b00007211 */ /* 0x000fe400078f18ff */
[C---:B------:R-:W-:Y:S01]  /*16510*/  ISETP.NE.AND P0, PT, R12.reuse, 0x1, PT ;  /* 0x000000010c00780c */ /* 0x040fe20003f05270 */
[----:B------:R-:W-:Y:S01]  /*16520*/  IMAD R12, R12, c[0x0][0x388], RZ ;  /* 0x0000e2000c0c7a24 */ /* 0x000fe200078e02ff */
[----:B------:R-:W-:Y:S02]  /*16530*/  LOP3.LUT R2, R0, 0xfffffff8, RZ, 0xc0, !PT ;  /* 0xfffffff800027812 */ /* 0x000fe400078ec0ff */
[----:B------:R-:W-:-:S03]  /*16540*/  SHF.R.S32.HI R8, RZ, 0x3, R0 ;  /* 0x00000003ff087819 */ /* 0x000fc60000011400 */
[----:B------:R-:W-:-:S05]  /*16550*/  IMAD.IADD R11, R11, 0x1, -R2 ;  /* 0x000000010b0b7824 */ /* 0x000fca00078e0a02 */
[----:B------:R-:W-:Y:S02]  /*16560*/  LEA R0, R11, R8, 0x4 ;  /* 0x000000080b007211 */ /* 0x000fe400078e20ff */
[----:B--2---:R-:W-:-:S03]  /*16570*/  SHF.R.S32.HI R3, RZ, 0x1f, R6 ;  /* 0x0000001fff037819 */ /* 0x004fc60000011406 */
[C---:B-1----:R-:W-:Y:S01]  /*16580*/  IMAD R5, R13.reuse, 0x80, R0 ;  /* 0x000000800d057824 */ /* 0x042fe200078e0200 */
[----:B------:R-:W-:Y:S01]  /*16590*/  LEA R8, R13, R8, 0x7 ;  /* 0x000000080d087211 */ /* 0x000fe200078e38ff */
[----:B------:R-:W-:Y:S02]  /*165a0*/  IMAD R2, R3, c[0x0][0x3e8], RZ ;  /* 0x0000fa0003027a24 */ /* 0x000fe400078e02ff */
[----:B------:R-:W-:-:S04]  /*165b0*/  @P0 IMAD.HI.U32 R4, R5, c[0x0][0x4ec], RZ ;  /* 0x00013b0005040a27 */ /* 0x000fc800078e00ff */
[C---:B------:R-:W-:Y:S02]  /*165c0*/  IMAD R2, R6.reuse, c[0x0][0x3ec], R2 ;  /* 0x0000fb0006027a24 */ /* 0x040fe400078e0202 */
[----:B------:R-:W-:-:S04]  /*165d0*/  IMAD.WIDE.U32 R6, R6, c[0x0][0x3e8], RZ ;  /* 0x0000fa0006067a25 */ /* 0x000fc800078e00ff */
[----:B------:R-:W-:Y:S01]  /*165e0*/  IMAD.MOV.U32 R0, RZ, RZ, R5 ;  /* 0x000000ffff007224 */ /* 0x000fe200078e0005 */
        /* <DEDUP_REMOVED lines=14> */
[----:B------:R-:W-:-:S04]  /*166d0*/  SHF.L.U32 R6, R11, 0x3, RZ ;  /* 0x000000030b067819 */ /* 0x000fc800000006ff */
        /* <DEDUP_REMOVED lines=21> */
.L_x_960:
[----:B------:R-:W-:Y:S05]  /*16830*/  BSYNC B0 ;  /* 0x0000000000007941 */ /* 0x000fea0003800000 */
.L_x_959:
        /* <DEDUP_REMOVED lines=15> */
.L_x_962:
[----:B------:R-:W-:Y:S05]  /*16930*/  BSYNC B0 ;  /* 0x0000000000007941 */ /* 0x000fea0003800000 */
.L_x_961:
        /* <DEDUP_REMOVED lines=15> */
.L_x_964:
[----:B------:R-:W-:Y:S05]  /*16a30*/  BSYNC B0 ;  /* 0x0000000000007941 */ /* 0x000fea0003800000 */
.L_x_963:
        /* <DEDUP_REMOVED lines=15> */
.L_x_966:
[----:B------:R-:W-:Y:S05]  /*16b30*/  BSYNC B0 ;  /* 0x0000000000007941 */ /* 0x000fea0003800000 */
.L_x_965:
        /* <DEDUP_REMOVED lines=15> */
.L_x_968:
[----:B------:R-:W-:Y:S05]  /*16c30*/  BSYNC B0 ;  /* 0x0000000000007941 */ /* 0x000fea0003800000 */
.L_x_967:
        /* <DEDUP_REMOVED lines=15> */
.L_x_970:
[----:B------:R-:W-:Y:S05]  /*16d30*/  BSYNC B0 ;  /* 0x0000000000007941 */ /* 0x000fea0003800000 */
.L_x_969:
        /* <DEDUP_REMOVED lines=15> */
.L_x_972:
[----:B------:R-:W-:Y:S05]  /*16e30*/  BSYNC B0 ;  /* 0x0000000000007941 */ /* 0x000fea0003800000 */
.L_x_971:
        /* <DEDUP_REMOVED lines=16> */
.L_x_973:
        /* <DEDUP_REMOVED lines=12> */
.L_x_3772:


//--------------------- .text._ZN7cutlass13device_kernelIN5flash19enable_sm80_to_sm89INS1_16FlashAttnFwdSm80INS1_25CollectiveMainloopFwdSm80ILi4ELi1ELb0EN4cute5tupleIJNS5_1CILi128EEENS7_ILi48EEES8_EEELi128ENS_10bfloat16_tEfNS_4arch4Sm80ELb0ELb1ELb1ELb1ELb0ELb0ELb1ELb0EEENS1_21CollectiveEpilogueFwdINS6_IJS8_S8_S9_EEENS6_IJNS7_ILi1EEESH_SH_EEESB_SD_Li128ELb1ELb1ELb0ELb0EEENS1_19SingleTileSchedulerILb1ELb0ELb1ELi128EEEEEEEEEvNT_6ParamsE --------------------------
	.section	.text._ZN7cutlass13device_kernelIN5flash19enable_sm80_to_sm89INS1_16FlashAttnFwdSm80INS1_25CollectiveMainloopFwdSm80ILi4ELi1ELb0EN4cute5tupleIJNS5_1CILi128EEENS7_ILi48EEES8_EEELi128ENS_10bfloat16_tEfNS_4arch4Sm80ELb0ELb1ELb1ELb1ELb0ELb0ELb1ELb0EEENS1_21CollectiveEpilogueFwdINS6_IJS8_S8_S9_EEENS6_IJNS7_ILi1EEESH_SH_EEESB_SD_Li128ELb1ELb1ELb0ELb0EEENS1_19SingleTileSchedulerILb1ELb0ELb1ELi128EEEEEEEEEvNT_6ParamsE,"ax",@progbits
	.sectioninfo	@"SHI_REGISTERS=255"
	.align	128
.text._ZN7cutlass13device_kernelIN5flash19enable_sm80_to_sm89INS1_16FlashAttnFwdSm80INS1_25CollectiveMainloopFwdSm80ILi4ELi1ELb0EN4cute5tupleIJNS5_1CILi128EEENS7_ILi48EEES8_EEELi128ENS_10bfloat16_tEfNS_4arch4Sm80ELb0ELb1ELb1ELb1ELb0ELb0ELb1ELb0EEENS1_21CollectiveEpilogueFwdINS6_IJS8_S8_S9_EEENS6_IJNS7_ILi1EEESH_SH_EEESB_SD_Li128ELb1ELb1ELb0ELb0EEENS1_19SingleTileSchedulerILb1ELb0ELb1ELi128EEEEEEEEEvNT_6ParamsE:
        .type           _ZN7cutlass13device_kernelIN5flash19enable_sm80_to_sm89INS1_16FlashAttnFwdSm80INS1_25CollectiveMainloopFwdSm80ILi4ELi1ELb0EN4cute5tupleIJNS5_1CILi128EEENS7_ILi48EEES8_EEELi128ENS_10bfloat16_tEfNS_4arch4Sm80ELb0ELb1ELb1ELb1ELb0ELb0ELb1ELb0EEENS1_21CollectiveEpilogueFwdINS6_IJS8_S8_S9_EEENS6_IJNS7_ILi1EEESH_SH_EEESB_SD_Li128ELb1ELb1ELb0ELb0EEENS1_19SingleTileSchedulerILb1ELb0ELb1ELi128EEEEEEEEEvNT_6ParamsE,@function
        .size           _ZN7cutlass13device_kernelIN5flash19enable_sm80_to_sm89INS1_16FlashAttnFwdSm80INS1_25CollectiveMainloopFwdSm80ILi4ELi1ELb0EN4cute5tupleIJNS5_1CILi128EEENS7_ILi48EEES8_EEELi128ENS_10bfloat16_tEfNS_4arch4Sm80ELb0ELb1ELb1ELb1ELb0ELb0ELb1ELb0EEENS1_21CollectiveEpilogueFwdINS6_IJS8_S8_S9_EEENS6_IJNS7_ILi1EEESH_SH_EEESB_SD_Li128ELb1ELb1ELb0ELb0EEENS1_19SingleTileSchedulerILb1ELb0ELb1ELi128EEEEEEEEEvNT_6ParamsE,(.L_x_3773 - _ZN7cutlass13device_kernelIN5flash19enable_sm80_to_sm89INS1_16FlashAttnFwdSm80INS1_25CollectiveMainloopFwdSm80ILi4ELi1ELb0EN4cute5tupleIJNS5_1CILi128EEENS7_ILi48EEES8_EEELi128ENS_10bfloat16_tEfNS_4arch4Sm80ELb0ELb1ELb1ELb1ELb0ELb0ELb1ELb0EEENS1_21CollectiveEpilogueFwdINS6_IJS8_S8_S9_EEENS6_IJNS7_ILi1EEESH_SH_EEESB_SD_Li128ELb1ELb1ELb0ELb0EEENS1_19SingleTileSchedulerILb1ELb0ELb1ELi128EEEEEEEEEvNT_6ParamsE)
        .other          _ZN7cutlass13device_kernelIN5flash19enable_sm80_to_sm89INS1_16FlashAttnFwdSm80INS1_25CollectiveMainloopFwdSm80ILi4ELi1ELb0EN4cute5tupleIJNS5_1CILi128EEENS7_ILi48EEES8_EEELi128ENS_10bfloat16_tEfNS_4arch4Sm80ELb0ELb1ELb1ELb1ELb0ELb0ELb1ELb0EEENS1_21CollectiveEpilogueFwdINS6_IJS8_S8_S9_EEENS6_IJNS7_ILi1EEESH_SH_EEESB_SD_Li128ELb1ELb1ELb0ELb0EEENS1_19SingleTileSchedulerILb1ELb0ELb1ELi128EEEEEEEEEvNT_6ParamsE,@"STO_CUDA_ENTRY STV_DEFAULT"
_ZN7cutlass13device_kernelIN5flash19enable_sm80_to_sm89INS1_16FlashAttnFwdSm80INS1_25CollectiveMainloopFwdSm80ILi4ELi1ELb0EN4cute5tupleIJNS5_1CILi128EEENS7_ILi48EEES8_EEELi128ENS_10bfloat16_tEfNS_4arch4Sm80ELb0ELb1ELb1ELb1ELb0ELb0ELb1ELb0EEENS1_21CollectiveEpilogueFwdINS6_IJS8_S8_S9_EEENS6_IJNS7_ILi1EEESH_SH_EEESB_SD_Li128ELb1ELb1ELb0ELb0EEENS1_19SingleTileSchedulerILb1ELb0ELb1ELi128EEEEEEEEEvNT_6ParamsE:
        /* <DEDUP_REMOVED lines=17> */
.L_x_975:
        /* <DEDUP_REMOVED lines=8> */
.L_x_977:
[----:B------:R-:W-:-:S04]  /*0190*/  MOV R0, c[0x0][0x54c] ;  /* 0x0001530000007a02 */ /* 0x000fc80000000f00 */
.L_x_976:
[----:B------:R-:W-:Y:S01]  /*01a0*/  USHF.L.U32 UR23, UR23, 0x7, URZ ;  /* 0x0000000717177899 */ /* 0x000fe2000800063f */
[----:B-----5:R-:W-:-:S05]  /*01b0*/  IMAD R0, R0, c[0x0][0x548], RZ ;  /* 0x0001520000007a24 */ /* 0x020fca00078e02ff */
[----:B------:R-:W-:-:S04]  /*01c0*/  ISETP.LE.AND P0, PT, R0, UR23, PT ;  /* 0x0000001700007c0c */ /* 0x000fc8000bf03270 */
[----:B------:R-:W-:-:S05]  /*01d0*/  SEL R0, R5, 0xffffffff, !P0 ;  /* 0xffffffff05007807 */ /* 0x000fca0004000000 */
[----:B------:R2:W-:Y:S01]  /*01e0*/  STL [R1+0x2c], R0 ;  /* 0x00002c0001007387 */ /* 0x0005e20000100800 */
[----:B------:R-:W-:Y:S05]  /*01f0*/  BRA `(.L_x_978) ;  /* 0x0000013000007947 */ /* 0x000fea0003800000 */
.L_x_974:
[----:B------:R-:W-:-:S04]  /*0200*/  ISETP.NE.U32.AND P0, PT, RZ, c[0x0][0x568], PT ;  /* 0x00015a00ff007a0c */ /* 0x000fc80003f05070 */
[----:B------:R-:W-:-:S13]  /*0210*/  ISETP.NE.AND.EX P0, PT, RZ, c[0x0][0x56c], PT, P0 ;  /* 0x00015b00ff007a0c */ /* 0x000fda0003f05300 */
[----:B------:R-:W-:Y:S05]  /*0220*/  @!P0 BRA `(.L_x_979) ;  /* 0x0000002000008947 */ /* 0x000fea0003800000 */
[----:B------:R1:W5:Y:S01]  /*0230*/  LDG.E R0, [R2.64] ;  /* 0x0000001402007981 */ /* 0x000362000c1e1900 */
[----:B------:R-:W-:Y:S05]  /*0240*/  BRA `(.L_x_980) ;  /* 0x0000009000007947 */ /* 0x000fea0003800000 */
.L_x_979:
        /* <DEDUP_REMOVED lines=8> */
.L_x_981:
[----:B------:R-:W-:-:S04]  /*02d0*/  MOV R0, c[0x0][0x54c] ;  /* 0x0001530000007a02 */ /* 0x000fc80000000f00 */
.L_x_980:
[----:B------:R-:W-:Y:S01]  /*02e0*/  USHF.L.U32 UR23, UR23, 0x7, URZ ;  /* 0x0000000717177899 */ /* 0x000fe2000800063f */
[----:B-----5:R-:W-:-:S05]  /*02f0*/  IMAD R0, R0, c[0x0][0x548], RZ ;  /* 0x0001520000007a24 */ /* 0x020fca00078e02ff */
[----:B------:R-:W-:-:S04]  /*0300*/  ISETP.LE.AND P0, PT, R0, UR23, PT ;  /* 0x0000001700007c0c */ /* 0x000fc8000bf03270 */
[----:B------:R-:W-:-:S05]  /*0310*/  SEL R0, R5, 0xffffffff, !P0 ;  /* 0xffffffff05007807 */ /* 0x000fca0004000000 */
[----:B------:R2:W-:Y:S04]  /*0320*/  STL [R1+0x2c], R0 ;  /* 0x00002c0001007387 */ /* 0x0005e80000100800 */
.L_x_978:
[----:B------:R-:W3:Y:S02]  /*0330*/  LDL R52, [R1+0x2c] ;  /* 0x00002c0001347983 */ /* 0x000ee40000100800 */
[----:B---3--:R-:W-:-:S13]  /*0340*/  ISETP.GE.AND P0, PT, R52, RZ, PT ;  /* 0x000000ff3400720c */ /* 0x008fda0003f06270 */
        /* <DEDUP_REMOVED lines=10> */
[----:B-1----:R-:W-:Y:S01]  /*03f0*/  @P0 IMAD.WIDE R2, R52, R9, c[0x0][0x360] ;  /* 0x0000d80034020625 */ /* 0x002fe200078e0209 */
[----:B------:R1:W3:Y:S01]  /*0400*/  @P1 LDG.E R8, [R4.64] ;  /* 0x0000001404081981 */ /* 0x0002e2000c1e1900 */
[----:B------:R-:W-:-:S03]  /*0410*/  CS2R R6, SRZ ;  /* 0x0000000000067805 */ /* 0x000fc6000001ff00 */
[----:B--2---:R2:W4:Y:S01]  /*0420*/  @P0 LDG.E R0, [R2.64] ;  /* 0x0000001402000981 */ /* 0x004522000c1e1900 */
[----:B-1----:R-:W-:-:S04]  /*0430*/  IMAD.WIDE R4, R52, R9, c[0x0][0x348] ;  /* 0x0000d20034047625 */ /* 0x002fc800078e0209 */
[----:B--2---:R-:W-:Y:S01]  /*0440*/  IMAD.WIDE R2, R52, R9, c[0x0][0x350] ;  /* 0x0000d40034027625 */ /* 0x004fe200078e0209 */
[----:B------:R1:W5:Y:S04]  /*0450*/  @P6 LDG.E R6, [R4.64] ;  /* 0x0000001404066981 */ /* 0x000368000c1e1900 */
[----:B------:R1:W5:Y:S01]  /*0460*/  @P5 LDG.E R7, [R2.64] ;  /* 0x0000001402075981 */ /* 0x000362000c1e1900 */
[----:B------:R-:W-:Y:S02]  /*0470*/  UMOV UR8, URZ ;  /* 0x0000003f00087c82 */ /* 0x000fe40008000000 */
[----:B------:R-:W-:Y:S02]  /*0480*/  ULDC UR15, c[0x0][0x168] ;  /* 0x00005a00000f7ab9 */ /* 0x000fe40000000800 */
[----:B------:R-:W-:Y:S01]  /*0490*/  ULDC UR9, c[0x0][0x1d0] ;  /* 0x0000740000097ab9 */ /* 0x000fe20000000800 */
[----:B---3--:R1:W2:Y:S08]  /*04a0*/  @P1 R2UR UR8, R8 ;  /* 0x00000000080813c2 */ /* 0x0082b000000e0000 */
[----:B----4-:R1:W3:Y:S02]  /*04b0*/  @P0 R2UR UR15, R0 ;  /* 0x00000000000f03c2 */ /* 0x0102e400000e0000 */
[----:B-12---:R-:W-:Y:S05]  /*04c0*/  @P0 BRA `(.L_x_982) ;  /* 0x0000006000000947 */ /* 0x006fea0003800000 */
[----:B------:R-:W-:Y:S05]  /*04d0*/  @!P6 BRA `(.L_x_982) ;  /* 0x000000500000e947 */ /* 0x000fea0003800000 */
[----:B------:R1:W2:Y:S04]  /*04e0*/  LDG.E R0, [R4.64] ;  /* 0x0000001404007981 */ /* 0x0002a8000c1e1900 */
[----:B-1----:R-:W4:Y:S01]  /*04f0*/  LDG.E R4, [R4.64+0x4] ;  /* 0x0000041404047981 */ /* 0x002f22000c1e1900 */
[----:B--23--:R-:W1:Y:S08]  /*0500*/  R2UR UR15, R0 ;  /* 0x00000000000f73c2 */ /* 0x00ce7000000e0000 */
[----:B----4-:R-:W1:Y:S02]  /*0510*/  R2UR UR4, R4 ;  /* 0x00000000040473c2 */ /* 0x010e6400000e0000 */
[----:B-1----:R-:W-:-:S06]  /*0520*/  UIADD3 UR15, -UR15, UR4, URZ ;  /* 0x000000040f0f7290 */ /* 0x002fcc000fffe13f */
.L_x_982:
[----:B------:R-:W-:-:S04]  /*0530*/  ISETP.NE.U32.AND P0, PT, RZ, c[0x0][0x368], PT ;  /* 0x0000da00ff007a0c */ /* 0x000fc80003f05070 */
[----:B------:R-:W-:-:S13]  /*0540*/  ISETP.NE.AND.EX P0, PT, RZ, c[0x0][0x36c], PT, P0 ;  /* 0x0000db00ff007a0c */ /* 0x000fda0003f05300 */
[----:B------:R-:W-:Y:S05]  /*0550*/  @!P0 BRA `(.L_x_983) ;  /* 0x0000004000008947 */ /* 0x000fea0003800000 */
[----:B------:R-:W-:-:S05]  /*0560*/  IMAD.WIDE R2, R52, R9, c[0x0][0x368] ;  /* 0x0000da0034027625 */ /* 0x000fca00078e0209 */
[----:B------:R-:W2:Y:S02]  /*0570*/  LDG.E R0, [R2.64] ;  /* 0x0000001402007981 */ /* 0x000ea4000c1e1900 */
[----:B--2---:R1:W2:Y:S02]  /*0580*/  R2UR UR9, R0 ;  /* 0x00000000000973c2 */ /* 0x0042a400000e0000 */
[----:B-12---:R-:W-:Y:S05]  /*0590*/  BRA `(.L_x_984) ;  /* 0x0000006000007947 */ /* 0x006fea0003800000 */
.L_x_983:
[----:B------:R-:W-:Y:S05]  /*05a0*/  @!P5 BRA `(.L_x_984) ;  /* 0x000000500000d947 */ /* 0x000fea0003800000 */
[----:B------:R1:W2:Y:S04]  /*05b0*/  LDG.E R0, [R2.64] ;  /* 0x0000001402007981 */ /* 0x0002a8000c1e1900 */
[----:B-1----:R-:W4:Y:S01]  /*05c0*/  LDG.E R2, [R2.64+0x4] ;  /* 0x0000041402027981 */ /* 0x002f22000c1e1900 */
[----:B--2---:R-:W1:Y:S08]  /*05d0*/  R2UR UR9, R0 ;  /* 0x00000000000973c2 */ /* 0x004e7000000e0000 */
[----:B----4-:R-:W1:Y:S02]  /*05e0*/  R2UR UR4, R2 ;  /* 0x00000000020473c2 */ /* 0x010e6400000e0000 */
[----:B-1----:R-:W-:-:S06]  /*05f0*/  UIADD3 UR9, -UR9, UR4, URZ ;  /* 0x0000000409097290 */ /* 0x002fcc000fffe13f */
.L_x_984:
[----:B------:R-:W-:Y:S01]  /*0600*/  ULDC UR4, c[0x0][0x2c4] ;  /* 0x0000b10000047ab9 */ /* 0x000fe20000000800 */
[----:B-----5:R-:W-:Y:S01]  /*0610*/  IADD3 R7, R7, UR8, RZ ;  /* 0x0000000807077c10 */ /* 0x020fe2000fffe0ff */
[----:B------:R-:W-:-:S02]  /*0620*/  UISETP.NE.AND UP0, UPT, UR4, 0x1, UPT ;  /* 0x000000010400788c */ /* 0x000fc4000bf05270 */
[----:B------:R-:W-:Y:S02]  /*0630*/  ULDC.64 UR6, c[0x0][0x2c8] ;  /* 0x0000b20000067ab9 */ /* 0x000fe40000000a00 */
[----:B------:R-:W-:Y:S02]  /*0640*/  UIADD3 UR10, UR23, 0x7f, URZ ;  /* 0x0000007f170a7890 */ /* 0x000fe4000fffe03f */
[----:B------:R-:W-:Y:S02]  /*0650*/  ULDC.64 UR4, c[0x0][0x328] ;  /* 0x0000ca0000047ab9 */ /* 0x000fe40000000a00 */
[----:B------:R-:W-:Y:S02]  /*0660*/  UP2UR UR17, UPR, URZ, 0x1 ;  /* 0x000000013f117883 */ /* 0x000fe40008000000 */
[----:B------:R-:W-:Y:S02]  /*0670*/  UIADD3 UR9, -UR8, UR9, URZ ;  /* 0x0000000908097290 */ /* 0x000fe4000fffe13f */
[----:B------:R-:W-:-:S04]  /*0680*/  @UP0 UIADD3 UR12, UR23, 0x7f, URZ ;  /* 0x0000007f170c0890 */ /* 0x000fc8000fffe03f */
[----:B------:R-:W-:Y:S02]  /*0690*/  UIMAD.WIDE.U32 UR12, UR12, UR6, URZ ;  /* 0x000000060c0c72a5 */ /* 0x000fe4000f8e003f */
[----:B---3--:R-:W-:-:S05]  /*06a0*/  UIADD3 UR6, UR9, 0x1, -UR15 ;  /* 0x0000000109067890 */ /* 0x008fca000fffe80f */
[----:B------:R-:W-:Y:S02]  /*06b0*/  @UP0 UMOV UR11, UR13 ;  /* 0x0000000d000b0c82 */ /* 0x000fe40008000000 */
[----:B------:R-:W-:Y:S02]  /*06c0*/  @UP0 USHF.R.U32.HI UR10, URZ, UR7, UR11 ;  /* 0x000000073f0a0299 */ /* 0x000fe4000801160b */
[----:B------:R-:W-:Y:S02]  /*06d0*/  UISETP.GE.AND UP0, UPT, UR5, 0x1, UPT ;  /* 0x000000010500788c */ /* 0x000fe4000bf06270 */
[----:B------:R-:W-:Y:S02]  /*06e0*/  UIADD3 UR6, UR6, UR10, URZ ;  /* 0x0000000a06067290 */ /* 0x000fe4000fffe03f */
[----:B------:R-:W-:Y:S02]  /*06f0*/  UP2UR UR16, UPR, URZ, 0x1 ;  /* 0x000000013f107883 */ /* 0x000fe40008000000 */
[----:B------:R-:W-:Y:S01]  /*0700*/  PLOP3.LUT P0, PT, PT, PT, UP0, 0x40, 0x0 ;  /* 0x000000000000781c */ /* 0x000fe20003f0e808 */
[----:B------:R-:W-:-:S12]  /*0710*/  UIADD3 UR4, UR6, UR4, URZ ;  /* 0x0000000406047290 */ /* 0x000fd8000fffe03f */
[----:B------:R-:W-:Y:S05]  /*0720*/  @P0 BRA `(.L_x_985) ;  /* 0x0000012000000947 */ /* 0x000fea0003800000 */
[----:B------:R-:W-:Y:S01]  /*0730*/  ISETP.LT.AND P0, PT, RZ, UR6, PT ;  /* 0x00000006ff007c0c */ /* 0x000fe2000bf01270 */
[----:B------:R-:W-:-:S12]  /*0740*/  UIADD3 UR8, UR6, -0x1, URZ ;  /* 0xffffffff06087890 */ /* 0x000fd8000fffe03f */
        /* <DEDUP_REMOVED lines=8> */
.L_x_986:
[----:B------:R-:W-:Y:S02]  /*07d0*/  UISETP.NE.AND UP0, UPT, UR5, 0x1, UPT ;  /* 0x000000010500788c */ /* 0x000fe4000bf05270 */
[----:B------:R-:W-:Y:S02]  /*07e0*/  ULDC.64 UR6, c[0x0][0x330] ;  /* 0x0000cc0000067ab9 */ /* 0x000fe40000000a00 */
[----:B------:R-:W-:-:S07]  /*07f0*/  UIMAD.WIDE.U32 UR10, UR8, UR6, URZ ;  /* 0x00000006080a72a5 */ /* 0x000fce000f8e003f */
[----:B------:R-:W-:Y:S02]  /*0800*/  @UP0 USHF.R.U32.HI UR8, URZ, UR7, UR11 ;  /* 0x000000073f080299 */ /* 0x000fe4000801160b */
.L_x_987:
[----:B------:R-:W-:Y:S02]  /*0810*/  ULDC UR6, c[0x0][0x32c] ;  /* 0x0000cb0000067ab9 */ /* 0x000fe40000000800 */
[----:B------:R-:W-:-:S04]  /*0820*/  UIMAD UR6, UR8, UR5, UR6 ;  /* 0x00000005080672a4 */ /* 0x000fc8000f8e0206 */
[----:B------:R-:W-:-:S04]  /*0830*/  UISETP.LT.AND UP0, UPT, UR4, UR6, UPT ;  /* 0x000000060400728c */ /* 0x000fc8000bf01270 */
[----:B------:R-:W-:Y:S02]  /*0840*/  USEL UR4, UR4, UR6, UP0 ;  /* 0x0000000604047287 */ /* 0x000fe40008000000 */
.L_x_985:
[----:B------:R-:W-:Y:S02]  /*0850*/  UISETP.NE.AND UP0, UPT, UR17, URZ, UPT ;  /* 0x0000003f1100728c */ /* 0x000fe4000bf05270 */
[----:B------:R-:W-:Y:S02]  /*0860*/  UIADD3 UR18, UR9, 0x2f, URZ ;  /* 0x0000002f09127890 */ /* 0x000fe4000fffe03f */
[----:B------:R-:W-:Y:S02]  /*0870*/  UIADD3 UR10, UR4, 0x2f, URZ ;  /* 0x0000002f040a7890 */ /* 0x000fe4000fffe03f */
[----:B------:R-:W-:Y:S02]  /*0880*/  ULDC.64 UR6, c[0x0][0x2c8] ;  /* 0x0000b20000067ab9 */ /* 0x000fe40000000a00 */
[----:B------:R-:W-:Y:S02]  /*0890*/  UISETP.GE.AND UP1, UPT, UR5, 0x1, UPT ;  /* 0x000000010500788c */ /* 0x000fe4000bf26270 */
[----:B------:R-:W-:-:S02]  /*08a0*/  UIMAD.WIDE.U32 UR12, UR23, UR6, URZ ;  /* 0x00000006170c72a5 */ /* 0x000fc4000f8e003f */
[----:B------:R-:W-:Y:S02]  /*08b0*/  UIMAD.WIDE UR18, UR18, 0x2aaaaaab, URZ ;  /* 0x2aaaaaab121278a5 */ /* 0x000fe4000f8e023f */
[----:B------:R-:W-:Y:S01]  /*08c0*/  UIMAD.WIDE UR10, UR10, 0x2aaaaaab, URZ ;  /* 0x2aaaaaab0a0a78a5 */ /* 0x000fe2000f8e023f */
[----:B------:R-:W-:Y:S01]  /*08d0*/  PLOP3.LUT P0, PT, PT, PT, UP1, 0x40, 0x0 ;  /* 0x000000000000781c */ /* 0x000fe20003f0e818 */
[----:B------:R-:W-:Y:S02]  /*08e0*/  UMOV UR4, UR23 ;  /* 0x0000001700047c82 */ /* 0x000fe40008000000 */
[----:B------:R-:W-:Y:S02]  /*08f0*/  @UP0 USHF.R.U32.HI UR4, URZ, UR7, UR13 ;  /* 0x000000073f040299 */ /* 0x000fe4000801160d */
[----:B------:R-:W-:Y:S02]  /*0900*/  USHF.R.U32.HI UR7, URZ, 0x1f, UR19 ;  /* 0x0000001f3f077899 */ /* 0x000fe40008011613 */
[----:B------:R-:W-:-:S02]  /*0910*/  USHF.R.U32.HI UR13, URZ, 0x1f, UR11 ;  /* 0x0000001f3f0d7899 */ /* 0x000fc4000801160b */
[----:B------:R-:W-:Y:S02]  /*0920*/  UIADD3 UR22, UR9, -UR15, URZ ;  /* 0x8000000f09167290 */ /* 0x000fe4000fffe03f */
[----:B------:R-:W-:Y:S02]  /*0930*/  ULEA.HI.SX32 UR7, UR19, UR7, 0x1d ;  /* 0x0000000713077291 */ /* 0x000fe4000f8fea3f */
[----:B------:R-:W-:Y:S02]  /*0940*/  ULEA.HI.SX32 UR13, UR11, UR13, 0x1d ;  /* 0x0000000d0b0d7291 */ /* 0x000fe4000f8fea3f */
[----:B------:R-:W-:Y:S02]  /*0950*/  UIADD3 UR4, UR22, UR4, URZ ;  /* 0x0000000416047290 */ /* 0x000fe4000fffe03f */
[----:B------:R-:W-:Y:S02]  /*0960*/  UISETP.LT.AND UP0, UPT, UR7, UR13, UPT ;  /* 0x0000000d0700728c */ /* 0x000fe4000bf01270 */
[----:B------:R-:W-:-:S02]  /*0970*/  ULDC UR6, c[0x0][0x324] ;  /* 0x0000c90000067ab9 */ /* 0x000fc40000000800 */
[----:B------:R-:W-:Y:S02]  /*0980*/  UIADD3 UR6, UR4, -UR6, URZ ;  /* 0x8000000604067290 */ /* 0x000fe4000fffe03f */
[----:B------:R-:W-:Y:S01]  /*0990*/  USEL UR13, UR7, UR13, UP0 ;  /* 0x0000000d070d7287 */ /* 0x000fe20008000000 */
[----:B------:R-:W-:Y:S05]  /*09a0*/  @P0 BRA `(.L_x_988) ;  /* 0x0000013000000947 */ /* 0x000fea0003800000 */
[----:B------:R-:W-:Y:S02]  /*09b0*/  UMOV UR7, UR4 ;  /* 0x0000000400077c82 */ /* 0x000fe40008000000 */
[----:B------:R-:W-:-:S06]  /*09c0*/  UISETP.GT.AND UP0, UPT, UR7, -0x1, UPT ;  /* 0xffffffff0700788c */ /* 0x000fcc000bf04270 */
[----:B------:R-:W-:-:S13]  /*09d0*/  PLOP3.LUT P0, PT, PT, PT, UP0, 0x80, 0x0 ;  /* 0x000000000000781c */ /* 0x000fda0003f0f008 */
[----:B------:R-:W-:Y:S05]  /*09e0*/  @P0 BRA `(.L_x_989) ;  /* 0x0000007000000947 */ /* 0x000fea0003800000 */
[----:B------:R-:W-:Y:S02]  /*09f0*/  UISETP.NE.AND UP0, UPT, UR5, 0x1, UPT ;  /* 0x000000010500788c */ /* 0x000fe4000bf05270 */
[----:B------:R-:W-:Y:S02]  /*0a00*/  ULOP3.LUT UR7, URZ, UR7, URZ, 0x33, !UPT ;  /* 0x000000073f077292 */ /* 0x000fe4000f8e333f */
[----:B------:R-:W-:Y:S02]  /*0a10*/  ULDC.64 UR4, c[0x0][0x330] ;  /* 0x0000cc0000047ab9 */ /* 0x000fe40000000a00 */
[----:B------:R-:W-:-:S05]  /*0a20*/  UIMAD.WIDE.U32 UR10, UR7, UR4, URZ ;  /* 0x00000004070a72a5 */ /* 0x000fca000f8e003f */
[----:B------:R-:W-:-:S04]  /*0a30*/  @UP0 USHF.R.U32.HI UR7, URZ, UR5, UR11 ;  /* 0x000000053f070299 */ /* 0x000fc8000801160b */
[----:B------:R-:W-:Y:S01]  /*0a40*/  ULOP3.LUT UR7, URZ, UR7, URZ, 0x33, !UPT ;  /* 0x000000073f077292 */ /* 0x000fe2000f8e333f */
[----:B------:R-:W-:Y:S05]  /*0a50*/  BRA `(.L_x_990) ;  /* 0x0000004000007947 */ /* 0x000fea0003800000 */
.L_x_989:
[----:B------:R-:W-:-:S03]  /*0a60*/  UISETP.NE.AND UP0, UPT, UR5, 0x1, UPT ;  /* 0x000000010500788c */ /* 0x000fc6000bf05270 */
[----:B------:R-:W-:Y:S02]  /*0a70*/  ULDC.64 UR4, c[0x0][0x330] ;  /* 0x0000cc0000047ab9 */ /* 0x000fe40000000a00 */
[----:B------:R-:W-:-:S06]  /*0a80*/  UIMAD.WIDE.U32 UR10, UR7, UR4, URZ ;  /* 0x00000004070a72a5 */ /* 0x000fcc000f8e003f */
[----:B------:R-:W-:Y:S02]  /*0a90*/  @UP0 USHF.R.U32.HI UR7, URZ, UR5, UR11 ;  /* 0x000000053f070299 */ /* 0x000fe4000801160b */
.L_x_990:
[----:B------:R-:W-:Y:S02]  /*0aa0*/  ULDC UR4, c[0x0][0x32c] ;  /* 0x0000cb0000047ab9 */ /* 0x000fe40000000800 */
[----:B------:R-:W-:-:S04]  /*0ab0*/  UIMAD UR4, UR7, UR4, URZ ;  /* 0x00000004070472a4 */ /* 0x000fc8000f8e023f */
[----:B------:R-:W-:-:S04]  /*0ac0*/  UISETP.LT.AND UP0, UPT, UR6, UR4, UPT ;  /* 0x000000040600728c */ /* 0x000fc8000bf01270 */
[----:B------:R-:W-:-:S04]  /*0ad0*/  USEL UR6, UR6, UR4, !UP0 ;  /* 0x0000000406067287 */ /* 0x000fc8000c000000 */
.L_x_988:
[----:B------:R-:W-:Y:S01]  /*0ae0*/  UIMAD.WIDE UR4, UR6, 0x2aaaaaab, URZ ;  /* 0x2aaaaaab060478a5 */ /* 0x000fe2000f8e023f */
[----:B------:R-:W-:Y:S01]  /*0af0*/  PLOP3.LUT P0, PT, PT, PT, PT, 0x80, 0x0 ;  /* 0x000000000000781c */ /* 0x000fe20003f0f070 */
[----:B------:R-:W-:Y:S01]  /*0b00*/  CS2R R14, SRZ ;  /* 0x00000000000e7805 */ /* 0x000fe2000001ff00 */
[----:B------:R-:W-:Y:S01]  /*0b10*/  IMAD.MOV.U32 R126, RZ, RZ, RZ ;  /* 0x000000ffff7e7224 */ /* 0x000fe200078e00ff */
[----:B------:R-:W-:Y:S01]  /*0b20*/  USHF.R.U32.HI UR4, URZ, 0x1f, UR5 ;  /* 0x0000001f3f047899 */ /* 0x000fe20008011605 */
[----:B------:R-:W-:Y:S01]  /*0b30*/  CS2R R124, SRZ ;  /* 0x00000000007c7805 */ /* 0x000fe2000001ff00 */
[----:B------:R-:W-:Y:S01]  /*0b40*/  CS2R R130, SRZ ;  /* 0x0000000000827805 */ /* 0x000fe2000001ff00 */
[----:B------:R-:W-:Y:S01]  /*0b50*/  CS2R R128, SRZ ;  /* 0x0000000000807805 */ /* 0x000fe2000001ff00 */
[----:B------:R-:W-:Y:S01]  /*0b60*/  ULEA.HI.SX32 UR4, UR5, UR4, 0x1d ;  /* 0x0000000405047291 */ /* 0x000fe2000f8fea3f */
[----:B------:R-:W-:Y:S01]  /*0b70*/  CS2R R16, SRZ ;  /* 0x0000000000107805 */ /* 0x000fe2000001ff00 */
[----:B------:R-:W-:Y:S01]  /*0b80*/  IMAD.MOV.U32 R122, RZ, RZ, RZ ;  /* 0x000000ffff7a7224 */ /* 0x000fe200078e00ff */
[----:B------:R-:W-:Y:S01]  /*0b90*/  CS2R R120, SRZ ;  /* 0x0000000000787805 */ /* 0x000fe2000001ff00 */
[----:B------:R-:W-:Y:S01]  /*0ba0*/  UISETP.LT.AND UP0, UPT, URZ, UR4, UPT ;  /* 0x000000043f00728c */ /* 0x000fe2000bf01270 */
[----:B------:R-:W-:Y:S01]  /*0bb0*/  CS2R R118, SRZ ;  /* 0x0000000000767805 */ /* 0x000fe2000001ff00 */
[----:B------:R-:W-:Y:S01]  /*0bc0*/  CS2R R116, SRZ ;  /* 0x0000000000747805 */ /* 0x000fe2000001ff00 */
[----:B------:R-:W-:Y:S01]  /*0bd0*/  MOV R110, RZ ;  /* 0x000000ff006e7202 */ /* 0x000fe20000000f00 */
[----:B------:R-:W-:Y:S01]  /*0be0*/  USEL UR8, URZ, UR4, !UP0 ;  /* 0x000000043f087287 */ /* 0x000fe2000c000000 */
[----:B------:R-:W-:Y:S01]  /*0bf0*/  CS2R R18, SRZ ;  /* 0x0000000000127805 */ /* 0x000fe2000001ff00 */
[----:B------:R-:W-:Y:S01]  /*0c00*/  IMAD.MOV.U32 R108, RZ, RZ, RZ ;  /* 0x000000ffff6c7224 */ /* 0x000fe200078e00ff */
[----:B------:R-:W-:Y:S01]  /*0c10*/  MOV R114, RZ ;  /* 0x000000ff00727202 */ /* 0x000fe20000000f00 */
[----:B------:R-:W-:Y:S01]  /*0c20*/  UISETP.GT.AND UP0, UPT, UR13, UR8, UPT ;  /* 0x000000080d00728c */ /* 0x000fe2000bf04270 */
[----:B------:R-:W-:Y:S01]  /*0c30*/  CS2R R112, SRZ ;  /* 0x0000000000707805 */ /* 0x000fe2000001ff00 */
[----:B------:R-:W-:Y:S01]  /*0c40*/  CS2R R20, SRZ ;  /* 0x0000000000147805 */ /* 0x000fe2000001ff00 */
[----:B------:R-:W-:Y:S01]  /*0c50*/  IMAD.MOV.U32 R106, RZ, RZ, RZ ;  /* 0x000000ffff6a7224 */ /* 0x000fe200078e00ff */
[----:B------:R-:W-:Y:S01]  /*0c60*/  CS2R R22, SRZ ;  /* 0x0000000000167805 */ /* 0x000fe2000001ff00 */
[----:B------:R-:W-:Y:S01]  /*0c70*/  MOV R104, RZ ;  /* 0x000000ff00687202 */ /* 0x000fe20000000f00 */
[----:B------:R-:W-:Y:S01]  /*0c80*/  IMAD.MOV.U32 R102, RZ, RZ, RZ ;  /* 0x000000ffff667224 */ /* 0x000fe200078e00ff */
[----:B------:R-:W-:Y:S01]  /*0c90*/  PLOP3.LUT P1, PT, PT, PT, UP0, 0x80, 0x0 ;  /* 0x000000000000781c */ /* 0x000fe20003f2f008 */
        /* <DEDUP_REMOVED lines=41> */
[----:B------:R-:W-:Y:S01]  /*0f30*/  IMAD.MOV.U32 R176, RZ, RZ, RZ ;  /* 0x000000ffffb07224 */ /* 0x000fe200078e00ff */
[----:B------:R-:W-:Y:S01]  /*0f40*/  CS2R R170, SRZ ;  /* 0x0000000000aa7805 */ /* 0x000fe2000001ff00 */
[----:B------:R-:W-:Y:S01]  /*0f50*/  CS2R R54, SRZ ;  /* 0x0000000000367805 */ /* 0x000fe2000001ff00 */
        /* <DEDUP_REMOVED lines=20> */
[----:B------:R-:W-:-:S03]  /*10a0*/  UISETP.NE.AND UP0, UPT, UR17, URZ, UPT ;  /* 0x0000003f1100728c */ /* 0x000fc6000bf05270 */
[----:B------:R-:W-:-:S13]  /*10b0*/  ISETP.NE.AND.EX P2, PT, RZ, c[0x0][0x344], PT, P2 ;  /* 0x0000d100ff007a0c */ /* 0x000fda0003f45320 */
[----:B------:R-:W-:-:S05]  /*10c0*/  @P2 IMAD.WIDE R2, R52, R9, c[0x0][0x340] ;  /* 0x0000d00034022625 */ /* 0x000fca00078e0209 */
[----:B------:R1:W2:Y:S01]  /*10d0*/  @P2 LDG.E R21, [R2.64] ;  /* 0x0000001402152981 */ /* 0x0002a2000c1e1900 */
[----:B------:R-:W-:Y:S01]  /*10e0*/  SHF.R.S32.HI R122, RZ, 0x1f, R123 ;  /* 0x0000001fff7a7819 */ /* 0x000fe2000001147b */
[----:B------:R-:W-:Y:S01]  /*10f0*/  ULDC UR4, c[0x0][0x2c4] ;  /* 0x0000b10000047ab9 */ /* 0x000fe20000000800 */
[----:B------:R-:W-:Y:S01]  /*1100*/  SHF.R.S32.HI R0, RZ, 0x1f, R6 ;  /* 0x0000001fff007819 */ /* 0x000fe20000011406 */
[----:B------:R-:W3:Y:S01]  /*1110*/  S2R R17, SR_CTAID.Y ;  /* 0x0000000000117919 */ /* 0x000ee20000002600 */
[----:B------:R-:W-:Y:S01]  /*1120*/  PLOP3.LUT P1, PT, PT, PT, UP0, 0x80, 0x0 ;  /* 0x000000000000781c */ /* 0x000fe20003f2f008 */
[----:B------:R-:W-:Y:S01]  /*1130*/  UIMAD UR4, UR15, UR4, URZ ;  /* 0x000000040f0472a4 */ /* 0x000fe2000f8e023f */
[----:B------:R-:W-:Y:S01]  /*1140*/  SHF.R.S32.HI R19, RZ, 0x1f, R52 ;  /* 0x0000001fff137819 */ /* 0x000fe20000011434 */
[----:B------:R-:W-:Y:S01]  /*1150*/  IMAD R0, R0, c[0x0][0x178], RZ ;  /* 0x00005e0000007a24 */ /* 0x000fe200078e02ff */
[----:B------:R-:W-:Y:S01]  /*1160*/  LEA.HI R27, R122, R123, RZ, 0x4 ;  /* 0x0000007b7a1b7211 */ /* 0x000fe200078f20ff */
[----:B------:R-:W-:Y:S01]  /*1170*/  BSSY B0, `(.L_x_992) ;  /* 0x0000077000007945 */ /* 0x000fe20003800000 */
[----:B------:R-:W-:Y:S01]  /*1180*/  SEL R10, R19, RZ, !P6 ;  /* 0x000000ff130a7207 */ /* 0x000fe20007000000 */
[----:B------:R-:W-:Y:S01]  /*1190*/  IMAD R0, R6, c[0x0][0x17c], R0 ;  /* 0x00005f0006007a24 */ /* 0x000fe200078e0200 */
[----:B------:R-:W-:-:S03]  /*11a0*/  MOV R24, 0x20 ;  /* 0x0000002000187802 */ /* 0x000fc60000000f00 */
[----:B------:R-:W-:Y:S01]  /*11b0*/  IMAD R10, R10, c[0x0][0x1c0], RZ ;  /* 0x000070000a0a7a24 */ /* 0x000fe200078e02ff */
[----:B-1----:R-:W-:Y:S02]  /*11c0*/  LEA.HI R2, R122, R123, RZ, 0x3 ;  /* 0x0000007b7a027211 */ /* 0x002fe400078f18ff */
[----:B---3--:R-:W-:Y:S02]  /*11d0*/  SHF.R.S32.HI R16, RZ, 0x1f, R17 ;  /* 0x0000001fff107819 */ /* 0x008fe40000011411 */
[----:B------:R-:W-:Y:S02]  /*11e0*/  SHF.R.S32.HI R20, RZ, 0x3, R2 ;  /* 0x00000003ff147819 */ /* 0x000fe40000011402 */
[----:B------:R-:W-:Y:S01]  /*11f0*/  LOP3.LUT R2, R2, 0xfffffff8, RZ, 0xc0, !PT ;  /* 0xfffffff802027812 */ /* 0x000fe200078ec0ff */
[----:B------:R-:W-:Y:S02]  /*1200*/  IMAD R8, R16, c[0x0][0x1b8], RZ ;  /* 0x00006e0010087a24 */ /* 0x000fe400078e02ff */
[----:B------:R-:W-:-:S02]  /*1210*/  IMAD.SHL.U32 R4, R20, 0x40, RZ ;  /* 0x0000004014047824 */ /* 0x000fc400078e00ff */
[----:B------:R-:W-:Y:S02]  /*1220*/  IMAD.IADD R25, R123, 0x1, -R2 ;  /* 0x000000017b197824 */ /* 0x000fe400078e0a02 */
[----:B------:R-:W-:Y:S01]  /*1230*/  IMAD.WIDE.U32 R2, R6, c[0x0][0x178], RZ ;  /* 0x00005e0006027a25 */ /* 0x000fe200078e00ff */
[----:B------:R-:W-:-:S03]  /*1240*/  LOP3.LUT R4, R4, 0x1c0, RZ, 0xc0, !PT ;  /* 0x000001c004047812 */ /* 0x000fc600078ec0ff */
[----:B------:R-:W-:Y:S01]  /*1250*/  IMAD.SHL.U32 R12, R25, 0x8, RZ ;  /* 0x00000008190c7824 */ /* 0x000fe200078e00ff */
[----:B------:R-:W-:Y:S01]  /*1260*/  IADD3 R3, R3, R0, RZ ;  /* 0x0000000003037210 */ /* 0x000fe20007ffe0ff */
[----:B------:R-:W-:Y:S02]  /*1270*/  IMAD R9, R25, 0x10, R20 ;  /* 0x0000001019097824 */ /* 0x000fe400078e0214 */
[C---:B------:R-:W-:Y:S01]  /*1280*/  IMAD R8, R17.reuse, c[0x0][0x1bc], R8 ;  /* 0x00006f0011087a24 */ /* 0x040fe200078e0208 */
[----:B------:R-:W-:Y:S01]  /*1290*/  LOP3.LUT R0, R4, 0x38, R12, 0xf8, !PT ;  /* 0x0000003804007812 */ /* 0x000fe200078ef80c */
[----:B------:R-:W-:Y:S01]  /*12a0*/  IMAD.WIDE.U32 R2, R17, c[0x0][0x1b8], R2 ;  /* 0x00006e0011027a25 */ /* 0x000fe200078e0002 */
[----:B------:R-:W-:Y:S02]  /*12b0*/  SHF.R.U32.HI R4, RZ, 0x3, R4 ;  /* 0x00000003ff047819 */ /* 0x000fe40000011604 */
[----:B------:R-:W-:Y:S01]  /*12c0*/  IADD3 R5, R12, 0x40, RZ ;  /* 0x000000400c057810 */ /* 0x000fe20007ffe0ff */
[----:B------:R-:W-:Y:S01]  /*12d0*/  IMAD.IADD R3, R3, 0x1, R8 ;  /* 0x0000000103037824 */ /* 0x000fe200078e0208 */
[----:B------:R-:W-:-:S02]  /*12e0*/  LOP3.LUT R22, R0, R4, RZ, 0x3c, !PT ;  /* 0x0000000400167212 */ /* 0x000fc400078e3cff */
[----:B------:R-:W-:Y:S02]  /*12f0*/  SHF.R.S32.HI R4, RZ, 0x1f, R7 ;  /* 0x0000001fff047819 */ /* 0x000fe40000011407 */
[----:B------:R-:W-:Y:S02]  /*1300*/  IADD3 R0, P0, R7, R20, RZ ;  /* 0x0000001407007210 */ /* 0x000fe40007f1e0ff */
[----:B------:R-:W-:Y:S02]  /*1310*/  IADD3 R9, R9, UR23, RZ ;  /* 0x0000001709097c10 */ /* 0x000fe4000fffe0ff */
[----:B------:R-:W-:Y:S02]  /*1320*/  LEA.HI.X.SX32 R4, R20, R4, 0x1, P0 ;  /* 0x0000000414047211 */ /* 0x000fe400000f0eff */
[----:B------:R-:W-:Y:S01]  /*1330*/  PLOP3.LUT P0, PT, PT, PT, UP0, 0x80, 0x0 ;  /* 0x000000000000781c */ /* 0x000fe20003f0f008 */
[----:B------:R-:W-:Y:S01]  /*1340*/  @P1 IMAD.HI.U32 R11, R9, c[0x0][0x2c8], RZ ;  /* 0x0000b200090b1a27 */ /* 0x000fe200078e00ff */
[----:B------:R-:W-:-:S02]  /*1350*/  ISETP.GE.AND P3, PT, R5, c[0x0][0x1d4], PT ;  /* 0x0000750005007a0c */ /* 0x000fc40003f66270 */
[----:B------:R-:W-:Y:S01]  /*1360*/  SHF.R.S32.HI R13, RZ, 0x1f, R12 ;  /* 0x0000001fff0d7819 */ /* 0x000fe2000001140c */
[----:B------:R-:W-:Y:S01]  /*1370*/  IMAD R5, R4, c[0x0][0x1e0], RZ ;  /* 0x0000780004057a24 */ /* 0x000fe200078e02ff */
[----:B------:R-:W-:Y:S01]  /*1380*/  SEL R8, R52, RZ, !P6 ;  /* 0x000000ff34087207 */ /* 0x000fe20007000000 */
[----:B------:R-:W-:Y:S01]  /*1390*/  IMAD R4, R4, c[0x0][0x208], RZ ;  /* 0x0000820004047a24 */ /* 0x000fe200078e02ff */
[----:B------:R-:W-:Y:S01]  /*13a0*/  ISETP.GE.AND P4, PT, R12, c[0x0][0x1d4], PT ;  /* 0x000075000c007a0c */ /* 0x000fe20003f86270 */
[C---:B------:R-:W-:Y:S02]  /*13b0*/  IMAD R14, R0.reuse, c[0x0][0x1e4], R5 ;  /* 0x00007900000e7a24 */ /* 0x040fe400078e0205 */
[C---:B------:R-:W-:Y:S02]  /*13c0*/  IMAD R15, R0.reuse, c[0x0][0x20c], R4 ;  /* 0x00008300000f7a24 */ /* 0x040fe400078e0204 */
[----:B------:R-:W-:-:S04]  /*13d0*/  IMAD.WIDE.U32 R6, R0, c[0x0][0x1e0], R12 ;  /* 0x0000780000067a25 */ /* 0x000fc800078e000c */
[----:B------:R-:W-:Y:S01]  /*13e0*/  IMAD.WIDE.U32 R4, R0, c[0x0][0x208], R12 ;  /* 0x0000820000047a25 */ /* 0x000fe200078e000c */
[----:B------:R-:W-:Y:S02]  /*13f0*/  MOV R0, R9 ;  /* 0x0000000900007202 */ /* 0x000fe40000000f00 */
[----:B------:R-:W-:Y:S01]  /*1400*/  @P0 SHF.R.U32.HI R0, RZ, c[0x0][0x2cc], R11 ;  /* 0x0000b300ff000a19 */ /* 0x000fe2000001160b */
[C---:B------:R-:W-:Y:S02]  /*1410*/  IMAD R11, R8.reuse, c[0x0][0x1c4], R10 ;  /* 0x00007100080b7a24 */ /* 0x040fe400078e020a */
[----:B------:R-:W-:Y:S01]  /*1420*/  IMAD.WIDE.U32 R2, R8, c[0x0][0x1c0], R2 ;  /* 0x0000700008027a25 */ /* 0x000fe200078e0002 */
[----:B------:R-:W-:Y:S02]  /*1430*/  IADD3 R10, -R0, RZ, RZ ;  /* 0x000000ff000a7210 */ /* 0x000fe40007ffe1ff */
[----:B------:R-:W-:Y:S01]  /*1440*/  SHF.R.S32.HI R8, RZ, 0x1f, R0 ;  /* 0x0000001fff087819 */ /* 0x000fe20000011400 */
[----:B------:R-:W-:-:S02]  /*1450*/  IMAD.IADD R3, R3, 0x1, R11 ;  /* 0x0000000103037824 */ /* 0x000fc400078e020b */
        /* <DEDUP_REMOVED lines=9> */
[----:B------:R-:W-:Y:S02]  /*14f0*/  IMAD.IADD R0, R123, 0x1, -R9 ;  /* 0x000000017b007824 */ /* 0x000fe400078e0a09 */
[----:B------:R-:W-:Y:S02]  /*1500*/  IMAD R11, R11, c[0x0][0x1a8], RZ ;  /* 0x00006a000b0b7a24 */ /* 0x000fe400078e02ff */
[----:B------:R-:W-:-:S04]  /*1510*/  IMAD.WIDE.U32 R8, R17, c[0x0][0x1e8], R6 ;  /* 0x00007a0011087a25 */ /* 0x000fc800078e0006 */
[----:B------:R-:W-:-:S04]  /*1520*/  IMAD.WIDE.U32 R6, R17, c[0x0][0x210], R4 ;  /* 0x0000840011067a25 */ /* 0x000fc800078e0004 */
[C---:B------:R-:W-:Y:S02]  /*1530*/  IMAD R14, R16.reuse, c[0x0][0x1e8], RZ ;  /* 0x00007a00100e7a24 */ /* 0x040fe400078e02ff */
[----:B------:R-:W-:Y:S01]  /*1540*/  IMAD R15, R16, c[0x0][0x210], RZ ;  /* 0x00008400100f7a24 */ /* 0x000fe200078e02ff */
[----:B------:R-:W-:Y:S01]  /*1550*/  SHF.R.S32.HI R16, RZ, 0x1f, R0 ;  /* 0x0000001fff107819 */ /* 0x000fe20000011400 */
[C---:B------:R-:W-:Y:S02]  /*1560*/  IMAD R11, R10.reuse, c[0x0][0x1ac], R11 ;  /* 0x00006b000a0b7a24 */ /* 0x040fe400078e020b */
[----:B------:R-:W-:Y:S01]  /*1570*/  IMAD.WIDE.U32 R4, R10, c[0x0][0x1a8], R2 ;  /* 0x00006a000a047a25 */ /* 0x000fe200078e0002 */
[----:B------:R-:W-:Y:S02]  /*1580*/  LEA.HI R26, R16, R0, RZ, 0x3 ;  /* 0x00000000101a7211 */ /* 0x000fe400078f18ff */
[----:B------:R-:W-:Y:S01]  /*1590*/  IADD3 R16, R20, UR23, RZ ;  /* 0x0000001714107c10 */ /* 0x000fe2000fffe0ff */
[----:B------:R-:W-:Y:S01]  /*15a0*/  IMAD R14, R17, c[0x0][0x1ec], R14 ;  /* 0x00007b00110e7a24 */ /* 0x000fe200078e020e */
[----:B------:R-:W-:Y:S01]  /*15b0*/  IADD3 R2, R5, R11, RZ ;  /* 0x0000000b05027210 */ /* 0x000fe20007ffe0ff */
[----:B------:R-:W-:Y:S01]  /*15c0*/  IMAD R15, R17, c[0x0][0x214], R15 ;  /* 0x00008500110f7a24 */ /* 0x000fe200078e020f */
[----:B------:R-:W-:Y:S01]  /*15d0*/  LEA R18, P0, R4, c[0x0][0x160], 0x1 ;  /* 0x0000580004127a11 */ /* 0x000fe200078008ff */
[----:B------:R-:W-:Y:S01]  /*15e0*/  IMAD.IADD R9, R9, 0x1, R14 ;  /* 0x0000000109097824 */ /* 0x000fe200078e020e */
[----:B------:R-:W-:Y:S01]  /*15f0*/  LOP3.LUT R10, R26, 0xfffffff8, RZ, 0xc0, !PT ;  /* 0xfffffff81a0a7812 */ /* 0x000fe200078ec0ff */
[----:B------:R-:W-:Y:S01]  /*1600*/  IMAD.IADD R7, R7, 0x1, R15 ;  /* 0x0000000107077824 */ /* 0x000fe200078e020f */
[----:B------:R-:W-:Y:S01]  /*1610*/  LEA.HI.X R17, R4, c[0x0][0x164], R2, 0x1, P0 ;  /* 0x0000590004117a11 */ /* 0x000fe200000f0c02 */
[----:B------:R-:W-:Y:S01]  /*1620*/  IMAD.SHL.U32 R15, R25, 0x8, RZ ;  /* 0x00000008190f7824 */ /* 0x000fe200078e00ff */
[----:B------:R-:W-:Y:S01]  /*1630*/  LEA.HI R14, R122, R123, RZ, 0x6 ;  /* 0x0000007b7a0e7211 */ /* 0x000fe200078f30ff */
[----:B------:R-:W-:Y:S01]  /*1640*/  IMAD.IADD R23, R0, 0x1, -R10 ;  /* 0x0000000100177824 */ /* 0x000fe200078e0a0a */
[----:B------:R1:W3:Y:S02]  /*1650*/  SHFL.IDX PT, R4, R18, RZ, 0x181f ;  /* 0x00181fff12047589 */ /* 0x0002e400000e0000 */
[----:B------:R-:W-:Y:S01]  /*1660*/  ISETP.GE.AND P6, PT, R15, c[0x0][0x198], PT ;  /* 0x000066000f007a0c */ /* 0x000fe20003fc6270 */
[----:B------:R-:W-:Y:S01]  /*1670*/  IMAD.SHL.U32 R14, R14, 0x8, RZ ;  /* 0x000000080e0e7824 */ /* 0x000fe200078e00ff */
[----:B------:R1:W4:Y:S04]  /*1680*/  SHFL.IDX PT, R5, R17, RZ, 0x181f ;  /* 0x00181fff11057589 */ /* 0x00032800000e0000 */
[----:B------:R-:W-:-:S02]  /*1690*/  LOP3.LUT R14, R22, 0xfffffe00, R14, 0xf8, !PT ;  /* 0xfffffe00160e7812 */ /* 0x000fc400078ef80e */
[--C-:B--2---:R-:W-:Y:S01]  /*16a0*/  @P2 SHF.R.S32.HI R3, RZ, 0x1f, R21.reuse ;  /* 0x0000001fff032819 */ /* 0x104fe20000011415 */
[----:B------:R-:W-:Y:S01]  /*16b0*/  @P2 IMAD.MOV.U32 R2, RZ, RZ, R21 ;  /* 0x000000ffff022224 */ /* 0x000fe200078e0015 */
[----:B------:R-:W-:Y:S01]  /*16c0*/  @!P2 MOV R2, R52 ;  /* 0x000000340002a202 */ /* 0x000fe20000000f00 */
[----:B------:R-:W-:Y:S01]  /*16d0*/  @!P2 IMAD.MOV.U32 R3, RZ, RZ, R19 ;  /* 0x000000ffff03a224 */ /* 0x000fe200078e0013 */
[----:B------:R-:W-:Y:S01]  /*16e0*/  IADD3 R19, R15, 0x40, RZ ;  /* 0x000000400f137810 */ /* 0x000fe20007ffe0ff */
[----:B------:R-:W-:Y:S01]  /*16f0*/  IMAD.MOV.U32 R21, RZ, RZ, 0x10 ;  /* 0x00000010ff157424 */ /* 0x000fe200078e00ff */
[----:B------:R-:W-:Y:S02]  /*1700*/  SEL R0, R2, RZ, !P5 ;  /* 0x000000ff02007207 */ /* 0x000fe40006800000 */
[----:B------:R-:W-:Y:S02]  /*1710*/  SEL R2, R3, RZ, !P5 ;  /* 0x000000ff03027207 */ /* 0x000fe40006800000 */
[----:B------:R-:W-:Y:S01]  /*1720*/  ISETP.GE.AND P5, PT, R16, UR4, PT ;  /* 0x0000000410007c0c */ /* 0x000fe2000bfa6270 */
[----:B------:R-:W-:Y:S01]  /*1730*/  IMAD.WIDE.U32 R30, R0, c[0x0][0x1f0], R8 ;  /* 0x00007c00001e7a25 */ /* 0x000fe200078e0008 */
[----:B------:R-:W-:-:S03]  /*1740*/  ISETP.GE.AND P0, PT, R19, c[0x0][0x198], PT ;  /* 0x0000660013007a0c */ /* 0x000fc60003f06270 */
[C---:B------:R-:W-:Y:S01]  /*1750*/  IMAD R3, R2.reuse, c[0x0][0x1f0], RZ ;  /* 0x00007c0002037a24 */ /* 0x040fe200078e02ff */
[----:B------:R1:W-:Y:S01]  /*1760*/  STL.64 [R1+0x38], R30 ;  /* 0x0000381e01007387 */ /* 0x0003e20000100a00 */
[----:B------:R-:W-:Y:S01]  /*1770*/  IMAD R2, R2, c[0x0][0x218], RZ ;  /* 0x0000860002027a24 */ /* 0x000fe200078e02ff */
[----:B------:R-:W-:Y:S01]  /*1780*/  R2P PR, R23, 0x6 ;  /* 0x0000000617007804 */ /* 0x000fe20000000000 */
[C---:B------:R-:W-:Y:S02]  /*1790*/  IMAD R11, R0.reuse, c[0x0][0x1f4], R3 ;  /* 0x00007d00000b7a24 */ /* 0x040fe400078e0203 */
[C---:B------:R-:W-:Y:S02]  /*17a0*/  IMAD R10, R0.reuse, c[0x0][0x21c], R2 ;  /* 0x00008700000a7a24 */ /* 0x040fe400078e0202 */
[----:B------:R-:W-:Y:S01]  /*17b0*/  IMAD.WIDE.U32 R74, R0, c[0x0][0x218], R6 ;  /* 0x00008600004a7a25 */ /* 0x000fe200078e0006 */
[----:B------:R-:W-:Y:S02]  /*17c0*/  IADD3 R33, R31, R11, RZ ;  /* 0x0000000b1f217210 */ /* 0x000fe40007ffe0ff */
[----:B------:R-:W-:Y:S01]  /*17d0*/  SEL R3, R21, 0xfffffff0, !P1 ;  /* 0xfffffff015037807 */ /* 0x000fe20004800000 */
[----:B------:R-:W-:Y:S01]  /*17e0*/  IMAD.IADD R29, R75, 0x1, R10 ;  /* 0x000000014b1d7824 */ /* 0x000fe200078e020a */
[----:B------:R1:W-:Y:S01]  /*17f0*/  STL.64 [R1+0x40], R74 ;  /* 0x0000404a01007387 */ /* 0x0003e20000100a00 */
[----:B------:R-:W-:-:S03]  /*1800*/  SEL R2, R24, 0xffffffe0, !P2 ;  /* 0xffffffe018027807 */ /* 0x000fc60005000000 */
[----:B------:R1:W-:Y:S04]  /*1810*/  STL [R1+0x24], R29 ;  /* 0x0000241d01007387 */ /* 0x0003e80000100800 */
[----:B------:R1:W-:Y:S01]  /*1820*/  STL [R1+0x34], R33 ;  /* 0x0000342101007387 */ /* 0x0003e20000100800 */
[----:B------:R-:W-:Y:S05]  /*1830*/  @P5 BRA `(.L_x_993) ;  /* 0x000000a000005947 */ /* 0x000fea0003800000 */
[----:B---34-:R-:W-:Y:S02]  /*1840*/  SHF.R.S32.HI R0, RZ, 0x1f, R19 ;  /* 0x0000001fff007819 */ /* 0x018fe40000011413 */
[C---:B------:R-:W-:Y:S02]  /*1850*/  LEA R6, P1, R15.reuse, R4, 0x1 ;  /* 0x000000040f067211 */ /* 0x040fe400078208ff */
[----:B------:R-:W-:Y:S02]  /*1860*/  LEA.HI R0, R0, R19, RZ, 0x3 ;  /* 0x0000001300007211 */ /* 0x000fe400078f18ff */
[----:B------:R-:W-:-:S02]  /*1870*/  LEA.HI.X R7, R15, R5, R13, 0x1, P1 ;  /* 0x000000050f077211 */ /* 0x000fc400008f0c0d */
[----:B------:R-:W-:Y:S01]  /*1880*/  LOP3.LUT R8, R0, 0xfffffff8, RZ, 0xc0, !PT ;  /* 0xfffffff800087812 */ /* 0x000fe200078ec0ff */
[----:B------:R-:W-:-:S04]  /*1890*/  IMAD.SHL.U32 R0, R14, 0x2, RZ ;  /* 0x000000020e007824 */ /* 0x000fc800078e00ff */
[----:B------:R-:W-:Y:S01]  /*18a0*/  IMAD.WIDE R4, R8, 0x2, R4 ;  /* 0x0000000208047825 */ /* 0x000fe200078e0204 */
[----:B------:R-:W-:Y:S01]  /*18b0*/  @!PT LDS RZ, [RZ] ;  /* 0x00000000fffff984 */ /* 0x000fe20000000800 */
[----:B------:R2:W-:Y:S04]  /*18c0*/  LDGSTS.E.BYPASS.LTC128B.128 [R0+0x8080], [R6.64], !P6 ;  /* 0x0808000006007fae */ /* 0x0005e8000f101d54 */
[----:B------:R2:W-:Y:S02]  /*18d0*/  LDGSTS.E.BYPASS.LTC128B.128 [R0+0xc080], [R4.64], !P0 ;  /* 0x0c08000004007fae */ /* 0x0005e4000c101d54 */
.L_x_993:
[----:B---34-:R-:W-:Y:S05]  /*18e0*/  BSYNC B0 ;  /* 0x0000000000007941 */ /* 0x018fea0003800000 */
.L_x_992:
[----:B--2---:R-:W-:Y:S01]  /*18f0*/  IADD3 R0, R16, 0x10, RZ ;  /* 0x0000001010007810 */ /* 0x004fe20007ffe0ff */
[----:B------:R2:W3:Y:S01]  /*1900*/  SHFL.IDX PT, R5, R17, 0x1, 0x181f ;  /* 0x00381f0011057f89 */ /* 0x0004e200000e0000 */
[----:B------:R-:W-:Y:S02]  /*1910*/  BSSY B0, `(.L_x_994) ;  /* 0x000000e000007945 */ /* 0x000fe40003800000 */
[----:B------:R-:W-:Y:S01]  /*1920*/  ISETP.GE.AND P1, PT, R0, UR4, PT ;  /* 0x0000000400007c0c */ /* 0x000fe2000bf26270 */
[----:B------:R2:W4:-:S12]  /*1930*/  SHFL.IDX PT, R4, R18, 0x1, 0x181f ;  /* 0x00381f0012047f89 */ /* 0x00051800000e0000 */
[----:B------:R-:W-:Y:S05]  /*1940*/  @P1 BRA `(.L_x_995) ;  /* 0x000000a000001947 */ /* 0x000fea0003800000 */
[----:B------:R-:W-:Y:S02]  /*1950*/  SHF.R.S32.HI R0, RZ, 0x1f, R19 ;  /* 0x0000001fff007819 */ /* 0x000fe40000011413 */
[C---:B----4-:R-:W-:Y:S02]  /*1960*/  LEA R6, P1, R15.reuse, R4, 0x1 ;  /* 0x000000040f067211 */ /* 0x050fe400078208ff */
        /* <DEDUP_REMOVED lines=8> */
.L_x_995:
[----:B------:R-:W-:Y:S05]  /*19f0*/  BSYNC B0 ;  /* 0x0000000000007941 */ /* 0x000fea0003800000 */
.L_x_994:
[----:B---3--:R-:W-:Y:S01]  /*1a00*/  IADD3 R0, R16, 0x20, RZ ;  /* 0x0000002010007810 */ /* 0x008fe20007ffe0ff */
[----:B------:R3:W1:Y:S01]  /*1a10*/  SHFL.IDX PT, R5, R17, 0x2, 0x181f ;  /* 0x00581f0011057f89 */ /* 0x00066200000e0000 */
[----:B------:R-:W-:Y:S02]  /*1a20*/  BSSY B0, `(.L_x_996) ;  /* 0x000000e000007945 */ /* 0x000fe40003800000 */
[----:B------:R-:W-:Y:S01]  /*1a30*/  ISETP.GE.AND P1, PT, R0, UR4, PT ;  /* 0x0000000400007c0c */ /* 0x000fe2000bf26270 */
[----:B----4-:R3:W4:-:S12]  /*1a40*/  SHFL.IDX PT, R4, R18, 0x2, 0x181f ;  /* 0x00581f0012047f89 */ /* 0x01071800000e0000 */
[----:B------:R-:W-:Y:S05]  /*1a50*/  @P1 BRA `(.L_x_997) ;  /* 0x000000a000001947 */ /* 0x000fea0003800000 */
[----:B------:R-:W-:Y:S02]  /*1a60*/  SHF.R.S32.HI R0, RZ, 0x1f, R19 ;  /* 0x0000001fff007819 */ /* 0x000fe40000011413 */
[C---:B----4-:R-:W-:Y:S02]  /*1a70*/  LEA R6, P1, R15.reuse, R4, 0x1 ;  /* 0x000000040f067211 */ /* 0x050fe400078208ff */
        /* <DEDUP_REMOVED lines=8> */
.L_x_997:
[----:B------:R-:W-:Y:S05]  /*1b00*/  BSYNC B0 ;  /* 0x0000000000007941 */ /* 0x000fea0003800000 */
.L_x_996:
[----:B-1----:R-:W-:Y:S01]  /*1b10*/  IADD3 R0, R16, 0x30, RZ ;  /* 0x0000003010007810 */ /* 0x002fe20007ffe0ff */
[----:B------:R1:W2:Y:S01]  /*1b20*/  SHFL.IDX PT, R5, R17, 0x3, 0x181f ;  /* 0x00781f0011057f89 */ /* 0x0002a200000e0000 */
[----:B------:R-:W-:Y:S02]  /*1b30*/  BSSY B0, `(.L_x_998) ;  /* 0x000000e000007945 */ /* 0x000fe40003800000 */
[----:B------:R-:W-:Y:S01]  /*1b40*/  ISETP.GE.AND P1, PT, R0, UR4, PT ;  /* 0x0000000400007c0c */ /* 0x000fe2000bf26270 */
[----:B----4-:R1:W4:-:S12]  /*1b50*/  SHFL.IDX PT, R4, R18, 0x3, 0x181f ;  /* 0x00781f0012047f89 */ /* 0x01031800000e0000 */
[----:B------:R-:W-:Y:S05]  /*1b60*/  @P1 BRA `(.L_x_999) ;  /* 0x000000a000001947 */ /* 0x000fea0003800000 */
[----:B------:R-:W-:Y:S02]  /*1b70*/  SHF.R.S32.HI R0, RZ, 0x1f, R19 ;  /* 0x0000001fff007819 */ /* 0x000fe40000011413 */
[C---:B----4-:R-:W-:Y:S02]  /*1b80*/  LEA R6, P1, R15.reuse, R4, 0x1 ;  /* 0x000000040f067211 */ /* 0x050fe400078208ff */
        /* <DEDUP_REMOVED lines=8> */
.L_x_999:
[----:B------:R-:W-:Y:S05]  /*1c10*/  BSYNC B0 ;  /* 0x0000000000007941 */ /* 0x000fea0003800000 */
.L_x_998:
[----:B--2---:R-:W-:Y:S01]  /*1c20*/  IADD3 R0, R16, 0x40, RZ ;  /* 0x0000004010007810 */ /* 0x004fe20007ffe0ff */
        /* <DEDUP_REMOVED lines=15> */
.L_x_1001:
[----:B------:R-:W-:Y:S05]  /*1d20*/  BSYNC B0 ;  /* 0x0000000000007941 */ /* 0x000fea0003800000 */
.L_x_1000:
        /* <DEDUP_REMOVED lines=16> */
.L_x_1003:
[----:B------:R-:W-:Y:S05]  /*1e30*/  BSYNC B0 ;  /* 0x0000000000007941 */ /* 0x000fea0003800000 */
.L_x_1002:
        /* <DEDUP_REMOVED lines=16> */
.L_x_1005:
[----:B------:R-:W-:Y:S05]  /*1f40*/  BSYNC B0 ;  /* 0x0000000000007941 */ /* 0x000fea0003800000 */
.L_x_1004:
[----:B-1----:R-:W-:Y:S01]  /*1f50*/  IADD3 R0, R16, 0x70, RZ ;  /* 0x0000007010007810 */ /* 0x002fe20007ffe0ff */
[----:B----4-:R-:W1:Y:S01]  /*1f60*/  SHFL.IDX PT, R4, R18, 0x7, 0x181f ;  /* 0x00f81f0012047f89 */ /* 0x010e6200000e0000 */
[----:B------:R-:W-:Y:S01]  /*1f70*/  UMOV UR25, 0x30 ;  /* 0x0000003000197882 */ /* 0x000fe20000000000 */
[----:B------:R-:W-:Y:S01]  /*1f80*/  IMAD.SHL.U32 R243, R14, 0x2, RZ ;  /* 0x000000020ef37824 */ /* 0x000fe200078e00ff */
[----:B------:R-:W-:Y:S01]  /*1f90*/  ISETP.GE.AND P1, PT, R0, UR4, PT ;  /* 0x0000000400007c0c */ /* 0x000fe2000bf26270 */
[----:B------:R-:W4:Y:S01]  /*1fa0*/  SHFL.IDX PT, R5, R17, 0x7, 0x181f ;  /* 0x00f81f0011057f89 */ /* 0x000f2200000e0000 */
[----:B------:R-:W-:Y:S01]  /*1fb0*/  UIMAD UR24, UR13, -0x30, UR25 ;  /* 0xffffffd00d1878a4 */ /* 0x000fe2000f8e0219 */
[----:B------:R-:W-:Y:S01]  /*1fc0*/  IMAD.MOV.U32 R124, RZ, RZ, R32 ;  /* 0x000000ffff7c7224 */ /* 0x000fe200078e0020 */
[----:B------:R-:W-:Y:S01]  /*1fd0*/  ULDC.64 UR4, c[0x0][0x1e0] ;  /* 0x0000780000047ab9 */ /* 0x000fe20000000a00 */
[----:B------:R-:W-:Y:S01]  /*1fe0*/  IMAD.MOV.U32 R125, RZ, RZ, R33 ;  /* 0x000000ffff7d7224 */ /* 0x000fe200078e0021 */
[----:B------:R-:W-:Y:S01]  /*1ff0*/  UIMAD.WIDE.U32 UR28, UR25, UR4, URZ ;  /* 0x00000004191c72a5 */ /* 0x000fe2000f8e003f */
[----:B------:R-:W-:Y:S01]  /*2000*/  IMAD.MOV.U32 R124, RZ, RZ, R30 ;  /* 0x000000ffff7c7224 */ /* 0x000fe200078e001e */
[----:B------:R-:W-:Y:S01]  /*2010*/  UIMAD UR25, UR25, UR5, URZ ;  /* 0x00000005191972a4 */ /* 0x000fe2000f8e023f */
[----:B------:R-:W-:Y:S01]  /*2020*/  IMAD.U32 R119, RZ, RZ, UR24 ;  /* 0x00000018ff777e24 */ /* 0x000fe2000f8e00ff */
[----:B------:R-:W-:Y:S01]  /*2030*/  UIADD3 UR14, UR13, -0x1, URZ ;  /* 0xffffffff0d0e7890 */ /* 0x000fe2000fffe03f */
[----:B------:R-:W-:Y:S01]  /*2040*/  SHF.R.S32.HI R11, RZ, 0x4, R27 ;  /* 0x00000004ff0b7819 */ /* 0x000fe2000001141b */
[----:B------:R-:W-:Y:S01]  /*2050*/  UIADD3 UR25, UR29, UR25, URZ ;  /* 0x000000191d197290 */ /* 0x000fe2000fffe03f */
[----:B------:R-:W-:Y:S01]  /*2060*/  @!P1 SHF.R.S32.HI R0, RZ, 0x1f, R19 ;  /* 0x0000001fff009819 */ /* 0x000fe20000011413 */
[----:B------:R-:W-:Y:S01]  /*2070*/  IMAD.U32 R8, RZ, RZ, UR28 ;  /* 0x0000001cff087e24 */ /* 0x000fe2000f8e00ff */
[----:B------:R-:W-:Y:S01]  /*2080*/  IADD3 R24, R119, UR9, -R20 ;  /* 0x0000000977187c10 */ /* 0x000fe2000fffe814 */
[----:B------:R-:W-:Y:S01]  /*2090*/  USHF.R.S32.HI UR11, URZ, 0x1f, UR14 ;  /* 0x0000001f3f0b7899 */ /* 0x000fe2000801140e */
[----:B------:R-:W-:Y:S01]  /*20a0*/  @!P1 LEA.HI R0, R0, R19, RZ, 0x3 ;  /* 0x0000001300009211 */ /* 0x000fe200078f18ff */
[----:B------:R-:W-:Y:S01]  /*20b0*/  UIMAD UR6, UR25, UR14, URZ ;  /* 0x0000000e190672a4 */ /* 0x000fe2000f8e023f */
[----:B------:R-:W-:Y:S01]  /*20c0*/  ISETP.GE.AND P5, PT, R24, 0x11, PT ;  /* 0x000000111800780c */ /* 0x000fe20003fa6270 */
[----:B------:R-:W-:Y:S01]  /*20d0*/  IMAD.MOV.U32 R118, RZ, RZ, R8 ;  /* 0x000000ffff767224 */ /* 0x000fe200078e0008 */
[C---:B-1----:R-:W-:Y:S01]  /*20e0*/  @!P1 LEA R6, P2, R15.reuse, R4, 0x1 ;  /* 0x000000040f069211 */ /* 0x042fe200078408ff */
[----:B------:R-:W-:Y:S01]  /*20f0*/  UIMAD UR6, UR11, UR28, UR6 ;  /* 0x0000001c0b0672a4 */ /* 0x000fe2000f8e0206 */
[----:B------:R-:W-:Y:S01]  /*2100*/  @!P1 LOP3.LUT R0, R0, 0xfffffff8, RZ, 0xc0, !PT ;  /* 0xfffffff800009812 */ /* 0x000fe200078ec0ff */
[----:B------:R-:W-:Y:S01]  /*2110*/  IMAD.U32 R9, RZ, RZ, UR29 ;  /* 0x0000001dff097e24 */ /* 0x000fe2000f8e00ff */
[----:B----4-:R-:W-:Y:S01]  /*2120*/  @!P1 LEA.HI.X R7, R15, R5, R13, 0x1, P2 ;  /* 0x000000050f079211 */ /* 0x010fe200010f0c0d */
[----:B------:R-:W-:Y:S01]  /*2130*/  UIMAD.WIDE.U32 UR18, UR4, 0x20, URZ ;  /* 0x00000020041278a5 */ /* 0x000fe2000f8e003f */
[----:B------:R-:W-:Y:S01]  /*2140*/  ISETP.GE.AND P2, PT, R24, 0x21, PT ;  /* 0x000000211800780c */ /* 0x000fe20003f46270 */
[----:B------:R-:W-:Y:S01]  /*2150*/  @!P1 IMAD.WIDE R4, R0, 0x2, R4 ;  /* 0x0000000200049825 */ /* 0x000fe200078e0204 */
[----:B------:R-:W-:Y:S01]  /*2160*/  USHF.L.U32 UR10, UR5, 0x5, URZ ;  /* 0x00000005050a7899 */ /* 0x000fe2000800063f */
[----:B------:R-:W-:Y:S01]  /*2170*/  @!PT LDS RZ, [RZ] ;  /* 0x00000000fffff984 */ /* 0x000fe20000000800 */
[----:B------:R1:W-:Y:S01]  /*2180*/  @!P1 LDGSTS.E.BYPASS.LTC128B.128 [R243+0xb880], [R6.64], !P6 ;  /* 0x0b88000006f39fae */ /* 0x0003e2000f101d54 */
[----:B------:R-:W-:Y:S01]  /*2190*/  ISETP.GE.AND P6, PT, R24, 0x1, PT ;  /* 0x000000011800780c */ /* 0x000fe20003fc6270 */
[----:B------:R-:W-:Y:S01]  /*21a0*/  IMAD.U32 R9, RZ, RZ, UR5 ;  /* 0x00000005ff097e24 */ /* 0x000fe2000f8e00ff */
[----:B------:R-:W-:Y:S01]  /*21b0*/  UIADD3 UR10, UR19, UR10, URZ ;  /* 0x0000000a130a7290 */ /* 0x000fe2000fffe03f */
[----:B------:R4:W-:Y:S01]  /*21c0*/  @!P1 LDGSTS.E.BYPASS.LTC128B.128 [R243+0xf880], [R4.64], !P0 ;  /* 0x0f88000004f39fae */ /* 0x0009e2000c101d54 */
[----:B------:R-:W-:Y:S01]  /*21d0*/  LEA.HI R12, R27, R11, RZ, 0x1 ;  /* 0x0000000b1b0c7211 */ /* 0x000fe200078f08ff */
[----:B------:R-:W-:Y:S01]  /*21e0*/  IMAD.MOV.U32 R72, RZ, RZ, R28 ;  /* 0x000000ffff487224 */ /* 0x000fe200078e001c */
[----:B------:R-:W-:Y:S01]  /*21f0*/  LEA.HI R121, R122, R123, RZ, 0x5 ;  /* 0x0000007b7a797211 */ /* 0x000fe200078f28ff */
[----:B------:R-:W0:Y:S01]  /*2200*/  LDGDEPBAR ;  /* 0x00000000000079af */ /* 0x000e220000000000 */
[----:B------:R-:W-:Y:S01]  /*2210*/  IMAD.MOV.U32 R73, RZ, RZ, R29 ;  /* 0x000000ffff497224 */ /* 0x000fe200078e001d */
[----:B------:R-:W-:Y:S01]  /*2220*/  UISETP.GT.AND UP0, UPT, UR14, UR8, UPT ;  /* 0x000000080e00728c */ /* 0x000fe2000bf04270 */
[----:B------:R-:W-:Y:S01]  /*2230*/  SHF.R.S32.HI R120, RZ, 0x5, R121 ;  /* 0x00000005ff787819 */ /* 0x000fe20000011479 */
[----:B------:R-:W-:Y:S01]  /*2240*/  IMAD.MOV.U32 R72, RZ, RZ, R74 ;  /* 0x000000ffff487224 */ /* 0x000fe200078e004a */
[----:B------:R-:W-:Y:S04]  /*2250*/  STL.64 [R1+0x30], R124 ;  /* 0x0000307c01007387 */ /* 0x000fe80000100a00 */
[----:B------:R-:W-:Y:S01]  /*2260*/  STL.64 [R1+0x20], R72 ;  /* 0x0000204801007387 */ /* 0x000fe20000100a00 */
[----:B-1----:R-:W-:-:S02]  /*2270*/  IMAD.U32 R6, RZ, RZ, UR4 ;  /* 0x00000004ff067e24 */ /* 0x002fc4000f8e00ff */
[----:B----4-:R-:W-:-:S05]  /*2280*/  IMAD.WIDE.U32 R4, R118, UR14, R124 ;  /* 0x0000000e76047c25 */ /* 0x010fca000f8e007c */
[----:B------:R-:W-:Y:S01]  /*2290*/  IADD3 R0, R5, UR6, RZ ;  /* 0x0000000605007c10 */ /* 0x000fe2000fffe0ff */
[----:B------:R-:W-:Y:S01]  /*22a0*/  ULDC.64 UR6, c[0x0][0x208] ;  /* 0x0000820000067ab9 */ /* 0x000fe20000000a00 */
[----:B------:R-:W-:Y:S01]  /*22b0*/  BAR.SYNC.DEFER_BLOCKING 0x0 ;  /* 0x0000000000007b1d */ /* 0x000fe20000010000 */
[----:B------:R-:W-:Y:S01]  /*22c0*/  @P5 LEA R7, P0, R6, R4, 0x4 ;  /* 0x0000000406075211 */ /* 0x000fe200078020ff */
[----:B------:R-:W-:Y:S01]  /*22d0*/  UIMAD UR11, UR11, UR6, URZ ;  /* 0x000000060b0b72a4 */ /* 0x000fe2000f8e023f */
[----:B------:R-:W-:Y:S01]  /*22e0*/  @P6 LEA R8, P1, R4, c[0x0][0x1c8], 0x1 ;  /* 0x0000720004086a11 */ /* 0x000fe200078208ff */
[----:B------:R-:W-:Y:S01]  /*22f0*/  UIMAD.WIDE.U32 UR26, UR14, UR6, URZ ;  /* 0x000000060e1a72a5 */ /* 0x000fe2000f8e003f */
[----:B------:R-:W-:Y:S01]  /*2300*/  @P5 LEA.HI.X R10, R6, R0, R9, 0x4, P0 ;  /* 0x00000000060a5211 */ /* 0x000fe200000f2409 */
[----:B------:R-:W-:Y:S01]  /*2310*/  UIMAD UR11, UR14, UR7, UR11 ;  /* 0x000000070e0b72a4 */ /* 0x000fe2000f8e020b */
[C---:B------:R-:W-:Y:S01]  /*2320*/  @P2 IADD3 R5, P0, R4.reuse, UR18, RZ ;  /* 0x0000001204052c10 */ /* 0x040fe2000ff1e0ff */
[----:B------:R-:W-:Y:S01]  /*2330*/  USHF.L.U32 UR12, UR6, 0x5, URZ ;  /* 0x00000005060c7899 */ /* 0x000fe2000800063f */
[----:B------:R-:W-:-:S02]  /*2340*/  @P6 LEA.HI.X R9, R4, c[0x0][0x1cc], R0, 0x1, P1 ;  /* 0x0000730004096a11 */ /* 0x000fc400008f0c00 */
[----:B------:R-:W-:Y:S02]  /*2350*/  @P5 LEA R6, P1, R7, c[0x0][0x1c8], 0x1 ;  /* 0x0000720007065a11 */ /* 0x000fe400078208ff */
[----:B------:R-:W-:Y:S02]  /*2360*/  @P2 IADD3.X R0, R0, UR10, RZ, P0, !PT ;  /* 0x0000000a00002c10 */ /* 0x000fe400087fe4ff */
[----:B------:R-:W-:Y:S02]  /*2370*/  @P2 LEA R4, P0, R5, c[0x0][0x1c8], 0x1 ;  /* 0x0000720005042a11 */ /* 0x000fe400078008ff */
[----:B------:R-:W-:Y:S02]  /*2380*/  @P5 LEA.HI.X R7, R7, c[0x0][0x1cc], R10, 0x1, P1 ;  /* 0x0000730007075a11 */ /* 0x000fe400008f0c0a */
[----:B------:R-:W-:Y:S01]  /*2390*/  @P2 LEA.HI.X R5, R5, c[0x0][0x1cc], R0, 0x1, P0 ;  /* 0x0000730005052a11 */ /* 0x000fe200000f0c00 */
[----:B------:R-:W-:Y:S01]  /*23a0*/  IMAD.SHL.U32 R0, R25, 0x40, RZ ;  /* 0x0000004019007824 */ /* 0x000fe200078e00ff */
[----:B------:R-:W-:-:S02]  /*23b0*/  LOP3.LUT R10, R12, 0xfffffffe, RZ, 0xc0, !PT ;  /* 0xfffffffe0c0a7812 */ /* 0x000fc400078ec0ff */
[----:B------:R-:W-:Y:S01]  /*23c0*/  LOP3.LUT P0, RZ, R25, 0x2, RZ, 0xc0, !PT ;  /* 0x0000000219ff7812 */ /* 0x000fe2000780c0ff */
[----:B------:R-:W-:Y:S01]  /*23d0*/  @!PT LDS RZ, [RZ] ;  /* 0x00000000fffff984 */ /* 0x000fe20000000800 */
[----:B------:R-:W-:Y:S01]  /*23e0*/  @!PT LDS RZ, [RZ] ;  /* 0x00000000fffff984 */ /* 0x000fe20000000800 */
[----:B------:R-:W-:Y:S01]  /*23f0*/  @!PT LDS RZ, [RZ] ;  /* 0x00000000fffff984 */ /* 0x000fe20000000800 */
[----:B------:R1:W-:Y:S01]  /*2400*/  @P6 LDGSTS.E.BYPASS.LTC128B.128 [R243+0x5080], [R8.64], !P4 ;  /* 0x0508000008f36fae */ /* 0x0003e2000e101d54 */
[----:B------:R-:W-:Y:S01]  /*2410*/  LOP3.LUT R0, R0, 0x1c0, RZ, 0xc0, !PT ;  /* 0x000001c000007812 */ /* 0x000fe200078ec0ff */
[----:B------:R-:W-:Y:S01]  /*2420*/  IMAD.IADD R10, R11, 0x1, -R10 ;  /* 0x000000010b0a7824 */ /* 0x000fe200078e0a0a */
[C---:B------:R-:W-:Y:S01]  /*2430*/  ISETP.LT.OR P1, PT, R24.reuse, 0x1, P4 ;  /* 0x000000011800780c */ /* 0x040fe20002721670 */
[----:B------:R1:W-:Y:S01]  /*2440*/  @P6 LDGSTS.E.BYPASS.LTC128B.128 [R243+0x6880], [R8.64+0x80], !P3 ;  /* 0x0688008008f36fae */ /* 0x0003e2000d901d54 */
[----:B------:R-:W-:-:S03]  /*2450*/  ISETP.LT.OR P6, PT, R24, 0x1, P3 ;  /* 0x000000011800780c */ /* 0x000fc60001fc1670 */
[----:B------:R4:W-:Y:S04]  /*2460*/  @P5 LDGSTS.E.BYPASS.LTC128B.128 [R243+0x5880], [R6.64], !P4 ;  /* 0x0588000006f35fae */ /* 0x0009e8000e101d54 */
[----:B------:R4:W-:Y:S04]  /*2470*/  @P5 LDGSTS.E.BYPASS.LTC128B.128 [R243+0x7080], [R6.64+0x80], !P3 ;  /* 0x0708008006f35fae */ /* 0x0009e8000d901d54 */
[----:B------:R5:W-:Y:S04]  /*2480*/  @P2 LDGSTS.E.BYPASS.LTC128B.128 [R243+0x6080], [R4.64], !P4 ;  /* 0x0608000004f32fae */ /* 0x000be8000e101d54 */
[----:B------:R5:W-:Y:S04]  /*2490*/  @P2 LDGSTS.E.BYPASS.LTC128B.128 [R243+0x7880], [R4.64+0x80], !P3 ;  /* 0x0788008004f32fae */ /* 0x000be8000d901d54 */
[----:B------:R-:W0:Y:S01]  /*24a0*/  LDGDEPBAR ;  /* 0x00000000000079af */ /* 0x000e220000000000 */
[----:B----4-:R-:W-:-:S02]  /*24b0*/  IMAD.SHL.U32 R6, R23, 0x40, RZ ;  /* 0x0000004017067824 */ /* 0x010fc400078e00ff */
[----:B------:R-:W-:-:S05]  /*24c0*/  IMAD.SHL.U32 R7, R20, 0x8, RZ ;  /* 0x0000000814077824 */ /* 0x000fca00078e00ff */
[----:B------:R-:W-:Y:S01]  /*24d0*/  LOP3.LUT R7, R0, 0x8, R7, 0xf8, !PT ;  /* 0x0000000800077812 */ /* 0x000fe200078ef807 */
[----:B-----5:R-:W-:Y:S01]  /*24e0*/  IMAD.SHL.U32 R5, R26, 0x40, RZ ;  /* 0x000000401a057824 */ /* 0x020fe200078e00ff */
[----:B------:R-:W-:-:S04]  /*24f0*/  DEPBAR.LE SB0, 0x1 ;  /* 0x000080400000791a */ /* 0x000fc80000000000 */
[----:B------:R-:W-:Y:S01]  /*2500*/  LOP3.LUT R4, R6, 0x1c0, RZ, 0xc0, !PT ;  /* 0x000001c006047812 */ /* 0x000fe200078ec0ff */
[----:B------:R-:W-:-:S04]  /*2510*/  DEPBAR.LE SB0, 0x0 ;  /* 0x000080000000791a */ /* 0x000fc80000000000 */
[----:B------:R-:W-:Y:S01]  /*2520*/  IMAD.SHL.U32 R6, R10, 0x8, RZ ;  /* 0x000000080a067824 */ /* 0x000fe200078e00ff */
[----:B------:R-:W-:Y:S02]  /*2530*/  LOP3.LUT R117, R5, 0xfffffe00, RZ, 0xc0, !PT ;  /* 0xfffffe0005757812 */ /* 0x000fe400078ec0ff */
[----:B------:R-:W-:Y:S02]  /*2540*/  SHF.R.U32.HI R0, RZ, 0x3, R0 ;  /* 0x00000003ff007819 */ /* 0x000fe40000011600 */
[----:B------:R-:W-:Y:S02]  /*2550*/  LOP3.LUT R5, R4, 0x8, R6, 0xf8, !PT ;  /* 0x0000000804057812 */ /* 0x000fe400078ef806 */
[----:B------:R-:W-:Y:S02]  /*2560*/  SHF.R.U32.HI R4, RZ, 0x3, R4 ;  /* 0x00000003ff047819 */ /* 0x000fe40000011604 */
[----:B------:R-:W-:Y:S02]  /*2570*/  LOP3.LUT R0, R7, R0, RZ, 0x3c, !PT ;  /* 0x0000000007007212 */ /* 0x000fe400078e3cff */
[----:B------:R-:W-:Y:S01]  /*2580*/  LOP3.LUT R116, R5, R4, RZ, 0x3c, !PT ;  /* 0x0000000405747212 */ /* 0x000fe200078e3cff */
[----:B------:R-:W-:-:S02]  /*2590*/  IMAD R4, R120, 0x400, R117 ;  /* 0x0000040078047824 */ /* 0x000fc400078e0275 */
[----:B------:R-:W-:Y:S02]  /*25a0*/  IMAD R0, R10, 0x200, R0 ;  /* 0x000002000a007824 */ /* 0x000fe400078e0200 */
[----:B------:R-:W-:Y:S02]  /*25b0*/  IMAD.IADD R4, R116, 0x1, R4 ;  /* 0x0000000174047824 */ /* 0x000fe400078e0204 */
[----:B------:R-:W-:Y:S01]  /*25c0*/  IMAD.SHL.U32 R224, R0, 0x2, RZ ;  /* 0x0000000200e07824 */ /* 0x000fe200078e00ff */
[----:B------:R-:W-:Y:S01]  /*25d0*/  BAR.SYNC.DEFER_BLOCKING 0x0 ;  /* 0x0000000000007b1d */ /* 0x000fe20000010000 */
[----:B------:R-:W-:-:S03]  /*25e0*/  IMAD.SHL.U32 R231, R4, 0x2, RZ ;  /* 0x0000000204e77824 */ /* 0x000fc600078e00ff */
[C---:B------:R-:W-:Y:S01]  /*25f0*/  IADD3 R0, R224.reuse, 0x5080, RZ ;  /* 0x00005080e0007810 */ /* 0x040fe20007ffe0ff */
[C-C-:B------:R-:W-:Y:S01]  /*2600*/  IMAD R233, R3.reuse, 0x2, R231.reuse ;  /* 0x0000000203e97824 */ /* 0x140fe200078e02e7 */
[----:B------:R-:W-:Y:S01]  /*2610*/  IADD3 R235, R224, 0x50a0, RZ ;  /* 0x000050a0e0eb7810 */ /* 0x000fe20007ffe0ff */
[----:B------:R-:W-:Y:S01]  /*2620*/  IMAD R232, R2, 0x2, R231 ;  /* 0x0000000202e87824 */ /* 0x000fe200078e02e7 */
[----:B------:R-:W-:Y:S01]  /*2630*/  @P0 IADD3 R235, R0, -0x20, RZ ;  /* 0xffffffe000eb0810 */ /* 0x000fe20007ffe0ff */
[----:B------:R-:W-:Y:S02]  /*2640*/  IMAD R234, R2, 0x2, R233 ;  /* 0x0000000202ea7824 */ /* 0x000fe400078e02e9 */
[----:B------:R-:W-:Y:S01]  /*2650*/  IMAD R236, R3, 0x2, R232 ;  /* 0x0000000203ec7824 */ /* 0x000fe200078e02e8 */
[C---:B------:R-:W-:Y:S02]  /*2660*/  IADD3 R241, R235.reuse, 0x800, RZ ;  /* 0x00000800ebf17810 */ /* 0x040fe40007ffe0ff */
[----:B------:R-:W-:-:S02]  /*2670*/  IADD3 R240, R235, 0x1000, RZ ;  /* 0x00001000ebf07810 */ /* 0x000fc40007ffe0ff */
[C---:B------:R-:W-:Y:S02]  /*2680*/  IADD3 R239, R235.reuse, 0x1800, RZ ;  /* 0x00001800ebef7810 */ /* 0x040fe40007ffe0ff */
[C---:B------:R-:W-:Y:S02]  /*2690*/  IADD3 R238, R235.reuse, 0x2000, RZ ;  /* 0x00002000ebee7810 */ /* 0x040fe40007ffe0ff */
[----:B------:R-:W-:Y:S01]  /*26a0*/  IADD3 R237, R235, 0x2800, RZ ;  /* 0x00002800ebed7810 */ /* 0x000fe20007ffe0ff */
[----:B-1----:R-:W-:Y:S04]  /*26b0*/  LDSM.16.M88.4 R8, [R231+0x8080] ;  /* 0x00808000e708783b */ /* 0x002fe80000000200 */
[----:B------:R-:W-:Y:S04]  /*26c0*/  LDSM.16.M88.4 R4, [R231+0xa080] ;  /* 0x00a08000e704783b */ /* 0x000fe80000000200 */
[----:B--23--:R-:W1:Y:S04]  /*26d0*/  LDSM.16.M88.4 R16, [R224+0x5880] ;  /* 0x00588000e010783b */ /* 0x00ce680000000200 */
[----:B------:R-:W2:Y:S04]  /*26e0*/  LDSM.16.M88.4 R12, [R224+0x5080] ;  /* 0x00508000e00c783b */ /* 0x000ea80000000200 */
[----:B------:R-:W3:Y:S04]  /*26f0*/  LDSM.16.M88.4 R20, [R224+0x6080] ;  /* 0x00608000e014783b */ /* 0x000ee80000000200 */
[----:B------:R-:W-:Y:S04]  /*2700*/  LDSM.16.M88.4 R36, [R235] ;  /* 0x00000000eb24783b */ /* 0x000fe80000000200 */
[----:B------:R-:W-:Y:S04]  /*2710*/  LDSM.16.M88.4 R48, [R235+0x1000] ;  /* 0x00100000eb30783b */ /* 0x000fe80000000200 */
[----:B------:R-:W-:Y:S01]  /*2720*/  LDSM.16.M88.4 R40, [R235+0x800] ;  /* 0x00080000eb28783b */ /* 0x000fe20000000200 */
[-C--:B-1----:R-:W-:Y:S08]  /*2730*/  HMMA.16816.F32.BF16 R64, R8, R16.reuse, RZ ;  /* 0x000000100840723c */ /* 0x082ff000000418ff */
[----:B------:R-:W-:Y:S07]  /*2740*/  HMMA.16816.F32.BF16 R44, R4, R16, RZ ;  /* 0x00000010042c723c */ /* 0x000fee00000418ff */
[----:B------:R-:W-:Y:S01]  /*2750*/  IMAD.U32 R16, RZ, RZ, UR26 ;  /* 0x0000001aff107e24 */ /* 0x000fe2000f8e00ff */
[----:B--2---:R-:W-:Y:S01]  /*2760*/  HMMA.16816.F32.BF16 R68, R8, R12, RZ ;  /* 0x0000000c0844723c */ /* 0x004fe200000418ff */
[----:B------:R-:W-:Y:S01]  /*2770*/  UIADD3 UR26, UR27, UR11, URZ ;  /* 0x0000000b1b1a7290 */ /* 0x000fe2000fffe03f */
[----:B------:R-:W-:-:S02]  /*2780*/  IMAD.U32 R17, RZ, RZ, UR27 ;  /* 0x0000001bff117e24 */ /* 0x000fc4000f8e00ff */
[----:B------:R-:W-:Y:S02]  /*2790*/  UMOV UR11, 0x5 ;  /* 0x00000005000b7882 */ /* 0x000fe40000000000 */
[----:B------:R-:W-:Y:S02]  /*27a0*/  UIMAD UR26, UR26, 0x30, URZ ;  /* 0x000000301a1a78a4 */ /* 0x000fe4000f8e023f */
[----:B------:R-:W-:Y:S01]  /*27b0*/  HMMA.16816.F32.BF16 R32, R4, R12, RZ ;  /* 0x0000000c0420723c */ /* 0x000fe200000418ff */
[----:B------:R-:W-:-:S07]  /*27c0*/  USHF.L.U64.HI UR11, UR6, UR11, UR7 ;  /* 0x0000000b060b7299 */ /* 0x000fce0008010207 */
[-C--:B------:R-:W-:Y:S08]  /*27d0*/  HMMA.16816.F32.BF16 R56, R4, R14.reuse, RZ ;  /* 0x0000000e0438723c */ /* 0x080ff000000418ff */
[----:B------:R-:W-:Y:S01]  /*27e0*/  HMMA.16816.F32.BF16 R88, R8, R14, RZ ;  /* 0x0000000e0858723c */ /* 0x000fe200000418ff */
[----:B------:R-:W1:Y:S07]  /*27f0*/  LDSM.16.M88.4 R12, [R233+0xa080] ;  /* 0x00a08000e90c783b */ /* 0x000e6e0000000200 */
[C---:B------:R-:W-:Y:S08]  /*2800*/  HMMA.16816.F32.BF16 R52, R4.reuse, R18, RZ ;  /* 0x000000120434723c */ /* 0x040ff000000418ff */
[C---:B---3--:R-:W-:Y:S08]  /*2810*/  HMMA.16816.F32.BF16 R28, R4.reuse, R20, RZ ;  /* 0x00000014041c723c */ /* 0x048ff000000418ff */
[----:B------:R-:W-:Y:S07]  /*2820*/  HMMA.16816.F32.BF16 R60, R4, R22, RZ ;  /* 0x00000016043c723c */ /* 0x000fee00000418ff */
[----:B------:R-:W-:Y:S01]  /*2830*/  IMAD.WIDE.U32 R6, R16, 0x30, R72 ;  /* 0x0000003010067825 */ /* 0x000fe200078e0048 */
[----:B------:R-:W-:Y:S01]  /*2840*/  HMMA.16816.F32.BF16 R92, R8, R18, RZ ;  /* 0x00000012085c723c */ /* 0x000fe200000418ff */
[----:B------:R-:W2:Y:S03]  /*2850*/  LDSM.16.M88.4 R16, [R233+0x8080] ;  /* 0x00808000e910783b */ /* 0x000ea60000000200 */
[----:B------:R-:W-:-:S02]  /*2860*/  LEA R4, P0, R6, c[0x0][0x1f8], 0x1 ;  /* 0x00007e0006047a11 */ /* 0x000fc400078008ff */
[----:B------:R-:W-:Y:S02]  /*2870*/  IADD3 R0, R7, UR26, RZ ;  /* 0x0000001a07007c10 */ /* 0x000fe4000fffe0ff */
[C---:B------:R-:W-:Y:S02]  /*2880*/  HMMA.16816.F32.BF16 R80, R8.reuse, R20, RZ ;  /* 0x000000140850723c */ /* 0x040fe400000418ff */
[----:B------:R-:W-:Y:S01]  /*2890*/  LEA.HI.X R5, R6, c[0x0][0x1fc], R0, 0x1, P0 ;  /* 0x00007f0006057a11 */ /* 0x000fe200000f0c00 */
[----:B------:R-:W-:Y:S01]  /*28a0*/  IMAD.U32 R0, RZ, RZ, UR12 ;  /* 0x0000000cff007e24 */ /* 0x000fe2000f8e00ff */
[----:B------:R-:W-:Y:S02]  /*28b0*/  IADD3 R6, P2, R4, UR12, RZ ;  /* 0x0000000c04067c10 */ /* 0x000fe4000ff5e0ff */
[----:B------:R-:W-:Y:S01]  /*28c0*/  ISETP.LT.OR P0, PT, R24, 0x11, P4 ;  /* 0x000000111800780c */ /* 0x000fe20002701670 */
[----:B------:R-:W-:Y:S01]  /*28d0*/  @!PT LDS RZ, [RZ] ;  /* 0x00000000fffff984 */ /* 0x000fe20000000800 */
[----:B------:R-:W-:Y:S01]  /*28e0*/  @!PT LDS RZ, [RZ] ;  /* 0x00000000fffff984 */ /* 0x000fe20000000800 */
[----:B------:R-:W-:Y:S01]  /*28f0*/  @!PT LDS RZ, [RZ] ;  /* 0x00000000fffff984 */ /* 0x000fe20000000800 */
[----:B------:R3:W-:Y:S01]  /*2900*/  LDGSTS.E.BYPASS.LTC128B.128 [R243+0x2080], [R4.64], !P1 ;  /* 0x0208000004f37fae */ /* 0x0007e2000c901d54 */
[----:B------:R-:W-:Y:S01]  /*2910*/  HMMA.16816.F32.BF16 R20, R8, R22, RZ ;  /* 0x000000160814723c */ /* 0x000fe200000418ff */
[----:B------:R-:W-:-:S02]  /*2920*/  IADD3.X R7, R5, UR11, RZ, P2, !PT ;  /* 0x0000000b05077c10 */ /* 0x000fc400097fe4ff */
[----:B------:R3:W-:Y:S01]  /*2930*/  LDGSTS.E.BYPASS.LTC128B.128 [R243+0x3880], [R4.64+0x80], !P6 ;  /* 0x0388008004f37fae */ /* 0x0007e2000f101d54 */
[----:B------:R-:W-:Y:S02]  /*2940*/  ISETP.LT.OR P6, PT, R24, 0x11, P3 ;  /* 0x000000111800780c */ /* 0x000fe40001fc1670 */
[----:B------:R-:W-:Y:S02]  /*2950*/  LOP3.LUT P1, RZ, R25, 0x4, RZ, 0xc0, !PT ;  /* 0x0000000419ff7812 */ /* 0x000fe4000782c0ff */
[----:B------:R-:W-:Y:S01]  /*2960*/  IADD3 R8, P5, P2, R0, 0x80, R4 ;  /* 0x0000008000087810 */ /* 0x000fe20007abe004 */
[----:B------:R-:W-:Y:S01]  /*2970*/  IMAD.MOV.U32 R0, RZ, RZ, 0x40 ;  /* 0x00000040ff007424 */ /* 0x000fe200078e00ff */
[----:B-1----:R-:W-:Y:S01]  /*2980*/  HMMA.16816.F32.BF16 R104, R12, R36, R32 ;  /* 0x000000240c68723c */ /* 0x002fe20000041820 */
[----:B------:R1:W-:Y:S01]  /*2990*/  LDGSTS.E.BYPASS.LTC128B.128 [R243+0x2880], [R6.64], !P0 ;  /* 0x0288000006f37fae */ /* 0x0003e2000c101d54 */
[----:B------:R-:W-:Y:S02]  /*29a0*/  IADD3.X R9, RZ, UR11, R5, P5, P2 ;  /* 0x0000000bff097c10 */ /* 0x000fe4000afe4405 */
[----:B------:R-:W-:-:S02]  /*29b0*/  ISETP.LT.OR P5, PT, R24, 0x21, P4 ;  /* 0x000000211800780c */ /* 0x000fc400027a1670 */
[----:B------:R-:W-:Y:S01]  /*29c0*/  ISETP.LT.OR P2, PT, R24, 0x21, P3 ;  /* 0x000000211800780c */ /* 0x000fe20001f41670 */
[----:B------:R4:W-:Y:S01]  /*29d0*/  LDGSTS.E.BYPASS.LTC128B.128 [R243+0x4080], [R8.64], !P6 ;  /* 0x0408000008f37fae */ /* 0x0009e2000f101d54 */
[----:B------:R-:W-:Y:S01]  /*29e0*/  SEL R0, R0, 0xffffffc0, !P1 ;  /* 0xffffffc000007807 */ /* 0x000fe20004800000 */
[C---:B------:R-:W-:Y:S04]  /*29f0*/  HMMA.16816.F32.BF16 R96, R12.reuse, R48, R28 ;  /* 0x000000300c60723c */ /* 0x040fe8000004181c */
[----:B------:R-:W-:Y:S02]  /*2a00*/  IMAD.IADD R230, R224, 0x1, R0 ;  /* 0x00000001e0e67824 */ /* 0x000fe400078e0200 */
[----:B------:R-:W-:Y:S01]  /*2a10*/  IMAD.IADD R229, R0, 0x1, R235 ;  /* 0x0000000100e57824 */ /* 0x000fe200078e02eb */
[----:B------:R-:W-:Y:S01]  /*2a20*/  LOP3.LUT R0, R116, R117, RZ, 0xfc, !PT ;  /* 0x0000007574007212 */ /* 0x000fe200078efcff */
[----:B------:R-:W-:Y:S01]  /*2a30*/  HMMA.16816.F32.BF16 R100, R12, R40, R44 ;  /* 0x000000280c64723c */ /* 0x000fe2000004182c */
[----:B---3--:R-:W-:-:S04]  /*2a40*/  IADD3 R4, P0, R6, UR12, RZ ;  /* 0x0000000c06047c10 */ /* 0x008fc8000ff1e0ff */
[----:B------:R-:W-:-:S03]  /*2a50*/  IADD3.X R5, R7, UR11, RZ, P0, !PT ;  /* 0x0000000b07057c10 */ /* 0x000fc600087fe4ff */
[C---:B------:R-:W-:Y:S01]  /*2a60*/  HMMA.16816.F32.BF16 R84, R12.reuse, R38, R56 ;  /* 0x000000260c54723c */ /* 0x040fe20000041838 */
[----:B------:R-:W-:Y:S01]  /*2a70*/  PLOP3.LUT P0, PT, PT, PT, UP0, 0x80, 0x0 ;  /* 0x000000000000781c */ /* 0x000fe20003f0f008 */
[----:B------:R1:W-:Y:S04]  /*2a80*/  LDGSTS.E.BYPASS.LTC128B.128 [R243+0x3080], [R4.64], !P5 ;  /* 0x0308000004f37fae */ /* 0x0003e8000e901d54 */
[----:B------:R1:W-:Y:S02]  /*2a90*/  LDGSTS.E.BYPASS.LTC128B.128 [R243+0x4880], [R4.64+0x80], !P2 ;  /* 0x0488008004f37fae */ /* 0x0003e4000d101d54 */
[C---:B------:R-:W-:Y:S02]  /*2aa0*/  HMMA.16816.F32.BF16 R76, R12.reuse, R42, R52 ;  /* 0x0000002a0c4c723c */ /* 0x040fe40000041834 */
[----:B----4-:R-:W-:Y:S04]  /*2ab0*/  LDSM.16.M88.4 R8, [R232+0xa080] ;  /* 0x00a08000e808783b */ /* 0x010fe80000000200 */
[----:B------:R-:W3:Y:S02]  /*2ac0*/  LDSM.16.M88.4 R24, [R230+0x5880] ;  /* 0x00588000e618783b */ /* 0x000ee40000000200 */
[----:B------:R-:W-:Y:S02]  /*2ad0*/  HMMA.16816.F32.BF16 R72, R12, R50, R60 ;  /* 0x000000320c48723c */ /* 0x000fe4000004183c */
[----:B------:R-:W4:Y:S04]  /*2ae0*/  LDSM.16.M88.4 R28, [R230+0x5080] ;  /* 0x00508000e61c783b */ /* 0x000f280000000200 */
[----:B------:R-:W5:Y:S02]  /*2af0*/  LDSM.16.M88.4 R32, [R230+0x6080] ;  /* 0x00608000e620783b */ /* 0x000f640000000200 */
[C---:B--2---:R-:W-:Y:S02]  /*2b00*/  HMMA.16816.F32.BF16 R68, R16.reuse, R36, R68 ;  /* 0x000000241044723c */ /* 0x044fe40000041844 */
[----:B------:R-:W2:Y:S04]  /*2b10*/  LDSM.16.M88.4 R12, [R232+0x8080] ;  /* 0x00808000e80c783b */ /* 0x000ea80000000200 */
[----:B------:R-:W-:Y:S02]  /*2b20*/  LDSM.16.M88.4 R60, [R229+0x800] ;  /* 0x00080000e53c783b */ /* 0x000fe40000000200 */
[C---:B------:R-:W-:Y:S02]  /*2b30*/  HMMA.16816.F32.BF16 R64, R16.reuse, R40, R64 ;  /* 0x000000281040723c */ /* 0x040fe40000041840 */
[----:B-1----:R-:W-:Y:S04]  /*2b40*/  LDSM.16.M88.4 R4, [R234+0xa080] ;  /* 0x00a08000ea04783b */ /* 0x002fe80000000200 */
[----:B------:R-:W-:Y:S02]  /*2b50*/  LDSM.16.M88.4 R56, [R229+0x1000] ;  /* 0x00100000e538783b */ /* 0x000fe40000000200 */
[C---:B------:R-:W-:Y:S02]  /*2b60*/  HMMA.16816.F32.BF16 R52, R16.reuse, R48, R80 ;  /* 0x000000301034723c */ /* 0x040fe40000041850 */
[----:B------:R-:W0:Y:S06]  /*2b70*/  LDGDEPBAR ;  /* 0x00000000000079af */ /* 0x000e2c0000000000 */
[C---:B------:R-:W-:Y:S01]  /*2b80*/  HMMA.16816.F32.BF16 R44, R16.reuse, R38, R88 ;  /* 0x00000026102c723c */ /* 0x040fe20000041858 */
[----:B------:R-:W1:Y:S07]  /*2b90*/  LDSM.16.M88.4 R36, [R229] ;  /* 0x00000000e524783b */ /* 0x000e6e0000000200 */
[C---:B------:R-:W-:Y:S08]  /*2ba0*/  HMMA.16816.F32.BF16 R40, R16.reuse, R42, R92 ;  /* 0x0000002a1028723c */ /* 0x040ff0000004185c */
[----:B------:R-:W-:Y:S01]  /*2bb0*/  HMMA.16816.F32.BF16 R48, R16, R50, R20 ;  /* 0x000000321030723c */ /* 0x000fe20000041814 */
[----:B------:R-:W1:Y:S04]  /*2bc0*/  LDSM.16.M88.4 R20, [R234+0x8080] ;  /* 0x00808000ea14783b */ /* 0x000e680000000200 */
[----:B------:R-:W-:Y:S03]  /*2bd0*/  LDSM.16.M88.4 R16, [R231+0xe080] ;  /* 0x00e08000e710783b */ /* 0x000fe60000000200 */
[C---:B---3--:R-:W-:Y:S08]  /*2be0*/  HMMA.16816.F32.BF16 R88, R8.reuse, R26, R76 ;  /* 0x0000001a0858723c */ /* 0x048ff0000004184c */
[C---:B----4-:R-:W-:Y:S08]  /*2bf0*/  HMMA.16816.F32.BF16 R80, R8.reuse, R28, R104 ;  /* 0x0000001c0850723c */ /* 0x050ff00000041868 */
[C---:B------:R-:W-:Y:S08]  /*2c00*/  HMMA.16816.F32.BF16 R92, R8.reuse, R24, R100 ;  /* 0x00000018085c723c */ /* 0x040ff00000041864 */
[C---:B-----5:R-:W-:Y:S08]  /*2c10*/  HMMA.16816.F32.BF16 R96, R8.reuse, R32, R96 ;  /* 0x000000200860723c */ /* 0x060ff00000041860 */
[C---:B------:R-:W-:Y:S08]  /*2c20*/  HMMA.16816.F32.BF16 R84, R8.reuse, R30, R84 ;  /* 0x0000001e0854723c */ /* 0x040ff00000041854 */
[----:B------:R-:W-:Y:S08]  /*2c30*/  HMMA.16816.F32.BF16 R76, R8, R34, R72 ;  /* 0x00000022084c723c */ /* 0x000ff00000041848 */
[C---:B--2---:R-:W-:Y:S08]  /*2c40*/  HMMA.16816.F32.BF16 R8, R12.reuse, R28, R68 ;  /* 0x0000001c0c08723c */ /* 0x044ff00000041844 */
[C---:B------:R-:W-:Y:S01]  /*2c50*/  HMMA.16816.F32.BF16 R68, R12.reuse, R30, R44 ;  /* 0x0000001e0c44723c */ /* 0x040fe2000004182c */
[----:B------:R-:W2:Y:S07]  /*2c60*/  LDSM.16.M88.4 R28, [R224+0x6880] ;  /* 0x00688000e01c783b */ /* 0x000eae0000000200 */
[C---:B------:R-:W-:Y:S08]  /*2c70*/  HMMA.16816.F32.BF16 R104, R12.reuse, R24, R64 ;  /* 0x000000180c68723c */ /* 0x040ff00000041840 */
[C---:B------:R-:W-:Y:S01]  /*2c80*/  HMMA.16816.F32.BF16 R112, R12.reuse, R26, R40 ;  /* 0x0000001a0c70723c */ /* 0x040fe20000041828 */
[----:B------:R-:W3:Y:S07]  /*2c90*/  LDSM.16.M88.4 R24, [R224+0x7080] ;  /* 0x00708000e018783b */ /* 0x000eee0000000200 */
[C---:B------:R-:W-:Y:S01]  /*2ca0*/  HMMA.16816.F32.BF16 R108, R12.reuse, R32, R52 ;  /* 0x000000200c6c723c */ /* 0x040fe20000041834 */
[----:B------:R-:W-:Y:S07]  /*2cb0*/  LDSM.16.M88.4 R52, [R235+0x1800] ;  /* 0x00180000eb34783b */ /* 0x000fee0000000200 */
[----:B------:R-:W-:Y:S01]  /*2cc0*/  HMMA.16816.F32.BF16 R44, R12, R34, R48 ;  /* 0x000000220c2c723c */ /* 0x000fe20000041830 */
[----:B------:R-:W4:Y:S04]  /*2cd0*/  LDSM.16.M88.4 R12, [R224+0x7880] ;  /* 0x00788000e00c783b */ /* 0x000f280000000200 */
[----:B------:R-:W-:Y:S03]  /*2ce0*/  LDSM.16.M88.4 R48, [R235+0x2000] ;  /* 0x00200000eb30783b */ /* 0x000fe60000000200 */
[C---:B-1----:R-:W-:Y:S08]  /*2cf0*/  HMMA.16816.F32.BF16 R40, R4.reuse, R36, R80 ;  /* 0x000000240428723c */ /* 0x042ff00000041850 */
[C---:B------:R-:W-:Y:S08]  /*2d00*/  HMMA.16816.F32.BF16 R64, R4.reuse, R60, R92 ;  /* 0x0000003c0440723c */ /* 0x040ff0000004185c */
[----:B------:R-:W-:Y:S08]  /*2d10*/  HMMA.16816.F32.BF16 R32, R4, R38, R84 ;  /* 0x000000260420723c */ /* 0x000ff00000041854 */
[----:B------:R-:W-:Y:S01]  /*2d20*/  HMMA.16816.F32.BF16 R92, R20, R36, R8 ;  /* 0x00000024145c723c */ /* 0x000fe20000041808 */
[----:B------:R-:W1:Y:S07]  /*2d30*/  LDSM.16.M88.4 R8, [R231+0xc080] ;  /* 0x00c08000e708783b */ /* 0x000e6e0000000200 */
[C---:B------:R-:W-:Y:S08]  /*2d40*/  HMMA.16816.F32.BF16 R72, R4.reuse, R62, R88 ;  /* 0x0000003e0448723c */ /* 0x040ff00000041858 */
[C---:B------:R-:W-:Y:S08]  /*2d50*/  HMMA.16816.F32.BF16 R100, R4.reuse, R56, R96 ;  /* 0x000000380464723c */ /* 0x040ff00000041860 */
[----:B------:R-:W-:Y:S01]  /*2d60*/  HMMA.16816.F32.BF16 R96, R4, R58, R76 ;  /* 0x0000003a0460723c */ /* 0x000fe2000004184c */
[----:B------:R-:W5:Y:S07]  /*2d70*/  LDSM.16.M88.4 R4, [R233+0xe080] ;  /* 0x00e08000e904783b */ /* 0x000f6e0000000200 */
[C---:B------:R-:W-:Y:S01]  /*2d80*/  HMMA.16816.F32.BF16 R84, R20.reuse, R38, R68 ;  /* 0x000000261454723c */ /* 0x040fe20000041844 */
[----:B------:R-:W1:Y:S07]  /*2d90*/  LDSM.16.M88.4 R68, [R235+0x2800] ;  /* 0x00280000eb44783b */ /* 0x000e6e0000000200 */
[C---:B------:R-:W-:Y:S08]  /*2da0*/  HMMA.16816.F32.BF16 R88, R20.reuse, R60, R104 ;  /* 0x0000003c1458723c */ /* 0x040ff00000041868 */
[C---:B------:R-:W-:Y:S08]  /*2db0*/  HMMA.16816.F32.BF16 R104, R20.reuse, R62, R112 ;  /* 0x0000003e1468723c */ /* 0x040ff00000041870 */
[C---:B------:R-:W-:Y:S08]  /*2dc0*/  HMMA.16816.F32.BF16 R108, R20.reuse, R56, R108 ;  /* 0x00000038146c723c */ /* 0x040ff0000004186c */
[----:B------:R-:W-:Y:S01]  /*2dd0*/  HMMA.16816.F32.BF16 R80, R20, R58, R44 ;  /* 0x0000003a1450723c */ /* 0x000fe2000004182c */
[----:B------:R-:W1:Y:S07]  /*2de0*/  LDSM.16.M88.4 R20, [R233+0xc080] ;  /* 0x00c08000e914783b */ /* 0x000e6e0000000200 */
[C---:B--2---:R-:W-:Y:S08]  /*2df0*/  HMMA.16816.F32.BF16 R76, R16.reuse, R28, R40 ;  /* 0x0000001c104c723c */ /* 0x044ff00000041828 */
[C---:B------:R-:W-:Y:S08]  /*2e00*/  HMMA.16816.F32.BF16 R44, R16.reuse, R30, R32 ;  /* 0x0000001e102c723c */ /* 0x040ff00000041820 */
[C---:B---3--:R-:W-:Y:S08]  /*2e10*/  HMMA.16816.F32.BF16 R40, R16.reuse, R24, R64 ;  /* 0x000000181028723c */ /* 0x048ff00000041840 */
[C---:B------:R-:W-:Y:S08]  /*2e20*/  HMMA.16816.F32.BF16 R36, R16.reuse, R26, R72 ;  /* 0x0000001a1024723c */ /* 0x040ff00000041848 */
[----:B----4-:R-:W-:Y:S08]  /*2e30*/  HMMA.16816.F32.BF16 R32, R16, R12, R100 ;  /* 0x0000000c1020723c */ /* 0x010ff00000041864 */
[C---:B-1----:R-:W-:Y:S08]  /*2e40*/  HMMA.16816.F32.BF16 R72, R8.reuse, R28, R92 ;  /* 0x0000001c0848723c */ /* 0x042ff0000004185c */
        /* <DEDUP_REMOVED lines=9> */
[C---:B-----5:R-:W-:Y:S01]  /*2ee0*/  HMMA.16816.F32.BF16 R108, R4.reuse, R48, R40 ;  /* 0x00000030046c723c */ /* 0x060fe20000041828 */
[----:B------:R-:W1:Y:S07]  /*2ef0*/  LDSM.16.M88.4 R40, [R230+0x6880] ;  /* 0x00688000e628783b */ /* 0x000e6e0000000200 */
[C---:B------:R-:W-:Y:S01]  /*2f00*/  HMMA.16816.F32.BF16 R104, R4.reuse, R50, R36 ;  /* 0x000000320468723c */ /* 0x040fe20000041824 */
[----:B------:R-:W2:Y:S07]  /*2f10*/  LDSM.16.M88.4 R36, [R230+0x7080] ;  /* 0x00708000e624783b */ /* 0x000eae0000000200 */
[C---:B------:R-:W-:Y:S01]  /*2f20*/  HMMA.16816.F32.BF16 R100, R4.reuse, R68, R32 ;  /* 0x000000440464723c */ /* 0x040fe20000041820 */
        /* <DEDUP_REMOVED lines=9> */
[----:B------:R-:W-:Y:S07]  /*2fc0*/  LDSM.16.M88.4 R28, [R229+0x1800] ;  /* 0x00180000e51c783b */ /* 0x000fee0000000200 */
[C---:B------:R-:W-:Y:S01]  /*2fd0*/  HMMA.16816.F32.BF16 R60, R20.reuse, R68, R24 ;  /* 0x00000044143c723c */ /* 0x040fe20000041818 */
[----:B------:R-:W-:Y:S07]  /*2fe0*/  LDSM.16.M88.4 R24, [R229+0x2000] ;  /* 0x00200000e518783b */ /* 0x000fee0000000200 */
[----:B------:R-:W-:Y:S01]  /*2ff0*/  HMMA.16816.F32.BF16 R56, R20, R70, R80 ;  /* 0x000000461438723c */ /* 0x000fe20000041850 */
[----:B------:R-:W4:Y:S01]  /*3000*/  LDSM.16.M88.4 R20, [R229+0x2800] ;  /* 0x00280000e514783b */ /* 0x000f220000000200 */
        /* <DEDUP_REMOVED lines=14> */
[C---:B------:R-:W-:Y:S08]  /*30f0*/  HMMA.16816.F32.BF16 R80, R4.reuse, R28, R80 ;  /* 0x0000001c0450723c */ /* 0x040ff00000041850 */
[----:B------:R-:W-:Y:S08]  /*3100*/  HMMA.16816.F32.BF16 R76, R4, R30, R76 ;  /* 0x0000001e044c723c */ /* 0x000ff0000004184c */
[C---:B------:R-:W-:Y:S08]  /*3110*/  HMMA.16816.F32.BF16 R52, R8.reuse, R28, R48 ;  /* 0x0000001c0834723c */ /* 0x040ff00000041830 */
[----:B------:R-:W-:Y:S08]  /*3120*/  HMMA.16816.F32.BF16 R44, R8, R30, R44 ;  /* 0x0000001e082c723c */ /* 0x000ff0000004182c */
        /* <DEDUP_REMOVED lines=12> */
[----:B------:R-:W-:Y:S01]  /*31f0*/  IMAD.WIDE.U32 R8, R118, UR7, R124 ;  /* 0x0000000776087c25 */ /* 0x000fe2000f8e007c */
[----:B------:R-:W-:Y:S02]  /*3200*/  USHF.L.U32 UR7, UR4, 0x5, URZ ;  /* 0x0000000504077899 */ /* 0x000fe4000800063f */
[----:B------:R-:W-:Y:S02]  /*3210*/  UIMAD UR6, UR6, UR28, UR25 ;  /* 0x0000001c060672a4 */ /* 0x000fe4000f8e0219 */
[----:B------:R-:W-:Y:S01]  /*3220*/  LEA R4, P0, R8, c[0x0][0x1c8], 0x1 ;  /* 0x0000720008047a11 */ /* 0x000fe200078008ff */
[----:B------:R-:W-:Y:S01]  /*3230*/  USHF.L.U64.HI UR4, UR4, 0x5, UR5 ;  /* 0x0000000504047899 */ /* 0x000fe20008010205 */
[----:B------:R-:W-:-:S02]  /*3240*/  IMAD.U32 R7, RZ, RZ, UR7 ;  /* 0x00000007ff077e24 */ /* 0x000fc4000f8e00ff */
[----:B------:R-:W-:Y:S02]  /*3250*/  IADD3 R5, R9, UR6, RZ ;  /* 0x0000000609057c10 */ /* 0x000fe4000fffe0ff */
[----:B------:R-:W-:Y:S02]  /*3260*/  IADD3 R6, P5, R4, UR7, RZ ;  /* 0x0000000704067c10 */ /* 0x000fe4000ffbe0ff */
[----:B------:R-:W-:Y:S02]  /*3270*/  LEA.HI.X R5, R8, c[0x0][0x1cc], R5, 0x1, P0 ;  /* 0x0000730008057a11 */ /* 0x000fe400000f0c05 */
[----:B------:R-:W-:Y:S02]  /*3280*/  IADD3 R10, P2, P1, R7, 0x80, R4 ;  /* 0x00000080070a7810 */ /* 0x000fe4000795e004 */
[----:B------:R-:W-:Y:S01]  /*3290*/  IADD3 R8, P0, R6, UR7, RZ ;  /* 0x0000000706087c10 */ /* 0x000fe2000ff1e0ff */
[----:B------:R-:W-:Y:S01]  /*32a0*/  @!PT LDS RZ, [RZ] ;  /* 0x00000000fffff984 */ /* 0x000fe20000000800 */
[----:B------:R-:W-:Y:S01]  /*32b0*/  @!PT LDS RZ, [RZ] ;  /* 0x00000000fffff984 */ /* 0x000fe20000000800 */
[----:B------:R-:W-:Y:S01]  /*32c0*/  @!PT LDS RZ, [RZ] ;  /* 0x00000000fffff984 */ /* 0x000fe20000000800 */
[----:B------:R1:W-:Y:S01]  /*32d0*/  LDGSTS.E.BYPASS.LTC128B.128 [R243+0x5080], [R4.64], !P4 ;  /* 0x0508000004f37fae */ /* 0x0003e2000e101d54 */
[----:B------:R-:W-:-:S02]  /*32e0*/  IADD3.X R7, R5, UR4, RZ, P5, !PT ;  /* 0x0000000405077c10 */ /* 0x000fc4000affe4ff */
[----:B------:R-:W-:Y:S01]  /*32f0*/  IADD3.X R11, RZ, UR4, R5, P2, P1 ;  /* 0x00000004ff0b7c10 */ /* 0x000fe200097e2405 */
[----:B------:R1:W-:Y:S01]  /*3300*/  LDGSTS.E.BYPASS.LTC128B.128 [R243+0x6880], [R4.64+0x80], !P3 ;  /* 0x0688008004f37fae */ /* 0x0003e2000d901d54 */
[----:B------:R-:W-:-:S03]  /*3310*/  IADD3.X R9, R7, UR4, RZ, P0, !PT ;  /* 0x0000000407097c10 */ /* 0x000fc600087fe4ff */
[----:B------:R1:W-:Y:S04]  /*3320*/  LDGSTS.E.BYPASS.LTC128B.128 [R243+0x5880], [R6.64], !P4 ;  /* 0x0588000006f37fae */ /* 0x0003e8000e101d54 */
[----:B------:R1:W-:Y:S04]  /*3330*/  LDGSTS.E.BYPASS.LTC128B.128 [R243+0x7080], [R10.64], !P3 ;  /* 0x070800000af37fae */ /* 0x0003e8000d901d54 */
[----:B------:R1:W-:Y:S04]  /*3340*/  LDGSTS.E.BYPASS.LTC128B.128 [R243+0x6080], [R8.64], !P4 ;  /* 0x0608000008f37fae */ /* 0x0003e8000e101d54 */
[----:B------:R1:W-:Y:S02]  /*3350*/  LDGSTS.E.BYPASS.LTC128B.128 [R243+0x7880], [R8.64+0x80], !P3 ;  /* 0x0788008008f37fae */ /* 0x0003e4000d901d54 */
.L_x_1006:
[----:B-1----:R-:W-:Y:S01]  /*3360*/  FMUL.FTZ R4, R53, c[0x0][0x320] ;  /* 0x0000c80035047a20 */ /* 0x002fe20000410000 */
[----:B------:R-:W-:Y:S01]  /*3370*/  SHF.R.S32.HI R7, RZ, 0x1f, R120 ;  /* 0x0000001fff077819 */ /* 0x000fe20000011478 */
[----:B------:R-:W-:Y:S01]  /*3380*/  FMUL.FTZ R5, R40, c[0x0][0x320] ;  /* 0x0000c80028057a20 */ /* 0x000fe20000410000 */
[----:B------:R-:W-:Y:S01]  /*3390*/  LEA.HI R6, R122, R123, RZ, 0x2 ;  /* 0x0000007b7a067211 */ /* 0x000fe200078f10ff */
[----:B------:R1:W2:Y:S01]  /*33a0*/  MUFU.TANH R49, R4 ;  /* 0x0000000400317308 */ /* 0x0002a20000002400 */
[----:B------:R-:W-:Y:S01]  /*33b0*/  UISETP.NE.AND UP1, UPT, UR17, URZ, UPT ;  /* 0x0000003f1100728c */ /* 0x000fe2000bf25270 */
[----:B------:R-:W-:Y:S01]  /*33c0*/  FMUL.FTZ R10, R36, c[0x0][0x320] ;  /* 0x0000c800240a7a20 */ /* 0x000fe20000410000 */
[----:B------:R-:W-:Y:S01]  /*33d0*/  LOP3.LUT R6, R6, 0xfffffffc, RZ, 0xc0, !PT ;  /* 0xfffffffc06067812 */ /* 0x000fe200078ec0ff */
[----:B------:R-:W-:Y:S01]  /*33e0*/  UIADD3 UR4, UR9, 0x1, UR24 ;  /* 0x0000000109047890 */ /* 0x000fe2000fffe018 */
[----:B------:R-:W0:Y:S01]  /*33f0*/  LDGDEPBAR ;  /* 0x00000000000079af */ /* 0x000e220000000000 */
[----:B------:R-:W-:Y:S01]  /*3400*/  UISETP.NE.AND UP0, UPT, UR16, URZ, UPT ;  /* 0x0000003f1000728c */ /* 0x000fe2000bf05270 */
[----:B------:R-:W-:Y:S01]  /*3410*/  PLOP3.LUT P1, PT, PT, PT, UP1, 0x80, 0x0 ;  /* 0x000000000000781c */ /* 0x000fe20003f2f018 */
[----:B------:R3:W4:Y:S01]  /*3420*/  MUFU.TANH R40, R5 ;  /* 0x0000000500287308 */ /* 0x0007220000002400 */
[----:B------:R-:W-:Y:S01]  /*3430*/  IMAD.IADD R6, R123, 0x1, -R6 ;  /* 0x000000017b067824 */ /* 0x000fe200078e0a06 */
[----:B------:R-:W-:Y:S01]  /*3440*/  PLOP3.LUT P0, PT, PT, PT, UP1, 0x80, 0x0 ;  /* 0x000000000000781c */ /* 0x000fe20003f0f018 */
[----:B------:R-:W-:-:S02]  /*3450*/  ULDC UR14, c[0x0][0x324] ;  /* 0x0000c900000e7ab9 */ /* 0x000fc40000000800 */
[----:B------:R-:W-:Y:S01]  /*3460*/  ULOP3.LUT UR14, URZ, UR14, URZ, 0x33, !UPT ;  /* 0x0000000e3f0e7292 */ /* 0x000fe2000f8e333f */
[----:B-1----:R-:W-:Y:S02]  /*3470*/  FMUL.FTZ R4, R44, c[0x0][0x320] ;  /* 0x0000c8002c047a20 */ /* 0x002fe40000410000 */
        /* <DEDUP_REMOVED lines=20> */
[----:B------:R-:W-:Y:S01]  /*35c0*/  LOP3.LUT R5, R7, 0xffffffc0, RZ, 0xc0, !PT ;  /* 0xffffffc007057812 */ /* 0x000fe200078ec0ff */
[----:B------:R-:W-:Y:S02]  /*35d0*/  FMUL.FTZ R7, R29, c[0x0][0x320] ;  /* 0x0000c8001d077a20 */ /* 0x000fe40000410000 */
[----:B------:R-:W-:Y:S02]  /*35e0*/  IMAD.IADD R6, R6, 0x1, -R8 ;  /* 0x0000000106067824 */ /* 0x000fe400078e0a08 */
[----:B------:R-:W-:Y:S01]  /*35f0*/  IMAD.IADD R5, R5, 0x1, R11 ;  /* 0x0000000105057824 */ /* 0x000fe200078e020b */
[----:B------:R-:W3:Y:S03]  /*3600*/  MUFU.TANH R10, R7 ;  /* 0x00000007000a7308 */ /* 0x000ee60000002400 */
[----:B------:R-:W-:-:S02]  /*3610*/  IMAD R12, R6, 0x8, R5 ;  /* 0x00000008060c7824 */ /* 0x000fc400078e0205 */
[----:B------:R-:W-:Y:S02]  /*3620*/  FMUL.FTZ R5, R32, c[0x0][0x320] ;  /* 0x0000c80020057a20 */ /* 0x000fe40000410000 */
[----:B------:R-:W-:Y:S01]  /*3630*/  @P1 IMAD.HI.U32 R6, R12, c[0x0][0x2c8], RZ ;  /* 0x0000b2000c061a27 */ /* 0x000fe200078e00ff */
[----:B------:R5:W-:Y:S01]  /*3640*/  STL [R1+0x28], R12 ;  /* 0x0000280c01007387 */ /* 0x000be20000100800 */
[----:B------:R1:W1:Y:S02]  /*3650*/  MUFU.TANH R25, R5 ;  /* 0x0000000500197308 */ /* 0x0002640000002400 */
[----:B-1----:R-:W-:-:S06]  /*3660*/  FMUL.FTZ R5, R33, c[0x0][0x320] ;  /* 0x0000c80021057a20 */ /* 0x002fcc0000410000 */
[----:B------:R1:W1:Y:S01]  /*3670*/  MUFU.TANH R24, R5 ;  /* 0x0000000500187308 */ /* 0x0002620000002400 */
[----:B-----5:R-:W-:Y:S02]  /*3680*/  @P0 SHF.R.U32.HI R12, RZ, c[0x0][0x2cc], R6 ;  /* 0x0000b300ff0c0a19 */ /* 0x020fe40000011606 */
[----:B------:R-:W-:-:S03]  /*3690*/  PLOP3.LUT P0, PT, PT, PT, UP0, 0x40, 0x0 ;  /* 0x000000000000781c */ /* 0x000fc60003f0e808 */
[----:B------:R-:W5:Y:S01]  /*36a0*/  SHFL.IDX PT, R6, R12, RZ, 0x1c1f ;  /* 0x001c1fff0c067589 */ /* 0x000f6200000e0000 */
[----:B-1----:R-:W-:-:S04]  /*36b0*/  FMUL.FTZ R5, R28, c[0x0][0x320] ;  /* 0x0000c8001c057a20 */ /* 0x002fc80000410000 */
[----:B------:R1:W1:Y:S02]  /*36c0*/  MUFU.TANH R11, R5 ;  /* 0x00000005000b7308 */ /* 0x0002640000002400 */
[----:B-1----:R-:W-:-:S04]  /*36d0*/  LOP3.LUT R5, R9, 0x7ffffffc, RZ, 0xc0, !PT ;  /* 0x7ffffffc09057812 */ /* 0x002fc800078ec0ff */
[----:B------:R-:W-:Y:S01]  /*36e0*/  IADD3 R5, R4, -R5, RZ ;  /* 0x8000000504057210 */ /* 0x000fe20007ffe0ff */
[----:B------:R-:W-:-:S04]  /*36f0*/  IMAD.U32 R4, RZ, RZ, UR4 ;  /* 0x00000004ff047e24 */ /* 0x000fc8000f8e00ff */
[----:B------:R-:W-:Y:S02]  /*3700*/  IMAD.SHL.U32 R8, R5, 0x2, RZ ;  /* 0x0000000205087824 */ /* 0x000fe400078e00ff */
[----:B------:R-:W-:-:S03]  /*3710*/  FMUL.FTZ R5, R52, c[0x0][0x320] ;  /* 0x0000c80034057a20 */ /* 0x000fc60000410000 */
[----:B------:R1:W-:Y:S01]  /*3720*/  STL [R1+0x4], R8 ;  /* 0x0000040801007387 */ /* 0x0003e20000100800 */
[----:B------:R-:W-:Y:S01]  /*3730*/  IADD3 R4, R4, -UR15, -R8 ;  /* 0x8000000f04047c10 */ /* 0x000fe2000fffe808 */
[----:B------:R2:W1:Y:S01]  /*3740*/  MUFU.TANH R9, R5 ;  /* 0x0000000500097308 */ /* 0x0004620000002400 */
[----:B------:R-:W-:Y:S02]  /*3750*/  IADD3 R14, -R8, UR9, R119 ;  /* 0x00000009080e7c10 */ /* 0x000fe4000fffe177 */
[C---:B------:R-:W-:Y:S02]  /*3760*/  IADD3 R13, R4.reuse, c[0x0][0x328], RZ ;  /* 0x0000ca00040d7a10 */ /* 0x040fe40007ffe0ff */
[----:B------:R-:W-:Y:S02]  /*3770*/  IADD3 R15, R4, UR14, RZ ;  /* 0x0000000e040f7c10 */ /* 0x000fe4000fffe0ff */
[----:B------:R-:W-:-:S03]  /*3780*/  IADD3 R16, -R8, UR24, RZ ;  /* 0x0000001808107c10 */ /* 0x000fc6000fffe1ff */
[----:B-----5:R-:W-:Y:S01]  /*3790*/  IMAD.IADD R4, R15, 0x1, R6 ;  /* 0x000000010f047824 */ /* 0x020fe200078e0206 */
[----:B--2---:R-:W-:-:S04]  /*37a0*/  IADD3 R5, R13, R6, RZ ;  /* 0x000000060d057210 */ /* 0x004fc80007ffe0ff */
[----:B------:R-:W-:Y:S01]  /*37b0*/  IMNMX R5, R5, R14, PT ;  /* 0x0000000e05057217 */ /* 0x000fe20003800200 */
[----:B------:R-:W-:Y:S05]  /*37c0*/  @P0 BRA `(.L_x_1007) ;  /* 0x0000015000000947 */ /* 0x000fea0003800000 */
[----:B---34-:R-:W-:Y:S01]  /*37d0*/  IMAD.U32 R7, RZ, RZ, UR15 ;  /* 0x0000000fff077e24 */ /* 0x018fe2000f8e00ff */
[----:B------:R-:W-:Y:S04]  /*37e0*/  BSSY B0, `(.L_x_1008) ;  /* 0x000000f000007945 */ /* 0x000fe80003800000 */
[----:B------:R-:W-:-:S04]  /*37f0*/  IADD3 R6, -R7, UR9, R6 ;  /* 0x0000000907067c10 */ /* 0x000fc8000fffe106 */
        /* <DEDUP_REMOVED lines=9> */
.L_x_1009:
[----:B------:R-:W-:-:S04]  /*3890*/  MOV R7, c[0x0][0x32c] ;  /* 0x0000cb0000077a02 */ /* 0x000fc80000000f00 */
[----:B------:R-:W-:-:S13]  /*38a0*/  ISETP.NE.AND P0, PT, R7, 0x1, PT ;  /* 0x000000010700780c */ /* 0x000fda0003f05270 */
[----:B------:R-:W-:-:S05]  /*38b0*/  @P0 IMAD.HI.U32 R7, R6, c[0x0][0x330], RZ ;  /* 0x0000cc0006070a27 */ /* 0x000fca00078e00ff */
[----:B------:R-:W-:Y:S02]  /*38c0*/  @P0 SHF.R.U32.HI R6, RZ, c[0x0][0x334], R7 ;  /* 0x0000cd00ff060a19 */ /* 0x000fe40000011607 */
.L_x_1010:
[----:B------:R-:W-:Y:S05]  /*38d0*/  BSYNC B0 ;  /* 0x0000000000007941 */ /* 0x000fea0003800000 */
.L_x_1008:
[----:B------:R-:W-:-:S05]  /*38e0*/  IMAD R6, R6, c[0x0][0x32c], R16 ;  /* 0x0000cb0006067a24 */ /* 0x000fca00078e0210 */
[----:B------:R-:W-:Y:S02]  /*38f0*/  IADD3 R7, R6, c[0x0][0x32c], RZ ;  /* 0x0000cb0006077a10 */ /* 0x000fe40007ffe0ff */
[----:B------:R-:W-:Y:S02]  /*3900*/  IMNMX R4, R4, R6, !PT ;  /* 0x0000000604047217 */ /* 0x000fe40007800200 */
[----:B------:R-:W-:Y:S02]  /*3910*/  IMNMX R5, R5, R7, PT ;  /* 0x0000000705057217 */ /* 0x000fe40003800200 */
.L_x_1007:
[----:B---34-:R-:W-:Y:S01]  /*3920*/  FMUL.FTZ R6, R39, c[0x0][0x320] ;  /* 0x0000c80027067a20 */ /* 0x018fe20000410000 */
[----:B------:R-:W-:Y:S01]  /*3930*/  UISETP.GE.AND UP2, UPT, UR24, 0x9, UPT ;  /* 0x000000091800788c */ /* 0x000fe2000bf46270 */
[----:B------:R-:W-:Y:S01]  /*3940*/  FMUL.FTZ R7, R38, c[0x0][0x320] ;  /* 0x0000c80026077a20 */ /* 0x000fe20000410000 */
[----:B------:R-:W-:Y:S01]  /*3950*/  UISETP.GE.AND UP4, UPT, UR24, 0x1, UPT ;  /* 0x000000011800788c */ /* 0x000fe2000bf86270 */
[----:B------:R2:W3:Y:S01]  /*3960*/  MUFU.TANH R44, R6 ;  /* 0x00000006002c7308 */ /* 0x0004e20000002400 */
[----:B------:R-:W-:Y:S01]  /*3970*/  UISETP.GE.AND UP3, UPT, UR24, 0x2, UPT ;  /* 0x000000021800788c */ /* 0x000fe2000bf66270 */
[----:B-1----:R-:W-:Y:S01]  /*3980*/  FMUL.FTZ R8, R47, c[0x0][0x320] ;  /* 0x0000c8002f087a20 */ /* 0x002fe20000410000 */
[----:B------:R-:W-:Y:S01]  /*3990*/  PLOP3.LUT P0, PT, PT, PT, UP2, 0x40, 0x0 ;  /* 0x000000000000781c */ /* 0x000fe20003f0e828 */
[----:B------:R-:W-:Y:S01]  /*39a0*/  UP2UR UR25, UPR, URZ, 0x10 ;  /* 0x000000103f197883 */ /* 0x000fe20008000000 */
[----:B------:R-:W-:Y:S01]  /*39b0*/  PLOP3.LUT P2, PT, PT, PT, UP4, 0x40, 0x0 ;  /* 0x000000000000781c */ /* 0x000fe20003f4e848 */
[----:B------:R-:W-:Y:S01]  /*39c0*/  UISETP.GE.AND UP4, UPT, UR24, 0x1a, UPT ;  /* 0x0000001a1800788c */ /* 0x000fe2000bf86270 */
[----:B------:R-:W-:Y:S01]  /*39d0*/  PLOP3.LUT P1, PT, PT, PT, UP3, 0x40, 0x0 ;  /* 0x000000000000781c */ /* 0x000fe20003f2e838 */
[----:B------:R-:W-:Y:S01]  /*39e0*/  UISETP.GE.AND UP1, UPT, UR24, 0xa, UPT ;  /* 0x0000000a1800788c */ /* 0x000fe2000bf26270 */
[C---:B------:R-:W-:Y:S01]  /*39f0*/  ISETP.GT.AND P0, PT, R4.reuse, 0x8, P0 ;  /* 0x000000080400780c */ /* 0x040fe20000704270 */
[----:B------:R-:W-:Y:S01]  /*3a00*/  UISETP.GE.AND UP0, UPT, UR24, 0x11, UPT ;  /* 0x000000111800788c */ /* 0x000fe2000bf06270 */
[C---:B------:R-:W-:Y:S01]  /*3a10*/  ISETP.GT.AND P2, PT, R4.reuse, RZ, P2 ;  /* 0x000000ff0400720c */ /* 0x040fe20001744270 */
[----:B------:R-:W-:Y:S01]  /*3a20*/  UISETP.GE.AND UP6, UPT, UR24, 0x12, UPT ;  /* 0x000000121800788c */ /* 0x000fe2000bfc6270 */
[----:B------:R-:W-:Y:S01]  /*3a30*/  ISETP.GT.AND P1, PT, R4, 0x1, P1 ;  /* 0x000000010400780c */ /* 0x000fe20000f24270 */
[----:B------:R-:W-:Y:S01]  /*3a40*/  UISETP.GE.AND UP5, UPT, UR24, 0x19, UPT ;  /* 0x000000191800788c */ /* 0x000fe2000bfa6270 */
[C---:B------:R-:W-:Y:S01]  /*3a50*/  ISETP.LT.OR P0, PT, R5.reuse, 0x9, P0 ;  /* 0x000000090500780c */ /* 0x040fe20000701670 */
[----:B--2---:R-:W-:Y:S01]  /*3a60*/  FMUL.FTZ R6, R54, c[0x0][0x320] ;  /* 0x0000c80036067a20 */ /* 0x004fe20000410000 */
[C---:B------:R-:W-:Y:S01]  /*3a70*/  ISETP.LT.OR P2, PT, R5.reuse, 0x1, P2 ;  /* 0x000000010500780c */ /* 0x040fe20001741670 */
[----:B------:R-:W-:Y:S01]  /*3a80*/  UP2UR UR26, UPR, URZ, 0x40 ;  /* 0x000000403f1a7883 */ /* 0x000fe20008000000 */
[----:B------:R-:W-:Y:S01]  /*3a90*/  ISETP.LT.OR P1, PT, R5, 0x2, P1 ;  /* 0x000000020500780c */ /* 0x000fe20000f21670 */
[----:B------:R1:W2:Y:S01]  /*3aa0*/  MUFU.TANH R23, R6 ;  /* 0x0000000600177308 */ /* 0x0002a20000002400 */
[----:B------:R-:W-:Y:S01]  /*3ab0*/  FSEL R41, R48, -INF , !P0 ;  /* 0xff80000030297808 */ /* 0x000fe20004000000 */
[----:B------:R-:W-:Y:S01]  /*3ac0*/  UP2UR UR7, UPR, URZ, 0x8 ;  /* 0x000000083f077883 */ /* 0x000fe20008000000 */
[----:B------:R-:W-:Y:S01]  /*3ad0*/  FSEL R38, R9, -INF , !P2 ;  /* 0xff80000009267808 */ /* 0x000fe20005000000 */
[----:B------:R-:W-:Y:S01]  /*3ae0*/  UP2UR UR6, UPR, URZ, 0x4 ;  /* 0x000000043f067883 */ /* 0x000fe20008000000 */
[----:B------:R-:W-:Y:S01]  /*3af0*/  FSEL R39, R49, -INF , !P1 ;  /* 0xff80000031277808 */ /* 0x000fe20004800000 */
[----:B------:R-:W-:Y:S01]  /*3b00*/  UP2UR UR5, UPR, URZ, 0x2 ;  /* 0x000000023f057883 */ /* 0x000fe20008000000 */
[----:B------:R-:W-:Y:S01]  /*3b10*/  PLOP3.LUT P0, PT, PT, PT, UP4, 0x40, 0x0 ;  /* 0x000000000000781c */ /* 0x000fe20003f0e848 */
[----:B------:R-:W-:Y:S01]  /*3b20*/  UP2UR UR4, UPR, URZ, 0x1 ;  /* 0x000000013f047883 */ /* 0x000fe20008000000 */
[----:B------:R-:W-:Y:S01]  /*3b30*/  PLOP3.LUT P6, PT, PT, PT, UP1, 0x40, 0x0 ;  /* 0x000000000000781c */ /* 0x000fe20003fce818 */
[----:B------:R-:W-:Y:S01]  /*3b40*/  UISETP.GE.AND UP3, UPT, UR24, 0x21, UPT ;  /* 0x000000211800788c */ /* 0x000fe2000bf66270 */
[----:B------:R-:W-:Y:S01]  /*3b50*/  PLOP3.LUT P5, PT, PT, PT, UP0, 0x40, 0x0 ;  /* 0x000000000000781c */ /* 0x000fe20003fae808 */
[----:B------:R-:W-:Y:S01]  /*3b60*/  UISETP.GE.AND UP2, UPT, UR24, 0x22, UPT ;  /* 0x000000221800788c */ /* 0x000fe2000bf46270 */
[----:B------:R-:W-:Y:S01]  /*3b70*/  PLOP3.LUT P2, PT, PT, PT, UP6, 0x40, 0x0 ;  /* 0x000000000000781c */ /* 0x000fe20003f4e868 */
[----:B------:R-:W-:Y:S01]  /*3b80*/  UISETP.NE.AND UP6, UPT, UR16, URZ, UPT ;  /* 0x0000003f1000728c */ /* 0x000fe2000bfc5270 */
[----:B------:R-:W-:Y:S01]  /*3b90*/  PLOP3.LUT P1, PT, PT, PT, UP5, 0x40, 0x0 ;  /* 0x000000000000781c */ /* 0x000fe20003f2e858 */
[----:B-1----:R-:W-:Y:S01]  /*3ba0*/  FMUL.FTZ R6, R55, c[0x0][0x320] ;  /* 0x0000c80037067a20 */ /* 0x002fe20000410000 */
[C---:B------:R-:W-:Y:S01]  /*3bb0*/  ISETP.GT.AND P0, PT, R4.reuse, 0x19, P0 ;  /* 0x000000190400780c */ /* 0x040fe20000704270 */
[----:B------:R-:W-:Y:S01]  /*3bc0*/  UISETP.GE.AND UP1, UPT, UR24, 0x29, UPT ;  /* 0x000000291800788c */ /* 0x000fe2000bf26270 */
[C---:B------:R-:W-:Y:S01]  /*3bd0*/  ISETP.GT.AND P6, PT, R4.reuse, 0x9, P6 ;  /* 0x000000090400780c */ /* 0x040fe200037c4270 */
[----:B------:R1:W4:Y:S01]  /*3be0*/  MUFU.TANH R20, R6 ;  /* 0x0000000600147308 */ /* 0x0003220000002400 */
[C---:B------:R-:W-:Y:S01]  /*3bf0*/  ISETP.GT.AND P5, PT, R4.reuse, 0x10, P5 ;  /* 0x000000100400780c */ /* 0x040fe20002fa4270 */
[----:B------:R-:W-:Y:S01]  /*3c00*/  UISETP.GE.AND UP0, UPT, UR24, 0x2a, UPT ;  /* 0x0000002a1800788c */ /* 0x000fe2000bf06270 */
[----:B------:R-:W-:-:S02]  /*3c10*/  ISETP.GT.AND P2, PT, R4, 0x11, P2 ;  /* 0x000000110400780c */ /* 0x000fc40001744270 */
[----:B------:R-:W-:Y:S02]  /*3c20*/  ISETP.GT.AND P1, PT, R4, 0x18, P1 ;  /* 0x000000180400780c */ /* 0x000fe40000f24270 */
[C---:B------:R-:W-:Y:S01]  /*3c30*/  ISETP.LT.OR P0, PT, R5.reuse, 0x1a, P0 ;  /* 0x0000001a0500780c */ /* 0x040fe20000701670 */
[----:B------:R-:W2:Y:S01]  /*3c40*/  MUFU.TANH R18, R8 ;  /* 0x0000000800127308 */ /* 0x000ea20000002400 */
[C---:B------:R-:W-:Y:S02]  /*3c50*/  ISETP.LT.OR P6, PT, R5.reuse, 0xa, P6 ;  /* 0x0000000a0500780c */ /* 0x040fe400037c1670 */
[C---:B------:R-:W-:Y:S02]  /*3c60*/  ISETP.LT.OR P5, PT, R5.reuse, 0x11, P5 ;  /* 0x000000110500780c */ /* 0x040fe40002fa1670 */
[C---:B------:R-:W-:Y:S02]  /*3c70*/  ISETP.LT.OR P2, PT, R5.reuse, 0x12, P2 ;  /* 0x000000120500780c */ /* 0x040fe40001741670 */
[----:B------:R-:W-:Y:S01]  /*3c80*/  ISETP.LT.OR P1, PT, R5, 0x19, P1 ;  /* 0x000000190500780c */ /* 0x000fe20000f21670 */
[----:B-1----:R-:W-:Y:S01]  /*3c90*/  FMUL.FTZ R6, R34, c[0x0][0x320] ;  /* 0x0000c80022067a20 */ /* 0x002fe20000410000 */
[----:B------:R-:W-:-:S02]  /*3ca0*/  FSEL R50, R26, -INF , !P0 ;  /* 0xff8000001a327808 */ /* 0x000fc40004000000 */
[----:B------:R-:W-:Y:S01]  /*3cb0*/  FSEL R48, R27, -INF , !P2 ;  /* 0xff8000001b307808 */ /* 0x000fe20005000000 */
[----:B------:R1:W1:Y:S01]  /*3cc0*/  MUFU.TANH R37, R6 ;  /* 0x0000000600257308 */ /* 0x0002620000002400 */
[----:B------:R-:W-:Y:S02]  /*3cd0*/  FSEL R51, R17, -INF , !P1 ;  /* 0xff80000011337808 */ /* 0x000fe40004800000 */
[----:B------:R-:W-:Y:S01]  /*3ce0*/  PLOP3.LUT P0, PT, PT, PT, UP6, 0x40, 0x0 ;  /* 0x000000000000781c */ /* 0x000fe20003f0e868 */
[----:B------:R-:W-:Y:S01]  /*3cf0*/  UISETP.NE.AND UP6, UPT, UR26, URZ, UPT ;  /* 0x0000003f1a00728c */ /* 0x000fe2000bfc5270 */
[----:B------:R-:W-:Y:S02]  /*3d00*/  PLOP3.LUT P2, PT, PT, PT, UP1, 0x40, 0x0 ;  /* 0x000000000000781c */ /* 0x000fe40003f4e818 */
[----:B------:R-:W-:Y:S01]  /*3d10*/  PLOP3.LUT P1, PT, PT, PT, UP0, 0x40, 0x0 ;  /* 0x000000000000781c */ /* 0x000fe20003f2e808 */
[----:B------:R-:W2:Y:S01]  /*3d20*/  MUFU.TANH R17, R7 ;  /* 0x0000000700117308 */ /* 0x000ea20000002400 */
[----:B------:R-:W-:-:S02]  /*3d30*/  ISETP.GT.AND P2, PT, R4, 0x28, P2 ;  /* 0x000000280400780c */ /* 0x000fc40001744270 */
[----:B------:R-:W-:Y:S02]  /*3d40*/  ISETP.GT.AND P1, PT, R4, 0x29, P1 ;  /* 0x000000290400780c */ /* 0x000fe40000f24270 */
[C---:B------:R-:W-:Y:S02]  /*3d50*/  ISETP.LT.OR P2, PT, R5.reuse, 0x29, P2 ;  /* 0x000000290500780c */ /* 0x040fe40001741670 */
[----:B------:R-:W-:Y:S01]  /*3d60*/  ISETP.LT.OR P1, PT, R5, 0x2a, P1 ;  /* 0x0000002a0500780c */ /* 0x000fe20000f21670 */
[----:B-1----:R-:W-:Y:S01]  /*3d70*/  FMUL.FTZ R6, R35, c[0x0][0x320] ;  /* 0x0000c80023067a20 */ /* 0x002fe20000410000 */
[----:B------:R-:W-:Y:S02]  /*3d80*/  FSEL R176, R11, -INF , !P2 ;  /* 0xff8000000bb07808 */ /* 0x000fe40005000000 */
[----:B------:R-:W-:Y:S01]  /*3d90*/  FSEL R177, R10, -INF , !P1 ;  /* 0xff8000000ab17808 */ /* 0x000fe20004800000 */
[----:B------:R1:W1:Y:S02]  /*3da0*/  MUFU.TANH R36, R6 ;  /* 0x0000000600247308 */ /* 0x0002640000002400 */
[----:B-1----:R-:W-:Y:S01]  /*3db0*/  FMUL.FTZ R6, R42, c[0x0][0x320] ;  /* 0x0000c8002a067a20 */ /* 0x002fe20000410000 */
[----:B------:R-:W-:-:S02]  /*3dc0*/  FSEL R42, R45, -INF , !P6 ;  /* 0xff8000002d2a7808 */ /* 0x000fc40007000000 */
[----:B------:R-:W-:-:S03]  /*3dd0*/  PLOP3.LUT P6, PT, PT, PT, UP3, 0x40, 0x0 ;  /* 0x000000000000781c */ /* 0x000fc60003fce838 */
[----:B------:R1:W1:Y:S01]  /*3de0*/  MUFU.TANH R21, R6 ;  /* 0x0000000600157308 */ /* 0x0002620000002400 */
[----:B------:R-:W-:-:S04]  /*3df0*/  ISETP.GT.AND P6, PT, R4, 0x20, P6 ;  /* 0x000000200400780c */ /* 0x000fc800037c4270 */
[----:B------:R-:W-:-:S04]  /*3e00*/  ISETP.LT.OR P6, PT, R5, 0x21, P6 ;  /* 0x000000210500780c */ /* 0x000fc800037c1670 */
[----:B------:R-:W-:Y:S01]  /*3e10*/  FSEL R175, R25, -INF , !P6 ;  /* 0xff80000019af7808 */ /* 0x000fe20007000000 */
[----:B-1----:R-:W-:-:S04]  /*3e20*/  FMUL.FTZ R6, R43, c[0x0][0x320] ;  /* 0x0000c8002b067a20 */ /* 0x002fc80000410000 */
[----:B------:R1:W1:Y:S02]  /*3e30*/  MUFU.TANH R22, R6 ;  /* 0x0000000600167308 */ /* 0x0002640000002400 */
[----:B-1----:R-:W-:-:S06]  /*3e40*/  FMUL.FTZ R6, R30, c[0x0][0x320] ;  /* 0x0000c8001e067a20 */ /* 0x002fcc0000410000 */
[----:B------:R1:W1:Y:S02]  /*3e50*/  MUFU.TANH R35, R6 ;  /* 0x0000000600237308 */ /* 0x0002640000002400 */
[----:B-1----:R-:W-:-:S06]  /*3e60*/  FMUL.FTZ R6, R31, c[0x0][0x320] ;  /* 0x0000c8001f067a20 */ /* 0x002fcc0000410000 */
[----:B------:R1:W1:Y:S02]  /*3e70*/  MUFU.TANH R33, R6 ;  /* 0x0000000600217308 */ /* 0x0002640000002400 */
[----:B-1----:R-:W-:Y:S01]  /*3e80*/  FMUL.FTZ R6, R46, c[0x0][0x320] ;  /* 0x0000c8002e067a20 */ /* 0x002fe20000410000 */
[----:B------:R-:W-:Y:S02]  /*3e90*/  FSEL R46, R40, -INF , !P5 ;  /* 0xff800000282e7808 */ /* 0x000fe40006800000 */
[----:B------:R-:W-:-:S03]  /*3ea0*/  PLOP3.LUT P5, PT, PT, PT, UP2, 0x40, 0x0 ;  /* 0x000000000000781c */ /* 0x000fc60003fae828 */
[----:B------:R1:W1:Y:S01]  /*3eb0*/  MUFU.TANH R19, R6 ;  /* 0x0000000600137308 */ /* 0x0002620000002400 */
[----:B------:R-:W-:-:S04]  /*3ec0*/  ISETP.GT.AND P5, PT, R4, 0x21, P5 ;  /* 0x000000210400780c */ /* 0x000fc80002fa4270 */
[----:B------:R-:W-:-:S04]  /*3ed0*/  ISETP.LT.OR P5, PT, R5, 0x22, P5 ;  /* 0x000000220500780c */ /* 0x000fc80002fa1670 */
[----:B------:R-:W-:Y:S01]  /*3ee0*/  FSEL R171, R24, -INF , !P5 ;  /* 0xff80000018ab7808 */ /* 0x000fe20006800000 */
[----:B-1----:R-:W1:Y:S02]  /*3ef0*/  SHFL.IDX PT, R6, R12, 0x1, 0x1c1f ;  /* 0x003c1f000c067f89 */ /* 0x002e6400000e0000 */
[--C-:B-1----:R-:W-:Y:S02]  /*3f00*/  IMAD.IADD R5, R13, 0x1, R6.reuse ;  /* 0x000000010d057824 */ /* 0x102fe400078e0206 */
[----:B------:R-:W-:-:S03]  /*3f10*/  IMAD.IADD R4, R15, 0x1, R6 ;  /* 0x000000010f047824 */ /* 0x000fc600078e0206 */
[----:B------:R-:W-:Y:S01]  /*3f20*/  IMNMX R5, R5, R14, PT ;  /* 0x0000000e05057217 */ /* 0x000fe20003800200 */
[----:B------:R-:W-:Y:S05]  /*3f30*/  @P0 BRA `(.L_x_1011) ;  /* 0x0000015000000947 */ /* 0x000fea0003800000 */
[----:B--234-:R-:W-:Y:S01]  /*3f40*/  IMAD.U32 R7, RZ, RZ, UR15 ;  /* 0x0000000fff077e24 */ /* 0x01cfe2000f8e00ff */
        /* <DEDUP_REMOVED lines=11> */
.L_x_1013:
[----:B------:R-:W-:-:S04]  /*4000*/  MOV R7, c[0x0][0x32c] ;  /* 0x0000cb0000077a02 */ /* 0x000fc80000000f00 */
[----:B------:R-:W-:-:S13]  /*4010*/  ISETP.NE.AND P0, PT, R7, 0x1, PT ;  /* 0x000000010700780c */ /* 0x000fda0003f05270 */
[----:B------:R-:W-:-:S05]  /*4020*/  @P0 IMAD.HI.U32 R7, R6, c[0x0][0x330], RZ ;  /* 0x0000cc0006070a27 */ /* 0x000fca00078e00ff */
[----:B------:R-:W-:Y:S02]  /*4030*/  @P0 SHF.R.U32.HI R6, RZ, c[0x0][0x334], R7 ;  /* 0x0000cd00ff060a19 */ /* 0x000fe40000011607 */
.L_x_1014:
[----:B------:R-:W-:Y:S05]  /*4040*/  BSYNC B0 ;  /* 0x0000000000007941 */ /* 0x000fea0003800000 */
.L_x_1012:
[----:B------:R-:W-:-:S05]  /*4050*/  IMAD R6, R6, c[0x0][0x32c], R16 ;  /* 0x0000cb0006067a24 */ /* 0x000fca00078e0210 */
[----:B------:R-:W-:Y:S02]  /*4060*/  IADD3 R7, R6, c[0x0][0x32c], RZ ;  /* 0x0000cb0006077a10 */ /* 0x000fe40007ffe0ff */
[----:B------:R-:W-:Y:S02]  /*4070*/  IMNMX R4, R4, R6, !PT ;  /* 0x0000000604047217 */ /* 0x000fe40007800200 */
[----:B------:R-:W-:Y:S02]  /*4080*/  IMNMX R5, R5, R7, PT ;  /* 0x0000000705057217 */ /* 0x000fe40003800200 */
.L_x_1011:
[----:B--234-:R-:W-:Y:S01]  /*4090*/  FMUL.FTZ R6, R77, c[0x0][0x320] ;  /* 0x0000c8004d067a20 */ /* 0x01cfe20000410000 */
[----:B------:R-:W-:Y:S01]  /*40a0*/  UP2UR UR28, UPR, URZ, 0x8 ;  /* 0x000000083f1c7883 */ /* 0x000fe20008000000 */
[----:B------:R-:W-:Y:S01]  /*40b0*/  FMUL.FTZ R11, R64, c[0x0][0x320] ;  /* 0x0000c800400b7a20 */ /* 0x000fe20000410000 */
[----:B------:R-:W-:Y:S01]  /*40c0*/  UISETP.NE.AND UP3, UPT, UR7, URZ, UPT ;  /* 0x0000003f0700728c */ /* 0x000fe2000bf65270 */
[----:B------:R1:W2:Y:S01]  /*40d0*/  MUFU.TANH R32, R6 ;  /* 0x0000000600207308 */ /* 0x0002a20000002400 */
[----:B------:R-:W-:Y:S01]  /*40e0*/  UP2UR UR27, UPR, URZ, 0x4 ;  /* 0x000000043f1b7883 */ /* 0x000fe20008000000 */
[----:B------:R-:W-:Y:S01]  /*40f0*/  FMUL.FTZ R8, R65, c[0x0][0x320] ;  /* 0x0000c80041087a20 */ /* 0x000fe20000410000 */
[----:B------:R-:W-:Y:S01]  /*4100*/  UP2UR UR29, UPR, URZ, 0x10 ;  /* 0x000000103f1d7883 */ /* 0x000fe20008000000 */
[----:B------:R-:W-:Y:S01]  /*4110*/  FMUL.FTZ R7, R72, c[0x0][0x320] ;  /* 0x0000c80048077a20 */ /* 0x000fe20000410000 */
[----:B------:R-:W-:Y:S01]  /*4120*/  UISETP.NE.AND UP2, UPT, UR6, URZ, UPT ;  /* 0x0000003f0600728c */ /* 0x000fe2000bf45270 */
[----:B------:R-:W-:Y:S01]  /*4130*/  PLOP3.LUT P1, PT, PT, PT, UP3, 0x40, 0x0 ;  /* 0x000000000000781c */ /* 0x000fe20003f2e838 */
[----:B------:R-:W-:Y:S01]  /*4140*/  UISETP.NE.AND UP4, UPT, UR25, URZ, UPT ;  /* 0x0000003f1900728c */ /* 0x000fe2000bf85270 */
[----:B------:R-:W-:Y:S01]  /*4150*/  FMUL.FTZ R10, R60, c[0x0][0x320] ;  /* 0x0000c8003c0a7a20 */ /* 0x000fe20000410000 */
[----:B------:R-:W-:Y:S01]  /*4160*/  UP2UR UR26, UPR, URZ, 0x2 ;  /* 0x000000023f1a7883 */ /* 0x000fe20008000000 */
[----:B------:R-:W-:Y:S01]  /*4170*/  ISETP.GT.AND P1, PT, R4, 0x1, P1 ;  /* 0x000000010400780c */ /* 0x000fe20000f24270 */
[----:B------:R-:W-:Y:S01]  /*4180*/  UP2UR UR24, UPR, URZ, 0x1 ;  /* 0x000000013f187883 */ /* 0x000fe20008000000 */
[----:B------:R-:W-:Y:S01]  /*4190*/  PLOP3.LUT P0, PT, PT, PT, UP2, 0x40, 0x0 ;  /* 0x000000000000781c */ /* 0x000fe20003f0e828 */
[----:B------:R-:W-:Y:S01]  /*41a0*/  UISETP.NE.AND UP1, UPT, UR5, URZ, UPT ;  /* 0x0000003f0500728c */ /* 0x000fe2000bf25270 */
[----:B------:R-:W-:Y:S01]  /*41b0*/  PLOP3.LUT P2, PT, PT, PT, UP4, 0x40, 0x0 ;  /* 0x000000000000781c */ /* 0x000fe20003f4e848 */
[----:B------:R-:W-:Y:S01]  /*41c0*/  UISETP.NE.AND UP4, UPT, UR29, URZ, UPT ;  /* 0x0000003f1d00728c */ /* 0x000fe2000bf85270 */
[----:B-1----:R-:W-:Y:S01]  /*41d0*/  FMUL.FTZ R6, R68, c[0x0][0x320] ;  /* 0x0000c80044067a20 */ /* 0x002fe20000410000 */
[C---:B------:R-:W-:Y:S01]  /*41e0*/  ISETP.GT.AND P0, PT, R4.reuse, 0x8, P0 ;  /* 0x000000080400780c */ /* 0x040fe20000704270 */
[----:B------:R-:W-:Y:S01]  /*41f0*/  UISETP.NE.AND UP0, UPT, UR4, URZ, UPT ;  /* 0x0000003f0400728c */ /* 0x000fe2000bf05270 */
[----:B------:R-:W-:Y:S01]  /*4200*/  ISETP.GT.AND P2, PT, R4, RZ, P2 ;  /* 0x000000ff0400720c */ /* 0x000fe20001744270 */
[----:B------:R1:W3:Y:S01]  /*4210*/  MUFU.TANH R30, R6 ;  /* 0x00000006001e7308 */ /* 0x0002e20000002400 */
[C---:B------:R-:W-:Y:S01]  /*4220*/  ISETP.LT.OR P1, PT, R5.reuse, 0x2, P1 ;  /* 0x000000020500780c */ /* 0x040fe20000f21670 */
[----:B------:R-:W-:Y:S01]  /*4230*/  UISETP.NE.AND UP3, UPT, UR28, URZ, UPT ;  /* 0x0000003f1c00728c */ /* 0x000fe2000bf65270 */
[C---:B------:R-:W-:Y:S01]  /*4240*/  ISETP.LT.OR P0, PT, R5.reuse, 0x9, P0 ;  /* 0x000000090500780c */ /* 0x040fe20000701670 */
[----:B------:R-:W-:Y:S01]  /*4250*/  UISETP.NE.AND UP2, UPT, UR27, URZ, UPT ;  /* 0x0000003f1b00728c */ /* 0x000fe2000bf45270 */
[----:B------:R-:W-:Y:S01]  /*4260*/  ISETP.LT.OR P2, PT, R5, 0x1, P2 ;  /* 0x000000010500780c */ /* 0x000fe20001741670 */
[----:B------:R-:W-:Y:S01]  /*4270*/  FMUL.FTZ R9, R61, c[0x0][0x320] ;  /* 0x0000c8003d097a20 */ /* 0x000fe20000410000 */
[----:B------:R-:W-:Y:S01]  /*4280*/  FSEL R31, R20, -INF , !P1 ;  /* 0xff800000141f7808 */ /* 0x000fe20004800000 */
[----:B------:R-:W4:Y:S01]  /*4290*/  MUFU.TANH R27, R11 ;  /* 0x0000000b001b7308 */ /* 0x000f220000002400 */
[----:B------:R-:W-:-:S02]  /*42a0*/  FSEL R34, R19, -INF , !P0 ;  /* 0xff80000013227808 */ /* 0x000fc40004000000 */
[----:B------:R-:W-:Y:S02]  /*42b0*/  FSEL R29, R23, -INF , !P2 ;  /* 0xff800000171d7808 */ /* 0x000fe40005000000 */
[----:B------:R-:W-:Y:S02]  /*42c0*/  PLOP3.LUT P0, PT, PT, PT, UP4, 0x40, 0x0 ;  /* 0x000000000000781c */ /* 0x000fe40003f0e848 */
[----:B------:R-:W-:Y:S01]  /*42d0*/  PLOP3.LUT P6, PT, PT, PT, UP1, 0x40, 0x0 ;  /* 0x000000000000781c */ /* 0x000fe20003fce818 */
[----:B-1----:R-:W-:Y:S01]  /*42e0*/  FMUL.FTZ R6, R69, c[0x0][0x320] ;  /* 0x0000c80045067a20 */ /* 0x002fe20000410000 */
[----:B------:R-:W-:Y:S01]  /*42f0*/  PLOP3.LUT P5, PT, PT, PT, UP0, 0x40, 0x0 ;  /* 0x000000000000781c */ /* 0x000fe20003fae808 */
[----:B------:R-:W-:Y:S01]  /*4300*/  UISETP.NE.AND UP0, UPT, UR24, URZ, UPT ;  /* 0x0000003f1800728c */ /* 0x000fe2000bf05270 */
[----:B------:R-:W-:Y:S01]  /*4310*/  PLOP3.LUT P2, PT, PT, PT, UP6, 0x40, 0x0 ;  /* 0x000000000000781c */ /* 0x000fe20003f4e868 */
[----:B------:R1:W1:Y:S01]  /*4320*/  MUFU.TANH R28, R6 ;  /* 0x00000006001c7308 */ /* 0x0002620000002400 */
[----:B------:R-:W-:Y:S01]  /*4330*/  PLOP3.LUT P1, PT, PT, PT, UP5, 0x40, 0x0 ;  /* 0x000000000000781c */ /* 0x000fe20003f2e858 */
[----:B------:R-:W-:Y:S01]  /*4340*/  UP2UR UR24, UPR, URZ, 0x40 ;  /* 0x000000403f187883 */ /* 0x000fe20008000000 */
[C---:B------:R-:W-:Y:S01]  /*4350*/  ISETP.GT.AND P0, PT, R4.reuse, 0x19, P0 ;  /* 0x000000190400780c */ /* 0x040fe20000704270 */
[----:B------:R-:W-:Y:S01]  /*4360*/  UISETP.NE.AND UP6, UPT, UR16, URZ, UPT ;  /* 0x0000003f1000728c */ /* 0x000fe2000bfc5270 */
[C---:B------:R-:W-:Y:S01]  /*4370*/  ISETP.GT.AND P6, PT, R4.reuse, 0x9, P6 ;  /* 0x000000090400780c */ /* 0x040fe200037c4270 */
[----:B------:R-:W-:Y:S01]  /*4380*/  UISETP.NE.AND UP1, UPT, UR26, URZ, UPT ;  /* 0x0000003f1a00728c */ /* 0x000fe2000bf25270 */
[C---:B------:R-:W-:Y:S01]  /*4390*/  ISETP.GT.AND P5, PT, R4.reuse, 0x10, P5 ;  /* 0x000000100400780c */ /* 0x040fe20002fa4270 */
[----:B------:R-:W2:Y:S01]  /*43a0*/  MUFU.TANH R26, R8 ;  /* 0x00000008001a7308 */ /* 0x000ea20000002400 */
[----:B------:R-:W-:-:S02]  /*43b0*/  ISETP.GT.AND P2, PT, R4, 0x11, P2 ;  /* 0x000000110400780c */ /* 0x000fc40001744270 */
[----:B------:R-:W-:Y:S02]  /*43c0*/  ISETP.GT.AND P1, PT, R4, 0x18, P1 ;  /* 0x000000180400780c */ /* 0x000fe40000f24270 */
[C---:B------:R-:W-:Y:S02]  /*43d0*/  ISETP.LT.OR P0, PT, R5.reuse, 0x1a, P0 ;  /* 0x0000001a0500780c */ /* 0x040fe40000701670 */
[C---:B------:R-:W-:Y:S01]  /*43e0*/  ISETP.LT.OR P6, PT, R5.reuse, 0xa, P6 ;  /* 0x0000000a0500780c */ /* 0x040fe200037c1670 */
[----:B-1----:R-:W-:Y:S01]  /*43f0*/  FMUL.FTZ R6, R80, c[0x0][0x320] ;  /* 0x0000c80050067a20 */ /* 0x002fe20000410000 */
[C---:B------:R-:W-:Y:S01]  /*4400*/  ISETP.LT.OR P5, PT, R5.reuse, 0x11, P5 ;  /* 0x000000110500780c */ /* 0x040fe20002fa1670 */
[----:B------:R-:W1:Y:S01]  /*4410*/  MUFU.TANH R23, R7 ;  /* 0x0000000700177308 */ /* 0x000e620000002400 */
[C---:B------:R-:W-:Y:S02]  /*4420*/  ISETP.LT.OR P2, PT, R5.reuse, 0x12, P2 ;  /* 0x000000120500780c */ /* 0x040fe40001741670 */
[----:B------:R-:W-:-:S02]  /*4430*/  ISETP.LT.OR P1, PT, R5, 0x19, P1 ;  /* 0x000000190500780c */ /* 0x000fc40000f21670 */
[----:B------:R-:W-:Y:S02]  /*4440*/  FSEL R57, R44, -INF , !P0 ;  /* 0xff8000002c397808 */ /* 0x000fe40004000000 */
[----:B------:R-:W-:Y:S01]  /*4450*/  FSEL R40, R18, -INF , !P6 ;  /* 0xff80000012287808 */ /* 0x000fe20007000000 */
[----:B------:R5:W1:Y:S01]  /*4460*/  MUFU.TANH R25, R6 ;  /* 0x0000000600197308 */ /* 0x000a620000002400 */
[----:B------:R-:W-:Y:S02]  /*4470*/  FSEL R43, R21, -INF , !P5 ;  /* 0xff800000152b7808 */ /* 0x000fe40006800000 */
[----:B------:R-:W-:Y:S02]  /*4480*/  FSEL R45, R22, -INF , !P2 ;  /* 0xff800000162d7808 */ /* 0x000fe40005000000 */
[----:B------:R-:W-:Y:S02]  /*4490*/  FSEL R47, R17, -INF , !P1 ;  /* 0xff800000112f7808 */ /* 0x000fe40004800000 */
[----:B------:R-:W-:Y:S01]  /*44a0*/  PLOP3.LUT P0, PT, PT, PT, UP6, 0x40, 0x0 ;  /* 0x000000000000781c */ /* 0x000fe20003f0e868 */
[----:B------:R-:W1:Y:S01]  /*44b0*/  MUFU.TANH R21, R10 ;  /* 0x0000000a00157308 */ /* 0x000e620000002400 */
[----:B------:R-:W-:Y:S01]  /*44c0*/  PLOP3.LUT P6, PT, PT, PT, UP3, 0x40, 0x0 ;  /* 0x000000000000781c */ /* 0x000fe20003fce838 */
[----:B------:R-:W-:Y:S01]  /*44d0*/  UISETP.NE.AND UP6, UPT, UR24, URZ, UPT ;  /* 0x0000003f1800728c */ /* 0x000fe2000bfc5270 */
[----:B------:R-:W-:-:S02]  /*44e0*/  PLOP3.LUT P5, PT, PT, PT, UP2, 0x40, 0x0 ;  /* 0x000000000000781c */ /* 0x000fc40003fae828 */
[----:B------:R-:W-:Y:S02]  /*44f0*/  PLOP3.LUT P2, PT, PT, PT, UP1, 0x40, 0x0 ;  /* 0x000000000000781c */ /* 0x000fe40003f4e818 */
[----:B------:R-:W-:Y:S01]  /*4500*/  PLOP3.LUT P1, PT, PT, PT, UP0, 0x40, 0x0 ;  /* 0x000000000000781c */ /* 0x000fe20003f2e808 */
[----:B-----5:R-:W-:Y:S01]  /*4510*/  FMUL.FTZ R6, R81, c[0x0][0x320] ;  /* 0x0000c80051067a20 */ /* 0x020fe20000410000 */
[----:B------:R-:W1:Y:S01]  /*4520*/  MUFU.TANH R19, R9 ;  /* 0x0000000900137308 */ /* 0x000e620000002400 */
[C---:B------:R-:W-:Y:S02]  /*4530*/  ISETP.GT.AND P6, PT, R4.reuse, 0x20, P6 ;  /* 0x000000200400780c */ /* 0x040fe400037c4270 */
[C---:B------:R-:W-:Y:S02]  /*4540*/  ISETP.GT.AND P5, PT, R4.reuse, 0x21, P5 ;  /* 0x000000210400780c */ /* 0x040fe40002fa4270 */
[C---:B------:R-:W-:Y:S02]  /*4550*/  ISETP.GT.AND P2, PT, R4.reuse, 0x28, P2 ;  /* 0x000000280400780c */ /* 0x040fe40001744270 */
[----:B------:R-:W-:Y:S01]  /*4560*/  ISETP.GT.AND P1, PT, R4, 0x29, P1 ;  /* 0x000000290400780c */ /* 0x000fe20000f24270 */
[----:B------:R5:W1:Y:S01]  /*4570*/  MUFU.TANH R24, R6 ;  /* 0x0000000600187308 */ /* 0x000a620000002400 */
[C---:B------:R-:W-:Y:S01]  /*4580*/  ISETP.LT.OR P6, PT, R5.reuse, 0x21, P6 ;  /* 0x000000210500780c */ /* 0x040fe200037c1670 */
[----:B------:R-:W-:Y:S01]  /*4590*/  FMUL.FTZ R4, R76, c[0x0][0x320] ;  /* 0x0000c8004c047a20 */ /* 0x000fe20000410000 */
[----:B------:R-:W-:-:S02]  /*45a0*/  ISETP.LT.OR P5, PT, R5, 0x22, P5 ;  /* 0x000000220500780c */ /* 0x000fc40002fa1670 */
[C---:B------:R-:W-:Y:S02]  /*45b0*/  ISETP.LT.OR P2, PT, R5.reuse, 0x29, P2 ;  /* 0x000000290500780c */ /* 0x040fe40001741670 */
[----:B------:R-:W-:Y:S01]  /*45c0*/  ISETP.LT.OR P1, PT, R5, 0x2a, P1 ;  /* 0x0000002a0500780c */ /* 0x000fe20000f21670 */
[----:B------:R-:W1:Y:S01]  /*45d0*/  MUFU.TANH R18, R4 ;  /* 0x0000000400127308 */ /* 0x000e620000002400 */
[----:B------:R-:W-:Y:S02]  /*45e0*/  FSEL R167, R37, -INF , !P6 ;  /* 0xff80000025a77808 */ /* 0x000fe40007000000 */
[----:B------:R-:W-:Y:S02]  /*45f0*/  FSEL R168, R36, -INF , !P5 ;  /* 0xff80000024a87808 */ /* 0x000fe40006800000 */
[----:B------:R-:W-:Y:S02]  /*4600*/  FSEL R170, R35, -INF , !P2 ;  /* 0xff80000023aa7808 */ /* 0x000fe40005000000 */
[----:B------:R-:W-:Y:S01]  /*4610*/  FSEL R169, R33, -INF , !P1 ;  /* 0xff80000021a97808 */ /* 0x000fe20004800000 */
[----:B-----5:R-:W-:-:S04]  /*4620*/  FMUL.FTZ R6, R73, c[0x0][0x320] ;  /* 0x0000c80049067a20 */ /* 0x020fc80000410000 */
[----:B------:R5:W1:Y:S02]  /*4630*/  MUFU.TANH R20, R6 ;  /* 0x0000000600147308 */ /* 0x000a640000002400 */
[----:B-----5:R-:W5:Y:S02]  /*4640*/  SHFL.IDX PT, R6, R12, 0x2, 0x1c1f ;  /* 0x005c1f000c067f89 */ /* 0x020f6400000e0000 */
[--C-:B-----5:R-:W-:Y:S02]  /*4650*/  IMAD.IADD R5, R13, 0x1, R6.reuse ;  /* 0x000000010d057824 */ /* 0x120fe400078e0206 */
[----:B------:R-:W-:-:S03]  /*4660*/  IMAD.IADD R4, R15, 0x1, R6 ;  /* 0x000000010f047824 */ /* 0x000fc600078e0206 */
[----:B------:R-:W-:Y:S01]  /*4670*/  IMNMX R5, R5, R14, PT ;  /* 0x0000000e05057217 */ /* 0x000fe20003800200 */
[----:B------:R-:W-:Y:S05]  /*4680*/  @P0 BRA `(.L_x_1015) ;  /* 0x0000015000000947 */ /* 0x000fea0003800000 */
[----:B-1234-:R-:W-:Y:S01]  /*4690*/  IMAD.U32 R7, RZ, RZ, UR15 ;  /* 0x0000000fff077e24 */ /* 0x01efe2000f8e00ff */
        /* <DEDUP_REMOVED lines=11> */
.L_x_1017:
[----:B------:R-:W-:-:S04]  /*4750*/  MOV R7, c[0x0][0x32c] ;  /* 0x0000cb0000077a02 */ /* 0x000fc80000000f00 */
[----:B------:R-:W-:-:S13]  /*4760*/  ISETP.NE.AND P0, PT, R7, 0x1, PT ;  /* 0x000000010700780c */ /* 0x000fda0003f05270 */
[----:B------:R-:W-:-:S05]  /*4770*/  @P0 IMAD.HI.U32 R7, R6, c[0x0][0x330], RZ ;  /* 0x0000cc0006070a27 */ /* 0x000fca00078e00ff */
[----:B------:R-:W-:Y:S02]  /*4780*/  @P0 SHF.R.U32.HI R6, RZ, c[0x0][0x334], R7 ;  /* 0x0000cd00ff060a19 */ /* 0x000fe40000011607 */
.L_x_1018:
[----:B------:R-:W-:Y:S05]  /*4790*/  BSYNC B0 ;  /* 0x0000000000007941 */ /* 0x000fea0003800000 */
.L_x_1016:
[----:B------:R-:W-:-:S05]  /*47a0*/  IMAD R6, R6, c[0x0][0x32c], R16 ;  /* 0x0000cb0006067a24 */ /* 0x000fca00078e0210 */
[----:B------:R-:W-:Y:S02]  /*47b0*/  IADD3 R7, R6, c[0x0][0x32c], RZ ;  /* 0x0000cb0006077a10 */ /* 0x000fe40007ffe0ff */
[----:B------:R-:W-:Y:S02]  /*47c0*/  IMNMX R4, R4, R6, !PT ;  /* 0x0000000604047217 */ /* 0x000fe40007800200 */
[----:B------:R-:W-:Y:S02]  /*47d0*/  IMNMX R5, R5, R7, PT ;  /* 0x0000000705057217 */ /* 0x000fe40003800200 */
.L_x_1015:
[----:B-1234-:R-:W-:Y:S01]  /*47e0*/  FMUL.FTZ R6, R67, c[0x0][0x320] ;  /* 0x0000c80043067a20 */ /* 0x01efe20000410000 */
        /* <DEDUP_REMOVED lines=11> */
[----:B------:R-:W3:Y:S01]  /*48a0*/  MUFU.TANH R56, R7 ;  /* 0x0000000700387308 */ /* 0x000ee20000002400 */
[----:B------:R-:W-:Y:S01]  /*48b0*/  UP2UR UR26, UPR, URZ, 0x2 ;  /* 0x000000023f1a7883 */ /* 0x000fe20008000000 */
[C---:B------:R-:W-:Y:S01]  /*48c0*/  ISETP.GT.AND P0, PT, R4.reuse, 0x8, P0 ;  /* 0x000000080400780c */ /* 0x040fe20000704270 */
[----:B------:R-:W-:Y:S01]  /*48d0*/  UP2UR UR24, UPR, URZ, 0x1 ;  /* 0x000000013f187883 */ /* 0x000fe20008000000 */
[----:B------:R-:W-:Y:S01]  /*48e0*/  PLOP3.LUT P2, PT, PT, PT, UP4, 0x40, 0x0 ;  /* 0x000000000000781c */ /* 0x000fe20003f4e848 */
[----:B------:R-:W-:Y:S01]  /*48f0*/  UISETP.NE.AND UP4, UPT, UR29, URZ, UPT ;  /* 0x0000003f1d00728c */ /* 0x000fe2000bf85270 */
[----:B------:R-:W-:Y:S01]  /*4900*/  PLOP3.LUT P1, PT, PT, PT, UP3, 0x40, 0x0 ;  /* 0x000000000000781c */ /* 0x000fe20003f2e838 */
[----:B------:R-:W-:Y:S01]  /*4910*/  UISETP.NE.AND UP1, UPT, UR5, URZ, UPT ;  /* 0x0000003f0500728c */ /* 0x000fe2000bf25270 */
[----:B-1----:R-:W-:Y:S01]  /*4920*/  FMUL.FTZ R6, R83, c[0x0][0x320] ;  /* 0x0000c80053067a20 */ /* 0x002fe20000410000 */
[C---:B------:R-:W-:Y:S01]  /*4930*/  ISETP.GT.AND P2, PT, R4.reuse, RZ, P2 ;  /* 0x000000ff0400720c */ /* 0x040fe20001744270 */
[----:B------:R-:W-:Y:S01]  /*4940*/  UISETP.NE.AND UP0, UPT, UR4, URZ, UPT ;  /* 0x0000003f0400728c */ /* 0x000fe2000bf05270 */
[----:B------:R-:W-:Y:S01]  /*4950*/  ISETP.GT.AND P1, PT, R4, 0x1, P1 ;  /* 0x000000010400780c */ /* 0x000fe20000f24270 */
[----:B------:R1:W4:Y:S01]  /*4960*/  MUFU.TANH R22, R6 ;  /* 0x0000000600167308 */ /* 0x0003220000002400 */
[C---:B------:R-:W-:Y:S01]  /*4970*/  ISETP.LT.OR P0, PT, R5.reuse, 0x9, P0 ;  /* 0x000000090500780c */ /* 0x040fe20000701670 */
[----:B------:R-:W-:Y:S01]  /*4980*/  UISETP.NE.AND UP3, UPT, UR28, URZ, UPT ;  /* 0x0000003f1c00728c */ /* 0x000fe2000bf65270 */
[C---:B------:R-:W-:Y:S01]  /*4990*/  ISETP.LT.OR P2, PT, R5.reuse, 0x1, P2 ;  /* 0x000000010500780c */ /* 0x040fe20001741670 */
[----:B------:R-:W-:Y:S01]  /*49a0*/  UISETP.NE.AND UP2, UPT, UR27, URZ, UPT ;  /* 0x0000003f1b00728c */ /* 0x000fe2000bf45270 */
[----:B------:R-:W-:Y:S01]  /*49b0*/  ISETP.LT.OR P1, PT, R5, 0x2, P1 ;  /* 0x000000020500780c */ /* 0x000fe20000f21670 */
[----:B------:R-:W-:Y:S01]  /*49c0*/  FMUL.FTZ R9, R66, c[0x0][0x320] ;  /* 0x0000c80042097a20 */ /* 0x000fe20000410000 */
[----:B------:R-:W-:Y:S01]  /*49d0*/  FSEL R121, R18, -INF , !P0 ;  /* 0xff80000012797808 */ /* 0x000fe20004000000 */
[----:B------:R-:W2:Y:S01]  /*49e0*/  MUFU.TANH R11, R11 ;  /* 0x0000000b000b7308 */ /* 0x000ea20000002400 */
[----:B------:R-:W-:Y:S01]  /*49f0*/  PLOP3.LUT P0, PT, PT, PT, UP4, 0x40, 0x0 ;  /* 0x000000000000781c */ /* 0x000fe20003f0e848 */
[----:B------:R-:W-:Y:S01]  /*4a00*/  FMUL.FTZ R8, R78, c[0x0][0x320] ;  /* 0x0000c8004e087a20 */ /* 0x000fe20000410000 */
[----:B------:R-:W-:-:S02]  /*4a10*/  FSEL R120, R25, -INF , !P2 ;  /* 0xff80000019787808 */ /* 0x000fc40005000000 */
[----:B------:R-:W-:Y:S02]  /*4a20*/  FSEL R63, R24, -INF , !P1 ;  /* 0xff800000183f7808 */ /* 0x000fe40004800000 */
        /* <DEDUP_REMOVED lines=24> */
[----:B------:R-:W-:Y:S01]  /*4bb0*/  PLOP3.LUT P0, PT, PT, PT, UP6, 0x40, 0x0 ;  /* 0x000000000000781c */ /* 0x000fe20003f0e868 */
[----:B------:R5:W1:Y:S01]  /*4bc0*/  MUFU.TANH R17, R6 ;  /* 0x0000000600117308 */ /* 0x000a620000002400 */
[----:B------:R-:W-:Y:S01]  /*4bd0*/  FSEL R122, R32, -INF , !P6 ;  /* 0xff800000207a7808 */ /* 0x000fe20007000000 */
[----:B------:R-:W-:Y:S01]  /*4be0*/  UISETP.NE.AND UP6, UPT, UR24, URZ, UPT ;  /* 0x0000003f1800728c */ /* 0x000fe2000bfc5270 */
[----:B------:R-:W-:Y:S02]  /*4bf0*/  FSEL R123, R23, -INF , !P5 ;  /* 0xff800000177b7808 */ /* 0x000fe40006800000 */
[----:B------:R-:W-:Y:S02]  /*4c00*/  FSEL R132, R20, -INF , !P2 ;  /* 0xff80000014847808 */ /* 0x000fe40005000000 */
[----:B------:R-:W-:Y:S01]  /*4c10*/  FSEL R134, R30, -INF , !P1 ;  /* 0xff8000001e867808 */ /* 0x000fe20004800000 */
[----:B------:R-:W1:Y:S01]  /*4c20*/  MUFU.TANH R10, R8 ;  /* 0x00000008000a7308 */ /* 0x000e620000002400 */
[----:B------:R-:W-:-:S02]  /*4c30*/  PLOP3.LUT P6, PT, PT, PT, UP3, 0x40, 0x0 ;  /* 0x000000000000781c */ /* 0x000fc40003fce838 */
[----:B------:R-:W-:Y:S02]  /*4c40*/  PLOP3.LUT P5, PT, PT, PT, UP2, 0x40, 0x0 ;  /* 0x000000000000781c */ /* 0x000fe40003fae828 */
[----:B------:R-:W-:Y:S02]  /*4c50*/  PLOP3.LUT P2, PT, PT, PT, UP1, 0x40, 0x0 ;  /* 0x000000000000781c */ /* 0x000fe40003f4e818 */
[----:B------:R-:W-:Y:S01]  /*4c60*/  PLOP3.LUT P1, PT, PT, PT, UP0, 0x40, 0x0 ;  /* 0x000000000000781c */ /* 0x000fe20003f2e808 */
[----:B-----5:R-:W-:Y:S01]  /*4c70*/  FMUL.FTZ R6, R74, c[0x0][0x320] ;  /* 0x0000c8004a067a20 */ /* 0x020fe20000410000 */
[C---:B------:R-:W-:Y:S02]  /*4c80*/  ISETP.GT.AND P6, PT, R4.reuse, 0x20, P6 ;  /* 0x000000200400780c */ /* 0x040fe400037c4270 */
[C---:B------:R-:W-:Y:S01]  /*4c90*/  ISETP.GT.AND P5, PT, R4.reuse, 0x21, P5 ;  /* 0x000000210400780c */ /* 0x040fe20002fa4270 */
[----:B------:R5:W1:Y:S01]  /*4ca0*/  MUFU.TANH R49, R6 ;  /* 0x0000000600317308 */ /* 0x000a620000002400 */
[----:B------:R-:W-:-:S02]  /*4cb0*/  ISETP.GT.AND P2, PT, R4, 0x28, P2 ;  /* 0x000000280400780c */ /* 0x000fc40001744270 */
[----:B------:R-:W-:Y:S02]  /*4cc0*/  ISETP.GT.AND P1, PT, R4, 0x29, P1 ;  /* 0x000000290400780c */ /* 0x000fe40000f24270 */
[C---:B------:R-:W-:Y:S02]  /*4cd0*/  ISETP.LT.OR P6, PT, R5.reuse, 0x21, P6 ;  /* 0x000000210500780c */ /* 0x040fe400037c1670 */
[C---:B------:R-:W-:Y:S02]  /*4ce0*/  ISETP.LT.OR P5, PT, R5.reuse, 0x22, P5 ;  /* 0x000000220500780c */ /* 0x040fe40002fa1670 */
[C---:B------:R-:W-:Y:S02]  /*4cf0*/  ISETP.LT.OR P2, PT, R5.reuse, 0x29, P2 ;  /* 0x000000290500780c */ /* 0x040fe40001741670 */
[----:B------:R-:W-:Y:S02]  /*4d00*/  ISETP.LT.OR P1, PT, R5, 0x2a, P1 ;  /* 0x0000002a0500780c */ /* 0x000fe40000f21670 */
[----:B------:R-:W-:-:S02]  /*4d10*/  FSEL R172, R27, -INF , !P6 ;  /* 0xff8000001bac7808 */ /* 0x000fc40007000000 */
[----:B------:R-:W-:Y:S01]  /*4d20*/  FSEL R173, R26, -INF , !P5 ;  /* 0xff8000001aad7808 */ /* 0x000fe20006800000 */
[----:B-----5:R-:W-:Y:S01]  /*4d30*/  FMUL.FTZ R6, R79, c[0x0][0x320] ;  /* 0x0000c8004f067a20 */ /* 0x020fe20000410000 */
[----:B------:R-:W-:Y:S02]  /*4d40*/  FSEL R174, R21, -INF , !P2 ;  /* 0xff80000015ae7808 */ /* 0x000fe40005000000 */
[----:B------:R-:W-:Y:S01]  /*4d50*/  FSEL R180, R19, -INF , !P1 ;  /* 0xff80000013b47808 */ /* 0x000fe20004800000 */
[----:B------:R5:W1:Y:S02]  /*4d60*/  MUFU.TANH R44, R6 ;  /* 0x00000006002c7308 */ /* 0x000a640000002400 */
[----:B-----5:R-:W-:-:S06]  /*4d70*/  FMUL.FTZ R6, R62, c[0x0][0x320] ;  /* 0x0000c8003e067a20 */ /* 0x020fcc0000410000 */
        /* <DEDUP_REMOVED lines=18> */
.L_x_1021:
[----:B------:R-:W-:-:S04]  /*4ea0*/  MOV R5, c[0x0][0x32c] ;  /* 0x0000cb0000057a02 */ /* 0x000fc80000000f00 */
[----:B------:R-:W-:-:S13]  /*4eb0*/  ISETP.NE.AND P0, PT, R5, 0x1, PT ;  /* 0x000000010500780c */ /* 0x000fda0003f05270 */
[----:B------:R-:W-:-:S05]  /*4ec0*/  @P0 IMAD.HI.U32 R5, R4, c[0x0][0x330], RZ ;  /* 0x0000cc0004050a27 */ /* 0x000fca00078e00ff */
[----:B------:R-:W-:Y:S02]  /*4ed0*/  @P0 SHF.R.U32.HI R4, RZ, c[0x0][0x334], R5 ;  /* 0x0000cd00ff040a19 */ /* 0x000fe40000011605 */
.L_x_1022:
[----:B------:R-:W-:Y:S05]  /*4ee0*/  BSYNC B0 ;  /* 0x0000000000007941 */ /* 0x000fea0003800000 */
.L_x_1020:
[----:B------:R-:W-:-:S05]  /*4ef0*/  IMAD R4, R4, c[0x0][0x32c], R16 ;  /* 0x0000cb0004047a24 */ /* 0x000fca00078e0210 */
[----:B------:R-:W-:Y:S02]  /*4f00*/  IADD3 R5, R4, c[0x0][0x32c], RZ ;  /* 0x0000cb0004057a10 */ /* 0x000fe40007ffe0ff */
[----:B------:R-:W-:Y:S02]  /*4f10*/  IMNMX R8, R8, R4, !PT ;  /* 0x0000000408087217 */ /* 0x000fe40007800200 */
[----:B------:R-:W-:Y:S02]  /*4f20*/  IMNMX R9, R9, R5, PT ;  /* 0x0000000509097217 */ /* 0x000fe40003800200 */
.L_x_1019:
[----:B-1234-:R-:W-:Y:S01]  /*4f30*/  FMNMX.FTZ R5, R38, R39, !PT ;  /* 0x0000002726057209 */ /* 0x01efe20007810000 */
[----:B------:R-:W-:Y:S01]  /*4f40*/  UP2UR UR24, UPR, URZ, 0x10 ;  /* 0x000000103f187883 */ /* 0x000fe20008000000 */
[----:B------:R-:W-:Y:S01]  /*4f50*/  FMNMX.FTZ R4, R29, R31, !PT ;  /* 0x0000001f1d047209 */ /* 0x000fe20007810000 */
[----:B------:R-:W-:Y:S01]  /*4f60*/  UISETP.NE.AND UP4, UPT, UR25, URZ, UPT ;  /* 0x0000003f1900728c */ /* 0x000fe2000bf85270 */
[----:B------:R-:W-:Y:S01]  /*4f70*/  FMNMX.FTZ R5, R41, R5, !PT ;  /* 0x0000000529057209 */ /* 0x000fe20007810000 */
[----:B------:R-:W-:Y:S01]  /*4f80*/  UP2UR UR25, UPR, URZ, 0x8 ;  /* 0x000000083f197883 */ /* 0x000fe20008000000 */
[----:B------:R-:W-:Y:S01]  /*4f90*/  FMNMX.FTZ R4, R34, R4, !PT ;  /* 0x0000000422047209 */ /* 0x000fe20007810000 */
[----:B------:R-:W-:Y:S01]  /*4fa0*/  UISETP.NE.AND UP3, UPT, UR7, URZ, UPT ;  /* 0x0000003f0700728c */ /* 0x000fe2000bf65270 */
[----:B------:R-:W-:Y:S01]  /*4fb0*/  FMNMX.FTZ R137, R42, R5, !PT ;  /* 0x000000052a897209 */ /* 0x000fe20007810000 */
[----:B------:R-:W-:Y:S01]  /*4fc0*/  IMAD.SHL.U32 R225, R0, 0x2, RZ ;  /* 0x0000000200e17824 */ /* 0x000fe200078e00ff */
[----:B------:R-:W-:Y:S01]  /*4fd0*/  FMNMX.FTZ R4, R40, R4, !PT ;  /* 0x0000000428047209 */ /* 0x000fe20007810000 */
[----:B------:R-:W-:Y:S01]  /*4fe0*/  STL [R1+0x6c], R237 ;  /* 0x00006ced01007387 */ /* 0x000fe20000100800 */
[----:B------:R-:W-:Y:S01]  /*4ff0*/  FMNMX.FTZ R137, R46, R137, !PT ;  /* 0x000000892e897209 */ /* 0x000fe20007810000 */
[----:B------:R-:W-:Y:S01]  /*5000*/  UP2UR UR7, UPR, URZ, 0x4 ;  /* 0x000000043f077883 */ /* 0x000fe20008000000 */
[----:B------:R-:W-:Y:S01]  /*5010*/  FMNMX.FTZ R4, R43, R4, !PT ;  /* 0x000000042b047209 */ /* 0x000fe20007810000 */
[----:B------:R-:W-:Y:S01]  /*5020*/  STL [R1+0x68], R236 ;  /* 0x000068ec01007387 */ /* 0x000fe20000100800 */
[----:B------:R-:W-:Y:S01]  /*5030*/  FMNMX.FTZ R137, R48, R137, !PT ;  /* 0x0000008930897209 */ /* 0x000fe20007810000 */
[----:B------:R-:W-:Y:S01]  /*5040*/  UISETP.NE.AND UP2, UPT, UR6, URZ, UPT ;  /* 0x0000003f0600728c */ /* 0x000fe2000bf45270 */
        /* <DEDUP_REMOVED lines=9> */
[----:B------:R-:W-:Y:S01]  /*50e0*/  UP2UR UR5, UPR, URZ, 0x1 ;  /* 0x000000013f057883 */ /* 0x000fe20008000000 */
[----:B------:R-:W-:Y:S01]  /*50f0*/  FMNMX.FTZ R137, R175, R137, !PT ;  /* 0x00000089af897209 */ /* 0x000fe20007810000 */
[----:B------:R-:W-:Y:S01]  /*5100*/  UISETP.NE.AND UP0, UPT, UR4, URZ, UPT ;  /* 0x0000003f0400728c */ /* 0x000fe2000bf05270 */
[----:B------:R-:W-:Y:S01]  /*5110*/  FMNMX.FTZ R4, R167, R4, !PT ;  /* 0x00000004a7047209 */ /* 0x000fe20007810000 */
[----:B------:R-:W-:Y:S01]  /*5120*/  IMAD R226, R3, 0x2, R225 ;  /* 0x0000000203e27824 */ /* 0x000fe200078e02e1 */
[----:B------:R-:W-:Y:S01]  /*5130*/  FMNMX.FTZ R137, R171, R137, !PT ;  /* 0x00000089ab897209 */ /* 0x000fe20007810000 */
[----:B------:R-:W-:Y:S01]  /*5140*/  STL [R1+0x5c], R233 ;  /* 0x00005ce901007387 */ /* 0x000fe20000100800 */
[----:B------:R-:W-:Y:S01]  /*5150*/  FMNMX.FTZ R4, R168, R4, !PT ;  /* 0x00000004a8047209 */ /* 0x000fe20007810000 */
[----:B------:R-:W-:Y:S01]  /*5160*/  IMAD R227, R2, 0x2, R226 ;  /* 0x0000000202e37824 */ /* 0x000fe200078e02e2 */
[----:B------:R-:W-:Y:S01]  /*5170*/  FMNMX.FTZ R137, R176, R137, !PT ;  /* 0x00000089b0897209 */ /* 0x000fe20007810000 */
[----:B------:R-:W-:Y:S01]  /*5180*/  STL [R1+0x58], R232 ;  /* 0x000058e801007387 */ /* 0x000fe20000100800 */
[----:B------:R-:W-:-:S02]  /*5190*/  FMNMX.FTZ R4, R170, R4, !PT ;  /* 0x00000004aa047209 */ /* 0x000fc40007810000 */
[----:B------:R-:W-:Y:S01]  /*51a0*/  FMNMX.FTZ R137, R177, R137, !PT ;  /* 0x00000089b1897209 */ /* 0x000fe20007810000 */
[----:B------:R-:W-:Y:S01]  /*51b0*/  STL [R1+0x54], R231 ;  /* 0x000054e701007387 */ /* 0x000fe20000100800 */
[----:B------:R-:W-:Y:S02]  /*51c0*/  FMNMX.FTZ R136, R169, R4, !PT ;  /* 0x00000004a9887209 */ /* 0x000fe40007810000 */
[----:B------:R-:W-:Y:S01]  /*51d0*/  PLOP3.LUT P0, PT, PT, PT, UP3, 0x40, 0x0 ;  /* 0x000000000000781c */ /* 0x000fe20003f0e838 */
[----:B------:R-:W1:Y:S01]  /*51e0*/  SHFL.BFLY PT, R4, R137, 0x2, 0x1f ;  /* 0x0c401f0089047f89 */ /* 0x000e6200000e0000 */
[----:B------:R-:W-:Y:S01]  /*51f0*/  PLOP3.LUT P1, PT, PT, PT, UP4, 0x40, 0x0 ;  /* 0x000000000000781c */ /* 0x000fe20003f2e848 */
[----:B------:R-:W-:Y:S01]  /*5200*/  UISETP.NE.AND UP4, UPT, UR24, URZ, UPT ;  /* 0x0000003f1800728c */ /* 0x000fe2000bf85270 */
[C---:B------:R-:W-:Y:S01]  /*5210*/  ISETP.GT.AND P0, PT, R8.reuse, 0x1, P0 ;  /* 0x000000010800780c */ /* 0x040fe20000704270 */
[----:B------:R-:W2:Y:S01]  /*5220*/  SHFL.BFLY PT, R5, R136, 0x2, 0x1f ;  /* 0x0c401f0088057f89 */ /* 0x000ea200000e0000 */
[----:B------:R-:W-:Y:S01]  /*5230*/  PLOP3.LUT P6, PT, PT, PT, UP2, 0x40, 0x0 ;  /* 0x000000000000781c */ /* 0x000fe20003fce828 */
[----:B------:R-:W-:Y:S01]  /*5240*/  UISETP.NE.AND UP3, UPT, UR25, URZ, UPT ;  /* 0x0000003f1900728c */ /* 0x000fe2000bf65270 */
[----:B------:R-:W-:Y:S01]  /*5250*/  ISETP.LT.OR P0, PT, R9, 0x2, P0 ;  /* 0x000000020900780c */ /* 0x000fe20000701670 */
[----:B------:R-:W-:Y:S01]  /*5260*/  UISETP.NE.AND UP2, UPT, UR7, URZ, UPT ;  /* 0x0000003f0700728c */ /* 0x000fe2000bf45270 */
[----:B------:R-:W-:Y:S01]  /*5270*/  ISETP.GT.AND P1, PT, R8, RZ, P1 ;  /* 0x000000ff0800720c */ /* 0x000fe20000f24270 */
[----:B------:R-:W-:Y:S01]  /*5280*/  STL [R1+0x50], R230 ;  /* 0x000050e601007387 */ /* 0x000fe20000100800 */
[----:B------:R-:W-:-:S02]  /*5290*/  FSEL R61, R22, -INF , !P0 ;  /* 0xff800000163d7808 */ /* 0x000fc40004000000 */
[----:B------:R-:W-:Y:S01]  /*52a0*/  PLOP3.LUT P5, PT, PT, PT, UP1, 0x40, 0x0 ;  /* 0x000000000000781c */ /* 0x000fe20003fae818 */
[----:B------:R-:W-:Y:S01]  /*52b0*/  UISETP.NE.AND UP1, UPT, UR6, URZ, UPT ;  /* 0x0000003f0600728c */ /* 0x000fe2000bf25270 */
[----:B------:R-:W-:Y:S01]  /*52c0*/  ISETP.LT.OR P1, PT, R9, 0x1, P1 ;  /* 0x000000010900780c */ /* 0x000fe20000f21670 */
[----:B------:R-:W-:Y:S01]  /*52d0*/  STL [R1+0x4c], R229 ;  /* 0x00004ce501007387 */ /* 0x000fe20000100800 */
[C---:B------:R-:W-:Y:S02]  /*52e0*/  ISETP.GT.AND P6, PT, R8.reuse, 0x8, P6 ;  /* 0x000000080800780c */ /* 0x040fe400037c4270 */
[----:B------:R-:W-:Y:S01]  /*52f0*/  PLOP3.LUT P2, PT, PT, PT, UP0, 0x40, 0x0 ;  /* 0x000000000000781c */ /* 0x000fe20003f4e808 */
[----:B------:R-:W-:Y:S01]  /*5300*/  UISETP.NE.AND UP0, UPT, UR5, URZ, UPT ;  /* 0x0000003f0500728c */ /* 0x000fe2000bf05270 */
[----:B------:R-:W-:Y:S01]  /*5310*/  FSEL R62, R17, -INF , !P1 ;  /* 0xff800000113e7808 */ /* 0x000fe20004800000 */
[----:B------:R-:W-:Y:S01]  /*5320*/  LDSM.16.MT88.4 R20, [R226+0x2080] ;  /* 0x00208000e214783b */ /* 0x000fe20000004200 */
[----:B------:R-:W-:Y:S01]  /*5330*/  ISETP.LT.OR P6, PT, R9, 0x9, P6 ;  /* 0x000000090900780c */ /* 0x000fe200037c1670 */
[----:B------:R-:W-:Y:S01]  /*5340*/  ULDC.64 UR4, c[0x0][0x2c8] ;  /* 0x0000b20000047ab9 */ /* 0x000fe20000000a00 */
[----:B-1----:R-:W-:Y:S01]  /*5350*/  FMNMX.FTZ R137, R137, R4, !PT ;  /* 0x0000000489897209 */ /* 0x002fe20007810000 */
[----:B------:R-:W-:Y:S01]  /*5360*/  LDSM.16.MT88.4 R52, [R225+0x3880] ;  /* 0x00388000e134783b */ /* 0x000fe20000004200 */
[----:B------:R-:W-:-:S02]  /*5370*/  ISETP.GT.AND P5, PT, R8, 0x9, P5 ;  /* 0x000000090800780c */ /* 0x000fc40002fa4270 */
[----:B--2---:R-:W-:Y:S01]  /*5380*/  FMNMX.FTZ R136, R136, R5, !PT ;  /* 0x0000000588887209 */ /* 0x004fe20007810000 */
[----:B------:R-:W1:Y:S01]  /*5390*/  SHFL.BFLY PT, R4, R137, 0x1, 0x1f ;  /* 0x0c201f0089047f89 */ /* 0x000e6200000e0000 */
[----:B------:R-:W-:Y:S01]  /*53a0*/  PLOP3.LUT P1, PT, PT, PT, UP6, 0x40, 0x0 ;  /* 0x000000000000781c */ /* 0x000fe20003f2e868 */
[----:B------:R-:W-:Y:S01]  /*53b0*/  UISETP.NE.AND UP6, UPT, UR16, URZ, UPT ;  /* 0x0000003f1000728c */ /* 0x000fe2000bfc5270 */
[----:B------:R-:W-:Y:S01]  /*53c0*/  FSEL R16, R10, -INF , !P6 ;  /* 0xff8000000a107808 */ /* 0x000fe20007000000 */
[----:B------:R-:W2:Y:S01]  /*53d0*/  SHFL.BFLY PT, R5, R136, 0x1, 0x1f ;  /* 0x0c201f0088057f89 */ /* 0x000ea200000e0000 */
[----:B------:R-:W-:Y:S02]  /*53e0*/  ISETP.LT.OR P5, PT, R9, 0xa, P5 ;  /* 0x0000000a0900780c */ /* 0x000fe40002fa1670 */
[----:B------:R-:W-:Y:S01]  /*53f0*/  ISETP.GT.AND P2, PT, R8, 0x10, P2 ;  /* 0x000000100800780c */ /* 0x000fe20001744270 */
[----:B------:R-:W-:Y:S01]  /*5400*/  LDSM.16.MT88.4 R76, [R226+0x3880] ;  /* 0x00388000e24c783b */ /* 0x000fe20000004200 */
[----:B------:R-:W-:-:S02]  /*5410*/  FMNMX.FTZ R3, R62, R61, !PT ;  /* 0x0000003d3e037209 */ /* 0x000fc40007810000 */
[----:B------:R-:W-:Y:S01]  /*5420*/  FSEL R17, R44, -INF , !P5 ;  /* 0xff8000002c117808 */ /* 0x000fe20006800000 */
[----:B------:R-:W-:Y:S01]  /*5430*/  LDSM.16.MT88.4 R124, [R227+0x3880] ;  /* 0x00388000e37c783b */ /* 0x000fe20000004200 */
[----:B------:R-:W-:Y:S02]  /*5440*/  ISETP.GT.AND P1, PT, R8, 0x11, P1 ;  /* 0x000000110800780c */ /* 0x000fe40000f24270 */
[----:B------:R-:W-:Y:S01]  /*5450*/  ISETP.LT.OR P2, PT, R9, 0x11, P2 ;  /* 0x000000110900780c */ /* 0x000fe20001741670 */
[----:B------:R-:W-:Y:S01]  /*5460*/  STL [R1+0x48], R224 ;  /* 0x000048e001007387 */ /* 0x000fe20000100800 */
[----:B------:R-:W-:Y:S02]  /*5470*/  FMNMX.FTZ R3, R16, R3, !PT ;  /* 0x0000000310037209 */ /* 0x000fe40007810000 */
[----:B------:R-:W-:Y:S01]  /*5480*/  LEA R228, R2, R225, 0x1 ;  /* 0x000000e102e47211 */ /* 0x000fe200078e08ff */
[----:B------:R-:W-:Y:S01]  /*5490*/  LDSM.16.MT88.4 R68, [R226+0x4080] ;  /* 0x00408000e244783b */ /* 0x000fe20000004200 */
[----:B------:R-:W-:-:S02]  /*54a0*/  PLOP3.LUT P6, PT, PT, PT, UP4, 0x40, 0x0 ;  /* 0x000000000000781c */ /* 0x000fc40003fce848 */
[----:B------:R-:W-:Y:S01]  /*54b0*/  ISETP.LT.OR P1, PT, R9, 0x12, P1 ;  /* 0x000000120900780c */ /* 0x000fe20000f21670 */
[----:B------:R-:W-:Y:S01]  /*54c0*/  LDSM.16.MT88.4 R112, [R228+0x3880] ;  /* 0x00388000e470783b */ /* 0x000fe20000004200 */
[----:B-1----:R-:W-:Y:S02]  /*54d0*/  FMNMX.FTZ R137, R137, R4, !PT ;  /* 0x0000000489897209 */ /* 0x002fe40007810000 */
[----:B------:R-:W-:Y:S01]  /*54e0*/  FSEL R18, R49, -INF , !P2 ;  /* 0xff80000031127808 */ /* 0x000fe20005000000 */
[----:B------:R-:W-:Y:S01]  /*54f0*/  LDSM.16.MT88.4 R72, [R225+0x2880] ;  /* 0x00288000e148783b */ /* 0x000fe20000004200 */
[----:B--2---:R-:W-:Y:S01]  /*5500*/  FMNMX.FTZ R136, R136, R5, !PT ;  /* 0x0000000588887209 */ /* 0x004fe20007810000 */
[C---:B------:R-:W-:Y:S01]  /*5510*/  FMUL.FTZ R13, R137.reuse, c[0x0][0x2d0] ;  /* 0x0000b400890d7a20 */ /* 0x040fe20000410000 */
[----:B------:R-:W-:Y:S02]  /*5520*/  FSETP.NEU.FTZ.AND P0, PT, R137, -INF , PT ;  /* 0xff8000008900780b */ /* 0x000fe40003f1d000 */
[----:B------:R-:W-:Y:S01]  /*5530*/  FMNMX.FTZ R3, R17, R3, !PT ;  /* 0x0000000311037209 */ /* 0x000fe20007810000 */
[----:B------:R-:W-:Y:S01]  /*5540*/  FMUL.FTZ R12, R136, c[0x0][0x2d0] ;  /* 0x0000b400880c7a20 */ /* 0x000fe20000410000 */
[----:B------:R-:W-:-:S02]  /*5550*/  FSEL R13, R13, RZ, P0 ;  /* 0x000000ff0d0d7208 */ /* 0x000fc40000000000 */
[----:B------:R-:W-:Y:S02]  /*5560*/  FSETP.NEU.FTZ.AND P0, PT, R136, -INF , PT ;  /* 0xff8000008800780b */ /* 0x000fe40003f1d000 */
[----:B------:R-:W-:Y:S01]  /*5570*/  PLOP3.LUT P5, PT, PT, PT, UP3, 0x40, 0x0 ;  /* 0x000000000000781c */ /* 0x000fe20003fae838 */
[--C-:B------:R-:W-:Y:S01]  /*5580*/  FFMA.FTZ R2, R46, c[0x0][0x2d0], -R13.reuse ;  /* 0x0000b4002e027a23 */ /* 0x100fe2000001080d */
[----:B------:R-:W-:Y:S01]  /*5590*/  FSEL R12, R12, RZ, P0 ;  /* 0x000000ff0c0c7208 */ /* 0x000fe20000000000 */
[----:B------:R-:W-:Y:S01]  /*55a0*/  FFMA.FTZ R4, R38, c[0x0][0x2d0], -R13 ;  /* 0x0000b40026047a23 */ /* 0x000fe2000001080d */
[----:B------:R-:W-:Y:S01]  /*55b0*/  PLOP3.LUT P0, PT, PT, PT, UP5, 0x40, 0x0 ;  /* 0x000000000000781c */ /* 0x000fe20003f0e858 */
[----:B------:R-:W-:Y:S01]  /*55c0*/  MUFU.EX2 R194, R2 ;  /* 0x0000000200c27308 */ /* 0x000fe20000000800 */
[----:B------:R-:W-:Y:S01]  /*55d0*/  FSEL R19, R11, -INF , !P1 ;  /* 0xff8000000b137808 */ /* 0x000fe20004800000 */
[----:B------:R-:W-:Y:S01]  /*55e0*/  FFMA.FTZ R0, R31, c[0x0][0x2d0], -R12 ;  /* 0x0000b4001f007a23 */ /* 0x000fe2000001080c */
[C---:B------:R-:W-:Y:S01]  /*55f0*/  ISETP.GT.AND P0, PT, R8.reuse, 0x18, P0 ;  /* 0x000000180800780c */ /* 0x040fe20000704270 */
[----:B------:R-:W-:Y:S01]  /*5600*/  UISETP.NE.AND UP5, UPT, UR17, URZ, UPT ;  /* 0x0000003f1100728c */ /* 0x000fe2000bfa5270 */
[----:B------:R-:W-:-:S02]  /*5610*/  ISETP.GT.AND P6, PT, R8, 0x19, P6 ;  /* 0x000000190800780c */ /* 0x000fc400037c4270 */
[C---:B------:R-:W-:Y:S01]  /*5620*/  ISETP.LT.OR P0, PT, R9.reuse, 0x19, P0 ;  /* 0x000000190900780c */ /* 0x040fe20000701670 */
[----:B------:R1:W-:Y:S01]  /*5630*/  MUFU.EX2 R182, R0 ;  /* 0x0000000000b67308 */ /* 0x0003e20000000800 */
[----:B------:R-:W-:Y:S02]  /*5640*/  FMNMX.FTZ R3, R18, R3, !PT ;  /* 0x0000000312037209 */ /* 0x000fe40007810000 */
[----:B------:R-:W-:Y:S02]  /*5650*/  PLOP3.LUT P2, PT, PT, PT, UP2, 0x40, 0x0 ;  /* 0x000000000000781c */ /* 0x000fe40003f4e828 */
[----:B------:R-:W-:Y:S02]  /*5660*/  FSEL R60, R56, -INF , !P0 ;  /* 0xff800000383c7808 */ /* 0x000fe40004000000 */
[----:B------:R-:W-:Y:S01]  /*5670*/  ISETP.GT.AND P5, PT, R8, 0x20, P5 ;  /* 0x000000200800780c */ /* 0x000fe20002fa4270 */
[----:B------:R2:W-:Y:S01]  /*5680*/  MUFU.EX2 R229, R4 ;  /* 0x0000000400e57308 */ /* 0x0005e20000000800 */
[----:B------:R-:W-:-:S02]  /*5690*/  ISETP.LT.OR P6, PT, R9, 0x1a, P6 ;  /* 0x0000001a0900780c */ /* 0x000fc400037c1670 */
[----:B------:R-:W-:Y:S02]  /*56a0*/  FMNMX.FTZ R3, R19, R3, !PT ;  /* 0x0000000313037209 */ /* 0x000fe40007810000 */
[----:B------:R-:W-:Y:S02]  /*56b0*/  PLOP3.LUT P1, PT, PT, PT, UP1, 0x40, 0x0 ;  /* 0x000000000000781c */ /* 0x000fe40003f2e818 */
[----:B------:R-:W-:Y:S01]  /*56c0*/  ISETP.GT.AND P2, PT, R8, 0x21, P2 ;  /* 0x000000210800780c */ /* 0x000fe20001744270 */
[----:B-1----:R-:W-:Y:S01]  /*56d0*/  FFMA.FTZ R0, R34, c[0x0][0x2d0], -R12 ;  /* 0x0000b40022007a23 */ /* 0x002fe2000001080c */
[----:B------:R-:W-:Y:S01]  /*56e0*/  ISETP.LT.OR P5, PT, R9, 0x21, P5 ;  /* 0x000000210900780c */ /* 0x000fe20002fa1670 */
[----:B------:R-:W-:Y:S01]  /*56f0*/  LDSM.16.MT88.4 R32, [R228+0x2080] ;  /* 0x00208000e420783b */ /* 0x000fe20000004200 */
[----:B------:R-:W-:Y:S01]  /*5700*/  FSEL R15, R58, -INF , !P6 ;  /* 0xff8000003a0f7808 */ /* 0x000fe20007000000 */
[----:B------:R1:W-:Y:S01]  /*5710*/  MUFU.EX2 R202, R0 ;  /* 0x0000000000ca7308 */ /* 0x0003e20000000800 */
[----:B------:R-:W-:-:S02]  /*5720*/  FMNMX.FTZ R3, R60, R3, !PT ;  /* 0x000000033c037209 */ /* 0x000fc40007810000 */
[----:B------:R-:W-:Y:S01]  /*5730*/  PLOP3.LUT P0, PT, PT, PT, UP0, 0x40, 0x0 ;  /* 0x000000000000781c */ /* 0x000fe20003f0e808 */
[----:B--2---:R-:W-:Y:S01]  /*5740*/  FFMA.FTZ R4, R39, c[0x0][0x2d0], -R13 ;  /* 0x0000b40027047a23 */ /* 0x004fe2000001080d */
[----:B------:R-:W-:Y:S01]  /*5750*/  ISETP.GT.AND P1, PT, R8, 0x28, P1 ;  /* 0x000000280800780c */ /* 0x000fe20000f24270 */
[----:B------:R-:W2:Y:S01]  /*5760*/  LDSM.16.MT88.4 R36, [R225+0x2080] ;  /* 0x00208000e124783b */ /* 0x000ea20000004200 */
[C---:B------:R-:W-:Y:S01]  /*5770*/  ISETP.LT.OR P2, PT, R9.reuse, 0x22, P2 ;  /* 0x000000220900780c */ /* 0x040fe20001741670 */
[----:B------:R3:W-:Y:S01]  /*5780*/  MUFU.EX2 R183, R4 ;  /* 0x0000000400b77308 */ /* 0x0007e20000000800 */
[----:B------:R-:W-:Y:S02]  /*5790*/  FSEL R139, R24, -INF , !P5 ;  /* 0xff800000188b7808 */ /* 0x000fe40006800000 */
[----:B------:R-:W-:Y:S02]  /*57a0*/  ISETP.GT.AND P0, PT, R8, 0x29, P0 ;  /* 0x000000290800780c */ /* 0x000fe40000704270 */
[----:B------:R-:W-:-:S02]  /*57b0*/  ISETP.LT.OR P1, PT, R9, 0x29, P1 ;  /* 0x000000290900780c */ /* 0x000fc40000f21670 */
[----:B------:R-:W-:Y:S01]  /*57c0*/  FSEL R164, R64, -INF , !P2 ;  /* 0xff80000040a47808 */ /* 0x000fe20005000000 */
[----:B-1----:R-:W-:Y:S01]  /*57d0*/  FFMA.FTZ R0, R40, c[0x0][0x2d0], -R12 ;  /* 0x0000b40028007a23 */ /* 0x002fe2000001080c */
[----:B------:R-:W-:Y:S01]  /*57e0*/  ISETP.LT.OR P0, PT, R9, 0x2a, P0 ;  /* 0x0000002a0900780c */ /* 0x000fe20000701670 */
[----:B------:R-:W-:Y:S01]  /*57f0*/  LDSM.16.MT88.4 R64, [R226+0x2880] ;  /* 0x00288000e240783b */ /* 0x000fe20000004200 */
[----:B------:R-:W-:Y:S01]  /*5800*/  FSEL R165, R59, -INF , !P1 ;  /* 0xff8000003ba57808 */ /* 0x000fe20004800000 */
[----:B------:R1:W4:Y:S01]  /*5810*/  MUFU.EX2 R234, R0 ;  /* 0x0000000000ea7308 */ /* 0x0003220000000800 */
[----:B------:R-:W-:Y:S02]  /*5820*/  FSEL R166, R25, -INF , !P0 ;  /* 0xff80000019a67808 */ /* 0x000fe40004000000 */
[----:B------:R-:W-:Y:S01]  /*5830*/  LDSM.16.MT88.4 R24, [R227+0x4080] ;  /* 0x00408000e318783b */ /* 0x000fe20000004200 */
[----:B---3--:R-:W-:-:S04]  /*5840*/  FFMA.FTZ R4, R41, c[0x0][0x2d0], -R13 ;  /* 0x0000b40029047a23 */ /* 0x008fc8000001080d */
[----:B------:R3:W-:Y:S01]  /*5850*/  MUFU.EX2 R203, R4 ;  /* 0x0000000400cb7308 */ /* 0x0007e20000000800 */
[----:B-1----:R-:W-:Y:S02]  /*5860*/  FMNMX.FTZ R0, R120, R63, !PT ;  /* 0x0000003f78007209 */ /* 0x002fe40007810000 */
[----:B----4-:R-:W-:Y:S02]  /*5870*/  F2FP.BF16.PACK_AB R7, R234, R202 ;  /* 0x000000caea07723e */ /* 0x010fe400000010ff */
[----:B------:R-:W-:-:S04]  /*5880*/  FMNMX.FTZ R0, R121, R0, !PT ;  /* 0x0000000079007209 */ /* 0x000fc80007810000 */
[----:B------:R-:W-:Y:S01]  /*5890*/  FMNMX.FTZ R0, R122, R0, !PT ;  /* 0x000000007a007209 */ /* 0x000fe20007810000 */
[----:B---3--:R-:W-:-:S03]  /*58a0*/  FFMA.FTZ R4, R42, c[0x0][0x2d0], -R13 ;  /* 0x0000b4002a047a23 */ /* 0x008fc6000001080d */
[----:B------:R-:W-:Y:S01]  /*58b0*/  FMNMX.FTZ R0, R123, R0, !PT ;  /* 0x000000007b007209 */ /* 0x000fe20007810000 */
[----:B------:R-:W1:Y:S03]  /*58c0*/  MUFU.EX2 R232, R4 ;  /* 0x0000000400e87308 */ /* 0x000e660000000800 */
[----:B------:R-:W-:-:S04]  /*58d0*/  FMNMX.FTZ R0, R132, R0, !PT ;  /* 0x0000000084007209 */ /* 0x000fc80007810000 */
[----:B------:R-:W-:-:S04]  /*58e0*/  FMNMX.FTZ R0, R134, R0, !PT ;  /* 0x0000000086007209 */ /* 0x000fc80007810000 */
[----:B------:R-:W-:-:S04]  /*58f0*/  FMNMX.FTZ R0, R133, R0, !PT ;  /* 0x0000000085007209 */ /* 0x000fc80007810000 */
[----:B------:R-:W-:Y:S01]  /*5900*/  FMNMX.FTZ R2, R172, R0, !PT ;  /* 0x00000000ac027209 */ /* 0x000fe20007810000 */
[----:B------:R-:W-:Y:S01]  /*5910*/  FFMA.FTZ R0, R48, c[0x0][0x2d0], -R13 ;  /* 0x0000b40030007a23 */ /* 0x000fe2000001080d */
[----:B-1----:R-:W-:Y:S01]  /*5920*/  F2FP.BF16.PACK_AB R6, R232, R203 ;  /* 0x000000cbe806723e */ /* 0x002fe200000010ff */
[----:B------:R-:W-:Y:S01]  /*5930*/  FFMA.FTZ R4, R29, c[0x0][0x2d0], -R12 ;  /* 0x0000b4001d047a23 */ /* 0x000fe2000001080c */
[----:B------:R-:W-:Y:S01]  /*5940*/  FMNMX.FTZ R2, R173, R2, !PT ;  /* 0x00000002ad027209 */ /* 0x000fe20007810000 */
[----:B------:R1:W-:Y:S01]  /*5950*/  MUFU.EX2 R192, R0 ;  /* 0x0000000000c07308 */ /* 0x0003e20000000800 */
[----:B------:R-:W-:Y:S02]  /*5960*/  LDSM.16.MT88.4 R28, [R227+0x2080] ;  /* 0x00208000e31c783b */ /* 0x000fe40000004200 */
[----:B------:R-:W-:-:S04]  /*5970*/  FMNMX.FTZ R2, R174, R2, !PT ;  /* 0x00000002ae027209 */ /* 0x000fc80007810000 */
[----:B------:R-:W-:Y:S01]  /*5980*/  FMNMX.FTZ R2, R180, R2, !PT ;  /* 0x00000002b4027209 */ /* 0x000fe20007810000 */
[----:B------:R3:W4:Y:S04]  /*5990*/  MUFU.EX2 R230, R4 ;  /* 0x0000000400e67308 */ /* 0x0007280000000800 */
[----:B------:R-:W2:Y:S01]  /*59a0*/  SHFL.BFLY PT, R9, R2, 0x2, 0x1f ;  /* 0x0c401f0002097f89 */ /* 0x000ea200000e0000 */
[----:B-1----:R-:W-:-:S04]  /*59b0*/  FFMA.FTZ R0, R51, c[0x0][0x2d0], -R13 ;  /* 0x0000b40033007a23 */ /* 0x002fc8000001080d */
[----:B------:R1:W-:Y:S01]  /*59c0*/  MUFU.EX2 R200, R0 ;  /* 0x0000000000c87308 */ /* 0x0003e20000000800 */
[----:B---3--:R-:W-:Y:S02]  /*59d0*/  F2FP.BF16.PACK_AB R4, R183, R229 ;  /* 0x000000e5b704723e */ /* 0x008fe400000010ff */
[----:B----4-:R-:W-:-:S07]  /*59e0*/  F2FP.BF16.PACK_AB R5, R182, R230 ;  /* 0x000000e6b605723e */ /* 0x010fce00000010ff */
[C---:B--2---:R-:W-:Y:S01]  /*59f0*/  HMMA.16816.F32.BF16 R160, R4.reuse, R36, RZ ;  /* 0x0000002404a0723c */ /* 0x044fe200000418ff */
[----:B-1----:R-:W-:Y:S01]  /*5a00*/  FMNMX.FTZ R0, R15, R3, !PT ;  /* 0x000000030f007209 */ /* 0x002fe20007810000 */
[----:B------:R-:W-:Y:S01]  /*5a10*/  FFMA.FTZ R3, R50, c[0x0][0x2d0], -R13 ;  /* 0x0000b40032037a23 */ /* 0x000fe2000001080d */
[----:B------:R-:W-:Y:S01]  /*5a20*/  FMNMX.FTZ R2, R2, R9, !PT ;  /* 0x0000000902027209 */ /* 0x000fe20007810000 */
[----:B------:R-:W-:Y:S01]  /*5a30*/  LDSM.16.MT88.4 R48, [R227+0x2880] ;  /* 0x00288000e330783b */ /* 0x000fe20000004200 */
[----:B------:R-:W-:Y:S01]  /*5a40*/  FMNMX.FTZ R0, R139, R0, !PT ;  /* 0x000000008b007209 */ /* 0x000fe20007810000 */
[----:B------:R1:W2:Y:S02]  /*5a50*/  MUFU.EX2 R235, R3 ;  /* 0x0000000300eb7308 */ /* 0x0002a40000000800 */
[----:B------:R-:W-:Y:S01]  /*5a60*/  HMMA.16816.F32.BF16 R156, R4, R20, RZ ;  /* 0x00000014049c723c */ /* 0x000fe200000418ff */
[----:B------:R-:W3:Y:S01]  /*5a70*/  SHFL.BFLY PT, R14, R2, 0x1, 0x1f ;  /* 0x0c201f00020e7f89 */ /* 0x000ee200000e0000 */
[----:B------:R-:W-:-:S04]  /*5a80*/  FMNMX.FTZ R0, R164, R0, !PT ;  /* 0x00000000a4007209 */ /* 0x000fc80007810000 */
[----:B------:R-:W-:Y:S02]  /*5a90*/  FMNMX.FTZ R0, R165, R0, !PT ;  /* 0x00000000a5007209 */ /* 0x000fe40007810000 */
[----:B------:R-:W-:Y:S02]  /*5aa0*/  HMMA.16816.F32.BF16 R152, R4, R32, RZ ;  /* 0x000000200498723c */ /* 0x000fe400000418ff */
[----:B------:R-:W-:-:S05]  /*5ab0*/  FMNMX.FTZ R0, R166, R0, !PT ;  /* 0x00000000a6007209 */ /* 0x000fca0007810000 */
[----:B------:R-:W4:Y:S01]  /*5ac0*/  SHFL.BFLY PT, R8, R0, 0x2, 0x1f ;  /* 0x0c401f0000087f89 */ /* 0x000f2200000e0000 */
[----:B-1----:R-:W-:Y:S01]  /*5ad0*/  FFMA.FTZ R3, R43, c[0x0][0x2d0], -R12 ;  /* 0x0000b4002b037a23 */ /* 0x002fe2000001080c */
[C---:B------:R-:W-:Y:S01]  /*5ae0*/  HMMA.16816.F32.BF16 R148, R4.reuse, R28, RZ ;  /* 0x0000001c0494723c */ /* 0x040fe200000418ff */
[----:B--2---:R-:W-:Y:S01]  /*5af0*/  F2FP.BF16.PACK_AB R10, R235, R200 ;  /* 0x000000c8eb0a723e */ /* 0x004fe200000010ff */
[----:B------:R-:W-:Y:S01]  /*5b00*/  LDSM.16.MT88.4 R40, [R228+0x4080] ;  /* 0x00408000e428783b */ /* 0x000fe20000004200 */
[----:B------:R1:W-:Y:S05]  /*5b10*/  MUFU.EX2 R193, R3 ;  /* 0x0000000300c17308 */ /* 0x0003ea0000000800 */
[----:B------:R-:W-:Y:S01]  /*5b20*/  HMMA.16816.F32.BF16 R144, R4, R52, RZ ;  /* 0x000000340490723c */ /* 0x000fe200000418ff */
[----:B---3--:R-:W-:-:S04]  /*5b30*/  FMNMX.FTZ R135, R2, R14, !PT ;  /* 0x0000000e02877209 */ /* 0x008fc80007810000 */
[----:B------:R-:W-:-:S03]  /*5b40*/  FSETP.NEU.FTZ.AND P0, PT, R135, -INF , PT ;  /* 0xff8000008700780b */ /* 0x000fc60003f1d000 */
[----:B------:R-:W-:Y:S01]  /*5b50*/  HMMA.16816.F32.BF16 R140, R4, R76, RZ ;  /* 0x0000004c048c723c */ /* 0x000fe200000418ff */
[----:B-1----:R-:W-:-:S04]  /*5b60*/  FFMA.FTZ R3, R45, c[0x0][0x2d0], -R12 ;  /* 0x0000b4002d037a23 */ /* 0x002fc8000001080c */
[----:B------:R1:W2:Y:S03]  /*5b70*/  MUFU.EX2 R205, R3 ;  /* 0x0000000300cd7308 */ /* 0x0002a60000000800 */
[C---:B------:R-:W-:Y:S08]  /*5b80*/  HMMA.16816.F32.BF16 R128, R4.reuse, R112, RZ ;  /* 0x000000700480723c */ /* 0x040ff000000418ff */
[----:B------:R-:W-:Y:S01]  /*5b90*/  HMMA.16816.F32.BF16 R116, R4, R124, RZ ;  /* 0x0000007c0474723c */ /* 0x000fe200000418ff */
[----:B-1----:R-:W-:-:S07]  /*5ba0*/  FFMA.FTZ R3, R47, c[0x0][0x2d0], -R12 ;  /* 0x0000b4002f037a23 */ /* 0x002fce000001080c */
[C---:B------:R-:W-:Y:S01]  /*5bb0*/  HMMA.16816.F32.BF16 R108, R4.reuse, R38, RZ ;  /* 0x00000026046c723c */ /* 0x040fe200000418ff */
[----:B------:R-:W1:Y:S01]  /*5bc0*/  LDSM.16.MT88.4 R44, [R228+0x2880] ;  /* 0x00288000e42c783b */ /* 0x000e620000004200 */
[----:B--2---:R-:W-:Y:S01]  /*5bd0*/  F2FP.BF16.PACK_AB R9, R205, R193 ;  /* 0x000000c1cd09723e */ /* 0x004fe200000010ff */
[----:B------:R2:W-:Y:S05]  /*5be0*/  MUFU.EX2 R224, R3 ;  /* 0x0000000300e07308 */ /* 0x0005ea0000000800 */
[C---:B------:R-:W-:Y:S08]  /*5bf0*/  HMMA.16816.F32.BF16 R104, R4.reuse, R22, RZ ;  /* 0x000000160468723c */ /* 0x040ff000000418ff */
[----:B------:R-:W-:Y:S01]  /*5c00*/  HMMA.16816.F32.BF16 R100, R4, R34, RZ ;  /* 0x000000220464723c */ /* 0x000fe200000418ff */
[----:B--2---:R-:W-:-:S02]  /*5c10*/  FFMA.FTZ R3, R57, c[0x0][0x2d0], -R12 ;  /* 0x0000b40039037a23 */ /* 0x004fc4000001080c */
[----:B------:R-:W-:Y:S02]  /*5c20*/  LDSM.16.MT88.4 R56, [R225+0x4080] ;  /* 0x00408000e138783b */ /* 0x000fe40000004200 */
[----:B------:R4:W2:Y:S03]  /*5c30*/  MUFU.EX2 R237, R3 ;  /* 0x0000000300ed7308 */ /* 0x0008a60000000800 */
[C---:B------:R-:W-:Y:S08]  /*5c40*/  HMMA.16816.F32.BF16 R96, R4.reuse, R30, RZ ;  /* 0x0000001e0460723c */ /* 0x040ff000000418ff */
[----:B------:R-:W-:Y:S01]  /*5c50*/  HMMA.16816.F32.BF16 R92, R4, R54, RZ ;  /* 0x00000036045c723c */ /* 0x000fe200000418ff */
[----:B----4-:R-:W-:-:S07]  /*5c60*/  FMNMX.FTZ R3, R0, R8, !PT ;  /* 0x0000000800037209 */ /* 0x010fce0007810000 */
[----:B------:R-:W-:Y:S01]  /*5c70*/  HMMA.16816.F32.BF16 R88, R4, R78, RZ ;  /* 0x0000004e0458723c */ /* 0x000fe200000418ff */
[----:B------:R-:W-:Y:S01]  /*5c80*/  F2FP.BF16.PACK_AB R8, R192, R194 ;  /* 0x000000c2c008723e */ /* 0x000fe200000010ff */
[----:B------:R-:W-:Y:S01]  /*5c90*/  FMUL.FTZ R0, R135, c[0x0][0x2d0] ;  /* 0x0000b40087007a20 */ /* 0x000fe20000410000 */
[----:B--2---:R-:W-:-:S04]  /*5ca0*/  F2FP.BF16.PACK_AB R11, R237, R224 ;  /* 0x000000e0ed0b723e */ /* 0x004fc800000010ff */
[----:B------:R-:W-:Y:S01]  /*5cb0*/  FSEL R0, R0, RZ, P0 ;  /* 0x000000ff00007208 */ /* 0x000fe20000000000 */
[----:B------:R-:W-:Y:S04]  /*5cc0*/  HMMA.16816.F32.BF16 R84, R4, R114, RZ ;  /* 0x000000720454723c */ /* 0x000fe800000418ff */
[----:B------:R-:W-:-:S04]  /*5cd0*/  FFMA.FTZ R2, R120, c[0x0][0x2d0], -R0 ;  /* 0x0000b40078027a23 */ /* 0x000fc80000010800 */
[----:B------:R-:W-:Y:S01]  /*5ce0*/  HMMA.16816.F32.BF16 R80, R4, R126, RZ ;  /* 0x0000007e0450723c */ /* 0x000fe200000418ff */
[----:B------:R-:W2:Y:S01]  /*5cf0*/  SHFL.BFLY PT, R4, R3, 0x1, 0x1f ;  /* 0x0c201f0003047f89 */ /* 0x000ea200000e0000 */
[----:B------:R3:W-:Y:S06]  /*5d00*/  MUFU.EX2 R181, R2 ;  /* 0x0000000200b57308 */ /* 0x0007ec0000000800 */
[C---:B------:R-:W-:Y:S08]  /*5d10*/  HMMA.16816.F32.BF16 R188, R8.reuse, R64, R156 ;  /* 0x0000004008bc723c */ /* 0x040ff0000004189c */
[----:B-1----:R-:W-:Y:S01]  /*5d20*/  HMMA.16816.F32.BF16 R156, R8, R44, R152 ;  /* 0x0000002c089c723c */ /* 0x002fe20000041898 */
[----:B---3--:R-:W-:-:S04]  /*5d30*/  FFMA.FTZ R2, R63, c[0x0][0x2d0], -R0 ;  /* 0x0000b4003f027a23 */ /* 0x008fc80000010800 */
[----:B------:R1:W-:Y:S03]  /*5d40*/  MUFU.EX2 R14, R2 ;  /* 0x00000002000e7308 */ /* 0x0003e60000000800 */
[----:B------:R-:W-:Y:S01]  /*5d50*/  HMMA.16816.F32.BF16 R148, R8, R48, R148 ;  /* 0x000000300894723c */ /* 0x000fe20000041894 */
[----:B--2---:R-:W-:-:S04]  /*5d60*/  FMNMX.FTZ R3, R3, R4, !PT ;  /* 0x0000000403037209 */ /* 0x004fc80007810000 */
[----:B------:R-:W-:-:S03]  /*5d70*/  FSETP.NEU.FTZ.AND P0, PT, R3, -INF , PT ;  /* 0xff8000000300780b */ /* 0x000fc60003f1d000 */
[C---:B------:R-:W-:Y:S01]  /*5d80*/  HMMA.16816.F32.BF16 R4, R8.reuse, R40, R128 ;  /* 0x000000280804723c */ /* 0x040fe20000041880 */
[----:B------:R-:W-:Y:S01]  /*5d90*/  IMAD.MOV.U32 R187, RZ, RZ, R188 ;  /* 0x000000ffffbb7224 */ /* 0x000fe200078e00bc */
[----:B------:R-:W-:Y:S01]  /*5da0*/  MOV R186, R189 ;  /* 0x000000bd00ba7202 */ /* 0x000fe20000000f00 */
[----:B------:R-:W-:Y:S02]  /*5db0*/  IMAD.MOV.U32 R185, RZ, RZ, R190 ;  /* 0x000000ffffb97224 */ /* 0x000fe400078e00be */
[----:B------:R-:W-:Y:S02]  /*5dc0*/  IMAD.MOV.U32 R184, RZ, RZ, R191 ;  /* 0x000000ffffb87224 */ /* 0x000fe400078e00bf */
[----:B-1----:R-:W-:Y:S01]  /*5dd0*/  FFMA.FTZ R2, R121, c[0x0][0x2d0], -R0 ;  /* 0x0000b40079027a23 */ /* 0x002fe20000010800 */
[----:B------:R-:W-:Y:S01]  /*5de0*/  HMMA.16816.F32.BF16 R140, R8, R68, R140 ;  /* 0x00000044088c723c */ /* 0x000fe2000004188c */
[----:B------:R-:W-:Y:S01]  /*5df0*/  MOV R153, R157 ;  /* 0x0000009d00997202 */ /* 0x000fe20000000f00 */
[----:B------:R-:W-:Y:S01]  /*5e00*/  IMAD.MOV.U32 R152, RZ, RZ, R156 ;  /* 0x000000ffff987224 */ /* 0x000fe200078e009c */
[----:B------:R1:W-:Y:S01]  /*5e10*/  MUFU.EX2 R231, R2 ;  /* 0x0000000200e77308 */ /* 0x0003e20000000800 */
[----:B------:R-:W-:Y:S01]  /*5e20*/  IMAD.MOV.U32 R178, RZ, RZ, R158 ;  /* 0x000000ffffb27224 */ /* 0x000fe200078e009e */
[----:B------:R-:W-:-:S03]  /*5e30*/  MOV R179, R159 ;  /* 0x0000009f00b37202 */ /* 0x000fc60000000f00 */
[----:B------:R-:W-:Y:S01]  /*5e40*/  IMAD.MOV.U32 R204, RZ, RZ, R151 ;  /* 0x000000ffffcc7224 */ /* 0x000fe200078e0097 */
[----:B------:R-:W-:Y:S01]  /*5e50*/  MOV R242, R149 ;  /* 0x0000009500f27202 */ /* 0x000fe20000000f00 */
[----:B------:R-:W-:Y:S01]  /*5e60*/  IMAD.MOV.U32 R252, RZ, RZ, R150 ;  /* 0x000000fffffc7224 */ /* 0x000fe200078e0096 */
[----:B------:R-:W-:Y:S01]  /*5e70*/  HMMA.16816.F32.BF16 R160, R8, R72, R160 ;  /* 0x0000004808a0723c */ /* 0x000fe200000418a0 */
[----:B------:R-:W-:-:S04]  /*5e80*/  IMAD.MOV.U32 R155, RZ, RZ, R148 ;  /* 0x000000ffff9b7224 */ /* 0x000fc800078e0094 */
[----:B------:R-:W-:Y:S01]  /*5e90*/  IMAD.MOV.U32 R128, RZ, RZ, R4 ;  /* 0x000000ffff807224 */ /* 0x000fe200078e0004 */
[----:B------:R-:W-:Y:S01]  /*5ea0*/  MOV R129, R7 ;  /* 0x0000000700817202 */ /* 0x000fe20000000f00 */
[----:B------:R-:W-:Y:S01]  /*5eb0*/  FFMA.FTZ R4, R122, c[0x0][0x2d0], -R0 ;  /* 0x0000b4007a047a23 */ /* 0x000fe20000010800 */
[C---:B------:R-:W-:Y:S01]  /*5ec0*/  HMMA.16816.F32.BF16 R148, R8.reuse, R56, R144 ;  /* 0x000000380894723c */ /* 0x040fe20000041890 */
[----:B-1----:R-:W-:Y:S02]  /*5ed0*/  FMUL.FTZ R2, R3, c[0x0][0x2d0] ;  /* 0x0000b40003027a20 */ /* 0x002fe40000410000 */
[----:B------:R1:W2:Y:S01]  /*5ee0*/  MUFU.EX2 R236, R4 ;  /* 0x0000000400ec7308 */ /* 0x0002a20000000800 */
[----:B------:R-:W-:Y:S01]  /*5ef0*/  IMAD.MOV.U32 R131, RZ, RZ, R5 ;  /* 0x000000ffff837224 */ /* 0x000fe200078e0005 */
[----:B------:R-:W-:Y:S01]  /*5f00*/  MOV R199, R142 ;  /* 0x0000008e00c77202 */ /* 0x000fe20000000f00 */
[----:B------:R-:W-:Y:S01]  /*5f10*/  IMAD.MOV.U32 R198, RZ, RZ, R143 ;  /* 0x000000ffffc67224 */ /* 0x000fe200078e008f */
[----:B------:R-:W-:Y:S01]  /*5f20*/  FSEL R2, R2, RZ, P0 ;  /* 0x000000ff02027208 */ /* 0x000fe20000000000 */
[----:B------:R-:W-:Y:S01]  /*5f30*/  HMMA.16816.F32.BF16 R116, R8, R24, R116 ;  /* 0x000000180874723c */ /* 0x000fe20000041874 */
[----:B------:R-:W-:Y:S01]  /*5f40*/  MOV R196, R140 ;  /* 0x0000008c00c47202 */ /* 0x000fe20000000f00 */
[----:B------:R-:W-:-:S02]  /*5f50*/  IMAD.MOV.U32 R197, RZ, RZ, R141 ;  /* 0x000000ffffc57224 */ /* 0x000fc400078e008d */
[----:B------:R-:W-:-:S04]  /*5f60*/  IMAD.MOV.U32 R130, RZ, RZ, R6 ;  /* 0x000000ffff827224 */ /* 0x000fc800078e0006 */
[----:B------:R-:W-:Y:S01]  /*5f70*/  HMMA.16816.F32.BF16 R156, R8, R74, R108 ;  /* 0x0000004a089c723c */ /* 0x000fe2000004186c */
[----:B-1----:R-:W-:Y:S01]  /*5f80*/  FFMA.FTZ R4, R62, c[0x0][0x2d0], -R2 ;  /* 0x0000b4003e047a23 */ /* 0x002fe20000010802 */
[----:B--2---:R-:W-:-:S03]  /*5f90*/  F2FP.BF16.PACK_AB R6, R236, R231 ;  /* 0x000000e7ec06723e */ /* 0x004fc600000010ff */
[----:B------:R1:W-:Y:S03]  /*5fa0*/  MUFU.EX2 R143, R4 ;  /* 0x00000004008f7308 */ /* 0x0003e60000000800 */
[----:B------:R-:W-:Y:S01]  /*5fb0*/  HMMA.16816.F32.BF16 R248, R8, R66, R104 ;  /* 0x0000004208f8723c */ /* 0x000fe20000041868 */
[----:B------:R-:W-:Y:S01]  /*5fc0*/  IMAD.MOV.U32 R147, RZ, RZ, R149 ;  /* 0x000000ffff937224 */ /* 0x000fe200078e0095 */
[----:B------:R-:W-:Y:S01]  /*5fd0*/  MOV R146, R150 ;  /* 0x0000009600927202 */ /* 0x000fe20000000f00 */
[----:B------:R-:W-:Y:S02]  /*5fe0*/  IMAD.MOV.U32 R145, RZ, RZ, R151 ;  /* 0x000000ffff917224 */ /* 0x000fe400078e0097 */
[----:B------:R-:W-:-:S03]  /*5ff0*/  IMAD.MOV.U32 R144, RZ, RZ, R148 ;  /* 0x000000ffff907224 */ /* 0x000fc600078e0094 */
[----:B------:R-:W-:Y:S01]  /*6000*/  HMMA.16816.F32.BF16 R188, R8, R46, R100 ;  /* 0x0000002e08bc723c */ /* 0x000fe20000041864 */
[----:B-1----:R-:W-:-:S07]  /*6010*/  FFMA.FTZ R4, R61, c[0x0][0x2d0], -R2 ;  /* 0x0000b4003d047a23 */ /* 0x002fce0000010802 */
[C---:B------:R-:W-:Y:S01]  /*6020*/  HMMA.16816.F32.BF16 R244, R8.reuse, R50, R96 ;  /* 0x0000003208f4723c */ /* 0x040fe20000041860 */
[----:B------:R1:W2:Y:S07]  /*6030*/  MUFU.EX2 R142, R4 ;  /* 0x00000004008e7308 */ /* 0x0002ae0000000800 */
[C---:B------:R-:W-:Y:S08]  /*6040*/  HMMA.16816.F32.BF16 R220, R8.reuse, R58, R92 ;  /* 0x0000003a08dc723c */ /* 0x040ff0000004185c */
[----:B------:R-:W-:Y:S01]  /*6050*/  HMMA.16816.F32.BF16 R216, R8, R70, R88 ;  /* 0x0000004608d8723c */ /* 0x000fe20000041858 */
[----:B-1----:R-:W-:Y:S01]  /*6060*/  FFMA.FTZ R4, R16, c[0x0][0x2d0], -R2 ;  /* 0x0000b40010047a23 */ /* 0x002fe20000010802 */
[----:B--2---:R-:W-:-:S03]  /*6070*/  F2FP.BF16.PACK_AB R5, R142, R143 ;  /* 0x0000008f8e05723e */ /* 0x004fc600000010ff */
[----:B------:R1:W-:Y:S03]  /*6080*/  MUFU.EX2 R140, R4 ;  /* 0x00000004008c7308 */ /* 0x0003e60000000800 */
[C---:B------:R-:W-:Y:S08]  /*6090*/  HMMA.16816.F32.BF16 R212, R8.reuse, R42, R84 ;  /* 0x0000002a08d4723c */ /* 0x040ff00000041854 */
[----:B------:R-:W-:Y:S07]  /*60a0*/  HMMA.16816.F32.BF16 R208, R8, R26, R80 ;  /* 0x0000001a08d0723c */ /* 0x000fee0000041850 */
[----:B------:R-:W-:-:S02]  /*60b0*/  FFMA.FTZ R8, R123, c[0x0][0x2d0], -R0 ;  /* 0x0000b4007b087a23 */ /* 0x000fc40000010800 */
[----:B-1----:R-:W-:Y:S02]  /*60c0*/  FFMA.FTZ R4, R17, c[0x0][0x2d0], -R2 ;  /* 0x0000b40011047a23 */ /* 0x002fe40000010802 */
[----:B------:R1:W-:Y:S08]  /*60d0*/  MUFU.EX2 R154, R8 ;  /* 0x00000008009a7308 */ /* 0x0003f00000000800 */
[----:B------:R2:W3:Y:S01]  /*60e0*/  MUFU.EX2 R141, R4 ;  /* 0x00000004008d7308 */ /* 0x0004e20000000800 */
[----:B-1----:R-:W-:-:S07]  /*60f0*/  FFMA.FTZ R8, R132, c[0x0][0x2d0], -R0 ;  /* 0x0000b40084087a23 */ /* 0x002fce0000010800 */
[----:B------:R1:W4:Y:S01]  /*6100*/  MUFU.EX2 R201, R8 ;  /* 0x0000000800c97308 */ /* 0x0003220000000800 */
[----:B--2---:R-:W-:Y:S02]  /*6110*/  F2FP.BF16.PACK_AB R4, R14, R181 ;  /* 0x000000b50e04723e */ /* 0x004fe400000010ff */
[----:B---3--:R-:W-:-:S07]  /*6120*/  F2FP.BF16.PACK_AB R7, R141, R140 ;  /* 0x0000008c8d07723e */ /* 0x008fce00000010ff */
[----:B------:R-:W-:Y:S01]  /*6130*/  HMMA.16816.F32.BF16 R108, R4, R36, RZ ;  /* 0x00000024046c723c */ /* 0x000fe200000418ff */
[----:B-1----:R-:W-:-:S04]  /*6140*/  FFMA.FTZ R8, R134, c[0x0][0x2d0], -R0 ;  /* 0x0000b40086087a23 */ /* 0x002fc80000010800 */
[----:B------:R1:W-:Y:S03]  /*6150*/  MUFU.EX2 R233, R8 ;  /* 0x0000000800e97308 */ /* 0x0003e60000000800 */
[C---:B------:R-:W-:Y:S08]  /*6160*/  HMMA.16816.F32.BF16 R100, R4.reuse, R20, RZ ;  /* 0x000000140464723c */ /* 0x040ff000000418ff */
[----:B------:R-:W-:Y:S01]  /*6170*/  HMMA.16816.F32.BF16 R80, R4, R28, RZ ;  /* 0x0000001c0450723c */ /* 0x000fe200000418ff */
[----:B-1----:R-:W-:-:S07]  /*6180*/  FFMA.FTZ R8, R133, c[0x0][0x2d0], -R0 ;  /* 0x0000b40085087a23 */ /* 0x002fce0000010800 */
[C---:B------:R-:W-:Y:S01]  /*6190*/  HMMA.16816.F32.BF16 R84, R4.reuse, R30, RZ ;  /* 0x0000001e0454723c */ /* 0x040fe200000418ff */
[----:B------:R1:W2:Y:S07]  /*61a0*/  MUFU.EX2 R120, R8 ;  /* 0x0000000800787308 */ /* 0x0002ae0000000800 */
        /* <DEDUP_REMOVED lines=8> */
[----:B------:R1:W3:Y:S07]  /*6230*/  MUFU.EX2 R138, R8 ;  /* 0x00000008008a7308 */ /* 0x0002ee0000000800 */
[C---:B------:R-:W-:Y:S08]  /*6240*/  HMMA.16816.F32.BF16 R20, R4.reuse, R76, RZ ;  /* 0x0000004c0414723c */ /* 0x040ff000000418ff */
[----:B------:R-:W-:Y:S01]  /*6250*/  HMMA.16816.F32.BF16 R36, R4, R78, RZ ;  /* 0x0000004e0424723c */ /* 0x000fe200000418ff */
[----:B------:R-:W-:Y:S01]  /*6260*/  LDSM.16.MT88.4 R76, [R225+0x4880] ;  /* 0x00488000e14c783b */ /* 0x000fe20000004200 */
[----:B-1----:R-:W-:-:S04]  /*6270*/  FFMA.FTZ R8, R60, c[0x0][0x2d0], -R2 ;  /* 0x0000b4003c087a23 */ /* 0x002fc80000010802 */
[----:B------:R1:W-:Y:S02]  /*6280*/  MUFU.EX2 R134, R8 ;  /* 0x0000000800867308 */ /* 0x0003e40000000800 */
[C---:B------:R-:W-:Y:S08]  /*6290*/  HMMA.16816.F32.BF16 R60, R4.reuse, R54, RZ ;  /* 0x00000036043c723c */ /* 0x040ff000000418ff */
[----:B------:R-:W-:Y:S01]  /*62a0*/  HMMA.16816.F32.BF16 R32, R4, R114, RZ ;  /* 0x000000720420723c */ /* 0x000fe200000418ff */
[----:B-1----:R-:W-:-:S07]  /*62b0*/  FFMA.FTZ R8, R15, c[0x0][0x2d0], -R2 ;  /* 0x0000b4000f087a23 */ /* 0x002fce0000010802 */
[C---:B------:R-:W-:Y:S01]  /*62c0*/  HMMA.16816.F32.BF16 R16, R4.reuse, R124, RZ ;  /* 0x0000007c0410723c */ /* 0x040fe200000418ff */
[----:B------:R-:W-:Y:S01]  /*62d0*/  MOV R115, R193 ;  /* 0x000000c100737202 */ /* 0x000fe20000000f00 */
[----:B------:R-:W-:Y:S01]  /*62e0*/  IMAD.MOV.U32 R15, RZ, RZ, R200 ;  /* 0x000000ffff0f7224 */ /* 0x000fe200078e00c8 */
[----:B------:R1:W1:Y:S04]  /*62f0*/  MUFU.EX2 R132, R8 ;  /* 0x0000000800847308 */ /* 0x0002680000000800 */
[----:B------:R-:W-:Y:S01]  /*6300*/  IMAD.MOV.U32 R124, RZ, RZ, R202 ;  /* 0x000000ffff7c7224 */ /* 0x000fe200078e00ca */
[C---:B------:R-:W-:Y:S08]  /*6310*/  HMMA.16816.F32.BF16 R52, R4.reuse, R126, RZ ;  /* 0x0000007e0434723c */ /* 0x040ff000000418ff */
[----:B-1----:R-:W-:Y:S07]  /*6320*/  HMMA.16816.F32.BF16 R8, R4, R112, RZ ;  /* 0x000000700408723c */ /* 0x002fee00000418ff */
[----:B----4-:R-:W-:Y:S01]  /*6330*/  F2FP.BF16.PACK_AB R4, R201, R154 ;  /* 0x0000009ac904723e */ /* 0x010fe200000010ff */
[----:B------:R-:W-:Y:S01]  /*6340*/  IMAD.MOV.U32 R113, RZ, RZ, R194 ;  /* 0x000000ffff717224 */ /* 0x000fe200078e00c2 */
[----:B--2---:R-:W-:-:S02]  /*6350*/  F2FP.BF16.PACK_AB R6, R120, R233 ;  /* 0x000000e97806723e */ /* 0x004fc400000010ff */
[----:B---3--:R-:W-:Y:S02]  /*6360*/  F2FP.BF16.PACK_AB R5, R138, R133 ;  /* 0x000000858a05723e */ /* 0x008fe400000010ff */
[----:B------:R-:W-:-:S07]  /*6370*/  F2FP.BF16.PACK_AB R7, R132, R134 ;  /* 0x000000868407723e */ /* 0x000fce00000010ff */
[C---:B------:R-:W-:Y:S01]  /*6380*/  HMMA.16816.F32.BF16 R148, R4.reuse, R72, R108 ;  /* 0x000000480494723c */ /* 0x040fe2000004186c */
[----:B------:R-:W-:Y:S06]  /*6390*/  LDSM.16.MT88.4 R108, [R228+0x4880] ;  /* 0x00488000e46c783b */ /* 0x000fec0000004200 */
[----:B------:R-:W-:Y:S01]  /*63a0*/  IMAD.MOV.U32 R72, RZ, RZ, R120 ;  /* 0x000000ffff487224 */ /* 0x000fe200078e0078 */
[----:B------:R-:W-:Y:S01]  /*63b0*/  HMMA.16816.F32.BF16 R104, R4, R74, R104 ;  /* 0x0000004a0468723c */ /* 0x000fe20000041868 */
[----:B------:R-:W-:-:S06]  /*63c0*/  IMAD.MOV.U32 R73, RZ, RZ, R203 ;  /* 0x000000ffff497224 */ /* 0x000fcc00078e00cb */
[----:B------:R-:W-:Y:S01]  /*63d0*/  MOV R74, R252 ;  /* 0x000000fc004a7202 */ /* 0x000fe20000000f00 */
[C---:B------:R-:W-:Y:S07]  /*63e0*/  HMMA.16816.F32.BF16 R120, R4.reuse, R64, R100 ;  /* 0x000000400478723c */ /* 0x040fee0000041864 */
[----:B------:R-:W-:Y:S01]  /*63f0*/  IMAD.MOV.U32 R64, RZ, RZ, R192 ;  /* 0x000000ffff407224 */ /* 0x000fe200078e00c0 */
[----:B------:R-:W-:Y:S01]  /*6400*/  MOV R65, R154 ;  /* 0x0000009a00417202 */ /* 0x000fe20000000f00 */
[----:B------:R-:W-:Y:S01]  /*6410*/  HMMA.16816.F32.BF16 R192, R4, R48, R80 ;  /* 0x0000003004c0723c */ /* 0x000fe20000041850 */
[----:B------:R-:W-:Y:S01]  /*6420*/  IMAD.MOV.U32 R101, RZ, RZ, R131 ;  /* 0x000000ffff657224 */ /* 0x000fe200078e0083 */
[----:B------:R-:W-:Y:S01]  /*6430*/  MOV R102, R130 ;  /* 0x0000008200667202 */ /* 0x000fe20000000f00 */
[----:B------:R-:W-:-:S02]  /*6440*/  IMAD.MOV.U32 R103, RZ, RZ, R129 ;  /* 0x000000ffff677224 */ /* 0x000fc400078e0081 */
[----:B------:R-:W-:Y:S02]  /*6450*/  IMAD.MOV.U32 R100, RZ, RZ, R128 ;  /* 0x000000ffff647224 */ /* 0x000fe400078e0080 */
[----:B------:R-:W-:Y:S01]  /*6460*/  MOV R82, R201 ;  /* 0x000000c900527202 */ /* 0x000fe20000000f00 */
[----:B------:R-:W-:Y:S01]  /*6470*/  HMMA.16816.F32.BF16 R88, R4, R44, R88 ;  /* 0x0000002c0458723c */ /* 0x000fe20000041858 */
[----:B------:R-:W-:Y:S01]  /*6480*/  MOV R83, R205 ;  /* 0x000000cd00537202 */ /* 0x000fe20000000f00 */
[----:B------:R-:W-:Y:S01]  /*6490*/  IMAD.MOV.U32 R81, RZ, RZ, R198 ;  /* 0x000000ffff517224 */ /* 0x000fe200078e00c6 */
[----:B------:R-:W-:-:S05]  /*64a0*/  MOV R80, R199 ;  /* 0x000000c700507202 */ /* 0x000fca0000000f00 */
[C---:B------:R-:W-:Y:S07]  /*64b0*/  HMMA.16816.F32.BF16 R200, R4.reuse, R40, R8 ;  /* 0x0000002804c8723c */ /* 0x040fee0000041808 */
[----:B------:R-:W-:Y:S01]  /*64c0*/  FFMA.FTZ R8, R175, c[0x0][0x2d0], -R13 ;  /* 0x0000b400af087a23 */ /* 0x000fe2000001080d */
[----:B------:R-:W-:Y:S01]  /*64d0*/  HMMA.16816.F32.BF16 R28, R4, R56, R28 ;  /* 0x00000038041c723c */ /* 0x000fe2000004181c */
[----:B------:R-:W-:Y:S01]  /*64e0*/  IMAD.MOV.U32 R175, RZ, RZ, R204 ;  /* 0x000000ffffaf7224 */ /* 0x000fe200078e00cc */
[----:B------:R-:W-:Y:S01]  /*64f0*/  MOV R41, R145 ;  /* 0x0000009100297202 */ /* 0x000fe20000000f00 */
[----:B------:R1:W-:Y:S01]  /*6500*/  MUFU.EX2 R126, R8 ;  /* 0x00000008007e7308 */ /* 0x0003e20000000800 */
[----:B------:R-:W-:-:S03]  /*6510*/  IMAD.MOV.U32 R40, RZ, RZ, R146 ;  /* 0x000000ffff287224 */ /* 0x000fc600078e0092 */
[----:B------:R-:W-:Y:S01]  /*6520*/  IMAD.MOV.U32 R57, RZ, RZ, R197 ;  /* 0x000000ffff397224 */ /* 0x000fe200078e00c5 */
[----:B------:R-:W-:Y:S01]  /*6530*/  HMMA.16816.F32.BF16 R204, R4, R24, R16 ;  /* 0x0000001804cc723c */ /* 0x000fe20000041810 */
[----:B------:R-:W-:-:S07]  /*6540*/  MOV R56, R196 ;  /* 0x000000c400387202 */ /* 0x000fce0000000f00 */
[----:B------:R-:W-:Y:S01]  /*6550*/  HMMA.16816.F32.BF16 R16, R4, R66, R96 ;  /* 0x000000420410723c */ /* 0x000fe20000041860 */
[----:B-1----:R-:W-:-:S04]  /*6560*/  FFMA.FTZ R8, R171, c[0x0][0x2d0], -R13 ;  /* 0x0000b400ab087a23 */ /* 0x002fc8000001080d */
[----:B------:R1:W2:Y:S02]  /*6570*/  MUFU.EX2 R125, R8 ;  /* 0x00000008007d7308 */ /* 0x0002a40000000800 */
[----:B------:R-:W-:Y:S01]  /*6580*/  IMAD.MOV.U32 R98, RZ, RZ, R155 ;  /* 0x000000ffff627224 */ /* 0x000fe200078e009b */
[C---:B------:R-:W-:Y:S01]  /*6590*/  HMMA.16816.F32.BF16 R44, R4.reuse, R46, R92 ;  /* 0x0000002e042c723c */ /* 0x040fe2000004185c */
[----:B------:R-:W-:Y:S01]  /*65a0*/  IMAD.MOV.U32 R97, RZ, RZ, R153 ;  /* 0x000000ffff617224 */ /* 0x000fe200078e0099 */
[----:B------:R-:W-:Y:S01]  /*65b0*/  LDSM.16.MT88.4 R92, [R226+0x4880] ;  /* 0x00488000e25c783b */ /* 0x000fe20000004200 */
[----:B------:R-:W-:Y:S02]  /*65c0*/  IMAD.MOV.U32 R99, RZ, RZ, R242 ;  /* 0x000000ffff637224 */ /* 0x000fe400078e00f2 */
[----:B------:R-:W-:Y:S02]  /*65d0*/  IMAD.MOV.U32 R96, RZ, RZ, R74 ;  /* 0x000000ffff607224 */ /* 0x000fe400078e004a */
[----:B------:R-:W-:Y:S01]  /*65e0*/  IMAD.MOV.U32 R66, RZ, RZ, R98 ;  /* 0x000000ffff427224 */ /* 0x000fe200078e0062 */
[C---:B------:R-:W-:Y:S01]  /*65f0*/  HMMA.16816.F32.BF16 R196, R4.reuse, R68, R20 ;  /* 0x0000004404c4723c */ /* 0x040fe20000041814 */
[----:B------:R-:W-:Y:S01]  /*6600*/  MOV R67, R99 ;  /* 0x0000006300437202 */ /* 0x000fe20000000f00 */
[----:B------:R-:W-:Y:S01]  /*6610*/  IMAD.MOV.U32 R99, RZ, RZ, R41 ;  /* 0x000000ffff637224 */ /* 0x000fe200078e0029 */
[----:B------:R-:W-:Y:S01]  /*6620*/  MOV R98, R40 ;  /* 0x0000002800627202 */ /* 0x000fe20000000f00 */
[----:B------:R-:W-:Y:S01]  /*6630*/  IMAD.MOV.U32 R74, RZ, RZ, R56 ;  /* 0x000000ffff4a7224 */ /* 0x000fe200078e0038 */
[----:B------:R-:W-:Y:S01]  /*6640*/  MOV R56, R82 ;  /* 0x0000005200387202 */ /* 0x000fe20000000f00 */
[----:B-1----:R-:W-:Y:S01]  /*6650*/  FFMA.FTZ R8, R176, c[0x0][0x2d0], -R13 ;  /* 0x0000b400b0087a23 */ /* 0x002fe2000001080d */
[----:B--2---:R-:W-:Y:S01]  /*6660*/  F2FP.BF16.PACK_AB R128, R125, R126 ;  /* 0x0000007e7d80723e */ /* 0x004fe200000010ff */
[----:B------:R-:W-:Y:S01]  /*6670*/  IMAD.MOV.U32 R176, RZ, RZ, R152 ;  /* 0x000000ffffb07224 */ /* 0x000fe200078e0098 */
[----:B------:R-:W-:Y:S01]  /*6680*/  HMMA.16816.F32.BF16 R48, R4, R50, R84 ;  /* 0x000000320430723c */ /* 0x000fe20000041854 */
[----:B------:R1:W-:Y:S01]  /*6690*/  MUFU.EX2 R114, R8 ;  /* 0x0000000800727308 */ /* 0x0003e20000000800 */
[----:B------:R-:W2:Y:S01]  /*66a0*/  LDSM.16.MT88.4 R152, [R225+0x3080] ;  /* 0x00308000e198783b */ /* 0x000ea20000004200 */
[----:B------:R-:W-:Y:S01]  /*66b0*/  IMAD.MOV.U32 R41, RZ, RZ, R81 ;  /* 0x000000ffff297224 */ /* 0x000fe200078e0051 */
[----:B------:R-:W-:Y:S01]  /*66c0*/  MOV R81, R115 ;  /* 0x0000007300517202 */ /* 0x000fe20000000f00 */
[----:B------:R-:W-:-:S02]  /*66d0*/  IMAD.MOV.U32 R69, RZ, RZ, R147 ;  /* 0x000000ffff457224 */ /* 0x000fc400078e0093 */
[----:B------:R-:W-:Y:S01]  /*66e0*/  MOV R84, R187 ;  /* 0x000000bb00547202 */ /* 0x000fe20000000f00 */
[----:B------:R-:W-:Y:S01]  /*66f0*/  IMAD.MOV.U32 R85, RZ, RZ, R186 ;  /* 0x000000ffff557224 */ /* 0x000fe200078e00ba */
[----:B------:R-:W-:Y:S01]  /*6700*/  MOV R87, R184 ;  /* 0x000000b800577202 */ /* 0x000fe20000000f00 */
[----:B------:R-:W-:Y:S01]  /*6710*/  IMAD.MOV.U32 R86, RZ, RZ, R185 ;  /* 0x000000ffff567224 */ /* 0x000fe200078e00b9 */
[----:B------:R-:W-:Y:S01]  /*6720*/  HMMA.16816.F32.BF16 R20, R4, R58, R60 ;  /* 0x0000003a0414723c */ /* 0x000fe2000004183c */
[----:B------:R-:W-:Y:S01]  /*6730*/  LDSM.16.MT88.4 R184, [R228+0x3080] ;  /* 0x00308000e4b8783b */ /* 0x000fe20000004200 */
[----:B------:R-:W-:Y:S02]  /*6740*/  IMAD.MOV.U32 R68, RZ, RZ, R144 ;  /* 0x000000ffff447224 */ /* 0x000fe400078e0090 */
[----:B------:R-:W-:Y:S01]  /*6750*/  IMAD.MOV.U32 R40, RZ, RZ, R80 ;  /* 0x000000ffff287224 */ /* 0x000fe200078e0050 */
[----:B------:R-:W-:Y:S01]  /*6760*/  LDSM.16.MT88.4 R60, [R227+0x3080] ;  /* 0x00308000e33c783b */ /* 0x000fe20000004200 */
[----:B-1----:R-:W-:-:S02]  /*6770*/  FFMA.FTZ R8, R177, c[0x0][0x2d0], -R13 ;  /* 0x0000b400b1087a23 */ /* 0x002fc4000001080d */
[C---:B------:R-:W-:Y:S01]  /*6780*/  HMMA.16816.F32.BF16 R36, R4.reuse, R70, R36 ;  /* 0x000000460424723c */ /* 0x040fe20000041824 */
[----:B------:R-:W-:Y:S01]  /*6790*/  IMAD.MOV.U32 R177, RZ, RZ, R97 ;  /* 0x000000ffffb17224 */ /* 0x000fe200078e0061 */
[----:B------:R1:W3:Y:S01]  /*67a0*/  MUFU.EX2 R75, R8 ;  /* 0x00000008004b7308 */ /* 0x0002e20000000800 */
[----:B------:R-:W-:Y:S01]  /*67b0*/  IMAD.MOV.U32 R97, RZ, RZ, R175 ;  /* 0x000000ffff617224 */ /* 0x000fe200078e00af */
[----:B------:R-:W-:Y:S01]  /*67c0*/  MOV R175, R57 ;  /* 0x0000003900af7202 */ /* 0x000fe20000000f00 */
[----:B------:R-:W-:Y:S02]  /*67d0*/  IMAD.MOV.U32 R57, RZ, RZ, R83 ;  /* 0x000000ffff397224 */ /* 0x000fe400078e0053 */
[----:B------:R-:W-:Y:S01]  /*67e0*/  IMAD.MOV.U32 R80, RZ, RZ, R64 ;  /* 0x000000ffff507224 */ /* 0x000fe200078e0040 */
[----:B------:R-:W-:Y:S01]  /*67f0*/  HMMA.16816.F32.BF16 R32, R4, R42, R32 ;  /* 0x0000002a0420723c */ /* 0x000fe20000041820 */
[----:B------:R-:W-:Y:S02]  /*6800*/  IMAD.MOV.U32 R83, RZ, RZ, R237 ;  /* 0x000000ffff537224 */ /* 0x000fe400078e00ed */
[----:B------:R-:W-:-:S05]  /*6810*/  IMAD.MOV.U32 R82, RZ, RZ, R113 ;  /* 0x000000ffff527224 */ /* 0x000fca00078e0071 */
[----:B------:R-:W-:Y:S01]  /*6820*/  HMMA.16816.F32.BF16 R24, R4, R26, R52 ;  /* 0x0000001a0418723c */ /* 0x000fe20000041834 */
[----:B-1----:R-:W-:Y:S01]  /*6830*/  FFMA.FTZ R8, R167, c[0x0][0x2d0], -R12 ;  /* 0x0000b400a7087a23 */ /* 0x002fe2000001080c */
[----:B---3--:R-:W-:Y:S01]  /*6840*/  F2FP.BF16.PACK_AB R130, R75, R114 ;  /* 0x000000724b82723e */ /* 0x008fe200000010ff */
[----:B------:R-:W-:Y:S01]  /*6850*/  IMAD.MOV.U32 R70, RZ, RZ, R98 ;  /* 0x000000ffff467224 */ /* 0x000fe200078e0062 */
[----:B------:R-:W-:Y:S01]  /*6860*/  MOV R115, R236 ;  /* 0x000000ec00737202 */ /* 0x000fe20000000f00 */
[----:B------:R1:W-:Y:S01]  /*6870*/  MUFU.EX2 R127, R8 ;  /* 0x00000008007f7308 */ /* 0x0003e20000000800 */
[----:B------:R-:W-:Y:S01]  /*6880*/  IMAD.MOV.U32 R71, RZ, RZ, R99 ;  /* 0x000000ffff477224 */ /* 0x000fe200078e0063 */
[----:B------:R3:W5:Y:S01]  /*6890*/  LDL.LU R237, [R1+0x6c] ;  /* 0x00006c0001ed7983 */ /* 0x0007620000300800 */
[----:B-1----:R-:W-:Y:S02]  /*68a0*/  FFMA.FTZ R8, R168, c[0x0][0x2d0], -R12 ;  /* 0x0000b400a8087a23 */ /* 0x002fe4000001080c */
[----:B------:R-:W-:Y:S01]  /*68b0*/  FFMA.FTZ R4, R172, c[0x0][0x2d0], -R0 ;  /* 0x0000b400ac047a23 */ /* 0x000fe20000010800 */
[----:B------:R-:W-:-:S02]  /*68c0*/  MOV R99, R80 ;  /* 0x0000005000637202 */ /* 0x000fc40000000f00 */
[----:B------:R1:W4:Y:S01]  /*68d0*/  MUFU.EX2 R112, R8 ;  /* 0x0000000800707308 */ /* 0x0003220000000800 */
[----:B------:R-:W-:Y:S02]  /*68e0*/  IMAD.MOV.U32 R98, RZ, RZ, R57 ;  /* 0x000000ffff627224 */ /* 0x000fe400078e0039 */
[----:B------:R-:W-:Y:S01]  /*68f0*/  IMAD.MOV.U32 R64, RZ, RZ, R235 ;  /* 0x000000ffff407224 */ /* 0x000fe200078e00eb */
[----:B------:R-:W-:Y:S01]  /*6900*/  MOV R55, R97 ;  /* 0x0000006100377202 */ /* 0x000fe20000000f00 */
[----:B------:R-:W-:Y:S01]  /*6910*/  IMAD.MOV.U32 R53, RZ, RZ, R67 ;  /* 0x000000ffff357224 */ /* 0x000fe200078e0043 */
[----:B------:R-:W-:Y:S01]  /*6920*/  MOV R52, R66 ;  /* 0x0000004200347202 */ /* 0x000fe20000000f00 */
[----:B------:R-:W-:Y:S01]  /*6930*/  IMAD.MOV.U32 R54, RZ, RZ, R96 ;  /* 0x000000ffff367224 */ /* 0x000fe200078e0060 */
[----:B------:R3:W5:Y:S01]  /*6940*/  LDL.LU R236, [R1+0x68] ;  /* 0x0000680001ec7983 */ /* 0x0007620000300800 */
[----:B-1----:R-:W-:Y:S01]  /*6950*/  FFMA.FTZ R8, R170, c[0x0][0x2d0], -R12 ;  /* 0x0000b400aa087a23 */ /* 0x002fe2000001080c */
[----:B----4-:R-:W-:Y:S01]  /*6960*/  F2FP.BF16.PACK_AB R129, R112, R127 ;  /* 0x0000007f7081723e */ /* 0x010fe200000010ff */
[----:B------:R-:W-:Y:S01]  /*6970*/  MUFU.EX2 R43, R4 ;  /* 0x00000004002b7308 */ /* 0x000fe20000000800 */
[----:B------:R-:W-:-:S02]  /*6980*/  MOV R57, R83 ;  /* 0x0000005300397202 */ /* 0x000fc40000000f00 */
[----:B------:R-:W-:Y:S01]  /*6990*/  MOV R80, R232 ;  /* 0x000000e800507202 */ /* 0x000fe20000000f00 */
[----:B------:R-:W-:Y:S01]  /*69a0*/  IMAD.MOV.U32 R97, RZ, RZ, R56 ;  /* 0x000000ffff617224 */ /* 0x000fe200078e0038 */
[----:B------:R3:W5:Y:S03]  /*69b0*/  LDL.LU R235, [R1+0x64] ;  /* 0x0000640001eb7983 */ /* 0x0007660000300800 */
[----:B------:R1:W-:Y:S02]  /*69c0*/  MUFU.EX2 R252, R8 ;  /* 0x0000000800fc7308 */ /* 0x0003e40000000800 */
[----:B-1----:R-:W-:Y:S02]  /*69d0*/  FFMA.FTZ R8, R169, c[0x0][0x2d0], -R12 ;  /* 0x0000b400a9087a23 */ /* 0x002fe4000001080c */
[----:B------:R-:W1:Y:S04]  /*69e0*/  LDSM.16.MT88.4 R168, [R226+0x3080] ;  /* 0x00308000e2a8783b */ /* 0x000e680000004200 */
[----:B------:R4:W2:Y:S01]  /*69f0*/  MUFU.EX2 R242, R8 ;  /* 0x0000000800f27308 */ /* 0x0008a20000000800 */
[----:B------:R-:W-:Y:S01]  /*6a00*/  FFMA.FTZ R4, R173, c[0x0][0x2d0], -R0 ;  /* 0x0000b400ad047a23 */ /* 0x000fe20000010800 */
[----:B----4-:R-:W4:Y:S01]  /*6a10*/  LDSM.16.MT88.4 R8, [R227+0x4880] ;  /* 0x00488000e308783b */ /* 0x010f220000004200 */
[----:B--2---:R-:W-:-:S05]  /*6a20*/  F2FP.BF16.PACK_AB R131, R242, R252 ;  /* 0x000000fcf283723e */ /* 0x004fca00000010ff */
[----:B------:R2:W1:Y:S02]  /*6a30*/  MUFU.EX2 R42, R4 ;  /* 0x00000004002a7308 */ /* 0x0004640000000800 */
[----:B------:R-:W-:Y:S01]  /*6a40*/  HMMA.16816.F32.BF16 R144, R128, R152, R160 ;  /* 0x000000988090723c */ /* 0x000fe200000418a0 */
[----:B--2---:R-:W-:-:S07]  /*6a50*/  FFMA.FTZ R4, R174, c[0x0][0x2d0], -R0 ;  /* 0x0000b400ae047a23 */ /* 0x004fce0000010800 */
[----:B-1----:R-:W-:Y:S01]  /*6a60*/  HMMA.16816.F32.BF16 R160, R128, R168, R84 ;  /* 0x000000a880a0723c */ /* 0x002fe20000041854 */
[----:B------:R-:W-:-:S06]  /*6a70*/  FFMA.FTZ R0, R180, c[0x0][0x2d0], -R0 ;  /* 0x0000b400b4007a23 */ /* 0x000fcc0000010800 */
[----:B------:R-:W-:Y:S01]  /*6a80*/  MOV R84, R74 ;  /* 0x0000004a00547202 */ /* 0x000fe20000000f00 */
[----:B------:R-:W-:Y:S02]  /*6a90*/  IMAD.MOV.U32 R86, RZ, RZ, R40 ;  /* 0x000000ffff567224 */ /* 0x000fe400078e0028 */
[----:B------:R-:W-:Y:S02]  /*6aa0*/  IMAD.MOV.U32 R74, RZ, RZ, R81 ;  /* 0x000000ffff4a7224 */ /* 0x000fe400078e0051 */
[----:B------:R-:W-:-:S03]  /*6ab0*/  IMAD.MOV.U32 R40, RZ, RZ, R233 ;  /* 0x000000ffff287224 */ /* 0x000fc600078e00e9 */
[----:B------:R-:W-:Y:S02]  /*6ac0*/  MOV R12, R74 ;  /* 0x0000004a000c7202 */ /* 0x000fe40000000f00 */
[----:B------:R-:W-:Y:S02]  /*6ad0*/  MOV R74, R40 ;  /* 0x00000028004a7202 */ /* 0x000fe40000000f00 */
[----:B------:R1:W-:Y:S01]  /*6ae0*/  MUFU.EX2 R40, R0 ;  /* 0x0000000000287308 */ /* 0x0003e20000000800 */
[----:B------:R-:W-:Y:S01]  /*6af0*/  IMAD.MOV.U32 R85, RZ, RZ, R175 ;  /* 0x000000ffff557224 */ /* 0x000fe200078e00af */
[----:B------:R-:W-:Y:S01]  /*6b00*/  MOV R83, R229 ;  /* 0x000000e500537202 */ /* 0x000fe20000000f00 */
[----:B------:R-:W-:Y:S02]  /*6b10*/  IMAD.MOV.U32 R175, RZ, RZ, R82 ;  /* 0x000000ffffaf7224 */ /* 0x000fe400078e0052 */
[----:B------:R-:W-:Y:S02]  /*6b20*/  IMAD.MOV.U32 R81, RZ, RZ, R231 ;  /* 0x000000ffff517224 */ /* 0x000fe400078e00e7 */
[----:B------:R-:W-:Y:S01]  /*6b30*/  IMAD.MOV.U32 R82, RZ, RZ, R230 ;  /* 0x000000ffff527224 */ /* 0x000fe200078e00e6 */
[----:B------:R-:W-:Y:S01]  /*6b40*/  MOV R87, R41 ;  /* 0x0000002900577202 */ /* 0x000fe20000000f00 */
[----:B-1----:R-:W-:-:S04]  /*6b50*/  FFMA.FTZ R0, R139, c[0x0][0x2d0], -R2 ;  /* 0x0000b4008b007a23 */ /* 0x002fc80000010802 */
[----:B------:R1:W-:Y:S01]  /*6b60*/  MUFU.EX2 R5, R0 ;  /* 0x0000000000057308 */ /* 0x0003e20000000800 */
[----:B------:R-:W-:Y:S01]  /*6b70*/  IMAD.MOV.U32 R113, RZ, RZ, R234 ;  /* 0x000000ffff717224 */ /* 0x000fe200078e00ea */
[----:B------:R-:W-:Y:S01]  /*6b80*/  MOV R7, R81 ;  /* 0x0000005100077202 */ /* 0x000fe20000000f00 */
[----:B------:R-:W-:Y:S01]  /*6b90*/  IMAD.MOV.U32 R56, RZ, RZ, R64 ;  /* 0x000000ffff387224 */ /* 0x000fe200078e0040 */
[----:B------:R-:W-:Y:S01]  /*6ba0*/  MOV R59, R83 ;  /* 0x00000053003b7202 */ /* 0x000fe20000000f00 */
[----:B------:R-:W-:Y:S02]  /*6bb0*/  IMAD.MOV.U32 R64, RZ, RZ, R224 ;  /* 0x000000ffff407224 */ /* 0x000fe400078e00e0 */
[----:B------:R-:W-:Y:S01]  /*6bc0*/  IMAD.MOV.U32 R6, RZ, RZ, R80 ;  /* 0x000000ffff067224 */ /* 0x000fe200078e0050 */
[----:B------:R-:W2:Y:S01]  /*6bd0*/  MUFU.EX2 R41, R4 ;  /* 0x0000000400297308 */ /* 0x000ea20000000800 */
[----:B------:R-:W-:Y:S02]  /*6be0*/  IMAD.MOV.U32 R58, RZ, RZ, R82 ;  /* 0x000000ffff3a7224 */ /* 0x000fe400078e0052 */
[----:B------:R-:W-:-:S02]  /*6bf0*/  IMAD.MOV.U32 R13, RZ, RZ, R97 ;  /* 0x000000ffff0d7224 */ /* 0x000fc400078e0061 */
[----:B-1----:R-:W-:Y:S01]  /*6c00*/  FFMA.FTZ R0, R164, c[0x0][0x2d0], -R2 ;  /* 0x0000b400a4007a23 */ /* 0x002fe20000010802 */
[C---:B------:R-:W-:Y:S01]  /*6c10*/  HMMA.16816.F32.BF16 R80, R128.reuse, R78, R220 ;  /* 0x0000004e8050723c */ /* 0x040fe200000418dc */
[----:B------:R-:W-:Y:S01]  /*6c20*/  IMAD.MOV.U32 R180, RZ, RZ, R175 ;  /* 0x000000ffffb47224 */ /* 0x000fe200078e00af */
[----:B------:R-:W-:Y:S01]  /*6c30*/  MOV R139, R65 ;  /* 0x00000041008b7202 */ /* 0x000fe20000000f00 */
[----:B------:R1:W1:Y:S01]  /*6c40*/  MUFU.EX2 R4, R0 ;  /* 0x0000000000047308 */ /* 0x0002620000000800 */
[----:B------:R-:W-:Y:S01]  /*6c50*/  IMAD.MOV.U32 R167, RZ, RZ, R64 ;  /* 0x000000ffffa77224 */ /* 0x000fe200078e0040 */
[----:B------:R3:W5:Y:S02]  /*6c60*/  LDL.LU R234, [R1+0x60] ;  /* 0x0000600001ea7983 */ /* 0x0007640000300800 */
[----:B------:R-:W-:Y:S01]  /*6c70*/  IMAD.MOV.U32 R221, RZ, RZ, R98 ;  /* 0x000000ffffdd7224 */ /* 0x000fe200078e0062 */
[----:B------:R-:W-:Y:S01]  /*6c80*/  MOV R220, R99 ;  /* 0x0000006300dc7202 */ /* 0x000fe20000000f00 */
[----:B------:R-:W-:Y:S01]  /*6c90*/  HMMA.16816.F32.BF16 R172, R128, R170, R248 ;  /* 0x000000aa80ac723c */ /* 0x000fe200000418f8 */
[----:B-1----:R-:W-:-:S07]  /*6ca0*/  FFMA.FTZ R0, R165, c[0x0][0x2d0], -R2 ;  /* 0x0000b400a5007a23 */ /* 0x002fce0000010802 */
[----:B------:R-:W-:Y:S01]  /*6cb0*/  HMMA.16816.F32.BF16 R96, R128, R94, R216 ;  /* 0x0000005e8060723c */ /* 0x000fe200000418d8 */
[----:B------:R-:W-:-:S07]  /*6cc0*/  FFMA.FTZ R2, R166, c[0x0][0x2d0], -R2 ;  /* 0x0000b400a6027a23 */ /* 0x000fce0000010802 */
[C---:B------:R-:W-:Y:S01]  /*6cd0*/  HMMA.16816.F32.BF16 R176, R128.reuse, R184, R176 ;  /* 0x000000b880b0723c */ /* 0x040fe200000418b0 */
[----:B------:R-:W-:Y:S01]  /*6ce0*/  IMAD.MOV.U32 R251, RZ, RZ, R114 ;  /* 0x000000fffffb7224 */ /* 0x000fe200078e0072 */
[----:B------:R-:W-:Y:S01]  /*6cf0*/  MOV R217, R115 ;  /* 0x0000007300d97202 */ /* 0x000fe20000000f00 */
[----:B------:R-:W-:Y:S01]  /*6d00*/  IMAD.MOV.U32 R250, RZ, RZ, R112 ;  /* 0x000000fffffa7224 */ /* 0x000fe200078e0070 */
[----:B------:R-:W-:Y:S01]  /*6d10*/  MOV R216, R113 ;  /* 0x0000007100d87202 */ /* 0x000fe20000000f00 */
[----:B------:R-:W-:Y:S03]  /*6d20*/  MUFU.EX2 R0, R0 ;  /* 0x0000000000007308 */ /* 0x000fe60000000800 */
[C---:B------:R-:W-:Y:S08]  /*6d30*/  HMMA.16816.F32.BF16 R52, R128.reuse, R60, R52 ;  /* 0x0000003c8034723c */ /* 0x040ff00000041834 */
[C---:B------:R-:W-:Y:S01]  /*6d40*/  HMMA.16816.F32.BF16 R68, R128.reuse, R76, R68 ;  /* 0x0000004c8044723c */ /* 0x040fe20000041844 */
[----:B------:R-:W1:Y:S07]  /*6d50*/  MUFU.EX2 R2, R2 ;  /* 0x0000000200027308 */ /* 0x000e6e0000000800 */
[C---:B------:R-:W-:Y:S08]  /*6d60*/  HMMA.16816.F32.BF16 R84, R128.reuse, R92, R84 ;  /* 0x0000005c8054723c */ /* 0x040ff00000041854 */
[C---:B------:R-:W-:Y:S08]  /*6d70*/  HMMA.16816.F32.BF16 R100, R128.reuse, R108, R100 ;  /* 0x0000006c8064723c */ /* 0x040ff00000041864 */
[C---:B----4-:R-:W-:Y:S08]  /*6d80*/  HMMA.16816.F32.BF16 R116, R128.reuse, R8, R116 ;  /* 0x000000088074723c */ /* 0x050ff00000041874 */
[C---:B------:R-:W-:Y:S08]  /*6d90*/  HMMA.16816.F32.BF16 R156, R128.reuse, R154, R156 ;  /* 0x0000009a809c723c */ /* 0x040ff0000004189c */
[C---:B------:R-:W-:Y:S08]  /*6da0*/  HMMA.16816.F32.BF16 R188, R128.reuse, R186, R188 ;  /* 0x000000ba80bc723c */ /* 0x040ff000000418bc */
[C---:B------:R-:W-:Y:S01]  /*6db0*/  HMMA.16816.F32.BF16 R64, R128.reuse, R62, R244 ;  /* 0x0000003e8040723c */ /* 0x040fe200000418f4 */
[----:B------:R-:W-:Y:S01]  /*6dc0*/  IMAD.MOV.U32 R222, RZ, RZ, R167 ;  /* 0x000000ffffde7224 */ /* 0x000fe200078e00a7 */
[----:B------:R-:W-:Y:S01]  /*6dd0*/  MOV R223, R74 ;  /* 0x0000004a00df7202 */ /* 0x000fe20000000f00 */
[----:B------:R3:W5:Y:S05]  /*6de0*/  LDL.LU R233, [R1+0x5c] ;  /* 0x00005c0001e97983 */ /* 0x00076a0000300800 */
[----:B------:R-:W-:Y:S01]  /*6df0*/  HMMA.16816.F32.BF16 R112, R128, R110, R212 ;  /* 0x0000006e8070723c */ /* 0x000fe200000418d4 */
[----:B------:R-:W-:Y:S01]  /*6e00*/  MOV R218, R180 ;  /* 0x000000b400da7202 */ /* 0x000fe20000000f00 */
[----:B------:R-:W-:Y:S01]  /*6e10*/  IMAD.MOV.U32 R219, RZ, RZ, R139 ;  /* 0x000000ffffdb7224 */ /* 0x000fe200078e008b */
[----:B------:R-:W-:Y:S01]  /*6e20*/  MOV R247, R126 ;  /* 0x0000007e00f77202 */ /* 0x000fe20000000f00 */
[----:B------:R-:W-:-:S02]  /*6e30*/  IMAD.MOV.U32 R248, RZ, RZ, R127 ;  /* 0x000000fffff87224 */ /* 0x000fc400078e007f */
[----:B------:R-:W-:Y:S01]  /*6e40*/  IMAD.MOV.U32 R249, RZ, RZ, R125 ;  /* 0x000000fffff97224 */ /* 0x000fe200078e007d */
[----:B------:R-:W-:Y:S01]  /*6e50*/  MOV R214, R7 ;  /* 0x0000000700d67202 */ /* 0x000fe20000000f00 */
[----:B------:R-:W-:Y:S01]  /*6e60*/  IMAD.MOV.U32 R215, RZ, RZ, R6 ;  /* 0x000000ffffd77224 */ /* 0x000fe200078e0006 */
[----:B------:R-:W-:Y:S01]  /*6e70*/  HMMA.16816.F32.BF16 R128, R128, R10, R208 ;  /* 0x0000000a8080723c */ /* 0x000fe200000418d0 */
[----:B------:R-:W-:Y:S01]  /*6e80*/  MOV R6, R59 ;  /* 0x0000003b00067202 */ /* 0x000fe20000000f00 */
[----:B------:R-:W-:Y:S01]  /*6e90*/  IMAD.MOV.U32 R7, RZ, RZ, R58 ;  /* 0x000000ffff077224 */ /* 0x000fe200078e003a */
[----:B------:R-:W-:Y:S01]  /*6ea0*/  MOV R213, R124 ;  /* 0x0000007c00d57202 */ /* 0x000fe20000000f00 */
[----:B------:R-:W-:Y:S01]  /*6eb0*/  IMAD.MOV.U32 R245, RZ, RZ, R57 ;  /* 0x000000fffff57224 */ /* 0x000fe200078e0039 */
[----:B------:R-:W-:Y:S01]  /*6ec0*/  MOV R244, R56 ;  /* 0x0000003800f47202 */ /* 0x000fe20000000f00 */
[----:B------:R3:W5:Y:S01]  /*6ed0*/  LDL.LU R232, [R1+0x58] ;  /* 0x0000580001e87983 */ /* 0x0007620000300800 */
[----:B------:R-:W-:Y:S01]  /*6ee0*/  MOV R209, R183 ;  /* 0x000000b700d17202 */ /* 0x000fe20000000f00 */
[----:B------:R-:W-:Y:S01]  /*6ef0*/  IMAD.MOV.U32 R210, RZ, RZ, R182 ;  /* 0x000000ffffd27224 */ /* 0x000fe200078e00b6 */
[----:B------:R-:W-:Y:S01]  /*6f00*/  MOV R211, R181 ;  /* 0x000000b500d37202 */ /* 0x000fe20000000f00 */
[----:B------:R-:W-:Y:S01]  /*6f10*/  IMAD.MOV.U32 R212, RZ, RZ, R73 ;  /* 0x000000ffffd47224 */ /* 0x000fe200078e0049 */
[----:B------:R-:W-:Y:S01]  /*6f20*/  F2FP.BF16.PACK_AB R124, R42, R43 ;  /* 0x0000002b2a7c723e */ /* 0x000fe200000010ff */
[----:B------:R-:W-:Y:S01]  /*6f30*/  FADD.FTZ R6, R6, R209 ;  /* 0x000000d106067221 */ /* 0x000fe20000010000 */
[----:B--2---:R-:W-:Y:S01]  /*6f40*/  F2FP.BF16.PACK_AB R126, R40, R41 ;  /* 0x00000029287e723e */ /* 0x004fe200000010ff */
[----:B------:R-:W-:Y:S01]  /*6f50*/  FADD.FTZ R7, R7, R210 ;  /* 0x000000d207077221 */ /* 0x000fe20000010000 */
[----:B------:R-:W-:Y:S01]  /*6f60*/  F2FP.BF16.PACK_AB R125, R4, R5 ;  /* 0x00000005047d723e */ /* 0x000fe200000010ff */
[----:B------:R-:W-:Y:S01]  /*6f70*/  FADD.FTZ R14, R211, R14 ;  /* 0x0000000ed30e7221 */ /* 0x000fe20000010000 */
[----:B-1----:R-:W-:Y:S01]  /*6f80*/  F2FP.BF16.PACK_AB R127, R2, R0 ;  /* 0x00000000027f723e */ /* 0x002fe200000010ff */
[----:B------:R-:W-:Y:S01]  /*6f90*/  FADD.FTZ R6, R212, R6 ;  /* 0x00000006d4067221 */ /* 0x000fe20000010000 */
[----:B------:R-:W-:Y:S01]  /*6fa0*/  MOV R246, R72 ;  /* 0x0000004800f67202 */ /* 0x000fe20000000f00 */
[----:B------:R-:W-:Y:S01]  /*6fb0*/  FADD.FTZ R7, R213, R7 ;  /* 0x00000007d5077221 */ /* 0x000fe20000010000 */
[----:B------:R3:W5:Y:S01]  /*6fc0*/  LDL.LU R231, [R1+0x54] ;  /* 0x0000540001e77983 */ /* 0x0007620000300800 */
[----:B------:R-:W-:-:S02]  /*6fd0*/  FADD.FTZ R14, R214, R14 ;  /* 0x0000000ed60e7221 */ /* 0x000fc40000010000 */
[----:B------:R-:W-:Y:S01]  /*6fe0*/  FADD.FTZ R6, R215, R6 ;  /* 0x00000006d7067221 */ /* 0x000fe20000010000 */
[C---:B------:R-:W-:Y:S01]  /*6ff0*/  HMMA.16816.F32.BF16 R164, R124.reuse, R168, R120 ;  /* 0x000000a87ca4723c */ /* 0x040fe20000041878 */
[----:B------:R-:W-:Y:S01]  /*7000*/  FADD.FTZ R7, R216, R7 ;  /* 0x00000007d8077221 */ /* 0x000fe20000010000 */
[----:B------:R3:W5:Y:S01]  /*7010*/  LDL.LU R230, [R1+0x50] ;  /* 0x0000500001e67983 */ /* 0x0007620000300800 */
[----:B------:R-:W-:Y:S02]  /*7020*/  FADD.FTZ R14, R217, R14 ;  /* 0x0000000ed90e7221 */ /* 0x000fe40000010000 */
[----:B------:R-:W-:Y:S01]  /*7030*/  FADD.FTZ R6, R218, R6 ;  /* 0x00000006da067221 */ /* 0x000fe20000010000 */
[----:B------:R3:W5:Y:S01]  /*7040*/  LDL.LU R229, [R1+0x4c] ;  /* 0x00004c0001e57983 */ /* 0x0007620000300800 */
[----:B------:R-:W-:Y:S02]  /*7050*/  FADD.FTZ R12, R12, R7 ;  /* 0x000000070c0c7221 */ /* 0x000fe40000010000 */
[----:B------:R-:W-:Y:S01]  /*7060*/  FADD.FTZ R14, R219, R14 ;  /* 0x0000000edb0e7221 */ /* 0x000fe20000010000 */
[----:B------:R-:W-:Y:S01]  /*7070*/  HMMA.16816.F32.BF16 R120, R124, R8, R204 ;  /* 0x000000087c78723c */ /* 0x000fe200000418cc */
[----:B------:R-:W-:Y:S01]  /*7080*/  FADD.FTZ R7, R143, R142 ;  /* 0x0000008e8f077221 */ /* 0x000fe20000010000 */
[----:B------:R3:W5:Y:S01]  /*7090*/  LDL.LU R224, [R1+0x48] ;  /* 0x0000480001e07983 */ /* 0x0007620000300800 */
        /* <DEDUP_REMOVED lines=17> */
[----:B------:R-:W-:Y:S03]  /*71b0*/  HMMA.16816.F32.BF16 R148, R124, R152, R148 ;  /* 0x000000987c94723c */ /* 0x000fe60000041894 */
[----:B------:R-:W-:-:S02]  /*71c0*/  FADD.FTZ R6, R132, R6 ;  /* 0x0000000684067221 */ /* 0x000fc40000010000 */
[----:B------:R-:W-:Y:S02]  /*71d0*/  IMAD.MOV.U32 R139, RZ, RZ, R75 ;  /* 0x000000ffff8b7224 */ /* 0x000fe400078e004b */
[----:B------:R-:W-:Y:S01]  /*71e0*/  FADD.FTZ R5, R5, R6 ;  /* 0x0000000605057221 */ /* 0x000fe20000010000 */
[----:B------:R-:W-:Y:S01]  /*71f0*/  HMMA.16816.F32.BF16 R152, R124, R154, R104 ;  /* 0x0000009a7c98723c */ /* 0x000fe20000041868 */
[----:B------:R-:W-:Y:S02]  /*7200*/  FADD.FTZ R9, R251, R9 ;  /* 0x00000009fb097221 */ /* 0x000fe40000010000 */
[----:B------:R-:W-:-:S05]  /*7210*/  FADD.FTZ R4, R4, R5 ;  /* 0x0000000504047221 */ /* 0x000fca0000010000 */
[----:B------:R-:W-:Y:S01]  /*7220*/  HMMA.16816.F32.BF16 R180, R124, R184, R88 ;  /* 0x000000b87cb4723c */ /* 0x000fe20000041858 */
[----:B------:R-:W-:-:S07]  /*7230*/  FADD.FTZ R7, R250, R8 ;  /* 0x00000008fa077221 */ /* 0x000fce0000010000 */
[----:B------:R-:W-:Y:S01]  /*7240*/  HMMA.16816.F32.BF16 R56, R124, R60, R192 ;  /* 0x0000003c7c38723c */ /* 0x000fe200000418c0 */
[----:B------:R-:W-:-:S07]  /*7250*/  FADD.FTZ R4, R0, R4 ;  /* 0x0000000400047221 */ /* 0x000fce0000010000 */
[C---:B------:R-:W-:Y:S08]  /*7260*/  HMMA.16816.F32.BF16 R72, R124.reuse, R76, R28 ;  /* 0x0000004c7c48723c */ /* 0x040ff0000004181c */
[C---:B------:R-:W-:Y:S08]  /*7270*/  HMMA.16816.F32.BF16 R88, R124.reuse, R92, R196 ;  /* 0x0000005c7c58723c */ /* 0x040ff000000418c4 */
[----:B------:R-:W-:Y:S01]  /*7280*/  HMMA.16816.F32.BF16 R104, R124, R108, R200 ;  /* 0x0000006c7c68723c */ /* 0x000fe200000418c8 */
[----:B------:R-:W-:-:S07]  /*7290*/  FADD.FTZ R0, R139, R9 ;  /* 0x000000098b007221 */ /* 0x000fce0000010000 */
        /* <DEDUP_REMOVED lines=8> */
[----:B------:R-:W-:-:S04]  /*7320*/  FADD.FTZ R10, R43, R13 ;  /* 0x0000000d2b0a7221 */ /* 0x000fc80000010000 */
[----:B------:R-:W-:Y:S01]  /*7330*/  FADD.FTZ R8, R42, R10 ;  /* 0x0000000a2a087221 */ /* 0x000fe20000010000 */
[----:B------:R1:W-:Y:S01]  /*7340*/  STL [R1+0xc], R0 ;  /* 0x00000c0001007387 */ /* 0x0003e20000100800 */
[----:B------:R-:W-:Y:S02]  /*7350*/  FADD.FTZ R7, R242, R7 ;  /* 0x00000007f2077221 */ /* 0x000fe40000010000 */
[----:B------:R-:W-:-:S04]  /*7360*/  FADD.FTZ R6, R41, R8 ;  /* 0x0000000829067221 */ /* 0x000fc80000010000 */
[----:B------:R-:W-:Y:S01]  /*7370*/  FADD.FTZ R5, R40, R6 ;  /* 0x0000000628057221 */ /* 0x000fe20000010000 */
[----:B------:R3:W-:Y:S01]  /*7380*/  STL [R1+0x8], R7 ;  /* 0x0000080701007387 */ /* 0x0007e20000100800 */
[----:B------:R-:W-:Y:S01]  /*7390*/  UIMAD.WIDE.U32 UR6, UR23, UR4, URZ ;  /* 0x00000004170672a5 */ /* 0x000fe2000f8e003f */
[----:B------:R-:W-:Y:S01]  /*73a0*/  PLOP3.LUT P0, PT, PT, PT, UP6, 0x40, 0x0 ;  /* 0x000000000000781c */ /* 0x000fe20003f0e868 */
[----:B-1----:R-:W-:-:S05]  /*73b0*/  FADD.FTZ R0, R2, R4 ;  /* 0x0000000402007221 */ /* 0x002fca0000010000 */
[----:B------:R3:W-:Y:S04]  /*73c0*/  STL [R1+0x14], R0 ;  /* 0x0000140001007387 */ /* 0x0007e80000100800 */
[----:B------:R3:W-:Y:S01]  /*73d0*/  STL [R1+0x10], R5 ;  /* 0x0000100501007387 */ /* 0x0007e20000100800 */
[----:B------:R-:W-:-:S04]  /*73e0*/  @UP5 USHF.R.U32.HI UR23, URZ, UR5, UR7 ;  /* 0x000000053f175299 */ /* 0x000fc80008011607 */
[----:B------:R-:W-:Y:S02]  /*73f0*/  UIADD3 UR23, UR22, UR23, URZ ;  /* 0x0000001716177290 */ /* 0x000fe4000fffe03f */
[----:B------:R-:W-:Y:S02]  /*7400*/  ULDC UR7, c[0x0][0x328] ;  /* 0x0000ca0000077ab9 */ /* 0x000fe40000000800 */
[----:B------:R-:W-:Y:S02]  /*7410*/  UIADD3 UR13, UR13, -0x2, URZ ;  /* 0xfffffffe0d0d7890 */ /* 0x000fe4000fffe03f */
[----:B------:R-:W-:Y:S01]  /*7420*/  UIADD3 UR7, UR23, UR7, URZ ;  /* 0x0000000717077290 */ /* 0x000fe2000fffe03f */
[----:B------:R-:W-:Y:S05]  /*7430*/  @P0 BRA `(.L_x_1023) ;  /* 0x0000015000000947 */ /* 0x000fea0003800000 */
[----:B------:R-:W-:Y:S01]  /*7440*/  ISETP.LT.AND P0, PT, RZ, UR23, PT ;  /* 0x00000017ff007c0c */ /* 0x000fe2000bf01270 */
[----:B------:R-:W-:Y:S02]  /*7450*/  UIADD3 UR22, UR23, -0x1, URZ ;  /* 0xffffffff17167890 */ /* 0x000fe4000fffe03f */
[----:B------:R-:W-:-:S10]  /*7460*/  ULDC UR6, c[0x0][0x32c] ;  /* 0x0000cb0000067ab9 */ /* 0x000fd40000000800 */
[----:B------:R-:W-:Y:S05]  /*7470*/  @P0 BRA `(.L_x_1024) ;  /* 0x0000008000000947 */ /* 0x000fea0003800000 */
[----:B------:R-:W-:Y:S02]  /*7480*/  UISETP.NE.AND UP0, UPT, UR6, 0x1, UPT ;  /* 0x000000010600788c */ /* 0x000fe4000bf05270 */
[----:B------:R-:W-:Y:S02]  /*7490*/  UIADD3 UR22, -UR23, URZ, URZ ;  /* 0x0000003f17167290 */ /* 0x000fe4000fffe13f */
[----:B------:R-:W-:Y:S02]  /*74a0*/  ULDC.64 UR4, c[0x0][0x330] ;  /* 0x0000cc0000047ab9 */ /* 0x000fe40000000a00 */
[----:B------:R-:W-:-:S07]  /*74b0*/  UIMAD.WIDE.U32 UR24, UR22, UR4, URZ ;  /* 0x00000004161872a5 */ /* 0x000fce000f8e003f */
[----:B------:R-:W-:Y:S02]  /*74c0*/  @UP0 UMOV UR23, UR25 ;  /* 0x0000001900170c82 */ /* 0x000fe40008000000 */
[----:B------:R-:W-:-:S04]  /*74d0*/  @UP0 USHF.R.U32.HI UR22, URZ, UR5, UR23 ;  /* 0x000000053f160299 */ /* 0x000fc80008011617 */
[----:B------:R-:W-:Y:S01]  /*74e0*/  ULOP3.LUT UR22, URZ, UR22, URZ, 0x33, !UPT ;  /* 0x000000163f167292 */ /* 0x000fe2000f8e333f */
[----:B------:R-:W-:Y:S05]  /*74f0*/  BRA `(.L_x_1025) ;  /* 0x0000005000007947 */ /* 0x000fea0003800000 */
.L_x_1024:
[----:B------:R-:W-:Y:S02]  /*7500*/  UISETP.NE.AND UP0, UPT, UR6, 0x1, UPT ;  /* 0x000000010600788c */ /* 0x000fe4000bf05270 */
[----:B------:R-:W-:Y:S02]  /*7510*/  ULDC.64 UR4, c[0x0][0x330] ;  /* 0x0000cc0000047ab9 */ /* 0x000fe40000000a00 */
[----:B------:R-:W-:-:S07]  /*7520*/  UIMAD.WIDE.U32 UR24, UR22, UR4, URZ ;  /* 0x00000004161872a5 */ /* 0x000fce000f8e003f */
[----:B------:R-:W-:Y:S02]  /*7530*/  @UP0 UMOV UR23, UR25 ;  /* 0x0000001900170c82 */ /* 0x000fe40008000000 */
[----:B------:R-:W-:Y:S02]  /*7540*/  @UP0 USHF.R.U32.HI UR22, URZ, UR5, UR23 ;  /* 0x000000053f160299 */ /* 0x000fe40008011617 */
.L_x_1025:
[----:B------:R-:W-:Y:S02]  /*7550*/  ULDC UR4, c[0x0][0x32c] ;  /* 0x0000cb0000047ab9 */ /* 0x000fe40000000800 */
[----:B------:R-:W-:-:S04]  /*7560*/  UIMAD UR4, UR22, UR6, UR4 ;  /* 0x00000006160472a4 */ /* 0x000fc8000f8e0204 */
[----:B------:R-:W-:-:S04]  /*7570*/  UISETP.LT.AND UP0, UPT, UR7, UR4, UPT ;  /* 0x000000040700728c */ /* 0x000fc8000bf01270 */
[----:B------:R-:W-:-:S04]  /*7580*/  USEL UR7, UR7, UR4, UP0 ;  /* 0x0000000407077287 */ /* 0x000fc80008000000 */
.L_x_1023:
[----:B------:R-:W-:-:S04]  /*7590*/  UIMAD.WIDE UR4, UR7, 0x2aaaaaab, URZ ;  /* 0x2aaaaaab070478a5 */ /* 0x000fc8000f8e023f */
[----:B------:R-:W-:-:S04]  /*75a0*/  USHF.R.U32.HI UR4, URZ, 0x1f, UR5 ;  /* 0x0000001f3f047899 */ /* 0x000fc80008011605 */
[----:B------:R-:W-:-:S04]  /*75b0*/  ULEA.HI.SX32 UR4, UR5, UR4, 0x1d ;  /* 0x0000000405047291 */ /* 0x000fc8000f8fea3f */
[----:B------:R-:W-:-:S04]  /*75c0*/  UISETP.LT.AND UP0, UPT, UR8, UR4, UPT ;  /* 0x000000040800728c */ /* 0x000fc8000bf01270 */
[----:B------:R-:W-:-:S04]  /*75d0*/  USEL UR22, UR8, UR4, !UP0 ;  /* 0x0000000408167287 */ /* 0x000fc8000c000000 */
[----:B------:R-:W-:-:S06]  /*75e0*/  UISETP.GE.AND UP0, UPT, UR13, UR22, UPT ;  /* 0x000000160d00728c */ /* 0x000fcc000bf06270 */
[----:B------:R-:W-:-:S13]  /*75f0*/  PLOP3.LUT P0, PT, PT, PT, UP0, 0x80, 0x0 ;  /* 0x000000000000781c */ /* 0x000fda0003f0f008 */
[----:B------:R-:W-:Y:S05]  /*7600*/  @!P0 BRA `(.L_x_1026) ;  /* 0x0000503000008947 */ /* 0x000fea0003800000 */
[----:B---3--:R-:W2:Y:S01]  /*7610*/  LDL R0, [R1+0x28] ;  /* 0x0000280001007983 */ /* 0x008ea20000100800 */
[----:B------:R-:W-:Y:S01]  /*7620*/  UISETP.NE.AND UP0, UPT, UR17, URZ, UPT ;  /* 0x0000003f1100728c */ /* 0x000fe2000bf05270 */
[----:B------:R-:W-:Y:S01]  /*7630*/  IMAD.MOV.U32 R134, RZ, RZ, R136 ;  /* 0x000000ffff867224 */ /* 0x000fe200078e0088 */
[----:B------:R-:W-:Y:S01]  /*7640*/  MOV R139, R3 ;  /* 0x00000003008b7202 */ /* 0x000fe20000000f00 */
[----:B------:R-:W-:Y:S01]  /*7650*/  IMAD.MOV.U32 R132, RZ, RZ, R137 ;  /* 0x000000ffff847224 */ /* 0x000fe200078e0089 */
[----:B------:R-:W-:Y:S01]  /*7660*/  ULDC.64 UR6, c[0x0][0x208] ;  /* 0x0000820000067ab9 */ /* 0x000fe20000000a00 */
[----:B------:R-:W-:Y:S01]  /*7670*/  IMAD.MOV.U32 R138, RZ, RZ, R135 ;  /* 0x000000ffff8a7224 */ /* 0x000fe200078e0087 */
[----:B------:R-:W-:Y:S01]  /*7680*/  PLOP3.LUT P1, PT, PT, PT, UP0, 0x80, 0x0 ;  /* 0x000000000000781c */ /* 0x000fe20003f2f008 */
[----:B------:R-:W-:Y:S01]  /*7690*/  ULDC.64 UR4, c[0x0][0x1e0] ;  /* 0x0000780000047ab9 */ /* 0x000fe20000000a00 */
[----:B------:R-:W-:-:S11]  /*76a0*/  PLOP3.LUT P0, PT, PT, PT, UP0, 0x80, 0x0 ;  /* 0x000000000000781c */ /* 0x000fd60003f0f008 */
[----:B--2---:R-:W-:-:S05]  /*76b0*/  @P1 IMAD.HI.U32 R0, R0, c[0x0][0x2c8], RZ ;  /* 0x0000b20000001a27 */ /* 0x004fca00078e00ff */
[----:B------:R-:W-:-:S05]  /*76c0*/  @P0 SHF.R.U32.HI R0, RZ, c[0x0][0x2cc], R0 ;  /* 0x0000b300ff000a19 */ /* 0x000fca0000011600 */
[----:B------:R1:W-:Y:S02]  /*76d0*/  @P0 STL [R1], R0 ;  /* 0x0000000001000387 */ /* 0x0003e40000100800 */
.L_x_1043:
[----:B------:R-:W2:Y:S01]  /*76e0*/  LDL.64 R12, [R1+0x20] ;  /* 0x00002000010c7983 */ /* 0x000ea20000100a00 */
[----:B------:R-:W-:Y:S04]  /*76f0*/  DEPBAR.LE SB0, 0x0 ;  /* 0x000080000000791a */ /* 0x000fe80000000000 */
[----:B------:R-:W-:Y:S01]  /*7700*/  UISETP.GT.AND UP0, UPT, UR8, UR13, UPT ;  /* 0x0000000d0800728c */ /* 0x000fe2000bf04270 */
[----:B-1----:R-:W2:Y:S01]  /*7710*/  LDL.64 R2, [R1+0x40] ;  /* 0x0000400001027983 */ /* 0x002ea20000100a00 */
[----:B------:R-:W-:Y:S05]  /*7720*/  UISETP.NE.AND UP1, UPT, UR17, URZ, UPT ;  /* 0x0000003f1100728c */ /* 0x000fea000bf25270 */
[----:B------:R-:W-:Y:S01]  /*7730*/  BAR.SYNC.DEFER_BLOCKING 0x0 ;  /* 0x0000000000007b1d */ /* 0x000fe20000010000 */
[----:B------:R-:W-:Y:S03]  /*7740*/  PLOP3.LUT P0, PT, PT, PT, UP0, 0x80, 0x0 ;  /* 0x000000000000781c */ /* 0x000fe60003f0f008 */
[----:B------:R-:W-:Y:S02]  /*7750*/  @!UP0 USHF.R.S32.HI UR23, URZ, 0x1f, UR13 ;  /* 0x0000001f3f178899 */ /* 0x000fe4000801140d */
[----:B------:R-:W-:Y:S02]  /*7760*/  @!UP0 UIMAD.WIDE.U32 UR24, UR13, UR6, URZ ;  /* 0x000000060d1882a5 */ /* 0x000fe4000f8e003f */
[----:B------:R-:W-:Y:S04]  /*7770*/  @!UP0 UIMAD UR23, UR23, UR6, URZ ;  /* 0x00000006171782a4 */ /* 0x000fe8000f8e023f */
[----:B------:R-:W-:Y:S01]  /*7780*/  @!UP0 UIMAD UR23, UR13, UR7, UR23 ;  /* 0x000000070d1782a4 */ /* 0x000fe2000f8e0217 */
[----:B-1----:R-:W-:Y:S03]  /*7790*/  MOV R0, UR24 ;  /* 0x0000001800007c02 */ /* 0x002fe60008000f00 */
[----:B------:R-:W-:Y:S04]  /*77a0*/  @!UP0 UIADD3 UR23, UR25, UR23, URZ ;  /* 0x0000001719178290 */ /* 0x000fe8000fffe03f */
[----:B------:R-:W-:Y:S02]  /*77b0*/  @!UP0 UIMAD UR23, UR23, 0x30, URZ ;  /* 0x00000030171788a4 */ /* 0x000fe4000f8e023f */
[----:B------:R-:W-:Y:S01]  /*77c0*/  UISETP.GT.AND UP0, UPT, UR13, UR8, UPT ;  /* 0x000000080d00728c */ /* 0x000fe2000bf04270 */
[----:B-----5:R-:W-:Y:S08]  /*77d0*/  LDSM.16.M88.4 R48, [R231+0x8080] ;  /* 0x00808000e730783b */ /* 0x020ff00000000200 */
[----:B------:R-:W1:Y:S02]  /*77e0*/  LDSM.16.M88.4 R16, [R224+0x5080] ;  /* 0x00508000e010783b */ /* 0x000e640000000200 */
[----:B------:R-:W-:Y:S04]  /*77f0*/  @UP0 UIADD3 UR24, UR13, -0x1, URZ ;  /* 0xffffffff0d180890 */ /* 0x000fe8000fffe03f */
[----:B------:R-:W-:Y:S02]  /*7800*/  @UP0 UIMAD.WIDE.U32 UR26, UR24, UR4, URZ ;  /* 0x00000004181a02a5 */ /* 0x000fe4000f8e003f */
[----:B------:R-:W3:Y:S08]  /*7810*/  LDSM.16.M88.4 R44, [R231+0xa080] ;  /* 0x00a08000e72c783b */ /* 0x000ef00000000200 */
[----:B------:R-:W4:Y:S08]  /*7820*/  LDSM.16.M88.4 R32, [R224+0x5880] ;  /* 0x00588000e020783b */ /* 0x000f300000000200 */
[----:B------:R-:W2:Y:S08]  /*7830*/  LDSM.16.M88.4 R140, [R224+0x6080] ;  /* 0x00608000e08c783b */ /* 0x000eb00000000200 */
[----:B------:R-:W-:Y:S01]  /*7840*/  LDSM.16.M88.4 R192, [R233+0x8080] ;  /* 0x00808000e9c0783b */ /* 0x000fe20000000200 */
[-C--:B-1----:R-:W-:Y:S07]  /*7850*/  HMMA.16816.F32.BF16 R4, R48, R16.reuse, RZ ;  /* 0x000000103004723c */ /* 0x082fee00000418ff */
[----:B------:R-:W1:Y:S01]  /*7860*/  LDSM.16.M88.4 R196, [R235] ;  /* 0x00000000ebc4783b */ /* 0x000e620000000200 */
[C---:B---3--:R-:W-:Y:S07]  /*7870*/  HMMA.16816.F32.BF16 R8, R44.reuse, R16, RZ ;  /* 0x000000102c08723c */ /* 0x048fee00000418ff */
[----:B------:R-:W3:Y:S08]  /*7880*/  LDSM.16.M88.4 R200, [R233+0xa080] ;  /* 0x00a08000e9c8783b */ /* 0x000ef00000000200 */
[----:B------:R-:W1:Y:S08]  /*7890*/  LDSM.16.M88.4 R204, [R241] ;  /* 0x00000000f1cc783b */ /* 0x000e700000000200 */
[----:B------:R-:W1:Y:S08]  /*78a0*/  LDSM.16.M88.4 R208, [R240] ;  /* 0x00000000f0d0783b */ /* 0x000e700000000200 */
[----:B------:R-:W3:Y:S06]  /*78b0*/  LDL.64 R246, [R1+0x30] ;  /* 0x0000300001f67983 */ /* 0x000eec0000100a00 */
[----:B------:R-:W3:Y:S01]  /*78c0*/  LDL.64 R244, [R1+0x38] ;  /* 0x0000380001f47983 */ /* 0x000ee20000100a00 */
[----:B--2---:R-:W-:Y:S02]  /*78d0*/  @!P0 MOV R3, R13 ;  /* 0x0000000d00038202 */ /* 0x004fe40000000f00 */
[-C--:B------:R-:W-:Y:S03]  /*78e0*/  HMMA.16816.F32.BF16 R12, R44, R18.reuse, RZ ;  /* 0x000000122c0c723c */ /* 0x080fe600000418ff */
[----:B------:R-:W-:Y:S05]  /*78f0*/  @!P0 IMAD.WIDE.U32 R2, R0, 0x30, R2 ;  /* 0x0000003000028825 */ /* 0x000fea00078e0002 */
[C---:B------:R-:W-:Y:S04]  /*7900*/  HMMA.16816.F32.BF16 R16, R48.reuse, R18, RZ ;  /* 0x000000123010723c */ /* 0x040fe800000418ff */
[----:B------:R-:W-:Y:S01]  /*7910*/  @!P0 IADD3 R3, R3, UR23, RZ ;  /* 0x0000001703038c10 */ /* 0x000fe2000fffe0ff */
[----:B------:R-:W-:Y:S01]  /*7920*/  @UP0 USHF.R.S32.HI UR23, URZ, 0x1f, UR24 ;  /* 0x0000001f3f170899 */ /* 0x000fe20008011418 */
[C---:B------:R-:W-:Y:S02]  /*7930*/  @!P0 SHF.L.U32 R0, R2.reuse, 0x1, RZ ;  /* 0x0000000102008819 */ /* 0x040fe400000006ff */
[-C--:B----4-:R-:W-:Y:S01]  /*7940*/  HMMA.16816.F32.BF16 R20, R48, R32.reuse, RZ ;  /* 0x000000203014723c */ /* 0x090fe200000418ff */
[----:B------:R-:W-:Y:S01]  /*7950*/  @!P0 SHF.L.U64.HI R3, R2, 0x1, R3 ;  /* 0x0000000102038819 */ /* 0x000fe20000010203 */
[----:B------:R-:W-:Y:S02]  /*7960*/  @UP0 UIMAD UR23, UR23, UR4, URZ ;  /* 0x00000004171702a4 */ /* 0x000fe4000f8e023f */
[C---:B------:R-:W-:Y:S02]  /*7970*/  @!P0 IADD3 R28, P1, R0.reuse, c[0x0][0x1f8], RZ ;  /* 0x00007e00001c8a10 */ /* 0x040fe40007f3e0ff */
[----:B------:R-:W-:Y:S01]  /*7980*/  @!P0 IADD3 R0, P6, R0, 0x80, RZ ;  /* 0x0000008000008810 */ /* 0x000fe20007fde0ff */
[----:B------:R-:W-:Y:S01]  /*7990*/  @UP0 UIMAD UR23, UR24, UR5, UR23 ;  /* 0x00000005181702a4 */ /* 0x000fe2000f8e0217 */
[C---:B------:R-:W-:Y:S01]  /*79a0*/  HMMA.16816.F32.BF16 R24, R44.reuse, R32, RZ ;  /* 0x000000202c18723c */ /* 0x040fe200000418ff */
[----:B------:R-:W-:Y:S02]  /*79b0*/  @UP0 USHF.L.U64.HI UR24, UR4, 0x5, UR5 ;  /* 0x0000000504180899 */ /* 0x000fe40008010205 */
[----:B------:R-:W-:Y:S01]  /*79c0*/  @UP0 UIADD3 UR23, UR27, UR23, URZ ;  /* 0x000000171b170290 */ /* 0x000fe2000fffe03f */
[----:B------:R-:W-:Y:S02]  /*79d0*/  @!P0 IADD3.X R29, R3, c[0x0][0x1fc], RZ, P1, !PT ;  /* 0x00007f00031d8a10 */ /* 0x000fe40000ffe4ff */
[----:B------:R-:W-:Y:S01]  /*79e0*/  @!P0 IADD3 R38, P5, R0, c[0x0][0x1f8], RZ ;  /* 0x00007e0000268a10 */ /* 0x000fe20007fbe0ff */
[----:B------:R-:W-:Y:S01]  /*79f0*/  @UP0 UIMAD UR23, UR23, 0x30, URZ ;  /* 0x00000030171708a4 */ /* 0x000fe2000f8e023f */
[----:B------:R-:W-:Y:S01]  /*7a00*/  @!P0 IADD3 R2, P2, R28, UR12, RZ ;  /* 0x0000000c1c028c10 */ /* 0x000fe2000ff5e0ff */
[----:B------:R-:W-:Y:S01]  /*7a10*/  @!PT LDS RZ, [RZ] ;  /* 0x00000000fffff984 */ /* 0x000fe20000000800 */
[----:B------:R-:W-:Y:S01]  /*7a20*/  @!PT LDS RZ, [RZ] ;  /* 0x00000000fffff984 */ /* 0x000fe20000000800 */
[----:B------:R-:W-:Y:S01]  /*7a30*/  @!PT LDS RZ, [RZ] ;  /* 0x00000000fffff984 */ /* 0x000fe20000000800 */
[----:B------:R2:W-:Y:S03]  /*7a40*/  @!P0 LDGSTS.E.BYPASS.LTC128B.128 [R243+0x2080], [R28.64], !P4 ;  /* 0x020800001cf38fae */ /* 0x0005e6000e101d54 */
[----:B------:R-:W-:Y:S02]  /*7a50*/  @!P0 IADD3.X R39, RZ, c[0x0][0x1fc], R3, P5, P6 ;  /* 0x00007f00ff278a10 */ /* 0x000fe40002fec403 */
[----:B------:R-:W-:Y:S02]  /*7a60*/  @!P0 IADD3.X R3, R29, UR11, RZ, P2, !PT ;  /* 0x0000000b1d038c10 */ /* 0x000fe400097fe4ff */
[----:B------:R-:W-:Y:S01]  /*7a70*/  @!P0 IADD3 R36, P1, R2, UR12, RZ ;  /* 0x0000000c02248c10 */ /* 0x000fe2000ff3e0ff */
[----:B------:R4:W-:Y:S01]  /*7a80*/  @!P0 LDGSTS.E.BYPASS.LTC128B.128 [R243+0x3880], [R38.64], !P3 ;  /* 0x0388000026f38fae */ /* 0x0009e2000d901d54 */
[----:B------:R-:W-:Y:S02]  /*7a90*/  MOV R0, UR26 ;  /* 0x0000001a00007c02 */ /* 0x000fe40008000f00 */
[----:B------:R-:W-:Y:S02]  /*7aa0*/  @!P0 IADD3.X R37, R3, UR11, RZ, P1, !PT ;  /* 0x0000000b03258c10 */ /* 0x000fe40008ffe4ff */
[----:B------:R-:W-:Y:S03]  /*7ab0*/  PLOP3.LUT P1, PT, PT, PT, UP0, 0x80, 0x0 ;  /* 0x000000000000781c */ /* 0x000fe60003f2f008 */
[----:B------:R3:W-:Y:S08]  /*7ac0*/  @!P0 LDGSTS.E.BYPASS.LTC128B.128 [R243+0x2880], [R2.64], !P4 ;  /* 0x0288000002f38fae */ /* 0x0007f0000e101d54 */
[----:B------:R3:W-:Y:S01]  /*7ad0*/  @!P0 LDGSTS.E.BYPASS.LTC128B.128 [R243+0x4080], [R2.64+0x80], !P3 ;  /* 0x0408008002f38fae */ /* 0x0007e2000d901d54 */
[-C--:B--2---:R-:W-:Y:S07]  /*7ae0*/  HMMA.16816.F32.BF16 R28, R44, R34.reuse, RZ ;  /* 0x000000222c1c723c */ /* 0x084fee00000418ff */
[----:B------:R4:W-:Y:S01]  /*7af0*/  @!P0 LDGSTS.E.BYPASS.LTC128B.128 [R243+0x3080], [R36.64], !P4 ;  /* 0x0308000024f38fae */ /* 0x0009e2000e101d54 */
[C---:B------:R-:W-:Y:S07]  /*7b00*/  HMMA.16816.F32.BF16 R32, R48.reuse, R34, RZ ;  /* 0x000000223020723c */ /* 0x040fee00000418ff */
[----:B------:R4:W-:Y:S08]  /*7b10*/  @!P0 LDGSTS.E.BYPASS.LTC128B.128 [R243+0x4880], [R36.64+0x80], !P3 ;  /* 0x0488008024f38fae */ /* 0x0009f0000d901d54 */
[----:B------:R-:W-:Y:S08]  /*7b20*/  LDSM.16.M88.4 R212, [R232+0x8080] ;  /* 0x00808000e8d4783b */ /* 0x000ff00000000200 */
[----:B------:R-:W0:Y:S08]  /*7b30*/  LDGDEPBAR ;  /* 0x00000000000079af */ /* 0x000e300000000000 */
[----:B------:R-:W2:Y:S01]  /*7b40*/  LDSM.16.M88.4 R216, [R230+0x5080] ;  /* 0x00508000e6d8783b */ /* 0x000ea20000000200 */
[-C--:B----4-:R-:W-:Y:S07]  /*7b50*/  HMMA.16816.F32.BF16 R36, R48, R140.reuse, RZ ;  /* 0x0000008c3024723c */ /* 0x090fee00000418ff */
[----:B------:R-:W4:Y:S01]  /*7b60*/  LDSM.16.M88.4 R220, [R232+0xa080] ;  /* 0x00a08000e8dc783b */ /* 0x000f220000000200 */
[C---:B------:R-:W-:Y:S04]  /*7b70*/  HMMA.16816.F32.BF16 R40, R44.reuse, R140, RZ ;  /* 0x0000008c2c28723c */ /* 0x040fe800000418ff */
[----:B---3--:R-:W-:Y:S02]  /*7b80*/  @P1 MOV R3, R247 ;  /* 0x000000f700031202 */ /* 0x008fe40000000f00 */
[----:B------:R-:W-:Y:S02]  /*7b90*/  @P1 MOV R2, R244 ;  /* 0x000000f400021202 */ /* 0x000fe40000000f00 */
[-C--:B------:R-:W-:Y:S04]  /*7ba0*/  HMMA.16816.F32.BF16 R44, R44, R142.reuse, RZ ;  /* 0x0000008e2c2c723c */ /* 0x080fe800000418ff */
[----:B------:R-:W-:Y:S04]  /*7bb0*/  @P1 IMAD.WIDE.U32 R2, R0, 0x30, R2 ;  /* 0x0000003000021825 */ /* 0x000fe800078e0002 */
[----:B------:R-:W-:Y:S01]  /*7bc0*/  HMMA.16816.F32.BF16 R48, R48, R142, RZ ;  /* 0x0000008e3030723c */ /* 0x000fe200000418ff */
[----:B------:R-:W3:Y:S03]  /*7bd0*/  LDSM.16.M88.4 R140, [R230+0x5880] ;  /* 0x00588000e68c783b */ /* 0x000ee60000000200 */
[----:B------:R-:W-:Y:S01]  /*7be0*/  @P1 IADD3 R0, R3, UR23, RZ ;  /* 0x0000001703001c10 */ /* 0x000fe2000fffe0ff */
[----:B------:R-:W-:Y:S01]  /*7bf0*/  @UP0 USHF.L.U32 UR23, UR4, 0x5, URZ ;  /* 0x0000000504170899 */ /* 0x000fe2000800063f */
[C---:B------:R-:W-:Y:S02]  /*7c00*/  @P1 SHF.L.U32 R3, R2.reuse, 0x1, RZ ;  /* 0x0000000102031819 */ /* 0x040fe400000006ff */
[-C--:B-1----:R-:W-:Y:S05]  /*7c10*/  HMMA.16816.F32.BF16 R4, R192, R196.reuse, R4 ;  /* 0x000000c4c004723c */ /* 0x082fea0000041804 */
[----:B------:R-:W-:Y:S02]  /*7c20*/  @P1 SHF.L.U64.HI R0, R2, 0x1, R0 ;  /* 0x0000000102001819 */ /* 0x000fe40000010200 */
[----:B------:R-:W-:Y:S01]  /*7c30*/  @P1 IADD3 R2, P0, R3, c[0x0][0x1c8], RZ ;  /* 0x0000720003021a10 */ /* 0x000fe20007f1e0ff */
        /* <DEDUP_REMOVED lines=14> */
[----:B------:R-:W1:Y:S07]  /*7d20*/  LDSM.16.M88.4 R192, [R234+0x8080] ;  /* 0x00808000eac0783b */ /* 0x000e6e0000000200 */
[-C--:B--2---:R-:W-:Y:S01]  /*7d30*/  HMMA.16816.F32.BF16 R4, R212, R216.reuse, R4 ;  /* 0x000000d8d404723c */ /* 0x084fe20000041804 */
[----:B------:R-:W2:Y:S07]  /*7d40*/  LDSM.16.M88.4 R208, [R229+0x800] ;  /* 0x00080000e5d0783b */ /* 0x000eae0000000200 */
[C---:B----4-:R-:W-:Y:S08]  /*7d50*/  HMMA.16816.F32.BF16 R8, R220.reuse, R216, R8 ;  /* 0x000000d8dc08723c */ /* 0x050ff00000041808 */
[-C--:B------:R-:W-:Y:S08]  /*7d60*/  HMMA.16816.F32.BF16 R12, R220, R218.reuse, R12 ;  /* 0x000000dadc0c723c */ /* 0x080ff0000004180c */
[C---:B------:R-:W-:Y:S01]  /*7d70*/  HMMA.16816.F32.BF16 R16, R212.reuse, R218, R16 ;  /* 0x000000dad410723c */ /* 0x040fe20000041810 */
[----:B------:R-:W4:Y:S07]  /*7d80*/  LDSM.16.M88.4 R216, [R229+0x1000] ;  /* 0x00100000e5d8783b */ /* 0x000f2e0000000200 */
[-C--:B---3--:R-:W-:Y:S08]  /*7d90*/  HMMA.16816.F32.BF16 R20, R212, R140.reuse, R20 ;  /* 0x0000008cd414723c */ /* 0x088ff00000041814 */
[C---:B------:R-:W-:Y:S08]  /*7da0*/  HMMA.16816.F32.BF16 R24, R220.reuse, R140, R24 ;  /* 0x0000008cdc18723c */ /* 0x040ff00000041818 */
[-C--:B------:R-:W-:Y:S08]  /*7db0*/  HMMA.16816.F32.BF16 R28, R220, R142.reuse, R28 ;  /* 0x0000008edc1c723c */ /* 0x080ff0000004181c */
[C---:B------:R-:W-:Y:S01]  /*7dc0*/  HMMA.16816.F32.BF16 R32, R212.reuse, R142, R32 ;  /* 0x0000008ed420723c */ /* 0x040fe20000041820 */
[----:B------:R-:W-:Y:S07]  /*7dd0*/  LDSM.16.M88.4 R140, [R231+0xc080] ;  /* 0x00c08000e78c783b */ /* 0x000fee0000000200 */
[-C--:B-1----:R-:W-:Y:S08]  /*7de0*/  HMMA.16816.F32.BF16 R36, R212, R196.reuse, R36 ;  /* 0x000000c4d424723c */ /* 0x082ff00000041824 */
[C---:B------:R-:W-:Y:S08]  /*7df0*/  HMMA.16816.F32.BF16 R40, R220.reuse, R196, R40 ;  /* 0x000000c4dc28723c */ /* 0x040ff00000041828 */
[-C--:B------:R-:W-:Y:S01]  /*7e00*/  HMMA.16816.F32.BF16 R44, R220, R198.reuse, R44 ;  /* 0x000000c6dc2c723c */ /* 0x080fe2000004182c */
[----:B------:R-:W-:Y:S07]  /*7e10*/  LDSM.16.M88.4 R220, [R238] ;  /* 0x00000000eedc783b */ /* 0x000fee0000000200 */
[----:B------:R-:W-:Y:S01]  /*7e20*/  HMMA.16816.F32.BF16 R48, R212, R198, R48 ;  /* 0x000000c6d430723c */ /* 0x000fe20000041830 */
[----:B------:R-:W1:Y:S07]  /*7e30*/  LDSM.16.M88.4 R196, [R224+0x6880] ;  /* 0x00688000e0c4783b */ /* 0x000e6e0000000200 */
[-C--:B------:R-:W-:Y:S01]  /*7e40*/  HMMA.16816.F32.BF16 R4, R192, R200.reuse, R4 ;  /* 0x000000c8c004723c */ /* 0x080fe20000041804 */
[----:B------:R-:W3:Y:S07]  /*7e50*/  LDSM.16.M88.4 R212, [R231+0xe080] ;  /* 0x00e08000e7d4783b */ /* 0x000eee0000000200 */
[C---:B------:R-:W-:Y:S08]  /*7e60*/  HMMA.16816.F32.BF16 R8, R204.reuse, R200, R8 ;  /* 0x000000c8cc08723c */ /* 0x040ff00000041808 */
[-C--:B------:R-:W-:Y:S08]  /*7e70*/  HMMA.16816.F32.BF16 R12, R204, R202.reuse, R12 ;  /* 0x000000cacc0c723c */ /* 0x080ff0000004180c */
[C---:B------:R-:W-:Y:S01]  /*7e80*/  HMMA.16816.F32.BF16 R16, R192.reuse, R202, R16 ;  /* 0x000000cac010723c */ /* 0x040fe20000041810 */
[----:B------:R-:W1:Y:S07]  /*7e90*/  LDSM.16.M88.4 R200, [R224+0x7080] ;  /* 0x00708000e0c8783b */ /* 0x000e6e0000000200 */
[-C--:B--2---:R-:W-:Y:S08]  /*7ea0*/  HMMA.16816.F32.BF16 R20, R192, R208.reuse, R20 ;  /* 0x000000d0c014723c */ /* 0x084ff00000041814 */
[C---:B------:R-:W-:Y:S08]  /*7eb0*/  HMMA.16816.F32.BF16 R24, R204.reuse, R208, R24 ;  /* 0x000000d0cc18723c */ /* 0x040ff00000041818 */
[-C--:B------:R-:W-:Y:S08]  /*7ec0*/  HMMA.16816.F32.BF16 R28, R204, R210.reuse, R28 ;  /* 0x000000d2cc1c723c */ /* 0x080ff0000004181c */
[C---:B------:R-:W-:Y:S01]  /*7ed0*/  HMMA.16816.F32.BF16 R32, R192.reuse, R210, R32 ;  /* 0x000000d2c020723c */ /* 0x040fe20000041820 */
[----:B------:R-:W-:Y:S07]  /*7ee0*/  LDSM.16.M88.4 R208, [R239] ;  /* 0x00000000efd0783b */ /* 0x000fee0000000200 */
[-C--:B----4-:R-:W-:Y:S08]  /*7ef0*/  HMMA.16816.F32.BF16 R36, R192, R216.reuse, R36 ;  /* 0x000000d8c024723c */ /* 0x090ff00000041824 */
[C---:B------:R-:W-:Y:S08]  /*7f00*/  HMMA.16816.F32.BF16 R40, R204.reuse, R216, R40 ;  /* 0x000000d8cc28723c */ /* 0x040ff00000041828 */
[-C--:B------:R-:W-:Y:S01]  /*7f10*/  HMMA.16816.F32.BF16 R44, R204, R218.reuse, R44 ;  /* 0x000000dacc2c723c */ /* 0x080fe2000004182c */
[----:B------:R-:W2:Y:S07]  /*7f20*/  LDSM.16.M88.4 R204, [R224+0x7880] ;  /* 0x00788000e0cc783b */ /* 0x000eae0000000200 */
[----:B------:R-:W-:Y:S01]  /*7f30*/  HMMA.16816.F32.BF16 R48, R192, R218, R48 ;  /* 0x000000dac030723c */ /* 0x000fe20000041830 */
[----:B------:R-:W4:Y:S07]  /*7f40*/  LDSM.16.M88.4 R192, [R233+0xc080] ;  /* 0x00c08000e9c0783b */ /* 0x000f2e0000000200 */
[-C--:B-1----:R-:W-:Y:S01]  /*7f50*/  HMMA.16816.F32.BF16 R4, R140, R196.reuse, R4 ;  /* 0x000000c48c04723c */ /* 0x082fe20000041804 */
[----:B------:R-:W1:Y:S07]  /*7f60*/  LDSM.16.M88.4 R216, [R233+0xe080] ;  /* 0x00e08000e9d8783b */ /* 0x000e6e0000000200 */
[C---:B---3--:R-:W-:Y:S08]  /*7f70*/  HMMA.16816.F32.BF16 R8, R212.reuse, R196, R8 ;  /* 0x000000c4d408723c */ /* 0x048ff00000041808 */
[-C--:B------:R-:W-:Y:S08]  /*7f80*/  HMMA.16816.F32.BF16 R12, R212, R198.reuse, R12 ;  /* 0x000000c6d40c723c */ /* 0x080ff0000004180c */
[C---:B------:R-:W-:Y:S01]  /*7f90*/  HMMA.16816.F32.BF16 R16, R140.reuse, R198, R16 ;  /* 0x000000c68c10723c */ /* 0x040fe20000041810 */
[----:B------:R-:W3:Y:S07]  /*7fa0*/  LDSM.16.M88.4 R196, [R237] ;  /* 0x00000000edc4783b */ /* 0x000eee0000000200 */
[-C--:B------:R-:W-:Y:S08]  /*7fb0*/  HMMA.16816.F32.BF16 R20, R140, R200.reuse, R20 ;  /* 0x000000c88c14723c */ /* 0x080ff00000041814 */
        /* <DEDUP_REMOVED lines=9> */
[----:B------:R-:W2:Y:S07]  /*8050*/  LDSM.16.M88.4 R140, [R232+0xc080] ;  /* 0x00c08000e88c783b */ /* 0x000eae0000000200 */
[-C--:B----4-:R-:W-:Y:S01]  /*8060*/  HMMA.16816.F32.BF16 R4, R192, R208.reuse, R4 ;  /* 0x000000d0c004723c */ /* 0x090fe20000041804 */
[----:B------:R-:W4:Y:S07]  /*8070*/  LDSM.16.M88.4 R204, [R232+0xe080] ;  /* 0x00e08000e8cc783b */ /* 0x000f2e0000000200 */
[C---:B-1----:R-:W-:Y:S08]  /*8080*/  HMMA.16816.F32.BF16 R8, R216.reuse, R208, R8 ;  /* 0x000000d0d808723c */ /* 0x042ff00000041808 */
        /* <DEDUP_REMOVED lines=8> */
[-C--:B---3--:R-:W-:Y:S08]  /*8110*/  HMMA.16816.F32.BF16 R36, R192, R196.reuse, R36 ;  /* 0x000000c4c024723c */ /* 0x088ff00000041824 */
[C---:B------:R-:W-:Y:S08]  /*8120*/  HMMA.16816.F32.BF16 R40, R216.reuse, R196, R40 ;  /* 0x000000c4d828723c */ /* 0x040ff00000041828 */
[-C--:B------:R-:W-:Y:S01]  /*8130*/  HMMA.16816.F32.BF16 R44, R216, R198.reuse, R44 ;  /* 0x000000c6d82c723c */ /* 0x080fe2000004182c */
[----:B------:R-:W3:Y:S07]  /*8140*/  LDSM.16.M88.4 R216, [R234+0xc080] ;  /* 0x00c08000ead8783b */ /* 0x000eee0000000200 */
[----:B------:R-:W-:Y:S01]  /*8150*/  HMMA.16816.F32.BF16 R48, R192, R198, R48 ;  /* 0x000000c6c030723c */ /* 0x000fe20000041830 */
[----:B------:R-:W3:Y:S07]  /*8160*/  LDSM.16.M88.4 R192, [R236+0xe080] ;  /* 0x00e08000ecc0783b */ /* 0x000eee0000000200 */
[-C--:B--2---:R-:W-:Y:S08]  /*8170*/  HMMA.16816.F32.BF16 R4, R140, R200.reuse, R4 ;  /* 0x000000c88c04723c */ /* 0x084ff00000041804 */
[C---:B----4-:R-:W-:Y:S08]  /*8180*/  HMMA.16816.F32.BF16 R8, R204.reuse, R200, R8 ;  /* 0x000000c8cc08723c */ /* 0x050ff00000041808 */
[-C--:B------:R-:W-:Y:S08]  /*8190*/  HMMA.16816.F32.BF16 R12, R204, R202.reuse, R12 ;  /* 0x000000cacc0c723c */ /* 0x080ff0000004180c */
[C---:B------:R-:W-:Y:S08]  /*81a0*/  HMMA.16816.F32.BF16 R16, R140.reuse, R202, R16 ;  /* 0x000000ca8c10723c */ /* 0x040ff00000041810 */
[-C--:B-1----:R-:W-:Y:S08]  /*81b0*/  HMMA.16816.F32.BF16 R20, R140, R208.reuse, R20 ;  /* 0x000000d08c14723c */ /* 0x082ff00000041814 */
        /* <DEDUP_REMOVED lines=35> */
[----:B------:R-:W2:Y:S10]  /*83f0*/  MUFU.TANH R201, R13 ;  /* 0x0000000d00c97308 */ /* 0x000eb40000002400 */
[----:B------:R-:W2:Y:S01]  /*8400*/  MUFU.TANH R220, R14 ;  /* 0x0000000e00dc7308 */ /* 0x000ea20000002400 */
[----:B-1----:R-:W1:Y:S01]  /*8410*/  LDSM.16.M88.4 R8, [R229+0x2800] ;  /* 0x00280000e508783b */ /* 0x002e620000000200 */
[----:B------:R-:W-:Y:S04]  /*8420*/  DEPBAR.LE SB0, 0x0 ;  /* 0x000080000000791a */ /* 0x000fe80000000000 */
[-C--:B----4-:R-:W-:Y:S04]  /*8430*/  HMMA.16816.F32.BF16 R20, R216, R4.reuse, R20 ;  /* 0x00000004d814723c */ /* 0x090fe80000041814 */
[----:B------:R-:W4:Y:S01]  /*8440*/  MUFU.TANH R221, R15 ;  /* 0x0000000f00dd7308 */ /* 0x000f220000002400 */
[----:B------:R-:W-:Y:S03]  /*8450*/  BAR.SYNC.DEFER_BLOCKING 0x0 ;  /* 0x0000000000007b1d */ /* 0x000fe60000010000 */
[C---:B------:R-:W-:Y:S06]  /*8460*/  HMMA.16816.F32.BF16 R24, R192.reuse, R4, R24 ;  /* 0x00000004c018723c */ /* 0x040fec0000041818 */
[----:B------:R-:W1:Y:S01]  /*8470*/  MUFU.TANH R142, R18 ;  /* 0x00000012008e7308 */ /* 0x000e620000002400 */
[----:B------:R-:W2:Y:S04]  /*8480*/  LDL R5, [R1] ;  /* 0x0000000001057983 */ /* 0x000ea80000100800 */
[----:B------:R2:W2:Y:S01]  /*8490*/  LDL R4, [R1+0x28] ;  /* 0x0000280001047983 */ /* 0x0004a20000100800 */
[-C--:B------:R-:W-:Y:S04]  /*84a0*/  HMMA.16816.F32.BF16 R28, R192, R6.reuse, R28 ;  /* 0x00000006c01c723c */ /* 0x080fe8000004181c */
[----:B------:R-:W2:Y:S01]  /*84b0*/  MUFU.TANH R196, R19 ;  /* 0x0000001300c47308 */ /* 0x000ea20000002400 */
[----:B------:R-:W-:Y:S03]  /*84c0*/  FMUL.FTZ R23, R23, c[0x0][0x320] ;  /* 0x0000c80017177a20 */ /* 0x000fe60000410000 */
[C---:B------:R-:W-:Y:S04]  /*84d0*/  HMMA.16816.F32.BF16 R32, R216.reuse, R6, R32 ;  /* 0x00000006d820723c */ /* 0x040fe80000041820 */
[----:B------:R-:W-:Y:S02]  /*84e0*/  FMUL.FTZ R20, R20, c[0x0][0x320] ;  /* 0x0000c80014147a20 */ /* 0x000fe40000410000 */
[----:B------:R3:W2:Y:S01]  /*84f0*/  MUFU.TANH R140, R23 ;  /* 0x00000017008c7308 */ /* 0x0006a20000002400 */
[----:B------:R-:W-:Y:S01]  /*8500*/  @P1 IADD3 R6, P5, R3, 0x80, RZ ;  /* 0x0000008003061810 */ /* 0x000fe20007fbe0ff */
[----:B------:R-:W-:Y:S01]  /*8510*/  FMUL.FTZ R21, R21, c[0x0][0x320] ;  /* 0x0000c80015157a20 */ /* 0x000fe20000410000 */
[----:B------:R-:W-:Y:S01]  /*8520*/  @P1 IADD3.X R3, R0, c[0x0][0x1cc], RZ, P0, !PT ;  /* 0x0000730000031a10 */ /* 0x000fe200007fe4ff */
[-C--:B-1----:R-:W-:Y:S01]  /*8530*/  HMMA.16816.F32.BF16 R36, R216, R8.reuse, R36 ;  /* 0x00000008d824723c */ /* 0x082fe20000041824 */
[----:B------:R-:W-:Y:S01]  /*8540*/  PLOP3.LUT P0, PT, PT, PT, UP1, 0x80, 0x0 ;  /* 0x000000000000781c */ /* 0x000fe20003f0f018 */
[----:B------:R-:W-:Y:S01]  /*8550*/  UISETP.NE.AND UP1, UPT, UR16, URZ, UPT ;  /* 0x0000003f1000728c */ /* 0x000fe2000bf25270 */
[----:B------:R-:W-:Y:S01]  /*8560*/  @P1 IADD3 R6, P2, R6, c[0x0][0x1c8], RZ ;  /* 0x0000720006061a10 */ /* 0x000fe20007f5e0ff */
[----:B------:R-:W-:Y:S01]  /*8570*/  @!PT LDS RZ, [RZ] ;  /* 0x00000000fffff984 */ /* 0x000fe20000000800 */
[----:B------:R-:W-:Y:S01]  /*8580*/  @!PT LDS RZ, [RZ] ;  /* 0x00000000fffff984 */ /* 0x000fe20000000800 */
[----:B------:R-:W-:Y:S01]  /*8590*/  @!PT LDS RZ, [RZ] ;  /* 0x00000000fffff984 */ /* 0x000fe20000000800 */
[----:B------:R1:W-:Y:S01]  /*85a0*/  @P1 LDGSTS.E.BYPASS.LTC128B.128 [R243+0x5080], [R2.64], !P4 ;  /* 0x0508000002f31fae */ /* 0x0003e2000e101d54 */
[----:B------:R-:W-:Y:S01]  /*85b0*/  FMUL.FTZ R22, R22, c[0x0][0x320] ;  /* 0x0000c80016167a20 */ /* 0x000fe20000410000 */
[----:B------:R-:W1:Y:S01]  /*85c0*/  MUFU.TANH R135, R20 ;  /* 0x0000001400877308 */ /* 0x000e620000002400 */
[----:B------:R-:W-:Y:S01]  /*85d0*/  @P1 IADD3.X R7, RZ, c[0x0][0x1cc], R0, P2, P5 ;  /* 0x00007300ff071a10 */ /* 0x000fe200017ea400 */
[C---:B------:R-:W-:Y:S04]  /*85e0*/  HMMA.16816.F32.BF16 R40, R192.reuse, R8, R40 ;  /* 0x00000008c028723c */ /* 0x040fe80000041828 */
[----:B------:R2:W-:Y:S01]  /*85f0*/  @P1 LDGSTS.E.BYPASS.LTC128B.128 [R243+0x6880], [R6.64], !P3 ;  /* 0x0688000006f31fae */ /* 0x0005e2000d901d54 */
[----:B------:R-:W-:Y:S02]  /*8600*/  FMUL.FTZ R24, R24, c[0x0][0x320] ;  /* 0x0000c80018187a20 */ /* 0x000fe40000410000 */
[----:B------:R-:W-:Y:S01]  /*8610*/  FMUL.FTZ R25, R25, c[0x0][0x320] ;  /* 0x0000c80019197a20 */ /* 0x000fe20000410000 */
[----:B------:R4:W2:Y:S01]  /*8620*/  MUFU.TANH R133, R21 ;  /* 0x0000001500857308 */ /* 0x0008a20000002400 */
[-C--:B------:R-:W-:Y:S03]  /*8630*/  HMMA.16816.F32.BF16 R44, R192, R10.reuse, R44 ;  /* 0x0000000ac02c723c */ /* 0x080fe6000004182c */
[----:B---3--:R-:W-:Y:S02]  /*8640*/  FMUL.FTZ R23, R32, c[0x0][0x320] ;  /* 0x0000c80020177a20 */ /* 0x008fe40000410000 */
[----:B------:R-:W3:Y:S01]  /*8650*/  LDL R32, [R1+0x4] ;  /* 0x0000040001207983 */ /* 0x000ee20000100800 */
[----:B------:R-:W-:Y:S02]  /*8660*/  FMUL.FTZ R26, R26, c[0x0][0x320] ;  /* 0x0000c8001a1a7a20 */ /* 0x000fe40000410000 */
[----:B------:R-:W-:Y:S01]  /*8670*/  FMUL.FTZ R27, R27, c[0x0][0x320] ;  /* 0x0000c8001b1b7a20 */ /* 0x000fe20000410000 */
[----:B------:R4:W2:Y:S01]  /*8680*/  MUFU.TANH R141, R22 ;  /* 0x00000016008d7308 */ /* 0x0008a20000002400 */
[----:B------:R-:W-:Y:S04]  /*8690*/  HMMA.16816.F32.BF16 R48, R216, R10, R48 ;  /* 0x0000000ad830723c */ /* 0x000fe80000041830 */
[----:B-1----:R-:W-:Y:S01]  /*86a0*/  @P1 IADD3 R2, P2, R2, UR23, RZ ;  /* 0x0000001702021c10 */ /* 0x002fe2000ff5e0ff */
[----:B------:R-:W-:Y:S02]  /*86b0*/  FMUL.FTZ R28, R28, c[0x0][0x320] ;  /* 0x0000c8001c1c7a20 */ /* 0x000fe40000410000 */
[----:B------:R-:W-:Y:S01]  /*86c0*/  FMUL.FTZ R29, R29, c[0x0][0x320] ;  /* 0x0000c8001d1d7a20 */ /* 0x000fe20000410000 */
[----:B------:R-:W-:Y:S01]  /*86d0*/  @P1 IADD3.X R3, R3, UR24, RZ, P2, !PT ;  /* 0x0000001803031c10 */ /* 0x000fe200097fe4ff */
[----:B------:R1:W1:Y:S03]  /*86e0*/  MUFU.TANH R197, R24 ;  /* 0x0000001800c57308 */ /* 0x0002660000002400 */
[----:B------:R-:W-:Y:S01]  /*86f0*/  FMUL.FTZ R15, R17, c[0x0][0x320] ;  /* 0x0000c800110f7a20 */ /* 0x000fe20000410000 */
[----:B------:R2:W-:Y:S01]  /*8700*/  @P1 LDGSTS.E.BYPASS.LTC128B.128 [R243+0x5880], [R2.64], !P4 ;  /* 0x0588000002f31fae */ /* 0x0005e2000e101d54 */
[----:B------:R-:W-:Y:S02]  /*8710*/  FMUL.FTZ R30, R30, c[0x0][0x320] ;  /* 0x0000c8001e1e7a20 */ /* 0x000fe40000410000 */
[----:B------:R-:W-:Y:S02]  /*8720*/  FMUL.FTZ R31, R31, c[0x0][0x320] ;  /* 0x0000c8001f1f7a20 */ /* 0x000fe40000410000 */
[----:B----4-:R-:W-:Y:S01]  /*8730*/  FMUL.FTZ R21, R33, c[0x0][0x320] ;  /* 0x0000c80021157a20 */ /* 0x010fe20000410000 */
[----:B------:R4:W2:Y:S01]  /*8740*/  MUFU.TANH R143, R25 ;  /* 0x00000019008f7308 */ /* 0x0008a20000002400 */
[----:B------:R-:W-:Y:S01]  /*8750*/  FMUL.FTZ R19, R36, c[0x0][0x320] ;  /* 0x0000c80024137a20 */ /* 0x000fe20000410000 */
[----:B------:R2:W-:Y:S01]  /*8760*/  @P1 LDGSTS.E.BYPASS.LTC128B.128 [R243+0x7080], [R2.64+0x80], !P3 ;  /* 0x0708008002f31fae */ /* 0x0005e2000d901d54 */
[----:B------:R-:W-:Y:S02]  /*8770*/  FMUL.FTZ R14, R37, c[0x0][0x320] ;  /* 0x0000c800250e7a20 */ /* 0x000fe40000410000 */
[----:B------:R-:W-:Y:S02]  /*8780*/  FMUL.FTZ R22, R39, c[0x0][0x320] ;  /* 0x0000c80027167a20 */ /* 0x000fe40000410000 */
        /* <DEDUP_REMOVED lines=8> */
[----:B------:R1:W1:Y:S01]  /*8810*/  MUFU.TANH R213, R27 ;  /* 0x0000001b00d57308 */ /* 0x0002620000002400 */
[----:B------:R-:W-:Y:S02]  /*8820*/  FMUL.FTZ R9, R49, c[0x0][0x320] ;  /* 0x0000c80031097a20 */ /* 0x000fe40000410000 */
[----:B------:R-:W-:Y:S02]  /*8830*/  FMUL.FTZ R18, R50, c[0x0][0x320] ;  /* 0x0000c80032127a20 */ /* 0x000fe40000410000 */
[----:B----4-:R-:W-:Y:S02]  /*8840*/  FMUL.FTZ R25, R44, c[0x0][0x320] ;  /* 0x0000c8002c197a20 */ /* 0x010fe40000410000 */
[----:B------:R-:W-:Y:S03]  /*8850*/  FMUL.FTZ R13, R51, c[0x0][0x320] ;  /* 0x0000c800330d7a20 */ /* 0x000fe60000410000 */
[----:B------:R4:W2:Y:S01]  /*8860*/  MUFU.TANH R137, R28 ;  /* 0x0000001c00897308 */ /* 0x0008a20000002400 */
[----:B------:R-:W-:Y:S09]  /*8870*/  FMUL.FTZ R26, R41, c[0x0][0x320] ;  /* 0x0000c800291a7a20 */ /* 0x000ff20000410000 */
[----:B------:R4:W2:Y:S01]  /*8880*/  MUFU.TANH R136, R29 ;  /* 0x0000001d00887308 */ /* 0x0008a20000002400 */
[----:B-1----:R-:W-:Y:S09]  /*8890*/  FMUL.FTZ R27, R35, c[0x0][0x320] ;  /* 0x0000c800231b7a20 */ /* 0x002ff20000410000 */
[----:B------:R1:W1:Y:S01]  /*88a0*/  MUFU.TANH R202, R12 ;  /* 0x0000000c00ca7308 */ /* 0x0002620000002400 */
[----:B----4-:R-:W-:Y:S09]  /*88b0*/  FMUL.FTZ R28, R34, c[0x0][0x320] ;  /* 0x0000c800221c7a20 */ /* 0x010ff20000410000 */
[----:B------:R-:W4:Y:S01]  /*88c0*/  MUFU.TANH R16, R16 ;  /* 0x0000001000107308 */ /* 0x000f220000002400 */
[----:B------:R-:W-:Y:S09]  /*88d0*/  FMUL.FTZ R29, R40, c[0x0][0x320] ;  /* 0x0000c800281d7a20 */ /* 0x000ff20000410000 */
        /* <DEDUP_REMOVED lines=18> */
[----:B------:R-:W-:Y:S01]  /*8a00*/  @P1 IADD3 R6, P0, R2, UR23, RZ ;  /* 0x0000001702061c10 */ /* 0x000fe2000ff1e0ff */
[----:B------:R-:W-:Y:S06]  /*8a10*/  UIMAD UR23, UR13, -0x30, URZ ;  /* 0xffffffd00d1778a4 */ /* 0x000fec000f8e023f */
[----:B------:R-:W2:Y:S01]  /*8a20*/  MUFU.TANH R46, R46 ;  /* 0x0000002e002e7308 */ /* 0x000ea20000002400 */
[----:B------:R-:W-:Y:S01]  /*8a30*/  @P1 IADD3.X R7, R3, UR24, RZ, P0, !PT ;  /* 0x0000001803071c10 */ /* 0x000fe200087fe4ff */
[----:B------:R-:W1:Y:S01]  /*8a40*/  SHFL.IDX PT, R8, R4, RZ, 0x1c1f ;  /* 0x001c1fff04087589 */ /* 0x000e6200000e0000 */
[----:B------:R-:W-:Y:S02]  /*8a50*/  PLOP3.LUT P0, PT, PT, PT, UP1, 0x40, 0x0 ;  /* 0x000000000000781c */ /* 0x000fe40003f0e818 */
[----:B------:R-:W-:Y:S05]  /*8a60*/  MOV R0, UR23 ;  /* 0x0000001700007c02 */ /* 0x000fea0008000f00 */
[----:B------:R-:W1:Y:S01]  /*8a70*/  MUFU.TANH R47, R47 ;  /* 0x0000002f002f7308 */ /* 0x000e620000002400 */
[----:B------:R1:W-:Y:S08]  /*8a80*/  @P1 LDGSTS.E.BYPASS.LTC128B.128 [R243+0x6080], [R6.64], !P4 ;  /* 0x0608000006f31fae */ /* 0x0003f0000e101d54 */
[----:B------:R1:W-:Y:S01]  /*8a90*/  @P1 LDGSTS.E.BYPASS.LTC128B.128 [R243+0x7880], [R6.64+0x80], !P3 ;  /* 0x0788008006f31fae */ /* 0x0003e2000d901d54 */
[----:B------:R-:W1:Y:S07]  /*8aa0*/  MUFU.TANH R10, R10 ;  /* 0x0000000a000a7308 */ /* 0x000e6e0000002400 */
[----:B------:R-:W0:Y:S03]  /*8ab0*/  LDGDEPBAR ;  /* 0x00000000000079af */ /* 0x000e260000000000 */
[----:B------:R-:W2:Y:S01]  /*8ac0*/  MUFU.TANH R9, R9 ;  /* 0x0000000900097308 */ /* 0x000ea20000002400 */
[----:B---3--:R-:W-:Y:S09]  /*8ad0*/  IADD3 R0, -R32, 0x1, R0 ;  /* 0x0000000120007810 */ /* 0x008ff20007ffe100 */
[----:B------:R-:W3:Y:S01]  /*8ae0*/  MUFU.TANH R18, R18 ;  /* 0x0000001200127308 */ /* 0x000ee20000002400 */
[----:B-1----:R-:W-:Y:S09]  /*8af0*/  MOV R6, UR15 ;  /* 0x0000000f00067c02 */ /* 0x002ff20008000f00 */
[----:B------:R-:W1:Y:S01]  /*8b00*/  MUFU.TANH R13, R13 ;  /* 0x0000000d000d7308 */ /* 0x000e620000002400 */
[----:B------:R-:W-:Y:S04]  /*8b10*/  IADD3 R6, -R6, UR9, R0 ;  /* 0x0000000906067c10 */ /* 0x000fe8000fffe100 */
[C---:B------:R-:W-:Y:S02]  /*8b20*/  IADD3 R5, R6.reuse, c[0x0][0x328], RZ ;  /* 0x0000ca0006057a10 */ /* 0x040fe40007ffe0ff */
[----:B------:R-:W-:Y:S02]  /*8b30*/  IADD3 R6, R6, UR14, RZ ;  /* 0x0000000e06067c10 */ /* 0x000fe4000fffe0ff */
[----:B------:R-:W-:Y:S02]  /*8b40*/  IADD3 R2, R5, R8, RZ ;  /* 0x0000000805027210 */ /* 0x000fe40007ffe0ff */
[----:B------:R-:W-:Y:S01]  /*8b50*/  IADD3 R0, R8, R6, RZ ;  /* 0x0000000608007210 */ /* 0x000fe20007ffe0ff */
[----:B------:R-:W-:-:S05]  /*8b60*/  @P0 BRA `(.L_x_1027) ;  /* 0x0000019000000947 */ /* 0x000fca0003800000 */
[----:B--2-4-:R-:W-:Y:S01]  /*8b70*/  IMAD.U32 R3, RZ, RZ, UR15 ;  /* 0x0000000fff037e24 */ /* 0x014fe2000f8e00ff */
[----:B------:R-:W-:Y:S04]  /*8b80*/  BSSY B0, `(.L_x_1028) ;  /* 0x0000012000007945 */ /* 0x000fe80003800000 */
[----:B------:R-:W-:Y:S04]  /*8b90*/  IADD3 R3, -R3, UR9, R8 ;  /* 0x0000000903037c10 */ /* 0x000fe8000fffe108 */
        /* <DEDUP_REMOVED lines=11> */
.L_x_1029:
[----:B------:R-:W-:Y:S04]  /*8c50*/  MOV R7, c[0x0][0x32c] ;  /* 0x0000cb0000077a02 */ /* 0x000fe80000000f00 */
[----:B------:R-:W-:Y:S11]  /*8c60*/  ISETP.NE.AND P0, PT, R7, 0x1, PT ;  /* 0x000000010700780c */ /* 0x000ff60003f05270 */
[----:B------:R-:W-:Y:S02]  /*8c70*/  @!UPT UIADD3 URZ, URZ, URZ, URZ ;  /* 0x0000003f3f3ff290 */ /* 0x000fe4000fffe03f */
[----:B------:R-:W-:Y:S05]  /*8c80*/  @P0 IMAD.HI.U32 R7, R3, c[0x0][0x330], RZ ;  /* 0x0000cc0003070a27 */ /* 0x000fea00078e00ff */
[----:B------:R-:W-:Y:S02]  /*8c90*/  @P0 SHF.R.U32.HI R3, RZ, c[0x0][0x334], R7 ;  /* 0x0000cd00ff030a19 */ /* 0x000fe40000011607 */
.L_x_1030:
[----:B------:R-:W-:Y:S05]  /*8ca0*/  BSYNC B0 ;  /* 0x0000000000007941 */ /* 0x000fea0003800000 */
.L_x_1028:
[----:B------:R-:W-:Y:S05]  /*8cb0*/  IADD3 R7, -R32, UR23, RZ ;  /* 0x0000001720077c10 */ /* 0x000fea000fffe1ff */
[----:B------:R-:W-:Y:S05]  /*8cc0*/  IMAD R3, R3, c[0x0][0x32c], R7 ;  /* 0x0000cb0003037a24 */ /* 0x000fea00078e0207 */
[----:B------:R-:W-:Y:S02]  /*8cd0*/  IADD3 R7, R3, c[0x0][0x32c], RZ ;  /* 0x0000cb0003077a10 */ /* 0x000fe40007ffe0ff */
[----:B------:R-:W-:Y:S02]  /*8ce0*/  IMNMX R0, R0, R3, !PT ;  /* 0x0000000300007217 */ /* 0x000fe40007800200 */
[----:B------:R-:W-:Y:S02]  /*8cf0*/  IMNMX R2, R2, R7, PT ;  /* 0x0000000702027217 */ /* 0x000fe40003800200 */
.L_x_1027:
[----:B--2-4-:R-:W-:Y:S01]  /*8d00*/  UISETP.GE.AND UP2, UPT, UR23, 0x9, UPT ;  /* 0x000000091700788c */ /* 0x014fe2000bf46270 */
[----:B------:R-:W2:Y:S01]  /*8d10*/  SHFL.IDX PT, R3, R4, 0x1, 0x1c1f ;  /* 0x003c1f0004037f89 */ /* 0x000ea200000e0000 */
[----:B------:R-:W-:Y:S02]  /*8d20*/  UISETP.GE.AND UP0, UPT, UR23, 0x1, UPT ;  /* 0x000000011700788c */ /* 0x000fe4000bf06270 */
[----:B------:R-:W-:Y:S02]  /*8d30*/  UISETP.GE.AND UP3, UPT, UR23, 0x2, UPT ;  /* 0x000000021700788c */ /* 0x000fe4000bf66270 */
[----:B------:R-:W-:Y:S01]  /*8d40*/  PLOP3.LUT P0, PT, PT, PT, UP2, 0x40, 0x0 ;  /* 0x000000000000781c */ /* 0x000fe20003f0e828 */
[----:B------:R-:W-:Y:S01]  /*8d50*/  UISETP.GE.AND UP4, UPT, UR23, 0x1a, UPT ;  /* 0x0000001a1700788c */ /* 0x000fe2000bf86270 */
[----:B------:R-:W-:Y:S01]  /*8d60*/  PLOP3.LUT P2, PT, PT, PT, UP0, 0x40, 0x0 ;  /* 0x000000000000781c */ /* 0x000fe20003f4e808 */
[----:B------:R-:W-:Y:S01]  /*8d70*/  UISETP.GE.AND UP1, UPT, UR23, 0xa, UPT ;  /* 0x0000000a1700788c */ /* 0x000fe2000bf26270 */
[----:B------:R-:W-:Y:S01]  /*8d80*/  PLOP3.LUT P1, PT, PT, PT, UP3, 0x40, 0x0 ;  /* 0x000000000000781c */ /* 0x000fe20003f2e838 */
[----:B------:R-:W-:Y:S01]  /*8d90*/  UP2UR UR28, UPR, URZ, 0x1 ;  /* 0x000000013f1c7883 */ /* 0x000fe20008000000 */
[C---:B------:R-:W-:Y:S01]  /*8da0*/  ISETP.GT.AND P0, PT, R0.reuse, 0x8, P0 ;  /* 0x000000080000780c */ /* 0x040fe20000704270 */
[----:B------:R-:W-:Y:S01]  /*8db0*/  UISETP.GE.AND UP0, UPT, UR23, 0x11, UPT ;  /* 0x000000111700788c */ /* 0x000fe2000bf06270 */
[C---:B------:R-:W-:Y:S01]  /*8dc0*/  ISETP.GT.AND P2, PT, R0.reuse, RZ, P2 ;  /* 0x000000ff0000720c */ /* 0x040fe20001744270 */
[----:B------:R-:W-:Y:S01]  /*8dd0*/  UISETP.GE.AND UP6, UPT, UR23, 0x12, UPT ;  /* 0x000000121700788c */ /* 0x000fe2000bfc6270 */
[----:B------:R-:W-:Y:S01]  /*8de0*/  ISETP.GT.AND P1, PT, R0, 0x1, P1 ;  /* 0x000000010000780c */ /* 0x000fe20000f24270 */
[----:B------:R-:W-:Y:S01]  /*8df0*/  UISETP.GE.AND UP5, UPT, UR23, 0x19, UPT ;  /* 0x000000191700788c */ /* 0x000fe2000bfa6270 */
[C---:B------:R-:W-:Y:S01]  /*8e00*/  ISETP.LT.OR P0, PT, R2.reuse, 0x9, P0 ;  /* 0x000000090200780c */ /* 0x040fe20000701670 */
[----:B------:R-:W-:Y:S01]  /*8e10*/  UP2UR UR29, UPR, URZ, 0x40 ;  /* 0x000000403f1d7883 */ /* 0x000fe20008000000 */
[C---:B------:R-:W-:Y:S01]  /*8e20*/  ISETP.LT.OR P2, PT, R2.reuse, 0x1, P2 ;  /* 0x000000010200780c */ /* 0x040fe20001741670 */
[----:B------:R-:W-:Y:S01]  /*8e30*/  UP2UR UR27, UPR, URZ, 0x8 ;  /* 0x000000083f1b7883 */ /* 0x000fe20008000000 */
[----:B------:R-:W-:Y:S01]  /*8e40*/  ISETP.LT.OR P1, PT, R2, 0x2, P1 ;  /* 0x000000020200780c */ /* 0x000fe20000f21670 */
        /* <DEDUP_REMOVED lines=9> */
[----:B------:R-:W-:Y:S01]  /*8ee0*/  FSEL R12, R199, -INF , !P2 ;  /* 0xff800000c70c7808 */ /* 0x000fe20005000000 */
[----:B------:R-:W-:Y:S01]  /*8ef0*/  UISETP.GE.AND UP1, UPT, UR23, 0x29, UPT ;  /* 0x000000291700788c */ /* 0x000fe2000bf26270 */
[----:B------:R-:W-:Y:S01]  /*8f00*/  PLOP3.LUT P2, PT, PT, PT, UP6, 0x40, 0x0 ;  /* 0x000000000000781c */ /* 0x000fe20003f4e868 */
[----:B------:R-:W-:Y:S01]  /*8f10*/  UISETP.NE.AND UP6, UPT, UR16, URZ, UPT ;  /* 0x0000003f1000728c */ /* 0x000fe2000bfc5270 */
[----:B------:R-:W-:Y:S01]  /*8f20*/  FSEL R17, R198, -INF , !P1 ;  /* 0xff800000c6117808 */ /* 0x000fe20004800000 */
[----:B------:R-:W-:Y:S01]  /*8f30*/  UISETP.GE.AND UP0, UPT, UR23, 0x2a, UPT ;  /* 0x0000002a1700788c */ /* 0x000fe2000bf06270 */
[----:B------:R-:W-:Y:S02]  /*8f40*/  PLOP3.LUT P1, PT, PT, PT, UP5, 0x40, 0x0 ;  /* 0x000000000000781c */ /* 0x000fe40003f2e858 */
[C---:B------:R-:W-:Y:S02]  /*8f50*/  ISETP.GT.AND P0, PT, R0.reuse, 0x19, P0 ;  /* 0x000000190000780c */ /* 0x040fe40000704270 */
[C---:B------:R-:W-:Y:S02]  /*8f60*/  ISETP.GT.AND P6, PT, R0.reuse, 0x9, P6 ;  /* 0x000000090000780c */ /* 0x040fe400037c4270 */
[C---:B------:R-:W-:Y:S02]  /*8f70*/  ISETP.GT.AND P5, PT, R0.reuse, 0x10, P5 ;  /* 0x000000100000780c */ /* 0x040fe40002fa4270 */
[C---:B------:R-:W-:Y:S02]  /*8f80*/  ISETP.GT.AND P2, PT, R0.reuse, 0x11, P2 ;  /* 0x000000110000780c */ /* 0x040fe40001744270 */
[----:B------:R-:W-:Y:S02]  /*8f90*/  ISETP.GT.AND P1, PT, R0, 0x18, P1 ;  /* 0x000000180000780c */ /* 0x000fe40000f24270 */
[C---:B------:R-:W-:Y:S02]  /*8fa0*/  ISETP.LT.OR P0, PT, R2.reuse, 0x1a, P0 ;  /* 0x0000001a0200780c */ /* 0x040fe40000701670 */
[C---:B------:R-:W-:Y:S02]  /*8fb0*/  ISETP.LT.OR P6, PT, R2.reuse, 0xa, P6 ;  /* 0x0000000a0200780c */ /* 0x040fe400037c1670 */
[C---:B------:R-:W-:Y:S02]  /*8fc0*/  ISETP.LT.OR P5, PT, R2.reuse, 0x11, P5 ;  /* 0x000000110200780c */ /* 0x040fe40002fa1670 */
[C---:B------:R-:W-:Y:S02]  /*8fd0*/  ISETP.LT.OR P2, PT, R2.reuse, 0x12, P2 ;  /* 0x000000120200780c */ /* 0x040fe40001741670 */
[----:B------:R-:W-:Y:S02]  /*8fe0*/  ISETP.LT.OR P1, PT, R2, 0x19, P1 ;  /* 0x000000190200780c */ /* 0x000fe40000f21670 */
[----:B------:R-:W-:Y:S02]  /*8ff0*/  FSEL R206, R21, -INF , !P0 ;  /* 0xff80000015ce7808 */ /* 0x000fe40004000000 */
[----:B------:R-:W-:Y:S01]  /*9000*/  PLOP3.LUT P0, PT, PT, PT, UP6, 0x40, 0x0 ;  /* 0x000000000000781c */ /* 0x000fe20003f0e868 */
[----:B------:R-:W-:Y:S01]  /*9010*/  UISETP.NE.AND UP6, UPT, UR29, URZ, UPT ;  /* 0x0000003f1d00728c */ /* 0x000fe2000bfc5270 */
[----:B------:R-:W-:Y:S02]  /*9020*/  FSEL R15, R15, -INF , !P6 ;  /* 0xff8000000f0f7808 */ /* 0x000fe40007000000 */
[----:B------:R-:W-:Y:S02]  /*9030*/  PLOP3.LUT P6, PT, PT, PT, UP3, 0x40, 0x0 ;  /* 0x000000000000781c */ /* 0x000fe40003fce838 */
[----:B------:R-:W-:Y:S02]  /*9040*/  FSEL R198, R135, -INF , !P5 ;  /* 0xff80000087c67808 */ /* 0x000fe40006800000 */
[----:B------:R-:W-:Y:S02]  /*9050*/  PLOP3.LUT P5, PT, PT, PT, UP2, 0x40, 0x0 ;  /* 0x000000000000781c */ /* 0x000fe40003fae828 */
[----:B------:R-:W-:Y:S02]  /*9060*/  FSEL R199, R133, -INF , !P2 ;  /* 0xff80000085c77808 */ /* 0x000fe40005000000 */
[----:B------:R-:W-:Y:S02]  /*9070*/  PLOP3.LUT P2, PT, PT, PT, UP1, 0x40, 0x0 ;  /* 0x000000000000781c */ /* 0x000fe40003f4e818 */
[----:B------:R-:W-:Y:S02]  /*9080*/  FSEL R203, R23, -INF , !P1 ;  /* 0xff80000017cb7808 */ /* 0x000fe40004800000 */
[----:B------:R-:W-:Y:S02]  /*9090*/  PLOP3.LUT P1, PT, PT, PT, UP0, 0x40, 0x0 ;  /* 0x000000000000781c */ /* 0x000fe40003f2e808 */
[C---:B------:R-:W-:Y:S02]  /*90a0*/  ISETP.GT.AND P6, PT, R0.reuse, 0x20, P6 ;  /* 0x000000200000780c */ /* 0x040fe400037c4270 */
[C---:B------:R-:W-:Y:S02]  /*90b0*/  ISETP.GT.AND P5, PT, R0.reuse, 0x21, P5 ;  /* 0x000000210000780c */ /* 0x040fe40002fa4270 */
[C---:B------:R-:W-:Y:S02]  /*90c0*/  ISETP.GT.AND P2, PT, R0.reuse, 0x28, P2 ;  /* 0x000000280000780c */ /* 0x040fe40001744270 */
[----:B------:R-:W-:Y:S01]  /*90d0*/  ISETP.GT.AND P1, PT, R0, 0x29, P1 ;  /* 0x000000290000780c */ /* 0x000fe20000f24270 */
[--C-:B--2---:R-:W-:Y:S01]  /*90e0*/  IMAD.IADD R0, R6, 0x1, R3.reuse ;  /* 0x0000000106007824 */ /* 0x104fe200078e0203 */
[C---:B------:R-:W-:Y:S02]  /*90f0*/  ISETP.LT.OR P6, PT, R2.reuse, 0x21, P6 ;  /* 0x000000210200780c */ /* 0x040fe400037c1670 */
[C---:B------:R-:W-:Y:S02]  /*9100*/  ISETP.LT.OR P5, PT, R2.reuse, 0x22, P5 ;  /* 0x000000220200780c */ /* 0x040fe40002fa1670 */
[C---:B------:R-:W-:Y:S02]  /*9110*/  ISETP.LT.OR P2, PT, R2.reuse, 0x29, P2 ;  /* 0x000000290200780c */ /* 0x040fe40001741670 */
[----:B------:R-:W-:Y:S01]  /*9120*/  ISETP.LT.OR P1, PT, R2, 0x2a, P1 ;  /* 0x0000002a0200780c */ /* 0x000fe20000f21670 */
[----:B------:R-:W-:Y:S01]  /*9130*/  IMAD.IADD R2, R5, 0x1, R3 ;  /* 0x0000000105027824 */ /* 0x000fe200078e0203 */
[----:B------:R-:W-:Y:S02]  /*9140*/  FSEL R242, R19, -INF , !P6 ;  /* 0xff80000013f27808 */ /* 0x000fe40007000000 */
[----:B------:R-:W-:Y:S02]  /*9150*/  FSEL R245, R14, -INF , !P5 ;  /* 0xff8000000ef57808 */ /* 0x000fe40006800000 */
[----:B------:R-:W-:Y:S02]  /*9160*/  FSEL R250, R10, -INF , !P2 ;  /* 0xff8000000afa7808 */ /* 0x000fe40005000000 */
[----:B------:R-:W-:Y:S01]  /*9170*/  FSEL R251, R9, -INF , !P1 ;  /* 0xff80000009fb7808 */ /* 0x000fe20004800000 */
[----:B------:R-:W-:-:S05]  /*9180*/  @P0 BRA `(.L_x_1031) ;  /* 0x0000019000000947 */ /* 0x000fca0003800000 */
[----:B------:R-:W-:Y:S01]  /*9190*/  IMAD.U32 R7, RZ, RZ, UR15 ;  /* 0x0000000fff077e24 */ /* 0x000fe2000f8e00ff */
        /* <DEDUP_REMOVED lines=13> */
.L_x_1033:
[----:B------:R-:W-:Y:S04]  /*9270*/  MOV R7, c[0x0][0x32c] ;  /* 0x0000cb0000077a02 */ /* 0x000fe80000000f00 */
[----:B------:R-:W-:Y:S11]  /*9280*/  ISETP.NE.AND P0, PT, R7, 0x1, PT ;  /* 0x000000010700780c */ /* 0x000ff60003f05270 */
[----:B------:R-:W-:Y:S02]  /*9290*/  @!UPT UIADD3 URZ, URZ, URZ, URZ ;  /* 0x0000003f3f3ff290 */ /* 0x000fe4000fffe03f */
[----:B------:R-:W-:Y:S05]  /*92a0*/  @P0 IMAD.HI.U32 R7, R3, c[0x0][0x330], RZ ;  /* 0x0000cc0003070a27 */ /* 0x000fea00078e00ff */
[----:B------:R-:W-:Y:S02]  /*92b0*/  @P0 SHF.R.U32.HI R3, RZ, c[0x0][0x334], R7 ;  /* 0x0000cd00ff030a19 */ /* 0x000fe40000011607 */
.L_x_1034:
[----:B------:R-:W-:Y:S05]  /*92c0*/  BSYNC B0 ;  /* 0x0000000000007941 */ /* 0x000fea0003800000 */
.L_x_1032:
[----:B------:R-:W-:Y:S05]  /*92d0*/  IADD3 R7, -R32, UR23, RZ ;  /* 0x0000001720077c10 */ /* 0x000fea000fffe1ff */
[----:B------:R-:W-:Y:S05]  /*92e0*/  IMAD R3, R3, c[0x0][0x32c], R7 ;  /* 0x0000cb0003037a24 */ /* 0x000fea00078e0207 */
[----:B------:R-:W-:Y:S02]  /*92f0*/  IADD3 R7, R3, c[0x0][0x32c], RZ ;  /* 0x0000cb0003077a10 */ /* 0x000fe40007ffe0ff */
[----:B------:R-:W-:Y:S02]  /*9300*/  IMNMX R0, R0, R3, !PT ;  /* 0x0000000300007217 */ /* 0x000fe40007800200 */
[----:B------:R-:W-:Y:S02]  /*9310*/  IMNMX R2, R2, R7, PT ;  /* 0x0000000702027217 */ /* 0x000fe40003800200 */
.L_x_1031:
[----:B------:R-:W-:Y:S01]  /*9320*/  UP2UR UR31, UPR, URZ, 0x4 ;  /* 0x000000043f1f7883 */ /* 0x000fe20008000000 */
[----:B------:R-:W2:Y:S01]  /*9330*/  SHFL.IDX PT, R3, R4, 0x2, 0x1c1f ;  /* 0x005c1f0004037f89 */ /* 0x000ea200000e0000 */
[----:B------:R-:W-:Y:S02]  /*9340*/  UISETP.NE.AND UP2, UPT, UR26, URZ, UPT ;  /* 0x0000003f1a00728c */ /* 0x000fe4000bf45270 */
[----:B------:R-:W-:Y:S02]  /*9350*/  UP2UR UR33, UPR, URZ, 0x10 ;  /* 0x000000103f217883 */ /* 0x000fe40008000000 */
[----:B------:R-:W-:Y:S02]  /*9360*/  UISETP.NE.AND UP4, UPT, UR28, URZ, UPT ;  /* 0x0000003f1c00728c */ /* 0x000fe4000bf85270 */
[----:B------:R-:W-:Y:S01]  /*9370*/  PLOP3.LUT P0, PT, PT, PT, UP2, 0x40, 0x0 ;  /* 0x000000000000781c */ /* 0x000fe20003f0e828 */
[----:B------:R-:W-:Y:S02]  /*9380*/  UP2UR UR32, UPR, URZ, 0x8 ;  /* 0x000000083f207883 */ /* 0x000fe40008000000 */
[----:B------:R-:W-:Y:S01]  /*9390*/  UISETP.NE.AND UP3, UPT, UR27, URZ, UPT ;  /* 0x0000003f1b00728c */ /* 0x000fe2000bf65270 */
[----:B------:R-:W-:Y:S01]  /*93a0*/  PLOP3.LUT P2, PT, PT, PT, UP4, 0x40, 0x0 ;  /* 0x000000000000781c */ /* 0x000fe20003f4e848 */
[----:B------:R-:W-:Y:S01]  /*93b0*/  UISETP.NE.AND UP4, UPT, UR33, URZ, UPT ;  /* 0x0000003f2100728c */ /* 0x000fe2000bf85270 */
[C---:B------:R-:W-:Y:S01]  /*93c0*/  ISETP.GT.AND P0, PT, R0.reuse, 0x8, P0 ;  /* 0x000000080000780c */ /* 0x040fe20000704270 */
[----:B------:R-:W-:Y:S01]  /*93d0*/  UP2UR UR30, UPR, URZ, 0x2 ;  /* 0x000000023f1e7883 */ /* 0x000fe20008000000 */
[----:B------:R-:W-:Y:S01]  /*93e0*/  ISETP.GT.AND P2, PT, R0, RZ, P2 ;  /* 0x000000ff0000720c */ /* 0x000fe20001744270 */
[----:B------:R-:W-:Y:S01]  /*93f0*/  UISETP.NE.AND UP1, UPT, UR25, URZ, UPT ;  /* 0x0000003f1900728c */ /* 0x000fe2000bf25270 */
[----:B------:R-:W-:Y:S01]  /*9400*/  PLOP3.LUT P1, PT, PT, PT, UP3, 0x40, 0x0 ;  /* 0x000000000000781c */ /* 0x000fe20003f2e838 */
[----:B------:R-:W-:Y:S01]  /*9410*/  UP2UR UR29, UPR, URZ, 0x1 ;  /* 0x000000013f1d7883 */ /* 0x000fe20008000000 */
[----:B------:R-:W-:Y:S01]  /*9420*/  ISETP.LT.OR P0, PT, R2, 0x9, P0 ;  /* 0x000000090200780c */ /* 0x000fe20000701670 */
[----:B------:R-:W-:Y:S01]  /*9430*/  UISETP.NE.AND UP0, UPT, UR24, URZ, UPT ;  /* 0x0000003f1800728c */ /* 0x000fe2000bf05270 */
[----:B------:R-:W-:Y:S01]  /*9440*/  ISETP.GT.AND P1, PT, R0, 0x1, P1 ;  /* 0x000000010000780c */ /* 0x000fe20000f24270 */
[----:B------:R-:W-:Y:S01]  /*9450*/  UISETP.NE.AND UP3, UPT, UR32, URZ, UPT ;  /* 0x0000003f2000728c */ /* 0x000fe2000bf65270 */
[C---:B------:R-:W-:Y:S01]  /*9460*/  ISETP.LT.OR P2, PT, R2.reuse, 0x1, P2 ;  /* 0x000000010200780c */ /* 0x040fe20001741670 */
[----:B------:R-:W-:Y:S01]  /*9470*/  UISETP.NE.AND UP2, UPT, UR31, URZ, UPT ;  /* 0x0000003f1f00728c */ /* 0x000fe2000bf45270 */
[----:B------:R-:W-:Y:S02]  /*9480*/  ISETP.LT.OR P1, PT, R2, 0x2, P1 ;  /* 0x000000020200780c */ /* 0x000fe40000f21670 */
[----:B------:R-:W-:Y:S02]  /*9490*/  FSEL R14, R142, -INF , !P0 ;  /* 0xff8000008e0e7808 */ /* 0x000fe40004000000 */
[----:B------:R-:W-:Y:S02]  /*94a0*/  PLOP3.LUT P0, PT, PT, PT, UP4, 0x40, 0x0 ;  /* 0x000000000000781c */ /* 0x000fe40003f0e848 */
[----:B------:R-:W-:Y:S01]  /*94b0*/  PLOP3.LUT P6, PT, PT, PT, UP1, 0x40, 0x0 ;  /* 0x000000000000781c */ /* 0x000fe20003fce818 */
[----:B------:R-:W-:Y:S01]  /*94c0*/  UISETP.NE.AND UP1, UPT, UR30, URZ, UPT ;  /* 0x0000003f1e00728c */ /* 0x000fe2000bf25270 */
[----:B------:R-:W-:Y:S01]  /*94d0*/  PLOP3.LUT P5, PT, PT, PT, UP0, 0x40, 0x0 ;  /* 0x000000000000781c */ /* 0x000fe20003fae808 */
[----:B------:R-:W-:Y:S01]  /*94e0*/  UISETP.NE.AND UP0, UPT, UR29, URZ, UPT ;  /* 0x0000003f1d00728c */ /* 0x000fe2000bf05270 */
[----:B------:R-:W-:Y:S01]  /*94f0*/  FSEL R8, R204, -INF , !P2 ;  /* 0xff800000cc087808 */ /* 0x000fe20005000000 */
[----:B------:R-:W-:Y:S01]  /*9500*/  UP2UR UR29, UPR, URZ, 0x40 ;  /* 0x000000403f1d7883 */ /* 0x000fe20008000000 */
[----:B------:R-:W-:Y:S01]  /*9510*/  PLOP3.LUT P2, PT, PT, PT, UP6, 0x40, 0x0 ;  /* 0x000000000000781c */ /* 0x000fe20003f4e868 */
[----:B------:R-:W-:Y:S01]  /*9520*/  UISETP.NE.AND UP6, UPT, UR16, URZ, UPT ;  /* 0x0000003f1000728c */ /* 0x000fe2000bfc5270 */
[----:B------:R-:W-:Y:S02]  /*9530*/  FSEL R11, R200, -INF , !P1 ;  /* 0xff800000c80b7808 */ /* 0x000fe40004800000 */
        /* <DEDUP_REMOVED lines=34> */
[----:B---3--:R-:W-:Y:S02]  /*9760*/  FSEL R247, R18, -INF , !P2 ;  /* 0xff80000012f77808 */ /* 0x008fe40005000000 */
[----:B-1----:R-:W-:Y:S01]  /*9770*/  FSEL R249, R13, -INF , !P1 ;  /* 0xff8000000df97808 */ /* 0x002fe20004800000 */
        /* <DEDUP_REMOVED lines=15> */
.L_x_1037:
[----:B------:R-:W-:Y:S04]  /*9870*/  MOV R7, c[0x0][0x32c] ;  /* 0x0000cb0000077a02 */ /* 0x000fe80000000f00 */
[----:B------:R-:W-:Y:S11]  /*9880*/  ISETP.NE.AND P0, PT, R7, 0x1, PT ;  /* 0x000000010700780c */ /* 0x000ff60003f05270 */
[----:B------:R-:W-:Y:S02]  /*9890*/  @!UPT UIADD3 URZ, URZ, URZ, URZ ;  /* 0x0000003f3f3ff290 */ /* 0x000fe4000fffe03f */
[----:B------:R-:W-:Y:S05]  /*98a0*/  @P0 IMAD.HI.U32 R7, R3, c[0x0][0x330], RZ ;  /* 0x0000cc0003070a27 */ /* 0x000fea00078e00ff */
[----:B------:R-:W-:Y:S02]  /*98b0*/  @P0 SHF.R.U32.HI R3, RZ, c[0x0][0x334], R7 ;  /* 0x0000cd00ff030a19 */ /* 0x000fe40000011607 */
.L_x_1038:
[----:B------:R-:W-:Y:S05]  /*98c0*/  BSYNC B0 ;  /* 0x0000000000007941 */ /* 0x000fea0003800000 */
.L_x_1036:
[----:B------:R-:W-:Y:S05]  /*98d0*/  IADD3 R7, -R32, UR23, RZ ;  /* 0x0000001720077c10 */ /* 0x000fea000fffe1ff */
[----:B------:R-:W-:Y:S05]  /*98e0*/  IMAD R3, R3, c[0x0][0x32c], R7 ;  /* 0x0000cb0003037a24 */ /* 0x000fea00078e0207 */
[----:B------:R-:W-:Y:S02]  /*98f0*/  IADD3 R7, R3, c[0x0][0x32c], RZ ;  /* 0x0000cb0003077a10 */ /* 0x000fe40007ffe0ff */
[----:B------:R-:W-:Y:S02]  /*9900*/  IMNMX R0, R0, R3, !PT ;  /* 0x0000000300007217 */ /* 0x000fe40007800200 */
[----:B------:R-:W-:Y:S02]  /*9910*/  IMNMX R2, R2, R7, PT ;  /* 0x0000000702027217 */ /* 0x000fe40003800200 */
.L_x_1035:
[----:B------:R-:W-:Y:S01]  /*9920*/  UP2UR UR31, UPR, URZ, 0x4 ;  /* 0x000000043f1f7883 */ /* 0x000fe20008000000 */
[----:B------:R-:W1:Y:S01]  /*9930*/  SHFL.IDX PT, R3, R4, 0x3, 0x1c1f ;  /* 0x007c1f0004037f89 */ /* 0x000e6200000e0000 */
        /* <DEDUP_REMOVED lines=58> */
[--C-:B-1----:R-:W-:Y:S01]  /*9ce0*/  IMAD.IADD R0, R6, 0x1, R3.reuse ;  /* 0x0000000106007824 */ /* 0x102fe200078e0203 */
        /* <DEDUP_REMOVED lines=24> */
.L_x_1041:
[----:B------:R-:W-:Y:S04]  /*9e70*/  MOV R4, c[0x0][0x32c] ;  /* 0x0000cb0000047a02 */ /* 0x000fe80000000f00 */
[----:B------:R-:W-:Y:S11]  /*9e80*/  ISETP.NE.AND P0, PT, R4, 0x1, PT ;  /* 0x000000010400780c */ /* 0x000ff60003f05270 */
[----:B------:R-:W-:Y:S02]  /*9e90*/  @!UPT UIADD3 URZ, URZ, URZ, URZ ;  /* 0x0000003f3f3ff290 */ /* 0x000fe4000fffe03f */
[----:B------:R-:W-:Y:S05]  /*9ea0*/  @P0 IMAD.HI.U32 R4, R3, c[0x0][0x330], RZ ;  /* 0x0000cc0003040a27 */ /* 0x000fea00078e00ff */
[----:B------:R-:W-:Y:S02]  /*9eb0*/  @P0 SHF.R.U32.HI R3, RZ, c[0x0][0x334], R4 ;  /* 0x0000cd00ff030a19 */ /* 0x000fe40000011604 */
.L_x_1042:
[----:B------:R-:W-:Y:S05]  /*9ec0*/  BSYNC B0 ;  /* 0x0000000000007941 */ /* 0x000fea0003800000 */
.L_x_1040:
[----:B------:R-:W-:Y:S05]  /*9ed0*/  IADD3 R4, -R32, UR23, RZ ;  /* 0x0000001720047c10 */ /* 0x000fea000fffe1ff */
[----:B------:R-:W-:Y:S05]  /*9ee0*/  IMAD R3, R3, c[0x0][0x32c], R4 ;  /* 0x0000cb0003037a24 */ /* 0x000fea00078e0204 */
[----:B------:R-:W-:Y:S02]  /*9ef0*/  IADD3 R4, R3, c[0x0][0x32c], RZ ;  /* 0x0000cb0003047a10 */ /* 0x000fe40007ffe0ff */
[----:B------:R-:W-:Y:S02]  /*9f00*/  IMNMX R0, R0, R3, !PT ;  /* 0x0000000300007217 */ /* 0x000fe40007800200 */
[----:B------:R-:W-:Y:S02]  /*9f10*/  IMNMX R2, R2, R4, PT ;  /* 0x0000000402027217 */ /* 0x000fe40003800200 */
.L_x_1039:
[----:B------:R-:W-:Y:S01]  /*9f20*/  FMNMX.FTZ R3, R8, R134, !PT ;  /* 0x0000008608037209 */ /* 0x000fe20007810000 */
        /* <DEDUP_REMOVED lines=20> */
[----:B------:R-:W-:Y:S01]  /*a070*/  LDSM.16.MT88.4 R36, [R226+0x2080] ;  /* 0x00208000e224783b */ /* 0x000fe20000004200 */
[----:B------:R-:W-:Y:S02]  /*a080*/  FMNMX.FTZ R137, R199, R137, !PT ;  /* 0x00000089c7897209 */ /* 0x000fe40007810000 */
        /* <DEDUP_REMOVED lines=12> */
[----:B------:R-:W-:Y:S01]  /*a150*/  PLOP3.LUT P6, PT, PT, PT, UP4, 0x40, 0x0 ;  /* 0x000000000000781c */ /* 0x000fe20003fce848 */
[----:B------:R-:W1:Y:S01]  /*a160*/  SHFL.BFLY PT, R18, R3, 0x2, 0x1f ;  /* 0x0c401f0003127f89 */ /* 0x000e6200000e0000 */
[----:B------:R-:W-:Y:S01]  /*a170*/  PLOP3.LUT P5, PT, PT, PT, UP3, 0x40, 0x0 ;  /* 0x000000000000781c */ /* 0x000fe20003fae838 */
[----:B------:R-:W-:Y:S01]  /*a180*/  UISETP.NE.AND UP4, UPT, UR23, URZ, UPT ;  /* 0x0000003f1700728c */ /* 0x000fe2000bf85270 */
[C---:B------:R-:W-:Y:S01]  /*a190*/  ISETP.GT.AND P6, PT, R0.reuse, RZ, P6 ;  /* 0x000000ff0000720c */ /* 0x040fe200037c4270 */
[----:B------:R-:W-:Y:S01]  /*a1a0*/  UISETP.NE.AND UP3, UPT, UR28, URZ, UPT ;  /* 0x0000003f1c00728c */ /* 0x000fe2000bf65270 */
[----:B------:R-:W-:Y:S02]  /*a1b0*/  ISETP.GT.AND P5, PT, R0, 0x1, P5 ;  /* 0x000000010000780c */ /* 0x000fe40002fa4270 */
[----:B------:R-:W-:Y:S01]  /*a1c0*/  PLOP3.LUT P2, PT, PT, PT, UP2, 0x40, 0x0 ;  /* 0x000000000000781c */ /* 0x000fe20003f4e828 */
[----:B------:R-:W2:Y:S01]  /*a1d0*/  SHFL.BFLY PT, R6, R137, 0x2, 0x1f ;  /* 0x0c401f0089067f89 */ /* 0x000ea200000e0000 */
[C---:B------:R-:W-:Y:S01]  /*a1e0*/  ISETP.LT.OR P6, PT, R2.reuse, 0x1, P6 ;  /* 0x000000010200780c */ /* 0x040fe200037c1670 */
[----:B------:R-:W-:Y:S01]  /*a1f0*/  UISETP.NE.AND UP2, UPT, UR27, URZ, UPT ;  /* 0x0000003f1b00728c */ /* 0x000fe2000bf45270 */
[----:B------:R-:W-:Y:S02]  /*a200*/  ISETP.LT.OR P5, PT, R2, 0x2, P5 ;  /* 0x000000020200780c */ /* 0x000fe40002fa1670 */
[----:B------:R-:W-:Y:S02]  /*a210*/  FSEL R5, R214, -INF , !P6 ;  /* 0xff800000d6057808 */ /* 0x000fe40007000000 */
[----:B------:R-:W-:Y:S02]  /*a220*/  ISETP.GT.AND P2, PT, R0, 0x8, P2 ;  /* 0x000000080000780c */ /* 0x000fe40001744270 */
[----:B------:R-:W-:Y:S01]  /*a230*/  PLOP3.LUT P1, PT, PT, PT, UP1, 0x40, 0x0 ;  /* 0x000000000000781c */ /* 0x000fe20003f2e818 */
[----:B------:R-:W-:Y:S01]  /*a240*/  UISETP.NE.AND UP1, UPT, UR26, URZ, UPT ;  /* 0x0000003f1a00728c */ /* 0x000fe2000bf25270 */
[----:B------:R-:W-:Y:S02]  /*a250*/  FSEL R20, R212, -INF , !P5 ;  /* 0xff800000d4147808 */ /* 0x000fe40006800000 */
[----:B------:R-:W-:Y:S02]  /*a260*/  FMNMX.FTZ R4, R7, R138, !PT ;  /* 0x0000008a07047209 */ /* 0x000fe40007810000 */
[----:B------:R-:W-:Y:S02]  /*a270*/  ISETP.GT.AND P1, PT, R0, 0x9, P1 ;  /* 0x000000090000780c */ /* 0x000fe40000f24270 */
[----:B------:R-:W-:Y:S01]  /*a280*/  PLOP3.LUT P0, PT, PT, PT, UP0, 0x40, 0x0 ;  /* 0x000000000000781c */ /* 0x000fe20003f0e808 */
[----:B------:R-:W-:Y:S01]  /*a290*/  UISETP.NE.AND UP0, UPT, UR25, URZ, UPT ;  /* 0x0000003f1900728c */ /* 0x000fe2000bf05270 */
[----:B------:R-:W-:Y:S02]  /*a2a0*/  ISETP.LT.OR P2, PT, R2, 0x9, P2 ;  /* 0x000000090200780c */ /* 0x000fe40001741670 */
[----:B------:R-:W-:Y:S02]  /*a2b0*/  FMNMX.FTZ R4, R10, R4, !PT ;  /* 0x000000040a047209 */ /* 0x000fe40007810000 */
[----:B------:R-:W-:Y:S02]  /*a2c0*/  ISETP.GT.AND P0, PT, R0, 0x10, P0 ;  /* 0x000000100000780c */ /* 0x000fe40000704270 */
[----:B-1----:R-:W-:Y:S02]  /*a2d0*/  FMNMX.FTZ R3, R3, R18, !PT ;  /* 0x0000001203037209 */ /* 0x002fe40007810000 */
[----:B--2---:R-:W-:Y:S02]  /*a2e0*/  FMNMX.FTZ R137, R137, R6, !PT ;  /* 0x0000000689897209 */ /* 0x004fe40007810000 */
[----:B------:R-:W-:Y:S01]  /*a2f0*/  FSEL R18, R220, -INF , !P2 ;  /* 0xff800000dc127808 */ /* 0x000fe20005000000 */
[----:B------:R-:W1:Y:S01]  /*a300*/  SHFL.BFLY PT, R136, R3, 0x1, 0x1f ;  /* 0x0c201f0003887f89 */ /* 0x000e6200000e0000 */
[----:B------:R-:W-:Y:S02]  /*a310*/  PLOP3.LUT P6, PT, PT, PT, UP6, 0x40, 0x0 ;  /* 0x000000000000781c */ /* 0x000fe40003fce868 */
[C---:B------:R-:W-:Y:S02]  /*a320*/  ISETP.LT.OR P1, PT, R2.reuse, 0xa, P1 ;  /* 0x0000000a0200780c */ /* 0x040fe40000f21670 */
[----:B------:R-:W-:Y:S02]  /*a330*/  ISETP.LT.OR P0, PT, R2, 0x11, P0 ;  /* 0x000000110200780c */ /* 0x000fe40000701670 */
[----:B------:R-:W-:Y:S01]  /*a340*/  FMNMX.FTZ R4, R9, R4, !PT ;  /* 0x0000000409047209 */ /* 0x000fe20007810000 */
[----:B------:R-:W2:Y:S01]  /*a350*/  SHFL.BFLY PT, R6, R137, 0x1, 0x1f ;  /* 0x0c201f0089067f89 */ /* 0x000ea200000e0000 */
[C---:B------:R-:W-:Y:S02]  /*a360*/  ISETP.GT.AND P6, PT, R0.reuse, 0x11, P6 ;  /* 0x000000110000780c */ /* 0x040fe400037c4270 */
[----:B------:R-:W-:Y:S02]  /*a370*/  PLOP3.LUT P5, PT, PT, PT, UP5, 0x40, 0x0 ;  /* 0x000000000000781c */ /* 0x000fe40003fae858 */
[----:B------:R-:W-:Y:S02]  /*a380*/  FSEL R197, R215, -INF , !P0 ;  /* 0xff800000d7c57808 */ /* 0x000fe40004000000 */
[----:B------:R-:W-:Y:S02]  /*a390*/  FMNMX.FTZ R4, R13, R4, !PT ;  /* 0x000000040d047209 */ /* 0x000fe40007810000 */
[----:B------:R-:W-:Y:S02]  /*a3a0*/  ISETP.GT.AND P5, PT, R0, 0x18, P5 ;  /* 0x000000180000780c */ /* 0x000fe40002fa4270 */
[----:B------:R-:W-:Y:S02]  /*a3b0*/  PLOP3.LUT P0, PT, PT, PT, UP3, 0x40, 0x0 ;  /* 0x000000000000781c */ /* 0x000fe40003f0e838 */
[----:B------:R-:W-:Y:S02]  /*a3c0*/  ISETP.LT.OR P6, PT, R2, 0x12, P6 ;  /* 0x000000120200780c */ /* 0x000fe400037c1670 */
[----:B------:R-:W-:Y:S02]  /*a3d0*/  ISETP.GT.AND P0, PT, R0, 0x20, P0 ;  /* 0x000000200000780c */ /* 0x000fe40000704270 */
[----:B-1----:R-:W-:Y:S02]  /*a3e0*/  FMNMX.FTZ R136, R3, R136, !PT ;  /* 0x0000008803887209 */ /* 0x002fe40007810000 */
[----:B------:R-:W-:Y:S02]  /*a3f0*/  FMNMX.FTZ R3, R5, R139, !PT ;  /* 0x0000008b05037209 */ /* 0x000fe40007810000 */
[----:B------:R-:W-:Y:S01]  /*a400*/  FMNMX.FTZ R4, R204, R4, !PT ;  /* 0x00000004cc047209 */ /* 0x000fe20007810000 */
[----:B------:R-:W-:Y:S01]  /*a410*/  FMUL.FTZ R142, R136, c[0x0][0x2d0] ;  /* 0x0000b400888e7a20 */ /* 0x000fe20000410000 */
[----:B------:R-:W-:Y:S02]  /*a420*/  FMNMX.FTZ R3, R20, R3, !PT ;  /* 0x0000000314037209 */ /* 0x000fe40007810000 */
[----:B--2---:R-:W-:Y:S02]  /*a430*/  FMNMX.FTZ R137, R137, R6, !PT ;  /* 0x0000000689897209 */ /* 0x004fe40007810000 */
[----:B------:R-:W-:Y:S02]  /*a440*/  FSEL R6, R221, -INF , !P1 ;  /* 0xff800000dd067808 */ /* 0x000fe40004800000 */
[----:B------:R-:W-:Y:S01]  /*a450*/  FMNMX.FTZ R3, R18, R3, !PT ;  /* 0x0000000312037209 */ /* 0x000fe20007810000 */
[----:B------:R-:W-:Y:S01]  /*a460*/  FMUL.FTZ R141, R137, c[0x0][0x2d0] ;  /* 0x0000b400898d7a20 */ /* 0x000fe20000410000 */
[----:B------:R-:W-:Y:S02]  /*a470*/  PLOP3.LUT P1, PT, PT, PT, UP4, 0x40, 0x0 ;  /* 0x000000000000781c */ /* 0x000fe40003f2e848 */
[----:B------:R-:W-:Y:S02]  /*a480*/  FMNMX.FTZ R3, R6, R3, !PT ;  /* 0x0000000306037209 */ /* 0x000fe40007810000 */
[----:B------:R-:W-:Y:S02]  /*a490*/  ISETP.GT.AND P1, PT, R0, 0x19, P1 ;  /* 0x000000190000780c */ /* 0x000fe40000f24270 */
[----:B------:R-:W-:Y:S02]  /*a4a0*/  FMNMX.FTZ R3, R197, R3, !PT ;  /* 0x00000003c5037209 */ /* 0x000fe40007810000 */
[----:B------:R-:W-:Y:S02]  /*a4b0*/  FSEL R201, R213, -INF , !P6 ;  /* 0xff800000d5c97808 */ /* 0x000fe40007000000 */
[----:B------:R-:W-:Y:S02]  /*a4c0*/  ISETP.LT.OR P5, PT, R2, 0x19, P5 ;  /* 0x000000190200780c */ /* 0x000fe40002fa1670 */
[----:B------:R-:W-:Y:S02]  /*a4d0*/  FMNMX.FTZ R4, R209, R4, !PT ;  /* 0x00000004d1047209 */ /* 0x000fe40007810000 */
[----:B------:R-:W-:Y:S02]  /*a4e0*/  FSEL R202, R30, -INF , !P5 ;  /* 0xff8000001eca7808 */ /* 0x000fe40006800000 */
[----:B------:R-:W-:Y:S02]  /*a4f0*/  FMNMX.FTZ R3, R201, R3, !PT ;  /* 0x00000003c9037209 */ /* 0x000fe40007810000 */
[----:B------:R-:W-:Y:S02]  /*a500*/  PLOP3.LUT P6, PT, PT, PT, UP2, 0x40, 0x0 ;  /* 0x000000000000781c */ /* 0x000fe40003fce828 */
[C---:B------:R-:W-:Y:S02]  /*a510*/  ISETP.LT.OR P1, PT, R2.reuse, 0x1a, P1 ;  /* 0x0000001a0200780c */ /* 0x040fe40000f21670 */
[----:B------:R-:W-:Y:S02]  /*a520*/  ISETP.LT.OR P0, PT, R2, 0x21, P0 ;  /* 0x000000210200780c */ /* 0x000fe40000701670 */
[----:B------:R-:W-:Y:S02]  /*a530*/  FMNMX.FTZ R3, R202, R3, !PT ;  /* 0x00000003ca037209 */ /* 0x000fe40007810000 */
[----:B------:R-:W-:Y:S02]  /*a540*/  FSEL R208, R31, -INF , !P1 ;  /* 0xff8000001fd07808 */ /* 0x000fe40004800000 */
[----:B------:R-:W-:Y:S02]  /*a550*/  FSEL R213, R42, -INF , !P0 ;  /* 0xff8000002ad57808 */ /* 0x000fe40004000000 */
[----:B------:R-:W-:Y:S02]  /*a560*/  ISETP.GT.AND P6, PT, R0, 0x21, P6 ;  /* 0x000000210000780c */ /* 0x000fe400037c4270 */
[----:B------:R-:W-:Y:S02]  /*a570*/  FMNMX.FTZ R4, R210, R4, !PT ;  /* 0x00000004d2047209 */ /* 0x000fe40007810000 */
[----:B------:R-:W-:Y:S02]  /*a580*/  PLOP3.LUT P5, PT, PT, PT, UP1, 0x40, 0x0 ;  /* 0x000000000000781c */ /* 0x000fe40003fae818 */
[----:B------:R-:W-:Y:S01]  /*a590*/  PLOP3.LUT P0, PT, PT, PT, UP0, 0x40, 0x0 ;  /* 0x000000000000781c */ /* 0x000fe20003f0e808 */
[----:B------:R-:W-:Y:S01]  /*a5a0*/  UISETP.GT.AND UP0, UPT, UR13, UR22, UPT ;  /* 0x000000160d00728c */ /* 0x000fe2000bf04270 */
[----:B------:R-:W-:Y:S01]  /*a5b0*/  FMNMX.FTZ R4, R211, R4, !PT ;  /* 0x00000004d3047209 */ /* 0x000fe20007810000 */
[----:B------:R-:W-:Y:S01]  /*a5c0*/  UIADD3 UR13, UR13, -0x1, URZ ;  /* 0xffffffff0d0d7890 */ /* 0x000fe2000fffe03f */
[C---:B------:R-:W-:Y:S02]  /*a5d0*/  ISETP.GT.AND P5, PT, R0.reuse, 0x28, P5 ;  /* 0x000000280000780c */ /* 0x040fe40002fa4270 */
[----:B------:R-:W-:Y:S02]  /*a5e0*/  ISETP.GT.AND P0, PT, R0, 0x29, P0 ;  /* 0x000000290000780c */ /* 0x000fe40000704270 */
[----:B------:R-:W-:Y:S02]  /*a5f0*/  FMNMX.FTZ R0, R208, R3, !PT ;  /* 0x00000003d0007209 */ /* 0x000fe40007810000 */
[C---:B------:R-:W-:Y:S02]  /*a600*/  ISETP.LT.OR P6, PT, R2.reuse, 0x22, P6 ;  /* 0x000000220200780c */ /* 0x040fe400037c1670 */
[----:B------:R-:W-:Y:S02]  /*a610*/  ISETP.LT.OR P5, PT, R2, 0x29, P5 ;  /* 0x000000290200780c */ /* 0x000fe40002fa1670 */
[----:B------:R-:W-:Y:S02]  /*a620*/  FSEL R212, R43, -INF , !P6 ;  /* 0xff8000002bd47808 */ /* 0x000fe40007000000 */
[----:B------:R-:W-:Y:S02]  /*a630*/  FMNMX.FTZ R0, R213, R0, !PT ;  /* 0x00000000d5007209 */ /* 0x000fe40007810000 */
[----:B------:R-:W-:Y:S02]  /*a640*/  FMNMX.FTZ R4, R223, R4, !PT ;  /* 0x00000004df047209 */ /* 0x000fe40007810000 */
[----:B------:R-:W-:Y:S02]  /*a650*/  FSETP.NEU.FTZ.AND P1, PT, R136, -INF , PT ;  /* 0xff8000008800780b */ /* 0x000fe40003f3d000 */
[----:B------:R-:W-:Y:S02]  /*a660*/  FSEL R214, R46, -INF , !P5 ;  /* 0xff8000002ed67808 */ /* 0x000fe40006800000 */
[----:B------:R-:W-:Y:S02]  /*a670*/  FMNMX.FTZ R0, R212, R0, !PT ;  /* 0x00000000d4007209 */ /* 0x000fe40007810000 */
[----:B------:R-:W-:Y:S02]  /*a680*/  FMNMX.FTZ R4, R244, R4, !PT ;  /* 0x00000004f4047209 */ /* 0x000fe40007810000 */
[----:B------:R-:W-:Y:S02]  /*a690*/  ISETP.LT.OR P0, PT, R2, 0x2a, P0 ;  /* 0x0000002a0200780c */ /* 0x000fe40000701670 */
[----:B------:R-:W-:Y:S02]  /*a6a0*/  FSEL R142, R142, RZ, P1 ;  /* 0x000000ff8e8e7208 */ /* 0x000fe40000800000 */
[----:B------:R-:W-:Y:S02]  /*a6b0*/  FMNMX.FTZ R4, R246, R4, !PT ;  /* 0x00000004f6047209 */ /* 0x000fe40007810000 */
[----:B------:R-:W-:Y:S01]  /*a6c0*/  FSEL R140, R47, -INF , !P0 ;  /* 0xff8000002f8c7808 */ /* 0x000fe20004000000 */
[--C-:B------:R-:W-:Y:S01]  /*a6d0*/  FFMA.FTZ R3, R21, c[0x0][0x2d0], -R142.reuse ;  /* 0x0000b40015037a23 */ /* 0x100fe2000001088e */
[----:B------:R-:W-:Y:S01]  /*a6e0*/  FMNMX.FTZ R0, R214, R0, !PT ;  /* 0x00000000d6007209 */ /* 0x000fe20007810000 */
[--C-:B------:R-:W-:Y:S01]  /*a6f0*/  FFMA.FTZ R8, R8, c[0x0][0x2d0], -R142.reuse ;  /* 0x0000b40008087a23 */ /* 0x100fe2000001088e */
[----:B------:R-:W-:Y:S01]  /*a700*/  FMNMX.FTZ R4, R248, R4, !PT ;  /* 0x00000004f8047209 */ /* 0x000fe20007810000 */
[----:B------:R1:W-:Y:S01]  /*a710*/  MUFU.EX2 R35, R3 ;  /* 0x0000000300237308 */ /* 0x0003e20000000800 */
[----:B------:R-:W-:Y:S01]  /*a720*/  FMNMX.FTZ R0, R140, R0, !PT ;  /* 0x000000008c007209 */ /* 0x000fe20007810000 */
[--C-:B------:R-:W-:Y:S01]  /*a730*/  FFMA.FTZ R11, R11, c[0x0][0x2d0], -R142.reuse ;  /* 0x0000b4000b0b7a23 */ /* 0x100fe2000001088e */
[----:B------:R-:W-:Y:S01]  /*a740*/  FSETP.NEU.FTZ.AND P2, PT, R137, -INF , PT ;  /* 0xff8000008900780b */ /* 0x000fe20003f5d000 */
[----:B------:R-:W2:Y:S01]  /*a750*/  SHFL.BFLY PT, R19, R4, 0x2, 0x1f ;  /* 0x0c401f0004137f89 */ /* 0x000ea200000e0000 */
[----:B------:R-:W-:Y:S02]  /*a760*/  FFMA.FTZ R14, R14, c[0x0][0x2d0], -R142 ;  /* 0x0000b4000e0e7a23 */ /* 0x000fe4000001088e */
[----:B------:R-:W-:Y:S03]  /*a770*/  FSEL R141, R141, RZ, P2 ;  /* 0x000000ff8d8d7208 */ /* 0x000fe60001000000 */
[----:B------:R-:W-:Y:S02]  /*a780*/  MUFU.EX2 R49, R8 ;  /* 0x0000000800317308 */ /* 0x000fe40000000800 */
[----:B------:R-:W1:Y:S01]  /*a790*/  SHFL.BFLY PT, R2, R0, 0x2, 0x1f ;  /* 0x0c401f0000027f89 */ /* 0x000e6200000e0000 */
[--C-:B------:R-:W-:Y:S02]  /*a7a0*/  FFMA.FTZ R16, R16, c[0x0][0x2d0], -R141.reuse ;  /* 0x0000b40010107a23 */ /* 0x100fe4000001088d */
[--C-:B------:R-:W-:Y:S02]  /*a7b0*/  FFMA.FTZ R15, R15, c[0x0][0x2d0], -R141.reuse ;  /* 0x0000b4000f0f7a23 */ /* 0x100fe4000001088d */
[--C-:B------:R-:W-:Y:S02]  /*a7c0*/  FFMA.FTZ R12, R12, c[0x0][0x2d0], -R141.reuse ;  /* 0x0000b4000c0c7a23 */ /* 0x100fe4000001088d */
[----:B------:R-:W-:Y:S01]  /*a7d0*/  FFMA.FTZ R17, R17, c[0x0][0x2d0], -R141 ;  /* 0x0000b40011117a23 */ /* 0x000fe2000001088d */
[----:B------:R-:W-:Y:S01]  /*a7e0*/  MUFU.EX2 R221, R16 ;  /* 0x0000001000dd7308 */ /* 0x000fe20000000800 */
[----:B--2---:R-:W-:Y:S09]  /*a7f0*/  FMNMX.FTZ R4, R4, R19, !PT ;  /* 0x0000001304047209 */ /* 0x004ff20007810000 */
[----:B------:R-:W2:Y:S01]  /*a800*/  MUFU.EX2 R45, R15 ;  /* 0x0000000f002d7308 */ /* 0x000ea20000000800 */
[----:B------:R-:W3:Y:S01]  /*a810*/  SHFL.BFLY PT, R135, R4, 0x1, 0x1f ;  /* 0x0c201f0004877f89 */ /* 0x000ee200000e0000 */
[----:B-1----:R-:W-:Y:S02]  /*a820*/  FMNMX.FTZ R3, R0, R2, !PT ;  /* 0x0000000200037209 */ /* 0x002fe40007810000 */
[----:B------:R-:W-:Y:S02]  /*a830*/  FSEL R0, R137, RZ, P2 ;  /* 0x000000ff89007208 */ /* 0x000fe40001000000 */
[----:B------:R-:W-:Y:S04]  /*a840*/  FSEL R2, R136, RZ, P1 ;  /* 0x000000ff88027208 */ /* 0x000fe80000800000 */
[----:B------:R-:W-:Y:S01]  /*a850*/  MUFU.EX2 R50, R12 ;  /* 0x0000000c00327308 */ /* 0x000fe20000000800 */
[----:B------:R-:W-:Y:S02]  /*a860*/  FADD.FTZ R0, -R0, R132 ;  /* 0x0000008400007221 */ /* 0x000fe40000010100 */
[----:B------:R-:W-:Y:S02]  /*a870*/  FADD.FTZ R2, -R2, R134 ;  /* 0x0000008602027221 */ /* 0x000fe40000010100 */
[----:B------:R-:W-:Y:S02]  /*a880*/  FMUL.FTZ R0, R0, c[0x0][0x2d0] ;  /* 0x0000b40000007a20 */ /* 0x000fe40000410000 */
[----:B------:R-:W-:Y:S03]  /*a890*/  FMUL.FTZ R2, R2, c[0x0][0x2d0] ;  /* 0x0000b40002027a20 */ /* 0x000fe60000410000 */
[----:B------:R1:W4:Y:S01]  /*a8a0*/  MUFU.EX2 R133, R0 ;  /* 0x0000000000857308 */ /* 0x0003220000000800 */
[----:B--2---:R-:W-:Y:S02]  /*a8b0*/  F2FP.BF16.PACK_AB R194, R45, R221 ;  /* 0x000000dd2dc2723e */ /* 0x004fe400000010ff */
[----:B---3--:R-:W-:Y:S02]  /*a8c0*/  FMNMX.FTZ R135, R4, R135, !PT ;  /* 0x0000008704877209 */ /* 0x008fe40007810000 */
[----:B------:R-:W2:Y:S02]  /*a8d0*/  SHFL.BFLY PT, R4, R3, 0x1, 0x1f ;  /* 0x0c201f0003047f89 */ /* 0x000ea400000e0000 */
[C---:B------:R-:W-:Y:S03]  /*a8e0*/  FSETP.NEU.FTZ.AND P0, PT, R135.reuse, -INF , PT ;  /* 0xff8000008700780b */ /* 0x040fe60003f1d000 */
[----:B------:R-:W-:Y:S01]  /*a8f0*/  MUFU.EX2 R132, R2 ;  /* 0x0000000200847308 */ /* 0x000fe20000000800 */
[----:B------:R-:W-:Y:S05]  /*a900*/  FMUL.FTZ R143, R135, c[0x0][0x2d0] ;  /* 0x0000b400878f7a20 */ /* 0x000fea0000410000 */
[----:B------:R-:W-:Y:S04]  /*a910*/  FSEL R143, R143, RZ, P0 ;  /* 0x000000ff8f8f7208 */ /* 0x000fe80000000000 */
[----:B------:R-:W3:Y:S01]  /*a920*/  MUFU.EX2 R51, R17 ;  /* 0x0000001100337308 */ /* 0x000ee20000000800 */
[--C-:B------:R-:W-:Y:S01]  /*a930*/  FFMA.FTZ R7, R7, c[0x0][0x2d0], -R143.reuse ;  /* 0x0000b40007077a23 */ /* 0x100fe2000001088f */
[----:B-1----:R-:W-:Y:S01]  /*a940*/  FSEL R0, R135, RZ, P0 ;  /* 0x000000ff87007208 */ /* 0x002fe20000000000 */
[----:B----4-:R-:W-:Y:S01]  /*a950*/  FMUL.FTZ R33, R133, R173 ;  /* 0x000000ad85217220 */ /* 0x010fe20000410000 */
[----:B------:R-:W-:Y:S01]  /*a960*/  MOV R173, R45 ;  /* 0x0000002d00ad7202 */ /* 0x000fe20000000f00 */
[----:B------:R-:W-:Y:S02]  /*a970*/  FFMA.FTZ R9, R9, c[0x0][0x2d0], -R143 ;  /* 0x0000b40009097a23 */ /* 0x000fe4000001088f */
[----:B------:R-:W-:Y:S02]  /*a980*/  FADD.FTZ R0, -R0, R138 ;  /* 0x0000008a00007221 */ /* 0x000fe40000010100 */
[----:B------:R-:W-:Y:S01]  /*a990*/  FFMA.FTZ R138, R198, c[0x0][0x2d0], -R141 ;  /* 0x0000b400c68a7a23 */ /* 0x000fe2000001088d */
[----:B--2---:R-:W-:Y:S01]  /*a9a0*/  FMNMX.FTZ R3, R3, R4, !PT ;  /* 0x0000000403037209 */ /* 0x004fe20007810000 */
[----:B------:R-:W-:Y:S01]  /*a9b0*/  FMUL.FTZ R0, R0, c[0x0][0x2d0] ;  /* 0x0000b40000007a20 */ /* 0x000fe20000410000 */
[----:B------:R-:W1:Y:S01]  /*a9c0*/  MUFU.EX2 R42, R11 ;  /* 0x0000000b002a7308 */ /* 0x000e620000000800 */
[--C-:B------:R-:W-:Y:S01]  /*a9d0*/  FFMA.FTZ R13, R13, c[0x0][0x2d0], -R143.reuse ;  /* 0x0000b4000d0d7a23 */ /* 0x100fe2000001088f */
[C---:B------:R-:W-:Y:S01]  /*a9e0*/  FSETP.NEU.FTZ.AND P0, PT, R3.reuse, -INF , PT ;  /* 0xff8000000300780b */ /* 0x040fe20003f1d000 */
[----:B------:R-:W-:Y:S02]  /*a9f0*/  FMUL.FTZ R134, R3, c[0x0][0x2d0] ;  /* 0x0000b40003867a20 */ /* 0x000fe40000410000 */
[----:B------:R-:W-:Y:S02]  /*aa00*/  FFMA.FTZ R10, R10, c[0x0][0x2d0], -R143 ;  /* 0x0000b4000a0a7a23 */ /* 0x000fe4000001088f */
[C---:B------:R-:W-:Y:S01]  /*aa10*/  FMUL.FTZ R4, R133.reuse, R144 ;  /* 0x0000009085047220 */ /* 0x040fe20000410000 */
[----:B------:R-:W-:Y:S01]  /*aa20*/  FSEL R134, R134, RZ, P0 ;  /* 0x000000ff86867208 */ /* 0x000fe20000000000 */
[----:B------:R-:W-:Y:S01]  /*aa30*/  FMUL.FTZ R16, R133, R156 ;  /* 0x0000009c85107220 */ /* 0x000fe20000410000 */
[----:B------:R2:W4:Y:S01]  /*aa40*/  MUFU.EX2 R2, R0 ;  /* 0x0000000000027308 */ /* 0x0005220000000800 */
[----:B---3--:R-:W-:Y:S01]  /*aa50*/  F2FP.BF16.PACK_AB R192, R51, R50 ;  /* 0x0000003233c0723e */ /* 0x008fe200000010ff */
[----:B------:R-:W-:Y:S02]  /*aa60*/  FMUL.FTZ R17, R133, R157 ;  /* 0x0000009d85117220 */ /* 0x000fe40000410000 */
[--C-:B------:R-:W-:Y:S02]  /*aa70*/  FFMA.FTZ R5, R5, c[0x0][0x2d0], -R134.reuse ;  /* 0x0000b40005057a23 */ /* 0x100fe40000010886 */
[--C-:B------:R-:W-:Y:S02]  /*aa80*/  FFMA.FTZ R6, R6, c[0x0][0x2d0], -R134.reuse ;  /* 0x0000b40006067a23 */ /* 0x100fe40000010886 */
[--C-:B------:R-:W-:Y:S02]  /*aa90*/  FFMA.FTZ R18, R18, c[0x0][0x2d0], -R134.reuse ;  /* 0x0000b40012127a23 */ /* 0x100fe40000010886 */
[----:B------:R-:W3:Y:S01]  /*aaa0*/  MUFU.EX2 R40, R14 ;  /* 0x0000000e00287308 */ /* 0x000ee20000000800 */
[C---:B------:R-:W-:Y:S02]  /*aab0*/  FMUL.FTZ R19, R132.reuse, R159 ;  /* 0x0000009f84137220 */ /* 0x040fe40000410000 */
[----:B------:R-:W-:Y:S01]  /*aac0*/  FMUL.FTZ R34, R132, R174 ;  /* 0x000000ae84227220 */ /* 0x000fe20000410000 */
[----:B-1----:R-:W-:Y:S01]  /*aad0*/  F2FP.BF16.PACK_AB R193, R42, R49 ;  /* 0x000000312ac1723e */ /* 0x002fe200000010ff */
[C---:B------:R-:W-:Y:S01]  /*aae0*/  FMUL.FTZ R32, R133.reuse, R172 ;  /* 0x000000ac85207220 */ /* 0x040fe20000410000 */
[----:B------:R-:W-:Y:S01]  /*aaf0*/  MOV R174, R35 ;  /* 0x0000002300ae7202 */ /* 0x000fe20000000f00 */
[C---:B------:R-:W-:Y:S02]  /*ab00*/  FMUL.FTZ R52, R133.reuse, R52 ;  /* 0x0000003485347220 */ /* 0x040fe40000410000 */
[----:B------:R-:W-:Y:S01]  /*ab10*/  FMUL.FTZ R53, R133, R53 ;  /* 0x0000003585357220 */ /* 0x000fe20000410000 */
[----:B------:R1:W-:Y:S01]  /*ab20*/  MUFU.EX2 R252, R7 ;  /* 0x0000000700fc7308 */ /* 0x0003e20000000800 */
[C---:B------:R-:W-:Y:S02]  /*ab30*/  FMUL.FTZ R54, R132.reuse, R54 ;  /* 0x0000003684367220 */ /* 0x040fe40000410000 */
[----:B------:R-:W-:Y:S02]  /*ab40*/  FMUL.FTZ R55, R132, R55 ;  /* 0x0000003784377220 */ /* 0x000fe40000410000 */
[----:B--2---:R-:W-:Y:S02]  /*ab50*/  FFMA.FTZ R0, R20, c[0x0][0x2d0], -R134 ;  /* 0x0000b40014007a23 */ /* 0x004fe40000010886 */
[C---:B----4-:R-:W-:Y:S01]  /*ab60*/  FMUL.FTZ R45, R2.reuse, R185 ;  /* 0x000000b9022d7220 */ /* 0x050fe20000410000 */
[----:B------:R-:W2:Y:S01]  /*ab70*/  LDSM.16.MT88.4 R20, [R225+0x2080] ;  /* 0x00208000e114783b */ /* 0x000ea20000004200 */
[C---:B------:R-:W-:Y:S01]  /*ab80*/  FMUL.FTZ R41, R2.reuse, R181 ;  /* 0x000000b502297220 */ /* 0x040fe20000410000 */
[----:B------:R4:W-:Y:S01]  /*ab90*/  MUFU.EX2 R216, R0 ;  /* 0x0000000000d87308 */ /* 0x0009e20000000800 */
[----:B------:R-:W-:Y:S01]  /*aba0*/  MOV R181, R42 ;  /* 0x0000002a00b57202 */ /* 0x000fe20000000f00 */
[C---:B------:R-:W-:Y:S01]  /*abb0*/  FMUL.FTZ R8, R2.reuse, R148 ;  /* 0x0000009402087220 */ /* 0x040fe20000410000 */
[----:B---3--:R-:W-:Y:S01]  /*abc0*/  F2FP.BF16.PACK_AB R195, R35, R40 ;  /* 0x0000002823c3723e */ /* 0x008fe200000010ff */
[----:B------:R-:W-:Y:S02]  /*abd0*/  FMUL.FTZ R12, R2, R152 ;  /* 0x00000098020c7220 */ /* 0x000fe40000410000 */
[----:B------:R-:W-:Y:S01]  /*abe0*/  FMUL.FTZ R35, R132, R175 ;  /* 0x000000af84237220 */ /* 0x000fe20000410000 */
[----:B------:R-:W-:Y:S01]  /*abf0*/  MOV R175, R40 ;  /* 0x0000002800af7202 */ /* 0x000fe20000000f00 */
[C---:B------:R-:W-:Y:S02]  /*ac00*/  FMUL.FTZ R40, R2.reuse, R180 ;  /* 0x000000b402287220 */ /* 0x040fe40000410000 */
[----:B------:R3:W5:Y:S01]  /*ac10*/  MUFU.EX2 R215, R5 ;  /* 0x0000000500d77308 */ /* 0x0007620000000800 */
[C---:B------:R-:W-:Y:S02]  /*ac20*/  FMUL.FTZ R24, R2.reuse, R164 ;  /* 0x000000a402187220 */ /* 0x040fe40000410000 */
[----:B------:R-:W-:Y:S02]  /*ac30*/  FMUL.FTZ R25, R2, R165 ;  /* 0x000000a502197220 */ /* 0x000fe40000410000 */
[----:B-1----:R-:W-:Y:S02]  /*ac40*/  FMUL.FTZ R7, R132, R147 ;  /* 0x0000009384077220 */ /* 0x002fe40000410000 */
[C---:B------:R-:W-:Y:S02]  /*ac50*/  FMUL.FTZ R28, R2.reuse, R168 ;  /* 0x000000a8021c7220 */ /* 0x040fe40000410000 */
[C---:B------:R-:W-:Y:S01]  /*ac60*/  FMUL.FTZ R29, R2.reuse, R169 ;  /* 0x000000a9021d7220 */ /* 0x040fe20000410000 */
[----:B------:R1:W-:Y:S01]  /*ac70*/  MUFU.EX2 R219, R6 ;  /* 0x0000000600db7308 */ /* 0x0003e20000000800 */
[C---:B------:R-:W-:Y:S01]  /*ac80*/  FMUL.FTZ R56, R2.reuse, R56 ;  /* 0x0000003802387220 */ /* 0x040fe20000410000 */
[----:B------:R-:W-:Y:S01]  /*ac90*/  MOV R169, R221 ;  /* 0x000000dd00a97202 */ /* 0x000fe20000000f00 */
[C---:B------:R-:W-:Y:S01]  /*aca0*/  FMUL.FTZ R57, R2.reuse, R57 ;  /* 0x0000003902397220 */ /* 0x040fe20000410000 */
[----:B----4-:R-:W-:Y:S01]  /*acb0*/  FSEL R0, R3, RZ, P0 ;  /* 0x000000ff03007208 */ /* 0x010fe20000000000 */
[C---:B------:R-:W-:Y:S01]  /*acc0*/  FMUL.FTZ R60, R2.reuse, R60 ;  /* 0x0000003c023c7220 */ /* 0x040fe20000410000 */
[----:B------:R-:W-:Y:S01]  /*acd0*/  PLOP3.LUT P0, PT, PT, PT, UP0, 0x80, 0x0 ;  /* 0x000000000000781c */ /* 0x000fe20003f0f008 */
[----:B------:R-:W-:Y:S02]  /*ace0*/  FMUL.FTZ R61, R2, R61 ;  /* 0x0000003d023d7220 */ /* 0x000fe40000410000 */
[----:B------:R-:W-:Y:S01]  /*acf0*/  FADD.FTZ R0, -R0, R139 ;  /* 0x0000008b00007221 */ /* 0x000fe20000010100 */
[----:B------:R4:W4:Y:S01]  /*ad00*/  MUFU.EX2 R44, R9 ;  /* 0x00000009002c7308 */ /* 0x0009220000000800 */
[C---:B------:R-:W-:Y:S02]  /*ad10*/  FMUL.FTZ R64, R133.reuse, R64 ;  /* 0x0000004085407220 */ /* 0x040fe40000410000 */
[----:B------:R-:W-:Y:S02]  /*ad20*/  FMUL.FTZ R0, R0, c[0x0][0x2d0] ;  /* 0x0000b40000007a20 */ /* 0x000fe40000410000 */
[C---:B---3--:R-:W-:Y:S01]  /*ad30*/  FMUL.FTZ R5, R133.reuse, R145 ;  /* 0x0000009185057220 */ /* 0x048fe20000410000 */
[----:B-----5:R-:W-:Y:S01]  /*ad40*/  F2FP.BF16.PACK_AB R145, R216, R215 ;  /* 0x000000d7d891723e */ /* 0x020fe200000010ff */
[C---:B------:R-:W-:Y:S02]  /*ad50*/  FMUL.FTZ R65, R133.reuse, R65 ;  /* 0x0000004185417220 */ /* 0x040fe40000410000 */
[C---:B------:R-:W-:Y:S01]  /*ad60*/  FMUL.FTZ R66, R132.reuse, R66 ;  /* 0x0000004284427220 */ /* 0x040fe20000410000 */
[----:B------:R-:W3:Y:S01]  /*ad70*/  MUFU.EX2 R0, R0 ;  /* 0x0000000000007308 */ /* 0x000ee20000000800 */
[C---:B------:R-:W-:Y:S02]  /*ad80*/  FMUL.FTZ R67, R132.reuse, R67 ;  /* 0x0000004384437220 */ /* 0x040fe40000410000 */
[C---:B------:R-:W-:Y:S02]  /*ad90*/  FMUL.FTZ R68, R133.reuse, R68 ;  /* 0x0000004485447220 */ /* 0x040fe40000410000 */
[C---:B-1----:R-:W-:Y:S02]  /*ada0*/  FMUL.FTZ R6, R132.reuse, R146 ;  /* 0x0000009284067220 */ /* 0x042fe40000410000 */
[C---:B------:R-:W-:Y:S02]  /*adb0*/  FMUL.FTZ R69, R133.reuse, R69 ;  /* 0x0000004585457220 */ /* 0x040fe40000410000 */
[C---:B------:R-:W-:Y:S01]  /*adc0*/  FMUL.FTZ R70, R132.reuse, R70 ;  /* 0x0000004684467220 */ /* 0x040fe20000410000 */
[----:B------:R-:W1:Y:S01]  /*add0*/  MUFU.EX2 R48, R13 ;  /* 0x0000000d00307308 */ /* 0x000e620000000800 */
[----:B------:R-:W-:Y:S01]  /*ade0*/  FMUL.FTZ R71, R132, R71 ;  /* 0x0000004784477220 */ /* 0x000fe20000410000 */
[-C--:B--2---:R-:W-:Y:S05]  /*adf0*/  HMMA.16816.F32.BF16 R4, R192, R20.reuse, R4 ;  /* 0x00000014c004723c */ /* 0x084fea0000041804 */
[C---:B----4-:R-:W-:Y:S01]  /*ae00*/  FMUL.FTZ R9, R2.reuse, R149 ;  /* 0x0000009502097220 */ /* 0x050fe20000410000 */
[----:B------:R-:W-:Y:S01]  /*ae10*/  MOV R172, R44 ;  /* 0x0000002c00ac7202 */ /* 0x000fe20000000f00 */
[C---:B------:R-:W-:Y:S01]  /*ae20*/  FMUL.FTZ R72, R2.reuse, R72 ;  /* 0x0000004802487220 */ /* 0x040fe20000410000 */
[----:B------:R-:W2:Y:S01]  /*ae30*/  MUFU.EX2 R220, R10 ;  /* 0x0000000a00dc7308 */ /* 0x000ea20000000800 */
[----:B------:R-:W-:Y:S03]  /*ae40*/  FMUL.FTZ R73, R2, R73 ;  /* 0x0000004902497220 */ /* 0x000fe60000410000 */
[C---:B---3--:R-:W-:Y:S02]  /*ae50*/  FMUL.FTZ R43, R0.reuse, R183 ;  /* 0x000000b7002b7220 */ /* 0x048fe40000410000 */
[C---:B------:R-:W-:Y:S02]  /*ae60*/  FMUL.FTZ R46, R0.reuse, R186 ;  /* 0x000000ba002e7220 */ /* 0x040fe40000410000 */
[C---:B------:R-:W-:Y:S02]  /*ae70*/  FMUL.FTZ R42, R0.reuse, R182 ;  /* 0x000000b6002a7220 */ /* 0x040fe40000410000 */
[----:B------:R3:W-:Y:S01]  /*ae80*/  MUFU.EX2 R183, R138 ;  /* 0x0000008a00b77308 */ /* 0x0007e20000000800 */
[C---:B------:R-:W-:Y:S02]  /*ae90*/  FMUL.FTZ R11, R0.reuse, R151 ;  /* 0x00000097000b7220 */ /* 0x040fe40000410000 */
[----:B------:R-:W-:Y:S01]  /*aea0*/  FMUL.FTZ R14, R0, R154 ;  /* 0x0000009a000e7220 */ /* 0x000fe20000410000 */
[----:B-1----:R-:W-:Y:S01]  /*aeb0*/  F2FP.BF16.PACK_AB R146, R48, R44 ;  /* 0x0000002c3092723e */ /* 0x002fe200000010ff */
[----:B------:R-:W-:Y:S01]  /*aec0*/  FMUL.FTZ R13, R2, R153 ;  /* 0x00000099020d7220 */ /* 0x000fe20000410000 */
[----:B------:R-:W-:Y:S01]  /*aed0*/  MOV R182, R48 ;  /* 0x0000003000b67202 */ /* 0x000fe20000000f00 */
[----:B------:R-:W-:Y:S02]  /*aee0*/  FMUL.FTZ R48, R133, R188 ;  /* 0x000000bc85307220 */ /* 0x000fe40000410000 */
[C---:B------:R-:W-:Y:S01]  /*aef0*/  FMUL.FTZ R15, R0.reuse, R155 ;  /* 0x0000009b000f7220 */ /* 0x040fe20000410000 */
[----:B------:R-:W1:Y:S01]  /*af00*/  MUFU.EX2 R218, R18 ;  /* 0x0000001200da7308 */ /* 0x000e620000000800 */
[C---:B------:R-:W-:Y:S01]  /*af10*/  FMUL.FTZ R26, R0.reuse, R166 ;  /* 0x000000a6001a7220 */ /* 0x040fe20000410000 */
[----:B------:R-:W-:Y:S01]  /*af20*/  LDSM.16.MT88.4 R152, [R227+0x2080] ;  /* 0x00208000e398783b */ /* 0x000fe20000004200 */
[----:B------:R-:W-:Y:S01]  /*af30*/  FMUL.FTZ R27, R0, R167 ;  /* 0x000000a7001b7220 */ /* 0x000fe20000410000 */
[----:B--2---:R-:W-:Y:S01]  /*af40*/  F2FP.BF16.PACK_AB R144, R220, R252 ;  /* 0x000000fcdc90723e */ /* 0x004fe200000010ff */
[C---:B------:R-:W-:Y:S01]  /*af50*/  FMUL.FTZ R10, R0.reuse, R150 ;  /* 0x00000096000a7220 */ /* 0x040fe20000410000 */
[----:B------:R-:W-:Y:S01]  /*af60*/  MOV R168, R220 ;  /* 0x000000dc00a87202 */ /* 0x000fe20000000f00 */
[----:B------:R-:W-:Y:S02]  /*af70*/  FMUL.FTZ R30, R0, R170 ;  /* 0x000000aa001e7220 */ /* 0x000fe40000410000 */
[----:B------:R-:W-:Y:S01]  /*af80*/  FMUL.FTZ R44, R2, R184 ;  /* 0x000000b8022c7220 */ /* 0x000fe20000410000 */
[----:B------:R-:W2:Y:S01]  /*af90*/  LDSM.16.MT88.4 R148, [R228+0x2080] ;  /* 0x00208000e494783b */ /* 0x000ea20000004200 */
[C---:B------:R-:W-:Y:S02]  /*afa0*/  FMUL.FTZ R47, R0.reuse, R187 ;  /* 0x000000bb002f7220 */ /* 0x040fe40000410000 */
[C---:B------:R-:W-:Y:S02]  /*afb0*/  FMUL.FTZ R31, R0.reuse, R171 ;  /* 0x000000ab001f7220 */ /* 0x040fe40000410000 */
[--C-:B---3--:R-:W-:Y:S02]  /*afc0*/  FFMA.FTZ R138, R199, c[0x0][0x2d0], -R141.reuse ;  /* 0x0000b400c78a7a23 */ /* 0x108fe4000001088d */
[C---:B------:R-:W-:Y:S01]  /*afd0*/  FMUL.FTZ R58, R0.reuse, R58 ;  /* 0x0000003a003a7220 */ /* 0x040fe20000410000 */
[----:B------:R-:W-:Y:S01]  /*afe0*/  LDSM.16.MT88.4 R164, [R227+0x2880] ;  /* 0x00288000e3a4783b */ /* 0x000fe20000004200 */
[----:B------:R3:W-:Y:S01]  /*aff0*/  MUFU.EX2 R185, R138 ;  /* 0x0000008a00b97308 */ /* 0x0007e20000000800 */
[C---:B------:R-:W-:Y:S02]  /*b000*/  FMUL.FTZ R59, R0.reuse, R59 ;  /* 0x0000003b003b7220 */ /* 0x040fe40000410000 */
[----:B------:R-:W-:Y:S01]  /*b010*/  FMUL.FTZ R62, R0, R62 ;  /* 0x0000003e003e7220 */ /* 0x000fe20000410000 */
[----:B-1----:R-:W-:Y:S01]  /*b020*/  F2FP.BF16.PACK_AB R147, R219, R218 ;  /* 0x000000dadb93723e */ /* 0x002fe200000010ff */
[----:B------:R-:W-:Y:S02]  /*b030*/  FMUL.FTZ R18, R132, R158 ;  /* 0x0000009e84127220 */ /* 0x000fe40000410000 */
[----:B------:R-:W-:Y:S01]  /*b040*/  LDSM.16.MT88.4 R156, [R226+0x2880] ;  /* 0x00288000e29c783b */ /* 0x000fe20000004200 */
[C---:B------:R-:W-:Y:S02]  /*b050*/  FMUL.FTZ R63, R0.reuse, R63 ;  /* 0x0000003f003f7220 */ /* 0x040fe40000410000 */
[C---:B------:R-:W-:Y:S01]  /*b060*/  FMUL.FTZ R74, R0.reuse, R74 ;  /* 0x0000004a004a7220 */ /* 0x040fe20000410000 */
[C---:B------:R-:W-:Y:S04]  /*b070*/  HMMA.16816.F32.BF16 R8, R144.reuse, R20, R8 ;  /* 0x000000149008723c */ /* 0x040fe80000041808 */
[----:B------:R-:W-:Y:S02]  /*b080*/  FMUL.FTZ R75, R0, R75 ;  /* 0x0000004b004b7220 */ /* 0x000fe40000410000 */
[----:B------:R-:W-:Y:S02]  /*b090*/  FMUL.FTZ R76, R2, R76 ;  /* 0x0000004c024c7220 */ /* 0x000fe40000410000 */
[-C--:B------:R-:W-:Y:S04]  /*b0a0*/  HMMA.16816.F32.BF16 R12, R144, R22.reuse, R12 ;  /* 0x00000016900c723c */ /* 0x080fe8000004180c */
[--C-:B---3--:R-:W-:Y:S02]  /*b0b0*/  FFMA.FTZ R138, R196, c[0x0][0x2d0], -R142.reuse ;  /* 0x0000b400c48a7a23 */ /* 0x108fe4000001088e */
[C---:B------:R-:W-:Y:S02]  /*b0c0*/  FMUL.FTZ R20, R133.reuse, R160 ;  /* 0x000000a085147220 */ /* 0x040fe40000410000 */
[C---:B------:R-:W-:Y:S01]  /*b0d0*/  HMMA.16816.F32.BF16 R16, R192.reuse, R22, R16 ;  /* 0x00000016c010723c */ /* 0x040fe20000041810 */
[----:B------:R1:W-:Y:S03]  /*b0e0*/  MUFU.EX2 R139, R138 ;  /* 0x0000008a008b7308 */ /* 0x0003e60000000800 */
[C---:B------:R-:W-:Y:S02]  /*b0f0*/  FMUL.FTZ R21, R133.reuse, R161 ;  /* 0x000000a185157220 */ /* 0x040fe40000410000 */
[----:B------:R-:W-:Y:S02]  /*b100*/  FMUL.FTZ R77, R2, R77 ;  /* 0x0000004d024d7220 */ /* 0x000fe40000410000 */
[C---:B------:R-:W-:Y:S04]  /*b110*/  FMUL.FTZ R22, R132.reuse, R162 ;  /* 0x000000a284167220 */ /* 0x040fe80000410000 */
[----:B------:R-:W-:Y:S02]  /*b120*/  FMUL.FTZ R23, R132, R163 ;  /* 0x000000a384177220 */ /* 0x000fe40000410000 */
[----:B------:R-:W-:Y:S01]  /*b130*/  LDSM.16.MT88.4 R160, [R228+0x2880] ;  /* 0x00288000e4a0783b */ /* 0x000fe20000004200 */
[C---:B------:R-:W-:Y:S02]  /*b140*/  FMUL.FTZ R78, R0.reuse, R78 ;  /* 0x0000004e004e7220 */ /* 0x040fe40000410000 */
[----:B------:R-:W-:Y:S02]  /*b150*/  FMUL.FTZ R79, R0, R79 ;  /* 0x0000004f004f7220 */ /* 0x000fe40000410000 */
[-C--:B------:R-:W-:Y:S03]  /*b160*/  HMMA.16816.F32.BF16 R20, R192, R36.reuse, R20 ;  /* 0x00000024c014723c */ /* 0x080fe60000041814 */
[C---:B------:R-:W-:Y:S02]  /*b170*/  FMUL.FTZ R80, R133.reuse, R80 ;  /* 0x0000005085507220 */ /* 0x040fe40000410000 */
[C---:B------:R-:W-:Y:S02]  /*b180*/  FMUL.FTZ R81, R133.reuse, R81 ;  /* 0x0000005185517220 */ /* 0x040fe40000410000 */
[--C-:B-1----:R-:W-:Y:S01]  /*b190*/  FFMA.FTZ R138, R200, c[0x0][0x2d0], -R142.reuse ;  /* 0x0000b400c88a7a23 */ /* 0x102fe2000001088e */
[C---:B------:R-:W-:Y:S03]  /*b1a0*/  HMMA.16816.F32.BF16 R24, R144.reuse, R36, R24 ;  /* 0x000000249018723c */ /* 0x040fe60000041818 */
[----:B------:R1:W-:Y:S01]  /*b1b0*/  MUFU.EX2 R186, R138 ;  /* 0x0000008a00ba7308 */ /* 0x0003e20000000800 */
[C---:B------:R-:W-:Y:S02]  /*b1c0*/  FMUL.FTZ R82, R132.reuse, R82 ;  /* 0x0000005284527220 */ /* 0x040fe40000410000 */
[C---:B------:R-:W-:Y:S02]  /*b1d0*/  FMUL.FTZ R83, R132.reuse, R83 ;  /* 0x0000005384537220 */ /* 0x040fe40000410000 */
[-C--:B------:R-:W-:Y:S04]  /*b1e0*/  HMMA.16816.F32.BF16 R28, R144, R38.reuse, R28 ;  /* 0x00000026901c723c */ /* 0x080fe8000004181c */
[C---:B------:R-:W-:Y:S01]  /*b1f0*/  FMUL.FTZ R36, R133.reuse, R176 ;  /* 0x000000b085247220 */ /* 0x040fe20000410000 */
[----:B------:R-:W-:Y:S01]  /*b200*/  MOV R176, R49 ;  /* 0x0000003100b07202 */ /* 0x000fe20000000f00 */
[C---:B------:R-:W-:Y:S02]  /*b210*/  FMUL.FTZ R49, R133.reuse, R189 ;  /* 0x000000bd85317220 */ /* 0x040fe40000410000 */
[C---:B------:R-:W-:Y:S04]  /*b220*/  HMMA.16816.F32.BF16 R32, R192.reuse, R38, R32 ;  /* 0x00000026c020723c */ /* 0x040fe80000041820 */
[----:B------:R-:W-:Y:S01]  /*b230*/  FMUL.FTZ R37, R133, R177 ;  /* 0x000000b185257220 */ /* 0x000fe20000410000 */
[----:B------:R-:W-:Y:S01]  /*b240*/  MOV R177, R50 ;  /* 0x0000003200b17202 */ /* 0x000fe20000000f00 */
[C---:B------:R-:W-:Y:S02]  /*b250*/  FMUL.FTZ R50, R132.reuse, R190 ;  /* 0x000000be84327220 */ /* 0x040fe40000410000 */
[C---:B------:R-:W-:Y:S01]  /*b260*/  FMUL.FTZ R39, R132.reuse, R179 ;  /* 0x000000b384277220 */ /* 0x040fe20000410000 */
[----:B------:R-:W-:Y:S03]  /*b270*/  MOV R179, R252 ;  /* 0x000000fc00b37202 */ /* 0x000fe60000000f00 */
[--C-:B-1----:R-:W-:Y:S02]  /*b280*/  FFMA.FTZ R138, R203, c[0x0][0x2d0], -R141.reuse ;  /* 0x0000b400cb8a7a23 */ /* 0x102fe4000001088d */
[C---:B------:R-:W-:Y:S01]  /*b290*/  FMUL.FTZ R38, R132.reuse, R178 ;  /* 0x000000b284267220 */ /* 0x040fe20000410000 */
[----:B------:R-:W-:Y:S01]  /*b2a0*/  MOV R178, R51 ;  /* 0x0000003300b27202 */ /* 0x000fe20000000f00 */
[----:B------:R1:W-:Y:S01]  /*b2b0*/  MUFU.EX2 R188, R138 ;  /* 0x0000008a00bc7308 */ /* 0x0003e20000000800 */
[C---:B------:R-:W-:Y:S02]  /*b2c0*/  FMUL.FTZ R51, R132.reuse, R191 ;  /* 0x000000bf84337220 */ /* 0x040fe40000410000 */
[C---:B------:R-:W-:Y:S02]  /*b2d0*/  FMUL.FTZ R84, R133.reuse, R84 ;  /* 0x0000005485547220 */ /* 0x040fe40000410000 */
        /* <DEDUP_REMOVED lines=8> */
[----:B-1----:R-:W-:Y:S02]  /*b360*/  FFMA.FTZ R138, R206, c[0x0][0x2d0], -R141 ;  /* 0x0000b400ce8a7a23 */ /* 0x002fe4000001088d */
[C---:B------:R-:W-:Y:S02]  /*b370*/  FMUL.FTZ R90, R0.reuse, R90 ;  /* 0x0000005a005a7220 */ /* 0x040fe40000410000 */
[C---:B------:R-:W-:Y:S01]  /*b380*/  HMMA.16816.F32.BF16 R48, R192.reuse, R150, R48 ;  /* 0x00000096c030723c */ /* 0x040fe20000041830 */
[----:B------:R1:W-:Y:S01]  /*b390*/  MUFU.EX2 R180, R138 ;  /* 0x0000008a00b47308 */ /* 0x0003e20000000800 */
[----:B------:R-:W2:Y:S02]  /*b3a0*/  LDSM.16.MT88.4 R148, [R225+0x3880] ;  /* 0x00388000e194783b */ /* 0x000ea40000004200 */
[----:B------:R-:W-:Y:S02]  /*b3b0*/  FMUL.FTZ R91, R0, R91 ;  /* 0x0000005b005b7220 */ /* 0x000fe40000410000 */
[C---:B------:R-:W-:Y:S02]  /*b3c0*/  FMUL.FTZ R92, R2.reuse, R92 ;  /* 0x0000005c025c7220 */ /* 0x040fe40000410000 */
[-C--:B------:R-:W-:Y:S04]  /*b3d0*/  HMMA.16816.F32.BF16 R52, R192, R152.reuse, R52 ;  /* 0x00000098c034723c */ /* 0x080fe80000041834 */
[----:B------:R-:W-:Y:S02]  /*b3e0*/  FMUL.FTZ R93, R2, R93 ;  /* 0x0000005d025d7220 */ /* 0x000fe40000410000 */
[C---:B------:R-:W-:Y:S02]  /*b3f0*/  FMUL.FTZ R94, R0.reuse, R94 ;  /* 0x0000005e005e7220 */ /* 0x040fe40000410000 */
[C---:B------:R-:W-:Y:S04]  /*b400*/  HMMA.16816.F32.BF16 R56, R144.reuse, R152, R56 ;  /* 0x000000989038723c */ /* 0x040fe80000041838 */
[----:B------:R-:W-:Y:S02]  /*b410*/  FMUL.FTZ R95, R0, R95 ;  /* 0x0000005f005f7220 */ /* 0x000fe40000410000 */
[----:B------:R-:W-:Y:S02]  /*b420*/  FMUL.FTZ R96, R133, R96 ;  /* 0x0000006085607220 */ /* 0x000fe40000410000 */
[-C--:B------:R-:W-:Y:S04]  /*b430*/  HMMA.16816.F32.BF16 R60, R144, R154.reuse, R60 ;  /* 0x0000009a903c723c */ /* 0x080fe8000004183c */
[--C-:B-1----:R-:W-:Y:S02]  /*b440*/  FFMA.FTZ R138, R205, c[0x0][0x2d0], -R142.reuse ;  /* 0x0000b400cd8a7a23 */ /* 0x102fe4000001088e */
[C---:B------:R-:W-:Y:S02]  /*b450*/  FMUL.FTZ R97, R133.reuse, R97 ;  /* 0x0000006185617220 */ /* 0x040fe40000410000 */
[C---:B------:R-:W-:Y:S01]  /*b460*/  HMMA.16816.F32.BF16 R64, R192.reuse, R154, R64 ;  /* 0x0000009ac040723c */ /* 0x040fe20000041840 */
[----:B------:R1:W-:Y:S01]  /*b470*/  MUFU.EX2 R189, R138 ;  /* 0x0000008a00bd7308 */ /* 0x0003e20000000800 */
[----:B------:R-:W3:Y:S02]  /*b480*/  LDSM.16.MT88.4 R152, [R226+0x3880] ;  /* 0x00388000e298783b */ /* 0x000ee40000004200 */
[C---:B------:R-:W-:Y:S02]  /*b490*/  FMUL.FTZ R98, R132.reuse, R98 ;  /* 0x0000006284627220 */ /* 0x040fe40000410000 */
[C---:B------:R-:W-:Y:S02]  /*b4a0*/  FMUL.FTZ R99, R132.reuse, R99 ;  /* 0x0000006384637220 */ /* 0x040fe40000410000 */
[C---:B------:R-:W-:Y:S01]  /*b4b0*/  FMUL.FTZ R100, R133.reuse, R100 ;  /* 0x0000006485647220 */ /* 0x040fe20000410000 */
[-C--:B--2---:R-:W-:Y:S03]  /*b4c0*/  HMMA.16816.F32.BF16 R68, R192, R148.reuse, R68 ;  /* 0x00000094c044723c */ /* 0x084fe60000041844 */
[----:B------:R-:W-:Y:S02]  /*b4d0*/  FMUL.FTZ R101, R133, R101 ;  /* 0x0000006585657220 */ /* 0x000fe40000410000 */
        /* <DEDUP_REMOVED lines=13> */
[-C--:B---3--:R-:W-:Y:S04]  /*b5b0*/  HMMA.16816.F32.BF16 R84, R192, R152.reuse, R84 ;  /* 0x00000098c054723c */ /* 0x088fe80000041854 */
[----:B------:R-:W-:Y:S02]  /*b5c0*/  FMUL.FTZ R109, R2, R109 ;  /* 0x0000006d026d7220 */ /* 0x000fe40000410000 */
[C---:B------:R-:W-:Y:S02]  /*b5d0*/  FMUL.FTZ R110, R0.reuse, R110 ;  /* 0x0000006e006e7220 */ /* 0x040fe40000410000 */
[C---:B------:R-:W-:Y:S04]  /*b5e0*/  HMMA.16816.F32.BF16 R88, R144.reuse, R152, R88 ;  /* 0x000000989058723c */ /* 0x040fe80000041858 */
[----:B------:R-:W-:Y:S02]  /*b5f0*/  FMUL.FTZ R111, R0, R111 ;  /* 0x0000006f006f7220 */ /* 0x000fe40000410000 */
[C---:B------:R-:W-:Y:S02]  /*b600*/  FMUL.FTZ R112, R133.reuse, R112 ;  /* 0x0000007085707220 */ /* 0x040fe40000410000 */
[-C--:B------:R-:W-:Y:S04]  /*b610*/  HMMA.16816.F32.BF16 R92, R144, R154.reuse, R92 ;  /* 0x0000009a905c723c */ /* 0x080fe8000004185c */
[--C-:B-1----:R-:W-:Y:S02]  /*b620*/  FFMA.FTZ R138, R204, c[0x0][0x2d0], -R143.reuse ;  /* 0x0000b400cc8a7a23 */ /* 0x102fe4000001088f */
[----:B------:R-:W-:Y:S02]  /*b630*/  FMUL.FTZ R113, R133, R113 ;  /* 0x0000007185717220 */ /* 0x000fe40000410000 */
[C---:B------:R-:W-:Y:S01]  /*b640*/  HMMA.16816.F32.BF16 R96, R192.reuse, R154, R96 ;  /* 0x0000009ac060723c */ /* 0x040fe20000041860 */
[----:B------:R1:W-:Y:S01]  /*b650*/  MUFU.EX2 R184, R138 ;  /* 0x0000008a00b87308 */ /* 0x0003e20000000800 */
[----:B------:R-:W3:Y:S02]  /*b660*/  LDSM.16.MT88.4 R152, [R227+0x3880] ;  /* 0x00388000e398783b */ /* 0x000ee40000004200 */
[C---:B------:R-:W-:Y:S02]  /*b670*/  FMUL.FTZ R114, R132.reuse, R114 ;  /* 0x0000007284727220 */ /* 0x040fe40000410000 */
[----:B------:R-:W-:Y:S02]  /*b680*/  FMUL.FTZ R115, R132, R115 ;  /* 0x0000007384737220 */ /* 0x000fe40000410000 */
        /* <DEDUP_REMOVED lines=9> */
[--C-:B-1----:R-:W-:Y:S02]  /*b720*/  FFMA.FTZ R138, R209, c[0x0][0x2d0], -R143.reuse ;  /* 0x0000b400d18a7a23 */ /* 0x102fe4000001088f */
[----:B------:R-:W-:Y:S02]  /*b730*/  FMUL.FTZ R126, R0, R126 ;  /* 0x0000007e007e7220 */ /* 0x000fe40000410000 */
[C---:B------:R-:W-:Y:S01]  /*b740*/  HMMA.16816.F32.BF16 R112, R192.reuse, R150, R112 ;  /* 0x00000096c070723c */ /* 0x040fe20000041870 */
[----:B------:R1:W2:Y:S01]  /*b750*/  MUFU.EX2 R187, R138 ;  /* 0x0000008a00bb7308 */ /* 0x0002a20000000800 */
[----:B------:R-:W4:Y:S02]  /*b760*/  LDSM.16.MT88.4 R148, [R225+0x2880] ;  /* 0x00288000e194783b */ /* 0x000f240000004200 */
[C---:B------:R-:W-:Y:S02]  /*b770*/  FMUL.FTZ R116, R133.reuse, R116 ;  /* 0x0000007485747220 */ /* 0x040fe40000410000 */
[C---:B------:R-:W-:Y:S02]  /*b780*/  FMUL.FTZ R117, R133.reuse, R117 ;  /* 0x0000007585757220 */ /* 0x040fe40000410000 */
[C---:B------:R-:W-:Y:S04]  /*b790*/  FMUL.FTZ R118, R132.reuse, R118 ;  /* 0x0000007684767220 */ /* 0x040fe80000410000 */
[----:B------:R-:W-:Y:S02]  /*b7a0*/  FMUL.FTZ R119, R132, R119 ;  /* 0x0000007784777220 */ /* 0x000fe40000410000 */
[----:B------:R-:W-:Y:S02]  /*b7b0*/  FMUL.FTZ R127, R0, R127 ;  /* 0x0000007f007f7220 */ /* 0x000fe40000410000 */
[C---:B------:R-:W-:Y:S02]  /*b7c0*/  FMUL.FTZ R128, R133.reuse, R128 ;  /* 0x0000008085807220 */ /* 0x040fe40000410000 */
[----:B------:R-:W-:Y:S01]  /*b7d0*/  FMUL.FTZ R129, R133, R129 ;  /* 0x0000008185817220 */ /* 0x000fe20000410000 */
[-C--:B---3--:R-:W-:Y:S03]  /*b7e0*/  HMMA.16816.F32.BF16 R116, R192, R152.reuse, R116 ;  /* 0x00000098c074723c */ /* 0x088fe60000041874 */
[C---:B------:R-:W-:Y:S02]  /*b7f0*/  FMUL.FTZ R130, R132.reuse, R130 ;  /* 0x0000008284827220 */ /* 0x040fe40000410000 */
[----:B------:R-:W-:Y:S02]  /*b800*/  FMUL.FTZ R131, R132, R131 ;  /* 0x0000008384837220 */ /* 0x000fe40000410000 */
[--C-:B-1----:R-:W-:Y:S01]  /*b810*/  FFMA.FTZ R138, R210, c[0x0][0x2d0], -R143.reuse ;  /* 0x0000b400d28a7a23 */ /* 0x102fe2000001088f */
[C---:B------:R-:W-:Y:S03]  /*b820*/  HMMA.16816.F32.BF16 R120, R144.reuse, R152, R120 ;  /* 0x000000989078723c */ /* 0x040fe60000041878 */
[----:B------:R1:W-:Y:S04]  /*b830*/  MUFU.EX2 R171, R138 ;  /* 0x0000008a00ab7308 */ /* 0x0003e80000000800 */
[----:B--2---:R-:W-:Y:S01]  /*b840*/  F2FP.BF16.PACK_AB R152, R187, R184 ;  /* 0x000000b8bb98723e */ /* 0x004fe200000010ff */
[-C--:B------:R-:W-:Y:S07]  /*b850*/  HMMA.16816.F32.BF16 R124, R144, R154.reuse, R124 ;  /* 0x0000009a907c723c */ /* 0x080fee000004187c */
[----:B------:R-:W-:Y:S01]  /*b860*/  F2FP.BF16.PACK_AB R146, R180, R188 ;  /* 0x000000bcb492723e */ /* 0x000fe200000010ff */
[----:B------:R-:W-:Y:S04]  /*b870*/  HMMA.16816.F32.BF16 R128, R192, R154, R128 ;  /* 0x0000009ac080723c */ /* 0x000fe80000041880 */
[----:B------:R-:W-:Y:S02]  /*b880*/  F2FP.BF16.PACK_AB R147, R170, R189 ;  /* 0x000000bdaa93723e */ /* 0x000fe400000010ff */
[----:B------:R-:W-:Y:S02]  /*b890*/  F2FP.BF16.PACK_AB R144, R185, R183 ;  /* 0x000000b7b990723e */ /* 0x000fe400000010ff */
[----:B------:R-:W-:Y:S01]  /*b8a0*/  F2FP.BF16.PACK_AB R145, R186, R139 ;  /* 0x0000008bba91723e */ /* 0x000fe200000010ff */
[----:B-1----:R-:W-:Y:S06]  /*b8b0*/  FFMA.FTZ R138, R211, c[0x0][0x2d0], -R143 ;  /* 0x0000b400d38a7a23 */ /* 0x002fec000001088f */
[-C--:B----4-:R-:W-:Y:S01]  /*b8c0*/  HMMA.16816.F32.BF16 R4, R144, R148.reuse, R4 ;  /* 0x000000949004723c */ /* 0x090fe20000041804 */
[----:B------:R1:W2:Y:S04]  /*b8d0*/  MUFU.EX2 R252, R138 ;  /* 0x0000008a00fc7308 */ /* 0x0002a80000000800 */
[--C-:B-1----:R-:W-:Y:S01]  /*b8e0*/  FFMA.FTZ R138, R197, c[0x0][0x2d0], -R134.reuse ;  /* 0x0000b400c58a7a23 */ /* 0x102fe20000010886 */
[-C--:B--2---:R-:W-:Y:S01]  /*b8f0*/  F2FP.BF16.PACK_AB R154, R252, R171.reuse ;  /* 0x000000abfc9a723e */ /* 0x084fe200000010ff */
[----:B------:R-:W-:Y:S04]  /*b900*/  LDSM.16.MT88.4 R196, [R227+0x3080] ;  /* 0x00308000e3c4783b */ /* 0x000fe80000004200 */
[----:B------:R1:W-:Y:S02]  /*b910*/  MUFU.EX2 R204, R138 ;  /* 0x0000008a00cc7308 */ /* 0x0003e40000000800 */
[--C-:B-1----:R-:W-:Y:S08]  /*b920*/  FFMA.FTZ R138, R201, c[0x0][0x2d0], -R134.reuse ;  /* 0x0000b400c98a7a23 */ /* 0x102ff00000010886 */
        /* <DEDUP_REMOVED lines=30> */
[----:B------:R1:W5:Y:S07]  /*bb10*/  MUFU.EX2 R220, R138 ;  /* 0x0000008a00dc7308 */ /* 0x00036e0000000800 */
        /* <DEDUP_REMOVED lines=89> */
[----:B------:R-:W5:Y:S01]  /*c0b0*/  LDL.LU R28, [R1+0x10] ;  /* 0x00001000011c7983 */ /* 0x000f620000300800 */
[----:B------:R-:W-:Y:S02]  /*c0c0*/  MOV R24, R181 ;  /* 0x000000b500187202 */ /* 0x000fe40000000f00 */
[C---:B------:R-:W-:Y:S01]  /*c0d0*/  HMMA.16816.F32.BF16 R172, R140.reuse, R174, R32 ;  /* 0x000000ae8cac723c */ /* 0x040fe20000041820 */
[----:B------:R-:W5:Y:S03]  /*c0e0*/  LDL.LU R34, [R1+0xc] ;  /* 0x00000c0001227983 */ /* 0x000f660000300800 */
[----:B------:R-:W-:Y:S02]  /*c0f0*/  MOV R30, R179 ;  /* 0x000000b3001e7202 */ /* 0x000fe40000000f00 */
        /* <DEDUP_REMOVED lines=27> */
[----:B------:R-:W-:Y:S02]  /*c2b0*/  FFMA.FTZ R132, R132, R29, R35 ;  /* 0x0000001d84847223 */ /* 0x000fe40000010023 */
[----:B------:R-:W-:Y:S02]  /*c2c0*/  FFMA.FTZ R4, R2, R28, R30 ;  /* 0x0000001c02047223 */ /* 0x000fe4000001001e */
[----:B------:R-:W-:Y:S04]  /*c2d0*/  FADD.FTZ R132, R24, R132 ;  /* 0x0000008418847221 */ /* 0x000fe80000010000 */
[----:B------:R-:W-:Y:S02]  /*c2e0*/  FFMA.FTZ R133, R133, R34, R33 ;  /* 0x0000002285857223 */ /* 0x000fe40000010021 */
[----:B------:R-:W-:Y:S02]  /*c2f0*/  FADD.FTZ R4, R25, R4 ;  /* 0x0000000419047221 */ /* 0x000fe40000010000 */
        /* <DEDUP_REMOVED lines=39> */
[----:B------:R-:W-:Y:S01]  /*c570*/  FADD.FTZ R4, R210, R6 ;  /* 0x00000006d2047221 */ /* 0x000fe20000010000 */
[----:B------:R1:W-:Y:S01]  /*c580*/  STL [R1+0xc], R5 ;  /* 0x00000c0501007387 */ /* 0x0003e20000100800 */
[----:B------:R-:W-:Y:S02]  /*c590*/  FADD.FTZ R2, R206, R2 ;  /* 0x00000002ce027221 */ /* 0x000fe40000010000 */
[----:B------:R-:W-:Y:S02]  /*c5a0*/  FADD.FTZ R4, R209, R4 ;  /* 0x00000004d1047221 */ /* 0x000fe40000010000 */
[----:B------:R-:W-:Y:S02]  /*c5b0*/  FADD.FTZ R2, R205, R2 ;  /* 0x00000002cd027221 */ /* 0x000fe40000010000 */
[----:B------:R-:W-:Y:S01]  /*c5c0*/  FADD.FTZ R0, R138, R0 ;  /* 0x000000008a007221 */ /* 0x000fe20000010000 */
[----:B------:R1:W-:Y:S01]  /*c5d0*/  STL [R1+0x8], R4 ;  /* 0x0000080401007387 */ /* 0x0003e20000100800 */
[----:B------:R-:W-:Y:S02]  /*c5e0*/  MOV R138, R135 ;  /* 0x00000087008a7202 */ /* 0x000fe40000000f00 */
[----:B------:R-:W-:Y:S01]  /*c5f0*/  FADD.FTZ R0, R134, R0 ;  /* 0x0000000086007221 */ /* 0x000fe20000010000 */
[----:B------:R1:W-:Y:S01]  /*c600*/  STL [R1+0x10], R2 ;  /* 0x0000100201007387 */ /* 0x0003e20000100800 */
[----:B------:R-:W-:Y:S03]  /*c610*/  MOV R134, R136 ;  /* 0x0000008800867202 */ /* 0x000fe60000000f00 */
[----:B------:R1:W-:Y:S01]  /*c620*/  STL [R1+0x14], R0 ;  /* 0x0000140001007387 */ /* 0x0003e20000100800 */
[----:B------:R-:W-:-:S05]  /*c630*/  @P0 BRA `(.L_x_1043) ;  /* 0xffffb0a000000947 */ /* 0x000fca000383ffff */
.L_x_1026:
[----:B------:R-:W2:Y:S01]  /*c640*/  S2UR UR6, SR_CTAID.X ;  /* 0x00000000000679c3 */ /* 0x000ea20000002500 */
[----:B------:R-:W-:-:S02]  /*c650*/  UISETP.NE.AND UP1, UPT, UR17, URZ, UPT ;  /* 0x0000003f1100728c */ /* 0x000fc4000bf25270 */
[----:B------:R-:W-:Y:S02]  /*c660*/  ULDC.64 UR4, c[0x0][0x2c8] ;  /* 0x0000b20000047ab9 */ /* 0x000fe40000000a00 */
[----:B------:R-:W-:-:S06]  /*c670*/  UISETP.NE.AND UP0, UPT, UR16, URZ, UPT ;  /* 0x0000003f1000728c */ /* 0x000fcc000bf05270 */
[----:B------:R-:W-:Y:S01]  /*c680*/  PLOP3.LUT P0, PT, PT, PT, UP0, 0x40, 0x0 ;  /* 0x000000000000781c */ /* 0x000fe20003f0e808 */
[----:B--2---:R-:W-:-:S04]  /*c690*/  ULEA UR6, UR6, 0x7f, 0x7 ;  /* 0x0000007f06067891 */ /* 0x004fc8000f8e383f */
[----:B------:R-:W-:Y:S02]  /*c6a0*/  UIMAD.WIDE.U32 UR22, UR6, UR4, URZ ;  /* 0x00000004061672a5 */ /* 0x000fe4000f8e003f */
[----:B------:R-:W-:-:S05]  /*c6b0*/  UIADD3 UR4, UR9, 0x1, -UR15 ;  /* 0x0000000109047890 */ /* 0x000fca000fffe80f */
[----:B------:R-:W-:Y:S02]  /*c6c0*/  @UP1 UMOV UR7, UR23 ;  /* 0x0000001700071c82 */ /* 0x000fe40008000000 */
[----:B------:R-:W-:-:S04]  /*c6d0*/  @UP1 USHF.R.U32.HI UR6, URZ, UR5, UR7 ;  /* 0x000000053f061299 */ /* 0x000fc80008011607 */
[----:B------:R-:W-:-:S03]  /*c6e0*/  UIADD3 UR7, UR4, UR6, URZ ;  /* 0x0000000604077290 */ /* 0x000fc6000fffe03f */
        /* <DEDUP_REMOVED lines=14> */
.L_x_1045:
[----:B------:R-:W-:Y:S02]  /*c7d0*/  ULDC UR4, c[0x0][0x32c] ;  /* 0x0000cb0000047ab9 */ /* 0x000fe40000000800 */
[----:B------:R-:W-:-:S03]  /*c7e0*/  UISETP.NE.AND UP0, UPT, UR4, 0x1, UPT ;  /* 0x000000010400788c */ /* 0x000fc6000bf05270 */
[----:B------:R-:W-:Y:S02]  /*c7f0*/  ULDC.64 UR4, c[0x0][0x330] ;  /* 0x0000cc0000047ab9 */ /* 0x000fe40000000a00 */
[----:B------:R-:W-:-:S06]  /*c800*/  UIMAD.WIDE.U32 UR22, UR7, UR4, URZ ;  /* 0x00000004071672a5 */ /* 0x000fcc000f8e003f */
[----:B------:R-:W-:Y:S02]  /*c810*/  @UP0 USHF.R.U32.HI UR7, URZ, UR5, UR23 ;  /* 0x000000053f070299 */ /* 0x000fe40008011617 */
.L_x_1046:
[----:B------:R-:W-:Y:S02]  /*c820*/  ULDC UR4, c[0x0][0x32c] ;  /* 0x0000cb0000047ab9 */ /* 0x000fe40000000800 */
[----:B------:R-:W-:-:S04]  /*c830*/  UIMAD UR4, UR7, UR4, URZ ;  /* 0x00000004070472a4 */ /* 0x000fc8000f8e023f */
[----:B------:R-:W-:-:S04]  /*c840*/  UISETP.LT.AND UP0, UPT, UR6, UR4, UPT ;  /* 0x000000040600728c */ /* 0x000fc8000bf01270 */
[----:B------:R-:W-:-:S04]  /*c850*/  USEL UR6, UR6, UR4, !UP0 ;  /* 0x0000000406067287 */ /* 0x000fc8000c000000 */
.L_x_1044:
[----:B------:R-:W-:-:S04]  /*c860*/  UIADD3 UR6, UR6, 0x2f, URZ ;  /* 0x0000002f06067890 */ /* 0x000fc8000fffe03f */
        /* <DEDUP_REMOVED lines=8> */
[----:B------:R-:W-:Y:S01]  /*c8f0*/  IMAD.MOV.U32 R132, RZ, RZ, R136 ;  /* 0x000000ffff847224 */ /* 0x000fe200078e0088 */
[----:B------:R-:W-:Y:S01]  /*c900*/  MOV R139, R3 ;  /* 0x00000003008b7202 */ /* 0x000fe20000000f00 */
[----:B-1----:R-:W-:Y:S01]  /*c910*/  IMAD.MOV.U32 R2, RZ, RZ, R137 ;  /* 0x000000ffff027224 */ /* 0x002fe200078e0089 */
[----:B------:R-:W-:Y:S01]  /*c920*/  MOV R138, R135 ;  /* 0x00000087008a7202 */ /* 0x000fe20000000f00 */
[----:B------:R-:W-:Y:S02]  /*c930*/  UMOV UR23, UR13 ;  /* 0x0000000d00177c82 */ /* 0x000fe40008000000 */
[----:B------:R-:W-:Y:S02]  /*c940*/  ULDC.64 UR6, c[0x0][0x208] ;  /* 0x0000820000067ab9 */ /* 0x000fe40000000a00 */
[----:B------:R-:W-:Y:S02]  /*c950*/  ULDC.64 UR4, c[0x0][0x1e0] ;  /* 0x0000780000047ab9 */ /* 0x000fe40000000a00 */
.L_x_1048:
[----:B--2---:R-:W2:Y:S01]  /*c960*/  LDL.64 R14, [R1+0x20] ;  /* 0x00002000010e7983 */ /* 0x004ea20000100a00 */
[----:B------:R-:W-:Y:S04]  /*c970*/  DEPBAR.LE SB0, 0x0 ;  /* 0x000080000000791a */ /* 0x000fe80000000000 */
[----:B------:R-:W-:Y:S01]  /*c980*/  UISETP.GT.AND UP0, UPT, UR8, UR23, UPT ;  /* 0x000000170800728c */ /* 0x000fe2000bf04270 */
[----:B------:R-:W4:Y:S06]  /*c990*/  LDL.64 R12, [R1+0x40] ;  /* 0x00004000010c7983 */ /* 0x000f2c0000100a00 */
[----:B------:R-:W-:Y:S01]  /*c9a0*/  BAR.SYNC.DEFER_BLOCKING 0x0 ;  /* 0x0000000000007b1d */ /* 0x000fe20000010000 */
[----:B------:R-:W-:Y:S03]  /*c9b0*/  PLOP3.LUT P0, PT, PT, PT, UP0, 0x80, 0x0 ;  /* 0x000000000000781c */ /* 0x000fe60003f0f008 */
[----:B------:R-:W-:Y:S02]  /*c9c0*/  @!UP0 USHF.R.S32.HI UR13, URZ, 0x1f, UR23 ;  /* 0x0000001f3f0d8899 */ /* 0x000fe40008011417 */
[----:B------:R-:W-:Y:S02]  /*c9d0*/  @!UP0 UIMAD.WIDE.U32 UR24, UR23, UR6, URZ ;  /* 0x00000006171882a5 */ /* 0x000fe4000f8e003f */
[----:B------:R-:W-:Y:S04]  /*c9e0*/  @!UP0 UIMAD UR13, UR13, UR6, URZ ;  /* 0x000000060d0d82a4 */ /* 0x000fe8000f8e023f */
[----:B------:R-:W-:Y:S01]  /*c9f0*/  @!UP0 UIMAD UR13, UR23, UR7, UR13 ;  /* 0x00000007170d82a4 */ /* 0x000fe2000f8e020d */
[----:B---3--:R-:W-:Y:S03]  /*ca00*/  MOV R0, UR24 ;  /* 0x0000001800007c02 */ /* 0x008fe60008000f00 */
[----:B------:R-:W-:Y:S04]  /*ca10*/  @!UP0 UIADD3 UR13, UR25, UR13, URZ ;  /* 0x0000000d190d8290 */ /* 0x000fe8000fffe03f */
[----:B------:R-:W-:Y:S02]  /*ca20*/  @!UP0 UIMAD UR13, UR13, 0x30, URZ ;  /* 0x000000300d0d88a4 */ /* 0x000fe4000f8e023f */
[----:B------:R-:W-:Y:S01]  /*ca30*/  UISETP.GT.AND UP0, UPT, UR23, UR8, UPT ;  /* 0x000000081700728c */ /* 0x000fe2000bf04270 */
[----:B-----5:R-:W-:Y:S08]  /*ca40*/  LDSM.16.M88.4 R48, [R231+0x8080] ;  /* 0x00808000e730783b */ /* 0x020ff00000000200 */
[----:B------:R-:W1:Y:S02]  /*ca50*/  LDSM.16.M88.4 R16, [R224+0x5080] ;  /* 0x00508000e010783b */ /* 0x000e640000000200 */
[----:B------:R-:W-:Y:S06]  /*ca60*/  @UP0 USHF.L.U64.HI UR25, UR4, 0x5, UR5 ;  /* 0x0000000504190899 */ /* 0x000fec0008010205 */
[----:B------:R-:W3:Y:S08]  /*ca70*/  LDSM.16.M88.4 R44, [R231+0xa080] ;  /* 0x00a08000e72c783b */ /* 0x000ef00000000200 */
[----:B------:R-:W2:Y:S08]  /*ca80*/  LDSM.16.M88.4 R32, [R224+0x5880] ;  /* 0x00588000e020783b */ /* 0x000eb00000000200 */
[----:B------:R-:W2:Y:S08]  /*ca90*/  LDSM.16.M88.4 R140, [R224+0x6080] ;  /* 0x00608000e08c783b */ /* 0x000eb00000000200 */
[----:B------:R-:W-:Y:S01]  /*caa0*/  LDSM.16.M88.4 R192, [R233+0x8080] ;  /* 0x00808000e9c0783b */ /* 0x000fe20000000200 */
[-C--:B-1----:R-:W-:Y:S07]  /*cab0*/  HMMA.16816.F32.BF16 R4, R48, R16.reuse, RZ ;  /* 0x000000103004723c */ /* 0x082fee00000418ff */
[----:B------:R-:W1:Y:S01]  /*cac0*/  LDSM.16.M88.4 R196, [R235] ;  /* 0x00000000ebc4783b */ /* 0x000e620000000200 */
[C---:B---3--:R-:W-:Y:S07]  /*cad0*/  HMMA.16816.F32.BF16 R8, R44.reuse, R16, RZ ;  /* 0x000000102c08723c */ /* 0x048fee00000418ff */
[----:B------:R-:W3:Y:S08]  /*cae0*/  LDSM.16.M88.4 R200, [R233+0xa080] ;  /* 0x00a08000e9c8783b */ /* 0x000ef00000000200 */
[----:B------:R-:W1:Y:S08]  /*caf0*/  LDSM.16.M88.4 R204, [R241] ;  /* 0x00000000f1cc783b */ /* 0x000e700000000200 */
[----:B------:R-:W1:Y:S01]  /*cb00*/  LDSM.16.M88.4 R208, [R240] ;  /* 0x00000000f0d0783b */ /* 0x000e620000000200 */
[----:B--2---:R-:W-:Y:S02]  /*cb10*/  @!P0 MOV R21, R15 ;  /* 0x0000000f00158202 */ /* 0x004fe40000000f00 */
[----:B----4-:R-:W-:Y:S02]  /*cb20*/  @!P0 MOV R20, R12 ;  /* 0x0000000c00148202 */ /* 0x010fe40000000f00 */
[-C--:B------:R-:W-:Y:S03]  /*cb30*/  HMMA.16816.F32.BF16 R12, R44, R18.reuse, RZ ;  /* 0x000000122c0c723c */ /* 0x080fe600000418ff */
[----:B------:R-:W-:Y:S05]  /*cb40*/  @!P0 IMAD.WIDE.U32 R20, R0, 0x30, R20 ;  /* 0x0000003000148825 */ /* 0x000fea00078e0014 */
[C---:B------:R-:W-:Y:S04]  /*cb50*/  HMMA.16816.F32.BF16 R16, R48.reuse, R18, RZ ;  /* 0x000000123010723c */ /* 0x040fe800000418ff */
[----:B------:R-:W-:Y:S01]  /*cb60*/  @!P0 IADD3 R3, R21, UR13, RZ ;  /* 0x0000000d15038c10 */ /* 0x000fe2000fffe0ff */
[----:B------:R-:W-:Y:S01]  /*cb70*/  UIADD3 UR13, UR23, -0x1, URZ ;  /* 0xffffffff170d7890 */ /* 0x000fe2000fffe03f */
[C---:B------:R-:W-:Y:S02]  /*cb80*/  @!P0 SHF.L.U32 R0, R20.reuse, 0x1, RZ ;  /* 0x0000000114008819 */ /* 0x040fe400000006ff */
[----:B------:R-:W-:Y:S01]  /*cb90*/  @!P0 SHF.L.U64.HI R3, R20, 0x1, R3 ;  /* 0x0000000114038819 */ /* 0x000fe20000010203 */
[----:B------:R-:W-:Y:S01]  /*cba0*/  @UP0 UIMAD.WIDE.U32 UR26, UR13, UR4, URZ ;  /* 0x000000040d1a02a5 */ /* 0x000fe2000f8e003f */
[-C--:B------:R-:W-:Y:S01]  /*cbb0*/  HMMA.16816.F32.BF16 R20, R48, R32.reuse, RZ ;  /* 0x000000203014723c */ /* 0x080fe200000418ff */
[----:B------:R-:W-:Y:S01]  /*cbc0*/  @UP0 USHF.R.S32.HI UR24, URZ, 0x1f, UR13 ;  /* 0x0000001f3f180899 */ /* 0x000fe2000801140d */
[C---:B------:R-:W-:Y:S02]  /*cbd0*/  @!P0 IADD3 R28, P1, R0.reuse, c[0x0][0x1f8], RZ ;  /* 0x00007e00001c8a10 */ /* 0x040fe40007f3e0ff */
[----:B------:R-:W-:Y:S01]  /*cbe0*/  @!P0 IADD3 R0, P6, R0, 0x80, RZ ;  /* 0x0000008000008810 */ /* 0x000fe20007fde0ff */
[----:B------:R-:W-:Y:S01]  /*cbf0*/  @UP0 UIMAD UR24, UR24, UR4, URZ ;  /* 0x00000004181802a4 */ /* 0x000fe2000f8e023f */
[----:B------:R-:W-:Y:S02]  /*cc00*/  @!P0 IADD3.X R29, R3, c[0x0][0x1fc], RZ, P1, !PT ;  /* 0x00007f00031d8a10 */ /* 0x000fe40000ffe4ff */
[C---:B------:R-:W-:Y:S01]  /*cc10*/  HMMA.16816.F32.BF16 R24, R44.reuse, R32, RZ ;  /* 0x000000202c18723c */ /* 0x040fe200000418ff */
[----:B------:R-:W-:Y:S02]  /*cc20*/  @UP0 UIMAD UR24, UR13, UR5, UR24 ;  /* 0x000000050d1802a4 */ /* 0x000fe4000f8e0218 */
[----:B------:R-:W-:Y:S01]  /*cc30*/  @!PT LDS RZ, [RZ] ;  /* 0x00000000fffff984 */ /* 0x000fe20000000800 */
[----:B------:R-:W-:Y:S01]  /*cc40*/  @!PT LDS RZ, [RZ] ;  /* 0x00000000fffff984 */ /* 0x000fe20000000800 */
[----:B------:R-:W-:Y:S01]  /*cc50*/  @!PT LDS RZ, [RZ] ;  /* 0x00000000fffff984 */ /* 0x000fe20000000800 */
[----:B------:R2:W-:Y:S01]  /*cc60*/  @!P0 LDGSTS.E.BYPASS.LTC128B.128 [R243+0x2080], [R28.64], !P4 ;  /* 0x020800001cf38fae */ /* 0x0005e2000e101d54 */
[----:B------:R-:W-:Y:S01]  /*cc70*/  @!P0 IADD3 R40, P5, R0, c[0x0][0x1f8], RZ ;  /* 0x00007e0000288a10 */ /* 0x000fe20007fbe0ff */
[----:B------:R-:W-:Y:S01]  /*cc80*/  @UP0 UIADD3 UR24, UR27, UR24, URZ ;  /* 0x000000181b180290 */ /* 0x000fe2000fffe03f */
[----:B------:R-:W-:Y:S02]  /*cc90*/  @!P0 IADD3 R36, P2, R28, UR12, RZ ;  /* 0x0000000c1c248c10 */ /* 0x000fe4000ff5e0ff */
[----:B------:R-:W-:Y:S01]  /*cca0*/  @!P0 IADD3.X R41, RZ, c[0x0][0x1fc], R3, P5, P6 ;  /* 0x00007f00ff298a10 */ /* 0x000fe20002fec403 */
[----:B------:R-:W-:Y:S03]  /*ccb0*/  @UP0 UIMAD UR24, UR24, 0x30, URZ ;  /* 0x00000030181808a4 */ /* 0x000fe6000f8e023f */
[----:B------:R-:W-:Y:S01]  /*ccc0*/  @!P0 IADD3.X R37, R29, UR11, RZ, P2, !PT ;  /* 0x0000000b1d258c10 */ /* 0x000fe200097fe4ff */
[----:B------:R4:W-:Y:S01]  /*ccd0*/  @!P0 LDGSTS.E.BYPASS.LTC128B.128 [R243+0x3880], [R40.64], !P3 ;  /* 0x0388000028f38fae */ /* 0x0009e2000d901d54 */
[----:B------:R-:W-:Y:S04]  /*cce0*/  @!P0 IADD3 R38, P1, R36, UR12, RZ ;  /* 0x0000000c24268c10 */ /* 0x000fe8000ff3e0ff */
[----:B------:R-:W-:Y:S03]  /*ccf0*/  @!P0 IADD3.X R39, R37, UR11, RZ, P1, !PT ;  /* 0x0000000b25278c10 */ /* 0x000fe60008ffe4ff */
[----:B------:R1:W-:Y:S08]  /*cd00*/  @!P0 LDGSTS.E.BYPASS.LTC128B.128 [R243+0x2880], [R36.64], !P4 ;  /* 0x0288000024f38fae */ /* 0x0003f0000e101d54 */
[----:B------:R1:W-:Y:S01]  /*cd10*/  @!P0 LDGSTS.E.BYPASS.LTC128B.128 [R243+0x4080], [R36.64+0x80], !P3 ;  /* 0x0408008024f38fae */ /* 0x0003e2000d901d54 */
[-C--:B--2---:R-:W-:Y:S07]  /*cd20*/  HMMA.16816.F32.BF16 R28, R44, R34.reuse, RZ ;  /* 0x000000222c1c723c */ /* 0x084fee00000418ff */
[----:B------:R1:W-:Y:S01]  /*cd30*/  @!P0 LDGSTS.E.BYPASS.LTC128B.128 [R243+0x3080], [R38.64], !P4 ;  /* 0x0308000026f38fae */ /* 0x0003e2000e101d54 */
[C---:B------:R-:W-:Y:S07]  /*cd40*/  HMMA.16816.F32.BF16 R32, R48.reuse, R34, RZ ;  /* 0x000000223020723c */ /* 0x040fee00000418ff */
[----:B------:R1:W-:Y:S01]  /*cd50*/  @!P0 LDGSTS.E.BYPASS.LTC128B.128 [R243+0x4880], [R38.64+0x80], !P3 ;  /* 0x0488008026f38fae */ /* 0x0003e2000d901d54 */
[----:B------:R-:W-:Y:S07]  /*cd60*/  PLOP3.LUT P0, PT, PT, PT, UP0, 0x80, 0x0 ;  /* 0x000000000000781c */ /* 0x000fee0003f0f008 */
[----:B------:R-:W-:Y:S08]  /*cd70*/  LDSM.16.M88.4 R212, [R232+0x8080] ;  /* 0x00808000e8d4783b */ /* 0x000ff00000000200 */
[----:B------:R-:W0:Y:S08]  /*cd80*/  LDGDEPBAR ;  /* 0x00000000000079af */ /* 0x000e300000000000 */
[----:B------:R-:W2:Y:S01]  /*cd90*/  LDSM.16.M88.4 R216, [R230+0x5080] ;  /* 0x00508000e6d8783b */ /* 0x000ea20000000200 */
[-C--:B-1----:R-:W-:Y:S07]  /*cda0*/  HMMA.16816.F32.BF16 R36, R48, R140.reuse, RZ ;  /* 0x0000008c3024723c */ /* 0x082fee00000418ff */
[----:B------:R-:W1:Y:S01]  /*cdb0*/  LDSM.16.M88.4 R220, [R232+0xa080] ;  /* 0x00a08000e8dc783b */ /* 0x000e620000000200 */
[C---:B----4-:R-:W-:Y:S08]  /*cdc0*/  HMMA.16816.F32.BF16 R40, R44.reuse, R140, RZ ;  /* 0x0000008c2c28723c */ /* 0x050ff000000418ff */
[-C--:B------:R-:W-:Y:S08]  /*cdd0*/  HMMA.16816.F32.BF16 R44, R44, R142.reuse, RZ ;  /* 0x0000008e2c2c723c */ /* 0x080ff000000418ff */
[----:B------:R-:W-:Y:S01]  /*cde0*/  HMMA.16816.F32.BF16 R48, R48, R142, RZ ;  /* 0x0000008e3030723c */ /* 0x000fe200000418ff */
[----:B------:R-:W4:Y:S07]  /*cdf0*/  LDSM.16.M88.4 R140, [R230+0x5880] ;  /* 0x00588000e68c783b */ /* 0x000f2e0000000200 */
[-C--:B------:R-:W-:Y:S08]  /*ce00*/  HMMA.16816.F32.BF16 R4, R192, R196.reuse, R4 ;  /* 0x000000c4c004723c */ /* 0x080ff00000041804 */
[C---:B---3--:R-:W-:Y:S08]  /*ce10*/  HMMA.16816.F32.BF16 R8, R200.reuse, R196, R8 ;  /* 0x000000c4c808723c */ /* 0x048ff00000041808 */
[-C--:B------:R-:W-:Y:S08]  /*ce20*/  HMMA.16816.F32.BF16 R12, R200, R198.reuse, R12 ;  /* 0x000000c6c80c723c */ /* 0x080ff0000004180c */
[C---:B------:R-:W-:Y:S01]  /*ce30*/  HMMA.16816.F32.BF16 R16, R192.reuse, R198, R16 ;  /* 0x000000c6c010723c */ /* 0x040fe20000041810 */
[----:B------:R-:W3:Y:S07]  /*ce40*/  LDSM.16.M88.4 R196, [R230+0x6080] ;  /* 0x00608000e6c4783b */ /* 0x000eee0000000200 */
        /* <DEDUP_REMOVED lines=10> */
[----:B------:R-:W3:Y:S07]  /*cef0*/  LDSM.16.M88.4 R192, [R234+0x8080] ;  /* 0x00808000eac0783b */ /* 0x000eee0000000200 */
[-C--:B--2---:R-:W-:Y:S01]  /*cf00*/  HMMA.16816.F32.BF16 R4, R212, R216.reuse, R4 ;  /* 0x000000d8d404723c */ /* 0x084fe20000041804 */
[----:B------:R-:W2:Y:S07]  /*cf10*/  LDSM.16.M88.4 R208, [R229+0x800] ;  /* 0x00080000e5d0783b */ /* 0x000eae0000000200 */
[C---:B-1----:R-:W-:Y:S08]  /*cf20*/  HMMA.16816.F32.BF16 R8, R220.reuse, R216, R8 ;  /* 0x000000d8dc08723c */ /* 0x042ff00000041808 */
        /* <DEDUP_REMOVED lines=8> */
[-C--:B---3--:R-:W-:Y:S08]  /*cfb0*/  HMMA.16816.F32.BF16 R36, R212, R196.reuse, R36 ;  /* 0x000000c4d424723c */ /* 0x088ff00000041824 */
[C---:B------:R-:W-:Y:S08]  /*cfc0*/  HMMA.16816.F32.BF16 R40, R220.reuse, R196, R40 ;  /* 0x000000c4dc28723c */ /* 0x040ff00000041828 */
[-C--:B------:R-:W-:Y:S01]  /*cfd0*/  HMMA.16816.F32.BF16 R44, R220, R198.reuse, R44 ;  /* 0x000000c6dc2c723c */ /* 0x080fe2000004182c */
[----:B------:R-:W-:Y:S07]  /*cfe0*/  LDSM.16.M88.4 R220, [R238] ;  /* 0x00000000eedc783b */ /* 0x000fee0000000200 */
[----:B------:R-:W-:Y:S01]  /*cff0*/  HMMA.16816.F32.BF16 R48, R212, R198, R48 ;  /* 0x000000c6d430723c */ /* 0x000fe20000041830 */
[----:B------:R-:W3:Y:S07]  /*d000*/  LDSM.16.M88.4 R196, [R224+0x6880] ;  /* 0x00688000e0c4783b */ /* 0x000eee0000000200 */
[-C--:B------:R-:W-:Y:S01]  /*d010*/  HMMA.16816.F32.BF16 R4, R192, R200.reuse, R4 ;  /* 0x000000c8c004723c */ /* 0x080fe20000041804 */
[----:B------:R-:W4:Y:S07]  /*d020*/  LDSM.16.M88.4 R212, [R231+0xe080] ;  /* 0x00e08000e7d4783b */ /* 0x000f2e0000000200 */
[C---:B------:R-:W-:Y:S08]  /*d030*/  HMMA.16816.F32.BF16 R8, R204.reuse, R200, R8 ;  /* 0x000000c8cc08723c */ /* 0x040ff00000041808 */
[-C--:B------:R-:W-:Y:S08]  /*d040*/  HMMA.16816.F32.BF16 R12, R204, R202.reuse, R12 ;  /* 0x000000cacc0c723c */ /* 0x080ff0000004180c */
[C---:B------:R-:W-:Y:S01]  /*d050*/  HMMA.16816.F32.BF16 R16, R192.reuse, R202, R16 ;  /* 0x000000cac010723c */ /* 0x040fe20000041810 */
[----:B------:R-:W3:Y:S07]  /*d060*/  LDSM.16.M88.4 R200, [R224+0x7080] ;  /* 0x00708000e0c8783b */ /* 0x000eee0000000200 */
[-C--:B--2---:R-:W-:Y:S08]  /*d070*/  HMMA.16816.F32.BF16 R20, R192, R208.reuse, R20 ;  /* 0x000000d0c014723c */ /* 0x084ff00000041814 */
        /* <DEDUP_REMOVED lines=9> */
[----:B------:R-:W2:Y:S07]  /*d110*/  LDSM.16.M88.4 R192, [R233+0xc080] ;  /* 0x00c08000e9c0783b */ /* 0x000eae0000000200 */
[-C--:B---3--:R-:W-:Y:S01]  /*d120*/  HMMA.16816.F32.BF16 R4, R140, R196.reuse, R4 ;  /* 0x000000c48c04723c */ /* 0x088fe20000041804 */
[----:B------:R-:W3:Y:S07]  /*d130*/  LDSM.16.M88.4 R216, [R233+0xe080] ;  /* 0x00e08000e9d8783b */ /* 0x000eee0000000200 */
        /* <DEDUP_REMOVED lines=33> */
[C---:B--2---:R-:W-:Y:S08]  /*d350*/  HMMA.16816.F32.BF16 R8, R204.reuse, R200, R8 ;  /* 0x000000c8cc08723c */ /* 0x044ff00000041808 */
[-C--:B------:R-:W-:Y:S08]  /*d360*/  HMMA.16816.F32.BF16 R12, R204, R202.reuse, R12 ;  /* 0x000000cacc0c723c */ /* 0x080ff0000004180c */
[C---:B------:R-:W-:Y:S08]  /*d370*/  HMMA.16816.F32.BF16 R16, R140.reuse, R202, R16 ;  /* 0x000000ca8c10723c */ /* 0x040ff00000041810 */
[-C--:B---3--:R-:W-:Y:S08]  /*d380*/  HMMA.16816.F32.BF16 R20, R140, R208.reuse, R20 ;  /* 0x000000d08c14723c */ /* 0x088ff00000041814 */
        /* <DEDUP_REMOVED lines=66> */
[----:B------:R2:W3:Y:S01]  /*d7b0*/  MUFU.TANH R205, R21 ;  /* 0x0000001500cd7308 */ /* 0x0004e20000002400 */
[----:B------:R-:W-:Y:S01]  /*d7c0*/  FMUL.FTZ R28, R28, c[0x0][0x320] ;  /* 0x0000c8001c1c7a20 */ /* 0x000fe20000410000 */
[C---:B------:R-:W-:Y:S04]  /*d7d0*/  HMMA.16816.F32.BF16 R40, R192.reuse, R8, R40 ;  /* 0x00000008c028723c */ /* 0x040fe80000041828 */
        /* <DEDUP_REMOVED lines=12> */
[----:B--2---:R-:W2:Y:S01]  /*d8a0*/  LDL.64 R20, [R1+0x38] ;  /* 0x0000380001147983 */ /* 0x004ea20000100a00 */
[----:B------:R-:W-:Y:S01]  /*d8b0*/  FMUL.FTZ R38, R38, c[0x0][0x320] ;  /* 0x0000c80026267a20 */ /* 0x000fe20000410000 */
[----:B---3--:R-:W-:Y:S01]  /*d8c0*/  FMNMX.FTZ R137, R205, R137, !PT ;  /* 0x00000089cd897209 */ /* 0x008fe20007810000 */
[----:B------:R-:W-:Y:S03]  /*d8d0*/  FMUL.FTZ R39, R39, c[0x0][0x320] ;  /* 0x0000c80027277a20 */ /* 0x000fe60000410000 */
        /* <DEDUP_REMOVED lines=9> */
[----:B-1----:R-:W2:Y:S01]  /*d970*/  LDL.64 R22, [R1+0x30] ;  /* 0x0000300001167983 */ /* 0x002ea20000100a00 */
[----:B------:R-:W-:Y:S02]  /*d980*/  FMUL.FTZ R49, R49, c[0x0][0x320] ;  /* 0x0000c80031317a20 */ /* 0x000fe40000410000 */
[----:B------:R-:W-:Y:S02]  /*d990*/  FMUL.FTZ R50, R50, c[0x0][0x320] ;  /* 0x0000c80032327a20 */ /* 0x000fe40000410000 */
[----:B------:R-:W-:Y:S01]  /*d9a0*/  FMUL.FTZ R51, R51, c[0x0][0x320] ;  /* 0x0000c80033337a20 */ /* 0x000fe20000410000 */
[----:B------:R-:W1:Y:S01]  /*d9b0*/  MUFU.TANH R204, R33 ;  /* 0x0000002100cc7308 */ /* 0x000e620000002400 */
[----:B------:R-:W-:Y:S02]  /*d9c0*/  FMUL.FTZ R42, R42, c[0x0][0x320] ;  /* 0x0000c8002a2a7a20 */ /* 0x000fe40000410000 */
[----:B------:R-:W-:Y:S01]  /*d9d0*/  FMUL.FTZ R43, R43, c[0x0][0x320] ;  /* 0x0000c8002b2b7a20 */ /* 0x000fe20000410000 */
[----:B---3--:R-:W-:Y:S01]  /*d9e0*/  FMNMX.FTZ R137, R203, R137, !PT ;  /* 0x00000089cb897209 */ /* 0x008fe20007810000 */
[----:B------:R-:W-:Y:S02]  /*d9f0*/  FMUL.FTZ R46, R46, c[0x0][0x320] ;  /* 0x0000c8002e2e7a20 */ /* 0x000fe40000410000 */
[----:B------:R-:W-:Y:S02]  /*da00*/  FMUL.FTZ R34, R34, c[0x0][0x320] ;  /* 0x0000c80022227a20 */ /* 0x000fe40000410000 */
[----:B------:R-:W-:Y:S01]  /*da10*/  FMUL.FTZ R30, R30, c[0x0][0x320] ;  /* 0x0000c8001e1e7a20 */ /* 0x000fe20000410000 */
[----:B------:R-:W3:Y:S01]  /*da20*/  MUFU.TANH R220, R25 ;  /* 0x0000001900dc7308 */ /* 0x000ee20000002400 */
[----:B------:R-:W-:Y:S01]  /*da30*/  FMUL.FTZ R31, R31, c[0x0][0x320] ;  /* 0x0000c8001f1f7a20 */ /* 0x000fe20000410000 */
[----:B----4-:R-:W-:Y:S08]  /*da40*/  FMNMX.FTZ R0, R221, R0, !PT ;  /* 0x00000000dd007209 */ /* 0x010ff00007810000 */
[----:B------:R-:W4:Y:S01]  /*da50*/  MUFU.TANH R211, R36 ;  /* 0x0000002400d37308 */ /* 0x000f220000002400 */
[----:B-1----:R-:W-:Y:S09]  /*da60*/  FMNMX.FTZ R137, R204, R137, !PT ;  /* 0x00000089cc897209 */ /* 0x002ff20007810000 */
[----:B------:R-:W1:Y:S01]  /*da70*/  MUFU.TANH R222, R28 ;  /* 0x0000001c00de7308 */ /* 0x000e620000002400 */
[----:B---3--:R-:W-:Y:S09]  /*da80*/  FMNMX.FTZ R0, R220, R0, !PT ;  /* 0x00000000dc007209 */ /* 0x008ff20007810000 */
[----:B------:R-:W3:Y:S01]  /*da90*/  MUFU.TANH R248, R37 ;  /* 0x0000002500f87308 */ /* 0x000ee20000002400 */
[----:B----4-:R-:W-:Y:S09]  /*daa0*/  FMNMX.FTZ R137, R211, R137, !PT ;  /* 0x00000089d3897209 */ /* 0x010ff20007810000 */
        /* <DEDUP_REMOVED lines=9> */
[----:B---3--:R-:W-:Y:S05]  /*db40*/  FMNMX.FTZ R137, R217, R137, !PT ;  /* 0x00000089d9897209 */ /* 0x008fea0007810000 */
[----:B------:R-:W3:Y:S04]  /*db50*/  SHFL.BFLY PT, R4, R137, 0x2, 0x1f ;  /* 0x0c401f0089047f89 */ /* 0x000ee800000e0000 */
[----:B------:R-:W3:Y:S01]  /*db60*/  MUFU.TANH R247, R44 ;  /* 0x0000002c00f77308 */ /* 0x000ee20000002400 */
[----:B----4-:R-:W-:Y:S09]  /*db70*/  FMNMX.FTZ R0, R219, R0, !PT ;  /* 0x00000000db007209 */ /* 0x010ff20007810000 */
[----:B------:R-:W4:Y:S01]  /*db80*/  MUFU.TANH R19, R19 ;  /* 0x0000001300137308 */ /* 0x000f220000002400 */
[----:B-1----:R-:W-:Y:S09]  /*db90*/  FMNMX.FTZ R0, R246, R0, !PT ;  /* 0x00000000f6007209 */ /* 0x002ff20007810000 */
[----:B------:R-:W1:Y:S01]  /*dba0*/  MUFU.TANH R244, R45 ;  /* 0x0000002d00f47308 */ /* 0x000e620000002400 */
[----:B---3--:R-:W-:Y:S02]  /*dbb0*/  FMNMX.FTZ R137, R137, R4, !PT ;  /* 0x0000000489897209 */ /* 0x008fe40007810000 */
[----:B------:R-:W-:Y:S02]  /*dbc0*/  FMNMX.FTZ R0, R247, R0, !PT ;  /* 0x00000000f7007209 */ /* 0x000fe40007810000 */
[----:B------:R-:W-:Y:S01]  /*dbd0*/  FMNMX.FTZ R4, R201, R139, !PT ;  /* 0x0000008bc9047209 */ /* 0x000fe20007810000 */
[----:B------:R-:W3:Y:S04]  /*dbe0*/  SHFL.BFLY PT, R6, R137, 0x1, 0x1f ;  /* 0x0c201f0089067f89 */ /* 0x000ee800000e0000 */
[----:B------:R-:W3:Y:S01]  /*dbf0*/  MUFU.TANH R207, R34 ;  /* 0x0000002200cf7308 */ /* 0x000ee20000002400 */
[----:B------:R-:W-:Y:S02]  /*dc00*/  FMNMX.FTZ R4, R202, R4, !PT ;  /* 0x00000004ca047209 */ /* 0x000fe40007810000 */
[----:B----4-:R-:W-:Y:S04]  /*dc10*/  FMNMX.FTZ R3, R19, R3, !PT ;  /* 0x0000000313037209 */ /* 0x010fe80007810000 */
[----:B------:R-:W-:Y:S03]  /*dc20*/  FMNMX.FTZ R3, R214, R3, !PT ;  /* 0x00000003d6037209 */ /* 0x000fe60007810000 */
[----:B------:R-:W4:Y:S01]  /*dc30*/  MUFU.TANH R208, R35 ;  /* 0x0000002300d07308 */ /* 0x000f220000002400 */
[----:B------:R-:W-:Y:S02]  /*dc40*/  FMNMX.FTZ R3, R209, R3, !PT ;  /* 0x00000003d1037209 */ /* 0x000fe40007810000 */
[----:B-1----:R-:W-:Y:S05]  /*dc50*/  FMNMX.FTZ R0, R244, R0, !PT ;  /* 0x00000000f4007209 */ /* 0x002fea0007810000 */
[----:B------:R-:W1:Y:S02]  /*dc60*/  SHFL.BFLY PT, R135, R0, 0x2, 0x1f ;  /* 0x0c401f0000877f89 */ /* 0x000e6400000e0000 */
[----:B------:R-:W1:Y:S01]  /*dc70*/  MUFU.TANH R245, R38 ;  /* 0x0000002600f57308 */ /* 0x000e620000002400 */
[----:B---3--:R-:W-:Y:S02]  /*dc80*/  FMNMX.FTZ R137, R137, R6, !PT ;  /* 0x0000000689897209 */ /* 0x008fe40007810000 */
[----:B------:R-:W-:Y:S03]  /*dc90*/  FMNMX.FTZ R3, R207, R3, !PT ;  /* 0x00000003cf037209 */ /* 0x000fe60007810000 */
[----:B------:R-:W-:Y:S04]  /*dca0*/  FMUL.FTZ R142, R137, c[0x0][0x2d0] ;  /* 0x0000b400898e7a20 */ /* 0x000fe80000410000 */
[----:B------:R-:W3:Y:S01]  /*dcb0*/  MUFU.TANH R33, R39 ;  /* 0x0000002700217308 */ /* 0x000ee20000002400 */
[----:B----4-:R-:W-:Y:S09]  /*dcc0*/  FMNMX.FTZ R3, R208, R3, !PT ;  /* 0x00000003d0037209 */ /* 0x010ff20007810000 */
[----:B------:R-:W4:Y:S01]  /*dcd0*/  MUFU.TANH R14, R14 ;  /* 0x0000000e000e7308 */ /* 0x000f220000002400 */
[----:B-1----:R-:W-:Y:S02]  /*dce0*/  FMNMX.FTZ R135, R0, R135, !PT ;  /* 0x0000008700877209 */ /* 0x002fe40007810000 */
[----:B------:R-:W-:Y:S07]  /*dcf0*/  FMNMX.FTZ R3, R245, R3, !PT ;  /* 0x00000003f5037209 */ /* 0x000fee0007810000 */
        /* <DEDUP_REMOVED lines=9> */
[----:B----4-:R-:W-:Y:S05]  /*dd90*/  FMNMX.FTZ R3, R218, R3, !PT ;  /* 0x00000003da037209 */ /* 0x010fea0007810000 */
[----:B------:R-:W4:Y:S04]  /*dda0*/  SHFL.BFLY PT, R5, R3, 0x2, 0x1f ;  /* 0x0c401f0003057f89 */ /* 0x000f2800000e0000 */
[----:B------:R-:W4:Y:S01]  /*ddb0*/  MUFU.TANH R195, R30 ;  /* 0x0000001e00c37308 */ /* 0x000f220000002400 */
[----:B-1----:R-:W-:Y:S01]  /*ddc0*/  FMNMX.FTZ R4, R194, R0, !PT ;  /* 0x00000000c2047209 */ /* 0x002fe20007810000 */
[----:B------:R-:W-:Y:S08]  /*ddd0*/  FMUL.FTZ R0, R47, c[0x0][0x320] ;  /* 0x0000c8002f007a20 */ /* 0x000ff00000410000 */
[----:B------:R1:W-:Y:S01]  /*dde0*/  MUFU.TANH R141, R0 ;  /* 0x00000000008d7308 */ /* 0x0003e20000002400 */
[----:B---3--:R-:W-:Y:S09]  /*ddf0*/  FMNMX.FTZ R4, R193, R4, !PT ;  /* 0x00000004c1047209 */ /* 0x008ff20007810000 */
[----:B------:R-:W3:Y:S01]  /*de00*/  MUFU.TANH R215, R31 ;  /* 0x0000001f00d77308 */ /* 0x000ee20000002400 */
[----:B----4-:R-:W-:Y:S02]  /*de10*/  FMNMX.FTZ R3, R3, R5, !PT ;  /* 0x0000000503037209 */ /* 0x010fe40007810000 */
[----:B------:R-:W-:Y:S01]  /*de20*/  FMNMX.FTZ R4, R195, R4, !PT ;  /* 0x00000004c3047209 */ /* 0x000fe20007810000 */
[----:B------:R-:W4:Y:S06]  /*de30*/  SHFL.BFLY PT, R5, R135, 0x1, 0x1f ;  /* 0x0c201f0087057f89 */ /* 0x000f2c00000e0000 */
[----:B------:R-:W4:Y:S01]  /*de40*/  MUFU.TANH R32, R42 ;  /* 0x0000002a00207308 */ /* 0x000f220000002400 */
[----:B-1----:R-:W-:Y:S01]  /*de50*/  FADD.FTZ R0, -R137, R2 ;  /* 0x0000000289007221 */ /* 0x002fe20000010100 */
[----:B------:R-:W1:Y:S03]  /*de60*/  SHFL.BFLY PT, R136, R3, 0x1, 0x1f ;  /* 0x0c201f0003887f89 */ /* 0x000e6600000e0000 */
[----:B------:R-:W-:Y:S05]  /*de70*/  FMUL.FTZ R0, R0, c[0x0][0x2d0] ;  /* 0x0000b40000007a20 */ /* 0x000fea0000410000 */
[----:B------:R-:W2:Y:S01]  /*de80*/  MUFU.TANH R223, R43 ;  /* 0x0000002b00df7308 */ /* 0x000ea20000002400 */
[----:B---3--:R-:W-:Y:S01]  /*de90*/  FMNMX.FTZ R2, R215, R4, !PT ;  /* 0x00000004d7027209 */ /* 0x008fe20007810000 */
[----:B------:R-:W-:Y:S08]  /*dea0*/  FFMA.FTZ R4, R196, c[0x0][0x2d0], -R142 ;  /* 0x0000b400c4047a23 */ /* 0x000ff0000001088e */
[----:B------:R3:W3:Y:S01]  /*deb0*/  MUFU.EX2 R134, R0 ;  /* 0x0000000000867308 */ /* 0x0006e20000000800 */
[----:B----4-:R-:W-:Y:S02]  /*dec0*/  FMNMX.FTZ R135, R135, R5, !PT ;  /* 0x0000000587877209 */ /* 0x010fe40007810000 */
[----:B------:R-:W-:Y:S03]  /*ded0*/  FMNMX.FTZ R2, R32, R2, !PT ;  /* 0x0000000220027209 */ /* 0x000fe60007810000 */
[----:B------:R-:W-:Y:S01]  /*dee0*/  FMUL.FTZ R192, R135, c[0x0][0x2d0] ;  /* 0x0000b40087c07a20 */ /* 0x000fe20000410000 */
[----:B-1----:R-:W-:Y:S03]  /*def0*/  FMNMX.FTZ R136, R3, R136, !PT ;  /* 0x0000008803887209 */ /* 0x002fe60007810000 */
[----:B------:R-:W1:Y:S01]  /*df00*/  MUFU.TANH R140, R46 ;  /* 0x0000002e008c7308 */ /* 0x000e620000002400 */
[----:B--2---:R-:W-:Y:S09]  /*df10*/  @P0 MOV R5, R23 ;  /* 0x0000001700050202 */ /* 0x004ff20000000f00 */
[----:B------:R-:W-:Y:S01]  /*df20*/  MUFU.EX2 R251, R4 ;  /* 0x0000000400fb7308 */ /* 0x000fe20000000800 */
[----:B---3--:R-:W-:Y:S01]  /*df30*/  FMNMX.FTZ R0, R223, R2, !PT ;  /* 0x00000002df007209 */ /* 0x008fe20007810000 */
[----:B------:R-:W-:Y:S02]  /*df40*/  FADD.FTZ R2, -R136, R132 ;  /* 0x0000008488027221 */ /* 0x000fe40000010100 */
[----:B------:R-:W-:Y:S02]  /*df50*/  FMUL.FTZ R48, R134, R188 ;  /* 0x000000bc86307220 */ /* 0x000fe40000410000 */
[----:B------:R-:W-:Y:S02]  /*df60*/  FMUL.FTZ R2, R2, c[0x0][0x2d0] ;  /* 0x0000b40002027a20 */ /* 0x000fe40000410000 */
[----:B------:R-:W-:Y:S02]  /*df70*/  FMUL.FTZ R49, R134, R189 ;  /* 0x000000bd86317220 */ /* 0x000fe40000410000 */
[----:B------:R2:W3:Y:S01]  /*df80*/  MUFU.EX2 R133, R2 ;  /* 0x0000000200857308 */ /* 0x0004e20000000800 */
[----:B-1----:R-:W-:Y:S01]  /*df90*/  FMNMX.FTZ R0, R140, R0, !PT ;  /* 0x000000008c007209 */ /* 0x002fe20007810000 */
[C---:B------:R-:W-:Y:S02]  /*dfa0*/  FMUL.FTZ R52, R134.reuse, R52 ;  /* 0x0000003486347220 */ /* 0x040fe40000410000 */
[C---:B------:R-:W-:Y:S01]  /*dfb0*/  FMUL.FTZ R53, R134.reuse, R53 ;  /* 0x0000003586357220 */ /* 0x040fe20000410000 */
[----:B------:R-:W-:Y:S01]  /*dfc0*/  FMNMX.FTZ R0, R141, R0, !PT ;  /* 0x000000008d007209 */ /* 0x000fe20007810000 */
[C---:B------:R-:W-:Y:S02]  /*dfd0*/  FMUL.FTZ R64, R134.reuse, R64 ;  /* 0x0000004086407220 */ /* 0x040fe40000410000 */
[C---:B------:R-:W-:Y:S02]  /*dfe0*/  FMUL.FTZ R65, R134.reuse, R65 ;  /* 0x0000004186417220 */ /* 0x040fe40000410000 */
[----:B------:R-:W1:Y:S01]  /*dff0*/  SHFL.BFLY PT, R3, R0, 0x2, 0x1f ;  /* 0x0c401f0000037f89 */ /* 0x000e6200000e0000 */
[C---:B------:R-:W-:Y:S02]  /*e000*/  FMUL.FTZ R68, R134.reuse, R68 ;  /* 0x0000004486447220 */ /* 0x040fe40000410000 */
[C---:B------:R-:W-:Y:S02]  /*e010*/  FMUL.FTZ R69, R134.reuse, R69 ;  /* 0x0000004586457220 */ /* 0x040fe40000410000 */
        /* <DEDUP_REMOVED lines=8> */
[C---:B---3--:R-:W-:Y:S01]  /*e0a0*/  FMUL.FTZ R34, R133.reuse, R174 ;  /* 0x000000ae85227220 */ /* 0x048fe20000410000 */
[----:B------:R-:W-:Y:S01]  /*e0b0*/  MOV R174, R242 ;  /* 0x000000f200ae7202 */ /* 0x000fe20000000f00 */
[----:B------:R2:W3:Y:S01]  /*e0c0*/  MUFU.EX2 R132, R2 ;  /* 0x0000000200847308 */ /* 0x0004e20000000800 */
[----:B-1----:R-:W-:Y:S01]  /*e0d0*/  FMNMX.FTZ R0, R0, R3, !PT ;  /* 0x0000000300007209 */ /* 0x002fe20007810000 */
        /* <DEDUP_REMOVED lines=13> */
[----:B------:R1:W-:Y:S01]  /*e1b0*/  MUFU.EX2 R210, R2 ;  /* 0x0000000200d27308 */ /* 0x0003e20000000800 */
[----:B---3--:R-:W-:Y:S02]  /*e1c0*/  FMUL.FTZ R40, R132, R180 ;  /* 0x000000b484287220 */ /* 0x008fe40000410000 */
[--C-:B------:R-:W-:Y:S02]  /*e1d0*/  FFMA.FTZ R3, R198, c[0x0][0x2d0], -R143.reuse ;  /* 0x0000b400c6037a23 */ /* 0x100fe4000001088f */
[--C-:B------:R-:W-:Y:S02]  /*e1e0*/  FFMA.FTZ R4, R19, c[0x0][0x2d0], -R143.reuse ;  /* 0x0000b40013047a23 */ /* 0x100fe4000001088f */
[----:B------:R-:W-:Y:S02]  /*e1f0*/  FMUL.FTZ R19, R133, R159 ;  /* 0x0000009f85137220 */ /* 0x000fe40000410000 */
        /* <DEDUP_REMOVED lines=10> */
[--C-:B-1----:R-:W-:Y:S02]  /*e2a0*/  FFMA.FTZ R2, R16, c[0x0][0x2d0], -R142.reuse ;  /* 0x0000b40010027a23 */ /* 0x102fe4000001088e */
[----:B------:R-:W-:Y:S02]  /*e2b0*/  FMUL.FTZ R16, R134, R156 ;  /* 0x0000009c86107220 */ /* 0x000fe40000410000 */
[C---:B------:R-:W-:Y:S01]  /*e2c0*/  FMUL.FTZ R73, R132.reuse, R73 ;  /* 0x0000004984497220 */ /* 0x040fe20000410000 */
[----:B------:R1:W-:Y:S01]  /*e2d0*/  MUFU.EX2 R250, R2 ;  /* 0x0000000200fa7308 */ /* 0x0003e20000000800 */
[C---:B------:R-:W-:Y:S02]  /*e2e0*/  FMUL.FTZ R76, R132.reuse, R76 ;  /* 0x0000004c844c7220 */ /* 0x040fe40000410000 */
[C---:B------:R-:W-:Y:S02]  /*e2f0*/  FMUL.FTZ R77, R132.reuse, R77 ;  /* 0x0000004d844d7220 */ /* 0x040fe40000410000 */
[--C-:B--2---:R-:W-:Y:S02]  /*e300*/  FFMA.FTZ R3, R197, c[0x0][0x2d0], -R143.reuse ;  /* 0x0000b400c5037a23 */ /* 0x104fe4000001088f */
[C---:B------:R-:W-:Y:S02]  /*e310*/  FMUL.FTZ R86, R133.reuse, R86 ;  /* 0x0000005685567220 */ /* 0x040fe40000410000 */
[C---:B------:R-:W-:Y:S01]  /*e320*/  FMUL.FTZ R87, R133.reuse, R87 ;  /* 0x0000005785577220 */ /* 0x040fe20000410000 */
[----:B------:R2:W-:Y:S01]  /*e330*/  MUFU.EX2 R29, R3 ;  /* 0x00000003001d7308 */ /* 0x0005e20000000800 */
[C---:B------:R-:W-:Y:S02]  /*e340*/  FMUL.FTZ R88, R132.reuse, R88 ;  /* 0x0000005884587220 */ /* 0x040fe40000410000 */
[C---:B------:R-:W-:Y:S01]  /*e350*/  FMUL.FTZ R89, R132.reuse, R89 ;  /* 0x0000005984597220 */ /* 0x040fe20000410000 */
[----:B---3--:R-:W-:Y:S01]  /*e360*/  @P0 MOV R4, R20 ;  /* 0x0000001400040202 */ /* 0x008fe20000000f00 */
[C---:B------:R-:W-:Y:S02]  /*e370*/  FMUL.FTZ R92, R132.reuse, R92 ;  /* 0x0000005c845c7220 */ /* 0x040fe40000410000 */
[----:B------:R-:W-:Y:S02]  /*e380*/  FMUL.FTZ R93, R132, R93 ;  /* 0x0000005d845d7220 */ /* 0x000fe40000410000 */
[C---:B------:R-:W-:Y:S02]  /*e390*/  FMUL.FTZ R97, R134.reuse, R97 ;  /* 0x0000006186617220 */ /* 0x040fe40000410000 */
[C---:B------:R-:W-:Y:S02]  /*e3a0*/  FMUL.FTZ R98, R133.reuse, R98 ;  /* 0x0000006285627220 */ /* 0x040fe40000410000 */
[----:B------:R-:W-:Y:S02]  /*e3b0*/  FMUL.FTZ R99, R133, R99 ;  /* 0x0000006385637220 */ /* 0x000fe40000410000 */
[----:B-1----:R-:W-:Y:S02]  /*e3c0*/  FFMA.FTZ R2, R17, c[0x0][0x2d0], -R142 ;  /* 0x0000b40011027a23 */ /* 0x002fe4000001088e */
[C---:B------:R-:W-:Y:S02]  /*e3d0*/  FMUL.FTZ R17, R134.reuse, R157 ;  /* 0x0000009d86117220 */ /* 0x040fe40000410000 */
[----:B------:R1:W3:Y:S01]  /*e3e0*/  MUFU.EX2 R213, R2 ;  /* 0x0000000200d57308 */ /* 0x0002e20000000800 */
[C---:B------:R-:W-:Y:S02]  /*e3f0*/  FMUL.FTZ R100, R134.reuse, R100 ;  /* 0x0000006486647220 */ /* 0x040fe40000410000 */
[----:B------:R-:W-:Y:S02]  /*e400*/  FMUL.FTZ R101, R134, R101 ;  /* 0x0000006586657220 */ /* 0x000fe40000410000 */
[----:B--2---:R-:W-:Y:S02]  /*e410*/  FFMA.FTZ R3, R18, c[0x0][0x2d0], -R143 ;  /* 0x0000b40012037a23 */ /* 0x004fe4000001088f */
[C---:B------:R-:W-:Y:S02]  /*e420*/  FMUL.FTZ R18, R133.reuse, R158 ;  /* 0x0000009e85127220 */ /* 0x040fe40000410000 */
[C---:B------:R-:W-:Y:S01]  /*e430*/  FMUL.FTZ R102, R133.reuse, R102 ;  /* 0x0000006685667220 */ /* 0x040fe20000410000 */
[----:B------:R2:W-:Y:S01]  /*e440*/  MUFU.EX2 R249, R3 ;  /* 0x0000000300f97308 */ /* 0x0005e20000000800 */
[C---:B------:R-:W-:Y:S02]  /*e450*/  FMUL.FTZ R103, R133.reuse, R103 ;  /* 0x0000006785677220 */ /* 0x040fe40000410000 */
[C---:B------:R-:W-:Y:S02]  /*e460*/  FMUL.FTZ R104, R132.reuse, R104 ;  /* 0x0000006884687220 */ /* 0x040fe40000410000 */
[C---:B------:R-:W-:Y:S02]  /*e470*/  FMUL.FTZ R105, R132.reuse, R105 ;  /* 0x0000006984697220 */ /* 0x040fe40000410000 */
[C---:B------:R-:W-:Y:S02]  /*e480*/  FMUL.FTZ R108, R132.reuse, R108 ;  /* 0x0000006c846c7220 */ /* 0x040fe40000410000 */
[----:B------:R-:W-:Y:S02]  /*e490*/  FMUL.FTZ R109, R132, R109 ;  /* 0x0000006d846d7220 */ /* 0x000fe40000410000 */
[C---:B------:R-:W-:Y:S02]  /*e4a0*/  FMUL.FTZ R112, R134.reuse, R112 ;  /* 0x0000007086707220 */ /* 0x040fe40000410000 */
[C---:B------:R-:W-:Y:S01]  /*e4b0*/  FMUL.FTZ R113, R134.reuse, R113 ;  /* 0x0000007186717220 */ /* 0x040fe20000410000 */
[----:B-1----:R-:W2:Y:S01]  /*e4c0*/  SHFL.BFLY PT, R2, R0, 0x1, 0x1f ;  /* 0x0c201f0000027f89 */ /* 0x002ea200000e0000 */
[----:B---3--:R-:W-:Y:S01]  /*e4d0*/  MOV R197, R213 ;  /* 0x000000d500c57202 */ /* 0x008fe20000000f00 */
[C---:B------:R-:W-:Y:S02]  /*e4e0*/  FMUL.FTZ R114, R133.reuse, R114 ;  /* 0x0000007285727220 */ /* 0x040fe40000410000 */
[C---:B------:R-:W-:Y:S02]  /*e4f0*/  FMUL.FTZ R115, R133.reuse, R115 ;  /* 0x0000007385737220 */ /* 0x040fe40000410000 */
        /* <DEDUP_REMOVED lines=8> */
[----:B------:R-:W-:Y:S01]  /*e580*/  FMUL.FTZ R128, R134, R128 ;  /* 0x0000008086807220 */ /* 0x000fe20000410000 */
[----:B--2---:R-:W-:Y:S01]  /*e590*/  FMNMX.FTZ R3, R0, R2, !PT ;  /* 0x0000000200037209 */ /* 0x004fe20007810000 */
[----:B------:R-:W-:Y:S01]  /*e5a0*/  FMUL.FTZ R129, R134, R129 ;  /* 0x0000008186817220 */ /* 0x000fe20000410000 */
[----:B------:R-:W-:Y:S01]  /*e5b0*/  MOV R2, UR26 ;  /* 0x0000001a00027c02 */ /* 0x000fe20008000f00 */
[----:B------:R-:W-:Y:S02]  /*e5c0*/  FMUL.FTZ R130, R133, R130 ;  /* 0x0000008285827220 */ /* 0x000fe40000410000 */
[----:B------:R-:W-:Y:S01]  /*e5d0*/  FADD.FTZ R0, -R3, R139 ;  /* 0x0000008b03007221 */ /* 0x000fe20000010100 */
[----:B------:R-:W-:Y:S01]  /*e5e0*/  MOV R139, R246 ;  /* 0x000000f6008b7202 */ /* 0x000fe20000000f00 */
[----:B------:R-:W-:Y:S04]  /*e5f0*/  @P0 IMAD.WIDE.U32 R4, R2, 0x30, R4 ;  /* 0x0000003002040825 */ /* 0x000fe800078e0004 */
[--C-:B------:R-:W-:Y:S01]  /*e600*/  FFMA.FTZ R2, R200, c[0x0][0x2d0], -R192.reuse ;  /* 0x0000b400c8027a23 */ /* 0x100fe200000108c0 */
[----:B------:R-:W-:Y:S01]  /*e610*/  @P0 SHF.L.U32 R6, R4, 0x1, RZ ;  /* 0x0000000104060819 */ /* 0x000fe200000006ff */
[----:B------:R-:W-:Y:S01]  /*e620*/  FMUL.FTZ R0, R0, c[0x0][0x2d0] ;  /* 0x0000b40000007a20 */ /* 0x000fe20000410000 */
[----:B------:R-:W-:Y:S01]  /*e630*/  @P0 IADD3 R5, R5, UR24, RZ ;  /* 0x0000001805050c10 */ /* 0x000fe2000fffe0ff */
[----:B------:R1:W-:Y:S01]  /*e640*/  MUFU.EX2 R28, R2 ;  /* 0x00000002001c7308 */ /* 0x0003e20000000800 */
[C---:B------:R-:W-:Y:S01]  /*e650*/  @P0 IADD3 R8, P5, R6.reuse, 0x80, RZ ;  /* 0x0000008006080810 */ /* 0x040fe20007fbe0ff */
[----:B------:R-:W-:Y:S01]  /*e660*/  @UP0 USHF.L.U32 UR24, UR4, 0x5, URZ ;  /* 0x0000000504180899 */ /* 0x000fe2000800063f */
[----:B------:R-:W-:Y:S01]  /*e670*/  @P0 IADD3 R6, P1, R6, c[0x0][0x1c8], RZ ;  /* 0x0000720006060a10 */ /* 0x000fe20007f3e0ff */
[----:B------:R-:W-:Y:S01]  /*e680*/  FMUL.FTZ R131, R133, R131 ;  /* 0x0000008385837220 */ /* 0x000fe20000410000 */
[----:B------:R-:W-:Y:S01]  /*e690*/  @P0 SHF.L.U64.HI R5, R4, 0x1, R5 ;  /* 0x0000000104050819 */ /* 0x000fe20000010205 */
[----:B------:R-:W-:Y:S01]  /*e6a0*/  UISETP.GT.AND UP0, UPT, UR23, UR22, UPT ;  /* 0x000000161700728c */ /* 0x000fe2000bf04270 */
[----:B------:R-:W-:Y:S02]  /*e6b0*/  @P0 IADD3 R8, P2, R8, c[0x0][0x1c8], RZ ;  /* 0x0000720008080a10 */ /* 0x000fe40007f5e0ff */
[----:B------:R-:W-:Y:S01]  /*e6c0*/  @P0 IADD3.X R7, R5, c[0x0][0x1cc], RZ, P1, !PT ;  /* 0x0000730005070a10 */ /* 0x000fe20000ffe4ff */
[----:B------:R-:W2:Y:S01]  /*e6d0*/  MUFU.EX2 R0, R0 ;  /* 0x0000000000007308 */ /* 0x000ea20000000800 */
[----:B------:R-:W-:Y:S01]  /*e6e0*/  @P0 IADD3.X R9, RZ, c[0x0][0x1cc], R5, P2, P5 ;  /* 0x00007300ff090a10 */ /* 0x000fe200017ea405 */
[----:B------:R-:W-:Y:S01]  /*e6f0*/  UMOV UR23, UR13 ;  /* 0x0000000d00177c82 */ /* 0x000fe20008000000 */
[----:B------:R-:W-:Y:S01]  /*e700*/  @P0 IADD3 R4, P1, R6, UR24, RZ ;  /* 0x0000001806040c10 */ /* 0x000fe2000ff3e0ff */
[----:B------:R3:W-:Y:S01]  /*e710*/  @P0 LDGSTS.E.BYPASS.LTC128B.128 [R243+0x5080], [R6.64], !P4 ;  /* 0x0508000006f30fae */ /* 0x0007e2000e101d54 */
[----:B------:R-:W-:Y:S01]  /*e720*/  MOV R200, R32 ;  /* 0x0000002000c87202 */ /* 0x000fe20000000f00 */
[----:B------:R-:W-:Y:S01]  /*e730*/  FMUL.FTZ R32, R134, R172 ;  /* 0x000000ac86207220 */ /* 0x000fe20000410000 */
[----:B------:R-:W-:Y:S02]  /*e740*/  @P0 IADD3.X R5, R7, UR25, RZ, P1, !PT ;  /* 0x0000001907050c10 */ /* 0x000fe40008ffe4ff */
[----:B------:R-:W-:Y:S03]  /*e750*/  MOV R172, R245 ;  /* 0x000000f500ac7202 */ /* 0x000fe60000000f00 */
[----:B------:R4:W-:Y:S01]  /*e760*/  @P0 LDGSTS.E.BYPASS.LTC128B.128 [R243+0x6880], [R8.64], !P3 ;  /* 0x0688000008f30fae */ /* 0x0009e2000d901d54 */
[--C-:B-1----:R-:W-:Y:S04]  /*e770*/  FFMA.FTZ R2, R199, c[0x0][0x2d0], -R192.reuse ;  /* 0x0000b400c7027a23 */ /* 0x102fe800000108c0 */
[----:B------:R1:W-:Y:S03]  /*e780*/  MUFU.EX2 R25, R2 ;  /* 0x0000000200197308 */ /* 0x0003e60000000800 */
[----:B------:R1:W-:Y:S01]  /*e790*/  @P0 LDGSTS.E.BYPASS.LTC128B.128 [R243+0x5880], [R4.64], !P4 ;  /* 0x0588000004f30fae */ /* 0x0003e2000e101d54 */
[C---:B--2---:R-:W-:Y:S02]  /*e7a0*/  FMUL.FTZ R10, R0.reuse, R150 ;  /* 0x00000096000a7220 */ /* 0x044fe40000410000 */
[C---:B------:R-:W-:Y:S05]  /*e7b0*/  FMUL.FTZ R11, R0.reuse, R151 ;  /* 0x00000097000b7220 */ /* 0x040fea0000410000 */
[----:B------:R2:W-:Y:S01]  /*e7c0*/  @P0 LDGSTS.E.BYPASS.LTC128B.128 [R243+0x7080], [R4.64+0x80], !P3 ;  /* 0x0708008004f30fae */ /* 0x0005e2000d901d54 */
[C---:B------:R-:W-:Y:S01]  /*e7d0*/  FMUL.FTZ R26, R0.reuse, R166 ;  /* 0x000000a6001a7220 */ /* 0x040fe20000410000 */
[----:B------:R-:W-:Y:S01]  /*e7e0*/  MOV R166, R251 ;  /* 0x000000fb00a67202 */ /* 0x000fe20000000f00 */
[----:B------:R-:W-:Y:S01]  /*e7f0*/  FMUL.FTZ R27, R0, R167 ;  /* 0x000000a7001b7220 */ /* 0x000fe20000410000 */
[----:B---3--:R-:W-:Y:S01]  /*e800*/  @P0 IADD3 R6, P2, R4, UR24, RZ ;  /* 0x0000001804060c10 */ /* 0x008fe2000ff5e0ff */
[C---:B------:R-:W-:Y:S01]  /*e810*/  FMUL.FTZ R30, R0.reuse, R170 ;  /* 0x000000aa001e7220 */ /* 0x040fe20000410000 */
[----:B------:R-:W-:Y:S01]  /*e820*/  MOV R167, R28 ;  /* 0x0000001c00a77202 */ /* 0x000fe20000000f00 */
[C---:B------:R-:W-:Y:S01]  /*e830*/  FMUL.FTZ R31, R0.reuse, R171 ;  /* 0x000000ab001f7220 */ /* 0x040fe20000410000 */
[----:B------:R-:W-:Y:S01]  /*e840*/  @P0 IADD3.X R7, R5, UR25, RZ, P2, !PT ;  /* 0x0000001905070c10 */ /* 0x000fe200097fe4ff */
[----:B------:R-:W-:Y:S01]  /*e850*/  FMUL.FTZ R42, R0, R182 ;  /* 0x000000b6002a7220 */ /* 0x000fe20000410000 */
[----:B------:R-:W-:Y:S01]  /*e860*/  MOV R170, R248 ;  /* 0x000000f800aa7202 */ /* 0x000fe20000000f00 */
[----:B----4-:R-:W-:Y:S01]  /*e870*/  FMUL.FTZ R9, R132, R149 ;  /* 0x0000009584097220 */ /* 0x010fe20000410000 */
[----:B------:R-:W-:Y:S01]  /*e880*/  MOV R171, R247 ;  /* 0x000000f700ab7202 */ /* 0x000fe20000000f00 */
[----:B------:R3:W-:Y:S01]  /*e890*/  @P0 LDGSTS.E.BYPASS.LTC128B.128 [R243+0x6080], [R6.64], !P4 ;  /* 0x0608000006f30fae */ /* 0x0007e2000e101d54 */
[--C-:B-1----:R-:W-:Y:S02]  /*e8a0*/  FFMA.FTZ R2, R12, c[0x0][0x2d0], -R192.reuse ;  /* 0x0000b4000c027a23 */ /* 0x102fe400000108c0 */
[----:B------:R-:W-:Y:S02]  /*e8b0*/  FMUL.FTZ R12, R132, R152 ;  /* 0x00000098840c7220 */ /* 0x000fe40000410000 */
[----:B------:R1:W-:Y:S01]  /*e8c0*/  MUFU.EX2 R199, R2 ;  /* 0x0000000200c77308 */ /* 0x0003e20000000800 */
[C---:B------:R-:W-:Y:S01]  /*e8d0*/  FMUL.FTZ R43, R0.reuse, R183 ;  /* 0x000000b7002b7220 */ /* 0x040fe20000410000 */
[----:B------:R-:W-:Y:S01]  /*e8e0*/  MOV R183, R172 ;  /* 0x000000ac00b77202 */ /* 0x000fe20000000f00 */
[----:B------:R3:W-:Y:S01]  /*e8f0*/  @P0 LDGSTS.E.BYPASS.LTC128B.128 [R243+0x7880], [R6.64+0x80], !P3 ;  /* 0x0788008006f30fae */ /* 0x0007e2000d901d54 */
[C---:B------:R-:W-:Y:S01]  /*e900*/  FMUL.FTZ R46, R0.reuse, R186 ;  /* 0x000000ba002e7220 */ /* 0x040fe20000410000 */
[----:B------:R-:W-:Y:S01]  /*e910*/  MOV R172, R167 ;  /* 0x000000a700ac7202 */ /* 0x000fe20000000f00 */
[C---:B------:R-:W-:Y:S01]  /*e920*/  FMUL.FTZ R47, R0.reuse, R187 ;  /* 0x000000bb002f7220 */ /* 0x040fe20000410000 */
[----:B------:R-:W-:Y:S01]  /*e930*/  PLOP3.LUT P0, PT, PT, PT, UP0, 0x80, 0x0 ;  /* 0x000000000000781c */ /* 0x000fe20003f0f008 */
[----:B------:R-:W-:Y:S02]  /*e940*/  FMUL.FTZ R58, R0, R58 ;  /* 0x0000003a003a7220 */ /* 0x000fe40000410000 */
[----:B--2---:R-:W-:Y:S01]  /*e950*/  FMUL.FTZ R5, R134, R145 ;  /* 0x0000009186057220 */ /* 0x004fe20000410000 */
[----:B------:R-:W2:Y:S01]  /*e960*/  LDSM.16.MT88.4 R20, [R225+0x2080] ;  /* 0x00208000e114783b */ /* 0x000ea20000004200 */
[----:B------:R-:W-:Y:S01]  /*e970*/  F2FP.BF16.PACK_AB R145, R29, R252 ;  /* 0x000000fc1d91723e */ /* 0x000fe200000010ff */
[C---:B------:R-:W-:Y:S02]  /*e980*/  FMUL.FTZ R59, R0.reuse, R59 ;  /* 0x0000003b003b7220 */ /* 0x040fe40000410000 */
[C---:B------:R-:W-:Y:S02]  /*e990*/  FMUL.FTZ R62, R0.reuse, R62 ;  /* 0x0000003e003e7220 */ /* 0x040fe40000410000 */
[C---:B------:R-:W-:Y:S02]  /*e9a0*/  FMUL.FTZ R63, R0.reuse, R63 ;  /* 0x0000003f003f7220 */ /* 0x040fe40000410000 */
[----:B------:R-:W4:Y:S01]  /*e9b0*/  LDSM.16.MT88.4 R36, [R226+0x2080] ;  /* 0x00208000e224783b */ /* 0x000f220000004200 */
[C---:B------:R-:W-:Y:S02]  /*e9c0*/  FMUL.FTZ R74, R0.reuse, R74 ;  /* 0x0000004a004a7220 */ /* 0x040fe40000410000 */
[----:B------:R-:W-:Y:S02]  /*e9d0*/  FMUL.FTZ R75, R0, R75 ;  /* 0x0000004b004b7220 */ /* 0x000fe40000410000 */
[----:B-1----:R-:W-:Y:S02]  /*e9e0*/  FFMA.FTZ R2, R13, c[0x0][0x2d0], -R192 ;  /* 0x0000b4000d027a23 */ /* 0x002fe400000108c0 */
[----:B------:R-:W-:Y:S01]  /*e9f0*/  FMUL.FTZ R13, R132, R153 ;  /* 0x00000099840d7220 */ /* 0x000fe20000410000 */
[----:B------:R-:W-:Y:S01]  /*ea00*/  LDSM.16.MT88.4 R156, [R227+0x2080] ;  /* 0x00208000e39c783b */ /* 0x000fe20000004200 */
[----:B------:R-:W1:Y:S01]  /*ea10*/  MUFU.EX2 R196, R2 ;  /* 0x0000000200c47308 */ /* 0x000e620000000800 */
[----:B------:R-:W-:Y:S02]  /*ea20*/  FMUL.FTZ R78, R0, R78 ;  /* 0x0000004e004e7220 */ /* 0x000fe40000410000 */
[----:B---3--:R-:W-:Y:S01]  /*ea30*/  FMUL.FTZ R6, R133, R146 ;  /* 0x0000009285067220 */ /* 0x008fe20000410000 */
[----:B------:R-:W-:Y:S01]  /*ea40*/  F2FP.BF16.PACK_AB R146, R197, R250 ;  /* 0x000000fac592723e */ /* 0x000fe200000010ff */
[----:B------:R-:W-:Y:S01]  /*ea50*/  FMUL.FTZ R7, R133, R147 ;  /* 0x0000009385077220 */ /* 0x000fe20000410000 */
[----:B------:R-:W-:Y:S01]  /*ea60*/  F2FP.BF16.PACK_AB R147, R198, R249 ;  /* 0x000000f9c693723e */ /* 0x000fe200000010ff */
[C---:B------:R-:W-:Y:S01]  /*ea70*/  FMUL.FTZ R79, R0.reuse, R79 ;  /* 0x0000004f004f7220 */ /* 0x040fe20000410000 */
[----:B------:R-:W-:Y:S01]  /*ea80*/  LDSM.16.MT88.4 R188, [R228+0x3080] ;  /* 0x00308000e4bc783b */ /* 0x000fe20000004200 */
[C---:B------:R-:W-:Y:S02]  /*ea90*/  FMUL.FTZ R90, R0.reuse, R90 ;  /* 0x0000005a005a7220 */ /* 0x040fe40000410000 */
[C---:B------:R-:W-:Y:S02]  /*eaa0*/  FMUL.FTZ R91, R0.reuse, R91 ;  /* 0x0000005b005b7220 */ /* 0x040fe40000410000 */
[C---:B------:R-:W-:Y:S02]  /*eab0*/  FMUL.FTZ R94, R0.reuse, R94 ;  /* 0x0000005e005e7220 */ /* 0x040fe40000410000 */
[C---:B------:R-:W-:Y:S01]  /*eac0*/  FMUL.FTZ R95, R0.reuse, R95 ;  /* 0x0000005f005f7220 */ /* 0x040fe20000410000 */
[----:B------:R-:W0:Y:S01]  /*ead0*/  LDGDEPBAR ;  /* 0x00000000000079af */ /* 0x000e220000000000 */
[C---:B------:R-:W-:Y:S02]  /*eae0*/  FMUL.FTZ R106, R0.reuse, R106 ;  /* 0x0000006a006a7220 */ /* 0x040fe40000410000 */
[C---:B------:R-:W-:Y:S02]  /*eaf0*/  FMUL.FTZ R107, R0.reuse, R107 ;  /* 0x0000006b006b7220 */ /* 0x040fe40000410000 */
[C---:B------:R-:W-:Y:S02]  /*eb00*/  FMUL.FTZ R110, R0.reuse, R110 ;  /* 0x0000006e006e7220 */ /* 0x040fe40000410000 */
[----:B------:R-:W-:Y:S01]  /*eb10*/  FMUL.FTZ R111, R0, R111 ;  /* 0x0000006f006f7220 */ /* 0x000fe20000410000 */
[----:B-1----:R-:W-:Y:S01]  /*eb20*/  F2FP.BF16.PACK_AB R150, R196, R199 ;  /* 0x000000c7c496723e */ /* 0x002fe200000010ff */
[----:B------:R-:W-:Y:S02]  /*eb30*/  FMUL.FTZ R2, R3, c[0x0][0x2d0] ;  /* 0x0000b40003027a20 */ /* 0x000fe40000410000 */
[----:B------:R-:W-:Y:S02]  /*eb40*/  FMUL.FTZ R122, R0, R122 ;  /* 0x0000007a007a7220 */ /* 0x000fe40000410000 */
[--C-:B------:R-:W-:Y:S01]  /*eb50*/  FFMA.FTZ R4, R202, c[0x0][0x2d0], -R2.reuse ;  /* 0x0000b400ca047a23 */ /* 0x100fe20000010802 */
[----:B------:R-:W-:Y:S01]  /*eb60*/  MOV R202, R211 ;  /* 0x000000d300ca7202 */ /* 0x000fe20000000f00 */
[--C-:B------:R-:W-:Y:S01]  /*eb70*/  FFMA.FTZ R8, R201, c[0x0][0x2d0], -R2.reuse ;  /* 0x0000b400c9087a23 */ /* 0x100fe20000010802 */
[----:B------:R-:W-:Y:S01]  /*eb80*/  MOV R201, R210 ;  /* 0x000000d200c97202 */ /* 0x000fe20000000f00 */
[----:B------:R1:W-:Y:S01]  /*eb90*/  MUFU.EX2 R211, R4 ;  /* 0x0000000400d37308 */ /* 0x0003e20000000800 */
[----:B------:R-:W-:Y:S01]  /*eba0*/  MOV R181, R202 ;  /* 0x000000ca00b57202 */ /* 0x000fe20000000f00 */
[C---:B------:R-:W-:Y:S02]  /*ebb0*/  FMUL.FTZ R123, R0.reuse, R123 ;  /* 0x0000007b007b7220 */ /* 0x040fe40000410000 */
[C---:B------:R-:W-:Y:S02]  /*ebc0*/  FMUL.FTZ R126, R0.reuse, R126 ;  /* 0x0000007e007e7220 */ /* 0x040fe40000410000 */
[----:B------:R-:W-:Y:S02]  /*ebd0*/  FMUL.FTZ R127, R0, R127 ;  /* 0x0000007f007f7220 */ /* 0x000fe40000410000 */
[--C-:B------:R-:W-:Y:S02]  /*ebe0*/  FFMA.FTZ R140, R140, c[0x0][0x2d0], -R2.reuse ;  /* 0x0000b4008c8c7a23 */ /* 0x100fe40000010802 */
[----:B------:R-:W3:Y:S01]  /*ebf0*/  MUFU.EX2 R210, R8 ;  /* 0x0000000800d27308 */ /* 0x000ee20000000800 */
[--C-:B-1----:R-:W-:Y:S02]  /*ec00*/  FFMA.FTZ R4, R14, c[0x0][0x2d0], -R2.reuse ;  /* 0x0000b4000e047a23 */ /* 0x102fe40000010802 */
[----:B------:R-:W-:Y:S07]  /*ec10*/  FMUL.FTZ R14, R0, R154 ;  /* 0x0000009a000e7220 */ /* 0x000fee0000410000 */
[----:B------:R1:W-:Y:S01]  /*ec20*/  MUFU.EX2 R212, R4 ;  /* 0x0000000400d47308 */ /* 0x0003e20000000800 */
[----:B---3--:R-:W-:Y:S01]  /*ec30*/  F2FP.BF16.PACK_AB R149, R211, R210 ;  /* 0x000000d2d395723e */ /* 0x008fe200000010ff */
[C---:B------:R-:W-:Y:S01]  /*ec40*/  FMUL.FTZ R8, R132.reuse, R148 ;  /* 0x0000009484087220 */ /* 0x040fe20000410000 */
[----:B------:R-:W-:Y:S01]  /*ec50*/  F2FP.BF16.PACK_AB R148, R25, R28 ;  /* 0x0000001c1994723e */ /* 0x000fe200000010ff */
[----:B------:R-:W-:Y:S01]  /*ec60*/  FMUL.FTZ R28, R132, R168 ;  /* 0x000000a8841c7220 */ /* 0x000fe20000410000 */
[----:B------:R-:W-:Y:S01]  /*ec70*/  MOV R168, R250 ;  /* 0x000000fa00a87202 */ /* 0x000fe20000000f00 */
        /* <DEDUP_REMOVED lines=11> */
[----:B------:R-:W-:Y:S01]  /*ed30*/  MOV R161, R29 ;  /* 0x0000001d00a17202 */ /* 0x000fe20000000f00 */
[----:B------:R-:W-:Y:S01]  /*ed40*/  FMUL.FTZ R20, R134, R160 ;  /* 0x000000a086147220 */ /* 0x000fe20000410000 */
[----:B------:R-:W-:Y:S01]  /*ed50*/  MOV R160, R33 ;  /* 0x0000002100a07202 */ /* 0x000fe20000000f00 */
[----:B------:R-:W-:Y:S01]  /*ed60*/  FMUL.FTZ R29, R132, R169 ;  /* 0x000000a9841d7220 */ /* 0x000fe20000410000 */
[C---:B------:R-:W-:Y:S04]  /*ed70*/  HMMA.16816.F32.BF16 R16, R144.reuse, R22, R16 ;  /* 0x000000169010723c */ /* 0x040fe80000041810 */
[----:B------:R-:W-:Y:S01]  /*ed80*/  MOV R169, R249 ;  /* 0x000000f900a97202 */ /* 0x000fe20000000f00 */
[----:B------:R-:W-:Y:S01]  /*ed90*/  FMUL.FTZ R33, R134, R173 ;  /* 0x000000ad86217220 */ /* 0x000fe20000410000 */
[----:B------:R-:W-:Y:S01]  /*eda0*/  MOV R173, R244 ;  /* 0x000000f400ad7202 */ /* 0x000fe20000000f00 */
[C---:B------:R-:W-:Y:S01]  /*edb0*/  FMUL.FTZ R22, R133.reuse, R162 ;  /* 0x000000a285167220 */ /* 0x040fe20000410000 */
[----:B------:R-:W-:Y:S01]  /*edc0*/  MOV R162, R25 ;  /* 0x0000001900a27202 */ /* 0x000fe20000000f00 */
[C---:B------:R-:W-:Y:S03]  /*edd0*/  FMUL.FTZ R25, R132.reuse, R165 ;  /* 0x000000a584197220 */ /* 0x040fe60000410000 */
[----:B------:R-:W-:Y:S01]  /*ede0*/  MOV R165, R252 ;  /* 0x000000fc00a57202 */ /* 0x000fe20000000f00 */
[----:B------:R-:W-:Y:S01]  /*edf0*/  FMUL.FTZ R23, R133, R163 ;  /* 0x000000a385177220 */ /* 0x000fe20000410000 */
[----:B------:R1:W-:Y:S01]  /*ee00*/  MUFU.EX2 R252, R138 ;  /* 0x0000008a00fc7308 */ /* 0x0003e20000000800 */
[----:B------:R-:W-:Y:S01]  /*ee10*/  MOV R163, R24 ;  /* 0x0000001800a37202 */ /* 0x000fe20000000f00 */
[----:B------:R-:W-:Y:S01]  /*ee20*/  FMUL.FTZ R24, R132, R164 ;  /* 0x000000a484187220 */ /* 0x000fe20000410000 */
[----:B------:R-:W-:Y:S02]  /*ee30*/  MOV R164, R223 ;  /* 0x000000df00a47202 */ /* 0x000fe40000000f00 */
[----:B------:R-:W-:Y:S01]  /*ee40*/  MOV R180, R160 ;  /* 0x000000a000b47202 */ /* 0x000fe20000000f00 */
[-C--:B----4-:R-:W-:Y:S03]  /*ee50*/  HMMA.16816.F32.BF16 R20, R144, R36.reuse, R20 ;  /* 0x000000249014723c */ /* 0x090fe60000041814 */
[----:B------:R-:W-:Y:S02]  /*ee60*/  MOV R175, R164 ;  /* 0x000000a400af7202 */ /* 0x000fe40000000f00 */
[----:B------:R-:W-:Y:S02]  /*ee70*/  MOV R182, R180 ;  /* 0x000000b400b67202 */ /* 0x000fe40000000f00 */
[----:B------:R-:W-:Y:S01]  /*ee80*/  MOV R180, R218 ;  /* 0x000000da00b47202 */ /* 0x000fe20000000f00 */
[C---:B------:R-:W-:Y:S07]  /*ee90*/  HMMA.16816.F32.BF16 R24, R148.reuse, R36, R24 ;  /* 0x000000249418723c */ /* 0x040fee0000041818 */
[C---:B------:R-:W-:Y:S01]  /*eea0*/  FMUL.FTZ R36, R134.reuse, R176 ;  /* 0x000000b086247220 */ /* 0x040fe20000410000 */
[-C--:B------:R-:W-:Y:S04]  /*eeb0*/  HMMA.16816.F32.BF16 R28, R148, R38.reuse, R28 ;  /* 0x00000026941c723c */ /* 0x080fe8000004181c */
[--C-:B-1----:R-:W-:Y:S01]  /*eec0*/  FFMA.FTZ R138, R205, c[0x0][0x2d0], -R142.reuse ;  /* 0x0000b400cd8a7a23 */ /* 0x102fe2000001088e */
[----:B------:R-:W-:Y:S01]  /*eed0*/  MOV R176, R173 ;  /* 0x000000ad00b07202 */ /* 0x000fe20000000f00 */
[----:B------:R-:W-:Y:S01]  /*eee0*/  FMUL.FTZ R37, R134, R177 ;  /* 0x000000b186257220 */ /* 0x000fe20000410000 */
[----:B------:R-:W-:Y:S01]  /*eef0*/  MOV R173, R166 ;  /* 0x000000a600ad7202 */ /* 0x000fe20000000f00 */
[C---:B------:R-:W-:Y:S01]  /*ef00*/  HMMA.16816.F32.BF16 R32, R144.reuse, R38, R32 ;  /* 0x000000269020723c */ /* 0x040fe20000041820 */
[----:B------:R1:W2:Y:S03]  /*ef10*/  MUFU.EX2 R251, R138 ;  /* 0x0000008a00fb7308 */ /* 0x0002a60000000800 */
[----:B------:R-:W-:Y:S02]  /*ef20*/  MOV R177, R171 ;  /* 0x000000ab00b17202 */ /* 0x000fe40000000f00 */
[----:B------:R-:W-:Y:S01]  /*ef30*/  MOV R171, R161 ;  /* 0x000000a100ab7202 */ /* 0x000fe20000000f00 */
[C---:B------:R-:W-:Y:S01]  /*ef40*/  FMUL.FTZ R38, R133.reuse, R178 ;  /* 0x000000b285267220 */ /* 0x040fe20000410000 */
[----:B------:R-:W-:Y:S01]  /*ef50*/  MOV R178, R170 ;  /* 0x000000aa00b27202 */ /* 0x000fe20000000f00 */
[----:B------:R-:W-:Y:S03]  /*ef60*/  FMUL.FTZ R39, R133, R179 ;  /* 0x000000b385277220 */ /* 0x000fe60000410000 */
[----:B------:R-:W-:Y:S02]  /*ef70*/  MOV R179, R163 ;  /* 0x000000a300b37202 */ /* 0x000fe40000000f00 */
[----:B------:R-:W-:Y:S02]  /*ef80*/  MOV R170, R162 ;  /* 0x000000a200aa7202 */ /* 0x000fe40000000f00 */
[-C--:B------:R-:W-:Y:S01]  /*ef90*/  HMMA.16816.F32.BF16 R36, R144, R152.reuse, R36 ;  /* 0x000000989024723c */ /* 0x080fe20000041824 */
[----:B------:R-:W-:Y:S07]  /*efa0*/  LDSM.16.MT88.4 R160, [R226+0x2880] ;  /* 0x00288000e2a0783b */ /* 0x000fee0000004200 */
        /* <DEDUP_REMOVED lines=8> */
[----:B-1----:R-:W-:Y:S04]  /*f030*/  FFMA.FTZ R138, R204, c[0x0][0x2d0], -R142 ;  /* 0x0000b400cc8a7a23 */ /* 0x002fe8000001088e */
[-C--:B------:R-:W-:Y:S01]  /*f040*/  HMMA.16816.F32.BF16 R60, R148, R158.reuse, R60 ;  /* 0x0000009e943c723c */ /* 0x080fe2000004183c */
[----:B------:R1:W4:Y:S07]  /*f050*/  MUFU.EX2 R249, R138 ;  /* 0x0000008a00f97308 */ /* 0x00032e0000000800 */
[C---:B------:R-:W-:Y:S01]  /*f060*/  HMMA.16816.F32.BF16 R64, R144.reuse, R158, R64 ;  /* 0x0000009e9040723c */ /* 0x040fe20000041840 */
[----:B------:R-:W2:Y:S07]  /*f070*/  LDSM.16.MT88.4 R156, [R226+0x3880] ;  /* 0x00388000e29c783b */ /* 0x000eae0000004200 */
[-C--:B---3--:R-:W-:Y:S08]  /*f080*/  HMMA.16816.F32.BF16 R68, R144, R152.reuse, R68 ;  /* 0x000000989044723c */ /* 0x088ff00000041844 */
[C---:B------:R-:W-:Y:S04]  /*f090*/  HMMA.16816.F32.BF16 R72, R148.reuse, R152, R72 ;  /* 0x000000989448723c */ /* 0x040fe80000041848 */
[--C-:B-1----:R-:W-:Y:S04]  /*f0a0*/  FFMA.FTZ R138, R214, c[0x0][0x2d0], -R143.reuse ;  /* 0x0000b400d68a7a23 */ /* 0x102fe8000001088f */
[-C--:B------:R-:W-:Y:S01]  /*f0b0*/  HMMA.16816.F32.BF16 R76, R148, R154.reuse, R76 ;  /* 0x0000009a944c723c */ /* 0x080fe2000004184c */
[----:B------:R1:W-:Y:S07]  /*f0c0*/  MUFU.EX2 R248, R138 ;  /* 0x0000008a00f87308 */ /* 0x0003ee0000000800 */
[C---:B------:R-:W-:Y:S01]  /*f0d0*/  HMMA.16816.F32.BF16 R80, R144.reuse, R154, R80 ;  /* 0x0000009a9050723c */ /* 0x040fe20000041850 */
[----:B------:R-:W3:Y:S07]  /*f0e0*/  LDSM.16.MT88.4 R152, [R228+0x3880] ;  /* 0x00388000e498783b */ /* 0x000eee0000004200 */
[-C--:B--2---:R-:W-:Y:S08]  /*f0f0*/  HMMA.16816.F32.BF16 R84, R144, R156.reuse, R84 ;  /* 0x0000009c9054723c */ /* 0x084ff00000041854 */
[C---:B------:R-:W-:Y:S04]  /*f100*/  HMMA.16816.F32.BF16 R88, R148.reuse, R156, R88 ;  /* 0x0000009c9458723c */ /* 0x040fe80000041858 */
[--C-:B-1----:R-:W-:Y:S04]  /*f110*/  FFMA.FTZ R138, R209, c[0x0][0x2d0], -R143.reuse ;  /* 0x0000b400d18a7a23 */ /* 0x102fe8000001088f */
[-C--:B------:R-:W-:Y:S01]  /*f120*/  HMMA.16816.F32.BF16 R92, R148, R158.reuse, R92 ;  /* 0x0000009e945c723c */ /* 0x080fe2000004185c */
[----:B------:R1:W2:Y:S07]  /*f130*/  MUFU.EX2 R247, R138 ;  /* 0x0000008a00f77308 */ /* 0x0002ae0000000800 */
        /* <DEDUP_REMOVED lines=14> */
[----:B------:R-:W-:Y:S01]  /*f220*/  HMMA.16816.F32.BF16 R128, R144, R158, R128 ;  /* 0x0000009e9080723c */ /* 0x000fe20000041880 */
[----:B------:R-:W-:Y:S06]  /*f230*/  LDSM.16.MT88.4 R156, [R227+0x2880] ;  /* 0x00288000e39c783b */ /* 0x000fec0000004200 */
[----:B------:R-:W-:Y:S02]  /*f240*/  F2FP.BF16.PACK_AB R144, R251, R252 ;  /* 0x000000fcfb90723e */ /* 0x000fe400000010ff */
[----:B----4-:R-:W-:Y:S03]  /*f250*/  F2FP.BF16.PACK_AB R146, R249, R250 ;  /* 0x000000faf992723e */ /* 0x010fe600000010ff */
[----:B------:R-:W-:Y:S01]  /*f260*/  F2FP.BF16.PACK_AB R145, R247, R248 ;  /* 0x000000f8f791723e */ /* 0x000fe200000010ff */
[--C-:B-1----:R-:W-:Y:S01]  /*f270*/  FFMA.FTZ R138, R221, c[0x0][0x2d0], -R192.reuse ;  /* 0x0000b400dd8a7a23 */ /* 0x102fe200000108c0 */
[----:B--2---:R-:W-:Y:S03]  /*f280*/  F2FP.BF16.PACK_AB R147, R245, R246 ;  /* 0x000000f6f593723e */ /* 0x004fe600000010ff */
[----:B------:R1:W-:Y:S04]  /*f290*/  MUFU.EX2 R244, R138 ;  /* 0x0000008a00f47308 */ /* 0x0003e80000000800 */
[-C--:B---3--:R-:W-:Y:S03]  /*f2a0*/  HMMA.16816.F32.BF16 R4, R144, R152.reuse, R4 ;  /* 0x000000989004723c */ /* 0x088fe60000041804 */
[--C-:B-1----:R-:W-:Y:S04]  /*f2b0*/  FFMA.FTZ R138, R220, c[0x0][0x2d0], -R192.reuse ;  /* 0x0000b400dc8a7a23 */ /* 0x102fe800000108c0 */
[----:B------:R1:W2:Y:S02]  /*f2c0*/  MUFU.EX2 R242, R138 ;  /* 0x0000008a00f27308 */ /* 0x0002a40000000800 */
[--C-:B-1----:R-:W-:Y:S03]  /*f2d0*/  FFMA.FTZ R138, R222, c[0x0][0x2d0], -R192.reuse ;  /* 0x0000b400de8a7a23 */ /* 0x102fe600000108c0 */
[----:B--2---:R-:W-:Y:S05]  /*f2e0*/  F2FP.BF16.PACK_AB R148, R242, R244 ;  /* 0x000000f4f294723e */ /* 0x004fea00000010ff */
[----:B------:R1:W-:Y:S02]  /*f2f0*/  MUFU.EX2 R223, R138 ;  /* 0x0000008a00df7308 */ /* 0x0003e40000000800 */
[----:B-1----:R-:W-:Y:S01]  /*f300*/  FFMA.FTZ R138, R174, c[0x0][0x2d0], -R192 ;  /* 0x0000b400ae8a7a23 */ /* 0x002fe200000108c0 */
[----:B------:R-:W-:Y:S02]  /*f310*/  MOV R174, R165 ;  /* 0x000000a500ae7202 */ /* 0x000fe40000000f00 */
[----:B------:R-:W1:Y:S05]  /*f320*/  LDSM.16.MT88.4 R164, [R228+0x2880] ;  /* 0x00288000e4a4783b */ /* 0x000e6a0000004200 */
[----:B------:R2:W3:Y:S02]  /*f330*/  MUFU.EX2 R222, R138 ;  /* 0x0000008a00de7308 */ /* 0x0004e40000000800 */
[--C-:B--2---:R-:W-:Y:S01]  /*f340*/  FFMA.FTZ R138, R194, c[0x0][0x2d0], -R2.reuse ;  /* 0x0000b400c28a7a23 */ /* 0x104fe20000010802 */
[----:B---3--:R-:W-:Y:S07]  /*f350*/  F2FP.BF16.PACK_AB R150, R222, R223 ;  /* 0x000000dfde96723e */ /* 0x008fee00000010ff */
[----:B------:R2:W-:Y:S02]  /*f360*/  MUFU.EX2 R205, R138 ;  /* 0x0000008a00cd7308 */ /* 0x0005e40000000800 */
[--C-:B--2---:R-:W-:Y:S08]  /*f370*/  FFMA.FTZ R138, R193, c[0x0][0x2d0], -R2.reuse ;  /* 0x0000b400c18a7a23 */ /* 0x104ff00000010802 */
[----:B------:R2:W3:Y:S02]  /*f380*/  MUFU.EX2 R204, R138 ;  /* 0x0000008a00cc7308 */ /* 0x0004e40000000800 */
[--C-:B--2---:R-:W-:Y:S01]  /*f390*/  FFMA.FTZ R138, R195, c[0x0][0x2d0], -R2.reuse ;  /* 0x0000b400c38a7a23 */ /* 0x104fe20000010802 */
[----:B---3--:R-:W-:Y:S07]  /*f3a0*/  F2FP.BF16.PACK_AB R149, R204, R205 ;  /* 0x000000cdcc95723e */ /* 0x008fee00000010ff */
[----:B------:R2:W-:Y:S02]  /*f3b0*/  MUFU.EX2 R203, R138 ;  /* 0x0000008a00cb7308 */ /* 0x0005e40000000800 */
[----:B--2---:R-:W-:Y:S08]  /*f3c0*/  FFMA.FTZ R138, R215, c[0x0][0x2d0], -R2 ;  /* 0x0000b400d78a7a23 */ /* 0x004ff00000010802 */
[----:B------:R2:W3:Y:S02]  /*f3d0*/  MUFU.EX2 R202, R138 ;  /* 0x0000008a00ca7308 */ /* 0x0004e40000000800 */
[--C-:B--2---:R-:W-:Y:S01]  /*f3e0*/  FFMA.FTZ R138, R181, c[0x0][0x2d0], -R142.reuse ;  /* 0x0000b400b58a7a23 */ /* 0x104fe2000001088e */
[----:B------:R-:W-:Y:S02]  /*f3f0*/  MOV R181, R179 ;  /* 0x000000b300b57202 */ /* 0x000fe40000000f00 */
[----:B------:R-:W-:Y:S05]  /*f400*/  MOV R179, R219 ;  /* 0x000000db00b37202 */ /* 0x000fea0000000f00 */
[----:B------:R2:W-:Y:S01]  /*f410*/  MUFU.EX2 R221, R138 ;  /* 0x0000008a00dd7308 */ /* 0x0005e20000000800 */
[----:B---3--:R-:W-:Y:S07]  /*f420*/  F2FP.BF16.PACK_AB R151, R202, R203 ;  /* 0x000000cbca97723e */ /* 0x008fee00000010ff */
[C---:B------:R-:W-:Y:S08]  /*f430*/  HMMA.16816.F32.BF16 R8, R148.reuse, R152, R8 ;  /* 0x000000989408723c */ /* 0x040ff00000041808 */
[-C--:B------:R-:W-:Y:S08]  /*f440*/  HMMA.16816.F32.BF16 R12, R148, R154.reuse, R12 ;  /* 0x0000009a940c723c */ /* 0x080ff0000004180c */
[C---:B------:R-:W-:Y:S01]  /*f450*/  HMMA.16816.F32.BF16 R16, R144.reuse, R154, R16 ;  /* 0x0000009a9010723c */ /* 0x040fe20000041810 */
[----:B------:R-:W3:Y:S03]  /*f460*/  LDSM.16.MT88.4 R152, [R225+0x4080] ;  /* 0x00408000e198783b */ /* 0x000ee60000004200 */
[--C-:B--2---:R-:W-:Y:S01]  /*f470*/  FFMA.FTZ R138, R178, c[0x0][0x2d0], -R142.reuse ;  /* 0x0000b400b28a7a23 */ /* 0x104fe2000001088e */
[----:B------:R-:W-:Y:S01]  /*f480*/  MOV R178, R139 ;  /* 0x0000008b00b27202 */ /* 0x000fe20000000f00 */
[--C-:B------:R-:W-:Y:S02]  /*f490*/  FFMA.FTZ R139, R217, c[0x0][0x2d0], -R142.reuse ;  /* 0x0000b400d98b7a23 */ /* 0x100fe4000001088e */
[-C--:B------:R-:W-:Y:S01]  /*f4a0*/  HMMA.16816.F32.BF16 R20, R144, R160.reuse, R20 ;  /* 0x000000a09014723c */ /* 0x080fe20000041814 */
[----:B------:R2:W-:Y:S07]  /*f4b0*/  MUFU.EX2 R219, R138 ;  /* 0x0000008a00db7308 */ /* 0x0005ee0000000800 */
[C---:B------:R-:W-:Y:S03]  /*f4c0*/  HMMA.16816.F32.BF16 R24, R148.reuse, R160, R24 ;  /* 0x000000a09418723c */ /* 0x040fe60000041818 */
[----:B------:R4:W-:Y:S05]  /*f4d0*/  MUFU.EX2 R218, R139 ;  /* 0x0000008b00da7308 */ /* 0x0009ea0000000800 */
[-C--:B------:R-:W-:Y:S08]  /*f4e0*/  HMMA.16816.F32.BF16 R28, R148, R162.reuse, R28 ;  /* 0x000000a2941c723c */ /* 0x080ff0000004181c */
[C---:B------:R-:W-:Y:S01]  /*f4f0*/  HMMA.16816.F32.BF16 R32, R144.reuse, R162, R32 ;  /* 0x000000a29020723c */ /* 0x040fe20000041820 */
[----:B------:R-:W3:Y:S03]  /*f500*/  LDSM.16.MT88.4 R160, [R226+0x4080] ;  /* 0x00408000e2a0783b */ /* 0x000ee60000004200 */
[----:B--2---:R-:W-:Y:S04]  /*f510*/  FFMA.FTZ R138, R216, c[0x0][0x2d0], -R142 ;  /* 0x0000b400d88a7a23 */ /* 0x004fe8000001088e */
[-C--:B-1----:R-:W-:Y:S01]  /*f520*/  HMMA.16816.F32.BF16 R36, R144, R164.reuse, R36 ;  /* 0x000000a49024723c */ /* 0x082fe20000041824 */
[----:B------:R1:W2:Y:S03]  /*f530*/  MUFU.EX2 R220, R138 ;  /* 0x0000008a00dc7308 */ /* 0x0002a60000000800 */
[--C-:B----4-:R-:W-:Y:S01]  /*f540*/  FFMA.FTZ R139, R180, c[0x0][0x2d0], -R143.reuse ;  /* 0x0000b400b48b7a23 */ /* 0x110fe2000001088f */
[----:B------:R-:W-:Y:S03]  /*f550*/  MOV R180, R199 ;  /* 0x000000c700b47202 */ /* 0x000fe60000000f00 */
[C---:B------:R-:W-:Y:S03]  /*f560*/  HMMA.16816.F32.BF16 R40, R148.reuse, R164, R40 ;  /* 0x000000a49428723c */ /* 0x040fe60000041828 */
[----:B------:R-:W-:Y:S05]  /*f570*/  MUFU.EX2 R214, R139 ;  /* 0x0000008b00d67308 */ /* 0x000fea0000000800 */
[-C--:B------:R-:W-:Y:S05]  /*f580*/  HMMA.16816.F32.BF16 R44, R148, R166.reuse, R44 ;  /* 0x000000a6942c723c */ /* 0x080fea000004182c */
[----:B------:R4:W-:Y:S03]  /*f590*/  MUFU.EX2 R139, R140 ;  /* 0x0000008c008b7308 */ /* 0x0009e60000000800 */
[C---:B------:R-:W-:Y:S04]  /*f5a0*/  HMMA.16816.F32.BF16 R48, R144.reuse, R166, R48 ;  /* 0x000000a69030723c */ /* 0x040fe80000041830 */
[--C-:B-1----:R-:W-:Y:S01]  /*f5b0*/  FFMA.FTZ R138, R183, c[0x0][0x2d0], -R143.reuse ;  /* 0x0000b400b78a7a23 */ /* 0x102fe2000001088f */
[----:B------:R-:W-:Y:S02]  /*f5c0*/  MOV R183, R196 ;  /* 0x000000c400b77202 */ /* 0x000fe40000000f00 */
[----:B--2---:R-:W-:Y:S01]  /*f5d0*/  F2FP.BF16.PACK_AB R142, R218, R220 ;  /* 0x000000dcda8e723e */ /* 0x004fe200000010ff */
[-C--:B------:R-:W-:Y:S01]  /*f5e0*/  HMMA.16816.F32.BF16 R52, R144, R156.reuse, R52 ;  /* 0x0000009c9034723c */ /* 0x080fe20000041834 */
[----:B------:R1:W-:Y:S07]  /*f5f0*/  MUFU.EX2 R217, R138 ;  /* 0x0000008a00d97308 */ /* 0x0003ee0000000800 */
[C---:B------:R-:W-:Y:S04]  /*f600*/  HMMA.16816.F32.BF16 R56, R148.reuse, R156, R56 ;  /* 0x0000009c9438723c */ /* 0x040fe80000041838 */
[----:B----4-:R-:W-:Y:S04]  /*f610*/  F2FP.BF16.PACK_AB R140, R219, R221 ;  /* 0x000000dddb8c723e */ /* 0x010fe800000010ff */
[-C--:B------:R-:W-:Y:S08]  /*f620*/  HMMA.16816.F32.BF16 R60, R148, R158.reuse, R60 ;  /* 0x0000009e943c723c */ /* 0x080ff0000004183c */
[C---:B------:R-:W-:Y:S01]  /*f630*/  HMMA.16816.F32.BF16 R64, R144.reuse, R158, R64 ;  /* 0x0000009e9040723c */ /* 0x040fe20000041840 */
[----:B------:R-:W2:Y:S03]  /*f640*/  LDSM.16.MT88.4 R156, [R228+0x4080] ;  /* 0x00408000e49c783b */ /* 0x000ea60000004200 */
[--C-:B-1----:R-:W-:Y:S01]  /*f650*/  FFMA.FTZ R138, R182, c[0x0][0x2d0], -R143.reuse ;  /* 0x0000b400b68a7a23 */ /* 0x102fe2000001088f */
[----:B------:R-:W-:Y:S03]  /*f660*/  MOV R182, R198 ;  /* 0x000000c600b67202 */ /* 0x000fe60000000f00 */
[-C--:B---3--:R-:W-:Y:S01]  /*f670*/  HMMA.16816.F32.BF16 R68, R144, R152.reuse, R68 ;  /* 0x000000989044723c */ /* 0x088fe20000041844 */
[----:B------:R1:W-:Y:S07]  /*f680*/  MUFU.EX2 R215, R138 ;  /* 0x0000008a00d77308 */ /* 0x0003ee0000000800 */
[C---:B------:R-:W-:Y:S08]  /*f690*/  HMMA.16816.F32.BF16 R72, R148.reuse, R152, R72 ;  /* 0x000000989448723c */ /* 0x040ff00000041848 */
[-C--:B------:R-:W-:Y:S08]  /*f6a0*/  HMMA.16816.F32.BF16 R76, R148, R154.reuse, R76 ;  /* 0x0000009a944c723c */ /* 0x080ff0000004184c */
[C---:B------:R-:W-:Y:S01]  /*f6b0*/  HMMA.16816.F32.BF16 R80, R144.reuse, R154, R80 ;  /* 0x0000009a9050723c */ /* 0x040fe20000041850 */
[----:B------:R-:W3:Y:S03]  /*f6c0*/  LDSM.16.MT88.4 R152, [R227+0x4080] ;  /* 0x00408000e398783b */ /* 0x000ee60000004200 */
[----:B-1----:R-:W-:Y:S01]  /*f6d0*/  FFMA.FTZ R138, R181, c[0x0][0x2d0], -R143 ;  /* 0x0000b400b58a7a23 */ /* 0x002fe2000001088f */
[----:B------:R-:W-:Y:S03]  /*f6e0*/  MOV R181, R197 ;  /* 0x000000c500b57202 */ /* 0x000fe60000000f00 */
[-C--:B------:R-:W-:Y:S01]  /*f6f0*/  HMMA.16816.F32.BF16 R84, R144, R160.reuse, R84 ;  /* 0x000000a09054723c */ /* 0x080fe20000041854 */
[----:B------:R1:W4:Y:S01]  /*f700*/  MUFU.EX2 R216, R138 ;  /* 0x0000008a00d87308 */ /* 0x0003220000000800 */
[----:B------:R-:W-:Y:S06]  /*f710*/  LDSM.16.MT88.4 R196, [R227+0x3080] ;  /* 0x00308000e3c4783b */ /* 0x000fec0000004200 */
[C---:B------:R-:W-:Y:S08]  /*f720*/  HMMA.16816.F32.BF16 R88, R148.reuse, R160, R88 ;  /* 0x000000a09458723c */ /* 0x040ff00000041858 */
[-C--:B------:R-:W-:Y:S08]  /*f730*/  HMMA.16816.F32.BF16 R92, R148, R162.reuse, R92 ;  /* 0x000000a2945c723c */ /* 0x080ff0000004185c */
[C---:B------:R-:W-:Y:S01]  /*f740*/  HMMA.16816.F32.BF16 R96, R144.reuse, R162, R96 ;  /* 0x000000a29060723c */ /* 0x040fe20000041860 */
[----:B------:R-:W3:Y:S03]  /*f750*/  LDSM.16.MT88.4 R160, [R225+0x3080] ;  /* 0x00308000e1a0783b */ /* 0x000ee60000004200 */
[--C-:B-1----:R-:W-:Y:S01]  /*f760*/  FFMA.FTZ R138, R179, c[0x0][0x2d0], -R192.reuse ;  /* 0x0000b400b38a7a23 */ /* 0x102fe200000108c0 */
[----:B----4-:R-:W-:Y:S02]  /*f770*/  F2FP.BF16.PACK_AB R143, R214, R216 ;  /* 0x000000d8d68f723e */ /* 0x010fe400000010ff */
[----:B------:R-:W-:Y:S01]  /*f780*/  MOV R179, R201 ;  /* 0x000000c900b37202 */ /* 0x000fe20000000f00 */
[-C--:B--2---:R-:W-:Y:S01]  /*f790*/  HMMA.16816.F32.BF16 R100, R144, R156.reuse, R100 ;  /* 0x0000009c9064723c */ /* 0x084fe20000041864 */
[----:B------:R1:W-:Y:S07]  /*f7a0*/  MUFU.EX2 R209, R138 ;  /* 0x0000008a00d17308 */ /* 0x0003ee0000000800 */
[C---:B------:R-:W-:Y:S08]  /*f7b0*/  HMMA.16816.F32.BF16 R104, R148.reuse, R156, R104 ;  /* 0x0000009c9468723c */ /* 0x040ff00000041868 */
[-C--:B------:R-:W-:Y:S08]  /*f7c0*/  HMMA.16816.F32.BF16 R108, R148, R158.reuse, R108 ;  /* 0x0000009e946c723c */ /* 0x080ff0000004186c */
[C---:B------:R-:W-:Y:S04]  /*f7d0*/  HMMA.16816.F32.BF16 R112, R144.reuse, R158, R112 ;  /* 0x0000009e9070723c */ /* 0x040fe80000041870 */
[--C-:B-1----:R-:W-:Y:S01]  /*f7e0*/  FFMA.FTZ R138, R178, c[0x0][0x2d0], -R192.reuse ;  /* 0x0000b400b28a7a23 */ /* 0x102fe200000108c0 */
[----:B------:R-:W-:Y:S03]  /*f7f0*/  MOV R178, R172 ;  /* 0x000000ac00b27202 */ /* 0x000fe60000000f00 */
[-C--:B---3--:R-:W-:Y:S01]  /*f800*/  HMMA.16816.F32.BF16 R116, R144, R152.reuse, R116 ;  /* 0x000000989074723c */ /* 0x088fe20000041874 */
[----:B------:R1:W2:Y:S07]  /*f810*/  MUFU.EX2 R207, R138 ;  /* 0x0000008a00cf7308 */ /* 0x0002ae0000000800 */
[C---:B------:R-:W-:Y:S08]  /*f820*/  HMMA.16816.F32.BF16 R120, R148.reuse, R152, R120 ;  /* 0x000000989478723c */ /* 0x040ff00000041878 */
[-C--:B------:R-:W-:Y:S08]  /*f830*/  HMMA.16816.F32.BF16 R124, R148, R154.reuse, R124 ;  /* 0x0000009a947c723c */ /* 0x080ff0000004187c */
[----:B------:R-:W-:Y:S04]  /*f840*/  HMMA.16816.F32.BF16 R128, R144, R154, R128 ;  /* 0x0000009a9080723c */ /* 0x000fe80000041880 */
[--C-:B-1----:R-:W-:Y:S01]  /*f850*/  FFMA.FTZ R138, R177, c[0x0][0x2d0], -R192.reuse ;  /* 0x0000b400b18a7a23 */ /* 0x102fe200000108c0 */
[----:B------:R-:W-:Y:S03]  /*f860*/  MOV R177, R173 ;  /* 0x000000ad00b17202 */ /* 0x000fe60000000f00 */
[----:B------:R1:W-:Y:S04]  /*f870*/  MUFU.EX2 R208, R138 ;  /* 0x0000008a00d07308 */ /* 0x0003e80000000800 */
[----:B-1----:R-:W-:Y:S01]  /*f880*/  FFMA.FTZ R138, R176, c[0x0][0x2d0], -R192 ;  /* 0x0000b400b08a7a23 */ /* 0x002fe200000108c0 */
[----:B------:R-:W-:Y:S02]  /*f890*/  MOV R176, R174 ;  /* 0x000000ae00b07202 */ /* 0x000fe40000000f00 */
[----:B--2---:R-:W-:Y:S03]  /*f8a0*/  F2FP.BF16.PACK_AB R192, R207, R209 ;  /* 0x000000d1cfc0723e */ /* 0x004fe600000010ff */
        /* <DEDUP_REMOVED lines=29> */
[----:B------:R-:W-:Y:S02]  /*fa80*/  MOV R26, R168 ;  /* 0x000000a8001a7202 */ /* 0x000fe40000000f00 */
[-C--:B------:R-:W-:Y:S01]  /*fa90*/  HMMA.16816.F32.BF16 R168, R192, R174.reuse, R28 ;  /* 0x000000aec0a8723c */ /* 0x080fe2000004181c */
[----:B------:R-:W4:Y:S02]  /*faa0*/  LDL.LU R28, [R1+0x8] ;  /* 0x00000800011c7983 */ /* 0x000f240000300800 */
[----:B------:R-:W-:Y:S02]  /*fab0*/  MOV R20, R180 ;  /* 0x000000b400147202 */ /* 0x000fe40000000f00 */
[----:B------:R-:W4:Y:S02]  /*fac0*/  LDL.LU R30, [R1+0x10] ;  /* 0x00001000011e7983 */ /* 0x000f240000300800 */
[----:B------:R-:W-:Y:S01]  /*fad0*/  MOV R29, R178 ;  /* 0x000000b2001d7202 */ /* 0x000fe20000000f00 */
[C---:B------:R-:W-:Y:S01]  /*fae0*/  HMMA.16816.F32.BF16 R172, R140.reuse, R174, R32 ;  /* 0x000000ae8cac723c */ /* 0x040fe20000041820 */
[----:B------:R-:W4:Y:S04]  /*faf0*/  LDL.LU R31, [R1+0x14] ;  /* 0x00001400011f7983 */ /* 0x000f280000300800 */
[----:B------:R-:W4:Y:S02]  /*fb00*/  LDL.LU R34, [R1+0xc] ;  /* 0x00000c0001227983 */ /* 0x000f240000300800 */
[----:B------:R-:W-:Y:S02]  /*fb10*/  MOV R33, R177 ;  /* 0x000000b100217202 */ /* 0x000fe40000000f00 */
        /* <DEDUP_REMOVED lines=27> */
[----:B------:R-:W-:Y:S04]  /*fcd0*/  FFMA.FTZ R4, R0, R31, R210 ;  /* 0x0000001f00047223 */ /* 0x000fe800000100d2 */
[----:B------:R-:W-:Y:S02]  /*fce0*/  FADD.FTZ R0, R24, R133 ;  /* 0x0000008518007221 */ /* 0x000fe40000010000 */
[----:B------:R-:W-:Y:S02]  /*fcf0*/  FFMA.FTZ R134, R134, R34, R33 ;  /* 0x0000002286867223 */ /* 0x000fe40000010021 */
        /* <DEDUP_REMOVED lines=41> */
[----:B------:R-:W-:Y:S01]  /*ff90*/  FADD.FTZ R0, R201, R6 ;  /* 0x00000006c9007221 */ /* 0x000fe20000010000 */
[----:B------:R-:W-:Y:S01]  /*ffa0*/  STL [R1+0x8], R4 ;  /* 0x0000080401007387 */ /* 0x000fe20000100800 */
[----:B------:R-:W-:Y:S02]  /*ffb0*/  FADD.FTZ R2, R206, R2 ;  /* 0x00000002ce027221 */ /* 0x000fe40000010000 */
[----:B------:R-:W-:Y:S01]  /*ffc0*/  FADD.FTZ R0, R139, R0 ;  /* 0x000000008b007221 */ /* 0x000fe20000010000 */
[----:B------:R-:W-:Y:S02]  /*ffd0*/  MOV R139, R3 ;  /* 0x00000003008b7202 */ /* 0x000fe40000000f00 */
[----:B------:R1:W-:Y:S01]  /*ffe0*/  STL [R1+0x10], R2 ;  /* 0x0000100201007387 */ /* 0x0003e20000100800 */
[----:B------:R-:W-:Y:S01]  /*fff0*/  FADD.FTZ R0, R138, R0 ;  /* 0x000000008a007221 */ /* 0x000fe20000010000 */
[----:B------:R-:W-:Y:S04]  /*10000*/  MOV R138, R135 ;  /* 0x00000087008a7202 */ /* 0x000fe80000000f00 */
[----:B------:R2:W-:Y:S01]  /*10010*/  STL [R1+0x14], R0 ;  /* 0x0000140001007387 */ /* 0x0005e20000100800 */
[----:B-1----:R-:W-:Y:S01]  /*10020*/  MOV R2, R137 ;  /* 0x0000008900027202 */ /* 0x002fe20000000f00 */
[----:B------:R-:W-:-:S05]  /*10030*/  @P0 BRA `(.L_x_1048) ;  /* 0xffffc92000000947 */ /* 0x000fca000383ffff */
.L_x_1047:
[----:B------:R-:W-:-:S06]  /*10040*/  UISETP.GE.AND UP0, UPT, UR13, UR8, UPT ;  /* 0x000000080d00728c */ /* 0x000fcc000bf06270 */
[----:B------:R-:W-:-:S13]  /*10050*/  PLOP3.LUT P0, PT, PT, PT, UP0, 0x80, 0x0 ;  /* 0x000000000000781c */ /* 0x000fda0003f0f008 */
        /* <DEDUP_REMOVED lines=25> */
.L_x_1066:
[----:B-1----:R-:W3:Y:S01]  /*101f0*/  LDL.64 R2, [R1+0x20] ;  /* 0x0000200001027983 */ /* 0x002ee20000100a00 */
[----:B------:R-:W-:Y:S04]  /*10200*/  DEPBAR.LE SB0, 0x0 ;  /* 0x000080000000791a */ /* 0x000fe80000000000 */
[----:B------:R-:W-:Y:S01]  /*10210*/  USHF.R.S32.HI UR5, URZ, 0x1f, UR13 ;  /* 0x0000001f3f057899 */ /* 0x000fe2000801140d */
[----:B------:R-:W4:Y:S01]  /*10220*/  LDL.64 R12, [R1+0x18] ;  /* 0x00001800010c7983 */ /* 0x000f220000100a00 */
[----:B------:R-:W-:Y:S01]  /*10230*/  UIMAD UR4, UR25, UR13, URZ ;  /* 0x0000000d190472a4 */ /* 0x000fe2000f8e023f */
[----:B------:R-:W-:Y:S01]  /*10240*/  MOV R20, UR22 ;  /* 0x0000001600147c02 */ /* 0x000fe20008000f00 */
[----:B------:R-:W-:Y:S01]  /*10250*/  UISETP.GT.AND UP0, UPT, UR13, UR8, UPT ;  /* 0x000000080d00728c */ /* 0x000fe2000bf04270 */
[----:B------:R-:W-:Y:S01]  /*10260*/  MOV R21, UR23 ;  /* 0x0000001700157c02 */ /* 0x000fe20008000f00 */
[----:B------:R-:W-:Y:S01]  /*10270*/  UIMAD UR4, UR5, UR22, UR4 ;  /* 0x00000016050472a4 */ /* 0x000fe2000f8e0204 */
[----:B------:R-:W-:Y:S01]  /*10280*/  BAR.SYNC.DEFER_BLOCKING 0x0 ;  /* 0x0000000000007b1d */ /* 0x000fe20000010000 */
[----:B------:R-:W-:Y:S06]  /*10290*/  UISETP.NE.AND UP1, UPT, UR17, URZ, UPT ;  /* 0x0000003f1100728c */ /* 0x000fec000bf25270 */
[----:B------:R-:W-:Y:S01]  /*102a0*/  PLOP3.LUT P2, PT, PT, PT, UP1, 0x80, 0x0 ;  /* 0x000000000000781c */ /* 0x000fe20003f4f018 */
[----:B------:R-:W-:Y:S04]  /*102b0*/  @UP0 UIADD3 UR27, UR13, -0x1, URZ ;  /* 0xffffffff0d1b0890 */ /* 0x000fe8000fffe03f */
[----:B------:R-:W-:Y:S01]  /*102c0*/  @UP0 USHF.R.S32.HI UR26, URZ, 0x1f, UR27 ;  /* 0x0000001f3f1a0899 */ /* 0x000fe2000801141b */
        /* <DEDUP_REMOVED lines=15> */
[C---:B---3--:R-:W-:Y:S05]  /*103c0*/  IMAD.WIDE.U32 R2, R20.reuse, UR13, R2 ;  /* 0x0000000d14027c25 */ /* 0x048fea000f8e0002 */
[----:B------:R-:W-:Y:S01]  /*103d0*/  IADD3 R0, R3, UR4, RZ ;  /* 0x0000000403007c10 */ /* 0x000fe2000fffe0ff */
[----:B----4-:R-:W-:Y:S01]  /*103e0*/  IMAD.WIDE.U32 R20, R20, UR13, R12 ;  /* 0x0000000d14147c25 */ /* 0x010fe2000f8e000c */
[C---:B------:R-:W-:Y:S01]  /*103f0*/  LEA R24, P1, R2.reuse, c[0x0][0x1f8], 0x1 ;  /* 0x00007e0002187a11 */ /* 0x040fe200078208ff */
[-C--:B------:R-:W-:Y:S03]  /*10400*/  HMMA.16816.F32.BF16 R12, R44, R18.reuse, RZ ;  /* 0x000000122c0c723c */ /* 0x080fe600000418ff */
[----:B------:R-:W-:Y:S02]  /*10410*/  LEA.HI.X R25, R2, c[0x0][0x1fc], R0, 0x1, P1 ;  /* 0x00007f0002197a11 */ /* 0x000fe400008f0c00 */
[----:B------:R-:W-:Y:S01]  /*10420*/  IADD3 R3, R21, UR4, RZ ;  /* 0x0000000415037c10 */ /* 0x000fe2000fffe0ff */
[----:B------:R-:W-:Y:S01]  /*10430*/  ULDC.64 UR4, c[0x0][0x1e0] ;  /* 0x0000780000047ab9 */ /* 0x000fe20000000a00 */
[C---:B------:R-:W-:Y:S01]  /*10440*/  LEA R28, P0, R20.reuse, c[0x0][0x1f8], 0x1 ;  /* 0x00007e00141c7a11 */ /* 0x040fe200078008ff */
[C---:B------:R-:W-:Y:S01]  /*10450*/  HMMA.16816.F32.BF16 R16, R48.reuse, R18, RZ ;  /* 0x000000123010723c */ /* 0x040fe200000418ff */
[----:B------:R-:W-:Y:S01]  /*10460*/  @!PT LDS RZ, [RZ] ;  /* 0x00000000fffff984 */ /* 0x000fe20000000800 */
[----:B------:R-:W-:Y:S01]  /*10470*/  @!PT LDS RZ, [RZ] ;  /* 0x00000000fffff984 */ /* 0x000fe20000000800 */
[----:B------:R-:W-:Y:S01]  /*10480*/  @!PT LDS RZ, [RZ] ;  /* 0x00000000fffff984 */ /* 0x000fe20000000800 */
[----:B------:R3:W-:Y:S03]  /*10490*/  LDGSTS.E.BYPASS.LTC128B.128 [R243+0x2080], [R24.64], !P4 ;  /* 0x0208000018f37fae */ /* 0x0007e6000e101d54 */
[----:B------:R-:W-:Y:S01]  /*104a0*/  LEA.HI.X R29, R20, c[0x0][0x1fc], R3, 0x1, P0 ;  /* 0x00007f00141d7a11 */ /* 0x000fe200000f0c03 */
[----:B------:R-:W-:Y:S01]  /*104b0*/  @UP0 UIMAD.WIDE.U32 UR28, UR27, UR4, URZ ;  /* 0x000000041b1c02a5 */ /* 0x000fe2000f8e003f */
[----:B------:R-:W-:Y:S01]  /*104c0*/  IADD3 R2, P0, R24, UR12, RZ ;  /* 0x0000000c18027c10 */ /* 0x000fe2000ff1e0ff */
[----:B------:R-:W-:Y:S01]  /*104d0*/  @UP0 UIMAD UR26, UR26, UR4, URZ ;  /* 0x000000041a1a02a4 */ /* 0x000fe2000f8e023f */
[-C--:B------:R-:W-:Y:S01]  /*104e0*/  HMMA.16816.F32.BF16 R20, R48, R32.reuse, RZ ;  /* 0x000000203014723c */ /* 0x080fe200000418ff */
[----:B------:R4:W-:Y:S02]  /*104f0*/  LDGSTS.E.BYPASS.LTC128B.128 [R243+0x3880], [R28.64], !P3 ;  /* 0x038800001cf37fae */ /* 0x0009e4000d901d54 */
[----:B------:R-:W-:Y:S01]  /*10500*/  @UP0 UIMAD UR26, UR27, UR5, UR26 ;  /* 0x000000051b1a02a4 */ /* 0x000fe2000f8e021a */
[----:B------:R-:W-:Y:S02]  /*10510*/  IADD3.X R3, R25, UR11, RZ, P0, !PT ;  /* 0x0000000b19037c10 */ /* 0x000fe400087fe4ff */
[C---:B------:R-:W-:Y:S01]  /*10520*/  IADD3 R38, P1, R2.reuse, UR12, RZ ;  /* 0x0000000c02267c10 */ /* 0x040fe2000ff3e0ff */
[----:B------:R-:W-:Y:S01]  /*10530*/  @UP0 UIADD3 UR4, UR29, UR26, URZ ;  /* 0x0000001a1d040290 */ /* 0x000fe2000fffe03f */
[----:B------:R-:W-:Y:S01]  /*10540*/  IADD3 R36, P0, R2, UR19, RZ ;  /* 0x0000001302247c10 */ /* 0x000fe2000ff1e0ff */
[----:B------:R2:W-:Y:S01]  /*10550*/  LDGSTS.E.BYPASS.LTC128B.128 [R243+0x2880], [R2.64], !P4 ;  /* 0x0288000002f37fae */ /* 0x0005e2000e101d54 */
[----:B------:R-:W-:Y:S02]  /*10560*/  UIMAD UR29, UR13, -0x30, URZ ;  /* 0xffffffd00d1d78a4 */ /* 0x000fe4000f8e023f */
[C---:B------:R-:W-:Y:S01]  /*10570*/  IADD3.X R39, R3.reuse, UR11, RZ, P1, !PT ;  /* 0x0000000b03277c10 */ /* 0x040fe20008ffe4ff */
[----:B------:R-:W-:Y:S01]  /*10580*/  @UP0 UIMAD UR4, UR4, 0x30, URZ ;  /* 0x00000030040408a4 */ /* 0x000fe2000f8e023f */
[----:B------:R-:W-:Y:S02]  /*10590*/  IADD3.X R37, R3, UR24, RZ, P0, !PT ;  /* 0x0000001803257c10 */ /* 0x000fe400087fe4ff */
[----:B------:R-:W-:Y:S01]  /*105a0*/  PLOP3.LUT P1, PT, PT, PT, UP0, 0x80, 0x0 ;  /* 0x000000000000781c */ /* 0x000fe20003f2f008 */
[----:B------:R2:W-:Y:S01]  /*105b0*/  LDGSTS.E.BYPASS.LTC128B.128 [R243+0x4080], [R2.64+0x80], !P3 ;  /* 0x0408008002f37fae */ /* 0x0005e2000d901d54 */
[----:B------:R-:W-:Y:S01]  /*105c0*/  PLOP3.LUT P0, PT, PT, PT, UP1, 0x80, 0x0 ;  /* 0x000000000000781c */ /* 0x000fe20003f0f018 */
[----:B------:R-:W-:Y:S01]  /*105d0*/  UISETP.NE.AND UP0, UPT, UR16, URZ, UPT ;  /* 0x0000003f1000728c */ /* 0x000fe2000bf05270 */
[C---:B---3--:R-:W-:Y:S01]  /*105e0*/  HMMA.16816.F32.BF16 R24, R44.reuse, R32, RZ ;  /* 0x000000202c18723c */ /* 0x048fe200000418ff */
[----:B------:R-:W-:Y:S04]  /*105f0*/  MOV R0, UR28 ;  /* 0x0000001c00007c02 */ /* 0x000fe80008000f00 */
[----:B------:R3:W-:Y:S03]  /*10600*/  LDGSTS.E.BYPASS.LTC128B.128 [R243+0x3080], [R38.64], !P4 ;  /* 0x0308000026f37fae */ /* 0x0007e6000e101d54 */
[-C--:B----4-:R-:W-:Y:S05]  /*10610*/  HMMA.16816.F32.BF16 R28, R44, R34.reuse, RZ ;  /* 0x000000222c1c723c */ /* 0x090fea00000418ff */
[----:B------:R3:W-:Y:S03]  /*10620*/  LDGSTS.E.BYPASS.LTC128B.128 [R243+0x4880], [R36.64], !P3 ;  /* 0x0488000024f37fae */ /* 0x0007e6000d901d54 */
[C---:B------:R-:W-:Y:S05]  /*10630*/  HMMA.16816.F32.BF16 R32, R48.reuse, R34, RZ ;  /* 0x000000223020723c */ /* 0x040fea00000418ff */
[----:B------:R-:W-:Y:S08]  /*10640*/  LDSM.16.M88.4 R212, [R232+0x8080] ;  /* 0x00808000e8d4783b */ /* 0x000ff00000000200 */
[----:B------:R-:W0:Y:S08]  /*10650*/  LDGDEPBAR ;  /* 0x00000000000079af */ /* 0x000e300000000000 */
[----:B------:R-:W4:Y:S01]  /*10660*/  LDSM.16.M88.4 R216, [R230+0x5080] ;  /* 0x00508000e6d8783b */ /* 0x000f220000000200 */
[-C--:B---3--:R-:W-:Y:S07]  /*10670*/  HMMA.16816.F32.BF16 R36, R48, R140.reuse, RZ ;  /* 0x0000008c3024723c */ /* 0x088fee00000418ff */
[----:B------:R-:W3:Y:S01]  /*10680*/  LDSM.16.M88.4 R220, [R232+0xa080] ;  /* 0x00a08000e8dc783b */ /* 0x000ee20000000200 */
[C---:B------:R-:W-:Y:S08]  /*10690*/  HMMA.16816.F32.BF16 R40, R44.reuse, R140, RZ ;  /* 0x0000008c2c28723c */ /* 0x040ff000000418ff */
[-C--:B------:R-:W-:Y:S08]  /*106a0*/  HMMA.16816.F32.BF16 R44, R44, R142.reuse, RZ ;  /* 0x0000008e2c2c723c */ /* 0x080ff000000418ff */
[----:B------:R-:W-:Y:S01]  /*106b0*/  HMMA.16816.F32.BF16 R48, R48, R142, RZ ;  /* 0x0000008e3030723c */ /* 0x000fe200000418ff */
[----:B------:R-:W3:Y:S07]  /*106c0*/  LDSM.16.M88.4 R140, [R230+0x5880] ;  /* 0x00588000e68c783b */ /* 0x000eee0000000200 */
[-C--:B-1----:R-:W-:Y:S05]  /*106d0*/  HMMA.16816.F32.BF16 R4, R192, R196.reuse, R4 ;  /* 0x000000c4c004723c */ /* 0x082fea0000041804 */
[----:B--2---:R-:W-:Y:S02]  /*106e0*/  @P1 MOV R3, R247 ;  /* 0x000000f700031202 */ /* 0x004fe40000000f00 */
[----:B------:R-:W-:Y:S01]  /*106f0*/  @P1 MOV R2, R244 ;  /* 0x000000f400021202 */ /* 0x000fe20000000f00 */
[C---:B------:R-:W-:Y:S04]  /*10700*/  HMMA.16816.F32.BF16 R8, R200.reuse, R196, R8 ;  /* 0x000000c4c808723c */ /* 0x040fe80000041808 */
[----:B------:R-:W-:Y:S04]  /*10710*/  @P1 IMAD.WIDE.U32 R2, R0, 0x30, R2 ;  /* 0x0000003000021825 */ /* 0x000fe800078e0002 */
[-C--:B------:R-:W-:Y:S04]  /*10720*/  HMMA.16816.F32.BF16 R12, R200, R198.reuse, R12 ;  /* 0x000000c6c80c723c */ /* 0x080fe8000004180c */
[----:B------:R-:W-:Y:S01]  /*10730*/  @P2 IMAD.HI.U32 R0, R242, c[0x0][0x2c8], RZ ;  /* 0x0000b200f2002a27 */ /* 0x000fe200078e00ff */
[----:B------:R-:W-:Y:S03]  /*10740*/  @P1 IADD3 R3, R3, UR4, RZ ;  /* 0x0000000403031c10 */ /* 0x000fe6000fffe0ff */
[C---:B------:R-:W-:Y:S01]  /*10750*/  HMMA.16816.F32.BF16 R16, R192.reuse, R198, R16 ;  /* 0x000000c6c010723c */ /* 0x040fe20000041810 */
[----:B------:R-:W1:Y:S03]  /*10760*/  LDSM.16.M88.4 R196, [R230+0x6080] ;  /* 0x00608000e6c4783b */ /* 0x000e660000000200 */
[----:B------:R-:W-:Y:S04]  /*10770*/  @P1 SHF.L.U64.HI R3, R2, 0x1, R3 ;  /* 0x0000000102031819 */ /* 0x000fe80000010203 */
        /* <DEDUP_REMOVED lines=11> */
[-C--:B----4-:R-:W-:Y:S01]  /*10830*/  HMMA.16816.F32.BF16 R4, R212, R216.reuse, R4 ;  /* 0x000000d8d404723c */ /* 0x090fe20000041804 */
[----:B------:R-:W4:Y:S07]  /*10840*/  LDSM.16.M88.4 R208, [R229+0x800] ;  /* 0x00080000e5d0783b */ /* 0x000f2e0000000200 */
        /* <DEDUP_REMOVED lines=15> */
[-C--:B--2---:R-:W-:Y:S01]  /*10940*/  HMMA.16816.F32.BF16 R4, R192, R200.reuse, R4 ;  /* 0x000000c8c004723c */ /* 0x084fe20000041804 */
[----:B------:R-:W2:Y:S07]  /*10950*/  LDSM.16.M88.4 R212, [R231+0xe080] ;  /* 0x00e08000e7d4783b */ /* 0x000eae0000000200 */
        /* <DEDUP_REMOVED lines=8> */
[----:B------:R-:W-:Y:S07]  /*109e0*/  LDSM.16.M88.4 R208, [R239] ;  /* 0x00000000efd0783b */ /* 0x000fee0000000200 */
[-C--:B---3--:R-:W-:Y:S08]  /*109f0*/  HMMA.16816.F32.BF16 R36, R192, R216.reuse, R36 ;  /* 0x000000d8c024723c */ /* 0x088ff00000041824 */
[C---:B------:R-:W-:Y:S08]  /*10a00*/  HMMA.16816.F32.BF16 R40, R204.reuse, R216, R40 ;  /* 0x000000d8cc28723c */ /* 0x040ff00000041828 */
[-C--:B------:R-:W-:Y:S01]  /*10a10*/  HMMA.16816.F32.BF16 R44, R204, R218.reuse, R44 ;  /* 0x000000dacc2c723c */ /* 0x080fe2000004182c */
[----:B------:R-:W3:Y:S07]  /*10a20*/  LDSM.16.M88.4 R204, [R224+0x7880] ;  /* 0x00788000e0cc783b */ /* 0x000eee0000000200 */
[----:B------:R-:W-:Y:S01]  /*10a30*/  HMMA.16816.F32.BF16 R48, R192, R218, R48 ;  /* 0x000000dac030723c */ /* 0x000fe20000041830 */
[----:B------:R-:W4:Y:S07]  /*10a40*/  LDSM.16.M88.4 R192, [R233+0xc080] ;  /* 0x00c08000e9c0783b */ /* 0x000f2e0000000200 */
[-C--:B-1----:R-:W-:Y:S01]  /*10a50*/  HMMA.16816.F32.BF16 R4, R140, R196.reuse, R4 ;  /* 0x000000c48c04723c */ /* 0x082fe20000041804 */
[----:B------:R-:W1:Y:S07]  /*10a60*/  LDSM.16.M88.4 R216, [R233+0xe080] ;  /* 0x00e08000e9d8783b */ /* 0x000e6e0000000200 */
[C---:B--2---:R-:W-:Y:S08]  /*10a70*/  HMMA.16816.F32.BF16 R8, R212.reuse, R196, R8 ;  /* 0x000000c4d408723c */ /* 0x044ff00000041808 */
        /* <DEDUP_REMOVED lines=13> */
[----:B------:R-:W3:Y:S07]  /*10b50*/  LDSM.16.M88.4 R140, [R232+0xc080] ;  /* 0x00c08000e88c783b */ /* 0x000eee0000000200 */
        /* <DEDUP_REMOVED lines=14> */
[----:B------:R-:W2:Y:S07]  /*10c40*/  LDSM.16.M88.4 R216, [R234+0xc080] ;  /* 0x00c08000ead8783b */ /* 0x000eae0000000200 */
[----:B------:R-:W-:Y:S01]  /*10c50*/  HMMA.16816.F32.BF16 R48, R192, R198, R48 ;  /* 0x000000c6c030723c */ /* 0x000fe20000041830 */
[----:B------:R-:W2:Y:S07]  /*10c60*/  LDSM.16.M88.4 R192, [R236+0xe080] ;  /* 0x00e08000ecc0783b */ /* 0x000eae0000000200 */
[-C--:B---3--:R-:W-:Y:S08]  /*10c70*/  HMMA.16816.F32.BF16 R4, R140, R200.reuse, R4 ;  /* 0x000000c88c04723c */ /* 0x088ff00000041804 */
        /* <DEDUP_REMOVED lines=11> */
[-C--:B--2---:R-:W-:Y:S08]  /*10d30*/  HMMA.16816.F32.BF16 R4, R216, R220.reuse, R4 ;  /* 0x000000dcd804723c */ /* 0x084ff00000041804 */
        /* <DEDUP_REMOVED lines=21> */
[----:B------:R-:W1:Y:S10]  /*10e90*/  MUFU.TANH R206, R6 ;  /* 0x0000000600ce7308 */ /* 0x000e740000002400 */
[----:B------:R1:W1:Y:S01]  /*10ea0*/  MUFU.TANH R204, R7 ;  /* 0x0000000700cc7308 */ /* 0x0002620000002400 */
[----:B---3--:R-:W3:Y:S09]  /*10eb0*/  LDL R13, [R1+0x4] ;  /* 0x00000400010d7983 */ /* 0x008ef20000100800 */
        /* <DEDUP_REMOVED lines=13> */
[----:B------:R1:W1:Y:S01]  /*10f90*/  MUFU.TANH R142, R16 ;  /* 0x00000010008e7308 */ /* 0x0002620000002400 */
[----:B------:R-:W-:Y:S01]  /*10fa0*/  MOV R4, R242 ;  /* 0x000000f200047202 */ /* 0x000fe20000000f00 */
[-C--:B------:R-:W-:Y:S04]  /*10fb0*/  HMMA.16816.F32.BF16 R28, R192, R6.reuse, R28 ;  /* 0x00000006c01c723c */ /* 0x080fe8000004181c */
[----:B------:R-:W-:Y:S04]  /*10fc0*/  @P0 SHF.R.U32.HI R4, RZ, c[0x0][0x2cc], R0 ;  /* 0x0000b300ff040a19 */ /* 0x000fe80000011600 */
[----:B------:R-:W2:Y:S01]  /*10fd0*/  MUFU.TANH R197, R19 ;  /* 0x0000001300c57308 */ /* 0x000ea20000002400 */
[----:B------:R-:W-:Y:S01]  /*10fe0*/  MOV R0, UR29 ;  /* 0x0000001d00007c02 */ /* 0x000fe20008000f00 */
[C---:B------:R-:W-:Y:S04]  /*10ff0*/  HMMA.16816.F32.BF16 R32, R216.reuse, R6, R32 ;  /* 0x00000006d820723c */ /* 0x040fe80000041820 */
[----:B------:R-:W-:Y:S02]  /*11000*/  FMUL.FTZ R20, R20, c[0x0][0x320] ;  /* 0x0000c80014147a20 */ /* 0x000fe40000410000 */
[----:B------:R-:W-:Y:S02]  /*11010*/  FMUL.FTZ R21, R21, c[0x0][0x320] ;  /* 0x0000c80015157a20 */ /* 0x000fe40000410000 */
[----:B------:R-:W2:Y:S01]  /*11020*/  MUFU.TANH R196, R18 ;  /* 0x0000001200c47308 */ /* 0x000ea20000002400 */
[----:B------:R-:W-:Y:S03]  /*11030*/  @P1 SHF.L.U32 R6, R2, 0x1, RZ ;  /* 0x0000000102061819 */ /* 0x000fe600000006ff */
[----:B------:R-:W-:Y:S01]  /*11040*/  FMUL.FTZ R22, R22, c[0x0][0x320] ;  /* 0x0000c80016167a20 */ /* 0x000fe20000410000 */
[-C--:B-1----:R-:W-:Y:S03]  /*11050*/  HMMA.16816.F32.BF16 R36, R216, R8.reuse, R36 ;  /* 0x00000008d824723c */ /* 0x082fe60000041824 */
[----:B------:R-:W-:Y:S02]  /*11060*/  FMUL.FTZ R23, R23, c[0x0][0x320] ;  /* 0x0000c80017177a20 */ /* 0x000fe40000410000 */
[----:B------:R-:W-:Y:S01]  /*11070*/  FMUL.FTZ R24, R24, c[0x0][0x320] ;  /* 0x0000c80018187a20 */ /* 0x000fe20000410000 */
[----:B------:R1:W1:Y:S01]  /*11080*/  MUFU.TANH R135, R20 ;  /* 0x0000001400877308 */ /* 0x0002620000002400 */
[----:B------:R-:W-:Y:S01]  /*11090*/  FMUL.FTZ R25, R25, c[0x0][0x320] ;  /* 0x0000c80019197a20 */ /* 0x000fe20000410000 */
[C---:B------:R-:W-:Y:S04]  /*110a0*/  HMMA.16816.F32.BF16 R40, R192.reuse, R8, R40 ;  /* 0x00000008c028723c */ /* 0x040fe80000041828 */
[----:B------:R-:W-:Y:S02]  /*110b0*/  FMUL.FTZ R26, R26, c[0x0][0x320] ;  /* 0x0000c8001a1a7a20 */ /* 0x000fe40000410000 */
[----:B------:R-:W-:Y:S01]  /*110c0*/  FMUL.FTZ R27, R27, c[0x0][0x320] ;  /* 0x0000c8001b1b7a20 */ /* 0x000fe20000410000 */
[C---:B------:R-:W-:Y:S01]  /*110d0*/  @P1 IADD3 R8, P5, R6.reuse, 0x80, RZ ;  /* 0x0000008006081810 */ /* 0x040fe20007fbe0ff */
[----:B------:R-:W1:Y:S01]  /*110e0*/  MUFU.TANH R133, R21 ;  /* 0x0000001500857308 */ /* 0x000e620000002400 */
[----:B------:R-:W-:Y:S01]  /*110f0*/  @P1 IADD3 R6, P6, R6, c[0x0][0x1c8], RZ ;  /* 0x0000720006061a10 */ /* 0x000fe20007fde0ff */
[-C--:B------:R-:W-:Y:S03]  /*11100*/  HMMA.16816.F32.BF16 R44, R192, R10.reuse, R44 ;  /* 0x0000000ac02c723c */ /* 0x080fe6000004182c */
[----:B------:R-:W-:Y:S01]  /*11110*/  @P1 IADD3.X R7, R3, c[0x0][0x1cc], RZ, P6, !PT ;  /* 0x0000730003071a10 */ /* 0x000fe200037fe4ff */
[----:B------:R-:W-:Y:S01]  /*11120*/  FMUL.FTZ R28, R28, c[0x0][0x320] ;  /* 0x0000c8001c1c7a20 */ /* 0x000fe20000410000 */
[----:B------:R-:W-:Y:S01]  /*11130*/  @P1 IADD3 R8, P2, R8, c[0x0][0x1c8], RZ ;  /* 0x0000720008081a10 */ /* 0x000fe20007f5e0ff */
[----:B------:R-:W-:Y:S01]  /*11140*/  FMUL.FTZ R29, R29, c[0x0][0x320] ;  /* 0x0000c8001d1d7a20 */ /* 0x000fe20000410000 */
[----:B------:R-:W-:Y:S01]  /*11150*/  @P1 IADD3 R2, P0, R6, UR7, RZ ;  /* 0x0000000706021c10 */ /* 0x000fe2000ff1e0ff */
[----:B------:R2:W2:Y:S01]  /*11160*/  MUFU.TANH R141, R22 ;  /* 0x00000016008d7308 */ /* 0x0004a20000002400 */
[----:B------:R-:W-:Y:S01]  /*11170*/  @!PT LDS RZ, [RZ] ;  /* 0x00000000fffff984 */ /* 0x000fe20000000800 */
[----:B------:R-:W-:Y:S01]  /*11180*/  @!PT LDS RZ, [RZ] ;  /* 0x00000000fffff984 */ /* 0x000fe20000000800 */
[----:B------:R-:W-:Y:S01]  /*11190*/  @!PT LDS RZ, [RZ] ;  /* 0x00000000fffff984 */ /* 0x000fe20000000800 */
[----:B------:R4:W-:Y:S01]  /*111a0*/  @P1 LDGSTS.E.BYPASS.LTC128B.128 [R243+0x5080], [R6.64], !P4 ;  /* 0x0508000006f31fae */ /* 0x0009e2000e101d54 */
[----:B------:R-:W-:Y:S04]  /*111b0*/  HMMA.16816.F32.BF16 R48, R216, R10, R48 ;  /* 0x0000000ad830723c */ /* 0x000fe80000041830 */
[----:B------:R-:W-:Y:S01]  /*111c0*/  @P1 IADD3.X R9, RZ, c[0x0][0x1cc], R3, P2, P5 ;  /* 0x00007300ff091a10 */ /* 0x000fe200017ea403 */
[----:B------:R-:W-:Y:S01]  /*111d0*/  FMUL.FTZ R16, R17, c[0x0][0x320] ;  /* 0x0000c80011107a20 */ /* 0x000fe20000410000 */
[----:B------:R-:W-:Y:S01]  /*111e0*/  @P1 IADD3.X R3, R7, UR6, RZ, P0, !PT ;  /* 0x0000000607031c10 */ /* 0x000fe200087fe4ff */
[----:B------:R-:W-:Y:S01]  /*111f0*/  FMUL.FTZ R30, R30, c[0x0][0x320] ;  /* 0x0000c8001e1e7a20 */ /* 0x000fe20000410000 */
[----:B------:R4:W3:Y:S01]  /*11200*/  MUFU.TANH R140, R23 ;  /* 0x00000017008c7308 */ /* 0x0008e20000002400 */
[----:B------:R4:W-:Y:S03]  /*11210*/  @P1 LDGSTS.E.BYPASS.LTC128B.128 [R243+0x6880], [R8.64], !P3 ;  /* 0x0688000008f31fae */ /* 0x0009e6000d901d54 */
[----:B------:R-:W-:Y:S02]  /*11220*/  FMUL.FTZ R31, R31, c[0x0][0x320] ;  /* 0x0000c8001f1f7a20 */ /* 0x000fe40000410000 */
[----:B-1----:R-:W-:Y:S02]  /*11230*/  FMUL.FTZ R20, R33, c[0x0][0x320] ;  /* 0x0000c80021147a20 */ /* 0x002fe40000410000 */
[----:B------:R-:W-:Y:S01]  /*11240*/  FMUL.FTZ R15, R36, c[0x0][0x320] ;  /* 0x0000c800240f7a20 */ /* 0x000fe20000410000 */
[----:B------:R1:W-:Y:S01]  /*11250*/  @P1 LDGSTS.E.BYPASS.LTC128B.128 [R243+0x5880], [R2.64], !P4 ;  /* 0x0588000002f31fae */ /* 0x0003e2000e101d54 */
[----:B------:R1:W1:Y:S01]  /*11260*/  MUFU.TANH R198, R24 ;  /* 0x0000001800c67308 */ /* 0x0002620000002400 */
[----:B------:R-:W-:Y:S02]  /*11270*/  FMUL.FTZ R12, R37, c[0x0][0x320] ;  /* 0x0000c800250c7a20 */ /* 0x000fe40000410000 */
[----:B------:R-:W-:Y:S02]  /*11280*/  FMUL.FTZ R42, R42, c[0x0][0x320] ;  /* 0x0000c8002a2a7a20 */ /* 0x000fe40000410000 */
[----:B--2---:R-:W-:Y:S02]  /*11290*/  FMUL.FTZ R22, R39, c[0x0][0x320] ;  /* 0x0000c80027167a20 */ /* 0x004fe40000410000 */
[----:B------:R2:W-:Y:S01]  /*112a0*/  @P1 LDGSTS.E.BYPASS.LTC128B.128 [R243+0x7080], [R2.64+0x80], !P3 ;  /* 0x0708008002f31fae */ /* 0x0005e2000d901d54 */
[----:B----4-:R-:W-:Y:S01]  /*112b0*/  @P1 IADD3 R6, P0, R2, UR18, RZ ;  /* 0x0000001202061c10 */ /* 0x010fe2000ff1e0ff */
[----:B------:R-:W-:Y:S01]  /*112c0*/  FMUL.FTZ R43, R43, c[0x0][0x320] ;  /* 0x0000c8002b2b7a20 */ /* 0x000fe20000410000 */
[----:B------:R4:W2:Y:S01]  /*112d0*/  MUFU.TANH R143, R25 ;  /* 0x00000019008f7308 */ /* 0x0008a20000002400 */
[----:B------:R-:W-:Y:S01]  /*112e0*/  FMUL.FTZ R21, R45, c[0x0][0x320] ;  /* 0x0000c8002d157a20 */ /* 0x000fe20000410000 */
[----:B------:R-:W-:Y:S01]  /*112f0*/  @P1 IADD3.X R7, R3, UR10, RZ, P0, !PT ;  /* 0x0000000a03071c10 */ /* 0x000fe200087fe4ff */
[----:B------:R-:W-:Y:S01]  /*11300*/  FMUL.FTZ R46, R46, c[0x0][0x320] ;  /* 0x0000c8002e2e7a20 */ /* 0x000fe20000410000 */
[----:B------:R-:W-:Y:S01]  /*11310*/  PLOP3.LUT P0, PT, PT, PT, UP0, 0x40, 0x0 ;  /* 0x000000000000781c */ /* 0x000fe20003f0e808 */
[----:B------:R-:W-:Y:S02]  /*11320*/  FMUL.FTZ R23, R44, c[0x0][0x320] ;  /* 0x0000c8002c177a20 */ /* 0x000fe40000410000 */
[----:B------:R-:W-:Y:S01]  /*11330*/  FMUL.FTZ R47, R47, c[0x0][0x320] ;  /* 0x0000c8002f2f7a20 */ /* 0x000fe20000410000 */
[----:B------:R-:W-:Y:S01]  /*11340*/  @P1 IADD3 R8, P2, R2, UR7, RZ ;  /* 0x0000000702081c10 */ /* 0x000fe2000ff5e0ff */
[----:B------:R-:W-:Y:S01]  /*11350*/  FMUL.FTZ R11, R48, c[0x0][0x320] ;  /* 0x0000c800300b7a20 */ /* 0x000fe20000410000 */
[----:B------:R2:W2:Y:S01]  /*11360*/  MUFU.TANH R215, R26 ;  /* 0x0000001a00d77308 */ /* 0x0004a20000002400 */
[----:B------:R-:W-:Y:S01]  /*11370*/  FMUL.FTZ R10, R49, c[0x0][0x320] ;  /* 0x0000c800310a7a20 */ /* 0x000fe20000410000 */
[----:B------:R-:W-:Y:S01]  /*11380*/  @P1 IADD3.X R9, R3, UR6, RZ, P2, !PT ;  /* 0x0000000603091c10 */ /* 0x000fe200097fe4ff */
[----:B------:R-:W-:Y:S02]  /*11390*/  FMUL.FTZ R19, R50, c[0x0][0x320] ;  /* 0x0000c80032137a20 */ /* 0x000fe40000410000 */
[----:B-1----:R-:W-:Y:S02]  /*113a0*/  FMUL.FTZ R24, R38, c[0x0][0x320] ;  /* 0x0000c80026187a20 */ /* 0x002fe40000410000 */
[----:B------:R1:W-:Y:S01]  /*113b0*/  @P1 LDGSTS.E.BYPASS.LTC128B.128 [R243+0x6080], [R8.64], !P4 ;  /* 0x0608000008f31fae */ /* 0x0003e2000e101d54 */
[----:B------:R-:W-:Y:S02]  /*113c0*/  FMUL.FTZ R14, R51, c[0x0][0x320] ;  /* 0x0000c800330e7a20 */ /* 0x000fe40000410000 */
[----:B------:R1:W1:Y:S01]  /*113d0*/  MUFU.TANH R213, R27 ;  /* 0x0000001b00d57308 */ /* 0x0002620000002400 */
[----:B----4-:R-:W-:Y:S04]  /*113e0*/  FMUL.FTZ R25, R32, c[0x0][0x320] ;  /* 0x0000c80020197a20 */ /* 0x010fe80000410000 */
[----:B------:R4:W-:Y:S05]  /*113f0*/  @P1 LDGSTS.E.BYPASS.LTC128B.128 [R243+0x7880], [R6.64], !P3 ;  /* 0x0788000006f31fae */ /* 0x0009ea000d901d54 */
[----:B------:R4:W3:Y:S03]  /*11400*/  MUFU.TANH R137, R28 ;  /* 0x0000001c00897308 */ /* 0x0008e60000002400 */
[----:B------:R-:W0:Y:S01]  /*11410*/  LDGDEPBAR ;  /* 0x00000000000079af */ /* 0x000e220000000000 */
[----:B--2---:R-:W-:Y:S06]  /*11420*/  FMUL.FTZ R26, R41, c[0x0][0x320] ;  /* 0x0000c800291a7a20 */ /* 0x004fec0000410000 */
[----:B------:R2:W2:Y:S01]  /*11430*/  MUFU.TANH R136, R29 ;  /* 0x0000001d00887308 */ /* 0x0004a20000002400 */
[----:B------:R-:W3:Y:S01]  /*11440*/  SHFL.IDX PT, R3, R4, RZ, 0x1c1f ;  /* 0x001c1fff04037589 */ /* 0x000ee200000e0000 */
[----:B-1----:R-:W-:Y:S08]  /*11450*/  FMUL.FTZ R27, R35, c[0x0][0x320] ;  /* 0x0000c800231b7a20 */ /* 0x002ff00000410000 */
[----:B------:R-:W1:Y:S01]  /*11460*/  MUFU.TANH R16, R16 ;  /* 0x0000001000107308 */ /* 0x000e620000002400 */
[----:B----4-:R-:W-:Y:S01]  /*11470*/  MOV R6, UR15 ;  /* 0x0000000f00067c02 */ /* 0x010fe20008000f00 */
[----:B------:R-:W-:Y:S08]  /*11480*/  FMUL.FTZ R28, R34, c[0x0][0x320] ;  /* 0x0000c800221c7a20 */ /* 0x000ff00000410000 */
[----:B------:R-:W4:Y:S01]  /*11490*/  MUFU.TANH R30, R30 ;  /* 0x0000001e001e7308 */ /* 0x000f220000002400 */
[----:B--2---:R-:W-:Y:S09]  /*114a0*/  FMUL.FTZ R29, R40, c[0x0][0x320] ;  /* 0x0000c800281d7a20 */ /* 0x004ff20000410000 */
[----:B------:R-:W2:Y:S10]  /*114b0*/  MUFU.TANH R31, R31 ;  /* 0x0000001f001f7308 */ /* 0x000eb40000002400 */
        /* <DEDUP_REMOVED lines=8> */
[----:B------:R-:W-:Y:S02]  /*11540*/  IADD3 R7, -R13, UR29, RZ ;  /* 0x0000001d0d077c10 */ /* 0x000fe4000fffe1ff */
[----:B------:R-:W-:Y:S05]  /*11550*/  IADD3 R6, -R6, UR9, R0 ;  /* 0x0000000906067c10 */ /* 0x000fea000fffe100 */
[----:B------:R-:W3:Y:S01]  /*11560*/  MUFU.TANH R22, R22 ;  /* 0x0000001600167308 */ /* 0x000ee20000002400 */
[C---:B------:R-:W-:Y:S02]  /*11570*/  IADD3 R5, R6.reuse, c[0x0][0x328], RZ ;  /* 0x0000ca0006057a10 */ /* 0x040fe40007ffe0ff */
[----:B------:R-:W-:Y:S02]  /*11580*/  IADD3 R6, R6, UR14, RZ ;  /* 0x0000000e06067c10 */ /* 0x000fe4000fffe0ff */
[-C--:B------:R-:W-:Y:S02]  /*11590*/  IADD3 R2, R5, R3.reuse, RZ ;  /* 0x0000000305027210 */ /* 0x080fe40007ffe0ff */
[----:B------:R-:W-:Y:S03]  /*115a0*/  IADD3 R0, R6, R3, RZ ;  /* 0x0000000306007210 */ /* 0x000fe60007ffe0ff */
        /* <DEDUP_REMOVED lines=13> */
[----:B--234-:R-:W-:Y:S01]  /*11680*/  IMAD.U32 R8, RZ, RZ, UR15 ;  /* 0x0000000fff087e24 */ /* 0x01cfe2000f8e00ff */
        /* <DEDUP_REMOVED lines=13> */
.L_x_1052:
[----:B------:R-:W-:Y:S04]  /*11760*/  MOV R8, c[0x0][0x32c] ;  /* 0x0000cb0000087a02 */ /* 0x000fe80000000f00 */
[----:B------:R-:W-:Y:S11]  /*11770*/  ISETP.NE.AND P0, PT, R8, 0x1, PT ;  /* 0x000000010800780c */ /* 0x000ff60003f05270 */
[----:B------:R-:W-:Y:S02]  /*11780*/  @!UPT UIADD3 URZ, URZ, URZ, URZ ;  /* 0x0000003f3f3ff290 */ /* 0x000fe4000fffe03f */
[----:B------:R-:W-:Y:S05]  /*11790*/  @P0 IMAD.HI.U32 R8, R3, c[0x0][0x330], RZ ;  /* 0x0000cc0003080a27 */ /* 0x000fea00078e00ff */
[----:B------:R-:W-:Y:S02]  /*117a0*/  @P0 SHF.R.U32.HI R3, RZ, c[0x0][0x334], R8 ;  /* 0x0000cd00ff030a19 */ /* 0x000fe40000011608 */
.L_x_1053:
[----:B------:R-:W-:Y:S05]  /*117b0*/  BSYNC B0 ;  /* 0x0000000000007941 */ /* 0x000fea0003800000 */
.L_x_1051:
[----:B------:R-:W-:Y:S05]  /*117c0*/  IMAD R3, R3, c[0x0][0x32c], R7 ;  /* 0x0000cb0003037a24 */ /* 0x000fea00078e0207 */
[----:B------:R-:W-:Y:S02]  /*117d0*/  IADD3 R8, R3, c[0x0][0x32c], RZ ;  /* 0x0000cb0003087a10 */ /* 0x000fe40007ffe0ff */
[----:B------:R-:W-:Y:S02]  /*117e0*/  IMNMX R0, R0, R3, !PT ;  /* 0x0000000300007217 */ /* 0x000fe40007800200 */
[----:B------:R-:W-:Y:S02]  /*117f0*/  IMNMX R2, R2, R8, PT ;  /* 0x0000000802027217 */ /* 0x000fe40003800200 */
.L_x_1050:
[----:B--234-:R-:W-:Y:S01]  /*11800*/  UISETP.GE.AND UP2, UPT, UR29, 0x9, UPT ;  /* 0x000000091d00788c */ /* 0x01cfe2000bf46270 */
        /* <DEDUP_REMOVED lines=46> */
[----:B-1----:R-:W-:Y:S02]  /*11af0*/  FSEL R205, R20, -INF , !P0 ;  /* 0xff80000014cd7808 */ /* 0x002fe40004000000 */
        /* <DEDUP_REMOVED lines=39> */
.L_x_1056:
[----:B------:R-:W-:Y:S04]  /*11d70*/  MOV R8, c[0x0][0x32c] ;  /* 0x0000cb0000087a02 */ /* 0x000fe80000000f00 */
[----:B------:R-:W-:Y:S11]  /*11d80*/  ISETP.NE.AND P0, PT, R8, 0x1, PT ;  /* 0x000000010800780c */ /* 0x000ff60003f05270 */
[----:B------:R-:W-:Y:S02]  /*11d90*/  @!UPT UIADD3 URZ, URZ, URZ, URZ ;  /* 0x0000003f3f3ff290 */ /* 0x000fe4000fffe03f */
[----:B------:R-:W-:Y:S05]  /*11da0*/  @P0 IMAD.HI.U32 R8, R3, c[0x0][0x330], RZ ;  /* 0x0000cc0003080a27 */ /* 0x000fea00078e00ff */
[----:B------:R-:W-:Y:S02]  /*11db0*/  @P0 SHF.R.U32.HI R3, RZ, c[0x0][0x334], R8 ;  /* 0x0000cd00ff030a19 */ /* 0x000fe40000011608 */
.L_x_1057:
[----:B------:R-:W-:Y:S05]  /*11dc0*/  BSYNC B0 ;  /* 0x0000000000007941 */ /* 0x000fea0003800000 */
.L_x_1055:
[----:B------:R-:W-:Y:S05]  /*11dd0*/  IMAD R3, R3, c[0x0][0x32c], R7 ;  /* 0x0000cb0003037a24 */ /* 0x000fea00078e0207 */
[----:B------:R-:W-:Y:S02]  /*11de0*/  IADD3 R8, R3, c[0x0][0x32c], RZ ;  /* 0x0000cb0003087a10 */ /* 0x000fe40007ffe0ff */
[----:B------:R-:W-:Y:S02]  /*11df0*/  IMNMX R0, R0, R3, !PT ;  /* 0x0000000300007217 */ /* 0x000fe40007800200 */
[----:B------:R-:W-:Y:S02]  /*11e00*/  IMNMX R2, R2, R8, PT ;  /* 0x0000000802027217 */ /* 0x000fe40003800200 */
.L_x_1054:
        /* <DEDUP_REMOVED lines=85> */
.L_x_1060:
[----:B------:R-:W-:Y:S04]  /*12360*/  MOV R8, c[0x0][0x32c] ;  /* 0x0000cb0000087a02 */ /* 0x000fe80000000f00 */
[----:B------:R-:W-:Y:S11]  /*12370*/  ISETP.NE.AND P0, PT, R8, 0x1, PT ;  /* 0x000000010800780c */ /* 0x000ff60003f05270 */
[----:B------:R-:W-:Y:S02]  /*12380*/  @!UPT UIADD3 URZ, URZ, URZ, URZ ;  /* 0x0000003f3f3ff290 */ /* 0x000fe4000fffe03f */
[----:B------:R-:W-:Y:S05]  /*12390*/  @P0 IMAD.HI.U32 R8, R3, c[0x0][0x330], RZ ;  /* 0x0000cc0003080a27 */ /* 0x000fea00078e00ff */
[----:B------:R-:W-:Y:S02]  /*123a0*/  @P0 SHF.R.U32.HI R3, RZ, c[0x0][0x334], R8 ;  /* 0x0000cd00ff030a19 */ /* 0x000fe40000011608 */
.L_x_1061:
[----:B------:R-:W-:Y:S05]  /*123b0*/  BSYNC B0 ;  /* 0x0000000000007941 */ /* 0x000fea0003800000 */
.L_x_1059:
[----:B------:R-:W-:Y:S05]  /*123c0*/  IMAD R3, R3, c[0x0][0x32c], R7 ;  /* 0x0000cb0003037a24 */ /* 0x000fea00078e0207 */
[----:B------:R-:W-:Y:S02]  /*123d0*/  IADD3 R8, R3, c[0x0][0x32c], RZ ;  /* 0x0000cb0003087a10 */ /* 0x000fe40007ffe0ff */
[----:B------:R-:W-:Y:S02]  /*123e0*/  IMNMX R0, R0, R3, !PT ;  /* 0x0000000300007217 */ /* 0x000fe40007800200 */
[----:B------:R-:W-:Y:S02]  /*123f0*/  IMNMX R2, R2, R8, PT ;  /* 0x0000000802027217 */ /* 0x000fe40003800200 */
.L_x_1058:
        /* <DEDUP_REMOVED lines=85> */
.L_x_1064:
[----:B------:R-:W-:Y:S04]  /*12950*/  MOV R4, c[0x0][0x32c] ;  /* 0x0000cb0000047a02 */ /* 0x000fe80000000f00 */
[----:B------:R-:W-:Y:S11]  /*12960*/  ISETP.NE.AND P0, PT, R4, 0x1, PT ;  /* 0x000000010400780c */ /* 0x000ff60003f05270 */
[----:B------:R-:W-:Y:S02]  /*12970*/  @!UPT UIADD3 URZ, URZ, URZ, URZ ;  /* 0x0000003f3f3ff290 */ /* 0x000fe4000fffe03f */
[----:B------:R-:W-:Y:S05]  /*12980*/  @P0 IMAD.HI.U32 R4, R3, c[0x0][0x330], RZ ;  /* 0x0000cc0003040a27 */ /* 0x000fea00078e00ff */
[----:B------:R-:W-:Y:S02]  /*12990*/  @P0 SHF.R.U32.HI R3, RZ, c[0x0][0x334], R4 ;  /* 0x0000cd00ff030a19 */ /* 0x000fe40000011604 */
.L_x_1065:
[----:B------:R-:W-:Y:S05]  /*129a0*/  BSYNC B0 ;  /* 0x0000000000007941 */ /* 0x000fea0003800000 */
.L_x_1063:
[----:B------:R-:W-:Y:S05]  /*129b0*/  IMAD R7, R3, c[0x0][0x32c], R7 ;  /* 0x0000cb0003077a24 */ /* 0x000fea00078e0207 */
[----:B------:R-:W-:Y:S02]  /*129c0*/  IADD3 R3, R7, c[0x0][0x32c], RZ ;  /* 0x0000cb0007037a10 */ /* 0x000fe40007ffe0ff */
[----:B------:R-:W-:Y:S02]  /*129d0*/  IMNMX R0, R0, R7, !PT ;  /* 0x0000000700007217 */ /* 0x000fe40007800200 */
[----:B------:R-:W-:Y:S02]  /*129e0*/  IMNMX R2, R2, R3, PT ;  /* 0x0000000302027217 */ /* 0x000fe40003800200 */
.L_x_1062:
        /* <DEDUP_REMOVED lines=68> */
[----:B------:R-:W-:Y:S02]  /*12e30*/  ISETP.GT.AND P6, PT, R0, 0x11, P6 ;  /* 0x000000110000780c */ /* 0x000fe400037c4270 */
        /* <DEDUP_REMOVED lines=121> */
[C---:B------:R-:W-:Y:S01]  /*135d0*/  FMUL.FTZ R32, R133.reuse, R172 ;  /* 0x000000ac85207220 */ /* 0x040fe20000410000 */
[----:B------:R-:W-:Y:S01]  /*135e0*/  LDSM.16.MT88.4 R156, [R226+0x2880] ;  /* 0x00288000e29c783b */ /* 0x000fe20000004200 */
[C---:B------:R-:W-:Y:S01]  /*135f0*/  FMUL.FTZ R52, R133.reuse, R52 ;  /* 0x0000003485347220 */ /* 0x040fe20000410000 */
[----:B------:R1:W-:Y:S01]  /*13600*/  MUFU.EX2 R215, R5 ;  /* 0x0000000500d77308 */ /* 0x0003e20000000800 */
[----:B------:R-:W-:Y:S02]  /*13610*/  FMUL.FTZ R53, R133, R53 ;  /* 0x0000003585357220 */ /* 0x000fe40000410000 */
[----:B------:R-:W-:Y:S02]  /*13620*/  FMUL.FTZ R54, R132, R54 ;  /* 0x0000003684367220 */ /* 0x000fe40000410000 */
[----:B--2---:R-:W-:Y:S02]  /*13630*/  FFMA.FTZ R0, R21, c[0x0][0x2d0], -R134 ;  /* 0x0000b40015007a23 */ /* 0x004fe40000010886 */
[C---:B----4-:R-:W-:Y:S01]  /*13640*/  FMUL.FTZ R45, R2.reuse, R185 ;  /* 0x000000b9022d7220 */ /* 0x050fe20000410000 */
[----:B------:R-:W2:Y:S01]  /*13650*/  LDSM.16.MT88.4 R20, [R225+0x2080] ;  /* 0x00208000e114783b */ /* 0x000ea20000004200 */
[C---:B------:R-:W-:Y:S01]  /*13660*/  FMUL.FTZ R41, R2.reuse, R181 ;  /* 0x000000b502297220 */ /* 0x040fe20000410000 */
[----:B------:R4:W5:Y:S01]  /*13670*/  MUFU.EX2 R216, R0 ;  /* 0x0000000000d87308 */ /* 0x0009620000000800 */
[----:B------:R-:W-:Y:S01]  /*13680*/  MOV R181, R42 ;  /* 0x0000002a00b57202 */ /* 0x000fe20000000f00 */
[C---:B------:R-:W-:Y:S01]  /*13690*/  FMUL.FTZ R9, R2.reuse, R149 ;  /* 0x0000009502097220 */ /* 0x040fe20000410000 */
[----:B---3--:R-:W-:Y:S01]  /*136a0*/  F2FP.BF16.PACK_AB R195, R35, R40 ;  /* 0x0000002823c3723e */ /* 0x008fe200000010ff */
[C---:B------:R-:W-:Y:S02]  /*136b0*/  FMUL.FTZ R12, R2.reuse, R152 ;  /* 0x00000098020c7220 */ /* 0x040fe40000410000 */
[----:B------:R-:W-:Y:S02]  /*136c0*/  FMUL.FTZ R13, R2, R153 ;  /* 0x00000099020d7220 */ /* 0x000fe40000410000 */
[----:B------:R-:W-:Y:S02]  /*136d0*/  FMUL.FTZ R35, R132, R175 ;  /* 0x000000af84237220 */ /* 0x000fe40000410000 */
[----:B------:R3:W-:Y:S01]  /*136e0*/  MUFU.EX2 R218, R7 ;  /* 0x0000000700da7308 */ /* 0x0007e20000000800 */
[----:B------:R-:W-:Y:S01]  /*136f0*/  MOV R175, R40 ;  /* 0x0000002800af7202 */ /* 0x000fe20000000f00 */
[C---:B------:R-:W-:Y:S02]  /*13700*/  FMUL.FTZ R40, R2.reuse, R180 ;  /* 0x000000b402287220 */ /* 0x040fe40000410000 */
[----:B-1----:R-:W-:Y:S02]  /*13710*/  FMUL.FTZ R5, R133, R145 ;  /* 0x0000009185057220 */ /* 0x002fe40000410000 */
[C---:B------:R-:W-:Y:S02]  /*13720*/  FMUL.FTZ R24, R2.reuse, R164 ;  /* 0x000000a402187220 */ /* 0x040fe40000410000 */
[C---:B------:R-:W-:Y:S02]  /*13730*/  FMUL.FTZ R25, R2.reuse, R165 ;  /* 0x000000a502197220 */ /* 0x040fe40000410000 */
[----:B------:R-:W1:Y:S01]  /*13740*/  MUFU.EX2 R219, R6 ;  /* 0x0000000600db7308 */ /* 0x000e620000000800 */
[C---:B------:R-:W-:Y:S02]  /*13750*/  FMUL.FTZ R28, R2.reuse, R168 ;  /* 0x000000a8021c7220 */ /* 0x040fe40000410000 */
[----:B------:R-:W-:Y:S01]  /*13760*/  FMUL.FTZ R29, R2, R169 ;  /* 0x000000a9021d7220 */ /* 0x000fe20000410000 */
[----:B----4-:R-:W-:Y:S01]  /*13770*/  FSEL R0, R3, RZ, P0 ;  /* 0x000000ff03007208 */ /* 0x010fe20000000000 */
[----:B------:R-:W-:Y:S01]  /*13780*/  FMUL.FTZ R55, R132, R55 ;  /* 0x0000003784377220 */ /* 0x000fe20000410000 */
[----:B-----5:R-:W-:Y:S01]  /*13790*/  F2FP.BF16.PACK_AB R145, R216, R215 ;  /* 0x000000d7d891723e */ /* 0x020fe200000010ff */
[----:B------:R-:W-:Y:S01]  /*137a0*/  FMUL.FTZ R56, R2, R56 ;  /* 0x0000003802387220 */ /* 0x000fe20000410000 */
[----:B------:R-:W-:Y:S01]  /*137b0*/  MOV R169, R221 ;  /* 0x000000dd00a97202 */ /* 0x000fe20000000f00 */
[----:B------:R-:W-:Y:S01]  /*137c0*/  FADD.FTZ R0, -R0, R139 ;  /* 0x0000008b00007221 */ /* 0x000fe20000010100 */
[----:B------:R-:W4:Y:S01]  /*137d0*/  MUFU.EX2 R44, R10 ;  /* 0x0000000a002c7308 */ /* 0x000f220000000800 */
[----:B------:R-:W-:Y:S01]  /*137e0*/  FMUL.FTZ R57, R2, R57 ;  /* 0x0000003902397220 */ /* 0x000fe20000410000 */
[----:B------:R-:W-:Y:S01]  /*137f0*/  PLOP3.LUT P0, PT, PT, PT, UP0, 0x80, 0x0 ;  /* 0x000000000000781c */ /* 0x000fe20003f0f008 */
[----:B------:R-:W-:Y:S02]  /*13800*/  FMUL.FTZ R0, R0, c[0x0][0x2d0] ;  /* 0x0000b40000007a20 */ /* 0x000fe40000410000 */
[----:B---3--:R-:W-:Y:S02]  /*13810*/  FMUL.FTZ R7, R132, R147 ;  /* 0x0000009384077220 */ /* 0x008fe40000410000 */
[C---:B------:R-:W-:Y:S02]  /*13820*/  FMUL.FTZ R60, R2.reuse, R60 ;  /* 0x0000003c023c7220 */ /* 0x040fe40000410000 */
[----:B------:R-:W-:Y:S01]  /*13830*/  FMUL.FTZ R61, R2, R61 ;  /* 0x0000003d023d7220 */ /* 0x000fe20000410000 */
[----:B------:R-:W3:Y:S01]  /*13840*/  MUFU.EX2 R0, R0 ;  /* 0x0000000000007308 */ /* 0x000ee20000000800 */
[C---:B------:R-:W-:Y:S02]  /*13850*/  FMUL.FTZ R64, R133.reuse, R64 ;  /* 0x0000004085407220 */ /* 0x040fe40000410000 */
[----:B------:R-:W-:Y:S01]  /*13860*/  FMUL.FTZ R65, R133, R65 ;  /* 0x0000004185417220 */ /* 0x000fe20000410000 */
[----:B-1----:R-:W-:Y:S01]  /*13870*/  F2FP.BF16.PACK_AB R147, R219, R218 ;  /* 0x000000dadb93723e */ /* 0x002fe200000010ff */
[C---:B------:R-:W-:Y:S02]  /*13880*/  FMUL.FTZ R6, R132.reuse, R146 ;  /* 0x0000009284067220 */ /* 0x040fe40000410000 */
[C---:B------:R-:W-:Y:S02]  /*13890*/  FMUL.FTZ R66, R132.reuse, R66 ;  /* 0x0000004284427220 */ /* 0x040fe40000410000 */
[C---:B------:R-:W-:Y:S01]  /*138a0*/  FMUL.FTZ R67, R132.reuse, R67 ;  /* 0x0000004384437220 */ /* 0x040fe20000410000 */
[----:B------:R-:W1:Y:S01]  /*138b0*/  MUFU.EX2 R48, R14 ;  /* 0x0000000e00307308 */ /* 0x000e620000000800 */
[C---:B------:R-:W-:Y:S01]  /*138c0*/  FMUL.FTZ R68, R133.reuse, R68 ;  /* 0x0000004485447220 */ /* 0x040fe20000410000 */
[-C--:B--2---:R-:W-:Y:S05]  /*138d0*/  HMMA.16816.F32.BF16 R4, R192, R20.reuse, R4 ;  /* 0x00000014c004723c */ /* 0x084fea0000041804 */
[----:B----4-:R-:W-:Y:S01]  /*138e0*/  MOV R172, R44 ;  /* 0x0000002c00ac7202 */ /* 0x010fe20000000f00 */
[C---:B------:R-:W-:Y:S02]  /*138f0*/  FMUL.FTZ R69, R133.reuse, R69 ;  /* 0x0000004585457220 */ /* 0x040fe40000410000 */
[----:B------:R2:W-:Y:S01]  /*13900*/  MUFU.EX2 R252, R8 ;  /* 0x0000000800fc7308 */ /* 0x0005e20000000800 */
        /* <DEDUP_REMOVED lines=13> */
[----:B------:R1:W4:Y:S01]  /*139e0*/  MUFU.EX2 R220, R11 ;  /* 0x0000000b00dc7308 */ /* 0x0003220000000800 */
[C---:B------:R-:W-:Y:S02]  /*139f0*/  FMUL.FTZ R27, R0.reuse, R167 ;  /* 0x000000a7001b7220 */ /* 0x040fe40000410000 */
[----:B------:R-:W-:Y:S02]  /*13a00*/  FMUL.FTZ R30, R0, R170 ;  /* 0x000000aa001e7220 */ /* 0x000fe40000410000 */
[C---:B--2---:R-:W-:Y:S01]  /*13a10*/  FMUL.FTZ R8, R2.reuse, R148 ;  /* 0x0000009402087220 */ /* 0x044fe20000410000 */
[----:B------:R-:W-:Y:S01]  /*13a20*/  LDSM.16.MT88.4 R164, [R227+0x2880] ;  /* 0x00288000e3a4783b */ /* 0x000fe20000004200 */
[----:B------:R-:W-:Y:S02]  /*13a30*/  FMUL.FTZ R44, R2, R184 ;  /* 0x000000b8022c7220 */ /* 0x000fe40000410000 */
[C---:B------:R-:W-:Y:S02]  /*13a40*/  FMUL.FTZ R47, R0.reuse, R187 ;  /* 0x000000bb002f7220 */ /* 0x040fe40000410000 */
[C---:B------:R-:W-:Y:S02]  /*13a50*/  FMUL.FTZ R31, R0.reuse, R171 ;  /* 0x000000ab001f7220 */ /* 0x040fe40000410000 */
[----:B------:R-:W-:Y:S02]  /*13a60*/  FMUL.FTZ R58, R0, R58 ;  /* 0x0000003a003a7220 */ /* 0x000fe40000410000 */
[--C-:B---3--:R-:W-:Y:S02]  /*13a70*/  FFMA.FTZ R138, R200, c[0x0][0x2d0], -R141.reuse ;  /* 0x0000b400c88a7a23 */ /* 0x108fe4000001088d */
[C---:B------:R-:W-:Y:S02]  /*13a80*/  FMUL.FTZ R59, R0.reuse, R59 ;  /* 0x0000003b003b7220 */ /* 0x040fe40000410000 */
[----:B------:R2:W-:Y:S01]  /*13a90*/  MUFU.EX2 R185, R138 ;  /* 0x0000008a00b97308 */ /* 0x0005e20000000800 */
[C---:B------:R-:W-:Y:S02]  /*13aa0*/  FMUL.FTZ R62, R0.reuse, R62 ;  /* 0x0000003e003e7220 */ /* 0x040fe40000410000 */
[C---:B------:R-:W-:Y:S02]  /*13ab0*/  FMUL.FTZ R63, R0.reuse, R63 ;  /* 0x0000003f003f7220 */ /* 0x040fe40000410000 */
[----:B-1----:R-:W-:Y:S01]  /*13ac0*/  FMUL.FTZ R11, R0, R151 ;  /* 0x00000097000b7220 */ /* 0x002fe20000410000 */
[----:B----4-:R-:W-:Y:S01]  /*13ad0*/  F2FP.BF16.PACK_AB R144, R220, R252 ;  /* 0x000000fcdc90723e */ /* 0x010fe200000010ff */
[----:B------:R-:W1:Y:S01]  /*13ae0*/  LDSM.16.MT88.4 R148, [R228+0x2080] ;  /* 0x00208000e494783b */ /* 0x000e620000004200 */
[----:B------:R-:W-:Y:S01]  /*13af0*/  FMUL.FTZ R71, R132, R71 ;  /* 0x0000004784477220 */ /* 0x000fe20000410000 */
[----:B------:R-:W-:Y:S01]  /*13b00*/  MOV R168, R220 ;  /* 0x000000dc00a87202 */ /* 0x000fe20000000f00 */
[C---:B------:R-:W-:Y:S02]  /*13b10*/  FMUL.FTZ R72, R2.reuse, R72 ;  /* 0x0000004802487220 */ /* 0x040fe40000410000 */
[----:B------:R-:W-:Y:S01]  /*13b20*/  FMUL.FTZ R73, R2, R73 ;  /* 0x0000004902497220 */ /* 0x000fe20000410000 */
[C---:B------:R-:W-:Y:S04]  /*13b30*/  HMMA.16816.F32.BF16 R8, R144.reuse, R20, R8 ;  /* 0x000000149008723c */ /* 0x040fe80000041808 */
[C---:B------:R-:W-:Y:S02]  /*13b40*/  FMUL.FTZ R74, R0.reuse, R74 ;  /* 0x0000004a004a7220 */ /* 0x040fe40000410000 */
[----:B------:R-:W-:Y:S02]  /*13b50*/  FMUL.FTZ R75, R0, R75 ;  /* 0x0000004b004b7220 */ /* 0x000fe40000410000 */
[-C--:B------:R-:W-:Y:S04]  /*13b60*/  HMMA.16816.F32.BF16 R12, R144, R22.reuse, R12 ;  /* 0x00000016900c723c */ /* 0x080fe8000004180c */
[--C-:B--2---:R-:W-:Y:S02]  /*13b70*/  FFMA.FTZ R138, R196, c[0x0][0x2d0], -R142.reuse ;  /* 0x0000b400c48a7a23 */ /* 0x104fe4000001088e */
        /* <DEDUP_REMOVED lines=8> */
[----:B------:R-:W-:Y:S02]  /*13c00*/  FMUL.FTZ R77, R2, R77 ;  /* 0x0000004d024d7220 */ /* 0x000fe40000410000 */
[C---:B------:R-:W-:Y:S02]  /*13c10*/  FMUL.FTZ R78, R0.reuse, R78 ;  /* 0x0000004e004e7220 */ /* 0x040fe40000410000 */
[-C--:B------:R-:W-:Y:S03]  /*13c20*/  HMMA.16816.F32.BF16 R20, R192, R36.reuse, R20 ;  /* 0x00000024c014723c */ /* 0x080fe60000041814 */
[----:B------:R-:W-:Y:S02]  /*13c30*/  FMUL.FTZ R79, R0, R79 ;  /* 0x0000004f004f7220 */ /* 0x000fe40000410000 */
[----:B------:R-:W-:Y:S02]  /*13c40*/  FMUL.FTZ R80, R133, R80 ;  /* 0x0000005085507220 */ /* 0x000fe40000410000 */
[--C-:B--2---:R-:W-:Y:S01]  /*13c50*/  FFMA.FTZ R138, R197, c[0x0][0x2d0], -R142.reuse ;  /* 0x0000b400c58a7a23 */ /* 0x104fe2000001088e */
        /* <DEDUP_REMOVED lines=14> */
[--C-:B--2---:R-:W-:Y:S02]  /*13d40*/  FFMA.FTZ R138, R203, c[0x0][0x2d0], -R141.reuse ;  /* 0x0000b400cb8a7a23 */ /* 0x104fe4000001088d */
[C---:B------:R-:W-:Y:S01]  /*13d50*/  FMUL.FTZ R38, R132.reuse, R178 ;  /* 0x000000b284267220 */ /* 0x040fe20000410000 */
[----:B------:R-:W-:Y:S01]  /*13d60*/  MOV R178, R51 ;  /* 0x0000003300b27202 */ /* 0x000fe20000000f00 */
[----:B------:R2:W-:Y:S01]  /*13d70*/  MUFU.EX2 R188, R138 ;  /* 0x0000008a00bc7308 */ /* 0x0005e20000000800 */
[C---:B------:R-:W-:Y:S02]  /*13d80*/  FMUL.FTZ R51, R132.reuse, R191 ;  /* 0x000000bf84337220 */ /* 0x040fe40000410000 */
[C---:B------:R-:W-:Y:S02]  /*13d90*/  FMUL.FTZ R83, R132.reuse, R83 ;  /* 0x0000005384537220 */ /* 0x040fe40000410000 */
[-C--:B-1----:R-:W-:Y:S03]  /*13da0*/  HMMA.16816.F32.BF16 R36, R192, R148.reuse, R36 ;  /* 0x00000094c024723c */ /* 0x082fe60000041824 */
[C---:B------:R-:W-:Y:S02]  /*13db0*/  FMUL.FTZ R84, R133.reuse, R84 ;  /* 0x0000005485547220 */ /* 0x040fe40000410000 */
[----:B------:R-:W-:Y:S02]  /*13dc0*/  FMUL.FTZ R85, R133, R85 ;  /* 0x0000005585557220 */ /* 0x000fe40000410000 */
[C---:B------:R-:W-:Y:S01]  /*13dd0*/  FMUL.FTZ R86, R132.reuse, R86 ;  /* 0x0000005684567220 */ /* 0x040fe20000410000 */
[C---:B------:R-:W-:Y:S04]  /*13de0*/  HMMA.16816.F32.BF16 R40, R144.reuse, R148, R40 ;  /* 0x000000949028723c */ /* 0x040fe80000041828 */
[----:B------:R-:W-:Y:S02]  /*13df0*/  FMUL.FTZ R87, R132, R87 ;  /* 0x0000005784577220 */ /* 0x000fe40000410000 */
[C---:B------:R-:W-:Y:S02]  /*13e00*/  FMUL.FTZ R88, R2.reuse, R88 ;  /* 0x0000005802587220 */ /* 0x040fe40000410000 */
[-C--:B------:R-:W-:Y:S04]  /*13e10*/  HMMA.16816.F32.BF16 R44, R144, R150.reuse, R44 ;  /* 0x00000096902c723c */ /* 0x080fe8000004182c */
[----:B--2---:R-:W-:Y:S02]  /*13e20*/  FFMA.FTZ R138, R205, c[0x0][0x2d0], -R141 ;  /* 0x0000b400cd8a7a23 */ /* 0x004fe4000001088d */
[----:B------:R-:W-:Y:S02]  /*13e30*/  FMUL.FTZ R89, R2, R89 ;  /* 0x0000005902597220 */ /* 0x000fe40000410000 */
[C---:B------:R-:W-:Y:S01]  /*13e40*/  HMMA.16816.F32.BF16 R48, R192.reuse, R150, R48 ;  /* 0x00000096c030723c */ /* 0x040fe20000041830 */
[----:B------:R1:W-:Y:S01]  /*13e50*/  MUFU.EX2 R180, R138 ;  /* 0x0000008a00b47308 */ /* 0x0003e20000000800 */
[----:B------:R-:W2:Y:S02]  /*13e60*/  LDSM.16.MT88.4 R148, [R225+0x3880] ;  /* 0x00388000e194783b */ /* 0x000ea40000004200 */
[C---:B------:R-:W-:Y:S02]  /*13e70*/  FMUL.FTZ R90, R0.reuse, R90 ;  /* 0x0000005a005a7220 */ /* 0x040fe40000410000 */
[----:B------:R-:W-:Y:S02]  /*13e80*/  FMUL.FTZ R91, R0, R91 ;  /* 0x0000005b005b7220 */ /* 0x000fe40000410000 */
[-C--:B------:R-:W-:Y:S04]  /*13e90*/  HMMA.16816.F32.BF16 R52, R192, R152.reuse, R52 ;  /* 0x00000098c034723c */ /* 0x080fe80000041834 */
[C---:B------:R-:W-:Y:S02]  /*13ea0*/  FMUL.FTZ R92, R2.reuse, R92 ;  /* 0x0000005c025c7220 */ /* 0x040fe40000410000 */
[----:B------:R-:W-:Y:S02]  /*13eb0*/  FMUL.FTZ R93, R2, R93 ;  /* 0x0000005d025d7220 */ /* 0x000fe40000410000 */
[C---:B------:R-:W-:Y:S04]  /*13ec0*/  HMMA.16816.F32.BF16 R56, R144.reuse, R152, R56 ;  /* 0x000000989038723c */ /* 0x040fe80000041838 */
[C---:B------:R-:W-:Y:S02]  /*13ed0*/  FMUL.FTZ R94, R0.reuse, R94 ;  /* 0x0000005e005e7220 */ /* 0x040fe40000410000 */
        /* <DEDUP_REMOVED lines=11> */
[C---:B------:R-:W-:Y:S02]  /*13f90*/  FMUL.FTZ R100, R133.reuse, R100 ;  /* 0x0000006485647220 */ /* 0x040fe40000410000 */
[----:B------:R-:W-:Y:S02]  /*13fa0*/  FMUL.FTZ R101, R133, R101 ;  /* 0x0000006585657220 */ /* 0x000fe40000410000 */
[C---:B------:R-:W-:Y:S01]  /*13fb0*/  FMUL.FTZ R102, R132.reuse, R102 ;  /* 0x0000006684667220 */ /* 0x040fe20000410000 */
[C---:B------:R-:W-:Y:S04]  /*13fc0*/  HMMA.16816.F32.BF16 R72, R144.reuse, R148, R72 ;  /* 0x000000949048723c */ /* 0x040fe80000041848 */
[----:B------:R-:W-:Y:S02]  /*13fd0*/  FMUL.FTZ R103, R132, R103 ;  /* 0x0000006784677220 */ /* 0x000fe40000410000 */
[C---:B------:R-:W-:Y:S02]  /*13fe0*/  FMUL.FTZ R104, R2.reuse, R104 ;  /* 0x0000006802687220 */ /* 0x040fe40000410000 */
[-C--:B------:R-:W-:Y:S04]  /*13ff0*/  HMMA.16816.F32.BF16 R76, R144, R150.reuse, R76 ;  /* 0x00000096904c723c */ /* 0x080fe8000004184c */
[----:B-1----:R-:W-:Y:S02]  /*14000*/  FFMA.FTZ R138, R207, c[0x0][0x2d0], -R142 ;  /* 0x0000b400cf8a7a23 */ /* 0x002fe4000001088e */
[----:B------:R-:W-:Y:S02]  /*14010*/  FMUL.FTZ R105, R2, R105 ;  /* 0x0000006902697220 */ /* 0x000fe40000410000 */
[C---:B------:R-:W-:Y:S01]  /*14020*/  HMMA.16816.F32.BF16 R80, R192.reuse, R150, R80 ;  /* 0x00000096c050723c */ /* 0x040fe20000041850 */
[----:B------:R1:W-:Y:S01]  /*14030*/  MUFU.EX2 R170, R138 ;  /* 0x0000008a00aa7308 */ /* 0x0003e20000000800 */
[----:B------:R-:W2:Y:S02]  /*14040*/  LDSM.16.MT88.4 R148, [R228+0x3880] ;  /* 0x00388000e494783b */ /* 0x000ea40000004200 */
[C---:B------:R-:W-:Y:S02]  /*14050*/  FMUL.FTZ R106, R0.reuse, R106 ;  /* 0x0000006a006a7220 */ /* 0x040fe40000410000 */
[----:B------:R-:W-:Y:S02]  /*14060*/  FMUL.FTZ R107, R0, R107 ;  /* 0x0000006b006b7220 */ /* 0x000fe40000410000 */
[-C--:B---3--:R-:W-:Y:S04]  /*14070*/  HMMA.16816.F32.BF16 R84, R192, R152.reuse, R84 ;  /* 0x00000098c054723c */ /* 0x088fe80000041854 */
        /* <DEDUP_REMOVED lines=11> */
[----:B------:R-:W-:Y:S02]  /*14130*/  FMUL.FTZ R113, R133, R113 ;  /* 0x0000007185717220 */ /* 0x000fe40000410000 */
[C---:B------:R-:W-:Y:S02]  /*14140*/  FMUL.FTZ R114, R132.reuse, R114 ;  /* 0x0000007284727220 */ /* 0x040fe40000410000 */
[----:B------:R-:W-:Y:S01]  /*14150*/  FMUL.FTZ R115, R132, R115 ;  /* 0x0000007384737220 */ /* 0x000fe20000410000 */
        /* <DEDUP_REMOVED lines=17> */
[C---:B------:R-:W-:Y:S02]  /*14270*/  FMUL.FTZ R126, R0.reuse, R126 ;  /* 0x0000007e007e7220 */ /* 0x040fe40000410000 */
[----:B------:R-:W-:Y:S02]  /*14280*/  FMUL.FTZ R127, R0, R127 ;  /* 0x0000007f007f7220 */ /* 0x000fe40000410000 */
[C---:B------:R-:W-:Y:S01]  /*14290*/  FMUL.FTZ R128, R133.reuse, R128 ;  /* 0x0000008085807220 */ /* 0x040fe20000410000 */
[-C--:B---3--:R-:W-:Y:S03]  /*142a0*/  HMMA.16816.F32.BF16 R116, R192, R152.reuse, R116 ;  /* 0x00000098c074723c */ /* 0x088fe60000041874 */
[----:B------:R-:W-:Y:S02]  /*142b0*/  FMUL.FTZ R129, R133, R129 ;  /* 0x0000008185817220 */ /* 0x000fe40000410000 */
[----:B------:R-:W-:Y:S02]  /*142c0*/  FMUL.FTZ R130, R132, R130 ;  /* 0x0000008284827220 */ /* 0x000fe40000410000 */
[--C-:B-1----:R-:W-:Y:S01]  /*142d0*/  FFMA.FTZ R138, R210, c[0x0][0x2d0], -R143.reuse ;  /* 0x0000b400d28a7a23 */ /* 0x102fe2000001088f */
[C---:B------:R-:W-:Y:S03]  /*142e0*/  HMMA.16816.F32.BF16 R120, R144.reuse, R152, R120 ;  /* 0x000000989078723c */ /* 0x040fe60000041878 */
[----:B------:R1:W-:Y:S01]  /*142f0*/  MUFU.EX2 R171, R138 ;  /* 0x0000008a00ab7308 */ /* 0x0003e20000000800 */
[----:B------:R-:W-:Y:S03]  /*14300*/  FMUL.FTZ R131, R132, R131 ;  /* 0x0000008384837220 */ /* 0x000fe60000410000 */
        /* <DEDUP_REMOVED lines=224> */
.L_x_1049:
[----:B-123--:R-:W2:Y:S04]  /*15110*/  LDL.LU R0, [R1+0xc] ;  /* 0x00000c0001007983 */ /* 0x00eea80000300800 */
[----:B------:R-:W3:Y:S04]  /*15120*/  LDL.LU R4, [R1+0x8] ;  /* 0x0000080001047983 */ /* 0x000ee80000300800 */
[----:B------:R-:W4:Y:S04]  /*15130*/  LDL.LU R5, [R1+0x10] ;  /* 0x0000100001057983 */ /* 0x000f280000300800 */
[----:B------:R-:W4:Y:S01]  /*15140*/  LDL.LU R2, [R1+0x14] ;  /* 0x0000140001027983 */ /* 0x000f220000300800 */
[----:B------:R-:W-:-:S03]  /*15150*/  PLOP3.LUT P0, PT, PT, PT, PT, 0x8, 0x0 ;  /* 0x000000000000781c */ /* 0x000fc60003f0e170 */
        /* <DEDUP_REMOVED lines=21> */
[----:B------:R-:W-:-:S05]  /*152b0*/  FSETP.NE.FTZ.AND P2, PT, R7, RZ, PT ;  /* 0x000000ff0700720b */ /* 0x000fca0003f55000 */
[----:B------:R-:W1:Y:S01]  /*152c0*/  @P4 MUFU.RCP R0, R11 ;  /* 0x0000000b00004308 */ /* 0x000e620000001000 */
[----:B------:R-:W-:-:S07]  /*152d0*/  FSETP.NE.FTZ.AND P1, PT, R6, RZ, PT ;  /* 0x000000ff0600720b */ /* 0x000fce0003f35000 */
[----:B------:R-:W2:Y:S06]  /*152e0*/  @P3 MUFU.RCP R4, R9 ;  /* 0x0000000900043308 */ /* 0x000eac0000001000 */
[----:B------:R-:W-:Y:S01]  /*152f0*/  @P1 MOV R8, 0x3f317218 ;  /* 0x3f31721800081802 */ /* 0x000fe20000000f00 */
[C---:B-1----:R-:W-:Y:S01]  /*15300*/  FMUL.FTZ R144, R0.reuse, R144 ;  /* 0x0000009000907220 */ /* 0x042fe20000410000 */
[----:B------:R-:W1:Y:S01]  /*15310*/  @P2 MUFU.RCP R2, R7 ;  /* 0x0000000700022308 */ /* 0x000e620000001000 */
        /* <DEDUP_REMOVED lines=16> */
[C---:B------:R-:W-:Y:S01]  /*15420*/  FMUL.FTZ R24, R0.reuse, R64 ;  /* 0x0000004000187220 */ /* 0x040fe20000410000 */
[----:B------:R-:W-:Y:S01]  /*15430*/  MOV R64, 0xff800000 ;  /* 0xff80000000407802 */ /* 0x000fe20000000f00 */
[C---:B------:R-:W-:Y:S01]  /*15440*/  FMUL.FTZ R42, R0.reuse, R65 ;  /* 0x00000041002a7220 */ /* 0x040fe20000410000 */
[----:B------:R-:W-:Y:S01]  /*15450*/  MOV R65, 0xff800000 ;  /* 0xff80000000417802 */ /* 0x000fe20000000f00 */
[C---:B------:R-:W-:Y:S01]  /*15460*/  FMUL.FTZ R28, R0.reuse, R68 ;  /* 0x00000044001c7220 */ /* 0x040fe20000410000 */
[----:B------:R-:W-:Y:S01]  /*15470*/  MOV R68, 0xff800000 ;  /* 0xff80000000447802 */ /* 0x000fe20000000f00 */
        /* <DEDUP_REMOVED lines=15> */
[----:B------:R-:W-:Y:S01]  /*15570*/  MOV R0, RZ ;  /* 0x000000ff00007202 */ /* 0x000fe20000000f00 */
[C---:B--2---:R-:W-:Y:S02]  /*15580*/  FMUL.FTZ R15, R4.reuse, R54 ;  /* 0x00000036040f7220 */ /* 0x044fe40000410000 */
[----:B------:R-:W-:Y:S02]  /*15590*/  FMUL.FTZ R44, R4, R55 ;  /* 0x00000037042c7220 */ /* 0x000fe40000410000 */
[C---:B-1----:R-:W-:Y:S01]  /*155a0*/  FMUL.FTZ R148, R2.reuse, R148 ;  /* 0x0000009402947220 */ /* 0x042fe20000410000 */
[----:B------:R-:W1:Y:S01]  /*155b0*/  @P1 MUFU.RCP R0, R6 ;  /* 0x0000000600001308 */ /* 0x000e620000001000 */
[----:B------:R-:W-:-:S02]  /*155c0*/  FMUL.FTZ R149, R2, R149 ;  /* 0x0000009502957220 */ /* 0x000fc40000410000 */
[C---:B------:R-:W-:Y:S02]  /*155d0*/  FMUL.FTZ R152, R2.reuse, R152 ;  /* 0x0000009802987220 */ /* 0x040fe40000410000 */
[C---:B------:R-:W-:Y:S02]  /*155e0*/  FMUL.FTZ R153, R2.reuse, R153 ;  /* 0x0000009902997220 */ /* 0x040fe40000410000 */
[C---:B------:R-:W-:Y:S01]  /*155f0*/  FMUL.FTZ R164, R2.reuse, R164 ;  /* 0x000000a402a47220 */ /* 0x040fe20000410000 */
[----:B------:R-:W2:Y:S01]  /*15600*/  @P1 MUFU.LG2 R6, R6 ;  /* 0x0000000600061308 */ /* 0x000ea20000000c00 */
        /* <DEDUP_REMOVED lines=41> */
[C---:B------:R-:W-:Y:S01]  /*158a0*/  FMUL.FTZ R41, R4.reuse, R67 ;  /* 0x0000004304297220 */ /* 0x040fe20000410000 */
[----:B------:R-:W-:Y:S01]  /*158b0*/  MOV R67, 0xff800000 ;  /* 0xff80000000437802 */ /* 0x000fe20000000f00 */
        /* <DEDUP_REMOVED lines=51> */
[----:B------:R-:W-:Y:S02]  /*15bf0*/  @P4 FMUL.FTZ R10, R4, c[0x0][0x2d0] ;  /* 0x0000b400040a4a20 */ /* 0x000fe40000410000 */
[----:B------:R-:W-:Y:S02]  /*15c00*/  @P2 FMUL.FTZ R2, R0, c[0x0][0x2d0] ;  /* 0x0000b40000022a20 */ /* 0x000fe40000410000 */
[----:B------:R-:W-:Y:S02]  /*15c10*/  @P4 FMUL.FTZ R11, R11, 0.69314718246459960938 ;  /* 0x3f3172180b0b4820 */ /* 0x000fe40000410000 */
[----:B------:R-:W-:-:S02]  /*15c20*/  @P3 FMUL.FTZ R9, R9, 0.69314718246459960938 ;  /* 0x3f31721809093820 */ /* 0x000fc40000410000 */
[----:B------:R-:W-:Y:S02]  /*15c30*/  @P2 FMUL.FTZ R7, R7, 0.69314718246459960938 ;  /* 0x3f31721807072820 */ /* 0x000fe40000410000 */
[----:B--2---:R-:W-:Y:S02]  /*15c40*/  @P1 FMUL.FTZ R4, R6, 0.69314718246459960938 ;  /* 0x3f31721806041820 */ /* 0x004fe40000410000 */
[----:B------:R-:W-:Y:S02]  /*15c50*/  @P1 FMUL.FTZ R0, R8, c[0x0][0x2d0] ;  /* 0x0000b40008001a20 */ /* 0x000fe40000410000 */
[----:B------:R-:W-:Y:S02]  /*15c60*/  @P4 FFMA.FTZ R64, R10, R137, R11 ;  /* 0x000000890a404223 */ /* 0x000fe4000001000b */
[----:B------:R-:W-:Y:S02]  /*15c70*/  @P3 FFMA.FTZ R65, R5, R136, R9 ;  /* 0x0000008805413223 */ /* 0x000fe40000010009 */
[----:B------:R-:W-:-:S02]  /*15c80*/  @P2 FFMA.FTZ R67, R2, R135, R7 ;  /* 0x0000008702432223 */ /* 0x000fc40000010007 */
[----:B------:R-:W-:Y:S02]  /*15c90*/  @P1 FFMA.FTZ R68, R0, R3, R4 ;  /* 0x0000000300441223 */ /* 0x000fe40000010004 */
.L_x_991:
[----:B------:R-:W-:Y:S05]  /*15ca0*/  @P0 BRA `(.L_x_1067) ;  /* 0x00001c6000000947 */ /* 0x000fea0003800000 */
[----:B------:R-:W2:Y:S01]  /*15cb0*/  LDL R71, [R1+0x2c] ;  /* 0x00002c0001477983 */ /* 0x000ea20000100800 */
[----:B------:R-:W-:Y:S02]  /*15cc0*/  F2FP.BF16.PACK_AB R41, R41, R66 ;  /* 0x000000422929723e */ /* 0x000fe400000010ff */
[----:B------:R-:W-:Y:S01]  /*15cd0*/  F2FP.BF16.PACK_AB R62, R63, R62 ;  /* 0x0000003e3f3e723e */ /* 0x000fe200000010ff */
[----:B------:R-:W1:Y:S01]  /*15ce0*/  S2R R69, SR_TID.X ;  /* 0x0000000000457919 */ /* 0x000e620000002100 */
        /* <DEDUP_REMOVED lines=12> */
[----:B-1----:R-:W-:Y:S02]  /*15db0*/  SHF.R.S32.HI R66, RZ, 0x1f, R69 ;  /* 0x0000001fff427819 */ /* 0x002fe40000011445 */
[----:B------:R-:W-:Y:S02]  /*15dc0*/  F2FP.BF16.PACK_AB R8, R173, R172 ;  /* 0x000000acad08723e */ /* 0x000fe400000010ff */
[CC--:B------:R-:W-:Y:S02]  /*15dd0*/  LEA.HI R2, R66.reuse, R69.reuse, RZ, 0x2 ;  /* 0x0000004542027211 */ /* 0x0c0fe400078f10ff */
[----:B------:R-:W-:-:S02]  /*15de0*/  LEA.HI R63, R66, R69, RZ, 0x5 ;  /* 0x00000045423f7211 */ /* 0x000fc400078f28ff */
[--C-:B------:R-:W-:Y:S02]  /*15df0*/  SHF.R.S32.HI R4, RZ, 0x2, R2.reuse ;  /* 0x00000002ff047819 */ /* 0x100fe40000011402 */
[----:B------:R-:W-:Y:S02]  /*15e00*/  SHF.R.S32.HI R0, RZ, 0x1f, R2 ;  /* 0x0000001fff007819 */ /* 0x000fe40000011402 */
[----:B------:R-:W-:Y:S02]  /*15e10*/  SHF.R.S32.HI R59, RZ, 0x5, R63 ;  /* 0x00000005ff3b7819 */ /* 0x000fe4000001143f */
[----:B------:R-:W-:Y:S02]  /*15e20*/  LEA.HI R0, R0, R4, RZ, 0x3 ;  /* 0x0000000400007211 */ /* 0x000fe400078f18ff */
[----:B------:R-:W-:Y:S02]  /*15e30*/  F2FP.BF16.PACK_AB R55, R55, R164 ;  /* 0x000000a43737723e */ /* 0x000fe400000010ff */
[----:B------:R-:W-:-:S02]  /*15e40*/  LOP3.LUT R0, R0, 0xfffffff8, RZ, 0xc0, !PT ;  /* 0xfffffff800007812 */ /* 0x000fc400078ec0ff */
        /* <DEDUP_REMOVED lines=157> */
.L_x_1068:
        /* <DEDUP_REMOVED lines=151> */
.L_x_1070:
[----:B--234-:R-:W-:Y:S05]  /*17190*/  BSYNC B0 ;  /* 0x0000000000007941 */ /* 0x01cfea0003800000 */
.L_x_1069:
        /* <DEDUP_REMOVED lines=16> */
.L_x_1072:
[----:B------:R-:W-:Y:S05]  /*172a0*/  BSYNC B0 ;  /* 0x0000000000007941 */ /* 0x000fea0003800000 */
.L_x_1071:
        /* <DEDUP_REMOVED lines=16> */
.L_x_1074:
[----:B------:R-:W-:Y:S05]  /*173b0*/  BSYNC B0 ;  /* 0x0000000000007941 */ /* 0x000fea0003800000 */
.L_x_1073:
        /* <DEDUP_REMOVED lines=16> */
.L_x_1076:
[----:B------:R-:W-:Y:S05]  /*174c0*/  BSYNC B0 ;  /* 0x0000000000007941 */ /* 0x000fea0003800000 */
.L_x_1075:
        /* <DEDUP_REMOVED lines=16> */
.L_x_1078:
[----:B------:R-:W-:Y:S05]  /*175d0*/  BSYNC B0 ;  /* 0x0000000000007941 */ /* 0x000fea0003800000 */
.L_x_1077:
        /* <DEDUP_REMOVED lines=16> */
.L_x_1080:
[----:B------:R-:W-:Y:S05]  /*176e0*/  BSYNC B0 ;  /* 0x0000000000007941 */ /* 0x000fea0003800000 */
.L_x_1079:
        /* <DEDUP_REMOVED lines=16> */
.L_x_1082:
[----:B------:R-:W-:Y:S05]  /*177f0*/  BSYNC B0 ;  /* 0x0000000000007941 */ /* 0x000fea0003800000 */
.L_x_1081:
        /* <DEDUP_REMOVED lines=17> */
.L_x_1067:
        /* <DEDUP_REMOVED lines=19> */
.L_x_1083:
        /* <DEDUP_REMOVED lines=42> */
.L_x_1085:
[----:B------:R-:W-:Y:S05]  /*17ce0*/  BSYNC B0 ;  /* 0x0000000000007941 */ /* 0x000fea0003800000 */
.L_x_1084:
        /* <DEDUP_REMOVED lines=59> */
.L_x_1087:
[----:B------:R-:W-:Y:S05]  /*180a0*/  BSYNC B0 ;  /* 0x0000000000007941 */ /* 0x000fea0003800000 */
.L_x_1086:
        /* <DEDUP_REMOVED lines=15> */
.L_x_1089:
[----:B------:R-:W-:Y:S05]  /*181a0*/  BSYNC B0 ;  /* 0x0000000000007941 */ /* 0x000fea0003800000 */
.L_x_1088:
        /* <DEDUP_REMOVED lines=15> */
.L_x_1091:
[----:B------:R-:W-:Y:S05]  /*182a0*/  BSYNC B0 ;  /* 0x0000000000007941 */ /* 0x000fea0003800000 */
.L_x_1090:
        /* <DEDUP_REMOVED lines=15> */
.L_x_1093:
[----:B------:R-:W-:Y:S05]  /*183a0*/  BSYNC B0 ;  /* 0x0000000000007941 */ /* 0x000fea0003800000 */
.L_x_1092:
        /* <DEDUP_REMOVED lines=15> */
.L_x_1095:
[----:B------:R-:W-:Y:S05]  /*184a0*/  BSYNC B0 ;  /* 0x0000000000007941 */ /* 0x000fea0003800000 */
.L_x_1094:
        /* <DEDUP_REMOVED lines=15> */
.L_x_1097:
[----:B------:R-:W-:Y:S05]  /*185a0*/  BSYNC B0 ;  /* 0x0000000000007941 */ /* 0x000fea0003800000 */
.L_x_1096:
        /* <DEDUP_REMOVED lines=15> */
.L_x_1099:
[----:B------:R-:W-:Y:S05]  /*186a0*/  BSYNC B0 ;  /* 0x0000000000007941 */ /* 0x000fea0003800000 */
.L_x_1098:
        /* <DEDUP_REMOVED lines=16> */
.L_x_1100:
        /* <DEDUP_REMOVED lines=13> */
.L_x_3773:


//--------------------- .text._ZN7cutlass13device_kernelIN5flash19enable_sm80_to_sm89INS1_16FlashAttnFwdSm80INS1_25CollectiveMainloopFwdSm80ILi4ELi1ELb0EN4cute5tupleIJNS5_1CILi128EEENS7_ILi48EEES8_EEELi128ENS_10bfloat16_tEfNS_4arch4Sm80ELb0ELb1ELb1ELb1ELb0ELb1ELb1ELb0EEENS1_21CollectiveEpilogueFwdINS6_IJS8_S8_S9_EEENS6_IJNS7_ILi1EEESH_SH_EEESB_SD_Li128ELb1ELb1ELb0ELb0EEENS1_19SingleTileSchedulerILb1ELb0ELb1ELi128EEEEEEEEEvNT_6ParamsE --------------------------
	.section	.text._ZN7cutlass13device_kernelIN5flash19enable_sm80_to_sm89INS1_16FlashAttnFwdSm80INS1_25CollectiveMainloopFwdSm80ILi4ELi1ELb0EN4cute5tupleIJNS5_1CILi128EEENS7_ILi48EEES8_EEELi128ENS_10bfloat16_tEfNS_4arch4Sm80ELb0ELb1ELb1ELb1ELb0ELb1ELb1ELb0EEENS1_21CollectiveEpilogueFwdINS6_IJS8_S8_S9_EEENS6_IJNS7_ILi1EEESH_SH_EEESB_SD_Li128ELb1ELb1ELb0ELb0EEENS1_19SingleTileSchedulerILb1ELb0ELb1ELi128EEEEEEEEEvNT_6ParamsE,"ax",@progbits
	.sectioninfo	@"SHI_REGISTERS=255"
	.align	128
.text._ZN7cutlass13device_kernelIN5flash19enable_sm80_to_sm89INS1_16FlashAttnFwdSm80INS1_25CollectiveMainloopFwdSm80ILi4ELi1ELb0EN4cute5tupleIJNS5_1CILi128EEENS7_ILi48EEES8_EEELi128ENS_10bfloat16_tEfNS_4arch4Sm80ELb0ELb1ELb1ELb1ELb0ELb1ELb1ELb0EEENS1_21CollectiveEpilogueFwdINS6_IJS8_S8_S9_EEENS6_IJNS7_ILi1EEESH_SH_EEESB_SD_Li128ELb1ELb1ELb0ELb0EEENS1_19SingleTileSchedulerILb1ELb0ELb1ELi128EEEEEEEEEvNT_6ParamsE:
        .type           _ZN7cutlass13device_kernelIN5flash19enable_sm80_to_sm89INS1_16FlashAttnFwdSm80INS1_25CollectiveMainloopFwdSm80ILi4ELi1ELb0EN4cute5tupleIJNS5_1CILi128EEENS7_ILi48EEES8_EEELi128ENS_10bfloat16_tEfNS_4arch4Sm80ELb0ELb1ELb1ELb1ELb0ELb1ELb1ELb0EEENS1_21CollectiveEpilogueFwdINS6_IJS8_S8_S9_EEENS6_IJNS7_ILi1EEESH_SH_EEESB_SD_Li128ELb1ELb1ELb0ELb0EEENS1_19SingleTileSchedulerILb1ELb0ELb1ELi128EEEEEEEEEvNT_6ParamsE,@function
        .size           _ZN7cutlass13device_kernelIN5flash19enable_sm80_to_sm89INS1_16FlashAttnFwdSm80INS1_25CollectiveMainloopFwdSm80ILi4ELi1ELb0EN4cute5tupleIJNS5_1CILi128EEENS7_ILi48EEES8_EEELi128ENS_10bfloat16_tEfNS_4arch4Sm80ELb0ELb1ELb1ELb1ELb0ELb1ELb1ELb0EEENS1_21CollectiveEpilogueFwdINS6_IJS8_S8_S9_EEENS6_IJNS7_ILi1EEESH_SH_EEESB_SD_Li128ELb1ELb1ELb0ELb0EEENS1_19SingleTileSchedulerILb1ELb0ELb1ELi128EEEEEEEEEvNT_6ParamsE,(.L_x_3774 - _ZN7cutlass13device_kernelIN5flash19enable_sm80_to_sm89INS1_16FlashAttnFwdSm80INS1_25CollectiveMainloopFwdSm80ILi4ELi1ELb0EN4cute5tupleIJNS5_1CILi128EEENS7_ILi48EEES8_EEELi128ENS_10bfloat16_tEfNS_4arch4Sm80ELb0ELb1ELb1ELb1ELb0ELb1ELb1ELb0EEENS1_21CollectiveEpilogueFwdINS6_IJS8_S8_S9_EEENS6_IJNS7_ILi1EEESH_SH_EEESB_SD_Li128ELb1ELb1ELb0ELb0EEENS1_19SingleTileSchedulerILb1ELb0ELb1ELi128EEEEEEEEEvNT_6ParamsE)
        .other          _ZN7cutlass13device_kernelIN5flash19enable_sm80_to_sm89INS1_16FlashAttnFwdSm80INS1_25CollectiveMainloopFwdSm80ILi4ELi1ELb0EN4cute5tupleIJNS5_1CILi128EEENS7_ILi48EEES8_EEELi128ENS_10bfloat16_tEfNS_4arch4Sm80ELb0ELb1ELb1ELb1ELb0ELb1ELb1ELb0EEENS1_21CollectiveEpilogueFwdINS6_IJS8_S8_S9_EEENS6_IJNS7_ILi1EEESH_SH_EEESB_SD_Li128ELb1ELb1ELb0ELb0EEENS1_19SingleTileSchedulerILb1ELb0ELb1ELi128EEEEEEEEEvNT_6ParamsE,@"STO_CUDA_ENTRY STV_DEFAULT"
_ZN7cutlass13device_kernelIN5flash19enable_sm80_to_sm89INS1_16FlashAttnFwdSm80INS1_25CollectiveMainloopFwdSm80ILi4ELi1ELb0EN4cute5tupleIJNS5_1CILi128EEENS7_ILi48EEES8_EEELi128ENS_10bfloat16_tEfNS_4arch4Sm80ELb0ELb1ELb1ELb1ELb0ELb1ELb1ELb0EEENS1_21CollectiveEpilogueFwdINS6_IJS8_S8_S9_EEENS6_IJNS7_ILi1EEESH_SH_EEESB_SD_Li128ELb1ELb1ELb0ELb0EEENS1_19SingleTileSchedulerILb1ELb0ELb1ELi128EEEEEEEEEvNT_6ParamsE:
        /* <DEDUP_REMOVED lines=17> */
.L_x_1102:
        /* <DEDUP_REMOVED lines=8> */
.L_x_1104:
[----:B------:R-:W-:-:S05]  /*0190*/  MOV R0, c[0x0][0x54c] ;  /* 0x0001530000007a02 */ /* 0x000fca0000000f00 */
.L_x_1103:
[----:B-----5:R-:W-:Y:S01]  /*01a0*/  IMAD R0, R0, c[0x0][0x548], RZ ;  /* 0x0001520000007a24 */ /* 0x020fe200078e02ff */
[----:B------:R-:W-:-:S04]  /*01b0*/  SHF.L.U32 R141, R197, 0x7, RZ ;  /* 0x00000007c58d7819 */ /* 0x000fc800000006ff */
[----:B------:R-:W-:-:S04]  /*01c0*/  ISETP.GE.AND P0, PT, R141, R0, PT ;  /* 0x000000008d00720c */ /* 0x000fc80003f06270 */
[----:B------:R-:W-:-:S05]  /*01d0*/  SEL R0, R5, 0xffffffff, !P0 ;  /* 0xffffffff05007807 */ /* 0x000fca0004000000 */
[----:B------:R2:W-:Y:S01]  /*01e0*/  STL [R1+0xe0], R0 ;  /* 0x0000e00001007387 */ /* 0x0005e20000100800 */
[----:B------:R-:W-:Y:S05]  /*01f0*/  BRA `(.L_x_1105) ;  /* 0x0000013000007947 */ /* 0x000fea0003800000 */
.L_x_1101:
[----:B---3--:R-:W-:-:S04]  /*0200*/  ISETP.NE.U32.AND P0, PT, RZ, c[0x0][0x568], PT ;  /* 0x00015a00ff007a0c */ /* 0x008fc80003f05070 */
[----:B------:R-:W-:-:S13]  /*0210*/  ISETP.NE.AND.EX P0, PT, RZ, c[0x0][0x56c], PT, P0 ;  /* 0x00015b00ff007a0c */ /* 0x000fda0003f05300 */
[----:B------:R-:W-:Y:S05]  /*0220*/  @!P0 BRA `(.L_x_1106) ;  /* 0x0000002000008947 */ /* 0x000fea0003800000 */
[----:B------:R1:W5:Y:S01]  /*0230*/  LDG.E R0, [R2.64] ;  /* 0x0000000602007981 */ /* 0x000362000c1e1900 */
[----:B------:R-:W-:Y:S05]  /*0240*/  BRA `(.L_x_1107) ;  /* 0x0000009000007947 */ /* 0x000fea0003800000 */
.L_x_1106:
        /* <DEDUP_REMOVED lines=8> */
.L_x_1108:
[----:B------:R-:W-:-:S05]  /*02d0*/  MOV R0, c[0x0][0x54c] ;  /* 0x0001530000007a02 */ /* 0x000fca0000000f00 */
.L_x_1107:
[----:B-----5:R-:W-:Y:S01]  /*02e0*/  IMAD R0, R0, c[0x0][0x548], RZ ;  /* 0x0001520000007a24 */ /* 0x020fe200078e02ff */
[----:B------:R-:W-:-:S04]  /*02f0*/  SHF.L.U32 R141, R197, 0x7, RZ ;  /* 0x00000007c58d7819 */ /* 0x000fc800000006ff */
[----:B------:R-:W-:-:S04]  /*0300*/  ISETP.GE.AND P0, PT, R141, R0, PT ;  /* 0x000000008d00720c */ /* 0x000fc80003f06270 */
[----:B------:R-:W-:-:S05]  /*0310*/  SEL R0, R5, 0xffffffff, !P0 ;  /* 0xffffffff05007807 */ /* 0x000fca0004000000 */
[----:B------:R2:W-:Y:S04]  /*0320*/  STL [R1+0xe0], R0 ;  /* 0x0000e00001007387 */ /* 0x0005e80000100800 */
.L_x_1105:
[----:B------:R-:W3:Y:S02]  /*0330*/  LDL R38, [R1+0xe0] ;  /* 0x0000e00001267983 */ /* 0x000ee40000100800 */
[----:B---3--:R-:W-:-:S13]  /*0340*/  ISETP.GE.AND P0, PT, R38, RZ, PT ;  /* 0x000000ff2600720c */ /* 0x008fda0003f06270 */
[----:B------:R-:W-:Y:S05]  /*0350*/  @!P0 EXIT ;  /* 0x000000000000894d */ /* 0x000fea0003800000 */
[----:B------:R-:W-:Y:S01]  /*0360*/  ISETP.NE.U32.AND P0, PT, RZ, c[0x0][0x370], PT ;  /* 0x0000dc00ff007a0c */ /* 0x000fe20003f05070 */
[----:B------:R-:W-:Y:S01]  /*0370*/  IMAD.MOV.U32 R10, RZ, RZ, RZ ;  /* 0x000000ffff0a7224 */ /* 0x000fe200078e00ff */
[----:B------:R-:W-:Y:S01]  /*0380*/  ISETP.NE.U32.AND P1, PT, RZ, c[0x0][0x350], PT ;  /* 0x0000d400ff007a0c */ /* 0x000fe20003f25070 */
[----:B------:R-:W-:Y:S01]  /*0390*/  IMAD.MOV.U32 R12, RZ, RZ, RZ ;  /* 0x000000ffff0c7224 */ /* 0x000fe200078e00ff */
[----:B------:R-:W-:Y:S01]  /*03a0*/  ISETP.NE.AND.EX P0, PT, RZ, c[0x0][0x374], PT, P0 ;  /* 0x0000dd00ff007a0c */ /* 0x000fe20003f05300 */
[----:B------:R-:W-:Y:S01]  /*03b0*/  IMAD.WIDE R6, R38, R35, c[0x0][0x350] ;  /* 0x0000d40026067625 */ /* 0x000fe200078e0223 */
[----:B------:R-:W-:Y:S02]  /*03c0*/  ISETP.NE.U32.AND P2, PT, RZ, c[0x0][0x348], PT ;  /* 0x0000d200ff007a0c */ /* 0x000fe40003f45070 */
[----:B------:R-:W-:Y:S02]  /*03d0*/  ISETP.NE.U32.AND P4, PT, RZ, c[0x0][0x358], PT ;  /* 0x0000d600ff007a0c */ /* 0x000fe40003f85070 */
[----:B------:R-:W-:-:S02]  /*03e0*/  ISETP.NE.AND.EX P5, PT, RZ, c[0x0][0x354], PT, P1 ;  /* 0x0000d500ff007a0c */ /* 0x000fc40003fa5310 */
[----:B------:R-:W-:Y:S02]  /*03f0*/  ISETP.NE.AND.EX P1, PT, RZ, c[0x0][0x34c], PT, P2 ;  /* 0x0000d300ff007a0c */ /* 0x000fe40003f25320 */
[----:B------:R-:W-:-:S03]  /*0400*/  ISETP.NE.AND.EX P4, PT, RZ, c[0x0][0x35c], PT, P4 ;  /* 0x0000d700ff007a0c */ /* 0x000fc60003f85340 */
[----:B-1----:R-:W-:-:S04]  /*0410*/  @P0 IMAD.WIDE R2, R38, R35, c[0x0][0x370] ;  /* 0x0000dc0026020625 */ /* 0x002fc800078e0223 */
[----:B--2---:R-:W-:Y:S01]  /*0420*/  IMAD.MOV.U32 R0, RZ, RZ, RZ ;  /* 0x000000ffff007224 */ /* 0x004fe200078e00ff */
[----:B------:R1:W2:Y:S01]  /*0430*/  @P0 LDG.E R10, [R2.64] ;  /* 0x00000006020a0981 */ /* 0x0002a2000c1e1900 */
[----:B------:R-:W-:Y:S02]  /*0440*/  IMAD.MOV.U32 R14, RZ, RZ, RZ ;  /* 0x000000ffff0e7224 */ /* 0x000fe400078e00ff */
[CC--:B------:R-:W-:Y:S01]  /*0450*/  IMAD.WIDE R8, R38.reuse, R35.reuse, c[0x0][0x348] ;  /* 0x0000d20026087625 */ /* 0x0c0fe200078e0223 */
[----:B------:R-:W3:Y:S04]  /*0460*/  @P5 LDG.E R12, [R6.64] ;  /* 0x00000006060c5981 */ /* 0x000ee8000c1e1900 */
[----:B------:R-:W4:Y:S01]  /*0470*/  @P1 LDG.E R0, [R8.64] ;  /* 0x0000000608001981 */ /* 0x000f22000c1e1900 */
[----:B-1----:R-:W-:-:S05]  /*0480*/  IMAD.WIDE R2, R38, R35, c[0x0][0x358] ;  /* 0x0000d60026027625 */ /* 0x002fca00078e0223 */
[----:B------:R-:W3:Y:S01]  /*0490*/  @P4 LDG.E R14, [R2.64] ;  /* 0x00000006020e4981 */ /* 0x000ee2000c1e1900 */
[----:B------:R-:W-:-:S03]  /*04a0*/  ISETP.NE.U32.AND P0, PT, RZ, c[0x0][0x360], PT ;  /* 0x0000d800ff007a0c */ /* 0x000fc60003f05070 */
[----:B------:R-:W1:Y:S01]  /*04b0*/  S2R R15, SR_CTAID.Y ;  /* 0x00000000000f7919 */ /* 0x000e620000002600 */
[----:B------:R-:W-:Y:S02]  /*04c0*/  ISETP.NE.AND.EX P0, PT, RZ, c[0x0][0x364], PT, P0 ;  /* 0x0000d900ff007a0c */ /* 0x000fe40003f05300 */
[----:B------:R-:W-:-:S11]  /*04d0*/  MOV R18, c[0x0][0x168] ;  /* 0x00005a0000127a02 */ /* 0x000fd60000000f00 */
[----:B------:R-:W-:-:S05]  /*04e0*/  @P0 IMAD.WIDE R4, R38, R35, c[0x0][0x360] ;  /* 0x0000d80026040625 */ /* 0x000fca00078e0223 */
[----:B------:R3:W5:Y:S01]  /*04f0*/  @P0 LDG.E R18, [R4.64] ;  /* 0x0000000604120981 */ /* 0x000762000c1e1900 */
[----:B------:R-:W-:Y:S01]  /*0500*/  IMAD.MOV.U32 R11, RZ, RZ, c[0x0][0x1d0] ;  /* 0x00007400ff0b7624 */ /* 0x000fe200078e00ff */
[----:B-1----:R-:W-:Y:S02]  /*0510*/  SHF.R.S32.HI R13, RZ, 0x1f, R15 ;  /* 0x0000001fff0d7819 */ /* 0x002fe4000001140f */
[----:B--2---:R-:W-:Y:S04]  /*0520*/  STL [R1+0x48], R10 ;  /* 0x0000480a01007387 */ /* 0x004fe80000100800 */
[----:B----4-:R-:W-:Y:S01]  /*0530*/  STL [R1+0x4c], R0 ;  /* 0x00004c0001007387 */ /* 0x010fe20000100800 */
[----:B---3--:R-:W-:-:S03]  /*0540*/  IMAD.IADD R4, R12, 0x1, R10 ;  /* 0x000000010c047824 */ /* 0x008fc600078e020a */
[----:B------:R-:W-:Y:S04]  /*0550*/  STL [R1+0x54], R14 ;  /* 0x0000540e01007387 */ /* 0x000fe80000100800 */
[----:B------:R1:W-:Y:S02]  /*0560*/  STL [R1+0x50], R4 ;  /* 0x0000500401007387 */ /* 0x0003e40000100800 */
[----:B-1----:R-:W-:Y:S01]  /*0570*/  MOV R4, c[0x0][0x228] ;  /* 0x00008a0000047a02 */ /* 0x002fe20000000f00 */
[----:B------:R-:W-:Y:S05]  /*0580*/  @P0 BRA `(.L_x_1109) ;  /* 0x0000004000000947 */ /* 0x000fea0003800000 */
[----:B------:R-:W-:Y:S05]  /*0590*/  @!P1 BRA `(.L_x_1109) ;  /* 0x0000003000009947 */ /* 0x000fea0003800000 */
[----:B------:R1:W2:Y:S04]  /*05a0*/  LDG.E R0, [R8.64] ;  /* 0x0000000608007981 */ /* 0x0002a8000c1e1900 */
[----:B-1----:R-:W2:Y:S02]  /*05b0*/  LDG.E R8, [R8.64+0x4] ;  /* 0x0000040608087981 */ /* 0x002ea4000c1e1900 */
[----:B--2--5:R-:W-:-:S05]  /*05c0*/  IADD3 R18, -R0, R8, RZ ;  /* 0x0000000800127210 */ /* 0x024fca0007ffe1ff */
.L_x_1109:
[----:B-----5:R1:W-:Y:S01]  /*05d0*/  STL [R1+0x58], R18 ;  /* 0x0000581201007387 */ /* 0x0203e20000100800 */
[----:B------:R-:W-:-:S04]  /*05e0*/  ISETP.NE.U32.AND P0, PT, RZ, c[0x0][0x368], PT ;  /* 0x0000da00ff007a0c */ /* 0x000fc80003f05070 */
[----:B------:R-:W-:-:S13]  /*05f0*/  ISETP.NE.AND.EX P0, PT, RZ, c[0x0][0x36c], PT, P0 ;  /* 0x0000db00ff007a0c */ /* 0x000fda0003f05300 */
[----:B------:R-:W-:Y:S05]  /*0600*/  @!P0 BRA `(.L_x_1110) ;  /* 0x0000003000008947 */ /* 0x000fea0003800000 */
[----:B------:R-:W-:-:S05]  /*0610*/  IMAD.WIDE R6, R38, R35, c[0x0][0x368] ;  /* 0x0000da0026067625 */ /* 0x000fca00078e0223 */
[----:B------:R2:W5:Y:S01]  /*0620*/  LDG.E R11, [R6.64] ;  /* 0x00000006060b7981 */ /* 0x000562000c1e1900 */
[----:B------:R-:W-:Y:S05]  /*0630*/  BRA `(.L_x_1111) ;  /* 0x0000004000007947 */ /* 0x000fea0003800000 */
.L_x_1110:
[----:B------:R-:W-:Y:S05]  /*0640*/  @!P5 BRA `(.L_x_1111) ;  /* 0x000000300000d947 */ /* 0x000fea0003800000 */
[----:B------:R2:W3:Y:S04]  /*0650*/  LDG.E R0, [R6.64] ;  /* 0x0000000606007981 */ /* 0x0004e8000c1e1900 */
[----:B--2---:R-:W3:Y:S02]  /*0660*/  LDG.E R6, [R6.64+0x4] ;  /* 0x0000040606067981 */ /* 0x004ee4000c1e1900 */
[----:B---3--:R-:W-:Y:S02]  /*0670*/  IADD3 R11, -R0, R6, RZ ;  /* 0x00000006000b7210 */ /* 0x008fe40007ffe1ff */
.L_x_1111:
[----:B------:R-:W-:Y:S01]  /*0680*/  ISETP.NE.U32.AND P0, PT, RZ, c[0x0][0x378], PT ;  /* 0x0000de00ff007a0c */ /* 0x000fe20003f05070 */
[----:B------:R3:W4:Y:S03]  /*0690*/  @P4 LDG.E R5, [R2.64] ;  /* 0x0000000602054981 */ /* 0x000726000c1e1900 */
[----:B------:R-:W-:Y:S01]  /*06a0*/  ISETP.NE.AND.EX P0, PT, RZ, c[0x0][0x37c], PT, P0 ;  /* 0x0000df00ff007a0c */ /* 0x000fe20003f05300 */
[----:B------:R3:W4:Y:S01]  /*06b0*/  @P4 LDG.E R0, [R2.64+0x4] ;  /* 0x0000040602004981 */ /* 0x000722000c1e1900 */
[----:B-----5:R-:W-:-:S11]  /*06c0*/  IMAD.MOV.U32 R24, RZ, RZ, R11 ;  /* 0x000000ffff187224 */ /* 0x020fd600078e000b */
[----:B---3--:R-:W-:-:S05]  /*06d0*/  @P0 IMAD.WIDE R2, R38, R35, c[0x0][0x378] ;  /* 0x0000de0026020625 */ /* 0x008fca00078e0223 */
[----:B--2---:R3:W2:Y:S01]  /*06e0*/  @P0 LDG.E R24, [R2.64] ;  /* 0x0000000602180981 */ /* 0x0046a2000c1e1900 */
[----:B------:R-:W-:Y:S02]  /*06f0*/  IMAD.IADD R10, R11, 0x1, -R10 ;  /* 0x000000010b0a7824 */ /* 0x000fe400078e0a0a */
[----:B------:R-:W-:-:S03]  /*0700*/  IMAD.MOV.U32 R8, RZ, RZ, c[0x0][0x32c] ;  /* 0x0000cb00ff087624 */ /* 0x000fc600078e00ff */
[----:B------:R1:W-:Y:S01]  /*0710*/  STL [R1+0x5c], R10 ;  /* 0x00005c0a01007387 */ /* 0x0003e20000100800 */
[----:B---3--:R-:W-:-:S05]  /*0720*/  IMAD.MOV.U32 R2, RZ, RZ, c[0x0][0x2c4] ;  /* 0x0000b100ff027624 */ /* 0x008fca00078e00ff */
[----:B------:R-:W-:Y:S02]  /*0730*/  ISETP.NE.AND P1, PT, R2, 0x1, PT ;  /* 0x000000010200780c */ /* 0x000fe40003f25270 */
[----:B------:R-:W-:Y:S01]  /*0740*/  ISETP.GE.AND P2, PT, R8, 0x1, PT ;  /* 0x000000010800780c */ /* 0x000fe20003f46270 */
[----:B----4-:R-:W-:Y:S01]  /*0750*/  @P4 IMAD.IADD R4, R0, 0x1, -R5 ;  /* 0x0000000100044824 */ /* 0x010fe200078e0a05 */
[----:B------:R-:W-:-:S03]  /*0760*/  IADD3 R0, R141, 0x7f, RZ ;  /* 0x0000007f8d007810 */ /* 0x000fc60007ffe0ff */
[----:B------:R-:W-:-:S06]  /*0770*/  IMAD.IADD R5, R10, 0x1, R4 ;  /* 0x000000010a057824 */ /* 0x000fcc00078e0204 */
[----:B------:R-:W-:Y:S01]  /*0780*/  @P1 IMAD.HI.U32 R2, R0, c[0x0][0x2c8], RZ ;  /* 0x0000b20000021a27 */ /* 0x000fe200078e00ff */
[----:B------:R1:W-:Y:S01]  /*0790*/  STL.64 [R1+0x60], R4 ;  /* 0x0000600401007387 */ /* 0x0003e20000100a00 */
[----:B------:R-:W-:-:S03]  /*07a0*/  IADD3 R3, R5, 0x2f, RZ ;  /* 0x0000002f05037810 */ /* 0x000fc60007ffe0ff */
[----:B------:R-:W-:Y:S02]  /*07b0*/  @P1 SHF.R.U32.HI R0, RZ, c[0x0][0x2cc], R2 ;  /* 0x0000b300ff001a19 */ /* 0x000fe40000011602 */
[----:B------:R-:W-:Y:S02]  /*07c0*/  IMAD.HI R3, R3, 0x2aaaaaab, RZ ;  /* 0x2aaaaaab03037827 */ /* 0x000fe400078e02ff */
[----:B------:R-:W-:Y:S01]  /*07d0*/  IADD3 R0, R0, 0x1, R5 ;  /* 0x0000000100007810 */ /* 0x000fe20007ffe005 */
[----:B--2---:R1:W-:Y:S02]  /*07e0*/  STL [R1+0x68], R24 ;  /* 0x0000681801007387 */ /* 0x0043e40000100800 */
[----:B------:R-:W-:Y:S02]  /*07f0*/  SHF.R.U32.HI R6, RZ, 0x1f, R3 ;  /* 0x0000001fff067819 */ /* 0x000fe40000011603 */
[----:B------:R-:W-:Y:S02]  /*0800*/  IMAD.IADD R2, R0, 0x1, -R18 ;  /* 0x0000000100027824 */ /* 0x000fe400078e0a12 */
[----:B------:R-:W-:-:S03]  /*0810*/  LEA.HI.SX32 R7, R3, R6, 0x1d ;  /* 0x0000000603077211 */ /* 0x000fc600078feaff */
        /* <DEDUP_REMOVED lines=11> */
.L_x_1113:
[----:B------:R-:W-:-:S13]  /*08d0*/  ISETP.NE.AND P0, PT, R8, 0x1, PT ;  /* 0x000000010800780c */ /* 0x000fda0003f05270 */
[----:B------:R-:W-:-:S05]  /*08e0*/  @P0 IMAD.HI.U32 R2, R0, c[0x0][0x330], RZ ;  /* 0x0000cc0000020a27 */ /* 0x000fca00078e00ff */
[----:B------:R-:W-:-:S05]  /*08f0*/  @P0 SHF.R.U32.HI R0, RZ, c[0x0][0x334], R2 ;  /* 0x0000cd00ff000a19 */ /* 0x000fca0000011602 */
.L_x_1114:
[----:B------:R-:W-:-:S05]  /*0900*/  IMAD R0, R0, R8, c[0x0][0x32c] ;  /* 0x0000cb0000007624 */ /* 0x000fca00078e0208 */
[----:B------:R-:W-:Y:S02]  /*0910*/  IMNMX R6, R6, R0, PT ;  /* 0x0000000006067217 */ /* 0x000fe40003800200 */
.L_x_1112:
[----:B------:R-:W-:-:S04]  /*0920*/  @P1 IMAD.HI.U32 R2, R141, c[0x0][0x2c8], RZ ;  /* 0x0000b2008d021a27 */ /* 0x000fc800078e00ff */
[----:B------:R-:W-:Y:S01]  /*0930*/  IMAD.MOV.U32 R0, RZ, RZ, R141 ;  /* 0x000000ffff007224 */ /* 0x000fe200078e008d */
[----:B------:R-:W-:-:S04]  /*0940*/  @P1 SHF.R.U32.HI R0, RZ, c[0x0][0x2cc], R2 ;  /* 0x0000b300ff001a19 */ /* 0x000fc80000011602 */
[----:B------:R-:W-:-:S04]  /*0950*/  IADD3 R0, R0, R5, -R18 ;  /* 0x0000000500007210 */ /* 0x000fc80007ffe812 */
        /* <DEDUP_REMOVED lines=10> */
.L_x_1116:
[----:B------:R-:W-:-:S13]  /*0a00*/  ISETP.NE.AND P0, PT, R8, 0x1, PT ;  /* 0x000000010800780c */ /* 0x000fda0003f05270 */
[----:B------:R-:W-:-:S05]  /*0a10*/  @P0 IMAD.HI.U32 R2, R0, c[0x0][0x330], RZ ;  /* 0x0000cc0000020a27 */ /* 0x000fca00078e00ff */
[----:B------:R-:W-:-:S05]  /*0a20*/  @P0 SHF.R.U32.HI R0, RZ, c[0x0][0x334], R2 ;  /* 0x0000cd00ff000a19 */ /* 0x000fca0000011602 */
.L_x_1117:
[----:B------:R-:W-:-:S05]  /*0a30*/  IMAD R0, R0, c[0x0][0x32c], RZ ;  /* 0x0000cb0000007a24 */ /* 0x000fca00078e02ff */
[----:B------:R-:W-:-:S04]  /*0a40*/  IMNMX R3, R3, R0, !PT ;  /* 0x0000000003037217 */ /* 0x000fc80007800200 */
.L_x_1115:
        /* <DEDUP_REMOVED lines=15> */
[----:B------:R-:W-:-:S07]  /*0b40*/  SHF.R.U32.HI R131, RZ, 0x5, R3 ;  /* 0x00000005ff837819 */ /* 0x000fce0000011603 */
[----:B------:R-:W-:Y:S01]  /*0b50*/  @P0 IADD3 R2, R0, 0x2f, RZ ;  /* 0x0000002f00020810 */ /* 0x000fe20007ffe0ff */
[----:B------:R-:W-:-:S04]  /*0b60*/  IMAD.MOV.U32 R0, RZ, RZ, R131 ;  /* 0x000000ffff007224 */ /* 0x000fc800078e0083 */
[----:B------:R-:W-:-:S05]  /*0b70*/  @P0 IMAD.HI R2, R2, 0x2aaaaaab, RZ ;  /* 0x2aaaaaab02020827 */ /* 0x000fca00078e02ff */
[----:B------:R-:W-:-:S04]  /*0b80*/  @P0 SHF.R.U32.HI R3, RZ, 0x1f, R2 ;  /* 0x0000001fff030819 */ /* 0x000fc80000011602 */
[----:B------:R-:W-:-:S04]  /*0b90*/  @P0 LEA.HI.SX32 R0, R2, R3, 0x1d ;  /* 0x0000000302000211 */ /* 0x000fc800078feaff */
[----:B------:R-:W-:-:S13]  /*0ba0*/  ISETP.GT.AND P0, PT, R0, R131, PT ;  /* 0x000000830000720c */ /* 0x000fda0003f04270 */
[----:B------:R-:W-:Y:S05]  /*0bb0*/  @!P0 BRA `(.L_x_1118) ;  /* 0x0000578000008947 */ /* 0x000fea0003800000 */
[----:B------:R-:W-:-:S04]  /*0bc0*/  ISETP.NE.U32.AND P0, PT, RZ, c[0x0][0x340], PT ;  /* 0x0000d000ff007a0c */ /* 0x000fc80003f05070 */
[----:B------:R-:W-:-:S13]  /*0bd0*/  ISETP.NE.AND.EX P1, PT, RZ, c[0x0][0x344], PT, P0 ;  /* 0x0000d100ff007a0c */ /* 0x000fda0003f25300 */
[----:B------:R-:W-:-:S05]  /*0be0*/  @P1 IMAD.WIDE R2, R38, R35, c[0x0][0x340] ;  /* 0x0000d00026021625 */ /* 0x000fca00078e0223 */
[----:B------:R2:W3:Y:S01]  /*0bf0*/  @P1 LDG.E R25, [R2.64] ;  /* 0x0000000602191981 */ /* 0x0004e2000c1e1900 */
[----:B------:R-:W-:Y:S01]  /*0c00*/  IMAD.MOV.U32 R146, RZ, RZ, 0x30 ;  /* 0x00000030ff927424 */ /* 0x000fe200078e00ff */
[----:B------:R-:W-:Y:S01]  /*0c10*/  SHF.R.S32.HI R34, RZ, 0x1f, R196 ;  /* 0x0000001fff227819 */ /* 0x000fe200000114c4 */
[----:B------:R-:W-:Y:S01]  /*0c20*/  IMAD.WIDE.U32 R28, R15, c[0x0][0x1e8], RZ ;  /* 0x00007a000f1c7a25 */ /* 0x000fe200078e00ff */
[----:B------:R-:W-:Y:S01]  /*0c30*/  IADD3 R40, R0, -0x1, RZ ;  /* 0xffffffff00287810 */ /* 0x000fe20007ffe0ff */
[----:B------:R-:W-:Y:S01]  /*0c40*/  ULDC.U8 UR4, c[0x0][0x298] ;  /* 0x0000a60000047ab9 */ /* 0x000fe20000000000 */
[----:B------:R-:W-:Y:S01]  /*0c50*/  SEL R96, R38, RZ, !P4 ;  /* 0x000000ff26607207 */ /* 0x000fe20006000000 */
[----:B------:R-:W-:Y:S01]  /*0c60*/  IMAD.WIDE.U32 R150, R146, c[0x0][0x238], RZ ;  /* 0x00008e0092967a25 */ /* 0x000fe200078e00ff */
[----:B------:R-:W-:-:S03]  /*0c70*/  MOV R172, c[0x0][0x290] ;  /* 0x0000a40000ac7a02 */ /* 0x000fc60000000f00 */
[----:B------:R-:W-:Y:S01]  /*0c80*/  IMAD.IADD R30, R12, 0x1, R11 ;  /* 0x000000010c1e7824 */ /* 0x000fe200078e020b */
[----:B------:R-:W-:Y:S01]  /*0c90*/  SHF.R.S32.HI R12, RZ, 0x1f, R38 ;  /* 0x0000001fff0c7819 */ /* 0x000fe20000011426 */
[C---:B-1----:R-:W-:Y:S01]  /*0ca0*/  IMAD R5, R13.reuse, c[0x0][0x240], RZ ;  /* 0x000090000d057a24 */ /* 0x042fe200078e02ff */
[----:B------:R-:W-:Y:S01]  /*0cb0*/  SHF.L.U64.HI R143, R172, R35, c[0x0][0x294] ;  /* 0x0000a500ac8f7619 */ /* 0x000fe20000010223 */
[----:B------:R-:W-:Y:S01]  /*0cc0*/  IMAD R20, R13, c[0x0][0x260], RZ ;  /* 0x000098000d147a24 */ /* 0x000fe200078e02ff */
[----:B------:R-:W-:Y:S01]  /*0cd0*/  SEL R26, R12, RZ, !P4 ;  /* 0x000000ff0c1a7207 */ /* 0x000fe20006000000 */
[C---:B------:R-:W-:Y:S02]  /*0ce0*/  IMAD R5, R15.reuse, c[0x0][0x244], R5 ;  /* 0x000091000f057a24 */ /* 0x040fe400078e0205 */
[----:B------:R-:W-:Y:S02]  /*0cf0*/  IMAD R20, R15, c[0x0][0x264], R20 ;  /* 0x000099000f147a24 */ /* 0x000fe400078e0214 */
[----:B------:R-:W-:-:S02]  /*0d00*/  IMAD R22, R13, c[0x0][0x210], RZ ;  /* 0x000084000d167a24 */ /* 0x000fc400078e02ff */
[----:B------:R-:W-:Y:S02]  /*0d10*/  IMAD.MOV.U32 R142, RZ, RZ, c[0x0][0x238] ;  /* 0x00008e00ff8e7624 */ /* 0x000fe400078e00ff */
[----:B--2---:R-:W-:Y:S02]  /*0d20*/  IMAD R3, R146, c[0x0][0x23c], RZ ;  /* 0x00008f0092037a24 */ /* 0x004fe400078e02ff */
[----:B------:R-:W-:Y:S01]  /*0d30*/  IMAD R2, R13, c[0x0][0x1e8], RZ ;  /* 0x00007a000d027a24 */ /* 0x000fe200078e02ff */
[----:B------:R-:W-:Y:S01]  /*0d40*/  SHF.L.U32 R155, R142, 0x5, RZ ;  /* 0x000000058e9b7819 */ /* 0x000fe200000006ff */
[----:B------:R-:W-:Y:S01]  /*0d50*/  IMAD.IADD R169, R151, 0x1, R3 ;  /* 0x0000000197a97824 */ /* 0x000fe200078e0203 */
[----:B------:R-:W-:Y:S01]  /*0d60*/  LEA.HI R3, R34, R196, RZ, 0x3 ;  /* 0x000000c422037211 */ /* 0x000fe200078f18ff */
[----:B------:R-:W-:Y:S02]  /*0d70*/  IMAD R2, R15, c[0x0][0x1ec], R2 ;  /* 0x00007b000f027a24 */ /* 0x000fe400078e0202 */
[----:B------:R-:W-:Y:S01]  /*0d80*/  IMAD R0, R169, R40, RZ ;  /* 0x00000028a9007224 */ /* 0x000fe200078e02ff */
[----:B------:R-:W-:Y:S01]  /*0d90*/  LOP3.LUT R32, R3, 0xfffffff8, RZ, 0xc0, !PT ;  /* 0xfffffff803207812 */ /* 0x000fe200078ec0ff */
[----:B------:R-:W-:Y:S01]  /*0da0*/  IMAD R22, R15, c[0x0][0x214], R22 ;  /* 0x000085000f167a24 */ /* 0x000fe200078e0216 */
[----:B------:R-:W-:Y:S01]  /*0db0*/  IADD3 R29, R29, R2, RZ ;  /* 0x000000021d1d7210 */ /* 0x000fe20007ffe0ff */
[----:B------:R-:W-:Y:S01]  /*0dc0*/  IMAD.MOV.U32 R153, RZ, RZ, 0x5 ;  /* 0x00000005ff997424 */ /* 0x000fe200078e00ff */
[----:B------:R-:W-:Y:S01]  /*0dd0*/  SHF.R.S32.HI R2, RZ, 0x1f, R40 ;  /* 0x0000001fff027819 */ /* 0x000fe20000011428 */
[----:B------:R-:W-:Y:S01]  /*0de0*/  IMAD.IADD R32, R196, 0x1, -R32 ;  /* 0x00000001c4207824 */ /* 0x000fe200078e0a20 */
[----:B------:R-:W-:Y:S01]  /*0df0*/  SHF.R.S32.HI R89, RZ, 0x3, R3 ;  /* 0x00000003ff597819 */ /* 0x000fe20000011403 */
[----:B------:R-:W-:-:S02]  /*0e00*/  IMAD.MOV.U32 R71, RZ, RZ, c[0x0][0x27c] ;  /* 0x00009f00ff477624 */ /* 0x000fc400078e00ff */
[----:B------:R-:W-:Y:S01]  /*0e10*/  IMAD R27, R2, R150, R0 ;  /* 0x00000096021b7224 */ /* 0x000fe200078e0200 */
[----:B------:R-:W-:Y:S01]  /*0e20*/  SHF.L.U32 R36, R32, 0x3, RZ ;  /* 0x0000000320247819 */ /* 0x000fe200000006ff */
[--C-:B------:R-:W-:Y:S01]  /*0e30*/  IMAD R0, R40, -0x30, -R89.reuse ;  /* 0xffffffd028007824 */ /* 0x100fe200078e0a59 */
[----:B------:R-:W-:Y:S01]  /*0e40*/  SHF.R.S32.HI R31, RZ, 0x1f, R89 ;  /* 0x0000001fff1f7819 */ /* 0x000fe20000011459 */
[----:B------:R-:W-:Y:S01]  /*0e50*/  IMAD.SHL.U32 R32, R32, 0x4, RZ ;  /* 0x0000000420207824 */ /* 0x000fe200078e00ff */
[----:B------:R-:W-:Y:S01]  /*0e60*/  SHF.R.S32.HI R37, RZ, 0x1f, R36 ;  /* 0x0000001fff257819 */ /* 0x000fe20000011424 */
[----:B------:R-:W-:Y:S01]  /*0e70*/  IMAD.IADD R0, R0, 0x1, R4 ;  /* 0x0000000100007824 */ /* 0x000fe200078e0204 */
[----:B------:R-:W-:Y:S01]  /*0e80*/  IADD3 R125, P4, R89, R14, RZ ;  /* 0x0000000e597d7210 */ /* 0x000fe20007f9e0ff */
[----:B------:R-:W-:Y:S01]  /*0e90*/  IMAD R16, R31, c[0x0][0x280], RZ ;  /* 0x0000a0001f107a24 */ /* 0x000fe200078e02ff */
[----:B------:R-:W-:Y:S01]  /*0ea0*/  SHF.R.S32.HI R33, RZ, 0x1f, R32 ;  /* 0x0000001fff217819 */ /* 0x000fe20000011420 */
[----:B------:R-:W-:Y:S01]  /*0eb0*/  IMAD.WIDE.U32 R2, R15, c[0x0][0x240], R36 ;  /* 0x000090000f027a25 */ /* 0x000fe200078e0024 */
[----:B------:R-:W-:-:S02]  /*0ec0*/  ISETP.GE.AND P3, PT, R0, 0x1, PT ;  /* 0x000000010000780c */ /* 0x000fc40003f66270 */
[C---:B------:R-:W-:Y:S01]  /*0ed0*/  ISETP.GE.AND P2, PT, R0.reuse, 0x11, PT ;  /* 0x000000110000780c */ /* 0x040fe20003f46270 */
[----:B------:R-:W-:Y:S01]  /*0ee0*/  IMAD R16, R89, c[0x0][0x284], R16 ;  /* 0x0000a10059107a24 */ /* 0x000fe200078e0210 */
[----:B------:R-:W-:Y:S01]  /*0ef0*/  IADD3 R3, R3, R5, RZ ;  /* 0x0000000503037210 */ /* 0x000fe20007ffe0ff */
[----:B------:R-:W-:Y:S01]  /*0f00*/  IMAD.WIDE.U32 R8, R89, c[0x0][0x280], R32 ;  /* 0x0000a00059087a25 */ /* 0x000fe200078e0020 */
[----:B------:R-:W-:Y:S02]  /*0f10*/  ISETP.GT.AND P0, PT, R0, 0x20, PT ;  /* 0x000000200000780c */ /* 0x000fe40003f04270 */
[----:B------:R-:W-:Y:S01]  /*0f20*/  LEA.HI.X.SX32 R136, R14, R31, 0x1, P4 ;  /* 0x0000001f0e887211 */ /* 0x000fe200020f0eff */
[----:B------:R-:W-:Y:S01]  /*0f30*/  IMAD R0, R26, c[0x0][0x248], RZ ;  /* 0x000092001a007a24 */ /* 0x000fe200078e02ff */
[----:B------:R-:W-:Y:S01]  /*0f40*/  IADD3 R19, R9, R16, RZ ;  /* 0x0000001009137210 */ /* 0x000fe20007ffe0ff */
[----:B------:R-:W-:Y:S01]  /*0f50*/  IMAD.WIDE.U32 R2, R96, c[0x0][0x248], R2 ;  /* 0x0000920060027a25 */ /* 0x000fe200078e0002 */
[----:B------:R-:W-:-:S02]  /*0f60*/  ISETP.GE.AND P4, PT, R36, c[0x0][0x1d4], PT ;  /* 0x0000750024007a0c */ /* 0x000fc40003f86270 */
[----:B------:R-:W-:Y:S01]  /*0f70*/  IADD3 R88, R36, 0x40, RZ ;  /* 0x0000004024587810 */ /* 0x000fe20007ffe0ff */
[----:B------:R-:W-:Y:S01]  /*0f80*/  IMAD R0, R96, c[0x0][0x24c], R0 ;  /* 0x0000930060007a24 */ /* 0x000fe200078e0200 */
[----:B------:R-:W-:Y:S01]  /*0f90*/  P2R R124, PR, RZ, 0x10 ;  /* 0x00000010ff7c7803 */ /* 0x000fe20000000000 */
[----:B------:R-:W-:Y:S01]  /*0fa0*/  IMAD.MOV.U32 R18, RZ, RZ, R8 ;  /* 0x000000ffff127224 */ /* 0x000fe200078e0008 */
[----:B------:R-:W-:Y:S01]  /*0fb0*/  ISETP.GE.AND P6, PT, R88, c[0x0][0x1d4], PT ;  /* 0x0000750058007a0c */ /* 0x000fe20003fc6270 */
[C---:B------:R-:W-:Y:S01]  /*0fc0*/  IMAD.WIDE.U32 R8, R89.reuse, c[0x0][0x280], R36 ;  /* 0x0000a00059087a25 */ /* 0x040fe200078e0024 */
[C---:B------:R-:W-:Y:S02]  /*0fd0*/  IADD3 R139, R89.reuse, 0x20, RZ ;  /* 0x00000020598b7810 */ /* 0x040fe40007ffe0ff */
[----:B------:R-:W-:Y:S01]  /*0fe0*/  IADD3 R140, R89, 0x10, RZ ;  /* 0x00000010598c7810 */ /* 0x000fe20007ffe0ff */
[----:B------:R-:W-:Y:S01]  /*0ff0*/  IMAD.IADD R3, R3, 0x1, R0 ;  /* 0x0000000103037824 */ /* 0x000fe200078e0200 */
[----:B------:R-:W-:Y:S01]  /*1000*/  P2R R138, PR, RZ, 0x40 ;  /* 0x00000040ff8a7803 */ /* 0x000fe20000000000 */
[----:B------:R-:W-:Y:S01]  /*1010*/  IMAD.WIDE.U32 R6, R15, c[0x0][0x260], R36 ;  /* 0x000098000f067a25 */ /* 0x000fe200078e0024 */
[----:B------:R-:W-:-:S03]  /*1020*/  IADD3 R133, -R89, R4, RZ ;  /* 0x0000000459857210 */ /* 0x000fc60007ffe1ff */
[----:B------:R-:W-:Y:S02]  /*1030*/  IMAD R0, R136, c[0x0][0x238], RZ ;  /* 0x00008e0088007a24 */ /* 0x000fe400078e02ff */
[----:B------:R-:W-:Y:S01]  /*1040*/  IMAD.IADD R17, R16, 0x1, R9 ;  /* 0x0000000110117824 */ /* 0x000fe200078e0209 */
[----:B------:R-:W-:Y:S01]  /*1050*/  MOV R16, R8 ;  /* 0x0000000800107202 */ /* 0x000fe20000000f00 */
[----:B------:R-:W-:-:S04]  /*1060*/  IMAD.WIDE.U32 R122, R125, c[0x0][0x238], R2 ;  /* 0x00008e007d7a7a25 */ /* 0x000fc800078e0002 */
[----:B------:R-:W-:Y:S01]  /*1070*/  IMAD R13, R31, c[0x0][0x290], RZ ;  /* 0x0000a4001f0d7a24 */ /* 0x000fe200078e02ff */
[----:B------:R-:W-:Y:S01]  /*1080*/  MOV R120, R122 ;  /* 0x0000007a00787202 */ /* 0x000fe20000000f00 */
[----:B------:R-:W-:Y:S02]  /*1090*/  IMAD.IADD R21, R7, 0x1, R20 ;  /* 0x0000000107157824 */ /* 0x000fe400078e0214 */
[----:B------:R-:W-:Y:S02]  /*10a0*/  IMAD R0, R125, c[0x0][0x23c], R0 ;  /* 0x00008f007d007a24 */ /* 0x000fe400078e0200 */
[----:B------:R-:W-:Y:S02]  /*10b0*/  IMAD.MOV.U32 R20, RZ, RZ, R6 ;  /* 0x000000ffff147224 */ /* 0x000fe400078e0006 */
[----:B------:R-:W-:-:S04]  /*10c0*/  IMAD.WIDE.U32 R6, R15, c[0x0][0x210], R36 ;  /* 0x000084000f067a25 */ /* 0x000fc800078e0024 */
[----:B------:R-:W-:Y:S01]  /*10d0*/  IMAD R13, R89, c[0x0][0x294], R13 ;  /* 0x0000a500590d7a24 */ /* 0x000fe200078e020d */
[----:B------:R-:W-:Y:S01]  /*10e0*/  IADD3 R23, R7, R22, RZ ;  /* 0x0000001607177210 */ /* 0x000fe20007ffe0ff */
[----:B------:R-:W-:-:S04]  /*10f0*/  IMAD.WIDE.U32 R10, R89, c[0x0][0x290], R32 ;  /* 0x0000a400590a7a25 */ /* 0x000fc800078e0020 */
[----:B------:R-:W-:Y:S02]  /*1100*/  IMAD.IADD R121, R123, 0x1, R0 ;  /* 0x000000017b797824 */ /* 0x000fe400078e0200 */
[----:B------:R-:W-:Y:S02]  /*1110*/  IMAD.SHL.U32 R2, R89, 0x40, RZ ;  /* 0x0000004059027824 */ /* 0x000fe400078e00ff */
[----:B------:R-:W-:Y:S02]  /*1120*/  IMAD.IADD R15, R11, 0x1, R13 ;  /* 0x000000010b0f7824 */ /* 0x000fe400078e020d */
[----:B------:R-:W-:Y:S01]  /*1130*/  IMAD.MOV.U32 R14, RZ, RZ, R10 ;  /* 0x000000ffff0e7224 */ /* 0x000fe200078e000a */
[----:B------:R-:W-:Y:S01]  /*1140*/  LOP3.LUT R118, R2, 0x1c0, RZ, 0xc0, !PT ;  /* 0x000001c002767812 */ /* 0x000fe200078ec0ff */
[----:B------:R-:W-:Y:S01]  /*1150*/  IMAD.MOV.U32 R22, RZ, RZ, R6 ;  /* 0x000000ffff167224 */ /* 0x000fe200078e0006 */
[----:B------:R-:W-:Y:S01]  /*1160*/  LEA.HI R6, R34, R196, RZ, 0x6 ;  /* 0x000000c422067211 */ /* 0x000fe200078f30ff */
[----:B------:R-:W-:Y:S01]  /*1170*/  IMAD.WIDE.U32 R10, R40, R150, R120 ;  /* 0x00000096280a7225 */ /* 0x000fe200078e0078 */
[----:B------:R-:W-:-:S02]  /*1180*/  LOP3.LUT R72, R118, 0x38, R36, 0xf8, !PT ;  /* 0x0000003876487812 */ /* 0x000fc400078ef824 */
[----:B------:R-:W-:Y:S01]  /*1190*/  SHF.L.U32 R6, R6, 0x3, RZ ;  /* 0x0000000306067819 */ /* 0x000fe200000006ff */
[----:B------:R-:W-:Y:S01]  /*11a0*/  IMAD.WIDE.U32 R2, R89, c[0x0][0x290], R36 ;  /* 0x0000a40059027a25 */ /* 0x000fe200078e0024 */
[----:B------:R-:W-:Y:S02]  /*11b0*/  SHF.R.U32.HI R170, RZ, 0x3, R118 ;  /* 0x00000003ffaa7819 */ /* 0x000fe40000011676 */
[----:B------:R-:W-:Y:S01]  /*11c0*/  LOP3.LUT R6, R6, 0xfffffe00, RZ, 0xc0, !PT ;  /* 0xfffffe0006067812 */ /* 0x000fe200078ec0ff */
[----:B------:R-:W-:Y:S01]  /*11d0*/  IMAD.WIDE.U32 R102, R24, c[0x0][0x280], R16 ;  /* 0x0000a00018667a25 */ /* 0x000fe200078e0010 */
[----:B------:R-:W-:Y:S02]  /*11e0*/  IADD3 R3, R13, R3, RZ ;  /* 0x000000030d037210 */ /* 0x000fe40007ffe0ff */
[----:B------:R-:W-:Y:S01]  /*11f0*/  LOP3.LUT R72, R6, R72, R170, 0xf6, !PT ;  /* 0x0000004806487212 */ /* 0x000fe200078ef6aa */
[----:B------:R-:W-:Y:S01]  /*1200*/  IMAD.WIDE.U32 R100, R24, c[0x0][0x290], R14 ;  /* 0x0000a40018647a25 */ /* 0x000fe200078e000e */
[----:B------:R-:W-:-:S03]  /*1210*/  IADD3 R34, R32, 0x20, RZ ;  /* 0x0000002020227810 */ /* 0x000fc60007ffe0ff */
[----:B------:R-:W-:Y:S02]  /*1220*/  IMAD.SHL.U32 R72, R72, 0x2, RZ ;  /* 0x0000000248487824 */ /* 0x000fe400078e00ff */
[----:B------:R-:W-:-:S04]  /*1230*/  IMAD.WIDE.U32 R98, R24, c[0x0][0x290], R2 ;  /* 0x0000a40018627a25 */ /* 0x000fc800078e0002 */
[----:B------:R-:W-:-:S04]  /*1240*/  IMAD.WIDE.U32 R2, R142, 0x20, RZ ;  /* 0x000000208e027825 */ /* 0x000fc800078e00ff */
[----:B------:R-:W-:-:S04]  /*1250*/  IMAD.WIDE.U32 R104, R24, c[0x0][0x280], R18 ;  /* 0x0000a00018687a25 */ /* 0x000fc800078e0012 */
[----:B------:R-:W-:-:S04]  /*1260*/  IMAD.WIDE.U32 R156, R89, c[0x0][0x1e0], RZ ;  /* 0x00007800599c7a25 */ /* 0x000fc800078e00ff */
[C---:B------:R-:W-:Y:S02]  /*1270*/  IMAD R162, R146.reuse, c[0x0][0x294], RZ ;  /* 0x0000a50092a27a24 */ /* 0x040fe400078e02ff */
[C---:B------:R-:W-:Y:S02]  /*1280*/  IMAD R163, R146.reuse, c[0x0][0x284], RZ ;  /* 0x0000a10092a37a24 */ /* 0x040fe400078e02ff */
[C---:B------:R-:W-:Y:S02]  /*1290*/  IMAD R164, R146.reuse, c[0x0][0x1e4], RZ ;  /* 0x0000790092a47a24 */ /* 0x040fe400078e02ff */
[----:B------:R-:W-:-:S04]  /*12a0*/  IMAD.WIDE.U32 R148, R146, c[0x0][0x290], RZ ;  /* 0x0000a40092947a25 */ /* 0x000fc800078e00ff */
[----:B------:R-:W-:Y:S01]  /*12b0*/  IMAD.WIDE.U32 R158, R139, c[0x0][0x1e0], RZ ;  /* 0x000078008b9e7a25 */ /* 0x000fe200078e00ff */
[----:B------:R-:W-:-:S03]  /*12c0*/  IADD3 R162, R149, R162, RZ ;  /* 0x000000a295a27210 */ /* 0x000fc60007ffe0ff */
[----:B------:R-:W-:-:S04]  /*12d0*/  IMAD.WIDE.U32 R146, R146, c[0x0][0x280], RZ ;  /* 0x0000a00092927a25 */ /* 0x000fc800078e00ff */
[----:B------:R-:W-:-:S04]  /*12e0*/  IMAD.WIDE.U32 R160, R140, c[0x0][0x1e0], RZ ;  /* 0x000078008ca07a25 */ /* 0x000fc800078e00ff */
[----:B------:R-:W-:Y:S02]  /*12f0*/  IMAD.SHL.U32 R171, R172, 0x20, RZ ;  /* 0x00000020acab7824 */ /* 0x000fe400078e00ff */
[----:B------:R-:W-:Y:S02]  /*1300*/  IMAD.SHL.U32 R70, R71, 0x2, RZ ;  /* 0x0000000247467824 */ /* 0x000fe400078e00ff */
[----:B------:R-:W-:Y:S01]  /*1310*/  IMAD.IADD R163, R147, 0x1, R163 ;  /* 0x0000000193a37824 */ /* 0x000fe200078e02a3 */
[--C-:B---3--:R-:W-:Y:S01]  /*1320*/  @P1 SHF.R.S32.HI R9, RZ, 0x1f, R25.reuse ;  /* 0x0000001fff091819 */ /* 0x108fe20000011419 */
[----:B------:R-:W-:Y:S01]  /*1330*/  @P1 IMAD.MOV.U32 R8, RZ, RZ, R25 ;  /* 0x000000ffff081224 */ /* 0x000fe200078e0019 */
[----:B------:R-:W-:Y:S01]  /*1340*/  @!P1 MOV R8, R38 ;  /* 0x0000002600089202 */ /* 0x000fe20000000f00 */
[----:B------:R-:W-:Y:S01]  /*1350*/  @!P1 IMAD.MOV.U32 R9, RZ, RZ, R12 ;  /* 0x000000ffff099224 */ /* 0x000fe200078e000c */
[----:B------:R-:W-:Y:S01]  /*1360*/  ISETP.GE.AND P1, PT, R36, c[0x0][0x27c], PT ;  /* 0x00009f0024007a0c */ /* 0x000fe20003f26270 */
[----:B------:R-:W-:Y:S01]  /*1370*/  IMAD.IADD R25, R11, 0x1, R27 ;  /* 0x000000010b197824 */ /* 0x000fe200078e021b */
[----:B------:R-:W-:Y:S01]  /*1380*/  @P3 LEA R12, P4, R10, c[0x0][0x220], 0x1 ;  /* 0x000088000a0c3a11 */ /* 0x000fe200078808ff */
[----:B------:R-:W-:Y:S01]  /*1390*/  IMAD R11, R26, c[0x0][0x268], RZ ;  /* 0x00009a001a0b7a24 */ /* 0x000fe200078e02ff */
[----:B------:R-:W-:-:S02]  /*13a0*/  SEL R5, RZ, c[0x0][0x27c], !P1 ;  /* 0x00009f00ff057a07 */ /* 0x000fc40004800000 */
[----:B------:R-:W-:Y:S01]  /*13b0*/  @P3 LEA.HI.X R13, R10, c[0x0][0x224], R25, 0x1, P4 ;  /* 0x000089000a0d3a11 */ /* 0x000fe200020f0c19 */
[----:B------:R-:W-:Y:S01]  /*13c0*/  IMAD R107, R96, c[0x0][0x26c], R11 ;  /* 0x00009b00606b7a24 */ /* 0x000fe200078e020b */
[----:B------:R-:W-:Y:S01]  /*13d0*/  ISETP.NE.AND P4, PT, R124, RZ, PT ;  /* 0x000000ff7c00720c */ /* 0x000fe20003f85270 */
[----:B------:R-:W-:Y:S01]  /*13e0*/  IMAD.IADD R5, R36, 0x1, R5 ;  /* 0x0000000124057824 */ /* 0x000fe200078e0205 */
[----:B------:R-:W-:Y:S01]  /*13f0*/  SEL R14, R8, RZ, !P5 ;  /* 0x000000ff080e7207 */ /* 0x000fe20006800000 */
[----:B------:R-:W-:Y:S01]  /*1400*/  IMAD.WIDE.U32 R96, R96, c[0x0][0x268], R20 ;  /* 0x00009a0060607a25 */ /* 0x000fe200078e0014 */
[----:B------:R-:W-:Y:S02]  /*1410*/  MOV R21, c[0x0][0x23c] ;  /* 0x00008f0000157a02 */ /* 0x000fe40000000f00 */
[----:B------:R-:W-:Y:S01]  /*1420*/  SHF.R.S32.HI R7, RZ, 0x1f, R5 ;  /* 0x0000001fff077819 */ /* 0x000fe20000011405 */
[----:B------:R-:W-:-:S03]  /*1430*/  IMAD.WIDE.U32 R94, R14, c[0x0][0x218], R22 ;  /* 0x000086000e5e7a25 */ /* 0x000fc600078e0016 */
[-C--:B------:R-:W-:Y:S01]  /*1440*/  LEA.HI R0, R7, R5.reuse, RZ, 0x3 ;  /* 0x0000000507007211 */ /* 0x080fe200078f18ff */
[----:B------:R-:W-:Y:S01]  /*1450*/  IMAD.SHL.U32 R15, R21, 0x20, RZ ;  /* 0x00000020150f7824 */ /* 0x000fe200078e00ff */
[----:B------:R-:W-:Y:S01]  /*1460*/  LEA.HI R26, R7, R5, RZ, 0x6 ;  /* 0x00000005071a7211 */ /* 0x000fe200078f30ff */
[----:B------:R-:W-:Y:S01]  /*1470*/  @!PT LDS RZ, [RZ] ;  /* 0x00000000fffff984 */ /* 0x000fe20000000800 */
[----:B------:R-:W-:Y:S01]  /*1480*/  @!PT LDS RZ, [RZ] ;  /* 0x00000000fffff984 */ /* 0x000fe20000000800 */
[----:B------:R-:W-:Y:S01]  /*1490*/  @!PT LDS RZ, [RZ] ;  /* 0x00000000fffff984 */ /* 0x000fe20000000800 */
[----:B------:R1:W-:Y:S01]  /*14a0*/  @P3 LDGSTS.E.BYPASS.LTC128B.128 [R72+0x5080], [R12.64], !P4 ;  /* 0x050800000c483fae */ /* 0x0003e2000e101d46 */
[----:B------:R-:W-:Y:S01]  /*14b0*/  SHF.R.S32.HI R5, RZ, 0x1f, R24 ;  /* 0x0000001fff057819 */ /* 0x000fe20000011418 */
[----:B------:R-:W-:Y:S01]  /*14c0*/  IMAD.IADD R107, R97, 0x1, R107 ;  /* 0x00000001616b7824 */ /* 0x000fe200078e026b */
[----:B------:R-:W-:Y:S01]  /*14d0*/  LOP3.LUT R11, R118, 0x38, R0, 0xf8, !PT ;  /* 0x00000038760b7812 */ /* 0x000fe200078ef800 */
[----:B------:R1:W-:Y:S01]  /*14e0*/  @P3 LDGSTS.E.BYPASS.LTC128B.128 [R72+0x6880], [R12.64+0x80], !P6 ;  /* 0x068800800c483fae */ /* 0x0003e2000f101d46 */
[----:B------:R-:W-:Y:S01]  /*14f0*/  IADD3 R15, R3, R15, RZ ;  /* 0x0000000f030f7210 */ /* 0x000fe20007ffe0ff */
[C---:B------:R-:W-:Y:S01]  /*1500*/  IMAD R7, R5.reuse, c[0x0][0x280], RZ ;  /* 0x0000a00005077a24 */ /* 0x040fe200078e02ff */
[----:B------:R-:W-:Y:S01]  /*1510*/  IADD3 R137, P4, R2, 0x80, RZ ;  /* 0x0000008002897810 */ /* 0x000fe20007f9e0ff */
[----:B------:R-:W-:Y:S01]  /*1520*/  IMAD R5, R5, c[0x0][0x290], RZ ;  /* 0x0000a40005057a24 */ /* 0x000fe200078e02ff */
[----:B------:R-:W-:Y:S01]  /*1530*/  LOP3.LUT R108, R0, 0xfffffff8, RZ, 0xc0, !PT ;  /* 0xfffffff8006c7812 */ /* 0x000fe200078ec0ff */
[----:B------:R-:W-:Y:S01]  /*1540*/  IMAD R112, R24, c[0x0][0x284], R7 ;  /* 0x0000a10018707a24 */ /* 0x000fe200078e0207 */
[----:B------:R-:W-:Y:S01]  /*1550*/  @P2 LEA R7, P3, R142, R10, 0x4 ;  /* 0x0000000a8e072211 */ /* 0x000fe200078620ff */
[----:B------:R-:W-:Y:S01]  /*1560*/  IMAD R111, R24, c[0x0][0x294], R5 ;  /* 0x0000a500186f7a24 */ /* 0x000fe200078e0205 */
[----:B------:R-:W-:Y:S01]  /*1570*/  SHF.R.S32.HI R5, RZ, 0x6, R26 ;  /* 0x00000006ff057819 */ /* 0x000fe2000001141a */
[----:B------:R-:W-:Y:S01]  /*1580*/  IMAD.SHL.U32 R3, R140, 0x40, RZ ;  /* 0x000000408c037824 */ /* 0x000fe200078e00ff */
[----:B------:R-:W-:Y:S01]  /*1590*/  IADD3 R114, R105, R112, RZ ;  /* 0x0000007069727210 */ /* 0x000fe20007ffe0ff */
[----:B------:R-:W-:Y:S01]  /*15a0*/  IMAD.X R134, RZ, RZ, R15, P4 ;  /* 0x000000ffff867224 */ /* 0x000fe200020e060f */
[----:B------:R-:W-:Y:S01]  /*15b0*/  IADD3 R113, R101, R111, RZ ;  /* 0x0000006f65717210 */ /* 0x000fe20007ffe0ff */
[----:B------:R-:W-:Y:S01]  /*15c0*/  IMAD.IADD R112, R112, 0x1, R103 ;  /* 0x0000000170707824 */ /* 0x000fe200078e0267 */
[----:B------:R-:W-:Y:S01]  /*15d0*/  LOP3.LUT R117, R3, 0x1c0, RZ, 0xc0, !PT ;  /* 0x000001c003757812 */ /* 0x000fe200078ec0ff */
[----:B------:R-:W-:Y:S01]  /*15e0*/  IMAD.IADD R111, R111, 0x1, R99 ;  /* 0x000000016f6f7824 */ /* 0x000fe200078e0263 */
[----:B------:R-:W-:-:S02]  /*15f0*/  SHF.R.S32.HI R68, RZ, 0x3, R0 ;  /* 0x00000003ff447819 */ /* 0x000fc40000011400 */
[----:B------:R-:W-:Y:S02]  /*1600*/  SHF.R.U32.HI R168, RZ, 0x3, R117 ;  /* 0x00000003ffa87819 */ /* 0x000fe40000011675 */
[----:B------:R-:W-:Y:S02]  /*1610*/  LOP3.LUT R3, R117, 0x38, R0, 0xf8, !PT ;  /* 0x0000003875037812 */ /* 0x000fe400078ef800 */
[----:B------:R-:W-:Y:S02]  /*1620*/  SHF.R.S32.HI R115, RZ, 0x1f, R108 ;  /* 0x0000001fff737819 */ /* 0x000fe4000001146c */
[----:B-1----:R-:W-:Y:S01]  /*1630*/  LOP3.LUT R12, R11, R170, RZ, 0x3c, !PT ;  /* 0x000000aa0b0c7212 */ /* 0x002fe200078e3cff */
[----:B------:R-:W-:Y:S01]  /*1640*/  IMAD R13, R5, 0xc00, R6 ;  /* 0x00000c00050d7824 */ /* 0x000fe200078e0206 */
[----:B------:R-:W-:Y:S02]  /*1650*/  @P2 LEA.HI.X R11, R142, R25, R21, 0x4, P3 ;  /* 0x000000198e0b2211 */ /* 0x000fe400018f2415 */
[----:B------:R-:W-:Y:S01]  /*1660*/  @P2 LEA R16, P3, R7, c[0x0][0x220], 0x1 ;  /* 0x0000880007102a11 */ /* 0x000fe200078608ff */
[----:B------:R-:W-:Y:S01]  /*1670*/  IMAD.IADD R20, R13, 0x1, R12 ;  /* 0x000000010d147824 */ /* 0x000fe200078e020c */
[----:B------:R-:W-:-:S02]  /*1680*/  SHF.R.S32.HI R12, RZ, 0x1f, R139 ;  /* 0x0000001fff0c7819 */ /* 0x000fc4000001148b */
[----:B------:R-:W-:Y:S02]  /*1690*/  @P2 LEA.HI.X R17, R7, c[0x0][0x224], R11, 0x1, P3 ;  /* 0x0000890007112a11 */ /* 0x000fe400018f0c0b */
[----:B------:R-:W-:Y:S02]  /*16a0*/  SHF.R.S32.HI R11, RZ, 0x1f, R140 ;  /* 0x0000001fff0b7819 */ /* 0x000fe4000001148c */
[----:B------:R-:W-:Y:S02]  /*16b0*/  LEA.HI R12, R12, R139, RZ, 0x3 ;  /* 0x0000008b0c0c7211 */ /* 0x000fe400078f18ff */
[----:B------:R-:W-:Y:S01]  /*16c0*/  @P0 IADD3 R10, P3, R10, R2, RZ ;  /* 0x000000020a0a0210 */ /* 0x000fe20007f7e0ff */
[----:B------:R-:W-:Y:S01]  /*16d0*/  IMAD.SHL.U32 R2, R139, 0x40, RZ ;  /* 0x000000408b027824 */ /* 0x000fe200078e00ff */
[----:B------:R-:W-:Y:S01]  /*16e0*/  LEA.HI R11, R11, R140, RZ, 0x3 ;  /* 0x0000008c0b0b7211 */ /* 0x000fe200078f18ff */
[----:B------:R-:W-:Y:S01]  /*16f0*/  IMAD.SHL.U32 R12, R12, 0x40, RZ ;  /* 0x000000400c0c7824 */ /* 0x000fe200078e00ff */
[----:B------:R-:W-:-:S02]  /*1700*/  SEL R7, R9, RZ, !P5 ;  /* 0x000000ff09077207 */ /* 0x000fc40006800000 */
[----:B------:R-:W-:Y:S02]  /*1710*/  SHF.L.U32 R11, R11, 0x6, RZ ;  /* 0x000000060b0b7819 */ /* 0x000fe400000006ff */
[----:B------:R-:W-:Y:S02]  /*1720*/  LOP3.LUT R116, R2, 0x1c0, RZ, 0xc0, !PT ;  /* 0x000001c002747812 */ /* 0x000fe400078ec0ff */
[----:B------:R-:W-:Y:S02]  /*1730*/  LOP3.LUT R11, R11, 0xfffffe00, RZ, 0xc0, !PT ;  /* 0xfffffe000b0b7812 */ /* 0x000fe400078ec0ff */
[----:B------:R-:W-:Y:S02]  /*1740*/  LOP3.LUT R12, R12, 0xfffffe00, RZ, 0xc0, !PT ;  /* 0xfffffe000c0c7812 */ /* 0x000fe400078ec0ff */
[----:B------:R-:W-:Y:S01]  /*1750*/  ISETP.NE.AND P5, PT, R124, RZ, PT ;  /* 0x000000ff7c00720c */ /* 0x000fe20003fa5270 */
[C---:B------:R-:W-:Y:S01]  /*1760*/  IMAD R13, R5.reuse, 0xc00, R11 ;  /* 0x00000c00050d7824 */ /* 0x040fe200078e020b */
[----:B------:R-:W-:Y:S01]  /*1770*/  SHF.R.U32.HI R167, RZ, 0x3, R116 ;  /* 0x00000003ffa77819 */ /* 0x000fe20000011674 */
[----:B------:R-:W-:Y:S01]  /*1780*/  IMAD R8, R5, 0xc00, R12 ;  /* 0x00000c0005087824 */ /* 0x000fe200078e020c */
[----:B------:R-:W-:-:S02]  /*1790*/  LOP3.LUT R2, R116, 0x38, R0, 0xf8, !PT ;  /* 0x0000003874027812 */ /* 0x000fc400078ef800 */
[----:B------:R-:W-:Y:S01]  /*17a0*/  LOP3.LUT R9, R3, R168, RZ, 0x3c, !PT ;  /* 0x000000a803097212 */ /* 0x000fe200078e3cff */
[----:B------:R-:W-:Y:S01]  /*17b0*/  @P0 IMAD.X R3, R15, 0x1, R25, P3 ;  /* 0x000000010f030824 */ /* 0x000fe200018e0619 */
[----:B------:R-:W-:Y:S02]  /*17c0*/  LOP3.LUT R5, R2, R167, RZ, 0x3c, !PT ;  /* 0x000000a702057212 */ /* 0x000fe400078e3cff */
[C---:B------:R-:W-:Y:S02]  /*17d0*/  @P0 LEA R2, P3, R10.reuse, c[0x0][0x220], 0x1 ;  /* 0x000088000a020a11 */ /* 0x040fe400078608ff */
[----:B------:R-:W-:Y:S01]  /*17e0*/  IADD3 R19, R13, R9, RZ ;  /* 0x000000090d137210 */ /* 0x000fe20007ffe0ff */
[----:B------:R1:W-:Y:S01]  /*17f0*/  @P2 LDGSTS.E.BYPASS.LTC128B.128 [R72+0x5880], [R16.64], !P5 ;  /* 0x0588000010482fae */ /* 0x0003e2000e901d46 */
[----:B------:R-:W-:Y:S01]  /*1800*/  @P0 LEA.HI.X R3, R10, c[0x0][0x224], R3, 0x1, P3 ;  /* 0x000089000a030a11 */ /* 0x000fe200018f0c03 */
[----:B------:R-:W-:Y:S01]  /*1810*/  IMAD R13, R7, c[0x0][0x1f0], RZ ;  /* 0x00007c00070d7a24 */ /* 0x000fe200078e02ff */
[----:B------:R-:W-:Y:S01]  /*1820*/  SHF.L.U64.HI R142, R142, R153, c[0x0][0x23c] ;  /* 0x00008f008e8e7619 */ /* 0x000fe20000010299 */
[----:B------:R1:W-:Y:S01]  /*1830*/  @P2 LDGSTS.E.BYPASS.LTC128B.128 [R72+0x7080], [R16.64+0x80], !P6 ;  /* 0x0708008010482fae */ /* 0x0003e2000f101d46 */
[----:B------:R-:W-:Y:S01]  /*1840*/  IMAD.IADD R18, R8, 0x1, R5 ;  /* 0x0000000108127824 */ /* 0x000fe200078e0205 */
[----:B------:R-:W-:Y:S01]  /*1850*/  SHF.L.U32 R128, R20, 0x1, RZ ;  /* 0x0000000114807819 */ /* 0x000fe200000006ff */
[----:B------:R-:W-:Y:S01]  /*1860*/  IMAD.WIDE.U32 R8, R14, c[0x0][0x1f0], R28 ;  /* 0x00007c000e087a25 */ /* 0x000fe200078e001c */
[----:B------:R2:W-:Y:S01]  /*1870*/  @P0 LDGSTS.E.BYPASS.LTC128B.128 [R72+0x6080], [R2.64], !P5 ;  /* 0x0608000002480fae */ /* 0x0005e2000e901d46 */
[----:B------:R-:W-:-:S02]  /*1880*/  ISETP.GE.AND P5, PT, R36, c[0x0][0x1d4], PT ;  /* 0x0000750024007a0c */ /* 0x000fc40003fa6270 */
[----:B------:R-:W-:Y:S01]  /*1890*/  IMAD R5, R14, c[0x0][0x1f4], R13 ;  /* 0x00007d000e057a24 */ /* 0x000fe200078e020d */
[----:B------:R2:W-:Y:S01]  /*18a0*/  @P0 LDGSTS.E.BYPASS.LTC128B.128 [R72+0x7880], [R2.64+0x80], !P6 ;  /* 0x0788008002480fae */ /* 0x0005e2000f101d46 */
[----:B------:R-:W-:Y:S01]  /*18b0*/  ISETP.GE.AND P0, PT, R71, 0x1, PT ;  /* 0x000000014700780c */ /* 0x000fe20003f06270 */
[----:B------:R-:W-:Y:S01]  /*18c0*/  IMAD R7, R7, c[0x0][0x218], RZ ;  /* 0x0000860007077a24 */ /* 0x000fe200078e02ff */
[----:B------:R-:W-:Y:S01]  /*18d0*/  IADD3 R135, P0, R30, R89, RZ ;  /* 0x000000591e877210 */ /* 0x000fe20007f1e0ff */
[----:B------:R-:W0:Y:S01]  /*18e0*/  LDGDEPBAR ;  /* 0x00000000000079af */ /* 0x000e220000000000 */
[----:B------:R-:W-:Y:S01]  /*18f0*/  IADD3 R9, R9, R5, RZ ;  /* 0x0000000509097210 */ /* 0x000fe20007ffe0ff */
[----:B------:R-:W-:Y:S01]  /*1900*/  IMAD.MOV.U32 R5, RZ, RZ, c[0x0][0x1e0] ;  /* 0x00007800ff057624 */ /* 0x000fe200078e00ff */
[----:B------:R-:W-:Y:S01]  /*1910*/  SHF.L.U32 R126, R18, 0x1, RZ ;  /* 0x00000001127e7819 */ /* 0x000fe200000006ff */
[----:B------:R-:W-:Y:S02]  /*1920*/  IMAD R7, R14, c[0x0][0x21c], R7 ;  /* 0x000087000e077a24 */ /* 0x000fe400078e0207 */
[----:B------:R-:W-:Y:S01]  /*1930*/  IMAD.WIDE.U32 R90, R30, c[0x0][0x1e0], R8 ;  /* 0x000078001e5a7a25 */ /* 0x000fe200078e0008 */
[----:B------:R-:W-:-:S02]  /*1940*/  SHF.R.S32.HI R8, RZ, 0x1f, R139 ;  /* 0x0000001fff087819 */ /* 0x000fc4000001148b */
[C---:B------:R-:W-:Y:S01]  /*1950*/  SHF.L.U64.HI R165, R5.reuse, R153, c[0x0][0x1e4] ;  /* 0x0000790005a57619 */ /* 0x040fe20000010299 */
[C---:B------:R-:W-:Y:S01]  /*1960*/  IMAD.WIDE.U32 R144, R5.reuse, 0x30, RZ ;  /* 0x0000003005907825 */ /* 0x040fe200078e00ff */
[C---:B------:R-:W-:Y:S02]  /*1970*/  SHF.L.U64.HI R166, R5.reuse, R35, c[0x0][0x1e4] ;  /* 0x0000790005a67619 */ /* 0x040fe40000010223 */
[C---:B------:R-:W-:Y:S01]  /*1980*/  SHF.L.U32 R176, R5.reuse, 0x5, RZ ;  /* 0x0000000505b07819 */ /* 0x040fe200000006ff */
[----:B------:R-:W-:Y:S01]  /*1990*/  IMAD.SHL.U32 R175, R5, 0x10, RZ ;  /* 0x0000001005af7824 */ /* 0x000fe200078e00ff */
[----:B------:R-:W-:Y:S01]  /*19a0*/  IADD3 R164, R145, R164, RZ ;  /* 0x000000a491a47210 */ /* 0x000fe20007ffe0ff */
[----:B------:R-:W-:Y:S01]  /*19b0*/  IMAD.SHL.U32 R127, R19, 0x2, RZ ;  /* 0x00000002137f7824 */ /* 0x000fe200078e00ff */
[----:B------:R-:W-:Y:S02]  /*19c0*/  IADD3 R106, R95, R7, RZ ;  /* 0x000000075f6a7210 */ /* 0x000fe40007ffe0ff */
[----:B--2---:R-:W-:-:S04]  /*19d0*/  MOV R2, c[0x0][0x280] ;  /* 0x0000a00000027a02 */ /* 0x004fc80000000f00 */
[C---:B------:R-:W-:Y:S01]  /*19e0*/  SHF.L.U64.HI R152, R2.reuse, R153, c[0x0][0x284] ;  /* 0x0000a10002987619 */ /* 0x040fe20000010299 */
[C---:B------:R-:W-:Y:S01]  /*19f0*/  IMAD.SHL.U32 R174, R2.reuse, 0x20, RZ ;  /* 0x0000002002ae7824 */ /* 0x040fe200078e00ff */
[C---:B------:R-:W-:Y:S02]  /*1a00*/  SHF.L.U64.HI R154, R2.reuse, R35, c[0x0][0x284] ;  /* 0x0000a100029a7619 */ /* 0x040fe40000010223 */
[----:B------:R-:W-:Y:S02]  /*1a10*/  SHF.L.U32 R173, R2, 0x4, RZ ;  /* 0x0000000402ad7819 */ /* 0x000fe400000006ff */
[----:B------:R-:W-:Y:S02]  /*1a20*/  SHF.R.S32.HI R2, RZ, 0x1f, R30 ;  /* 0x0000001fff027819 */ /* 0x000fe4000001141e */
[C---:B------:R-:W-:Y:S02]  /*1a30*/  SHF.L.U64.HI R153, R172.reuse, R153, c[0x0][0x294] ;  /* 0x0000a500ac997619 */ /* 0x040fe40000010299 */
[----:B------:R-:W-:Y:S01]  /*1a40*/  SHF.L.U32 R172, R172, 0x4, RZ ;  /* 0x00000004acac7819 */ /* 0x000fe200000006ff */
[----:B------:R-:W-:-:S02]  /*1a50*/  IMAD R3, R2, c[0x0][0x1e0], RZ ;  /* 0x0000780002037a24 */ /* 0x000fc400078e02ff */
[----:B------:R-:W-:Y:S01]  /*1a60*/  IMAD.X R132, R2, 0x1, R31, P0 ;  /* 0x0000000102847824 */ /* 0x000fe200000e061f */
[----:B------:R-:W-:Y:S01]  /*1a70*/  BAR.SYNC.DEFER_BLOCKING 0x0 ;  /* 0x0000000000007b1d */ /* 0x000fe20000010000 */
[----:B------:R-:W-:Y:S01]  /*1a80*/  IMAD R92, R30, c[0x0][0x1e4], R3 ;  /* 0x000079001e5c7a24 */ /* 0x000fe200078e0203 */
[----:B------:R-:W-:Y:S01]  /*1a90*/  SHF.R.S32.HI R3, RZ, 0x1f, R140 ;  /* 0x0000001fff037819 */ /* 0x000fe2000001148c */
[----:B------:R-:W-:Y:S01]  /*1aa0*/  IMAD R2, R31, c[0x0][0x1e0], RZ ;  /* 0x000078001f027a24 */ /* 0x000fe200078e02ff */
[----:B------:R-:W-:Y:S01]  /*1ab0*/  IADD3 R110, P2, P0, R90, R156, R36 ;  /* 0x0000009c5a6e7210 */ /* 0x000fe2000785e024 */
[----:B------:R-:W-:Y:S02]  /*1ac0*/  IMAD.IADD R92, R91, 0x1, R92 ;  /* 0x000000015b5c7824 */ /* 0x000fe400078e025c */
[----:B------:R-:W-:Y:S02]  /*1ad0*/  IMAD R5, R89, c[0x0][0x1e4], R2 ;  /* 0x0000790059057a24 */ /* 0x000fe400078e0202 */
[----:B------:R-:W-:-:S02]  /*1ae0*/  IMAD R2, R8, c[0x0][0x1e0], RZ ;  /* 0x0000780008027a24 */ /* 0x000fc400078e02ff */
[----:B------:R-:W-:Y:S01]  /*1af0*/  IMAD R3, R3, c[0x0][0x1e0], RZ ;  /* 0x0000780003037a24 */ /* 0x000fe200078e02ff */
[----:B------:R-:W-:Y:S01]  /*1b00*/  IADD3 R119, R157, R5, RZ ;  /* 0x000000059d777210 */ /* 0x000fe20007ffe0ff */
[----:B------:R-:W-:Y:S02]  /*1b10*/  IMAD R2, R139, c[0x0][0x1e4], R2 ;  /* 0x000079008b027a24 */ /* 0x000fe400078e0202 */
[----:B------:R-:W-:Y:S01]  /*1b20*/  IMAD R3, R140, c[0x0][0x1e4], R3 ;  /* 0x000079008c037a24 */ /* 0x000fe200078e0203 */
[----:B------:R-:W-:Y:S02]  /*1b30*/  IADD3.X R109, R92, R119, R37, P2, P0 ;  /* 0x000000775c6d7210 */ /* 0x000fe400017e0425 */
[----:B------:R-:W-:Y:S01]  /*1b40*/  IADD3 R129, R159, R2, RZ ;  /* 0x000000029f817210 */ /* 0x000fe20007ffe0ff */
[----:B-1----:R-:W-:Y:S02]  /*1b50*/  IMAD.IADD R130, R161, 0x1, R3 ;  /* 0x00000001a1827824 */ /* 0x002fe400078e0203 */
.L_x_1153:
[----:B------:R-:W-:Y:S01]  /*1b60*/  SHF.R.S32.HI R93, RZ, 0x1f, R40 ;  /* 0x0000001fff5d7819 */ /* 0x000fe20000011428 */
[-C--:B------:R-:W-:Y:S01]  /*1b70*/  IMAD R0, R164, R40.reuse, RZ ;  /* 0x00000028a4007224 */ /* 0x080fe200078e02ff */
[----:B------:R-:W-:Y:S01]  /*1b80*/  ISETP.GE.AND P3, PT, R71, 0x1, PT ;  /* 0x000000014700780c */ /* 0x000fe20003f66270 */
[----:B------:R-:W-:Y:S01]  /*1b90*/  IMAD.WIDE.U32 R74, R144, R40, RZ ;  /* 0x00000028904a7225 */ /* 0x000fe200078e00ff */
[----:B------:R-:W-:Y:S04]  /*1ba0*/  DEPBAR.LE SB0, 0x0 ;  /* 0x000080000000791a */ /* 0x000fe80000000000 */
[----:B------:R-:W-:Y:S01]  /*1bb0*/  BAR.SYNC.DEFER_BLOCKING 0x0 ;  /* 0x0000000000007b1d */ /* 0x000fe20000010000 */
[C---:B-1----:R-:W-:Y:S01]  /*1bc0*/  IADD3 R2, P2, P0, R110.reuse, R74, R175 ;  /* 0x0000004a6e027210 */ /* 0x042fe2000785e0af */
[----:B------:R-:W-:Y:S04]  /*1bd0*/  IMAD R0, R93, R144, R0 ;  /* 0x000000905d007224 */ /* 0x000fe800078e0200 */
[----:B------:R-:W-:Y:S05]  /*1be0*/  IMAD.IADD R82, R75, 0x1, R0 ;  /* 0x000000014b527824 */ /* 0x000fea00078e0200 */
[C---:B------:R-:W-:Y:S02]  /*1bf0*/  IADD3.X R5, R109.reuse, R82, R166, P2, P0 ;  /* 0x000000526d057210 */ /* 0x040fe400017e04a6 */
[-C--:B------:R-:W-:Y:S04]  /*1c00*/  IADD3 R0, P2, R110, R74.reuse, RZ ;  /* 0x0000004a6e007210 */ /* 0x080fe80007f5e0ff */
[----:B------:R-:W-:Y:S01]  /*1c10*/  LEA R58, P0, R0, c[0x0][0x1c8], 0x1 ;  /* 0x00007200003a7a11 */ /* 0x000fe200078008ff */
[----:B------:R-:W-:Y:S05]  /*1c20*/  IMAD.X R3, R82, 0x1, R109, P2 ;  /* 0x0000000152037824 */ /* 0x000fea00010e066d */
[----:B------:R-:W-:Y:S01]  /*1c30*/  LEA.HI.X R59, R0, c[0x0][0x1cc], R3, 0x1, P0 ;  /* 0x00007300003b7a11 */ /* 0x000fe200000f0c03 */
[----:B------:R-:W-:Y:S01]  /*1c40*/  BSSY B2, `(.L_x_1119) ;  /* 0x00003d7000027945 */ /* 0x000fe20003800000 */
[----:B------:R-:W-:Y:S04]  /*1c50*/  IADD3 R0, P2, P0, R110, R74, R176 ;  /* 0x0000004a6e007210 */ /* 0x000fe8000785e0b0 */
[----:B------:R-:W-:Y:S02]  /*1c60*/  IADD3.X R3, R109, R82, R165, P2, P0 ;  /* 0x000000526d037210 */ /* 0x000fe400017e04a5 */
[----:B------:R-:W-:Y:S02]  /*1c70*/  LEA R66, P2, R2, c[0x0][0x1c8], 0x1 ;  /* 0x0000720002427a11 */ /* 0x000fe400078408ff */
[----:B------:R-:W-:Y:S02]  /*1c80*/  LEA R76, P0, R0, c[0x0][0x1c8], 0x1 ;  /* 0x00007200004c7a11 */ /* 0x000fe400078008ff */
[----:B------:R-:W-:Y:S02]  /*1c90*/  LEA.HI.X R67, R2, c[0x0][0x1cc], R5, 0x1, P2 ;  /* 0x0000730002437a11 */ /* 0x000fe400010f0c05 */
[----:B------:R-:W-:Y:S01]  /*1ca0*/  LEA.HI.X R77, R0, c[0x0][0x1cc], R3, 0x1, P0 ;  /* 0x00007300004d7a11 */ /* 0x000fe200000f0c03 */
[----:B------:R-:W-:-:S05]  /*1cb0*/  @!P3 BRA `(.L_x_1120) ;  /* 0x00003ae00000b947 */ /* 0x000fca0003800000 */
[-C--:B------:R-:W-:Y:S01]  /*1cc0*/  IMAD R3, R163, R40.reuse, RZ ;  /* 0x00000028a3037224 */ /* 0x080fe200078e02ff */
[----:B------:R-:W-:Y:S01]  /*1cd0*/  ISETP.NE.AND P0, PT, RZ, UR4, PT ;  /* 0x00000004ff007c0c */ /* 0x000fe2000bf05270 */
        /* <DEDUP_REMOVED lines=38> */
.L_x_1123:
[----:B------:R-:W-:Y:S05]  /*1f40*/  BSYNC B0 ;  /* 0x0000000000007941 */ /* 0x000fea0003800000 */
.L_x_1122:
[----:B------:R-:W-:Y:S01]  /*1f50*/  ISETP.GE.AND P4, PT, R140, R73, PT ;  /* 0x000000498c00720c */ /* 0x000fe20003f86270 */
[----:B-----5:R-:W-:Y:S01]  /*1f60*/  IMAD.MOV.U32 R0, RZ, RZ, R8 ;  /* 0x000000ffff007224 */ /* 0x020fe200078e0008 */
[----:B------:R-:W-:Y:S01]  /*1f70*/  MOV R10, R42 ;  /* 0x0000002a000a7202 */ /* 0x000fe20000000f00 */
[----:B------:R-:W-:Y:S01]  /*1f80*/  IMAD.MOV.U32 R7, RZ, RZ, R9 ;  /* 0x000000ffff077224 */ /* 0x000fe200078e0009 */
[----:B------:R-:W-:Y:S01]  /*1f90*/  BSSY B0, `(.L_x_1124) ;  /* 0x0000023000007945 */ /* 0x000fe20003800000 */
[----:B------:R-:W-:Y:S01]  /*1fa0*/  IMAD.MOV.U32 R5, RZ, RZ, R2 ;  /* 0x000000ffff057224 */ /* 0x000fe200078e0002 */
[----:B------:R-:W-:Y:S01]  /*1fb0*/  PRMT R52, R10, 0x7610, R52 ;  /* 0x000076100a347816 */ /* 0x000fe20000000034 */
[----:B-1----:R-:W-:Y:S01]  /*1fc0*/  CS2R R14, SRZ ;  /* 0x00000000000e7805 */ /* 0x002fe2000001ff00 */
        /* <DEDUP_REMOVED lines=31> */
.L_x_1125:
[----:B------:R-:W-:Y:S05]  /*21c0*/  BSYNC B0 ;  /* 0x0000000000007941 */ /* 0x000fea0003800000 */
.L_x_1124:
[----:B------:R-:W-:Y:S01]  /*21d0*/  ISETP.GE.AND P3, PT, R139, R73, PT ;  /* 0x000000498b00720c */ /* 0x000fe20003f66270 */
[----:B-----5:R-:W-:Y:S01]  /*21e0*/  IMAD.MOV.U32 R10, RZ, RZ, R20 ;  /* 0x000000ffff0a7224 */ /* 0x020fe200078e0014 */
[----:B------:R-:W-:Y:S01]  /*21f0*/  MOV R5, R14 ;  /* 0x0000000e00057202 */ /* 0x000fe20000000f00 */
        /* <DEDUP_REMOVED lines=13> */
[----:B------:R-:W-:Y:S02]  /*22d0*/  PRMT R54, R10, 0x5410, R7 ;  /* 0x000054100a367816 */ /* 0x000fe40000000007 */
[----:B------:R-:W-:Y:S01]  /*22e0*/  PRMT R53, R5, 0x5410, R0 ;  /* 0x0000541005357816 */ /* 0x000fe20000000000 */
[----:B------:R-:W-:-:S05]  /*22f0*/  @P3 BRA `(.L_x_1127) ;  /* 0x0000012000003947 */ /* 0x000fca0003800000 */
[----:B------:R-:W-:Y:S01]  /*2300*/  IADD3 R56, P2, P0, R104, R174, R56 ;  /* 0x000000ae68387210 */ /* 0x000fe2000785e038 */
[----:B------:R-:W-:Y:S01]  /*2310*/  CS2R R24, SRZ ;  /* 0x0000000000187805 */ /* 0x000fe2000001ff00 */
[----:B------:R-:W-:Y:S02]  /*2320*/  CS2R R50, SRZ ;  /* 0x0000000000327805 */ /* 0x000fe4000001ff00 */
[----:B------:R-:W-:Y:S02]  /*2330*/  IADD3.X R29, R114, R152, R29, P2, P0 ;  /* 0x00000098721d7210 */ /* 0x000fe400017e041d */
[----:B------:R-:W-:Y:S04]  /*2340*/  IADD3 R64, P2, P0, R100, R171, R64 ;  /* 0x000000ab64407210 */ /* 0x000fe8000785e040 */
[----:B------:R-:W-:Y:S02]  /*2350*/  IADD3.X R35, R113, R153, R35, P2, P0 ;  /* 0x0000009971237210 */ /* 0x000fe400017e0423 */
[C---:B-1----:R-:W-:Y:S04]  /*2360*/  LEA R18, P0, R56.reuse, c[0x0][0x270], 0x1 ;  /* 0x00009c0038127a11 */ /* 0x042fe800078008ff */
        /* <DEDUP_REMOVED lines=11> */
.L_x_1127:
[----:B------:R-:W-:Y:S05]  /*2420*/  BSYNC B0 ;  /* 0x0000000000007941 */ /* 0x000fea0003800000 */
.L_x_1126:
[----:B-----5:R-:W-:Y:S01]  /*2430*/  MOV R5, R22 ;  /* 0x0000001600057202 */ /* 0x020fe20000000f00 */
        /* <DEDUP_REMOVED lines=21> */
[C---:B------:R-:W-:Y:S02]  /*2590*/  @!P0 PRMT R0, R13.reuse, 0x5432, R0 ;  /* 0x000054320d008816 */ /* 0x040fe40000000000 */
[----:B------:R-:W-:Y:S02]  /*25a0*/  @!P0 SHF.R.U32.HI R7, RZ, 0x10, R3 ;  /* 0x00000010ff078819 */ /* 0x000fe40000011603 */
[----:B------:R-:W-:Y:S01]  /*25b0*/  @!P0 SHF.R.U32.HI R39, RZ, 0x10, R39 ;  /* 0x00000010ff278819 */ /* 0x000fe20000011627 */
[C---:B------:R-:W-:Y:S01]  /*25c0*/  @!P0 IMAD.U32 R10, R0.reuse, 0x10000, RZ ;  /* 0x00010000000a8824 */ /* 0x040fe200078e00ff */
[----:B------:R-:W-:Y:S01]  /*25d0*/  @!P0 PRMT R7, R13, 0x5410, R7 ;  /* 0x000054100d078816 */ /* 0x000fe20000000007 */
[C---:B------:R-:W-:Y:S01]  /*25e0*/  @!P0 IMAD.U32 R13, R35.reuse, 0x10000, RZ ;  /* 0x00010000230d8824 */ /* 0x040fe200078e00ff */
[----:B------:R-:W-:Y:S02]  /*25f0*/  @!P0 LOP3.LUT R35, R35, 0xffff0000, RZ, 0xc0, !PT ;  /* 0xffff000023238812 */ /* 0x000fe400078ec0ff */
[----:B------:R-:W-:Y:S02]  /*2600*/  @!P0 LOP3.LUT R5, R0, 0xffff0000, RZ, 0xc0, !PT ;  /* 0xffff000000058812 */ /* 0x000fe400078ec0ff */
[----:B------:R-:W-:Y:S01]  /*2610*/  @!P0 PRMT R39, R31, 0x5432, R39 ;  /* 0x000054321f278816 */ /* 0x000fe20000000027 */
[C---:B-1----:R-:W-:Y:S01]  /*2620*/  @!P0 IMAD.U32 R38, R17.reuse, 0x10000, RZ ;  /* 0x0001000011268824 */ /* 0x042fe200078e00ff */
[C---:B------:R-:W-:Y:S02]  /*2630*/  @!P0 LOP3.LUT R2, R16.reuse, 0xffff0000, RZ, 0xc0, !PT ;  /* 0xffff000010028812 */ /* 0x040fe400078ec0ff */
[----:B------:R-:W-:Y:S02]  /*2640*/  @!P0 LOP3.LUT R3, R17, 0xffff0000, RZ, 0xc0, !PT ;  /* 0xffff000011038812 */ /* 0x000fe400078ec0ff */
[----:B------:R-:W-:Y:S01]  /*2650*/  @!P0 SHF.L.U32 R31, R16, 0x10, RZ ;  /* 0x00000010101f8819 */ /* 0x000fe200000006ff */
[C---:B------:R-:W-:Y:S02]  /*2660*/  @!P0 FMUL.FTZ R41, R2.reuse, R13 ;  /* 0x0000000d02298220 */ /* 0x040fe40000410000 */
[-C--:B------:R-:W-:Y:S02]  /*2670*/  @!P0 FMUL.FTZ R0, R2, R10.reuse ;  /* 0x0000000a02008220 */ /* 0x080fe40000410000 */
[C---:B------:R-:W-:Y:S02]  /*2680*/  @!P0 FMUL.FTZ R57, R3.reuse, R35 ;  /* 0x0000002303398220 */ /* 0x040fe40000410000 */
[----:B------:R-:W-:Y:S01]  /*2690*/  @!P0 FMUL.FTZ R2, R3, R5 ;  /* 0x0000000503028220 */ /* 0x000fe20000410000 */
[C---:B------:R-:W-:Y:S01]  /*26a0*/  @!P0 LOP3.LUT R3, R18.reuse, 0xffff0000, RZ, 0xc0, !PT ;  /* 0xffff000012038812 */ /* 0x040fe200078ec0ff */
[----:B------:R-:W-:Y:S01]  /*26b0*/  @!P0 FFMA.FTZ R62, R31, R10, -R41 ;  /* 0x0000000a1f3e8223 */ /* 0x000fe20000010829 */
[----:B------:R-:W-:Y:S01]  /*26c0*/  @!P0 SHF.L.U32 R41, R19, 0x10, RZ ;  /* 0x0000001013298819 */ /* 0x000fe200000006ff */
        /* <DEDUP_REMOVED lines=26> */
.L_x_1131:
[----:B------:R-:W-:Y:S05]  /*2870*/  BSYNC B0 ;  /* 0x0000000000007941 */ /* 0x000fea0003800000 */
.L_x_1130:
        /* <DEDUP_REMOVED lines=10> */
[----:B------:R-:W-:Y:S01]  /*2920*/  @!P0 SHF.R.U32.HI R8, RZ, 0x10, R9 ;  /* 0x00000010ff088819 */ /* 0x000fe20000011609 */
[C---:B------:R-:W-:Y:S01]  /*2930*/  @!P0 IMAD.U32 R9, R13.reuse, 0x10000, RZ ;  /* 0x000100000d098824 */ /* 0x040fe200078e00ff */
[----:B------:R-:W-:Y:S01]  /*2940*/  @!P0 SHF.R.U32.HI R31, RZ, 0x10, R43 ;  /* 0x00000010ff1f8819 */ /* 0x000fe2000001162b */
[C---:B------:R-:W-:Y:S01]  /*2950*/  @!P0 IMAD.U32 R7, R0.reuse, 0x10000, RZ ;  /* 0x0001000000078824 */ /* 0x040fe200078e00ff */
[----:B------:R-:W-:Y:S02]  /*2960*/  @!P0 LOP3.LUT R13, R13, 0xffff0000, RZ, 0xc0, !PT ;  /* 0xffff00000d0d8812 */ /* 0x000fe400078ec0ff */
[----:B------:R-:W-:Y:S02]  /*2970*/  @!P0 LOP3.LUT R5, R0, 0xffff0000, RZ, 0xc0, !PT ;  /* 0xffff000000058812 */ /* 0x000fe400078ec0ff */
[----:B------:R-:W-:Y:S02]  /*2980*/  @!P0 PRMT R8, R26, 0x5410, R8 ;  /* 0x000054101a088816 */ /* 0x000fe40000000008 */
[----:B------:R-:W-:Y:S01]  /*2990*/  @!P0 PRMT R31, R52, 0x5432, R31 ;  /* 0x00005432341f8816 */ /* 0x000fe2000000001f */
[C---:B-1----:R-:W-:Y:S01]  /*29a0*/  @!P0 IMAD.U32 R26, R17.reuse, 0x10000, RZ ;  /* 0x00010000111a8824 */ /* 0x042fe200078e00ff */
[C---:B------:R-:W-:Y:S02]  /*29b0*/  @!P0 LOP3.LUT R2, R16.reuse, 0xffff0000, RZ, 0xc0, !PT ;  /* 0xffff000010028812 */ /* 0x040fe400078ec0ff */
[----:B------:R-:W-:Y:S02]  /*29c0*/  @!P0 LOP3.LUT R3, R17, 0xffff0000, RZ, 0xc0, !PT ;  /* 0xffff000011038812 */ /* 0x000fe400078ec0ff */
[----:B------:R-:W-:Y:S01]  /*29d0*/  @!P0 SHF.L.U32 R10, R16, 0x10, RZ ;  /* 0x00000010100a8819 */ /* 0x000fe200000006ff */
[C---:B------:R-:W-:Y:S02]  /*29e0*/  @!P0 FMUL.FTZ R35, R2.reuse, R9 ;  /* 0x0000000902238220 */ /* 0x040fe40000410000 */
[----:B------:R-:W-:Y:S02]  /*29f0*/  @!P0 FMUL.FTZ R0, R2, R7 ;  /* 0x0000000702008220 */ /* 0x000fe40000410000 */
[C---:B------:R-:W-:Y:S02]  /*2a00*/  @!P0 FMUL.FTZ R38, R3.reuse, R13 ;  /* 0x0000000d03268220 */ /* 0x040fe40000410000 */
[----:B------:R-:W-:Y:S01]  /*2a10*/  @!P0 FMUL.FTZ R2, R3, R5 ;  /* 0x0000000503028220 */ /* 0x000fe20000410000 */
[----:B------:R-:W-:Y:S01]  /*2a20*/  @!P0 LOP3.LUT R3, R18, 0xffff0000, RZ, 0xc0, !PT ;  /* 0xffff000012038812 */ /* 0x000fe200078ec0ff */
        /* <DEDUP_REMOVED lines=10> */
[C---:B------:R-:W-:Y:S01]  /*2ad0*/  @!P0 FMUL.FTZ R38, R3.reuse, R9 ;  /* 0x0000000903268220 */ /* 0x040fe20000410000 */
        /* <DEDUP_REMOVED lines=17> */
.L_x_1129:
[----:B------:R-:W-:Y:S05]  /*2bf0*/  BSYNC B1 ;  /* 0x0000000000017941 */ /* 0x000fea0003800000 */
.L_x_1128:
        /* <DEDUP_REMOVED lines=8> */
[--C-:B------:R-:W-:Y:S02]  /*2c80*/  @!P0 SHF.R.U64 R0, R14, 0x10, R15.reuse ;  /* 0x000000100e008819 */ /* 0x100fe4000000120f */
[----:B------:R-:W-:Y:S02]  /*2c90*/  @!P0 PRMT R10, R53, 0x5410, R10 ;  /* 0x00005410350a8816 */ /* 0x000fe4000000000a */
[C---:B------:R-:W-:Y:S02]  /*2ca0*/  @!P0 PRMT R0, R27.reuse, 0x5432, R0 ;  /* 0x000054321b008816 */ /* 0x040fe40000000000 */
[----:B------:R-:W-:Y:S01]  /*2cb0*/  @!P0 SHF.R.U32.HI R14, RZ, 0x10, R15 ;  /* 0x00000010ff0e8819 */ /* 0x000fe2000001160f */
[----:B------:R-:W-:Y:S01]  /*2cc0*/  @!P0 IMAD.U32 R8, R10, 0x10000, RZ ;  /* 0x000100000a088824 */ /* 0x000fe200078e00ff */
[----:B------:R-:W-:Y:S01]  /*2cd0*/  @!P0 SHF.R.U32.HI R44, RZ, 0x10, R45 ;  /* 0x00000010ff2c8819 */ /* 0x000fe2000001162d */
[----:B------:R-:W-:Y:S01]  /*2ce0*/  @!P0 IMAD.U32 R7, R0, 0x10000, RZ ;  /* 0x0001000000078824 */ /* 0x000fe200078e00ff */
        /* <DEDUP_REMOVED lines=41> */
.L_x_1135:
[----:B------:R-:W-:Y:S05]  /*2f80*/  BSYNC B0 ;  /* 0x0000000000007941 */ /* 0x000fea0003800000 */
.L_x_1134:
        /* <DEDUP_REMOVED lines=25> */
[-C--:B------:R-:W-:Y:S01]  /*3120*/  @!P0 FMUL.FTZ R2, R3, R5.reuse ;  /* 0x0000000503028220 */ /* 0x080fe20000410000 */
        /* <DEDUP_REMOVED lines=29> */
.L_x_1133:
[----:B------:R-:W-:Y:S05]  /*3300*/  BSYNC B1 ;  /* 0x0000000000017941 */ /* 0x000fea0003800000 */
.L_x_1132:
        /* <DEDUP_REMOVED lines=55> */
.L_x_1138:
[----:B------:R-:W-:Y:S05]  /*3680*/  BSYNC B0 ;  /* 0x0000000000007941 */ /* 0x000fea0003800000 */
.L_x_1137:
        /* <DEDUP_REMOVED lines=56> */
.L_x_1121:
[----:B------:R-:W-:Y:S01]  /*3a10*/  ISETP.GE.AND P2, PT, R140, R73, PT ;  /* 0x000000498c00720c */ /* 0x000fe20003f46270 */
[----:B------:R-:W-:Y:S01]  /*3a20*/  CS2R R26, SRZ ;  /* 0x00000000001a7805 */ /* 0x000fe2000001ff00 */
[----:B------:R-:W-:Y:S01]  /*3a30*/  IADD3 R69, -R70, c[0x0][0x1d4], RZ ;  /* 0x0000750046457a10 */ /* 0x000fe20007ffe1ff */
        /* <DEDUP_REMOVED lines=9> */
[----:B------:R-:W-:Y:S05]  /*3ad0*/  BSSY B0, `(.L_x_1139) ;  /* 0x00000c7000007945 */ /* 0x000fea0003800000 */
        /* <DEDUP_REMOVED lines=17> */
[----:B------:R-:W-:Y:S02]  /*3bf0*/  @!P0 LEA.HI.X R15, R7, c[0x0][0x274], R13, 0x1, P3 ;  /* 0x00009d00070f8a11 */ /* 0x000fe400018f0c0d */
[C---:B------:R-:W-:Y:S04]  /*3c00*/  @!P0 LEA R16, P3, R10.reuse, c[0x0][0x288], 0x1 ;  /* 0x0000a2000a108a11 */ /* 0x040fe800078608ff */
[----:B------:R-:W-:Y:S02]  /*3c10*/  @!P0 LEA.HI.X R17, R10, c[0x0][0x28c], R17, 0x1, P3 ;  /* 0x0000a3000a118a11 */ /* 0x000fe400018f0c11 */
[-C--:B------:R-:W-:Y:S03]  /*3c20*/  ISETP.GE.AND P3, PT, R89, R73.reuse, PT ;  /* 0x000000495900720c */ /* 0x080fe60003f66270 */
[----:B------:R3:W4:Y:S01]  /*3c30*/  @!P0 LDG.E.128 R60, [R16.64] ;  /* 0x00000006103c8981 */ /* 0x000722000c1e1d00 */
[----:B------:R-:W-:Y:S11]  /*3c40*/  ISETP.GE.OR P3, PT, R36, c[0x0][0x27c], P3 ;  /* 0x00009f0024007a0c */ /* 0x000ff60001f66670 */
[----:B------:R-:W-:Y:S02]  /*3c50*/  @!UPT UIADD3 URZ, URZ, URZ, URZ ;  /* 0x0000003f3f3ff290 */ /* 0x000fe4000fffe03f */
[----:B------:R-:W-:Y:S02]  /*3c60*/  @!P3 IADD3 R0, P4, R102, R56, RZ ;  /* 0x000000386600b210 */ /* 0x000fe40007f9e0ff */
[----:B------:R-:W-:Y:S03]  /*3c70*/  CS2R R56, SRZ ;  /* 0x0000000000387805 */ /* 0x000fe6000001ff00 */
[----:B------:R-:W-:Y:S01]  /*3c80*/  @!P3 IMAD.X R5, R29, 0x1, R112, P4 ;  /* 0x000000011d05b824 */ /* 0x000fe200020e0670 */
[C---:B------:R-:W-:Y:S01]  /*3c90*/  @!P3 LEA R20, P4, R0.reuse, c[0x0][0x270], 0x1 ;  /* 0x00009c000014ba11 */ /* 0x040fe200078808ff */
[----:B------:R-:W-:Y:S01]  /*3ca0*/  CS2R R28, SRZ ;  /* 0x00000000001c7805 */ /* 0x000fe2000001ff00 */
[----:B------:R-:W4:Y:S01]  /*3cb0*/  @!P2 LDG.E.128 R56, [R8.64] ;  /* 0x000000060838a981 */ /* 0x000f22000c1e1d00 */
[----:B------:R-:W-:Y:S02]  /*3cc0*/  ISETP.GE.OR P2, PT, R89, R73, P5 ;  /* 0x000000495900720c */ /* 0x000fe40002f46670 */
[----:B------:R-:W-:Y:S01]  /*3cd0*/  @!P3 LEA.HI.X R21, R0, c[0x0][0x274], R5, 0x1, P4 ;  /* 0x00009d000015ba11 */ /* 0x000fe200020f0c05 */
[----:B---3--:R-:W-:Y:S04]  /*3ce0*/  CS2R R16, SRZ ;  /* 0x0000000000107805 */ /* 0x008fe8000001ff00 */
[----:B------:R3:W4:Y:S01]  /*3cf0*/  @!P0 LDG.E.128 R28, [R14.64] ;  /* 0x000000060e1c8981 */ /* 0x000722000c1e1d00 */
[----:B------:R-:W-:Y:S05]  /*3d00*/  @!P3 IADD3 R64, P0, R98, R64, RZ ;  /* 0x000000406240b210 */ /* 0x000fea0007f1e0ff */
[----:B------:R-:W-:Y:S01]  /*3d10*/  @!P3 IMAD.X R0, R35, 0x1, R111, P0 ;  /* 0x000000012300b824 */ /* 0x000fe200000e066f */
[C---:B-1----:R-:W-:Y:S01]  /*3d20*/  @!P3 LEA R2, P0, R64.reuse, c[0x0][0x288], 0x1 ;  /* 0x0000a2004002ba11 */ /* 0x042fe200078008ff */
[----:B------:R1:W5:Y:S03]  /*3d30*/  @!P3 LDG.E.128 R16, [R20.64] ;  /* 0x000000061410b981 */ /* 0x000366000c1e1d00 */
[----:B------:R-:W-:Y:S02]  /*3d40*/  @!P3 LEA.HI.X R3, R64, c[0x0][0x28c], R0, 0x1, P0 ;  /* 0x0000a3004003ba11 */ /* 0x000fe400000f0c00 */
[----:B------:R-:W-:Y:S03]  /*3d50*/  ISETP.GE.AND P0, PT, R36, c[0x0][0x27c], PT ;  /* 0x00009f0024007a0c */ /* 0x000fe60003f06270 */
[----:B------:R1:W5:Y:S01]  /*3d60*/  @!P3 LDG.E.128 R44, [R2.64] ;  /* 0x00000006022cb981 */ /* 0x000362000c1e1d00 */
[----:B--2---:R-:W-:Y:S02]  /*3d70*/  IMAD.MOV.U32 R5, RZ, RZ, R26 ;  /* 0x000000ffff057224 */ /* 0x004fe400078e001a */
[----:B-1----:R-:W-:Y:S02]  /*3d80*/  IMAD.MOV.U32 R3, RZ, RZ, R27 ;  /* 0x000000ffff037224 */ /* 0x002fe400078e001b */
[----:B------:R-:W-:Y:S02]  /*3d90*/  IMAD.MOV.U32 R2, RZ, RZ, R24 ;  /* 0x000000ffff027224 */ /* 0x000fe400078e0018 */
[----:B------:R-:W-:Y:S01]  /*3da0*/  IMAD.MOV.U32 R0, RZ, RZ, R25 ;  /* 0x000000ffff007224 */ /* 0x000fe200078e0019 */
[----:B------:R-:W-:Y:S04]  /*3db0*/  PRMT R35, R3, 0x5410, R5 ;  /* 0x0000541003237816 */ /* 0x000fe80000000005 */
[----:B---3--:R-:W-:Y:S01]  /*3dc0*/  PRMT R15, R0, 0x5410, R2 ;  /* 0x00005410000f7816 */ /* 0x008fe20000000002 */
[----:B----4-:R-:W-:Y:S02]  /*3dd0*/  IMAD.MOV.U32 R5, RZ, RZ, R58 ;  /* 0x000000ffff057224 */ /* 0x010fe400078e003a */
[----:B------:R-:W-:Y:S02]  /*3de0*/  IMAD.MOV.U32 R3, RZ, RZ, R59 ;  /* 0x000000ffff037224 */ /* 0x000fe400078e003b */
        /* <DEDUP_REMOVED lines=17> */
[----:B------:R-:W-:Y:S01]  /*3f00*/  SEL R0, R70, R69, !P1 ;  /* 0x0000004546007207 */ /* 0x000fe20004800000 */
[----:B------:R-:W1:Y:S01]  /*3f10*/  LDS.128 R52, [R128+0x5080] ;  /* 0x0050800080347984 */ /* 0x000e620000000c00 */
[----:B------:R-:W-:Y:S01]  /*3f20*/  IADD3 R5, P2, R156, R74, RZ ;  /* 0x0000004a9c057210 */ /* 0x000fe20007f5e0ff */
[----:B-----5:R-:W-:Y:S01]  /*3f30*/  IMAD.MOV.U32 R13, RZ, RZ, R46 ;  /* 0x000000ffff0d7224 */ /* 0x020fe200078e002e */
[----:B------:R-:W-:Y:S02]  /*3f40*/  SHF.R.S32.HI R2, RZ, 0x1f, R0 ;  /* 0x0000001fff027819 */ /* 0x000fe40000011400 */
[----:B------:R-:W-:Y:S01]  /*3f50*/  @!P0 SHF.R.U64 R14, R44, 0x10, R45 ;  /* 0x000000102c0e8819 */ /* 0x000fe2000000122d */
[----:B------:R-:W-:Y:S01]  /*3f60*/  IMAD.X R7, R82, 0x1, R119, P2 ;  /* 0x0000000152077824 */ /* 0x000fe200010e0677 */
[----:B------:R-:W-:Y:S02]  /*3f70*/  LEA.HI R0, R2, R0, RZ, 0x4 ;  /* 0x0000000002007211 */ /* 0x000fe400078f20ff */
[----:B------:R-:W-:Y:S02]  /*3f80*/  IADD3 R8, P3, P2, R90, R5, R108 ;  /* 0x000000055a087210 */ /* 0x000fe40007a7e06c */
[----:B------:R-:W-:Y:S02]  /*3f90*/  LEA.HI.SX32 R0, R0, R68, 0x1c ;  /* 0x0000004400007211 */ /* 0x000fe400078fe2ff */
[----:B------:R-:W-:Y:S02]  /*3fa0*/  IADD3.X R10, R92, R7, R115, P3, P2 ;  /* 0x000000075c0a7210 */ /* 0x000fe40001fe4473 */
[----:B------:R-:W-:Y:S01]  /*3fb0*/  @!P0 SHF.R.U32.HI R41, RZ, 0x10, R45 ;  /* 0x00000010ff298819 */ /* 0x000fe2000001162d */
[----:B------:R-:W-:Y:S01]  /*3fc0*/  IMAD.SHL.U32 R3, R0, 0x8, RZ ;  /* 0x0000000800037824 */ /* 0x000fe200078e00ff */
[--C-:B------:R-:W-:Y:S01]  /*3fd0*/  @!P0 SHF.R.U64 R42, R46, 0x10, R47.reuse ;  /* 0x000000102e2a8819 */ /* 0x100fe2000000122f */
[--C-:B------:R-:W-:Y:S01]  /*3fe0*/  IMAD.MOV.U32 R46, RZ, RZ, R47.reuse ;  /* 0x000000ffff2e7224 */ /* 0x100fe200078e002f */
[----:B------:R-:W-:Y:S02]  /*3ff0*/  @!P0 SHF.R.U32.HI R43, RZ, 0x10, R47 ;  /* 0x00000010ff2b8819 */ /* 0x000fe4000001162f */
[----:B------:R-:W-:Y:S02]  /*4000*/  ISETP.GE.AND P2, PT, R3, c[0x0][0x1d4], PT ;  /* 0x0000750003007a0c */ /* 0x000fe40003f46270 */
[----:B------:R-:W-:Y:S11]  /*4010*/  @!P0 PRMT R49, R46, 0x5410, R43 ;  /* 0x000054102e318816 */ /* 0x000ff6000000002b */
[--C-:B------:R-:W-:Y:S02]  /*4020*/  @!P2 IADD3 R2, P4, P3, R90, R5, R3.reuse ;  /* 0x000000055a02a210 */ /* 0x100fe40007b9e003 */
[----:B------:R-:W-:Y:S02]  /*4030*/  @!P2 SHF.R.S32.HI R9, RZ, 0x1f, R3 ;  /* 0x0000001fff09a819 */ /* 0x000fe40000011403 */
[----:B------:R-:W-:Y:S01]  /*4040*/  @!P0 SHF.R.U64 R5, R16, 0x10, R17 ;  /* 0x0000001010058819 */ /* 0x000fe20000001211 */
[C---:B-1----:R-:W-:Y:S01]  /*4050*/  @!P0 IMAD.U32 R48, R55.reuse, 0x10000, RZ ;  /* 0x0001000037308824 */ /* 0x042fe200078e00ff */
[----:B------:R-:W-:Y:S01]  /*4060*/  @!P2 IADD3.X R7, R92, R7, R9, P4, P3 ;  /* 0x000000075c07a210 */ /* 0x000fe200027e6409 */
[----:B------:R-:W-:Y:S01]  /*4070*/  IMAD.MOV.U32 R9, RZ, RZ, R44 ;  /* 0x000000ffff097224 */ /* 0x000fe200078e002c */
[----:B------:R-:W-:Y:S01]  /*4080*/  LEA R84, P3, R8, c[0x0][0x1c8], 0x1 ;  /* 0x0000720008547a11 */ /* 0x000fe200078608ff */
[----:B------:R-:W-:Y:S01]  /*4090*/  IMAD.MOV.U32 R44, RZ, RZ, R45 ;  /* 0x000000ffff2c7224 */ /* 0x000fe200078e002d */
[----:B------:R-:W-:Y:S02]  /*40a0*/  @!P0 LOP3.LUT R46, R54, 0xffff0000, RZ, 0xc0, !PT ;  /* 0xffff0000362e8812 */ /* 0x000fe400078ec0ff */
[----:B------:R-:W-:Y:S01]  /*40b0*/  LEA.HI.X R85, R8, c[0x0][0x1cc], R10, 0x1, P3 ;  /* 0x0000730008557a11 */ /* 0x000fe200018f0c0a */
[----:B------:R-:W-:Y:S01]  /*40c0*/  IMAD.MOV.U32 R8, RZ, RZ, R19 ;  /* 0x000000ffff087224 */ /* 0x000fe200078e0013 */
[C---:B------:R-:W-:Y:S02]  /*40d0*/  @!P2 LEA R80, P3, R2.reuse, c[0x0][0x1c8], 0x1 ;  /* 0x000072000250aa11 */ /* 0x040fe400078608ff */
[----:B------:R-:W-:Y:S02]  /*40e0*/  @!P0 LOP3.LUT R50, R55, 0xffff0000, RZ, 0xc0, !PT ;  /* 0xffff000037328812 */ /* 0x000fe400078ec0ff */
[----:B------:R-:W-:Y:S02]  /*40f0*/  @!P2 LEA.HI.X R81, R2, c[0x0][0x1cc], R7, 0x1, P3 ;  /* 0x000073000251aa11 */ /* 0x000fe400018f0c07 */
[----:B------:R-:W-:Y:S02]  /*4100*/  SHF.R.S32.HI R2, RZ, 0x1f, R0 ;  /* 0x0000001fff027819 */ /* 0x000fe40000011400 */
[----:B------:R-:W-:Y:S02]  /*4110*/  @!P0 SHF.R.U64 R10, R18, 0x10, R19 ;  /* 0x00000010120a8819 */ /* 0x000fe40000001213 */
[----:B------:R-:W-:Y:S02]  /*4120*/  LEA.HI R0, R2, R0, RZ, 0x3 ;  /* 0x0000000002007211 */ /* 0x000fe400078f18ff */
[----:B------:R-:W-:Y:S01]  /*4130*/  LOP3.LUT R2, R118, 0x38, R3, 0xf8, !PT ;  /* 0x0000003876027812 */ /* 0x000fe200078ef803 */
[----:B------:R-:W-:Y:S01]  /*4140*/  IMAD.MOV.U32 R3, RZ, RZ, R16 ;  /* 0x000000ffff037224 */ /* 0x000fe200078e0010 */
[----:B------:R-:W-:Y:S02]  /*4150*/  SHF.R.S32.HI R0, RZ, 0x3, R0 ;  /* 0x00000003ff007819 */ /* 0x000fe40000011400 */
[----:B------:R-:W-:Y:S02]  /*4160*/  LOP3.LUT R2, R2, R170, RZ, 0x3c, !PT ;  /* 0x000000aa02027212 */ /* 0x000fe400078e3cff */
[----:B------:R-:W-:Y:S01]  /*4170*/  @!P0 PRMT R16, R44, 0x5410, R41 ;  /* 0x000054102c108816 */ /* 0x000fe20000000029 */
[----:B------:R-:W-:Y:S01]  /*4180*/  IMAD R0, R0, 0xc00, R6 ;  /* 0x00000c0000007824 */ /* 0x000fe200078e0206 */
[----:B------:R-:W-:Y:S02]  /*4190*/  @!P0 SHF.L.U32 R44, R54, 0x10, RZ ;  /* 0x00000010362c8819 */ /* 0x000fe400000006ff */
[----:B------:R-:W-:Y:S01]  /*41a0*/  @!P0 PRMT R45, R13, 0x5410, R42 ;  /* 0x000054100d2d8816 */ /* 0x000fe2000000002a */
[----:B------:R-:W-:Y:S01]  /*41b0*/  IMAD.IADD R0, R0, 0x1, R2 ;  /* 0x0000000100007824 */ /* 0x000fe200078e0202 */
[----:B------:R-:W-:Y:S01]  /*41c0*/  MOV R7, R17 ;  /* 0x0000001100077202 */ /* 0x000fe20000000f00 */
[----:B------:R-:W-:Y:S01]  /*41d0*/  @!P0 IMAD.U32 R13, R52, 0x10000, RZ ;  /* 0x00010000340d8824 */ /* 0x000fe200078e00ff */
[----:B------:R-:W-:Y:S01]  /*41e0*/  @!P0 SHF.R.U32.HI R2, RZ, 0x10, R17 ;  /* 0x00000010ff028819 */ /* 0x000fe20000011611 */
[----:B------:R-:W-:Y:S01]  /*41f0*/  IMAD.SHL.U32 R0, R0, 0x2, RZ ;  /* 0x0000000200007824 */ /* 0x000fe200078e00ff */
[----:B------:R-:W-:Y:S02]  /*4200*/  @!P0 PRMT R17, R9, 0x5410, R14 ;  /* 0x0000541009118816 */ /* 0x000fe4000000000e */
[----:B------:R-:W-:Y:S02]  /*4210*/  @!P0 PRMT R9, R3, 0x5410, R5 ;  /* 0x0000541003098816 */ /* 0x000fe40000000005 */
[----:B------:R1:W2:Y:S01]  /*4220*/  LDS.128 R20, [R0+0x5080] ;  /* 0x0050800000147984 */ /* 0x0002a20000000c00 */
[----:B------:R-:W-:Y:S02]  /*4230*/  @!P0 PRMT R7, R7, 0x5410, R2 ;  /* 0x0000541007078816 */ /* 0x000fe40000000002 */
[C---:B------:R-:W-:Y:S01]  /*4240*/  @!P0 IMAD.U32 R2, R9.reuse, 0x10000, RZ ;  /* 0x0001000009028824 */ /* 0x040fe200078e00ff */
[----:B------:R-:W-:Y:S02]  /*4250*/  @!P0 LOP3.LUT R9, R9, 0xffff0000, RZ, 0xc0, !PT ;  /* 0xffff000009098812 */ /* 0x000fe400078ec0ff */
[C---:B------:R-:W-:Y:S01]  /*4260*/  @!P0 IMAD.U32 R5, R7.reuse, 0x10000, RZ ;  /* 0x0001000007058824 */ /* 0x040fe200078e00ff */
[----:B------:R-:W-:Y:S02]  /*4270*/  @!P0 LOP3.LUT R7, R7, 0xffff0000, RZ, 0xc0, !PT ;  /* 0xffff000007078812 */ /* 0x000fe400078ec0ff */
[----:B------:R-:W-:Y:S01]  /*4280*/  @!P0 PRMT R10, R18, 0x5410, R10 ;  /* 0x00005410120a8816 */ /* 0x000fe2000000000a */
[----:B------:R-:W-:Y:S01]  /*4290*/  @!P0 IMAD.U32 R18, R16, 0x10000, RZ ;  /* 0x0001000010128824 */ /* 0x000fe200078e00ff */
[----:B-1----:R-:W-:Y:S01]  /*42a0*/  @!P0 SHF.R.U32.HI R0, RZ, 0x10, R19 ;  /* 0x00000010ff008819 */ /* 0x002fe20000011613 */
[----:B------:R-:W-:Y:S03]  /*42b0*/  @!P0 IMAD.U32 R19, R53, 0x10000, RZ ;  /* 0x0001000035138824 */ /* 0x000fe600078e00ff */
[----:B------:R-:W-:Y:S01]  /*42c0*/  @!P0 PRMT R14, R8, 0x5410, R0 ;  /* 0x00005410080e8816 */ /* 0x000fe20000000000 */
[----:B------:R-:W-:Y:S02]  /*42d0*/  @!P0 IMAD.U32 R8, R17, 0x10000, RZ ;  /* 0x0001000011088824 */ /* 0x000fe400078e00ff */
[----:B--2---:R-:W-:Y:S01]  /*42e0*/  @!P0 IMAD.U32 R3, R21, 0x10000, RZ ;  /* 0x0001000015038824 */ /* 0x004fe200078e00ff */
[----:B------:R-:W-:Y:S03]  /*42f0*/  @!P0 SHF.L.U32 R0, R20, 0x10, RZ ;  /* 0x0000001014008819 */ /* 0x000fe600000006ff */
[----:B------:R-:W-:Y:S02]  /*4300*/  @!P0 FMUL.FTZ R42, R3, R18 ;  /* 0x00000012032a8220 */ /* 0x000fe40000410000 */
[C---:B------:R-:W-:Y:S02]  /*4310*/  @!P0 FMUL.FTZ R41, R0.reuse, R8 ;  /* 0x0000000800298220 */ /* 0x040fe40000410000 */
[-C--:B------:R-:W-:Y:S02]  /*4320*/  @!P0 FMUL.FTZ R0, R0, R2.reuse ;  /* 0x0000000200008220 */ /* 0x080fe40000410000 */
[----:B------:R-:W-:Y:S01]  /*4330*/  @!P0 FFMA.FTZ R87, R13, R2, -R41 ;  /* 0x000000020d578223 */ /* 0x000fe20000010829 */
[----:B------:R-:W-:Y:S01]  /*4340*/  @!P0 LOP3.LUT R2, R21, 0xffff0000, RZ, 0xc0, !PT ;  /* 0xffff000015028812 */ /* 0x000fe200078ec0ff */
[----:B------:R-:W-:Y:S01]  /*4350*/  @!P0 FFMA.FTZ R0, R8, R13, R0 ;  /* 0x0000000d08008223 */ /* 0x000fe20000010000 */
[----:B------:R-:W-:Y:S01]  /*4360*/  @!P0 LOP3.LUT R8, R20, 0xffff0000, RZ, 0xc0, !PT ;  /* 0xffff000014088812 */ /* 0x000fe200078ec0ff */
[-C--:B------:R-:W-:Y:S01]  /*4370*/  @!P0 FFMA.FTZ R86, R19, R5.reuse, -R42 ;  /* 0x0000000513568223 */ /* 0x080fe2000001082a */
[----:B------:R-:W-:Y:S01]  /*4380*/  @!P0 LOP3.LUT R42, R53, 0xffff0000, RZ, 0xc0, !PT ;  /* 0xffff0000352a8812 */ /* 0x000fe200078ec0ff */
[----:B------:R-:W-:Y:S01]  /*4390*/  @!P0 FMUL.FTZ R3, R3, R5 ;  /* 0x0000000503038220 */ /* 0x000fe20000410000 */
[----:B------:R-:W-:Y:S01]  /*43a0*/  @!P0 LOP3.LUT R41, R16, 0xffff0000, RZ, 0xc0, !PT ;  /* 0xffff000010298812 */ /* 0x000fe200078ec0ff */
[----:B------:R-:W-:Y:S01]  /*43b0*/  @!P0 FMUL.FTZ R5, R2, R7 ;  /* 0x0000000702058220 */ /* 0x000fe20000410000 */
[----:B------:R-:W-:Y:S02]  /*43c0*/  @!P0 LOP3.LUT R16, R17, 0xffff0000, RZ, 0xc0, !PT ;  /* 0xffff000011108812 */ /* 0x000fe400078ec0ff */
        /* <DEDUP_REMOVED lines=14> */
[-C--:B------:R-:W-:Y:S02]  /*44b0*/  @!P0 FMUL.FTZ R7, R7, R8.reuse ;  /* 0x0000000807078220 */ /* 0x080fe40000410000 */
[----:B------:R-:W-:Y:S01]  /*44c0*/  @!P0 FFMA.FTZ R78, R44, R8, -R13 ;  /* 0x000000082c4e8223 */ /* 0x000fe2000001080d */
[----:B------:R-:W-:Y:S01]  /*44d0*/  @!P0 LOP3.LUT R13, R23, 0xffff0000, RZ, 0xc0, !PT ;  /* 0xffff0000170d8812 */ /* 0x000fe200078ec0ff */
[-C--:B------:R-:W-:Y:S01]  /*44e0*/  @!P0 FMUL.FTZ R8, R9, R10.reuse ;  /* 0x0000000a09088220 */ /* 0x080fe20000410000 */
[----:B------:R-:W-:Y:S01]  /*44f0*/  @!P0 SHF.L.U32 R9, R23, 0x10, RZ ;  /* 0x0000001017098819 */ /* 0x000fe200000006ff */
[----:B------:R-:W-:Y:S02]  /*4500*/  @!P0 FFMA.FTZ R77, R46, R10, -R47 ;  /* 0x0000000a2e4d8223 */ /* 0x000fe4000001082f */
[C---:B------:R-:W-:Y:S01]  /*4510*/  @!P0 IMAD.U32 R47, R49.reuse, 0x10000, RZ ;  /* 0x00010000312f8824 */ /* 0x040fe200078e00ff */
[----:B------:R-:W-:Y:S01]  /*4520*/  @!P0 LOP3.LUT R49, R49, 0xffff0000, RZ, 0xc0, !PT ;  /* 0xffff000031318812 */ /* 0x000fe200078ec0ff */
[C---:B------:R-:W-:Y:S01]  /*4530*/  @!P0 IMAD.U32 R10, R14.reuse, 0x10000, RZ ;  /* 0x000100000e0a8824 */ /* 0x040fe200078e00ff */
[----:B------:R-:W-:Y:S01]  /*4540*/  @!P0 LOP3.LUT R14, R14, 0xffff0000, RZ, 0xc0, !PT ;  /* 0xffff00000e0e8812 */ /* 0x000fe200078ec0ff */
[----:B------:R-:W-:Y:S02]  /*4550*/  @!P0 FMUL.FTZ R51, R9, R47 ;  /* 0x0000002f09338220 */ /* 0x000fe40000410000 */
[----:B------:R-:W-:Y:S02]  /*4560*/  @!P0 FMUL.FTZ R76, R13, R49 ;  /* 0x000000310d4c8220 */ /* 0x000fe40000410000 */
[----:B------:R-:W-:Y:S01]  /*4570*/  @!P0 FFMA.FTZ R2, R16, R17, R2 ;  /* 0x0000001110028223 */ /* 0x000fe20000010002 */
[----:B------:R-:W-:Y:S01]  /*4580*/  @!P0 F2FP.BF16.PACK_AB R16, R77, R78 ;  /* 0x0000004e4d10823e */ /* 0x000fe200000010ff */
[----:B------:R-:W-:Y:S02]  /*4590*/  @!P0 FFMA.FTZ R3, R18, R19, R3 ;  /* 0x0000001312038223 */ /* 0x000fe40000010003 */
[----:B------:R-:W-:Y:S01]  /*45a0*/  @!P0 FFMA.FTZ R51, R48, R10, -R51 ;  /* 0x0000000a30338223 */ /* 0x000fe20000010833 */
[----:B------:R-:W-:Y:S01]  /*45b0*/  @!P0 F2FP.BF16.PACK_AB R0, R2, R0 ;  /* 0x000000000200823e */ /* 0x000fe200000010ff */
[----:B------:R-:W-:Y:S02]  /*45c0*/  @!P0 FFMA.FTZ R76, R50, R14, -R76 ;  /* 0x0000000e324c8223 */ /* 0x000fe4000001084c */
[----:B------:R-:W-:Y:S01]  /*45d0*/  @!P0 FFMA.FTZ R5, R41, R42, R5 ;  /* 0x0000002a29058223 */ /* 0x000fe20000010005 */
[----:B------:R-:W-:Y:S01]  /*45e0*/  @!P0 MOV R20, R0 ;  /* 0x0000000000148202 */ /* 0x000fe20000000f00 */
[----:B------:R-:W-:Y:S01]  /*45f0*/  @!P0 FMUL.FTZ R9, R9, R10 ;  /* 0x0000000a09098220 */ /* 0x000fe20000410000 */
[----:B------:R-:W-:Y:S01]  /*4600*/  @!P0 F2FP.BF16.PACK_AB R17, R76, R51 ;  /* 0x000000334c11823e */ /* 0x000fe200000010ff */
[----:B------:R-:W-:Y:S01]  /*4610*/  @!P0 FFMA.FTZ R7, R43, R44, R7 ;  /* 0x0000002c2b078223 */ /* 0x000fe20000010007 */
[----:B------:R-:W-:Y:S01]  /*4620*/  @!P0 F2FP.BF16.PACK_AB R3, R5, R3 ;  /* 0x000000030503823e */ /* 0x000fe200000010ff */
[----:B------:R-:W-:Y:S01]  /*4630*/  @!P0 FMUL.FTZ R10, R13, R14 ;  /* 0x0000000e0d0a8220 */ /* 0x000fe20000410000 */
[----:B------:R-:W-:Y:S01]  /*4640*/  @!P0 F2FP.BF16.PACK_AB R14, R83, R86 ;  /* 0x00000056530e823e */ /* 0x000fe200000010ff */
[----:B------:R-:W-:Y:S01]  /*4650*/  @!P0 FFMA.FTZ R8, R45, R46, R8 ;  /* 0x0000002e2d088223 */ /* 0x000fe20000010008 */
[----:B------:R-:W-:Y:S01]  /*4660*/  @!P0 F2FP.BF16.PACK_AB R13, R79, R87 ;  /* 0x000000574f0d823e */ /* 0x000fe200000010ff */
[----:B------:R-:W-:Y:S02]  /*4670*/  @!P0 FFMA.FTZ R9, R47, R48, R9 ;  /* 0x000000302f098223 */ /* 0x000fe40000010009 */
[----:B------:R-:W-:Y:S01]  /*4680*/  @!P0 FFMA.FTZ R10, R49, R50, R10 ;  /* 0x00000032310a8223 */ /* 0x000fe2000001000a */
[----:B------:R-:W-:Y:S01]  /*4690*/  @!P0 F2FP.BF16.PACK_AB R7, R8, R7 ;  /* 0x000000070807823e */ /* 0x000fe200000010ff */
[----:B------:R-:W-:Y:S02]  /*46a0*/  @!P0 IMAD.MOV.U32 R52, RZ, RZ, R13 ;  /* 0x000000ffff348224 */ /* 0x000fe400078e000d */
[----:B------:R-:W-:Y:S01]  /*46b0*/  @!P0 IMAD.MOV.U32 R53, RZ, RZ, R14 ;  /* 0x000000ffff358224 */ /* 0x000fe200078e000e */
[----:B------:R-:W-:Y:S01]  /*46c0*/  @!P0 F2FP.BF16.PACK_AB R9, R10, R9 ;  /* 0x000000090a09823e */ /* 0x000fe200000010ff */
[----:B------:R-:W-:Y:S02]  /*46d0*/  @!P0 IMAD.MOV.U32 R54, RZ, RZ, R16 ;  /* 0x000000ffff368224 */ /* 0x000fe400078e0010 */
[----:B------:R-:W-:Y:S02]  /*46e0*/  @!P0 IMAD.MOV.U32 R55, RZ, RZ, R17 ;  /* 0x000000ffff378224 */ /* 0x000fe400078e0011 */
[----:B------:R-:W-:Y:S02]  /*46f0*/  @!P0 IMAD.MOV.U32 R21, RZ, RZ, R3 ;  /* 0x000000ffff158224 */ /* 0x000fe400078e0003 */
[----:B------:R-:W-:Y:S01]  /*4700*/  @!P0 IMAD.MOV.U32 R22, RZ, RZ, R7 ;  /* 0x000000ffff168224 */ /* 0x000fe200078e0007 */
[----:B------:R1:W-:Y:S01]  /*4710*/  STG.E.128 [R84.64], R52 ;  /* 0x0000003454007986 */ /* 0x0003e2000c101d06 */
[----:B------:R-:W-:Y:S07]  /*4720*/  @!P0 IMAD.MOV.U32 R23, RZ, RZ, R9 ;  /* 0x000000ffff178224 */ /* 0x000fee00078e0009 */
[----:B------:R1:W-:Y:S02]  /*4730*/  @!P2 STG.E.128 [R80.64], R20 ;  /* 0x000000145000a986 */ /* 0x0003e4000c101d06 */
.L_x_1140:
[----:B------:R-:W-:Y:S05]  /*4740*/  BSYNC B0 ;  /* 0x0000000000007941 */ /* 0x000fea0003800000 */
.L_x_1139:
[----:B------:R-:W-:Y:S01]  /*4750*/  ISETP.GE.OR P2, PT, R140, R73, P5 ;  /* 0x000000498c00720c */ /* 0x000fe20002f46670 */
[----:B------:R-:W-:Y:S01]  /*4760*/  @!UPT UIADD3 URZ, URZ, URZ, URZ ;  /* 0x0000003f3f3ff290 */ /* 0x000fe2000fffe03f */
[----:B------:R-:W-:Y:S11]  /*4770*/  BSSY B0, `(.L_x_1141) ;  /* 0x0000080000007945 */ /* 0x000ff60003800000 */
[----:B------:R-:W-:-:S05]  /*4780*/  @P2 BRA `(.L_x_1142) ;  /* 0x000007e000002947 */ /* 0x000fca0003800000 */
[----:B------:R-:W-:Y:S01]  /*4790*/  SEL R0, R70, R69, !P1 ;  /* 0x0000004546007207 */ /* 0x000fe20004800000 */
[----:B------:R-:W2:Y:S01]  /*47a0*/  LDS.128 R48, [R127+0x5080] ;  /* 0x005080007f307984 */ /* 0x000ea20000000c00 */
[----:B------:R-:W-:Y:S02]  /*47b0*/  IADD3 R5, P2, R160, R74, RZ ;  /* 0x0000004aa0057210 */ /* 0x000fe40007f5e0ff */
[----:B------:R-:W-:Y:S02]  /*47c0*/  SHF.R.S32.HI R2, RZ, 0x1f, R0 ;  /* 0x0000001fff027819 */ /* 0x000fe40000011400 */
[----:B------:R-:W-:Y:S01]  /*47d0*/  @!P0 SHF.R.U32.HI R13, RZ, 0x10, R59 ;  /* 0x00000010ff0d8819 */ /* 0x000fe2000001163b */
[----:B------:R-:W-:Y:S01]  /*47e0*/  IMAD.X R7, R82, 0x1, R130, P2 ;  /* 0x0000000152077824 */ /* 0x000fe200010e0682 */
[----:B------:R-:W-:Y:S02]  /*47f0*/  LEA.HI R0, R2, R0, RZ, 0x4 ;  /* 0x0000000002007211 */ /* 0x000fe400078f20ff */
[----:B------:R-:W-:Y:S02]  /*4800*/  IADD3 R8, P3, P2, R90, R5, R108 ;  /* 0x000000055a087210 */ /* 0x000fe40007a7e06c */
[----:B------:R-:W-:Y:S02]  /*4810*/  LEA.HI.SX32 R0, R0, R68, 0x1c ;  /* 0x0000004400007211 */ /* 0x000fe400078fe2ff */
[----:B------:R-:W-:Y:S03]  /*4820*/  IADD3.X R10, R92, R7, R115, P3, P2 ;  /* 0x000000075c0a7210 */ /* 0x000fe60001fe4473 */
[----:B------:R-:W-:Y:S05]  /*4830*/  IMAD.SHL.U32 R3, R0, 0x8, RZ ;  /* 0x0000000800037824 */ /* 0x000fea00078e00ff */
[----:B------:R-:W-:Y:S11]  /*4840*/  ISETP.GE.AND P2, PT, R3, c[0x0][0x1d4], PT ;  /* 0x0000750003007a0c */ /* 0x000ff60003f46270 */
[----:B------:R-:W-:Y:S02]  /*4850*/  @!UPT UIADD3 URZ, URZ, URZ, URZ ;  /* 0x0000003f3f3ff290 */ /* 0x000fe4000fffe03f */
[--C-:B------:R-:W-:Y:S02]  /*4860*/  @!P2 IADD3 R2, P4, P3, R90, R5, R3.reuse ;  /* 0x000000055a02a210 */ /* 0x100fe40007b9e003 */
[----:B------:R-:W-:Y:S02]  /*4870*/  @!P2 SHF.R.S32.HI R9, RZ, 0x1f, R3 ;  /* 0x0000001fff09a819 */ /* 0x000fe40000011403 */
[----:B------:R-:W-:Y:S01]  /*4880*/  @!P0 SHF.R.U32.HI R5, RZ, 0x10, R27 ;  /* 0x00000010ff058819 */ /* 0x000fe2000001161b */
[----:B-12---:R-:W-:Y:S01]  /*4890*/  @!P0 IMAD.U32 R22, R49, 0x10000, RZ ;  /* 0x0001000031168824 */ /* 0x006fe200078e00ff */
[----:B------:R-:W-:Y:S01]  /*48a0*/  @!P2 IADD3.X R7, R92, R7, R9, P4, P3 ;  /* 0x000000075c07a210 */ /* 0x000fe200027e6409 */
[C---:B------:R-:W-:Y:S01]  /*48b0*/  @!P0 IMAD.U32 R42, R51.reuse, 0x10000, RZ ;  /* 0x00010000332a8824 */ /* 0x040fe200078e00ff */
[C---:B------:R-:W-:Y:S02]  /*48c0*/  LEA R78, P3, R8.reuse, c[0x0][0x1c8], 0x1 ;  /* 0x00007200084e7a11 */ /* 0x040fe400078608ff */
[----:B-----5:R-:W-:Y:S02]  /*48d0*/  @!P0 LOP3.LUT R44, R51, 0xffff0000, RZ, 0xc0, !PT ;  /* 0xffff0000332c8812 */ /* 0x020fe400078ec0ff */
[----:B------:R-:W-:Y:S02]  /*48e0*/  LEA.HI.X R79, R8, c[0x0][0x1cc], R10, 0x1, P3 ;  /* 0x00007300084f7a11 */ /* 0x000fe400018f0c0a */
[----:B------:R-:W-:Y:S02]  /*48f0*/  @!P2 LEA R76, P3, R2, c[0x0][0x1c8], 0x1 ;  /* 0x00007200024caa11 */ /* 0x000fe400078608ff */
[----:B------:R-:W-:Y:S02]  /*4900*/  @!P0 SHF.R.U64 R10, R58, 0x10, R59 ;  /* 0x000000103a0a8819 */ /* 0x000fe4000000123b */
[----:B------:R-:W-:Y:S02]  /*4910*/  @!P2 LEA.HI.X R77, R2, c[0x0][0x1cc], R7, 0x1, P3 ;  /* 0x00007300024daa11 */ /* 0x000fe400018f0c07 */
[----:B------:R-:W-:Y:S02]  /*4920*/  SHF.R.S32.HI R2, RZ, 0x1f, R0 ;  /* 0x0000001fff027819 */ /* 0x000fe40000011400 */
[----:B------:R-:W-:Y:S02]  /*4930*/  @!P0 SHF.R.U64 R7, R56, 0x10, R57 ;  /* 0x0000001038078819 */ /* 0x000fe40000001239 */
[----:B------:R-:W-:Y:S02]  /*4940*/  LEA.HI R0, R2, R0, RZ, 0x3 ;  /* 0x0000000002007211 */ /* 0x000fe400078f18ff */
[----:B------:R-:W-:Y:S02]  /*4950*/  LOP3.LUT R2, R117, 0x38, R3, 0xf8, !PT ;  /* 0x0000003875027812 */ /* 0x000fe400078ef803 */
[----:B------:R-:W-:Y:S02]  /*4960*/  SHF.R.S32.HI R0, RZ, 0x3, R0 ;  /* 0x00000003ff007819 */ /* 0x000fe40000011400 */
[----:B------:R-:W-:Y:S02]  /*4970*/  LOP3.LUT R2, R2, R168, RZ, 0x3c, !PT ;  /* 0x000000a802027212 */ /* 0x000fe400078e3cff */
[----:B------:R-:W-:Y:S01]  /*4980*/  @!P0 SHF.R.U64 R3, R24, 0x10, R25 ;  /* 0x0000001018038819 */ /* 0x000fe20000001219 */
[----:B------:R-:W-:Y:S01]  /*4990*/  IMAD R0, R0, 0xc00, R11 ;  /* 0x00000c0000007824 */ /* 0x000fe200078e020b */
[----:B------:R-:W-:Y:S02]  /*49a0*/  @!P0 PRMT R20, R64, 0x5410, R7 ;  /* 0x0000541040148816 */ /* 0x000fe40000000007 */
[C---:B------:R-:W-:Y:S01]  /*49b0*/  @!P0 PRMT R9, R15.reuse, 0x5432, R3 ;  /* 0x000054320f098816 */ /* 0x040fe20000000003 */
[----:B------:R-:W-:Y:S01]  /*49c0*/  IMAD.IADD R0, R0, 0x1, R2 ;  /* 0x0000000100007824 */ /* 0x000fe200078e0202 */
[----:B------:R-:W-:Y:S02]  /*49d0*/  @!P0 SHF.R.U32.HI R8, RZ, 0x10, R57 ;  /* 0x00000010ff088819 */ /* 0x000fe40000011639 */
[----:B------:R-:W-:Y:S01]  /*49e0*/  @!P0 SHF.R.U32.HI R2, RZ, 0x10, R25 ;  /* 0x00000010ff028819 */ /* 0x000fe20000011619 */
[----:B------:R-:W-:Y:S01]  /*49f0*/  IMAD.SHL.U32 R0, R0, 0x2, RZ ;  /* 0x0000000200007824 */ /* 0x000fe200078e00ff */
[----:B------:R-:W-:Y:S01]  /*4a00*/  @!P0 PRMT R23, R64, 0x5432, R8 ;  /* 0x0000543240178816 */ /* 0x000fe20000000008 */
[----:B------:R-:W-:Y:S01]  /*4a10*/  @!P0 IMAD.U32 R8, R20, 0x10000, RZ ;  /* 0x0001000014088824 */ /* 0x000fe200078e00ff */
[----:B------:R-:W-:Y:S01]  /*4a20*/  @!P0 PRMT R7, R15, 0x5410, R2 ;  /* 0x000054100f078816 */ /* 0x000fe20000000002 */
[----:B------:R-:W-:Y:S01]  /*4a30*/  @!P0 IMAD.U32 R2, R9, 0x10000, RZ ;  /* 0x0001000009028824 */ /* 0x000fe200078e00ff */
[----:B------:R1:W2:Y:S01]  /*4a40*/  LDS.128 R16, [R0+0x5080] ;  /* 0x0050800000107984 */ /* 0x0002a20000000c00 */
[----:B------:R-:W-:Y:S01]  /*4a50*/  @!P0 IMAD.U32 R21, R23, 0x10000, RZ ;  /* 0x0001000017158824 */ /* 0x000fe200078e00ff */
[----:B------:R-:W-:Y:S02]  /*4a60*/  @!P0 PRMT R25, R65, 0x5410, R13 ;  /* 0x0000541041198816 */ /* 0x000fe4000000000d */
[----:B------:R-:W-:Y:S01]  /*4a70*/  @!P0 PRMT R13, R35, 0x5410, R5 ;  /* 0x00005410230d8816 */ /* 0x000fe20000000005 */
[C---:B------:R-:W-:Y:S01]  /*4a80*/  @!P0 IMAD.U32 R5, R7.reuse, 0x10000, RZ ;  /* 0x0001000007058824 */ /* 0x040fe200078e00ff */
[----:B------:R-:W-:Y:S01]  /*4a90*/  @!P0 LOP3.LUT R7, R7, 0xffff0000, RZ, 0xc0, !PT ;  /* 0xffff000007078812 */ /* 0x000fe200078ec0ff */
[----:B------:R-:W-:Y:S01]  /*4aa0*/  @!P0 IMAD.U32 R41, R25, 0x10000, RZ ;  /* 0x0001000019298824 */ /* 0x000fe200078e00ff */
[----:B------:R-:W-:Y:S02]  /*4ab0*/  @!P0 LOP3.LUT R23, R23, 0xffff0000, RZ, 0xc0, !PT ;  /* 0xffff000017178812 */ /* 0x000fe400078ec0ff */
[----:B------:R-:W-:Y:S02]  /*4ac0*/  @!P0 LOP3.LUT R9, R9, 0xffff0000, RZ, 0xc0, !PT ;  /* 0xffff000009098812 */ /* 0x000fe400078ec0ff */
[----:B------:R-:W-:Y:S02]  /*4ad0*/  @!P0 LOP3.LUT R43, R25, 0xffff0000, RZ, 0xc0, !PT ;  /* 0xffff0000192b8812 */ /* 0x000fe400078ec0ff */
[----:B-1----:R-:W-:Y:S02]  /*4ae0*/  @!P0 SHF.R.U64 R0, R26, 0x10, R27 ;  /* 0x000000101a008819 */ /* 0x002fe4000000121b */
[----:B------:R-:W-:Y:S01]  /*4af0*/  @!P0 PRMT R27, R65, 0x5432, R10 ;  /* 0x00005432411b8816 */ /* 0x000fe2000000000a */
[----:B------:R-:W-:Y:S01]  /*4b00*/  @!P0 IMAD.U32 R10, R48, 0x10000, RZ ;  /* 0x00010000300a8824 */ /* 0x000fe200078e00ff */
[----:B------:R-:W-:Y:S02]  /*4b10*/  @!P0 PRMT R14, R35, 0x5432, R0 ;  /* 0x00005432230e8816 */ /* 0x000fe40000000000 */
[----:B------:R-:W-:Y:S01]  /*4b20*/  @!P0 LOP3.LUT R35, R50, 0xffff0000, RZ, 0xc0, !PT ;  /* 0xffff000032238812 */ /* 0x000fe200078ec0ff */
[----:B--2---:R-:W-:Y:S02]  /*4b30*/  @!P0 IMAD.U32 R0, R16, 0x10000, RZ ;  /* 0x0001000010008824 */ /* 0x004fe400078e00ff */
[----:B------:R-:W-:Y:S02]  /*4b40*/  @!P0 IMAD.U32 R3, R17, 0x10000, RZ ;  /* 0x0001000011038824 */ /* 0x000fe400078e00ff */
[C---:B------:R-:W-:Y:S02]  /*4b50*/  @!P0 FMUL.FTZ R15, R0.reuse, R8 ;  /* 0x00000008000f8220 */ /* 0x040fe40000410000 */
[-C--:B------:R-:W-:Y:S02]  /*4b60*/  @!P0 FMUL.FTZ R0, R0, R2.reuse ;  /* 0x0000000200008220 */ /* 0x080fe40000410000 */
[----:B------:R-:W-:Y:S02]  /*4b70*/  @!P0 FMUL.FTZ R24, R3, R21 ;  /* 0x0000001503188220 */ /* 0x000fe40000410000 */
[----:B------:R-:W-:Y:S01]  /*4b80*/  @!P0 FFMA.FTZ R56, R10, R2, -R15 ;  /* 0x000000020a388223 */ /* 0x000fe2000001080f */
[----:B------:R-:W-:Y:S01]  /*4b90*/  @!P0 LOP3.LUT R2, R17, 0xffff0000, RZ, 0xc0, !PT ;  /* 0xffff000011028812 */ /* 0x000fe200078ec0ff */
[----:B------:R-:W-:Y:S01]  /*4ba0*/  @!P0 FFMA.FTZ R55, R22, R5, -R24 ;  /* 0x0000000516378223 */ /* 0x000fe20000010818 */
[----:B------:R-:W-:Y:S01]  /*4bb0*/  @!P0 LOP3.LUT R24, R49, 0xffff0000, RZ, 0xc0, !PT ;  /* 0xffff000031188812 */ /* 0x000fe200078ec0ff */
[----:B------:R-:W-:Y:S01]  /*4bc0*/  @!P0 FFMA.FTZ R0, R8, R10, R0 ;  /* 0x0000000a08008223 */ /* 0x000fe20000010000 */
[----:B------:R-:W-:Y:S01]  /*4bd0*/  @!P0 LOP3.LUT R8, R16, 0xffff0000, RZ, 0xc0, !PT ;  /* 0xffff000010088812 */ /* 0x000fe200078ec0ff */
[----:B------:R-:W-:Y:S01]  /*4be0*/  @!P0 FMUL.FTZ R10, R2, R23 ;  /* 0x00000017020a8220 */ /* 0x000fe20000410000 */
[----:B------:R-:W-:Y:S01]  /*4bf0*/  @!P0 LOP3.LUT R15, R20, 0xffff0000, RZ, 0xc0, !PT ;  /* 0xffff0000140f8812 */ /* 0x000fe200078ec0ff */
[----:B------:R-:W-:Y:S01]  /*4c00*/  @!P0 FMUL.FTZ R3, R3, R5 ;  /* 0x0000000503038220 */ /* 0x000fe20000410000 */
[----:B------:R-:W-:Y:S01]  /*4c10*/  @!P0 LOP3.LUT R20, R48, 0xffff0000, RZ, 0xc0, !PT ;  /* 0xffff000030148812 */ /* 0x000fe200078ec0ff */
[-C--:B------:R-:W-:Y:S02]  /*4c20*/  @!P0 FMUL.FTZ R5, R2, R7.reuse ;  /* 0x0000000702058220 */ /* 0x080fe40000410000 */
[----:B------:R-:W-:Y:S01]  /*4c30*/  @!P0 FFMA.FTZ R54, R24, R7, -R10 ;  /* 0x0000000718368223 */ /* 0x000fe2000001080a */
[C---:B------:R-:W-:Y:S01]  /*4c40*/  @!P0 SHF.L.U32 R7, R19.reuse, 0x10, RZ ;  /* 0x0000001013078819 */ /* 0x040fe200000006ff */
[C---:B------:R-:W-:Y:S01]  /*4c50*/  @!P0 FMUL.FTZ R26, R8.reuse, R15 ;  /* 0x0000000f081a8220 */ /* 0x040fe20000410000 */
[----:B------:R-:W-:Y:S01]  /*4c60*/  @!P0 LOP3.LUT R10, R19, 0xffff0000, RZ, 0xc0, !PT ;  /* 0xffff0000130a8812 */ /* 0x000fe200078ec0ff */
[-C--:B------:R-:W-:Y:S02]  /*4c70*/  @!P0 FMUL.FTZ R2, R8, R9.reuse ;  /* 0x0000000908028220 */ /* 0x080fe40000410000 */
[C---:B------:R-:W-:Y:S01]  /*4c80*/  @!P0 IMAD.U32 R8, R13.reuse, 0x10000, RZ ;  /* 0x000100000d088824 */ /* 0x040fe200078e00ff */
[----:B------:R-:W-:Y:S01]  /*4c90*/  @!P0 LOP3.LUT R13, R13, 0xffff0000, RZ, 0xc0, !PT ;  /* 0xffff00000d0d8812 */ /* 0x000fe200078ec0ff */
[----:B------:R-:W-:Y:S02]  /*4ca0*/  @!P0 FFMA.FTZ R53, R20, R9, -R26 ;  /* 0x0000000914358223 */ /* 0x000fe4000001081a */
[C---:B------:R-:W-:Y:S02]  /*4cb0*/  @!P0 FMUL.FTZ R25, R7.reuse, R41 ;  /* 0x0000002907198220 */ /* 0x040fe40000410000 */
[----:B------:R-:W-:Y:S02]  /*4cc0*/  @!P0 FMUL.FTZ R26, R10, R43 ;  /* 0x0000002b0a1a8220 */ /* 0x000fe40000410000 */
[-C--:B------:R-:W-:Y:S02]  /*4cd0*/  @!P0 FMUL.FTZ R9, R7, R8.reuse ;  /* 0x0000000807098220 */ /* 0x080fe40000410000 */
[----:B------:R-:W-:Y:S02]  /*4ce0*/  @!P0 FFMA.FTZ R52, R42, R8, -R25 ;  /* 0x000000082a348223 */ /* 0x000fe40000010819 */
[-C--:B------:R-:W-:Y:S02]  /*4cf0*/  @!P0 FMUL.FTZ R10, R10, R13.reuse ;  /* 0x0000000d0a0a8220 */ /* 0x080fe40000410000 */
[----:B------:R-:W-:Y:S01]  /*4d00*/  @!P0 FFMA.FTZ R47, R44, R13, -R26 ;  /* 0x0000000d2c2f8223 */ /* 0x000fe2000001081a */
[C---:B------:R-:W-:Y:S01]  /*4d10*/  @!P0 LOP3.LUT R13, R18.reuse, 0xffff0000, RZ, 0xc0, !PT ;  /* 0xffff0000120d8812 */ /* 0x040fe200078ec0ff */
[C---:B------:R-:W-:Y:S01]  /*4d20*/  @!P0 IMAD.U32 R25, R27.reuse, 0x10000, RZ ;  /* 0x000100001b198824 */ /* 0x040fe200078e00ff */
[----:B------:R-:W-:Y:S01]  /*4d30*/  @!P0 LOP3.LUT R27, R27, 0xffff0000, RZ, 0xc0, !PT ;  /* 0xffff00001b1b8812 */ /* 0x000fe200078ec0ff */
[----:B------:R-:W-:Y:S02]  /*4d40*/  @!P0 IMAD.U32 R7, R18, 0x10000, RZ ;  /* 0x0001000012078824 */ /* 0x000fe400078e00ff */
[C---:B------:R-:W-:Y:S01]  /*4d50*/  @!P0 IMAD.U32 R8, R14.reuse, 0x10000, RZ ;  /* 0x000100000e088824 */ /* 0x040fe200078e00ff */
[----:B------:R-:W-:Y:S01]  /*4d60*/  @!P0 LOP3.LUT R14, R14, 0xffff0000, RZ, 0xc0, !PT ;  /* 0xffff00000e0e8812 */ /* 0x000fe200078ec0ff */
[----:B------:R-:W-:Y:S02]  /*4d70*/  @!P0 IMAD.U32 R26, R50, 0x10000, RZ ;  /* 0x00010000321a8824 */ /* 0x000fe400078e00ff */
[----:B------:R-:W-:Y:S02]  /*4d80*/  @!P0 FMUL.FTZ R45, R7, R25 ;  /* 0x00000019072d8220 */ /* 0x000fe40000410000 */
[----:B------:R-:W-:Y:S01]  /*4d90*/  @!P0 FFMA.FTZ R2, R15, R20, R2 ;  /* 0x000000140f028223 */ /* 0x000fe20000010002 */
[----:B------:R-:W-:Y:S01]  /*4da0*/  @!P0 F2FP.BF16.PACK_AB R20, R47, R52 ;  /* 0x000000342f14823e */ /* 0x000fe200000010ff */
[----:B------:R-:W-:Y:S02]  /*4db0*/  @!P0 FMUL.FTZ R46, R13, R27 ;  /* 0x0000001b0d2e8220 */ /* 0x000fe40000410000 */
[----:B------:R-:W-:Y:S01]  /*4dc0*/  @!P0 FMUL.FTZ R7, R7, R8 ;  /* 0x0000000807078220 */ /* 0x000fe20000410000 */
[----:B------:R-:W-:Y:S01]  /*4dd0*/  @!P0 F2FP.BF16.PACK_AB R0, R2, R0 ;  /* 0x000000000200823e */ /* 0x000fe200000010ff */
[----:B------:R-:W-:Y:S02]  /*4de0*/  @!P0 FFMA.FTZ R3, R21, R22, R3 ;  /* 0x0000001615038223 */ /* 0x000fe40000010003 */
[----:B------:R-:W-:Y:S02]  /*4df0*/  @!P0 FFMA.FTZ R45, R26, R8, -R45 ;  /* 0x000000081a2d8223 */ /* 0x000fe4000001082d */
[----:B------:R-:W-:Y:S01]  /*4e00*/  @!P0 FMUL.FTZ R8, R13, R14 ;  /* 0x0000000e0d088220 */ /* 0x000fe20000410000 */
[----:B------:R-:W-:Y:S01]  /*4e10*/  @!P0 F2FP.BF16.PACK_AB R13, R53, R56 ;  /* 0x00000038350d823e */ /* 0x000fe200000010ff */
[----:B------:R-:W-:Y:S02]  /*4e20*/  @!P0 FFMA.FTZ R5, R23, R24, R5 ;  /* 0x0000001817058223 */ /* 0x000fe40000010005 */
[----:B------:R-:W-:Y:S01]  /*4e30*/  @!P0 FFMA.FTZ R46, R35, R14, -R46 ;  /* 0x0000000e232e8223 */ /* 0x000fe2000001082e */
[----:B------:R-:W-:Y:S01]  /*4e40*/  @!P0 F2FP.BF16.PACK_AB R14, R54, R55 ;  /* 0x00000037360e823e */ /* 0x000fe200000010ff */
[----:B------:R-:W-:Y:S01]  /*4e50*/  @!P0 FFMA.FTZ R7, R25, R26, R7 ;  /* 0x0000001a19078223 */ /* 0x000fe20000010007 */
[----:B------:R-:W-:Y:S01]  /*4e60*/  @!P0 F2FP.BF16.PACK_AB R3, R5, R3 ;  /* 0x000000030503823e */ /* 0x000fe200000010ff */
[----:B------:R-:W-:Y:S01]  /*4e70*/  @!P0 FFMA.FTZ R8, R27, R35, R8 ;  /* 0x000000231b088223 */ /* 0x000fe20000010008 */
[----:B------:R-:W-:Y:S01]  /*4e80*/  @!P0 F2FP.BF16.PACK_AB R15, R46, R45 ;  /* 0x0000002d2e0f823e */ /* 0x000fe200000010ff */
[----:B------:R-:W-:Y:S02]  /*4e90*/  @!P0 FFMA.FTZ R9, R41, R42, R9 ;  /* 0x0000002a29098223 */ /* 0x000fe40000010009 */
[----:B------:R-:W-:Y:S01]  /*4ea0*/  @!P0 FFMA.FTZ R10, R43, R44, R10 ;  /* 0x0000002c2b0a8223 */ /* 0x000fe2000001000a */
[----:B------:R-:W-:Y:S01]  /*4eb0*/  @!P0 MOV R50, R15 ;  /* 0x0000000f00328202 */ /* 0x000fe20000000f00 */
[----:B------:R-:W-:Y:S01]  /*4ec0*/  @!P0 IMAD.MOV.U32 R48, RZ, RZ, R13 ;  /* 0x000000ffff308224 */ /* 0x000fe200078e000d */
[----:B------:R-:W-:Y:S01]  /*4ed0*/  @!P0 F2FP.BF16.PACK_AB R7, R8, R7 ;  /* 0x000000070807823e */ /* 0x000fe200000010ff */
[----:B------:R-:W-:Y:S01]  /*4ee0*/  @!P0 IMAD.MOV.U32 R49, RZ, RZ, R14 ;  /* 0x000000ffff318224 */ /* 0x000fe200078e000e */
[----:B------:R-:W-:Y:S01]  /*4ef0*/  @!P0 F2FP.BF16.PACK_AB R9, R10, R9 ;  /* 0x000000090a09823e */ /* 0x000fe200000010ff */
[----:B------:R-:W-:Y:S02]  /*4f00*/  @!P0 IMAD.MOV.U32 R51, RZ, RZ, R20 ;  /* 0x000000ffff338224 */ /* 0x000fe400078e0014 */
[----:B------:R-:W-:Y:S02]  /*4f10*/  @!P0 IMAD.MOV.U32 R16, RZ, RZ, R0 ;  /* 0x000000ffff108224 */ /* 0x000fe400078e0000 */
[----:B------:R-:W-:Y:S01]  /*4f20*/  @!P0 IMAD.MOV.U32 R17, RZ, RZ, R3 ;  /* 0x000000ffff118224 */ /* 0x000fe200078e0003 */
[----:B------:R1:W-:Y:S01]  /*4f30*/  STG.E.128 [R78.64], R48 ;  /* 0x000000304e007986 */ /* 0x0003e2000c101d06 */
[----:B------:R-:W-:Y:S02]  /*4f40*/  @!P0 IMAD.MOV.U32 R18, RZ, RZ, R7 ;  /* 0x000000ffff128224 */ /* 0x000fe400078e0007 */
[----:B------:R-:W-:Y:S05]  /*4f50*/  @!P0 IMAD.MOV.U32 R19, RZ, RZ, R9 ;  /* 0x000000ffff138224 */ /* 0x000fea00078e0009 */
[----:B------:R1:W-:Y:S02]  /*4f60*/  @!P2 STG.E.128 [R76.64], R16 ;  /* 0x000000104c00a986 */ /* 0x0003e4000c101d06 */
.L_x_1142:
[----:B------:R-:W-:Y:S05]  /*4f70*/  BSYNC B0 ;  /* 0x0000000000007941 */ /* 0x000fea0003800000 */
.L_x_1141:
[----:B------:R-:W-:Y:S05]  /*4f80*/  IADD3 R74, P2, R158, R74, RZ ;  /* 0x0000004a9e4a7210 */ /* 0x000fea0007f5e0ff */
[----:B------:R-:W-:Y:S01]  /*4f90*/  IMAD.X R64, R82, 0x1, R129, P2 ;  /* 0x0000000152407824 */ /* 0x000fe200010e0681 */
[----:B------:R-:W-:Y:S11]  /*4fa0*/  ISETP.GE.OR P2, PT, R139, R73, P5 ;  /* 0x000000498b00720c */ /* 0x000ff60002f46670 */
[----:B------:R-:W-:Y:S02]  /*4fb0*/  @!UPT UIADD3 URZ, URZ, URZ, URZ ;  /* 0x0000003f3f3ff290 */ /* 0x000fe4000fffe03f */
[----:B------:R-:W-:-:S05]  /*4fc0*/  @P2 BRA `(.L_x_1136) ;  /* 0x000009e000002947 */ /* 0x000fca0003800000 */
[----:B------:R-:W-:Y:S01]  /*4fd0*/  SEL R0, R70, R69, !P1 ;  /* 0x0000004546007207 */ /* 0x000fe20004800000 */
[----:B-----5:R-:W2:Y:S01]  /*4fe0*/  LDS.128 R44, [R126+0x5080] ;  /* 0x005080007e2c7984 */ /* 0x020ea20000000c00 */
[----:B------:R-:W-:Y:S02]  /*4ff0*/  @!P0 SHF.R.U32.HI R3, RZ, 0x10, R61 ;  /* 0x00000010ff038819 */ /* 0x000fe4000001163d */
[----:B------:R-:W-:Y:S02]  /*5000*/  SHF.R.S32.HI R2, RZ, 0x1f, R0 ;  /* 0x0000001fff027819 */ /* 0x000fe40000011400 */
[----:B------:R-:W-:Y:S02]  /*5010*/  IADD3 R13, P3, P2, R90, R74, R108 ;  /* 0x0000004a5a0d7210 */ /* 0x000fe40007a7e06c */
[----:B------:R-:W-:Y:S02]  /*5020*/  LEA.HI R0, R2, R0, RZ, 0x4 ;  /* 0x0000000002007211 */ /* 0x000fe400078f20ff */
[----:B------:R-:W-:Y:S02]  /*5030*/  IADD3.X R14, R92, R64, R115, P3, P2 ;  /* 0x000000405c0e7210 */ /* 0x000fe40001fe4473 */
[----:B------:R-:W-:Y:S02]  /*5040*/  LEA.HI.SX32 R0, R0, R68, 0x1c ;  /* 0x0000004400007211 */ /* 0x000fe400078fe2ff */
[C---:B-1----:R-:W-:Y:S02]  /*5050*/  LEA R52, P2, R13.reuse, c[0x0][0x1c8], 0x1 ;  /* 0x000072000d347a11 */ /* 0x042fe400078408ff */
[----:B------:R-:W-:Y:S01]  /*5060*/  SHF.R.S32.HI R2, RZ, 0x1f, R0 ;  /* 0x0000001fff027819 */ /* 0x000fe20000011400 */
[----:B------:R-:W-:Y:S01]  /*5070*/  IMAD.SHL.U32 R54, R0, 0x8, RZ ;  /* 0x0000000800367824 */ /* 0x000fe200078e00ff */
[----:B------:R-:W-:Y:S02]  /*5080*/  LEA.HI.X R53, R13, c[0x0][0x1cc], R14, 0x1, P2 ;  /* 0x000073000d357a11 */ /* 0x000fe400010f0c0e */
[----:B------:R-:W-:Y:S02]  /*5090*/  LEA.HI R2, R2, R0, RZ, 0x3 ;  /* 0x0000000002027211 */ /* 0x000fe400078f18ff */
[--C-:B------:R-:W-:Y:S02]  /*50a0*/  @!P0 SHF.R.U32.HI R7, RZ, 0x10, R31.reuse ;  /* 0x00000010ff078819 */ /* 0x100fe4000001161f */
[----:B------:R-:W-:Y:S02]  /*50b0*/  SHF.R.S32.HI R0, RZ, 0x3, R2 ;  /* 0x00000003ff007819 */ /* 0x000fe40000011402 */
[----:B------:R-:W-:Y:S02]  /*50c0*/  LOP3.LUT R2, R116, 0x38, R54, 0xf8, !PT ;  /* 0x0000003874027812 */ /* 0x000fe400078ef836 */
[----:B------:R-:W-:Y:S01]  /*50d0*/  @!P0 SHF.R.U64 R10, R30, 0x10, R31 ;  /* 0x000000101e0a8819 */ /* 0x000fe2000000121f */
[----:B------:R-:W-:Y:S01]  /*50e0*/  IMAD R0, R0, 0xc00, R12 ;  /* 0x00000c0000007824 */ /* 0x000fe200078e020c */
[----:B------:R-:W-:Y:S02]  /*50f0*/  LOP3.LUT R2, R2, R167, RZ, 0x3c, !PT ;  /* 0x000000a702027212 */ /* 0x000fe400078e3cff */
[----:B------:R-:W-:Y:S02]  /*5100*/  @!P0 SHF.R.U64 R24, R60, 0x10, R61 ;  /* 0x000000103c188819 */ /* 0x000fe4000000123d */
[----:B------:R-:W-:Y:S01]  /*5110*/  @!P0 PRMT R8, R39, 0x5410, R7 ;  /* 0x0000541027088816 */ /* 0x000fe20000000007 */
[----:B------:R-:W-:Y:S01]  /*5120*/  IMAD.IADD R0, R0, 0x1, R2 ;  /* 0x0000000100007824 */ /* 0x000fe200078e0202 */
[--C-:B------:R-:W-:Y:S02]  /*5130*/  @!P0 SHF.R.U32.HI R2, RZ, 0x10, R29.reuse ;  /* 0x00000010ff028819 */ /* 0x100fe4000001161d */
[----:B------:R-:W-:Y:S01]  /*5140*/  @!P0 LOP3.LUT R20, R8, 0xffff0000, RZ, 0xc0, !PT ;  /* 0xffff000008148812 */ /* 0x000fe200078ec0ff */
[----:B------:R-:W-:Y:S01]  /*5150*/  IMAD.SHL.U32 R16, R0, 0x2, RZ ;  /* 0x0000000200107824 */ /* 0x000fe200078e00ff */
[----:B------:R-:W-:Y:S01]  /*5160*/  @!P0 SHF.R.U64 R0, R28, 0x10, R29 ;  /* 0x000000101c008819 */ /* 0x000fe2000000121d */
[----:B--2---:R-:W-:Y:S01]  /*5170*/  @!P0 IMAD.U32 R23, R44, 0x10000, RZ ;  /* 0x000100002c178824 */ /* 0x004fe200078e00ff */
[----:B------:R-:W-:Y:S01]  /*5180*/  @!P0 SHF.L.U32 R27, R45, 0x10, RZ ;  /* 0x000000102d1b8819 */ /* 0x000fe200000006ff */
[----:B------:R-:W-:Y:S01]  /*5190*/  @!P0 IMAD.U32 R21, R8, 0x10000, RZ ;  /* 0x0001000008158824 */ /* 0x000fe200078e00ff */
[----:B------:R-:W-:Y:S01]  /*51a0*/  @!P0 LOP3.LUT R25, R44, 0xffff0000, RZ, 0xc0, !PT ;  /* 0xffff00002c198812 */ /* 0x000fe200078ec0ff */
[----:B------:R-:W-:Y:S01]  /*51b0*/  @!P0 IMAD.U32 R41, R47, 0x10000, RZ ;  /* 0x000100002f298824 */ /* 0x000fe200078e00ff */
[----:B------:R-:W1:Y:S01]  /*51c0*/  LDS.128 R16, [R16+0x5080] ;  /* 0x0050800010107984 */ /* 0x000e620000000c00 */
[----:B------:R-:W-:Y:S02]  /*51d0*/  @!P0 LOP3.LUT R29, R45, 0xffff0000, RZ, 0xc0, !PT ;  /* 0xffff00002d1d8812 */ /* 0x000fe400078ec0ff */
[----:B------:R-:W-:Y:S02]  /*51e0*/  @!P0 LOP3.LUT R43, R47, 0xffff0000, RZ, 0xc0, !PT ;  /* 0xffff00002f2b8812 */ /* 0x000fe400078ec0ff */
[----:B------:R-:W-:Y:S02]  /*51f0*/  @!P0 SHF.L.U32 R31, R46, 0x10, RZ ;  /* 0x000000102e1f8819 */ /* 0x000fe400000006ff */
[C---:B------:R-:W-:Y:S02]  /*5200*/  @!P0 PRMT R9, R38.reuse, 0x5410, R2 ;  /* 0x0000541026098816 */ /* 0x040fe40000000002 */
[----:B------:R-:W-:Y:S02]  /*5210*/  @!P0 PRMT R5, R38, 0x5432, R0 ;  /* 0x0000543226058816 */ /* 0x000fe40000000000 */
[----:B------:R-:W-:Y:S01]  /*5220*/  @!P0 LOP3.LUT R38, R46, 0xffff0000, RZ, 0xc0, !PT ;  /* 0xffff00002e268812 */ /* 0x000fe200078ec0ff */
[----:B------:R-:W-:Y:S01]  /*5230*/  @!P0 IMAD.U32 R0, R9, 0x10000, RZ ;  /* 0x0001000009008824 */ /* 0x000fe200078e00ff */
[----:B------:R-:W-:Y:S02]  /*5240*/  @!P0 PRMT R10, R39, 0x5432, R10 ;  /* 0x00005432270a8816 */ /* 0x000fe4000000000a */
[C---:B------:R-:W-:Y:S02]  /*5250*/  @!P0 PRMT R28, R66.reuse, 0x5410, R3 ;  /* 0x00005410421c8816 */ /* 0x040fe40000000003 */
[----:B------:R-:W-:Y:S01]  /*5260*/  @!P0 PRMT R24, R66, 0x5432, R24 ;  /* 0x0000543242188816 */ /* 0x000fe20000000018 */
[C---:B------:R-:W-:Y:S01]  /*5270*/  @!P0 IMAD.U32 R8, R10.reuse, 0x10000, RZ ;  /* 0x000100000a088824 */ /* 0x040fe200078e00ff */
[----:B------:R-:W-:Y:S01]  /*5280*/  @!P0 LOP3.LUT R10, R10, 0xffff0000, RZ, 0xc0, !PT ;  /* 0xffff00000a0a8812 */ /* 0x000fe200078ec0ff */
[C---:B------:R-:W-:Y:S01]  /*5290*/  @!P0 IMAD.U32 R26, R28.reuse, 0x10000, RZ ;  /* 0x000100001c1a8824 */ /* 0x040fe200078e00ff */
[----:B------:R-:W-:Y:S01]  /*52a0*/  @!P0 LOP3.LUT R28, R28, 0xffff0000, RZ, 0xc0, !PT ;  /* 0xffff00001c1c8812 */ /* 0x000fe200078ec0ff */
[C---:B------:R-:W-:Y:S01]  /*52b0*/  @!P0 IMAD.U32 R22, R24.reuse, 0x10000, RZ ;  /* 0x0001000018168824 */ /* 0x040fe200078e00ff */
[----:B------:R-:W-:Y:S02]  /*52c0*/  @!P0 LOP3.LUT R24, R24, 0xffff0000, RZ, 0xc0, !PT ;  /* 0xffff000018188812 */ /* 0x000fe400078ec0ff */
[--C-:B------:R-:W-:Y:S02]  /*52d0*/  @!P0 SHF.R.U64 R35, R62, 0x10, R63.reuse ;  /* 0x000000103e238819 */ /* 0x100fe4000000123f */
[----:B------:R-:W-:Y:S02]  /*52e0*/  @!P0 SHF.R.U32.HI R42, RZ, 0x10, R63 ;  /* 0x00000010ff2a8819 */ /* 0x000fe4000001163f */
[C---:B------:R-:W-:Y:S02]  /*52f0*/  @!P0 PRMT R35, R67.reuse, 0x5432, R35 ;  /* 0x0000543243238816 */ /* 0x040fe40000000023 */
[----:B------:R-:W-:Y:S02]  /*5300*/  @!P0 PRMT R42, R67, 0x5410, R42 ;  /* 0x00005410432a8816 */ /* 0x000fe4000000002a */
[----:B------:R-:W-:Y:S01]  /*5310*/  ISETP.GE.AND P2, PT, R54, c[0x0][0x1d4], PT ;  /* 0x0000750036007a0c */ /* 0x000fe20003f46270 */
[C---:B------:R-:W-:Y:S01]  /*5320*/  @!P0 IMAD.U32 R30, R35.reuse, 0x10000, RZ ;  /* 0x00010000231e8824 */ /* 0x040fe200078e00ff */
[----:B------:R-:W-:Y:S01]  /*5330*/  @!P0 LOP3.LUT R35, R35, 0xffff0000, RZ, 0xc0, !PT ;  /* 0xffff000023238812 */ /* 0x000fe200078ec0ff */
[C---:B------:R-:W-:Y:S01]  /*5340*/  @!P0 IMAD.U32 R39, R42.reuse, 0x10000, RZ ;  /* 0x000100002a278824 */ /* 0x040fe200078e00ff */
[----:B------:R-:W-:Y:S01]  /*5350*/  @!P0 LOP3.LUT R42, R42, 0xffff0000, RZ, 0xc0, !PT ;  /* 0xffff00002a2a8812 */ /* 0x000fe200078ec0ff */
[----:B-1----:R-:W-:Y:S01]  /*5360*/  @!P0 IMAD.U32 R3, R17, 0x10000, RZ ;  /* 0x0001000011038824 */ /* 0x002fe200078e00ff */
[C---:B------:R-:W-:Y:S02]  /*5370*/  @!P0 LOP3.LUT R7, R16.reuse, 0xffff0000, RZ, 0xc0, !PT ;  /* 0xffff000010078812 */ /* 0x040fe400078ec0ff */
[----:B------:R-:W-:Y:S01]  /*5380*/  @!P0 LOP3.LUT R15, R19, 0xffff0000, RZ, 0xc0, !PT ;  /* 0xffff0000130f8812 */ /* 0x000fe200078ec0ff */
[C---:B------:R-:W-:Y:S02]  /*5390*/  @!P0 FMUL.FTZ R2, R3.reuse, R26 ;  /* 0x0000001a03028220 */ /* 0x040fe40000410000 */
[-C--:B------:R-:W-:Y:S02]  /*53a0*/  @!P0 FMUL.FTZ R3, R3, R0.reuse ;  /* 0x0000000003038220 */ /* 0x080fe40000410000 */
[----:B------:R-:W-:Y:S02]  /*53b0*/  @!P0 FFMA.FTZ R60, R27, R0, -R2 ;  /* 0x000000001b3c8223 */ /* 0x000fe40000010802 */
[----:B------:R-:W-:Y:S02]  /*53c0*/  @!P0 IMAD.U32 R0, R16, 0x10000, RZ ;  /* 0x0001000010008824 */ /* 0x000fe400078e00ff */
[C---:B------:R-:W-:Y:S01]  /*53d0*/  @!P0 IMAD.U32 R2, R5.reuse, 0x10000, RZ ;  /* 0x0001000005028824 */ /* 0x040fe200078e00ff */
[----:B------:R-:W-:Y:S01]  /*53e0*/  @!P0 LOP3.LUT R5, R5, 0xffff0000, RZ, 0xc0, !PT ;  /* 0xffff000005058812 */ /* 0x000fe200078ec0ff */
[C---:B------:R-:W-:Y:S02]  /*53f0*/  @!P0 FMUL.FTZ R13, R0.reuse, R22 ;  /* 0x00000016000d8220 */ /* 0x040fe40000410000 */
[----:B------:R-:W-:Y:S02]  /*5400*/  @!P0 FMUL.FTZ R14, R7, R24 ;  /* 0x00000018070e8220 */ /* 0x000fe40000410000 */
[-C--:B------:R-:W-:Y:S02]  /*5410*/  @!P0 FMUL.FTZ R0, R0, R2.reuse ;  /* 0x0000000200008220 */ /* 0x080fe40000410000 */
[----:B------:R-:W-:Y:S01]  /*5420*/  @!P0 FFMA.FTZ R59, R23, R2, -R13 ;  /* 0x00000002173b8223 */ /* 0x000fe2000001080d */
[C---:B------:R-:W-:Y:S01]  /*5430*/  @!P0 LOP3.LUT R13, R18.reuse, 0xffff0000, RZ, 0xc0, !PT ;  /* 0xffff0000120d8812 */ /* 0x040fe200078ec0ff */
[-C--:B------:R-:W-:Y:S01]  /*5440*/  @!P0 FMUL.FTZ R2, R7, R5.reuse ;  /* 0x0000000507028220 */ /* 0x080fe20000410000 */
[----:B------:R-:W-:Y:S01]  /*5450*/  @!P0 LOP3.LUT R7, R17, 0xffff0000, RZ, 0xc0, !PT ;  /* 0xffff000011078812 */ /* 0x000fe200078ec0ff */
[----:B------:R-:W-:Y:S01]  /*5460*/  @!P0 FFMA.FTZ R58, R25, R5, -R14 ;  /* 0x00000005193a8223 */ /* 0x000fe2000001080e */
[----:B------:R-:W-:Y:S01]  /*5470*/  @!P0 LOP3.LUT R5, R9, 0xffff0000, RZ, 0xc0, !PT ;  /* 0xffff000009058812 */ /* 0x000fe200078ec0ff */
[----:B------:R-:W-:Y:S01]  /*5480*/  @!P0 IMAD.U32 R14, R19, 0x10000, RZ ;  /* 0x00010000130e8824 */ /* 0x000fe200078e00ff */
[----:B------:R-:W-:Y:S01]  /*5490*/  @!P0 SHF.L.U32 R9, R18, 0x10, RZ ;  /* 0x0000001012098819 */ /* 0x000fe200000006ff */
[----:B------:R-:W-:Y:S02]  /*54a0*/  @!P0 FMUL.FTZ R55, R7, R28 ;  /* 0x0000001c07378220 */ /* 0x000fe40000410000 */
[----:B------:R-:W-:Y:S02]  /*54b0*/  @!P0 FMUL.FTZ R49, R14, R39 ;  /* 0x000000270e318220 */ /* 0x000fe40000410000 */
[----:B------:R-:W-:Y:S02]  /*54c0*/  @!P0 FMUL.FTZ R48, R15, R42 ;  /* 0x0000002a0f308220 */ /* 0x000fe40000410000 */
[----:B------:R-:W-:Y:S02]  /*54d0*/  @!P0 FMUL.FTZ R51, R9, R30 ;  /* 0x0000001e09338220 */ /* 0x000fe40000410000 */
[----:B------:R-:W-:Y:S02]  /*54e0*/  @!P0 FMUL.FTZ R50, R13, R35 ;  /* 0x000000230d328220 */ /* 0x000fe40000410000 */
[----:B------:R-:W-:Y:S02]  /*54f0*/  @!P0 FFMA.FTZ R57, R29, R5, -R55 ;  /* 0x000000051d398223 */ /* 0x000fe40000010837 */
        /* <DEDUP_REMOVED lines=10> */
[----:B------:R-:W-:Y:S02]  /*55a0*/  @!P0 IMAD.MOV.U32 R44, RZ, RZ, R50 ;  /* 0x000000ffff2c8224 */ /* 0x000fe400078e0032 */
[----:B------:R-:W-:Y:S02]  /*55b0*/  @!P0 IMAD.MOV.U32 R47, RZ, RZ, R49 ;  /* 0x000000ffff2f8224 */ /* 0x000fe400078e0031 */
[----:B------:R-:W-:Y:S02]  /*55c0*/  @!P0 IMAD.MOV.U32 R46, RZ, RZ, R48 ;  /* 0x000000ffff2e8224 */ /* 0x000fe400078e0030 */
[----:B------:R-:W-:Y:S02]  /*55d0*/  @!P0 FMUL.FTZ R5, R7, R5 ;  /* 0x0000000507058220 */ /* 0x000fe40000410000 */
[----:B------:R-:W-:Y:S01]  /*55e0*/  @!P0 FFMA.FTZ R2, R24, R25, R2 ;  /* 0x0000001918028223 */ /* 0x000fe20000010002 */
[----:B------:R1:W-:Y:S01]  /*55f0*/  STG.E.128 [R52.64], R44 ;  /* 0x0000002c34007986 */ /* 0x0003e2000c101d06 */
[----:B------:R-:W-:Y:S02]  /*5600*/  @!P0 FMUL.FTZ R7, R9, R8 ;  /* 0x0000000809078220 */ /* 0x000fe40000410000 */
[----:B------:R-:W-:Y:S01]  /*5610*/  @!P0 FFMA.FTZ R3, R26, R27, R3 ;  /* 0x0000001b1a038223 */ /* 0x000fe20000010003 */
[----:B------:R-:W-:Y:S01]  /*5620*/  @!P0 F2FP.BF16.PACK_AB R0, R2, R0 ;  /* 0x000000000200823e */ /* 0x000fe200000010ff */
[----:B------:R-:W-:Y:S02]  /*5630*/  @!P0 FMUL.FTZ R8, R13, R10 ;  /* 0x0000000a0d088220 */ /* 0x000fe40000410000 */
[----:B------:R-:W-:Y:S01]  /*5640*/  @!P0 FFMA.FTZ R5, R28, R29, R5 ;  /* 0x0000001d1c058223 */ /* 0x000fe20000010005 */
[----:B------:R-:W-:Y:S01]  /*5650*/  @!P0 MOV R16, R0 ;  /* 0x0000000000108202 */ /* 0x000fe20000000f00 */
        /* <DEDUP_REMOVED lines=8> */
[----:B------:R-:W-:Y:S03]  /*56e0*/  @!P0 IMAD.MOV.U32 R17, RZ, RZ, R3 ;  /* 0x000000ffff118224 */ /* 0x000fe600078e0003 */
[----:B------:R-:W-:Y:S01]  /*56f0*/  @!P0 F2FP.BF16.PACK_AB R9, R10, R9 ;  /* 0x000000090a09823e */ /* 0x000fe200000010ff */
[----:B------:R-:W-:Y:S04]  /*5700*/  @!P0 IMAD.MOV.U32 R18, RZ, RZ, R7 ;  /* 0x000000ffff128224 */ /* 0x000fe800078e0007 */
[----:B------:R-:W-:Y:S01]  /*5710*/  @!P0 IMAD.MOV.U32 R19, RZ, RZ, R9 ;  /* 0x000000ffff138224 */ /* 0x000fe200078e0009 */
[----:B------:R-:W-:-:S05]  /*5720*/  @P2 BRA `(.L_x_1136) ;  /* 0x0000028000002947 */ /* 0x000fca0003800000 */
[--C-:B------:R-:W-:Y:S02]  /*5730*/  IADD3 R0, P2, P0, R90, R74, R54.reuse ;  /* 0x0000004a5a007210 */ /* 0x100fe4000785e036 */
[----:B------:R-:W-:Y:S04]  /*5740*/  SHF.R.S32.HI R2, RZ, 0x1f, R54 ;  /* 0x0000001fff027819 */ /* 0x000fe80000011436 */
[----:B------:R-:W-:Y:S02]  /*5750*/  IADD3.X R3, R92, R64, R2, P2, P0 ;  /* 0x000000405c037210 */ /* 0x000fe400017e0402 */
[C---:B------:R-:W-:Y:S04]  /*5760*/  LEA R2, P0, R0.reuse, c[0x0][0x1c8], 0x1 ;  /* 0x0000720000027a11 */ /* 0x040fe800078008ff */
[----:B------:R-:W-:Y:S05]  /*5770*/  LEA.HI.X R3, R0, c[0x0][0x1cc], R3, 0x1, P0 ;  /* 0x0000730000037a11 */ /* 0x000fea00000f0c03 */
[----:B------:R2:W-:Y:S01]  /*5780*/  STG.E.128 [R2.64], R16 ;  /* 0x0000001002007986 */ /* 0x0005e2000c101d06 */
[----:B------:R-:W-:-:S05]  /*5790*/  BRA `(.L_x_1136) ;  /* 0x0000021000007947 */ /* 0x000fca0003800000 */
.L_x_1120:
        /* <DEDUP_REMOVED lines=12> */
.L_x_1144:
[----:B------:R-:W-:Y:S05]  /*5860*/  BSYNC B0 ;  /* 0x0000000000007941 */ /* 0x000fea0003800000 */
.L_x_1143:
        /* <DEDUP_REMOVED lines=10> */
.L_x_1146:
[----:B------:R-:W-:Y:S05]  /*5910*/  BSYNC B0 ;  /* 0x0000000000007941 */ /* 0x000fea0003800000 */
.L_x_1145:
        /* <DEDUP_REMOVED lines=9> */
.L_x_1136:
[----:B------:R-:W-:Y:S05]  /*59b0*/  BSYNC B2 ;  /* 0x0000000000027941 */ /* 0x000fea0003800000 */
.L_x_1119:
[----:B------:R-:W-:Y:S01]  /*59c0*/  IMAD R10, R40, -0x30, RZ ;  /* 0xffffffd0280a7824 */ /* 0x000fe200078e02ff */
[----:B------:R-:W-:Y:S01]  /*59d0*/  ISETP.NE.AND P6, PT, R138, RZ, PT ;  /* 0x000000ff8a00720c */ /* 0x000fe20003fc5270 */
[----:B------:R-:W-:Y:S01]  /*59e0*/  IMAD R0, R93, 0x30, RZ ;  /* 0x000000305d007824 */ /* 0x000fe200078e02ff */
[----:B------:R-:W-:Y:S01]  /*59f0*/  BSSY B0, `(.L_x_1147) ;  /* 0x0000047000007945 */ /* 0x000fe20003800000 */
[----:B--2---:R-:W-:Y:S02]  /*5a00*/  IMAD.IADD R3, R133, 0x1, R10 ;  /* 0x0000000185037824 */ /* 0x004fe400078e020a */
[----:B-1---5:R-:W-:Y:S03]  /*5a10*/  IMAD.WIDE.U32 R18, R40, 0x30, RZ ;  /* 0x0000003028127825 */ /* 0x022fe600078e00ff */
[----:B------:R-:W-:Y:S01]  /*5a20*/  ISETP.GE.AND P2, PT, R3, 0x11, PT ;  /* 0x000000110300780c */ /* 0x000fe20003f46270 */
[----:B------:R-:W-:Y:S01]  /*5a30*/  IMAD.IADD R19, R19, 0x1, R0 ;  /* 0x0000000113137824 */ /* 0x000fe200078e0200 */
[----:B------:R-:W-:Y:S04]  /*5a40*/  IADD3 R0, P0, R125, R18, RZ ;  /* 0x000000127d007210 */ /* 0x000fe80007f1e0ff */
[----:B------:R-:W-:Y:S07]  /*5a50*/  IADD3.X R2, R19, R136, RZ, P0, !PT ;  /* 0x0000008813027210 */ /* 0x000fee00007fe4ff */
[C---:B------:R-:W-:Y:S05]  /*5a60*/  @P2 IADD3 R7, P0, R0.reuse, 0x10, RZ ;  /* 0x0000001000072810 */ /* 0x040fea0007f1e0ff */
[--C-:B------:R-:W-:Y:S01]  /*5a70*/  @P2 IMAD.X R9, RZ, RZ, R2.reuse, P0 ;  /* 0x000000ffff092224 */ /* 0x100fe200000e0602 */
[C---:B------:R-:W-:Y:S11]  /*5a80*/  ISETP.GE.AND P0, PT, R3.reuse, 0x21, PT ;  /* 0x000000210300780c */ /* 0x040ff60003f06270 */
[----:B------:R-:W-:Y:S02]  /*5a90*/  @!UPT UIADD3 URZ, URZ, URZ, URZ ;  /* 0x0000003f3f3ff290 */ /* 0x000fe4000fffe03f */
[----:B------:R-:W-:Y:S05]  /*5aa0*/  @P0 IADD3 R8, P3, R0, 0x20, RZ ;  /* 0x0000002000080810 */ /* 0x000fea0007f7e0ff */
[----:B------:R-:W-:Y:S01]  /*5ab0*/  @P0 IMAD.X R13, RZ, RZ, R2, P3 ;  /* 0x000000ffff0d0224 */ /* 0x000fe200018e0602 */
[----:B------:R-:W-:Y:S11]  /*5ac0*/  ISETP.GE.AND P3, PT, R3, 0x1, PT ;  /* 0x000000010300780c */ /* 0x000ff60003f66270 */
[----:B------:R-:W-:Y:S02]  /*5ad0*/  @!UPT UIADD3 URZ, URZ, URZ, URZ ;  /* 0x0000003f3f3ff290 */ /* 0x000fe4000fffe03f */
[----:B------:R-:W-:Y:S01]  /*5ae0*/  @P3 IMAD R5, R2, c[0x0][0x258], RZ ;  /* 0x0000960002053a24 */ /* 0x000fe200078e02ff */
[----:B------:R-:W-:Y:S01]  /*5af0*/  @P3 MOV R2, R96 ;  /* 0x0000006000023202 */ /* 0x000fe20000000f00 */
[----:B------:R-:W-:Y:S04]  /*5b00*/  @P3 IMAD.MOV.U32 R3, RZ, RZ, R107 ;  /* 0x000000ffff033224 */ /* 0x000fe800078e006b */
[C---:B------:R-:W-:Y:S04]  /*5b10*/  @P3 IMAD.WIDE.U32 R2, R0.reuse, c[0x0][0x258], R2 ;  /* 0x0000960000023a25 */ /* 0x040fe800078e0002 */
[----:B------:R-:W-:Y:S01]  /*5b20*/  @P3 IMAD R0, R0, c[0x0][0x25c], R5 ;  /* 0x0000970000003a24 */ /* 0x000fe200078e0205 */
[C---:B------:R-:W-:Y:S04]  /*5b30*/  @P3 LEA R16, P4, R2.reuse, c[0x0][0x250], 0x1 ;  /* 0x0000940002103a11 */ /* 0x040fe800078808ff */
[----:B------:R-:W-:Y:S02]  /*5b40*/  @P3 IADD3 R0, R3, R0, RZ ;  /* 0x0000000003003210 */ /* 0x000fe40007ffe0ff */
[----:B------:R-:W-:Y:S02]  /*5b50*/  @P2 MOV R3, R107 ;  /* 0x0000006b00032202 */ /* 0x000fe40000000f00 */
        /* <DEDUP_REMOVED lines=8> */
[----:B------:R-:W-:Y:S01]  /*5be0*/  @P2 LEA.HI.X R15, R2, c[0x0][0x254], R0, 0x1, P4 ;  /* 0x00009500020f2a11 */ /* 0x000fe200020f0c00 */
[----:B------:R-:W-:Y:S01]  /*5bf0*/  @P0 IMAD R0, R13, c[0x0][0x258], RZ ;  /* 0x000096000d000a24 */ /* 0x000fe200078e02ff */
[----:B------:R-:W-:Y:S03]  /*5c00*/  @P0 MOV R2, R96 ;  /* 0x0000006000020202 */ /* 0x000fe60000000f00 */
[C---:B------:R-:W-:Y:S02]  /*5c10*/  @P0 IMAD R0, R8.reuse, c[0x0][0x25c], R0 ;  /* 0x0000970008000a24 */ /* 0x040fe400078e0200 */
[----:B------:R-:W-:Y:S05]  /*5c20*/  @P0 IMAD.WIDE.U32 R2, R8, c[0x0][0x258], R2 ;  /* 0x0000960008020a25 */ /* 0x000fea00078e0002 */
[C---:B------:R-:W-:Y:S02]  /*5c30*/  @P0 LEA R8, P4, R2.reuse, c[0x0][0x250], 0x1 ;  /* 0x0000940002080a11 */ /* 0x040fe400078808ff */
[----:B------:R-:W-:Y:S04]  /*5c40*/  @P0 IADD3 R0, R3, R0, RZ ;  /* 0x0000000003000210 */ /* 0x000fe80007ffe0ff */
[----:B------:R-:W-:Y:S01]  /*5c50*/  @P0 LEA.HI.X R9, R2, c[0x0][0x254], R0, 0x1, P4 ;  /* 0x0000950002090a11 */ /* 0x000fe200020f0c00 */
[----:B------:R-:W-:Y:S01]  /*5c60*/  IMAD.IADD R0, R10, 0x1, R4 ;  /* 0x000000010a007824 */ /* 0x000fe200078e0204 */
[----:B------:R-:W-:Y:S04]  /*5c70*/  ISETP.NE.AND P4, PT, R124, RZ, PT ;  /* 0x000000ff7c00720c */ /* 0x000fe80003f85270 */
[----:B------:R-:W-:Y:S09]  /*5c80*/  IMNMX R7, R0, 0x30, PT ;  /* 0x0000003000077817 */ /* 0x000ff20003800200 */
[----:B------:R-:W-:Y:S01]  /*5c90*/  @!PT LDS RZ, [RZ] ;  /* 0x00000000fffff984 */ /* 0x000fe20000000800 */
[----:B------:R-:W-:Y:S01]  /*5ca0*/  @!PT LDS RZ, [RZ] ;  /* 0x00000000fffff984 */ /* 0x000fe20000000800 */
[----:B------:R-:W-:Y:S01]  /*5cb0*/  @!PT LDS RZ, [RZ] ;  /* 0x00000000fffff984 */ /* 0x000fe20000000800 */
[----:B------:R1:W-:Y:S05]  /*5cc0*/  @P3 LDGSTS.E.BYPASS.LTC128B.128 [R72+0x2080], [R16.64], !P4 ;  /* 0x0208000010483fae */ /* 0x0003ea000e101d46 */
[----:B------:R1:W-:Y:S05]  /*5cd0*/  @P3 LDGSTS.E.BYPASS.LTC128B.128 [R72+0x3880], [R16.64+0x80], !P6 ;  /* 0x0388008010483fae */ /* 0x0003ea000f101d46 */
[----:B------:R1:W-:Y:S05]  /*5ce0*/  @P2 LDGSTS.E.BYPASS.LTC128B.128 [R72+0x2880], [R14.64], !P4 ;  /* 0x028800000e482fae */ /* 0x0003ea000e101d46 */
[----:B------:R1:W-:Y:S01]  /*5cf0*/  @P2 LDGSTS.E.BYPASS.LTC128B.128 [R72+0x4080], [R14.64+0x80], !P6 ;  /* 0x040800800e482fae */ /* 0x0003e2000f101d46 */
[----:B------:R-:W-:Y:S04]  /*5d00*/  ISETP.GE.AND P2, PT, R89, R7, PT ;  /* 0x000000075900720c */ /* 0x000fe80003f46270 */
[----:B------:R1:W-:Y:S05]  /*5d10*/  @P0 LDGSTS.E.BYPASS.LTC128B.128 [R72+0x3080], [R8.64], !P4 ;  /* 0x0308000008480fae */ /* 0x0003ea000e101d46 */
[----:B------:R1:W-:Y:S01]  /*5d20*/  @P0 LDGSTS.E.BYPASS.LTC128B.128 [R72+0x4880], [R8.64+0x80], !P6 ;  /* 0x0488008008480fae */ /* 0x0003e2000f101d46 */
[----:B------:R-:W-:Y:S04]  /*5d30*/  IADD3 R5, P0, R135, R18, RZ ;  /* 0x0000001287057210 */ /* 0x000fe80007f1e0ff */
[----:B------:R-:W0:Y:S01]  /*5d40*/  LDGDEPBAR ;  /* 0x00000000000079af */ /* 0x000e220000000000 */
[----:B------:R-:W-:Y:S01]  /*5d50*/  IADD3.X R10, R19, R132, RZ, P0, !PT ;  /* 0x00000084130a7210 */ /* 0x000fe200007fe4ff */
        /* <DEDUP_REMOVED lines=16> */
.L_x_1148:
[----:B-1----:R-:W-:Y:S05]  /*5e60*/  BSYNC B0 ;  /* 0x0000000000007941 */ /* 0x002fea0003800000 */
.L_x_1147:
        /* <DEDUP_REMOVED lines=19> */
.L_x_1150:
[----:B------:R-:W-:Y:S05]  /*5fa0*/  BSYNC B0 ;  /* 0x0000000000007941 */ /* 0x000fea0003800000 */
.L_x_1149:
        /* <DEDUP_REMOVED lines=19> */
.L_x_1152:
[----:B------:R-:W-:Y:S05]  /*60e0*/  BSYNC B0 ;  /* 0x0000000000007941 */ /* 0x000fea0003800000 */
.L_x_1151:
        /* <DEDUP_REMOVED lines=26> */
[----:B------:R1:W-:Y:S04]  /*6290*/  @P0 LDGSTS.E.BYPASS.LTC128B.128 [R72+0x6080], [R16.64], !P4 ;  /* 0x0608000010480fae */ /* 0x0003e8000e101d46 */
[----:B------:R1:W-:Y:S04]  /*62a0*/  @P0 LDGSTS.E.BYPASS.LTC128B.128 [R72+0x7880], [R14.64], !P6 ;  /* 0x078800000e480fae */ /* 0x0003e8000f101d46 */
[----:B------:R-:W0:Y:S01]  /*62b0*/  LDGDEPBAR ;  /* 0x00000000000079af */ /* 0x000e220000000000 */
[----:B------:R-:W-:-:S05]  /*62c0*/  @P0 BRA `(.L_x_1153) ;  /* 0xffffb89000000947 */ /* 0x000fca000383ffff */
[----:B------:R-:W2:Y:S04]  /*62d0*/  LDL R5, [R1+0x64] ;  /* 0x0000640001057983 */ /* 0x000ea80000100800 */
[----:B-1----:R1:W5:Y:S04]  /*62e0*/  LDL R18, [R1+0x58] ;  /* 0x0000580001127983 */ /* 0x0023680000100800 */
[----:B------:R-:W-:Y:S01]  /*62f0*/  BAR.SYNC.DEFER_BLOCKING 0x0 ;  /* 0x0000000000007b1d */ /* 0x000fe20000010000 */
[----:B--2---:R-:W-:-:S05]  /*6300*/  IADD3 R0, R5, 0x2f, RZ ;  /* 0x0000002f05007810 */ /* 0x004fca0007ffe0ff */
[----:B------:R-:W-:-:S05]  /*6310*/  IMAD.HI R0, R0, 0x2aaaaaab, RZ ;  /* 0x2aaaaaab00007827 */ /* 0x000fca00078e02ff */
[----:B------:R-:W-:-:S04]  /*6320*/  SHF.R.U32.HI R2, RZ, 0x1f, R0 ;  /* 0x0000001fff027819 */ /* 0x000fc80000011600 */
[----:B------:R-:W-:Y:S02]  /*6330*/  LEA.HI.SX32 R7, R0, R2, 0x1d ;  /* 0x0000000200077211 */ /* 0x000fe400078feaff */
.L_x_1118:
[----:B-1----:R-:W-:Y:S01]  /*6340*/  IMAD.MOV.U32 R0, RZ, RZ, c[0x0][0x2c4] ;  /* 0x0000b100ff007624 */ /* 0x002fe200078e00ff */
[----:B------:R1:W-:Y:S01]  /*6350*/  STL.64 [R1], R196 ;  /* 0x000000c401007387 */ /* 0x0003e20000100a00 */
[----:B------:R-:W-:-:S03]  /*6360*/  IMAD.MOV.U32 R4, RZ, RZ, c[0x0][0x32c] ;  /* 0x0000cb00ff047624 */ /* 0x000fc600078e00ff */
[----:B------:R-:W-:Y:S02]  /*6370*/  ISETP.NE.AND P2, PT, R0, 0x1, PT ;  /* 0x000000010000780c */ /* 0x000fe40003f45270 */
[----:B------:R-:W-:Y:S02]  /*6380*/  IADD3 R0, R141, 0x7f, RZ ;  /* 0x0000007f8d007810 */ /* 0x000fe40007ffe0ff */
[----:B------:R-:W-:-:S09]  /*6390*/  ISETP.GE.AND P1, PT, R4, 0x1, PT ;  /* 0x000000010400780c */ /* 0x000fd20003f26270 */
[----:B------:R-:W-:-:S05]  /*63a0*/  @P2 IMAD.HI.U32 R2, R0, c[0x0][0x2c8], RZ ;  /* 0x0000b20000022a27 */ /* 0x000fca00078e00ff */
[----:B------:R-:W-:-:S04]  /*63b0*/  @P2 SHF.R.U32.HI R0, RZ, c[0x0][0x2cc], R2 ;  /* 0x0000b300ff002a19 */ /* 0x000fc80000011602 */
[----:B------:R-:W-:-:S05]  /*63c0*/  IADD3 R0, R0, 0x1, R5 ;  /* 0x0000000100007810 */ /* 0x000fca0007ffe005 */
[----:B-----5:R-:W-:-:S05]  /*63d0*/  IMAD.IADD R2, R0, 0x1, -R18 ;  /* 0x0000000100027824 */ /* 0x020fca00078e0a12 */
[----:B------:R-:W-:Y:S01]  /*63e0*/  IADD3 R3, R2, c[0x0][0x328], RZ ;  /* 0x0000ca0002037a10 */ /* 0x000fe20007ffe0ff */
[----:B------:R-:W-:Y:S05]  /*63f0*/  @!P1 BRA `(.L_x_1154) ;  /* 0x0000010000009947 */ /* 0x000fea0003800000 */
[C---:B-1----:R-:W-:Y:S01]  /*6400*/  ISETP.GT.AND P0, PT, R2.reuse, RZ, PT ;  /* 0x000000ff0200720c */ /* 0x042fe20003f04270 */
[----:B------:R-:W-:Y:S01]  /*6410*/  BSSY B0, `(.L_x_1155) ;  /* 0x000000c000007945 */ /* 0x000fe20003800000 */
        /* <DEDUP_REMOVED lines=8> */
.L_x_1156:
[----:B------:R-:W-:-:S13]  /*64a0*/  ISETP.NE.AND P0, PT, R4, 0x1, PT ;  /* 0x000000010400780c */ /* 0x000fda0003f05270 */
[----:B------:R-:W-:-:S05]  /*64b0*/  @P0 IMAD.HI.U32 R2, R0, c[0x0][0x330], RZ ;  /* 0x0000cc0000020a27 */ /* 0x000fca00078e00ff */
[----:B------:R-:W-:Y:S02]  /*64c0*/  @P0 SHF.R.U32.HI R0, RZ, c[0x0][0x334], R2 ;  /* 0x0000cd00ff000a19 */ /* 0x000fe40000011602 */
.L_x_1157:
[----:B------:R-:W-:Y:S05]  /*64d0*/  BSYNC B0 ;  /* 0x0000000000007941 */ /* 0x000fea0003800000 */
.L_x_1155:
[----:B------:R-:W-:-:S05]  /*64e0*/  IMAD R0, R0, R4, c[0x0][0x32c] ;  /* 0x0000cb0000007624 */ /* 0x000fca00078e0204 */
[----:B------:R-:W-:-:S04]  /*64f0*/  IMNMX R3, R3, R0, PT ;  /* 0x0000000003037217 */ /* 0x000fc80003800200 */
.L_x_1154:
[----:B-1----:R-:W-:Y:S01]  /*6500*/  IADD3 R3, R3, 0x2f, RZ ;  /* 0x0000002f03037810 */ /* 0x002fe20007ffe0ff */
[----:B------:R-:W-:-:S04]  /*6510*/  @P2 IMAD.HI.U32 R2, R141, c[0x0][0x2c8], RZ ;  /* 0x0000b2008d022a27 */ /* 0x000fc800078e00ff */
[----:B------:R-:W-:-:S04]  /*6520*/  IMAD.HI R3, R3, 0x2aaaaaab, RZ ;  /* 0x2aaaaaab03037827 */ /* 0x000fc800078e02ff */
[----:B------:R-:W-:Y:S01]  /*6530*/  IMAD.MOV.U32 R0, RZ, RZ, R141 ;  /* 0x000000ffff007224 */ /* 0x000fe200078e008d */
[----:B------:R-:W-:Y:S02]  /*6540*/  @P2 SHF.R.U32.HI R0, RZ, c[0x0][0x2cc], R2 ;  /* 0x0000b300ff002a19 */ /* 0x000fe40000011602 */
[----:B------:R-:W-:Y:S02]  /*6550*/  SHF.R.U32.HI R2, RZ, 0x1f, R3 ;  /* 0x0000001fff027819 */ /* 0x000fe40000011603 */
[----:B------:R-:W-:Y:S02]  /*6560*/  IADD3 R0, R0, R5, -R18 ;  /* 0x0000000500007210 */ /* 0x000fe40007ffe812 */
[----:B------:R-:W-:Y:S02]  /*6570*/  LEA.HI.SX32 R2, R3, R2, 0x1d ;  /* 0x0000000203027211 */ /* 0x000fe400078feaff */
[----:B------:R-:W-:Y:S02]  /*6580*/  IADD3 R3, R0, -c[0x0][0x324], RZ ;  /* 0x8000c90000037a10 */ /* 0x000fe40007ffe0ff */
[----:B------:R-:W-:-:S05]  /*6590*/  IMNMX R57, R2, R7, PT ;  /* 0x0000000702397217 */ /* 0x000fca0003800200 */
[----:B------:R1:W-:Y:S01]  /*65a0*/  STL [R1+0xe4], R57 ;  /* 0x0000e43901007387 */ /* 0x0003e20000100800 */
[----:B------:R-:W-:Y:S05]  /*65b0*/  @!P1 BRA `(.L_x_1158) ;  /* 0x000000f000009947 */ /* 0x000fea0003800000 */
[----:B------:R-:W-:Y:S01]  /*65c0*/  ISETP.GT.AND P0, PT, R0, -0x1, PT ;  /* 0xffffffff0000780c */ /* 0x000fe20003f04270 */
[----:B------:R-:W-:-:S12]  /*65d0*/  BSSY B0, `(.L_x_1159) ;  /* 0x000000b000007945 */ /* 0x000fd80003800000 */
[----:B------:R-:W-:Y:S05]  /*65e0*/  @P0 BRA `(.L_x_1160) ;  /* 0x0000006000000947 */ /* 0x000fea0003800000 */
[----:B------:R-:W-:Y:S02]  /*65f0*/  ISETP.NE.AND P0, PT, R4, 0x1, PT ;  /* 0x000000010400780c */ /* 0x000fe40003f05270 */
[----:B------:R-:W-:-:S11]  /*6600*/  LOP3.LUT R0, RZ, R0, RZ, 0x33, !PT ;  /* 0x00000000ff007212 */ /* 0x000fd600078e33ff */
[----:B------:R-:W-:-:S05]  /*6610*/  @P0 IMAD.HI.U32 R2, R0, c[0x0][0x330], RZ ;  /* 0x0000cc0000020a27 */ /* 0x000fca00078e00ff */
[----:B------:R-:W-:-:S04]  /*6620*/  @P0 SHF.R.U32.HI R0, RZ, c[0x0][0x334], R2 ;  /* 0x0000cd00ff000a19 */ /* 0x000fc80000011602 */
[----:B------:R-:W-:Y:S01]  /*6630*/  LOP3.LUT R0, RZ, R0, RZ, 0x33, !PT ;  /* 0x00000000ff007212 */ /* 0x000fe200078e33ff */
[----:B------:R-:W-:Y:S05]  /*6640*/  BRA `(.L_x_1161) ;  /* 0x0000003000007947 */ /* 0x000fea0003800000 */
.L_x_1160:
[----:B------:R-:W-:-:S13]  /*6650*/  ISETP.NE.AND P0, PT, R4, 0x1, PT ;  /* 0x000000010400780c */ /* 0x000fda0003f05270 */
[----:B------:R-:W-:-:S05]  /*6660*/  @P0 IMAD.HI.U32 R2, R0, c[0x0][0x330], RZ ;  /* 0x0000cc0000020a27 */ /* 0x000fca00078e00ff */
[----:B------:R-:W-:Y:S02]  /*6670*/  @P0 SHF.R.U32.HI R0, RZ, c[0x0][0x334], R2 ;  /* 0x0000cd00ff000a19 */ /* 0x000fe40000011602 */
.L_x_1161:
[----:B------:R-:W-:Y:S05]  /*6680*/  BSYNC B0 ;  /* 0x0000000000007941 */ /* 0x000fea0003800000 */
.L_x_1159:
[----:B------:R-:W-:-:S05]  /*6690*/  IMAD R0, R0, c[0x0][0x32c], RZ ;  /* 0x0000cb0000007a24 */ /* 0x000fca00078e02ff */
[----:B------:R-:W-:-:S05]  /*66a0*/  IMNMX R3, R3, R0, !PT ;  /* 0x0000000003037217 */ /* 0x000fca0007800200 */
.L_x_1158:
[----:B------:R-:W-:Y:S01]  /*66b0*/  IMAD.HI R0, R3, 0x2aaaaaab, RZ ;  /* 0x2aaaaaab03007827 */ /* 0x000fe200078e02ff */
[----:B------:R-:W-:Y:S01]  /*66c0*/  PLOP3.LUT P0, PT, PT, PT, PT, 0x80, 0x0 ;  /* 0x000000000000781c */ /* 0x000fe20003f0f070 */
[----:B------:R-:W-:Y:S01]  /*66d0*/  CS2R R14, SRZ ;  /* 0x00000000000e7805 */ /* 0x000fe2000001ff00 */
        /* <DEDUP_REMOVED lines=8> */
[----:B------:R-:W-:Y:S01]  /*6760*/  MOV R126, RZ ;  /* 0x000000ff007e7202 */ /* 0x000fe20000000f00 */
[----:B------:R-:W-:Y:S01]  /*6770*/  CS2R R12, SRZ ;  /* 0x00000000000c7805 */ /* 0x000fe2000001ff00 */
[----:B------:R-:W-:Y:S01]  /*6780*/  IMNMX R4, RZ, R0, !PT ;  /* 0x00000000ff047217 */ /* 0x000fe20007800200 */
[----:B------:R-:W-:Y:S01]  /*6790*/  IMAD.MOV.U32 R124, RZ, RZ, RZ ;  /* 0x000000ffff7c7224 */ /* 0x000fe200078e00ff */
[----:B------:R-:W-:Y:S01]  /*67a0*/  MOV R120, RZ ;  /* 0x000000ff00787202 */ /* 0x000fe20000000f00 */
[----:B------:R-:W-:Y:S01]  /*67b0*/  IMAD.MOV.U32 R122, RZ, RZ, RZ ;  /* 0x000000ffff7a7224 */ /* 0x000fe200078e00ff */
[----:B------:R-:W-:Y:S01]  /*67c0*/  ISETP.GT.AND P1, PT, R57, R4, PT ;  /* 0x000000043900720c */ /* 0x000fe20003f24270 */
[----:B------:R2:W-:Y:S01]  /*67d0*/  STL [R1+0xa4], R4 ;  /* 0x0000a40401007387 */ /* 0x0005e20000100800 */
        /* <DEDUP_REMOVED lines=69> */
[----:B------:R-:W-:Y:S01]  /*6c30*/  CS2R R154, SRZ ;  /* 0x00000000009a7805 */ /* 0x000fe2000001ff00 */
[----:B------:R-:W-:Y:S01]  /*6c40*/  IMAD.MOV.U32 R153, RZ, RZ, RZ ;  /* 0x000000ffff997224 */ /* 0x000fe200078e00ff */
[----:B------:R-:W-:Y:S01]  /*6c50*/  MOV R56, RZ ;  /* 0x000000ff00387202 */ /* 0x000fe20000000f00 */
[----:B------:R-:W-:Y:S01]  /*6c60*/  CS2R R54, SRZ ;  /* 0x0000000000367805 */ /* 0x000fe2000001ff00 */
[----:B------:R-:W-:Y:S01]  /*6c70*/  IMAD.MOV.U32 R150, RZ, RZ, RZ ;  /* 0x000000ffff967224 */ /* 0x000fe200078e00ff */
[----:B------:R-:W-:Y:S01]  /*6c80*/  MOV R148, RZ ;  /* 0x000000ff00947202 */ /* 0x000fe20000000f00 */
[----:B------:R-:W-:Y:S05]  /*6c90*/  @!P1 BRA `(.L_x_1162) ;  /* 0x0001467000009947 */ /* 0x000fea0003800000 */
[----:B--2---:R-:W2:Y:S04]  /*6ca0*/  LDL R61, [R1+0xe0] ;  /* 0x0000e000013d7983 */ /* 0x004ea80000100800 */
[----:B------:R-:W3:Y:S01]  /*6cb0*/  LDL R0, [R1+0x4c] ;  /* 0x00004c0001007983 */ /* 0x000ee20000100800 */
[----:B------:R-:W-:Y:S01]  /*6cc0*/  ISETP.NE.U32.AND P1, PT, RZ, c[0x0][0x340], PT ;  /* 0x0000d000ff007a0c */ /* 0x000fe20003f25070 */
[----:B------:R-:W-:-:S02]  /*6cd0*/  ULDC.64 UR4, c[0x0][0x18] ;  /* 0x0000060000047ab9 */ /* 0x000fc40000000a00 */
[----:B------:R-:W4:Y:S01]  /*6ce0*/  LDL R21, [R1+0x50] ;  /* 0x0000500001157983 */ /* 0x000f220000100800 */
[----:B------:R-:W-:-:S03]  /*6cf0*/  ISETP.NE.AND.EX P1, PT, RZ, c[0x0][0x344], PT, P1 ;  /* 0x0000d100ff007a0c */ /* 0x000fc60003f25310 */
[----:B------:R-:W5:Y:S10]  /*6d00*/  S2R R4, SR_CTAID.Y ;  /* 0x0000000000047919 */ /* 0x000f740000002600 */
[----:B------:R-:W-:Y:S01]  /*6d10*/  @P1 IMAD.MOV.U32 R2, RZ, RZ, 0x4 ;  /* 0x00000004ff021424 */ /* 0x000fe200078e00ff */
[----:B------:R-:W1:Y:S01]  /*6d20*/  S2R R9, SR_CTAID.Y ;  /* 0x0000000000097919 */ /* 0x000e620000002600 */
[----:B------:R-:W-:-:S02]  /*6d30*/  SHF.R.S32.HI R142, RZ, 0x1f, R196 ;  /* 0x0000001fff8e7819 */ /* 0x000fc400000114c4 */
[----:B-----5:R-:W-:-:S05]  /*6d40*/  SHF.R.S32.HI R7, RZ, 0x1f, R4 ;  /* 0x0000001fff077819 */ /* 0x020fca0000011404 */
[----:B------:R-:W-:Y:S02]  /*6d50*/  IMAD R6, R7, c[0x0][0x1e8], RZ ;  /* 0x00007a0007067a24 */ /* 0x000fe400078e02ff */
[----:B--2---:R-:W-:-:S05]  /*6d60*/  @P1 IMAD.WIDE R2, R61, R2, c[0x0][0x340] ;  /* 0x0000d0003d021625 */ /* 0x004fca00078e0202 */
[----:B------:R3:W2:Y:S01]  /*6d70*/  @P1 LDG.E R19, [R2.64] ;  /* 0x0000000602131981 */ /* 0x0006a2000c1e1900 */
[----:B-1----:R-:W-:-:S04]  /*6d80*/  IMAD.WIDE.U32 R14, R9, c[0x0][0x1e8], RZ ;  /* 0x00007a00090e7a25 */ /* 0x002fc800078e00ff */
[----:B------:R-:W-:Y:S01]  /*6d90*/  IMAD R6, R9, c[0x0][0x1ec], R6 ;  /* 0x00007b0009067a24 */ /* 0x000fe200078e0206 */
[----:B---3--:R-:W-:-:S05]  /*6da0*/  SHF.R.S32.HI R2, RZ, 0x1f, R0 ;  /* 0x0000001fff027819 */ /* 0x008fca0000011400 */
[----:B------:R-:W-:-:S04]  /*6db0*/  IMAD R2, R2, c[0x0][0x178], RZ ;  /* 0x00005e0002027a24 */ /* 0x000fc800078e02ff */
[C---:B------:R-:W-:Y:S02]  /*6dc0*/  IMAD R4, R0.reuse, c[0x0][0x17c], R2 ;  /* 0x00005f0000047a24 */ /* 0x040fe400078e0202 */
[----:B------:R-:W-:Y:S01]  /*6dd0*/  IMAD.WIDE.U32 R2, R0, c[0x0][0x178], RZ ;  /* 0x00005e0000027a25 */ /* 0x000fe200078e00ff */
[----:B------:R-:W-:-:S04]  /*6de0*/  LEA.HI R0, R142, R196, RZ, 0x3 ;  /* 0x000000c48e007211 */ /* 0x000fc800078f18ff */
[----:B------:R-:W-:Y:S02]  /*6df0*/  SHF.R.S32.HI R117, RZ, 0x3, R0 ;  /* 0x00000003ff757819 */ /* 0x000fe40000011400 */
[----:B------:R-:W-:Y:S01]  /*6e00*/  LOP3.LUT R0, R0, 0xfffffff8, RZ, 0xc0, !PT ;  /* 0xfffffff800007812 */ /* 0x000fe200078ec0ff */
[----:B------:R-:W-:Y:S02]  /*6e10*/  IMAD.IADD R15, R15, 0x1, R6 ;  /* 0x000000010f0f7824 */ /* 0x000fe400078e0206 */
[----:B------:R-:W-:Y:S01]  /*6e20*/  IMAD.IADD R3, R3, 0x1, R4 ;  /* 0x0000000103037824 */ /* 0x000fe200078e0204 */
[----:B------:R-:W-:Y:S01]  /*6e30*/  IADD3 R108, -R0, R196, RZ ;  /* 0x000000c4006c7210 */ /* 0x000fe20007ffe1ff */
[----:B------:R-:W-:Y:S02]  /*6e40*/  IMAD R4, R7, c[0x0][0x210], RZ ;  /* 0x0000840007047a24 */ /* 0x000fe400078e02ff */
[----:B------:R-:W-:Y:S01]  /*6e50*/  IMAD.SHL.U32 R6, R117, 0x40, RZ ;  /* 0x0000004075067824 */ /* 0x000fe200078e00ff */
[----:B------:R-:W-:Y:S01]  /*6e60*/  ISETP.NE.U32.AND P0, PT, RZ, c[0x0][0x348], PT ;  /* 0x0000d200ff007a0c */ /* 0x000fe20003f05070 */
[----:B------:R-:W-:Y:S01]  /*6e70*/  IMAD.WIDE.U32 R12, R9, c[0x0][0x210], RZ ;  /* 0x00008400090c7a25 */ /* 0x000fe200078e00ff */
[----:B------:R-:W-:-:S02]  /*6e80*/  SHF.R.S32.HI R17, RZ, 0x1f, R61 ;  /* 0x0000001fff117819 */ /* 0x000fc4000001143d */
[----:B------:R-:W-:Y:S01]  /*6e90*/  LOP3.LUT R0, R6, 0x1c0, RZ, 0xc0, !PT ;  /* 0x000001c006007812 */ /* 0x000fe200078ec0ff */
[----:B------:R-:W-:Y:S02]  /*6ea0*/  IMAD R4, R9, c[0x0][0x214], R4 ;  /* 0x0000850009047a24 */ /* 0x000fe400078e0204 */
[----:B------:R-:W-:Y:S01]  /*6eb0*/  IMAD.SHL.U32 R25, R108, 0x8, RZ ;  /* 0x000000086c197824 */ /* 0x000fe200078e00ff */
[----:B------:R-:W-:Y:S01]  /*6ec0*/  ISETP.NE.AND.EX P0, PT, RZ, c[0x0][0x34c], PT, P0 ;  /* 0x0000d300ff007a0c */ /* 0x000fe20003f05300 */
[----:B------:R-:W-:Y:S02]  /*6ed0*/  IMAD R8, R7, c[0x0][0x1b8], RZ ;  /* 0x00006e0007087a24 */ /* 0x000fe400078e02ff */
[----:B------:R-:W-:Y:S01]  /*6ee0*/  IMAD.IADD R13, R4, 0x1, R13 ;  /* 0x00000001040d7824 */ /* 0x000fe200078e020d */
[----:B------:R-:W-:Y:S01]  /*6ef0*/  LOP3.LUT R4, R0, 0x38, R25, 0xf8, !PT ;  /* 0x0000003800047812 */ /* 0x000fe200078ef819 */
[----:B------:R-:W-:Y:S01]  /*6f00*/  IMAD R7, R108, 0x10, R117 ;  /* 0x000000106c077824 */ /* 0x000fe200078e0275 */
[----:B------:R-:W-:Y:S01]  /*6f10*/  SHF.R.U32.HI R0, RZ, 0x3, R0 ;  /* 0x00000003ff007819 */ /* 0x000fe20000011600 */
[----:B------:R-:W-:Y:S01]  /*6f20*/  IMAD R8, R9, c[0x0][0x1bc], R8 ;  /* 0x00006f0009087a24 */ /* 0x000fe200078e0208 */
[----:B------:R-:W-:Y:S01]  /*6f30*/  SEL R6, R17, RZ, !P0 ;  /* 0x000000ff11067207 */ /* 0x000fe20004000000 */
[----:B------:R-:W-:Y:S01]  /*6f40*/  IMAD.WIDE.U32 R2, R9, c[0x0][0x1b8], R2 ;  /* 0x00006e0009027a25 */ /* 0x000fe200078e0002 */
[----:B------:R-:W-:-:S03]  /*6f50*/  LOP3.LUT R16, R4, R0, RZ, 0x3c, !PT ;  /* 0x0000000004107212 */ /* 0x000fc600078e3cff */
[----:B------:R-:W-:Y:S01]  /*6f60*/  IMAD.IADD R10, R141, 0x1, R7 ;  /* 0x000000018d0a7824 */ /* 0x000fe200078e0207 */
[----:B------:R-:W-:Y:S01]  /*6f70*/  IADD3 R3, R3, R8, RZ ;  /* 0x0000000803037210 */ /* 0x000fe20007ffe0ff */
[----:B------:R-:W-:Y:S01]  /*6f80*/  IMAD R6, R6, c[0x0][0x1c0], RZ ;  /* 0x0000700006067a24 */ /* 0x000fe200078e02ff */
[----:B------:R-:W-:Y:S01]  /*6f90*/  SEL R0, R61, RZ, !P0 ;  /* 0x000000ff3d007207 */ /* 0x000fe20004000000 */
[----:B------:R-:W-:Y:S01]  /*6fa0*/  @P2 IMAD.HI.U32 R7, R10, c[0x0][0x2c8], RZ ;  /* 0x0000b2000a072a27 */ /* 0x000fe200078e00ff */
[----:B------:R-:W-:-:S03]  /*6fb0*/  LEA.HI R23, R142, R196, RZ, 0x4 ;  /* 0x000000c48e177211 */ /* 0x000fc600078f20ff */
[----:B------:R-:W-:Y:S01]  /*6fc0*/  IMAD.MOV.U32 R4, RZ, RZ, R10 ;  /* 0x000000ffff047224 */ /* 0x000fe200078e000a */
[----:B------:R-:W-:Y:S01]  /*6fd0*/  @P2 SHF.R.U32.HI R4, RZ, c[0x0][0x2cc], R7 ;  /* 0x0000b300ff042a19 */ /* 0x000fe20000011607 */
[C---:B------:R-:W-:Y:S02]  /*6fe0*/  IMAD R6, R0.reuse, c[0x0][0x1c4], R6 ;  /* 0x0000710000067a24 */ /* 0x040fe400078e0206 */
[----:B------:R-:W-:Y:S01]  /*6ff0*/  IMAD.WIDE.U32 R2, R0, c[0x0][0x1c0], R2 ;  /* 0x0000700000027a25 */ /* 0x000fe200078e0002 */
[----:B------:R-:W-:Y:S01]  /*7000*/  UIADD3 UR4, UP0, UR4, 0x8080, URZ ;  /* 0x0000808004047890 */ /* 0x000fe2000ff1e03f */
[----:B------:R-:W-:Y:S02]  /*7010*/  LOP3.LUT R0, R23, 0xfffffff0, RZ, 0xc0, !PT ;  /* 0xfffffff017007812 */ /* 0x000fe400078ec0ff */
[----:B------:R-:W-:Y:S01]  /*7020*/  IMAD.IADD R3, R3, 0x1, R6 ;  /* 0x0000000103037824 */ /* 0x000fe200078e0206 */
[----:B------:R-:W-:Y:S01]  /*7030*/  SHF.R.S32.HI R6, RZ, 0x1f, R4 ;  /* 0x0000001fff067819 */ /* 0x000fe20000011404 */
[----:B------:R-:W-:Y:S01]  /*7040*/  UIADD3.X UR5, URZ, UR5, URZ, UP0, !UPT ;  /* 0x000000053f057290 */ /* 0x000fe200087fe43f */
[----:B------:R-:W-:-:S03]  /*7050*/  IADD3 R8, -R0, R196, RZ ;  /* 0x000000c400087210 */ /* 0x000fc60007ffe1ff */
[----:B------:R-:W-:Y:S01]  /*7060*/  IMAD R0, R6, c[0x0][0x1b0], RZ ;  /* 0x00006c0006007a24 */ /* 0x000fe200078e02ff */
[----:B------:R-:W-:Y:S01]  /*7070*/  SHF.R.S32.HI R20, RZ, 0x1f, R8 ;  /* 0x0000001fff147819 */ /* 0x000fe20000011408 */
[----:B------:R-:W-:Y:S02]  /*7080*/  IMAD.U32 R6, RZ, RZ, UR4 ;  /* 0x00000004ff067e24 */ /* 0x000fe4000f8e00ff */
[----:B------:R-:W-:Y:S02]  /*7090*/  IMAD.U32 R7, RZ, RZ, UR5 ;  /* 0x00000005ff077e24 */ /* 0x000fe4000f8e00ff */
[----:B------:R-:W-:Y:S01]  /*70a0*/  IMAD R9, R4, c[0x0][0x1b4], R0 ;  /* 0x00006d0004097a24 */ /* 0x000fe200078e0200 */
[----:B------:R-:W-:Y:S01]  /*70b0*/  LEA.HI R22, R20, R8, RZ, 0x3 ;  /* 0x0000000814167211 */ /* 0x000fe200078f18ff */
[----:B------:R-:W-:Y:S01]  /*70c0*/  IMAD.MOV R0, RZ, RZ, -R4 ;  /* 0x000000ffff007224 */ /* 0x000fe200078e0a04 */
[----:B------:R1:W-:Y:S01]  /*70d0*/  STL.64 [R1+0x8], R6 ;  /* 0x0000080601007387 */ /* 0x0003e20000100a00 */
[----:B------:R-:W-:-:S04]  /*70e0*/  IMAD.WIDE.U32 R2, R4, c[0x0][0x1b0], R2 ;  /* 0x00006c0004027a25 */ /* 0x000fc800078e0002 */
[----:B------:R-:W-:Y:S01]  /*70f0*/  IMAD R0, R0, c[0x0][0x2c4], R10 ;  /* 0x0000b10000007a24 */ /* 0x000fe200078e020a */
[----:B------:R-:W-:-:S04]  /*7100*/  ISETP.NE.U32.AND P0, PT, RZ, c[0x0][0x350], PT ;  /* 0x0000d400ff007a0c */ /* 0x000fc80003f05070 */
[----:B------:R-:W-:Y:S02]  /*7110*/  SHF.R.S32.HI R4, RZ, 0x1f, R0 ;  /* 0x0000001fff047819 */ /* 0x000fe40000011400 */
[----:B------:R-:W-:Y:S02]  /*7120*/  LEA.HI R11, R142, R196, RZ, 0x6 ;  /* 0x000000c48e0b7211 */ /* 0x000fe400078f30ff */
[----:B------:R-:W-:Y:S02]  /*7130*/  ISETP.NE.AND.EX P0, PT, RZ, c[0x0][0x354], PT, P0 ;  /* 0x0000d500ff007a0c */ /* 0x000fe40003f05300 */
[----:B-1----:R-:W-:Y:S02]  /*7140*/  LOP3.LUT R6, R22, 0xfffffff8, RZ, 0xc0, !PT ;  /* 0xfffffff816067812 */ /* 0x002fe400078ec0ff */
[----:B------:R-:W-:-:S03]  /*7150*/  IADD3 R7, R3, R9, RZ ;  /* 0x0000000903077210 */ /* 0x000fc60007ffe0ff */
[----:B------:R-:W-:Y:S02]  /*7160*/  IMAD.IADD R20, R8, 0x1, -R6 ;  /* 0x0000000108147824 */ /* 0x000fe400078e0a06 */
[----:B------:R-:W-:Y:S02]  /*7170*/  IMAD.MOV.U32 R6, RZ, RZ, R2 ;  /* 0x000000ffff067224 */ /* 0x000fe400078e0002 */
[----:B------:R-:W-:Y:S02]  /*7180*/  IMAD R8, R4, c[0x0][0x1a8], RZ ;  /* 0x00006a0004087a24 */ /* 0x000fe400078e02ff */
[----:B------:R-:W-:Y:S02]  /*7190*/  IMAD.SHL.U32 R11, R11, 0x8, RZ ;  /* 0x000000080b0b7824 */ /* 0x000fe400078e00ff */
[----:B------:R-:W-:-:S03]  /*71a0*/  IMAD R8, R0, c[0x0][0x1ac], R8 ;  /* 0x00006b0000087a24 */ /* 0x000fc600078e0208 */
[----:B------:R-:W-:Y:S02]  /*71b0*/  LOP3.LUT R234, R16, 0xfffffe00, R11, 0xf8, !PT ;  /* 0xfffffe0010ea7812 */ /* 0x000fe400078ef80b */
[----:B------:R-:W-:Y:S02]  /*71c0*/  LOP3.LUT R236, R236, 0xffffff7f, RZ, 0xc0, !PT ;  /* 0xffffff7fecec7812 */ /* 0x000fe400078ec0ff */
[C---:B------:R-:W-:Y:S02]  /*71d0*/  IADD3 R24, R25.reuse, 0x40, RZ ;  /* 0x0000004019187810 */ /* 0x040fe40007ffe0ff */
[----:B------:R-:W-:Y:S02]  /*71e0*/  ISETP.GE.AND P4, PT, R25, c[0x0][0x198], PT ;  /* 0x0000660019007a0c */ /* 0x000fe40003f86270 */
[----:B------:R-:W-:Y:S01]  /*71f0*/  ISETP.GE.AND P3, PT, R24, c[0x0][0x198], PT ;  /* 0x0000660018007a0c */ /* 0x000fe20003f66270 */
[----:B------:R-:W-:Y:S01]  /*7200*/  IMAD.MOV.U32 R11, RZ, RZ, 0x10 ;  /* 0x00000010ff0b7424 */ /* 0x000fe200078e00ff */
[----:B------:R1:W-:Y:S04]  /*7210*/  STL [R1+0xac], R25 ;  /* 0x0000ac1901007387 */ /* 0x0003e80000100800 */
[----:B------:R1:W-:Y:S04]  /*7220*/  STL [R1+0x10], R18 ;  /* 0x0000101201007387 */ /* 0x0003e80000100800 */
[----:B------:R1:W-:Y:S01]  /*7230*/  STL [R1+0xe8], R24 ;  /* 0x0000e81801007387 */ /* 0x0003e20000100800 */
[----:B------:R-:W-:-:S02]  /*7240*/  IADD3 R127, R57, -0x1, RZ ;  /* 0xffffffff397f7810 */ /* 0x000fc40007ffe0ff */
[--C-:B--2---:R-:W-:Y:S01]  /*7250*/  @P1 SHF.R.S32.HI R3, RZ, 0x1f, R19.reuse ;  /* 0x0000001fff031819 */ /* 0x104fe20000011413 */
[----:B------:R-:W-:Y:S01]  /*7260*/  @P1 IMAD.MOV.U32 R2, RZ, RZ, R19 ;  /* 0x000000ffff021224 */ /* 0x000fe200078e0013 */
[----:B------:R-:W-:Y:S01]  /*7270*/  @!P1 MOV R2, R61 ;  /* 0x0000003d00029202 */ /* 0x000fe20000000f00 */
[----:B------:R-:W-:-:S03]  /*7280*/  @!P1 IMAD.MOV.U32 R3, RZ, RZ, R17 ;  /* 0x000000ffff039224 */ /* 0x000fc600078e0011 */
[----:B------:R-:W-:Y:S02]  /*7290*/  SEL R10, R2, RZ, !P0 ;  /* 0x000000ff020a7207 */ /* 0x000fe40004000000 */
[----:B------:R-:W-:Y:S01]  /*72a0*/  SEL R4, R3, RZ, !P0 ;  /* 0x000000ff03047207 */ /* 0x000fe20004000000 */
[----:B------:R-:W-:-:S04]  /*72b0*/  IMAD.WIDE.U32 R2, R0, c[0x0][0x1a8], R6 ;  /* 0x00006a0000027a25 */ /* 0x000fc800078e0006 */
[----:B------:R-:W-:Y:S01]  /*72c0*/  IMAD.IADD R3, R3, 0x1, R8 ;  /* 0x0000000103037824 */ /* 0x000fe200078e0208 */
[----:B------:R-:W-:Y:S01]  /*72d0*/  LEA R16, P0, R2, c[0x0][0x160], 0x1 ;  /* 0x0000580002107a11 */ /* 0x000fe200078008ff */
[C---:B------:R-:W-:Y:S02]  /*72e0*/  IMAD R0, R4.reuse, c[0x0][0x1f0], RZ ;  /* 0x00007c0004007a24 */ /* 0x040fe400078e02ff */
[----:B------:R-:W-:Y:S02]  /*72f0*/  IMAD R4, R4, c[0x0][0x218], RZ ;  /* 0x0000860004047a24 */ /* 0x000fe400078e02ff */
[----:B------:R-:W-:Y:S01]  /*7300*/  IMAD.WIDE.U32 R8, R10, c[0x0][0x218], R12 ;  /* 0x000086000a087a25 */ /* 0x000fe200078e000c */
[----:B------:R-:W-:Y:S02]  /*7310*/  LEA.HI.X R17, R2, c[0x0][0x164], R3, 0x1, P0 ;  /* 0x0000590002117a11 */ /* 0x000fe400000f0c03 */
[----:B------:R-:W-:Y:S01]  /*7320*/  SHF.R.S32.HI R19, RZ, 0x1f, R25 ;  /* 0x0000001fff137819 */ /* 0x000fe20000011419 */
[C---:B------:R-:W-:Y:S01]  /*7330*/  IMAD R3, R10.reuse, c[0x0][0x21c], R4 ;  /* 0x000087000a037a24 */ /* 0x040fe200078e0204 */
[----:B------:R-:W-:Y:S01]  /*7340*/  IADD3 R2, P0, R25, R8, RZ ;  /* 0x0000000819027210 */ /* 0x000fe20007f1e0ff */
[----:B------:R-:W-:-:S03]  /*7350*/  IMAD.WIDE.U32 R6, R10, c[0x0][0x1f0], R14 ;  /* 0x00007c000a067a25 */ /* 0x000fc600078e000e */
[----:B------:R-:W-:Y:S01]  /*7360*/  IADD3.X R3, R19, R9, R3, P0, !PT ;  /* 0x0000000913037210 */ /* 0x000fe200007fe403 */
[----:B------:R-:W-:Y:S01]  /*7370*/  IMAD R0, R10, c[0x0][0x1f4], R0 ;  /* 0x00007d000a007a24 */ /* 0x000fe200078e0200 */
[C---:B------:R-:W-:Y:S02]  /*7380*/  ISETP.GE.AND P0, PT, R25.reuse, c[0x0][0x1d4], PT ;  /* 0x0000750019007a0c */ /* 0x040fe40003f06270 */
[----:B------:R-:W-:Y:S02]  /*7390*/  IADD3 R6, P1, R25, R6, RZ ;  /* 0x0000000619067210 */ /* 0x000fe40007f3e0ff */
[----:B----4-:R-:W-:Y:S02]  /*73a0*/  SHF.R.S32.HI R4, RZ, 0x1f, R21 ;  /* 0x0000001fff047819 */ /* 0x010fe40000011415 */
[----:B------:R-:W-:Y:S02]  /*73b0*/  IADD3.X R7, R19, R7, R0, P1, !PT ;  /* 0x0000000713077210 */ /* 0x000fe40000ffe400 */
[----:B------:R-:W-:-:S04]  /*73c0*/  IADD3 R0, P1, R117, R21, RZ ;  /* 0x0000001575007210 */ /* 0x000fc80007f3e0ff */
[----:B------:R-:W-:Y:S02]  /*73d0*/  LEA.HI.X.SX32 R4, R117, R4, 0x1, P1 ;  /* 0x0000000475047211 */ /* 0x000fe400008f0eff */
[----:B------:R-:W-:Y:S02]  /*73e0*/  @P0 LOP3.LUT R236, R236, 0x80, RZ, 0xfc, !PT ;  /* 0x00000080ecec0812 */ /* 0x000fe400078efcff */
[----:B------:R-:W-:Y:S01]  /*73f0*/  ISETP.GE.AND P0, PT, R24, c[0x0][0x1d4], PT ;  /* 0x0000750018007a0c */ /* 0x000fe20003f06270 */
[C---:B------:R-:W-:Y:S02]  /*7400*/  IMAD R8, R4.reuse, c[0x0][0x1e0], RZ ;  /* 0x0000780004087a24 */ /* 0x040fe400078e02ff */
[----:B------:R-:W-:Y:S01]  /*7410*/  IMAD R4, R4, c[0x0][0x208], RZ ;  /* 0x0000820004047a24 */ /* 0x000fe200078e02ff */
[----:B------:R-:W-:Y:S01]  /*7420*/  R2P PR, R20, 0x6 ;  /* 0x0000000614007804 */ /* 0x000fe20000000000 */
[C---:B------:R-:W-:Y:S02]  /*7430*/  IMAD R9, R0.reuse, c[0x0][0x1e4], R8 ;  /* 0x0000790000097a24 */ /* 0x040fe400078e0208 */
[----:B------:R-:W-:-:S02]  /*7440*/  IMAD R8, R0, c[0x0][0x20c], R4 ;  /* 0x0000830000087a24 */ /* 0x000fc400078e0204 */
[----:B------:R-:W-:Y:S01]  /*7450*/  IMAD.WIDE.U32 R14, R0, c[0x0][0x1e0], R6 ;  /* 0x00007800000e7a25 */ /* 0x000fe200078e0006 */
[----:B------:R-:W-:-:S03]  /*7460*/  SEL R6, R11, 0xfffffff0, !P1 ;  /* 0xfffffff00b067807 */ /* 0x000fc60004800000 */
[----:B------:R-:W-:-:S04]  /*7470*/  IMAD.WIDE.U32 R12, R0, c[0x0][0x208], R2 ;  /* 0x00008200000c7a25 */ /* 0x000fc800078e0002 */
[----:B------:R-:W-:Y:S02]  /*7480*/  IMAD.IADD R11, R15, 0x1, R9 ;  /* 0x000000010f0b7824 */ /* 0x000fe400078e0209 */
[----:B------:R-:W-:Y:S01]  /*7490*/  IMAD.IADD R3, R13, 0x1, R8 ;  /* 0x000000010d037824 */ /* 0x000fe200078e0208 */
[----:B------:R1:W-:Y:S04]  /*74a0*/  STL.64 [R1+0xc0], R14 ;  /* 0x0000c00e01007387 */ /* 0x0003e80000100a00 */
[----:B------:R1:W-:Y:S04]  /*74b0*/  STL.64 [R1+0xc8], R12 ;  /* 0x0000c80c01007387 */ /* 0x0003e80000100a00 */
[----:B------:R1:W-:Y:S04]  /*74c0*/  STL [R1+0xbc], R3 ;  /* 0x0000bc0301007387 */ /* 0x0003e80000100800 */
[----:B------:R1:W-:Y:S01]  /*74d0*/  STL [R1+0xb4], R11 ;  /* 0x0000b40b01007387 */ /* 0x0003e20000100800 */
[----:B------:R-:W-:-:S02]  /*74e0*/  MOV R10, 0x20 ;  /* 0x00000020000a7802 */ /* 0x000fc40000000f00 */
[----:B------:R-:W-:Y:S02]  /*74f0*/  LOP3.LUT R236, R236, 0xffffffbf, RZ, 0xc0, !PT ;  /* 0xffffffbfecec7812 */ /* 0x000fe400078ec0ff */
[----:B------:R-:W-:Y:S02]  /*7500*/  SEL R4, R10, 0xffffffe0, !P2 ;  /* 0xffffffe00a047807 */ /* 0x000fe40005000000 */
[----:B------:R-:W-:Y:S01]  /*7510*/  @P0 LOP3.LUT R236, R236, 0x40, RZ, 0xfc, !PT ;  /* 0x00000040ecec0812 */ /* 0x000fe200078efcff */
[----:B------:R-:W-:Y:S05]  /*7520*/  BRA.DIV ~URZ, `(.L_x_1163) ;  /* 0x00016a227f007947 */ /* 0x000fea000b800000 */
[----:B------:R2:W3:Y:S02]  /*7530*/  SHFL.IDX PT, R7, R17, RZ, 0x181f ;  /* 0x00181fff11077589 */ /* 0x0004e400000e0000 */
.L_x_1301:
[----:B------:R-:W-:Y:S05]  /*7540*/  BRA.DIV ~URZ, `(.L_x_1164) ;  /* 0x00016a827f007947 */ /* 0x000fea000b800000 */
[----:B------:R4:W1:Y:S02]  /*7550*/  SHFL.IDX PT, R0, R16, RZ, 0x181f ;  /* 0x00181fff10007589 */ /* 0x00086400000e0000 */
.L_x_1302:
[----:B-1----:R-:W-:Y:S01]  /*7560*/  IMAD R12, R18, c[0x0][0x2c4], RZ ;  /* 0x0000b100120c7a24 */ /* 0x002fe200078e02ff */
[----:B------:R-:W-:Y:S01]  /*7570*/  IADD3 R11, R141, R117, RZ ;  /* 0x000000758d0b7210 */ /* 0x000fe20007ffe0ff */
[----:B------:R-:W-:Y:S03]  /*7580*/  BSSY B0, `(.L_x_1165) ;  /* 0x0000014000007945 */ /* 0x000fe60003800000 */
[----:B------:R-:W-:-:S13]  /*7590*/  ISETP.GE.AND P0, PT, R11, R12, PT ;  /* 0x0000000c0b00720c */ /* 0x000fda0003f06270 */
[----:B------:R-:W-:Y:S05]  /*75a0*/  @P0 BRA `(.L_x_1166) ;  /* 0x0000011000000947 */ /* 0x000fea0003800000 */
[C---:B------:R-:W-:Y:S02]  /*75b0*/  IMAD.SHL.U32 R2, R108.reuse, 0x8, RZ ;  /* 0x000000086c027824 */ /* 0x040fe400078e00ff */
[----:B------:R-:W-:Y:S02]  /*75c0*/  IMAD.SHL.U32 R13, R108, 0x8, RZ ;  /* 0x000000086c0d7824 */ /* 0x000fe400078e00ff */
[----:B------:R-:W-:Y:S01]  /*75d0*/  IMAD.MOV.U32 R8, RZ, RZ, R0 ;  /* 0x000000ffff087224 */ /* 0x000fe200078e0000 */
[----:B------:R-:W-:Y:S01]  /*75e0*/  IADD3 R2, R2, 0x40, RZ ;  /* 0x0000004002027810 */ /* 0x000fe20007ffe0ff */
[----:B---3--:R-:W-:-:S03]  /*75f0*/  IMAD.MOV.U32 R9, RZ, RZ, R7 ;  /* 0x000000ffff097224 */ /* 0x008fc600078e0007 */
[----:B------:R-:W-:-:S04]  /*7600*/  SHF.R.S32.HI R3, RZ, 0x1f, R2 ;  /* 0x0000001fff037819 */ /* 0x000fc80000011402 */
[----:B------:R-:W-:Y:S02]  /*7610*/  LEA.HI R3, R3, R2, RZ, 0x3 ;  /* 0x0000000203037211 */ /* 0x000fe400078f18ff */
[----:B------:R-:W-:Y:S01]  /*7620*/  LEA R2, P0, R13, R0, 0x1 ;  /* 0x000000000d027211 */ /* 0x000fe200078008ff */
[----:B------:R-:W-:Y:S01]  /*7630*/  IMAD.SHL.U32 R0, R234, 0x2, RZ ;  /* 0x00000002ea007824 */ /* 0x000fe200078e00ff */
[----:B------:R-:W-:Y:S02]  /*7640*/  LOP3.LUT R10, R3, 0xfffffff8, RZ, 0xc0, !PT ;  /* 0xfffffff8030a7812 */ /* 0x000fe400078ec0ff */
[----:B------:R-:W-:-:S03]  /*7650*/  LEA.HI.X R3, R13, R7, R19, 0x1, P0 ;  /* 0x000000070d037211 */ /* 0x000fc600000f0c13 */
[----:B------:R-:W-:Y:S02]  /*7660*/  IMAD.WIDE R8, R10, 0x2, R8 ;  /* 0x000000020a087825 */ /* 0x000fe400078e0208 */
[----:B------:R-:W-:Y:S01]  /*7670*/  @!PT LDS RZ, [RZ] ;  /* 0x00000000fffff984 */ /* 0x000fe20000000800 */
[----:B------:R-:W-:Y:S01]  /*7680*/  @!PT LDS RZ, [RZ] ;  /* 0x00000000fffff984 */ /* 0x000fe20000000800 */
[----:B------:R-:W-:Y:S01]  /*7690*/  @!PT LDS RZ, [RZ] ;  /* 0x00000000fffff984 */ /* 0x000fe20000000800 */
[----:B------:R1:W-:Y:S04]  /*76a0*/  LDGSTS.E.BYPASS.LTC128B.128 [R0+0x8080], [R2.64], !P4 ;  /* 0x0808000002007fae */ /* 0x0003e8000e101d46 */
[----:B------:R1:W-:Y:S02]  /*76b0*/  LDGSTS.E.BYPASS.LTC128B.128 [R0+0xc080], [R8.64], !P3 ;  /* 0x0c08000008007fae */ /* 0x0003e4000d901d46 */
.L_x_1166:
[----:B------:R-:W-:Y:S05]  /*76c0*/  BSYNC B0 ;  /* 0x0000000000007941 */ /* 0x000fea0003800000 */
.L_x_1165:
[----:B------:R-:W-:Y:S05]  /*76d0*/  BRA.DIV ~URZ, `(.L_x_1167) ;  /* 0x000169727f007947 */ /* 0x000fea000b800000 */
[----:B---3--:R3:W1:Y:S04]  /*76e0*/  SHFL.IDX PT, R7, R17, 0x1, 0x181f ;  /* 0x00381f0011077f89 */ /* 0x00866800000e0000 */
[----:B-1----:R3:W1:Y:S02]  /*76f0*/  SHFL.IDX PT, R0, R16, 0x1, 0x181f ;  /* 0x00381f0010007f89 */ /* 0x00266400000e0000 */
.L_x_1303:
[----:B------:R-:W-:Y:S01]  /*7700*/  IADD3 R2, R11, 0x10, RZ ;  /* 0x000000100b027810 */ /* 0x000fe20007ffe0ff */
[----:B------:R-:W-:Y:S03]  /*7710*/  BSSY B0, `(.L_x_1168) ;  /* 0x0000014000007945 */ /* 0x000fe60003800000 */
[----:B------:R-:W-:-:S13]  /*7720*/  ISETP.GE.AND P0, PT, R2, R12, PT ;  /* 0x0000000c0200720c */ /* 0x000fda0003f06270 */
[----:B------:R-:W-:Y:S05]  /*7730*/  @P0 BRA `(.L_x_1169) ;  /* 0x0000011000000947 */ /* 0x000fea0003800000 */
[C---:B------:R-:W-:Y:S02]  /*7740*/  IMAD.SHL.U32 R8, R108.reuse, 0x8, RZ ;  /* 0x000000086c087824 */ /* 0x040fe400078e00ff */
[----:B------:R-:W-:Y:S02]  /*7750*/  IMAD.SHL.U32 R13, R108, 0x8, RZ ;  /* 0x000000086c0d7824 */ /* 0x000fe400078e00ff */
[----:B------:R-:W-:Y:S01]  /*7760*/  IMAD.MOV.U32 R9, RZ, RZ, R7 ;  /* 0x000000ffff097224 */ /* 0x000fe200078e0007 */
[----:B------:R-:W-:Y:S02]  /*7770*/  IADD3 R8, R8, 0x40, RZ ;  /* 0x0000004008087810 */ /* 0x000fe40007ffe0ff */
[----:B-1----:R-:W-:Y:S02]  /*7780*/  LEA R2, P0, R13, R0, 0x1 ;  /* 0x000000000d027211 */ /* 0x002fe400078008ff */
[----:B------:R-:W-:-:S04]  /*7790*/  SHF.R.S32.HI R3, RZ, 0x1f, R8 ;  /* 0x0000001fff037819 */ /* 0x000fc80000011408 */
[----:B------:R-:W-:Y:S01]  /*77a0*/  LEA.HI R3, R3, R8, RZ, 0x3 ;  /* 0x0000000803037211 */ /* 0x000fe200078f18ff */
[----:B------:R-:W-:Y:S02]  /*77b0*/  IMAD.MOV.U32 R8, RZ, RZ, R0 ;  /* 0x000000ffff087224 */ /* 0x000fe400078e0000 */
        /* <DEDUP_REMOVED lines=9> */
.L_x_1169:
[----:B------:R-:W-:Y:S05]  /*7850*/  BSYNC B0 ;  /* 0x0000000000007941 */ /* 0x000fea0003800000 */
.L_x_1168:
[----:B------:R-:W-:Y:S05]  /*7860*/  BRA.DIV ~URZ, `(.L_x_1170) ;  /* 0x000168d27f007947 */ /* 0x000fea000b800000 */
[----:B------:R2:W3:Y:S02]  /*7870*/  SHFL.IDX PT, R7, R17, 0x2, 0x181f ;  /* 0x00581f0011077f89 */ /* 0x0004e400000e0000 */
.L_x_1304:
[----:B------:R-:W-:Y:S05]  /*7880*/  BRA.DIV ~URZ, `(.L_x_1171) ;  /* 0x000169327f007947 */ /* 0x000fea000b800000 */
[----:B-1----:R1:W2:Y:S02]  /*7890*/  SHFL.IDX PT, R0, R16, 0x2, 0x181f ;  /* 0x00581f0010007f89 */ /* 0x0022a400000e0000 */
.L_x_1305:
[----:B------:R-:W-:Y:S01]  /*78a0*/  IADD3 R2, R11, 0x20, RZ ;  /* 0x000000200b027810 */ /* 0x000fe20007ffe0ff */
[----:B------:R-:W-:Y:S03]  /*78b0*/  BSSY B0, `(.L_x_1172) ;  /* 0x0000014000007945 */ /* 0x000fe60003800000 */
[----:B------:R-:W-:-:S13]  /*78c0*/  ISETP.GE.AND P0, PT, R2, R12, PT ;  /* 0x0000000c0200720c */ /* 0x000fda0003f06270 */
[----:B------:R-:W-:Y:S05]  /*78d0*/  @P0 BRA `(.L_x_1173) ;  /* 0x0000011000000947 */ /* 0x000fea0003800000 */
[C---:B------:R-:W-:Y:S02]  /*78e0*/  IMAD.SHL.U32 R8, R108.reuse, 0x8, RZ ;  /* 0x000000086c087824 */ /* 0x040fe400078e00ff */
[----:B------:R-:W-:Y:S02]  /*78f0*/  IMAD.SHL.U32 R13, R108, 0x8, RZ ;  /* 0x000000086c0d7824 */ /* 0x000fe400078e00ff */
[----:B---3--:R-:W-:Y:S01]  /*7900*/  IMAD.MOV.U32 R9, RZ, RZ, R7 ;  /* 0x000000ffff097224 */ /* 0x008fe200078e0007 */
[----:B------:R-:W-:Y:S02]  /*7910*/  IADD3 R8, R8, 0x40, RZ ;  /* 0x0000004008087810 */ /* 0x000fe40007ffe0ff */
[----:B--2---:R-:W-:Y:S02]  /*7920*/  LEA R2, P0, R13, R0, 0x1 ;  /* 0x000000000d027211 */ /* 0x004fe400078008ff */
        /* <DEDUP_REMOVED lines=12> */
.L_x_1173:
[----:B------:R-:W-:Y:S05]  /*79f0*/  BSYNC B0 ;  /* 0x0000000000007941 */ /* 0x000fea0003800000 */
.L_x_1172:
[----:B------:R-:W-:Y:S05]  /*7a00*/  BRA.DIV ~URZ, `(.L_x_1174) ;  /* 0x000168327f007947 */ /* 0x000fea000b800000 */
[----:B---3--:R3:W1:Y:S04]  /*7a10*/  SHFL.IDX PT, R7, R17, 0x3, 0x181f ;  /* 0x00781f0011077f89 */ /* 0x00866800000e0000 */
[----:B--2---:R3:W2:Y:S02]  /*7a20*/  SHFL.IDX PT, R0, R16, 0x3, 0x181f ;  /* 0x00781f0010007f89 */ /* 0x0046a400000e0000 */
.L_x_1306:
[----:B------:R-:W-:Y:S01]  /*7a30*/  IADD3 R2, R11, 0x30, RZ ;  /* 0x000000300b027810 */ /* 0x000fe20007ffe0ff */
[----:B------:R-:W-:Y:S03]  /*7a40*/  BSSY B0, `(.L_x_1175) ;  /* 0x0000014000007945 */ /* 0x000fe60003800000 */
[----:B------:R-:W-:-:S13]  /*7a50*/  ISETP.GE.AND P0, PT, R2, R12, PT ;  /* 0x0000000c0200720c */ /* 0x000fda0003f06270 */
[----:B------:R-:W-:Y:S05]  /*7a60*/  @P0 BRA `(.L_x_1176) ;  /* 0x0000011000000947 */ /* 0x000fea0003800000 */
[C---:B------:R-:W-:Y:S02]  /*7a70*/  IMAD.SHL.U32 R8, R108.reuse, 0x8, RZ ;  /* 0x000000086c087824 */ /* 0x040fe400078e00ff */
[----:B------:R-:W-:Y:S02]  /*7a80*/  IMAD.SHL.U32 R13, R108, 0x8, RZ ;  /* 0x000000086c0d7824 */ /* 0x000fe400078e00ff */
[----:B-1----:R-:W-:Y:S01]  /*7a90*/  IMAD.MOV.U32 R9, RZ, RZ, R7 ;  /* 0x000000ffff097224 */ /* 0x002fe200078e0007 */
        /* <DEDUP_REMOVED lines=14> */
.L_x_1176:
[----:B------:R-:W-:Y:S05]  /*7b80*/  BSYNC B0 ;  /* 0x0000000000007941 */ /* 0x000fea0003800000 */
.L_x_1175:
[----:B------:R-:W-:Y:S05]  /*7b90*/  BRA.DIV ~URZ, `(.L_x_1177) ;  /* 0x000167927f007947 */ /* 0x000fea000b800000 */
[----:B-1----:R1:W3:Y:S02]  /*7ba0*/  SHFL.IDX PT, R7, R17, 0x4, 0x181f ;  /* 0x00981f0011077f89 */ /* 0x0022e400000e0000 */
.L_x_1307:
[----:B------:R-:W-:Y:S05]  /*7bb0*/  BRA.DIV ~URZ, `(.L_x_1178) ;  /* 0x000167f27f007947 */ /* 0x000fea000b800000 */
[----:B--2---:R2:W1:Y:S02]  /*7bc0*/  SHFL.IDX PT, R0, R16, 0x4, 0x181f ;  /* 0x00981f0010007f89 */ /* 0x00446400000e0000 */
.L_x_1308:
        /* <DEDUP_REMOVED lines=21> */
.L_x_1180:
[----:B------:R-:W-:Y:S05]  /*7d20*/  BSYNC B0 ;  /* 0x0000000000007941 */ /* 0x000fea0003800000 */
.L_x_1179:
[----:B------:R-:W-:Y:S05]  /*7d30*/  BRA.DIV ~URZ, `(.L_x_1181) ;  /* 0x000166f27f007947 */ /* 0x000fea000b800000 */
[----:B---3--:R3:W2:Y:S04]  /*7d40*/  SHFL.IDX PT, R7, R17, 0x5, 0x181f ;  /* 0x00b81f0011077f89 */ /* 0x0086a800000e0000 */
[----:B-1----:R3:W1:Y:S02]  /*7d50*/  SHFL.IDX PT, R0, R16, 0x5, 0x181f ;  /* 0x00b81f0010007f89 */ /* 0x00266400000e0000 */
.L_x_1309:
[----:B------:R-:W-:Y:S01]  /*7d60*/  IADD3 R2, R11, 0x50, RZ ;  /* 0x000000500b027810 */ /* 0x000fe20007ffe0ff */
[----:B------:R-:W-:Y:S03]  /*7d70*/  BSSY B0, `(.L_x_1182) ;  /* 0x0000014000007945 */ /* 0x000fe60003800000 */
[----:B------:R-:W-:-:S13]  /*7d80*/  ISETP.GE.AND P0, PT, R2, R12, PT ;  /* 0x0000000c0200720c */ /* 0x000fda0003f06270 */
[----:B------:R-:W-:Y:S05]  /*7d90*/  @P0 BRA `(.L_x_1183) ;  /* 0x0000011000000947 */ /* 0x000fea0003800000 */
[C---:B------:R-:W-:Y:S02]  /*7da0*/  IMAD.SHL.U32 R8, R108.reuse, 0x8, RZ ;  /* 0x000000086c087824 */ /* 0x040fe400078e00ff */
[----:B------:R-:W-:Y:S02]  /*7db0*/  IMAD.SHL.U32 R13, R108, 0x8, RZ ;  /* 0x000000086c0d7824 */ /* 0x000fe400078e00ff */
[----:B--2---:R-:W-:Y:S01]  /*7dc0*/  IMAD.MOV.U32 R9, RZ, RZ, R7 ;  /* 0x000000ffff097224 */ /* 0x004fe200078e0007 */
        /* <DEDUP_REMOVED lines=14> */
.L_x_1183:
[----:B------:R-:W-:Y:S05]  /*7eb0*/  BSYNC B0 ;  /* 0x0000000000007941 */ /* 0x000fea0003800000 */
.L_x_1182:
[----:B------:R-:W-:Y:S05]  /*7ec0*/  BRA.DIV ~URZ, `(.L_x_1184) ;  /* 0x000166527f007947 */ /* 0x000fea000b800000 */
[----:B--2---:R2:W3:Y:S02]  /*7ed0*/  SHFL.IDX PT, R7, R17, 0x6, 0x181f ;  /* 0x00d81f0011077f89 */ /* 0x0044e400000e0000 */
.L_x_1310:
[----:B------:R-:W-:Y:S05]  /*7ee0*/  BRA.DIV ~URZ, `(.L_x_1185) ;  /* 0x000166b27f007947 */ /* 0x000fea000b800000 */
[----:B-1----:R1:W2:Y:S02]  /*7ef0*/  SHFL.IDX PT, R0, R16, 0x6, 0x181f ;  /* 0x00d81f0010007f89 */ /* 0x0022a400000e0000 */
.L_x_1311:
        /* <DEDUP_REMOVED lines=21> */
.L_x_1187:
[----:B------:R-:W-:Y:S05]  /*8050*/  BSYNC B0 ;  /* 0x0000000000007941 */ /* 0x000fea0003800000 */
.L_x_1186:
[----:B------:R-:W-:Y:S05]  /*8060*/  BRA.DIV ~URZ, `(.L_x_1188) ;  /* 0x000165b27f007947 */ /* 0x000fea000b800000 */
[----:B--23--:R-:W2:Y:S04]  /*8070*/  SHFL.IDX PT, R17, R17, 0x7, 0x181f ;  /* 0x00f81f0011117f89 */ /* 0x00cea800000e0000 */
[----:B-1--4-:R-:W1:Y:S02]  /*8080*/  SHFL.IDX PT, R16, R16, 0x7, 0x181f ;  /* 0x00f81f0010107f89 */ /* 0x012e6400000e0000 */
.L_x_1312:
[----:B------:R-:W-:Y:S01]  /*8090*/  IADD3 R0, R11, 0x70, RZ ;  /* 0x000000700b007810 */ /* 0x000fe20007ffe0ff */
[----:B------:R-:W-:Y:S01]  /*80a0*/  IMAD.SHL.U32 R21, R108, 0x8, RZ ;  /* 0x000000086c157824 */ /* 0x000fe200078e00ff */
[----:B------:R-:W-:Y:S01]  /*80b0*/  IADD3 R2, P1, R1, c[0x0][0x20], RZ ;  /* 0x0000080001027a10 */ /* 0x000fe20007f3e0ff */
[----:B------:R-:W-:Y:S01]  /*80c0*/  ULDC.64 UR4, c[0x0][0x40] ;  /* 0x0000100000047ab9 */ /* 0x000fe20000000a00 */
[----:B------:R-:W-:Y:S01]  /*80d0*/  ISETP.GE.AND P0, PT, R0, R12, PT ;  /* 0x0000000c0000720c */ /* 0x000fe20003f06270 */
[----:B------:R-:W-:Y:S01]  /*80e0*/  UIADD3 UR4, UP0, UR4, 0x160, URZ ;  /* 0x0000016004047890 */ /* 0x000fe2000ff1e03f */
[----:B------:R-:W-:Y:S01]  /*80f0*/  IADD3 R8, P2, R2, 0x8, RZ ;  /* 0x0000000802087810 */ /* 0x000fe20007f5e0ff */
[----:B------:R-:W-:Y:S01]  /*8100*/  IMAD.X R3, RZ, RZ, c[0x0][0x24], P1 ;  /* 0x00000900ff037624 */ /* 0x000fe200008e06ff */
[----:B------:R-:W-:Y:S01]  /*8110*/  MOV R121, 0x30 ;  /* 0x0000003000797802 */ /* 0x000fe20000000f00 */
[----:B------:R-:W-:Y:S01]  /*8120*/  IMAD.SHL.U32 R18, R108, 0x8, RZ ;  /* 0x000000086c127824 */ /* 0x000fe200078e00ff */
[----:B------:R-:W-:Y:S01]  /*8130*/  UIADD3.X UR5, URZ, UR5, URZ, UP0, !UPT ;  /* 0x000000053f057290 */ /* 0x000fe200087fe43f */
[----:B------:R-:W-:Y:S01]  /*8140*/  IMAD.X R9, RZ, RZ, R3, P2 ;  /* 0x000000ffff097224 */ /* 0x000fe200010e0603 */
[----:B------:R-:W-:Y:S01]  /*8150*/  IADD3 R10, P2, R2, 0x10, RZ ;  /* 0x00000010020a7810 */ /* 0x000fe20007f5e0ff */
[----:B------:R-:W-:Y:S01]  /*8160*/  STL.64 [R1+0x20], R2 ;  /* 0x0000200201007387 */ /* 0x000fe20000100a00 */
[----:B------:R-:W-:Y:S01]  /*8170*/  IADD3 R18, R18, 0x40, RZ ;  /* 0x0000004012127810 */ /* 0x000fe20007ffe0ff */
[----:B------:R-:W-:-:S02]  /*8180*/  IMAD.WIDE.U32 R144, R121, c[0x0][0x1e0], RZ ;  /* 0x0000780079907a25 */ /* 0x000fc400078e00ff */
[C---:B-1----:R-:W-:Y:S01]  /*8190*/  @!P0 LEA R14, P1, R21.reuse, R16, 0x1 ;  /* 0x00000010150e8211 */ /* 0x042fe200078208ff */
[----:B------:R1:W-:Y:S01]  /*81a0*/  STL.64 [R1+0x40], R8 ;  /* 0x0000400801007387 */ /* 0x0003e20000100a00 */
[----:B------:R-:W-:Y:S01]  /*81b0*/  @!P0 SHF.R.S32.HI R0, RZ, 0x1f, R18 ;  /* 0x0000001fff008819 */ /* 0x000fe20000011412 */
[----:B------:R-:W-:Y:S01]  /*81c0*/  IMAD.X R11, RZ, RZ, R3, P2 ;  /* 0x000000ffff0b7224 */ /* 0x000fe200010e0603 */
[----:B--2---:R-:W-:Y:S02]  /*81d0*/  @!P0 LEA.HI.X R15, R21, R17, R19, 0x1, P1 ;  /* 0x00000011150f8211 */ /* 0x004fe400008f0c13 */
[----:B------:R-:W-:Y:S02]  /*81e0*/  IADD3 R12, P1, R2, 0x4, RZ ;  /* 0x00000004020c7810 */ /* 0x000fe40007f3e0ff */
[----:B------:R-:W-:Y:S01]  /*81f0*/  @!P0 LEA.HI R0, R0, R18, RZ, 0x3 ;  /* 0x0000001200008211 */ /* 0x000fe200078f18ff */
[----:B------:R2:W-:Y:S01]  /*8200*/  STL.64 [R1+0x28], R10 ;  /* 0x0000280a01007387 */ /* 0x0005e20000100a00 */
[----:B------:R-:W-:-:S02]  /*8210*/  IADD3.X R13, RZ, R3, RZ, P1, !PT ;  /* 0x00000003ff0d7210 */ /* 0x000fc40000ffe4ff */
[----:B------:R-:W-:Y:S01]  /*8220*/  @!P0 LOP3.LUT R7, R0, 0xfffffff8, RZ, 0xc0, !PT ;  /* 0xfffffff800078812 */ /* 0x000fe200078ec0ff */
[----:B------:R-:W-:Y:S02]  /*8230*/  @!P0 IMAD.SHL.U32 R0, R234, 0x2, RZ ;  /* 0x00000002ea008824 */ /* 0x000fe400078e00ff */
[----:B------:R-:W-:Y:S04]  /*8240*/  STL.64 [R1+0x38], R12 ;  /* 0x0000380c01007387 */ /* 0x000fe80000100a00 */
[----:B------:R-:W-:Y:S01]  /*8250*/  @!PT LDS RZ, [RZ] ;  /* 0x00000000fffff984 */ /* 0x000fe20000000800 */
[----:B------:R-:W-:Y:S01]  /*8260*/  @!PT LDS RZ, [RZ] ;  /* 0x00000000fffff984 */ /* 0x000fe20000000800 */
[----:B------:R-:W-:Y:S01]  /*8270*/  @!PT LDS RZ, [RZ] ;  /* 0x00000000fffff984 */ /* 0x000fe20000000800 */
[----:B------:R3:W-:Y:S01]  /*8280*/  @!P0 LDGSTS.E.BYPASS.LTC128B.128 [R0+0xb880], [R14.64], !P4 ;  /* 0x0b8800000e008fae */ /* 0x0007e2000e101d46 */
[----:B-1----:R-:W-:-:S05]  /*8290*/  IADD3 R8, P1, R2, 0x48, RZ ;  /* 0x0000004802087810 */ /* 0x002fca0007f3e0ff */
[----:B------:R-:W-:Y:S02]  /*82a0*/  IMAD.X R9, RZ, RZ, R3, P1 ;  /* 0x000000ffff097224 */ /* 0x000fe400008e0603 */
[----:B--2---:R-:W-:-:S03]  /*82b0*/  IMAD.MOV.U32 R10, RZ, RZ, R16 ;  /* 0x000000ffff0a7224 */ /* 0x004fc600078e0010 */
[----:B------:R1:W-:Y:S01]  /*82c0*/  STL.64 [R1+0x30], R8 ;  /* 0x0000300801007387 */ /* 0x0003e20000100a00 */
[----:B------:R-:W-:-:S04]  /*82d0*/  IMAD.MOV.U32 R11, RZ, RZ, R17 ;  /* 0x000000ffff0b7224 */ /* 0x000fc800078e0011 */
[----:B------:R-:W-:-:S05]  /*82e0*/  @!P0 IMAD.WIDE R10, R7, 0x2, R10 ;  /* 0x00000002070a8825 */ /* 0x000fca00078e020a */
[----:B------:R3:W-:Y:S04]  /*82f0*/  @!P0 LDGSTS.E.BYPASS.LTC128B.128 [R0+0xf880], [R10.64], !P3 ;  /* 0x0f8800000a008fae */ /* 0x0007e8000d901d46 */
[----:B------:R-:W0:Y:S01]  /*8300*/  LDGDEPBAR ;  /* 0x00000000000079af */ /* 0x000e220000000000 */
[----:B-1----:R-:W-:Y:S01]  /*8310*/  MOV R8, UR4 ;  /* 0x0000000400087c02 */ /* 0x002fe20008000f00 */
[----:B------:R-:W-:Y:S01]  /*8320*/  IMAD.U32 R9, RZ, RZ, UR5 ;  /* 0x00000005ff097e24 */ /* 0x000fe2000f8e00ff */
[----:B------:R-:W-:Y:S04]  /*8330*/  WARPSYNC 0xffffffff ;  /* 0xffffffff00007948 */ /* 0x000fe80003800000 */
[----:B------:R1:W-:Y:S01]  /*8340*/  STL.64 [R1+0x18], R8 ;  /* 0x0000180801007387 */ /* 0x0003e20000100a00 */
[----:B---3--:R-:W-:-:S04]  /*8350*/  IMAD R0, R121, c[0x0][0x1e4], RZ ;  /* 0x0000790079007a24 */ /* 0x008fc800078e02ff */
[----:B------:R-:W-:Y:S02]  /*8360*/  IMAD.IADD R141, R0, 0x1, R145 ;  /* 0x00000001008d7824 */ /* 0x000fe400078e0291 */
[----:B------:R-:W2:Y:S04]  /*8370*/  LDL R28, [R1+0xe4] ;  /* 0x0000e400011c7983 */ /* 0x000ea80000100800 */
[----:B------:R-:W3:Y:S04]  /*8380*/  LDL R0, [R1+0x64] ;  /* 0x0000640001007983 */ /* 0x000ee80000100800 */
[----:B------:R-:W4:Y:S04]  /*8390*/  LDL.64 R26, [R1+0xc0] ;  /* 0x0000c000011a7983 */ /* 0x000f280000100a00 */
[----:B------:R-:W4:Y:S01]  /*83a0*/  LDL.LU.64 R24, [R1+0xb0] ;  /* 0x0000b00001187983 */ /* 0x000f220000300a00 */
[----:B------:R-:W-:Y:S01]  /*83b0*/  SHF.R.S32.HI R137, RZ, 0x1f, R127 ;  /* 0x0000001fff897819 */ /* 0x000fe2000001147f */
[----:B------:R-:W-:Y:S01]  /*83c0*/  ULDC.64 UR4, c[0x0][0x1e0] ;  /* 0x0000780000047ab9 */ /* 0x000fe20000000a00 */
[----:B------:R-:W-:Y:S01]  /*83d0*/  IMAD.MOV.U32 R7, RZ, RZ, c[0x0][0x1e0] ;  /* 0x00007800ff077624 */ /* 0x000fe200078e00ff */
[----:B------:R-:W-:-:S02]  /*83e0*/  UIMAD.WIDE.U32 UR12, UR4, 0x20, URZ ;  /* 0x00000020040c78a5 */ /* 0x000fc4000f8e003f */
[----:B------:R-:W-:Y:S01]  /*83f0*/  USHF.L.U32 UR5, UR5, 0x5, URZ ;  /* 0x0000000505057899 */ /* 0x000fe2000800063f */
[----:B------:R-:W-:-:S03]  /*8400*/  IMAD.MOV.U32 R10, RZ, RZ, c[0x0][0x1e4] ;  /* 0x00007900ff0a7624 */ /* 0x000fc600078e00ff */
[----:B------:R-:W-:Y:S01]  /*8410*/  UIADD3 UR9, UR13, UR5, URZ ;  /* 0x000000050d097290 */ /* 0x000fe2000fffe03f */
[----:B------:R-:W-:Y:S01]  /*8420*/  ISETP.GE.AND P6, PT, R21, c[0x0][0x1d4], PT ;  /* 0x0000750015007a0c */ /* 0x000fe20003fc6270 */
[----:B------:R-:W-:Y:S01]  /*8430*/  BAR.SYNC.DEFER_BLOCKING 0x0 ;  /* 0x0000000000007b1d */ /* 0x000fe20000010000 */
[----:B------:R-:W-:Y:S02]  /*8440*/  ISETP.GE.AND P5, PT, R18, c[0x0][0x1d4], PT ;  /* 0x0000750012007a0c */ /* 0x000fe40003fa6270 */
[----:B------:R-:W-:-:S03]  /*8450*/  SHF.R.S32.HI R14, RZ, 0x4, R23 ;  /* 0x00000004ff0e7819 */ /* 0x000fc60000011417 */
[----:B------:R-:W-:Y:S01]  /*8460*/  BSSY B2, `(.L_x_1189) ;  /* 0x0000035000027945 */ /* 0x000fe20003800000 */
[----:B------:R-:W-:Y:S02]  /*8470*/  IADD3 R94, R2, 0x18, RZ ;  /* 0x00000018025e7810 */ /* 0x000fe40007ffe0ff */
[----:B------:R-:W-:Y:S01]  /*8480*/  MOV R143, 0x87b0 ;  /* 0x000087b0008f7802 */ /* 0x000fe20000000f00 */
[----:B--2---:R-:W-:-:S04]  /*8490*/  IMAD R121, R28, -0x30, R121 ;  /* 0xffffffd01c797824 */ /* 0x004fc800078e0279 */
[----:B------:R-:W-:-:S04]  /*84a0*/  IMAD.IADD R138, R121, 0x1, -R117 ;  /* 0x00000001798a7824 */ /* 0x000fc800078e0a75 */
[----:B---3--:R-:W-:-:S05]  /*84b0*/  IMAD.IADD R0, R138, 0x1, R0 ;  /* 0x000000018a007824 */ /* 0x008fca00078e0200 */
[C---:B------:R-:W-:Y:S01]  /*84c0*/  ISETP.GE.AND P2, PT, R0.reuse, 0x1, PT ;  /* 0x000000010000780c */ /* 0x040fe20003f46270 */
[----:B----4-:R-:W-:Y:S01]  /*84d0*/  IMAD.MOV.U32 R24, RZ, RZ, R26 ;  /* 0x000000ffff187224 */ /* 0x010fe200078e001a */
[C---:B------:R-:W-:Y:S02]  /*84e0*/  ISETP.GE.AND P1, PT, R0.reuse, 0x11, PT ;  /* 0x000000110000780c */ /* 0x040fe40003f26270 */
[----:B------:R-:W-:Y:S01]  /*84f0*/  ISETP.GE.AND P0, PT, R0, 0x21, PT ;  /* 0x000000210000780c */ /* 0x000fe20003f06270 */
[----:B------:R-:W-:Y:S02]  /*8500*/  IMAD R0, R141, R127, RZ ;  /* 0x0000007f8d007224 */ /* 0x000fe400078e02ff */
[----:B-1----:R-:W-:-:S04]  /*8510*/  IMAD.WIDE.U32 R8, R127, R144, R24 ;  /* 0x000000907f087225 */ /* 0x002fc800078e0018 */
[----:B------:R-:W-:Y:S02]  /*8520*/  IMAD R0, R137, R144, R0 ;  /* 0x0000009089007224 */ /* 0x000fe400078e0200 */
[----:B------:R-:W-:Y:S02]  /*8530*/  @P2 LEA R12, P3, R8, c[0x0][0x1c8], 0x1 ;  /* 0x00007200080c2a11 */ /* 0x000fe400078608ff */
[----:B------:R-:W-:Y:S01]  /*8540*/  IMAD.IADD R0, R9, 0x1, R0 ;  /* 0x0000000109007824 */ /* 0x000fe200078e0200 */
[----:B------:R-:W-:-:S04]  /*8550*/  @P1 LEA R3, P4, R7, R8, 0x4 ;  /* 0x0000000807031211 */ /* 0x000fc800078820ff */
[C---:B------:R-:W-:Y:S02]  /*8560*/  @P2 LEA.HI.X R13, R8.reuse, c[0x0][0x1cc], R0, 0x1, P3 ;  /* 0x00007300080d2a11 */ /* 0x040fe400018f0c00 */
[----:B------:R-:W-:Y:S02]  /*8570*/  @P0 IADD3 R9, P3, R8, UR12, RZ ;  /* 0x0000000c08090c10 */ /* 0x000fe4000ff7e0ff */
[----:B------:R-:W-:Y:S02]  /*8580*/  @P1 LEA.HI.X R7, R7, R0, R10, 0x4, P4 ;  /* 0x0000000007071211 */ /* 0x000fe400020f240a */
[----:B------:R-:W-:Y:S02]  /*8590*/  @P0 IADD3.X R0, R0, UR9, RZ, P3, !PT ;  /* 0x0000000900000c10 */ /* 0x000fe40009ffe4ff */
[----:B------:R-:W-:Y:S02]  /*85a0*/  @P0 LEA R8, P3, R9, c[0x0][0x1c8], 0x1 ;  /* 0x0000720009080a11 */ /* 0x000fe400078608ff */
[----:B------:R-:W-:-:S02]  /*85b0*/  @P1 LEA R10, P4, R3, c[0x0][0x1c8], 0x1 ;  /* 0x00007200030a1a11 */ /* 0x000fc400078808ff */
[----:B------:R-:W-:Y:S01]  /*85c0*/  @P0 LEA.HI.X R9, R9, c[0x0][0x1cc], R0, 0x1, P3 ;  /* 0x0000730009090a11 */ /* 0x000fe200018f0c00 */
[C---:B------:R-:W-:Y:S01]  /*85d0*/  @P2 IMAD.SHL.U32 R0, R234.reuse, 0x2, RZ ;  /* 0x00000002ea002824 */ /* 0x040fe200078e00ff */
[----:B------:R-:W-:Y:S01]  /*85e0*/  @P1 LEA.HI.X R11, R3, c[0x0][0x1cc], R7, 0x1, P4 ;  /* 0x00007300030b1a11 */ /* 0x000fe200020f0c07 */
[----:B------:R-:W-:-:S03]  /*85f0*/  @P1 IMAD.SHL.U32 R3, R234, 0x2, RZ ;  /* 0x00000002ea031824 */ /* 0x000fc600078e00ff */
[----:B------:R-:W-:Y:S01]  /*8600*/  @!PT LDS RZ, [RZ] ;  /* 0x00000000fffff984 */ /* 0x000fe20000000800 */
[----:B------:R-:W-:Y:S01]  /*8610*/  @!PT LDS RZ, [RZ] ;  /* 0x00000000fffff984 */ /* 0x000fe20000000800 */
[----:B------:R-:W-:Y:S01]  /*8620*/  @!PT LDS RZ, [RZ] ;  /* 0x00000000fffff984 */ /* 0x000fe20000000800 */
[----:B------:R1:W-:Y:S04]  /*8630*/  @P2 LDGSTS.E.BYPASS.LTC128B.128 [R0+0x5080], [R12.64], !P6 ;  /* 0x050800000c002fae */ /* 0x0003e8000f101d46 */
[----:B------:R1:W-:Y:S01]  /*8640*/  @P2 LDGSTS.E.BYPASS.LTC128B.128 [R0+0x6880], [R12.64+0x80], !P5 ;  /* 0x068800800c002fae */ /* 0x0003e2000e901d46 */
[----:B------:R-:W-:-:S03]  /*8650*/  LEA.HI R7, R23, R14, RZ, 0x1 ;  /* 0x0000000e17077211 */ /* 0x000fc600078f08ff */
[----:B------:R2:W-:Y:S04]  /*8660*/  @P1 LDGSTS.E.BYPASS.LTC128B.128 [R3+0x5880], [R10.64], !P6 ;  /* 0x058800000a031fae */ /* 0x0005e8000f101d46 */
[----:B------:R2:W-:Y:S04]  /*8670*/  @P1 LDGSTS.E.BYPASS.LTC128B.128 [R3+0x7080], [R10.64+0x80], !P5 ;  /* 0x070800800a031fae */ /* 0x0005e8000e901d46 */
[----:B------:R3:W-:Y:S01]  /*8680*/  STL.64 [R1+0xb0], R24 ;  /* 0x0000b01801007387 */ /* 0x0007e20000100a00 */
[----:B-1----:R-:W-:-:S05]  /*8690*/  @P0 IMAD.SHL.U32 R0, R234, 0x2, RZ ;  /* 0x00000002ea000824 */ /* 0x002fca00078e00ff */
[----:B------:R1:W-:Y:S01]  /*86a0*/  @P0 LDGSTS.E.BYPASS.LTC128B.128 [R0+0x6080], [R8.64], !P6 ;  /* 0x0608000008000fae */ /* 0x0003e2000f101d46 */
[----:B--2---:R-:W-:-:S03]  /*86b0*/  LOP3.LUT R3, R7, 0xfffffffe, RZ, 0xc0, !PT ;  /* 0xfffffffe07037812 */ /* 0x004fc600078ec0ff */
[----:B------:R1:W-:Y:S04]  /*86c0*/  @P0 LDGSTS.E.BYPASS.LTC128B.128 [R0+0x7880], [R8.64+0x80], !P5 ;  /* 0x0788008008000fae */ /* 0x0003e8000e901d46 */
[----:B------:R-:W0:Y:S01]  /*86d0*/  LDGDEPBAR ;  /* 0x00000000000079af */ /* 0x000e220000000000 */
[----:B------:R-:W-:-:S04]  /*86e0*/  IMAD.IADD R136, R14, 0x1, -R3 ;  /* 0x000000010e887824 */ /* 0x000fc800078e0a03 */
[----:B------:R-:W-:Y:S01]  /*86f0*/  IMAD.SHL.U32 R3, R136, 0x8, RZ ;  /* 0x0000000888037824 */ /* 0x000fe200078e00ff */
[----:B------:R-:W-:Y:S01]  /*8700*/  LOP3.LUT P5, RZ, R108, 0x4, RZ, 0xc0, !PT ;  /* 0x000000046cff7812 */ /* 0x000fe200078ac0ff */
[----:B-1----:R-:W-:-:S05]  /*8710*/  IMAD.SHL.U32 R0, R20, 0x40, RZ ;  /* 0x0000004014007824 */ /* 0x002fca00078e00ff */
[----:B------:R-:W-:Y:S01]  /*8720*/  LOP3.LUT R0, R0, 0x1c0, RZ, 0xc0, !PT ;  /* 0x000001c000007812 */ /* 0x000fe200078ec0ff */
[----:B------:R-:W-:-:S03]  /*8730*/  IMAD.SHL.U32 R8, R108, 0x40, RZ ;  /* 0x000000406c087824 */ /* 0x000fc600078e00ff */
[----:B------:R-:W-:Y:S02]  /*8740*/  SHF.R.U32.HI R7, RZ, 0x3, R0 ;  /* 0x00000003ff077819 */ /* 0x000fe40000011600 */
[----:B------:R-:W-:Y:S01]  /*8750*/  LOP3.LUT R0, R0, 0x8, R3, 0xf8, !PT ;  /* 0x0000000800007812 */ /* 0x000fe200078ef803 */
[----:B------:R-:W-:Y:S01]  /*8760*/  IMAD.SHL.U32 R3, R22, 0x40, RZ ;  /* 0x0000004016037824 */ /* 0x000fe200078e00ff */
[----:B------:R-:W-:Y:S02]  /*8770*/  LOP3.LUT R135, R8, 0x1c0, RZ, 0xc0, !PT ;  /* 0x000001c008877812 */ /* 0x000fe400078ec0ff */
[----:B------:R-:W-:Y:S02]  /*8780*/  LOP3.LUT R140, R0, R7, RZ, 0x3c, !PT ;  /* 0x00000007008c7212 */ /* 0x000fe400078e3cff */
[----:B------:R-:W-:Y:S02]  /*8790*/  LOP3.LUT R139, R3, 0xfffffe00, RZ, 0xc0, !PT ;  /* 0xfffffe00038b7812 */ /* 0x000fe400078ec0ff */
[----:B---3--:R-:W-:Y:S05]  /*87a0*/  CALL.REL.NOINC `($_ZN7cutlass13device_kernelIN5flash19enable_sm80_to_sm89INS1_16FlashAttnFwdSm80INS1_25CollectiveMainloopFwdSm80ILi4ELi1ELb0EN4cute5tupleIJNS5_1CILi128EEENS7_ILi48EEES8_EEELi128ENS_10bfloat16_tEfNS_4arch4Sm80ELb0ELb1ELb1ELb1ELb0ELb1ELb1ELb0EEENS1_21CollectiveEpilogueFwdINS6_IJS8_S8_S9_EEENS6_IJNS7_ILi1EEESH_SH_EEESB_SD_Li128ELb1ELb1ELb0ELb0EEENS1_19SingleTileSchedulerILb1ELb0ELb1ELi128EEEEEEEEEvNT_6ParamsE$_ZZN5flash25CollectiveMainloopFwdSm80ILi4ELi1ELb0EN4cute5tupleIJNS1_1CILi128EEENS3_ILi48EEES4_EEELi128EN7cutlass10bfloat16_tEfNS7_4arch4Sm80ELb0ELb1ELb1ELb1ELb0ELb1ELb1ELb0EE3mmaINS_16FlashAttnFwdSm80ISB_NS_21CollectiveEpilogueFwdINS2_IJS4_S4_S5_EEENS2_IJNS3_ILi1EEESG_SG_EEES8_SA_Li128ELb1ELb1ELb0ELb0EEENS_19SingleTileSchedulerILb1ELb0ELb1ELi128EEEE13SharedStorageENS1_6TensorINS1_11ArrayEngineIfLm128EEENS1_6LayoutINS2_IJNS2_IJNS3_ILi2EEESR_EEESR_NS3_ILi16EEEEEENS2_IJNS2_IJSG_SR_EEENS3_ILi4EEENS3_ILi8EEEEEEEEEENS_7SoftmaxILi4ELi0EEEEEbRKNSB_6ParamsERT0_RT1_iRKNS_16SeqlenInfoQKNewKILb1ELb1EEENS2_IJiiiiEEERT_ENKUlvE_clEv) ;  /* 0x000169e000007944 */ /* 0x008fea0003c00000 */
[----:B------:R-:W-:Y:S05]  /*87b0*/  BSYNC B2 ;  /* 0x0000000000027941 */ /* 0x000fea0003800000 */
.L_x_1189:
[----:B------:R-:W2:Y:S01]  /*87c0*/  LDL R122, [R1+0x10] ;  /* 0x00001000017a7983 */ /* 0x000ea20000100800 */
[----:B------:R-:W-:-:S04]  /*87d0*/  DEPBAR.LE SB0, 0x0 ;  /* 0x000080000000791a */ /* 0x000fc80000000000 */
[----:B------:R3:W5:Y:S01]  /*87e0*/  LDL R120, [R1] ;  /* 0x0000000001787983 */ /* 0x0007620000100800 */
[----:B------:R-:W-:Y:S03]  /*87f0*/  WARPSYNC 0xffffffff ;  /* 0xffffffff00007948 */ /* 0x000fe60003800000 */
[----:B--2---:R3:W-:Y:S02]  /*8800*/  STL [R1+0x74], R122 ;  /* 0x0000747a01007387 */ /* 0x0047e40000100800 */
[----:B------:R-:W2:Y:S04]  /*8810*/  LDL.64 R64, [R1+0xc8] ;  /* 0x0000c80001407983 */ /* 0x000ea80000100a00 */
[----:B------:R-:W2:Y:S04]  /*8820*/  LDL.LU.64 R82, [R1+0xb8] ;  /* 0x0000b80001527983 */ /* 0x000ea80000300a00 */
[----:B------:R-:W4:Y:S04]  /*8830*/  LDL R7, [R1+0x64] ;  /* 0x0000640001077983 */ /* 0x000f280000100800 */
[----:B---3--:R-:W3:Y:S04]  /*8840*/  LDL R123, [R1+0xac] ;  /* 0x0000ac00017b7983 */ /* 0x008ee80000100800 */
[----:B------:R-:W3:Y:S01]  /*8850*/  LDL R80, [R1+0xe8] ;  /* 0x0000e80001507983 */ /* 0x000ee20000100800 */
[----:B------:R-:W-:Y:S01]  /*8860*/  LEA.HI R2, R142, R196, RZ, 0x5 ;  /* 0x000000c48e027211 */ /* 0x000fe200078f28ff */
[----:B------:R-:W-:Y:S01]  /*8870*/  IMAD.SHL.U32 R0, R117, 0x8, RZ ;  /* 0x0000000875007824 */ /* 0x000fe200078e00ff */
[----:B------:R-:W-:Y:S01]  /*8880*/  SHF.R.U32.HI R3, RZ, 0x3, R135 ;  /* 0x00000003ff037819 */ /* 0x000fe20000011687 */
[----:B------:R-:W3:Y:S01]  /*8890*/  LDL R124, [R1+0xa4] ;  /* 0x0000a400017c7983 */ /* 0x000ee20000100800 */
[----:B------:R-:W-:Y:S01]  /*88a0*/  LOP3.LUT P0, RZ, R108, 0x2, RZ, 0xc0, !PT ;  /* 0x000000026cff7812 */ /* 0x000fe2000780c0ff */
[----:B------:R-:W-:-:S02]  /*88b0*/  ULDC.64 UR4, c[0x0][0x208] ;  /* 0x0000820000047ab9 */ /* 0x000fc40000000a00 */
[----:B------:R1:W5:Y:S01]  /*88c0*/  LDL R191, [R1+0xe4] ;  /* 0x0000e40001bf7983 */ /* 0x0003620000100800 */
[----:B------:R-:W-:Y:S01]  /*88d0*/  IMAD.SHL.U32 R2, R2, 0x20, RZ ;  /* 0x0000002002027824 */ /* 0x000fe200078e00ff */
[----:B------:R-:W-:-:S04]  /*88e0*/  LOP3.LUT R0, R135, 0x8, R0, 0xf8, !PT ;  /* 0x0000000887007812 */ /* 0x000fc800078ef800 */
[----:B------:R-:W-:Y:S02]  /*88f0*/  LOP3.LUT R2, R2, 0x7ffffc00, RZ, 0xc0, !PT ;  /* 0x7ffffc0002027812 */ /* 0x000fe400078ec0ff */
[----:B------:R-:W-:Y:S02]  /*8900*/  LOP3.LUT R0, R0, R3, RZ, 0x3c, !PT ;  /* 0x0000000300007212 */ /* 0x000fe400078e3cff */
[----:B------:R-:W-:-:S03]  /*8910*/  IADD3 R2, R140, R139, R2 ;  /* 0x0000008b8c027210 */ /* 0x000fc60007ffe002 */
[----:B------:R-:W-:Y:S02]  /*8920*/  IMAD R0, R136, 0x200, R0 ;  /* 0x0000020088007824 */ /* 0x000fe400078e0200 */
[----:B------:R-:W-:Y:S01]  /*8930*/  IMAD.SHL.U32 R223, R2, 0x2, RZ ;  /* 0x0000000202df7824 */ /* 0x000fe200078e00ff */
[----:B------:R-:W-:Y:S01]  /*8940*/  BAR.SYNC.DEFER_BLOCKING 0x0 ;  /* 0x0000000000007b1d */ /* 0x000fe20000010000 */
[----:B------:R-:W-:-:S05]  /*8950*/  IMAD.SHL.U32 R216, R0, 0x2, RZ ;  /* 0x0000000200d87824 */ /* 0x000fca00078e00ff */
[----:B-1----:R-:W-:Y:S04]  /*8960*/  LDSM.16.M88.4 R8, [R223+0xa080] ;  /* 0x00a08000df08783b */ /* 0x002fe80000000200 */
[----:B------:R-:W1:Y:S04]  /*8970*/  LDSM.16.M88.4 R16, [R216+0x5080] ;  /* 0x00508000d810783b */ /* 0x000e680000000200 */
[----:B------:R-:W1:Y:S04]  /*8980*/  LDSM.16.M88.4 R12, [R223+0x8080] ;  /* 0x00808000df0c783b */ /* 0x000e680000000200 */
[----:B------:R-:W1:Y:S04]  /*8990*/  LDSM.16.M88.4 R20, [R216+0x5880] ;  /* 0x00588000d814783b */ /* 0x000e680000000200 */
[----:B------:R-:W1:Y:S01]  /*89a0*/  LDSM.16.M88.4 R24, [R216+0x6080] ;  /* 0x00608000d818783b */ /* 0x000e620000000200 */
[----:B------:R-:W-:-:S02]  /*89b0*/  IADD3 R0, R216, 0x5080, RZ ;  /* 0x00005080d8007810 */ /* 0x000fc40007ffe0ff */
[----:B------:R-:W-:Y:S02]  /*89c0*/  IADD3 R227, R216, 0x50a0, RZ ;  /* 0x000050a0d8e37810 */ /* 0x000fe40007ffe0ff */
[----:B------:R-:W-:Y:S01]  /*89d0*/  @P0 IADD3 R227, R0, -0x20, RZ ;  /* 0xffffffe000e30810 */ /* 0x000fe20007ffe0ff */
[----:B------:R-:W-:Y:S02]  /*89e0*/  IMAD R0, R137, c[0x0][0x208], RZ ;  /* 0x0000820089007a24 */ /* 0x000fe400078e02ff */
[C---:B------:R-:W-:Y:S02]  /*89f0*/  IMAD.WIDE.U32 R2, R127.reuse, c[0x0][0x208], RZ ;  /* 0x000082007f027a25 */ /* 0x040fe400078e00ff */
[----:B------:R-:W-:Y:S02]  /*8a00*/  LDSM.16.M88.4 R40, [R227+0x800] ;  /* 0x00080000e328783b */ /* 0x000fe40000000200 */
[----:B------:R-:W-:Y:S02]  /*8a10*/  IMAD R0, R127, c[0x0][0x20c], R0 ;  /* 0x000083007f007a24 */ /* 0x000fe400078e0200 */
[----:B------:R-:W-:Y:S01]  /*8a20*/  IMAD R225, R6, 0x2, R223 ;  /* 0x0000000206e17824 */ /* 0x000fe200078e02df */
[----:B------:R-:W-:Y:S01]  /*8a30*/  LDSM.16.M88.4 R44, [R227] ;  /* 0x00000000e32c783b */ /* 0x000fe20000000200 */
[----:B------:R-:W-:-:S03]  /*8a40*/  IMAD.IADD R0, R3, 0x1, R0 ;  /* 0x0000000103007824 */ /* 0x000fc600078e0200 */
[----:B------:R-:W-:Y:S01]  /*8a50*/  LDSM.16.M88.4 R48, [R227+0x1000] ;  /* 0x00100000e330783b */ /* 0x000fe20000000200 */
[----:B------:R-:W-:Y:S01]  /*8a60*/  IMAD R3, R0, 0x30, RZ ;  /* 0x0000003000037824 */ /* 0x000fe200078e02ff */
[C---:B-1----:R-:W-:Y:S08]  /*8a70*/  HMMA.16816.F32.BF16 R28, R8.reuse, R16, RZ ;  /* 0x00000010081c723c */ /* 0x042ff000000418ff */
[----:B------:R-:W-:Y:S08]  /*8a80*/  HMMA.16816.F32.BF16 R52, R8, R18, RZ ;  /* 0x000000120834723c */ /* 0x000ff000000418ff */
[C---:B------:R-:W-:Y:S08]  /*8a90*/  HMMA.16816.F32.BF16 R72, R12.reuse, R16, RZ ;  /* 0x000000100c48723c */ /* 0x040ff000000418ff */
[----:B------:R-:W-:Y:S01]  /*8aa0*/  HMMA.16816.F32.BF16 R68, R12, R18, RZ ;  /* 0x000000120c44723c */ /* 0x000fe200000418ff */
[----:B------:R-:W1:Y:S01]  /*8ab0*/  LDSM.16.M88.4 R16, [R225+0xa080] ;  /* 0x00a08000e110783b */ /* 0x000e620000000200 */
[----:B------:R-:W-:-:S06]  /*8ac0*/  USHF.L.U32 UR10, UR4, 0x5, URZ ;  /* 0x00000005040a7899 */ /* 0x000fcc000800063f */
[----:B------:R-:W-:Y:S01]  /*8ad0*/  HMMA.16816.F32.BF16 R36, R8, R20, RZ ;  /* 0x000000140824723c */ /* 0x000fe200000418ff */
[----:B------:R-:W-:-:S07]  /*8ae0*/  UMOV UR8, 0x5 ;  /* 0x0000000500087882 */ /* 0x000fce0000000000 */
[C---:B------:R-:W-:Y:S08]  /*8af0*/  HMMA.16816.F32.BF16 R32, R8.reuse, R24, RZ ;  /* 0x000000180820723c */ /* 0x040ff000000418ff */
[C---:B------:R-:W-:Y:S08]  /*8b00*/  HMMA.16816.F32.BF16 R56, R8.reuse, R22, RZ ;  /* 0x000000160838723c */ /* 0x040ff000000418ff */
[----:B------:R-:W-:Y:S01]  /*8b10*/  HMMA.16816.F32.BF16 R76, R8, R26, RZ ;  /* 0x0000001a084c723c */ /* 0x000fe200000418ff */
[----:B------:R-:W-:Y:S01]  /*8b20*/  USHF.L.U64.HI UR5, UR4, UR8, UR5 ;  /* 0x0000000804057299 */ /* 0x000fe20008010205 */
[----:B------:R-:W-:-:S06]  /*8b30*/  IMAD.SHL.U32 R234, R234, 0x2, RZ ;  /* 0x00000002eaea7824 */ /* 0x000fcc00078e00ff */
[C---:B------:R-:W-:Y:S08]  /*8b40*/  HMMA.16816.F32.BF16 R60, R12.reuse, R20, RZ ;  /* 0x000000140c3c723c */ /* 0x040ff000000418ff */
[----:B------:R-:W-:Y:S01]  /*8b50*/  HMMA.16816.F32.BF16 R84, R12, R22, RZ ;  /* 0x000000160c54723c */ /* 0x000fe200000418ff */
[----:B------:R-:W1:Y:S01]  /*8b60*/  LDSM.16.M88.4 R20, [R225+0x8080] ;  /* 0x00808000e114783b */ /* 0x000e620000000200 */
[----:B------:R-:W-:-:S06]  /*8b70*/  IMAD R224, R4, 0x2, R223 ;  /* 0x0000000204e07824 */ /* 0x000fcc00078e02df */
[C---:B-1----:R-:W-:Y:S08]  /*8b80*/  HMMA.16816.F32.BF16 R96, R16.reuse, R40, R36 ;  /* 0x000000281060723c */ /* 0x042ff00000041824 */
[C---:B------:R-:W-:Y:S08]  /*8b90*/  HMMA.16816.F32.BF16 R100, R16.reuse, R44, R28 ;  /* 0x0000002c1064723c */ /* 0x040ff0000004181c */
[C---:B------:R-:W-:Y:S08]  /*8ba0*/  HMMA.16816.F32.BF16 R92, R16.reuse, R48, R32 ;  /* 0x00000030105c723c */ /* 0x040ff00000041820 */
[C---:B------:R-:W-:Y:S08]  /*8bb0*/  HMMA.16816.F32.BF16 R88, R16.reuse, R46, R52 ;  /* 0x0000002e1058723c */ /* 0x040ff00000041834 */
[----:B------:R-:W-:Y:S01]  /*8bc0*/  HMMA.16816.F32.BF16 R76, R16, R50, R76 ;  /* 0x00000032104c723c */ /* 0x000fe2000004184c */
[----:B------:R-:W-:-:S07]  /*8bd0*/  IMAD R226, R4, 0x2, R225 ;  /* 0x0000000204e27824 */ /* 0x000fce00078e02e1 */
[C---:B------:R-:W-:Y:S08]  /*8be0*/  HMMA.16816.F32.BF16 R72, R20.reuse, R44, R72 ;  /* 0x0000002c1448723c */ /* 0x040ff00000041848 */
[----:B------:R-:W-:Y:S01]  /*8bf0*/  HMMA.16816.F32.BF16 R52, R20, R46, R68 ;  /* 0x0000002e1434723c */ /* 0x000fe20000041844 */
[----:B--2---:R-:W-:Y:S02]  /*8c00*/  IMAD.MOV.U32 R82, RZ, RZ, R64 ;  /* 0x000000ffff527224 */ /* 0x004fe400078e0040 */
[----:B----4-:R-:W-:Y:S01]  /*8c10*/  IMAD.IADD R0, R138, 0x1, R7 ;  /* 0x000000018a007824 */ /* 0x010fe200078e0207 */
[----:B---3--:R-:W-:Y:S01]  /*8c20*/  ISETP.GE.AND P3, PT, R123, c[0x0][0x1d4], PT ;  /* 0x000075007b007a0c */ /* 0x008fe20003f66270 */
[----:B------:R-:W-:Y:S01]  /*8c30*/  IMAD.WIDE.U32 R8, R2, 0x30, R82 ;  /* 0x0000003002087825 */ /* 0x000fe200078e0052 */
[----:B------:R-:W-:-:S02]  /*8c40*/  ISETP.GE.AND P6, PT, R80, c[0x0][0x1d4], PT ;  /* 0x0000750050007a0c */ /* 0x000fc40003fc6270 */
[C---:B------:R-:W-:Y:S02]  /*8c50*/  ISETP.LT.OR P1, PT, R0.reuse, 0x1, P3 ;  /* 0x000000010000780c */ /* 0x040fe40001f21670 */
[----:B------:R-:W-:Y:S01]  /*8c60*/  ISETP.LT.OR P2, PT, R0, 0x1, P6 ;  /* 0x000000010000780c */ /* 0x000fe20003741670 */
[----:B------:R-:W-:Y:S01]  /*8c70*/  IMAD.IADD R3, R9, 0x1, R3 ;  /* 0x0000000109037824 */ /* 0x000fe200078e0203 */
[----:B------:R-:W-:Y:S01]  /*8c80*/  LEA R2, P0, R8, c[0x0][0x1f8], 0x1 ;  /* 0x00007e0008027a11 */ /* 0x000fe200078008ff */
[----:B------:R-:W-:-:S03]  /*8c90*/  IMAD.U32 R7, RZ, RZ, UR10 ;  /* 0x0000000aff077e24 */ /* 0x000fc6000f8e00ff */
[----:B------:R-:W-:Y:S02]  /*8ca0*/  LEA.HI.X R3, R8, c[0x0][0x1fc], R3, 0x1, P0 ;  /* 0x00007f0008037a11 */ /* 0x000fe400000f0c03 */
[----:B------:R-:W-:-:S03]  /*8cb0*/  IADD3 R8, P0, R2, UR10, RZ ;  /* 0x0000000a02087c10 */ /* 0x000fc6000ff1e0ff */
[----:B------:R-:W-:Y:S01]  /*8cc0*/  @!PT LDS RZ, [RZ] ;  /* 0x00000000fffff984 */ /* 0x000fe20000000800 */
[----:B------:R-:W-:Y:S01]  /*8cd0*/  @!PT LDS RZ, [RZ] ;  /* 0x00000000fffff984 */ /* 0x000fe20000000800 */
[----:B------:R-:W-:Y:S01]  /*8ce0*/  @!PT LDS RZ, [RZ] ;  /* 0x00000000fffff984 */ /* 0x000fe20000000800 */
[----:B------:R1:W-:Y:S01]  /*8cf0*/  LDGSTS.E.BYPASS.LTC128B.128 [R234+0x2080], [R2.64], !P1 ;  /* 0x0208000002ea7fae */ /* 0x0003e2000c901d46 */
[----:B------:R-:W-:Y:S02]  /*8d00*/  IADD3.X R9, R3, UR5, RZ, P0, !PT ;  /* 0x0000000503097c10 */ /* 0x000fe400087fe4ff */
[----:B------:R-:W-:Y:S01]  /*8d10*/  IADD3 R10, P1, P0, R7, 0x80, R2 ;  /* 0x00000080070a7810 */ /* 0x000fe2000783e002 */
[----:B------:R1:W-:Y:S01]  /*8d20*/  LDGSTS.E.BYPASS.LTC128B.128 [R234+0x3880], [R2.64+0x80], !P2 ;  /* 0x0388008002ea7fae */ /* 0x0003e2000d101d46 */
[----:B------:R-:W-:Y:S02]  /*8d30*/  ISETP.GE.AND P2, PT, R123, c[0x0][0x1d4], PT ;  /* 0x000075007b007a0c */ /* 0x000fe40003f46270 */
[C---:B------:R-:W-:Y:S02]  /*8d40*/  ISETP.LT.OR P4, PT, R0.reuse, 0x11, P3 ;  /* 0x000000110000780c */ /* 0x040fe40001f81670 */
[----:B------:R-:W-:Y:S02]  /*8d50*/  IADD3.X R11, RZ, UR5, R3, P1, P0 ;  /* 0x00000005ff0b7c10 */ /* 0x000fe40008fe0403 */
[----:B------:R-:W-:-:S02]  /*8d60*/  ISETP.LT.OR P3, PT, R0, 0x11, P6 ;  /* 0x000000110000780c */ /* 0x000fc40003761670 */
[C---:B------:R-:W-:Y:S02]  /*8d70*/  ISETP.LT.OR P2, PT, R0.reuse, 0x21, P2 ;  /* 0x000000210000780c */ /* 0x040fe40001741670 */
[----:B------:R-:W-:Y:S01]  /*8d80*/  ISETP.LT.OR P1, PT, R0, 0x21, P6 ;  /* 0x000000210000780c */ /* 0x000fe20003721670 */
[----:B------:R-:W-:Y:S01]  /*8d90*/  IMAD.MOV.U32 R0, RZ, RZ, 0x40 ;  /* 0x00000040ff007424 */ /* 0x000fe200078e00ff */
[----:B------:R-:W-:Y:S03]  /*8da0*/  HMMA.16816.F32.BF16 R64, R12, R24, RZ ;  /* 0x000000180c40723c */ /* 0x000fe600000418ff */
[----:B------:R2:W-:Y:S01]  /*8db0*/  LDGSTS.E.BYPASS.LTC128B.128 [R234+0x2880], [R8.64], !P4 ;  /* 0x0288000008ea7fae */ /* 0x0005e2000e101d46 */
[----:B------:R-:W-:-:S03]  /*8dc0*/  SEL R0, R0, 0xffffffc0, !P5 ;  /* 0xffffffc000007807 */ /* 0x000fc60006800000 */
[----:B------:R2:W-:Y:S01]  /*8dd0*/  LDGSTS.E.BYPASS.LTC128B.128 [R234+0x4080], [R10.64], !P3 ;  /* 0x040800000aea7fae */ /* 0x0005e2000d901d46 */
[----:B-1----:R-:W-:Y:S01]  /*8de0*/  IADD3 R2, P0, R8, UR10, RZ ;  /* 0x0000000a08027c10 */ /* 0x002fe2000ff1e0ff */
[----:B------:R-:W-:-:S03]  /*8df0*/  IMAD.IADD R222, R216, 0x1, R0 ;  /* 0x00000001d8de7824 */ /* 0x000fc600078e0200 */
[----:B------:R-:W-:Y:S01]  /*8e00*/  IADD3.X R3, R9, UR5, RZ, P0, !PT ;  /* 0x0000000509037c10 */ /* 0x000fe200087fe4ff */
[----:B------:R-:W-:Y:S01]  /*8e10*/  HMMA.16816.F32.BF16 R24, R12, R26, RZ ;  /* 0x0000001a0c18723c */ /* 0x000fe200000418ff */
[----:B------:R1:W-:Y:S04]  /*8e20*/  STL.64 [R1+0xb8], R82 ;  /* 0x0000b85201007387 */ /* 0x0003e80000100a00 */
[----:B------:R3:W-:Y:S04]  /*8e30*/  LDGSTS.E.BYPASS.LTC128B.128 [R234+0x3080], [R2.64], !P2 ;  /* 0x0308000002ea7fae */ /* 0x0007e8000d101d46 */
[----:B------:R3:W-:Y:S04]  /*8e40*/  LDGSTS.E.BYPASS.LTC128B.128 [R234+0x4880], [R2.64+0x80], !P1 ;  /* 0x0488008002ea7fae */ /* 0x0007e8000c901d46 */
[----:B------:R-:W-:Y:S04]  /*8e50*/  LDSM.16.M88.4 R12, [R224+0xa080] ;  /* 0x00a08000e00c783b */ /* 0x000fe80000000200 */
[----:B------:R-:W4:Y:S04]  /*8e60*/  LDSM.16.M88.4 R36, [R222+0x6080] ;  /* 0x00608000de24783b */ /* 0x000f280000000200 */
[----:B------:R-:W3:Y:S04]  /*8e70*/  LDSM.16.M88.4 R28, [R222+0x5880] ;  /* 0x00588000de1c783b */ /* 0x000ee80000000200 */
[----:B------:R-:W3:Y:S01]  /*8e80*/  LDSM.16.M88.4 R32, [R222+0x5080] ;  /* 0x00508000de20783b */ /* 0x000ee20000000200 */
[----:B-1----:R-:W-:Y:S03]  /*8e90*/  HMMA.16816.F32.BF16 R80, R16, R42, R56 ;  /* 0x0000002a1050723c */ /* 0x002fe60000041838 */
[----:B------:R-:W1:Y:S01]  /*8ea0*/  LDSM.16.M88.4 R16, [R224+0x8080] ;  /* 0x00808000e010783b */ /* 0x000e620000000200 */
[----:B------:R-:W-:-:S03]  /*8eb0*/  IMAD.IADD R221, R0, 0x1, R227 ;  /* 0x0000000100dd7824 */ /* 0x000fc600078e02e3 */
[----:B--2---:R-:W-:Y:S01]  /*8ec0*/  LDSM.16.M88.4 R8, [R226+0xa080] ;  /* 0x00a08000e208783b */ /* 0x004fe20000000200 */
[----:B------:R-:W-:Y:S03]  /*8ed0*/  HMMA.16816.F32.BF16 R60, R20, R40, R60 ;  /* 0x00000028143c723c */ /* 0x000fe6000004183c */
[----:B------:R-:W-:Y:S01]  /*8ee0*/  LDSM.16.M88.4 R68, [R221+0x1000] ;  /* 0x00100000dd44783b */ /* 0x000fe20000000200 */
[----:B------:R-:W-:-:S03]  /*8ef0*/  IMAD R228, R6, 0x2, R224 ;  /* 0x0000000206e47824 */ /* 0x000fc600078e02e0 */
[----:B------:R-:W0:Y:S01]  /*8f00*/  LDGDEPBAR ;  /* 0x00000000000079af */ /* 0x000e220000000000 */
[C---:B------:R-:W-:Y:S03]  /*8f10*/  HMMA.16816.F32.BF16 R56, R20.reuse, R48, R64 ;  /* 0x000000301438723c */ /* 0x040fe60000041840 */
[----:B------:R-:W-:Y:S05]  /*8f20*/  LDSM.16.M88.4 R64, [R221+0x800] ;  /* 0x00080000dd40783b */ /* 0x000fea0000000200 */
[C---:B------:R-:W-:Y:S01]  /*8f30*/  HMMA.16816.F32.BF16 R44, R20.reuse, R42, R84 ;  /* 0x0000002a142c723c */ /* 0x040fe20000041854 */
[----:B------:R-:W2:Y:S07]  /*8f40*/  LDSM.16.M88.4 R40, [R221] ;  /* 0x00000000dd28783b */ /* 0x000eae0000000200 */
[----:B------:R-:W-:Y:S01]  /*8f50*/  HMMA.16816.F32.BF16 R48, R20, R50, R24 ;  /* 0x000000321430723c */ /* 0x000fe20000041818 */
[----:B------:R-:W1:Y:S04]  /*8f60*/  LDSM.16.M88.4 R24, [R226+0x8080] ;  /* 0x00808000e218783b */ /* 0x000e680000000200 */
[----:B------:R-:W-:Y:S03]  /*8f70*/  LDSM.16.M88.4 R20, [R223+0xe080] ;  /* 0x00e08000df14783b */ /* 0x000fe60000000200 */
[C---:B----4-:R-:W-:Y:S08]  /*8f80*/  HMMA.16816.F32.BF16 R104, R12.reuse, R36, R92 ;  /* 0x000000240c68723c */ /* 0x050ff0000004185c */
[C---:B---3--:R-:W-:Y:S08]  /*8f90*/  HMMA.16816.F32.BF16 R92, R12.reuse, R30, R80 ;  /* 0x0000001e0c5c723c */ /* 0x048ff00000041850 */
[C---:B------:R-:W-:Y:S08]  /*8fa0*/  HMMA.16816.F32.BF16 R84, R12.reuse, R32, R100 ;  /* 0x000000200c54723c */ /* 0x040ff00000041864 */
[C---:B------:R-:W-:Y:S08]  /*8fb0*/  HMMA.16816.F32.BF16 R96, R12.reuse, R28, R96 ;  /* 0x0000001c0c60723c */ /* 0x040ff00000041860 */
[C---:B------:R-:W-:Y:S08]  /*8fc0*/  HMMA.16816.F32.BF16 R88, R12.reuse, R34, R88 ;  /* 0x000000220c58723c */ /* 0x040ff00000041858 */
[----:B------:R-:W-:Y:S08]  /*8fd0*/  HMMA.16816.F32.BF16 R80, R12, R38, R76 ;  /* 0x000000260c50723c */ /* 0x000ff0000004184c */
[C---:B-1----:R-:W-:Y:S08]  /*8fe0*/  HMMA.16816.F32.BF16 R12, R16.reuse, R32, R72 ;  /* 0x00000020100c723c */ /* 0x042ff00000041848 */
[C---:B------:R-:W-:Y:S01]  /*8ff0*/  HMMA.16816.F32.BF16 R52, R16.reuse, R34, R52 ;  /* 0x000000221034723c */ /* 0x040fe20000041834 */
[----:B------:R-:W1:Y:S07]  /*9000*/  LDSM.16.M88.4 R32, [R216+0x6880] ;  /* 0x00688000d820783b */ /* 0x000e6e0000000200 */
[C---:B------:R-:W-:Y:S08]  /*9010*/  HMMA.16816.F32.BF16 R60, R16.reuse, R28, R60 ;  /* 0x0000001c103c723c */ /* 0x040ff0000004183c */
[C---:B------:R-:W-:Y:S01]  /*9020*/  HMMA.16816.F32.BF16 R108, R16.reuse, R30, R44 ;  /* 0x0000001e106c723c */ /* 0x040fe2000004182c */
[----:B------:R-:W3:Y:S07]  /*9030*/  LDSM.16.M88.4 R28, [R216+0x7080] ;  /* 0x00708000d81c783b */ /* 0x000eee0000000200 */
[C---:B------:R-:W-:Y:S08]  /*9040*/  HMMA.16816.F32.BF16 R112, R16.reuse, R36, R56 ;  /* 0x000000241070723c */ /* 0x040ff00000041838 */
[----:B------:R-:W-:Y:S01]  /*9050*/  HMMA.16816.F32.BF16 R56, R16, R38, R48 ;  /* 0x000000261038723c */ /* 0x000fe20000041830 */
[----:B------:R-:W4:Y:S04]  /*9060*/  LDSM.16.M88.4 R16, [R216+0x7880] ;  /* 0x00788000d810783b */ /* 0x000f280000000200 */
[----:B------:R-:W-:Y:S03]  /*9070*/  LDSM.16.M88.4 R48, [R227+0x2000] ;  /* 0x00200000e330783b */ /* 0x000fe60000000200 */
[C---:B--2---:R-:W-:Y:S08]  /*9080*/  HMMA.16816.F32.BF16 R44, R8.reuse, R40, R84 ;  /* 0x00000028082c723c */ /* 0x044ff00000041854 */
[C---:B------:R-:W-:Y:S08]  /*9090*/  HMMA.16816.F32.BF16 R72, R8.reuse, R64, R96 ;  /* 0x000000400848723c */ /* 0x040ff00000041860 */
[----:B------:R-:W-:Y:S08]  /*90a0*/  HMMA.16816.F32.BF16 R36, R8, R42, R88 ;  /* 0x0000002a0824723c */ /* 0x000ff00000041858 */
[----:B------:R-:W-:Y:S01]  /*90b0*/  HMMA.16816.F32.BF16 R96, R24, R40, R12 ;  /* 0x000000281860723c */ /* 0x000fe2000004180c */
[----:B------:R-:W2:Y:S07]  /*90c0*/  LDSM.16.M88.4 R12, [R223+0xc080] ;  /* 0x00c08000df0c783b */ /* 0x000eae0000000200 */
[C---:B------:R-:W-:Y:S08]  /*90d0*/  HMMA.16816.F32.BF16 R76, R8.reuse, R66, R92 ;  /* 0x00000042084c723c */ /* 0x040ff0000004185c */
[C---:B------:R-:W-:Y:S08]  /*90e0*/  HMMA.16816.F32.BF16 R104, R8.reuse, R68, R104 ;  /* 0x000000440868723c */ /* 0x040ff00000041868 */
[----:B------:R-:W-:Y:S01]  /*90f0*/  HMMA.16816.F32.BF16 R100, R8, R70, R80 ;  /* 0x000000460864723c */ /* 0x000fe20000041850 */
[----:B------:R-:W1:Y:S07]  /*9100*/  LDSM.16.M88.4 R8, [R225+0xe080] ;  /* 0x00e08000e108783b */ /* 0x000e6e0000000200 */
[C---:B------:R-:W-:Y:S01]  /*9110*/  HMMA.16816.F32.BF16 R92, R24.reuse, R64, R60 ;  /* 0x00000040185c723c */ /* 0x040fe2000004183c */
[----:B------:R-:W2:Y:S07]  /*9120*/  LDSM.16.M88.4 R60, [R227+0x2800] ;  /* 0x00280000e33c783b */ /* 0x000eae0000000200 */
[C---:B------:R-:W-:Y:S01]  /*9130*/  HMMA.16816.F32.BF16 R88, R24.reuse, R42, R52 ;  /* 0x0000002a1858723c */ /* 0x040fe20000041834 */
[----:B------:R-:W2:Y:S07]  /*9140*/  LDSM.16.M88.4 R52, [R227+0x1800] ;  /* 0x00180000e334783b */ /* 0x000eae0000000200 */
[C---:B------:R-:W-:Y:S08]  /*9150*/  HMMA.16816.F32.BF16 R108, R24.reuse, R66, R108 ;  /* 0x00000042186c723c */ /* 0x040ff0000004186c */
[C---:B------:R-:W-:Y:S08]  /*9160*/  HMMA.16816.F32.BF16 R112, R24.reuse, R68, R112 ;  /* 0x000000441870723c */ /* 0x040ff00000041870 */
[----:B------:R-:W-:Y:S01]  /*9170*/  HMMA.16816.F32.BF16 R84, R24, R70, R56 ;  /* 0x000000461854723c */ /* 0x000fe20000041838 */
[----:B------:R-:W2:Y:S07]  /*9180*/  LDSM.16.M88.4 R24, [R225+0xc080] ;  /* 0x00c08000e118783b */ /* 0x000eae0000000200 */
[C---:B-1----:R-:W-:Y:S08]  /*9190*/  HMMA.16816.F32.BF16 R80, R20.reuse, R32, R44 ;  /* 0x000000201450723c */ /* 0x042ff0000004182c */
[C---:B------:R-:W-:Y:S08]  /*91a0*/  HMMA.16816.F32.BF16 R56, R20.reuse, R34, R36 ;  /* 0x000000221438723c */ /* 0x040ff00000041824 */
[C---:B---3--:R-:W-:Y:S08]  /*91b0*/  HMMA.16816.F32.BF16 R44, R20.reuse, R28, R72 ;  /* 0x0000001c142c723c */ /* 0x048ff00000041848 */
[C---:B------:R-:W-:Y:S08]  /*91c0*/  HMMA.16816.F32.BF16 R40, R20.reuse, R30, R76 ;  /* 0x0000001e1428723c */ /* 0x040ff0000004184c */
[----:B----4-:R-:W-:Y:S08]  /*91d0*/  HMMA.16816.F32.BF16 R36, R20, R16, R104 ;  /* 0x000000101424723c */ /* 0x010ff00000041868 */
[C---:B--2---:R-:W-:Y:S08]  /*91e0*/  HMMA.16816.F32.BF16 R76, R12.reuse, R32, R96 ;  /* 0x000000200c4c723c */ /* 0x044ff00000041860 */
        /* <DEDUP_REMOVED lines=28> */
[----:B------:R-:W-:Y:S01]  /*93b0*/  ISETP.GT.AND P0, PT, R127, R124, PT ;  /* 0x0000007c7f00720c */ /* 0x000fe20003f04270 */
[----:B------:R-:W-:-:S05]  /*93c0*/  DEPBAR.LE SB0, 0x0 ;  /* 0x000080000000791a */ /* 0x000fca0000000000 */
        /* <DEDUP_REMOVED lines=11> */
[----:B------:R-:W-:Y:S01]  /*9480*/  HMMA.16816.F32.BF16 R16, R16, R38, R60 ;  /* 0x000000261010723c */ /* 0x000fe2000004183c */
[----:B------:R-:W-:Y:S01]  /*9490*/  BSSY B0, `(.L_x_1190) ;  /* 0x0000035000007945 */ /* 0x000fe20003800000 */
[----:B------:R-:W-:-:S06]  /*94a0*/  IADD3 R233, R227, 0x800, RZ ;  /* 0x00000800e3e97810 */ /* 0x000fcc0007ffe0ff */
[----:B----4-:R-:W-:Y:S01]  /*94b0*/  HMMA.16816.F32.BF16 R60, R8, R26, R56 ;  /* 0x0000001a083c723c */ /* 0x010fe20000041838 */
[C---:B------:R-:W-:Y:S02]  /*94c0*/  IADD3 R232, R227.reuse, 0x1000, RZ ;  /* 0x00001000e3e87810 */ /* 0x040fe40007ffe0ff */
[----:B------:R-:W-:-:S05]  /*94d0*/  IADD3 R231, R227, 0x1800, RZ ;  /* 0x00001800e3e77810 */ /* 0x000fca0007ffe0ff */
[----:B------:R-:W-:Y:S01]  /*94e0*/  HMMA.16816.F32.BF16 R84, R8, R32, R84 ;  /* 0x000000200854723c */ /* 0x000fe20000041854 */
[C---:B------:R-:W-:Y:S02]  /*94f0*/  IADD3 R230, R227.reuse, 0x2000, RZ ;  /* 0x00002000e3e67810 */ /* 0x040fe40007ffe0ff */
[----:B------:R-:W-:-:S05]  /*9500*/  IADD3 R229, R227, 0x2800, RZ ;  /* 0x00002800e3e57810 */ /* 0x000fca0007ffe0ff */
        /* <DEDUP_REMOVED lines=11> */
[----:B------:R-:W-:Y:S01]  /*95c0*/  @!UPT UIADD3 URZ, URZ, URZ, URZ ;  /* 0x0000003f3f3ff290 */ /* 0x000fe2000fffe03f */
[----:B------:R-:W-:Y:S11]  /*95d0*/  @!P0 BRA `(.L_x_1191) ;  /* 0x0000020000008947 */ /* 0x000ff60003800000 */
[----:B------:R-:W2:Y:S04]  /*95e0*/  LDL.64 R128, [R1+0xb0] ;  /* 0x0000b00001807983 */ /* 0x000ea80000100a00 */
[----:B------:R-:W3:Y:S01]  /*95f0*/  LDL.64 R124, [R1+0xc0] ;  /* 0x0000c000017c7983 */ /* 0x000ee20000100a00 */
[----:B-----5:R-:W-:-:S02]  /*9600*/  IADD3 R0, R191, -0x2, RZ ;  /* 0xfffffffebf007810 */ /* 0x020fc40007ffe0ff */
[----:B------:R-:W-:Y:S02]  /*9610*/  ISETP.GE.AND P4, PT, R123, c[0x0][0x1d4], PT ;  /* 0x000075007b007a0c */ /* 0x000fe40003f86270 */
[----:B------:R-:W-:Y:S01]  /*9620*/  SHF.R.S32.HI R8, RZ, 0x1f, R0 ;  /* 0x0000001fff087819 */ /* 0x000fe20000011400 */
[----:B------:R-:W-:Y:S02]  /*9630*/  IMAD R7, R141, R0, RZ ;  /* 0x000000008d077224 */ /* 0x000fe400078e02ff */
[----:B--2---:R-:W-:Y:S02]  /*9640*/  IMAD.MOV.U32 R3, RZ, RZ, R129 ;  /* 0x000000ffff037224 */ /* 0x004fe400078e0081 */
[----:B---3--:R-:W-:-:S04]  /*9650*/  IMAD.MOV.U32 R2, RZ, RZ, R124 ;  /* 0x000000ffff027224 */ /* 0x008fc800078e007c */
[----:B------:R-:W-:-:S04]  /*9660*/  IMAD.WIDE.U32 R10, R0, R144, R2 ;  /* 0x00000090000a7225 */ /* 0x000fc800078e0002 */
[----:B------:R-:W-:Y:S01]  /*9670*/  IMAD.MOV.U32 R3, RZ, RZ, c[0x0][0x1e0] ;  /* 0x00007800ff037624 */ /* 0x000fe200078e00ff */
[----:B------:R-:W-:Y:S01]  /*9680*/  LEA R2, P0, R10, c[0x0][0x1c8], 0x1 ;  /* 0x000072000a027a11 */ /* 0x000fe200078008ff */
[----:B------:R-:W-:Y:S02]  /*9690*/  IMAD R0, R8, R144, R7 ;  /* 0x0000009008007224 */ /* 0x000fe400078e0207 */
[----:B------:R-:W-:Y:S01]  /*96a0*/  IMAD.MOV.U32 R7, RZ, RZ, c[0x0][0x1e4] ;  /* 0x00007900ff077624 */ /* 0x000fe200078e00ff */
[----:B------:R-:W-:Y:S01]  /*96b0*/  SHF.L.U32 R9, R3, 0x5, RZ ;  /* 0x0000000503097819 */ /* 0x000fe200000006ff */
[----:B------:R-:W-:-:S03]  /*96c0*/  IMAD.IADD R0, R11, 0x1, R0 ;  /* 0x000000010b007824 */ /* 0x000fc600078e0200 */
[----:B------:R-:W-:Y:S02]  /*96d0*/  SHF.L.U64.HI R7, R3, 0x5, R7 ;  /* 0x0000000503077819 */ /* 0x000fe40000010207 */
[-C--:B------:R-:W-:Y:S02]  /*96e0*/  IADD3 R8, P3, R2, R9.reuse, RZ ;  /* 0x0000000902087210 */ /* 0x080fe40007f7e0ff */
[----:B------:R-:W-:Y:S02]  /*96f0*/  LEA.HI.X R3, R10, c[0x0][0x1cc], R0, 0x1, P0 ;  /* 0x000073000a037a11 */ /* 0x000fe400000f0c00 */
[----:B------:R-:W-:Y:S02]  /*9700*/  IADD3 R12, P2, P1, R9, 0x80, R2 ;  /* 0x00000080090c7810 */ /* 0x000fe4000795e002 */
[----:B------:R-:W-:Y:S01]  /*9710*/  IADD3 R10, P0, R8, R9, RZ ;  /* 0x00000009080a7210 */ /* 0x000fe20007f1e0ff */
[C-C-:B------:R-:W-:Y:S01]  /*9720*/  IMAD.X R9, R7.reuse, 0x1, R3.reuse, P3 ;  /* 0x0000000107097824 */ /* 0x140fe200018e0603 */
[----:B------:R-:W-:Y:S01]  /*9730*/  IADD3.X R13, R7, RZ, R3, P2, P1 ;  /* 0x000000ff070d7210 */ /* 0x000fe200017e2403 */
[----:B------:R-:W-:Y:S01]  /*9740*/  @!PT LDS RZ, [RZ] ;  /* 0x00000000fffff984 */ /* 0x000fe20000000800 */
[----:B------:R-:W-:Y:S01]  /*9750*/  @!PT LDS RZ, [RZ] ;  /* 0x00000000fffff984 */ /* 0x000fe20000000800 */
[----:B------:R-:W-:Y:S01]  /*9760*/  @!PT LDS RZ, [RZ] ;  /* 0x00000000fffff984 */ /* 0x000fe20000000800 */
[----:B------:R1:W-:Y:S03]  /*9770*/  LDGSTS.E.BYPASS.LTC128B.128 [R234+0x5080], [R2.64], !P4 ;  /* 0x0508000002ea7fae */ /* 0x0003e6000e101d46 */
[----:B------:R-:W-:Y:S01]  /*9780*/  IADD3.X R11, R9, R7, RZ, P0, !PT ;  /* 0x00000007090b7210 */ /* 0x000fe200007fe4ff */
[----:B------:R1:W-:Y:S04]  /*9790*/  LDGSTS.E.BYPASS.LTC128B.128 [R234+0x6880], [R2.64+0x80], !P6 ;  /* 0x0688008002ea7fae */ /* 0x0003e8000f101d46 */
[----:B------:R1:W-:Y:S04]  /*97a0*/  LDGSTS.E.BYPASS.LTC128B.128 [R234+0x5880], [R8.64], !P4 ;  /* 0x0588000008ea7fae */ /* 0x0003e8000e101d46 */
[----:B------:R1:W-:Y:S04]  /*97b0*/  LDGSTS.E.BYPASS.LTC128B.128 [R234+0x7080], [R12.64], !P6 ;  /* 0x070800000cea7fae */ /* 0x0003e8000f101d46 */
[----:B------:R1:W-:Y:S04]  /*97c0*/  LDGSTS.E.BYPASS.LTC128B.128 [R234+0x6080], [R10.64], !P4 ;  /* 0x060800000aea7fae */ /* 0x0003e8000e101d46 */
[----:B------:R1:W-:Y:S02]  /*97d0*/  LDGSTS.E.BYPASS.LTC128B.128 [R234+0x7880], [R10.64+0x80], !P6 ;  /* 0x078800800aea7fae */ /* 0x0003e4000f101d46 */
.L_x_1191:
[----:B------:R-:W-:Y:S05]  /*97e0*/  BSYNC B0 ;  /* 0x0000000000007941 */ /* 0x000fea0003800000 */
.L_x_1190:
[----:B------:R-:W2:Y:S01]  /*97f0*/  LDL R214, [R1+0x4] ;  /* 0x0000040001d67983 */ /* 0x000ea20000100800 */
[----:B------:R-:W-:Y:S01]  /*9800*/  FMUL.FTZ R0, R49, c[0x0][0x320] ;  /* 0x0000c80031007a20 */ /* 0x000fe20000410000 */
[----:B------:R-:W-:Y:S01]  /*9810*/  LOP3.LUT R236, R236, 0xfffffdff, RZ, 0xc0, !PT ;  /* 0xfffffdffecec7812 */ /* 0x000fe200078ec0ff */
[----:B------:R-:W-:Y:S01]  /*9820*/  IMAD.MOV.U32 R7, RZ, RZ, c[0x0][0x2c4] ;  /* 0x0000b100ff077624 */ /* 0x000fe200078e00ff */
[----:B------:R-:W-:Y:S01]  /*9830*/  MOV R64, c[0x0][0x32c] ;  /* 0x0000cb0000407a02 */ /* 0x000fe20000000f00 */
[----:B------:R3:W4:Y:S01]  /*9840*/  MUFU.TANH R25, R0 ;  /* 0x0000000000197308 */ /* 0x0007220000002400 */
[----:B-1----:R-:W-:Y:S01]  /*9850*/  FMUL.FTZ R2, R40, c[0x0][0x320] ;  /* 0x0000c80028027a20 */ /* 0x002fe20000410000 */
[----:B------:R-:W-:Y:S01]  /*9860*/  ULDC UR4, c[0x0][0x324] ;  /* 0x0000c90000047ab9 */ /* 0x000fe20000000800 */
[----:B------:R-:W-:Y:S01]  /*9870*/  ISETP.NE.AND P0, PT, R7, 0x1, PT ;  /* 0x000000010700780c */ /* 0x000fe20003f05270 */
[----:B------:R-:W-:Y:S01]  /*9880*/  FMUL.FTZ R9, R41, c[0x0][0x320] ;  /* 0x0000c80029097a20 */ /* 0x000fe20000410000 */
[----:B------:R-:W-:Y:S01]  /*9890*/  ULOP3.LUT UR4, URZ, UR4, URZ, 0x33, !UPT ;  /* 0x000000043f047292 */ /* 0x000fe2000f8e333f */
[----:B------:R-:W-:Y:S01]  /*98a0*/  FMUL.FTZ R10, R36, c[0x0][0x320] ;  /* 0x0000c800240a7a20 */ /* 0x000fe20000410000 */
[----:B------:R-:W0:Y:S01]  /*98b0*/  LDGDEPBAR ;  /* 0x00000000000079af */ /* 0x000e220000000000 */
[----:B------:R-:W1:Y:S01]  /*98c0*/  MUFU.TANH R22, R2 ;  /* 0x0000000200167308 */ /* 0x000e620000002400 */
[----:B---3--:R-:W-:-:S07]  /*98d0*/  FMUL.FTZ R0, R44, c[0x0][0x320] ;  /* 0x0000c8002c007a20 */ /* 0x008fce0000410000 */
[----:B------:R-:W3:Y:S01]  /*98e0*/  MUFU.TANH R20, R9 ;  /* 0x0000000900147308 */ /* 0x000ee20000002400 */
[----:B------:R-:W-:-:S04]  /*98f0*/  @P0 LOP3.LUT R236, R236, 0x200, RZ, 0xfc, !PT ;  /* 0x00000200ecec0812 */ /* 0x000fc800078efcff */
[----:B------:R-:W-:-:S03]  /*9900*/  LOP3.LUT R236, R236, 0xfffffeff, RZ, 0xc0, !PT ;  /* 0xfffffeffecec7812 */ /* 0x000fc600078ec0ff */
[----:B------:R1:W1:Y:S08]  /*9910*/  MUFU.TANH R24, R0 ;  /* 0x0000000000187308 */ /* 0x0002700000002400 */
[----:B------:R-:W2:Y:S01]  /*9920*/  MUFU.TANH R19, R10 ;  /* 0x0000000a00137308 */ /* 0x000ea20000002400 */
[----:B-1----:R-:W-:-:S07]  /*9930*/  FMUL.FTZ R0, R45, c[0x0][0x320] ;  /* 0x0000c8002d007a20 */ /* 0x002fce0000410000 */
[----:B------:R1:W1:Y:S02]  /*9940*/  MUFU.TANH R23, R0 ;  /* 0x0000000000177308 */ /* 0x0002640000002400 */
[----:B-1---5:R-:W-:-:S04]  /*9950*/  SHF.R.S32.HI R0, RZ, 0x1f, R120 ;  /* 0x0000001fff007819 */ /* 0x022fc80000011478 */
[CC--:B------:R-:W-:Y:S02]  /*9960*/  LEA.HI R3, R0.reuse, R120.reuse, RZ, 0x2 ;  /* 0x0000007800037211 */ /* 0x0c0fe400078f10ff */
[----:B------:R-:W-:Y:S02]  /*9970*/  LEA.HI R0, R0, R120, RZ, 0x5 ;  /* 0x0000007800007211 */ /* 0x000fe400078f28ff */
[----:B------:R-:W-:Y:S02]  /*9980*/  LOP3.LUT R3, R3, 0xfffffffc, RZ, 0xc0, !PT ;  /* 0xfffffffc03037812 */ /* 0x000fe400078ec0ff */
[--C-:B------:R-:W-:Y:S02]  /*9990*/  SHF.R.S32.HI R7, RZ, 0x5, R0.reuse ;  /* 0x00000005ff077819 */ /* 0x100fe40000011400 */
[----:B------:R-:W-:Y:S01]  /*99a0*/  SHF.R.S32.HI R2, RZ, 0x1f, R0 ;  /* 0x0000001fff027819 */ /* 0x000fe20000011400 */
[----:B------:R-:W-:Y:S01]  /*99b0*/  IMAD.IADD R3, R120, 0x1, -R3 ;  /* 0x0000000178037824 */ /* 0x000fe200078e0a03 */
[----:B------:R-:W-:-:S02]  /*99c0*/  LOP3.LUT R0, R0, 0xffffffe0, RZ, 0xc0, !PT ;  /* 0xffffffe000007812 */ /* 0x000fc400078ec0ff */
[----:B------:R-:W-:Y:S02]  /*99d0*/  LEA.HI R8, R2, R7, RZ, 0x2 ;  /* 0x0000000702087211 */ /* 0x000fe400078f10ff */
[----:B------:R-:W-:Y:S01]  /*99e0*/  LEA.HI R2, R3, R3, RZ, 0x1 ;  /* 0x0000000303027211 */ /* 0x000fe200078f08ff */
[----:B------:R-:W-:Y:S01]  /*99f0*/  IMAD.IADD R0, R120, 0x1, -R0 ;  /* 0x0000000178007824 */ /* 0x000fe200078e0a00 */
[----:B------:R-:W-:Y:S02]  /*9a00*/  LOP3.LUT R8, R8, 0xffffffc, RZ, 0xc0, !PT ;  /* 0x0ffffffc08087812 */ /* 0x000fe400078ec0ff */
[C---:B------:R-:W-:Y:S02]  /*9a10*/  LOP3.LUT R9, R2.reuse, 0x1ffffffe, RZ, 0xc0, !PT ;  /* 0x1ffffffe02097812 */ /* 0x040fe400078ec0ff */
[----:B------:R-:W-:Y:S01]  /*9a20*/  SHF.R.S32.HI R12, RZ, 0x1f, R0 ;  /* 0x0000001fff0c7819 */ /* 0x000fe20000011400 */
[----:B------:R-:W-:Y:S01]  /*9a30*/  IMAD.IADD R11, R7, 0x1, -R8 ;  /* 0x00000001070b7824 */ /* 0x000fe200078e0a08 */
[----:B------:R-:W-:Y:S01]  /*9a40*/  SHF.L.U32 R2, R2, 0x5, RZ ;  /* 0x0000000502027819 */ /* 0x000fe200000006ff */
[----:B------:R-:W-:Y:S01]  /*9a50*/  IMAD.IADD R8, R3, 0x1, -R9 ;  /* 0x0000000103087824 */ /* 0x000fe200078e0a09 */
[----:B------:R-:W-:Y:S01]  /*9a60*/  LEA.HI R7, R12, R0, RZ, 0x2 ;  /* 0x000000000c077211 */ /* 0x000fe200078f10ff */
[----:B------:R-:W-:Y:S01]  /*9a70*/  FMUL.FTZ R3, R37, c[0x0][0x320] ;  /* 0x0000c80025037a20 */ /* 0x000fe20000410000 */
[----:B------:R-:W-:Y:S01]  /*9a80*/  LOP3.LUT R9, R2, 0xffffffc0, RZ, 0xc0, !PT ;  /* 0xffffffc002097812 */ /* 0x000fe200078ec0ff */
[----:B------:R-:W-:Y:S01]  /*9a90*/  IMAD.SHL.U32 R13, R11, 0x10, RZ ;  /* 0x000000100b0d7824 */ /* 0x000fe200078e00ff */
[----:B------:R-:W-:Y:S01]  /*9aa0*/  SHF.R.S32.HI R14, RZ, 0x2, R7 ;  /* 0x00000002ff0e7819 */ /* 0x000fe20000011407 */
[----:B------:R1:W1:Y:S01]  /*9ab0*/  MUFU.TANH R16, R3 ;  /* 0x0000000300107308 */ /* 0x0002620000002400 */
[----:B------:R-:W-:Y:S01]  /*9ac0*/  IMAD.SHL.U32 R8, R8, 0x8, RZ ;  /* 0x0000000808087824 */ /* 0x000fe200078e00ff */
[----:B------:R1:W-:Y:S04]  /*9ad0*/  STL [R1+0xd4], R9 ;  /* 0x0000d40901007387 */ /* 0x0003e80000100800 */
[----:B------:R1:W-:Y:S04]  /*9ae0*/  STL [R1+0xdc], R14 ;  /* 0x0000dc0e01007387 */ /* 0x0003e80000100800 */
[----:B------:R1:W-:Y:S04]  /*9af0*/  STL [R1+0xd8], R13 ;  /* 0x0000d80d01007387 */ /* 0x0003e80000100800 */
[----:B------:R1:W-:Y:S01]  /*9b00*/  STL [R1+0xd0], R8 ;  /* 0x0000d00801007387 */ /* 0x0003e20000100800 */
[----:B--2---:R-:W-:-:S05]  /*9b10*/  IMAD R2, R214, 0x80, R14 ;  /* 0x00000080d6027824 */ /* 0x004fca00078e020e */
[----:B-1----:R-:W-:Y:S01]  /*9b20*/  IADD3 R3, R9, R2, R13 ;  /* 0x0000000209037210 */ /* 0x002fe20007ffe00d */
[----:B------:R-:W-:-:S03]  /*9b30*/  FMUL.FTZ R2, R32, c[0x0][0x320] ;  /* 0x0000c80020027a20 */ /* 0x000fc60000410000 */
[----:B------:R-:W-:Y:S01]  /*9b40*/  IADD3 R9, R8, R3, RZ ;  /* 0x0000000308097210 */ /* 0x000fe20007ffe0ff */
[----:B------:R1:W2:Y:S04]  /*9b50*/  MUFU.TANH R14, R2 ;  /* 0x00000002000e7308 */ /* 0x0002a80000002400 */
[----:B------:R-:W-:-:S05]  /*9b60*/  @P0 IMAD.HI.U32 R3, R9, c[0x0][0x2c8], RZ ;  /* 0x0000b20009030a27 */ /* 0x000fca00078e00ff */
[----:B------:R-:W-:Y:S01]  /*9b70*/  @P0 SHF.R.U32.HI R9, RZ, c[0x0][0x2cc], R3 ;  /* 0x0000b300ff090a19 */ /* 0x000fe20000011603 */
[----:B------:R-:W-:Y:S01]  /*9b80*/  FMUL.FTZ R3, R56, c[0x0][0x320] ;  /* 0x0000c80038037a20 */ /* 0x000fe20000410000 */
[----:B------:R-:W-:-:S03]  /*9b90*/  ISETP.GE.AND P0, PT, R64, 0x1, PT ;  /* 0x000000014000780c */ /* 0x000fc60003f06270 */
[----:B------:R-:W2:Y:S01]  /*9ba0*/  MUFU.TANH R12, R3 ;  /* 0x00000003000c7308 */ /* 0x000ea20000002400 */
[----:B-1----:R-:W-:-:S07]  /*9bb0*/  FMUL.FTZ R2, R33, c[0x0][0x320] ;  /* 0x0000c80021027a20 */ /* 0x002fce0000410000 */
[----:B------:R1:W1:Y:S02]  /*9bc0*/  MUFU.TANH R13, R2 ;  /* 0x00000002000d7308 */ /* 0x0002640000002400 */
[----:B------:R-:W-:Y:S02]  /*9bd0*/  @P0 LOP3.LUT R236, R236, 0x100, RZ, 0xfc, !PT ;  /* 0x00000100ecec0812 */ /* 0x000fe400078efcff */
[----:B-1----:R-:W-:Y:S02]  /*9be0*/  LOP3.LUT R2, R7, 0x7ffffffc, RZ, 0xc0, !PT ;  /* 0x7ffffffc07027812 */ /* 0x002fe400078ec0ff */
[----:B------:R-:W1:Y:S03]  /*9bf0*/  SHFL.IDX PT, R7, R9, RZ, 0x1c1f ;  /* 0x001c1fff09077589 */ /* 0x000e6600000e0000 */
[----:B------:R-:W-:Y:S02]  /*9c00*/  IMAD.IADD R3, R0, 0x1, -R2 ;  /* 0x0000000100037824 */ /* 0x000fe400078e0a02 */
[----:B------:R-:W-:-:S02]  /*9c10*/  FMUL.FTZ R2, R57, c[0x0][0x320] ;  /* 0x0000c80039027a20 */ /* 0x000fc40000410000 */
[----:B------:R-:W-:Y:S02]  /*9c20*/  IMAD.IADD R0, R121, 0x1, R5 ;  /* 0x0000000179007824 */ /* 0x000fe400078e0205 */
[----:B------:R-:W-:Y:S01]  /*9c30*/  IMAD.SHL.U32 R8, R3, 0x2, RZ ;  /* 0x0000000203087824 */ /* 0x000fe200078e00ff */
[----:B------:R1:W1:Y:S01]  /*9c40*/  MUFU.TANH R11, R2 ;  /* 0x00000002000b7308 */ /* 0x0002620000002400 */
[----:B------:R-:W-:Y:S02]  /*9c50*/  FMUL.FTZ R3, R48, c[0x0][0x320] ;  /* 0x0000c80030037a20 */ /* 0x000fe40000410000 */
[--C-:B------:R-:W-:Y:S01]  /*9c60*/  IMAD.IADD R18, R0, 0x1, -R8.reuse ;  /* 0x0000000100127824 */ /* 0x100fe200078e0a08 */
[----:B------:R2:W-:Y:S01]  /*9c70*/  STL [R1+0x90], R8 ;  /* 0x0000900801007387 */ /* 0x0005e20000100800 */
[----:B------:R-:W-:-:S03]  /*9c80*/  IMAD.IADD R21, R121, 0x1, -R8 ;  /* 0x0000000179157824 */ /* 0x000fc600078e0a08 */
[----:B------:R2:W2:Y:S01]  /*9c90*/  MUFU.TANH R10, R3 ;  /* 0x00000003000a7308 */ /* 0x0004a20000002400 */
[----:B-1----:R-:W-:Y:S02]  /*9ca0*/  IADD3 R2, -R8, 0x1, R0 ;  /* 0x0000000108027810 */ /* 0x002fe40007ffe100 */
[----:B------:R-:W-:-:S03]  /*9cb0*/  IADD3 R0, R139, R140, RZ ;  /* 0x0000008c8b007210 */ /* 0x000fc60007ffe0ff */
[----:B------:R-:W-:-:S05]  /*9cc0*/  IMAD.IADD R2, R2, 0x1, -R122 ;  /* 0x0000000102027824 */ /* 0x000fca00078e0a7a */
[C---:B------:R-:W-:Y:S02]  /*9cd0*/  IADD3 R15, R2.reuse, c[0x0][0x328], RZ ;  /* 0x0000ca00020f7a10 */ /* 0x040fe40007ffe0ff */
[----:B------:R-:W-:-:S03]  /*9ce0*/  IADD3 R17, R2, UR4, RZ ;  /* 0x0000000402117c10 */ /* 0x000fc6000fffe0ff */
[--C-:B--2---:R-:W-:Y:S02]  /*9cf0*/  IMAD.IADD R3, R15, 0x1, R7.reuse ;  /* 0x000000010f037824 */ /* 0x104fe400078e0207 */
[----:B------:R-:W-:-:S03]  /*9d00*/  IMAD.IADD R2, R17, 0x1, R7 ;  /* 0x0000000111027824 */ /* 0x000fc600078e0207 */
[----:B------:R-:W-:Y:S01]  /*9d10*/  IMNMX R3, R18, R3, PT ;  /* 0x0000000312037217 */ /* 0x000fe20003800200 */
[----:B------:R-:W-:Y:S05]  /*9d20*/  @!P0 BRA `(.L_x_1192) ;  /* 0x0000012000008947 */ /* 0x000fea0003800000 */
[----:B---34-:R-:W-:Y:S01]  /*9d30*/  IADD3 R7, -R122, R5, R7 ;  /* 0x000000057a077210 */ /* 0x018fe20007ffe107 */
        /* <DEDUP_REMOVED lines=9> */
.L_x_1194:
[----:B------:R-:W-:-:S13]  /*9dd0*/  ISETP.NE.AND P0, PT, R64, 0x1, PT ;  /* 0x000000014000780c */ /* 0x000fda0003f05270 */
[----:B------:R-:W-:-:S05]  /*9de0*/  @P0 IMAD.HI.U32 R8, R7, c[0x0][0x330], RZ ;  /* 0x0000cc0007080a27 */ /* 0x000fca00078e00ff */
[----:B------:R-:W-:Y:S02]  /*9df0*/  @P0 SHF.R.U32.HI R7, RZ, c[0x0][0x334], R8 ;  /* 0x0000cd00ff070a19 */ /* 0x000fe40000011608 */
.L_x_1195:
[----:B------:R-:W-:Y:S05]  /*9e00*/  BSYNC B0 ;  /* 0x0000000000007941 */ /* 0x000fea0003800000 */
.L_x_1193:
[----:B------:R-:W-:-:S05]  /*9e10*/  IMAD R7, R7, c[0x0][0x32c], R21 ;  /* 0x0000cb0007077a24 */ /* 0x000fca00078e0215 */
[----:B------:R-:W-:Y:S02]  /*9e20*/  IADD3 R8, R7, c[0x0][0x32c], RZ ;  /* 0x0000cb0007087a10 */ /* 0x000fe40007ffe0ff */
[----:B------:R-:W-:Y:S02]  /*9e30*/  IMNMX R2, R2, R7, !PT ;  /* 0x0000000702027217 */ /* 0x000fe40007800200 */
[----:B------:R-:W-:Y:S02]  /*9e40*/  IMNMX R3, R3, R8, PT ;  /* 0x0000000803037217 */ /* 0x000fe40003800200 */
.L_x_1192:
[C---:B---34-:R-:W-:Y:S01]  /*9e50*/  ISETP.GE.AND P0, PT, R121.reuse, 0x2, PT ;  /* 0x000000027900780c */ /* 0x058fe20003f06270 */
[----:B------:R-:W1:Y:S01]  /*9e60*/  SHFL.IDX PT, R7, R9, 0x1, 0x1c1f ;  /* 0x003c1f0009077f89 */ /* 0x000e6200000e0000 */
[----:B------:R-:W-:Y:S02]  /*9e70*/  ISETP.GE.AND P1, PT, R121, 0x9, PT ;  /* 0x000000097900780c */ /* 0x000fe40003f26270 */
[----:B------:R-:W-:Y:S02]  /*9e80*/  P2R R31, PR, RZ, 0x1 ;  /* 0x00000001ff1f7803 */ /* 0x000fe40000000000 */
[----:B------:R-:W-:-:S02]  /*9e90*/  ISETP.GT.AND P0, PT, R2, 0x1, !P0 ;  /* 0x000000010200780c */ /* 0x000fc40004704270 */
[----:B------:R-:W-:Y:S02]  /*9ea0*/  P2R R30, PR, RZ, 0x2 ;  /* 0x00000002ff1e7803 */ /* 0x000fe40000000000 */
[----:B------:R-:W-:Y:S02]  /*9eb0*/  ISETP.LT.OR P0, PT, R3, 0x2, P0 ;  /* 0x000000020300780c */ /* 0x000fe40000701670 */
[----:B------:R-:W-:Y:S02]  /*9ec0*/  ISETP.GE.AND P6, PT, R121, 0x11, PT ;  /* 0x000000117900780c */ /* 0x000fe40003fc6270 */
[----:B------:R-:W-:Y:S02]  /*9ed0*/  FSEL R48, R11, -INF , !P0 ;  /* 0xff8000000b307808 */ /* 0x000fe40004000000 */
[----:B------:R-:W-:Y:S02]  /*9ee0*/  ISETP.GT.AND P0, PT, R2, 0x8, !P1 ;  /* 0x000000080200780c */ /* 0x000fe40004f04270 */
[----:B------:R-:W-:-:S02]  /*9ef0*/  ISETP.GE.AND P1, PT, R121, 0xa, PT ;  /* 0x0000000a7900780c */ /* 0x000fc40003f26270 */
[----:B------:R-:W-:Y:S02]  /*9f00*/  ISETP.LT.OR P0, PT, R3, 0x9, P0 ;  /* 0x000000090300780c */ /* 0x000fe40000701670 */
[C---:B------:R-:W-:Y:S02]  /*9f10*/  ISETP.GE.AND P5, PT, R121.reuse, 0x12, PT ;  /* 0x000000127900780c */ /* 0x040fe40003fa6270 */
[----:B------:R-:W-:Y:S02]  /*9f20*/  FSEL R49, R10, -INF , !P0 ;  /* 0xff8000000a317808 */ /* 0x000fe40004000000 */
[----:B------:R-:W-:Y:S02]  /*9f30*/  ISETP.GT.AND P0, PT, R2, 0x9, !P1 ;  /* 0x000000090200780c */ /* 0x000fe40004f04270 */
[----:B------:R-:W-:Y:S02]  /*9f40*/  ISETP.GE.AND P4, PT, R121, 0x19, PT ;  /* 0x000000197900780c */ /* 0x000fe40003f86270 */
[----:B------:R-:W-:-:S02]  /*9f50*/  ISETP.LT.OR P0, PT, R3, 0xa, P0 ;  /* 0x0000000a0300780c */ /* 0x000fc40000701670 */
[----:B------:R-:W-:Y:S02]  /*9f60*/  ISETP.GE.AND P3, PT, R121, 0x1a, PT ;  /* 0x0000001a7900780c */ /* 0x000fe40003f66270 */
[----:B------:R-:W-:Y:S02]  /*9f70*/  FSEL R52, R25, -INF , !P0 ;  /* 0xff80000019347808 */ /* 0x000fe40004000000 */
[----:B------:R-:W-:Y:S02]  /*9f80*/  ISETP.GT.AND P0, PT, R2, 0x10, !P6 ;  /* 0x000000100200780c */ /* 0x000fe40007704270 */
[----:B------:R-:W-:Y:S02]  /*9f90*/  ISETP.GE.AND P2, PT, R121, 0x21, PT ;  /* 0x000000217900780c */ /* 0x000fe40003f46270 */
[----:B------:R-:W-:Y:S02]  /*9fa0*/  ISETP.LT.OR P0, PT, R3, 0x11, P0 ;  /* 0x000000110300780c */ /* 0x000fe40000701670 */
[----:B------:R-:W-:-:S02]  /*9fb0*/  P2R R29, PR, RZ, 0x2 ;  /* 0x00000002ff1d7803 */ /* 0x000fc40000000000 */
[----:B------:R-:W-:Y:S02]  /*9fc0*/  FSEL R53, R24, -INF , !P0 ;  /* 0xff80000018357808 */ /* 0x000fe40004000000 */
[----:B------:R-:W-:Y:S02]  /*9fd0*/  ISETP.GT.AND P0, PT, R2, 0x11, !P5 ;  /* 0x000000110200780c */ /* 0x000fe40006f04270 */
[----:B------:R-:W-:Y:S02]  /*9fe0*/  ISETP.GE.AND P1, PT, R121, 0x22, PT ;  /* 0x000000227900780c */ /* 0x000fe40003f26270 */
[----:B------:R-:W-:Y:S02]  /*9ff0*/  ISETP.LT.OR P0, PT, R3, 0x12, P0 ;  /* 0x000000120300780c */ /* 0x000fe40000701670 */
[----:B------:R-:W-:Y:S02]  /*a000*/  P2R R28, PR, RZ, 0x2 ;  /* 0x00000002ff1c7803 */ /* 0x000fe40000000000 */
[----:B------:R-:W-:-:S02]  /*a010*/  FSEL R55, R23, -INF , !P0 ;  /* 0xff80000017377808 */ /* 0x000fc40004000000 */
        /* <DEDUP_REMOVED lines=21> */
[----:B------:R-:W-:-:S04]  /*a170*/  ISETP.GE.AND P0, PT, R121, 0x2a, PT ;  /* 0x0000002a7900780c */ /* 0x000fc80003f06270 */
[----:B------:R-:W-:Y:S02]  /*a180*/  P2R R26, PR, RZ, 0x1 ;  /* 0x00000001ff1a7803 */ /* 0x000fe40000000000 */
[----:B------:R-:W-:Y:S01]  /*a190*/  ISETP.GT.AND P0, PT, R2, 0x29, !P0 ;  /* 0x000000290200780c */ /* 0x000fe20004704270 */
[----:B------:R-:W-:-:S03]  /*a1a0*/  FMUL.FTZ R2, R42, c[0x0][0x320] ;  /* 0x0000c8002a027a20 */ /* 0x000fc60000410000 */
[----:B------:R-:W-:Y:S01]  /*a1b0*/  ISETP.LT.OR P0, PT, R3, 0x2a, P0 ;  /* 0x0000002a0300780c */ /* 0x000fe20000701670 */
[----:B------:R2:W3:Y:S01]  /*a1c0*/  MUFU.TANH R25, R2 ;  /* 0x0000000200197308 */ /* 0x0004e20000002400 */
[----:B-1----:R-:W-:Y:S02]  /*a1d0*/  IMAD.IADD R3, R15, 0x1, R7 ;  /* 0x000000010f037824 */ /* 0x002fe400078e0207 */
[----:B------:R-:W-:Y:S02]  /*a1e0*/  FSEL R172, R13, -INF , !P0 ;  /* 0xff8000000dac7808 */ /* 0x000fe40004000000 */
[----:B------:R-:W-:Y:S02]  /*a1f0*/  ISETP.GE.AND P0, PT, R64, 0x1, PT ;  /* 0x000000014000780c */ /* 0x000fe40003f06270 */
[----:B------:R-:W-:Y:S01]  /*a200*/  IMNMX R3, R18, R3, PT ;  /* 0x0000000312037217 */ /* 0x000fe20003800200 */
[----:B--2---:R-:W-:-:S04]  /*a210*/  FMUL.FTZ R2, R46, c[0x0][0x320] ;  /* 0x0000c8002e027a20 */ /* 0x004fc80000410000 */
[----:B------:R1:W2:Y:S02]  /*a220*/  MUFU.TANH R24, R2 ;  /* 0x0000000200187308 */ /* 0x0002a40000002400 */
[----:B-1----:R-:W-:-:S06]  /*a230*/  FMUL.FTZ R2, R34, c[0x0][0x320] ;  /* 0x0000c80022027a20 */ /* 0x002fcc0000410000 */
[----:B------:R1:W4:Y:S02]  /*a240*/  MUFU.TANH R23, R2 ;  /* 0x0000000200177308 */ /* 0x0003240000002400 */
        /* <DEDUP_REMOVED lines=30> */
.L_x_1198:
[----:B------:R-:W-:-:S13]  /*a430*/  ISETP.NE.AND P0, PT, R64, 0x1, PT ;  /* 0x000000014000780c */ /* 0x000fda0003f05270 */
[----:B------:R-:W-:-:S05]  /*a440*/  @P0 IMAD.HI.U32 R8, R7, c[0x0][0x330], RZ ;  /* 0x0000cc0007080a27 */ /* 0x000fca00078e00ff */
[----:B------:R-:W-:Y:S02]  /*a450*/  @P0 SHF.R.U32.HI R7, RZ, c[0x0][0x334], R8 ;  /* 0x0000cd00ff070a19 */ /* 0x000fe40000011608 */
.L_x_1199:
[----:B------:R-:W-:Y:S05]  /*a460*/  BSYNC B0 ;  /* 0x0000000000007941 */ /* 0x000fea0003800000 */
.L_x_1197:
[----:B------:R-:W-:-:S05]  /*a470*/  IMAD R7, R7, c[0x0][0x32c], R21 ;  /* 0x0000cb0007077a24 */ /* 0x000fca00078e0215 */
[----:B------:R-:W-:Y:S02]  /*a480*/  IADD3 R8, R7, c[0x0][0x32c], RZ ;  /* 0x0000cb0007087a10 */ /* 0x000fe40007ffe0ff */
[----:B------:R-:W-:Y:S02]  /*a490*/  IMNMX R2, R2, R7, !PT ;  /* 0x0000000702027217 */ /* 0x000fe40007800200 */
[----:B------:R-:W-:Y:S02]  /*a4a0*/  IMNMX R3, R3, R8, PT ;  /* 0x0000000803037217 */ /* 0x000fe40003800200 */
.L_x_1196:
        /* <DEDUP_REMOVED lines=36> */
[----:B------:R-:W-:-:S04]  /*a6f0*/  ISETP.GT.AND P0, PT, R2, RZ, !P1 ;  /* 0x000000ff0200720c */ /* 0x000fc80004f04270 */
[----:B------:R-:W-:-:S04]  /*a700*/  ISETP.LT.OR P0, PT, R3, 0x1, P0 ;  /* 0x000000010300780c */ /* 0x000fc80000701670 */
[----:B------:R-:W-:Y:S02]  /*a710*/  FSEL R32, R16, -INF , !P0 ;  /* 0xff80000010207808 */ /* 0x000fe40004000000 */
[----:B------:R-:W-:-:S04]  /*a720*/  ISETP.NE.AND P0, PT, R26, RZ, PT ;  /* 0x000000ff1a00720c */ /* 0x000fc80003f05270 */
        /* <DEDUP_REMOVED lines=42> */
.L_x_1202:
[----:B------:R-:W-:-:S13]  /*a9d0*/  ISETP.NE.AND P0, PT, R64, 0x1, PT ;  /* 0x000000014000780c */ /* 0x000fda0003f05270 */
[----:B------:R-:W-:-:S05]  /*a9e0*/  @P0 IMAD.HI.U32 R8, R7, c[0x0][0x330], RZ ;  /* 0x0000cc0007080a27 */ /* 0x000fca00078e00ff */
[----:B------:R-:W-:Y:S02]  /*a9f0*/  @P0 SHF.R.U32.HI R7, RZ, c[0x0][0x334], R8 ;  /* 0x0000cd00ff070a19 */ /* 0x000fe40000011608 */
.L_x_1203:
[----:B------:R-:W-:Y:S05]  /*aa00*/  BSYNC B0 ;  /* 0x0000000000007941 */ /* 0x000fea0003800000 */
.L_x_1201:
[----:B------:R-:W-:-:S05]  /*aa10*/  IMAD R7, R7, c[0x0][0x32c], R21 ;  /* 0x0000cb0007077a24 */ /* 0x000fca00078e0215 */
[----:B------:R-:W-:Y:S02]  /*aa20*/  IADD3 R8, R7, c[0x0][0x32c], RZ ;  /* 0x0000cb0007087a10 */ /* 0x000fe40007ffe0ff */
[----:B------:R-:W-:Y:S02]  /*aa30*/  IMNMX R2, R2, R7, !PT ;  /* 0x0000000702027217 */ /* 0x000fe40007800200 */
[----:B------:R-:W-:Y:S02]  /*aa40*/  IMNMX R3, R3, R8, PT ;  /* 0x0000000803037217 */ /* 0x000fe40003800200 */
.L_x_1200:
        /* <DEDUP_REMOVED lines=82> */
.L_x_1206:
[----:B------:R-:W-:-:S13]  /*af70*/  ISETP.NE.AND P0, PT, R64, 0x1, PT ;  /* 0x000000014000780c */ /* 0x000fda0003f05270 */
[----:B------:R-:W-:-:S05]  /*af80*/  @P0 IMAD.HI.U32 R8, R7, c[0x0][0x330], RZ ;  /* 0x0000cc0007080a27 */ /* 0x000fca00078e00ff */
[----:B------:R-:W-:Y:S02]  /*af90*/  @P0 SHF.R.U32.HI R7, RZ, c[0x0][0x334], R8 ;  /* 0x0000cd00ff070a19 */ /* 0x000fe40000011608 */
.L_x_1207:
[----:B------:R-:W-:Y:S05]  /*afa0*/  BSYNC B0 ;  /* 0x0000000000007941 */ /* 0x000fea0003800000 */
.L_x_1205:
[----:B------:R-:W-:-:S05]  /*afb0*/  IMAD R7, R7, c[0x0][0x32c], R21 ;  /* 0x0000cb0007077a24 */ /* 0x000fca00078e0215 */
[----:B------:R-:W-:Y:S02]  /*afc0*/  IADD3 R8, R7, c[0x0][0x32c], RZ ;  /* 0x0000cb0007087a10 */ /* 0x000fe40007ffe0ff */
[----:B------:R-:W-:Y:S02]  /*afd0*/  IMNMX R2, R2, R7, !PT ;  /* 0x0000000702027217 */ /* 0x000fe40007800200 */
[----:B------:R-:W-:Y:S02]  /*afe0*/  IMNMX R3, R3, R8, PT ;  /* 0x0000000803037217 */ /* 0x000fe40003800200 */
.L_x_1204:
[----:B--234-:R-:W-:Y:S01]  /*aff0*/  FMNMX.FTZ R140, R40, R48, !PT ;  /* 0x00000030288c7209 */ /* 0x01cfe20007810000 */
[----:B------:R-:W-:Y:S01]  /*b000*/  STL [R1+0xec], R5 ;  /* 0x0000ec0501007387 */ /* 0x000fe20000100800 */
[----:B------:R-:W-:Y:S01]  /*b010*/  ISETP.NE.AND P0, PT, R31, RZ, PT ;  /* 0x000000ff1f00720c */ /* 0x000fe20003f05270 */
[----:B------:R-:W-:Y:S01]  /*b020*/  IMAD.SHL.U32 R217, R0, 0x2, RZ ;  /* 0x0000000200d97824 */ /* 0x000fe200078e00ff */
[----:B------:R-:W-:Y:S01]  /*b030*/  FMNMX.FTZ R140, R49, R140, !PT ;  /* 0x0000008c318c7209 */ /* 0x000fe20007810000 */
[----:B------:R-:W-:Y:S01]  /*b040*/  STL [R1+0xf8], R222 ;  /* 0x0000f8de01007387 */ /* 0x000fe20000100800 */
[----:B------:R-:W-:Y:S01]  /*b050*/  ISETP.GT.AND P0, PT, R2, 0x1, !P0 ;  /* 0x000000010200780c */ /* 0x000fe20004704270 */
[----:B------:R-:W-:Y:S01]  /*b060*/  IMAD R218, R6, 0x2, R217 ;  /* 0x0000000206da7824 */ /* 0x000fe200078e02d9 */
[----:B------:R-:W-:Y:S01]  /*b070*/  FMNMX.FTZ R140, R52, R140, !PT ;  /* 0x0000008c348c7209 */ /* 0x000fe20007810000 */
[----:B------:R-:W-:Y:S01]  /*b080*/  STL [R1+0xf4], R221 ;  /* 0x0000f4dd01007387 */ /* 0x000fe20000100800 */
[----:B------:R-:W-:Y:S01]  /*b090*/  ISETP.LT.OR P0, PT, R3, 0x2, P0 ;  /* 0x000000020300780c */ /* 0x000fe20000701670 */
[----:B------:R-:W-:Y:S01]  /*b0a0*/  IMAD R219, R4, 0x2, R218 ;  /* 0x0000000204db7824 */ /* 0x000fe200078e02da */
[----:B------:R-:W-:Y:S01]  /*b0b0*/  FMNMX.FTZ R140, R53, R140, !PT ;  /* 0x0000008c358c7209 */ /* 0x000fe20007810000 */
[----:B------:R-:W-:Y:S01]  /*b0c0*/  STL [R1+0xf0], R216 ;  /* 0x0000f0d801007387 */ /* 0x000fe20000100800 */
[----:B------:R-:W-:-:S02]  /*b0d0*/  FSEL R13, R13, -INF , !P0 ;  /* 0xff8000000d0d7808 */ /* 0x000fc40004000000 */
[----:B------:R-:W-:Y:S01]  /*b0e0*/  FMNMX.FTZ R140, R55, R140, !PT ;  /* 0x0000008c378c7209 */ /* 0x000fe20007810000 */
[----:B------:R-:W-:Y:S01]  /*b0f0*/  LDSM.16.MT88.4 R80, [R219+0x2080] ;  /* 0x00208000db50783b */ /* 0x000fe20000004200 */
[----:B------:R-:W-:Y:S02]  /*b100*/  ISETP.NE.AND P0, PT, R30, RZ, PT ;  /* 0x000000ff1e00720c */ /* 0x000fe40003f05270 */
[----:B------:R-:W-:Y:S01]  /*b110*/  FMNMX.FTZ R140, R54, R140, !PT ;  /* 0x0000008c368c7209 */ /* 0x000fe20007810000 */
[----:B------:R-:W-:Y:S01]  /*b120*/  LDSM.16.MT88.4 R84, [R217+0x2880] ;  /* 0x00288000d954783b */ /* 0x000fe20000004200 */
[----:B------:R-:W-:Y:S02]  /*b130*/  ISETP.GT.AND P0, PT, R2, 0x8, !P0 ;  /* 0x000000080200780c */ /* 0x000fe40004704270 */
[----:B------:R-:W-:Y:S01]  /*b140*/  FMNMX.FTZ R140, R56, R140, !PT ;  /* 0x0000008c388c7209 */ /* 0x000fe20007810000 */
[----:B------:R-:W-:Y:S01]  /*b150*/  LDSM.16.MT88.4 R72, [R217+0x3880] ;  /* 0x00388000d948783b */ /* 0x000fe20000004200 */
[----:B------:R-:W-:-:S02]  /*b160*/  ISETP.LT.OR P0, PT, R3, 0x9, P0 ;  /* 0x000000090300780c */ /* 0x000fc40000701670 */
[----:B------:R-:W-:Y:S01]  /*b170*/  FMNMX.FTZ R140, R175, R140, !PT ;  /* 0x0000008caf8c7209 */ /* 0x000fe20007810000 */
[----:B------:R-:W-:Y:S01]  /*b180*/  LDSM.16.MT88.4 R60, [R218+0x2080] ;  /* 0x00208000da3c783b */ /* 0x000fe20000004200 */
[----:B------:R-:W-:Y:S02]  /*b190*/  FSEL R15, R12, -INF , !P0 ;  /* 0xff8000000c0f7808 */ /* 0x000fe40004000000 */
[----:B------:R-:W-:Y:S02]  /*b1a0*/  FMNMX.FTZ R140, R174, R140, !PT ;  /* 0x0000008cae8c7209 */ /* 0x000fe40007810000 */
[----:B------:R-:W-:Y:S02]  /*b1b0*/  ISETP.NE.AND P0, PT, R29, RZ, PT ;  /* 0x000000ff1d00720c */ /* 0x000fe40003f05270 */
[----:B------:R-:W-:Y:S02]  /*b1c0*/  FMNMX.FTZ R140, R173, R140, !PT ;  /* 0x0000008cad8c7209 */ /* 0x000fe40007810000 */
[----:B------:R-:W-:-:S02]  /*b1d0*/  ISETP.GT.AND P0, PT, R2, 0x9, !P0 ;  /* 0x000000090200780c */ /* 0x000fc40004704270 */
[----:B------:R-:W-:Y:S02]  /*b1e0*/  FMNMX.FTZ R140, R172, R140, !PT ;  /* 0x0000008cac8c7209 */ /* 0x000fe40007810000 */
[----:B------:R-:W-:Y:S02]  /*b1f0*/  ISETP.LT.OR P0, PT, R3, 0xa, P0 ;  /* 0x0000000a0300780c */ /* 0x000fe40000701670 */
[----:B------:R-:W-:Y:S01]  /*b200*/  FMNMX.FTZ R142, R32, R35, !PT ;  /* 0x00000023208e7209 */ /* 0x000fe20007810000 */
[----:B------:R-:W1:Y:S01]  /*b210*/  SHFL.BFLY PT, R7, R140, 0x2, 0x1f ;  /* 0x0c401f008c077f89 */ /* 0x000e6200000e0000 */
[----:B------:R-:W-:Y:S02]  /*b220*/  FSEL R12, R11, -INF , !P0 ;  /* 0xff8000000b0c7808 */ /* 0x000fe40004000000 */
[----:B------:R-:W-:Y:S02]  /*b230*/  ISETP.GT.AND P0, PT, R2, 0x10, !P6 ;  /* 0x000000100200780c */ /* 0x000fe40007704270 */
[----:B------:R-:W-:-:S02]  /*b240*/  FMNMX.FTZ R142, R37, R142, !PT ;  /* 0x0000008e258e7209 */ /* 0x000fc40007810000 */
[----:B------:R-:W-:Y:S02]  /*b250*/  ISETP.LT.OR P0, PT, R3, 0x11, P0 ;  /* 0x000000110300780c */ /* 0x000fe40000701670 */
[----:B------:R-:W-:Y:S02]  /*b260*/  FMNMX.FTZ R142, R38, R142, !PT ;  /* 0x0000008e268e7209 */ /* 0x000fe40007810000 */
[----:B------:R-:W-:Y:S02]  /*b270*/  FSEL R17, R20, -INF , !P0 ;  /* 0xff80000014117808 */ /* 0x000fe40004000000 */
[----:B------:R-:W-:Y:S02]  /*b280*/  FMNMX.FTZ R142, R39, R142, !PT ;  /* 0x0000008e278e7209 */ /* 0x000fe40007810000 */
[----:B------:R-:W-:Y:S02]  /*b290*/  ISETP.GT.AND P0, PT, R2, 0x11, !P5 ;  /* 0x000000110200780c */ /* 0x000fe40006f04270 */
[----:B------:R-:W-:-:S02]  /*b2a0*/  FMNMX.FTZ R142, R42, R142, !PT ;  /* 0x0000008e2a8e7209 */ /* 0x000fc40007810000 */
[----:B------:R-:W-:Y:S02]  /*b2b0*/  ISETP.LT.OR P0, PT, R3, 0x12, P0 ;  /* 0x000000120300780c */ /* 0x000fe40000701670 */
[----:B------:R-:W-:Y:S02]  /*b2c0*/  FMNMX.FTZ R142, R43, R142, !PT ;  /* 0x0000008e2b8e7209 */ /* 0x000fe40007810000 */
[----:B------:R-:W-:Y:S02]  /*b2d0*/  FSEL R25, R14, -INF , !P0 ;  /* 0xff8000000e197808 */ /* 0x000fe40004000000 */
[----:B-1----:R-:W-:Y:S02]  /*b2e0*/  FMNMX.FTZ R140, R140, R7, !PT ;  /* 0x000000078c8c7209 */ /* 0x002fe40007810000 */
[----:B------:R-:W-:Y:S02]  /*b2f0*/  ISETP.GT.AND P0, PT, R2, 0x18, !P4 ;  /* 0x000000180200780c */ /* 0x000fe40006704270 */
[----:B------:R-:W-:Y:S01]  /*b300*/  FMNMX.FTZ R142, R44, R142, !PT ;  /* 0x0000008e2c8e7209 */ /* 0x000fe20007810000 */
[----:B------:R-:W1:Y:S01]  /*b310*/  SHFL.BFLY PT, R7, R140, 0x1, 0x1f ;  /* 0x0c201f008c077f89 */ /* 0x000e6200000e0000 */
[----:B------:R-:W-:-:S02]  /*b320*/  ISETP.LT.OR P0, PT, R3, 0x19, P0 ;  /* 0x000000190300780c */ /* 0x000fc40000701670 */
[----:B------:R-:W-:Y:S02]  /*b330*/  FMNMX.FTZ R142, R159, R142, !PT ;  /* 0x0000008e9f8e7209 */ /* 0x000fe40007810000 */
[----:B------:R-:W-:Y:S02]  /*b340*/  ISETP.NE.AND P6, PT, R26, RZ, PT ;  /* 0x000000ff1a00720c */ /* 0x000fe40003fc5270 */
[----:B------:R-:W-:Y:S02]  /*b350*/  FSEL R26, R9, -INF , !P0 ;  /* 0xff800000091a7808 */ /* 0x000fe40004000000 */
[----:B------:R-:W-:Y:S02]  /*b360*/  ISETP.GT.AND P0, PT, R2, 0x19, !P3 ;  /* 0x000000190200780c */ /* 0x000fe40005f04270 */
[----:B------:R-:W-:Y:S02]  /*b370*/  FMNMX.FTZ R142, R158, R142, !PT ;  /* 0x0000008e9e8e7209 */ /* 0x000fe40007810000 */
[----:B------:R-:W-:-:S02]  /*b380*/  ISETP.LT.OR P0, PT, R3, 0x1a, P0 ;  /* 0x0000001a0300780c */ /* 0x000fc40000701670 */
[----:B------:R-:W-:Y:S02]  /*b390*/  FMNMX.FTZ R142, R157, R142, !PT ;  /* 0x0000008e9d8e7209 */ /* 0x000fe40007810000 */
[----:B------:R-:W-:Y:S02]  /*b3a0*/  ISETP.NE.AND P5, PT, R27, RZ, PT ;  /* 0x000000ff1b00720c */ /* 0x000fe40003fa5270 */
[----:B------:R-:W-:Y:S02]  /*b3b0*/  FSEL R27, R16, -INF , !P0 ;  /* 0xff800000101b7808 */ /* 0x000fe40004000000 */
[----:B------:R-:W-:Y:S02]  /*b3c0*/  ISETP.GT.AND P0, PT, R2, 0x20, !P2 ;  /* 0x000000200200780c */ /* 0x000fe40005704270 */
[----:B------:R-:W-:Y:S02]  /*b3d0*/  FMNMX.FTZ R142, R156, R142, !PT ;  /* 0x0000008e9c8e7209 */ /* 0x000fe40007810000 */
[----:B------:R-:W-:-:S02]  /*b3e0*/  ISETP.LT.OR P0, PT, R3, 0x21, P0 ;  /* 0x000000210300780c */ /* 0x000fc40000701670 */
[----:B-1----:R-:W-:Y:S02]  /*b3f0*/  FMNMX.FTZ R140, R140, R7, !PT ;  /* 0x000000078c8c7209 */ /* 0x002fe40007810000 */
[----:B------:R-:W1:Y:S01]  /*b400*/  SHFL.BFLY PT, R7, R142, 0x2, 0x1f ;  /* 0x0c401f008e077f89 */ /* 0x000e6200000e0000 */
[----:B------:R-:W-:Y:S02]  /*b410*/  FSEL R143, R19, -INF , !P0 ;  /* 0xff800000138f7808 */ /* 0x000fe40004000000 */
[----:B------:R-:W-:Y:S01]  /*b420*/  ISETP.GT.AND P0, PT, R2, RZ, !P1 ;  /* 0x000000ff0200720c */ /* 0x000fe20004f04270 */
[----:B------:R-:W-:Y:S01]  /*b430*/  FMUL.FTZ R24, R140, c[0x0][0x2d0] ;  /* 0x0000b4008c187a20 */ /* 0x000fe20000410000 */
[----:B------:R-:W-:Y:S02]  /*b440*/  FMNMX.FTZ R141, R22, R23, !PT ;  /* 0x00000017168d7209 */ /* 0x000fe40007810000 */
[----:B------:R-:W-:Y:S02]  /*b450*/  ISETP.LT.OR P0, PT, R3, 0x1, P0 ;  /* 0x000000010300780c */ /* 0x000fe40000701670 */
[----:B------:R-:W-:-:S02]  /*b460*/  FMNMX.FTZ R141, R33, R141, !PT ;  /* 0x0000008d218d7209 */ /* 0x000fc40007810000 */
[----:B------:R-:W-:Y:S02]  /*b470*/  FSEL R11, R10, -INF , !P0 ;  /* 0xff8000000a0b7808 */ /* 0x000fe40004000000 */
[----:B------:R-:W-:Y:S02]  /*b480*/  FSETP.NEU.FTZ.AND P0, PT, R140, -INF , PT ;  /* 0xff8000008c00780b */ /* 0x000fe40003f1d000 */
[----:B------:R-:W-:Y:S02]  /*b490*/  FMNMX.FTZ R141, R34, R141, !PT ;  /* 0x0000008d228d7209 */ /* 0x000fe40007810000 */
[----:B------:R-:W-:Y:S02]  /*b4a0*/  FSEL R24, R24, RZ, P0 ;  /* 0x000000ff18187208 */ /* 0x000fe40000000000 */
[----:B------:R-:W-:Y:S02]  /*b4b0*/  FMNMX.FTZ R141, R36, R141, !PT ;  /* 0x0000008d248d7209 */ /* 0x000fe40007810000 */
[----:B------:R-:W-:Y:S01]  /*b4c0*/  ISETP.NE.AND P4, PT, R28, RZ, PT ;  /* 0x000000ff1c00720c */ /* 0x000fe20003f85270 */
[--C-:B------:R-:W-:Y:S01]  /*b4d0*/  FFMA.FTZ R8, R40, c[0x0][0x2d0], -R24.reuse ;  /* 0x0000b40028087a23 */ /* 0x100fe20000010818 */
[----:B------:R-:W-:Y:S01]  /*b4e0*/  FMNMX.FTZ R141, R41, R141, !PT ;  /* 0x0000008d298d7209 */ /* 0x000fe20007810000 */
[----:B------:R-:W-:Y:S01]  /*b4f0*/  FFMA.FTZ R9, R56, c[0x0][0x2d0], -R24 ;  /* 0x0000b40038097a23 */ /* 0x000fe20000010818 */
[----:B-1----:R-:W-:Y:S01]  /*b500*/  FMNMX.FTZ R142, R142, R7, !PT ;  /* 0x000000078e8e7209 */ /* 0x002fe20007810000 */
[----:B------:R1:W-:Y:S01]  /*b510*/  MUFU.EX2 R241, R8 ;  /* 0x0000000800f17308 */ /* 0x0003e20000000800 */
[----:B------:R-:W-:Y:S01]  /*b520*/  FMNMX.FTZ R141, R45, R141, !PT ;  /* 0x0000008d2d8d7209 */ /* 0x000fe20007810000 */
[----:B------:R-:W-:Y:S01]  /*b530*/  LDSM.16.MT88.4 R28, [R219+0x3880] ;  /* 0x00388000db1c783b */ /* 0x000fe20000004200 */
[----:B------:R-:W-:-:S02]  /*b540*/  ISETP.GT.AND P1, PT, R2, 0x21, !P4 ;  /* 0x000000210200780c */ /* 0x000fc40006724270 */
[----:B------:R-:W-:Y:S01]  /*b550*/  FMNMX.FTZ R141, R57, R141, !PT ;  /* 0x0000008d398d7209 */ /* 0x000fe20007810000 */
[----:B------:R-:W2:Y:S01]  /*b560*/  SHFL.BFLY PT, R7, R142, 0x1, 0x1f ;  /* 0x0c201f008e077f89 */ /* 0x000ea200000e0000 */
[----:B------:R-:W-:Y:S01]  /*b570*/  ISETP.GT.AND P3, PT, R2, 0x29, !P6 ;  /* 0x000000290200780c */ /* 0x000fe20007764270 */
[----:B------:R-:W-:Y:S01]  /*b580*/  MUFU.EX2 R120, R9 ;  /* 0x0000000900787308 */ /* 0x000fe20000000800 */
[----:B------:R-:W-:Y:S02]  /*b590*/  FMNMX.FTZ R141, R154, R141, !PT ;  /* 0x0000008d9a8d7209 */ /* 0x000fe40007810000 */
[----:B------:R-:W-:Y:S02]  /*b5a0*/  ISETP.LT.OR P2, PT, R3, 0x22, P1 ;  /* 0x000000220300780c */ /* 0x000fe40000f41670 */
[----:B------:R-:W-:Y:S02]  /*b5b0*/  FMNMX.FTZ R141, R153, R141, !PT ;  /* 0x0000008d998d7209 */ /* 0x000fe40007810000 */
[----:B------:R-:W-:Y:S01]  /*b5c0*/  FSEL R137, R46, -INF , !P2 ;  /* 0xff8000002e897808 */ /* 0x000fe20005000000 */
[----:B-1----:R-:W-:Y:S01]  /*b5d0*/  FFMA.FTZ R8, R48, c[0x0][0x2d0], -R24 ;  /* 0x0000b40030087a23 */ /* 0x002fe20000010818 */
[----:B------:R-:W-:-:S02]  /*b5e0*/  FMNMX.FTZ R141, R152, R141, !PT ;  /* 0x0000008d988d7209 */ /* 0x000fc40007810000 */
[----:B------:R-:W-:Y:S01]  /*b5f0*/  LEA R220, R4, R217, 0x1 ;  /* 0x000000d904dc7211 */ /* 0x000fe200078e08ff */
[----:B------:R-:W1:Y:S01]  /*b600*/  MUFU.EX2 R5, R8 ;  /* 0x0000000800057308 */ /* 0x000e620000000800 */
[----:B------:R-:W-:-:S03]  /*b610*/  FMNMX.FTZ R141, R155, R141, !PT ;  /* 0x0000008d9b8d7209 */ /* 0x000fc60007810000 */
[----:B------:R-:W-:Y:S04]  /*b620*/  LDSM.16.MT88.4 R68, [R220+0x2080] ;  /* 0x00208000dc44783b */ /* 0x000fe80000004200 */
[----:B------:R-:W3:Y:S01]  /*b630*/  SHFL.BFLY PT, R10, R141, 0x2, 0x1f ;  /* 0x0c401f008d0a7f89 */ /* 0x000ee200000e0000 */
[----:B--2---:R-:W-:-:S03]  /*b640*/  FMNMX.FTZ R142, R142, R7, !PT ;  /* 0x000000078e8e7209 */ /* 0x004fc60007810000 */
[----:B------:R-:W-:Y:S01]  /*b650*/  LDSM.16.MT88.4 R76, [R220+0x4080] ;  /* 0x00408000dc4c783b */ /* 0x000fe20000004200 */
[C---:B------:R-:W-:Y:S01]  /*b660*/  FSETP.NEU.FTZ.AND P0, PT, R142.reuse, -INF , PT ;  /* 0xff8000008e00780b */ /* 0x040fe20003f1d000 */
[----:B------:R-:W-:Y:S01]  /*b670*/  FMUL.FTZ R7, R142, c[0x0][0x2d0] ;  /* 0x0000b4008e077a20 */ /* 0x000fe20000410000 */
[----:B-1----:R-:W-:Y:S01]  /*b680*/  F2FP.BF16.PACK_AB R20, R5, R241 ;  /* 0x000000f10514723e */ /* 0x002fe200000010ff */
[----:B------:R-:W-:-:S03]  /*b690*/  FFMA.FTZ R8, R49, c[0x0][0x2d0], -R24 ;  /* 0x0000b40031087a23 */ /* 0x000fc60000010818 */
[----:B------:R-:W-:Y:S01]  /*b6a0*/  FSEL R7, R7, RZ, P0 ;  /* 0x000000ff07077208 */ /* 0x000fe20000000000 */
[----:B------:R1:W-:Y:S01]  /*b6b0*/  MUFU.EX2 R235, R8 ;  /* 0x0000000800eb7308 */ /* 0x0003e20000000800 */
[----:B------:R-:W-:-:S03]  /*b6c0*/  ISETP.GT.AND P0, PT, R2, 0x28, !P5 ;  /* 0x000000280200780c */ /* 0x000fc60006f04270 */
[----:B------:R-:W-:Y:S01]  /*b6d0*/  FFMA.FTZ R2, R35, c[0x0][0x2d0], -R7 ;  /* 0x0000b40023027a23 */ /* 0x000fe20000010807 */
[C---:B------:R-:W-:Y:S02]  /*b6e0*/  ISETP.LT.OR P1, PT, R3.reuse, 0x29, P0 ;  /* 0x000000290300780c */ /* 0x040fe40000721670 */
[----:B------:R-:W-:Y:S01]  /*b6f0*/  ISETP.LT.OR P0, PT, R3, 0x2a, P3 ;  /* 0x0000002a0300780c */ /* 0x000fe20001f01670 */
[----:B------:R-:W-:Y:S01]  /*b700*/  MUFU.EX2 R245, R2 ;  /* 0x0000000200f57308 */ /* 0x000fe20000000800 */
[----:B------:R-:W-:Y:S02]  /*b710*/  FSEL R139, R50, -INF , !P1 ;  /* 0xff800000328b7808 */ /* 0x000fe40004800000 */
[----:B---3--:R-:W-:Y:S01]  /*b720*/  FMNMX.FTZ R141, R141, R10, !PT ;  /* 0x0000000a8d8d7209 */ /* 0x008fe20007810000 */
[----:B------:R-:W-:Y:S01]  /*b730*/  LDSM.16.MT88.4 R48, [R217+0x2080] ;  /* 0x00208000d930783b */ /* 0x000fe20000004200 */
[----:B------:R-:W-:Y:S01]  /*b740*/  FSEL R138, R47, -INF , !P0 ;  /* 0xff8000002f8a7808 */ /* 0x000fe20004000000 */
[----:B-1----:R-:W-:-:S02]  /*b750*/  FFMA.FTZ R8, R52, c[0x0][0x2d0], -R24 ;  /* 0x0000b40034087a23 */ /* 0x002fc40000010818 */
[----:B------:R-:W1:Y:S02]  /*b760*/  SHFL.BFLY PT, R10, R141, 0x1, 0x1f ;  /* 0x0c201f008d0a7f89 */ /* 0x000e6400000e0000 */
[----:B------:R2:W-:Y:S02]  /*b770*/  MUFU.EX2 R192, R8 ;  /* 0x0000000800c07308 */ /* 0x0005e40000000800 */
[----:B--2---:R-:W-:-:S06]  /*b780*/  FFMA.FTZ R8, R53, c[0x0][0x2d0], -R24 ;  /* 0x0000b40035087a23 */ /* 0x004fcc0000010818 */
[----:B------:R2:W-:Y:S01]  /*b790*/  MUFU.EX2 R194, R8 ;  /* 0x0000000800c27308 */ /* 0x0005e20000000800 */
[----:B-1----:R-:W-:-:S04]  /*b7a0*/  FMNMX.FTZ R141, R141, R10, !PT ;  /* 0x0000000a8d8d7209 */ /* 0x002fc80007810000 */
[----:B------:R-:W-:Y:S01]  /*b7b0*/  FSETP.NEU.FTZ.AND P0, PT, R141, -INF , PT ;  /* 0xff8000008d00780b */ /* 0x000fe20003f1d000 */
[----:B--2---:R-:W-:-:S04]  /*b7c0*/  FFMA.FTZ R8, R55, c[0x0][0x2d0], -R24 ;  /* 0x0000b40037087a23 */ /* 0x004fc80000010818 */
[----:B------:R1:W-:Y:S02]  /*b7d0*/  MUFU.EX2 R190, R8 ;  /* 0x0000000800be7308 */ /* 0x0003e40000000800 */
[----:B-1----:R-:W-:Y:S02]  /*b7e0*/  FFMA.FTZ R8, R54, c[0x0][0x2d0], -R24 ;  /* 0x0000b40036087a23 */ /* 0x002fe40000010818 */
[----:B------:R-:W-:Y:S04]  /*b7f0*/  LDSM.16.MT88.4 R52, [R219+0x2880] ;  /* 0x00288000db34783b */ /* 0x000fe80000004200 */
[----:B------:R1:W2:Y:S02]  /*b800*/  MUFU.EX2 R247, R8 ;  /* 0x0000000800f77308 */ /* 0x0002a40000000800 */
[----:B-1----:R-:W-:-:S02]  /*b810*/  FMNMX.FTZ R8, R11, R13, !PT ;  /* 0x0000000d0b087209 */ /* 0x002fc40007810000 */
[----:B--2---:R-:W-:Y:S02]  /*b820*/  F2FP.BF16.PACK_AB R14, R120, R247 ;  /* 0x000000f7780e723e */ /* 0x004fe400000010ff */
[----:B------:R-:W-:-:S04]  /*b830*/  FMNMX.FTZ R8, R15, R8, !PT ;  /* 0x000000080f087209 */ /* 0x000fc80007810000 */
[----:B------:R-:W-:Y:S01]  /*b840*/  FMNMX.FTZ R9, R12, R8, !PT ;  /* 0x000000080c097209 */ /* 0x000fe20007810000 */
[----:B------:R-:W-:-:S03]  /*b850*/  FFMA.FTZ R8, R32, c[0x0][0x2d0], -R7 ;  /* 0x0000b40020087a23 */ /* 0x000fc60000010807 */
[----:B------:R-:W-:Y:S01]  /*b860*/  FMNMX.FTZ R9, R17, R9, !PT ;  /* 0x0000000911097209 */ /* 0x000fe20007810000 */
[----:B------:R1:W2:Y:S03]  /*b870*/  MUFU.EX2 R242, R8 ;  /* 0x0000000800f27308 */ /* 0x0002a60000000800 */
[----:B-1----:R-:W-:Y:S02]  /*b880*/  FMNMX.FTZ R8, R25, R9, !PT ;  /* 0x0000000919087209 */ /* 0x002fe40007810000 */
[----:B--2---:R-:W-:Y:S02]  /*b890*/  F2FP.BF16.PACK_AB R21, R245, R242 ;  /* 0x000000f2f515723e */ /* 0x004fe400000010ff */
[----:B------:R-:W-:-:S04]  /*b8a0*/  FMNMX.FTZ R8, R26, R8, !PT ;  /* 0x000000081a087209 */ /* 0x000fc80007810000 */
[----:B------:R-:W-:Y:S01]  /*b8b0*/  FMNMX.FTZ R2, R27, R8, !PT ;  /* 0x000000081b027209 */ /* 0x000fe20007810000 */
[----:B------:R-:W-:-:S03]  /*b8c0*/  FFMA.FTZ R8, R37, c[0x0][0x2d0], -R7 ;  /* 0x0000b40025087a23 */ /* 0x000fc60000010807 */
[----:B------:R-:W-:Y:S01]  /*b8d0*/  FMNMX.FTZ R2, R143, R2, !PT ;  /* 0x000000028f027209 */ /* 0x000fe20007810000 */
[----:B------:R1:W-:Y:S03]  /*b8e0*/  MUFU.EX2 R222, R8 ;  /* 0x0000000800de7308 */ /* 0x0003e60000000800 */
[----:B------:R-:W-:Y:S01]  /*b8f0*/  FMNMX.FTZ R3, R137, R2, !PT ;  /* 0x0000000289037209 */ /* 0x000fe20007810000 */
[----:B------:R-:W-:-:S03]  /*b900*/  FFMA.FTZ R2, R38, c[0x0][0x2d0], -R7 ;  /* 0x0000b40026027a23 */ /* 0x000fc60000010807 */
[----:B------:R-:W-:Y:S01]  /*b910*/  FMNMX.FTZ R3, R139, R3, !PT ;  /* 0x000000038b037209 */ /* 0x000fe20007810000 */
[----:B------:R2:W-:Y:S03]  /*b920*/  MUFU.EX2 R193, R2 ;  /* 0x0000000200c17308 */ /* 0x0005e60000000800 */
[----:B------:R-:W-:-:S05]  /*b930*/  FMNMX.FTZ R3, R138, R3, !PT ;  /* 0x000000038a037209 */ /* 0x000fca0007810000 */
[----:B------:R-:W3:Y:S01]  /*b940*/  SHFL.BFLY PT, R9, R3, 0x2, 0x1f ;  /* 0x0c401f0003097f89 */ /* 0x000ee200000e0000 */
[----:B-1----:R-:W-:-:S04]  /*b950*/  FFMA.FTZ R8, R43, c[0x0][0x2d0], -R7 ;  /* 0x0000b4002b087a23 */ /* 0x002fc80000010807 */
[----:B------:R1:W-:Y:S01]  /*b960*/  MUFU.EX2 R246, R8 ;  /* 0x0000000800f67308 */ /* 0x0003e20000000800 */
[----:B--2---:R-:W-:-:S07]  /*b970*/  FFMA.FTZ R2, R39, c[0x0][0x2d0], -R7 ;  /* 0x0000b40027027a23 */ /* 0x004fce0000010807 */
[----:B------:R2:W-:Y:S01]  /*b980*/  MUFU.EX2 R215, R2 ;  /* 0x0000000200d77308 */ /* 0x0005e20000000800 */
[----:B-1----:R-:W-:Y:S01]  /*b990*/  FFMA.FTZ R8, R44, c[0x0][0x2d0], -R7 ;  /* 0x0000b4002c087a23 */ /* 0x002fe20000010807 */
[----:B---3--:R-:W-:-:S06]  /*b9a0*/  FMNMX.FTZ R3, R3, R9, !PT ;  /* 0x0000000903037209 */ /* 0x008fcc0007810000 */
[----:B------:R-:W-:Y:S01]  /*b9b0*/  MUFU.EX2 R189, R8 ;  /* 0x0000000800bd7308 */ /* 0x000fe20000000800 */
[----:B--2---:R-:W-:-:S07]  /*b9c0*/  FFMA.FTZ R2, R42, c[0x0][0x2d0], -R7 ;  /* 0x0000b4002a027a23 */ /* 0x004fce0000010807 */
[----:B------:R1:W2:Y:S02]  /*b9d0*/  MUFU.EX2 R18, R2 ;  /* 0x0000000200127308 */ /* 0x0002a40000000800 */
[----:B-1----:R-:W-:Y:S02]  /*b9e0*/  FMUL.FTZ R2, R141, c[0x0][0x2d0] ;  /* 0x0000b4008d027a20 */ /* 0x002fe40000410000 */
[----:B--2---:R-:W-:-:S03]  /*b9f0*/  IMAD.MOV.U32 R4, RZ, RZ, R18 ;  /* 0x000000ffff047224 */ /* 0x004fc600078e0012 */
[----:B------:R-:W-:-:S05]  /*ba00*/  FSEL R2, R2, RZ, P0 ;  /* 0x000000ff02027208 */ /* 0x000fca0000000000 */
[--C-:B------:R-:W-:Y:S01]  /*ba10*/  FFMA.FTZ R8, R22, c[0x0][0x2d0], -R2.reuse ;  /* 0x0000b40016087a23 */ /* 0x100fe20000010802 */
[----:B------:R-:W-:Y:S01]  /*ba20*/  F2FP.BF16.PACK_AB R22, R192, R235 ;  /* 0x000000ebc016723e */ /* 0x000fe200000010ff */
[--C-:B------:R-:W-:Y:S02]  /*ba30*/  FFMA.FTZ R0, R33, c[0x0][0x2d0], -R2.reuse ;  /* 0x0000b40021007a23 */ /* 0x100fe40000010802 */
[----:B------:R1:W-:Y:S08]  /*ba40*/  MUFU.EX2 R239, R8 ;  /* 0x0000000800ef7308 */ /* 0x0003f00000000800 */
[----:B------:R2:W-:Y:S01]  /*ba50*/  MUFU.EX2 R221, R0 ;  /* 0x0000000000dd7308 */ /* 0x0005e20000000800 */
[----:B-1----:R-:W-:Y:S01]  /*ba60*/  FFMA.FTZ R8, R23, c[0x0][0x2d0], -R2 ;  /* 0x0000b40017087a23 */ /* 0x002fe20000010802 */
[----:B------:R-:W-:-:S06]  /*ba70*/  F2FP.BF16.PACK_AB R23, R193, R222 ;  /* 0x000000dec117723e */ /* 0x000fcc00000010ff */
[----:B------:R1:W3:Y:S01]  /*ba80*/  MUFU.EX2 R238, R8 ;  /* 0x0000000800ee7308 */ /* 0x0002e20000000800 */
[----:B--2---:R-:W-:Y:S01]  /*ba90*/  FFMA.FTZ R0, R34, c[0x0][0x2d0], -R2 ;  /* 0x0000b40022007a23 */ /* 0x004fe20000010802 */
[C---:B------:R-:W-:Y:S01]  /*baa0*/  HMMA.16816.F32.BF16 R108, R20.reuse, R80, RZ ;  /* 0x00000050146c723c */ /* 0x040fe200000418ff */
[----:B------:R-:W-:Y:S05]  /*bab0*/  LDSM.16.MT88.4 R32, [R220+0x3880] ;  /* 0x00388000dc20783b */ /* 0x000fea0000004200 */
[----:B------:R2:W4:Y:S02]  /*bac0*/  MUFU.EX2 R195, R0 ;  /* 0x0000000000c37308 */ /* 0x0005240000000800 */
[----:B------:R-:W-:Y:S01]  /*bad0*/  HMMA.16816.F32.BF16 R116, R20, R60, RZ ;  /* 0x0000003c1474723c */ /* 0x000fe200000418ff */
[----:B-1----:R-:W1:Y:S01]  /*bae0*/  SHFL.BFLY PT, R8, R3, 0x1, 0x1f ;  /* 0x0c201f0003087f89 */ /* 0x002e6200000e0000 */
[----:B---3--:R-:W-:-:S06]  /*baf0*/  F2FP.BF16.PACK_AB R16, R238, R239 ;  /* 0x000000efee10723e */ /* 0x008fcc00000010ff */
[C---:B------:R-:W-:Y:S01]  /*bb00*/  HMMA.16816.F32.BF16 R112, R20.reuse, R68, RZ ;  /* 0x000000441470723c */ /* 0x040fe200000418ff */
[--C-:B--2---:R-:W-:Y:S01]  /*bb10*/  FFMA.FTZ R0, R36, c[0x0][0x2d0], -R2.reuse ;  /* 0x0000b40024007a23 */ /* 0x104fe20000010802 */
[----:B----4-:R-:W-:Y:S01]  /*bb20*/  F2FP.BF16.PACK_AB R18, R195, R221 ;  /* 0x000000ddc312723e */ /* 0x010fe200000010ff */
[----:B------:R-:W-:Y:S02]  /*bb30*/  LDSM.16.MT88.4 R36, [R218+0x3880] ;  /* 0x00388000da24783b */ /* 0x000fe40000004200 */
[----:B------:R2:W-:Y:S03]  /*bb40*/  MUFU.EX2 R237, R0 ;  /* 0x0000000000ed7308 */ /* 0x0005e60000000800 */
[----:B------:R-:W-:Y:S01]  /*bb50*/  HMMA.16816.F32.BF16 R104, R20, R72, RZ ;  /* 0x000000481468723c */ /* 0x000fe200000418ff */
[----:B-1----:R-:W-:Y:S01]  /*bb60*/  FMNMX.FTZ R136, R3, R8, !PT ;  /* 0x0000000803887209 */ /* 0x002fe20007810000 */
[----:B------:R-:W-:-:S02]  /*bb70*/  FFMA.FTZ R3, R45, c[0x0][0x2d0], -R2 ;  /* 0x0000b4002d037a23 */ /* 0x000fc40000010802 */
[----:B------:R-:W1:Y:S01]  /*bb80*/  LDSM.16.MT88.4 R44, [R218+0x2880] ;  /* 0x00288000da2c783b */ /* 0x000e620000004200 */
[----:B--2---:R-:W-:Y:S01]  /*bb90*/  FFMA.FTZ R0, R41, c[0x0][0x2d0], -R2 ;  /* 0x0000b40029007a23 */ /* 0x004fe20000010802 */
[C---:B------:R-:W-:Y:S01]  /*bba0*/  FSETP.NEU.FTZ.AND P0, PT, R136.reuse, -INF , PT ;  /* 0xff8000008800780b */ /* 0x040fe20003f1d000 */
[----:B------:R-:W-:Y:S01]  /*bbb0*/  MUFU.EX2 R244, R3 ;  /* 0x0000000300f47308 */ /* 0x000fe20000000800 */
[----:B------:R-:W2:Y:S07]  /*bbc0*/  LDSM.16.MT88.4 R40, [R220+0x2880] ;  /* 0x00288000dc28783b */ /* 0x000eae0000004200 */
[----:B------:R3:W4:Y:S02]  /*bbd0*/  MUFU.EX2 R240, R0 ;  /* 0x0000000000f07308 */ /* 0x0007240000000800 */
[----:B---3--:R-:W-:-:S05]  /*bbe0*/  FMUL.FTZ R0, R136, c[0x0][0x2d0] ;  /* 0x0000b40088007a20 */ /* 0x008fca0000410000 */
[----:B------:R-:W-:-:S05]  /*bbf0*/  FSEL R0, R0, RZ, P0 ;  /* 0x000000ff00007208 */ /* 0x000fca0000000000 */
[--C-:B------:R-:W-:Y:S02]  /*bc00*/  FFMA.FTZ R3, R11, c[0x0][0x2d0], -R0.reuse ;  /* 0x0000b4000b037a23 */ /* 0x100fe40000010800 */
[----:B------:R-:W-:Y:S02]  /*bc10*/  HMMA.16816.F32.BF16 R8, R20, R48, RZ ;  /* 0x000000301408723c */ /* 0x000fe400000418ff */
[----:B------:R3:W-:Y:S02]  /*bc20*/  MUFU.EX2 R204, R3 ;  /* 0x0000000300cc7308 */ /* 0x0007e40000000800 */
[----:B---3--:R-:W-:Y:S01]  /*bc30*/  FFMA.FTZ R3, R13, c[0x0][0x2d0], -R0 ;  /* 0x0000b4000d037a23 */ /* 0x008fe20000010800 */
[----:B------:R-:W-:-:S05]  /*bc40*/  F2FP.BF16.PACK_AB R13, R4, R215 ;  /* 0x000000d7040d723e */ /* 0x000fca00000010ff */
[----:B------:R3:W-:Y:S02]  /*bc50*/  MUFU.EX2 R216, R3 ;  /* 0x0000000300d87308 */ /* 0x0007e40000000800 */
[----:B---3--:R-:W-:Y:S01]  /*bc60*/  FFMA.FTZ R3, R15, c[0x0][0x2d0], -R0 ;  /* 0x0000b4000f037a23 */ /* 0x008fe20000010800 */
[----:B------:R-:W-:-:S05]  /*bc70*/  F2FP.BF16.PACK_AB R15, R189, R246 ;  /* 0x000000f6bd0f723e */ /* 0x000fca00000010ff */
[----:B------:R3:W-:Y:S02]  /*bc80*/  MUFU.EX2 R252, R3 ;  /* 0x0000000300fc7308 */ /* 0x0007e40000000800 */
[----:B---3--:R-:W-:Y:S01]  /*bc90*/  FFMA.FTZ R3, R12, c[0x0][0x2d0], -R0 ;  /* 0x0000b4000c037a23 */ /* 0x008fe20000010800 */
[----:B------:R-:W-:-:S05]  /*bca0*/  F2FP.BF16.PACK_AB R12, R190, R194 ;  /* 0x000000c2be0c723e */ /* 0x000fca00000010ff */
[----:B------:R3:W1:Y:S02]  /*bcb0*/  MUFU.EX2 R205, R3 ;  /* 0x0000000300cd7308 */ /* 0x0006640000000800 */
[C---:B------:R-:W-:Y:S07]  /*bcc0*/  HMMA.16816.F32.BF16 R176, R12.reuse, R84, R8 ;  /* 0x000000540cb0723c */ /* 0x040fee0000041808 */
[----:B----4-:R-:W-:Y:S01]  /*bcd0*/  F2FP.BF16.PACK_AB R8, R240, R237 ;  /* 0x000000edf008723e */ /* 0x010fe200000010ff */
[C---:B------:R-:W-:Y:S01]  /*bce0*/  HMMA.16816.F32.BF16 R108, R12.reuse, R52, R108 ;  /* 0x000000340c6c723c */ /* 0x040fe2000004186c */
[----:B---3--:R-:W-:Y:S01]  /*bcf0*/  FFMA.FTZ R3, R57, c[0x0][0x2d0], -R2 ;  /* 0x0000b40039037a23 */ /* 0x008fe20000010802 */
[----:B-1----:R-:W-:Y:S01]  /*bd00*/  F2FP.BF16.PACK_AB R19, R205, R252 ;  /* 0x000000fccd13723e */ /* 0x002fe200000010ff */
[----:B------:R-:W1:Y:S02]  /*bd10*/  LDSM.16.MT88.4 R56, [R217+0x4080] ;  /* 0x00408000d938783b */ /* 0x000e640000004200 */
[----:B------:R3:W-:Y:S03]  /*bd20*/  MUFU.EX2 R6, R3 ;  /* 0x0000000300067308 */ /* 0x0007e60000000800 */
[C---:B------:R-:W-:Y:S08]  /*bd30*/  HMMA.16816.F32.BF16 R164, R12.reuse, R44, R116 ;  /* 0x0000002c0ca4723c */ /* 0x040ff00000041874 */
[----:B--2---:R-:W-:Y:S01]  /*bd40*/  HMMA.16816.F32.BF16 R180, R12, R40, R112 ;  /* 0x000000280cb4723c */ /* 0x004fe20000041870 */
[----:B---3--:R-:W-:Y:S01]  /*bd50*/  FFMA.FTZ R3, R17, c[0x0][0x2d0], -R0 ;  /* 0x0000b40011037a23 */ /* 0x008fe20000010800 */
[----:B------:R-:W-:-:S03]  /*bd60*/  F2FP.BF16.PACK_AB R17, R216, R204 ;  /* 0x000000ccd811723e */ /* 0x000fc600000010ff */
[----:B------:R2:W-:Y:S04]  /*bd70*/  MUFU.EX2 R207, R3 ;  /* 0x0000000300cf7308 */ /* 0x0005e80000000800 */
[C---:B------:R-:W-:Y:S08]  /*bd80*/  HMMA.16816.F32.BF16 R92, R16.reuse, R80, RZ ;  /* 0x00000050105c723c */ /* 0x040ff000000418ff */
[----:B------:R-:W-:Y:S01]  /*bd90*/  HMMA.16816.F32.BF16 R64, R16, R48, RZ ;  /* 0x000000301040723c */ /* 0x000fe200000418ff */
[----:B--2---:R-:W-:-:S04]  /*bda0*/  FFMA.FTZ R3, R25, c[0x0][0x2d0], -R0 ;  /* 0x0000b40019037a23 */ /* 0x004fc80000010800 */
[----:B------:R2:W3:Y:S03]  /*bdb0*/  MUFU.EX2 R206, R3 ;  /* 0x0000000300ce7308 */ /* 0x0004e60000000800 */
[C---:B------:R-:W-:Y:S08]  /*bdc0*/  HMMA.16816.F32.BF16 R88, R16.reuse, R72, RZ ;  /* 0x000000481058723c */ /* 0x040ff000000418ff */
[----:B------:R-:W-:Y:S01]  /*bdd0*/  HMMA.16816.F32.BF16 R100, R16, R60, RZ ;  /* 0x0000003c1064723c */ /* 0x000fe200000418ff */
[----:B--2---:R-:W-:Y:S01]  /*bde0*/  FFMA.FTZ R3, R26, c[0x0][0x2d0], -R0 ;  /* 0x0000b4001a037a23 */ /* 0x004fe20000010800 */
[----:B---3--:R-:W-:-:S06]  /*bdf0*/  F2FP.BF16.PACK_AB R9, R206, R207 ;  /* 0x000000cfce09723e */ /* 0x008fcc00000010ff */
[C---:B------:R-:W-:Y:S01]  /*be00*/  HMMA.16816.F32.BF16 R96, R16.reuse, R68, RZ ;  /* 0x000000441060723c */ /* 0x040fe200000418ff */
[----:B------:R-:W-:Y:S01]  /*be10*/  MOV R26, R120 ;  /* 0x00000078001a7202 */ /* 0x000fe20000000f00 */
[----:B------:R2:W-:Y:S06]  /*be20*/  MUFU.EX2 R213, R3 ;  /* 0x0000000300d57308 */ /* 0x0005ec0000000800 */
[C---:B------:R-:W-:Y:S08]  /*be30*/  HMMA.16816.F32.BF16 R112, R16.reuse, R36, RZ ;  /* 0x000000241070723c */ /* 0x040ff000000418ff */
[----:B------:R-:W-:Y:S01]  /*be40*/  HMMA.16816.F32.BF16 R116, R16, R62, RZ ;  /* 0x0000003e1074723c */ /* 0x000fe200000418ff */
[----:B--2---:R-:W-:Y:S01]  /*be50*/  FFMA.FTZ R3, R27, c[0x0][0x2d0], -R0 ;  /* 0x0000b4001b037a23 */ /* 0x004fe20000010800 */
[----:B------:R-:W-:-:S03]  /*be60*/  MOV R27, R6 ;  /* 0x00000006001b7202 */ /* 0x000fc60000000f00 */
[----:B------:R-:W2:Y:S01]  /*be70*/  MUFU.EX2 R212, R3 ;  /* 0x0000000300d47308 */ /* 0x000ea20000000800 */
[----:B------:R-:W-:Y:S02]  /*be80*/  F2FP.BF16.PACK_AB R10, R27, R244 ;  /* 0x000000f41b0a723e */ /* 0x000fe400000010ff */
[C---:B------:R-:W-:Y:S08]  /*be90*/  HMMA.16816.F32.BF16 R120, R16.reuse, R70, RZ ;  /* 0x000000461078723c */ /* 0x040ff000000418ff */
[----:B------:R-:W-:Y:S01]  /*bea0*/  HMMA.16816.F32.BF16 R124, R16, R82, RZ ;  /* 0x00000052107c723c */ /* 0x000fe200000418ff */
[----:B--2---:R-:W-:-:S07]  /*beb0*/  F2FP.BF16.PACK_AB R11, R212, R213 ;  /* 0x000000d5d40b723e */ /* 0x004fce00000010ff */
[----:B------:R-:W-:Y:S08]  /*bec0*/  HMMA.16816.F32.BF16 R128, R16, R74, RZ ;  /* 0x0000004a1080723c */ /* 0x000ff000000418ff */
[C---:B------:R-:W-:Y:S01]  /*bed0*/  HMMA.16816.F32.BF16 R92, R8.reuse, R52, R92 ;  /* 0x00000034085c723c */ /* 0x040fe2000004185c */
[----:B------:R-:W2:Y:S04]  /*bee0*/  LDL R53, [R1+0x64] ;  /* 0x0000640001357983 */ /* 0x000ea80000100800 */
[----:B------:R-:W2:Y:S03]  /*bef0*/  LDL R52, [R1+0x58] ;  /* 0x0000580001347983 */ /* 0x000ea60000100800 */
[C---:B------:R-:W-:Y:S01]  /*bf00*/  HMMA.16816.F32.BF16 R160, R8.reuse, R84, R64 ;  /* 0x0000005408a0723c */ /* 0x040fe20000041840 */
[----:B------:R-:W3:Y:S07]  /*bf10*/  LDSM.16.MT88.4 R64, [R218+0x4080] ;  /* 0x00408000da40783b */ /* 0x000eee0000004200 */
[C---:B-1----:R-:W-:Y:S08]  /*bf20*/  HMMA.16816.F32.BF16 R88, R8.reuse, R56, R88 ;  /* 0x000000380858723c */ /* 0x042ff00000041858 */
[----:B------:R-:W-:Y:S01]  /*bf30*/  HMMA.16816.F32.BF16 R168, R8, R44, R100 ;  /* 0x0000002c08a8723c */ /* 0x000fe20000041864 */
[----:B------:R-:W-:Y:S01]  /*bf40*/  IMAD.MOV.U32 R25, RZ, RZ, R92 ;  /* 0x000000ffff197224 */ /* 0x000fe200078e005c */
[----:B------:R-:W-:Y:S01]  /*bf50*/  MOV R3, R94 ;  /* 0x0000005e00037202 */ /* 0x000fe20000000f00 */
[----:B------:R-:W-:-:S02]  /*bf60*/  IMAD.MOV.U32 R188, RZ, RZ, R95 ;  /* 0x000000ffffbc7224 */ /* 0x000fc400078e005f */
[----:B------:R-:W-:Y:S02]  /*bf70*/  IMAD.MOV.U32 R6, RZ, RZ, R93 ;  /* 0x000000ffff067224 */ /* 0x000fe400078e005d */
[----:B------:R-:W-:Y:S01]  /*bf80*/  IMAD.MOV.U32 R45, RZ, RZ, R109 ;  /* 0x000000ffff2d7224 */ /* 0x000fe200078e006d */
[----:B------:R-:W-:Y:S01]  /*bf90*/  HMMA.16816.F32.BF16 R184, R8, R40, R96 ;  /* 0x0000002808b8723c */ /* 0x000fe20000041860 */
[----:B------:R-:W-:-:S06]  /*bfa0*/  IMAD.MOV.U32 R44, RZ, RZ, R110 ;  /* 0x000000ffff2c7224 */ /* 0x000fcc00078e006e */
[----:B------:R-:W-:Y:S01]  /*bfb0*/  MOV R41, R111 ;  /* 0x0000006f00297202 */ /* 0x000fe20000000f00 */
[----:B------:R-:W-:Y:S01]  /*bfc0*/  IMAD.MOV.U32 R40, RZ, RZ, R108 ;  /* 0x000000ffff287224 */ /* 0x000fe200078e006c */
[----:B------:R-:W-:Y:S01]  /*bfd0*/  HMMA.16816.F32.BF16 R96, R16, R32, RZ ;  /* 0x000000201060723c */ /* 0x000fe200000418ff */
[----:B------:R-:W-:Y:S02]  /*bfe0*/  IMAD.MOV.U32 R85, RZ, RZ, R88 ;  /* 0x000000ffff557224 */ /* 0x000fe400078e0058 */
[----:B------:R-:W-:-:S05]  /*bff0*/  IMAD.MOV.U32 R84, RZ, RZ, R90 ;  /* 0x000000ffff547224 */ /* 0x000fca00078e005a */
[C---:B------:R-:W-:Y:S08]  /*c000*/  HMMA.16816.F32.BF16 R92, R16.reuse, R28, RZ ;  /* 0x0000001c105c723c */ /* 0x040ff000000418ff */
[C---:B------:R-:W-:Y:S08]  /*c010*/  HMMA.16816.F32.BF16 R108, R16.reuse, R50, RZ ;  /* 0x00000032106c723c */ /* 0x040ff000000418ff */
[C---:B------:R-:W-:Y:S08]  /*c020*/  HMMA.16816.F32.BF16 R132, R16.reuse, R38, RZ ;  /* 0x000000261084723c */ /* 0x040ff000000418ff */
[C---:B------:R-:W-:Y:S08]  /*c030*/  HMMA.16816.F32.BF16 R148, R16.reuse, R34, RZ ;  /* 0x000000221094723c */ /* 0x040ff000000418ff */
[----:B------:R-:W-:Y:S01]  /*c040*/  HMMA.16816.F32.BF16 R144, R16, R30, RZ ;  /* 0x0000001e1090723c */ /* 0x000fe200000418ff */
[----:B------:R-:W1:Y:S07]  /*c050*/  LDSM.16.MT88.4 R16, [R219+0x4080] ;  /* 0x00408000db10783b */ /* 0x000e6e0000004200 */
[----:B------:R-:W-:Y:S07]  /*c060*/  HMMA.16816.F32.BF16 R248, R12, R56, R104 ;  /* 0x000000380cf8723c */ /* 0x000fee0000041868 */
[----:B------:R-:W-:Y:S01]  /*c070*/  MOV R57, R91 ;  /* 0x0000005b00397202 */ /* 0x000fe20000000f00 */
[----:B------:R-:W-:Y:S01]  /*c080*/  HMMA.16816.F32.BF16 R104, R20, R36, RZ ;  /* 0x000000241468723c */ /* 0x000fe200000418ff */
[----:B------:R-:W-:-:S07]  /*c090*/  IMAD.MOV.U32 R56, RZ, RZ, R89 ;  /* 0x000000ffff387224 */ /* 0x000fce00078e0059 */
[C---:B------:R-:W-:Y:S08]  /*c0a0*/  HMMA.16816.F32.BF16 R100, R20.reuse, R32, RZ ;  /* 0x000000201464723c */ /* 0x040ff000000418ff */
[C---:B------:R-:W-:Y:S08]  /*c0b0*/  HMMA.16816.F32.BF16 R80, R20.reuse, R82, RZ ;  /* 0x000000521450723c */ /* 0x040ff000000418ff */
[C---:B------:R-:W-:Y:S08]  /*c0c0*/  HMMA.16816.F32.BF16 R88, R20.reuse, R50, RZ ;  /* 0x000000321458723c */ /* 0x040ff000000418ff */
[C---:B------:R-:W-:Y:S08]  /*c0d0*/  HMMA.16816.F32.BF16 R48, R20.reuse, R38, RZ ;  /* 0x000000261430723c */ /* 0x040ff000000418ff */
[C---:B------:R-:W-:Y:S08]  /*c0e0*/  HMMA.16816.F32.BF16 R36, R20.reuse, R34, RZ ;  /* 0x000000221424723c */ /* 0x040ff000000418ff */
[C---:B------:R-:W-:Y:S08]  /*c0f0*/  HMMA.16816.F32.BF16 R32, R20.reuse, R28, RZ ;  /* 0x0000001c1420723c */ /* 0x040ff000000418ff */
[----:B------:R-:W-:Y:S08]  /*c100*/  HMMA.16816.F32.BF16 R72, R20, R74, RZ ;  /* 0x0000004a1448723c */ /* 0x000ff000000418ff */
[-C--:B---3--:R-:W-:Y:S07]  /*c110*/  HMMA.16816.F32.BF16 R196, R8, R64.reuse, R112 ;  /* 0x0000004008c4723c */ /* 0x088fee0000041870 */
[----:B------:R-:W-:Y:S01]  /*c120*/  IMAD.MOV.U32 R113, RZ, RZ, R3 ;  /* 0x000000ffff717224 */ /* 0x000fe200078e0003 */
[----:B------:R-:W-:Y:S01]  /*c130*/  HMMA.16816.F32.BF16 R208, R12, R64, R104 ;  /* 0x000000400cd0723c */ /* 0x000fe20000041868 */
[----:B------:R-:W-:-:S02]  /*c140*/  FFMA.FTZ R3, R175, c[0x0][0x2d0], -R24 ;  /* 0x0000b400af037a23 */ /* 0x000fc40000010818 */
[----:B------:R-:W-:-:S04]  /*c150*/  IMAD.MOV.U32 R112, RZ, RZ, R242 ;  /* 0x000000ffff707224 */ /* 0x000fc800078e00f2 */
[----:B------:R-:W-:Y:S01]  /*c160*/  MOV R65, R241 ;  /* 0x000000f100417202 */ /* 0x000fe20000000f00 */
[----:B------:R-:W-:Y:S01]  /*c170*/  HMMA.16816.F32.BF16 R104, R12, R76, R100 ;  /* 0x0000004c0c68723c */ /* 0x000fe20000041864 */
[----:B------:R-:W-:-:S07]  /*c180*/  IMAD.MOV.U32 R64, RZ, RZ, R240 ;  /* 0x000000ffff407224 */ /* 0x000fce00078e00f0 */
[C---:B------:R-:W-:Y:S07]  /*c190*/  HMMA.16816.F32.BF16 R100, R12.reuse, R54, R80 ;  /* 0x000000360c64723c */ /* 0x040fee0000041850 */
[----:B------:R-:W-:Y:S01]  /*c1a0*/  IMAD.MOV.U32 R83, RZ, RZ, R252 ;  /* 0x000000ffff537224 */ /* 0x000fe200078e00fc */
[----:B------:R-:W-:Y:S01]  /*c1b0*/  HMMA.16816.F32.BF16 R88, R12, R86, R88 ;  /* 0x000000560c58723c */ /* 0x000fe20000041858 */
[----:B------:R3:W-:Y:S07]  /*c1c0*/  MUFU.EX2 R252, R3 ;  /* 0x0000000300fc7308 */ /* 0x0007ee0000000800 */
[----:B------:R-:W-:Y:S07]  /*c1d0*/  HMMA.16816.F32.BF16 R240, R8, R76, R96 ;  /* 0x0000004c08f0723c */ /* 0x000fee0000041860 */
[----:B------:R-:W-:Y:S01]  /*c1e0*/  IMAD.MOV.U32 R99, RZ, RZ, R247 ;  /* 0x000000ffff637224 */ /* 0x000fe200078e00f7 */
[----:B-1----:R-:W-:Y:S01]  /*c1f0*/  HMMA.16816.F32.BF16 R200, R12, R16, R32 ;  /* 0x000000100cc8723c */ /* 0x002fe20000041820 */
[----:B---3--:R-:W-:Y:S01]  /*c200*/  FFMA.FTZ R3, R174, c[0x0][0x2d0], -R24 ;  /* 0x0000b400ae037a23 */ /* 0x008fe20000010818 */
[----:B------:R-:W-:Y:S01]  /*c210*/  MOV R98, R246 ;  /* 0x000000f600627202 */ /* 0x000fe20000000f00 */
[----:B------:R-:W-:-:S02]  /*c220*/  IMAD.MOV.U32 R97, RZ, RZ, R245 ;  /* 0x000000ffff617224 */ /* 0x000fc400078e00f5 */
[----:B------:R-:W-:-:S03]  /*c230*/  IMAD.MOV.U32 R96, RZ, RZ, R244 ;  /* 0x000000ffff607224 */ /* 0x000fc600078e00f4 */
[----:B------:R-:W-:Y:S01]  /*c240*/  HMMA.16816.F32.BF16 R244, R8, R16, R92 ;  /* 0x0000001008f4723c */ /* 0x000fe2000004185c */
[----:B------:R1:W3:Y:S01]  /*c250*/  MUFU.EX2 R92, R3 ;  /* 0x00000003005c7308 */ /* 0x0002e20000000800 */
[----:B------:R-:W-:-:S05]  /*c260*/  MOV R76, R85 ;  /* 0x00000055004c7202 */ /* 0x000fca0000000f00 */
[----:B------:R-:W-:Y:S01]  /*c270*/  IMAD.MOV.U32 R94, RZ, RZ, R84 ;  /* 0x000000ffff5e7224 */ /* 0x000fe200078e0054 */
[----:B------:R-:W-:Y:S01]  /*c280*/  HMMA.16816.F32.BF16 R32, R12, R58, R72 ;  /* 0x0000003a0c20723c */ /* 0x000fe20000041848 */
[----:B------:R-:W-:-:S07]  /*c290*/  IMAD.MOV.U32 R93, RZ, RZ, R239 ;  /* 0x000000ffff5d7224 */ /* 0x000fce00078e00ef */
[----:B------:R-:W-:Y:S01]  /*c2a0*/  HMMA.16816.F32.BF16 R60, R20, R62, RZ ;  /* 0x0000003e143c723c */ /* 0x000fe200000418ff */
[----:B-1----:R-:W-:-:S07]  /*c2b0*/  FFMA.FTZ R3, R173, c[0x0][0x2d0], -R24 ;  /* 0x0000b400ad037a23 */ /* 0x002fce0000010818 */
[----:B------:R-:W-:Y:S01]  /*c2c0*/  HMMA.16816.F32.BF16 R84, R8, R86, R108 ;  /* 0x000000560854723c */ /* 0x000fe2000004186c */
[----:B------:R1:W4:Y:S01]  /*c2d0*/  MUFU.EX2 R111, R3 ;  /* 0x00000003006f7308 */ /* 0x0003220000000800 */
[----:B------:R-:W-:Y:S01]  /*c2e0*/  IMAD.MOV.U32 R74, RZ, RZ, R235 ;  /* 0x000000ffff4a7224 */ /* 0x000fe200078e00eb */
[----:B------:R-:W-:Y:S02]  /*c2f0*/  MOV R73, R237 ;  /* 0x000000ed00497202 */ /* 0x000fe40000000f00 */
[----:B------:R-:W-:-:S03]  /*c300*/  MOV R72, R238 ;  /* 0x000000ee00487202 */ /* 0x000fc60000000f00 */
[----:B------:R-:W-:Y:S01]  /*c310*/  HMMA.16816.F32.BF16 R68, R20, R70, RZ ;  /* 0x000000461444723c */ /* 0x000fe200000418ff */
[----:B------:R-:W-:-:S07]  /*c320*/  IMAD.MOV.U32 R75, RZ, RZ, R215 ;  /* 0x000000ffff4b7224 */ /* 0x000fce00078e00d7 */
[----:B------:R-:W-:Y:S01]  /*c330*/  HMMA.16816.F32.BF16 R20, R20, R30, RZ ;  /* 0x0000001e1414723c */ /* 0x000fe200000418ff */
[----:B-1----:R-:W-:-:S07]  /*c340*/  FFMA.FTZ R3, R172, c[0x0][0x2d0], -R24 ;  /* 0x0000b400ac037a23 */ /* 0x002fce0000010818 */
[----:B------:R-:W-:Y:S01]  /*c350*/  HMMA.16816.F32.BF16 R124, R8, R54, R124 ;  /* 0x00000036087c723c */ /* 0x000fe2000004187c */
[----:B------:R1:W-:Y:S01]  /*c360*/  MUFU.EX2 R239, R3 ;  /* 0x0000000300ef7308 */ /* 0x0003e20000000800 */
[----:B------:R-:W-:Y:S01]  /*c370*/  IMAD.MOV.U32 R115, RZ, RZ, R27 ;  /* 0x000000ffff737224 */ /* 0x000fe200078e001b */
[----:B------:R-:W-:Y:S01]  /*c380*/  MOV R80, R26 ;  /* 0x0000001a00507202 */ /* 0x000fe20000000f00 */
[----:B------:R-:W-:-:S04]  /*c390*/  IMAD.MOV.U32 R114, RZ, RZ, R25 ;  /* 0x000000ffff727224 */ /* 0x000fc800078e0019 */
[----:B------:R-:W-:Y:S01]  /*c3a0*/  HMMA.16816.F32.BF16 R36, R12, R78, R36 ;  /* 0x0000004e0c24723c */ /* 0x000fe20000041824 */
[----:B------:R-:W-:-:S07]  /*c3b0*/  IMAD.MOV.U32 R109, RZ, RZ, R189 ;  /* 0x000000ffff6d7224 */ /* 0x000fce00078e00bd */
[----:B------:R-:W-:Y:S01]  /*c3c0*/  HMMA.16816.F32.BF16 R144, R8, R18, R144 ;  /* 0x000000120890723c */ /* 0x000fe20000041890 */
[----:B-1----:R-:W-:Y:S01]  /*c3d0*/  FFMA.FTZ R3, R159, c[0x0][0x2d0], -R7 ;  /* 0x0000b4009f037a23 */ /* 0x002fe20000010807 */
[----:B------:R-:W-:Y:S02]  /*c3e0*/  MOV R77, R56 ;  /* 0x00000038004d7202 */ /* 0x000fe40000000f00 */
[----:B------:R-:W-:Y:S01]  /*c3f0*/  MOV R82, R41 ;  /* 0x0000002900527202 */ /* 0x000fe20000000f00 */
[----:B------:R1:W-:Y:S03]  /*c400*/  MUFU.EX2 R235, R3 ;  /* 0x0000000300eb7308 */ /* 0x0003e60000000800 */
[C---:B------:R-:W-:Y:S01]  /*c410*/  HMMA.16816.F32.BF16 R48, R12.reuse, R66, R48 ;  /* 0x000000420c30723c */ /* 0x040fe20000041830 */
[----:B------:R-:W-:Y:S01]  /*c420*/  IMAD.MOV.U32 R95, RZ, RZ, R57 ;  /* 0x000000ffff5f7224 */ /* 0x000fe200078e0039 */
[----:B------:R-:W-:Y:S06]  /*c430*/  LDSM.16.MT88.4 R172, [R218+0x3080] ;  /* 0x00308000daac783b */ /* 0x000fec0000004200 */
[----:B------:R-:W-:Y:S01]  /*c440*/  HMMA.16816.F32.BF16 R28, R12, R18, R20 ;  /* 0x000000120c1c723c */ /* 0x000fe20000041814 */
[----:B-1----:R-:W-:-:S07]  /*c450*/  FFMA.FTZ R3, R158, c[0x0][0x2d0], -R7 ;  /* 0x0000b4009e037a23 */ /* 0x002fce0000010807 */
[----:B------:R-:W-:Y:S01]  /*c460*/  HMMA.16816.F32.BF16 R68, R12, R42, R68 ;  /* 0x0000002a0c44723c */ /* 0x000fe20000041844 */
[----:B------:R1:W-:Y:S01]  /*c470*/  MUFU.EX2 R237, R3 ;  /* 0x0000000300ed7308 */ /* 0x0003e20000000800 */
[----:B------:R-:W-:-:S06]  /*c480*/  IMAD.MOV.U32 R81, RZ, RZ, R44 ;  /* 0x000000ffff517224 */ /* 0x000fcc00078e002c */
[----:B------:R-:W-:Y:S01]  /*c490*/  HMMA.16816.F32.BF16 R60, R12, R46, R60 ;  /* 0x0000002e0c3c723c */ /* 0x000fe2000004183c */
[----:B-1----:R-:W-:-:S04]  /*c4a0*/  FFMA.FTZ R3, R157, c[0x0][0x2d0], -R7 ;  /* 0x0000b4009d037a23 */ /* 0x002fc80000010807 */
[----:B------:R1:W-:Y:S02]  /*c4b0*/  MUFU.EX2 R238, R3 ;  /* 0x0000000300ee7308 */ /* 0x0003e40000000800 */
[----:B-1----:R-:W-:Y:S02]  /*c4c0*/  FFMA.FTZ R3, R156, c[0x0][0x2d0], -R7 ;  /* 0x0000b4009c037a23 */ /* 0x002fe40000010807 */
[----:B------:R-:W1:Y:S04]  /*c4d0*/  LDSM.16.MT88.4 R156, [R217+0x3080] ;  /* 0x00308000d99c783b */ /* 0x000e680000004200 */
[----:B------:R2:W-:Y:S02]  /*c4e0*/  MUFU.EX2 R215, R3 ;  /* 0x0000000300d77308 */ /* 0x0005e40000000800 */
[----:B--2---:R-:W-:-:S06]  /*c4f0*/  FFMA.FTZ R3, R154, c[0x0][0x2d0], -R2 ;  /* 0x0000b4009a037a23 */ /* 0x004fcc0000010802 */
[----:B------:R2:W-:Y:S01]  /*c500*/  MUFU.EX2 R54, R3 ;  /* 0x0000000300367308 */ /* 0x0005e20000000800 */
[----:B------:R-:W-:Y:S01]  /*c510*/  HMMA.16816.F32.BF16 R24, R8, R78, R148 ;  /* 0x0000004e0818723c */ /* 0x000fe20000041894 */
[----:B------:R-:W-:Y:S01]  /*c520*/  MOV R19, R188 ;  /* 0x000000bc00137202 */ /* 0x000fe20000000f00 */
[----:B--2---:R-:W-:-:S05]  /*c530*/  FFMA.FTZ R3, R153, c[0x0][0x2d0], -R2 ;  /* 0x0000b40099037a23 */ /* 0x004fca0000010802 */
[----:B------:R2:W1:Y:S01]  /*c540*/  MUFU.EX2 R55, R3 ;  /* 0x0000000300377308 */ /* 0x0004620000000800 */
[----:B------:R-:W-:Y:S01]  /*c550*/  MOV R79, R191 ;  /* 0x000000bf004f7202 */ /* 0x000fe20000000f00 */
[----:B------:R-:W-:Y:S02]  /*c560*/  IMAD.MOV.U32 R78, RZ, RZ, R190 ;  /* 0x000000ffff4e7224 */ /* 0x000fe400078e00be */
[----:B------:R-:W1:Y:S01]  /*c570*/  LDSM.16.MT88.4 R188, [R220+0x3080] ;  /* 0x00308000dcbc783b */ /* 0x000e620000004200 */
[--C-:B--2---:R-:W-:Y:S02]  /*c580*/  FFMA.FTZ R3, R152, c[0x0][0x2d0], -R2.reuse ;  /* 0x0000b40098037a23 */ /* 0x104fe40000010802 */
[----:B------:R-:W-:-:S04]  /*c590*/  FFMA.FTZ R2, R155, c[0x0][0x2d0], -R2 ;  /* 0x0000b4009b027a23 */ /* 0x000fc80000010802 */
[----:B------:R2:W-:Y:S08]  /*c5a0*/  MUFU.EX2 R16, R2 ;  /* 0x0000000200107308 */ /* 0x0005f00000000800 */
[----:B------:R-:W1:Y:S01]  /*c5b0*/  MUFU.EX2 R17, R3 ;  /* 0x0000000300117308 */ /* 0x000e620000000800 */
[----:B--2---:R-:W-:-:S07]  /*c5c0*/  FFMA.FTZ R2, R143, c[0x0][0x2d0], -R0 ;  /* 0x0000b4008f027a23 */ /* 0x004fce0000010800 */
[----:B------:R2:W-:Y:S01]  /*c5d0*/  MUFU.EX2 R7, R2 ;  /* 0x0000000200077308 */ /* 0x0005e20000000800 */
[----:B------:R-:W-:Y:S02]  /*c5e0*/  IMAD.MOV.U32 R56, RZ, RZ, R40 ;  /* 0x000000ffff387224 */ /* 0x000fe400078e0028 */
[----:B--2---:R-:W-:-:S05]  /*c5f0*/  FFMA.FTZ R2, R137, c[0x0][0x2d0], -R0 ;  /* 0x0000b40089027a23 */ /* 0x004fca0000010800 */
[----:B------:R2:W1:Y:S01]  /*c600*/  MUFU.EX2 R3, R2 ;  /* 0x0000000200037308 */ /* 0x0004620000000800 */
[C---:B------:R-:W-:Y:S01]  /*c610*/  HMMA.16816.F32.BF16 R40, R8.reuse, R42, R120 ;  /* 0x0000002a0828723c */ /* 0x040fe20000041878 */
[--C-:B--2---:R-:W-:Y:S02]  /*c620*/  FFMA.FTZ R2, R139, c[0x0][0x2d0], -R0.reuse ;  /* 0x0000b4008b027a23 */ /* 0x104fe40000010800 */
[----:B------:R-:W-:Y:S02]  /*c630*/  FFMA.FTZ R0, R138, c[0x0][0x2d0], -R0 ;  /* 0x0000b4008a007a23 */ /* 0x000fe40000010800 */
[----:B------:R-:W-:Y:S02]  /*c640*/  IMAD.MOV.U32 R138, RZ, RZ, R6 ;  /* 0x000000ffff8a7224 */ /* 0x000fe400078e0006 */
[----:B------:R-:W-:Y:S08]  /*c650*/  MUFU.EX2 R2, R2 ;  /* 0x0000000200027308 */ /* 0x000ff00000000800 */
[----:B------:R-:W2:Y:S01]  /*c660*/  MUFU.EX2 R6, R0 ;  /* 0x0000000000067308 */ /* 0x000ea20000000800 */
[----:B---3--:R-:W-:Y:S01]  /*c670*/  IMAD.MOV.U32 R18, RZ, RZ, R92 ;  /* 0x000000ffff127224 */ /* 0x008fe200078e005c */
[----:B----4-:R-:W-:Y:S01]  /*c680*/  MOV R143, R111 ;  /* 0x0000006f008f7202 */ /* 0x010fe20000000f00 */
[----:B------:R-:W-:Y:S01]  /*c690*/  HMMA.16816.F32.BF16 R20, R8, R58, R128 ;  /* 0x0000003a0814723c */ /* 0x000fe20000041880 */
[----:B------:R-:W-:-:S06]  /*c6a0*/  IMAD.MOV.U32 R57, RZ, RZ, R45 ;  /* 0x000000ffff397224 */ /* 0x000fcc00078e002d */
[----:B-1----:R-:W-:Y:S01]  /*c6b0*/  F2FP.BF16.PACK_AB R128, R55, R54 ;  /* 0x000000363780723e */ /* 0x002fe200000010ff */
[----:B------:R-:W-:Y:S01]  /*c6c0*/  HMMA.16816.F32.BF16 R12, R8, R66, R132 ;  /* 0x00000042080c723c */ /* 0x000fe20000041884 */
[----:B------:R-:W-:Y:S02]  /*c6d0*/  F2FP.BF16.PACK_AB R130, R16, R17 ;  /* 0x000000111082723e */ /* 0x000fe400000010ff */
[----:B------:R-:W-:Y:S02]  /*c6e0*/  F2FP.BF16.PACK_AB R129, R3, R7 ;  /* 0x000000070381723e */ /* 0x000fe400000010ff */
[----:B--2---:R-:W-:Y:S02]  /*c6f0*/  F2FP.BF16.PACK_AB R131, R6, R2 ;  /* 0x000000020683723e */ /* 0x004fe400000010ff */
[----:B------:R-:W-:Y:S02]  /*c700*/  F2FP.BF16.PACK_AB R132, R18, R252 ;  /* 0x000000fc1284723e */ /* 0x000fe400000010ff */
[----:B------:R-:W-:-:S02]  /*c710*/  F2FP.BF16.PACK_AB R133, R237, R235 ;  /* 0x000000ebed85723e */ /* 0x000fc400000010ff */
[----:B------:R-:W-:Y:S02]  /*c720*/  F2FP.BF16.PACK_AB R134, R239, R143 ;  /* 0x0000008fef86723e */ /* 0x000fe400000010ff */
[----:B------:R-:W-:Y:S01]  /*c730*/  F2FP.BF16.PACK_AB R135, R215, R238 ;  /* 0x000000eed787723e */ /* 0x000fe200000010ff */
[----:B------:R-:W-:Y:S01]  /*c740*/  HMMA.16816.F32.BF16 R44, R8, R46, R116 ;  /* 0x0000002e082c723c */ /* 0x000fe20000041874 */
[----:B------:R-:W-:Y:S02]  /*c750*/  IMAD.MOV.U32 R120, RZ, RZ, R112 ;  /* 0x000000ffff787224 */ /* 0x000fe400078e0070 */
[----:B------:R-:W-:Y:S02]  /*c760*/  IMAD.MOV.U32 R111, RZ, RZ, R93 ;  /* 0x000000ffff6f7224 */ /* 0x000fe400078e005d */
[----:B------:R-:W-:Y:S02]  /*c770*/  IMAD.MOV.U32 R92, RZ, RZ, R193 ;  /* 0x000000ffff5c7224 */ /* 0x000fe400078e00c1 */
[----:B------:R-:W-:Y:S01]  /*c780*/  IMAD.MOV.U32 R123, RZ, RZ, R99 ;  /* 0x000000ffff7b7224 */ /* 0x000fe200078e0063 */
[----:B------:R-:W-:Y:S01]  /*c790*/  MOV R117, R97 ;  /* 0x0000006100757202 */ /* 0x000fe20000000f00 */
[-C--:B------:R-:W-:Y:S01]  /*c7a0*/  HMMA.16816.F32.BF16 R152, R128, R156.reuse, R160 ;  /* 0x0000009c8098723c */ /* 0x080fe200000418a0 */
[----:B------:R-:W-:Y:S01]  /*c7b0*/  MOV R119, R94 ;  /* 0x0000005e00777202 */ /* 0x000fe20000000f00 */
[----:B------:R-:W-:Y:S01]  /*c7c0*/  IMAD.MOV.U32 R118, RZ, RZ, R96 ;  /* 0x000000ffff767224 */ /* 0x000fe200078e0060 */
[----:B------:R-:W-:Y:S01]  /*c7d0*/  MOV R94, R195 ;  /* 0x000000c3005e7202 */ /* 0x000fe20000000f00 */
[----:B------:R-:W-:Y:S01]  /*c7e0*/  IMAD.MOV.U32 R93, RZ, RZ, R194 ;  /* 0x000000ffff5d7224 */ /* 0x000fe200078e00c2 */
[----:B------:R-:W-:Y:S01]  /*c7f0*/  MOV R58, R81 ;  /* 0x00000051003a7202 */ /* 0x000fe20000000f00 */
[----:B------:R-:W-:Y:S01]  /*c800*/  IMAD.MOV.U32 R110, RZ, RZ, R95 ;  /* 0x000000ffff6e7224 */ /* 0x000fe200078e005f */
[----:B------:R-:W-:Y:S01]  /*c810*/  LDSM.16.MT88.4 R8, [R219+0x4880] ;  /* 0x00488000db08783b */ /* 0x000fe20000004200 */
[C---:B------:R-:W-:Y:S08]  /*c820*/  HMMA.16816.F32.BF16 R148, R132.reuse, R156, R176 ;  /* 0x0000009c8494723c */ /* 0x040ff000000418b0 */
[-C--:B------:R-:W-:Y:S07]  /*c830*/  HMMA.16816.F32.BF16 R160, R132, R158.reuse, R88 ;  /* 0x0000009e84a0723c */ /* 0x080fee0000041858 */
[----:B------:R-:W-:Y:S01]  /*c840*/  MOV R91, R192 ;  /* 0x000000c0005b7202 */ /* 0x000fe20000000f00 */
[----:B------:R-:W-:Y:S01]  /*c850*/  HMMA.16816.F32.BF16 R156, R128, R158, R84 ;  /* 0x0000009e809c723c */ /* 0x000fe20000041854 */
[----:B------:R-:W-:Y:S01]  /*c860*/  IMAD.MOV.U32 R88, RZ, RZ, R19 ;  /* 0x000000ffff587224 */ /* 0x000fe200078e0013 */
[----:B------:R-:W-:Y:S01]  /*c870*/  MOV R89, R78 ;  /* 0x0000004e00597202 */ /* 0x000fe20000000f00 */
[----:B------:R-:W-:-:S02]  /*c880*/  IMAD.MOV.U32 R19, RZ, RZ, R79 ;  /* 0x000000ffff137224 */ /* 0x000fc400078e004f */
[----:B------:R-:W-:Y:S02]  /*c890*/  IMAD.MOV.U32 R78, RZ, RZ, R117 ;  /* 0x000000ffff4e7224 */ /* 0x000fe400078e0075 */
[----:B------:R-:W-:Y:S01]  /*c8a0*/  MOV R86, R138 ;  /* 0x0000008a00567202 */ /* 0x000fe20000000f00 */
[-C--:B------:R-:W-:Y:S01]  /*c8b0*/  HMMA.16816.F32.BF16 R180, R132, R188.reuse, R180 ;  /* 0x000000bc84b4723c */ /* 0x080fe200000418b4 */
[----:B------:R-:W-:Y:S01]  /*c8c0*/  IMAD.MOV.U32 R138, RZ, RZ, R120 ;  /* 0x000000ffff8a7224 */ /* 0x000fe200078e0078 */
[----:B------:R-:W-:Y:S01]  /*c8d0*/  MOV R120, R119 ;  /* 0x0000007700787202 */ /* 0x000fe20000000f00 */
[----:B------:R-:W-:Y:S01]  /*c8e0*/  IMAD.MOV.U32 R79, RZ, RZ, R118 ;  /* 0x000000ffff4f7224 */ /* 0x000fe200078e0076 */
[----:B------:R-:W-:Y:S01]  /*c8f0*/  MOV R117, R222 ;  /* 0x000000de00757202 */ /* 0x000fe20000000f00 */
[----:B------:R-:W-:Y:S01]  /*c900*/  IMAD.MOV.U32 R118, RZ, RZ, R221 ;  /* 0x000000ffff767224 */ /* 0x000fe200078e00dd */
[----:B------:R-:W-:Y:S01]  /*c910*/  MOV R119, R5 ;  /* 0x0000000500777202 */ /* 0x000fe20000000f00 */
[----:B------:R1:W5:Y:S01]  /*c920*/  LDL.LU R222, [R1+0xf8] ;  /* 0x0000f80001de7983 */ /* 0x0003620000300800 */
[----:B------:R-:W-:Y:S03]  /*c930*/  HMMA.16816.F32.BF16 R184, R128, R188, R184 ;  /* 0x000000bc80b8723c */ /* 0x000fe600000418b8 */
[----:B------:R1:W5:Y:S04]  /*c940*/  LDL.LU R221, [R1+0xf4] ;  /* 0x0000f40001dd7983 */ /* 0x0003680000300800 */
[----:B------:R1:W5:Y:S01]  /*c950*/  LDL.LU R5, [R1+0xec] ;  /* 0x0000ec0001057983 */ /* 0x0003620000300800 */
[-C--:B------:R-:W-:Y:S08]  /*c960*/  HMMA.16816.F32.BF16 R192, R132, R190.reuse, R68 ;  /* 0x000000be84c0723c */ /* 0x080ff00000041844 */
[----:B------:R-:W-:Y:S07]  /*c970*/  HMMA.16816.F32.BF16 R188, R128, R190, R40 ;  /* 0x000000be80bc723c */ /* 0x000fee0000041828 */
[----:B------:R-:W-:-:S02]  /*c980*/  IMAD.MOV.U32 R42, RZ, RZ, R216 ;  /* 0x000000ffff2a7224 */ /* 0x000fc400078e00d8 */
[----:B------:R1:W5:Y:S01]  /*c990*/  LDL.LU R216, [R1+0xf0] ;  /* 0x0000f00001d87983 */ /* 0x0003620000300800 */
[----:B------:R-:W-:-:S03]  /*c9a0*/  IMAD.MOV.U32 R116, RZ, RZ, R98 ;  /* 0x000000ffff747224 */ /* 0x000fc600078e0062 */
[----:B------:R-:W2:Y:S01]  /*c9b0*/  LDSM.16.MT88.4 R96, [R218+0x4880] ;  /* 0x00488000da60783b */ /* 0x000ea20000004200 */
[----:B------:R-:W-:Y:S02]  /*c9c0*/  IMAD.MOV.U32 R108, RZ, RZ, R80 ;  /* 0x000000ffff6c7224 */ /* 0x000fe400078e0050 */
[----:B------:R-:W-:Y:S02]  /*c9d0*/  IMAD.MOV.U32 R59, RZ, RZ, R82 ;  /* 0x000000ffff3b7224 */ /* 0x000fe400078e0052 */
[----:B------:R-:W-:Y:S02]  /*c9e0*/  IMAD.MOV.U32 R95, RZ, RZ, R83 ;  /* 0x000000ffff5f7224 */ /* 0x000fe400078e0053 */
[----:B------:R-:W3:Y:S01]  /*c9f0*/  LDSM.16.MT88.4 R80, [R217+0x4880] ;  /* 0x00488000d950783b */ /* 0x000ee20000004200 */
[----:B------:R-:W-:Y:S01]  /*ca00*/  MOV R122, R64 ;  /* 0x00000040007a7202 */ /* 0x000fe20000000f00 */
[----:B------:R-:W-:Y:S02]  /*ca10*/  IMAD.MOV.U32 R121, RZ, RZ, R65 ;  /* 0x000000ffff797224 */ /* 0x000fe400078e0041 */
[----:B------:R-:W4:Y:S01]  /*ca20*/  LDSM.16.MT88.4 R64, [R219+0x3080] ;  /* 0x00308000db40783b */ /* 0x000f220000004200 */
[----:B------:R-:W-:Y:S01]  /*ca30*/  MOV R0, R114 ;  /* 0x0000007200007202 */ /* 0x000fe20000000f00 */
[----:B------:R-:W-:Y:S01]  /*ca40*/  IMAD.MOV.U32 R139, RZ, RZ, R113 ;  /* 0x000000ffff8b7224 */ /* 0x000fe200078e0071 */
[----:B------:R-:W-:Y:S01]  /*ca50*/  MOV R90, R121 ;  /* 0x00000079005a7202 */ /* 0x000fe20000000f00 */
[----:B------:R-:W-:-:S02]  /*ca60*/  IMAD.MOV.U32 R84, RZ, RZ, R91 ;  /* 0x000000ffff547224 */ /* 0x000fc400078e005b */
[----:B------:R-:W-:Y:S01]  /*ca70*/  IMAD.MOV.U32 R91, RZ, RZ, R122 ;  /* 0x000000ffff5b7224 */ /* 0x000fe200078e007a */
[-C--:B------:R-:W-:Y:S01]  /*ca80*/  HMMA.16816.F32.BF16 R164, R132, R172.reuse, R164 ;  /* 0x000000ac84a4723c */ /* 0x080fe200000418a4 */
[----:B------:R-:W-:Y:S02]  /*ca90*/  IMAD.MOV.U32 R85, RZ, RZ, R0 ;  /* 0x000000ffff557224 */ /* 0x000fe400078e0000 */
[----:B------:R-:W-:Y:S01]  /*caa0*/  IMAD.MOV.U32 R87, RZ, RZ, R139 ;  /* 0x000000ffff577224 */ /* 0x000fe200078e008b */
[----:B------:R-:W-:Y:S01]  /*cab0*/  MOV R139, R116 ;  /* 0x00000074008b7202 */ /* 0x000fe20000000f00 */
[----:B------:R-:W-:Y:S01]  /*cac0*/  IMAD.MOV.U32 R0, RZ, RZ, R123 ;  /* 0x000000ffff007224 */ /* 0x000fe200078e007b */
[----:B------:R-:W-:Y:S02]  /*cad0*/  MOV R122, R73 ;  /* 0x00000049007a7202 */ /* 0x000fe40000000f00 */
[----:B------:R-:W-:Y:S01]  /*cae0*/  HMMA.16816.F32.BF16 R168, R128, R172, R168 ;  /* 0x000000ac80a8723c */ /* 0x000fe200000418a8 */
[----:B------:R-:W-:Y:S01]  /*caf0*/  IMAD.MOV.U32 R121, RZ, RZ, R110 ;  /* 0x000000ffff797224 */ /* 0x000fe200078e006e */
[----:B------:R-:W-:Y:S01]  /*cb00*/  MOV R43, R89 ;  /* 0x00000059002b7202 */ /* 0x000fe20000000f00 */
[----:B------:R-:W-:-:S05]  /*cb10*/  IMAD.MOV.U32 R123, RZ, RZ, R74 ;  /* 0x000000ffff7b7224 */ /* 0x000fca00078e004a */
[----:B------:R-:W-:Y:S01]  /*cb20*/  HMMA.16816.F32.BF16 R176, R132, R174, R60 ;  /* 0x000000ae84b0723c */ /* 0x000fe2000004183c */
[----:B------:R-:W-:Y:S02]  /*cb30*/  IMAD.MOV.U32 R110, RZ, RZ, R72 ;  /* 0x000000ffff6e7224 */ /* 0x000fe400078e0048 */
[----:B------:R-:W-:-:S04]  /*cb40*/  IMAD.MOV.U32 R116, RZ, RZ, R75 ;  /* 0x000000ffff747224 */ /* 0x000fc800078e004b */
[----:B------:R-:W-:Y:S01]  /*cb50*/  IMAD.MOV.U32 R63, RZ, RZ, R88 ;  /* 0x000000ffff3f7224 */ /* 0x000fe200078e0058 */
[----:B------:R-:W-:Y:S01]  /*cb60*/  HMMA.16816.F32.BF16 R172, R128, R174, R44 ;  /* 0x000000ae80ac723c */ /* 0x000fe2000004182c */
[----:B------:R-:W-:-:S06]  /*cb70*/  IMAD.MOV.U32 R41, RZ, RZ, R122 ;  /* 0x000000ffff297224 */ /* 0x000fcc00078e007a */
[----:B------:R-:W-:Y:S01]  /*cb80*/  IMAD.MOV.U32 R44, RZ, RZ, R90 ;  /* 0x000000ffff2c7224 */ /* 0x000fe200078e005a */
[----:B------:R-:W-:Y:S02]  /*cb90*/  MOV R45, R91 ;  /* 0x0000005b002d7202 */ /* 0x000fe40000000f00 */
[----:B--2---:R-:W-:Y:S01]  /*cba0*/  HMMA.16816.F32.BF16 R88, R132, R96, R208 ;  /* 0x000000608458723c */ /* 0x004fe200000418d0 */
[----:B------:R-:W-:Y:S01]  /*cbb0*/  IMAD.MOV.U32 R46, RZ, RZ, R0 ;  /* 0x000000ffff2e7224 */ /* 0x000fe200078e0000 */
[----:B------:R-:W-:Y:S01]  /*cbc0*/  MOV R47, R139 ;  /* 0x0000008b002f7202 */ /* 0x000fe20000000f00 */
[----:B------:R-:W-:Y:S01]  /*cbd0*/  IMAD.MOV.U32 R0, RZ, RZ, R78 ;  /* 0x000000ffff007224 */ /* 0x000fe200078e004e */
[----:B------:R-:W-:-:S03]  /*cbe0*/  MOV R139, R79 ;  /* 0x0000004f008b7202 */ /* 0x000fc60000000f00 */
[----:B------:R-:W-:Y:S01]  /*cbf0*/  MOV R211, R119 ;  /* 0x0000007700d37202 */ /* 0x000fe20000000f00 */
[----:B---3--:R-:W-:Y:S01]  /*cc00*/  HMMA.16816.F32.BF16 R72, R132, R80, R248 ;  /* 0x000000508448723c */ /* 0x008fe200000418f8 */
[----:B------:R-:W-:Y:S01]  /*cc10*/  IMAD.MOV.U32 R78, RZ, RZ, R120 ;  /* 0x000000ffff4e7224 */ /* 0x000fe200078e0078 */
[----:B------:R-:W-:-:S05]  /*cc20*/  MOV R79, R121 ;  /* 0x00000079004f7202 */ /* 0x000fca0000000f00 */
[----:B------:R-:W-:Y:S02]  /*cc30*/  MOV R248, R123 ;  /* 0x0000007b00f87202 */ /* 0x000fe40000000f00 */
[----:B------:R-:W-:Y:S01]  /*cc40*/  HMMA.16816.F32.BF16 R120, R132, R8, R200 ;  /* 0x000000088478723c */ /* 0x000fe200000418c8 */
[----:B------:R-:W-:Y:S02]  /*cc50*/  IMAD.MOV.U32 R137, RZ, RZ, R115 ;  /* 0x000000ffff897224 */ /* 0x000fe400078e0073 */
[----:B------:R-:W2:Y:S04]  /*cc60*/  LDSM.16.MT88.4 R112, [R220+0x4880] ;  /* 0x00488000dc70783b */ /* 0x000ea80000004200 */
[----:B------:R-:W-:Y:S01]  /*cc70*/  IMAD.MOV.U32 R202, RZ, RZ, R211 ;  /* 0x000000ffffca7224 */ /* 0x000fe200078e00d3 */
[----:B------:R-:W-:Y:S01]  /*cc80*/  MOV R211, R42 ;  /* 0x0000002a00d37202 */ /* 0x000fe20000000f00 */
[----:B------:R-:W-:Y:S01]  /*cc90*/  IMAD.MOV.U32 R42, RZ, RZ, c[0x0][0x2c4] ;  /* 0x0000b100ff2a7624 */ /* 0x000fe200078e00ff */
[----:B------:R-:W-:-:S04]  /*cca0*/  MOV R249, R117 ;  /* 0x0000007500f97202 */ /* 0x000fc80000000f00 */
[----:B------:R-:W-:Y:S01]  /*ccb0*/  ISETP.NE.AND P6, PT, R42, 0x1, PT ;  /* 0x000000012a00780c */ /* 0x000fe20003fc5270 */
[----:B------:R-:W-:Y:S01]  /*ccc0*/  IMAD.MOV.U32 R250, RZ, RZ, R118 ;  /* 0x000000fffffa7224 */ /* 0x000fe200078e0076 */
[----:B------:R-:W-:Y:S01]  /*ccd0*/  MOV R42, R43 ;  /* 0x0000002b002a7202 */ /* 0x000fe20000000f00 */
[----:B------:R-:W-:Y:S02]  /*cce0*/  IMAD.MOV.U32 R251, RZ, RZ, R84 ;  /* 0x000000fffffb7224 */ /* 0x000fe400078e0054 */
[----:B------:R-:W-:Y:S01]  /*ccf0*/  IMAD.MOV.U32 R43, RZ, RZ, R4 ;  /* 0x000000ffff2b7224 */ /* 0x000fe200078e0004 */
[----:B------:R-:W-:Y:S01]  /*cd00*/  SHF.L.U32 R4, R214, 0x7, RZ ;  /* 0x00000007d6047819 */ /* 0x000fe200000006ff */
[----:B------:R-:W-:Y:S01]  /*cd10*/  IMAD.MOV.U32 R208, RZ, RZ, R249 ;  /* 0x000000ffffd07224 */ /* 0x000fe200078e00f9 */
[----:B------:R-:W-:Y:S01]  /*cd20*/  MOV R203, R248 ;  /* 0x000000f800cb7202 */ /* 0x000fe20000000f00 */
[----:B------:R-:W-:Y:S01]  /*cd30*/  IMAD.MOV.U32 R210, RZ, RZ, R251 ;  /* 0x000000ffffd27224 */ /* 0x000fe200078e00fb */
[----:B------:R-:W-:Y:S01]  /*cd40*/  MOV R209, R250 ;  /* 0x000000fa00d17202 */ /* 0x000fe20000000f00 */
[----:B----4-:R-:W-:Y:S01]  /*cd50*/  HMMA.16816.F32.BF16 R68, R132, R66, R100 ;  /* 0x000000428444723c */ /* 0x010fe20000041864 */
[----:B------:R-:W-:Y:S01]  /*cd60*/  IMAD.MOV.U32 R248, RZ, RZ, R92 ;  /* 0x000000fffff87224 */ /* 0x000fe200078e005c */
[----:B------:R-:W-:Y:S01]  /*cd70*/  MOV R251, R93 ;  /* 0x0000005d00fb7202 */ /* 0x000fe20000000f00 */
[----:B------:R-:W-:Y:S01]  /*cd80*/  IMAD.MOV.U32 R249, RZ, RZ, R94 ;  /* 0x000000fffff97224 */ /* 0x000fe200078e005e */
[----:B------:R-:W-:-:S04]  /*cd90*/  MOV R250, R95 ;  /* 0x0000005f00fa7202 */ /* 0x000fc80000000f00 */
[----:B------:R-:W-:Y:S08]  /*cda0*/  HMMA.16816.F32.BF16 R100, R132, R98, R48 ;  /* 0x000000628464723c */ /* 0x000ff00000041830 */
[C---:B------:R-:W-:Y:S08]  /*cdb0*/  HMMA.16816.F32.BF16 R92, R128.reuse, R96, R196 ;  /* 0x00000060805c723c */ /* 0x040ff000000418c4 */
[----:B------:R-:W-:Y:S07]  /*cdc0*/  HMMA.16816.F32.BF16 R96, R128, R98, R12 ;  /* 0x000000628060723c */ /* 0x000fee000004180c */
[----:B------:R-:W-:-:S04]  /*cdd0*/  @P6 IMAD.HI.U32 R12, R4, c[0x0][0x2c8], RZ ;  /* 0x0000b200040c6a27 */ /* 0x000fc800078e00ff */
[----:B------:R-:W-:Y:S02]  /*cde0*/  FADD.FTZ R13, R44, R202 ;  /* 0x000000ca2c0d7221 */ /* 0x000fe40000010000 */
[----:B------:R-:W-:Y:S02]  /*cdf0*/  FADD.FTZ R14, R138, R0 ;  /* 0x000000008a0e7221 */ /* 0x000fe40000010000 */
[----:B------:R-:W-:Y:S01]  /*ce00*/  IMAD.MOV.U32 R0, RZ, RZ, R4 ;  /* 0x000000ffff007224 */ /* 0x000fe200078e0004 */
[----:B------:R-:W-:Y:S01]  /*ce10*/  @P6 SHF.R.U32.HI R0, RZ, c[0x0][0x2cc], R12 ;  /* 0x0000b300ff006a19 */ /* 0x000fe2000001160c */
[----:B------:R-:W-:Y:S02]  /*ce20*/  FADD.FTZ R15, R111, R110 ;  /* 0x0000006e6f0f7221 */ /* 0x000fe40000010000 */
[----:B------:R-:W-:Y:S02]  /*ce30*/  FADD.FTZ R13, R203, R13 ;  /* 0x0000000dcb0d7221 */ /* 0x000fe40000010000 */
[----:B------:R-:W-:Y:S01]  /*ce40*/  FADD.FTZ R14, R208, R14 ;  /* 0x0000000ed00e7221 */ /* 0x000fe20000010000 */
[----:B------:R-:W-:Y:S01]  /*ce50*/  MOV R60, R85 ;  /* 0x00000055003c7202 */ /* 0x000fe20000000f00 */
[----:B------:R-:W-:Y:S01]  /*ce60*/  FADD.FTZ R12, R204, R211 ;  /* 0x000000d3cc0c7221 */ /* 0x000fe20000010000 */
[----:B------:R-:W-:Y:S01]  /*ce70*/  MOV R62, R87 ;  /* 0x00000057003e7202 */ /* 0x000fe20000000f00 */
[----:B------:R-:W-:-:S02]  /*ce80*/  IMAD.MOV.U32 R61, RZ, RZ, R86 ;  /* 0x000000ffff3d7224 */ /* 0x000fc400078e0056 */
[----:B------:R-:W-:Y:S02]  /*ce90*/  FADD.FTZ R15, R209, R15 ;  /* 0x0000000fd10f7221 */ /* 0x000fe40000010000 */
[----:B------:R-:W-:Y:S02]  /*cea0*/  IMAD.MOV.U32 R40, RZ, RZ, R116 ;  /* 0x000000ffff287224 */ /* 0x000fe400078e0074 */
        /* <DEDUP_REMOVED lines=8> */
[----:B------:R-:W-:Y:S01]  /*cf30*/  IMAD.MOV.U32 R44, RZ, RZ, R45 ;  /* 0x000000ffff2c7224 */ /* 0x000fe200078e002d */
[----:B------:R-:W-:Y:S01]  /*cf40*/  HMMA.16816.F32.BF16 R60, R128, R64, R60 ;  /* 0x00000040803c723c */ /* 0x000fe2000004183c */
[----:B------:R-:W-:Y:S01]  /*cf50*/  MOV R45, R46 ;  /* 0x0000002e002d7202 */ /* 0x000fe20000000f00 */
[----:B------:R-:W-:Y:S02]  /*cf60*/  FADD.FTZ R15, R41, R15 ;  /* 0x0000000f290f7221 */ /* 0x000fe40000010000 */
[----:B------:R-:W-:Y:S02]  /*cf70*/  IMAD.MOV.U32 R46, RZ, RZ, R47 ;  /* 0x000000ffff2e7224 */ /* 0x000fe400078e002f */
[----:B------:R-:W-:-:S02]  /*cf80*/  FADD.FTZ R13, R42, R13 ;  /* 0x0000000d2a0d7221 */ /* 0x000fc40000010000 */
[----:B------:R-:W-:Y:S01]  /*cf90*/  HMMA.16816.F32.BF16 R64, R128, R66, R124 ;  /* 0x000000428040723c */ /* 0x000fe2000004187c */
[----:B------:R-:W-:Y:S01]  /*cfa0*/  FADD.FTZ R12, R207, R12 ;  /* 0x0000000ccf0c7221 */ /* 0x000fe20000010000 */
[----:B------:R-:W-:Y:S01]  /*cfb0*/  MOV R47, R139 ;  /* 0x0000008b002f7202 */ /* 0x000fe20000000f00 */
[----:B------:R-:W-:-:S05]  /*cfc0*/  IMAD.MOV.U32 R138, RZ, RZ, R108 ;  /* 0x000000ffff8a7224 */ /* 0x000fca00078e006c */
[----:B------:R-:W-:Y:S01]  /*cfd0*/  HMMA.16816.F32.BF16 R124, R128, R8, R244 ;  /* 0x00000008807c723c */ /* 0x000fe200000418f4 */
[----:B------:R-:W-:Y:S01]  /*cfe0*/  FADD.FTZ R13, R45, R13 ;  /* 0x0000000d2d0d7221 */ /* 0x000fe20000010000 */
[----:B------:R-:W-:-:S05]  /*cff0*/  MOV R139, R109 ;  /* 0x0000006d008b7202 */ /* 0x000fca0000000f00 */
[----:B------:R-:W-:Y:S02]  /*d000*/  FADD.FTZ R9, R43, R14 ;  /* 0x0000000e2b097221 */ /* 0x000fe40000010000 */
[----:B------:R-:W-:Y:S02]  /*d010*/  FADD.FTZ R8, R44, R15 ;  /* 0x0000000f2c087221 */ /* 0x000fe40000010000 */
[----:B------:R-:W-:Y:S02]  /*d020*/  FADD.FTZ R14, R46, R9 ;  /* 0x000000092e0e7221 */ /* 0x000fe40000010000 */
[----:B------:R-:W-:Y:S01]  /*d030*/  FADD.FTZ R9, R206, R12 ;  /* 0x0000000cce097221 */ /* 0x000fe20000010000 */
[----:B--2---:R-:W-:Y:S01]  /*d040*/  HMMA.16816.F32.BF16 R104, R132, R112, R104 ;  /* 0x000000708468723c */ /* 0x004fe20000041868 */
[----:B------:R-:W-:Y:S02]  /*d050*/  FADD.FTZ R12, R47, R8 ;  /* 0x000000082f0c7221 */ /* 0x000fe40000010000 */
[----:B------:R-:W-:-:S02]  /*d060*/  FADD.FTZ R8, R138, R13 ;  /* 0x0000000d8a087221 */ /* 0x000fc40000010000 */
[----:B------:R-:W-:-:S03]  /*d070*/  FADD.FTZ R9, R213, R9 ;  /* 0x00000009d5097221 */ /* 0x000fc60000010000 */
[C---:B------:R-:W-:Y:S08]  /*d080*/  HMMA.16816.F32.BF16 R84, R132.reuse, R82, R32 ;  /* 0x000000528454723c */ /* 0x040ff00000041820 */
[----:B------:R-:W-:Y:S08]  /*d090*/  HMMA.16816.F32.BF16 R116, R132, R114, R36 ;  /* 0x000000728474723c */ /* 0x000ff00000041824 */
[C---:B------:R-:W-:Y:S08]  /*d0a0*/  HMMA.16816.F32.BF16 R76, R128.reuse, R80, R76 ;  /* 0x00000050804c723c */ /* 0x040ff0000004184c */
[C---:B------:R-:W-:Y:S08]  /*d0b0*/  HMMA.16816.F32.BF16 R108, R128.reuse, R112, R240 ;  /* 0x00000070806c723c */ /* 0x040ff000000418f0 */
[C---:B------:R-:W-:Y:S08]  /*d0c0*/  HMMA.16816.F32.BF16 R80, R128.reuse, R82, R20 ;  /* 0x000000528050723c */ /* 0x040ff00000041814 */
[----:B------:R-:W-:Y:S08]  /*d0d0*/  HMMA.16816.F32.BF16 R112, R128, R114, R24 ;  /* 0x000000728070723c */ /* 0x000ff00000041818 */
[-C--:B------:R-:W-:Y:S08]  /*d0e0*/  HMMA.16816.F32.BF16 R132, R132, R10.reuse, R28 ;  /* 0x0000000a8484723c */ /* 0x080ff0000004181c */
[----:B------:R-:W-:Y:S07]  /*d0f0*/  HMMA.16816.F32.BF16 R128, R128, R10, R144 ;  /* 0x0000000a8080723c */ /* 0x000fee0000041890 */
        /* <DEDUP_REMOVED lines=11> */
[----:B------:R-:W-:-:S03]  /*d1b0*/  FADD.FTZ R10, R143, R10 ;  /* 0x0000000a8f0a7221 */ /* 0x000fc60000010000 */
[----:B------:R2:W-:Y:S01]  /*d1c0*/  STL [R1+0x98], R2 ;  /* 0x0000980201007387 */ /* 0x0005e20000100800 */
[----:B------:R-:W-:Y:S02]  /*d1d0*/  FADD.FTZ R8, R239, R10 ;  /* 0x0000000aef087221 */ /* 0x000fe40000010000 */
[----:B------:R-:W-:Y:S01]  /*d1e0*/  FADD.FTZ R12, R137, R12 ;  /* 0x0000000c890c7221 */ /* 0x000fe20000010000 */
[----:B------:R-:W-:Y:S02]  /*d1f0*/  MOV R143, c[0x0][0x32c] ;  /* 0x0000cb00008f7a02 */ /* 0x000fe40000000f00 */
[----:B------:R-:W-:Y:S01]  /*d200*/  STL [R1+0x94], R8 ;  /* 0x0000940801007387 */ /* 0x000fe20000100800 */
[----:B------:R-:W-:Y:S01]  /*d210*/  FADD.FTZ R11, R54, R12 ;  /* 0x0000000c360b7221 */ /* 0x000fe20000010000 */
[----:B------:R-:W-:-:S03]  /*d220*/  ISETP.GE.AND P6, PT, R143, 0x1, PT ;  /* 0x000000018f00780c */ /* 0x000fc60003fc6270 */
[----:B------:R-:W-:Y:S02]  /*d230*/  FADD.FTZ R9, R55, R11 ;  /* 0x0000000b37097221 */ /* 0x000fe40000010000 */
[----:B--2---:R-:W-:-:S05]  /*d240*/  FADD.FTZ R2, R6, R7 ;  /* 0x0000000706027221 */ /* 0x004fca0000010000 */
[----:B------:R-:W-:Y:S01]  /*d250*/  STL [R1+0xa0], R2 ;  /* 0x0000a00201007387 */ /* 0x000fe20000100800 */
[----:B------:R-:W-:Y:S01]  /*d260*/  FADD.FTZ R9, R17, R9 ;  /* 0x0000000911097221 */ /* 0x000fe20000010000 */
[----:B------:R-:W-:-:S03]  /*d270*/  IADD3 R0, -R52, R53, R0 ;  /* 0x0000003534007210 */ /* 0x000fc60007ffe100 */
[----:B------:R-:W-:Y:S01]  /*d280*/  FADD.FTZ R3, R16, R9 ;  /* 0x0000000910037221 */ /* 0x000fe20000010000 */
[----:B------:R-:W-:-:S04]  /*d290*/  IADD3 R235, R19, -0x2, RZ ;  /* 0xfffffffe13eb7810 */ /* 0x000fc80007ffe0ff */
[----:B------:R2:W-:Y:S02]  /*d2a0*/  STL [R1+0x9c], R3 ;  /* 0x00009c0301007387 */ /* 0x0005e40000100800 */
[----:B--2---:R-:W-:Y:S01]  /*d2b0*/  IADD3 R3, R0, c[0x0][0x328], RZ ;  /* 0x0000ca0000037a10 */ /* 0x004fe20007ffe0ff */
        /* <DEDUP_REMOVED lines=11> */
.L_x_1210:
[----:B------:R-:W-:-:S13]  /*d370*/  ISETP.NE.AND P0, PT, R143, 0x1, PT ;  /* 0x000000018f00780c */ /* 0x000fda0003f05270 */
[----:B------:R-:W-:-:S05]  /*d380*/  @P0 IMAD.HI.U32 R0, R2, c[0x0][0x330], RZ ;  /* 0x0000cc0002000a27 */ /* 0x000fca00078e00ff */
[----:B------:R-:W-:Y:S02]  /*d390*/  @P0 SHF.R.U32.HI R2, RZ, c[0x0][0x334], R0 ;  /* 0x0000cd00ff020a19 */ /* 0x000fe40000011600 */
.L_x_1211:
[----:B------:R-:W-:Y:S05]  /*d3a0*/  BSYNC B0 ;  /* 0x0000000000007941 */ /* 0x000fea0003800000 */
.L_x_1209:
[----:B------:R-:W-:-:S05]  /*d3b0*/  IMAD R2, R2, R143, c[0x0][0x32c] ;  /* 0x0000cb0002027624 */ /* 0x000fca00078e028f */
[----:B------:R-:W-:-:S04]  /*d3c0*/  IMNMX R3, R3, R2, PT ;  /* 0x0000000203037217 */ /* 0x000fc80003800200 */
.L_x_1208:
[----:B-1----:R-:W2:Y:S01]  /*d3d0*/  LDL R2, [R1+0xa4] ;  /* 0x0000a40001027983 */ /* 0x002ea20000100800 */
[----:B------:R-:W-:-:S05]  /*d3e0*/  IMAD.HI R3, R3, 0x2aaaaaab, RZ ;  /* 0x2aaaaaab03037827 */ /* 0x000fca00078e02ff */
[----:B------:R-:W-:-:S04]  /*d3f0*/  SHF.R.U32.HI R0, RZ, 0x1f, R3 ;  /* 0x0000001fff007819 */ /* 0x000fc80000011603 */
[----:B------:R-:W-:-:S04]  /*d400*/  LEA.HI.SX32 R3, R3, R0, 0x1d ;  /* 0x0000000003037211 */ /* 0x000fc800078feaff */
[----:B--2---:R-:W-:-:S04]  /*d410*/  IMNMX R2, R2, R3, !PT ;  /* 0x0000000302027217 */ /* 0x004fc80007800200 */
[----:B------:R-:W-:Y:S01]  /*d420*/  ISETP.GE.AND P0, PT, R235, R2, PT ;  /* 0x00000002eb00720c */ /* 0x000fe20003f06270 */
[----:B------:R1:W-:-:S12]  /*d430*/  STL [R1+0xa8], R2 ;  /* 0x0000a80201007387 */ /* 0x0003d80000100800 */
[----:B------:R-:W-:Y:S05]  /*d440*/  @!P0 BRA `(.L_x_1212) ;  /* 0x00004bd000008947 */ /* 0x000fea0003800000 */
.L_x_1229:
[----:B--2---:R-:W2:Y:S01]  /*d450*/  LDL R4, [R1+0xa4] ;  /* 0x0000a40001047983 */ /* 0x004ea20000100800 */
[----:B------:R-:W-:Y:S04]  /*d460*/  DEPBAR.LE SB0, 0x0 ;  /* 0x000080000000791a */ /* 0x000fe80000000000 */
[----:B------:R-:W3:Y:S01]  /*d470*/  LDL.64 R212, [R1+0xb8] ;  /* 0x0000b80001d47983 */ /* 0x000ee20000100a00 */
[----:B------:R-:W-:Y:S05]  /*d480*/  WARPSYNC 0xffffffff ;  /* 0xffffffff00007948 */ /* 0x000fea0003800000 */
[----:B------:R-:W3:Y:S06]  /*d490*/  LDL.64 R138, [R1+0xc8] ;  /* 0x0000c800018a7983 */ /* 0x000eec0000100a00 */
[----:B------:R-:W4:Y:S04]  /*d4a0*/  LDL R143, [R1+0xac] ;  /* 0x0000ac00018f7983 */ /* 0x000f280000100800 */
[----:B------:R-:W4:Y:S04]  /*d4b0*/  LDL R137, [R1+0xe8] ;  /* 0x0000e80001897983 */ /* 0x000f280000100800 */
[----:B------:R-:W-:Y:S08]  /*d4c0*/  BAR.SYNC.DEFER_BLOCKING 0x0 ;  /* 0x0000000000007b1d */ /* 0x000ff00000010000 */
[----:B------:R-:W-:Y:S08]  /*d4d0*/  LDSM.16.M88.4 R52, [R223+0x8080] ;  /* 0x00808000df34783b */ /* 0x000ff00000000200 */
[----:B-----5:R-:W1:Y:S08]  /*d4e0*/  LDSM.16.M88.4 R20, [R216+0x5080] ;  /* 0x00508000d814783b */ /* 0x020e700000000200 */
[----:B------:R-:W1:Y:S08]  /*d4f0*/  LDSM.16.M88.4 R48, [R223+0xa080] ;  /* 0x00a08000df30783b */ /* 0x000e700000000200 */
[----:B------:R-:W1:Y:S08]  /*d500*/  LDSM.16.M88.4 R36, [R216+0x5880] ;  /* 0x00588000d824783b */ /* 0x000e700000000200 */
[----:B------:R-:W4:Y:S06]  /*d510*/  LDL.64 R250, [R1+0xc0] ;  /* 0x0000c00001fa7983 */ /* 0x000f2c0000100a00 */
[----:B------:R-:W1:Y:S08]  /*d520*/  LDSM.16.M88.4 R144, [R216+0x6080] ;  /* 0x00608000d890783b */ /* 0x000e700000000200 */
[----:B------:R-:W4:Y:S01]  /*d530*/  LDL R252, [R1+0xdc] ;  /* 0x0000dc0001fc7983 */ /* 0x000f220000100800 */
[-C--:B-1----:R-:W-:Y:S03]  /*d540*/  HMMA.16816.F32.BF16 R8, R52, R20.reuse, RZ ;  /* 0x000000143408723c */ /* 0x082fe600000418ff */
[----:B------:R-:W-:Y:S05]  /*d550*/  LDSM.16.M88.4 R196, [R225+0x8080] ;  /* 0x00808000e1c4783b */ /* 0x000fea0000000200 */
[C---:B------:R-:W-:Y:S03]  /*d560*/  HMMA.16816.F32.BF16 R12, R48.reuse, R20, RZ ;  /* 0x00000014300c723c */ /* 0x040fe600000418ff */
[----:B------:R-:W4:Y:S04]  /*d570*/  LDL R248, [R1+0xd8] ;  /* 0x0000d80001f87983 */ /* 0x000f280000100800 */
[----:B------:R-:W1:Y:S01]  /*d580*/  LDSM.16.M88.4 R200, [R227] ;  /* 0x00000000e3c8783b */ /* 0x000e620000000200 */
[-C--:B------:R-:W-:Y:S07]  /*d590*/  HMMA.16816.F32.BF16 R16, R48, R22.reuse, RZ ;  /* 0x000000163010723c */ /* 0x080fee00000418ff */
[----:B------:R-:W4:Y:S01]  /*d5a0*/  LDL R249, [R1+0xd0] ;  /* 0x0000d00001f97983 */ /* 0x000f220000100800 */
[C---:B------:R-:W-:Y:S03]  /*d5b0*/  HMMA.16816.F32.BF16 R20, R52.reuse, R22, RZ ;  /* 0x000000163414723c */ /* 0x040fe600000418ff */
[----:B------:R-:W1:Y:S05]  /*d5c0*/  LDSM.16.M88.4 R204, [R225+0xa080] ;  /* 0x00a08000e1cc783b */ /* 0x000e6a0000000200 */
[-C--:B------:R-:W-:Y:S03]  /*d5d0*/  HMMA.16816.F32.BF16 R24, R52, R36.reuse, RZ ;  /* 0x000000243418723c */ /* 0x080fe600000418ff */
[----:B------:R-:W1:Y:S05]  /*d5e0*/  LDSM.16.M88.4 R208, [R233] ;  /* 0x00000000e9d0783b */ /* 0x000e6a0000000200 */
        /* <DEDUP_REMOVED lines=20> */
[----:B--2---:R-:W-:Y:S11]  /*d730*/  ISETP.GT.AND P0, PT, R4, R235, PT ;  /* 0x000000eb0400720c */ /* 0x004ff60003f04270 */
[----:B------:R-:W-:Y:S02]  /*d740*/  @!UPT UIADD3 URZ, URZ, URZ, URZ ;  /* 0x0000003f3f3ff290 */ /* 0x000fe4000fffe03f */
[----:B------:R-:W-:Y:S01]  /*d750*/  @!P0 SHF.R.S32.HI R0, RZ, 0x1f, R235 ;  /* 0x0000001fff008819 */ /* 0x000fe200000114eb */
[----:B------:R-:W-:Y:S01]  /*d760*/  @!P0 IMAD.WIDE.U32 R2, R235, c[0x0][0x208], RZ ;  /* 0x00008200eb028a25 */ /* 0x000fe200078e00ff */
[----:B---3--:R-:W-:Y:S02]  /*d770*/  @!P0 MOV R139, R213 ;  /* 0x000000d5008b8202 */ /* 0x008fe40000000f00 */
[----:B----4-:R-:W-:Y:S01]  /*d780*/  ISETP.GE.AND P4, PT, R143, c[0x0][0x1d4], PT ;  /* 0x000075008f007a0c */ /* 0x010fe20003f86270 */
[----:B------:R-:W-:Y:S01]  /*d790*/  @!P0 IMAD R0, R0, c[0x0][0x208], RZ ;  /* 0x0000820000008a24 */ /* 0x000fe200078e02ff */
[----:B------:R-:W2:Y:S01]  /*d7a0*/  LDL R143, [R1+0xd4] ;  /* 0x0000d400018f7983 */ /* 0x000ea20000100800 */
[----:B------:R-:W-:Y:S01]  /*d7b0*/  @!P0 IMAD.WIDE.U32 R138, R2, 0x30, R138 ;  /* 0x00000030028a8825 */ /* 0x000fe200078e008a */
[----:B------:R-:W-:Y:S03]  /*d7c0*/  ISETP.GE.AND P3, PT, R137, c[0x0][0x1d4], PT ;  /* 0x0000750089007a0c */ /* 0x000fe60003f66270 */
[----:B------:R-:W-:Y:S01]  /*d7d0*/  @!P0 IMAD R0, R235, c[0x0][0x20c], R0 ;  /* 0x00008300eb008a24 */ /* 0x000fe200078e0200 */
[----:B------:R-:W-:Y:S04]  /*d7e0*/  @!P0 LEA R6, P1, R138, c[0x0][0x1f8], 0x1 ;  /* 0x00007e008a068a11 */ /* 0x000fe800078208ff */
[----:B------:R-:W-:Y:S02]  /*d7f0*/  @!P0 IADD3 R0, R3, R0, RZ ;  /* 0x0000000003008210 */ /* 0x000fe40007ffe0ff */
[----:B------:R-:W-:Y:S03]  /*d800*/  @!P0 IADD3 R2, P2, R6, UR10, RZ ;  /* 0x0000000a06028c10 */ /* 0x000fe6000ff5e0ff */
[----:B------:R-:W-:Y:S05]  /*d810*/  @!P0 IMAD R0, R0, 0x30, RZ ;  /* 0x0000003000008824 */ /* 0x000fea00078e02ff */
[----:B------:R-:W-:Y:S04]  /*d820*/  @!P0 IADD3 R0, R139, R0, RZ ;  /* 0x000000008b008210 */ /* 0x000fe80007ffe0ff */
[----:B------:R-:W-:Y:S02]  /*d830*/  @!P0 LEA.HI.X R7, R138, c[0x0][0x1fc], R0, 0x1, P1 ;  /* 0x00007f008a078a11 */ /* 0x000fe400008f0c00 */
[----:B------:R-:W-:Y:S02]  /*d840*/  @!P0 IADD3 R138, P1, R2, UR10, RZ ;  /* 0x0000000a028a8c10 */ /* 0x000fe4000ff3e0ff */
[----:B------:R-:W-:Y:S01]  /*d850*/  @!P0 IADD3.X R3, R7, UR5, RZ, P2, !PT ;  /* 0x0000000507038c10 */ /* 0x000fe200097fe4ff */
[----:B------:R-:W-:Y:S01]  /*d860*/  @!PT LDS RZ, [RZ] ;  /* 0x00000000fffff984 */ /* 0x000fe20000000800 */
[----:B------:R-:W-:Y:S01]  /*d870*/  @!PT LDS RZ, [RZ] ;  /* 0x00000000fffff984 */ /* 0x000fe20000000800 */
[----:B------:R-:W-:Y:S01]  /*d880*/  @!PT LDS RZ, [RZ] ;  /* 0x00000000fffff984 */ /* 0x000fe20000000800 */
[----:B------:R1:W-:Y:S01]  /*d890*/  @!P0 LDGSTS.E.BYPASS.LTC128B.128 [R234+0x2080], [R6.64], !P4 ;  /* 0x0208000006ea8fae */ /* 0x0003e2000e101d46 */
[----:B------:R-:W-:Y:S02]  /*d8a0*/  MOV R0, R4 ;  /* 0x0000000400007202 */ /* 0x000fe40000000f00 */
[----:B------:R-:W-:Y:S05]  /*d8b0*/  @!P0 IADD3.X R139, R3, UR5, RZ, P1, !PT ;  /* 0x00000005038b8c10 */ /* 0x000fea0008ffe4ff */
[----:B------:R1:W-:Y:S08]  /*d8c0*/  @!P0 LDGSTS.E.BYPASS.LTC128B.128 [R234+0x3880], [R6.64+0x80], !P3 ;  /* 0x0388008006ea8fae */ /* 0x0003f0000d901d46 */
[----:B------:R3:W-:Y:S08]  /*d8d0*/  @!P0 LDGSTS.E.BYPASS.LTC128B.128 [R234+0x2880], [R2.64], !P4 ;  /* 0x0288000002ea8fae */ /* 0x0007f0000e101d46 */
[----:B------:R3:W-:Y:S08]  /*d8e0*/  @!P0 LDGSTS.E.BYPASS.LTC128B.128 [R234+0x4080], [R2.64+0x80], !P3 ;  /* 0x0408008002ea8fae */ /* 0x0007f0000d901d46 */
[----:B------:R4:W-:Y:S08]  /*d8f0*/  @!P0 LDGSTS.E.BYPASS.LTC128B.128 [R234+0x3080], [R138.64], !P4 ;  /* 0x030800008aea8fae */ /* 0x0009f0000e101d46 */
[----:B------:R4:W-:Y:S01]  /*d900*/  @!P0 LDGSTS.E.BYPASS.LTC128B.128 [R234+0x4880], [R138.64+0x80], !P3 ;  /* 0x048800808aea8fae */ /* 0x0009e2000d901d46 */
[C---:B------:R-:W-:Y:S07]  /*d910*/  ISETP.GT.AND P0, PT, R235.reuse, R0, PT ;  /* 0x00000000eb00720c */ /* 0x040fee0003f04270 */
[----:B------:R-:W-:Y:S06]  /*d920*/  LDSM.16.M88.4 R200, [R224+0x8080] ;  /* 0x00808000e0c8783b */ /* 0x000fec0000000200 */
[----:B-1----:R-:W-:Y:S02]  /*d930*/  @P0 IADD3 R6, R235, -0x1, RZ ;  /* 0xffffffffeb060810 */ /* 0x002fe40007ffe0ff */
[----:B------:R-:W1:Y:S02]  /*d940*/  LDSM.16.M88.4 R204, [R222+0x5080] ;  /* 0x00508000decc783b */ /* 0x000e640000000200 */
[----:B------:R-:W-:Y:S05]  /*d950*/  @P0 SHF.R.S32.HI R0, RZ, 0x1f, R6 ;  /* 0x0000001fff000819 */ /* 0x000fea0000011406 */
[----:B------:R-:W-:Y:S01]  /*d960*/  @P0 IMAD R0, R0, c[0x0][0x1e0], RZ ;  /* 0x0000780000000a24 */ /* 0x000fe200078e02ff */
[----:B------:R-:W4:Y:S03]  /*d970*/  LDSM.16.M88.4 R208, [R224+0xa080] ;  /* 0x00a08000e0d0783b */ /* 0x000f260000000200 */
[C---:B------:R-:W-:Y:S02]  /*d980*/  @P0 IMAD R0, R6.reuse, c[0x0][0x1e4], R0 ;  /* 0x0000790006000a24 */ /* 0x040fe400078e0200 */
[----:B------:R-:W-:Y:S03]  /*d990*/  @P0 IMAD.WIDE.U32 R6, R6, c[0x0][0x1e0], RZ ;  /* 0x0000780006060a25 */ /* 0x000fe600078e00ff */
[----:B------:R-:W4:Y:S02]  /*d9a0*/  LDSM.16.M88.4 R212, [R222+0x5880] ;  /* 0x00588000ded4783b */ /* 0x000f240000000200 */
[----:B------:R-:W-:Y:S05]  /*d9b0*/  @P0 IADD3 R0, R7, R0, RZ ;  /* 0x0000000007000210 */ /* 0x000fea0007ffe0ff */
[----:B------:R-:W-:Y:S01]  /*d9c0*/  @P0 IMAD R0, R0, 0x30, RZ ;  /* 0x0000003000000824 */ /* 0x000fe200078e02ff */
[----:B------:R-:W2:Y:S04]  /*d9d0*/  LDL R4, [R1+0x4] ;  /* 0x0000040001047983 */ /* 0x000ea80000100800 */
[----:B------:R-:W4:Y:S08]  /*d9e0*/  LDSM.16.M88.4 R144, [R222+0x6080] ;  /* 0x00608000de90783b */ /* 0x000f300000000200 */
[----:B---3--:R-:W3:Y:S01]  /*d9f0*/  LDL.64 R2, [R1+0xb0] ;  /* 0x0000b00001027983 */ /* 0x008ee20000100a00 */
[-C--:B-1----:R-:W-:Y:S05]  /*da00*/  HMMA.16816.F32.BF16 R8, R200, R204.reuse, R8 ;  /* 0x000000ccc808723c */ /* 0x082fea0000041808 */
[----:B------:R-:W-:Y:S03]  /*da10*/  LDSM.16.M88.4 R196, [R226+0x8080] ;  /* 0x00808000e2c4783b */ /* 0x000fe60000000200 */
[C---:B----4-:R-:W-:Y:S05]  /*da20*/  HMMA.16816.F32.BF16 R12, R208.reuse, R204, R12 ;  /* 0x000000ccd00c723c */ /* 0x050fea000004180c */
[----:B------:R-:W0:Y:S03]  /*da30*/  LDGDEPBAR ;  /* 0x00000000000079af */ /* 0x000e260000000000 */
[-C--:B------:R-:W-:Y:S08]  /*da40*/  HMMA.16816.F32.BF16 R16, R208, R206.reuse, R16 ;  /* 0x000000ced010723c */ /* 0x080ff00000041810 */
[C---:B------:R-:W-:Y:S01]  /*da50*/  HMMA.16816.F32.BF16 R20, R200.reuse, R206, R20 ;  /* 0x000000cec814723c */ /* 0x040fe20000041814 */
[----:B------:R-:W1:Y:S07]  /*da60*/  LDSM.16.M88.4 R204, [R221] ;  /* 0x00000000ddcc783b */ /* 0x000e6e0000000200 */
        /* <DEDUP_REMOVED lines=8> */
[----:B------:R-:W4:Y:S07]  /*daf0*/  LDSM.16.M88.4 R208, [R226+0xa080] ;  /* 0x00a08000e2d0783b */ /* 0x000f2e0000000200 */
[----:B------:R-:W-:Y:S01]  /*db00*/  HMMA.16816.F32.BF16 R52, R200, R146, R52 ;  /* 0x00000092c834723c */ /* 0x000fe20000041834 */
[----:B------:R-:W4:Y:S07]  /*db10*/  LDSM.16.M88.4 R144, [R221+0x1000] ;  /* 0x00100000dd90783b */ /* 0x000f2e0000000200 */
[-C--:B-1----:R-:W-:Y:S01]  /*db20*/  HMMA.16816.F32.BF16 R8, R196, R204.reuse, R8 ;  /* 0x000000ccc408723c */ /* 0x082fe20000041808 */
[----:B------:R-:W-:Y:S07]  /*db30*/  LDSM.16.M88.4 R200, [R223+0xc080] ;  /* 0x00c08000dfc8783b */ /* 0x000fee0000000200 */
[C---:B----4-:R-:W-:Y:S08]  /*db40*/  HMMA.16816.F32.BF16 R12, R208.reuse, R204, R12 ;  /* 0x000000ccd00c723c */ /* 0x050ff0000004180c */
        /* <DEDUP_REMOVED lines=13> */
[----:B------:R-:W2:Y:S07]  /*dc20*/  LDSM.16.M88.4 R144, [R216+0x7880] ;  /* 0x00788000d890783b */ /* 0x000eae0000000200 */
[-C--:B-1----:R-:W-:Y:S01]  /*dc30*/  HMMA.16816.F32.BF16 R8, R200, R204.reuse, R8 ;  /* 0x000000ccc808723c */ /* 0x082fe20000041808 */
[----:B------:R-:W-:Y:S07]  /*dc40*/  LDSM.16.M88.4 R196, [R225+0xc080] ;  /* 0x00c08000e1c4783b */ /* 0x000fee0000000200 */
[C---:B----4-:R-:W-:Y:S08]  /*dc50*/  HMMA.16816.F32.BF16 R12, R208.reuse, R204, R12 ;  /* 0x000000ccd00c723c */ /* 0x050ff0000004180c */
[-C--:B------:R-:W-:Y:S08]  /*dc60*/  HMMA.16816.F32.BF16 R16, R208, R206.reuse, R16 ;  /* 0x000000ced010723c */ /* 0x080ff00000041810 */
[C---:B------:R-:W-:Y:S01]  /*dc70*/  HMMA.16816.F32.BF16 R20, R200.reuse, R206, R20 ;  /* 0x000000cec814723c */ /* 0x040fe20000041814 */
[----:B------:R-:W1:Y:S07]  /*dc80*/  LDSM.16.M88.4 R204, [R231] ;  /* 0x00000000e7cc783b */ /* 0x000e6e0000000200 */
[-C--:B------:R-:W-:Y:S08]  /*dc90*/  HMMA.16816.F32.BF16 R24, R200, R212.reuse, R24 ;  /* 0x000000d4c818723c */ /* 0x080ff00000041818 */
[C---:B------:R-:W-:Y:S08]  /*dca0*/  HMMA.16816.F32.BF16 R28, R208.reuse, R212, R28 ;  /* 0x000000d4d01c723c */ /* 0x040ff0000004181c */
[-C--:B------:R-:W-:Y:S08]  /*dcb0*/  HMMA.16816.F32.BF16 R32, R208, R214.reuse, R32 ;  /* 0x000000d6d020723c */ /* 0x080ff00000041820 */
[C---:B------:R-:W-:Y:S01]  /*dcc0*/  HMMA.16816.F32.BF16 R36, R200.reuse, R214, R36 ;  /* 0x000000d6c824723c */ /* 0x040fe20000041824 */
[----:B------:R-:W4:Y:S07]  /*dcd0*/  LDSM.16.M88.4 R212, [R225+0xe080] ;  /* 0x00e08000e1d4783b */ /* 0x000f2e0000000200 */
[-C--:B--2---:R-:W-:Y:S01]  /*dce0*/  HMMA.16816.F32.BF16 R40, R200, R144.reuse, R40 ;  /* 0x00000090c828723c */ /* 0x084fe20000041828 */
[----:B------:R2:W-:Y:S03]  /*dcf0*/  STL [R1+0x70], R4 ;  /* 0x0000700401007387 */ /* 0x0005e60000100800 */
[----:B---3--:R-:W-:Y:S04]  /*dd00*/  @P0 MOV R2, R250 ;  /* 0x000000fa00020202 */ /* 0x008fe80000000f00 */
[C---:B------:R-:W-:Y:S04]  /*dd10*/  HMMA.16816.F32.BF16 R44, R208.reuse, R144, R44 ;  /* 0x00000090d02c723c */ /* 0x040fe8000004182c */
[----:B------:R-:W-:Y:S04]  /*dd20*/  @P0 IMAD.WIDE.U32 R2, R6, 0x30, R2 ;  /* 0x0000003006020825 */ /* 0x000fe800078e0002 */
[-C--:B------:R-:W-:Y:S01]  /*dd30*/  HMMA.16816.F32.BF16 R48, R208, R146.reuse, R48 ;  /* 0x00000092d030723c */ /* 0x080fe20000041830 */
[----:B------:R-:W3:Y:S03]  /*dd40*/  LDSM.16.M88.4 R208, [R230] ;  /* 0x00000000e6d0783b */ /* 0x000ee60000000200 */
[----:B------:R-:W-:Y:S04]  /*dd50*/  @P0 IADD3 R0, R3, R0, RZ ;  /* 0x0000000003000210 */ /* 0x000fe80007ffe0ff */
[----:B------:R-:W-:Y:S01]  /*dd60*/  HMMA.16816.F32.BF16 R52, R200, R146, R52 ;  /* 0x00000092c834723c */ /* 0x000fe20000041834 */
[----:B------:R-:W3:Y:S03]  /*dd70*/  LDSM.16.M88.4 R144, [R229] ;  /* 0x00000000e590783b */ /* 0x000ee60000000200 */
[----:B--2---:R-:W-:Y:S04]  /*dd80*/  LEA R4, R4, R252, 0x7 ;  /* 0x000000fc04047211 */ /* 0x004fe800078e38ff */
[-C--:B-1----:R-:W-:Y:S01]  /*dd90*/  HMMA.16816.F32.BF16 R8, R196, R204.reuse, R8 ;  /* 0x000000ccc408723c */ /* 0x082fe20000041808 */
[----:B------:R-:W-:Y:S04]  /*dda0*/  LDSM.16.M88.4 R200, [R224+0xc080] ;  /* 0x00c08000e0c8783b */ /* 0x000fe80000000200 */
[----:B------:R-:W-:Y:S02]  /*ddb0*/  IADD3 R4, R143, R4, R248 ;  /* 0x000000048f047210 */ /* 0x000fe40007ffe0f8 */
[----:B------:R-:W-:Y:S01]  /*ddc0*/  MOV R143, c[0x0][0x1e0] ;  /* 0x00007800008f7a02 */ /* 0x000fe20000000f00 */
[C---:B----4-:R-:W-:Y:S01]  /*ddd0*/  HMMA.16816.F32.BF16 R12, R212.reuse, R204, R12 ;  /* 0x000000ccd40c723c */ /* 0x050fe2000004180c */
[----:B------:R-:W-:Y:S03]  /*dde0*/  MOV R248, c[0x0][0x2c4] ;  /* 0x0000b10000f87a02 */ /* 0x000fe60000000f00 */
[----:B------:R-:W-:Y:S02]  /*ddf0*/  IADD3 R6, R249, R4, RZ ;  /* 0x00000004f9067210 */ /* 0x000fe40007ffe0ff */
[----:B------:R-:W-:Y:S02]  /*de00*/  ISETP.NE.AND P5, PT, R248, 0x1, PT ;  /* 0x00000001f800780c */ /* 0x000fe40003fa5270 */
[-C--:B------:R-:W-:Y:S08]  /*de10*/  HMMA.16816.F32.BF16 R16, R212, R206.reuse, R16 ;  /* 0x000000ced410723c */ /* 0x080ff00000041810 */
[C---:B------:R-:W-:Y:S01]  /*de20*/  HMMA.16816.F32.BF16 R20, R196.reuse, R206, R20 ;  /* 0x000000cec414723c */ /* 0x040fe20000041814 */
[----:B------:R-:W1:Y:S03]  /*de30*/  LDSM.16.M88.4 R204, [R222+0x6880] ;  /* 0x00688000decc783b */ /* 0x000e660000000200 */
[----:B------:R-:W-:Y:S04]  /*de40*/  @P5 IMAD.HI.U32 R3, R6, c[0x0][0x2c8], RZ ;  /* 0x0000b20006035a27 */ /* 0x000fe800078e00ff */
[-C--:B---3--:R-:W-:Y:S04]  /*de50*/  HMMA.16816.F32.BF16 R24, R196, R208.reuse, R24 ;  /* 0x000000d0c418723c */ /* 0x088fe80000041818 */
[----:B------:R-:W-:Y:S04]  /*de60*/  @P5 SHF.R.U32.HI R6, RZ, c[0x0][0x2cc], R3 ;  /* 0x0000b300ff065a19 */ /* 0x000fe80000011603 */
[C---:B------:R-:W-:Y:S01]  /*de70*/  HMMA.16816.F32.BF16 R28, R212.reuse, R208, R28 ;  /* 0x000000d0d41c723c */ /* 0x040fe2000004181c */
[----:B------:R-:W-:Y:S07]  /*de80*/  SHFL.IDX PT, R4, R6, RZ, 0x1c1f ;  /* 0x001c1fff06047589 */ /* 0x000fee00000e0000 */
        /* <DEDUP_REMOVED lines=9> */
[-C--:B-1----:R-:W-:Y:S01]  /*df20*/  HMMA.16816.F32.BF16 R8, R200, R204.reuse, R8 ;  /* 0x000000ccc808723c */ /* 0x082fe20000041808 */
[----:B------:R-:W-:Y:S07]  /*df30*/  LDSM.16.M88.4 R196, [R226+0xc080] ;  /* 0x00c08000e2c4783b */ /* 0x000fee0000000200 */
[C---:B--2---:R-:W-:Y:S08]  /*df40*/  HMMA.16816.F32.BF16 R12, R208.reuse, R204, R12 ;  /* 0x000000ccd00c723c */ /* 0x044ff0000004180c */
[-C--:B------:R-:W-:Y:S08]  /*df50*/  HMMA.16816.F32.BF16 R16, R208, R206.reuse, R16 ;  /* 0x000000ced010723c */ /* 0x080ff00000041810 */
[C---:B------:R-:W-:Y:S01]  /*df60*/  HMMA.16816.F32.BF16 R20, R200.reuse, R206, R20 ;  /* 0x000000cec814723c */ /* 0x040fe20000041814 */
[----:B------:R-:W1:Y:S07]  /*df70*/  LDSM.16.M88.4 R204, [R221+0x1800] ;  /* 0x00180000ddcc783b */ /* 0x000e6e0000000200 */
[-C--:B---3--:R-:W-:Y:S08]  /*df80*/  HMMA.16816.F32.BF16 R24, R200, R212.reuse, R24 ;  /* 0x000000d4c818723c */ /* 0x088ff00000041818 */
[C---:B------:R-:W-:Y:S08]  /*df90*/  HMMA.16816.F32.BF16 R28, R208.reuse, R212, R28 ;  /* 0x000000d4d01c723c */ /* 0x040ff0000004181c */
[-C--:B------:R-:W-:Y:S08]  /*dfa0*/  HMMA.16816.F32.BF16 R32, R208, R214.reuse, R32 ;  /* 0x000000d6d020723c */ /* 0x080ff00000041820 */
[C---:B------:R-:W-:Y:S01]  /*dfb0*/  HMMA.16816.F32.BF16 R36, R200.reuse, R214, R36 ;  /* 0x000000d6c824723c */ /* 0x040fe20000041824 */
[----:B------:R-:W2:Y:S07]  /*dfc0*/  LDSM.16.M88.4 R212, [R228+0xe080] ;  /* 0x00e08000e4d4783b */ /* 0x000eae0000000200 */
[-C--:B----4-:R-:W-:Y:S08]  /*dfd0*/  HMMA.16816.F32.BF16 R40, R200, R144.reuse, R40 ;  /* 0x00000090c828723c */ /* 0x090ff00000041828 */
[C---:B------:R-:W-:Y:S08]  /*dfe0*/  HMMA.16816.F32.BF16 R44, R208.reuse, R144, R44 ;  /* 0x00000090d02c723c */ /* 0x040ff0000004182c */
[-C--:B------:R-:W-:Y:S08]  /*dff0*/  HMMA.16816.F32.BF16 R48, R208, R146.reuse, R48 ;  /* 0x00000092d030723c */ /* 0x080ff00000041830 */
[----:B------:R-:W-:Y:S08]  /*e000*/  HMMA.16816.F32.BF16 R52, R200, R146, R52 ;  /* 0x00000092c834723c */ /* 0x000ff00000041834 */
[-C--:B-1----:R-:W-:Y:S08]  /*e010*/  HMMA.16816.F32.BF16 R8, R196, R204.reuse, R8 ;  /* 0x000000ccc408723c */ /* 0x082ff00000041808 */
[C---:B--2---:R-:W-:Y:S08]  /*e020*/  HMMA.16816.F32.BF16 R12, R212.reuse, R204, R12 ;  /* 0x000000ccd40c723c */ /* 0x044ff0000004180c */
        /* <DEDUP_REMOVED lines=21> */
[----:B------:R-:W-:Y:S09]  /*e180*/  FMUL.FTZ R23, R23, c[0x0][0x320] ;  /* 0x0000c80017177a20 */ /* 0x000ff20000410000 */
[----:B------:R1:W1:Y:S10]  /*e190*/  MUFU.TANH R211, R11 ;  /* 0x0000000b00d37308 */ /* 0x0002740000002400 */
        /* <DEDUP_REMOVED lines=14> */
[C---:B------:R-:W-:Y:S01]  /*e280*/  @P0 LEA R8, P1, R2.reuse, c[0x0][0x1c8], 0x1 ;  /* 0x0000720002080a11 */ /* 0x040fe200078208ff */
[-C--:B------:R-:W-:Y:S04]  /*e290*/  HMMA.16816.F32.BF16 R32, R212, R10.reuse, R32 ;  /* 0x0000000ad420723c */ /* 0x080fe80000041820 */
[----:B------:R-:W-:Y:S04]  /*e2a0*/  @P0 LEA.HI.X R9, R2, c[0x0][0x1cc], R0, 0x1, P1 ;  /* 0x0000730002090a11 */ /* 0x000fe800008f0c00 */
[----:B------:R-:W2:Y:S01]  /*e2b0*/  MUFU.TANH R139, R21 ;  /* 0x00000015008b7308 */ /* 0x000ea20000002400 */
[----:B------:R-:W-:Y:S01]  /*e2c0*/  FMUL.FTZ R24, R24, c[0x0][0x320] ;  /* 0x0000c80018187a20 */ /* 0x000fe20000410000 */
[C---:B------:R-:W-:Y:S01]  /*e2d0*/  HMMA.16816.F32.BF16 R36, R196.reuse, R10, R36 ;  /* 0x0000000ac424723c */ /* 0x040fe20000041824 */
[----:B------:R-:W-:Y:S01]  /*e2e0*/  @!PT LDS RZ, [RZ] ;  /* 0x00000000fffff984 */ /* 0x000fe20000000800 */
[----:B------:R-:W-:Y:S01]  /*e2f0*/  @!PT LDS RZ, [RZ] ;  /* 0x00000000fffff984 */ /* 0x000fe20000000800 */
[----:B------:R-:W-:Y:S01]  /*e300*/  @!PT LDS RZ, [RZ] ;  /* 0x00000000fffff984 */ /* 0x000fe20000000800 */
[----:B------:R2:W-:Y:S03]  /*e310*/  @P0 LDGSTS.E.BYPASS.LTC128B.128 [R234+0x5080], [R8.64], !P4 ;  /* 0x0508000008ea0fae */ /* 0x0005e6000e101d46 */
[----:B------:R-:W-:Y:S04]  /*e320*/  FMUL.FTZ R25, R25, c[0x0][0x320] ;  /* 0x0000c80019197a20 */ /* 0x000fe80000410000 */
[----:B------:R2:W2:Y:S01]  /*e330*/  MUFU.TANH R138, R24 ;  /* 0x00000018008a7308 */ /* 0x0004a20000002400 */
[----:B------:R-:W-:Y:S03]  /*e340*/  @P0 SHF.L.U32 R10, R143, 0x5, RZ ;  /* 0x000000058f0a0819 */ /* 0x000fe600000006ff */
[----:B------:R-:W-:Y:S01]  /*e350*/  FMUL.FTZ R27, R27, c[0x0][0x320] ;  /* 0x0000c8001b1b7a20 */ /* 0x000fe20000410000 */
[----:B------:R-:W-:Y:S01]  /*e360*/  MOV R11, c[0x0][0x1e4] ;  /* 0x00007900000b7a02 */ /* 0x000fe20000000f00 */
[----:B------:R3:W-:Y:S01]  /*e370*/  @P0 LDGSTS.E.BYPASS.LTC128B.128 [R234+0x6880], [R8.64+0x80], !P3 ;  /* 0x0688008008ea0fae */ /* 0x0007e2000d901d46 */
[-C--:B-1----:R-:W-:Y:S03]  /*e380*/  HMMA.16816.F32.BF16 R40, R196, R12.reuse, R40 ;  /* 0x0000000cc428723c */ /* 0x082fe60000041828 */
[-C--:B------:R-:W-:Y:S01]  /*e390*/  @P0 IADD3 R2, P2, R8, R10.reuse, RZ ;  /* 0x0000000a08020210 */ /* 0x080fe20007f5e0ff */
[----:B------:R-:W-:Y:S01]  /*e3a0*/  FMUL.FTZ R28, R28, c[0x0][0x320] ;  /* 0x0000c8001c1c7a20 */ /* 0x000fe20000410000 */
[----:B------:R-:W1:Y:S01]  /*e3b0*/  MUFU.TANH R137, R25 ;  /* 0x0000001900897308 */ /* 0x000e620000002400 */
[----:B------:R-:W-:Y:S01]  /*e3c0*/  @P0 SHF.L.U64.HI R0, R143, 0x5, R11 ;  /* 0x000000058f000819 */ /* 0x000fe2000001020b */
[----:B------:R-:W-:Y:S01]  /*e3d0*/  FMUL.FTZ R29, R29, c[0x0][0x320] ;  /* 0x0000c8001d1d7a20 */ /* 0x000fe20000410000 */
[----:B------:R-:W-:Y:S01]  /*e3e0*/  @P0 IADD3 R10, P1, R2, R10, RZ ;  /* 0x0000000a020a0210 */ /* 0x000fe20007f3e0ff */
[C---:B------:R-:W-:Y:S04]  /*e3f0*/  HMMA.16816.F32.BF16 R44, R212.reuse, R12, R44 ;  /* 0x0000000cd42c723c */ /* 0x040fe8000004182c */
[----:B------:R-:W-:Y:S01]  /*e400*/  FMUL.FTZ R20, R37, c[0x0][0x320] ;  /* 0x0000c80025147a20 */ /* 0x000fe20000410000 */
[-C--:B------:R-:W-:Y:S01]  /*e410*/  @P0 IADD3.X R3, R9, R0.reuse, RZ, P2, !PT ;  /* 0x0000000009030210 */ /* 0x080fe200017fe4ff */
[----:B------:R1:W1:Y:S01]  /*e420*/  MUFU.TANH R201, R27 ;  /* 0x0000001b00c97308 */ /* 0x0002620000002400 */
[----:B------:R-:W3:Y:S01]  /*e430*/  LDL R37, [R1+0x74] ;  /* 0x0000740001257983 */ /* 0x000ee20000100800 */
[-C--:B------:R-:W-:Y:S03]  /*e440*/  HMMA.16816.F32.BF16 R48, R212, R14.reuse, R48 ;  /* 0x0000000ed430723c */ /* 0x080fe60000041830 */
[----:B------:R3:W-:Y:S01]  /*e450*/  @P0 LDGSTS.E.BYPASS.LTC128B.128 [R234+0x5880], [R2.64], !P4 ;  /* 0x0588000002ea0fae */ /* 0x0007e2000e101d46 */
[----:B--2---:R-:W-:Y:S01]  /*e460*/  FMUL.FTZ R24, R36, c[0x0][0x320] ;  /* 0x0000c80024187a20 */ /* 0x004fe20000410000 */
[----:B------:R-:W-:Y:S01]  /*e470*/  @P0 IADD3.X R11, R3, R0, RZ, P1, !PT ;  /* 0x00000000030b0210 */ /* 0x000fe20000ffe4ff */
[----:B------:R-:W-:Y:S02]  /*e480*/  FMUL.FTZ R30, R30, c[0x0][0x320] ;  /* 0x0000c8001e1e7a20 */ /* 0x000fe40000410000 */
[----:B------:R2:W2:Y:S01]  /*e490*/  MUFU.TANH R207, R28 ;  /* 0x0000001c00cf7308 */ /* 0x0004a20000002400 */
[----:B------:R-:W-:Y:S01]  /*e4a0*/  FMUL.FTZ R31, R31, c[0x0][0x320] ;  /* 0x0000c8001f1f7a20 */ /* 0x000fe20000410000 */
[----:B------:R-:W-:Y:S01]  /*e4b0*/  HMMA.16816.F32.BF16 R52, R196, R14, R52 ;  /* 0x0000000ec434723c */ /* 0x000fe20000041834 */
[----:B------:R-:W3:Y:S03]  /*e4c0*/  LDL R36, [R1+0x90] ;  /* 0x0000900001247983 */ /* 0x000ee60000100800 */
[----:B------:R-:W-:Y:S01]  /*e4d0*/  FMUL.FTZ R32, R32, c[0x0][0x320] ;  /* 0x0000c80020207a20 */ /* 0x000fe20000410000 */
[----:B------:R3:W-:Y:S01]  /*e4e0*/  @P0 LDGSTS.E.BYPASS.LTC128B.128 [R234+0x7080], [R2.64+0x80], !P3 ;  /* 0x0708008002ea0fae */ /* 0x0007e2000d901d46 */
[----:B------:R-:W-:Y:S02]  /*e4f0*/  FMUL.FTZ R33, R33, c[0x0][0x320] ;  /* 0x0000c80021217a20 */ /* 0x000fe40000410000 */
[----:B------:R4:W3:Y:S01]  /*e500*/  MUFU.TANH R206, R29 ;  /* 0x0000001d00ce7308 */ /* 0x0008e20000002400 */
[----:B------:R-:W-:Y:S03]  /*e510*/  FMUL.FTZ R34, R34, c[0x0][0x320] ;  /* 0x0000c80022227a20 */ /* 0x000fe60000410000 */
[----:B------:R-:W-:Y:S01]  /*e520*/  FMUL.FTZ R35, R35, c[0x0][0x320] ;  /* 0x0000c80023237a20 */ /* 0x000fe20000410000 */
[----:B------:R3:W-:Y:S01]  /*e530*/  @P0 LDGSTS.E.BYPASS.LTC128B.128 [R234+0x6080], [R10.64], !P4 ;  /* 0x060800000aea0fae */ /* 0x0007e2000e101d46 */
[----:B------:R-:W-:Y:S02]  /*e540*/  FMUL.FTZ R19, R40, c[0x0][0x320] ;  /* 0x0000c80028137a20 */ /* 0x000fe40000410000 */
[----:B------:R-:W-:Y:S02]  /*e550*/  FMUL.FTZ R18, R41, c[0x0][0x320] ;  /* 0x0000c80029127a20 */ /* 0x000fe40000410000 */
[----:B------:R4:W3:Y:S01]  /*e560*/  MUFU.TANH R238, R30 ;  /* 0x0000001e00ee7308 */ /* 0x0008e20000002400 */
[----:B-1----:R-:W-:Y:S02]  /*e570*/  FMUL.FTZ R27, R42, c[0x0][0x320] ;  /* 0x0000c8002a1b7a20 */ /* 0x002fe40000410000 */
[----:B------:R1:W-:Y:S01]  /*e580*/  @P0 LDGSTS.E.BYPASS.LTC128B.128 [R234+0x7880], [R10.64+0x80], !P3 ;  /* 0x078800800aea0fae */ /* 0x0003e2000d901d46 */
[----:B------:R-:W-:Y:S02]  /*e590*/  FMUL.FTZ R25, R43, c[0x0][0x320] ;  /* 0x0000c8002b197a20 */ /* 0x000fe40000410000 */
[----:B------:R-:W-:Y:S02]  /*e5a0*/  FMUL.FTZ R47, R47, c[0x0][0x320] ;  /* 0x0000c8002f2f7a20 */ /* 0x000fe40000410000 */
[----:B--2---:R-:W-:Y:S02]  /*e5b0*/  FMUL.FTZ R28, R48, c[0x0][0x320] ;  /* 0x0000c800301c7a20 */ /* 0x004fe40000410000 */
[----:B------:R2:W1:Y:S01]  /*e5c0*/  MUFU.TANH R237, R31 ;  /* 0x0000001f00ed7308 */ /* 0x0004620000002400 */
[----:B------:R-:W0:Y:S01]  /*e5d0*/  LDGDEPBAR ;  /* 0x00000000000079af */ /* 0x000e220000000000 */
[----:B------:R-:W-:Y:S02]  /*e5e0*/  FMUL.FTZ R50, R50, c[0x0][0x320] ;  /* 0x0000c80032327a20 */ /* 0x000fe40000410000 */
[----:B----4-:R-:W-:Y:S02]  /*e5f0*/  FMUL.FTZ R29, R45, c[0x0][0x320] ;  /* 0x0000c8002d1d7a20 */ /* 0x010fe40000410000 */
[----:B------:R-:W-:Y:S02]  /*e600*/  FMUL.FTZ R51, R51, c[0x0][0x320] ;  /* 0x0000c80033337a20 */ /* 0x000fe40000410000 */
[----:B------:R-:W-:Y:S02]  /*e610*/  FMUL.FTZ R15, R52, c[0x0][0x320] ;  /* 0x0000c800340f7a20 */ /* 0x000fe40000410000 */
[----:B------:R4:W1:Y:S01]  /*e620*/  MUFU.TANH R200, R32 ;  /* 0x0000002000c87308 */ /* 0x0008620000002400 */
[----:B------:R-:W-:Y:S02]  /*e630*/  FMUL.FTZ R16, R54, c[0x0][0x320] ;  /* 0x0000c80036107a20 */ /* 0x000fe40000410000 */
[----:B------:R-:W-:Y:S02]  /*e640*/  FMUL.FTZ R26, R26, c[0x0][0x320] ;  /* 0x0000c8001a1a7a20 */ /* 0x000fe40000410000 */
[----:B------:R-:W-:Y:S02]  /*e650*/  FMUL.FTZ R30, R44, c[0x0][0x320] ;  /* 0x0000c8002c1e7a20 */ /* 0x000fe40000410000 */
[----:B------:R-:W-:Y:S02]  /*e660*/  FMUL.FTZ R49, R49, c[0x0][0x320] ;  /* 0x0000c80031317a20 */ /* 0x000fe40000410000 */
[----:B------:R-:W-:Y:S01]  /*e670*/  FMUL.FTZ R53, R53, c[0x0][0x320] ;  /* 0x0000c80035357a20 */ /* 0x000fe20000410000 */
[----:B------:R1:W1:Y:S01]  /*e680*/  MUFU.TANH R147, R33 ;  /* 0x0000002100937308 */ /* 0x0002620000002400 */
[----:B------:R-:W-:Y:S02]  /*e690*/  FMUL.FTZ R55, R55, c[0x0][0x320] ;  /* 0x0000c80037377a20 */ /* 0x000fe40000410000 */
[----:B------:R-:W-:Y:S02]  /*e6a0*/  IMAD R0, R235, -0x30, RZ ;  /* 0xffffffd0eb007824 */ /* 0x000fe400078e02ff */
[----:B--2---:R-:W-:Y:S05]  /*e6b0*/  FMUL.FTZ R31, R39, c[0x0][0x320] ;  /* 0x0000c800271f7a20 */ /* 0x004fea0000410000 */
[----:B------:R2:W2:Y:S01]  /*e6c0*/  MUFU.TANH R208, R22 ;  /* 0x0000001600d07308 */ /* 0x0004a20000002400 */
[----:B----4-:R-:W-:Y:S01]  /*e6d0*/  FMUL.FTZ R32, R38, c[0x0][0x320] ;  /* 0x0000c80026207a20 */ /* 0x010fe20000410000 */
[----:B------:R-:W-:Y:S04]  /*e6e0*/  MOV R38, c[0x0][0x32c] ;  /* 0x0000cb0000267a02 */ /* 0x000fe80000000f00 */
[----:B------:R-:W-:Y:S04]  /*e6f0*/  ISETP.GE.AND P3, PT, R38, 0x1, PT ;  /* 0x000000012600780c */ /* 0x000fe80003f66270 */
[----:B------:R4:W2:Y:S01]  /*e700*/  MUFU.TANH R205, R23 ;  /* 0x0000001700cd7308 */ /* 0x0008a20000002400 */
[----:B-1----:R-:W-:Y:S09]  /*e710*/  FMUL.FTZ R33, R46, c[0x0][0x320] ;  /* 0x0000c8002e217a20 */ /* 0x002ff20000410000 */
        /* <DEDUP_REMOVED lines=17> */
[----:B------:R-:W1:Y:S10]  /*e830*/  MUFU.TANH R50, R50 ;  /* 0x0000003200327308 */ /* 0x000e740000002400 */
[----:B------:R-:W1:Y:S10]  /*e840*/  MUFU.TANH R51, R51 ;  /* 0x0000003300337308 */ /* 0x000e740000002400 */
[----:B------:R-:W1:Y:S10]  /*e850*/  MUFU.TANH R15, R15 ;  /* 0x0000000f000f7308 */ /* 0x000e740000002400 */
[----:B------:R4:W1:Y:S10]  /*e860*/  MUFU.TANH R143, R53 ;  /* 0x00000035008f7308 */ /* 0x0008740000002400 */
[----:B------:R-:W1:Y:S10]  /*e870*/  MUFU.TANH R16, R16 ;  /* 0x0000001000107308 */ /* 0x000e740000002400 */
[----:B------:R4:W1:Y:S01]  /*e880*/  MUFU.TANH R144, R55 ;  /* 0x0000003700907308 */ /* 0x0008620000002400 */
[----:B---3--:R-:W-:Y:S04]  /*e890*/  IADD3 R8, -R36, 0x1, R0 ;  /* 0x0000000124087810 */ /* 0x008fe80007ffe100 */
[----:B------:R-:W-:Y:S04]  /*e8a0*/  IADD3 R8, -R37, R8, R5 ;  /* 0x0000000825087210 */ /* 0x000fe80007ffe105 */
[C---:B------:R-:W-:Y:S02]  /*e8b0*/  IADD3 R7, R8.reuse, c[0x0][0x328], RZ ;  /* 0x0000ca0008077a10 */ /* 0x040fe40007ffe0ff */
[----:B------:R-:W-:Y:S02]  /*e8c0*/  IADD3 R8, R8, UR4, RZ ;  /* 0x0000000408087c10 */ /* 0x000fe4000fffe0ff */
[C---:B------:R-:W-:Y:S02]  /*e8d0*/  IADD3 R3, R4.reuse, R7, RZ ;  /* 0x0000000704037210 */ /* 0x040fe40007ffe0ff */
[----:B------:R-:W-:Y:S01]  /*e8e0*/  IADD3 R2, R4, R8, RZ ;  /* 0x0000000804027210 */ /* 0x000fe20007ffe0ff */
[----:B------:R-:W-:-:S05]  /*e8f0*/  @!P3 BRA `(.L_x_1213) ;  /* 0x000001800000b947 */ /* 0x000fca0003800000 */
[----:B--2---:R-:W-:Y:S01]  /*e900*/  IADD3 R4, -R37, R5, R4 ;  /* 0x0000000525047210 */ /* 0x004fe20007ffe104 */
        /* <DEDUP_REMOVED lines=12> */
.L_x_1215:
[----:B------:R-:W-:Y:S04]  /*e9d0*/  MOV R9, c[0x0][0x32c] ;  /* 0x0000cb0000097a02 */ /* 0x000fe80000000f00 */
[----:B------:R-:W-:Y:S11]  /*e9e0*/  ISETP.NE.AND P0, PT, R9, 0x1, PT ;  /* 0x000000010900780c */ /* 0x000ff60003f05270 */
[----:B------:R-:W-:Y:S02]  /*e9f0*/  @!UPT UIADD3 URZ, URZ, URZ, URZ ;  /* 0x0000003f3f3ff290 */ /* 0x000fe4000fffe03f */
[----:B------:R-:W-:Y:S05]  /*ea00*/  @P0 IMAD.HI.U32 R9, R4, c[0x0][0x330], RZ ;  /* 0x0000cc0004090a27 */ /* 0x000fea00078e00ff */
[----:B------:R-:W-:Y:S02]  /*ea10*/  @P0 SHF.R.U32.HI R4, RZ, c[0x0][0x334], R9 ;  /* 0x0000cd00ff040a19 */ /* 0x000fe40000011609 */
.L_x_1216:
[----:B------:R-:W-:Y:S05]  /*ea20*/  BSYNC B0 ;  /* 0x0000000000007941 */ /* 0x000fea0003800000 */
.L_x_1214:
[----:B------:R-:W-:Y:S04]  /*ea30*/  IMAD.IADD R9, R0, 0x1, -R36 ;  /* 0x0000000100097824 */ /* 0x000fe800078e0a24 */
[----:B------:R-:W-:Y:S05]  /*ea40*/  IMAD R4, R4, c[0x0][0x32c], R9 ;  /* 0x0000cb0004047a24 */ /* 0x000fea00078e0209 */
[----:B------:R-:W-:Y:S02]  /*ea50*/  IADD3 R9, R4, c[0x0][0x32c], RZ ;  /* 0x0000cb0004097a10 */ /* 0x000fe40007ffe0ff */
[----:B------:R-:W-:Y:S02]  /*ea60*/  IMNMX R2, R2, R4, !PT ;  /* 0x0000000402027217 */ /* 0x000fe40007800200 */
[----:B------:R-:W-:Y:S02]  /*ea70*/  IMNMX R3, R3, R9, PT ;  /* 0x0000000903037217 */ /* 0x000fe40003800200 */
.L_x_1213:
[C---:B--2---:R-:W-:Y:S01]  /*ea80*/  ISETP.GE.AND P0, PT, R0.reuse, 0x1, PT ;  /* 0x000000010000780c */ /* 0x044fe20003f06270 */
[----:B------:R-:W2:Y:S01]  /*ea90*/  SHFL.IDX PT, R4, R6, 0x1, 0x1c1f ;  /* 0x003c1f0006047f89 */ /* 0x000ea200000e0000 */
[----:B------:R-:W-:Y:S02]  /*eaa0*/  ISETP.GE.AND P1, PT, R0, 0x2, PT ;  /* 0x000000020000780c */ /* 0x000fe40003f26270 */
[----:B------:R-:W-:Y:S02]  /*eab0*/  P2R R14, PR, RZ, 0x1 ;  /* 0x00000001ff0e7803 */ /* 0x000fe40000000000 */
[----:B------:R-:W-:Y:S02]  /*eac0*/  ISETP.GT.AND P0, PT, R2, RZ, !P0 ;  /* 0x000000ff0200720c */ /* 0x000fe40004704270 */
[----:B------:R-:W-:Y:S02]  /*ead0*/  P2R R13, PR, RZ, 0x2 ;  /* 0x00000002ff0d7803 */ /* 0x000fe40000000000 */
[C---:B------:R-:W-:Y:S02]  /*eae0*/  ISETP.LT.OR P0, PT, R3.reuse, 0x1, P0 ;  /* 0x000000010300780c */ /* 0x040fe40000701670 */
[----:B------:R-:W-:Y:S02]  /*eaf0*/  ISETP.GE.AND P6, PT, R0, 0x11, PT ;  /* 0x000000110000780c */ /* 0x000fe40003fc6270 */
[----:B------:R-:W-:Y:S02]  /*eb00*/  FSEL R17, R204, -INF , !P0 ;  /* 0xff800000cc117808 */ /* 0x000fe40004000000 */
[----:B------:R-:W-:Y:S02]  /*eb10*/  ISETP.GT.AND P0, PT, R2, 0x1, !P1 ;  /* 0x000000010200780c */ /* 0x000fe40004f04270 */
[----:B------:R-:W-:Y:S02]  /*eb20*/  ISETP.GE.AND P1, PT, R0, 0x9, PT ;  /* 0x000000090000780c */ /* 0x000fe40003f26270 */
[----:B------:R-:W-:Y:S02]  /*eb30*/  ISETP.LT.OR P0, PT, R3, 0x2, P0 ;  /* 0x000000020300780c */ /* 0x000fe40000701670 */
[----:B------:R-:W-:Y:S02]  /*eb40*/  P2R R12, PR, RZ, 0x2 ;  /* 0x00000002ff0c7803 */ /* 0x000fe40000000000 */
[----:B------:R-:W-:Y:S02]  /*eb50*/  FSEL R21, R203, -INF , !P0 ;  /* 0xff800000cb157808 */ /* 0x000fe40004000000 */
[----:B------:R-:W-:Y:S02]  /*eb60*/  ISETP.GT.AND P0, PT, R2, 0x8, !P1 ;  /* 0x000000080200780c */ /* 0x000fe40004f04270 */
[C---:B------:R-:W-:Y:S02]  /*eb70*/  ISETP.GE.AND P1, PT, R0.reuse, 0xa, PT ;  /* 0x0000000a0000780c */ /* 0x040fe40003f26270 */
[C---:B------:R-:W-:Y:S02]  /*eb80*/  ISETP.LT.OR P0, PT, R3.reuse, 0x9, P0 ;  /* 0x000000090300780c */ /* 0x040fe40000701670 */
[----:B------:R-:W-:Y:S02]  /*eb90*/  ISETP.GE.AND P5, PT, R0, 0x12, PT ;  /* 0x000000120000780c */ /* 0x000fe40003fa6270 */
[----:B----4-:R-:W-:Y:S02]  /*eba0*/  FSEL R23, R146, -INF , !P0 ;  /* 0xff80000092177808 */ /* 0x010fe40004000000 */
[----:B------:R-:W-:Y:S02]  /*ebb0*/  ISETP.GT.AND P0, PT, R2, 0x9, !P1 ;  /* 0x000000090200780c */ /* 0x000fe40004f04270 */
[C---:B------:R-:W-:Y:S02]  /*ebc0*/  ISETP.GE.AND P4, PT, R0.reuse, 0x19, PT ;  /* 0x000000190000780c */ /* 0x040fe40003f86270 */
[----:B------:R-:W-:Y:S02]  /*ebd0*/  ISETP.LT.OR P0, PT, R3, 0xa, P0 ;  /* 0x0000000a0300780c */ /* 0x000fe40000701670 */
[----:B------:R-:W-:Y:S02]  /*ebe0*/  ISETP.GE.AND P3, PT, R0, 0x1a, PT ;  /* 0x0000001a0000780c */ /* 0x000fe40003f66270 */
[----:B------:R-:W-:Y:S02]  /*ebf0*/  FSEL R22, R139, -INF , !P0 ;  /* 0xff8000008b167808 */ /* 0x000fe40004000000 */
[----:B------:R-:W-:Y:S02]  /*ec00*/  ISETP.GT.AND P0, PT, R2, 0x10, !P6 ;  /* 0x000000100200780c */ /* 0x000fe40007704270 */
[----:B------:R-:W-:Y:S02]  /*ec10*/  ISETP.GE.AND P2, PT, R0, 0x21, PT ;  /* 0x000000210000780c */ /* 0x000fe40003f46270 */
[C---:B------:R-:W-:Y:S02]  /*ec20*/  ISETP.LT.OR P0, PT, R3.reuse, 0x11, P0 ;  /* 0x000000110300780c */ /* 0x040fe40000701670 */
[----:B------:R-:W-:Y:S02]  /*ec30*/  P2R R11, PR, RZ, 0x2 ;  /* 0x00000002ff0b7803 */ /* 0x000fe40000000000 */
[----:B------:R-:W-:Y:S02]  /*ec40*/  FSEL R203, R138, -INF , !P0 ;  /* 0xff8000008acb7808 */ /* 0x000fe40004000000 */
[----:B------:R-:W-:Y:S02]  /*ec50*/  ISETP.GT.AND P0, PT, R2, 0x11, !P5 ;  /* 0x000000110200780c */ /* 0x000fe40006f04270 */
[----:B------:R-:W-:Y:S02]  /*ec60*/  ISETP.GE.AND P1, PT, R0, 0x22, PT ;  /* 0x000000220000780c */ /* 0x000fe40003f26270 */
[----:B------:R-:W-:Y:S04]  /*ec70*/  ISETP.LT.OR P0, PT, R3, 0x12, P0 ;  /* 0x000000120300780c */ /* 0x000fe80000701670 */
[----:B------:R-:W-:Y:S02]  /*ec80*/  FSEL R204, R137, -INF , !P0 ;  /* 0xff80000089cc7808 */ /* 0x000fe40004000000 */
[----:B------:R-:W-:Y:S04]  /*ec90*/  ISETP.GT.AND P0, PT, R2, 0x18, !P4 ;  /* 0x000000180200780c */ /* 0x000fe80006704270 */
[C---:B------:R-:W-:Y:S04]  /*eca0*/  ISETP.LT.OR P0, PT, R3.reuse, 0x19, P0 ;  /* 0x000000190300780c */ /* 0x040fe80000701670 */
[----:B-1----:R-:W-:Y:S02]  /*ecb0*/  FSEL R209, R24, -INF , !P0 ;  /* 0xff80000018d17808 */ /* 0x002fe40004000000 */
[----:B------:R-:W-:Y:S04]  /*ecc0*/  ISETP.GT.AND P0, PT, R2, 0x19, !P3 ;  /* 0x000000190200780c */ /* 0x000fe80005f04270 */
[C---:B------:R-:W-:Y:S04]  /*ecd0*/  ISETP.LT.OR P0, PT, R3.reuse, 0x1a, P0 ;  /* 0x0000001a0300780c */ /* 0x040fe80000701670 */
[----:B------:R-:W-:Y:S02]  /*ece0*/  FSEL R210, R20, -INF , !P0 ;  /* 0xff80000014d27808 */ /* 0x000fe40004000000 */
[C---:B------:R-:W-:Y:S04]  /*ecf0*/  ISETP.GT.AND P0, PT, R2.reuse, 0x20, !P2 ;  /* 0x000000200200780c */ /* 0x040fe80005704270 */
[----:B------:R-:W-:Y:S04]  /*ed00*/  ISETP.LT.OR P0, PT, R3, 0x21, P0 ;  /* 0x000000210300780c */ /* 0x000fe80000701670 */
[----:B------:R-:W-:Y:S02]  /*ed10*/  FSEL R250, R19, -INF , !P0 ;  /* 0xff80000013fa7808 */ /* 0x000fe40004000000 */
[----:B------:R-:W-:Y:S04]  /*ed20*/  ISETP.GT.AND P0, PT, R2, 0x21, !P1 ;  /* 0x000000210200780c */ /* 0x000fe80004f04270 */
[C---:B------:R-:W-:Y:S04]  /*ed30*/  ISETP.LT.OR P0, PT, R3.reuse, 0x22, P0 ;  /* 0x000000220300780c */ /* 0x040fe80000701670 */
[----:B------:R-:W-:Y:S02]  /*ed40*/  FSEL R252, R18, -INF , !P0 ;  /* 0xff80000012fc7808 */ /* 0x000fe40004000000 */
[----:B------:R-:W-:Y:S04]  /*ed50*/  ISETP.GE.AND P0, PT, R0, 0x29, PT ;  /* 0x000000290000780c */ /* 0x000fe80003f06270 */
[----:B------:R-:W-:Y:S02]  /*ed60*/  P2R R10, PR, RZ, 0x1 ;  /* 0x00000001ff0a7803 */ /* 0x000fe40000000000 */
[----:B------:R-:W-:Y:S04]  /*ed70*/  ISETP.GT.AND P0, PT, R2, 0x28, !P0 ;  /* 0x000000280200780c */ /* 0x000fe80004704270 */
[----:B------:R-:W-:Y:S04]  /*ed80*/  ISETP.LT.OR P0, PT, R3, 0x29, P0 ;  /* 0x000000290300780c */ /* 0x000fe80000701670 */
[----:B------:R-:W-:Y:S02]  /*ed90*/  FSEL R44, R15, -INF , !P0 ;  /* 0xff8000000f2c7808 */ /* 0x000fe40004000000 */
[----:B------:R-:W-:Y:S04]  /*eda0*/  ISETP.GE.AND P0, PT, R0, 0x2a, PT ;  /* 0x0000002a0000780c */ /* 0x000fe80003f06270 */
[----:B------:R-:W-:Y:S02]  /*edb0*/  P2R R9, PR, RZ, 0x1 ;  /* 0x00000001ff097803 */ /* 0x000fe40000000000 */
[----:B------:R-:W-:Y:S01]  /*edc0*/  ISETP.GT.AND P0, PT, R2, 0x29, !P0 ;  /* 0x000000290200780c */ /* 0x000fe20004704270 */
[--C-:B--2---:R-:W-:Y:S03]  /*edd0*/  IMAD.IADD R2, R8, 0x1, R4.reuse ;  /* 0x0000000108027824 */ /* 0x104fe600078e0204 */
[----:B------:R-:W-:Y:S01]  /*ede0*/  ISETP.LT.OR P0, PT, R3, 0x2a, P0 ;  /* 0x0000002a0300780c */ /* 0x000fe20000701670 */
[----:B------:R-:W-:Y:S03]  /*edf0*/  IMAD.IADD R3, R7, 0x1, R4 ;  /* 0x0000000107037824 */ /* 0x000fe600078e0204 */
        /* <DEDUP_REMOVED lines=17> */
.L_x_1219:
[----:B------:R-:W-:Y:S04]  /*ef10*/  MOV R15, c[0x0][0x32c] ;  /* 0x0000cb00000f7a02 */ /* 0x000fe80000000f00 */
[----:B------:R-:W-:Y:S11]  /*ef20*/  ISETP.NE.AND P0, PT, R15, 0x1, PT ;  /* 0x000000010f00780c */ /* 0x000ff60003f05270 */
[----:B------:R-:W-:Y:S02]  /*ef30*/  @!UPT UIADD3 URZ, URZ, URZ, URZ ;  /* 0x0000003f3f3ff290 */ /* 0x000fe4000fffe03f */
[----:B------:R-:W-:Y:S05]  /*ef40*/  @P0 IMAD.HI.U32 R15, R4, c[0x0][0x330], RZ ;  /* 0x0000cc00040f0a27 */ /* 0x000fea00078e00ff */
[----:B------:R-:W-:Y:S02]  /*ef50*/  @P0 SHF.R.U32.HI R4, RZ, c[0x0][0x334], R15 ;  /* 0x0000cd00ff040a19 */ /* 0x000fe4000001160f */
.L_x_1220:
[----:B------:R-:W-:Y:S05]  /*ef60*/  BSYNC B0 ;  /* 0x0000000000007941 */ /* 0x000fea0003800000 */
.L_x_1218:
[----:B------:R-:W-:Y:S04]  /*ef70*/  IMAD.IADD R15, R0, 0x1, -R36 ;  /* 0x00000001000f7824 */ /* 0x000fe800078e0a24 */
[----:B------:R-:W-:Y:S05]  /*ef80*/  IMAD R4, R4, c[0x0][0x32c], R15 ;  /* 0x0000cb0004047a24 */ /* 0x000fea00078e020f */
[----:B------:R-:W-:Y:S02]  /*ef90*/  IADD3 R15, R4, c[0x0][0x32c], RZ ;  /* 0x0000cb00040f7a10 */ /* 0x000fe40007ffe0ff */
[----:B------:R-:W-:Y:S02]  /*efa0*/  IMNMX R2, R2, R4, !PT ;  /* 0x0000000402027217 */ /* 0x000fe40007800200 */
[----:B------:R-:W-:Y:S02]  /*efb0*/  IMNMX R3, R3, R15, PT ;  /* 0x0000000f03037217 */ /* 0x000fe40003800200 */
.L_x_1217:
        /* <DEDUP_REMOVED lines=25> */
[C---:B------:R-:W-:Y:S04]  /*f150*/  ISETP.GT.AND P0, PT, R2.reuse, 0x20, !P2 ;  /* 0x000000200200780c */ /* 0x040fe80005704270 */
[----:B------:R-:W-:Y:S04]  /*f160*/  ISETP.LT.OR P0, PT, R3, 0x21, P0 ;  /* 0x000000210300780c */ /* 0x000fe80000701670 */
[----:B------:R-:W-:Y:S02]  /*f170*/  FSEL R248, R27, -INF , !P0 ;  /* 0xff8000001bf87808 */ /* 0x000fe40004000000 */
        /* <DEDUP_REMOVED lines=8> */
[C---:B------:R-:W-:Y:S04]  /*f200*/  ISETP.GT.AND P0, PT, R2.reuse, RZ, !P0 ;  /* 0x000000ff0200720c */ /* 0x040fe80004704270 */
[----:B------:R-:W-:Y:S04]  /*f210*/  ISETP.LT.OR P0, PT, R3, 0x1, P0 ;  /* 0x000000010300780c */ /* 0x000fe80000701670 */
[----:B------:R-:W-:Y:S02]  /*f220*/  FSEL R16, R241, -INF , !P0 ;  /* 0xff800000f1107808 */ /* 0x000fe40004000000 */
[----:B------:R-:W-:Y:S04]  /*f230*/  ISETP.NE.AND P0, PT, R9, RZ, PT ;  /* 0x000000ff0900720c */ /* 0x000fe80003f05270 */
[----:B------:R-:W-:Y:S01]  /*f240*/  ISETP.GT.AND P0, PT, R2, 0x29, !P0 ;  /* 0x000000290200780c */ /* 0x000fe20004704270 */
[--C-:B-1----:R-:W-:Y:S03]  /*f250*/  IMAD.IADD R2, R8, 0x1, R4.reuse ;  /* 0x0000000108027824 */ /* 0x102fe600078e0204 */
        /* <DEDUP_REMOVED lines=19> */
.L_x_1223:
[----:B------:R-:W-:Y:S04]  /*f390*/  MOV R15, c[0x0][0x32c] ;  /* 0x0000cb00000f7a02 */ /* 0x000fe80000000f00 */
[----:B------:R-:W-:Y:S11]  /*f3a0*/  ISETP.NE.AND P0, PT, R15, 0x1, PT ;  /* 0x000000010f00780c */ /* 0x000ff60003f05270 */
[----:B------:R-:W-:Y:S02]  /*f3b0*/  @!UPT UIADD3 URZ, URZ, URZ, URZ ;  /* 0x0000003f3f3ff290 */ /* 0x000fe4000fffe03f */
[----:B------:R-:W-:Y:S05]  /*f3c0*/  @P0 IMAD.HI.U32 R15, R4, c[0x0][0x330], RZ ;  /* 0x0000cc00040f0a27 */ /* 0x000fea00078e00ff */
[----:B------:R-:W-:Y:S02]  /*f3d0*/  @P0 SHF.R.U32.HI R4, RZ, c[0x0][0x334], R15 ;  /* 0x0000cd00ff040a19 */ /* 0x000fe4000001160f */
.L_x_1224:
[----:B------:R-:W-:Y:S05]  /*f3e0*/  BSYNC B0 ;  /* 0x0000000000007941 */ /* 0x000fea0003800000 */
.L_x_1222:
[----:B------:R-:W-:Y:S04]  /*f3f0*/  IMAD.IADD R15, R0, 0x1, -R36 ;  /* 0x00000001000f7824 */ /* 0x000fe800078e0a24 */
[----:B------:R-:W-:Y:S05]  /*f400*/  IMAD R4, R4, c[0x0][0x32c], R15 ;  /* 0x0000cb0004047a24 */ /* 0x000fea00078e020f */
[----:B------:R-:W-:Y:S02]  /*f410*/  IADD3 R15, R4, c[0x0][0x32c], RZ ;  /* 0x0000cb00040f7a10 */ /* 0x000fe40007ffe0ff */
[----:B------:R-:W-:Y:S02]  /*f420*/  IMNMX R2, R2, R4, !PT ;  /* 0x0000000402027217 */ /* 0x000fe40007800200 */
[----:B------:R-:W-:Y:S02]  /*f430*/  IMNMX R3, R3, R15, PT ;  /* 0x0000000f03037217 */ /* 0x000fe40003800200 */
.L_x_1221:
[----:B------:R-:W-:Y:S04]  /*f440*/  ISETP.NE.AND P0, PT, R13, RZ, PT ;  /* 0x000000ff0d00720c */ /* 0x000fe80003f05270 */
[----:B------:R-:W-:Y:S04]  /*f450*/  ISETP.GT.AND P0, PT, R2, 0x1, !P0 ;  /* 0x000000010200780c */ /* 0x000fe80004704270 */
[C---:B------:R-:W-:Y:S04]  /*f460*/  ISETP.LT.OR P0, PT, R3.reuse, 0x2, P0 ;  /* 0x000000020300780c */ /* 0x040fe80000701670 */
        /* <DEDUP_REMOVED lines=36> */
[----:B------:R-:W-:Y:S02]  /*f6b0*/  ISETP.GT.AND P0, PT, R2, 0x29, !P0 ;  /* 0x000000290200780c */ /* 0x000fe40004704270 */
[----:B------:R-:W1:Y:S02]  /*f6c0*/  SHFL.IDX PT, R2, R6, 0x3, 0x1c1f ;  /* 0x007c1f0006027f89 */ /* 0x000e6400000e0000 */
[----:B------:R-:W-:Y:S04]  /*f6d0*/  ISETP.LT.OR P0, PT, R3, 0x2a, P0 ;  /* 0x0000002a0300780c */ /* 0x000fe80000701670 */
[----:B------:R-:W-:Y:S02]  /*f6e0*/  FSEL R145, R145, -INF , !P0 ;  /* 0xff80000091917808 */ /* 0x000fe40004000000 */
[----:B------:R-:W-:Y:S01]  /*f6f0*/  ISETP.GE.AND P0, PT, R38, 0x1, PT ;  /* 0x000000012600780c */ /* 0x000fe20003f06270 */
[--C-:B-1----:R-:W-:Y:S02]  /*f700*/  IMAD.IADD R7, R7, 0x1, R2.reuse ;  /* 0x0000000107077824 */ /* 0x102fe400078e0202 */
[----:B------:R-:W-:Y:S10]  /*f710*/  IMAD.IADD R6, R8, 0x1, R2 ;  /* 0x0000000108067824 */ /* 0x000ff400078e0202 */
        /* <DEDUP_REMOVED lines=14> */
.L_x_1227:
[----:B------:R-:W-:Y:S04]  /*f800*/  MOV R3, c[0x0][0x32c] ;  /* 0x0000cb0000037a02 */ /* 0x000fe80000000f00 */
[----:B------:R-:W-:Y:S11]  /*f810*/  ISETP.NE.AND P0, PT, R3, 0x1, PT ;  /* 0x000000010300780c */ /* 0x000ff60003f05270 */
[----:B------:R-:W-:Y:S02]  /*f820*/  @!UPT UIADD3 URZ, URZ, URZ, URZ ;  /* 0x0000003f3f3ff290 */ /* 0x000fe4000fffe03f */
[----:B------:R-:W-:Y:S05]  /*f830*/  @P0 IMAD.HI.U32 R3, R2, c[0x0][0x330], RZ ;  /* 0x0000cc0002030a27 */ /* 0x000fea00078e00ff */
[----:B------:R-:W-:Y:S02]  /*f840*/  @P0 SHF.R.U32.HI R2, RZ, c[0x0][0x334], R3 ;  /* 0x0000cd00ff020a19 */ /* 0x000fe40000011603 */
.L_x_1228:
[----:B------:R-:W-:Y:S05]  /*f850*/  BSYNC B0 ;  /* 0x0000000000007941 */ /* 0x000fea0003800000 */
.L_x_1226:
[----:B------:R-:W-:Y:S04]  /*f860*/  IMAD.IADD R0, R0, 0x1, -R36 ;  /* 0x0000000100007824 */ /* 0x000fe800078e0a24 */
[----:B------:R-:W-:Y:S05]  /*f870*/  IMAD R2, R2, c[0x0][0x32c], R0 ;  /* 0x0000cb0002027a24 */ /* 0x000fea00078e0200 */
[----:B------:R-:W-:Y:S02]  /*f880*/  IADD3 R0, R2, c[0x0][0x32c], RZ ;  /* 0x0000cb0002007a10 */ /* 0x000fe40007ffe0ff */
[----:B------:R-:W-:Y:S02]  /*f890*/  IMNMX R6, R6, R2, !PT ;  /* 0x0000000206067217 */ /* 0x000fe40007800200 */
[----:B------:R-:W-:Y:S02]  /*f8a0*/  IMNMX R7, R7, R0, PT ;  /* 0x0000000007077217 */ /* 0x000fe40003800200 */
.L_x_1225:
[----:B------:R-:W-:Y:S01]  /*f8b0*/  FMNMX.FTZ R0, R17, R140, !PT ;  /* 0x0000008c11007209 */ /* 0x000fe20007810000 */
[----:B------:R-:W-:Y:S01]  /*f8c0*/  LDSM.16.MT88.4 R40, [R218+0x2080] ;  /* 0x00208000da28783b */ /* 0x000fe20000004200 */
[----:B------:R-:W-:Y:S02]  /*f8d0*/  FMNMX.FTZ R2, R16, R142, !PT ;  /* 0x0000008e10027209 */ /* 0x000fe40007810000 */
[----:B------:R-:W-:Y:S02]  /*f8e0*/  FMNMX.FTZ R0, R21, R0, !PT ;  /* 0x0000000015007209 */ /* 0x000fe40007810000 */
[----:B------:R-:W-:Y:S02]  /*f8f0*/  ISETP.NE.AND P0, PT, R14, RZ, PT ;  /* 0x000000ff0e00720c */ /* 0x000fe40003f05270 */
[----:B------:R-:W-:Y:S02]  /*f900*/  FMNMX.FTZ R0, R23, R0, !PT ;  /* 0x0000000017007209 */ /* 0x000fe40007810000 */
[----:B------:R-:W-:Y:S02]  /*f910*/  FMNMX.FTZ R2, R20, R2, !PT ;  /* 0x0000000214027209 */ /* 0x000fe40007810000 */
[----:B------:R-:W-:Y:S02]  /*f920*/  FMNMX.FTZ R0, R22, R0, !PT ;  /* 0x0000000016007209 */ /* 0x000fe40007810000 */
[----:B------:R-:W-:Y:S02]  /*f930*/  ISETP.GT.AND P0, PT, R6, RZ, !P0 ;  /* 0x000000ff0600720c */ /* 0x000fe40004704270 */
[----:B------:R-:W-:Y:S02]  /*f940*/  FMNMX.FTZ R0, R203, R0, !PT ;  /* 0x00000000cb007209 */ /* 0x000fe40007810000 */
[----:B------:R-:W-:Y:S02]  /*f950*/  FMNMX.FTZ R2, R24, R2, !PT ;  /* 0x0000000218027209 */ /* 0x000fe40007810000 */
        /* <DEDUP_REMOVED lines=27> */
[----:B------:R-:W-:Y:S02]  /*fb10*/  FMNMX.FTZ R4, R15, R141, !PT ;  /* 0x0000008d0f047209 */ /* 0x000fe40007810000 */
[----:B------:R-:W-:Y:S02]  /*fb20*/  ISETP.GT.AND P0, PT, R6, 0x9, !P0 ;  /* 0x000000090600780c */ /* 0x000fe40004704270 */
[----:B------:R-:W-:Y:S02]  /*fb30*/  FMNMX.FTZ R2, R144, R2, !PT ;  /* 0x0000000290027209 */ /* 0x000fe40007810000 */
[----:B------:R-:W-:Y:S02]  /*fb40*/  ISETP.LT.OR P0, PT, R7, 0xa, P0 ;  /* 0x0000000a0700780c */ /* 0x000fe40000701670 */
[----:B------:R-:W-:Y:S02]  /*fb50*/  FMNMX.FTZ R4, R19, R4, !PT ;  /* 0x0000000413047209 */ /* 0x000fe40007810000 */
[----:B-1----:R-:W-:Y:S02]  /*fb60*/  FMNMX.FTZ R0, R0, R3, !PT ;  /* 0x0000000300007209 */ /* 0x002fe40007810000 */
[----:B------:R-:W-:Y:S01]  /*fb70*/  FSEL R11, R243, -INF , !P0 ;  /* 0xff800000f30b7808 */ /* 0x000fe20004000000 */
[----:B------:R-:W1:Y:S01]  /*fb80*/  SHFL.BFLY PT, R3, R2, 0x2, 0x1f ;  /* 0x0c401f0002037f89 */ /* 0x000e6200000e0000 */
[----:B------:R-:W-:Y:S02]  /*fb90*/  ISETP.GT.AND P0, PT, R6, 0x10, !P6 ;  /* 0x000000100600780c */ /* 0x000fe40007704270 */
[----:B------:R-:W-:Y:S02]  /*fba0*/  ISETP.NE.AND P6, PT, R9, RZ, PT ;  /* 0x000000ff0900720c */ /* 0x000fe40003fc5270 */
[----:B------:R-:W-:Y:S02]  /*fbb0*/  FMNMX.FTZ R9, R18, R4, !PT ;  /* 0x0000000412097209 */ /* 0x000fe40007810000 */
[----:B------:R-:W-:Y:S01]  /*fbc0*/  ISETP.LT.OR P0, PT, R7, 0x11, P0 ;  /* 0x000000110700780c */ /* 0x000fe20000701670 */
[----:B------:R-:W2:Y:S01]  /*fbd0*/  SHFL.BFLY PT, R4, R0, 0x1, 0x1f ;  /* 0x0c201f0000047f89 */ /* 0x000ea200000e0000 */
[----:B------:R-:W-:Y:S02]  /*fbe0*/  FMNMX.FTZ R9, R25, R9, !PT ;  /* 0x0000000919097209 */ /* 0x000fe40007810000 */
[----:B------:R-:W-:Y:S02]  /*fbf0*/  FSEL R238, R238, -INF , !P0 ;  /* 0xff800000eeee7808 */ /* 0x000fe40004000000 */
[----:B------:R-:W-:Y:S02]  /*fc00*/  FMNMX.FTZ R9, R207, R9, !PT ;  /* 0x00000009cf097209 */ /* 0x000fe40007810000 */
[----:B------:R-:W-:Y:S02]  /*fc10*/  ISETP.GT.AND P0, PT, R6, 0x11, !P5 ;  /* 0x000000110600780c */ /* 0x000fe40006f04270 */
[----:B------:R-:W-:Y:S02]  /*fc20*/  FMNMX.FTZ R9, R206, R9, !PT ;  /* 0x00000009ce097209 */ /* 0x000fe40007810000 */
[----:B------:R-:W-:Y:S02]  /*fc30*/  ISETP.LT.OR P0, PT, R7, 0x12, P0 ;  /* 0x000000120700780c */ /* 0x000fe40000701670 */
[----:B------:R-:W-:Y:S02]  /*fc40*/  FMNMX.FTZ R9, R212, R9, !PT ;  /* 0x00000009d4097209 */ /* 0x000fe40007810000 */
[----:B------:R-:W-:Y:S02]  /*fc50*/  FSEL R237, R237, -INF , !P0 ;  /* 0xff800000eded7808 */ /* 0x000fe40004000000 */
[----:B------:R-:W-:Y:S02]  /*fc60*/  FMNMX.FTZ R9, R213, R9, !PT ;  /* 0x00000009d5097209 */ /* 0x000fe40007810000 */
[----:B-1----:R-:W-:Y:S02]  /*fc70*/  FMNMX.FTZ R3, R2, R3, !PT ;  /* 0x0000000302037209 */ /* 0x002fe40007810000 */
[----:B------:R-:W-:Y:S02]  /*fc80*/  FMNMX.FTZ R2, R251, R9, !PT ;  /* 0x00000009fb027209 */ /* 0x000fe40007810000 */
[----:B------:R-:W-:Y:S02]  /*fc90*/  ISETP.GT.AND P0, PT, R6, 0x18, !P4 ;  /* 0x000000180600780c */ /* 0x000fe40006704270 */
[----:B--2---:R-:W-:Y:S02]  /*fca0*/  FMNMX.FTZ R139, R0, R4, !PT ;  /* 0x00000004008b7209 */ /* 0x004fe40007810000 */
[----:B------:R-:W-:Y:S01]  /*fcb0*/  FMNMX.FTZ R0, R29, R2, !PT ;  /* 0x000000021d007209 */ /* 0x000fe20007810000 */
[----:B------:R-:W1:Y:S01]  /*fcc0*/  SHFL.BFLY PT, R4, R3, 0x1, 0x1f ;  /* 0x0c201f0003047f89 */ /* 0x000e6200000e0000 */
[----:B------:R-:W-:Y:S01]  /*fcd0*/  ISETP.LT.OR P0, PT, R7, 0x19, P0 ;  /* 0x000000190700780c */ /* 0x000fe20000701670 */
[----:B------:R-:W-:Y:S01]  /*fce0*/  FMUL.FTZ R147, R139, c[0x0][0x2d0] ;  /* 0x0000b4008b937a20 */ /* 0x000fe20000410000 */
[----:B------:R-:W-:Y:S02]  /*fcf0*/  FMNMX.FTZ R0, R54, R0, !PT ;  /* 0x0000000036007209 */ /* 0x000fe40007810000 */
[----:B------:R-:W-:Y:S02]  /*fd00*/  FMNMX.FTZ R9, R8, R136, !PT ;  /* 0x0000008808097209 */ /* 0x000fe40007810000 */
[----:B------:R-:W-:Y:S02]  /*fd10*/  FMNMX.FTZ R0, R145, R0, !PT ;  /* 0x0000000091007209 */ /* 0x000fe40007810000 */
[----:B------:R-:W-:Y:S02]  /*fd20*/  FSEL R214, R34, -INF , !P0 ;  /* 0xff80000022d67808 */ /* 0x000fe40004000000 */
[----:B------:R-:W-:Y:S01]  /*fd30*/  ISETP.GT.AND P0, PT, R6, 0x19, !P3 ;  /* 0x000000190600780c */ /* 0x000fe20005f04270 */
[----:B------:R-:W2:Y:S01]  /*fd40*/  SHFL.BFLY PT, R2, R0, 0x2, 0x1f ;  /* 0x0c401f0000027f89 */ /* 0x000ea200000e0000 */
[----:B------:R-:W-:Y:S02]  /*fd50*/  FMNMX.FTZ R9, R13, R9, !PT ;  /* 0x000000090d097209 */ /* 0x000fe40007810000 */
[----:B------:R-:W-:Y:S02]  /*fd60*/  ISETP.LT.OR P0, PT, R7, 0x1a, P0 ;  /* 0x0000001a0700780c */ /* 0x000fe40000701670 */
[----:B------:R-:W-:Y:S02]  /*fd70*/  FMNMX.FTZ R9, R12, R9, !PT ;  /* 0x000000090c097209 */ /* 0x000fe40007810000 */
[----:B------:R-:W-:Y:S02]  /*fd80*/  FSEL R215, R35, -INF , !P0 ;  /* 0xff80000023d77808 */ /* 0x000fe40004000000 */
[----:B------:R-:W-:Y:S02]  /*fd90*/  ISETP.GT.AND P0, PT, R6, 0x20, !P2 ;  /* 0x000000200600780c */ /* 0x000fe40005704270 */
[----:B------:R-:W-:Y:S02]  /*fda0*/  ISETP.NE.AND P5, PT, R10, RZ, PT ;  /* 0x000000ff0a00720c */ /* 0x000fe40003fa5270 */
[----:B-1----:R-:W-:Y:S02]  /*fdb0*/  FMNMX.FTZ R138, R3, R4, !PT ;  /* 0x00000004038a7209 */ /* 0x002fe40007810000 */
[----:B------:R-:W-:Y:S02]  /*fdc0*/  FMNMX.FTZ R3, R11, R9, !PT ;  /* 0x000000090b037209 */ /* 0x000fe40007810000 */
[----:B------:R-:W-:Y:S01]  /*fdd0*/  ISETP.LT.OR P0, PT, R7, 0x21, P0 ;  /* 0x000000210700780c */ /* 0x000fe20000701670 */
[----:B------:R-:W-:Y:S01]  /*fde0*/  FMUL.FTZ R200, R138, c[0x0][0x2d0] ;  /* 0x0000b4008ac87a20 */ /* 0x000fe20000410000 */
[----:B------:R-:W-:Y:S02]  /*fdf0*/  FMNMX.FTZ R3, R238, R3, !PT ;  /* 0x00000003ee037209 */ /* 0x000fe40007810000 */
[----:B------:R-:W-:Y:S02]  /*fe00*/  FSEL R242, R33, -INF , !P0 ;  /* 0xff80000021f27808 */ /* 0x000fe40004000000 */
[----:B------:R-:W-:Y:S02]  /*fe10*/  ISETP.GT.AND P0, PT, R6, 0x21, !P1 ;  /* 0x000000210600780c */ /* 0x000fe40004f04270 */
[----:B--2---:R-:W-:Y:S02]  /*fe20*/  FMNMX.FTZ R0, R0, R2, !PT ;  /* 0x0000000200007209 */ /* 0x004fe40007810000 */
[----:B------:R-:W-:Y:S02]  /*fe30*/  FMNMX.FTZ R2, R237, R3, !PT ;  /* 0x00000003ed027209 */ /* 0x000fe40007810000 */
[----:B------:R-:W-:Y:S01]  /*fe40*/  ISETP.LT.OR P0, PT, R7, 0x22, P0 ;  /* 0x000000220700780c */ /* 0x000fe20000701670 */
[----:B------:R-:W1:Y:S01]  /*fe50*/  SHFL.BFLY PT, R3, R0, 0x1, 0x1f ;  /* 0x0c201f0000037f89 */ /* 0x000e6200000e0000 */
[----:B------:R-:W-:Y:S02]  /*fe60*/  FMNMX.FTZ R2, R214, R2, !PT ;  /* 0x00000002d6027209 */ /* 0x000fe40007810000 */
[----:B------:R-:W-:Y:S02]  /*fe70*/  FSEL R240, R47, -INF , !P0 ;  /* 0xff8000002ff07808 */ /* 0x000fe40004000000 */
[----:B------:R-:W-:Y:S02]  /*fe80*/  ISETP.GT.AND P0, PT, R6, 0x28, !P5 ;  /* 0x000000280600780c */ /* 0x000fe40006f04270 */
[----:B------:R-:W-:Y:S02]  /*fe90*/  FMNMX.FTZ R2, R215, R2, !PT ;  /* 0x00000002d7027209 */ /* 0x000fe40007810000 */
[C---:B------:R-:W-:Y:S02]  /*fea0*/  ISETP.LT.OR P0, PT, R7.reuse, 0x29, P0 ;  /* 0x000000290700780c */ /* 0x040fe40000701670 */
[----:B------:R-:W-:Y:S02]  /*feb0*/  FMNMX.FTZ R2, R242, R2, !PT ;  /* 0x00000002f2027209 */ /* 0x000fe40007810000 */
[----:B------:R-:W-:Y:S02]  /*fec0*/  FSEL R239, R50, -INF , !P0 ;  /* 0xff80000032ef7808 */ /* 0x000fe40004000000 */
[----:B------:R-:W-:Y:S02]  /*fed0*/  ISETP.GT.AND P0, PT, R6, 0x29, !P6 ;  /* 0x000000290600780c */ /* 0x000fe40007704270 */
[----:B------:R-:W-:Y:S02]  /*fee0*/  FSETP.NEU.FTZ.AND P1, PT, R138, -INF , PT ;  /* 0xff8000008a00780b */ /* 0x000fe40003f3d000 */
[----:B------:R-:W-:Y:S02]  /*fef0*/  ISETP.LT.OR P0, PT, R7, 0x2a, P0 ;  /* 0x0000002a0700780c */ /* 0x000fe40000701670 */
[----:B------:R-:W-:Y:S02]  /*ff00*/  FMNMX.FTZ R2, R240, R2, !PT ;  /* 0x00000002f0027209 */ /* 0x000fe40007810000 */
[----:B------:R-:W-:Y:S02]  /*ff10*/  FSEL R200, R200, RZ, P1 ;  /* 0x000000ffc8c87208 */ /* 0x000fe40000800000 */
[----:B------:R-:W-:Y:S02]  /*ff20*/  FSEL R146, R51, -INF , !P0 ;  /* 0xff80000033927808 */ /* 0x000fe40004000000 */
[----:B------:R-:W-:Y:S01]  /*ff30*/  FMNMX.FTZ R2, R239, R2, !PT ;  /* 0x00000002ef027209 */ /* 0x000fe20007810000 */
[--C-:B------:R-:W-:Y:S01]  /*ff40*/  FFMA.FTZ R4, R24, c[0x0][0x2d0], -R200.reuse ;  /* 0x0000b40018047a23 */ /* 0x100fe200000108c8 */
[----:B-1----:R-:W-:Y:S01]  /*ff50*/  FMNMX.FTZ R137, R0, R3, !PT ;  /* 0x0000000300897209 */ /* 0x002fe20007810000 */
[--C-:B------:R-:W-:Y:S01]  /*ff60*/  FFMA.FTZ R3, R26, c[0x0][0x2d0], -R200.reuse ;  /* 0x0000b4001a037a23 */ /* 0x100fe200000108c8 */
[----:B------:R-:W-:Y:S01]  /*ff70*/  FMNMX.FTZ R2, R146, R2, !PT ;  /* 0x0000000292027209 */ /* 0x000fe20007810000 */
[----:B------:R-:W-:Y:S01]  /*ff80*/  MUFU.EX2 R39, R4 ;  /* 0x0000000400277308 */ /* 0x000fe20000000800 */
[----:B------:R-:W-:Y:S01]  /*ff90*/  FSETP.NEU.FTZ.AND P2, PT, R139, -INF , PT ;  /* 0xff8000008b00780b */ /* 0x000fe20003f5d000 */
[C---:B------:R-:W-:Y:S01]  /*ffa0*/  FMUL.FTZ R201, R137.reuse, c[0x0][0x2d0] ;  /* 0x0000b40089c97a20 */ /* 0x040fe20000410000 */
[----:B------:R-:W-:Y:S01]  /*ffb0*/  FSETP.NEU.FTZ.AND P0, PT, R137, -INF , PT ;  /* 0xff8000008900780b */ /* 0x000fe20003f1d000 */
[----:B------:R-:W1:Y:S01]  /*ffc0*/  SHFL.BFLY PT, R0, R2, 0x2, 0x1f ;  /* 0x0c401f0002007f89 */ /* 0x000e6200000e0000 */
[----:B------:R-:W-:Y:S01]  /*ffd0*/  FSEL R147, R147, RZ, P2 ;  /* 0x000000ff93937208 */ /* 0x000fe20001000000 */
[--C-:B------:R-:W-:Y:S01]  /*ffe0*/  FFMA.FTZ R16, R16, c[0x0][0x2d0], -R200.reuse ;  /* 0x0000b40010107a23 */ /* 0x100fe200000108c8 */
[----:B------:R-:W-:Y:S01]  /*fff0*/  FSEL R201, R201, RZ, P0 ;  /* 0x000000ffc9c97208 */ /* 0x000fe20000000000 */
[----:B------:R-:W-:Y:S02]  /*10000*/  FFMA.FTZ R20, R20, c[0x0][0x2d0], -R200 ;  /* 0x0000b40014147a23 */ /* 0x000fe400000108c8 */
[----:B------:R1:W2:Y:S01]  /*10010*/  MUFU.EX2 R53, R3 ;  /* 0x0000000300357308 */ /* 0x0002a20000000800 */
[--C-:B------:R-:W-:Y:S02]  /*10020*/  FFMA.FTZ R22, R22, c[0x0][0x2d0], -R147.reuse ;  /* 0x0000b40016167a23 */ /* 0x100fe40000010893 */
[--C-:B------:R-:W-:Y:S02]  /*10030*/  FFMA.FTZ R23, R23, c[0x0][0x2d0], -R147.reuse ;  /* 0x0000b40017177a23 */ /* 0x100fe40000010893 */
[--C-:B------:R-:W-:Y:S02]  /*10040*/  FFMA.FTZ R17, R17, c[0x0][0x2d0], -R147.reuse ;  /* 0x0000b40011117a23 */ /* 0x100fe40000010893 */
[----:B------:R-:W-:Y:S02]  /*10050*/  FFMA.FTZ R21, R21, c[0x0][0x2d0], -R147 ;  /* 0x0000b40015157a23 */ /* 0x000fe40000010893 */
[--C-:B------:R-:W-:Y:S01]  /*10060*/  FFMA.FTZ R15, R15, c[0x0][0x2d0], -R201.reuse ;  /* 0x0000b4000f0f7a23 */ /* 0x100fe200000108c9 */
[----:B------:R-:W-:Y:S01]  /*10070*/  MUFU.EX2 R27, R22 ;  /* 0x00000016001b7308 */ /* 0x000fe20000000800 */
[--C-:B------:R-:W-:Y:S02]  /*10080*/  FFMA.FTZ R19, R19, c[0x0][0x2d0], -R201.reuse ;  /* 0x0000b40013137a23 */ /* 0x100fe400000108c9 */
[--C-:B------:R-:W-:Y:S07]  /*10090*/  FFMA.FTZ R18, R18, c[0x0][0x2d0], -R201.reuse ;  /* 0x0000b40012127a23 */ /* 0x100fee00000108c9 */
[----:B------:R-:W3:Y:S01]  /*100a0*/  MUFU.EX2 R31, R23 ;  /* 0x00000017001f7308 */ /* 0x000ee20000000800 */
[----:B-1----:R-:W-:Y:S01]  /*100b0*/  FMNMX.FTZ R3, R2, R0, !PT ;  /* 0x0000000002037209 */ /* 0x002fe20007810000 */
[----:B------:R-:W-:Y:S01]  /*100c0*/  FFMA.FTZ R2, R25, c[0x0][0x2d0], -R201 ;  /* 0x0000b40019027a23 */ /* 0x000fe200000108c9 */
[----:B------:R-:W-:Y:S02]  /*100d0*/  FSEL R0, R139, RZ, P2 ;  /* 0x000000ff8b007208 */ /* 0x000fe40001000000 */
[----:B--2---:R-:W-:Y:S01]  /*100e0*/  F2FP.BF16.PACK_AB R199, R53, R39 ;  /* 0x0000002735c7723e */ /* 0x004fe200000010ff */
[----:B------:R-:W1:Y:S04]  /*100f0*/  SHFL.BFLY PT, R4, R3, 0x1, 0x1f ;  /* 0x0c201f0003047f89 */ /* 0x000e6800000e0000 */
[----:B------:R2:W-:Y:S01]  /*10100*/  MUFU.EX2 R52, R2 ;  /* 0x0000000200347308 */ /* 0x0005e20000000800 */
[----:B------:R-:W-:Y:S04]  /*10110*/  FADD.FTZ R0, -R0, R140 ;  /* 0x0000008c00007221 */ /* 0x000fe80000010100 */
[----:B------:R-:W-:Y:S05]  /*10120*/  FMUL.FTZ R0, R0, c[0x0][0x2d0] ;  /* 0x0000b40000007a20 */ /* 0x000fea0000410000 */
[----:B------:R4:W5:Y:S01]  /*10130*/  MUFU.EX2 R7, R0 ;  /* 0x0000000000077308 */ /* 0x0009620000000800 */
[----:B---3--:R-:W-:Y:S09]  /*10140*/  MOV R140, R31 ;  /* 0x0000001f008c7202 */ /* 0x008ff20000000f00 */
[----:B------:R-:W-:Y:S01]  /*10150*/  MUFU.EX2 R46, R17 ;  /* 0x00000011002e7308 */ /* 0x000fe20000000800 */
[----:B-1----:R-:W-:Y:S02]  /*10160*/  FMNMX.FTZ R3, R3, R4, !PT ;  /* 0x0000000403037209 */ /* 0x002fe40007810000 */
[----:B--2---:R-:W-:Y:S03]  /*10170*/  FSEL R2, R138, RZ, P1 ;  /* 0x000000ff8a027208 */ /* 0x004fe60000800000 */
[----:B------:R-:W-:Y:S02]  /*10180*/  FMUL.FTZ R4, R3, c[0x0][0x2d0] ;  /* 0x0000b40003047a20 */ /* 0x000fe40000410000 */
[----:B------:R-:W-:Y:S01]  /*10190*/  FADD.FTZ R2, -R2, R142 ;  /* 0x0000008e02027221 */ /* 0x000fe20000010100 */
[----:B------:R-:W-:Y:S01]  /*101a0*/  MOV R142, R27 ;  /* 0x0000001b008e7202 */ /* 0x000fe20000000f00 */
[----:B------:R-:W1:Y:S01]  /*101b0*/  MUFU.EX2 R30, R21 ;  /* 0x00000015001e7308 */ /* 0x000e620000000800 */
[----:B------:R-:W2:Y:S01]  /*101c0*/  LDSM.16.MT88.4 R24, [R217+0x2080] ;  /* 0x00208000d918783b */ /* 0x000ea20000004200 */
[----:B----4-:R-:W-:Y:S01]  /*101d0*/  FSEL R0, R137, RZ, P0 ;  /* 0x000000ff89007208 */ /* 0x010fe20000000000 */
[----:B------:R-:W-:Y:S01]  /*101e0*/  FMUL.FTZ R2, R2, c[0x0][0x2d0] ;  /* 0x0000b40002027a20 */ /* 0x000fe20000410000 */
[----:B------:R-:W-:Y:S01]  /*101f0*/  FSETP.NEU.FTZ.AND P0, PT, R3, -INF , PT ;  /* 0xff8000000300780b */ /* 0x000fe20003f1d000 */
[C---:B-----5:R-:W-:Y:S01]  /*10200*/  FMUL.FTZ R9, R7.reuse, R149 ;  /* 0x0000009507097220 */ /* 0x060fe20000410000 */
[----:B------:R-:W-:Y:S01]  /*10210*/  F2FP.BF16.PACK_AB R198, R142, R140 ;  /* 0x0000008c8ec6723e */ /* 0x000fe200000010ff */
[----:B------:R-:W-:Y:S01]  /*10220*/  FADD.FTZ R0, -R0, R141 ;  /* 0x0000008d00007221 */ /* 0x000fe20000010100 */
[----:B------:R-:W-:Y:S01]  /*10230*/  FSEL R4, R4, RZ, P0 ;  /* 0x000000ff04047208 */ /* 0x000fe20000000000 */
[C---:B------:R-:W-:Y:S01]  /*10240*/  FMUL.FTZ R56, R7.reuse, R56 ;  /* 0x0000003807387220 */ /* 0x040fe20000410000 */
[----:B------:R-:W3:Y:S01]  /*10250*/  MUFU.EX2 R6, R2 ;  /* 0x0000000200067308 */ /* 0x000ee20000000800 */
[----:B------:R-:W-:Y:S02]  /*10260*/  FMUL.FTZ R0, R0, c[0x0][0x2d0] ;  /* 0x0000b40000007a20 */ /* 0x000fe40000410000 */
[--C-:B------:R-:W-:Y:S02]  /*10270*/  FFMA.FTZ R8, R8, c[0x0][0x2d0], -R4.reuse ;  /* 0x0000b40008087a23 */ /* 0x100fe40000010804 */
[C---:B------:R-:W-:Y:S02]  /*10280*/  FMUL.FTZ R57, R7.reuse, R57 ;  /* 0x0000003907397220 */ /* 0x040fe40000410000 */
[C---:B------:R-:W-:Y:S02]  /*10290*/  FMUL.FTZ R68, R7.reuse, R68 ;  /* 0x0000004407447220 */ /* 0x040fe40000410000 */
[C---:B------:R-:W-:Y:S01]  /*102a0*/  FMUL.FTZ R69, R7.reuse, R69 ;  /* 0x0000004507457220 */ /* 0x040fe20000410000 */
[----:B------:R4:W5:Y:S01]  /*102b0*/  MUFU.EX2 R2, R0 ;  /* 0x0000000000027308 */ /* 0x0009620000000800 */
[C---:B------:R-:W-:Y:S02]  /*102c0*/  FMUL.FTZ R72, R7.reuse, R72 ;  /* 0x0000004807487220 */ /* 0x040fe40000410000 */
[C---:B------:R-:W-:Y:S01]  /*102d0*/  FMUL.FTZ R73, R7.reuse, R73 ;  /* 0x0000004907497220 */ /* 0x040fe20000410000 */
[----:B-1----:R-:W-:Y:S01]  /*102e0*/  F2FP.BF16.PACK_AB R196, R30, R46 ;  /* 0x0000002e1ec4723e */ /* 0x002fe200000010ff */
[C---:B------:R-:W-:Y:S01]  /*102f0*/  FMUL.FTZ R21, R7.reuse, R161 ;  /* 0x000000a107157220 */ /* 0x040fe20000410000 */
[----:B------:R-:W-:Y:S01]  /*10300*/  MOV R161, R30 ;  /* 0x0000001e00a17202 */ /* 0x000fe20000000f00 */
[C---:B------:R-:W-:Y:S02]  /*10310*/  FMUL.FTZ R84, R7.reuse, R84 ;  /* 0x0000005407547220 */ /* 0x040fe40000410000 */
[C---:B------:R-:W-:Y:S01]  /*10320*/  FMUL.FTZ R85, R7.reuse, R85 ;  /* 0x0000005507557220 */ /* 0x040fe20000410000 */
[----:B------:R1:W-:Y:S01]  /*10330*/  MUFU.EX2 R141, R8 ;  /* 0x00000008008d7308 */ /* 0x0003e20000000800 */
[C---:B------:R-:W-:Y:S02]  /*10340*/  FMUL.FTZ R88, R7.reuse, R88 ;  /* 0x0000005807587220 */ /* 0x040fe40000410000 */
[----:B------:R-:W-:Y:S02]  /*10350*/  FMUL.FTZ R89, R7, R89 ;  /* 0x0000005907597220 */ /* 0x000fe40000410000 */
[C---:B---3--:R-:W-:Y:S02]  /*10360*/  FMUL.FTZ R10, R6.reuse, R150 ;  /* 0x00000096060a7220 */ /* 0x048fe40000410000 */
[C---:B------:R-:W-:Y:S01]  /*10370*/  FMUL.FTZ R22, R6.reuse, R162 ;  /* 0x000000a206167220 */ /* 0x040fe20000410000 */
[----:B------:R-:W-:Y:S01]  /*10380*/  MOV R162, R29 ;  /* 0x0000001d00a27202 */ /* 0x000fe20000000f00 */
[C---:B------:R-:W-:Y:S01]  /*10390*/  FMUL.FTZ R23, R6.reuse, R163 ;  /* 0x000000a306177220 */ /* 0x040fe20000410000 */
[----:B------:R3:W-:Y:S01]  /*103a0*/  MUFU.EX2 R48, R16 ;  /* 0x0000001000307308 */ /* 0x0007e20000000800 */
[C---:B------:R-:W-:Y:S02]  /*103b0*/  FMUL.FTZ R55, R6.reuse, R195 ;  /* 0x000000c306377220 */ /* 0x040fe40000410000 */
[----:B------:R-:W-:Y:S02]  /*103c0*/  FMUL.FTZ R58, R6, R58 ;  /* 0x0000003a063a7220 */ /* 0x000fe40000410000 */
[--C-:B----4-:R-:W-:Y:S02]  /*103d0*/  FFMA.FTZ R0, R13, c[0x0][0x2d0], -R4.reuse ;  /* 0x0000b4000d007a23 */ /* 0x110fe40000010804 */
[C---:B-----5:R-:W-:Y:S02]  /*103e0*/  FMUL.FTZ R13, R2.reuse, R153 ;  /* 0x00000099020d7220 */ /* 0x060fe40000410000 */
[C---:B------:R-:W-:Y:S01]  /*103f0*/  FMUL.FTZ R17, R2.reuse, R157 ;  /* 0x0000009d02117220 */ /* 0x040fe20000410000 */
[----:B------:R-:W4:Y:S01]  /*10400*/  MUFU.EX2 R47, R0 ;  /* 0x00000000002f7308 */ /* 0x000f220000000800 */
[C---:B------:R-:W-:Y:S02]  /*10410*/  FMUL.FTZ R29, R2.reuse, R169 ;  /* 0x000000a9021d7220 */ /* 0x040fe40000410000 */
[----:B------:R-:W-:Y:S02]  /*10420*/  FMUL.FTZ R32, R2, R172 ;  /* 0x000000ac02207220 */ /* 0x000fe40000410000 */
[--C-:B-1----:R-:W-:Y:S02]  /*10430*/  FFMA.FTZ R8, R11, c[0x0][0x2d0], -R4.reuse ;  /* 0x0000b4000b087a23 */ /* 0x102fe40000010804 */
[----:B------:R-:W-:Y:S02]  /*10440*/  FMUL.FTZ R11, R6, R151 ;  /* 0x00000097060b7220 */ /* 0x000fe40000410000 */
[----:B------:R-:W-:Y:S01]  /*10450*/  FMUL.FTZ R33, R2, R173 ;  /* 0x000000ad02217220 */ /* 0x000fe20000410000 */
[----:B------:R-:W1:Y:S01]  /*10460*/  MUFU.EX2 R38, R20 ;  /* 0x0000001400267308 */ /* 0x000e620000000800 */
[----:B------:R-:W-:Y:S01]  /*10470*/  MOV R173, R39 ;  /* 0x0000002700ad7202 */ /* 0x000fe20000000f00 */
[----:B------:R-:W-:Y:S01]  /*10480*/  FMUL.FTZ R39, R6, R179 ;  /* 0x000000b306277220 */ /* 0x000fe20000410000 */
[----:B------:R-:W-:Y:S01]  /*10490*/  MOV R179, R45 ;  /* 0x0000002d00b37202 */ /* 0x000fe20000000f00 */
[C---:B---3--:R-:W-:Y:S02]  /*104a0*/  FMUL.FTZ R16, R2.reuse, R156 ;  /* 0x0000009c02107220 */ /* 0x048fe40000410000 */
[----:B------:R-:W-:Y:S01]  /*104b0*/  FMUL.FTZ R45, R2, R185 ;  /* 0x000000b9022d7220 */ /* 0x000fe20000410000 */
[----:B------:R-:W-:Y:S01]  /*104c0*/  MOV R185, R179 ;  /* 0x000000b300b97202 */ /* 0x000fe20000000f00 */
[----:B------:R-:W-:Y:S02]  /*104d0*/  FMUL.FTZ R59, R6, R59 ;  /* 0x0000003b063b7220 */ /* 0x000fe40000410000 */
[----:B------:R3:W-:Y:S01]  /*104e0*/  MUFU.EX2 R241, R8 ;  /* 0x0000000800f17308 */ /* 0x0007e20000000800 */
[C---:B------:R-:W-:Y:S02]  /*104f0*/  FMUL.FTZ R60, R2.reuse, R60 ;  /* 0x0000003c023c7220 */ /* 0x040fe40000410000 */
[----:B------:R-:W-:Y:S01]  /*10500*/  FMUL.FTZ R61, R2, R61 ;  /* 0x0000003d023d7220 */ /* 0x000fe20000410000 */
[----:B----4-:R-:W-:Y:S01]  /*10510*/  F2FP.BF16.PACK_AB R149, R47, R141 ;  /* 0x0000008d2f95723e */ /* 0x010fe200000010ff */
[----:B------:R-:W-:Y:S02]  /*10520*/  FFMA.FTZ R0, R12, c[0x0][0x2d0], -R4 ;  /* 0x0000b4000c007a23 */ /* 0x000fe40000010804 */
[C---:B------:R-:W-:Y:S02]  /*10530*/  FMUL.FTZ R12, R2.reuse, R152 ;  /* 0x00000098020c7220 */ /* 0x040fe40000410000 */
[C---:B------:R-:W-:Y:S01]  /*10540*/  FMUL.FTZ R64, R2.reuse, R64 ;  /* 0x0000004002407220 */ /* 0x040fe20000410000 */
[----:B------:R4:W5:Y:S01]  /*10550*/  MUFU.EX2 R37, R0 ;  /* 0x0000000000257308 */ /* 0x0009620000000800 */
[----:B------:R-:W-:Y:S02]  /*10560*/  FMUL.FTZ R65, R2, R65 ;  /* 0x0000004102417220 */ /* 0x000fe40000410000 */
[----:B------:R-:W-:Y:S01]  /*10570*/  FMUL.FTZ R70, R6, R70 ;  /* 0x0000004606467220 */ /* 0x000fe20000410000 */
[----:B-1----:R-:W-:Y:S01]  /*10580*/  F2FP.BF16.PACK_AB R197, R38, R48 ;  /* 0x0000003026c5723e */ /* 0x002fe200000010ff */
[C---:B------:R-:W-:Y:S01]  /*10590*/  FMUL.FTZ R20, R7.reuse, R160 ;  /* 0x000000a007147220 */ /* 0x040fe20000410000 */
[----:B------:R-:W-:Y:S01]  /*105a0*/  MOV R160, R44 ;  /* 0x0000002c00a07202 */ /* 0x000fe20000000f00 */
[----:B------:R-:W-:Y:S02]  /*105b0*/  FMUL.FTZ R44, R2, R184 ;  /* 0x000000b8022c7220 */ /* 0x000fe40000410000 */
[C---:B------:R-:W-:Y:S01]  /*105c0*/  FMUL.FTZ R71, R6.reuse, R71 ;  /* 0x0000004706477220 */ /* 0x040fe20000410000 */
[----:B------:R-:W1:Y:S01]  /*105d0*/  MUFU.EX2 R49, R15 ;  /* 0x0000000f00317308 */ /* 0x000e620000000800 */
[C---:B------:R-:W-:Y:S02]  /*105e0*/  FMUL.FTZ R74, R6.reuse, R74 ;  /* 0x0000004a064a7220 */ /* 0x040fe40000410000 */
[----:B------:R-:W-:Y:S02]  /*105f0*/  FMUL.FTZ R75, R6, R75 ;  /* 0x0000004b064b7220 */ /* 0x000fe40000410000 */
[----:B---3--:R-:W-:Y:S02]  /*10600*/  FMUL.FTZ R8, R7, R148 ;  /* 0x0000009407087220 */ /* 0x008fe40000410000 */
[C---:B------:R-:W-:Y:S02]  /*10610*/  FMUL.FTZ R76, R2.reuse, R76 ;  /* 0x0000004c024c7220 */ /* 0x040fe40000410000 */
[C---:B------:R-:W-:Y:S01]  /*10620*/  FMUL.FTZ R77, R2.reuse, R77 ;  /* 0x0000004d024d7220 */ /* 0x040fe20000410000 */
[----:B------:R-:W3:Y:S01]  /*10630*/  MUFU.EX2 R28, R19 ;  /* 0x00000013001c7308 */ /* 0x000ee20000000800 */
[C---:B------:R-:W-:Y:S01]  /*10640*/  FMUL.FTZ R80, R2.reuse, R80 ;  /* 0x0000005002507220 */ /* 0x040fe20000410000 */
[-C--:B--2---:R-:W-:Y:S05]  /*10650*/  HMMA.16816.F32.BF16 R8, R196, R24.reuse, R8 ;  /* 0x00000018c408723c */ /* 0x084fea0000041808 */
[----:B----4-:R-:W-:Y:S01]  /*10660*/  FSEL R0, R3, RZ, P0 ;  /* 0x000000ff03007208 */ /* 0x010fe20000000000 */
[----:B------:R-:W-:Y:S01]  /*10670*/  FMUL.FTZ R81, R2, R81 ;  /* 0x0000005102517220 */ /* 0x000fe20000410000 */
[-C--:B-----5:R-:W-:Y:S01]  /*10680*/  F2FP.BF16.PACK_AB R151, R241, R37.reuse ;  /* 0x00000025f197723e */ /* 0x0a0fe200000010ff */
[----:B------:R-:W2:Y:S01]  /*10690*/  MUFU.EX2 R36, R18 ;  /* 0x0000001200247308 */ /* 0x000ea20000000800 */
[----:B------:R-:W-:Y:S03]  /*106a0*/  MOV R169, R37 ;  /* 0x0000002500a97202 */ /* 0x000fe60000000f00 */
[----:B------:R-:W-:Y:S02]  /*106b0*/  FADD.FTZ R0, -R0, R136 ;  /* 0x0000008800007221 */ /* 0x000fe40000010100 */
[--C-:B------:R-:W-:Y:S02]  /*106c0*/  FFMA.FTZ R136, R203, c[0x0][0x2d0], -R147.reuse ;  /* 0x0000b400cb887a23 */ /* 0x100fe40000010893 */
[----:B------:R-:W-:Y:S02]  /*106d0*/  FMUL.FTZ R0, R0, c[0x0][0x2d0] ;  /* 0x0000b40000007a20 */ /* 0x000fe40000410000 */
[C---:B------:R-:W-:Y:S01]  /*106e0*/  FMUL.FTZ R37, R7.reuse, R177 ;  /* 0x000000b107257220 */ /* 0x040fe20000410000 */
[----:B------:R-:W-:Y:S01]  /*106f0*/  MOV R177, R38 ;  /* 0x0000002600b17202 */ /* 0x000fe20000000f00 */
[----:B------:R-:W-:Y:S01]  /*10700*/  FMUL.FTZ R38, R6, R178 ;  /* 0x000000b206267220 */ /* 0x000fe20000410000 */
[-C--:B-1----:R-:W-:Y:S01]  /*10710*/  MOV R178, R49.reuse ;  /* 0x0000003100b27202 */ /* 0x082fe20000000f00 */
[----:B------:R-:W1:Y:S01]  /*10720*/  MUFU.EX2 R0, R0 ;  /* 0x0000000000007308 */ /* 0x000e620000000800 */
[----:B---3--:R-:W-:Y:S01]  /*10730*/  F2FP.BF16.PACK_AB R148, R28, R49 ;  /* 0x000000311c94723e */ /* 0x008fe200000010ff */
[C---:B------:R-:W-:Y:S01]  /*10740*/  FMUL.FTZ R49, R2.reuse, R189 ;  /* 0x000000bd02317220 */ /* 0x040fe20000410000 */
[----:B------:R-:W-:Y:S01]  /*10750*/  MOV R163, R28 ;  /* 0x0000001c00a37202 */ /* 0x000fe20000000f00 */
[----:B------:R-:W-:Y:S01]  /*10760*/  FMUL.FTZ R28, R2, R168 ;  /* 0x000000a8021c7220 */ /* 0x000fe20000410000 */
[----:B------:R-:W-:Y:S01]  /*10770*/  MOV R179, R177 ;  /* 0x000000b100b37202 */ /* 0x000fe20000000f00 */
[C---:B------:R-:W-:Y:S01]  /*10780*/  FMUL.FTZ R86, R6.reuse, R86 ;  /* 0x0000005606567220 */ /* 0x040fe20000410000 */
[----:B------:R-:W-:Y:S01]  /*10790*/  MOV R177, R163 ;  /* 0x000000a300b17202 */ /* 0x000fe20000000f00 */
[----:B------:R-:W-:Y:S01]  /*107a0*/  FMUL.FTZ R87, R6, R87 ;  /* 0x0000005706577220 */ /* 0x000fe20000410000 */
[----:B--2---:R-:W-:Y:S01]  /*107b0*/  F2FP.BF16.PACK_AB R150, R52, R36 ;  /* 0x000000243496723e */ /* 0x004fe200000010ff */
[C---:B------:R-:W-:Y:S01]  /*107c0*/  FMUL.FTZ R90, R6.reuse, R90 ;  /* 0x0000005a065a7220 */ /* 0x040fe20000410000 */
[----:B------:R-:W-:Y:S01]  /*107d0*/  MOV R172, R36 ;  /* 0x0000002400ac7202 */ /* 0x000fe20000000f00 */
[C---:B------:R-:W-:Y:S01]  /*107e0*/  FMUL.FTZ R36, R7.reuse, R176 ;  /* 0x000000b007247220 */ /* 0x040fe20000410000 */
[----:B------:R-:W-:Y:S01]  /*107f0*/  MOV R176, R54 ;  /* 0x0000003600b07202 */ /* 0x000fe20000000f00 */
[C---:B------:R-:W-:Y:S02]  /*10800*/  FMUL.FTZ R54, R6.reuse, R194 ;  /* 0x000000c206367220 */ /* 0x040fe40000410000 */
[----:B------:R-:W-:Y:S02]  /*10810*/  FMUL.FTZ R91, R6, R91 ;  /* 0x0000005b065b7220 */ /* 0x000fe40000410000 */
[C---:B------:R-:W-:Y:S02]  /*10820*/  FMUL.FTZ R92, R2.reuse, R92 ;  /* 0x0000005c025c7220 */ /* 0x040fe40000410000 */
[C---:B------:R-:W-:Y:S02]  /*10830*/  FMUL.FTZ R93, R2.reuse, R93 ;  /* 0x0000005d025d7220 */ /* 0x040fe40000410000 */
[----:B------:R-:W-:Y:S02]  /*10840*/  FMUL.FTZ R96, R2, R96 ;  /* 0x0000006002607220 */ /* 0x000fe40000410000 */
[C---:B-1----:R-:W-:Y:S02]  /*10850*/  FMUL.FTZ R14, R0.reuse, R154 ;  /* 0x0000009a000e7220 */ /* 0x042fe40000410000 */
[C---:B------:R-:W-:Y:S02]  /*10860*/  FMUL.FTZ R15, R0.reuse, R155 ;  /* 0x0000009b000f7220 */ /* 0x040fe40000410000 */
[----:B------:R-:W1:Y:S01]  /*10870*/  LDSM.16.MT88.4 R152, [R220+0x2080] ;  /* 0x00208000dc98783b */ /* 0x000e620000004200 */
[C---:B------:R-:W-:Y:S02]  /*10880*/  FMUL.FTZ R18, R0.reuse, R158 ;  /* 0x0000009e00127220 */ /* 0x040fe40000410000 */
[C---:B------:R-:W-:Y:S02]  /*10890*/  FMUL.FTZ R19, R0.reuse, R159 ;  /* 0x0000009f00137220 */ /* 0x040fe40000410000 */
[C---:B------:R-:W-:Y:S03]  /*108a0*/  HMMA.16816.F32.BF16 R12, R148.reuse, R24, R12 ;  /* 0x00000018940c723c */ /* 0x040fe6000004180c */
[----:B------:R-:W2:Y:S01]  /*108b0*/  LDSM.16.MT88.4 R156, [R219+0x2080] ;  /* 0x00208000db9c783b */ /* 0x000ea20000004200 */
[C---:B------:R-:W-:Y:S02]  /*108c0*/  FMUL.FTZ R50, R0.reuse, R190 ;  /* 0x000000be00327220 */ /* 0x040fe40000410000 */
[C---:B------:R-:W-:Y:S02]  /*108d0*/  FMUL.FTZ R51, R0.reuse, R191 ;  /* 0x000000bf00337220 */ /* 0x040fe40000410000 */
[-C--:B------:R-:W-:Y:S04]  /*108e0*/  HMMA.16816.F32.BF16 R16, R148, R26.reuse, R16 ;  /* 0x0000001a9410723c */ /* 0x080fe80000041810 */
[C---:B------:R-:W-:Y:S02]  /*108f0*/  FMUL.FTZ R62, R0.reuse, R62 ;  /* 0x0000003e003e7220 */ /* 0x040fe40000410000 */
[C---:B------:R-:W-:Y:S02]  /*10900*/  FMUL.FTZ R63, R0.reuse, R63 ;  /* 0x0000003f003f7220 */ /* 0x040fe40000410000 */
[C---:B------:R-:W-:Y:S04]  /*10910*/  HMMA.16816.F32.BF16 R20, R196.reuse, R26, R20 ;  /* 0x0000001ac414723c */ /* 0x040fe80000041814 */
[C---:B------:R-:W-:Y:S02]  /*10920*/  FMUL.FTZ R30, R0.reuse, R170 ;  /* 0x000000aa001e7220 */ /* 0x040fe40000410000 */
[----:B------:R-:W-:Y:S02]  /*10930*/  FMUL.FTZ R31, R0, R171 ;  /* 0x000000ab001f7220 */ /* 0x000fe40000410000 */
[C---:B------:R-:W-:Y:S02]  /*10940*/  FMUL.FTZ R27, R6.reuse, R167 ;  /* 0x000000a7061b7220 */ /* 0x040fe40000410000 */
[----:B------:R3:W-:Y:S02]  /*10950*/  MUFU.EX2 R167, R136 ;  /* 0x0000008800a77308 */ /* 0x0007e40000000800 */
[C---:B------:R-:W-:Y:S01]  /*10960*/  FMUL.FTZ R24, R7.reuse, R164 ;  /* 0x000000a407187220 */ /* 0x040fe20000410000 */
[----:B------:R-:W-:Y:S01]  /*10970*/  MOV R164, R53 ;  /* 0x0000003500a47202 */ /* 0x000fe20000000f00 */
[C---:B------:R-:W-:Y:S01]  /*10980*/  FMUL.FTZ R25, R7.reuse, R165 ;  /* 0x000000a507197220 */ /* 0x040fe20000410000 */
[----:B------:R-:W-:Y:S01]  /*10990*/  MOV R165, R47 ;  /* 0x0000002f00a57202 */ /* 0x000fe20000000f00 */
[----:B------:R-:W-:Y:S01]  /*109a0*/  FMUL.FTZ R26, R6, R166 ;  /* 0x000000a6061a7220 */ /* 0x000fe20000410000 */
[----:B------:R-:W-:Y:S01]  /*109b0*/  MOV R166, R52 ;  /* 0x0000003400a67202 */ /* 0x000fe20000000f00 */
[C---:B------:R-:W-:Y:S02]  /*109c0*/  FMUL.FTZ R52, R7.reuse, R192 ;  /* 0x000000c007347220 */ /* 0x040fe40000410000 */
[C---:B------:R-:W-:Y:S02]  /*109d0*/  FMUL.FTZ R53, R7.reuse, R193 ;  /* 0x000000c107357220 */ /* 0x040fe40000410000 */
[----:B------:R-:W-:Y:S01]  /*109e0*/  LDSM.16.MT88.4 R192, [R220+0x3080] ;  /* 0x00308000dcc0783b */ /* 0x000fe20000004200 */
[-C--:B------:R-:W-:Y:S03]  /*109f0*/  HMMA.16816.F32.BF16 R24, R196, R40.reuse, R24 ;  /* 0x00000028c418723c */ /* 0x080fe60000041818 */
[C---:B------:R-:W-:Y:S02]  /*10a00*/  FMUL.FTZ R47, R0.reuse, R187 ;  /* 0x000000bb002f7220 */ /* 0x040fe40000410000 */
[C---:B------:R-:W-:Y:S02]  /*10a10*/  FMUL.FTZ R66, R0.reuse, R66 ;  /* 0x0000004200427220 */ /* 0x040fe40000410000 */
[----:B------:R-:W-:Y:S01]  /*10a20*/  FMUL.FTZ R67, R0, R67 ;  /* 0x0000004300437220 */ /* 0x000fe20000410000 */
[C---:B------:R-:W-:Y:S04]  /*10a30*/  HMMA.16816.F32.BF16 R28, R148.reuse, R40, R28 ;  /* 0x00000028941c723c */ /* 0x040fe8000004181c */
[--C-:B---3--:R-:W-:Y:S02]  /*10a40*/  FFMA.FTZ R136, R204, c[0x0][0x2d0], -R147.reuse ;  /* 0x0000b400cc887a23 */ /* 0x108fe40000010893 */
[C---:B------:R-:W-:Y:S01]  /*10a50*/  FMUL.FTZ R34, R0.reuse, R174 ;  /* 0x000000ae00227220 */ /* 0x040fe20000410000 */
[----:B------:R-:W-:Y:S01]  /*10a60*/  MOV R174, R46 ;  /* 0x0000002e00ae7202 */ /* 0x000fe20000000f00 */
[----:B------:R3:W4:Y:S01]  /*10a70*/  MUFU.EX2 R170, R136 ;  /* 0x0000008800aa7308 */ /* 0x0007220000000800 */
[C---:B------:R-:W-:Y:S03]  /*10a80*/  FMUL.FTZ R40, R7.reuse, R180 ;  /* 0x000000b407287220 */ /* 0x040fe60000410000 */
[C---:B------:R-:W-:Y:S01]  /*10a90*/  FMUL.FTZ R35, R0.reuse, R175 ;  /* 0x000000af00237220 */ /* 0x040fe20000410000 */
[----:B------:R-:W-:Y:S01]  /*10aa0*/  MOV R175, R48 ;  /* 0x0000003000af7202 */ /* 0x000fe20000000f00 */
[----:B------:R-:W-:Y:S02]  /*10ab0*/  FMUL.FTZ R46, R0, R186 ;  /* 0x000000ba002e7220 */ /* 0x000fe40000410000 */
[----:B------:R-:W5:Y:S01]  /*10ac0*/  LDL.LU R186, [R1+0x94] ;  /* 0x0000940001ba7983 */ /* 0x000f620000300800 */
[C---:B------:R-:W-:Y:S02]  /*10ad0*/  FMUL.FTZ R41, R7.reuse, R181 ;  /* 0x000000b507297220 */ /* 0x040fe40000410000 */
[-C--:B------:R-:W-:Y:S03]  /*10ae0*/  HMMA.16816.F32.BF16 R32, R148, R42.reuse, R32 ;  /* 0x0000002a9420723c */ /* 0x080fe60000041820 */
[----:B------:R-:W-:Y:S02]  /*10af0*/  FMUL.FTZ R48, R2, R188 ;  /* 0x000000bc02307220 */ /* 0x000fe40000410000 */
[C---:B------:R-:W-:Y:S02]  /*10b00*/  FMUL.FTZ R78, R0.reuse, R78 ;  /* 0x0000004e004e7220 */ /* 0x040fe40000410000 */
[C---:B------:R-:W-:Y:S01]  /*10b10*/  FMUL.FTZ R79, R0.reuse, R79 ;  /* 0x0000004f004f7220 */ /* 0x040fe20000410000 */
[C---:B------:R-:W-:Y:S04]  /*10b20*/  HMMA.16816.F32.BF16 R36, R196.reuse, R42, R36 ;  /* 0x0000002ac424723c */ /* 0x040fe80000041824 */
[----:B------:R-:W-:Y:S02]  /*10b30*/  FMUL.FTZ R82, R0, R82 ;  /* 0x0000005200527220 */ /* 0x000fe40000410000 */
[--C-:B---3--:R-:W-:Y:S02]  /*10b40*/  FFMA.FTZ R136, R202, c[0x0][0x2d0], -R200.reuse ;  /* 0x0000b400ca887a23 */ /* 0x108fe400000108c8 */
[C---:B------:R-:W-:Y:S02]  /*10b50*/  FMUL.FTZ R42, R6.reuse, R182 ;  /* 0x000000b6062a7220 */ /* 0x040fe40000410000 */
[----:B------:R3:W-:Y:S02]  /*10b60*/  MUFU.EX2 R168, R136 ;  /* 0x0000008800a87308 */ /* 0x0007e40000000800 */
[----:B------:R-:W-:Y:S02]  /*10b70*/  FMUL.FTZ R43, R6, R183 ;  /* 0x000000b7062b7220 */ /* 0x000fe40000410000 */
[C---:B------:R-:W-:Y:S02]  /*10b80*/  FMUL.FTZ R83, R0.reuse, R83 ;  /* 0x0000005300537220 */ /* 0x040fe40000410000 */
[C---:B------:R-:W-:Y:S02]  /*10b90*/  FMUL.FTZ R94, R0.reuse, R94 ;  /* 0x0000005e005e7220 */ /* 0x040fe40000410000 */
[----:B------:R-:W-:Y:S01]  /*10ba0*/  FMUL.FTZ R95, R0, R95 ;  /* 0x0000005f005f7220 */ /* 0x000fe20000410000 */
[-C--:B-1----:R-:W-:Y:S03]  /*10bb0*/  HMMA.16816.F32.BF16 R40, R196, R152.reuse, R40 ;  /* 0x00000098c428723c */ /* 0x082fe60000041828 */
[----:B------:R-:W-:Y:S02]  /*10bc0*/  FMUL.FTZ R97, R2, R97 ;  /* 0x0000006102617220 */ /* 0x000fe40000410000 */
[C---:B------:R-:W-:Y:S02]  /*10bd0*/  FMUL.FTZ R98, R0.reuse, R98 ;  /* 0x0000006200627220 */ /* 0x040fe40000410000 */
[----:B------:R-:W-:Y:S01]  /*10be0*/  FMUL.FTZ R99, R0, R99 ;  /* 0x0000006300637220 */ /* 0x000fe20000410000 */
[C---:B------:R-:W-:Y:S04]  /*10bf0*/  HMMA.16816.F32.BF16 R44, R148.reuse, R152, R44 ;  /* 0x00000098942c723c */ /* 0x040fe8000004182c */
[C---:B------:R-:W-:Y:S02]  /*10c00*/  FMUL.FTZ R100, R7.reuse, R100 ;  /* 0x0000006407647220 */ /* 0x040fe40000410000 */
[----:B------:R-:W-:Y:S02]  /*10c10*/  FMUL.FTZ R101, R7, R101 ;  /* 0x0000006507657220 */ /* 0x000fe40000410000 */
[-C--:B------:R-:W-:Y:S04]  /*10c20*/  HMMA.16816.F32.BF16 R48, R148, R154.reuse, R48 ;  /* 0x0000009a9430723c */ /* 0x080fe80000041830 */
[--C-:B---3--:R-:W-:Y:S02]  /*10c30*/  FFMA.FTZ R136, R205, c[0x0][0x2d0], -R200.reuse ;  /* 0x0000b400cd887a23 */ /* 0x108fe400000108c8 */
[C---:B------:R-:W-:Y:S02]  /*10c40*/  FMUL.FTZ R102, R6.reuse, R102 ;  /* 0x0000006606667220 */ /* 0x040fe40000410000 */
[C---:B------:R-:W-:Y:S01]  /*10c50*/  HMMA.16816.F32.BF16 R52, R196.reuse, R154, R52 ;  /* 0x0000009ac434723c */ /* 0x040fe20000041834 */
[----:B------:R1:W3:Y:S01]  /*10c60*/  MUFU.EX2 R171, R136 ;  /* 0x0000008800ab7308 */ /* 0x0002e20000000800 */
[----:B------:R-:W3:Y:S02]  /*10c70*/  LDSM.16.MT88.4 R152, [R217+0x3880] ;  /* 0x00388000d998783b */ /* 0x000ee40000004200 */
[C---:B------:R-:W-:Y:S02]  /*10c80*/  FMUL.FTZ R103, R6.reuse, R103 ;  /* 0x0000006706677220 */ /* 0x040fe40000410000 */
[C---:B------:R-:W-:Y:S02]  /*10c90*/  FMUL.FTZ R104, R7.reuse, R104 ;  /* 0x0000006807687220 */ /* 0x040fe40000410000 */
[-C--:B--2---:R-:W-:Y:S04]  /*10ca0*/  HMMA.16816.F32.BF16 R56, R196, R156.reuse, R56 ;  /* 0x0000009cc438723c */ /* 0x084fe80000041838 */
        /* <DEDUP_REMOVED lines=10> */
[----:B------:R-:W2:Y:S02]  /*10d50*/  LDSM.16.MT88.4 R156, [R218+0x3880] ;  /* 0x00388000da9c783b */ /* 0x000ea40000004200 */
[C---:B------:R-:W-:Y:S02]  /*10d60*/  FMUL.FTZ R110, R0.reuse, R110 ;  /* 0x0000006e006e7220 */ /* 0x040fe40000410000 */
[----:B------:R-:W-:Y:S02]  /*10d70*/  FMUL.FTZ R111, R0, R111 ;  /* 0x0000006f006f7220 */ /* 0x000fe40000410000 */
[C---:B------:R-:W-:Y:S01]  /*10d80*/  FMUL.FTZ R112, R2.reuse, R112 ;  /* 0x0000007002707220 */ /* 0x040fe20000410000 */
[-C--:B---3--:R-:W-:Y:S03]  /*10d90*/  HMMA.16816.F32.BF16 R72, R196, R152.reuse, R72 ;  /* 0x00000098c448723c */ /* 0x088fe60000041848 */
[----:B------:R-:W-:Y:S02]  /*10da0*/  FMUL.FTZ R113, R2, R113 ;  /* 0x0000007102717220 */ /* 0x000fe40000410000 */
[C---:B------:R-:W-:Y:S02]  /*10db0*/  FMUL.FTZ R114, R0.reuse, R114 ;  /* 0x0000007200727220 */ /* 0x040fe40000410000 */
[----:B------:R-:W-:Y:S01]  /*10dc0*/  FMUL.FTZ R115, R0, R115 ;  /* 0x0000007300737220 */ /* 0x000fe20000410000 */
[C---:B------:R-:W-:Y:S04]  /*10dd0*/  HMMA.16816.F32.BF16 R76, R148.reuse, R152, R76 ;  /* 0x00000098944c723c */ /* 0x040fe8000004184c */
[C---:B------:R-:W-:Y:S02]  /*10de0*/  FMUL.FTZ R116, R7.reuse, R116 ;  /* 0x0000007407747220 */ /* 0x040fe40000410000 */
[C---:B------:R-:W-:Y:S02]  /*10df0*/  FMUL.FTZ R117, R7.reuse, R117 ;  /* 0x0000007507757220 */ /* 0x040fe40000410000 */
[-C--:B------:R-:W-:Y:S04]  /*10e00*/  HMMA.16816.F32.BF16 R80, R148, R154.reuse, R80 ;  /* 0x0000009a9450723c */ /* 0x080fe80000041850 */
[----:B-1----:R-:W-:Y:S02]  /*10e10*/  FFMA.FTZ R136, R210, c[0x0][0x2d0], -R147 ;  /* 0x0000b400d2887a23 */ /* 0x002fe40000010893 */
[C---:B------:R-:W-:Y:S02]  /*10e20*/  FMUL.FTZ R118, R6.reuse, R118 ;  /* 0x0000007606767220 */ /* 0x040fe40000410000 */
[C---:B------:R-:W-:Y:S01]  /*10e30*/  HMMA.16816.F32.BF16 R84, R196.reuse, R154, R84 ;  /* 0x0000009ac454723c */ /* 0x040fe20000041854 */
[----:B------:R1:W-:Y:S01]  /*10e40*/  MUFU.EX2 R182, R136 ;  /* 0x0000008800b67308 */ /* 0x0003e20000000800 */
[----:B------:R-:W3:Y:S02]  /*10e50*/  LDSM.16.MT88.4 R152, [R220+0x3880] ;  /* 0x00388000dc98783b */ /* 0x000ee40000004200 */
[C---:B------:R-:W-:Y:S02]  /*10e60*/  FMUL.FTZ R119, R6.reuse, R119 ;  /* 0x0000007706777220 */ /* 0x040fe40000410000 */
[C---:B------:R-:W-:Y:S02]  /*10e70*/  FMUL.FTZ R132, R7.reuse, R132 ;  /* 0x0000008407847220 */ /* 0x040fe40000410000 */
[-C--:B--2---:R-:W-:Y:S04]  /*10e80*/  HMMA.16816.F32.BF16 R88, R196, R156.reuse, R88 ;  /* 0x0000009cc458723c */ /* 0x084fe80000041858 */
[C---:B------:R-:W-:Y:S02]  /*10e90*/  FMUL.FTZ R133, R7.reuse, R133 ;  /* 0x0000008507857220 */ /* 0x040fe40000410000 */
        /* <DEDUP_REMOVED lines=25> */
[----:B------:R-:W3:Y:S02]  /*11030*/  LDSM.16.MT88.4 R152, [R217+0x2880] ;  /* 0x00288000d998783b */ /* 0x000ee40000004200 */
[----:B------:R-:W-:Y:S04]  /*11040*/  FMUL.FTZ R131, R0, R131 ;  /* 0x0000008300837220 */ /* 0x000fe80000410000 */
[-C--:B--2---:R-:W-:Y:S08]  /*11050*/  HMMA.16816.F32.BF16 R120, R196, R156.reuse, R120 ;  /* 0x0000009cc478723c */ /* 0x084ff00000041878 */
[C---:B------:R-:W-:Y:S08]  /*11060*/  HMMA.16816.F32.BF16 R124, R148.reuse, R156, R124 ;  /* 0x0000009c947c723c */ /* 0x040ff0000004187c */
[-C--:B------:R-:W-:Y:S04]  /*11070*/  HMMA.16816.F32.BF16 R128, R148, R158.reuse, R128 ;  /* 0x0000009e9480723c */ /* 0x080fe80000041880 */
[--C-:B-1----:R-:W-:Y:S03]  /*11080*/  FFMA.FTZ R136, R207, c[0x0][0x2d0], -R201.reuse ;  /* 0x0000b400cf887a23 */ /* 0x102fe600000108c9 */
[----:B----4-:R-:W-:Y:S01]  /*11090*/  F2FP.BF16.PACK_AB R148, R170, R167 ;  /* 0x000000a7aa94723e */ /* 0x010fe200000010ff */
[----:B------:R-:W-:Y:S01]  /*110a0*/  HMMA.16816.F32.BF16 R132, R196, R158, R132 ;  /* 0x0000009ec484723c */ /* 0x000fe20000041884 */
[----:B------:R1:W-:Y:S03]  /*110b0*/  MUFU.EX2 R246, R136 ;  /* 0x0000008800f67308 */ /* 0x0003e60000000800 */
[----:B------:R-:W-:Y:S01]  /*110c0*/  F2FP.BF16.PACK_AB R149, R171, R168 ;  /* 0x000000a8ab95723e */ /* 0x000fe200000010ff */
[--C-:B-1----:R-:W-:Y:S06]  /*110d0*/  FFMA.FTZ R136, R206, c[0x0][0x2d0], -R201.reuse ;  /* 0x0000b400ce887a23 */ /* 0x102fec00000108c9 */
[----:B------:R1:W2:Y:S02]  /*110e0*/  MUFU.EX2 R245, R136 ;  /* 0x0000008800f57308 */ /* 0x0002a40000000800 */
[--C-:B-1----:R-:W-:Y:S01]  /*110f0*/  FFMA.FTZ R136, R212, c[0x0][0x2d0], -R201.reuse ;  /* 0x0000b400d4887a23 */ /* 0x102fe200000108c9 */
[----:B--2---:R-:W-:Y:S07]  /*11100*/  F2FP.BF16.PACK_AB R156, R245, R246 ;  /* 0x000000f6f59c723e */ /* 0x004fee00000010ff */
[----:B------:R1:W-:Y:S02]  /*11110*/  MUFU.EX2 R244, R136 ;  /* 0x0000008800f47308 */ /* 0x0003e40000000800 */
[----:B-1----:R-:W-:Y:S08]  /*11120*/  FFMA.FTZ R136, R213, c[0x0][0x2d0], -R201 ;  /* 0x0000b400d5887a23 */ /* 0x002ff000000108c9 */
[----:B------:R1:W2:Y:S02]  /*11130*/  MUFU.EX2 R243, R136 ;  /* 0x0000008800f37308 */ /* 0x0002a40000000800 */
[--C-:B-1----:R-:W-:Y:S01]  /*11140*/  FFMA.FTZ R136, R238, c[0x0][0x2d0], -R4.reuse ;  /* 0x0000b400ee887a23 */ /* 0x102fe20000010804 */
[----:B------:R-:W-:Y:S02]  /*11150*/  MOV R238, R182 ;  /* 0x000000b600ee7202 */ /* 0x000fe40000000f00 */
[----:B------:R-:W-:Y:S05]  /*11160*/  MOV R182, R160 ;  /* 0x000000a000b67202 */ /* 0x000fea0000000f00 */
[----:B------:R1:W-:Y:S01]  /*11170*/  MUFU.EX2 R205, R136 ;  /* 0x0000008800cd7308 */ /* 0x0003e20000000800 */
[----:B--2---:R-:W-:Y:S01]  /*11180*/  F2FP.BF16.PACK_AB R158, R243, R244 ;  /* 0x000000f4f39e723e */ /* 0x004fe200000010ff */
[--C-:B-1----:R-:W-:Y:S01]  /*11190*/  FFMA.FTZ R136, R237, c[0x0][0x2d0], -R4.reuse ;  /* 0x0000b400ed887a23 */ /* 0x102fe20000010804 */
[----:B------:R-:W-:Y:S02]  /*111a0*/  MOV R237, R181 ;  /* 0x000000b500ed7202 */ /* 0x000fe40000000f00 */
[----:B------:R-:W-:Y:S05]  /*111b0*/  MOV R181, R162 ;  /* 0x000000a200b57202 */ /* 0x000fea0000000f00 */
[----:B------:R1:W2:Y:S01]  /*111c0*/  MUFU.EX2 R204, R136 ;  /* 0x0000008800cc7308 */ /* 0x0002a20000000800 */
[----:B------:R-:W-:Y:S02]  /*111d0*/  F2FP.BF16.PACK_AB R151, R247, R237 ;  /* 0x000000edf797723e */ /* 0x000fe400000010ff */
[----:B------:R-:W-:Y:S02]  /*111e0*/  MOV R184, R181 ;  /* 0x000000b500b87202 */ /* 0x000fe40000000f00 */
[----:B------:R-:W-:Y:S02]  /*111f0*/  MOV R181, R178 ;  /* 0x000000b200b57202 */ /* 0x000fe40000000f00 */
[----:B------:R-:W-:Y:S01]  /*11200*/  MOV R178, R140 ;  /* 0x0000008c00b27202 */ /* 0x000fe20000000f00 */
[--C-:B-1----:R-:W-:Y:S01]  /*11210*/  FFMA.FTZ R136, R214, c[0x0][0x2d0], -R4.reuse ;  /* 0x0000b400d6887a23 */ /* 0x102fe20000010804 */
[----:B--2---:R-:W-:Y:S03]  /*11220*/  F2FP.BF16.PACK_AB R157, R204, R205 ;  /* 0x000000cdcc9d723e */ /* 0x004fe600000010ff */
[----:B------:R1:W-:Y:S02]  /*11230*/  MUFU.EX2 R203, R136 ;  /* 0x0000008800cb7308 */ /* 0x0003e40000000800 */
[----:B-1----:R-:W-:Y:S01]  /*11240*/  FFMA.FTZ R136, R215, c[0x0][0x2d0], -R4 ;  /* 0x0000b400d7887a23 */ /* 0x002fe20000010804 */
[----:B------:R-:W-:Y:S02]  /*11250*/  MOV R215, R180 ;  /* 0x000000b400d77202 */ /* 0x000fe40000000f00 */
[----:B------:R-:W-:Y:S05]  /*11260*/  MOV R180, R176 ;  /* 0x000000b000b47202 */ /* 0x000fea0000000f00 */
[----:B------:R1:W2:Y:S01]  /*11270*/  MUFU.EX2 R202, R136 ;  /* 0x0000008800ca7308 */ /* 0x0002a20000000800 */
[----:B------:R-:W-:Y:S02]  /*11280*/  MOV R176, R161 ;  /* 0x000000a100b07202 */ /* 0x000fe40000000f00 */
[----:B------:R-:W4:Y:S01]  /*11290*/  LDSM.16.MT88.4 R160, [R218+0x2880] ;  /* 0x00288000daa0783b */ /* 0x000f220000004200 */
[----:B------:R-:W-:Y:S02]  /*112a0*/  F2FP.BF16.PACK_AB R150, R238, R215 ;  /* 0x000000d7ee96723e */ /* 0x000fe400000010ff */
[----:B------:R-:W-:Y:S02]  /*112b0*/  MOV R183, R180 ;  /* 0x000000b400b77202 */ /* 0x000fe40000000f00 */
[----:B------:R-:W-:Y:S02]  /*112c0*/  MOV R180, R175 ;  /* 0x000000af00b47202 */ /* 0x000fe40000000f00 */
[----:B------:R-:W-:Y:S01]  /*112d0*/  MOV R175, R142 ;  /* 0x0000008e00af7202 */ /* 0x000fe20000000f00 */
[-C--:B---3--:R-:W-:Y:S05]  /*112e0*/  HMMA.16816.F32.BF16 R8, R148, R152.reuse, R8 ;  /* 0x000000989408723c */ /* 0x088fea0000041808 */
[--C-:B-1----:R-:W-:Y:S01]  /*112f0*/  FFMA.FTZ R136, R250, c[0x0][0x2d0], -R147.reuse ;  /* 0x0000b400fa887a23 */ /* 0x102fe20000010893 */
[----:B--2---:R-:W-:Y:S02]  /*11300*/  F2FP.BF16.PACK_AB R159, R202, R203 ;  /* 0x000000cbca9f723e */ /* 0x004fe400000010ff */
[----:B------:R-:W-:Y:S01]  /*11310*/  MOV R250, R171 ;  /* 0x000000ab00fa7202 */ /* 0x000fe20000000f00 */
[----:B------:R1:W-:Y:S04]  /*11320*/  MUFU.EX2 R214, R136 ;  /* 0x0000008800d67308 */ /* 0x0003e80000000800 */
[C---:B------:R-:W-:Y:S08]  /*11330*/  HMMA.16816.F32.BF16 R12, R156.reuse, R152, R12 ;  /* 0x000000989c0c723c */ /* 0x040ff0000004180c */
[-C--:B------:R-:W-:Y:S08]  /*11340*/  HMMA.16816.F32.BF16 R16, R156, R154.reuse, R16 ;  /* 0x0000009a9c10723c */ /* 0x080ff00000041810 */
[C---:B------:R-:W-:Y:S01]  /*11350*/  HMMA.16816.F32.BF16 R20, R148.reuse, R154, R20 ;  /* 0x0000009a9414723c */ /* 0x040fe20000041814 */
[----:B------:R-:W2:Y:S03]  /*11360*/  LDSM.16.MT88.4 R152, [R220+0x2880] ;  /* 0x00288000dc98783b */ /* 0x000ea60000004200 */
[--C-:B-1----:R-:W-:Y:S01]  /*11370*/  FFMA.FTZ R136, R252, c[0x0][0x2d0], -R147.reuse ;  /* 0x0000b400fc887a23 */ /* 0x102fe20000010893 */
[----:B------:R-:W-:Y:S03]  /*11380*/  MOV R252, R170 ;  /* 0x000000aa00fc7202 */ /* 0x000fe60000000f00 */
[-C--:B----4-:R-:W-:Y:S01]  /*11390*/  HMMA.16816.F32.BF16 R24, R148, R160.reuse, R24 ;  /* 0x000000a09418723c */ /* 0x090fe20000041818 */
[----:B------:R1:W3:Y:S07]  /*113a0*/  MUFU.EX2 R213, R136 ;  /* 0x0000008800d57308 */ /* 0x0002ee0000000800 */
[C---:B------:R-:W-:Y:S08]  /*113b0*/  HMMA.16816.F32.BF16 R28, R156.reuse, R160, R28 ;  /* 0x000000a09c1c723c */ /* 0x040ff0000004181c */
[-C--:B------:R-:W-:Y:S08]  /*113c0*/  HMMA.16816.F32.BF16 R32, R156, R162.reuse, R32 ;  /* 0x000000a29c20723c */ /* 0x080ff00000041820 */
[C---:B------:R-:W-:Y:S01]  /*113d0*/  HMMA.16816.F32.BF16 R36, R148.reuse, R162, R36 ;  /* 0x000000a29424723c */ /* 0x040fe20000041824 */
[----:B------:R-:W4:Y:S03]  /*113e0*/  LDSM.16.MT88.4 R160, [R219+0x2880] ;  /* 0x00288000dba0783b */ /* 0x000f260000004200 */
[--C-:B-1----:R-:W-:Y:S01]  /*113f0*/  FFMA.FTZ R136, R248, c[0x0][0x2d0], -R200.reuse ;  /* 0x0000b400f8887a23 */ /* 0x102fe200000108c8 */
[----:B------:R-:W-:Y:S03]  /*11400*/  MOV R248, R169 ;  /* 0x000000a900f87202 */ /* 0x000fe60000000f00 */
[----:B------:R1:W-:Y:S01]  /*11410*/  MUFU.EX2 R212, R136 ;  /* 0x0000008800d47308 */ /* 0x0003e20000000800 */
[-C--:B--2---:R-:W-:Y:S08]  /*11420*/  HMMA.16816.F32.BF16 R40, R148, R152.reuse, R40 ;  /* 0x000000989428723c */ /* 0x084ff00000041828 */
[C---:B------:R-:W-:Y:S08]  /*11430*/  HMMA.16816.F32.BF16 R44, R156.reuse, R152, R44 ;  /* 0x000000989c2c723c */ /* 0x040ff0000004182c */
[-C--:B------:R-:W-:Y:S04]  /*11440*/  HMMA.16816.F32.BF16 R48, R156, R154.reuse, R48 ;  /* 0x0000009a9c30723c */ /* 0x080fe80000041830 */
[--C-:B-1----:R-:W-:Y:S04]  /*11450*/  FFMA.FTZ R136, R249, c[0x0][0x2d0], -R200.reuse ;  /* 0x0000b400f9887a23 */ /* 0x102fe800000108c8 */
[C---:B------:R-:W-:Y:S01]  /*11460*/  HMMA.16816.F32.BF16 R52, R148.reuse, R154, R52 ;  /* 0x0000009a9434723c */ /* 0x040fe20000041834 */
[----:B------:R-:W1:Y:S01]  /*11470*/  LDSM.16.MT88.4 R152, [R217+0x4080] ;  /* 0x00408000d998783b */ /* 0x000e620000004200 */
[----:B------:R2:W1:Y:S02]  /*11480*/  MUFU.EX2 R211, R136 ;  /* 0x0000008800d37308 */ /* 0x0004640000000800 */
[----:B------:R-:W-:Y:S04]  /*11490*/  MOV R249, R168 ;  /* 0x000000a800f97202 */ /* 0x000fe80000000f00 */
[-C--:B----4-:R-:W-:Y:S08]  /*114a0*/  HMMA.16816.F32.BF16 R56, R148, R160.reuse, R56 ;  /* 0x000000a09438723c */ /* 0x090ff00000041838 */
[C---:B------:R-:W-:Y:S08]  /*114b0*/  HMMA.16816.F32.BF16 R60, R156.reuse, R160, R60 ;  /* 0x000000a09c3c723c */ /* 0x040ff0000004183c */
[-C--:B------:R-:W-:Y:S04]  /*114c0*/  HMMA.16816.F32.BF16 R64, R156, R162.reuse, R64 ;  /* 0x000000a29c40723c */ /* 0x080fe80000041840 */
[--C-:B--2---:R-:W-:Y:S01]  /*114d0*/  FFMA.FTZ R136, R182, c[0x0][0x2d0], -R147.reuse ;  /* 0x0000b400b6887a23 */ /* 0x104fe20000010893 */
[----:B------:R-:W-:Y:S01]  /*114e0*/  MOV R182, R179 ;  /* 0x000000b300b67202 */ /* 0x000fe20000000f00 */
[----:B------:R-:W-:Y:S01]  /*114f0*/  FFMA.FTZ R147, R143, c[0x0][0x2d0], -R147 ;  /* 0x0000b4008f937a23 */ /* 0x000fe20000010893 */
[----:B------:R-:W-:Y:S01]  /*11500*/  MOV R179, R174 ;  /* 0x000000ae00b37202 */ /* 0x000fe20000000f00 */
[C---:B------:R-:W-:Y:S01]  /*11510*/  HMMA.16816.F32.BF16 R68, R148.reuse, R162, R68 ;  /* 0x000000a29444723c */ /* 0x040fe20000041844 */
[----:B------:R2:W-:Y:S01]  /*11520*/  MUFU.EX2 R210, R136 ;  /* 0x0000008800d27308 */ /* 0x0005e20000000800 */
[----:B------:R-:W4:Y:S02]  /*11530*/  LDSM.16.MT88.4 R160, [R218+0x4080] ;  /* 0x00408000daa0783b */ /* 0x000f240000004200 */
[----:B------:R-:W-:Y:S02]  /*11540*/  MOV R174, R141 ;  /* 0x0000008d00ae7202 */ /* 0x000fe40000000f00 */
[----:B------:R-:W-:Y:S02]  /*11550*/  MOV R187, R179 ;  /* 0x000000b300bb7202 */ /* 0x000fe40000000f00 */
[-C--:B-1----:R-:W-:Y:S02]  /*11560*/  HMMA.16816.F32.BF16 R72, R148, R152.reuse, R72 ;  /* 0x000000989448723c */ /* 0x082fe40000041848 */
[----:B------:R-:W1:Y:S01]  /*11570*/  LDSM.16.MT88.4 R140, [R220+0x4080] ;  /* 0x00408000dc8c783b */ /* 0x000e620000004200 */
[----:B------:R3:W1:Y:S01]  /*11580*/  MUFU.EX2 R209, R147 ;  /* 0x0000009300d17308 */ /* 0x0006620000000800 */
[----:B-----5:R-:W-:Y:S04]  /*11590*/  FFMA.FTZ R7, R7, R186, R187 ;  /* 0x000000ba07077223 */ /* 0x020fe800000100bb */
[C---:B------:R-:W-:Y:S08]  /*115a0*/  HMMA.16816.F32.BF16 R76, R156.reuse, R152, R76 ;  /* 0x000000989c4c723c */ /* 0x040ff0000004184c */
[-C--:B------:R-:W-:Y:S04]  /*115b0*/  HMMA.16816.F32.BF16 R80, R156, R154.reuse, R80 ;  /* 0x0000009a9c50723c */ /* 0x080fe80000041850 */
[--C-:B--2---:R-:W-:Y:S01]  /*115c0*/  FFMA.FTZ R136, R185, c[0x0][0x2d0], -R200.reuse ;  /* 0x0000b400b9887a23 */ /* 0x104fe200000108c8 */
[----:B------:R-:W-:Y:S01]  /*115d0*/  MOV R185, R180 ;  /* 0x000000b400b97202 */ /* 0x000fe20000000f00 */
[----:B------:R-:W-:Y:S01]  /*115e0*/  FFMA.FTZ R200, R144, c[0x0][0x2d0], -R200 ;  /* 0x0000b40090c87a23 */ /* 0x000fe200000108c8 */
[----:B------:R-:W-:Y:S01]  /*115f0*/  MOV R180, R178 ;  /* 0x000000b200b47202 */ /* 0x000fe20000000f00 */
[C---:B------:R-:W-:Y:S01]  /*11600*/  HMMA.16816.F32.BF16 R84, R148.reuse, R154, R84 ;  /* 0x0000009a9454723c */ /* 0x040fe20000041854 */
[----:B------:R-:W2:Y:S01]  /*11610*/  LDL.LU R144, [R1+0x9c] ;  /* 0x00009c0001907983 */ /* 0x000ea20000300800 */
[----:B------:R5:W-:Y:S03]  /*11620*/  MUFU.EX2 R207, R136 ;  /* 0x0000008800cf7308 */ /* 0x000be60000000800 */
[----:B---3--:R-:W3:Y:S03]  /*11630*/  LDL.LU R147, [R1+0x98] ;  /* 0x0000980001937983 */ /* 0x008ee60000300800 */
[-C--:B----4-:R-:W-:Y:S01]  /*11640*/  HMMA.16816.F32.BF16 R88, R148, R160.reuse, R88 ;  /* 0x000000a09458723c */ /* 0x090fe20000041858 */
[----:B------:R-:W4:Y:S03]  /*11650*/  LDSM.16.MT88.4 R152, [R219+0x4080] ;  /* 0x00408000db98783b */ /* 0x000f260000004200 */
[----:B------:R-:W1:Y:S04]  /*11660*/  MUFU.EX2 R208, R200 ;  /* 0x000000c800d07308 */ /* 0x000e680000000800 */
[C---:B------:R-:W-:Y:S08]  /*11670*/  HMMA.16816.F32.BF16 R92, R156.reuse, R160, R92 ;  /* 0x000000a09c5c723c */ /* 0x040ff0000004185c */
[-C--:B------:R-:W-:Y:S04]  /*11680*/  HMMA.16816.F32.BF16 R96, R156, R162.reuse, R96 ;  /* 0x000000a29c60723c */ /* 0x080fe80000041860 */
[--C-:B-----5:R-:W-:Y:S01]  /*11690*/  FFMA.FTZ R136, R251, c[0x0][0x2d0], -R201.reuse ;  /* 0x0000b400fb887a23 */ /* 0x120fe200000108c9 */
[----:B------:R-:W-:Y:S03]  /*116a0*/  MOV R251, R167 ;  /* 0x000000a700fb7202 */ /* 0x000fe60000000f00 */
[C---:B------:R-:W-:Y:S01]  /*116b0*/  HMMA.16816.F32.BF16 R100, R148.reuse, R162, R100 ;  /* 0x000000a29464723c */ /* 0x040fe20000041864 */
[----:B------:R5:W-:Y:S01]  /*116c0*/  MUFU.EX2 R206, R136 ;  /* 0x0000008800ce7308 */ /* 0x000be20000000800 */
[----:B------:R-:W4:Y:S06]  /*116d0*/  LDSM.16.MT88.4 R160, [R217+0x3080] ;  /* 0x00308000d9a0783b */ /* 0x000f2c0000004200 */
[-C--:B-1----:R-:W-:Y:S08]  /*116e0*/  HMMA.16816.F32.BF16 R104, R148, R140.reuse, R104 ;  /* 0x0000008c9468723c */ /* 0x082ff00000041868 */
[C---:B------:R-:W-:Y:S07]  /*116f0*/  HMMA.16816.F32.BF16 R108, R156.reuse, R140, R108 ;  /* 0x0000008c9c6c723c */ /* 0x040fee000004186c */
[----:B------:R-:W-:Y:S01]  /*11700*/  F2FP.BF16.PACK_AB R140, R213, R214 ;  /* 0x000000d6d58c723e */ /* 0x000fe200000010ff */
[-C--:B------:R-:W-:Y:S04]  /*11710*/  HMMA.16816.F32.BF16 R112, R156, R142.reuse, R112 ;  /* 0x0000008e9c70723c */ /* 0x080fe80000041870 */
[--C-:B-----5:R-:W-:Y:S01]  /*11720*/  FFMA.FTZ R136, R184, c[0x0][0x2d0], -R201.reuse ;  /* 0x0000b400b8887a23 */ /* 0x120fe200000108c9 */
[----:B------:R-:W-:Y:S02]  /*11730*/  MOV R184, R181 ;  /* 0x000000b500b87202 */ /* 0x000fe40000000f00 */
[----:B------:R-:W-:Y:S01]  /*11740*/  MOV R181, R177 ;  /* 0x000000b100b57202 */ /* 0x000fe20000000f00 */
[C---:B------:R-:W-:Y:S01]  /*11750*/  HMMA.16816.F32.BF16 R116, R148.reuse, R142, R116 ;  /* 0x0000008e9474723c */ /* 0x040fe20000041874 */
[----:B------:R1:W-:Y:S03]  /*11760*/  MUFU.EX2 R200, R136 ;  /* 0x0000008800c87308 */ /* 0x0003e60000000800 */
[----:B------:R-:W-:Y:S03]  /*11770*/  F2FP.BF16.PACK_AB R141, R211, R212 ;  /* 0x000000d4d38d723e */ /* 0x000fe600000010ff */
[----:B------:R-:W-:Y:S01]  /*11780*/  F2FP.BF16.PACK_AB R142, R209, R210 ;  /* 0x000000d2d18e723e */ /* 0x000fe200000010ff */
[-C--:B----4-:R-:W-:Y:S04]  /*11790*/  HMMA.16816.F32.BF16 R120, R148, R152.reuse, R120 ;  /* 0x000000989478723c */ /* 0x090fe80000041878 */
[----:B------:R-:W-:Y:S04]  /*117a0*/  F2FP.BF16.PACK_AB R143, R208, R207 ;  /* 0x000000cfd08f723e */ /* 0x000fe800000010ff */
[C---:B------:R-:W-:Y:S08]  /*117b0*/  HMMA.16816.F32.BF16 R124, R156.reuse, R152, R124 ;  /* 0x000000989c7c723c */ /* 0x040ff0000004187c */
[-C--:B------:R-:W-:Y:S04]  /*117c0*/  HMMA.16816.F32.BF16 R128, R156, R154.reuse, R128 ;  /* 0x0000009a9c80723c */ /* 0x080fe80000041880 */
[--C-:B-1----:R-:W-:Y:S01]  /*117d0*/  FFMA.FTZ R136, R183, c[0x0][0x2d0], -R201.reuse ;  /* 0x0000b400b7887a23 */ /* 0x102fe200000108c9 */
[----:B------:R-:W-:Y:S01]  /*117e0*/  MOV R183, R176 ;  /* 0x000000b000b77202 */ /* 0x000fe20000000f00 */
[----:B------:R-:W-:Y:S01]  /*117f0*/  FFMA.FTZ R201, R145, c[0x0][0x2d0], -R201 ;  /* 0x0000b40091c97a23 */ /* 0x000fe200000108c9 */
[----:B------:R-:W1:Y:S01]  /*11800*/  LDSM.16.MT88.4 R176, [R218+0x3080] ;  /* 0x00308000dab0783b */ /* 0x000e620000004200 */
[----:B------:R-:W-:Y:S01]  /*11810*/  HMMA.16816.F32.BF16 R132, R148, R154, R132 ;  /* 0x0000009a9484723c */ /* 0x000fe20000041884 */
[----:B------:R4:W-:Y:S07]  /*11820*/  MUFU.EX2 R199, R136 ;  /* 0x0000008800c77308 */ /* 0x0009ee0000000800 */
[-C--:B------:R-:W-:Y:S01]  /*11830*/  HMMA.16816.F32.BF16 R148, R140, R160.reuse, R8 ;  /* 0x000000a08c94723c */ /* 0x080fe20000041808 */
[----:B------:R-:W5:Y:S02]  /*11840*/  LDSM.16.MT88.4 R8, [R219+0x3080] ;  /* 0x00308000db08783b */ /* 0x000f640000004200 */
[----:B------:R-:W-:Y:S02]  /*11850*/  MUFU.EX2 R201, R201 ;  /* 0x000000c900c97308 */ /* 0x000fe40000000800 */
[--C-:B----4-:R-:W-:Y:S01]  /*11860*/  FFMA.FTZ R136, R242, c[0x0][0x2d0], -R4.reuse ;  /* 0x0000b400f2887a23 */ /* 0x110fe20000010804 */
[----:B------:R-:W-:Y:S07]  /*11870*/  MOV R242, R166 ;  /* 0x000000a600f27202 */ /* 0x000fee0000000f00 */
[----:B------:R4:W-:Y:S02]  /*11880*/  MUFU.EX2 R198, R136 ;  /* 0x0000008800c67308 */ /* 0x0009e40000000800 */
[--C-:B----4-:R-:W-:Y:S01]  /*11890*/  FFMA.FTZ R136, R240, c[0x0][0x2d0], -R4.reuse ;  /* 0x0000b400f0887a23 */ /* 0x110fe20000010804 */
[----:B------:R-:W-:Y:S07]  /*118a0*/  MOV R240, R165 ;  /* 0x000000a500f07202 */ /* 0x000fee0000000f00 */
[----:B------:R4:W1:Y:S02]  /*118b0*/  MUFU.EX2 R197, R136 ;  /* 0x0000008800c57308 */ /* 0x0008640000000800 */
[--C-:B----4-:R-:W-:Y:S01]  /*118c0*/  FFMA.FTZ R136, R239, c[0x0][0x2d0], -R4.reuse ;  /* 0x0000b400ef887a23 */ /* 0x110fe20000010804 */
[----:B-1----:R-:W-:Y:S01]  /*118d0*/  F2FP.BF16.PACK_AB R145, R197, R198 ;  /* 0x000000c6c591723e */ /* 0x002fe200000010ff */
[----:B------:R-:W-:Y:S01]  /*118e0*/  FFMA.FTZ R4, R146, c[0x0][0x2d0], -R4 ;  /* 0x0000b40092047a23 */ /* 0x000fe20000010804 */
[----:B------:R-:W-:Y:S05]  /*118f0*/  F2FP.BF16.PACK_AB R146, R201, R199 ;  /* 0x000000c7c992723e */ /* 0x000fea00000010ff */
[----:B------:R-:W-:Y:S01]  /*11900*/  MUFU.EX2 R196, R136 ;  /* 0x0000008800c47308 */ /* 0x000fe20000000800 */
[----:B------:R-:W-:Y:S09]  /*11910*/  MOV R239, R164 ;  /* 0x000000a400ef7202 */ /* 0x000ff20000000f00 */
[----:B------:R1:W4:Y:S02]  /*11920*/  MUFU.EX2 R136, R4 ;  /* 0x0000000400887308 */ /* 0x0003240000000800 */
[----:B-1----:R-:W-:Y:S01]  /*11930*/  FADD.FTZ R4, R183, R7 ;  /* 0x00000007b7047221 */ /* 0x002fe20000010000 */
[----:B------:R-:W-:Y:S01]  /*11940*/  MOV R7, R173 ;  /* 0x000000ad00077202 */ /* 0x000fe20000000f00 */
[----:B--2---:R-:W-:Y:S01]  /*11950*/  FFMA.FTZ R2, R2, R144, R184 ;  /* 0x0000009002027223 */ /* 0x004fe200000100b8 */
[----:B------:R-:W-:Y:S01]  /*11960*/  F2FP.BF16.PACK_AB R144, R200, R206 ;  /* 0x000000cec890723e */ /* 0x000fe200000010ff */
[----:B---3--:R-:W-:Y:S01]  /*11970*/  FFMA.FTZ R6, R6, R147, R185 ;  /* 0x0000009306067223 */ /* 0x008fe200000100b9 */
[----:B----4-:R-:W-:Y:S03]  /*11980*/  F2FP.BF16.PACK_AB R147, R136, R196 ;  /* 0x000000c48893723e */ /* 0x010fe600000010ff */
[----:B------:R-:W-:Y:S04]  /*11990*/  FADD.FTZ R6, R182, R6 ;  /* 0x00000006b6067221 */ /* 0x000fe80000010000 */
[C---:B------:R-:W-:Y:S01]  /*119a0*/  HMMA.16816.F32.BF16 R152, R144.reuse, R160, R12 ;  /* 0x000000a09098723c */ /* 0x040fe2000004180c */
[----:B------:R-:W1:Y:S03]  /*119b0*/  LDSM.16.MT88.4 R12, [R217+0x4880] ;  /* 0x00488000d90c783b */ /* 0x000e660000004200 */
[----:B------:R-:W-:Y:S04]  /*119c0*/  FADD.FTZ R7, R7, R6 ;  /* 0x0000000607077221 */ /* 0x000fe80000010000 */
[-C--:B------:R-:W-:Y:S01]  /*119d0*/  HMMA.16816.F32.BF16 R156, R144, R162.reuse, R16 ;  /* 0x000000a2909c723c */ /* 0x080fe20000041810 */
[----:B------:R-:W2:Y:S07]  /*119e0*/  LDSM.16.MT88.4 R16, [R218+0x4880] ;  /* 0x00488000da10783b */ /* 0x000eae0000004200 */
[C---:B------:R-:W-:Y:S01]  /*119f0*/  HMMA.16816.F32.BF16 R160, R140.reuse, R162, R20 ;  /* 0x000000a28ca0723c */ /* 0x040fe20000041814 */
[----:B------:R-:W3:Y:S07]  /*11a00*/  LDSM.16.MT88.4 R20, [R220+0x4880] ;  /* 0x00488000dc14783b */ /* 0x000eee0000004200 */
[-C--:B------:R-:W-:Y:S01]  /*11a10*/  HMMA.16816.F32.BF16 R164, R140, R176.reuse, R24 ;  /* 0x000000b08ca4723c */ /* 0x080fe20000041818 */
[----:B------:R-:W2:Y:S07]  /*11a20*/  LDSM.16.MT88.4 R24, [R219+0x4880] ;  /* 0x00488000db18783b */ /* 0x000eae0000004200 */
[C---:B------:R-:W-:Y:S01]  /*11a30*/  HMMA.16816.F32.BF16 R168, R144.reuse, R176, R28 ;  /* 0x000000b090a8723c */ /* 0x040fe2000004181c */
[----:B------:R-:W4:Y:S06]  /*11a40*/  LDL.LU R28, [R1+0xa0] ;  /* 0x0000a000011c7983 */ /* 0x000f2c0000300800 */
[----:B------:R-:W-:Y:S02]  /*11a50*/  MOV R31, R175 ;  /* 0x000000af001f7202 */ /* 0x000fe40000000f00 */
[----:B------:R-:W-:Y:S03]  /*11a60*/  MOV R30, R174 ;  /* 0x000000ae001e7202 */ /* 0x000fe60000000f00 */
[----:B------:R-:W-:Y:S02]  /*11a70*/  MOV R29, R172 ;  /* 0x000000ac001d7202 */ /* 0x000fe40000000f00 */
[-C--:B------:R-:W-:Y:S07]  /*11a80*/  HMMA.16816.F32.BF16 R172, R144, R178.reuse, R32 ;  /* 0x000000b290ac723c */ /* 0x080fee0000041820 */
[----:B------:R-:W-:Y:S01]  /*11a90*/  MOV R34, R181 ;  /* 0x000000b500227202 */ /* 0x000fe20000000f00 */
[C---:B------:R-:W-:Y:S04]  /*11aa0*/  HMMA.16816.F32.BF16 R176, R140.reuse, R178, R36 ;  /* 0x000000b28cb0723c */ /* 0x040fe80000041824 */
[----:B------:R-:W-:Y:S01]  /*11ab0*/  MOV R35, R180 ;  /* 0x000000b400237202 */ /* 0x000fe20000000f00 */
[----:B------:R-:W-:Y:S03]  /*11ac0*/  FADD.FTZ R2, R34, R2 ;  /* 0x0000000222027221 */ /* 0x000fe60000010000 */
[-C--:B------:R-:W-:Y:S04]  /*11ad0*/  HMMA.16816.F32.BF16 R180, R140, R192.reuse, R40 ;  /* 0x000000c08cb4723c */ /* 0x080fe80000041828 */
[----:B------:R-:W-:Y:S04]  /*11ae0*/  FADD.FTZ R4, R35, R4 ;  /* 0x0000000423047221 */ /* 0x000fe80000010000 */
[C---:B------:R-:W-:Y:S08]  /*11af0*/  HMMA.16816.F32.BF16 R184, R144.reuse, R192, R44 ;  /* 0x000000c090b8723c */ /* 0x040ff0000004182c */
[-C--:B------:R-:W-:Y:S08]  /*11b00*/  HMMA.16816.F32.BF16 R188, R144, R194.reuse, R48 ;  /* 0x000000c290bc723c */ /* 0x080ff00000041830 */
[C---:B------:R-:W-:Y:S08]  /*11b10*/  HMMA.16816.F32.BF16 R192, R140.reuse, R194, R52 ;  /* 0x000000c28cc0723c */ /* 0x040ff00000041834 */
[-C--:B-----5:R-:W-:Y:S08]  /*11b20*/  HMMA.16816.F32.BF16 R56, R140, R8.reuse, R56 ;  /* 0x000000088c38723c */ /* 0x0a0ff00000041838 */
[C---:B------:R-:W-:Y:S01]  /*11b30*/  HMMA.16816.F32.BF16 R60, R144.reuse, R8, R60 ;  /* 0x00000008903c723c */ /* 0x040fe2000004183c */
[----:B------:R-:W5:Y:S06]  /*11b40*/  LDL R9, [R1+0xa8] ;  /* 0x0000a80001097983 */ /* 0x000f6c0000100800 */
[----:B------:R-:W-:Y:S01]  /*11b50*/  FADD.FTZ R8, R29, R2 ;  /* 0x000000021d087221 */ /* 0x000fe20000010000 */
[-C--:B------:R-:W-:Y:S04]  /*11b60*/  HMMA.16816.F32.BF16 R64, R144, R10.reuse, R64 ;  /* 0x0000000a9040723c */ /* 0x080fe80000041840 */
[----:B------:R-:W-:Y:S04]  /*11b70*/  FADD.FTZ R2, R31, R4 ;  /* 0x000000041f027221 */ /* 0x000fe80000010000 */
[C---:B------:R-:W-:Y:S08]  /*11b80*/  HMMA.16816.F32.BF16 R68, R140.reuse, R10, R68 ;  /* 0x0000000a8c44723c */ /* 0x040ff00000041844 */
[-C--:B-1----:R-:W-:Y:S08]  /*11b90*/  HMMA.16816.F32.BF16 R72, R140, R12.reuse, R72 ;  /* 0x0000000c8c48723c */ /* 0x082ff00000041848 */
        /* <DEDUP_REMOVED lines=14> */
[----:B------:R-:W-:Y:S07]  /*11c80*/  HMMA.16816.F32.BF16 R132, R140, R26, R132 ;  /* 0x0000001a8c84723c */ /* 0x000fee0000041884 */
[----:B------:R-:W-:Y:S02]  /*11c90*/  MOV R142, R138 ;  /* 0x0000008a008e7202 */ /* 0x000fe40000000f00 */
[----:B------:R-:W-:Y:S03]  /*11ca0*/  MOV R140, R139 ;  /* 0x0000008b008c7202 */ /* 0x000fe60000000f00 */
[----:B------:R-:W-:Y:S01]  /*11cb0*/  MOV R141, R137 ;  /* 0x00000089008d7202 */ /* 0x000fe20000000f00 */
[----:B----4-:R-:W-:Y:S02]  /*11cc0*/  FFMA.FTZ R6, R0, R28, R30 ;  /* 0x0000001c00067223 */ /* 0x010fe4000001001e */
        /* <DEDUP_REMOVED lines=36> */
[----:B-----5:R-:W-:Y:S01]  /*11f10*/  ISETP.GT.AND P0, PT, R235, R9, PT ;  /* 0x00000009eb00720c */ /* 0x020fe20003f04270 */
[----:B------:R-:W-:Y:S02]  /*11f20*/  FADD.FTZ R4, R201, R4 ;  /* 0x00000004c9047221 */ /* 0x000fe40000010000 */
[----:B------:R-:W-:Y:S01]  /*11f30*/  FADD.FTZ R2, R136, R2 ;  /* 0x0000000288027221 */ /* 0x000fe20000010000 */
[----:B------:R2:W-:Y:S01]  /*11f40*/  STL [R1+0x98], R6 ;  /* 0x0000980601007387 */ /* 0x0005e20000100800 */
[----:B------:R-:W-:Y:S03]  /*11f50*/  MOV R136, R3 ;  /* 0x0000000300887202 */ /* 0x000fe60000000f00 */
[----:B------:R2:W-:Y:S04]  /*11f60*/  STL [R1+0x9c], R4 ;  /* 0x00009c0401007387 */ /* 0x0005e80000100800 */
[----:B------:R2:W-:Y:S01]  /*11f70*/  STL [R1+0xa0], R2 ;  /* 0x0000a00201007387 */ /* 0x0005e20000100800 */
[----:B-1----:R-:W-:Y:S04]  /*11f80*/  IADD3 R0, R235, -0x1, RZ ;  /* 0xffffffffeb007810 */ /* 0x002fe80007ffe0ff */
[----:B------:R-:W-:Y:S01]  /*11f90*/  MOV R235, R0 ;  /* 0x0000000000eb7202 */ /* 0x000fe20000000f00 */
[----:B------:R-:W-:-:S05]  /*11fa0*/  @P0 BRA `(.L_x_1229) ;  /* 0xffffb4a000000947 */ /* 0x000fca000383ffff */
[----:B------:R-:W3:Y:S01]  /*11fb0*/  LDL.LU R238, [R1+0x70] ;  /* 0x0000700001ee7983 */ /* 0x000ee20000300800 */
[----:B------:R-:W-:Y:S01]  /*11fc0*/  IMAD.MOV.U32 R142, RZ, RZ, R138 ;  /* 0x000000ffff8e7224 */ /* 0x000fe200078e008a */
[----:B------:R-:W-:Y:S01]  /*11fd0*/  MOV R140, R139 ;  /* 0x0000008b008c7202 */ /* 0x000fe20000000f00 */
[----:B------:R-:W-:Y:S01]  /*11fe0*/  IMAD.MOV.U32 R136, RZ, RZ, R3 ;  /* 0x000000ffff887224 */ /* 0x000fe200078e0003 */
[----:B------:R-:W-:-:S02]  /*11ff0*/  MOV R141, R137 ;  /* 0x00000089008d7202 */ /* 0x000fc40000000f00 */
[----:B------:R-:W-:Y:S01]  /*12000*/  MOV R235, R0 ;  /* 0x0000000000eb7202 */ /* 0x000fe20000000f00 */
[----:B--23--:R-:W-:Y:S02]  /*12010*/  IMAD.SHL.U32 R4, R238, 0x80, RZ ;  /* 0x00000080ee047824 */ /* 0x00cfe400078e00ff */
.L_x_1212:
[----:B-1----:R-:W2:Y:S04]  /*12020*/  LDL R2, [R1+0x64] ;  /* 0x0000640001027983 */ /* 0x002ea80000100800 */
[----:B------:R-:W3:Y:S01]  /*12030*/  LDL R3, [R1+0x58] ;  /* 0x0000580001037983 */ /* 0x000ee20000100800 */
[----:B------:R-:W-:Y:S01]  /*12040*/  IMAD.MOV.U32 R0, RZ, RZ, c[0x0][0x2c4] ;  /* 0x0000b100ff007624 */ /* 0x000fe200078e00ff */
[----:B------:R-:W-:Y:S01]  /*12050*/  IADD3 R4, R4, 0x7f, RZ ;  /* 0x0000007f04047810 */ /* 0x000fe20007ffe0ff */
[----:B------:R-:W-:Y:S01]  /*12060*/  IMAD.MOV.U32 R6, RZ, RZ, c[0x0][0x32c] ;  /* 0x0000cb00ff067624 */ /* 0x000fe200078e00ff */
[----:B------:R-:W-:Y:S02]  /*12070*/  LOP3.LUT R236, R236, 0xfffffdff, RZ, 0xc0, !PT ;  /* 0xfffffdffecec7812 */ /* 0x000fe400078ec0ff */
[----:B------:R-:W-:-:S13]  /*12080*/  ISETP.NE.AND P0, PT, R0, 0x1, PT ;  /* 0x000000010000780c */ /* 0x000fda0003f05270 */
[----:B------:R-:W-:Y:S01]  /*12090*/  @P0 IMAD.HI.U32 R0, R4, c[0x0][0x2c8], RZ ;  /* 0x0000b20004000a27 */ /* 0x000fe200078e00ff */
[----:B------:R-:W-:-:S04]  /*120a0*/  @P0 LOP3.LUT R236, R236, 0x200, RZ, 0xfc, !PT ;  /* 0x00000200ecec0812 */ /* 0x000fc800078efcff */
[----:B------:R-:W-:Y:S02]  /*120b0*/  @P0 SHF.R.U32.HI R4, RZ, c[0x0][0x2cc], R0 ;  /* 0x0000b300ff040a19 */ /* 0x000fe40000011600 */
[----:B------:R-:W-:Y:S02]  /*120c0*/  ISETP.GE.AND P0, PT, R6, 0x1, PT ;  /* 0x000000010600780c */ /* 0x000fe40003f06270 */
[----:B------:R-:W-:-:S11]  /*120d0*/  LOP3.LUT R236, R236, 0xfffffeff, RZ, 0xc0, !PT ;  /* 0xfffffeffecec7812 */ /* 0x000fd600078ec0ff */
[----:B------:R-:W-:Y:S02]  /*120e0*/  @P0 LOP3.LUT R236, R236, 0x100, RZ, 0xfc, !PT ;  /* 0x00000100ecec0812 */ /* 0x000fe400078efcff */
[----:B--2---:R-:W-:-:S05]  /*120f0*/  IADD3 R4, R4, 0x1, R2 ;  /* 0x0000000104047810 */ /* 0x004fca0007ffe002 */
[----:B---3--:R-:W-:-:S05]  /*12100*/  IMAD.IADD R3, R4, 0x1, -R3 ;  /* 0x0000000104037824 */ /* 0x008fca00078e0a03 */
[----:B------:R-:W-:Y:S01]  /*12110*/  IADD3 R2, R3, -c[0x0][0x324], RZ ;  /* 0x8000c90003027a10 */ /* 0x000fe20007ffe0ff */
[----:B------:R-:W-:Y:S05]  /*12120*/  @!P0 BRA `(.L_x_1230) ;  /* 0x0000010000008947 */ /* 0x000fea0003800000 */
[----:B------:R-:W-:Y:S01]  /*12130*/  MOV R0, R3 ;  /* 0x0000000300007202 */ /* 0x000fe20000000f00 */
        /* <DEDUP_REMOVED lines=9> */
.L_x_1232:
[----:B------:R-:W-:-:S13]  /*121d0*/  ISETP.NE.AND P0, PT, R6, 0x1, PT ;  /* 0x000000010600780c */ /* 0x000fda0003f05270 */
[----:B------:R-:W-:-:S05]  /*121e0*/  @P0 IMAD.HI.U32 R3, R0, c[0x0][0x330], RZ ;  /* 0x0000cc0000030a27 */ /* 0x000fca00078e00ff */
[----:B------:R-:W-:Y:S02]  /*121f0*/  @P0 SHF.R.U32.HI R0, RZ, c[0x0][0x334], R3 ;  /* 0x0000cd00ff000a19 */ /* 0x000fe40000011603 */
.L_x_1233:
[----:B------:R-:W-:Y:S05]  /*12200*/  BSYNC B0 ;  /* 0x0000000000007941 */ /* 0x000fea0003800000 */
.L_x_1231:
[----:B------:R-:W-:-:S05]  /*12210*/  IMAD R0, R0, c[0x0][0x32c], RZ ;  /* 0x0000cb0000007a24 */ /* 0x000fca00078e02ff */
[----:B------:R-:W-:-:S03]  /*12220*/  IMNMX R2, R2, R0, !PT ;  /* 0x0000000002027217 */ /* 0x000fc60007800200 */
.L_x_1230:
[----:B------:R-:W2:Y:S01]  /*12230*/  LDL R3, [R1+0xa4] ;  /* 0x0000a40001037983 */ /* 0x000ea20000100800 */
[----:B------:R-:W-:-:S05]  /*12240*/  IADD3 R2, R2, 0x2f, RZ ;  /* 0x0000002f02027810 */ /* 0x000fca0007ffe0ff */
[----:B------:R-:W-:-:S05]  /*12250*/  IMAD.HI R2, R2, 0x2aaaaaab, RZ ;  /* 0x2aaaaaab02027827 */ /* 0x000fca00078e02ff */
[----:B------:R-:W-:-:S04]  /*12260*/  SHF.R.U32.HI R0, RZ, 0x1f, R2 ;  /* 0x0000001fff007819 */ /* 0x000fc80000011602 */
[----:B------:R-:W-:-:S04]  /*12270*/  LEA.HI.SX32 R0, R2, R0, 0x1d ;  /* 0x0000000002007211 */ /* 0x000fc800078feaff */
[----:B--2---:R-:W-:-:S04]  /*12280*/  IMNMX R3, R3, R0, !PT ;  /* 0x0000000003037217 */ /* 0x004fc80007800200 */
[----:B------:R-:W-:Y:S01]  /*12290*/  ISETP.GE.AND P0, PT, R235, R3, PT ;  /* 0x00000003eb00720c */ /* 0x000fe20003f06270 */
[----:B------:R1:W-:-:S12]  /*122a0*/  STL [R1+0xa8], R3 ;  /* 0x0000a80301007387 */ /* 0x0003d80000100800 */
[----:B------:R-:W-:Y:S05]  /*122b0*/  @!P0 BRA `(.L_x_1234) ;  /* 0x000036f000008947 */ /* 0x000fea0003800000 */
[----:B-1----:R-:W-:Y:S01]  /*122c0*/  MOV R3, R142 ;  /* 0x0000008e00037202 */ /* 0x002fe20000000f00 */
[----:B------:R-:W-:Y:S01]  /*122d0*/  IMAD.MOV.U32 R137, RZ, RZ, R136 ;  /* 0x000000ffff897224 */ /* 0x000fe200078e0088 */
[----:B------:R-:W-:Y:S01]  /*122e0*/  MOV R2, R140 ;  /* 0x0000008c00027202 */ /* 0x000fe20000000f00 */
[----:B------:R-:W-:Y:S01]  /*122f0*/  IMAD.MOV.U32 R237, RZ, RZ, R235 ;  /* 0x000000ffffed7224 */ /* 0x000fe200078e00eb */
[----:B------:R-:W-:Y:S02]  /*12300*/  MOV R6, R141 ;  /* 0x0000008d00067202 */ /* 0x000fe40000000f00 */
.L_x_1235:
[----:B------:R-:W2:Y:S01]  /*12310*/  LDL R235, [R1+0xa4] ;  /* 0x0000a40001eb7983 */ /* 0x000ea20000100800 */
[----:B------:R-:W-:Y:S04]  /*12320*/  DEPBAR.LE SB0, 0x0 ;  /* 0x000080000000791a */ /* 0x000fe80000000000 */
[----:B------:R-:W3:Y:S01]  /*12330*/  LDL.64 R210, [R1+0xb8] ;  /* 0x0000b80001d27983 */ /* 0x000ee20000100a00 */
[----:B------:R-:W-:Y:S05]  /*12340*/  WARPSYNC 0xffffffff ;  /* 0xffffffff00007948 */ /* 0x000fea0003800000 */
[----:B------:R-:W4:Y:S06]  /*12350*/  LDL.64 R208, [R1+0xc8] ;  /* 0x0000c80001d07983 */ /* 0x000f2c0000100a00 */
[----:B------:R-:W3:Y:S04]  /*12360*/  LDL R7, [R1+0xac] ;  /* 0x0000ac0001077983 */ /* 0x000ee80000100800 */
[----:B------:R-:W3:Y:S04]  /*12370*/  LDL R4, [R1+0xe8] ;  /* 0x0000e80001047983 */ /* 0x000ee80000100800 */
[----:B------:R-:W-:Y:S08]  /*12380*/  BAR.SYNC.DEFER_BLOCKING 0x0 ;  /* 0x0000000000007b1d */ /* 0x000ff00000010000 */
[----:B------:R-:W-:Y:S08]  /*12390*/  LDSM.16.M88.4 R52, [R223+0x8080] ;  /* 0x00808000df34783b */ /* 0x000ff00000000200 */
[----:B-----5:R-:W1:Y:S08]  /*123a0*/  LDSM.16.M88.4 R20, [R216+0x5080] ;  /* 0x00508000d814783b */ /* 0x020e700000000200 */
[----:B------:R-:W1:Y:S08]  /*123b0*/  LDSM.16.M88.4 R48, [R223+0xa080] ;  /* 0x00a08000df30783b */ /* 0x000e700000000200 */
[----:B------:R-:W1:Y:S08]  /*123c0*/  LDSM.16.M88.4 R36, [R216+0x5880] ;  /* 0x00588000d824783b */ /* 0x000e700000000200 */
[----:B------:R-:W1:Y:S08]  /*123d0*/  LDSM.16.M88.4 R140, [R216+0x6080] ;  /* 0x00608000d88c783b */ /* 0x000e700000000200 */
[----:B------:R-:W-:Y:S01]  /*123e0*/  LDSM.16.M88.4 R144, [R225+0x8080] ;  /* 0x00808000e190783b */ /* 0x000fe20000000200 */
[-C--:B-1----:R-:W-:Y:S07]  /*123f0*/  HMMA.16816.F32.BF16 R8, R52, R20.reuse, RZ ;  /* 0x000000143408723c */ /* 0x082fee00000418ff */
[----:B------:R-:W1:Y:S01]  /*12400*/  LDSM.16.M88.4 R196, [R227] ;  /* 0x00000000e3c4783b */ /* 0x000e620000000200 */
[C---:B------:R-:W-:Y:S07]  /*12410*/  HMMA.16816.F32.BF16 R12, R48.reuse, R20, RZ ;  /* 0x00000014300c723c */ /* 0x040fee00000418ff */
[----:B------:R-:W1:Y:S01]  /*12420*/  LDSM.16.M88.4 R200, [R225+0xa080] ;  /* 0x00a08000e1c8783b */ /* 0x000e620000000200 */
[-C--:B------:R-:W-:Y:S07]  /*12430*/  HMMA.16816.F32.BF16 R16, R48, R22.reuse, RZ ;  /* 0x000000163010723c */ /* 0x080fee00000418ff */
[----:B------:R-:W1:Y:S01]  /*12440*/  LDSM.16.M88.4 R204, [R233] ;  /* 0x00000000e9cc783b */ /* 0x000e620000000200 */
        /* <DEDUP_REMOVED lines=26> */
[----:B----4-:R-:W-:Y:S02]  /*125f0*/  @!P0 MOV R198, R208 ;  /* 0x000000d000c68202 */ /* 0x010fe40000000f00 */
[----:B---3--:R-:W-:Y:S01]  /*12600*/  @!P0 MOV R199, R211 ;  /* 0x000000d300c78202 */ /* 0x008fe20000000f00 */
[----:B------:R-:W-:Y:S01]  /*12610*/  @!P0 IMAD R0, R0, c[0x0][0x208], RZ ;  /* 0x0000820000008a24 */ /* 0x000fe200078e02ff */
[----:B------:R-:W-:Y:S02]  /*12620*/  ISETP.GE.AND P4, PT, R7, c[0x0][0x1d4], PT ;  /* 0x0000750007007a0c */ /* 0x000fe40003f86270 */
[----:B------:R-:W-:Y:S01]  /*12630*/  ISETP.GE.AND P3, PT, R4, c[0x0][0x1d4], PT ;  /* 0x0000750004007a0c */ /* 0x000fe20003f66270 */
[----:B------:R-:W-:Y:S02]  /*12640*/  @!P0 IMAD R0, R237, c[0x0][0x20c], R0 ;  /* 0x00008300ed008a24 */ /* 0x000fe400078e0200 */
[----:B------:R-:W-:Y:S03]  /*12650*/  @!P0 IMAD.WIDE.U32 R198, R138, 0x30, R198 ;  /* 0x000000308ac68825 */ /* 0x000fe600078e00c6 */
[----:B------:R-:W-:Y:S02]  /*12660*/  @!P0 IADD3 R0, R139, R0, RZ ;  /* 0x000000008b008210 */ /* 0x000fe40007ffe0ff */
[----:B------:R-:W-:Y:S03]  /*12670*/  @!P0 LEA R138, P1, R198, c[0x0][0x1f8], 0x1 ;  /* 0x00007e00c68a8a11 */ /* 0x000fe600078208ff */
[----:B------:R-:W-:Y:S01]  /*12680*/  @!P0 IMAD R0, R0, 0x30, RZ ;  /* 0x0000003000008824 */ /* 0x000fe200078e02ff */
[----:B------:R-:W-:Y:S04]  /*12690*/  @!P0 IADD3 R196, P2, R138, UR10, RZ ;  /* 0x0000000a8ac48c10 */ /* 0x000fe8000ff5e0ff */
[----:B------:R-:W-:Y:S04]  /*126a0*/  @!P0 IADD3 R0, R199, R0, RZ ;  /* 0x00000000c7008210 */ /* 0x000fe80007ffe0ff */
[----:B------:R-:W-:Y:S02]  /*126b0*/  @!P0 LEA.HI.X R139, R198, c[0x0][0x1fc], R0, 0x1, P1 ;  /* 0x00007f00c68b8a11 */ /* 0x000fe400008f0c00 */
[----:B------:R-:W-:Y:S02]  /*126c0*/  @!P0 IADD3 R198, P1, R196, UR10, RZ ;  /* 0x0000000ac4c68c10 */ /* 0x000fe4000ff3e0ff */
[----:B------:R-:W-:Y:S01]  /*126d0*/  @!P0 IADD3.X R197, R139, UR5, RZ, P2, !PT ;  /* 0x000000058bc58c10 */ /* 0x000fe200097fe4ff */
[----:B------:R-:W-:Y:S01]  /*126e0*/  @!PT LDS RZ, [RZ] ;  /* 0x00000000fffff984 */ /* 0x000fe20000000800 */
[----:B------:R-:W-:Y:S01]  /*126f0*/  @!PT LDS RZ, [RZ] ;  /* 0x00000000fffff984 */ /* 0x000fe20000000800 */
[----:B------:R-:W-:Y:S01]  /*12700*/  @!PT LDS RZ, [RZ] ;  /* 0x00000000fffff984 */ /* 0x000fe20000000800 */
[----:B------:R1:W-:Y:S03]  /*12710*/  @!P0 LDGSTS.E.BYPASS.LTC128B.128 [R234+0x2080], [R138.64], !P4 ;  /* 0x020800008aea8fae */ /* 0x0003e6000e101d46 */
[----:B------:R-:W-:Y:S05]  /*12720*/  @!P0 IADD3.X R199, R197, UR5, RZ, P1, !PT ;  /* 0x00000005c5c78c10 */ /* 0x000fea0008ffe4ff */
[----:B------:R1:W-:Y:S08]  /*12730*/  @!P0 LDGSTS.E.BYPASS.LTC128B.128 [R234+0x3880], [R138.64+0x80], !P3 ;  /* 0x038800808aea8fae */ /* 0x0003f0000d901d46 */
[----:B------:R2:W-:Y:S08]  /*12740*/  @!P0 LDGSTS.E.BYPASS.LTC128B.128 [R234+0x2880], [R196.64], !P4 ;  /* 0x02880000c4ea8fae */ /* 0x0005f0000e101d46 */
[----:B------:R2:W-:Y:S08]  /*12750*/  @!P0 LDGSTS.E.BYPASS.LTC128B.128 [R234+0x4080], [R196.64+0x80], !P3 ;  /* 0x04080080c4ea8fae */ /* 0x0005f0000d901d46 */
[----:B------:R2:W-:Y:S08]  /*12760*/  @!P0 LDGSTS.E.BYPASS.LTC128B.128 [R234+0x3080], [R198.64], !P4 ;  /* 0x03080000c6ea8fae */ /* 0x0005f0000e101d46 */
[----:B------:R2:W-:Y:S01]  /*12770*/  @!P0 LDGSTS.E.BYPASS.LTC128B.128 [R234+0x4880], [R198.64+0x80], !P3 ;  /* 0x04880080c6ea8fae */ /* 0x0005e2000d901d46 */
[C---:B------:R-:W-:Y:S02]  /*12780*/  ISETP.GT.AND P0, PT, R237.reuse, R235, PT ;  /* 0x000000ebed00720c */ /* 0x040fe40003f04270 */
[----:B------:R-:W-:Y:S05]  /*12790*/  IADD3 R235, R237, -0x1, RZ ;  /* 0xffffffffedeb7810 */ /* 0x000fea0007ffe0ff */
[----:B------:R-:W-:Y:S08]  /*127a0*/  LDSM.16.M88.4 R204, [R222+0x5080] ;  /* 0x00508000decc783b */ /* 0x000ff00000000200 */
[----:B------:R-:W-:Y:S08]  /*127b0*/  LDSM.16.M88.4 R208, [R224+0xa080] ;  /* 0x00a08000e0d0783b */ /* 0x000ff00000000200 */
[----:B------:R-:W-:Y:S08]  /*127c0*/  LDSM.16.M88.4 R212, [R222+0x5880] ;  /* 0x00588000ded4783b */ /* 0x000ff00000000200 */
[----:B--2---:R-:W2:Y:S08]  /*127d0*/  LDSM.16.M88.4 R196, [R224+0x8080] ;  /* 0x00808000e0c4783b */ /* 0x004eb00000000200 */
[----:B------:R-:W0:Y:S08]  /*127e0*/  LDGDEPBAR ;  /* 0x00000000000079af */ /* 0x000e300000000000 */
[----:B------:R-:W3:Y:S08]  /*127f0*/  LDSM.16.M88.4 R200, [R222+0x6080] ;  /* 0x00608000dec8783b */ /* 0x000ef00000000200 */
[----:B------:R-:W-:Y:S08]  /*12800*/  LDSM.16.M88.4 R140, [R226+0x8080] ;  /* 0x00808000e28c783b */ /* 0x000ff00000000200 */
[----:B------:R-:W4:Y:S01]  /*12810*/  LDSM.16.M88.4 R144, [R221] ;  /* 0x00000000dd90783b */ /* 0x000f220000000200 */
        /* <DEDUP_REMOVED lines=9> */
[----:B------:R-:W1:Y:S07]  /*128b0*/  LDSM.16.M88.4 R212, [R221+0x800] ;  /* 0x00080000ddd4783b */ /* 0x000e6e0000000200 */
[-C--:B---3--:R-:W-:Y:S08]  /*128c0*/  HMMA.16816.F32.BF16 R40, R196, R200.reuse, R40 ;  /* 0x000000c8c428723c */ /* 0x088ff00000041828 */
[C---:B------:R-:W-:Y:S08]  /*128d0*/  HMMA.16816.F32.BF16 R44, R208.reuse, R200, R44 ;  /* 0x000000c8d02c723c */ /* 0x040ff0000004182c */
[-C--:B------:R-:W-:Y:S01]  /*128e0*/  HMMA.16816.F32.BF16 R48, R208, R202.reuse, R48 ;  /* 0x000000cad030723c */ /* 0x080fe20000041830 */
[----:B------:R-:W3:Y:S07]  /*128f0*/  LDSM.16.M88.4 R208, [R221+0x1000] ;  /* 0x00100000ddd0783b */ /* 0x000eee0000000200 */
[----:B------:R-:W-:Y:S01]  /*12900*/  HMMA.16816.F32.BF16 R52, R196, R202, R52 ;  /* 0x000000cac434723c */ /* 0x000fe20000041834 */
[----:B------:R-:W-:Y:S07]  /*12910*/  LDSM.16.M88.4 R196, [R216+0x6880] ;  /* 0x00688000d8c4783b */ /* 0x000fee0000000200 */
[-C--:B----4-:R-:W-:Y:S01]  /*12920*/  HMMA.16816.F32.BF16 R8, R140, R144.reuse, R8 ;  /* 0x000000908c08723c */ /* 0x090fe20000041808 */
[----:B------:R-:W-:Y:S07]  /*12930*/  LDSM.16.M88.4 R200, [R223+0xe080] ;  /* 0x00e08000dfc8783b */ /* 0x000fee0000000200 */
[C---:B--2---:R-:W-:Y:S08]  /*12940*/  HMMA.16816.F32.BF16 R12, R204.reuse, R144, R12 ;  /* 0x00000090cc0c723c */ /* 0x044ff0000004180c */
[-C--:B------:R-:W-:Y:S08]  /*12950*/  HMMA.16816.F32.BF16 R16, R204, R146.reuse, R16 ;  /* 0x00000092cc10723c */ /* 0x080ff00000041810 */
[C---:B------:R-:W-:Y:S01]  /*12960*/  HMMA.16816.F32.BF16 R20, R140.reuse, R146, R20 ;  /* 0x000000928c14723c */ /* 0x040fe20000041814 */
[----:B------:R-:W2:Y:S07]  /*12970*/  LDSM.16.M88.4 R144, [R223+0xc080] ;  /* 0x00c08000df90783b */ /* 0x000eae0000000200 */
[-C--:B-1----:R-:W-:Y:S08]  /*12980*/  HMMA.16816.F32.BF16 R24, R140, R212.reuse, R24 ;  /* 0x000000d48c18723c */ /* 0x082ff00000041818 */
        /* <DEDUP_REMOVED lines=10> */
[-C--:B--2---:R-:W-:Y:S01]  /*12a30*/  HMMA.16816.F32.BF16 R8, R144, R196.reuse, R8 ;  /* 0x000000c49008723c */ /* 0x084fe20000041808 */
[----:B------:R-:W-:Y:S07]  /*12a40*/  LDSM.16.M88.4 R208, [R225+0xe080] ;  /* 0x00e08000e1d0783b */ /* 0x000fee0000000200 */
[C---:B------:R-:W-:Y:S08]  /*12a50*/  HMMA.16816.F32.BF16 R12, R200.reuse, R196, R12 ;  /* 0x000000c4c80c723c */ /* 0x040ff0000004180c */
[-C--:B------:R-:W-:Y:S08]  /*12a60*/  HMMA.16816.F32.BF16 R16, R200, R198.reuse, R16 ;  /* 0x000000c6c810723c */ /* 0x080ff00000041810 */
[C---:B------:R-:W-:Y:S01]  /*12a70*/  HMMA.16816.F32.BF16 R20, R144.reuse, R198, R20 ;  /* 0x000000c69014723c */ /* 0x040fe20000041814 */
[----:B------:R-:W2:Y:S07]  /*12a80*/  LDSM.16.M88.4 R196, [R231] ;  /* 0x00000000e7c4783b */ /* 0x000eae0000000200 */
[-C--:B-1----:R-:W-:Y:S08]  /*12a90*/  HMMA.16816.F32.BF16 R24, R144, R212.reuse, R24 ;  /* 0x000000d49018723c */ /* 0x082ff00000041818 */
[C---:B------:R-:W-:Y:S08]  /*12aa0*/  HMMA.16816.F32.BF16 R28, R200.reuse, R212, R28 ;  /* 0x000000d4c81c723c */ /* 0x040ff0000004181c */
[-C--:B------:R-:W-:Y:S08]  /*12ab0*/  HMMA.16816.F32.BF16 R32, R200, R214.reuse, R32 ;  /* 0x000000d6c820723c */ /* 0x080ff00000041820 */
[C---:B------:R-:W-:Y:S01]  /*12ac0*/  HMMA.16816.F32.BF16 R36, R144.reuse, R214, R36 ;  /* 0x000000d69024723c */ /* 0x040fe20000041824 */
[----:B------:R-:W1:Y:S07]  /*12ad0*/  LDSM.16.M88.4 R212, [R230] ;  /* 0x00000000e6d4783b */ /* 0x000e6e0000000200 */
[-C--:B---3--:R-:W-:Y:S08]  /*12ae0*/  HMMA.16816.F32.BF16 R40, R144, R204.reuse, R40 ;  /* 0x000000cc9028723c */ /* 0x088ff00000041828 */
[C---:B------:R-:W-:Y:S08]  /*12af0*/  HMMA.16816.F32.BF16 R44, R200.reuse, R204, R44 ;  /* 0x000000ccc82c723c */ /* 0x040ff0000004182c */
[-C--:B------:R-:W-:Y:S01]  /*12b00*/  HMMA.16816.F32.BF16 R48, R200, R206.reuse, R48 ;  /* 0x000000cec830723c */ /* 0x080fe20000041830 */
[----:B------:R-:W3:Y:S07]  /*12b10*/  LDSM.16.M88.4 R200, [R229] ;  /* 0x00000000e5c8783b */ /* 0x000eee0000000200 */
[----:B------:R-:W-:Y:S01]  /*12b20*/  HMMA.16816.F32.BF16 R52, R144, R206, R52 ;  /* 0x000000ce9034723c */ /* 0x000fe20000041834 */
[----:B------:R-:W-:Y:S07]  /*12b30*/  LDSM.16.M88.4 R144, [R224+0xc080] ;  /* 0x00c08000e090783b */ /* 0x000fee0000000200 */
[-C--:B--2---:R-:W-:Y:S01]  /*12b40*/  HMMA.16816.F32.BF16 R8, R140, R196.reuse, R8 ;  /* 0x000000c48c08723c */ /* 0x084fe20000041808 */
[----:B------:R-:W-:Y:S07]  /*12b50*/  LDSM.16.M88.4 R204, [R224+0xe080] ;  /* 0x00e08000e0cc783b */ /* 0x000fee0000000200 */
        /* <DEDUP_REMOVED lines=12> */
[----:B------:R-:W-:Y:S07]  /*12c20*/  LDSM.16.M88.4 R208, [R221+0x1800] ;  /* 0x00180000ddd0783b */ /* 0x000fee0000000200 */
[----:B------:R-:W-:Y:S01]  /*12c30*/  HMMA.16816.F32.BF16 R52, R140, R202, R52 ;  /* 0x000000ca8c34723c */ /* 0x000fe20000041834 */
[----:B------:R-:W3:Y:S07]  /*12c40*/  LDSM.16.M88.4 R140, [R222+0x7880] ;  /* 0x00788000de8c783b */ /* 0x000eee0000000200 */
[-C--:B--2---:R-:W-:Y:S01]  /*12c50*/  HMMA.16816.F32.BF16 R8, R144, R196.reuse, R8 ;  /* 0x000000c49008723c */ /* 0x084fe20000041808 */
[----:B------:R-:W2:Y:S07]  /*12c60*/  LDSM.16.M88.4 R200, [R226+0xc080] ;  /* 0x00c08000e2c8783b */ /* 0x000eae0000000200 */
[C---:B------:R-:W-:Y:S08]  /*12c70*/  HMMA.16816.F32.BF16 R12, R204.reuse, R196, R12 ;  /* 0x000000c4cc0c723c */ /* 0x040ff0000004180c */
[-C--:B------:R-:W-:Y:S08]  /*12c80*/  HMMA.16816.F32.BF16 R16, R204, R198.reuse, R16 ;  /* 0x000000c6cc10723c */ /* 0x080ff00000041810 */
[C---:B------:R-:W-:Y:S01]  /*12c90*/  HMMA.16816.F32.BF16 R20, R144.reuse, R198, R20 ;  /* 0x000000c69014723c */ /* 0x040fe20000041814 */
[----:B------:R-:W4:Y:S07]  /*12ca0*/  LDSM.16.M88.4 R196, [R228+0xe080] ;  /* 0x00e08000e4c4783b */ /* 0x000f2e0000000200 */
[-C--:B-1----:R-:W-:Y:S08]  /*12cb0*/  HMMA.16816.F32.BF16 R24, R144, R212.reuse, R24 ;  /* 0x000000d49018723c */ /* 0x082ff00000041818 */
[C---:B------:R-:W-:Y:S08]  /*12cc0*/  HMMA.16816.F32.BF16 R28, R204.reuse, R212, R28 ;  /* 0x000000d4cc1c723c */ /* 0x040ff0000004181c */
[-C--:B------:R-:W-:Y:S08]  /*12cd0*/  HMMA.16816.F32.BF16 R32, R204, R214.reuse, R32 ;  /* 0x000000d6cc20723c */ /* 0x080ff00000041820 */
[C---:B------:R-:W-:Y:S08]  /*12ce0*/  HMMA.16816.F32.BF16 R36, R144.reuse, R214, R36 ;  /* 0x000000d69024723c */ /* 0x040ff00000041824 */
[-C--:B---3--:R-:W-:Y:S08]  /*12cf0*/  HMMA.16816.F32.BF16 R40, R144, R140.reuse, R40 ;  /* 0x0000008c9028723c */ /* 0x088ff00000041828 */
[C---:B------:R-:W-:Y:S08]  /*12d00*/  HMMA.16816.F32.BF16 R44, R204.reuse, R140, R44 ;  /* 0x0000008ccc2c723c */ /* 0x040ff0000004182c */
[-C--:B------:R-:W-:Y:S08]  /*12d10*/  HMMA.16816.F32.BF16 R48, R204, R142.reuse, R48 ;  /* 0x0000008ecc30723c */ /* 0x080ff00000041830 */
[----:B------:R-:W-:Y:S08]  /*12d20*/  HMMA.16816.F32.BF16 R52, R144, R142, R52 ;  /* 0x0000008e9034723c */ /* 0x000ff00000041834 */
[-C--:B--2---:R-:W-:Y:S08]  /*12d30*/  HMMA.16816.F32.BF16 R8, R200, R208.reuse, R8 ;  /* 0x000000d0c808723c */ /* 0x084ff00000041808 */
        /* <DEDUP_REMOVED lines=22> */
[----:B------:R1:W-:Y:S01]  /*12ea0*/  MUFU.TANH R145, R11 ;  /* 0x0000000b00917308 */ /* 0x0003e20000002400 */
[----:B------:R-:W-:Y:S01]  /*12eb0*/  FMUL.FTZ R23, R23, c[0x0][0x320] ;  /* 0x0000c80017177a20 */ /* 0x000fe20000410000 */
[----:B--2---:R-:W-:Y:S08]  /*12ec0*/  FMNMX.FTZ R140, R136, R140, !PT ;  /* 0x0000008c888c7209 */ /* 0x004ff00007810000 */
[----:B------:R-:W-:Y:S10]  /*12ed0*/  MUFU.TANH R147, R12 ;  /* 0x0000000c00937308 */ /* 0x000ff40000002400 */
[----:B------:R-:W-:Y:S01]  /*12ee0*/  MUFU.TANH R204, R13 ;  /* 0x0000000d00cc7308 */ /* 0x000fe20000002400 */
[----:B-1----:R-:W1:Y:S09]  /*12ef0*/  LDSM.16.M88.4 R8, [R221+0x2000] ;  /* 0x00200000dd08783b */ /* 0x002e720000000200 */
[----:B------:R-:W-:Y:S10]  /*12f00*/  MUFU.TANH R205, R14 ;  /* 0x0000000e00cd7308 */ /* 0x000ff40000002400 */
[----:B------:R2:W-:Y:S10]  /*12f10*/  MUFU.TANH R206, R15 ;  /* 0x0000000f00ce7308 */ /* 0x0005f40000002400 */
[----:B------:R-:W3:Y:S10]  /*12f20*/  MUFU.TANH R20, R20 ;  /* 0x0000001400147308 */ /* 0x000ef40000002400 */
[----:B------:R-:W4:Y:S01]  /*12f30*/  MUFU.TANH R21, R21 ;  /* 0x0000001500157308 */ /* 0x000f220000002400 */
[----:B--2---:R-:W2:Y:S01]  /*12f40*/  LDSM.16.M88.4 R12, [R221+0x2800] ;  /* 0x00280000dd0c783b */ /* 0x004ea20000000200 */
[-C--:B-1----:R-:W-:Y:S01]  /*12f50*/  HMMA.16816.F32.BF16 R24, R200, R8.reuse, R24 ;  /* 0x00000008c818723c */ /* 0x082fe20000041818 */
[----:B------:R-:W-:Y:S07]  /*12f60*/  DEPBAR.LE SB0, 0x0 ;  /* 0x000080000000791a */ /* 0x000fee0000000000 */
[----:B------:R-:W-:Y:S01]  /*12f70*/  MUFU.TANH R16, R16 ;  /* 0x0000001000107308 */ /* 0x000fe20000002400 */
[----:B------:R-:W-:Y:S01]  /*12f80*/  BAR.SYNC.DEFER_BLOCKING 0x0 ;  /* 0x0000000000007b1d */ /* 0x000fe20000010000 */
[C---:B------:R-:W-:Y:S05]  /*12f90*/  HMMA.16816.F32.BF16 R28, R196.reuse, R8, R28 ;  /* 0x00000008c41c723c */ /* 0x040fea000004181c */
[----:B---3--:R-:W-:Y:S03]  /*12fa0*/  FMNMX.FTZ R140, R20, R140, !PT ;  /* 0x0000008c148c7209 */ /* 0x008fe60007810000 */
[----:B------:R-:W-:Y:S01]  /*12fb0*/  MUFU.TANH R17, R17 ;  /* 0x0000001100117308 */ /* 0x000fe20000002400 */
[-C--:B------:R-:W-:Y:S03]  /*12fc0*/  HMMA.16816.F32.BF16 R32, R196, R10.reuse, R32 ;  /* 0x0000000ac420723c */ /* 0x080fe60000041820 */
[----:B----4-:R-:W-:Y:S05]  /*12fd0*/  FMNMX.FTZ R140, R21, R140, !PT ;  /* 0x0000008c158c7209 */ /* 0x010fea0007810000 */
[C---:B------:R-:W-:Y:S01]  /*12fe0*/  HMMA.16816.F32.BF16 R36, R200.reuse, R10, R36 ;  /* 0x0000000ac824723c */ /* 0x040fe20000041824 */
[----:B------:R-:W-:Y:S03]  /*12ff0*/  MUFU.TANH R22, R22 ;  /* 0x0000001600167308 */ /* 0x000fe60000002400 */
[----:B------:R-:W-:Y:S02]  /*13000*/  FMUL.FTZ R24, R24, c[0x0][0x320] ;  /* 0x0000c80018187a20 */ /* 0x000fe40000410000 */
[----:B------:R-:W-:Y:S01]  /*13010*/  FMUL.FTZ R25, R25, c[0x0][0x320] ;  /* 0x0000c80019197a20 */ /* 0x000fe20000410000 */
[----:B------:R-:W-:Y:S01]  /*13020*/  @P0 MOV R11, c[0x0][0x1e0] ;  /* 0x00007800000b0a02 */ /* 0x000fe20000000f00 */
[----:B------:R-:W-:Y:S03]  /*13030*/  FMUL.FTZ R26, R26, c[0x0][0x320] ;  /* 0x0000c8001a1a7a20 */ /* 0x000fe60000410000 */
[----:B------:R-:W1:Y:S01]  /*13040*/  MUFU.TANH R213, R24 ;  /* 0x0000001800d57308 */ /* 0x000e620000002400 */
[----:B------:R-:W-:Y:S02]  /*13050*/  FMUL.FTZ R27, R27, c[0x0][0x320] ;  /* 0x0000c8001b1b7a20 */ /* 0x000fe40000410000 */
[----:B------:R-:W-:Y:S01]  /*13060*/  FMUL.FTZ R28, R28, c[0x0][0x320] ;  /* 0x0000c8001c1c7a20 */ /* 0x000fe20000410000 */
[-C--:B--2---:R-:W-:Y:S03]  /*13070*/  HMMA.16816.F32.BF16 R40, R200, R12.reuse, R40 ;  /* 0x0000000cc828723c */ /* 0x084fe60000041828 */
[----:B------:R-:W-:Y:S02]  /*13080*/  FMUL.FTZ R33, R33, c[0x0][0x320] ;  /* 0x0000c80021217a20 */ /* 0x000fe40000410000 */
[----:B------:R-:W-:Y:S01]  /*13090*/  FMUL.FTZ R29, R29, c[0x0][0x320] ;  /* 0x0000c8001d1d7a20 */ /* 0x000fe20000410000 */
[----:B------:R-:W2:Y:S01]  /*130a0*/  MUFU.TANH R212, R25 ;  /* 0x0000001900d47308 */ /* 0x000ea20000002400 */
[----:B------:R-:W-:Y:S01]  /*130b0*/  FMUL.FTZ R32, R32, c[0x0][0x320] ;  /* 0x0000c80020207a20 */ /* 0x000fe20000410000 */
[C---:B------:R-:W-:Y:S04]  /*130c0*/  HMMA.16816.F32.BF16 R44, R196.reuse, R12, R44 ;  /* 0x0000000cc42c723c */ /* 0x040fe8000004182c */
[----:B------:R-:W-:Y:S02]  /*130d0*/  FMUL.FTZ R36, R36, c[0x0][0x320] ;  /* 0x0000c80024247a20 */ /* 0x000fe40000410000 */
[----:B------:R-:W-:Y:S01]  /*130e0*/  FMUL.FTZ R37, R37, c[0x0][0x320] ;  /* 0x0000c80025257a20 */ /* 0x000fe20000410000 */
[----:B------:R-:W-:Y:S01]  /*130f0*/  @P0 MOV R12, c[0x0][0x1e4] ;  /* 0x00007900000c0a02 */ /* 0x000fe20000000f00 */
[----:B------:R-:W3:Y:S01]  /*13100*/  MUFU.TANH R207, R36 ;  /* 0x0000002400cf7308 */ /* 0x000ee20000002400 */
[-C--:B------:R-:W-:Y:S03]  /*13110*/  HMMA.16816.F32.BF16 R48, R196, R14.reuse, R48 ;  /* 0x0000000ec430723c */ /* 0x080fe60000041830 */
[----:B-1----:R-:W-:Y:S01]  /*13120*/  FMNMX.FTZ R140, R213, R140, !PT ;  /* 0x0000008cd58c7209 */ /* 0x002fe20007810000 */
[----:B------:R-:W-:Y:S02]  /*13130*/  FMUL.FTZ R38, R38, c[0x0][0x320] ;  /* 0x0000c80026267a20 */ /* 0x000fe40000410000 */
[----:B------:R-:W-:Y:S02]  /*13140*/  FMUL.FTZ R39, R39, c[0x0][0x320] ;  /* 0x0000c80027277a20 */ /* 0x000fe40000410000 */
[----:B------:R-:W-:Y:S01]  /*13150*/  HMMA.16816.F32.BF16 R52, R200, R14, R52 ;  /* 0x0000000ec834723c */ /* 0x000fe20000041834 */
[----:B------:R-:W-:Y:S01]  /*13160*/  MUFU.TANH R242, R28 ;  /* 0x0000001c00f27308 */ /* 0x000fe20000002400 */
[----:B------:R-:W4:Y:S02]  /*13170*/  LDL.64 R14, [R1+0xc0] ;  /* 0x0000c000010e7983 */ /* 0x000f240000100a00 */
[----:B------:R-:W-:Y:S01]  /*13180*/  FMUL.FTZ R41, R41, c[0x0][0x320] ;  /* 0x0000c80029297a20 */ /* 0x000fe20000410000 */
[----:B--2---:R-:W-:Y:S01]  /*13190*/  FMNMX.FTZ R140, R212, R140, !PT ;  /* 0x0000008cd48c7209 */ /* 0x004fe20007810000 */
[----:B------:R-:W-:Y:S02]  /*131a0*/  FMUL.FTZ R40, R40, c[0x0][0x320] ;  /* 0x0000c80028287a20 */ /* 0x000fe40000410000 */
[----:B------:R-:W2:Y:S01]  /*131b0*/  LDL.64 R24, [R1+0xb0] ;  /* 0x0000b00001187983 */ /* 0x000ea20000100a00 */
[----:B------:R-:W-:Y:S02]  /*131c0*/  FMUL.FTZ R42, R42, c[0x0][0x320] ;  /* 0x0000c8002a2a7a20 */ /* 0x000fe40000410000 */
[----:B------:R-:W-:Y:S01]  /*131d0*/  MUFU.TANH R0, R41 ;  /* 0x0000002900007308 */ /* 0x000fe20000002400 */
[----:B------:R-:W-:Y:S02]  /*131e0*/  FMUL.FTZ R43, R43, c[0x0][0x320] ;  /* 0x0000c8002b2b7a20 */ /* 0x000fe40000410000 */
[----:B------:R-:W-:Y:S01]  /*131f0*/  FMUL.FTZ R44, R44, c[0x0][0x320] ;  /* 0x0000c8002c2c7a20 */ /* 0x000fe20000410000 */
[----:B---3--:R-:W-:Y:S01]  /*13200*/  FMNMX.FTZ R140, R207, R140, !PT ;  /* 0x0000008ccf8c7209 */ /* 0x008fe20007810000 */
        /* <DEDUP_REMOVED lines=16> */
[----:B------:R-:W-:Y:S01]  /*13310*/  FMUL.FTZ R35, R35, c[0x0][0x320] ;  /* 0x0000c80023237a20 */ /* 0x000fe20000410000 */
[----:B-1----:R-:W-:Y:S08]  /*13320*/  FMNMX.FTZ R140, R208, R140, !PT ;  /* 0x0000008cd08c7209 */ /* 0x002ff00007810000 */
[----:B------:R-:W1:Y:S01]  /*13330*/  MUFU.TANH R241, R29 ;  /* 0x0000001d00f17308 */ /* 0x000e620000002400 */
[----:B---3--:R-:W-:Y:S02]  /*13340*/  MOV R53, R0 ;  /* 0x0000000000357202 */ /* 0x008fe40000000f00 */
[----:B------:R-:W-:Y:S07]  /*13350*/  FMNMX.FTZ R0, R147, R6, !PT ;  /* 0x0000000693007209 */ /* 0x000fee0007810000 */
[----:B------:R-:W3:Y:S01]  /*13360*/  MUFU.TANH R243, R32 ;  /* 0x0000002000f37308 */ /* 0x000ee20000002400 */
[----:B------:R-:W-:Y:S02]  /*13370*/  FMNMX.FTZ R0, R204, R0, !PT ;  /* 0x00000000cc007209 */ /* 0x000fe40007810000 */
[----:B------:R-:W-:Y:S02]  /*13380*/  MOV R203, R4 ;  /* 0x0000000400cb7202 */ /* 0x000fe40000000f00 */
[----:B------:R-:W-:Y:S02]  /*13390*/  FMNMX.FTZ R0, R16, R0, !PT ;  /* 0x0000000010007209 */ /* 0x000fe40007810000 */
[----:B------:R-:W-:Y:S03]  /*133a0*/  FMNMX.FTZ R140, R203, R140, !PT ;  /* 0x0000008ccb8c7209 */ /* 0x000fe60007810000 */
[----:B------:R-:W3:Y:S01]  /*133b0*/  MUFU.TANH R244, R33 ;  /* 0x0000002100f47308 */ /* 0x000ee20000002400 */
[----:B------:R-:W-:Y:S02]  /*133c0*/  FMNMX.FTZ R0, R17, R0, !PT ;  /* 0x0000000011007209 */ /* 0x000fe40007810000 */
[----:B------:R-:W-:Y:S02]  /*133d0*/  FMNMX.FTZ R140, R53, R140, !PT ;  /* 0x0000008c358c7209 */ /* 0x000fe40007810000 */
[----:B------:R-:W-:Y:S02]  /*133e0*/  FMNMX.FTZ R0, R242, R0, !PT ;  /* 0x00000000f2007209 */ /* 0x000fe40007810000 */
[----:B------:R-:W-:Y:S02]  /*133f0*/  FMNMX.FTZ R4, R146, R3, !PT ;  /* 0x0000000392047209 */ /* 0x000fe40007810000 */
[----:B-1----:R-:W-:Y:S01]  /*13400*/  FMNMX.FTZ R0, R241, R0, !PT ;  /* 0x00000000f1007209 */ /* 0x002fe20007810000 */
[----:B------:R-:W-:Y:S01]  /*13410*/  MUFU.TANH R214, R38 ;  /* 0x0000002600d67308 */ /* 0x000fe20000002400 */
[----:B------:R-:W-:Y:S02]  /*13420*/  FMNMX.FTZ R4, R145, R4, !PT ;  /* 0x0000000491047209 */ /* 0x000fe40007810000 */
[----:B---3--:R-:W-:Y:S02]  /*13430*/  FMNMX.FTZ R0, R243, R0, !PT ;  /* 0x00000000f3007209 */ /* 0x008fe40007810000 */
[----:B------:R-:W-:Y:S05]  /*13440*/  FMNMX.FTZ R4, R22, R4, !PT ;  /* 0x0000000416047209 */ /* 0x000fea0007810000 */
[----:B------:R-:W1:Y:S01]  /*13450*/  MUFU.TANH R38, R52 ;  /* 0x0000003400267308 */ /* 0x000e620000002400 */
[----:B------:R-:W-:Y:S09]  /*13460*/  FMNMX.FTZ R0, R244, R0, !PT ;  /* 0x00000000f4007209 */ /* 0x000ff20007810000 */
[----:B------:R-:W3:Y:S10]  /*13470*/  MUFU.TANH R247, R44 ;  /* 0x0000002c00f77308 */ /* 0x000ef40000002400 */
[----:B------:R-:W3:Y:S01]  /*13480*/  MUFU.TANH R245, R45 ;  /* 0x0000002d00f57308 */ /* 0x000ee20000002400 */
[----:B-1----:R-:W-:Y:S04]  /*13490*/  FMNMX.FTZ R140, R38, R140, !PT ;  /* 0x0000008c268c7209 */ /* 0x002fe80007810000 */
[----:B------:R-:W-:Y:S05]  /*134a0*/  FMNMX.FTZ R140, R248, R140, !PT ;  /* 0x0000008cf88c7209 */ /* 0x000fea0007810000 */
[----:B------:R-:W1:Y:S01]  /*134b0*/  MUFU.TANH R13, R48 ;  /* 0x00000030000d7308 */ /* 0x000e620000002400 */
[----:B------:R-:W1:Y:S01]  /*134c0*/  SHFL.BFLY PT, R7, R140, 0x2, 0x1f ;  /* 0x0c401f008c077f89 */ /* 0x000e6200000e0000 */
[----:B---3--:R-:W-:Y:S08]  /*134d0*/  FMNMX.FTZ R0, R247, R0, !PT ;  /* 0x00000000f7007209 */ /* 0x008ff00007810000 */
[----:B------:R-:W3:Y:S01]  /*134e0*/  MUFU.TANH R23, R23 ;  /* 0x0000001700177308 */ /* 0x000ee20000002400 */
[----:B------:R-:W-:Y:S09]  /*134f0*/  FMNMX.FTZ R0, R245, R0, !PT ;  /* 0x00000000f5007209 */ /* 0x000ff20007810000 */
[----:B------:R-:W3:Y:S01]  /*13500*/  MUFU.TANH R28, R49 ;  /* 0x00000031001c7308 */ /* 0x000ee20000002400 */
[----:B-1----:R-:W-:Y:S02]  /*13510*/  FMNMX.FTZ R0, R13, R0, !PT ;  /* 0x000000000d007209 */ /* 0x002fe40007810000 */
[----:B------:R-:W-:Y:S02]  /*13520*/  FMNMX.FTZ R140, R140, R7, !PT ;  /* 0x000000078c8c7209 */ /* 0x000fe40007810000 */
[----:B------:R-:W-:Y:S05]  /*13530*/  FMNMX.FTZ R7, R205, R137, !PT ;  /* 0x00000089cd077209 */ /* 0x000fea0007810000 */
[----:B------:R-:W1:Y:S01]  /*13540*/  MUFU.TANH R239, R26 ;  /* 0x0000001a00ef7308 */ /* 0x000e620000002400 */
[----:B------:R-:W1:Y:S01]  /*13550*/  SHFL.BFLY PT, R9, R140, 0x1, 0x1f ;  /* 0x0c201f008c097f89 */ /* 0x000e6200000e0000 */
[----:B------:R-:W-:Y:S02]  /*13560*/  FMNMX.FTZ R7, R206, R7, !PT ;  /* 0x00000007ce077209 */ /* 0x000fe40007810000 */
[----:B---3--:R-:W-:Y:S06]  /*13570*/  FMNMX.FTZ R4, R23, R4, !PT ;  /* 0x0000000417047209 */ /* 0x008fec0007810000 */
[----:B------:R-:W3:Y:S01]  /*13580*/  MUFU.TANH R238, R27 ;  /* 0x0000001b00ee7308 */ /* 0x000ee20000002400 */
[----:B------:R-:W-:Y:S05]  /*13590*/  FMNMX.FTZ R0, R28, R0, !PT ;  /* 0x000000001c007209 */ /* 0x000fea0007810000 */
[----:B------:R-:W3:Y:S04]  /*135a0*/  SHFL.BFLY PT, R141, R0, 0x2, 0x1f ;  /* 0x0c401f00008d7f89 */ /* 0x000ee800000e0000 */
[----:B------:R-:W3:Y:S01]  /*135b0*/  MUFU.TANH R215, R39 ;  /* 0x0000002700d77308 */ /* 0x000ee20000002400 */
[----:B-1----:R-:W-:Y:S02]  /*135c0*/  FMNMX.FTZ R4, R239, R4, !PT ;  /* 0x00000004ef047209 */ /* 0x002fe40007810000 */
[----:B------:R-:W-:Y:S07]  /*135d0*/  FMNMX.FTZ R140, R140, R9, !PT ;  /* 0x000000098c8c7209 */ /* 0x000fee0007810000 */
[----:B------:R-:W1:Y:S01]  /*135e0*/  MUFU.TANH R209, R42 ;  /* 0x0000002a00d17308 */ /* 0x000e620000002400 */
[----:B------:R-:W-:Y:S01]  /*135f0*/  FMUL.FTZ R143, R140, c[0x0][0x2d0] ;  /* 0x0000b4008c8f7a20 */ /* 0x000fe20000410000 */
[----:B---3--:R-:W-:Y:S04]  /*13600*/  FMNMX.FTZ R4, R238, R4, !PT ;  /* 0x00000004ee047209 */ /* 0x008fe80007810000 */
[----:B------:R-:W-:Y:S04]  /*13610*/  FMNMX.FTZ R4, R214, R4, !PT ;  /* 0x00000004d6047209 */ /* 0x000fe80007810000 */
[----:B------:R-:W3:Y:S01]  /*13620*/  MUFU.TANH R33, R43 ;  /* 0x0000002b00217308 */ /* 0x000ee20000002400 */
[----:B------:R-:W-:Y:S02]  /*13630*/  FMNMX.FTZ R141, R0, R141, !PT ;  /* 0x0000008d008d7209 */ /* 0x000fe40007810000 */
[----:B------:R-:W-:Y:S07]  /*13640*/  FMNMX.FTZ R4, R215, R4, !PT ;  /* 0x00000004d7047209 */ /* 0x000fee0007810000 */
[----:B------:R-:W3:Y:S01]  /*13650*/  MUFU.TANH R18, R18 ;  /* 0x0000001200127308 */ /* 0x000ee20000002400 */
[----:B-1----:R-:W-:Y:S09]  /*13660*/  FMNMX.FTZ R4, R209, R4, !PT ;  /* 0x00000004d1047209 */ /* 0x002ff20007810000 */
        /* <DEDUP_REMOVED lines=9> */
[----:B------:R-:W-:Y:S05]  /*13700*/  FMNMX.FTZ R4, R249, R4, !PT ;  /* 0x00000004f9047209 */ /* 0x000fea0007810000 */
[----:B------:R-:W3:Y:S04]  /*13710*/  SHFL.BFLY PT, R8, R4, 0x2, 0x1f ;  /* 0x0c401f0004087f89 */ /* 0x000ee800000e0000 */
[----:B------:R-:W3:Y:S01]  /*13720*/  MUFU.TANH R202, R34 ;  /* 0x0000002200ca7308 */ /* 0x000ee20000002400 */
[----:B-1----:R-:W-:Y:S01]  /*13730*/  FMNMX.FTZ R7, R201, R0, !PT ;  /* 0x00000000c9077209 */ /* 0x002fe20007810000 */
[----:B------:R-:W-:Y:S08]  /*13740*/  FMUL.FTZ R0, R51, c[0x0][0x320] ;  /* 0x0000c80033007a20 */ /* 0x000ff00000410000 */
[----:B------:R1:W-:Y:S01]  /*13750*/  MUFU.TANH R139, R0 ;  /* 0x00000000008b7308 */ /* 0x0003e20000002400 */
[----:B---3--:R-:W-:Y:S09]  /*13760*/  FMNMX.FTZ R7, R200, R7, !PT ;  /* 0x00000007c8077209 */ /* 0x008ff20007810000 */
[----:B------:R-:W3:Y:S01]  /*13770*/  MUFU.TANH R240, R35 ;  /* 0x0000002300f07308 */ /* 0x000ee20000002400 */
[----:B------:R-:W-:Y:S02]  /*13780*/  FMNMX.FTZ R4, R4, R8, !PT ;  /* 0x0000000804047209 */ /* 0x000fe40007810000 */
[----:B------:R-:W-:Y:S01]  /*13790*/  FMNMX.FTZ R7, R202, R7, !PT ;  /* 0x00000007ca077209 */ /* 0x000fe20007810000 */
[----:B------:R-:W2:Y:S06]  /*137a0*/  SHFL.BFLY PT, R8, R141, 0x1, 0x1f ;  /* 0x0c201f008d087f89 */ /* 0x000eac00000e0000 */
[----:B------:R-:W4:Y:S01]  /*137b0*/  MUFU.TANH R48, R46 ;  /* 0x0000002e00307308 */ /* 0x000f220000002400 */
[----:B-1----:R-:W-:Y:S01]  /*137c0*/  FADD.FTZ R0, -R140, R2 ;  /* 0x000000028c007221 */ /* 0x002fe20000010100 */
[----:B------:R-:W1:Y:S03]  /*137d0*/  SHFL.BFLY PT, R142, R4, 0x1, 0x1f ;  /* 0x0c201f00048e7f89 */ /* 0x000e6600000e0000 */
[----:B------:R-:W-:Y:S05]  /*137e0*/  FMUL.FTZ R0, R0, c[0x0][0x2d0] ;  /* 0x0000b40000007a20 */ /* 0x000fea0000410000 */
[----:B------:R-:W1:Y:S01]  /*137f0*/  MUFU.TANH R246, R47 ;  /* 0x0000002f00f67308 */ /* 0x000e620000002400 */
[----:B---3--:R-:W-:Y:S09]  /*13800*/  FMNMX.FTZ R2, R240, R7, !PT ;  /* 0x00000007f0027209 */ /* 0x008ff20007810000 */
[----:B------:R3:W3:Y:S01]  /*13810*/  MUFU.EX2 R7, R0 ;  /* 0x0000000000077308 */ /* 0x0006e20000000800 */
[----:B--2---:R-:W-:Y:S01]  /*13820*/  FMNMX.FTZ R141, R141, R8, !PT ;  /* 0x000000088d8d7209 */ /* 0x004fe20007810000 */
[----:B------:R-:W-:Y:S01]  /*13830*/  FFMA.FTZ R8, R144, c[0x0][0x2d0], -R143 ;  /* 0x0000b40090087a23 */ /* 0x000fe2000001088f */
[----:B----4-:R-:W-:Y:S03]  /*13840*/  FMNMX.FTZ R2, R48, R2, !PT ;  /* 0x0000000230027209 */ /* 0x010fe60007810000 */
[----:B------:R-:W-:Y:S01]  /*13850*/  FMUL.FTZ R198, R141, c[0x0][0x2d0] ;  /* 0x0000b4008dc67a20 */ /* 0x000fe20000410000 */
[----:B-1----:R-:W-:Y:S03]  /*13860*/  FMNMX.FTZ R142, R4, R142, !PT ;  /* 0x0000008e048e7209 */ /* 0x002fe60007810000 */
[----:B------:R-:W1:Y:S01]  /*13870*/  MUFU.TANH R138, R50 ;  /* 0x00000032008a7308 */ /* 0x000e620000002400 */
[--C-:B------:R-:W-:Y:S02]  /*13880*/  FFMA.FTZ R10, R147, c[0x0][0x2d0], -R198.reuse ;  /* 0x0000b400930a7a23 */ /* 0x100fe400000108c6 */
[----:B------:R-:W-:Y:S07]  /*13890*/  FMUL.FTZ R197, R142, c[0x0][0x2d0] ;  /* 0x0000b4008ec57a20 */ /* 0x000fee0000410000 */
[----:B------:R2:W-:Y:S01]  /*138a0*/  MUFU.EX2 R29, R8 ;  /* 0x00000008001d7308 */ /* 0x0005e20000000800 */
[----:B---3--:R-:W-:Y:S01]  /*138b0*/  FMNMX.FTZ R0, R246, R2, !PT ;  /* 0x00000002f6007209 */ /* 0x008fe20007810000 */
[----:B------:R-:W-:Y:S02]  /*138c0*/  FADD.FTZ R2, -R142, R3 ;  /* 0x000000038e027221 */ /* 0x000fe40000010100 */
[C---:B------:R-:W-:Y:S02]  /*138d0*/  FMUL.FTZ R56, R7.reuse, R56 ;  /* 0x0000003807387220 */ /* 0x040fe40000410000 */
[----:B------:R-:W-:Y:S04]  /*138e0*/  FMUL.FTZ R2, R2, c[0x0][0x2d0] ;  /* 0x0000b40002027a20 */ /* 0x000fe80000410000 */
[----:B------:R3:W-:Y:S01]  /*138f0*/  MUFU.EX2 R199, R10 ;  /* 0x0000000a00c77308 */ /* 0x0007e20000000800 */
[C---:B------:R-:W-:Y:S02]  /*13900*/  FMUL.FTZ R57, R7.reuse, R57 ;  /* 0x0000003907397220 */ /* 0x040fe40000410000 */
[C---:B------:R-:W-:Y:S01]  /*13910*/  FMUL.FTZ R68, R7.reuse, R68 ;  /* 0x0000004407447220 */ /* 0x040fe20000410000 */
[----:B-1----:R-:W-:Y:S01]  /*13920*/  FMNMX.FTZ R0, R138, R0, !PT ;  /* 0x000000008a007209 */ /* 0x002fe20007810000 */
[C---:B------:R-:W-:Y:S02]  /*13930*/  FMUL.FTZ R69, R7.reuse, R69 ;  /* 0x0000004507457220 */ /* 0x040fe40000410000 */
[----:B------:R-:W-:Y:S01]  /*13940*/  FMUL.FTZ R72, R7, R72 ;  /* 0x0000004807487220 */ /* 0x000fe20000410000 */
[----:B------:R-:W-:Y:S01]  /*13950*/  FMNMX.FTZ R0, R139, R0, !PT ;  /* 0x000000008b007209 */ /* 0x000fe20007810000 */
[C---:B------:R-:W-:Y:S01]  /*13960*/  FMUL.FTZ R73, R7.reuse, R73 ;  /* 0x0000004907497220 */ /* 0x040fe20000410000 */
[----:B------:R1:W4:Y:S01]  /*13970*/  MUFU.EX2 R4, R2 ;  /* 0x0000000200047308 */ /* 0x0003220000000800 */
[----:B------:R-:W-:Y:S02]  /*13980*/  FMUL.FTZ R84, R7, R84 ;  /* 0x0000005407547220 */ /* 0x000fe40000410000 */
[----:B------:R-:W4:Y:S01]  /*13990*/  SHFL.BFLY PT, R3, R0, 0x2, 0x1f ;  /* 0x0c401f0000037f89 */ /* 0x000f2200000e0000 */
[----:B--2---:R-:W-:Y:S04]  /*139a0*/  @P0 IMAD.WIDE.U32 R8, R235, c[0x0][0x1e0], RZ ;  /* 0x00007800eb080a25 */ /* 0x004fe800078e00ff */
[C---:B------:R-:W-:Y:S02]  /*139b0*/  FMUL.FTZ R85, R7.reuse, R85 ;  /* 0x0000005507557220 */ /* 0x040fe40000410000 */
[C---:B------:R-:W-:Y:S02]  /*139c0*/  FMUL.FTZ R88, R7.reuse, R88 ;  /* 0x0000005807587220 */ /* 0x040fe40000410000 */
[C---:B------:R-:W-:Y:S02]  /*139d0*/  FMUL.FTZ R89, R7.reuse, R89 ;  /* 0x0000005907597220 */ /* 0x040fe40000410000 */
[----:B---3--:R-:W-:Y:S01]  /*139e0*/  FFMA.FTZ R10, R204, c[0x0][0x2d0], -R198 ;  /* 0x0000b400cc0a7a23 */ /* 0x008fe200000108c6 */
[----:B------:R-:W-:Y:S01]  /*139f0*/  MOV R204, R13 ;  /* 0x0000000d00cc7202 */ /* 0x000fe20000000f00 */
[C---:B------:R-:W-:Y:S02]  /*13a00*/  FMUL.FTZ R100, R7.reuse, R100 ;  /* 0x0000006407647220 */ /* 0x040fe40000410000 */
[C---:B------:R-:W-:Y:S02]  /*13a10*/  FMUL.FTZ R101, R7.reuse, R101 ;  /* 0x0000006507657220 */ /* 0x040fe40000410000 */
[C---:B------:R-:W-:Y:S02]  /*13a20*/  FMUL.FTZ R104, R7.reuse, R104 ;  /* 0x0000006807687220 */ /* 0x040fe40000410000 */
[----:B------:R-:W-:Y:S02]  /*13a30*/  FMUL.FTZ R105, R7, R105 ;  /* 0x0000006907697220 */ /* 0x000fe40000410000 */
[----:B-1----:R-:W-:Y:S02]  /*13a40*/  FADD.FTZ R2, -R141, R6 ;  /* 0x000000068d027221 */ /* 0x002fe40000010100 */
[----:B----4-:R-:W-:Y:S01]  /*13a50*/  FMUL.FTZ R54, R4, R194 ;  /* 0x000000c204367220 */ /* 0x010fe20000410000 */
[----:B------:R-:W-:Y:S01]  /*13a60*/  FMNMX.FTZ R0, R0, R3, !PT ;  /* 0x0000000300007209 */ /* 0x000fe20007810000 */
[----:B------:R-:W-:Y:S02]  /*13a70*/  FMUL.FTZ R2, R2, c[0x0][0x2d0] ;  /* 0x0000b40002027a20 */ /* 0x000fe40000410000 */
[--C-:B------:R-:W-:Y:S02]  /*13a80*/  FFMA.FTZ R3, R21, c[0x0][0x2d0], -R143.reuse ;  /* 0x0000b40015037a23 */ /* 0x100fe4000001088f */
[----:B------:R1:W2:Y:S01]  /*13a90*/  MUFU.EX2 R6, R2 ;  /* 0x0000000200067308 */ /* 0x0002a20000000800 */
        /* <DEDUP_REMOVED lines=15> */
[C---:B--2---:R-:W-:Y:S02]  /*13b90*/  FMUL.FTZ R13, R6.reuse, R153 ;  /* 0x00000099060d7220 */ /* 0x044fe40000410000 */
[----:B------:R-:W1:Y:S01]  /*13ba0*/  MUFU.EX2 R250, R2 ;  /* 0x0000000200fa7308 */ /* 0x000e620000000800 */
[C---:B------:R-:W-:Y:S02]  /*13bb0*/  FMUL.FTZ R33, R6.reuse, R173 ;  /* 0x000000ad06217220 */ /* 0x040fe40000410000 */
[----:B------:R-:W-:Y:S02]  /*13bc0*/  FMUL.FTZ R49, R6, R189 ;  /* 0x000000bd06317220 */ /* 0x000fe40000410000 */
[----:B---3--:R-:W-:Y:S02]  /*13bd0*/  FFMA.FTZ R3, R146, c[0x0][0x2d0], -R197 ;  /* 0x0000b40092037a23 */ /* 0x008fe400000108c5 */
        /* <DEDUP_REMOVED lines=10> */
[----:B-1----:R-:W-:Y:S01]  /*13c80*/  F2FP.BF16.PACK_AB R144, R250, R29 ;  /* 0x0000001dfa90723e */ /* 0x002fe200000010ff */
[----:B------:R-:W-:Y:S02]  /*13c90*/  FFMA.FTZ R2, R20, c[0x0][0x2d0], -R143 ;  /* 0x0000b40014027a23 */ /* 0x000fe4000001088f */
[C---:B------:R-:W-:Y:S01]  /*13ca0*/  FMUL.FTZ R20, R7.reuse, R160 ;  /* 0x000000a007147220 */ /* 0x040fe20000410000 */
[----:B------:R-:W-:Y:S01]  /*13cb0*/  MOV R160, R53 ;  /* 0x0000003500a07202 */ /* 0x000fe20000000f00 */
[----:B------:R1:W3:Y:S01]  /*13cc0*/  MUFU.EX2 R252, R2 ;  /* 0x0000000200fc7308 */ /* 0x0002e20000000800 */
[----:B------:R-:W-:Y:S02]  /*13cd0*/  FMUL.FTZ R53, R7, R193 ;  /* 0x000000c107357220 */ /* 0x000fe40000410000 */
[C---:B------:R-:W-:Y:S02]  /*13ce0*/  FMUL.FTZ R93, R6.reuse, R93 ;  /* 0x0000005d065d7220 */ /* 0x040fe40000410000 */
[--C-:B--2---:R-:W-:Y:S02]  /*13cf0*/  FFMA.FTZ R3, R145, c[0x0][0x2d0], -R197.reuse ;  /* 0x0000b40091037a23 */ /* 0x104fe400000108c5 */
[C---:B------:R-:W-:Y:S02]  /*13d00*/  FMUL.FTZ R96, R6.reuse, R96 ;  /* 0x0000006006607220 */ /* 0x040fe40000410000 */
[----:B------:R-:W-:Y:S01]  /*13d10*/  FMUL.FTZ R97, R6, R97 ;  /* 0x0000006106617220 */ /* 0x000fe20000410000 */
[----:B------:R2:W4:Y:S01]  /*13d20*/  MUFU.EX2 R32, R3 ;  /* 0x0000000300207308 */ /* 0x0005220000000800 */
[C---:B------:R-:W-:Y:S02]  /*13d30*/  FMUL.FTZ R102, R4.reuse, R102 ;  /* 0x0000006604667220 */ /* 0x040fe40000410000 */
[C---:B------:R-:W-:Y:S02]  /*13d40*/  FMUL.FTZ R103, R4.reuse, R103 ;  /* 0x0000006704677220 */ /* 0x040fe40000410000 */
[C---:B------:R-:W-:Y:S02]  /*13d50*/  FMUL.FTZ R106, R4.reuse, R106 ;  /* 0x0000006a046a7220 */ /* 0x040fe40000410000 */
[----:B------:R-:W-:Y:S02]  /*13d60*/  FMUL.FTZ R107, R4, R107 ;  /* 0x0000006b046b7220 */ /* 0x000fe40000410000 */
[C---:B------:R-:W-:Y:S02]  /*13d70*/  FMUL.FTZ R108, R6.reuse, R108 ;  /* 0x0000006c066c7220 */ /* 0x040fe40000410000 */
[C---:B------:R-:W-:Y:S02]  /*13d80*/  FMUL.FTZ R109, R6.reuse, R109 ;  /* 0x0000006d066d7220 */ /* 0x040fe40000410000 */
[C---:B------:R-:W-:Y:S01]  /*13d90*/  FMUL.FTZ R112, R6.reuse, R112 ;  /* 0x0000007006707220 */ /* 0x040fe20000410000 */
[----:B-1----:R-:W1:Y:S01]  /*13da0*/  SHFL.BFLY PT, R2, R0, 0x1, 0x1f ;  /* 0x0c201f0000027f89 */ /* 0x002e6200000e0000 */
[----:B---3--:R-:W-:Y:S01]  /*13db0*/  F2FP.BF16.PACK_AB R146, R39, R252 ;  /* 0x000000fc2792723e */ /* 0x008fe200000010ff */
[----:B------:R-:W-:Y:S02]  /*13dc0*/  FMUL.FTZ R113, R6, R113 ;  /* 0x0000007106717220 */ /* 0x000fe40000410000 */
[C---:B------:R-:W-:Y:S02]  /*13dd0*/  FMUL.FTZ R116, R7.reuse, R116 ;  /* 0x0000007407747220 */ /* 0x040fe40000410000 */
[C---:B------:R-:W-:Y:S02]  /*13de0*/  FMUL.FTZ R117, R7.reuse, R117 ;  /* 0x0000007507757220 */ /* 0x040fe40000410000 */
[----:B------:R-:W-:Y:S02]  /*13df0*/  FMUL.FTZ R118, R4, R118 ;  /* 0x0000007604767220 */ /* 0x000fe40000410000 */
[--C-:B--2---:R-:W-:Y:S01]  /*13e00*/  FFMA.FTZ R3, R22, c[0x0][0x2d0], -R197.reuse ;  /* 0x0000b40016037a23 */ /* 0x104fe200000108c5 */
[----:B----4-:R-:W-:Y:S01]  /*13e10*/  F2FP.BF16.PACK_AB R145, R32, R52 ;  /* 0x000000342091723e */ /* 0x010fe200000010ff */
[----:B------:R-:W-:Y:S01]  /*13e20*/  FMUL.FTZ R22, R4, R162 ;  /* 0x000000a204167220 */ /* 0x000fe20000410000 */
[----:B------:R-:W-:Y:S01]  /*13e30*/  MOV R162, R29 ;  /* 0x0000001d00a27202 */ /* 0x000fe20000000f00 */
[----:B------:R2:W-:Y:S01]  /*13e40*/  MUFU.EX2 R37, R3 ;  /* 0x0000000300257308 */ /* 0x0005e20000000800 */
[----:B------:R-:W-:Y:S02]  /*13e50*/  FMUL.FTZ R29, R6, R169 ;  /* 0x000000a9061d7220 */ /* 0x000fe40000410000 */
[C---:B------:R-:W-:Y:S02]  /*13e60*/  FMUL.FTZ R119, R4.reuse, R119 ;  /* 0x0000007704777220 */ /* 0x040fe40000410000 */
[C---:B------:R-:W-:Y:S02]  /*13e70*/  FMUL.FTZ R120, R7.reuse, R120 ;  /* 0x0000007807787220 */ /* 0x040fe40000410000 */
[----:B------:R-:W-:Y:S02]  /*13e80*/  FMUL.FTZ R121, R7, R121 ;  /* 0x0000007907797220 */ /* 0x000fe40000410000 */
[----:B------:R-:W-:Y:S01]  /*13e90*/  FMUL.FTZ R122, R4, R122 ;  /* 0x0000007a047a7220 */ /* 0x000fe20000410000 */
[----:B-1----:R-:W-:Y:S01]  /*13ea0*/  FMNMX.FTZ R136, R0, R2, !PT ;  /* 0x0000000200887209 */ /* 0x002fe20007810000 */
[----:B------:R-:W-:Y:S01]  /*13eb0*/  FFMA.FTZ R0, R23, c[0x0][0x2d0], -R197 ;  /* 0x0000b40017007a23 */ /* 0x000fe200000108c5 */
[----:B------:R-:W-:Y:S01]  /*13ec0*/  @P0 SHF.R.S32.HI R2, RZ, 0x1f, R235 ;  /* 0x0000001fff020819 */ /* 0x000fe200000114eb */
[----:B------:R-:W-:Y:S01]  /*13ed0*/  FMUL.FTZ R23, R4, R163 ;  /* 0x000000a304177220 */ /* 0x000fe20000410000 */
[----:B------:R-:W-:Y:S01]  /*13ee0*/  MOV R163, R28 ;  /* 0x0000001c00a37202 */ /* 0x000fe20000000f00 */
[----:B------:R1:W3:Y:S01]  /*13ef0*/  MUFU.EX2 R45, R0 ;  /* 0x00000000002d7308 */ /* 0x0002e20000000800 */
[----:B------:R-:W-:Y:S02]  /*13f00*/  FMUL.FTZ R28, R6, R168 ;  /* 0x000000a8061c7220 */ /* 0x000fe40000410000 */
[----:B------:R-:W-:Y:S02]  /*13f10*/  @P0 IMAD R2, R2, c[0x0][0x1e0], RZ ;  /* 0x0000780002020a24 */ /* 0x000fe400078e02ff */
[----:B------:R-:W-:Y:S02]  /*13f20*/  FMUL.FTZ R123, R4, R123 ;  /* 0x0000007b047b7220 */ /* 0x000fe40000410000 */
[----:B------:R-:W-:Y:S01]  /*13f30*/  @P0 IMAD R2, R235, c[0x0][0x1e4], R2 ;  /* 0x00007900eb020a24 */ /* 0x000fe200078e0202 */
[----:B--2---:R-:W-:Y:S01]  /*13f40*/  @P0 MOV R3, R25 ;  /* 0x0000001900030202 */ /* 0x004fe20000000f00 */
[C---:B------:R-:W-:Y:S03]  /*13f50*/  FMUL.FTZ R124, R6.reuse, R124 ;  /* 0x0000007c067c7220 */ /* 0x040fe60000410000 */
[----:B------:R-:W-:Y:S01]  /*13f60*/  @P0 IADD3 R9, R9, R2, RZ ;  /* 0x0000000209090210 */ /* 0x000fe20007ffe0ff */
[C---:B------:R-:W-:Y:S01]  /*13f70*/  FMUL.FTZ R125, R6.reuse, R125 ;  /* 0x0000007d067d7220 */ /* 0x040fe20000410000 */
[----:B------:R-:W-:Y:S01]  /*13f80*/  @P0 MOV R2, R14 ;  /* 0x0000000e00020202 */ /* 0x000fe20000000f00 */
[----:B------:R-:W-:Y:S01]  /*13f90*/  FMUL.FTZ R128, R6, R128 ;  /* 0x0000008006807220 */ /* 0x000fe20000410000 */
[----:B------:R2:W-:Y:S01]  /*13fa0*/  MUFU.EX2 R14, R10 ;  /* 0x0000000a000e7308 */ /* 0x0005e20000000800 */
[----:B------:R-:W-:Y:S02]  /*13fb0*/  @P0 IMAD R9, R9, 0x30, RZ ;  /* 0x0000003009090824 */ /* 0x000fe400078e02ff */
[----:B------:R-:W-:Y:S04]  /*13fc0*/  @P0 IMAD.WIDE.U32 R2, R8, 0x30, R2 ;  /* 0x0000003008020825 */ /* 0x000fe800078e0002 */
[----:B------:R-:W-:Y:S01]  /*13fd0*/  FMUL.FTZ R129, R6, R129 ;  /* 0x0000008106817220 */ /* 0x000fe20000410000 */
[----:B------:R-:W-:Y:S01]  /*13fe0*/  @P0 IADD3 R9, R3, R9, RZ ;  /* 0x0000000903090210 */ /* 0x000fe20007ffe0ff */
[----:B------:R-:W-:Y:S01]  /*13ff0*/  FFMA.FTZ R3, R16, c[0x0][0x2d0], -R198 ;  /* 0x0000b40010037a23 */ /* 0x000fe200000108c6 */
[----:B------:R-:W-:Y:S01]  /*14000*/  @P0 LEA R8, P1, R2, c[0x0][0x1c8], 0x1 ;  /* 0x0000720002080a11 */ /* 0x000fe200078208ff */
[----:B-1----:R-:W-:Y:S01]  /*14010*/  FADD.FTZ R0, -R136, R137 ;  /* 0x0000008988007221 */ /* 0x002fe20000010100 */
[----:B---3--:R-:W-:Y:S01]  /*14020*/  F2FP.BF16.PACK_AB R147, R45, R37 ;  /* 0x000000252d93723e */ /* 0x008fe200000010ff */
[----:B------:R1:W-:Y:S01]  /*14030*/  MUFU.EX2 R36, R3 ;  /* 0x0000000300247308 */ /* 0x0003e20000000800 */
[----:B------:R-:W-:Y:S01]  /*14040*/  @P0 LEA.HI.X R9, R2, c[0x0][0x1cc], R9, 0x1, P1 ;  /* 0x0000730002090a11 */ /* 0x000fe200008f0c09 */
[----:B------:R-:W-:Y:S01]  /*14050*/  FMUL.FTZ R137, R136, c[0x0][0x2d0] ;  /* 0x0000b40088897a20 */ /* 0x000fe20000410000 */
[----:B------:R-:W-:Y:S01]  /*14060*/  MOV R173, R45 ;  /* 0x0000002d00ad7202 */ /* 0x000fe20000000f00 */
[----:B------:R-:W-:Y:S02]  /*14070*/  FMUL.FTZ R0, R0, c[0x0][0x2d0] ;  /* 0x0000b40000007a20 */ /* 0x000fe40000410000 */
[----:B------:R3:W-:Y:S01]  /*14080*/  @P0 LDGSTS.E.BYPASS.LTC128B.128 [R234+0x5080], [R8.64], !P4 ;  /* 0x0508000008ea0fae */ /* 0x0007e2000e101d46 */
[C---:B------:R-:W-:Y:S02]  /*14090*/  FMUL.FTZ R16, R6.reuse, R156 ;  /* 0x0000009c06107220 */ /* 0x040fe40000410000 */
[----:B------:R-:W-:Y:S01]  /*140a0*/  FMUL.FTZ R45, R6, R185 ;  /* 0x000000b9062d7220 */ /* 0x000fe20000410000 */
[----:B------:R-:W4:Y:S01]  /*140b0*/  MUFU.EX2 R0, R0 ;  /* 0x0000000000007308 */ /* 0x000f220000000800 */
[----:B--2---:R-:W-:Y:S01]  /*140c0*/  @P0 SHF.L.U32 R10, R11, 0x5, RZ ;  /* 0x000000050b0a0819 */ /* 0x004fe200000006ff */
[----:B------:R-:W-:Y:S01]  /*140d0*/  FMUL.FTZ R132, R7, R132 ;  /* 0x0000008407847220 */ /* 0x000fe20000410000 */
[----:B------:R-:W-:Y:S01]  /*140e0*/  @P0 SHF.L.U64.HI R11, R11, 0x5, R12 ;  /* 0x000000050b0b0819 */ /* 0x000fe2000001020c */
[----:B------:R3:W-:Y:S01]  /*140f0*/  @P0 LDGSTS.E.BYPASS.LTC128B.128 [R234+0x6880], [R8.64+0x80], !P3 ;  /* 0x0688008008ea0fae */ /* 0x0007e2000d901d46 */
[----:B------:R-:W-:Y:S01]  /*14100*/  @P0 IADD3 R2, P2, R8, R10, RZ ;  /* 0x0000000a08020210 */ /* 0x000fe20007f5e0ff */
[--C-:B------:R-:W-:Y:S01]  /*14110*/  FFMA.FTZ R12, R17, c[0x0][0x2d0], -R198.reuse ;  /* 0x0000b400110c7a23 */ /* 0x100fe200000108c6 */
[----:B------:R-:W-:Y:S01]  /*14120*/  MOV R185, R160 ;  /* 0x000000a000b97202 */ /* 0x000fe20000000f00 */
[----:B------:R-:W-:Y:S01]  /*14130*/  FMUL.FTZ R17, R6, R157 ;  /* 0x0000009d06117220 */ /* 0x000fe20000410000 */
[----:B------:R-:W-:Y:S01]  /*14140*/  @P0 IADD3 R10, P1, R2, R10, RZ ;  /* 0x0000000a020a0210 */ /* 0x000fe20007f3e0ff */
[----:B------:R-:W2:Y:S01]  /*14150*/  MUFU.EX2 R44, R12 ;  /* 0x0000000c002c7308 */ /* 0x000ea20000000800 */
[----:B------:R-:W-:Y:S02]  /*14160*/  FMUL.FTZ R133, R7, R133 ;  /* 0x0000008507857220 */ /* 0x000fe40000410000 */
[C---:B------:R-:W-:Y:S01]  /*14170*/  FMUL.FTZ R134, R4.reuse, R134 ;  /* 0x0000008604867220 */ /* 0x040fe20000410000 */
[----:B-1----:R-:W-:Y:S01]  /*14180*/  @P0 IADD3.X R3, R9, R11, RZ, P2, !PT ;  /* 0x0000000b09030210 */ /* 0x002fe200017fe4ff */
[----:B------:R-:W-:Y:S02]  /*14190*/  FMUL.FTZ R135, R4, R135 ;  /* 0x0000008704877220 */ /* 0x000fe40000410000 */
[--C-:B------:R-:W-:Y:S01]  /*141a0*/  FFMA.FTZ R138, R138, c[0x0][0x2d0], -R137.reuse ;  /* 0x0000b4008a8a7a23 */ /* 0x100fe20000010889 */
[----:B------:R-:W-:Y:S01]  /*141b0*/  @P0 IADD3.X R11, R3, R11, RZ, P1, !PT ;  /* 0x0000000b030b0210 */ /* 0x000fe20000ffe4ff */
[----:B------:R1:W-:Y:S04]  /*141c0*/  @P0 LDGSTS.E.BYPASS.LTC128B.128 [R234+0x5880], [R2.64], !P4 ;  /* 0x0588000002ea0fae */ /* 0x0003e8000e101d46 */
[----:B------:R-:W-:Y:S01]  /*141d0*/  MUFU.EX2 R138, R138 ;  /* 0x0000008a008a7308 */ /* 0x000fe20000000800 */
[C---:B----4-:R-:W-:Y:S02]  /*141e0*/  FMUL.FTZ R15, R0.reuse, R155 ;  /* 0x0000009b000f7220 */ /* 0x050fe40000410000 */
[C---:B------:R-:W-:Y:S01]  /*141f0*/  FMUL.FTZ R35, R0.reuse, R175 ;  /* 0x000000af00237220 */ /* 0x040fe20000410000 */
[----:B------:R1:W-:Y:S01]  /*14200*/  @P0 LDGSTS.E.BYPASS.LTC128B.128 [R234+0x7080], [R2.64+0x80], !P3 ;  /* 0x0708008002ea0fae */ /* 0x0003e2000d901d46 */
[----:B------:R-:W-:Y:S01]  /*14210*/  MOV R175, R251 ;  /* 0x000000fb00af7202 */ /* 0x000fe20000000f00 */
[----:B------:R-:W-:Y:S01]  /*14220*/  FMUL.FTZ R30, R0, R170 ;  /* 0x000000aa001e7220 */ /* 0x000fe20000410000 */
[----:B------:R-:W-:Y:S01]  /*14230*/  MOV R170, R32 ;  /* 0x0000002000aa7202 */ /* 0x000fe20000000f00 */
[--C-:B---3--:R-:W-:Y:S01]  /*14240*/  FFMA.FTZ R8, R205, c[0x0][0x2d0], -R137.reuse ;  /* 0x0000b400cd087a23 */ /* 0x108fe20000010889 */
[----:B------:R-:W-:Y:S01]  /*14250*/  MOV R205, R14 ;  /* 0x0000000e00cd7202 */ /* 0x000fe20000000f00 */
[C---:B------:R-:W-:Y:S01]  /*14260*/  FMUL.FTZ R9, R7.reuse, R149 ;  /* 0x0000009507097220 */ /* 0x040fe20000410000 */
[----:B--2---:R-:W-:Y:S01]  /*14270*/  MOV R168, R44 ;  /* 0x0000002c00a87202 */ /* 0x004fe20000000f00 */
[----:B------:R2:W-:Y:S01]  /*14280*/  @P0 LDGSTS.E.BYPASS.LTC128B.128 [R234+0x6080], [R10.64], !P4 ;  /* 0x060800000aea0fae */ /* 0x0005e2000e101d46 */
[----:B------:R3:W-:Y:S01]  /*14290*/  MUFU.EX2 R196, R8 ;  /* 0x0000000800c47308 */ /* 0x0007e20000000800 */
[----:B------:R-:W-:Y:S02]  /*142a0*/  FMUL.FTZ R12, R6, R152 ;  /* 0x00000098060c7220 */ /* 0x000fe40000410000 */
[----:B------:R-:W-:Y:S02]  /*142b0*/  FMUL.FTZ R14, R0, R154 ;  /* 0x0000009a000e7220 */ /* 0x000fe40000410000 */
[----:B------:R-:W-:Y:S01]  /*142c0*/  FMUL.FTZ R32, R6, R172 ;  /* 0x000000ac06207220 */ /* 0x000fe20000410000 */
[----:B------:R-:W-:Y:S01]  /*142d0*/  MOV R172, R250 ;  /* 0x000000fa00ac7202 */ /* 0x000fe20000000f00 */
[----:B------:R2:W-:Y:S01]  /*142e0*/  @P0 LDGSTS.E.BYPASS.LTC128B.128 [R234+0x7880], [R10.64+0x80], !P3 ;  /* 0x078800800aea0fae */ /* 0x0005e2000d901d46 */
[----:B------:R-:W-:Y:S01]  /*142f0*/  FMUL.FTZ R31, R0, R171 ;  /* 0x000000ab001f7220 */ /* 0x000fe20000410000 */
[----:B------:R-:W-:Y:S01]  /*14300*/  MOV R171, R39 ;  /* 0x0000002700ab7202 */ /* 0x000fe20000000f00 */
[----:B------:R-:W-:Y:S01]  /*14310*/  FMUL.FTZ R39, R4, R179 ;  /* 0x000000b304277220 */ /* 0x000fe20000410000 */
[----:B------:R-:W-:Y:S01]  /*14320*/  MOV R179, R247 ;  /* 0x000000f700b37202 */ /* 0x000fe20000000f00 */
[C---:B------:R-:W-:Y:S01]  /*14330*/  FMUL.FTZ R34, R0.reuse, R174 ;  /* 0x000000ae00227220 */ /* 0x040fe20000410000 */
[----:B------:R-:W-:Y:S01]  /*14340*/  MOV R174, R52 ;  /* 0x0000003400ae7202 */ /* 0x000fe20000000f00 */
[C---:B------:R-:W-:Y:S01]  /*14350*/  FMUL.FTZ R46, R0.reuse, R186 ;  /* 0x000000ba002e7220 */ /* 0x040fe20000410000 */
[----:B------:R-:W4:Y:S01]  /*14360*/  LDSM.16.MT88.4 R24, [R217+0x2080] ;  /* 0x00208000d918783b */ /* 0x000f220000004200 */
[----:B------:R-:W-:Y:S01]  /*14370*/  FMUL.FTZ R47, R0, R187 ;  /* 0x000000bb002f7220 */ /* 0x000fe20000410000 */
[----:B------:R-:W-:Y:S01]  /*14380*/  MOV R186, R203 ;  /* 0x000000cb00ba7202 */ /* 0x000fe20000000f00 */
[--C-:B-1----:R-:W-:Y:S01]  /*14390*/  FFMA.FTZ R2, R206, c[0x0][0x2d0], -R137.reuse ;  /* 0x0000b400ce027a23 */ /* 0x102fe20000010889 */
[----:B------:R-:W-:Y:S01]  /*143a0*/  MOV R206, R209 ;  /* 0x000000d100ce7202 */ /* 0x000fe20000000f00 */
[C---:B------:R-:W-:Y:S01]  /*143b0*/  FMUL.FTZ R50, R0.reuse, R190 ;  /* 0x000000be00327220 */ /* 0x040fe20000410000 */
[----:B------:R-:W-:Y:S01]  /*143c0*/  MOV R3, R248 ;  /* 0x000000f800037202 */ /* 0x000fe20000000f00 */
[----:B------:R1:W1:Y:S01]  /*143d0*/  MUFU.EX2 R209, R2 ;  /* 0x0000000200d17308 */ /* 0x0002620000000800 */
[----:B------:R-:W4:Y:S01]  /*143e0*/  LDSM.16.MT88.4 R40, [R218+0x2080] ;  /* 0x00208000da28783b */ /* 0x000f220000004200 */
[----:B---3--:R-:W-:Y:S01]  /*143f0*/  FMUL.FTZ R8, R7, R148 ;  /* 0x0000009407087220 */ /* 0x008fe20000410000 */
[----:B------:R-:W-:Y:S01]  /*14400*/  F2FP.BF16.PACK_AB R148, R205, R199 ;  /* 0x000000c7cd94723e */ /* 0x000fe200000010ff */
[C---:B------:R-:W-:Y:S02]  /*14410*/  FMUL.FTZ R51, R0.reuse, R191 ;  /* 0x000000bf00337220 */ /* 0x040fe40000410000 */
[----:B------:R-:W-:Y:S02]  /*14420*/  FMUL.FTZ R52, R7, R192 ;  /* 0x000000c007347220 */ /* 0x000fe40000410000 */
[C---:B------:R-:W-:Y:S01]  /*14430*/  FMUL.FTZ R62, R0.reuse, R62 ;  /* 0x0000003e003e7220 */ /* 0x040fe20000410000 */
[----:B------:R-:W3:Y:S01]  /*14440*/  LDSM.16.MT88.4 R152, [R220+0x2080] ;  /* 0x00208000dc98783b */ /* 0x000ee20000004200 */
[----:B------:R-:W-:Y:S02]  /*14450*/  FMUL.FTZ R63, R0, R63 ;  /* 0x0000003f003f7220 */ /* 0x000fe40000410000 */
[----:B--2---:R-:W-:Y:S01]  /*14460*/  FMUL.FTZ R10, R4, R150 ;  /* 0x00000096040a7220 */ /* 0x004fe20000410000 */
[----:B------:R-:W-:Y:S01]  /*14470*/  F2FP.BF16.PACK_AB R150, R44, R36 ;  /* 0x000000242c96723e */ /* 0x000fe200000010ff */
[----:B------:R-:W-:Y:S02]  /*14480*/  FMUL.FTZ R11, R4, R151 ;  /* 0x00000097040b7220 */ /* 0x000fe40000410000 */
[----:B------:R-:W-:Y:S01]  /*14490*/  FMUL.FTZ R44, R6, R184 ;  /* 0x000000b8062c7220 */ /* 0x000fe20000410000 */
[----:B------:R-:W-:Y:S01]  /*144a0*/  LDSM.16.MT88.4 R192, [R220+0x3080] ;  /* 0x00308000dcc0783b */ /* 0x000fe20000004200 */
[C---:B------:R-:W-:Y:S02]  /*144b0*/  FMUL.FTZ R66, R0.reuse, R66 ;  /* 0x0000004200427220 */ /* 0x040fe40000410000 */
[C---:B------:R-:W-:Y:S02]  /*144c0*/  FMUL.FTZ R67, R0.reuse, R67 ;  /* 0x0000004300437220 */ /* 0x040fe40000410000 */
[----:B------:R-:W-:Y:S02]  /*144d0*/  FMUL.FTZ R78, R0, R78 ;  /* 0x0000004e004e7220 */ /* 0x000fe40000410000 */
[--C-:B-1----:R-:W-:Y:S01]  /*144e0*/  FFMA.FTZ R2, R18, c[0x0][0x2d0], -R137.reuse ;  /* 0x0000b40012027a23 */ /* 0x102fe20000010889 */
[----:B------:R-:W0:Y:S01]  /*144f0*/  LDGDEPBAR ;  /* 0x00000000000079af */ /* 0x000e220000000000 */
[C---:B------:R-:W-:Y:S01]  /*14500*/  FMUL.FTZ R18, R0.reuse, R158 ;  /* 0x0000009e00127220 */ /* 0x040fe20000410000 */
[----:B------:R-:W-:Y:S01]  /*14510*/  F2FP.BF16.PACK_AB R149, R209, R196 ;  /* 0x000000c4d195723e */ /* 0x000fe200000010ff */
[----:B------:R1:W-:Y:S01]  /*14520*/  MUFU.EX2 R210, R2 ;  /* 0x0000000200d27308 */ /* 0x0003e20000000800 */
[C---:B------:R-:W-:Y:S02]  /*14530*/  FMUL.FTZ R79, R0.reuse, R79 ;  /* 0x0000004f004f7220 */ /* 0x040fe40000410000 */
[C---:B------:R-:W-:Y:S01]  /*14540*/  FMUL.FTZ R82, R0.reuse, R82 ;  /* 0x0000005200527220 */ /* 0x040fe20000410000 */
[-C--:B----4-:R-:W-:Y:S05]  /*14550*/  HMMA.16816.F32.BF16 R8, R144, R24.reuse, R8 ;  /* 0x000000189008723c */ /* 0x090fea0000041808 */
[C---:B------:R-:W-:Y:S02]  /*14560*/  FMUL.FTZ R83, R0.reuse, R83 ;  /* 0x0000005300537220 */ /* 0x040fe40000410000 */
[C---:B------:R-:W-:Y:S02]  /*14570*/  FMUL.FTZ R94, R0.reuse, R94 ;  /* 0x0000005e005e7220 */ /* 0x040fe40000410000 */
[C---:B------:R-:W-:Y:S03]  /*14580*/  FMUL.FTZ R95, R0.reuse, R95 ;  /* 0x0000005f005f7220 */ /* 0x040fe60000410000 */
[C---:B------:R-:W-:Y:S02]  /*14590*/  FMUL.FTZ R98, R0.reuse, R98 ;  /* 0x0000006200627220 */ /* 0x040fe40000410000 */
[C---:B------:R-:W-:Y:S02]  /*145a0*/  FMUL.FTZ R99, R0.reuse, R99 ;  /* 0x0000006300637220 */ /* 0x040fe40000410000 */
[C---:B------:R-:W-:Y:S02]  /*145b0*/  FMUL.FTZ R110, R0.reuse, R110 ;  /* 0x0000006e006e7220 */ /* 0x040fe40000410000 */
[C---:B------:R-:W-:Y:S02]  /*145c0*/  FMUL.FTZ R111, R0.reuse, R111 ;  /* 0x0000006f006f7220 */ /* 0x040fe40000410000 */
[----:B-1----:R-:W-:Y:S02]  /*145d0*/  FFMA.FTZ R2, R19, c[0x0][0x2d0], -R137 ;  /* 0x0000b40013027a23 */ /* 0x002fe40000010889 */
[C---:B------:R-:W-:Y:S02]  /*145e0*/  FMUL.FTZ R19, R0.reuse, R159 ;  /* 0x0000009f00137220 */ /* 0x040fe40000410000 */
[----:B------:R1:W2:Y:S01]  /*145f0*/  MUFU.EX2 R211, R2 ;  /* 0x0000000200d37308 */ /* 0x0002a20000000800 */
[----:B------:R-:W4:Y:S01]  /*14600*/  LDSM.16.MT88.4 R156, [R219+0x2080] ;  /* 0x00208000db9c783b */ /* 0x000f220000004200 */
[C---:B------:R-:W-:Y:S02]  /*14610*/  FMUL.FTZ R114, R0.reuse, R114 ;  /* 0x0000007200727220 */ /* 0x040fe40000410000 */
[C---:B------:R-:W-:Y:S02]  /*14620*/  FMUL.FTZ R115, R0.reuse, R115 ;  /* 0x0000007300737220 */ /* 0x040fe40000410000 */
[C---:B------:R-:W-:Y:S02]  /*14630*/  FMUL.FTZ R126, R0.reuse, R126 ;  /* 0x0000007e007e7220 */ /* 0x040fe40000410000 */
[C---:B------:R-:W-:Y:S02]  /*14640*/  FMUL.FTZ R127, R0.reuse, R127 ;  /* 0x0000007f007f7220 */ /* 0x040fe40000410000 */
[C---:B------:R-:W-:Y:S02]  /*14650*/  FMUL.FTZ R130, R0.reuse, R130 ;  /* 0x0000008200827220 */ /* 0x040fe40000410000 */
[----:B------:R-:W-:Y:S02]  /*14660*/  FMUL.FTZ R131, R0, R131 ;  /* 0x0000008300837220 */ /* 0x000fe40000410000 */
[--C-:B------:R-:W-:Y:S02]  /*14670*/  FFMA.FTZ R3, R3, c[0x0][0x2d0], -R143.reuse ;  /* 0x0000b40003037a23 */ /* 0x100fe4000001088f */
[--C-:B-1----:R-:W-:Y:S01]  /*14680*/  FFMA.FTZ R2, R213, c[0x0][0x2d0], -R143.reuse ;  /* 0x0000b400d5027a23 */ /* 0x102fe2000001088f */
[----:B--2---:R-:W-:Y:S03]  /*14690*/  F2FP.BF16.PACK_AB R151, R211, R210 ;  /* 0x000000d2d397723e */ /* 0x004fe600000010ff */
[----:B------:R1:W-:Y:S04]  /*146a0*/  MUFU.EX2 R169, R2 ;  /* 0x0000000200a97308 */ /* 0x0003e80000000800 */
[C---:B------:R-:W-:Y:S07]  /*146b0*/  HMMA.16816.F32.BF16 R12, R148.reuse, R24, R12 ;  /* 0x00000018940c723c */ /* 0x040fee000004180c */
[C---:B------:R-:W-:Y:S01]  /*146c0*/  FMUL.FTZ R25, R7.reuse, R165 ;  /* 0x000000a507197220 */ /* 0x040fe20000410000 */
[-C--:B------:R-:W-:Y:S04]  /*146d0*/  HMMA.16816.F32.BF16 R16, R148, R26.reuse, R16 ;  /* 0x0000001a9410723c */ /* 0x080fe80000041810 */
[----:B------:R-:W-:Y:S01]  /*146e0*/  MOV R165, R252 ;  /* 0x000000fc00a57202 */ /* 0x000fe20000000f00 */
[C---:B------:R-:W-:Y:S01]  /*146f0*/  FMUL.FTZ R24, R7.reuse, R164 ;  /* 0x000000a407187220 */ /* 0x040fe20000410000 */
[----:B------:R-:W-:Y:S01]  /*14700*/  MOV R164, R48 ;  /* 0x0000003000a47202 */ /* 0x000fe20000000f00 */
[----:B------:R-:W-:Y:S01]  /*14710*/  FMUL.FTZ R48, R6, R188 ;  /* 0x000000bc06307220 */ /* 0x000fe20000410000 */
[C---:B------:R-:W-:Y:S04]  /*14720*/  HMMA.16816.F32.BF16 R20, R144.reuse, R26, R20 ;  /* 0x0000001a9014723c */ /* 0x040fe80000041814 */
[--C-:B-1----:R-:W-:Y:S03]  /*14730*/  FFMA.FTZ R2, R212, c[0x0][0x2d0], -R143.reuse ;  /* 0x0000b400d4027a23 */ /* 0x102fe6000001088f */
[C---:B------:R-:W-:Y:S01]  /*14740*/  FMUL.FTZ R26, R4.reuse, R166 ;  /* 0x000000a6041a7220 */ /* 0x040fe20000410000 */
[----:B------:R1:W2:Y:S01]  /*14750*/  MUFU.EX2 R252, R2 ;  /* 0x0000000200fc7308 */ /* 0x0002a20000000800 */
[C---:B------:R-:W-:Y:S03]  /*14760*/  FMUL.FTZ R27, R4.reuse, R167 ;  /* 0x000000a7041b7220 */ /* 0x040fe60000410000 */
[----:B------:R-:W-:Y:S01]  /*14770*/  MOV R166, R36 ;  /* 0x0000002400a67202 */ /* 0x000fe20000000f00 */
[C---:B------:R-:W-:Y:S01]  /*14780*/  FMUL.FTZ R36, R7.reuse, R176 ;  /* 0x000000b007247220 */ /* 0x040fe20000410000 */
[----:B------:R-:W-:Y:S02]  /*14790*/  MOV R176, R246 ;  /* 0x000000f600b07202 */ /* 0x000fe40000000f00 */
[-C--:B------:R-:W-:Y:S03]  /*147a0*/  HMMA.16816.F32.BF16 R24, R144, R40.reuse, R24 ;  /* 0x000000289018723c */ /* 0x080fe60000041818 */
[----:B------:R-:W-:Y:S01]  /*147b0*/  MOV R167, R37 ;  /* 0x0000002500a77202 */ /* 0x000fe20000000f00 */
[C---:B------:R-:W-:Y:S01]  /*147c0*/  FMUL.FTZ R37, R7.reuse, R177 ;  /* 0x000000b107257220 */ /* 0x040fe20000410000 */
[----:B------:R-:W-:Y:S01]  /*147d0*/  MOV R177, R38 ;  /* 0x0000002600b17202 */ /* 0x000fe20000000f00 */
[C---:B------:R-:W-:Y:S01]  /*147e0*/  FMUL.FTZ R38, R4.reuse, R178 ;  /* 0x000000b204267220 */ /* 0x040fe20000410000 */
[----:B------:R-:W-:Y:S01]  /*147f0*/  MOV R178, R245 ;  /* 0x000000f500b27202 */ /* 0x000fe20000000f00 */
[C---:B------:R-:W-:Y:S04]  /*14800*/  HMMA.16816.F32.BF16 R28, R148.reuse, R40, R28 ;  /* 0x00000028941c723c */ /* 0x040fe8000004181c */
[----:B------:R-:W-:Y:S02]  /*14810*/  MOV R184, R177 ;  /* 0x000000b100b87202 */ /* 0x000fe40000000f00 */
[----:B------:R-:W-:Y:S01]  /*14820*/  MOV R177, R163 ;  /* 0x000000a300b17202 */ /* 0x000fe20000000f00 */
[----:B------:R-:W-:Y:S01]  /*14830*/  FMUL.FTZ R40, R7, R180 ;  /* 0x000000b407287220 */ /* 0x000fe20000410000 */
[-C--:B------:R-:W-:Y:S04]  /*14840*/  HMMA.16816.F32.BF16 R32, R148, R42.reuse, R32 ;  /* 0x0000002a9420723c */ /* 0x080fe80000041820 */
[--C-:B-1----:R-:W-:Y:S01]  /*14850*/  FFMA.FTZ R2, R207, c[0x0][0x2d0], -R143.reuse ;  /* 0x0000b400cf027a23 */ /* 0x102fe2000001088f */
[----:B------:R-:W-:Y:S01]  /*14860*/  MOV R180, R249 ;  /* 0x000000f900b47202 */ /* 0x000fe20000000f00 */
[----:B------:R-:W-:Y:S01]  /*14870*/  FMUL.FTZ R41, R7, R181 ;  /* 0x000000b507297220 */ /* 0x000fe20000410000 */
[----:B------:R-:W-:Y:S01]  /*14880*/  MOV R181, R244 ;  /* 0x000000f400b57202 */ /* 0x000fe20000000f00 */
[C---:B------:R-:W-:Y:S01]  /*14890*/  HMMA.16816.F32.BF16 R36, R144.reuse, R42, R36 ;  /* 0x0000002a9024723c */ /* 0x040fe20000041824 */
[----:B------:R1:W-:Y:S06]  /*148a0*/  MUFU.EX2 R251, R2 ;  /* 0x0000000200fb7308 */ /* 0x0003ec0000000800 */
[C---:B------:R-:W-:Y:S01]  /*148b0*/  FMUL.FTZ R42, R4.reuse, R182 ;  /* 0x000000b6042a7220 */ /* 0x040fe20000410000 */
[----:B------:R-:W-:Y:S01]  /*148c0*/  MOV R182, R161 ;  /* 0x000000a100b67202 */ /* 0x000fe20000000f00 */
[----:B------:R-:W-:Y:S03]  /*148d0*/  FMUL.FTZ R43, R4, R183 ;  /* 0x000000b7042b7220 */ /* 0x000fe60000410000 */
[----:B------:R-:W-:Y:S02]  /*148e0*/  MOV R183, R206 ;  /* 0x000000ce00b77202 */ /* 0x000fe40000000f00 */
[----:B------:R-:W-:Y:S02]  /*148f0*/  MOV R206, R204 ;  /* 0x000000cc00ce7202 */ /* 0x000fe40000000f00 */
[-C--:B---3--:R-:W-:Y:S08]  /*14900*/  HMMA.16816.F32.BF16 R40, R144, R152.reuse, R40 ;  /* 0x000000989028723c */ /* 0x088ff00000041828 */
[C---:B------:R-:W-:Y:S04]  /*14910*/  HMMA.16816.F32.BF16 R44, R148.reuse, R152, R44 ;  /* 0x00000098942c723c */ /* 0x040fe8000004182c */
[----:B-1----:R-:W-:Y:S04]  /*14920*/  FFMA.FTZ R2, R208, c[0x0][0x2d0], -R143 ;  /* 0x0000b400d0027a23 */ /* 0x002fe8000001088f */
        /* <DEDUP_REMOVED lines=13> */
[--C-:B-1----:R-:W-:Y:S02]  /*14a00*/  FFMA.FTZ R2, R238, c[0x0][0x2d0], -R197.reuse ;  /* 0x0000b400ee027a23 */ /* 0x102fe400000108c5 */
[----:B------:R1:W-:Y:S02]  /*14a10*/  MUFU.EX2 R238, R3 ;  /* 0x0000000300ee7308 */ /* 0x0003e40000000800 */
[-C--:B------:R-:W-:Y:S08]  /*14a20*/  HMMA.16816.F32.BF16 R80, R148, R154.reuse, R80 ;  /* 0x0000009a9450723c */ /* 0x080ff00000041850 */
[C---:B------:R-:W-:Y:S01]  /*14a30*/  HMMA.16816.F32.BF16 R84, R144.reuse, R154, R84 ;  /* 0x0000009a9054723c */ /* 0x040fe20000041854 */
[----:B------:R2:W2:Y:S01]  /*14a40*/  MUFU.EX2 R248, R2 ;  /* 0x0000000200f87308 */ /* 0x0004a20000000800 */
[----:B------:R-:W3:Y:S06]  /*14a50*/  LDSM.16.MT88.4 R152, [R220+0x3880] ;  /* 0x00388000dc98783b */ /* 0x000eec0000004200 */
[-C--:B----4-:R-:W-:Y:S04]  /*14a60*/  HMMA.16816.F32.BF16 R88, R144, R156.reuse, R88 ;  /* 0x0000009c9058723c */ /* 0x090fe80000041858 */
[--C-:B-1----:R-:W-:Y:S01]  /*14a70*/  FFMA.FTZ R3, R180, c[0x0][0x2d0], -R197.reuse ;  /* 0x0000b400b4037a23 */ /* 0x102fe200000108c5 */
[----:B------:R-:W-:Y:S03]  /*14a80*/  MOV R180, R165 ;  /* 0x000000a500b47202 */ /* 0x000fe60000000f00 */
[C---:B------:R-:W-:Y:S01]  /*14a90*/  HMMA.16816.F32.BF16 R92, R148.reuse, R156, R92 ;  /* 0x0000009c945c723c */ /* 0x040fe2000004185c */
[----:B------:R1:W-:Y:S07]  /*14aa0*/  MUFU.EX2 R212, R3 ;  /* 0x0000000300d47308 */ /* 0x0003ee0000000800 */
[-C--:B------:R-:W-:Y:S04]  /*14ab0*/  HMMA.16816.F32.BF16 R96, R148, R158.reuse, R96 ;  /* 0x0000009e9460723c */ /* 0x080fe80000041860 */
[--C-:B--2---:R-:W-:Y:S04]  /*14ac0*/  FFMA.FTZ R2, R214, c[0x0][0x2d0], -R197.reuse ;  /* 0x0000b400d6027a23 */ /* 0x104fe800000108c5 */
[C---:B------:R-:W-:Y:S01]  /*14ad0*/  HMMA.16816.F32.BF16 R100, R144.reuse, R158, R100 ;  /* 0x0000009e9064723c */ /* 0x040fe20000041864 */
[----:B------:R2:W-:Y:S01]  /*14ae0*/  MUFU.EX2 R247, R2 ;  /* 0x0000000200f77308 */ /* 0x0005e20000000800 */
[----:B------:R-:W4:Y:S06]  /*14af0*/  LDSM.16.MT88.4 R156, [R219+0x3880] ;  /* 0x00388000db9c783b */ /* 0x000f2c0000004200 */
[-C--:B---3--:R-:W-:Y:S02]  /*14b00*/  HMMA.16816.F32.BF16 R104, R144, R152.reuse, R104 ;  /* 0x000000989068723c */ /* 0x088fe40000041868 */
[----:B-1----:R-:W3:Y:S06]  /*14b10*/  LDL.LU R3, [R1+0x9c] ;  /* 0x00009c0001037983 */ /* 0x002eec0000300800 */
[C---:B------:R-:W-:Y:S04]  /*14b20*/  HMMA.16816.F32.BF16 R108, R148.reuse, R152, R108 ;  /* 0x00000098946c723c */ /* 0x040fe8000004186c */
[----:B--2---:R-:W-:Y:S04]  /*14b30*/  FFMA.FTZ R2, R215, c[0x0][0x2d0], -R197 ;  /* 0x0000b400d7027a23 */ /* 0x004fe800000108c5 */
[-C--:B------:R-:W-:Y:S01]  /*14b40*/  HMMA.16816.F32.BF16 R112, R148, R154.reuse, R112 ;  /* 0x0000009a9470723c */ /* 0x080fe20000041870 */
[----:B------:R1:W2:Y:S07]  /*14b50*/  MUFU.EX2 R246, R2 ;  /* 0x0000000200f67308 */ /* 0x0002ae0000000800 */
[C---:B------:R-:W-:Y:S01]  /*14b60*/  HMMA.16816.F32.BF16 R116, R144.reuse, R154, R116 ;  /* 0x0000009a9074723c */ /* 0x040fe20000041874 */
[----:B------:R-:W2:Y:S07]  /*14b70*/  LDSM.16.MT88.4 R152, [R217+0x2880] ;  /* 0x00288000d998783b */ /* 0x000eae0000004200 */
[-C--:B----4-:R-:W-:Y:S08]  /*14b80*/  HMMA.16816.F32.BF16 R120, R144, R156.reuse, R120 ;  /* 0x0000009c9078723c */ /* 0x090ff00000041878 */
[C---:B------:R-:W-:Y:S04]  /*14b90*/  HMMA.16816.F32.BF16 R124, R148.reuse, R156, R124 ;  /* 0x0000009c947c723c */ /* 0x040fe8000004187c */
[--C-:B-1----:R-:W-:Y:S04]  /*14ba0*/  FFMA.FTZ R2, R242, c[0x0][0x2d0], -R198.reuse ;  /* 0x0000b400f2027a23 */ /* 0x102fe800000108c6 */
[-C--:B------:R-:W-:Y:S01]  /*14bb0*/  HMMA.16816.F32.BF16 R128, R148, R158.reuse, R128 ;  /* 0x0000009e9480723c */ /* 0x080fe20000041880 */
[----:B------:R1:W-:Y:S07]  /*14bc0*/  MUFU.EX2 R245, R2 ;  /* 0x0000000200f57308 */ /* 0x0003ee0000000800 */
[----:B------:R-:W-:Y:S01]  /*14bd0*/  HMMA.16816.F32.BF16 R132, R144, R158, R132 ;  /* 0x0000009e9084723c */ /* 0x000fe20000041884 */
[----:B------:R-:W-:Y:S06]  /*14be0*/  LDSM.16.MT88.4 R156, [R220+0x2880] ;  /* 0x00288000dc9c783b */ /* 0x000fec0000004200 */
[----:B------:R-:W-:Y:S02]  /*14bf0*/  F2FP.BF16.PACK_AB R144, R252, R169 ;  /* 0x000000a9fc90723e */ /* 0x000fe400000010ff */
[----:B------:R-:W-:Y:S03]  /*14c00*/  F2FP.BF16.PACK_AB R146, R250, R251 ;  /* 0x000000fbfa92723e */ /* 0x000fe600000010ff */
[----:B------:R-:W-:Y:S02]  /*14c10*/  F2FP.BF16.PACK_AB R145, R248, R249 ;  /* 0x000000f9f891723e */ /* 0x000fe400000010ff */
[----:B--2---:R-:W-:Y:S01]  /*14c20*/  F2FP.BF16.PACK_AB R147, R246, R247 ;  /* 0x000000f7f693723e */ /* 0x004fe200000010ff */
[--C-:B-1----:R-:W-:Y:S06]  /*14c30*/  FFMA.FTZ R2, R241, c[0x0][0x2d0], -R198.reuse ;  /* 0x0000b400f1027a23 */ /* 0x102fec00000108c6 */
[-C--:B------:R-:W-:Y:S01]  /*14c40*/  HMMA.16816.F32.BF16 R8, R144, R152.reuse, R8 ;  /* 0x000000989008723c */ /* 0x080fe20000041808 */
[----:B------:R1:W2:Y:S02]  /*14c50*/  MUFU.EX2 R244, R2 ;  /* 0x0000000200f47308 */ /* 0x0002a40000000800 */
[--C-:B-1----:R-:W-:Y:S01]  /*14c60*/  FFMA.FTZ R2, R243, c[0x0][0x2d0], -R198.reuse ;  /* 0x0000b400f3027a23 */ /* 0x102fe200000108c6 */
[----:B--2---:R-:W-:Y:S07]  /*14c70*/  F2FP.BF16.PACK_AB R148, R244, R245 ;  /* 0x000000f5f494723e */ /* 0x004fee00000010ff */
[----:B------:R1:W-:Y:S02]  /*14c80*/  MUFU.EX2 R243, R2 ;  /* 0x0000000200f37308 */ /* 0x0003e40000000800 */
[--C-:B-1----:R-:W-:Y:S01]  /*14c90*/  FFMA.FTZ R2, R181, c[0x0][0x2d0], -R198.reuse ;  /* 0x0000b400b5027a23 */ /* 0x102fe200000108c6 */
[----:B------:R-:W-:Y:S02]  /*14ca0*/  MOV R181, R175 ;  /* 0x000000af00b57202 */ /* 0x000fe40000000f00 */
[----:B------:R-:W-:Y:S05]  /*14cb0*/  MOV R175, R174 ;  /* 0x000000ae00af7202 */ /* 0x000fea0000000f00 */
[----:B------:R1:W2:Y:S01]  /*14cc0*/  MUFU.EX2 R242, R2 ;  /* 0x0000000200f27308 */ /* 0x0002a20000000800 */
[----:B------:R-:W-:Y:S02]  /*14cd0*/  MOV R174, R162 ;  /* 0x000000a200ae7202 */ /* 0x000fe40000000f00 */
[----:B------:R-:W4:Y:S01]  /*14ce0*/  LDSM.16.MT88.4 R160, [R218+0x2880] ;  /* 0x00288000daa0783b */ /* 0x000f220000004200 */
[--C-:B-1----:R-:W-:Y:S01]  /*14cf0*/  FFMA.FTZ R2, R201, c[0x0][0x2d0], -R137.reuse ;  /* 0x0000b400c9027a23 */ /* 0x102fe20000010889 */
[----:B--2---:R-:W-:Y:S05]  /*14d00*/  F2FP.BF16.PACK_AB R150, R242, R243 ;  /* 0x000000f3f296723e */ /* 0x004fea00000010ff */
[----:B------:R1:W-:Y:S02]  /*14d10*/  MUFU.EX2 R204, R2 ;  /* 0x0000000200cc7308 */ /* 0x0003e40000000800 */
[--C-:B-1----:R-:W-:Y:S08]  /*14d20*/  FFMA.FTZ R2, R200, c[0x0][0x2d0], -R137.reuse ;  /* 0x0000b400c8027a23 */ /* 0x102ff00000010889 */
[----:B------:R1:W2:Y:S02]  /*14d30*/  MUFU.EX2 R203, R2 ;  /* 0x0000000200cb7308 */ /* 0x0002a40000000800 */
[--C-:B-1----:R-:W-:Y:S01]  /*14d40*/  FFMA.FTZ R2, R202, c[0x0][0x2d0], -R137.reuse ;  /* 0x0000b400ca027a23 */ /* 0x102fe20000010889 */
[----:B--2---:R-:W-:Y:S07]  /*14d50*/  F2FP.BF16.PACK_AB R149, R203, R204 ;  /* 0x000000cccb95723e */ /* 0x004fee00000010ff */
[----:B------:R1:W-:Y:S02]  /*14d60*/  MUFU.EX2 R201, R2 ;  /* 0x0000000200c97308 */ /* 0x0003e40000000800 */
[----:B-1----:R-:W-:Y:S08]  /*14d70*/  FFMA.FTZ R2, R240, c[0x0][0x2d0], -R137 ;  /* 0x0000b400f0027a23 */ /* 0x002ff00000010889 */
[----:B------:R-:W1:Y:S02]  /*14d80*/  MUFU.EX2 R202, R2 ;  /* 0x0000000200ca7308 */ /* 0x000e640000000800 */
[----:B-1----:R-:W-:Y:S01]  /*14d90*/  F2FP.BF16.PACK_AB R151, R202, R201 ;  /* 0x000000c9ca97723e */ /* 0x002fe200000010ff */
[--C-:B------:R-:W-:Y:S07]  /*14da0*/  FFMA.FTZ R2, R186, c[0x0][0x2d0], -R143.reuse ;  /* 0x0000b400ba027a23 */ /* 0x100fee000001088f */
[----:B------:R1:W-:Y:S01]  /*14db0*/  MUFU.EX2 R241, R2 ;  /* 0x0000000200f17308 */ /* 0x0003e20000000800 */
[C---:B------:R-:W-:Y:S08]  /*14dc0*/  HMMA.16816.F32.BF16 R12, R148.reuse, R152, R12 ;  /* 0x00000098940c723c */ /* 0x040ff0000004180c */
[-C--:B------:R-:W-:Y:S08]  /*14dd0*/  HMMA.16816.F32.BF16 R16, R148, R154.reuse, R16 ;  /* 0x0000009a9410723c */ /* 0x080ff00000041810 */
[C---:B------:R-:W-:Y:S01]  /*14de0*/  HMMA.16816.F32.BF16 R20, R144.reuse, R154, R20 ;  /* 0x0000009a9014723c */ /* 0x040fe20000041814 */
[----:B------:R-:W2:Y:S03]  /*14df0*/  LDSM.16.MT88.4 R152, [R219+0x2880] ;  /* 0x00288000db98783b */ /* 0x000ea60000004200 */
[----:B-1----:R-:W-:Y:S04]  /*14e00*/  FFMA.FTZ R2, R185, c[0x0][0x2d0], -R143 ;  /* 0x0000b400b9027a23 */ /* 0x002fe8000001088f */
[-C--:B----4-:R-:W-:Y:S01]  /*14e10*/  HMMA.16816.F32.BF16 R24, R144, R160.reuse, R24 ;  /* 0x000000a09018723c */ /* 0x090fe20000041818 */
[----:B------:R1:W4:Y:S03]  /*14e20*/  MUFU.EX2 R239, R2 ;  /* 0x0000000200ef7308 */ /* 0x0003260000000800 */
[----:B---3--:R-:W-:Y:S01]  /*14e30*/  FFMA.FTZ R3, R6, R3, R199 ;  /* 0x0000000306037223 */ /* 0x008fe200000100c7 */
[----:B------:R-:W-:Y:S03]  /*14e40*/  MOV R6, R168 ;  /* 0x000000a800067202 */ /* 0x000fe60000000f00 */
[C---:B------:R-:W-:Y:S08]  /*14e50*/  HMMA.16816.F32.BF16 R28, R148.reuse, R160, R28 ;  /* 0x000000a0941c723c */ /* 0x040ff0000004181c */
[-C--:B------:R-:W-:Y:S08]  /*14e60*/  HMMA.16816.F32.BF16 R32, R148, R162.reuse, R32 ;  /* 0x000000a29420723c */ /* 0x080ff00000041820 */
[C---:B------:R-:W-:Y:S01]  /*14e70*/  HMMA.16816.F32.BF16 R36, R144.reuse, R162, R36 ;  /* 0x000000a29024723c */ /* 0x040fe20000041824 */
[----:B------:R-:W3:Y:S03]  /*14e80*/  LDSM.16.MT88.4 R160, [R217+0x4080] ;  /* 0x00408000d9a0783b */ /* 0x000ee60000004200 */
[----:B-1----:R-:W-:Y:S01]  /*14e90*/  FFMA.FTZ R2, R184, c[0x0][0x2d0], -R143 ;  /* 0x0000b400b8027a23 */ /* 0x002fe2000001088f */
[----:B------:R-:W-:Y:S02]  /*14ea0*/  MOV R184, R174 ;  /* 0x000000ae00b87202 */ /* 0x000fe40000000f00 */
[----:B------:R-:W-:Y:S01]  /*14eb0*/  MOV R174, R171 ;  /* 0x000000ab00ae7202 */ /* 0x000fe20000000f00 */
[-C--:B------:R-:W-:Y:S01]  /*14ec0*/  HMMA.16816.F32.BF16 R40, R144, R156.reuse, R40 ;  /* 0x0000009c9028723c */ /* 0x080fe20000041828 */
[----:B------:R1:W1:Y:S03]  /*14ed0*/  MUFU.EX2 R240, R2 ;  /* 0x0000000200f07308 */ /* 0x0002660000000800 */
[----:B------:R-:W-:Y:S04]  /*14ee0*/  MOV R171, R205 ;  /* 0x000000cd00ab7202 */ /* 0x000fe80000000f00 */
[C---:B------:R-:W-:Y:S08]  /*14ef0*/  HMMA.16816.F32.BF16 R44, R148.reuse, R156, R44 ;  /* 0x0000009c942c723c */ /* 0x040ff0000004182c */
[-C--:B------:R-:W-:Y:S08]  /*14f00*/  HMMA.16816.F32.BF16 R48, R148, R158.reuse, R48 ;  /* 0x0000009e9430723c */ /* 0x080ff00000041830 */
[C---:B------:R-:W-:Y:S01]  /*14f10*/  HMMA.16816.F32.BF16 R52, R144.reuse, R158, R52 ;  /* 0x0000009e9034723c */ /* 0x040fe20000041834 */
[----:B------:R-:W4:Y:S03]  /*14f20*/  LDSM.16.MT88.4 R156, [R218+0x4080] ;  /* 0x00408000da9c783b */ /* 0x000f260000004200 */
[--C-:B-1----:R-:W-:Y:S04]  /*14f30*/  FFMA.FTZ R2, R183, c[0x0][0x2d0], -R197.reuse ;  /* 0x0000b400b7027a23 */ /* 0x102fe800000108c5 */
[-C--:B--2---:R-:W-:Y:S01]  /*14f40*/  HMMA.16816.F32.BF16 R56, R144, R152.reuse, R56 ;  /* 0x000000989038723c */ /* 0x084fe20000041838 */
[----:B------:R-:W2:Y:S01]  /*14f50*/  LDL.LU R183, [R1+0x94] ;  /* 0x0000940001b77983 */ /* 0x000ea20000300800 */
[----:B------:R1:W-:Y:S06]  /*14f60*/  MUFU.EX2 R215, R2 ;  /* 0x0000000200d77308 */ /* 0x0003ec0000000800 */
[C---:B------:R-:W-:Y:S08]  /*14f70*/  HMMA.16816.F32.BF16 R60, R148.reuse, R152, R60 ;  /* 0x00000098943c723c */ /* 0x040ff0000004183c */
[-C--:B------:R-:W-:Y:S08]  /*14f80*/  HMMA.16816.F32.BF16 R64, R148, R154.reuse, R64 ;  /* 0x0000009a9440723c */ /* 0x080ff00000041840 */
[C---:B------:R-:W-:Y:S01]  /*14f90*/  HMMA.16816.F32.BF16 R68, R144.reuse, R154, R68 ;  /* 0x0000009a9044723c */ /* 0x040fe20000041844 */
[----:B------:R-:W4:Y:S03]  /*14fa0*/  LDSM.16.MT88.4 R152, [R220+0x4080] ;  /* 0x00408000dc98783b */ /* 0x000f260000004200 */
[--C-:B-1----:R-:W-:Y:S01]  /*14fb0*/  FFMA.FTZ R2, R182, c[0x0][0x2d0], -R197.reuse ;  /* 0x0000b400b6027a23 */ /* 0x102fe200000108c5 */
[----:B------:R-:W-:Y:S02]  /*14fc0*/  MOV R182, R175 ;  /* 0x000000af00b67202 */ /* 0x000fe40000000f00 */
[----:B------:R-:W-:Y:S01]  /*14fd0*/  MOV R175, R172 ;  /* 0x000000ac00af7202 */ /* 0x000fe20000000f00 */
[-C--:B---3--:R-:W-:Y:S01]  /*14fe0*/  HMMA.16816.F32.BF16 R72, R144, R160.reuse, R72 ;  /* 0x000000a09048723c */ /* 0x088fe20000041848 */
[----:B------:R1:W3:Y:S03]  /*14ff0*/  MUFU.EX2 R213, R2 ;  /* 0x0000000200d57308 */ /* 0x0002e60000000800 */
[----:B------:R-:W-:Y:S04]  /*15000*/  MOV R172, R166 ;  /* 0x000000a600ac7202 */ /* 0x000fe80000000f00 */
[C---:B------:R-:W-:Y:S08]  /*15010*/  HMMA.16816.F32.BF16 R76, R148.reuse, R160, R76 ;  /* 0x000000a0944c723c */ /* 0x040ff0000004184c */
[-C--:B------:R-:W-:Y:S08]  /*15020*/  HMMA.16816.F32.BF16 R80, R148, R162.reuse, R80 ;  /* 0x000000a29450723c */ /* 0x080ff00000041850 */
[C---:B------:R-:W-:Y:S01]  /*15030*/  HMMA.16816.F32.BF16 R84, R144.reuse, R162, R84 ;  /* 0x000000a29054723c */ /* 0x040fe20000041854 */
[----:B------:R-:W3:Y:S03]  /*15040*/  LDSM.16.MT88.4 R160, [R219+0x4080] ;  /* 0x00408000dba0783b */ /* 0x000ee60000004200 */
[----:B-1----:R-:W-:Y:S01]  /*15050*/  FFMA.FTZ R2, R181, c[0x0][0x2d0], -R197 ;  /* 0x0000b400b5027a23 */ /* 0x002fe200000108c5 */
[----:B------:R-:W-:Y:S02]  /*15060*/  MOV R181, R173 ;  /* 0x000000ad00b57202 */ /* 0x000fe40000000f00 */
[----:B------:R-:W-:Y:S01]  /*15070*/  MOV R173, R167 ;  /* 0x000000a700ad7202 */ /* 0x000fe20000000f00 */
[-C--:B----4-:R-:W-:Y:S01]  /*15080*/  HMMA.16816.F32.BF16 R88, R144, R156.reuse, R88 ;  /* 0x0000009c9058723c */ /* 0x090fe20000041858 */
[----:B------:R1:W4:Y:S07]  /*15090*/  MUFU.EX2 R214, R2 ;  /* 0x0000000200d67308 */ /* 0x00032e0000000800 */
[C---:B------:R-:W-:Y:S01]  /*150a0*/  HMMA.16816.F32.BF16 R92, R148.reuse, R156, R92 ;  /* 0x0000009c945c723c */ /* 0x040fe2000004185c */
[----:B------:R-:W2:Y:S04]  /*150b0*/  LDL.LU R156, [R1+0xa0] ;  /* 0x0000a000019c7983 */ /* 0x000ea80000300800 */
[----:B------:R-:W2:Y:S03]  /*150c0*/  LDL.LU R157, [R1+0x98] ;  /* 0x00009800019d7983 */ /* 0x000ea60000300800 */
[-C--:B------:R-:W-:Y:S08]  /*150d0*/  HMMA.16816.F32.BF16 R96, R148, R158.reuse, R96 ;  /* 0x0000009e9460723c */ /* 0x080ff00000041860 */
[C---:B------:R-:W-:Y:S04]  /*150e0*/  HMMA.16816.F32.BF16 R100, R144.reuse, R158, R100 ;  /* 0x0000009e9064723c */ /* 0x040fe80000041864 */
[--C-:B-1----:R-:W-:Y:S04]  /*150f0*/  FFMA.FTZ R2, R179, c[0x0][0x2d0], -R198.reuse ;  /* 0x0000b400b3027a23 */ /* 0x102fe800000108c6 */
[-C--:B------:R-:W-:Y:S01]  /*15100*/  HMMA.16816.F32.BF16 R104, R144, R152.reuse, R104 ;  /* 0x000000989068723c */ /* 0x080fe20000041868 */
[----:B------:R1:W-:Y:S07]  /*15110*/  MUFU.EX2 R207, R2 ;  /* 0x0000000200cf7308 */ /* 0x0003ee0000000800 */
[C---:B------:R-:W-:Y:S08]  /*15120*/  HMMA.16816.F32.BF16 R108, R148.reuse, R152, R108 ;  /* 0x00000098946c723c */ /* 0x040ff0000004186c */
[-C--:B------:R-:W-:Y:S08]  /*15130*/  HMMA.16816.F32.BF16 R112, R148, R154.reuse, R112 ;  /* 0x0000009a9470723c */ /* 0x080ff00000041870 */
[C---:B------:R-:W-:Y:S04]  /*15140*/  HMMA.16816.F32.BF16 R116, R144.reuse, R154, R116 ;  /* 0x0000009a9074723c */ /* 0x040fe80000041874 */
[--C-:B-1----:R-:W-:Y:S04]  /*15150*/  FFMA.FTZ R2, R178, c[0x0][0x2d0], -R198.reuse ;  /* 0x0000b400b2027a23 */ /* 0x102fe800000108c6 */
[-C--:B---3--:R-:W-:Y:S01]  /*15160*/  HMMA.16816.F32.BF16 R120, R144, R160.reuse, R120 ;  /* 0x000000a09078723c */ /* 0x088fe20000041878 */
[----:B------:R1:W-:Y:S07]  /*15170*/  MUFU.EX2 R208, R2 ;  /* 0x0000000200d07308 */ /* 0x0003ee0000000800 */
[C---:B------:R-:W-:Y:S08]  /*15180*/  HMMA.16816.F32.BF16 R124, R148.reuse, R160, R124 ;  /* 0x000000a0947c723c */ /* 0x040ff0000004187c */
[-C--:B------:R-:W-:Y:S08]  /*15190*/  HMMA.16816.F32.BF16 R128, R148, R162.reuse, R128 ;  /* 0x000000a29480723c */ /* 0x080ff00000041880 */
[----:B------:R-:W-:Y:S04]  /*151a0*/  HMMA.16816.F32.BF16 R132, R144, R162, R132 ;  /* 0x000000a29084723c */ /* 0x000fe80000041884 */
[--C-:B-1----:R-:W-:Y:S03]  /*151b0*/  FFMA.FTZ R2, R206, c[0x0][0x2d0], -R198.reuse ;  /* 0x0000b400ce027a23 */ /* 0x102fe600000108c6 */
[----:B------:R-:W-:Y:S01]  /*151c0*/  F2FP.BF16.PACK_AB R144, R239, R241 ;  /* 0x000000f1ef90723e */ /* 0x000fe200000010ff */
[----:B------:R1:W-:Y:S01]  /*151d0*/  MUFU.EX2 R206, R2 ;  /* 0x0000000200ce7308 */ /* 0x0003e20000000800 */
[----:B------:R-:W-:Y:S03]  /*151e0*/  F2FP.BF16.PACK_AB R146, R238, R240 ;  /* 0x000000f0ee92723e */ /* 0x000fe600000010ff */
[----:B------:R-:W-:Y:S02]  /*151f0*/  F2FP.BF16.PACK_AB R145, R213, R215 ;  /* 0x000000d7d591723e */ /* 0x000fe400000010ff */
[----:B----4-:R-:W-:Y:S01]  /*15200*/  F2FP.BF16.PACK_AB R147, R212, R214 ;  /* 0x000000d6d493723e */ /* 0x010fe200000010ff */
[----:B-1----:R-:W-:Y:S04]  /*15210*/  FFMA.FTZ R2, R177, c[0x0][0x2d0], -R198 ;  /* 0x0000b400b1027a23 */ /* 0x002fe800000108c6 */
[----:B------:R1:W3:Y:S02]  /*15220*/  MUFU.EX2 R205, R2 ;  /* 0x0000000200cd7308 */ /* 0x0002e40000000800 */
[--C-:B-1----:R-:W-:Y:S01]  /*15230*/  FFMA.FTZ R2, R164, c[0x0][0x2d0], -R137.reuse ;  /* 0x0000b400a4027a23 */ /* 0x102fe20000010889 */
[----:B---3--:R-:W-:Y:S01]  /*15240*/  F2FP.BF16.PACK_AB R198, R205, R206 ;  /* 0x000000cecdc6723e */ /* 0x008fe200000010ff */
[----:B------:R-:W1:Y:S06]  /*15250*/  LDSM.16.MT88.4 R164, [R217+0x3080] ;  /* 0x00308000d9a4783b */ /* 0x000e6c0000004200 */
[----:B------:R3:W-:Y:S02]  /*15260*/  MUFU.EX2 R143, R2 ;  /* 0x00000002008f7308 */ /* 0x0007e40000000800 */
[--C-:B---3--:R-:W-:Y:S02]  /*15270*/  FFMA.FTZ R2, R176, c[0x0][0x2d0], -R137.reuse ;  /* 0x0000b400b0027a23 */ /* 0x108fe40000010889 */
[----:B------:R-:W-:Y:S01]  /*15280*/  FFMA.FTZ R137, R139, c[0x0][0x2d0], -R137 ;  /* 0x0000b4008b897a23 */ /* 0x000fe20000010889 */
[----:B------:R-:W3:Y:S05]  /*15290*/  LDSM.16.MT88.4 R176, [R218+0x3080] ;  /* 0x00308000dab0783b */ /* 0x000eea0000004200 */
[----:B------:R-:W4:Y:S01]  /*152a0*/  MUFU.EX2 R200, R2 ;  /* 0x0000000200c87308 */ /* 0x000f220000000800 */
[----:B------:R-:W-:Y:S01]  /*152b0*/  MOV R139, R169 ;  /* 0x000000a9008b7202 */ /* 0x000fe20000000f00 */
[-C--:B-1----:R-:W-:Y:S08]  /*152c0*/  HMMA.16816.F32.BF16 R148, R144, R164.reuse, R8 ;  /* 0x000000a49094723c */ /* 0x082ff00000041808 */
[----:B------:R-:W1:Y:S01]  /*152d0*/  MUFU.EX2 R137, R137 ;  /* 0x0000008900897308 */ /* 0x000e620000000800 */
[----:B------:R-:W2:Y:S03]  /*152e0*/  LDSM.16.MT88.4 R8, [R219+0x3080] ;  /* 0x00308000db08783b */ /* 0x000ea60000004200 */
[----:B----4-:R-:W-:Y:S02]  /*152f0*/  F2FP.BF16.PACK_AB R197, R200, R143 ;  /* 0x0000008fc8c5723e */ /* 0x010fe400000010ff */
[----:B-1----:R-:W-:Y:S01]  /*15300*/  F2FP.BF16.PACK_AB R199, R137, R138 ;  /* 0x0000008a89c7723e */ /* 0x002fe200000010ff */
[----:B--2---:R-:W-:Y:S01]  /*15310*/  FFMA.FTZ R7, R7, R183, R184 ;  /* 0x000000b707077223 */ /* 0x004fe200000100b8 */
[----:B------:R-:W-:Y:S02]  /*15320*/  MOV R183, R181 ;  /* 0x000000b500b77202 */ /* 0x000fe40000000f00 */
[----:B------:R-:W-:Y:S01]  /*15330*/  MOV R181, R171 ;  /* 0x000000ab00b57202 */ /* 0x000fe20000000f00 */
[----:B------:R-:W-:Y:S01]  /*15340*/  FFMA.FTZ R2, R0, R156, R196 ;  /* 0x0000009c00027223 */ /* 0x000fe200000100c4 */
[----:B------:R-:W-:Y:S02]  /*15350*/  F2FP.BF16.PACK_AB R196, R208, R207 ;  /* 0x000000cfd0c4723e */ /* 0x000fe400000010ff */
[----:B------:R-:W-:Y:S01]  /*15360*/  MOV R0, R175 ;  /* 0x000000af00007202 */ /* 0x000fe20000000f00 */
[----:B------:R-:W-:Y:S01]  /*15370*/  FFMA.FTZ R4, R4, R157, R182 ;  /* 0x0000009d04047223 */ /* 0x000fe200000100b6 */
[----:B------:R-:W-:Y:S01]  /*15380*/  MOV R182, R170 ;  /* 0x000000aa00b67202 */ /* 0x000fe20000000f00 */
[----:B------:R-:W-:Y:S02]  /*15390*/  FADD.FTZ R2, R209, R2 ;  /* 0x00000002d1027221 */ /* 0x000fe40000010000 */
[C---:B------:R-:W-:Y:S01]  /*153a0*/  HMMA.16816.F32.BF16 R152, R196.reuse, R164, R12 ;  /* 0x000000a4c498723c */ /* 0x040fe2000004180c */
[----:B------:R-:W1:Y:S03]  /*153b0*/  LDSM.16.MT88.4 R12, [R217+0x4880] ;  /* 0x00488000d90c783b */ /* 0x000e660000004200 */
[----:B------:R-:W-:Y:S02]  /*153c0*/  FADD.FTZ R2, R210, R2 ;  /* 0x00000002d2027221 */ /* 0x000fe40000010000 */
[----:B------:R-:W-:Y:S02]  /*153d0*/  FADD.FTZ R0, R0, R7 ;  /* 0x0000000700007221 */ /* 0x000fe40000010000 */
[-C--:B------:R-:W-:Y:S01]  /*153e0*/  HMMA.16816.F32.BF16 R156, R196, R166.reuse, R16 ;  /* 0x000000a6c49c723c */ /* 0x080fe20000041810 */
[----:B------:R-:W2:Y:S07]  /*153f0*/  LDSM.16.MT88.4 R16, [R218+0x4880] ;  /* 0x00488000da10783b */ /* 0x000eae0000004200 */
[C---:B------:R-:W-:Y:S01]  /*15400*/  HMMA.16816.F32.BF16 R160, R144.reuse, R166, R20 ;  /* 0x000000a690a0723c */ /* 0x040fe20000041814 */
[----:B------:R-:W4:Y:S07]  /*15410*/  LDSM.16.MT88.4 R20, [R220+0x4880] ;  /* 0x00488000dc14783b */ /* 0x000f2e0000004200 */
[-C--:B---3--:R-:W-:Y:S01]  /*15420*/  HMMA.16816.F32.BF16 R164, R144, R176.reuse, R24 ;  /* 0x000000b090a4723c */ /* 0x088fe20000041818 */
[----:B------:R-:W2:Y:S07]  /*15430*/  LDSM.16.MT88.4 R24, [R219+0x4880] ;  /* 0x00488000db18783b */ /* 0x000eae0000004200 */
[C---:B------:R-:W-:Y:S07]  /*15440*/  HMMA.16816.F32.BF16 R168, R196.reuse, R176, R28 ;  /* 0x000000b0c4a8723c */ /* 0x040fee000004181c */
[----:B------:R-:W-:Y:S02]  /*15450*/  MOV R30, R174 ;  /* 0x000000ae001e7202 */ /* 0x000fe40000000f00 */
[----:B------:R-:W-:Y:S03]  /*15460*/  MOV R28, R173 ;  /* 0x000000ad001c7202 */ /* 0x000fe60000000f00 */
[----:B------:R-:W-:Y:S02]  /*15470*/  MOV R29, R172 ;  /* 0x000000ac001d7202 */ /* 0x000fe40000000f00 */
[-C--:B------:R-:W-:Y:S01]  /*15480*/  HMMA.16816.F32.BF16 R172, R196, R178.reuse, R32 ;  /* 0x000000b2c4ac723c */ /* 0x080fe20000041820 */
[----:B------:R-:W3:Y:S02]  /*15490*/  LDL R32, [R1+0xa8] ;  /* 0x0000a80001207983 */ /* 0x000ee40000100800 */
[----:B------:R-:W-:Y:S04]  /*154a0*/  MOV R31, R183 ;  /* 0x000000b7001f7202 */ /* 0x000fe80000000f00 */
[----:B------:R-:W-:Y:S01]  /*154b0*/  MOV R33, R182 ;  /* 0x000000b600217202 */ /* 0x000fe20000000f00 */
[C---:B------:R-:W-:Y:S04]  /*154c0*/  HMMA.16816.F32.BF16 R176, R144.reuse, R178, R36 ;  /* 0x000000b290b0723c */ /* 0x040fe80000041824 */
[----:B------:R-:W-:Y:S02]  /*154d0*/  MOV R34, R181 ;  /* 0x000000b500227202 */ /* 0x000fe40000000f00 */
[----:B------:R-:W-:Y:S02]  /*154e0*/  MOV R35, R180 ;  /* 0x000000b400237202 */ /* 0x000fe40000000f00 */
[-C--:B------:R-:W-:Y:S04]  /*154f0*/  HMMA.16816.F32.BF16 R180, R144, R192.reuse, R40 ;  /* 0x000000c090b4723c */ /* 0x080fe80000041828 */
[----:B------:R-:W-:Y:S02]  /*15500*/  FADD.FTZ R3, R34, R3 ;  /* 0x0000000322037221 */ /* 0x000fe40000010000 */
        /* <DEDUP_REMOVED lines=8> */
[----:B------:R-:W-:Y:S04]  /*15590*/  FADD.FTZ R2, R245, R7 ;  /* 0x00000007f5027221 */ /* 0x000fe80000010000 */
[-C--:B------:R-:W-:Y:S08]  /*155a0*/  HMMA.16816.F32.BF16 R56, R144, R8.reuse, R56 ;  /* 0x000000089038723c */ /* 0x080ff00000041838 */
[C---:B------:R-:W-:Y:S07]  /*155b0*/  HMMA.16816.F32.BF16 R60, R196.reuse, R8, R60 ;  /* 0x00000008c43c723c */ /* 0x040fee000004183c */
[----:B------:R-:W-:Y:S01]  /*155c0*/  FADD.FTZ R8, R33, R4 ;  /* 0x0000000421087221 */ /* 0x000fe20000010000 */
        /* <DEDUP_REMOVED lines=17> */
[-C--:B--2---:R-:W-:Y:S04]  /*156e0*/  HMMA.16816.F32.BF16 R88, R144, R16.reuse, R88 ;  /* 0x000000109058723c */ /* 0x084fe80000041858 */
        /* <DEDUP_REMOVED lines=11> */
[-C--:B----4-:R-:W-:Y:S04]  /*157a0*/  HMMA.16816.F32.BF16 R104, R144, R20.reuse, R104 ;  /* 0x000000149068723c */ /* 0x090fe80000041868 */
        /* <DEDUP_REMOVED lines=14> */
[C---:B------:R-:W-:Y:S01]  /*15890*/  HMMA.16816.F32.BF16 R124, R196.reuse, R24, R124 ;  /* 0x00000018c47c723c */ /* 0x040fe2000004187c */
[----:B------:R1:W-:Y:S03]  /*158a0*/  STL [R1+0x94], R6 ;  /* 0x0000940601007387 */ /* 0x0003e60000100800 */
[----:B------:R-:W-:Y:S02]  /*158b0*/  FADD.FTZ R2, R205, R2 ;  /* 0x00000002cd027221 */ /* 0x000fe40000010000 */
[----:B------:R-:W-:Y:S02]  /*158c0*/  FADD.FTZ R0, R138, R3 ;  /* 0x000000038a007221 */ /* 0x000fe40000010000 */
[-C--:B------:R-:W-:Y:S01]  /*158d0*/  HMMA.16816.F32.BF16 R128, R196, R26.reuse, R128 ;  /* 0x0000001ac480723c */ /* 0x080fe20000041880 */
[----:B------:R2:W-:Y:S03]  /*158e0*/  STL [R1+0x9c], R2 ;  /* 0x00009c0201007387 */ /* 0x0005e60000100800 */
[----:B------:R-:W-:Y:S02]  /*158f0*/  FADD.FTZ R3, R212, R4 ;  /* 0x00000004d4037221 */ /* 0x000fe40000010000 */
[----:B------:R-:W-:Y:S01]  /*15900*/  FADD.FTZ R0, R137, R0 ;  /* 0x0000000089007221 */ /* 0x000fe20000010000 */
[----:B------:R-:W-:Y:S01]  /*15910*/  MOV R137, R136 ;  /* 0x0000008800897202 */ /* 0x000fe20000000f00 */
[----:B------:R-:W-:Y:S01]  /*15920*/  HMMA.16816.F32.BF16 R132, R144, R26, R132 ;  /* 0x0000001a9084723c */ /* 0x000fe20000041884 */
[----:B------:R4:W-:Y:S04]  /*15930*/  STL [R1+0x98], R3 ;  /* 0x0000980301007387 */ /* 0x0009e80000100800 */
[----:B------:R3:W-:Y:S01]  /*15940*/  STL [R1+0xa0], R0 ;  /* 0x0000a00001007387 */ /* 0x0007e20000100800 */
[----:B-1----:R-:W-:Y:S02]  /*15950*/  MOV R6, R141 ;  /* 0x0000008d00067202 */ /* 0x002fe40000000f00 */
[----:B--2---:R-:W-:Y:S04]  /*15960*/  MOV R2, R140 ;  /* 0x0000008c00027202 */ /* 0x004fe80000000f00 */
[----:B----4-:R-:W-:Y:S02]  /*15970*/  MOV R3, R142 ;  /* 0x0000008e00037202 */ /* 0x010fe40000000f00 */
[----:B---3--:R-:W-:Y:S02]  /*15980*/  ISETP.GT.AND P0, PT, R237, R32, PT ;  /* 0x00000020ed00720c */ /* 0x008fe40003f04270 */
[----:B------:R-:W-:Y:S11]  /*15990*/  MOV R237, R235 ;  /* 0x000000eb00ed7202 */ /* 0x000ff60000000f00 */
[----:B------:R-:W-:-:S05]  /*159a0*/  @P0 BRA `(.L_x_1235) ;  /* 0xffffc96000000947 */ /* 0x000fca000383ffff */
.L_x_1234:
[----:B------:R-:W2:Y:S02]  /*159b0*/  LDL R0, [R1+0xa4] ;  /* 0x0000a40001007983 */ /* 0x000ea40000100800 */
[----:B--2---:R-:W-:-:S13]  /*159c0*/  ISETP.GE.AND P0, PT, R235, R0, PT ;  /* 0x00000000eb00720c */ /* 0x004fda0003f06270 */
[----:B------:R-:W-:Y:S05]  /*159d0*/  @!P0 BRA `(.L_x_1236) ;  /* 0x00004d6000008947 */ /* 0x000fea0003800000 */
[----:B------:R-:W2:Y:S04]  /*159e0*/  LDL.64 R10, [R1+0xc8] ;  /* 0x0000c800010a7983 */ /* 0x000ea80000100a00 */
[----:B------:R-:W3:Y:S01]  /*159f0*/  LDL.64 R14, [R1+0xb8] ;  /* 0x0000b800010e7983 */ /* 0x000ee20000100a00 */
[----:B------:R-:W-:Y:S01]  /*15a00*/  MOV R0, UR12 ;  /* 0x0000000c00007c02 */ /* 0x000fe20008000f00 */
[----:B-1----:R-:W-:Y:S01]  /*15a10*/  IMAD.MOV.U32 R3, RZ, RZ, 0x30 ;  /* 0x00000030ff037424 */ /* 0x002fe200078e00ff */
[----:B------:R-:W-:Y:S01]  /*15a20*/  MOV R8, c[0x0][0x1e4] ;  /* 0x0000790000087a02 */ /* 0x000fe20000000f00 */
[----:B------:R-:W-:Y:S01]  /*15a30*/  IMAD.U32 R2, RZ, RZ, UR10 ;  /* 0x0000000aff027e24 */ /* 0x000fe2000f8e00ff */
[----:B------:R-:W-:Y:S01]  /*15a40*/  IADD3 R9, P1, R0, 0x80, RZ ;  /* 0x0000008000097810 */ /* 0x000fe20007f3e0ff */
[----:B------:R-:W-:Y:S01]  /*15a50*/  IMAD R0, R3, c[0x0][0x20c], RZ ;  /* 0x0000830003007a24 */ /* 0x000fe200078e02ff */
[----:B------:R-:W-:Y:S01]  /*15a60*/  MOV R6, R140 ;  /* 0x0000008c00067202 */ /* 0x000fe20000000f00 */
[----:B------:R-:W-:Y:S01]  /*15a70*/  IMAD.MOV.U32 R4, RZ, RZ, c[0x0][0x1e0] ;  /* 0x00007800ff047624 */ /* 0x000fe200078e00ff */
[----:B------:R-:W-:Y:S01]  /*15a80*/  MOV R137, R141 ;  /* 0x0000008d00897202 */ /* 0x000fe20000000f00 */
[----:B------:R-:W-:Y:S01]  /*15a90*/  STL [R1+0x84], R9 ;  /* 0x0000840901007387 */ /* 0x000fe20000100800 */
[----:B------:R-:W-:-:S02]  /*15aa0*/  IMAD.MOV.U32 R7, RZ, RZ, R142 ;  /* 0x000000ffff077224 */ /* 0x000fc400078e008e */
[----:B------:R-:W-:Y:S01]  /*15ab0*/  IMAD.MOV.U32 R138, RZ, RZ, R136 ;  /* 0x000000ffff8a7224 */ /* 0x000fe200078e0088 */
[----:B--2---:R-:W-:Y:S01]  /*15ac0*/  IADD3 R12, P2, R10, 0x40, RZ ;  /* 0x000000400a0c7810 */ /* 0x004fe20007f5e0ff */
[----:B------:R-:W-:Y:S01]  /*15ad0*/  IMAD.WIDE.U32 R10, R3, c[0x0][0x208], RZ ;  /* 0x00008200030a7a25 */ /* 0x000fe200078e00ff */
[----:B------:R-:W-:Y:S02]  /*15ae0*/  IADD3 R3, P0, R2, 0x80, RZ ;  /* 0x0000008002037810 */ /* 0x000fe40007f1e0ff */
[----:B------:R-:W-:Y:S02]  /*15af0*/  SHF.L.U64.HI R2, R4, 0x5, R8 ;  /* 0x0000000504027819 */ /* 0x000fe40000010208 */
[----:B---3--:R-:W-:Y:S01]  /*15b00*/  IADD3.X R13, RZ, R15, RZ, P2, !PT ;  /* 0x0000000fff0d7210 */ /* 0x008fe200017fe4ff */
[----:B------:R1:W-:Y:S01]  /*15b10*/  STL [R1+0x8c], R3 ;  /* 0x00008c0301007387 */ /* 0x0003e20000100800 */
[----:B------:R-:W-:-:S03]  /*15b20*/  IADD3.X R2, RZ, UR9, RZ, P1, !PT ;  /* 0x00000009ff027c10 */ /* 0x000fc60008ffe4ff */
[----:B------:R2:W-:Y:S04]  /*15b30*/  STL.64 [R1+0x78], R12 ;  /* 0x0000780c01007387 */ /* 0x0005e80000100a00 */
[----:B------:R2:W-:Y:S01]  /*15b40*/  STL [R1+0x80], R2 ;  /* 0x0000800201007387 */ /* 0x0005e20000100800 */
[----:B-1----:R-:W-:Y:S02]  /*15b50*/  IMAD.IADD R3, R11, 0x1, R0 ;  /* 0x000000010b037824 */ /* 0x002fe400078e0200 */
[----:B------:R-:W-:-:S05]  /*15b60*/  IMAD.X R0, RZ, RZ, UR5, P0 ;  /* 0x00000005ff007e24 */ /* 0x000fca00080e06ff */
[----:B------:R2:W-:Y:S02]  /*15b70*/  STL [R1+0x88], R0 ;  /* 0x0000880001007387 */ /* 0x0005e40000100800 */
.L_x_1253:
[----:B------:R-:W3:Y:S01]  /*15b80*/  LDL.64 R18, [R1+0xb8] ;  /* 0x0000b80001127983 */ /* 0x000ee20000100a00 */
[----:B------:R-:W-:Y:S04]  /*15b90*/  DEPBAR.LE SB0, 0x0 ;  /* 0x000080000000791a */ /* 0x000fe80000000000 */
[----:B------:R-:W-:Y:S01]  /*15ba0*/  WARPSYNC 0xffffffff ;  /* 0xffffffff00007948 */ /* 0x000fe20003800000 */
[----:B------:R-:W4:Y:S01]  /*15bb0*/  LDL.64 R16, [R1+0xc8] ;  /* 0x0000c80001107983 */ /* 0x000f220000100a00 */
[----:B--2---:R-:W-:Y:S02]  /*15bc0*/  MOV R2, 0x30 ;  /* 0x0000003000027802 */ /* 0x004fe40000000f00 */
[----:B------:R-:W-:Y:S02]  /*15bd0*/  MOV R0, 0x30 ;  /* 0x0000003000007802 */ /* 0x000fe40000000f00 */
[----:B------:R-:W-:Y:S01]  /*15be0*/  MOV R26, 0x30 ;  /* 0x00000030001a7802 */ /* 0x000fe20000000f00 */
[----:B------:R-:W2:Y:S01]  /*15bf0*/  LDL R29, [R1+0xac] ;  /* 0x0000ac00011d7983 */ /* 0x000ea20000100800 */
[----:B------:R-:W-:Y:S01]  /*15c00*/  IMAD.WIDE.U32 R2, R2, c[0x0][0x208], RZ ;  /* 0x0000820002027a25 */ /* 0x000fe200078e00ff */
[----:B------:R-:W-:Y:S02]  /*15c10*/  SHF.R.S32.HI R2, RZ, 0x1f, R235 ;  /* 0x0000001fff027819 */ /* 0x000fe400000114eb */
[----:B------:R-:W2:Y:S01]  /*15c20*/  LDL.64 R30, [R1+0x78] ;  /* 0x00007800011e7983 */ /* 0x000ea20000100a00 */
[----:B------:R-:W-:Y:S02]  /*15c30*/  IMAD R0, R0, c[0x0][0x20c], RZ ;  /* 0x0000830000007a24 */ /* 0x000fe400078e02ff */
[----:B------:R-:W-:Y:S03]  /*15c40*/  IMAD.WIDE.U32 R26, R26, c[0x0][0x208], RZ ;  /* 0x000082001a1a7a25 */ /* 0x000fe600078e00ff */
[----:B------:R-:W2:Y:S01]  /*15c50*/  LDL R28, [R1+0xe8] ;  /* 0x0000e800011c7983 */ /* 0x000ea20000100800 */
[----:B------:R-:W-:Y:S03]  /*15c60*/  IADD3 R0, R3, R0, RZ ;  /* 0x0000000003007210 */ /* 0x000fe60007ffe0ff */
[----:B------:R-:W2:Y:S02]  /*15c70*/  LDL R41, [R1+0x8c] ;  /* 0x00008c0001297983 */ /* 0x000ea40000100800 */
[----:B------:R-:W-:Y:S02]  /*15c80*/  IMAD R0, R0, R235, RZ ;  /* 0x000000eb00007224 */ /* 0x000fe400078e02ff */
[----:B------:R-:W2:Y:S02]  /*15c90*/  LDL R40, [R1+0x88] ;  /* 0x0000880001287983 */ /* 0x000ea40000100800 */
[----:B------:R-:W-:Y:S02]  /*15ca0*/  IMAD R0, R2, R26, R0 ;  /* 0x0000001a02007224 */ /* 0x000fe400078e0200 */
[----:B------:R-:W-:Y:S08]  /*15cb0*/  BAR.SYNC.DEFER_BLOCKING 0x0 ;  /* 0x0000000000007b1d */ /* 0x000ff00000010000 */
[----:B------:R-:W-:Y:S08]  /*15cc0*/  LDSM.16.M88.4 R52, [R223+0x8080] ;  /* 0x00808000df34783b */ /* 0x000ff00000000200 */
[----:B-----5:R-:W1:Y:S08]  /*15cd0*/  LDSM.16.M88.4 R20, [R216+0x5080] ;  /* 0x00508000d814783b */ /* 0x020e700000000200 */
[----:B------:R-:W1:Y:S08]  /*15ce0*/  LDSM.16.M88.4 R48, [R223+0xa080] ;  /* 0x00a08000df30783b */ /* 0x000e700000000200 */
[----:B------:R-:W2:Y:S08]  /*15cf0*/  LDSM.16.M88.4 R36, [R216+0x5880] ;  /* 0x00588000d824783b */ /* 0x000eb00000000200 */
[----:B------:R-:W2:Y:S04]  /*15d00*/  LDL R250, [R1+0xa4] ;  /* 0x0000a40001fa7983 */ /* 0x000ea80000100800 */
[----:B------:R-:W2:Y:S08]  /*15d10*/  LDSM.16.M88.4 R140, [R216+0x6080] ;  /* 0x00608000d88c783b */ /* 0x000eb00000000200 */
[----:B------:R-:W2:Y:S01]  /*15d20*/  LDL.64 R248, [R1+0xb0] ;  /* 0x0000b00001f87983 */ /* 0x000ea20000100a00 */
[-C--:B-1----:R-:W-:Y:S05]  /*15d30*/  HMMA.16816.F32.BF16 R8, R52, R20.reuse, RZ ;  /* 0x000000143408723c */ /* 0x082fea00000418ff */
[----:B------:R-:W-:Y:S03]  /*15d40*/  LDSM.16.M88.4 R144, [R225+0x8080] ;  /* 0x00808000e190783b */ /* 0x000fe60000000200 */
[C---:B------:R-:W-:Y:S05]  /*15d50*/  HMMA.16816.F32.BF16 R12, R48.reuse, R20, RZ ;  /* 0x00000014300c723c */ /* 0x040fea00000418ff */
[----:B------:R-:W1:Y:S08]  /*15d60*/  LDSM.16.M88.4 R196, [R227] ;  /* 0x00000000e3c4783b */ /* 0x000e700000000200 */
[----:B------:R-:W1:Y:S08]  /*15d70*/  LDSM.16.M88.4 R200, [R225+0xa080] ;  /* 0x00a08000e1c8783b */ /* 0x000e700000000200 */
[----:B------:R-:W1:Y:S08]  /*15d80*/  LDSM.16.M88.4 R204, [R233] ;  /* 0x00000000e9cc783b */ /* 0x000e700000000200 */
[----:B------:R-:W1:Y:S08]  /*15d90*/  LDSM.16.M88.4 R208, [R232] ;  /* 0x00000000e8d0783b */ /* 0x000e700000000200 */
[----:B------:R-:W2:Y:S06]  /*15da0*/  LDL.64 R246, [R1+0xc0] ;  /* 0x0000c00001f67983 */ /* 0x000eac0000100a00 */
[----:B------:R-:W2:Y:S04]  /*15db0*/  LDL R244, [R1+0xdc] ;  /* 0x0000dc0001f47983 */ /* 0x000ea80000100800 */
[----:B------:R-:W2:Y:S04]  /*15dc0*/  LDL R139, [R1+0x4] ;  /* 0x00000400018b7983 */ /* 0x000ea80000100800 */
[----:B------:R-:W2:Y:S04]  /*15dd0*/  LDL R242, [R1+0xd8] ;  /* 0x0000d80001f27983 */ /* 0x000ea80000100800 */
[----:B------:R-:W2:Y:S04]  /*15de0*/  LDL R240, [R1+0xd4] ;  /* 0x0000d40001f07983 */ /* 0x000ea80000100800 */
[----:B------:R-:W2:Y:S01]  /*15df0*/  LDL R241, [R1+0xd0] ;  /* 0x0000d00001f17983 */ /* 0x000ea20000100800 */
[----:B---3--:R-:W-:Y:S02]  /*15e00*/  MOV R25, R19 ;  /* 0x0000001300197202 */ /* 0x008fe40000000f00 */
[----:B----4-:R-:W-:Y:S02]  /*15e10*/  MOV R24, R16 ;  /* 0x0000001000187202 */ /* 0x010fe40000000f00 */
[-C--:B------:R-:W-:Y:S03]  /*15e20*/  HMMA.16816.F32.BF16 R16, R48, R22.reuse, RZ ;  /* 0x000000163010723c */ /* 0x080fe600000418ff */
[-C--:B------:R-:W-:Y:S01]  /*15e30*/  IMAD.WIDE.U32 R24, R235, R26.reuse, R24 ;  /* 0x0000001aeb187225 */ /* 0x080fe200078e0018 */
[----:B--2---:R-:W-:Y:S04]  /*15e40*/  ISETP.GE.AND P4, PT, R29, c[0x0][0x1d4], PT ;  /* 0x000075001d007a0c */ /* 0x004fe80003f86270 */
[C---:B------:R-:W-:Y:S04]  /*15e50*/  HMMA.16816.F32.BF16 R20, R52.reuse, R22, RZ ;  /* 0x000000163414723c */ /* 0x040fe800000418ff */
[----:B------:R-:W-:Y:S01]  /*15e60*/  LEA R32, P1, R24, c[0x0][0x1f8], 0x1 ;  /* 0x00007e0018207a11 */ /* 0x000fe200078208ff */
[----:B------:R-:W-:Y:S01]  /*15e70*/  IMAD.WIDE.U32 R2, R235, R26, R30 ;  /* 0x0000001aeb027225 */ /* 0x000fe200078e001e */
[----:B------:R-:W-:Y:S02]  /*15e80*/  IADD3 R4, R25, R0, RZ ;  /* 0x0000000019047210 */ /* 0x000fe40007ffe0ff */
[----:B------:R-:W-:Y:S04]  /*15e90*/  ISETP.GE.AND P3, PT, R28, c[0x0][0x1d4], PT ;  /* 0x000075001c007a0c */ /* 0x000fe80003f66270 */
[----:B------:R-:W-:Y:S02]  /*15ea0*/  LEA.HI.X R33, R24, c[0x0][0x1fc], R4, 0x1, P1 ;  /* 0x00007f0018217a11 */ /* 0x000fe400008f0c04 */
[-C--:B------:R-:W-:Y:S01]  /*15eb0*/  HMMA.16816.F32.BF16 R24, R52, R36.reuse, RZ ;  /* 0x000000243418723c */ /* 0x080fe200000418ff */
[----:B------:R-:W-:Y:S02]  /*15ec0*/  LEA R34, P0, R2, c[0x0][0x1f8], 0x1 ;  /* 0x00007e0002227a11 */ /* 0x000fe400078008ff */
[----:B------:R-:W-:Y:S01]  /*15ed0*/  IADD3 R0, R0, R3, RZ ;  /* 0x0000000300007210 */ /* 0x000fe20007ffe0ff */
[----:B------:R-:W-:Y:S01]  /*15ee0*/  @!PT LDS RZ, [RZ] ;  /* 0x00000000fffff984 */ /* 0x000fe20000000800 */
[----:B------:R-:W-:Y:S01]  /*15ef0*/  @!PT LDS RZ, [RZ] ;  /* 0x00000000fffff984 */ /* 0x000fe20000000800 */
[----:B------:R-:W-:Y:S01]  /*15f00*/  @!PT LDS RZ, [RZ] ;  /* 0x00000000fffff984 */ /* 0x000fe20000000800 */
[----:B------:R2:W-:Y:S03]  /*15f10*/  LDGSTS.E.BYPASS.LTC128B.128 [R234+0x2080], [R32.64], !P4 ;  /* 0x0208000020ea7fae */ /* 0x0005e6000e101d46 */
[----:B------:R-:W-:Y:S01]  /*15f20*/  LEA.HI.X R35, R2, c[0x0][0x1fc], R0, 0x1, P0 ;  /* 0x00007f0002237a11 */ /* 0x000fe200000f0c00 */
[C---:B------:R-:W-:Y:S04]  /*15f30*/  HMMA.16816.F32.BF16 R28, R48.reuse, R36, RZ ;  /* 0x00000024301c723c */ /* 0x040fe800000418ff */
[----:B------:R-:W-:Y:S01]  /*15f40*/  IADD3 R2, P0, R32, UR10, RZ ;  /* 0x0000000a20027c10 */ /* 0x000fe2000ff1e0ff */
[----:B------:R2:W-:Y:S03]  /*15f50*/  LDGSTS.E.BYPASS.LTC128B.128 [R234+0x3880], [R34.64], !P3 ;  /* 0x0388000022ea7fae */ /* 0x0005e6000d901d46 */
[----:B------:R-:W-:Y:S04]  /*15f60*/  IADD3.X R3, R33, UR5, RZ, P0, !PT ;  /* 0x0000000521037c10 */ /* 0x000fe800087fe4ff */
[C---:B------:R-:W-:Y:S01]  /*15f70*/  IADD3 R36, P0, R2.reuse, UR10, RZ ;  /* 0x0000000a02247c10 */ /* 0x040fe2000ff1e0ff */
[----:B------:R3:W-:Y:S03]  /*15f80*/  LDGSTS.E.BYPASS.LTC128B.128 [R234+0x2880], [R2.64], !P4 ;  /* 0x0288000002ea7fae */ /* 0x0007e6000e101d46 */
[C---:B------:R-:W-:Y:S05]  /*15f90*/  IADD3.X R37, R3.reuse, UR5, RZ, P0, !PT ;  /* 0x0000000503257c10 */ /* 0x040fea00087fe4ff */
[----:B------:R3:W-:Y:S08]  /*15fa0*/  LDGSTS.E.BYPASS.LTC128B.128 [R234+0x4080], [R2.64+0x80], !P3 ;  /* 0x0408008002ea7fae */ /* 0x0007f0000d901d46 */
[----:B------:R4:W-:Y:S01]  /*15fb0*/  LDGSTS.E.BYPASS.LTC128B.128 [R234+0x3080], [R36.64], !P4 ;  /* 0x0308000024ea7fae */ /* 0x0009e2000e101d46 */
[-C--:B--2---:R-:W-:Y:S01]  /*15fc0*/  HMMA.16816.F32.BF16 R32, R48, R38.reuse, RZ ;  /* 0x000000263020723c */ /* 0x084fe200000418ff */
[----:B---3--:R-:W-:Y:S04]  /*15fd0*/  IADD3 R2, P0, R2, R41, RZ ;  /* 0x0000002902027210 */ /* 0x008fe80007f1e0ff */
[----:B------:R-:W-:Y:S02]  /*15fe0*/  IADD3.X R3, R3, R40, RZ, P0, !PT ;  /* 0x0000002803037210 */ /* 0x000fe400007fe4ff */
[C---:B------:R-:W-:Y:S01]  /*15ff0*/  ISETP.GT.AND P0, PT, R235.reuse, R250, PT ;  /* 0x000000faeb00720c */ /* 0x040fe20003f04270 */
[C---:B----4-:R-:W-:Y:S02]  /*16000*/  HMMA.16816.F32.BF16 R36, R52.reuse, R38, RZ ;  /* 0x000000263424723c */ /* 0x050fe400000418ff */
[----:B------:R2:W-:Y:S06]  /*16010*/  LDGSTS.E.BYPASS.LTC128B.128 [R234+0x4880], [R2.64], !P3 ;  /* 0x0488000002ea7fae */ /* 0x0005ec000d901d46 */
[-C--:B------:R-:W-:Y:S02]  /*16020*/  HMMA.16816.F32.BF16 R40, R52, R140.reuse, RZ ;  /* 0x0000008c3428723c */ /* 0x080fe400000418ff */
[----:B------:R-:W0:Y:S02]  /*16030*/  LDGDEPBAR ;  /* 0x00000000000079af */ /* 0x000e240000000000 */
[----:B------:R-:W-:Y:S04]  /*16040*/  @P0 IADD3 R0, R235, -0x1, RZ ;  /* 0xffffffffeb000810 */ /* 0x000fe80007ffe0ff */
[C---:B------:R-:W-:Y:S08]  /*16050*/  HMMA.16816.F32.BF16 R44, R48.reuse, R140, RZ ;  /* 0x0000008c302c723c */ /* 0x040ff000000418ff */
[-C--:B------:R-:W-:Y:S01]  /*16060*/  HMMA.16816.F32.BF16 R48, R48, R142.reuse, RZ ;  /* 0x0000008e3030723c */ /* 0x080fe200000418ff */
[----:B--2---:R-:W-:Y:S03]  /*16070*/  @P0 SHF.R.S32.HI R2, RZ, 0x1f, R0 ;  /* 0x0000001fff020819 */ /* 0x004fe60000011400 */
[----:B------:R-:W-:Y:S04]  /*16080*/  @P0 MOV R3, R249 ;  /* 0x000000f900030202 */ /* 0x000fe80000000f00 */
[----:B------:R-:W-:Y:S01]  /*16090*/  HMMA.16816.F32.BF16 R52, R52, R142, RZ ;  /* 0x0000008e3434723c */ /* 0x000fe200000418ff */
[----:B------:R-:W-:Y:S03]  /*160a0*/  LDSM.16.M88.4 R140, [R224+0x8080] ;  /* 0x00808000e08c783b */ /* 0x000fe60000000200 */
[----:B------:R-:W-:Y:S04]  /*160b0*/  @P0 IMAD R2, R2, c[0x0][0x1e0], RZ ;  /* 0x0000780002020a24 */ /* 0x000fe800078e02ff */
[-C--:B-1----:R-:W-:Y:S05]  /*160c0*/  HMMA.16816.F32.BF16 R8, R144, R196.reuse, R8 ;  /* 0x000000c49008723c */ /* 0x082fea0000041808 */
[----:B------:R-:W-:Y:S03]  /*160d0*/  @P0 IMAD R2, R0, c[0x0][0x1e4], R2 ;  /* 0x0000790000020a24 */ /* 0x000fe600078e0202 */
        /* <DEDUP_REMOVED lines=12> */
[----:B------:R-:W2:Y:S07]  /*161a0*/  LDSM.16.M88.4 R200, [R224+0xa080] ;  /* 0x00a08000e0c8783b */ /* 0x000eae0000000200 */
        /* <DEDUP_REMOVED lines=14> */
[-C--:B------:R-:W-:Y:S01]  /*16290*/  HMMA.16816.F32.BF16 R48, R200, R206.reuse, R48 ;  /* 0x000000cec830723c */ /* 0x080fe20000041830 */
[----:B------:R-:W2:Y:S07]  /*162a0*/  LDSM.16.M88.4 R200, [R226+0xa080] ;  /* 0x00a08000e2c8783b */ /* 0x000eae0000000200 */
        /* <DEDUP_REMOVED lines=13> */
[-C--:B-1----:R-:W-:Y:S08]  /*16380*/  HMMA.16816.F32.BF16 R40, R144, R204.reuse, R40 ;  /* 0x000000cc9028723c */ /* 0x082ff00000041828 */
[C---:B------:R-:W-:Y:S08]  /*16390*/  HMMA.16816.F32.BF16 R44, R200.reuse, R204, R44 ;  /* 0x000000ccc82c723c */ /* 0x040ff0000004182c */
[-C--:B------:R-:W-:Y:S01]  /*163a0*/  HMMA.16816.F32.BF16 R48, R200, R206.reuse, R48 ;  /* 0x000000cec830723c */ /* 0x080fe20000041830 */
[----:B------:R-:W1:Y:S07]  /*163b0*/  LDSM.16.M88.4 R200, [R223+0xe080] ;  /* 0x00e08000dfc8783b */ /* 0x000e6e0000000200 */
[----:B------:R-:W-:Y:S01]  /*163c0*/  HMMA.16816.F32.BF16 R52, R144, R206, R52 ;  /* 0x000000ce9034723c */ /* 0x000fe20000041834 */
[----:B------:R-:W3:Y:S07]  /*163d0*/  LDSM.16.M88.4 R144, [R216+0x7080] ;  /* 0x00708000d890783b */ /* 0x000eee0000000200 */
[-C--:B--2---:R-:W-:Y:S01]  /*163e0*/  HMMA.16816.F32.BF16 R8, R140, R196.reuse, R8 ;  /* 0x000000c48c08723c */ /* 0x084fe20000041808 */
[----:B------:R-:W2:Y:S07]  /*163f0*/  LDSM.16.M88.4 R204, [R216+0x7880] ;  /* 0x00788000d8cc783b */ /* 0x000eae0000000200 */
[C---:B-1----:R-:W-:Y:S08]  /*16400*/  HMMA.16816.F32.BF16 R12, R200.reuse, R196, R12 ;  /* 0x000000c4c80c723c */ /* 0x042ff0000004180c */
        /* <DEDUP_REMOVED lines=8> */
[-C--:B--2---:R-:W-:Y:S08]  /*16490*/  HMMA.16816.F32.BF16 R40, R140, R204.reuse, R40 ;  /* 0x000000cc8c28723c */ /* 0x084ff00000041828 */
[C---:B------:R-:W-:Y:S08]  /*164a0*/  HMMA.16816.F32.BF16 R44, R200.reuse, R204, R44 ;  /* 0x000000ccc82c723c */ /* 0x040ff0000004182c */
[-C--:B------:R-:W-:Y:S01]  /*164b0*/  HMMA.16816.F32.BF16 R48, R200, R206.reuse, R48 ;  /* 0x000000cec830723c */ /* 0x080fe20000041830 */
[----:B------:R-:W2:Y:S07]  /*164c0*/  LDSM.16.M88.4 R200, [R225+0xe080] ;  /* 0x00e08000e1c8783b */ /* 0x000eae0000000200 */
[----:B------:R-:W-:Y:S01]  /*164d0*/  HMMA.16816.F32.BF16 R52, R140, R206, R52 ;  /* 0x000000ce8c34723c */ /* 0x000fe20000041834 */
[----:B------:R-:W3:Y:S07]  /*164e0*/  LDSM.16.M88.4 R140, [R230] ;  /* 0x00000000e68c783b */ /* 0x000eee0000000200 */
[-C--:B-1----:R-:W-:Y:S01]  /*164f0*/  HMMA.16816.F32.BF16 R8, R144, R196.reuse, R8 ;  /* 0x000000c49008723c */ /* 0x082fe20000041808 */
[----:B------:R-:W1:Y:S07]  /*16500*/  LDSM.16.M88.4 R204, [R229] ;  /* 0x00000000e5cc783b */ /* 0x000e6e0000000200 */
        /* <DEDUP_REMOVED lines=20> */
[----:B------:R-:W-:Y:S07]  /*16650*/  LDSM.16.M88.4 R196, [R221+0x1800] ;  /* 0x00180000ddc4783b */ /* 0x000fee0000000200 */
        /* <DEDUP_REMOVED lines=9> */
[----:B------:R-:W-:Y:S08]  /*166f0*/  HMMA.16816.F32.BF16 R52, R140, R206, R52 ;  /* 0x000000ce8c34723c */ /* 0x000ff00000041834 */
[-C--:B-1----:R-:W-:Y:S11]  /*16700*/  HMMA.16816.F32.BF16 R8, R144, R196.reuse, R8 ;  /* 0x000000c49008723c */ /* 0x082ff60000041808 */
[----:B------:R-:W-:Y:S11]  /*16710*/  @!UPT UIADD3 URZ, URZ, URZ, URZ ;  /* 0x0000003f3f3ff290 */ /* 0x000ff6000fffe03f */
[----:B------:R-:W-:Y:S02]  /*16720*/  @!UPT UIADD3 URZ, URZ, URZ, URZ ;  /* 0x0000003f3f3ff290 */ /* 0x000fe4000fffe03f */
[----:B------:R-:W-:Y:S01]  /*16730*/  FMUL.FTZ R8, R8, c[0x0][0x320] ;  /* 0x0000c80008087a20 */ /* 0x000fe20000410000 */
[C---:B--2---:R-:W-:Y:S03]  /*16740*/  HMMA.16816.F32.BF16 R12, R200.reuse, R196, R12 ;  /* 0x000000c4c80c723c */ /* 0x044fe6000004180c */
[----:B------:R-:W1:Y:S01]  /*16750*/  MUFU.TANH R210, R8 ;  /* 0x0000000800d27308 */ /* 0x000e620000002400 */
[----:B------:R-:W-:Y:S02]  /*16760*/  FMUL.FTZ R9, R9, c[0x0][0x320] ;  /* 0x0000c80009097a20 */ /* 0x000fe40000410000 */
[----:B------:R-:W-:Y:S02]  /*16770*/  FMUL.FTZ R10, R10, c[0x0][0x320] ;  /* 0x0000c8000a0a7a20 */ /* 0x000fe40000410000 */
[----:B------:R-:W-:Y:S01]  /*16780*/  FMUL.FTZ R11, R11, c[0x0][0x320] ;  /* 0x0000c8000b0b7a20 */ /* 0x000fe20000410000 */
[-C--:B------:R-:W-:Y:S04]  /*16790*/  HMMA.16816.F32.BF16 R16, R200, R198.reuse, R16 ;  /* 0x000000c6c810723c */ /* 0x080fe80000041810 */
[----:B------:R-:W2:Y:S04]  /*167a0*/  MUFU.TANH R208, R9 ;  /* 0x0000000900d07308 */ /* 0x000ea80000002400 */
[C---:B------:R-:W-:Y:S06]  /*167b0*/  HMMA.16816.F32.BF16 R20, R144.reuse, R198, R20 ;  /* 0x000000c69014723c */ /* 0x040fec0000041814 */
[----:B------:R-:W3:Y:S01]  /*167c0*/  MUFU.TANH R214, R10 ;  /* 0x0000000a00d67308 */ /* 0x000ee20000002400 */
[----:B------:R-:W-:Y:S02]  /*167d0*/  FMUL.FTZ R12, R12, c[0x0][0x320] ;  /* 0x0000c8000c0c7a20 */ /* 0x000fe40000410000 */
[----:B------:R-:W-:Y:S03]  /*167e0*/  FMUL.FTZ R13, R13, c[0x0][0x320] ;  /* 0x0000c8000d0d7a20 */ /* 0x000fe60000410000 */
        /* <DEDUP_REMOVED lines=11> */
[----:B------:R-:W-:Y:S05]  /*168a0*/  FMUL.FTZ R20, R20, c[0x0][0x320] ;  /* 0x0000c80014147a20 */ /* 0x000fea0000410000 */
[----:B------:R1:W1:Y:S01]  /*168b0*/  MUFU.TANH R136, R21 ;  /* 0x0000001500887308 */ /* 0x0002620000002400 */
[----:B----4-:R-:W4:Y:S09]  /*168c0*/  LDSM.16.M88.4 R8, [R221+0x2000] ;  /* 0x00200000dd08783b */ /* 0x010f320000000200 */
[----:B------:R-:W2:Y:S10]  /*168d0*/  MUFU.TANH R213, R13 ;  /* 0x0000000d00d57308 */ /* 0x000eb40000002400 */
[----:B------:R-:W2:Y:S01]  /*168e0*/  MUFU.TANH R243, R14 ;  /* 0x0000000e00f37308 */ /* 0x000ea20000002400 */
[----:B-1----:R-:W2:Y:S09]  /*168f0*/  LDL R21, [R1+0x90] ;  /* 0x0000900001157983 */ /* 0x002eb20000100800 */
[----:B------:R1:W1:Y:S10]  /*16900*/  MUFU.TANH R239, R15 ;  /* 0x0000000f00ef7308 */ /* 0x0002740000002400 */
[----:B------:R3:W2:Y:S01]  /*16910*/  MUFU.TANH R140, R20 ;  /* 0x00000014008c7308 */ /* 0x0006a20000002400 */
[-C--:B----4-:R-:W-:Y:S09]  /*16920*/  HMMA.16816.F32.BF16 R24, R144, R8.reuse, R24 ;  /* 0x000000089018723c */ /* 0x090ff20000041818 */
[----:B------:R-:W4:Y:S01]  /*16930*/  MUFU.TANH R205, R22 ;  /* 0x0000001600cd7308 */ /* 0x000f220000002400 */
[C---:B------:R-:W-:Y:S01]  /*16940*/  HMMA.16816.F32.BF16 R28, R200.reuse, R8, R28 ;  /* 0x00000008c81c723c */ /* 0x040fe2000004181c */
[----:B-1----:R-:W1:Y:S01]  /*16950*/  LDSM.16.M88.4 R12, [R221+0x2800] ;  /* 0x00280000dd0c783b */ /* 0x002e620000000200 */
[----:B------:R-:W-:Y:S05]  /*16960*/  DEPBAR.LE SB0, 0x0 ;  /* 0x000080000000791a */ /* 0x000fea0000000000 */
[----:B------:R-:W-:Y:S02]  /*16970*/  @P0 IMAD.WIDE.U32 R8, R0, c[0x0][0x1e0], RZ ;  /* 0x0000780000080a25 */ /* 0x000fe400078e00ff */
[----:B------:R1:W1:Y:S01]  /*16980*/  MUFU.TANH R22, R23 ;  /* 0x0000001700167308 */ /* 0x0002620000002400 */
[-C--:B------:R-:W-:Y:S01]  /*16990*/  HMMA.16816.F32.BF16 R32, R200, R10.reuse, R32 ;  /* 0x0000000ac820723c */ /* 0x080fe20000041820 */
[----:B------:R-:W-:Y:S04]  /*169a0*/  BAR.SYNC.DEFER_BLOCKING 0x0 ;  /* 0x0000000000007b1d */ /* 0x000fe80000010000 */
[----:B------:R-:W-:Y:S02]  /*169b0*/  @P0 IADD3 R0, R9, R2, RZ ;  /* 0x0000000209000210 */ /* 0x000fe40007ffe0ff */
[----:B------:R-:W-:Y:S01]  /*169c0*/  @P0 MOV R2, R246 ;  /* 0x000000f600020202 */ /* 0x000fe20000000f00 */
[C---:B------:R-:W-:Y:S01]  /*169d0*/  HMMA.16816.F32.BF16 R36, R144.reuse, R10, R36 ;  /* 0x0000000a9024723c */ /* 0x040fe20000041824 */
[----:B------:R-:W1:Y:S01]  /*169e0*/  MUFU.TANH R211, R16 ;  /* 0x0000001000d37308 */ /* 0x000e620000002400 */
[----:B------:R-:W2:Y:S02]  /*169f0*/  LDL R9, [R1+0x80] ;  /* 0x0000800001097983 */ /* 0x000ea40000100800 */
[----:B------:R-:W-:Y:S01]  /*16a00*/  @P0 IMAD.WIDE.U32 R2, R8, 0x30, R2 ;  /* 0x0000003008020825 */ /* 0x000fe200078e0002 */
[----:B------:R-:W-:Y:S03]  /*16a10*/  LEA R8, R139, R244, 0x7 ;  /* 0x000000f48b087211 */ /* 0x000fe600078e38ff */
[----:B------:R-:W-:Y:S01]  /*16a20*/  FMUL.FTZ R30, R30, c[0x0][0x320] ;  /* 0x0000c8001e1e7a20 */ /* 0x000fe20000410000 */
[----:B------:R-:W-:Y:S02]  /*16a30*/  IADD3 R8, R240, R8, R242 ;  /* 0x00000008f0087210 */ /* 0x000fe40007ffe0f2 */
[----:B------:R-:W2:Y:S01]  /*16a40*/  MUFU.TANH R209, R17 ;  /* 0x0000001100d17308 */ /* 0x000ea20000002400 */
[----:B------:R-:W-:Y:S01]  /*16a50*/  @P0 IMAD R0, R0, 0x30, RZ ;  /* 0x0000003000000824 */ /* 0x000fe200078e02ff */
[----:B------:R-:W-:Y:S01]  /*16a60*/  MOV R240, c[0x0][0x2c4] ;  /* 0x0000b10000f07a02 */ /* 0x000fe20000000f00 */
[----:B---3--:R-:W-:Y:S01]  /*16a70*/  FMUL.FTZ R20, R24, c[0x0][0x320] ;  /* 0x0000c80018147a20 */ /* 0x008fe20000410000 */
[----:B------:R-:W-:Y:S01]  /*16a80*/  MOV R24, c[0x0][0x1e4] ;  /* 0x0000790000187a02 */ /* 0x000fe20000000f00 */
[----:B------:R-:W-:Y:S01]  /*16a90*/  FMUL.FTZ R26, R26, c[0x0][0x320] ;  /* 0x0000c8001a1a7a20 */ /* 0x000fe20000410000 */
[----:B------:R-:W-:Y:S01]  /*16aa0*/  @P0 IADD3 R4, R3, R0, RZ ;  /* 0x0000000003040210 */ /* 0x000fe20007ffe0ff */
[----:B------:R-:W-:Y:S01]  /*16ab0*/  FMUL.FTZ R27, R27, c[0x0][0x320] ;  /* 0x0000c8001b1b7a20 */ /* 0x000fe20000410000 */
[----:B------:R-:W-:Y:S01]  /*16ac0*/  @P0 SHF.L.U32 R0, R2, 0x1, RZ ;  /* 0x0000000102000819 */ /* 0x000fe200000006ff */
[----:B------:R-:W-:Y:S01]  /*16ad0*/  FMUL.FTZ R28, R28, c[0x0][0x320] ;  /* 0x0000c8001c1c7a20 */ /* 0x000fe20000410000 */
[----:B------:R3:W2:Y:S01]  /*16ae0*/  MUFU.TANH R207, R30 ;  /* 0x0000001e00cf7308 */ /* 0x0006a20000002400 */
[----:B------:R-:W-:Y:S01]  /*16af0*/  @P0 SHF.L.U64.HI R4, R2, 0x1, R4 ;  /* 0x0000000102040819 */ /* 0x000fe20000010204 */
[----:B------:R-:W-:Y:S01]  /*16b00*/  FMUL.FTZ R29, R29, c[0x0][0x320] ;  /* 0x0000c8001d1d7a20 */ /* 0x000fe20000410000 */
[----:B------:R-:W-:Y:S01]  /*16b10*/  @P0 IADD3 R2, P1, R0, c[0x0][0x1c8], RZ ;  /* 0x0000720000020a10 */ /* 0x000fe20007f3e0ff */
[-C--:B-1----:R-:W-:Y:S01]  /*16b20*/  HMMA.16816.F32.BF16 R40, R144, R12.reuse, R40 ;  /* 0x0000000c9028723c */ /* 0x082fe20000041828 */
[----:B------:R-:W-:Y:S02]  /*16b30*/  MOV R23, c[0x0][0x1e0] ;  /* 0x0000780000177a02 */ /* 0x000fe40000000f00 */
[----:B------:R-:W-:Y:S01]  /*16b40*/  @P0 IADD3.X R3, R4, c[0x0][0x1cc], RZ, P1, !PT ;  /* 0x0000730004030a10 */ /* 0x000fe20000ffe4ff */
[----:B------:R-:W-:Y:S01]  /*16b50*/  FMUL.FTZ R31, R31, c[0x0][0x320] ;  /* 0x0000c8001f1f7a20 */ /* 0x000fe20000410000 */
[----:B------:R-:W-:Y:S01]  /*16b60*/  @P0 IADD3 R0, P2, R0, 0x80, RZ ;  /* 0x0000008000000810 */ /* 0x000fe20007f5e0ff */
[----:B------:R1:W1:Y:S01]  /*16b70*/  MUFU.TANH R237, R18 ;  /* 0x0000001200ed7308 */ /* 0x0002620000002400 */
[----:B------:R-:W-:Y:S01]  /*16b80*/  SHF.L.U64.HI R23, R23, 0x5, R24 ;  /* 0x0000000517177819 */ /* 0x000fe20000010218 */
[C---:B------:R-:W-:Y:S01]  /*16b90*/  HMMA.16816.F32.BF16 R44, R200.reuse, R12, R44 ;  /* 0x0000000cc82c723c */ /* 0x040fe2000004182c */
[----:B------:R-:W2:Y:S03]  /*16ba0*/  LDL R12, [R1+0x84] ;  /* 0x00008400010c7983 */ /* 0x000ea60000100800 */
[----:B------:R-:W-:Y:S01]  /*16bb0*/  @P0 IADD3 R10, P1, R0, c[0x0][0x1c8], RZ ;  /* 0x00007200000a0a10 */ /* 0x000fe20007f3e0ff */
[----:B------:R-:W-:Y:S01]  /*16bc0*/  @!PT LDS RZ, [RZ] ;  /* 0x00000000fffff984 */ /* 0x000fe20000000800 */
[----:B------:R-:W-:Y:S01]  /*16bd0*/  @!PT LDS RZ, [RZ] ;  /* 0x00000000fffff984 */ /* 0x000fe20000000800 */
[----:B------:R-:W-:Y:S01]  /*16be0*/  @!PT LDS RZ, [RZ] ;  /* 0x00000000fffff984 */ /* 0x000fe20000000800 */
[----:B------:R4:W-:Y:S01]  /*16bf0*/  @P0 LDGSTS.E.BYPASS.LTC128B.128 [R234+0x5080], [R2.64], !P4 ;  /* 0x0508000002ea0fae */ /* 0x0009e2000e101d46 */
[----:B------:R-:W-:Y:S01]  /*16c00*/  FMUL.FTZ R32, R32, c[0x0][0x320] ;  /* 0x0000c80020207a20 */ /* 0x000fe20000410000 */
[----:B------:R-:W-:Y:S01]  /*16c10*/  MOV R13, c[0x0][0x1e0] ;  /* 0x00007800000d7a02 */ /* 0x000fe20000000f00 */
[----:B------:R4:W2:Y:S01]  /*16c20*/  MUFU.TANH R215, R19 ;  /* 0x0000001300d77308 */ /* 0x0008a20000002400 */
[----:B------:R-:W-:Y:S01]  /*16c30*/  @P0 IADD3.X R11, RZ, c[0x0][0x1cc], R4, P1, P2 ;  /* 0x00007300ff0b0a10 */ /* 0x000fe20000fe4404 */
[-C--:B------:R-:W-:Y:S03]  /*16c40*/  HMMA.16816.F32.BF16 R48, R200, R14.reuse, R48 ;  /* 0x0000000ec830723c */ /* 0x080fe60000041830 */
[----:B------:R-:W-:Y:S01]  /*16c50*/  SHF.L.U32 R13, R13, 0x5, RZ ;  /* 0x000000050d0d7819 */ /* 0x000fe200000006ff */
[----:B------:R4:W-:Y:S01]  /*16c60*/  @P0 LDGSTS.E.BYPASS.LTC128B.128 [R234+0x6880], [R10.64], !P3 ;  /* 0x068800000aea0fae */ /* 0x0009e2000d901d46 */
[----:B------:R-:W-:Y:S01]  /*16c70*/  ISETP.NE.AND P5, PT, R240, 0x1, PT ;  /* 0x00000001f000780c */ /* 0x000fe20003fa5270 */
[----:B---3--:R-:W-:Y:S01]  /*16c80*/  FMUL.FTZ R30, R40, c[0x0][0x320] ;  /* 0x0000c800281e7a20 */ /* 0x008fe20000410000 */
[----:B------:R-:W-:Y:S01]  /*16c90*/  IADD3 R8, R241, R8, RZ ;  /* 0x00000008f1087210 */ /* 0x000fe20007ffe0ff */
[----:B------:R3:W2:Y:S01]  /*16ca0*/  MUFU.TANH R196, R26 ;  /* 0x0000001a00c47308 */ /* 0x0006a20000002400 */
[----:B------:R-:W-:Y:S03]  /*16cb0*/  HMMA.16816.F32.BF16 R52, R144, R14, R52 ;  /* 0x0000000e9034723c */ /* 0x000fe60000041834 */
[----:B------:R-:W2:Y:S01]  /*16cc0*/  LDL R40, [R1+0x74] ;  /* 0x0000740001287983 */ /* 0x000ea20000100800 */
[----:B-1----:R-:W-:Y:S02]  /*16cd0*/  FMUL.FTZ R18, R25, c[0x0][0x320] ;  /* 0x0000c80019127a20 */ /* 0x002fe40000410000 */
[----:B------:R-:W-:Y:S02]  /*16ce0*/  FMUL.FTZ R17, R43, c[0x0][0x320] ;  /* 0x0000c8002b117a20 */ /* 0x000fe40000410000 */
[----:B------:R-:W-:Y:S01]  /*16cf0*/  FMUL.FTZ R47, R47, c[0x0][0x320] ;  /* 0x0000c8002f2f7a20 */ /* 0x000fe20000410000 */
[----:B------:R1:W1:Y:S03]  /*16d00*/  MUFU.TANH R143, R27 ;  /* 0x0000001b008f7308 */ /* 0x0002660000002400 */
[----:B------:R-:W-:Y:S01]  /*16d10*/  @P5 IMAD.HI.U32 R0, R8, c[0x0][0x2c8], RZ ;  /* 0x0000b20008005a27 */ /* 0x000fe200078e00ff */
[----:B----4-:R-:W-:Y:S03]  /*16d20*/  @P0 IADD3 R2, P1, R2, R13, RZ ;  /* 0x0000000d02020210 */ /* 0x010fe60007f3e0ff */
[----:B------:R-:W-:Y:S01]  /*16d30*/  FMUL.FTZ R19, R42, c[0x0][0x320] ;  /* 0x0000c8002a137a20 */ /* 0x000fe20000410000 */
[----:B------:R-:W-:Y:S01]  /*16d40*/  @P0 IADD3.X R3, R3, R23, RZ, P1, !PT ;  /* 0x0000001703030210 */ /* 0x000fe20000ffe4ff */
[----:B------:R-:W-:Y:S01]  /*16d50*/  FMUL.FTZ R25, R49, c[0x0][0x320] ;  /* 0x0000c80031197a20 */ /* 0x000fe20000410000 */
[----:B------:R4:W2:Y:S01]  /*16d60*/  MUFU.TANH R204, R28 ;  /* 0x0000001c00cc7308 */ /* 0x0008a20000002400 */
[----:B------:R-:W-:Y:S01]  /*16d70*/  @P5 SHF.R.U32.HI R8, RZ, c[0x0][0x2cc], R0 ;  /* 0x0000b300ff085a19 */ /* 0x000fe20000011600 */
[----:B------:R-:W-:Y:S01]  /*16d80*/  FMUL.FTZ R50, R50, c[0x0][0x320] ;  /* 0x0000c80032327a20 */ /* 0x000fe20000410000 */
[----:B------:R2:W-:Y:S01]  /*16d90*/  @P0 LDGSTS.E.BYPASS.LTC128B.128 [R234+0x5880], [R2.64], !P4 ;  /* 0x0588000002ea0fae */ /* 0x0005e2000e101d46 */
[----:B------:R-:W-:Y:S01]  /*16da0*/  @P0 IADD3 R10, P2, R2, R13, RZ ;  /* 0x0000000d020a0210 */ /* 0x000fe20007f5e0ff */
[----:B---3--:R-:W-:Y:S02]  /*16db0*/  FMUL.FTZ R26, R48, c[0x0][0x320] ;  /* 0x0000c800301a7a20 */ /* 0x008fe40000410000 */
[----:B------:R-:W-:Y:S01]  /*16dc0*/  FMUL.FTZ R51, R51, c[0x0][0x320] ;  /* 0x0000c80033337a20 */ /* 0x000fe20000410000 */
[----:B------:R-:W-:Y:S01]  /*16dd0*/  @P0 IADD3.X R11, R3, R23, RZ, P2, !PT ;  /* 0x00000017030b0210 */ /* 0x000fe200017fe4ff */
[----:B------:R-:W-:Y:S01]  /*16de0*/  FMUL.FTZ R15, R52, c[0x0][0x320] ;  /* 0x0000c800340f7a20 */ /* 0x000fe20000410000 */
[----:B------:R3:W2:Y:S01]  /*16df0*/  MUFU.TANH R199, R29 ;  /* 0x0000001d00c77308 */ /* 0x0006a20000002400 */
[----:B------:R2:W-:Y:S01]  /*16e00*/  @P0 LDGSTS.E.BYPASS.LTC128B.128 [R234+0x7080], [R2.64+0x80], !P3 ;  /* 0x0708008002ea0fae */ /* 0x0005e2000d901d46 */
[----:B------:R-:W-:Y:S02]  /*16e10*/  FMUL.FTZ R14, R53, c[0x0][0x320] ;  /* 0x0000c800350e7a20 */ /* 0x000fe40000410000 */
[----:B-1----:R-:W-:Y:S02]  /*16e20*/  FMUL.FTZ R27, R45, c[0x0][0x320] ;  /* 0x0000c8002d1b7a20 */ /* 0x002fe40000410000 */
[----:B------:R-:W-:Y:S02]  /*16e30*/  FMUL.FTZ R16, R54, c[0x0][0x320] ;  /* 0x0000c80036107a20 */ /* 0x000fe40000410000 */
[----:B------:R-:W-:Y:S01]  /*16e40*/  FMUL.FTZ R33, R33, c[0x0][0x320] ;  /* 0x0000c80021217a20 */ /* 0x000fe20000410000 */
[----:B------:R1:W-:Y:S01]  /*16e50*/  @P0 LDGSTS.E.BYPASS.LTC128B.128 [R234+0x6080], [R10.64], !P4 ;  /* 0x060800000aea0fae */ /* 0x0003e2000e101d46 */
[----:B------:R1:W1:Y:S01]  /*16e60*/  MUFU.TANH R206, R31 ;  /* 0x0000001f00ce7308 */ /* 0x0002620000002400 */
[----:B------:R-:W-:Y:S02]  /*16e70*/  FMUL.FTZ R34, R34, c[0x0][0x320] ;  /* 0x0000c80022227a20 */ /* 0x000fe40000410000 */
[----:B------:R-:W-:Y:S02]  /*16e80*/  FMUL.FTZ R35, R35, c[0x0][0x320] ;  /* 0x0000c80023237a20 */ /* 0x000fe40000410000 */
[----:B----4-:R-:W-:Y:S02]  /*16e90*/  FMUL.FTZ R28, R39, c[0x0][0x320] ;  /* 0x0000c800271c7a20 */ /* 0x010fe40000410000 */
[----:B------:R-:W-:Y:S01]  /*16ea0*/  FMUL.FTZ R39, R46, c[0x0][0x320] ;  /* 0x0000c8002e277a20 */ /* 0x000fe20000410000 */
[----:B------:R-:W4:Y:S01]  /*16eb0*/  SHFL.IDX PT, R4, R8, RZ, 0x1c1f ;  /* 0x001c1fff08047589 */ /* 0x000f2200000e0000 */
[----:B------:R-:W-:Y:S01]  /*16ec0*/  FMUL.FTZ R55, R55, c[0x0][0x320] ;  /* 0x0000c80037377a20 */ /* 0x000fe20000410000 */
[----:B------:R4:W2:Y:S01]  /*16ed0*/  MUFU.TANH R142, R32 ;  /* 0x00000020008e7308 */ /* 0x0008a20000002400 */
[----:B---3--:R-:W-:Y:S01]  /*16ee0*/  FMUL.FTZ R29, R41, c[0x0][0x320] ;  /* 0x0000c800291d7a20 */ /* 0x008fe20000410000 */
[----:B------:R-:W-:Y:S08]  /*16ef0*/  MOV R41, c[0x0][0x32c] ;  /* 0x0000cb0000297a02 */ /* 0x000ff00000000f00 */
[----:B------:R-:W3:Y:S01]  /*16f00*/  MUFU.TANH R20, R20 ;  /* 0x0000001400147308 */ /* 0x000ee20000002400 */
[----:B-1----:R-:W-:Y:S02]  /*16f10*/  FMUL.FTZ R31, R37, c[0x0][0x320] ;  /* 0x0000c800251f7a20 */ /* 0x002fe40000410000 */
[----:B------:R-:W-:Y:S02]  /*16f20*/  FMUL.FTZ R37, R38, c[0x0][0x320] ;  /* 0x0000c80026257a20 */ /* 0x000fe40000410000 */
[----:B------:R-:W-:Y:S05]  /*16f30*/  FMUL.FTZ R38, R44, c[0x0][0x320] ;  /* 0x0000c8002c267a20 */ /* 0x000fea0000410000 */
[----:B------:R-:W1:Y:S01]  /*16f40*/  MUFU.TANH R18, R18 ;  /* 0x0000001200127308 */ /* 0x000e620000002400 */
[----:B----4-:R-:W-:Y:S09]  /*16f50*/  FMUL.FTZ R32, R36, c[0x0][0x320] ;  /* 0x0000c80024207a20 */ /* 0x010ff20000410000 */
        /* <DEDUP_REMOVED lines=21> */
[----:B--2---:R-:W-:Y:S01]  /*170b0*/  @P0 IADD3 R12, P1, R2, R12, RZ ;  /* 0x0000000c020c0210 */ /* 0x004fe20007f3e0ff */
[----:B------:R-:W-:Y:S03]  /*170c0*/  IMAD R2, R235, -0x30, RZ ;  /* 0xffffffd0eb027824 */ /* 0x000fe600078e02ff */
[----:B------:R-:W-:Y:S02]  /*170d0*/  @P0 IADD3.X R13, R3, R9, RZ, P1, !PT ;  /* 0x00000009030d0210 */ /* 0x000fe40000ffe4ff */
[C---:B------:R-:W-:Y:S03]  /*170e0*/  IADD3 R10, -R21.reuse, 0x1, R2 ;  /* 0x00000001150a7810 */ /* 0x040fe60007ffe102 */
[----:B------:R-:W2:Y:S01]  /*170f0*/  MUFU.TANH R16, R16 ;  /* 0x0000001000107308 */ /* 0x000ea20000002400 */
[----:B------:R-:W-:Y:S01]  /*17100*/  IADD3 R11, -R21, R2, RZ ;  /* 0x00000002150b7210 */ /* 0x000fe20007ffe1ff */
[----:B------:R1:W-:Y:S01]  /*17110*/  @P0 LDGSTS.E.BYPASS.LTC128B.128 [R234+0x7880], [R12.64], !P3 ;  /* 0x078800000cea0fae */ /* 0x0003e2000d901d46 */
[----:B------:R-:W-:Y:S07]  /*17120*/  ISETP.GE.AND P3, PT, R41, 0x1, PT ;  /* 0x000000012900780c */ /* 0x000fee0003f66270 */
[----:B------:R-:W0:Y:S01]  /*17130*/  LDGDEPBAR ;  /* 0x00000000000079af */ /* 0x000e220000000000 */
[----:B------:R-:W-:Y:S04]  /*17140*/  IADD3 R10, -R40, R10, R5 ;  /* 0x0000000a280a7210 */ /* 0x000fe80007ffe105 */
[C---:B------:R-:W-:Y:S02]  /*17150*/  IADD3 R9, R10.reuse, c[0x0][0x328], RZ ;  /* 0x0000ca000a097a10 */ /* 0x040fe40007ffe0ff */
[----:B------:R-:W-:Y:S02]  /*17160*/  IADD3 R10, R10, UR4, RZ ;  /* 0x000000040a0a7c10 */ /* 0x000fe4000fffe0ff */
[-C--:B------:R-:W-:Y:S02]  /*17170*/  IADD3 R3, R9, R4.reuse, RZ ;  /* 0x0000000409037210 */ /* 0x080fe40007ffe0ff */
[----:B------:R-:W-:Y:S01]  /*17180*/  IADD3 R0, R10, R4, RZ ;  /* 0x000000040a007210 */ /* 0x000fe20007ffe0ff */
[----:B-1----:R4:W1:Y:S01]  /*17190*/  MUFU.TANH R13, R55 ;  /* 0x00000037000d7308 */ /* 0x0028620000002400 */
[----:B------:R-:W-:-:S05]  /*171a0*/  @!P3 BRA `(.L_x_1237) ;  /* 0x000001700000b947 */ /* 0x000fca0003800000 */
[----:B--23--:R-:W-:Y:S01]  /*171b0*/  IADD3 R4, -R40, R5, R4 ;  /* 0x0000000528047210 */ /* 0x00cfe20007ffe104 */
        /* <DEDUP_REMOVED lines=12> */
.L_x_1239:
[----:B------:R-:W-:Y:S04]  /*17280*/  MOV R12, c[0x0][0x32c] ;  /* 0x0000cb00000c7a02 */ /* 0x000fe80000000f00 */
[----:B------:R-:W-:Y:S11]  /*17290*/  ISETP.NE.AND P0, PT, R12, 0x1, PT ;  /* 0x000000010c00780c */ /* 0x000ff60003f05270 */
[----:B------:R-:W-:Y:S02]  /*172a0*/  @!UPT UIADD3 URZ, URZ, URZ, URZ ;  /* 0x0000003f3f3ff290 */ /* 0x000fe4000fffe03f */
[----:B------:R-:W-:Y:S05]  /*172b0*/  @P0 IMAD.HI.U32 R12, R4, c[0x0][0x330], RZ ;  /* 0x0000cc00040c0a27 */ /* 0x000fea00078e00ff */
[----:B------:R-:W-:Y:S02]  /*172c0*/  @P0 SHF.R.U32.HI R4, RZ, c[0x0][0x334], R12 ;  /* 0x0000cd00ff040a19 */ /* 0x000fe4000001160c */
.L_x_1240:
[----:B------:R-:W-:Y:S05]  /*172d0*/  BSYNC B0 ;  /* 0x0000000000007941 */ /* 0x000fea0003800000 */
.L_x_1238:
[----:B------:R-:W-:Y:S05]  /*172e0*/  IMAD R4, R4, c[0x0][0x32c], R11 ;  /* 0x0000cb0004047a24 */ /* 0x000fea00078e020b */
[----:B------:R-:W-:Y:S02]  /*172f0*/  IADD3 R12, R4, c[0x0][0x32c], RZ ;  /* 0x0000cb00040c7a10 */ /* 0x000fe40007ffe0ff */
[----:B------:R-:W-:Y:S02]  /*17300*/  IMNMX R0, R0, R4, !PT ;  /* 0x0000000400007217 */ /* 0x000fe40007800200 */
[----:B------:R-:W-:Y:S02]  /*17310*/  IMNMX R3, R3, R12, PT ;  /* 0x0000000c03037217 */ /* 0x000fe40003800200 */
.L_x_1237:
[C---:B--23--:R-:W-:Y:S02]  /*17320*/  ISETP.GE.AND P0, PT, R2.reuse, 0x2, PT ;  /* 0x000000020200780c */ /* 0x04cfe40003f06270 */
[----:B------:R-:W-:Y:S02]  /*17330*/  ISETP.GE.AND P1, PT, R2, 0x9, PT ;  /* 0x000000090200780c */ /* 0x000fe40003f26270 */
        /* <DEDUP_REMOVED lines=8> */
[C---:B------:R-:W-:Y:S02]  /*173c0*/  ISETP.LT.OR P0, PT, R3.reuse, 0x2, P0 ;  /* 0x000000020300780c */ /* 0x040fe40000701670 */
[----:B------:R-:W-:Y:S02]  /*173d0*/  @P1 LOP3.LUT R236, R236, 0x10, RZ, 0xfc, !PT ;  /* 0x00000010ecec1812 */ /* 0x000fe400078efcff */
[----:B------:R-:W-:Y:S02]  /*173e0*/  FSEL R21, R208, -INF , !P0 ;  /* 0xff800000d0157808 */ /* 0x000fe40004000000 */
[----:B------:R-:W-:Y:S02]  /*173f0*/  ISETP.GT.AND P0, PT, R0, 0x8, !P1 ;  /* 0x000000080000780c */ /* 0x000fe40004f04270 */
[----:B------:R-:W-:Y:S02]  /*17400*/  ISETP.GE.AND P1, PT, R2, 0xa, PT ;  /* 0x0000000a0200780c */ /* 0x000fe40003f26270 */
[C---:B------:R-:W-:Y:S02]  /*17410*/  ISETP.LT.OR P0, PT, R3.reuse, 0x9, P0 ;  /* 0x000000090300780c */ /* 0x040fe40000701670 */
[----:B------:R-:W-:Y:S02]  /*17420*/  LOP3.LUT R236, R236, 0xfffffffd, RZ, 0xc0, !PT ;  /* 0xfffffffdecec7812 */ /* 0x000fe400078ec0ff */
[----:B------:R-:W-:Y:S02]  /*17430*/  FSEL R24, R140, -INF , !P0 ;  /* 0xff8000008c187808 */ /* 0x000fe40004000000 */
[----:B------:R-:W-:Y:S02]  /*17440*/  ISETP.GT.AND P0, PT, R0, 0x9, !P1 ;  /* 0x000000090000780c */ /* 0x000fe40004f04270 */
[----:B------:R-:W-:Y:S02]  /*17450*/  ISETP.GE.AND P2, PT, R2, 0x22, PT ;  /* 0x000000220200780c */ /* 0x000fe40003f46270 */
[C---:B------:R-:W-:Y:S02]  /*17460*/  ISETP.LT.OR P0, PT, R3.reuse, 0xa, P0 ;  /* 0x0000000a0300780c */ /* 0x040fe40000701670 */
[----:B------:R-:W-:Y:S02]  /*17470*/  @P1 LOP3.LUT R236, R236, 0x2, RZ, 0xfc, !PT ;  /* 0x00000002ecec1812 */ /* 0x000fe400078efcff */
[----:B------:R-:W-:Y:S02]  /*17480*/  ISETP.GE.AND P1, PT, R2, 0x11, PT ;  /* 0x000000110200780c */ /* 0x000fe40003f26270 */
[----:B------:R-:W-:Y:S02]  /*17490*/  FSEL R23, R136, -INF , !P0 ;  /* 0xff80000088177808 */ /* 0x000fe40004000000 */
[----:B------:R-:W-:Y:S02]  /*174a0*/  ISETP.GT.AND P0, PT, R0, 0x10, !P1 ;  /* 0x000000100000780c */ /* 0x000fe40004f04270 */
[----:B------:R-:W-:Y:S02]  /*174b0*/  LOP3.LUT R236, R236, 0xfffffffe, RZ, 0xc0, !PT ;  /* 0xfffffffeecec7812 */ /* 0x000fe400078ec0ff */
[C---:B------:R-:W-:Y:S04]  /*174c0*/  ISETP.LT.OR P0, PT, R3.reuse, 0x11, P0 ;  /* 0x000000110300780c */ /* 0x040fe80000701670 */
[----:B----4-:R-:W-:Y:S02]  /*174d0*/  FSEL R34, R20, -INF , !P0 ;  /* 0xff80000014227808 */ /* 0x010fe40004000000 */
[----:B------:R-:W-:Y:S02]  /*174e0*/  ISETP.GT.AND P0, PT, R0, 0x11, !P6 ;  /* 0x000000110000780c */ /* 0x000fe40007704270 */
[----:B------:R-:W-:Y:S02]  /*174f0*/  @P1 LOP3.LUT R236, R236, 0x1, RZ, 0xfc, !PT ;  /* 0x00000001ecec1812 */ /* 0x000fe400078efcff */
[C---:B------:R-:W-:Y:S02]  /*17500*/  ISETP.LT.OR P0, PT, R3.reuse, 0x12, P0 ;  /* 0x000000120300780c */ /* 0x040fe40000701670 */
        /* <DEDUP_REMOVED lines=9> */
[----:B------:R-:W-:Y:S02]  /*175a0*/  LOP3.LUT R236, R236, 0xffffffdf, RZ, 0xc0, !PT ;  /* 0xffffffdfecec7812 */ /* 0x000fe400078ec0ff */
[----:B------:R-:W-:Y:S02]  /*175b0*/  FSEL R31, R31, -INF , !P0 ;  /* 0xff8000001f1f7808 */ /* 0x000fe40004000000 */
[----:B------:R-:W-:Y:S04]  /*175c0*/  ISETP.GT.AND P0, PT, R0, 0x20, !P3 ;  /* 0x000000200000780c */ /* 0x000fe80005f04270 */
[C---:B------:R-:W-:Y:S04]  /*175d0*/  ISETP.LT.OR P0, PT, R3.reuse, 0x21, P0 ;  /* 0x000000210300780c */ /* 0x040fe80000701670 */
[----:B------:R-:W-:Y:S02]  /*175e0*/  FSEL R30, R30, -INF , !P0 ;  /* 0xff8000001e1e7808 */ /* 0x000fe40004000000 */
[C---:B------:R-:W-:Y:S04]  /*175f0*/  ISETP.GT.AND P0, PT, R0.reuse, 0x21, !P2 ;  /* 0x000000210000780c */ /* 0x040fe80005704270 */
[----:B------:R-:W-:Y:S04]  /*17600*/  ISETP.LT.OR P0, PT, R3, 0x22, P0 ;  /* 0x000000220300780c */ /* 0x000fe80000701670 */
[----:B------:R-:W-:Y:S02]  /*17610*/  FSEL R29, R29, -INF , !P0 ;  /* 0xff8000001d1d7808 */ /* 0x000fe40004000000 */
[----:B------:R-:W-:Y:S02]  /*17620*/  ISETP.GT.AND P0, PT, R0, 0x28, !P1 ;  /* 0x000000280000780c */ /* 0x000fe40004f04270 */
[----:B------:R-:W-:Y:S02]  /*17630*/  ISETP.GE.AND P1, PT, R2, 0x1, PT ;  /* 0x000000010200780c */ /* 0x000fe40003f26270 */
[----:B------:R-:W-:Y:S04]  /*17640*/  ISETP.LT.OR P0, PT, R3, 0x29, P0 ;  /* 0x000000290300780c */ /* 0x000fe80000701670 */
[----:B------:R-:W-:Y:S02]  /*17650*/  FSEL R36, R15, -INF , !P0 ;  /* 0xff8000000f247808 */ /* 0x000fe40004000000 */
[----:B------:R-:W-:Y:S04]  /*17660*/  ISETP.GT.AND P0, PT, R0, RZ, !P1 ;  /* 0x000000ff0000720c */ /* 0x000fe80004f04270 */
[C---:B------:R-:W-:Y:S04]  /*17670*/  ISETP.LT.OR P0, PT, R3.reuse, 0x1, P0 ;  /* 0x000000010300780c */ /* 0x040fe80000701670 */
[----:B------:R-:W-:Y:S02]  /*17680*/  FSEL R15, R210, -INF , !P0 ;  /* 0xff800000d20f7808 */ /* 0x000fe40004000000 */
[----:B------:R-:W-:Y:S11]  /*17690*/  ISETP.GE.AND P0, PT, R2, 0x2a, PT ;  /* 0x0000002a0200780c */ /* 0x000ff60003f06270 */
[----:B------:R-:W-:Y:S02]  /*176a0*/  @!UPT UIADD3 URZ, URZ, URZ, URZ ;  /* 0x0000003f3f3ff290 */ /* 0x000fe4000fffe03f */
[----:B------:R-:W-:Y:S02]  /*176b0*/  @P0 LOP3.LUT R236, R236, 0x20, RZ, 0xfc, !PT ;  /* 0x00000020ecec0812 */ /* 0x000fe400078efcff */
[----:B------:R-:W-:Y:S04]  /*176c0*/  ISETP.GT.AND P0, PT, R0, 0x29, !P0 ;  /* 0x000000290000780c */ /* 0x000fe80004704270 */
[----:B------:R-:W-:Y:S02]  /*176d0*/  ISETP.LT.OR P0, PT, R3, 0x2a, P0 ;  /* 0x0000002a0300780c */ /* 0x000fe40000701670 */
[----:B------:R-:W2:Y:S02]  /*176e0*/  SHFL.IDX PT, R3, R8, 0x1, 0x1c1f ;  /* 0x003c1f0008037f89 */ /* 0x000ea400000e0000 */
[----:B------:R-:W-:Y:S02]  /*176f0*/  FSEL R35, R14, -INF , !P0 ;  /* 0xff8000000e237808 */ /* 0x000fe40004000000 */
[----:B------:R-:W-:Y:S01]  /*17700*/  ISETP.GE.AND P0, PT, R41, 0x1, PT ;  /* 0x000000012900780c */ /* 0x000fe20003f06270 */
[--C-:B--2---:R-:W-:Y:S02]  /*17710*/  IMAD.IADD R2, R9, 0x1, R3.reuse ;  /* 0x0000000109027824 */ /* 0x104fe400078e0203 */
        /* <DEDUP_REMOVED lines=15> */
.L_x_1243:
[----:B------:R-:W-:Y:S04]  /*17810*/  MOV R4, c[0x0][0x32c] ;  /* 0x0000cb0000047a02 */ /* 0x000fe80000000f00 */
[----:B------:R-:W-:Y:S11]  /*17820*/  ISETP.NE.AND P0, PT, R4, 0x1, PT ;  /* 0x000000010400780c */ /* 0x000ff60003f05270 */
[----:B------:R-:W-:Y:S02]  /*17830*/  @!UPT UIADD3 URZ, URZ, URZ, URZ ;  /* 0x0000003f3f3ff290 */ /* 0x000fe4000fffe03f */
[----:B------:R-:W-:Y:S05]  /*17840*/  @P0 IMAD.HI.U32 R4, R3, c[0x0][0x330], RZ ;  /* 0x0000cc0003040a27 */ /* 0x000fea00078e00ff */
[----:B------:R-:W-:Y:S02]  /*17850*/  @P0 SHF.R.U32.HI R3, RZ, c[0x0][0x334], R4 ;  /* 0x0000cd00ff030a19 */ /* 0x000fe40000011604 */
.L_x_1244:
[----:B------:R-:W-:Y:S05]  /*17860*/  BSYNC B0 ;  /* 0x0000000000007941 */ /* 0x000fea0003800000 */
.L_x_1242:
[----:B------:R-:W-:Y:S05]  /*17870*/  IMAD R3, R3, c[0x0][0x32c], R11 ;  /* 0x0000cb0003037a24 */ /* 0x000fea00078e020b */
[----:B------:R-:W-:Y:S02]  /*17880*/  IADD3 R4, R3, c[0x0][0x32c], RZ ;  /* 0x0000cb0003047a10 */ /* 0x000fe40007ffe0ff */
[----:B------:R-:W-:Y:S02]  /*17890*/  IMNMX R0, R0, R3, !PT ;  /* 0x0000000300007217 */ /* 0x000fe40007800200 */
[----:B------:R-:W-:Y:S02]  /*178a0*/  IMNMX R2, R2, R4, PT ;  /* 0x0000000402027217 */ /* 0x000fe40003800200 */
.L_x_1241:
[----:B------:R-:W-:Y:S01]  /*178b0*/  LOP3.LUT P0, RZ, R236, 0x4, RZ, 0xc0, !PT ;  /* 0x00000004ecff7812 */ /* 0x000fe2000780c0ff */
[----:B------:R-:W2:Y:S03]  /*178c0*/  SHFL.IDX PT, R3, R8, 0x2, 0x1c1f ;  /* 0x005c1f0008037f89 */ /* 0x000ea600000e0000 */
[----:B------:R-:W-:Y:S04]  /*178d0*/  ISETP.GT.AND P0, PT, R0, 0x1, !P0 ;  /* 0x000000010000780c */ /* 0x000fe80004704270 */
[----:B------:R-:W-:Y:S04]  /*178e0*/  ISETP.LT.OR P0, PT, R2, 0x2, P0 ;  /* 0x000000020200780c */ /* 0x000fe80000701670 */
[----:B------:R-:W-:Y:S02]  /*178f0*/  FSEL R18, R212, -INF , !P0 ;  /* 0xff800000d4127808 */ /* 0x000fe40004000000 */
[----:B------:R-:W-:Y:S04]  /*17900*/  LOP3.LUT P0, RZ, R236, 0x10, RZ, 0xc0, !PT ;  /* 0x00000010ecff7812 */ /* 0x000fe8000780c0ff */
        /* <DEDUP_REMOVED lines=26> */
[----:B------:R-:W-:Y:S04]  /*17ab0*/  LOP3.LUT P0, RZ, R236, 0x8, RZ, 0xc0, !PT ;  /* 0x00000008ecff7812 */ /* 0x000fe8000780c0ff */
[----:B------:R-:W-:Y:S04]  /*17ac0*/  ISETP.GT.AND P0, PT, R0, 0x28, !P0 ;  /* 0x000000280000780c */ /* 0x000fe80004704270 */
[----:B------:R-:W-:Y:S04]  /*17ad0*/  ISETP.LT.OR P0, PT, R2, 0x29, P0 ;  /* 0x000000290200780c */ /* 0x000fe80000701670 */
[----:B------:R-:W-:Y:S02]  /*17ae0*/  FSEL R240, R16, -INF , !P0 ;  /* 0xff80000010f07808 */ /* 0x000fe40004000000 */
[----:B------:R-:W-:Y:S04]  /*17af0*/  ISETP.GT.AND P0, PT, R0, RZ, !P1 ;  /* 0x000000ff0000720c */ /* 0x000fe80004f04270 */
[----:B------:R-:W-:Y:S04]  /*17b00*/  ISETP.LT.OR P0, PT, R2, 0x1, P0 ;  /* 0x000000010200780c */ /* 0x000fe80000701670 */
[----:B------:R-:W-:Y:S02]  /*17b10*/  FSEL R14, R214, -INF , !P0 ;  /* 0xff800000d60e7808 */ /* 0x000fe40004000000 */
[----:B------:R-:W-:Y:S04]  /*17b20*/  LOP3.LUT P0, RZ, R236, 0x20, RZ, 0xc0, !PT ;  /* 0x00000020ecff7812 */ /* 0x000fe8000780c0ff */
[----:B------:R-:W-:Y:S01]  /*17b30*/  ISETP.GT.AND P0, PT, R0, 0x29, !P0 ;  /* 0x000000290000780c */ /* 0x000fe20004704270 */
[--C-:B--2---:R-:W-:Y:S03]  /*17b40*/  IMAD.IADD R0, R10, 0x1, R3.reuse ;  /* 0x000000010a007824 */ /* 0x104fe600078e0203 */
[----:B------:R-:W-:Y:S01]  /*17b50*/  ISETP.LT.OR P0, PT, R2, 0x2a, P0 ;  /* 0x0000002a0200780c */ /* 0x000fe20000701670 */
[----:B------:R-:W-:Y:S03]  /*17b60*/  IMAD.IADD R2, R9, 0x1, R3 ;  /* 0x0000000109027824 */ /* 0x000fe600078e0203 */
[----:B-1----:R-:W-:Y:S02]  /*17b70*/  FSEL R212, R13, -INF , !P0 ;  /* 0xff8000000dd47808 */ /* 0x002fe40004000000 */
        /* <DEDUP_REMOVED lines=16> */
.L_x_1247:
[----:B------:R-:W-:Y:S04]  /*17c80*/  MOV R4, c[0x0][0x32c] ;  /* 0x0000cb0000047a02 */ /* 0x000fe80000000f00 */
[----:B------:R-:W-:Y:S11]  /*17c90*/  ISETP.NE.AND P0, PT, R4, 0x1, PT ;  /* 0x000000010400780c */ /* 0x000ff60003f05270 */
[----:B------:R-:W-:Y:S02]  /*17ca0*/  @!UPT UIADD3 URZ, URZ, URZ, URZ ;  /* 0x0000003f3f3ff290 */ /* 0x000fe4000fffe03f */
[----:B------:R-:W-:Y:S05]  /*17cb0*/  @P0 IMAD.HI.U32 R4, R3, c[0x0][0x330], RZ ;  /* 0x0000cc0003040a27 */ /* 0x000fea00078e00ff */
[----:B------:R-:W-:Y:S02]  /*17cc0*/  @P0 SHF.R.U32.HI R3, RZ, c[0x0][0x334], R4 ;  /* 0x0000cd00ff030a19 */ /* 0x000fe40000011604 */
.L_x_1248:
[----:B------:R-:W-:Y:S05]  /*17cd0*/  BSYNC B0 ;  /* 0x0000000000007941 */ /* 0x000fea0003800000 */
.L_x_1246:
[----:B------:R-:W-:Y:S05]  /*17ce0*/  IMAD R3, R3, c[0x0][0x32c], R11 ;  /* 0x0000cb0003037a24 */ /* 0x000fea00078e020b */
[----:B------:R-:W-:Y:S02]  /*17cf0*/  IADD3 R4, R3, c[0x0][0x32c], RZ ;  /* 0x0000cb0003047a10 */ /* 0x000fe40007ffe0ff */
[----:B------:R-:W-:Y:S02]  /*17d00*/  IMNMX R0, R0, R3, !PT ;  /* 0x0000000300007217 */ /* 0x000fe40007800200 */
[----:B------:R-:W-:Y:S02]  /*17d10*/  IMNMX R2, R2, R4, PT ;  /* 0x0000000402027217 */ /* 0x000fe40003800200 */
.L_x_1245:
[----:B------:R-:W-:Y:S01]  /*17d20*/  LOP3.LUT P0, RZ, R236, 0x4, RZ, 0xc0, !PT ;  /* 0x00000004ecff7812 */ /* 0x000fe2000780c0ff */
[----:B------:R-:W1:Y:S03]  /*17d30*/  SHFL.IDX PT, R3, R8, 0x3, 0x1c1f ;  /* 0x007c1f0008037f89 */ /* 0x000e6600000e0000 */
        /* <DEDUP_REMOVED lines=59> */
.L_x_1251:
[----:B------:R-:W-:Y:S04]  /*180f0*/  MOV R4, c[0x0][0x32c] ;  /* 0x0000cb0000047a02 */ /* 0x000fe80000000f00 */
[----:B------:R-:W-:Y:S11]  /*18100*/  ISETP.NE.AND P0, PT, R4, 0x1, PT ;  /* 0x000000010400780c */ /* 0x000ff60003f05270 */
[----:B------:R-:W-:Y:S02]  /*18110*/  @!UPT UIADD3 URZ, URZ, URZ, URZ ;  /* 0x0000003f3f3ff290 */ /* 0x000fe4000fffe03f */
[----:B------:R-:W-:Y:S05]  /*18120*/  @P0 IMAD.HI.U32 R4, R3, c[0x0][0x330], RZ ;  /* 0x0000cc0003040a27 */ /* 0x000fea00078e00ff */
[----:B------:R-:W-:Y:S02]  /*18130*/  @P0 SHF.R.U32.HI R3, RZ, c[0x0][0x334], R4 ;  /* 0x0000cd00ff030a19 */ /* 0x000fe40000011604 */
.L_x_1252:
[----:B------:R-:W-:Y:S05]  /*18140*/  BSYNC B0 ;  /* 0x0000000000007941 */ /* 0x000fea0003800000 */
.L_x_1250:
[----:B------:R-:W-:Y:S05]  /*18150*/  IMAD R11, R3, c[0x0][0x32c], R11 ;  /* 0x0000cb00030b7a24 */ /* 0x000fea00078e020b */
[----:B------:R-:W-:Y:S02]  /*18160*/  IADD3 R3, R11, c[0x0][0x32c], RZ ;  /* 0x0000cb000b037a10 */ /* 0x000fe40007ffe0ff */
[----:B------:R-:W-:Y:S02]  /*18170*/  IMNMX R0, R0, R11, !PT ;  /* 0x0000000b00007217 */ /* 0x000fe40007800200 */
[----:B------:R-:W-:Y:S02]  /*18180*/  IMNMX R2, R2, R3, PT ;  /* 0x0000000302027217 */ /* 0x000fe40003800200 */
.L_x_1249:
        /* <DEDUP_REMOVED lines=23> */
[----:B------:R-:W-:Y:S02]  /*18300*/  LOP3.LUT P0, RZ, R236, 0x4, RZ, 0xc0, !PT ;  /* 0x00000004ecff7812 */ /* 0x000fe4000780c0ff */
[----:B------:R-:W-:Y:S01]  /*18310*/  FMNMX.FTZ R3, R242, R3, !PT ;  /* 0x00000003f2037209 */ /* 0x000fe20007810000 */
[----:B------:R-:W1:Y:S01]  /*18320*/  SHFL.BFLY PT, R10, R140, 0x2, 0x1f ;  /* 0x0c401f008c0a7f89 */ /* 0x000e6200000e0000 */
        /* <DEDUP_REMOVED lines=12> */
[----:B-1----:R-:W-:Y:S02]  /*183f0*/  FMNMX.FTZ R140, R140, R10, !PT ;  /* 0x0000000a8c8c7209 */ /* 0x002fe40007810000 */
[----:B------:R-:W1:Y:S01]  /*18400*/  SHFL.BFLY PT, R10, R3, 0x2, 0x1f ;  /* 0x0c401f00030a7f89 */ /* 0x000e6200000e0000 */
[----:B------:R-:W-:Y:S02]  /*18410*/  LOP3.LUT P0, RZ, R236, 0x2, RZ, 0xc0, !PT ;  /* 0x00000002ecff7812 */ /* 0x000fe4000780c0ff */
[----:B------:R-:W-:Y:S02]  /*18420*/  FMNMX.FTZ R4, R17, R4, !PT ;  /* 0x0000000411047209 */ /* 0x000fe40007810000 */
[----:B------:R-:W-:Y:S02]  /*18430*/  ISETP.GT.AND P0, PT, R0, 0x9, !P0 ;  /* 0x000000090000780c */ /* 0x000fe40004704270 */
[----:B------:R-:W-:Y:S01]  /*18440*/  FMNMX.FTZ R4, R16, R4, !PT ;  /* 0x0000000410047209 */ /* 0x000fe20007810000 */
[----:B------:R-:W-:Y:S01]  /*18450*/  SHFL.BFLY PT, R12, R140, 0x1, 0x1f ;  /* 0x0c201f008c0c7f89 */ /* 0x000fe200000e0000 */
        /* <DEDUP_REMOVED lines=8> */
[----:B-1----:R-:W-:Y:S02]  /*184e0*/  FMNMX.FTZ R3, R3, R10, !PT ;  /* 0x0000000a03037209 */ /* 0x002fe40007810000 */
[----:B------:R-:W-:Y:S02]  /*184f0*/  ISETP.GT.AND P0, PT, R0, 0x11, !P6 ;  /* 0x000000110000780c */ /* 0x000fe40007704270 */
[----:B------:R-:W-:Y:S01]  /*18500*/  FMNMX.FTZ R10, R8, R138, !PT ;  /* 0x0000008a080a7209 */ /* 0x000fe20007810000 */
[----:B------:R-:W1:Y:S01]  /*18510*/  SHFL.BFLY PT, R142, R3, 0x1, 0x1f ;  /* 0x0c201f00038e7f89 */ /* 0x000e6200000e0000 */
[----:B------:R-:W-:Y:S02]  /*18520*/  ISETP.LT.OR P0, PT, R2, 0x12, P0 ;  /* 0x000000120200780c */ /* 0x000fe40000701670 */
[----:B------:R-:W-:Y:S02]  /*18530*/  FMNMX.FTZ R10, R9, R10, !PT ;  /* 0x0000000a090a7209 */ /* 0x000fe40007810000 */
        /* <DEDUP_REMOVED lines=8> */
[----:B------:R-:W-:Y:S02]  /*185c0*/  ISETP.LT.OR P0, PT, R2, 0x1a, P0 ;  /* 0x0000001a0200780c */ /* 0x000fe40000701670 */
[----:B------:R-:W-:Y:S02]  /*185d0*/  FMNMX.FTZ R4, R202, R4, !PT ;  /* 0x00000004ca047209 */ /* 0x000fe40007810000 */
[----:B------:R-:W-:Y:S02]  /*185e0*/  FSEL R197, R197, -INF , !P0 ;  /* 0xff800000c5c57808 */ /* 0x000fe40004000000 */
[----:B------:R-:W-:Y:S02]  /*185f0*/  ISETP.GT.AND P0, PT, R0, 0x20, !P3 ;  /* 0x000000200000780c */ /* 0x000fe40005f04270 */
[----:B-1----:R-:W-:Y:S02]  /*18600*/  FMNMX.FTZ R142, R3, R142, !PT ;  /* 0x0000008e038e7209 */ /* 0x002fe40007810000 */
[----:B------:R-:W-:Y:S02]  /*18610*/  ISETP.LT.OR P0, PT, R2, 0x21, P0 ;  /* 0x000000210200780c */ /* 0x000fe40000701670 */
[----:B------:R-:W-:Y:S01]  /*18620*/  FMNMX.FTZ R3, R28, R10, !PT ;  /* 0x0000000a1c037209 */ /* 0x000fe20007810000 */
[----:B------:R-:W-:Y:S01]  /*18630*/  FMUL.FTZ R139, R142, c[0x0][0x2d0] ;  /* 0x0000b4008e8b7a20 */ /* 0x000fe20000410000 */
[----:B------:R-:W-:Y:S02]  /*18640*/  FSEL R243, R39, -INF , !P0 ;  /* 0xff80000027f37808 */ /* 0x000fe40004000000 */
        /* <DEDUP_REMOVED lines=11> */
[----:B------:R-:W-:Y:S02]  /*18700*/  FMNMX.FTZ R4, R208, R4, !PT ;  /* 0x00000004d0047209 */ /* 0x000fe40007810000 */
[----:B------:R-:W-:Y:S02]  /*18710*/  ISETP.GT.AND P0, PT, R0, 0x29, !P6 ;  /* 0x000000290000780c */ /* 0x000fe40007704270 */
[----:B------:R-:W-:Y:S02]  /*18720*/  FMNMX.FTZ R0, R243, R3, !PT ;  /* 0x00000003f3007209 */ /* 0x000fe40007810000 */
[----:B------:R-:W-:Y:S02]  /*18730*/  FMNMX.FTZ R4, R211, R4, !PT ;  /* 0x00000004d3047209 */ /* 0x000fe40007810000 */
[----:B------:R-:W-:Y:S02]  /*18740*/  FMNMX.FTZ R0, R238, R0, !PT ;  /* 0x00000000ee007209 */ /* 0x000fe40007810000 */
[----:B------:R-:W-:Y:S02]  /*18750*/  ISETP.LT.OR P0, PT, R2, 0x2a, P0 ;  /* 0x0000002a0200780c */ /* 0x000fe40000701670 */
[----:B------:R-:W-:Y:S02]  /*18760*/  FMNMX.FTZ R4, R210, R4, !PT ;  /* 0x00000004d2047209 */ /* 0x000fe40007810000 */
[----:B------:R-:W-:Y:S02]  /*18770*/  FSEL R136, R51, -INF , !P0 ;  /* 0xff80000033887808 */ /* 0x000fe40004000000 */
[----:B------:R-:W-:Y:S02]  /*18780*/  FMNMX.FTZ R0, R237, R0, !PT ;  /* 0x00000000ed007209 */ /* 0x000fe40007810000 */
[----:B------:R-:W-:Y:S02]  /*18790*/  FMNMX.FTZ R4, R209, R4, !PT ;  /* 0x00000004d1047209 */ /* 0x000fe40007810000 */
[----:B------:R-:W-:Y:S02]  /*187a0*/  FMNMX.FTZ R0, R136, R0, !PT ;  /* 0x0000000088007209 */ /* 0x000fe40007810000 */
[----:B------:R-:W-:Y:S01]  /*187b0*/  FMNMX.FTZ R140, R140, R12, !PT ;  /* 0x0000000c8c8c7209 */ /* 0x000fe20007810000 */
[----:B------:R-:W1:Y:S01]  /*187c0*/  SHFL.BFLY PT, R25, R4, 0x2, 0x1f ;  /* 0x0c401f0004197f89 */ /* 0x000e6200000e0000 */
[----:B------:R-:W-:Y:S02]  /*187d0*/  FSETP.NEU.FTZ.AND P1, PT, R142, -INF , PT ;  /* 0xff8000008e00780b */ /* 0x000fe40003f3d000 */
[C---:B------:R-:W-:Y:S01]  /*187e0*/  FSETP.NEU.FTZ.AND P2, PT, R140.reuse, -INF , PT ;  /* 0xff8000008c00780b */ /* 0x040fe20003f5d000 */
[----:B------:R-:W-:Y:S01]  /*187f0*/  FMUL.FTZ R12, R140, c[0x0][0x2d0] ;  /* 0x0000b4008c0c7a20 */ /* 0x000fe20000410000 */
[----:B------:R-:W-:Y:S03]  /*18800*/  FSEL R139, R139, RZ, P1 ;  /* 0x000000ff8b8b7208 */ /* 0x000fe60000800000 */
[----:B------:R-:W2:Y:S01]  /*18810*/  SHFL.BFLY PT, R2, R0, 0x2, 0x1f ;  /* 0x0c401f0000027f89 */ /* 0x000ea200000e0000 */
[----:B------:R-:W-:Y:S01]  /*18820*/  FSEL R12, R12, RZ, P2 ;  /* 0x000000ff0c0c7208 */ /* 0x000fe20001000000 */
[--C-:B------:R-:W-:Y:S02]  /*18830*/  FFMA.FTZ R14, R14, c[0x0][0x2d0], -R139.reuse ;  /* 0x0000b4000e0e7a23 */ /* 0x100fe4000001088b */
[--C-:B------:R-:W-:Y:S02]  /*18840*/  FFMA.FTZ R18, R18, c[0x0][0x2d0], -R139.reuse ;  /* 0x0000b40012127a23 */ /* 0x100fe4000001088b */
[--C-:B------:R-:W-:Y:S01]  /*18850*/  FFMA.FTZ R24, R24, c[0x0][0x2d0], -R12.reuse ;  /* 0x0000b40018187a23 */ /* 0x100fe2000001080c */
[----:B------:R-:W-:Y:S01]  /*18860*/  MUFU.EX2 R53, R14 ;  /* 0x0000000e00357308 */ /* 0x000fe20000000800 */
[--C-:B------:R-:W-:Y:S02]  /*18870*/  FFMA.FTZ R15, R15, c[0x0][0x2d0], -R12.reuse ;  /* 0x0000b4000f0f7a23 */ /* 0x100fe4000001080c */
[--C-:B------:R-:W-:Y:S02]  /*18880*/  FFMA.FTZ R21, R21, c[0x0][0x2d0], -R12.reuse ;  /* 0x0000b40015157a23 */ /* 0x100fe4000001080c */
[--C-:B------:R-:W-:Y:S02]  /*18890*/  FFMA.FTZ R23, R23, c[0x0][0x2d0], -R12.reuse ;  /* 0x0000b40017177a23 */ /* 0x100fe4000001080c */
[--C-:B------:R-:W-:Y:S01]  /*188a0*/  FFMA.FTZ R20, R20, c[0x0][0x2d0], -R139.reuse ;  /* 0x0000b40014147a23 */ /* 0x100fe2000001088b */
[----:B-1----:R-:W-:Y:S02]  /*188b0*/  FMNMX.FTZ R4, R4, R25, !PT ;  /* 0x0000001904047209 */ /* 0x002fe40007810000 */
[----:B------:R1:W-:Y:S01]  /*188c0*/  MUFU.EX2 R45, R24 ;  /* 0x00000018002d7308 */ /* 0x0003e20000000800 */
[----:B------:R-:W-:Y:S02]  /*188d0*/  FFMA.FTZ R22, R22, c[0x0][0x2d0], -R139 ;  /* 0x0000b40016167a23 */ /* 0x000fe4000001088b */
[--C-:B------:R-:W-:Y:S01]  /*188e0*/  FFMA.FTZ R213, R32, c[0x0][0x2d0], -R12.reuse ;  /* 0x0000b40020d57a23 */ /* 0x100fe2000001080c */
[----:B------:R-:W3:Y:S01]  /*188f0*/  SHFL.BFLY PT, R141, R4, 0x1, 0x1f ;  /* 0x0c201f00048d7f89 */ /* 0x000ee200000e0000 */
[--C-:B------:R-:W-:Y:S01]  /*18900*/  FFMA.FTZ R214, R31, c[0x0][0x2d0], -R12.reuse ;  /* 0x0000b4001fd67a23 */ /* 0x100fe2000001080c */
[----:B--2---:R-:W-:Y:S01]  /*18910*/  FMNMX.FTZ R3, R0, R2, !PT ;  /* 0x0000000200037209 */ /* 0x004fe20007810000 */
[--C-:B------:R-:W-:Y:S01]  /*18920*/  FFMA.FTZ R247, R30, c[0x0][0x2d0], -R12.reuse ;  /* 0x0000b4001ef77a23 */ /* 0x100fe2000001080c */
[----:B------:R-:W-:Y:S02]  /*18930*/  FSEL R0, R140, RZ, P2 ;  /* 0x000000ff8c007208 */ /* 0x000fe40001000000 */
[----:B------:R-:W-:Y:S01]  /*18940*/  MUFU.EX2 R40, R15 ;  /* 0x0000000f00287308 */ /* 0x000fe20000000800 */
[----:B------:R-:W-:Y:S01]  /*18950*/  FSEL R2, R142, RZ, P1 ;  /* 0x000000ff8e027208 */ /* 0x000fe20000800000 */
[----:B------:R-:W-:Y:S02]  /*18960*/  FFMA.FTZ R246, R29, c[0x0][0x2d0], -R12 ;  /* 0x0000b4001df67a23 */ /* 0x000fe4000001080c */
[----:B------:R-:W-:Y:S02]  /*18970*/  FADD.FTZ R0, -R0, R6 ;  /* 0x0000000600007221 */ /* 0x000fe40000010100 */
[----:B------:R-:W-:Y:S02]  /*18980*/  FADD.FTZ R2, -R2, R7 ;  /* 0x0000000702027221 */ /* 0x000fe40000010100 */
[----:B------:R-:W-:Y:S02]  /*18990*/  FMUL.FTZ R0, R0, c[0x0][0x2d0] ;  /* 0x0000b40000007a20 */ /* 0x000fe40000410000 */
[----:B------:R-:W-:Y:S01]  /*189a0*/  FMUL.FTZ R2, R2, c[0x0][0x2d0] ;  /* 0x0000b40002027a20 */ /* 0x000fe20000410000 */
[----:B------:R-:W2:Y:S01]  /*189b0*/  MUFU.EX2 R49, R21 ;  /* 0x0000001500317308 */ /* 0x000ea20000000800 */
[--C-:B------:R-:W-:Y:S01]  /*189c0*/  FFMA.FTZ R245, R36, c[0x0][0x2d0], -R12.reuse ;  /* 0x0000b40024f57a23 */ /* 0x100fe2000001080c */
[----:B-1----:R-:W-:Y:S01]  /*189d0*/  LDSM.16.MT88.4 R24, [R217+0x2080] ;  /* 0x00208000d918783b */ /* 0x002fe20000004200 */
[--C-:B------:R-:W-:Y:S01]  /*189e0*/  FFMA.FTZ R244, R35, c[0x0][0x2d0], -R12.reuse ;  /* 0x0000b40023f47a23 */ /* 0x100fe2000001080c */
[----:B---3--:R-:W-:Y:S06]  /*189f0*/  FMNMX.FTZ R141, R4, R141, !PT ;  /* 0x0000008d048d7209 */ /* 0x008fec0007810000 */
[----:B------:R1:W3:Y:S01]  /*18a00*/  MUFU.EX2 R6, R0 ;  /* 0x0000000000067308 */ /* 0x0002e20000000800 */
[C---:B------:R-:W-:Y:S01]  /*18a10*/  FSETP.NEU.FTZ.AND P0, PT, R141.reuse, -INF , PT ;  /* 0xff8000008d00780b */ /* 0x040fe20003f1d000 */
[----:B------:R-:W4:Y:S01]  /*18a20*/  SHFL.BFLY PT, R4, R3, 0x1, 0x1f ;  /* 0x0c201f0003047f89 */ /* 0x000f2200000e0000 */
[----:B------:R-:W-:Y:S05]  /*18a30*/  FMUL.FTZ R143, R141, c[0x0][0x2d0] ;  /* 0x0000b4008d8f7a20 */ /* 0x000fea0000410000 */
[----:B------:R-:W-:Y:S02]  /*18a40*/  FSEL R143, R143, RZ, P0 ;  /* 0x000000ff8f8f7208 */ /* 0x000fe40000000000 */
[----:B------:R-:W5:Y:S03]  /*18a50*/  MUFU.EX2 R7, R2 ;  /* 0x0000000200077308 */ /* 0x000f660000000800 */
[--C-:B------:R-:W-:Y:S01]  /*18a60*/  FFMA.FTZ R16, R16, c[0x0][0x2d0], -R143.reuse ;  /* 0x0000b40010107a23 */ /* 0x100fe2000001088f */
[----:B--2---:R-:W-:Y:S01]  /*18a70*/  F2FP.BF16.PACK_AB R144, R49, R40 ;  /* 0x000000283190723e */ /* 0x004fe200000010ff */
[--C-:B------:R-:W-:Y:S02]  /*18a80*/  FFMA.FTZ R13, R13, c[0x0][0x2d0], -R143.reuse ;  /* 0x0000b4000d0d7a23 */ /* 0x100fe4000001088f */
[--C-:B------:R-:W-:Y:S02]  /*18a90*/  FFMA.FTZ R17, R17, c[0x0][0x2d0], -R143.reuse ;  /* 0x0000b40011117a23 */ /* 0x100fe4000001088f */
[----:B------:R-:W-:Y:S01]  /*18aa0*/  FFMA.FTZ R19, R19, c[0x0][0x2d0], -R143 ;  /* 0x0000b40013137a23 */ /* 0x000fe2000001088f */
[----:B------:R2:W2:Y:S01]  /*18ab0*/  MUFU.EX2 R248, R22 ;  /* 0x0000001600f87308 */ /* 0x0004a20000000800 */
[----:B-1----:R-:W-:Y:S01]  /*18ac0*/  FSEL R0, R141, RZ, P0 ;  /* 0x000000ff8d007208 */ /* 0x002fe20000000000 */
[C---:B---3--:R-:W-:Y:S01]  /*18ad0*/  FMUL.FTZ R21, R6.reuse, R161 ;  /* 0x000000a106157220 */ /* 0x048fe20000410000 */
[----:B----4-:R-:W-:Y:S01]  /*18ae0*/  FMNMX.FTZ R3, R3, R4, !PT ;  /* 0x0000000403037209 */ /* 0x010fe20007810000 */
[----:B------:R-:W-:Y:S02]  /*18af0*/  FMUL.FTZ R36, R6, R176 ;  /* 0x000000b006247220 */ /* 0x000fe40000410000 */
[----:B------:R-:W-:Y:S01]  /*18b00*/  FADD.FTZ R0, -R0, R137 ;  /* 0x0000008900007221 */ /* 0x000fe20000010100 */
[C---:B------:R-:W-:Y:S01]  /*18b10*/  FSETP.NEU.FTZ.AND P0, PT, R3.reuse, -INF , PT ;  /* 0xff8000000300780b */ /* 0x040fe20003f1d000 */
[----:B------:R-:W-:Y:S02]  /*18b20*/  FMUL.FTZ R4, R3, c[0x0][0x2d0] ;  /* 0x0000b40003047a20 */ /* 0x000fe40000410000 */
[----:B------:R-:W1:Y:S01]  /*18b30*/  MUFU.EX2 R37, R23 ;  /* 0x0000001700257308 */ /* 0x000e620000000800 */
[----:B------:R-:W-:Y:S02]  /*18b40*/  FMUL.FTZ R0, R0, c[0x0][0x2d0] ;  /* 0x0000b40000007a20 */ /* 0x000fe40000410000 */
[C---:B-----5:R-:W-:Y:S01]  /*18b50*/  FMUL.FTZ R10, R7.reuse, R150 ;  /* 0x00000096070a7220 */ /* 0x060fe20000410000 */
[----:B------:R-:W-:Y:S01]  /*18b60*/  FSEL R4, R4, RZ, P0 ;  /* 0x000000ff04047208 */ /* 0x000fe20000000000 */
[----:B------:R-:W-:Y:S02]  /*18b70*/  FFMA.FTZ R137, R34, c[0x0][0x2d0], -R12 ;  /* 0x0000b40022897a23 */ /* 0x000fe4000001080c */
[----:B------:R-:W-:Y:S02]  /*18b80*/  FMUL.FTZ R39, R7, R179 ;  /* 0x000000b307277220 */ /* 0x000fe40000410000 */
[--C-:B------:R-:W-:Y:S01]  /*18b90*/  FFMA.FTZ R8, R8, c[0x0][0x2d0], -R4.reuse ;  /* 0x0000b40008087a23 */ /* 0x100fe20000010804 */
[----:B------:R3:W4:Y:S01]  /*18ba0*/  MUFU.EX2 R2, R0 ;  /* 0x0000000000027308 */ /* 0x0007220000000800 */
[--C-:B------:R-:W-:Y:S02]  /*18bb0*/  FFMA.FTZ R9, R9, c[0x0][0x2d0], -R4.reuse ;  /* 0x0000b40009097a23 */ /* 0x100fe40000010804 */
[C---:B--2---:R-:W-:Y:S01]  /*18bc0*/  FMUL.FTZ R22, R7.reuse, R162 ;  /* 0x000000a207167220 */ /* 0x044fe20000410000 */
[----:B------:R-:W-:Y:S01]  /*18bd0*/  MOV R162, R248 ;  /* 0x000000f800a27202 */ /* 0x000fe20000000f00 */
[C---:B------:R-:W-:Y:S02]  /*18be0*/  FMUL.FTZ R56, R6.reuse, R56 ;  /* 0x0000003806387220 */ /* 0x040fe40000410000 */
[C---:B------:R-:W-:Y:S02]  /*18bf0*/  FMUL.FTZ R57, R6.reuse, R57 ;  /* 0x0000003906397220 */ /* 0x040fe40000410000 */
[C---:B------:R-:W-:Y:S01]  /*18c00*/  FMUL.FTZ R58, R7.reuse, R58 ;  /* 0x0000003a073a7220 */ /* 0x040fe20000410000 */
[----:B------:R2:W-:Y:S01]  /*18c10*/  MUFU.EX2 R215, R8 ;  /* 0x0000000800d77308 */ /* 0x0005e20000000800 */
[----:B------:R-:W-:Y:S02]  /*18c20*/  FMUL.FTZ R59, R7, R59 ;  /* 0x0000003b073b7220 */ /* 0x000fe40000410000 */
[C---:B------:R-:W-:Y:S01]  /*18c30*/  FMUL.FTZ R68, R6.reuse, R68 ;  /* 0x0000004406447220 */ /* 0x040fe20000410000 */
[----:B-1----:R-:W-:Y:S01]  /*18c40*/  F2FP.BF16.PACK_AB R146, R37, R45 ;  /* 0x0000002d2592723e */ /* 0x002fe200000010ff */
[C---:B------:R-:W-:Y:S02]  /*18c50*/  FMUL.FTZ R23, R7.reuse, R163 ;  /* 0x000000a307177220 */ /* 0x040fe40000410000 */
[C---:B------:R-:W-:Y:S02]  /*18c60*/  FMUL.FTZ R69, R6.reuse, R69 ;  /* 0x0000004506457220 */ /* 0x040fe40000410000 */
[C---:B------:R-:W-:Y:S01]  /*18c70*/  FMUL.FTZ R70, R7.reuse, R70 ;  /* 0x0000004607467220 */ /* 0x040fe20000410000 */
[----:B------:R-:W1:Y:S01]  /*18c80*/  MUFU.EX2 R55, R9 ;  /* 0x0000000900377308 */ /* 0x000e620000000800 */
[----:B------:R-:W-:Y:S02]  /*18c90*/  FMUL.FTZ R71, R7, R71 ;  /* 0x0000004707477220 */ /* 0x000fe40000410000 */
[----:B------:R-:W-:Y:S02]  /*18ca0*/  FMUL.FTZ R72, R6, R72 ;  /* 0x0000004806487220 */ /* 0x000fe40000410000 */
[--C-:B---3--:R-:W-:Y:S02]  /*18cb0*/  FFMA.FTZ R0, R11, c[0x0][0x2d0], -R4.reuse ;  /* 0x0000b4000b007a23 */ /* 0x108fe40000010804 */
[----:B------:R-:W-:Y:S02]  /*18cc0*/  FMUL.FTZ R11, R7, R151 ;  /* 0x00000097070b7220 */ /* 0x000fe40000410000 */
[C---:B----4-:R-:W-:Y:S01]  /*18cd0*/  FMUL.FTZ R29, R2.reuse, R169 ;  /* 0x000000a9021d7220 */ /* 0x050fe20000410000 */
[----:B------:R3:W4:Y:S01]  /*18ce0*/  MUFU.EX2 R249, R0 ;  /* 0x0000000000f97308 */ /* 0x0007220000000800 */
[----:B------:R-:W-:Y:S01]  /*18cf0*/  FMUL.FTZ R32, R2, R172 ;  /* 0x000000ac02207220 */ /* 0x000fe20000410000 */
[----:B------:R-:W-:Y:S01]  /*18d00*/  MOV R172, R37 ;  /* 0x0000002500ac7202 */ /* 0x000fe20000000f00 */
[----:B------:R-:W-:Y:S01]  /*18d10*/  FMUL.FTZ R37, R6, R177 ;  /* 0x000000b106257220 */ /* 0x000fe20000410000 */
[----:B------:R-:W-:Y:S01]  /*18d20*/  MOV R169, R49 ;  /* 0x0000003100a97202 */ /* 0x000fe20000000f00 */
[----:B--2---:R-:W-:Y:S02]  /*18d30*/  FFMA.FTZ R8, R28, c[0x0][0x2d0], -R4 ;  /* 0x0000b4001c087a23 */ /* 0x004fe40000010804 */
[C---:B------:R-:W-:Y:S02]  /*18d40*/  FMUL.FTZ R28, R2.reuse, R168 ;  /* 0x000000a8021c7220 */ /* 0x040fe40000410000 */
[C---:B------:R-:W-:Y:S01]  /*18d50*/  FMUL.FTZ R49, R2.reuse, R189 ;  /* 0x000000bd02317220 */ /* 0x040fe20000410000 */
[----:B------:R-:W2:Y:S01]  /*18d60*/  MUFU.EX2 R239, R8 ;  /* 0x0000000800ef7308 */ /* 0x000ea20000000800 */
[C---:B------:R-:W-:Y:S02]  /*18d70*/  FMUL.FTZ R60, R2.reuse, R60 ;  /* 0x0000003c023c7220 */ /* 0x040fe40000410000 */
[----:B------:R-:W-:Y:S01]  /*18d80*/  FMUL.FTZ R61, R2, R61 ;  /* 0x0000003d023d7220 */ /* 0x000fe20000410000 */
[----:B-1----:R-:W-:Y:S01]  /*18d90*/  MOV R161, R55 ;  /* 0x0000003700a17202 */ /* 0x002fe20000000f00 */
[----:B------:R-:W-:Y:S01]  /*18da0*/  FMUL.FTZ R9, R6, R149 ;  /* 0x0000009506097220 */ /* 0x000fe20000410000 */
[----:B------:R-:W-:Y:S01]  /*18db0*/  F2FP.BF16.PACK_AB R149, R55, R215 ;  /* 0x000000d73795723e */ /* 0x000fe200000010ff */
[----:B------:R-:W-:Y:S02]  /*18dc0*/  FMUL.FTZ R55, R7, R195 ;  /* 0x000000c307377220 */ /* 0x000fe40000410000 */
[C---:B------:R-:W-:Y:S01]  /*18dd0*/  FMUL.FTZ R64, R2.reuse, R64 ;  /* 0x0000004002407220 */ /* 0x040fe20000410000 */
[----:B------:R-:W1:Y:S01]  /*18de0*/  MUFU.EX2 R48, R18 ;  /* 0x0000001200307308 */ /* 0x000e620000000800 */
[----:B------:R-:W-:Y:S02]  /*18df0*/  FMUL.FTZ R65, R2, R65 ;  /* 0x0000004102417220 */ /* 0x000fe40000410000 */
[----:B------:R-:W-:Y:S01]  /*18e00*/  FMUL.FTZ R73, R6, R73 ;  /* 0x0000004906497220 */ /* 0x000fe20000410000 */
[----:B---3--:R-:W-:Y:S01]  /*18e10*/  FSEL R0, R3, RZ, P0 ;  /* 0x000000ff03007208 */ /* 0x008fe20000000000 */
[C---:B------:R-:W-:Y:S01]  /*18e20*/  FMUL.FTZ R74, R7.reuse, R74 ;  /* 0x0000004a074a7220 */ /* 0x040fe20000410000 */
[----:B----4-:R-:W-:Y:S01]  /*18e30*/  MOV R163, R249 ;  /* 0x000000f900a37202 */ /* 0x010fe20000000f00 */
[----:B------:R-:W-:Y:S02]  /*18e40*/  FMUL.FTZ R75, R7, R75 ;  /* 0x0000004b074b7220 */ /* 0x000fe40000410000 */
[----:B------:R-:W-:Y:S01]  /*18e50*/  FADD.FTZ R0, -R0, R138 ;  /* 0x0000008a00007221 */ /* 0x000fe20000010100 */
[----:B------:R-:W3:Y:S01]  /*18e60*/  MUFU.EX2 R44, R20 ;  /* 0x00000014002c7308 */ /* 0x000ee20000000800 */
[----:B------:R-:W-:Y:S02]  /*18e70*/  FFMA.FTZ R138, R33, c[0x0][0x2d0], -R12 ;  /* 0x0000b400218a7a23 */ /* 0x000fe4000001080c */
[----:B------:R-:W-:Y:S01]  /*18e80*/  FMUL.FTZ R0, R0, c[0x0][0x2d0] ;  /* 0x0000b40000007a20 */ /* 0x000fe20000410000 */
[----:B--2---:R-:W-:Y:S01]  /*18e90*/  F2FP.BF16.PACK_AB R151, R239, R249 ;  /* 0x000000f9ef97723e */ /* 0x004fe200000010ff */
[----:B------:R-:W-:Y:S02]  /*18ea0*/  FMUL.FTZ R8, R6, R148 ;  /* 0x0000009406087220 */ /* 0x000fe40000410000 */
[C---:B------:R-:W-:Y:S02]  /*18eb0*/  FMUL.FTZ R12, R2.reuse, R152 ;  /* 0x00000098020c7220 */ /* 0x040fe40000410000 */
[C---:B------:R-:W-:Y:S01]  /*18ec0*/  FMUL.FTZ R33, R2.reuse, R173 ;  /* 0x000000ad02217220 */ /* 0x040fe20000410000 */
[----:B------:R2:W4:Y:S01]  /*18ed0*/  MUFU.EX2 R38, R16 ;  /* 0x0000001000267308 */ /* 0x0005220000000800 */
[C---:B------:R-:W-:Y:S02]  /*18ee0*/  FMUL.FTZ R76, R2.reuse, R76 ;  /* 0x0000004c024c7220 */ /* 0x040fe40000410000 */
[----:B------:R-:W-:Y:S01]  /*18ef0*/  FMUL.FTZ R77, R2, R77 ;  /* 0x0000004d024d7220 */ /* 0x000fe20000410000 */
[----:B-1----:R-:W-:Y:S01]  /*18f00*/  F2FP.BF16.PACK_AB R145, R48, R53 ;  /* 0x000000353091723e */ /* 0x002fe200000010ff */
[C---:B------:R-:W-:Y:S02]  /*18f10*/  FMUL.FTZ R80, R2.reuse, R80 ;  /* 0x0000005002507220 */ /* 0x040fe40000410000 */
[----:B------:R-:W-:Y:S02]  /*18f20*/  FMUL.FTZ R81, R2, R81 ;  /* 0x0000005102517220 */ /* 0x000fe40000410000 */
[C---:B------:R-:W-:Y:S01]  /*18f30*/  FMUL.FTZ R84, R6.reuse, R84 ;  /* 0x0000005406547220 */ /* 0x040fe20000410000 */
[----:B------:R1:W-:Y:S01]  /*18f40*/  MUFU.EX2 R52, R13 ;  /* 0x0000000d00347308 */ /* 0x0003e20000000800 */
[----:B------:R-:W-:Y:S02]  /*18f50*/  FMUL.FTZ R85, R6, R85 ;  /* 0x0000005506557220 */ /* 0x000fe40000410000 */
[C---:B------:R-:W-:Y:S01]  /*18f60*/  FMUL.FTZ R86, R7.reuse, R86 ;  /* 0x0000005607567220 */ /* 0x040fe20000410000 */
[----:B---3--:R-:W-:Y:S01]  /*18f70*/  F2FP.BF16.PACK_AB R147, R248, R44 ;  /* 0x0000002cf893723e */ /* 0x008fe200000010ff */
[C---:B------:R-:W-:Y:S02]  /*18f80*/  FMUL.FTZ R20, R6.reuse, R160 ;  /* 0x000000a006147220 */ /* 0x040fe40000410000 */
[C---:B------:R-:W-:Y:S02]  /*18f90*/  FMUL.FTZ R87, R7.reuse, R87 ;  /* 0x0000005707577220 */ /* 0x040fe40000410000 */
[----:B------:R-:W-:Y:S01]  /*18fa0*/  FMUL.FTZ R88, R6, R88 ;  /* 0x0000005806587220 */ /* 0x000fe20000410000 */
[----:B------:R-:W3:Y:S01]  /*18fb0*/  MUFU.EX2 R46, R17 ;  /* 0x00000011002e7308 */ /* 0x000ee20000000800 */
[-C--:B------:R-:W-:Y:S05]  /*18fc0*/  HMMA.16816.F32.BF16 R8, R144, R24.reuse, R8 ;  /* 0x000000189008723c */ /* 0x080fea0000041808 */
[----:B--2---:R-:W-:Y:S01]  /*18fd0*/  FMUL.FTZ R16, R2, R156 ;  /* 0x0000009c02107220 */ /* 0x004fe20000410000 */
[----:B------:R-:W-:Y:S01]  /*18fe0*/  MOV R156, R40 ;  /* 0x00000028009c7202 */ /* 0x000fe20000000f00 */
[----:B------:R-:W-:Y:S01]  /*18ff0*/  FMUL.FTZ R89, R6, R89 ;  /* 0x0000005906597220 */ /* 0x000fe20000410000 */
[----:B------:R-:W2:Y:S01]  /*19000*/  LDSM.16.MT88.4 R40, [R218+0x2080] ;  /* 0x00208000da28783b */ /* 0x000ea20000004200 */
[----:B------:R-:W5:Y:S03]  /*19010*/  MUFU.EX2 R54, R19 ;  /* 0x0000001300367308 */ /* 0x000f660000000800 */
[----:B----4-:R-:W-:Y:S01]  /*19020*/  MOV R173, R38 ;  /* 0x0000002600ad7202 */ /* 0x010fe20000000f00 */
[C---:B-1----:R-:W-:Y:S02]  /*19030*/  FMUL.FTZ R13, R2.reuse, R153 ;  /* 0x00000099020d7220 */ /* 0x042fe40000410000 */
[C---:B------:R-:W-:Y:S02]  /*19040*/  FMUL.FTZ R90, R7.reuse, R90 ;  /* 0x0000005a075a7220 */ /* 0x040fe40000410000 */
[C---:B------:R-:W-:Y:S02]  /*19050*/  FMUL.FTZ R91, R7.reuse, R91 ;  /* 0x0000005b075b7220 */ /* 0x040fe40000410000 */
[----:B------:R-:W1:Y:S01]  /*19060*/  MUFU.EX2 R0, R0 ;  /* 0x0000000000007308 */ /* 0x000e620000000800 */
[C---:B------:R-:W-:Y:S02]  /*19070*/  FMUL.FTZ R92, R2.reuse, R92 ;  /* 0x0000005c025c7220 */ /* 0x040fe40000410000 */
[----:B------:R-:W-:Y:S01]  /*19080*/  FMUL.FTZ R93, R2, R93 ;  /* 0x0000005d025d7220 */ /* 0x000fe20000410000 */
[----:B---3--:R-:W-:Y:S01]  /*19090*/  F2FP.BF16.PACK_AB R148, R46, R52 ;  /* 0x000000342e94723e */ /* 0x008fe200000010ff */
[C---:B------:R-:W-:Y:S01]  /*190a0*/  FMUL.FTZ R17, R2.reuse, R157 ;  /* 0x0000009d02117220 */ /* 0x040fe20000410000 */
[----:B------:R-:W-:Y:S01]  /*190b0*/  MOV R176, R46 ;  /* 0x0000002e00b07202 */ /* 0x000fe20000000f00 */
[C---:B------:R-:W-:Y:S02]  /*190c0*/  FMUL.FTZ R96, R2.reuse, R96 ;  /* 0x0000006002607220 */ /* 0x040fe40000410000 */
[----:B------:R-:W-:Y:S01]  /*190d0*/  FMUL.FTZ R97, R2, R97 ;  /* 0x0000006102617220 */ /* 0x000fe20000410000 */
[----:B------:R-:W-:Y:S01]  /*190e0*/  MUFU.EX2 R252, R214 ;  /* 0x000000d600fc7308 */ /* 0x000fe20000000800 */
[C---:B------:R-:W-:Y:S02]  /*190f0*/  FMUL.FTZ R100, R6.reuse, R100 ;  /* 0x0000006406647220 */ /* 0x040fe40000410000 */
[----:B------:R-:W-:Y:S01]  /*19100*/  FMUL.FTZ R101, R6, R101 ;  /* 0x0000006506657220 */ /* 0x000fe20000410000 */
[----:B-----5:R-:W-:Y:S01]  /*19110*/  F2FP.BF16.PACK_AB R150, R54, R38 ;  /* 0x000000263696723e */ /* 0x020fe200000010ff */
[C---:B------:R-:W-:Y:S01]  /*19120*/  FMUL.FTZ R38, R7.reuse, R178 ;  /* 0x000000b207267220 */ /* 0x040fe20000410000 */
[----:B------:R-:W-:Y:S01]  /*19130*/  MOV R160, R54 ;  /* 0x0000003600a07202 */ /* 0x000fe20000000f00 */
[C---:B------:R-:W-:Y:S02]  /*19140*/  FMUL.FTZ R54, R7.reuse, R194 ;  /* 0x000000c207367220 */ /* 0x040fe40000410000 */
[C---:B------:R-:W-:Y:S01]  /*19150*/  FMUL.FTZ R102, R7.reuse, R102 ;  /* 0x0000006607667220 */ /* 0x040fe20000410000 */
[----:B------:R-:W3:Y:S01]  /*19160*/  MUFU.EX2 R157, R213 ;  /* 0x000000d5009d7308 */ /* 0x000ee20000000800 */
[C---:B------:R-:W-:Y:S02]  /*19170*/  FMUL.FTZ R103, R7.reuse, R103 ;  /* 0x0000006707677220 */ /* 0x040fe40000410000 */
[----:B------:R-:W-:Y:S02]  /*19180*/  FMUL.FTZ R104, R6, R104 ;  /* 0x0000006806687220 */ /* 0x000fe40000410000 */
[C---:B-1----:R-:W-:Y:S02]  /*19190*/  FMUL.FTZ R14, R0.reuse, R154 ;  /* 0x0000009a000e7220 */ /* 0x042fe40000410000 */
[C---:B------:R-:W-:Y:S02]  /*191a0*/  FMUL.FTZ R15, R0.reuse, R155 ;  /* 0x0000009b000f7220 */ /* 0x040fe40000410000 */
[----:B------:R-:W1:Y:S01]  /*191b0*/  LDSM.16.MT88.4 R152, [R220+0x2080] ;  /* 0x00208000dc98783b */ /* 0x000e620000004200 */
[C---:B------:R-:W-:Y:S01]  /*191c0*/  FMUL.FTZ R18, R0.reuse, R158 ;  /* 0x0000009e00127220 */ /* 0x040fe20000410000 */
[----:B------:R-:W-:Y:S01]  /*191d0*/  MUFU.EX2 R244, R244 ;  /* 0x000000f400f47308 */ /* 0x000fe20000000800 */
[C---:B------:R-:W-:Y:S02]  /*191e0*/  FMUL.FTZ R19, R0.reuse, R159 ;  /* 0x0000009f00137220 */ /* 0x040fe40000410000 */
[C---:B------:R-:W-:Y:S04]  /*191f0*/  HMMA.16816.F32.BF16 R12, R148.reuse, R24, R12 ;  /* 0x00000018940c723c */ /* 0x040fe8000004180c */
[C---:B------:R-:W-:Y:S01]  /*19200*/  FMUL.FTZ R30, R0.reuse, R170 ;  /* 0x000000aa001e7220 */ /* 0x040fe20000410000 */
[----:B------:R-:W-:Y:S01]  /*19210*/  MOV R170, R48 ;  /* 0x0000003000aa7202 */ /* 0x000fe20000000f00 */
[----:B------:R-:W-:Y:S01]  /*19220*/  FMUL.FTZ R31, R0, R171 ;  /* 0x000000ab001f7220 */ /* 0x000fe20000410000 */
[----:B------:R-:W-:Y:S01]  /*19230*/  MUFU.EX2 R245, R245 ;  /* 0x000000f500f57308 */ /* 0x000fe20000000800 */
[-C--:B------:R-:W-:Y:S04]  /*19240*/  HMMA.16816.F32.BF16 R16, R148, R26.reuse, R16 ;  /* 0x0000001a9410723c */ /* 0x080fe80000041810 */
[C---:B------:R-:W-:Y:S01]  /*19250*/  FMUL.FTZ R25, R6.reuse, R165 ;  /* 0x000000a506197220 */ /* 0x040fe20000410000 */
[----:B------:R-:W-:Y:S01]  /*19260*/  MOV R165, R53 ;  /* 0x0000003500a57202 */ /* 0x000fe20000000f00 */
[C---:B------:R-:W-:Y:S02]  /*19270*/  FMUL.FTZ R53, R6.reuse, R193 ;  /* 0x000000c106357220 */ /* 0x040fe40000410000 */
[C---:B------:R-:W-:Y:S01]  /*19280*/  HMMA.16816.F32.BF16 R20, R144.reuse, R26, R20 ;  /* 0x0000001a9014723c */ /* 0x040fe20000041814 */
[----:B------:R-:W-:Y:S03]  /*19290*/  MUFU.EX2 R171, R138 ;  /* 0x0000008a00ab7308 */ /* 0x000fe60000000800 */
[----:B------:R-:W-:Y:S01]  /*192a0*/  FMUL.FTZ R24, R6, R164 ;  /* 0x000000a406187220 */ /* 0x000fe20000410000 */
[----:B------:R-:W-:Y:S01]  /*192b0*/  MOV R164, R250 ;  /* 0x000000fa00a47202 */ /* 0x000fe20000000f00 */
[----:B------:R-:W-:Y:S01]  /*192c0*/  FMUL.FTZ R34, R0, R174 ;  /* 0x000000ae00227220 */ /* 0x000fe20000410000 */
[----:B------:R-:W-:Y:S01]  /*192d0*/  MOV R174, R44 ;  /* 0x0000002c00ae7202 */ /* 0x000fe20000000f00 */
[C---:B------:R-:W-:Y:S01]  /*192e0*/  FMUL.FTZ R26, R7.reuse, R166 ;  /* 0x000000a6071a7220 */ /* 0x040fe20000410000 */
[----:B------:R-:W-:Y:S03]  /*192f0*/  MOV R166, R52 ;  /* 0x0000003400a67202 */ /* 0x000fe60000000f00 */
[C---:B------:R-:W-:Y:S02]  /*19300*/  FMUL.FTZ R27, R7.reuse, R167 ;  /* 0x000000a7071b7220 */ /* 0x040fe40000410000 */
[----:B------:R-:W-:Y:S01]  /*19310*/  FMUL.FTZ R52, R6, R192 ;  /* 0x000000c006347220 */ /* 0x000fe20000410000 */
[----:B------:R-:W-:Y:S01]  /*19320*/  MUFU.EX2 R167, R137 ;  /* 0x0000008900a77308 */ /* 0x000fe20000000800 */
[----:B------:R-:W-:Y:S01]  /*19330*/  LDSM.16.MT88.4 R192, [R220+0x3080] ;  /* 0x00308000dcc0783b */ /* 0x000fe20000004200 */
[----:B------:R-:W-:Y:S01]  /*19340*/  FMUL.FTZ R35, R0, R175 ;  /* 0x000000af00237220 */ /* 0x000fe20000410000 */
[----:B------:R-:W-:Y:S01]  /*19350*/  MOV R175, R45 ;  /* 0x0000002d00af7202 */ /* 0x000fe20000000f00 */
[-C--:B--2---:R-:W-:Y:S03]  /*19360*/  HMMA.16816.F32.BF16 R24, R144, R40.reuse, R24 ;  /* 0x000000289018723c */ /* 0x084fe60000041818 */
[C---:B------:R-:W-:Y:S02]  /*19370*/  FMUL.FTZ R45, R2.reuse, R185 ;  /* 0x000000b9022d7220 */ /* 0x040fe40000410000 */
[----:B------:R-:W2:Y:S01]  /*19380*/  LDL.LU R185, [R1+0x98] ;  /* 0x0000980001b97983 */ /* 0x000ea20000300800 */
[----:B------:R-:W-:Y:S01]  /*19390*/  FMUL.FTZ R44, R2, R184 ;  /* 0x000000b8022c7220 */ /* 0x000fe20000410000 */
[----:B------:R-:W-:Y:S01]  /*193a0*/  MOV R184, R166 ;  /* 0x000000a600b87202 */ /* 0x000fe20000000f00 */
[C---:B------:R-:W-:Y:S04]  /*193b0*/  HMMA.16816.F32.BF16 R28, R148.reuse, R40, R28 ;  /* 0x00000028941c723c */ /* 0x040fe8000004181c */
[C---:B------:R-:W-:Y:S01]  /*193c0*/  FMUL.FTZ R46, R0.reuse, R186 ;  /* 0x000000ba002e7220 */ /* 0x040fe20000410000 */
[----:B------:R-:W-:Y:S01]  /*193d0*/  MOV R186, R165 ;  /* 0x000000a500ba7202 */ /* 0x000fe20000000f00 */
[----:B------:R-:W-:Y:S01]  /*193e0*/  FMUL.FTZ R47, R0, R187 ;  /* 0x000000bb002f7220 */ /* 0x000fe20000410000 */
[----:B------:R-:W4:Y:S01]  /*193f0*/  LDL.LU R165, [R1+0x94] ;  /* 0x0000940001a57983 */ /* 0x000f220000300800 */
[-C--:B------:R-:W-:Y:S04]  /*19400*/  HMMA.16816.F32.BF16 R32, R148, R42.reuse, R32 ;  /* 0x0000002a9420723c */ /* 0x080fe80000041820 */
[C---:B------:R-:W-:Y:S01]  /*19410*/  FMUL.FTZ R40, R6.reuse, R180 ;  /* 0x000000b406287220 */ /* 0x040fe20000410000 */
[----:B------:R-:W-:Y:S01]  /*19420*/  MOV R180, R176 ;  /* 0x000000b000b47202 */ /* 0x000fe20000000f00 */
[----:B------:R-:W-:Y:S01]  /*19430*/  FMUL.FTZ R41, R6, R181 ;  /* 0x000000b506297220 */ /* 0x000fe20000410000 */
[----:B------:R-:W-:Y:S01]  /*19440*/  MOV R166, R156 ;  /* 0x0000009c00a67202 */ /* 0x000fe20000000f00 */
[C---:B------:R-:W-:Y:S04]  /*19450*/  HMMA.16816.F32.BF16 R36, R144.reuse, R42, R36 ;  /* 0x0000002a9024723c */ /* 0x040fe80000041824 */
[----:B------:R-:W-:Y:S01]  /*19460*/  FMUL.FTZ R48, R2, R188 ;  /* 0x000000bc02307220 */ /* 0x000fe20000410000 */
[----:B------:R-:W-:Y:S01]  /*19470*/  MOV R181, R170 ;  /* 0x000000aa00b57202 */ /* 0x000fe20000000f00 */
[----:B------:R-:W-:Y:S01]  /*19480*/  FMUL.FTZ R50, R0, R190 ;  /* 0x000000be00327220 */ /* 0x000fe20000410000 */
[----:B------:R-:W-:Y:S01]  /*19490*/  MOV R170, R164 ;  /* 0x000000a400aa7202 */ /* 0x000fe20000000f00 */
[C---:B------:R-:W-:Y:S01]  /*194a0*/  FMUL.FTZ R43, R7.reuse, R183 ;  /* 0x000000b7072b7220 */ /* 0x040fe20000410000 */
[----:B------:R-:W-:Y:S01]  /*194b0*/  MOV R164, R162 ;  /* 0x000000a200a47202 */ /* 0x000fe20000000f00 */
[----:B------:R-:W5:Y:S02]  /*194c0*/  LDL.LU R183, [R1+0x9c] ;  /* 0x00009c0001b77983 */ /* 0x000f640000300800 */
[C---:B------:R-:W-:Y:S01]  /*194d0*/  FMUL.FTZ R42, R7.reuse, R182 ;  /* 0x000000b6072a7220 */ /* 0x040fe20000410000 */
[----:B------:R-:W-:Y:S01]  /*194e0*/  MOV R182, R169 ;  /* 0x000000a900b67202 */ /* 0x000fe20000000f00 */
[----:B------:R-:W-:Y:S01]  /*194f0*/  FFMA.FTZ R156, R208, c[0x0][0x2d0], -R143 ;  /* 0x0000b400d09c7a23 */ /* 0x000fe2000001088f */
[----:B------:R-:W-:Y:S01]  /*19500*/  MOV R169, R163 ;  /* 0x000000a300a97202 */ /* 0x000fe20000000f00 */
[C---:B------:R-:W-:Y:S01]  /*19510*/  FMUL.FTZ R51, R0.reuse, R191 ;  /* 0x000000bf00337220 */ /* 0x040fe20000410000 */
[----:B------:R3:W-:Y:S01]  /*19520*/  MUFU.EX2 R208, R246 ;  /* 0x000000f600d07308 */ /* 0x0007e20000000800 */
[C---:B------:R-:W-:Y:S01]  /*19530*/  FMUL.FTZ R62, R0.reuse, R62 ;  /* 0x0000003e003e7220 */ /* 0x040fe20000410000 */
[-C--:B-1----:R-:W-:Y:S03]  /*19540*/  HMMA.16816.F32.BF16 R40, R144, R152.reuse, R40 ;  /* 0x000000989028723c */ /* 0x082fe60000041828 */
[C---:B------:R-:W-:Y:S02]  /*19550*/  FMUL.FTZ R63, R0.reuse, R63 ;  /* 0x0000003f003f7220 */ /* 0x040fe40000410000 */
[C---:B------:R-:W-:Y:S02]  /*19560*/  FMUL.FTZ R66, R0.reuse, R66 ;  /* 0x0000004200427220 */ /* 0x040fe40000410000 */
[C---:B------:R-:W-:Y:S01]  /*19570*/  FMUL.FTZ R67, R0.reuse, R67 ;  /* 0x0000004300437220 */ /* 0x040fe20000410000 */
[C---:B------:R-:W-:Y:S04]  /*19580*/  HMMA.16816.F32.BF16 R44, R148.reuse, R152, R44 ;  /* 0x00000098942c723c */ /* 0x040fe8000004182c */
[C---:B------:R-:W-:Y:S02]  /*19590*/  FMUL.FTZ R78, R0.reuse, R78 ;  /* 0x0000004e004e7220 */ /* 0x040fe40000410000 */
[C---:B------:R-:W-:Y:S02]  /*195a0*/  FMUL.FTZ R79, R0.reuse, R79 ;  /* 0x0000004f004f7220 */ /* 0x040fe40000410000 */
[-C--:B------:R-:W-:Y:S04]  /*195b0*/  HMMA.16816.F32.BF16 R48, R148, R154.reuse, R48 ;  /* 0x0000009a9430723c */ /* 0x080fe80000041830 */
[C---:B------:R-:W-:Y:S02]  /*195c0*/  FMUL.FTZ R82, R0.reuse, R82 ;  /* 0x0000005200527220 */ /* 0x040fe40000410000 */
[----:B------:R-:W-:Y:S01]  /*195d0*/  FMUL.FTZ R83, R0, R83 ;  /* 0x0000005300537220 */ /* 0x000fe20000410000 */
[----:B---3--:R-:W-:Y:S01]  /*195e0*/  MOV R246, R169 ;  /* 0x000000a900f67202 */ /* 0x008fe20000000f00 */
[C---:B------:R-:W-:Y:S01]  /*195f0*/  HMMA.16816.F32.BF16 R52, R144.reuse, R154, R52 ;  /* 0x0000009a9034723c */ /* 0x040fe20000041834 */
[----:B------:R-:W1:Y:S03]  /*19600*/  LDSM.16.MT88.4 R152, [R219+0x2080] ;  /* 0x00208000db98783b */ /* 0x000e660000004200 */
[--C-:B------:R-:W-:Y:S02]  /*19610*/  FFMA.FTZ R137, R196, c[0x0][0x2d0], -R139.reuse ;  /* 0x0000b400c4897a23 */ /* 0x100fe4000001088b */
[C---:B------:R-:W-:Y:S02]  /*19620*/  FMUL.FTZ R94, R0.reuse, R94 ;  /* 0x0000005e005e7220 */ /* 0x040fe40000410000 */
[----:B------:R3:W-:Y:S01]  /*19630*/  MUFU.EX2 R168, R137 ;  /* 0x0000008900a87308 */ /* 0x0007e20000000800 */
[C---:B------:R-:W-:Y:S03]  /*19640*/  FMUL.FTZ R95, R0.reuse, R95 ;  /* 0x0000005f005f7220 */ /* 0x040fe60000410000 */
[C---:B------:R-:W-:Y:S02]  /*19650*/  FMUL.FTZ R98, R0.reuse, R98 ;  /* 0x0000006200627220 */ /* 0x040fe40000410000 */
[----:B------:R-:W-:Y:S02]  /*19660*/  FMUL.FTZ R99, R0, R99 ;  /* 0x0000006300637220 */ /* 0x000fe40000410000 */
[----:B------:R-:W-:Y:S02]  /*19670*/  FMUL.FTZ R105, R6, R105 ;  /* 0x0000006906697220 */ /* 0x000fe40000410000 */
[C---:B------:R-:W-:Y:S02]  /*19680*/  FMUL.FTZ R106, R7.reuse, R106 ;  /* 0x0000006a076a7220 */ /* 0x040fe40000410000 */
[C---:B------:R-:W-:Y:S02]  /*19690*/  FMUL.FTZ R107, R7.reuse, R107 ;  /* 0x0000006b076b7220 */ /* 0x040fe40000410000 */
[C---:B------:R-:W-:Y:S02]  /*196a0*/  FMUL.FTZ R108, R2.reuse, R108 ;  /* 0x0000006c026c7220 */ /* 0x040fe40000410000 */
[----:B------:R-:W-:Y:S02]  /*196b0*/  FMUL.FTZ R109, R2, R109 ;  /* 0x0000006d026d7220 */ /* 0x000fe40000410000 */
[C---:B------:R-:W-:Y:S02]  /*196c0*/  FMUL.FTZ R110, R0.reuse, R110 ;  /* 0x0000006e006e7220 */ /* 0x040fe40000410000 */
[----:B------:R-:W-:Y:S02]  /*196d0*/  FMUL.FTZ R111, R0, R111 ;  /* 0x0000006f006f7220 */ /* 0x000fe40000410000 */
[----:B------:R-:W-:Y:S02]  /*196e0*/  FMUL.FTZ R112, R2, R112 ;  /* 0x0000007002707220 */ /* 0x000fe40000410000 */
[--C-:B---3--:R-:W-:Y:S02]  /*196f0*/  FFMA.FTZ R137, R200, c[0x0][0x2d0], -R139.reuse ;  /* 0x0000b400c8897a23 */ /* 0x108fe4000001088b */
[----:B------:R-:W-:Y:S02]  /*19700*/  FMUL.FTZ R113, R2, R113 ;  /* 0x0000007102717220 */ /* 0x000fe40000410000 */
[----:B------:R3:W3:Y:S01]  /*19710*/  MUFU.EX2 R177, R137 ;  /* 0x0000008900b17308 */ /* 0x0006e20000000800 */
[C---:B------:R-:W-:Y:S02]  /*19720*/  FMUL.FTZ R114, R0.reuse, R114 ;  /* 0x0000007200727220 */ /* 0x040fe40000410000 */
[----:B------:R-:W-:Y:S01]  /*19730*/  FMUL.FTZ R115, R0, R115 ;  /* 0x0000007300737220 */ /* 0x000fe20000410000 */
        /* <DEDUP_REMOVED lines=8> */
[----:B------:R-:W-:Y:S02]  /*197c0*/  FMUL.FTZ R125, R2, R125 ;  /* 0x0000007d027d7220 */ /* 0x000fe40000410000 */
[C---:B------:R-:W-:Y:S02]  /*197d0*/  FMUL.FTZ R126, R0.reuse, R126 ;  /* 0x0000007e007e7220 */ /* 0x040fe40000410000 */
[C---:B------:R-:W-:Y:S01]  /*197e0*/  HMMA.16816.F32.BF16 R68, R144.reuse, R154, R68 ;  /* 0x0000009a9044723c */ /* 0x040fe20000041844 */
[----:B------:R-:W1:Y:S03]  /*197f0*/  LDSM.16.MT88.4 R152, [R217+0x3880] ;  /* 0x00388000d998783b */ /* 0x000e660000004200 */
[--C-:B---3--:R-:W-:Y:S02]  /*19800*/  FFMA.FTZ R137, R205, c[0x0][0x2d0], -R139.reuse ;  /* 0x0000b400cd897a23 */ /* 0x108fe4000001088b */
[----:B------:R-:W-:Y:S02]  /*19810*/  FMUL.FTZ R127, R0, R127 ;  /* 0x0000007f007f7220 */ /* 0x000fe40000410000 */
[----:B------:R3:W-:Y:S01]  /*19820*/  MUFU.EX2 R250, R137 ;  /* 0x0000008900fa7308 */ /* 0x0007e20000000800 */
[C---:B------:R-:W-:Y:S03]  /*19830*/  FMUL.FTZ R128, R2.reuse, R128 ;  /* 0x0000008002807220 */ /* 0x040fe60000410000 */
[----:B------:R-:W-:Y:S02]  /*19840*/  FMUL.FTZ R129, R2, R129 ;  /* 0x0000008102817220 */ /* 0x000fe40000410000 */
[C---:B------:R-:W-:Y:S02]  /*19850*/  FMUL.FTZ R130, R0.reuse, R130 ;  /* 0x0000008200827220 */ /* 0x040fe40000410000 */
[----:B------:R-:W-:Y:S02]  /*19860*/  FMUL.FTZ R131, R0, R131 ;  /* 0x0000008300837220 */ /* 0x000fe40000410000 */
[--C-:B------:R-:W-:Y:S01]  /*19870*/  FFMA.FTZ R158, R241, c[0x0][0x2d0], -R139.reuse ;  /* 0x0000b400f19e7a23 */ /* 0x100fe2000001088b */
[----:B------:R-:W-:Y:S01]  /*19880*/  MOV R241, R157 ;  /* 0x0000009d00f17202 */ /* 0x000fe20000000f00 */
[--C-:B------:R-:W-:Y:S01]  /*19890*/  FFMA.FTZ R157, R240, c[0x0][0x2d0], -R139.reuse ;  /* 0x0000b400f09d7a23 */ /* 0x100fe2000001088b */
[----:B------:R-:W-:Y:S01]  /*198a0*/  MOV R240, R177 ;  /* 0x000000b100f07202 */ /* 0x000fe20000000f00 */
[--C-:B------:R-:W-:Y:S01]  /*198b0*/  FFMA.FTZ R159, R242, c[0x0][0x2d0], -R139.reuse ;  /* 0x0000b400f29f7a23 */ /* 0x100fe2000001088b */
[----:B------:R-:W-:Y:S01]  /*198c0*/  LDSM.16.MT88.4 R176, [R218+0x3080] ;  /* 0x00308000dab0783b */ /* 0x000fe20000004200 */
[C---:B------:R-:W-:Y:S01]  /*198d0*/  FMUL.FTZ R120, R6.reuse, R120 ;  /* 0x0000007806787220 */ /* 0x040fe20000410000 */
[----:B------:R-:W-:Y:S01]  /*198e0*/  MOV R242, R170 ;  /* 0x000000aa00f27202 */ /* 0x000fe20000000f00 */
[----:B------:R-:W-:Y:S01]  /*198f0*/  MUFU.EX2 R205, R159 ;  /* 0x0000009f00cd7308 */ /* 0x000fe20000000800 */
[C---:B------:R-:W-:Y:S02]  /*19900*/  FMUL.FTZ R121, R6.reuse, R121 ;  /* 0x0000007906797220 */ /* 0x040fe40000410000 */
[----:B------:R-:W-:Y:S01]  /*19910*/  FMUL.FTZ R122, R7, R122 ;  /* 0x0000007a077a7220 */ /* 0x000fe20000410000 */
[----:B------:R-:W-:Y:S01]  /*19920*/  ISETP.GT.AND P0, PT, R235, R242, PT ;  /* 0x000000f2eb00720c */ /* 0x000fe20003f04270 */
[----:B------:R-:W-:Y:S02]  /*19930*/  FMUL.FTZ R123, R7, R123 ;  /* 0x0000007b077b7220 */ /* 0x000fe40000410000 */
[----:B---3--:R-:W-:Y:S02]  /*19940*/  FFMA.FTZ R137, R203, c[0x0][0x2d0], -R139 ;  /* 0x0000b400cb897a23 */ /* 0x008fe4000001088b */
[C---:B------:R-:W-:Y:S01]  /*19950*/  FMUL.FTZ R132, R6.reuse, R132 ;  /* 0x0000008406847220 */ /* 0x040fe20000410000 */
[----:B------:R3:W-:Y:S01]  /*19960*/  MUFU.EX2 R203, R247 ;  /* 0x000000f700cb7308 */ /* 0x0007e20000000800 */
[----:B------:R-:W-:Y:S02]  /*19970*/  FMUL.FTZ R133, R6, R133 ;  /* 0x0000008506857220 */ /* 0x000fe40000410000 */
[C---:B------:R-:W-:Y:S01]  /*19980*/  FMUL.FTZ R134, R7.reuse, R134 ;  /* 0x0000008607867220 */ /* 0x040fe20000410000 */
[-C--:B-1----:R-:W-:Y:S03]  /*19990*/  HMMA.16816.F32.BF16 R72, R144, R152.reuse, R72 ;  /* 0x000000989048723c */ /* 0x082fe60000041848 */
[----:B------:R-:W-:Y:S03]  /*199a0*/  FMUL.FTZ R135, R7, R135 ;  /* 0x0000008707877220 */ /* 0x000fe60000410000 */
[----:B------:R1:W-:Y:S01]  /*199b0*/  MUFU.EX2 R251, R137 ;  /* 0x0000008900fb7308 */ /* 0x0003e20000000800 */
[----:B------:R-:W-:Y:S01]  /*199c0*/  FFMA.FTZ R138, R211, c[0x0][0x2d0], -R143 ;  /* 0x0000b400d38a7a23 */ /* 0x000fe2000001088f */
[C---:B------:R-:W-:Y:S04]  /*199d0*/  HMMA.16816.F32.BF16 R76, R148.reuse, R152, R76 ;  /* 0x00000098944c723c */ /* 0x040fe8000004184c */
[----:B------:R-:W-:Y:S04]  /*199e0*/  FFMA.FTZ R139, R212, c[0x0][0x2d0], -R139 ;  /* 0x0000b400d48b7a23 */ /* 0x000fe8000001088b */
[----:B------:R-:W-:Y:S01]  /*199f0*/  MUFU.EX2 R211, R157 ;  /* 0x0000009d00d37308 */ /* 0x000fe20000000800 */
[-C--:B------:R-:W-:Y:S03]  /*19a00*/  HMMA.16816.F32.BF16 R80, R148, R154.reuse, R80 ;  /* 0x0000009a9450723c */ /* 0x080fe60000041850 */
[----:B---3--:R-:W-:Y:S05]  /*19a10*/  MOV R247, R171 ;  /* 0x000000ab00f77202 */ /* 0x008fea0000000f00 */
[C---:B------:R-:W-:Y:S01]  /*19a20*/  HMMA.16816.F32.BF16 R84, R144.reuse, R154, R84 ;  /* 0x0000009a9054723c */ /* 0x040fe20000041854 */
[----:B------:R-:W3:Y:S01]  /*19a30*/  LDSM.16.MT88.4 R152, [R218+0x3880] ;  /* 0x00388000da98783b */ /* 0x000ee20000004200 */
[----:B------:R-:W3:Y:S02]  /*19a40*/  MUFU.EX2 R212, R139 ;  /* 0x0000008b00d47308 */ /* 0x000ee40000000800 */
[--C-:B-1----:R-:W-:Y:S08]  /*19a50*/  FFMA.FTZ R137, R204, c[0x0][0x2d0], -R143.reuse ;  /* 0x0000b400cc897a23 */ /* 0x102ff0000001088f */
[----:B------:R1:W-:Y:S10]  /*19a60*/  MUFU.EX2 R214, R137 ;  /* 0x0000008900d67308 */ /* 0x0003f40000000800 */
[----:B------:R3:W-:Y:S02]  /*19a70*/  MUFU.EX2 R204, R156 ;  /* 0x0000009c00cc7308 */ /* 0x0007e40000000800 */
[----:B---3--:R-:W-:Y:S01]  /*19a80*/  F2FP.BF16.PACK_AB R139, R212, R211 ;  /* 0x000000d3d48b723e */ /* 0x008fe200000010ff */
[--C-:B-1----:R-:W-:Y:S07]  /*19a90*/  FFMA.FTZ R137, R201, c[0x0][0x2d0], -R143.reuse ;  /* 0x0000b400c9897a23 */ /* 0x102fee000001088f */
[----:B------:R1:W3:Y:S01]  /*19aa0*/  MUFU.EX2 R248, R137 ;  /* 0x0000008900f87308 */ /* 0x0002e20000000800 */
[-C--:B------:R-:W-:Y:S01]  /*19ab0*/  HMMA.16816.F32.BF16 R88, R144, R152.reuse, R88 ;  /* 0x000000989058723c */ /* 0x080fe20000041858 */
[----:B------:R-:W5:Y:S07]  /*19ac0*/  LDL.LU R156, [R1+0xa0] ;  /* 0x0000a000019c7983 */ /* 0x000f6e0000300800 */
[C---:B------:R-:W-:Y:S08]  /*19ad0*/  HMMA.16816.F32.BF16 R92, R148.reuse, R152, R92 ;  /* 0x00000098945c723c */ /* 0x040ff0000004185c */
[-C--:B------:R-:W-:Y:S04]  /*19ae0*/  HMMA.16816.F32.BF16 R96, R148, R154.reuse, R96 ;  /* 0x0000009a9460723c */ /* 0x080fe80000041860 */
[--C-:B-1----:R-:W-:Y:S04]  /*19af0*/  FFMA.FTZ R137, R199, c[0x0][0x2d0], -R143.reuse ;  /* 0x0000b400c7897a23 */ /* 0x102fe8000001088f */
[C---:B------:R-:W-:Y:S01]  /*19b00*/  HMMA.16816.F32.BF16 R100, R144.reuse, R154, R100 ;  /* 0x0000009a9064723c */ /* 0x040fe20000041864 */
[----:B------:R-:W1:Y:S01]  /*19b10*/  LDSM.16.MT88.4 R152, [R220+0x3880] ;  /* 0x00388000dc98783b */ /* 0x000e620000004200 */
[----:B------:R3:W-:Y:S02]  /*19b20*/  MUFU.EX2 R249, R137 ;  /* 0x0000008900f97308 */ /* 0x0007e40000000800 */
[----:B---3--:R-:W-:Y:S08]  /*19b30*/  FFMA.FTZ R137, R202, c[0x0][0x2d0], -R143 ;  /* 0x0000b400ca897a23 */ /* 0x008ff0000001088f */
[----:B------:R3:W-:Y:S01]  /*19b40*/  MUFU.EX2 R213, R137 ;  /* 0x0000008900d57308 */ /* 0x0007e20000000800 */
[-C--:B-1----:R-:W-:Y:S03]  /*19b50*/  HMMA.16816.F32.BF16 R104, R144, R152.reuse, R104 ;  /* 0x000000989068723c */ /* 0x082fe60000041868 */
[----:B--2---:R-:W-:Y:S05]  /*19b60*/  FFMA.FTZ R7, R7, R185, R186 ;  /* 0x000000b907077223 */ /* 0x004fea00000100ba */
[C---:B------:R-:W-:Y:S04]  /*19b70*/  HMMA.16816.F32.BF16 R108, R148.reuse, R152, R108 ;  /* 0x00000098946c723c */ /* 0x040fe8000004186c */
[--C-:B---3--:R-:W-:Y:S04]  /*19b80*/  FFMA.FTZ R137, R207, c[0x0][0x2d0], -R4.reuse ;  /* 0x0000b400cf897a23 */ /* 0x108fe80000010804 */
[-C--:B------:R-:W-:Y:S01]  /*19b90*/  HMMA.16816.F32.BF16 R112, R148, R154.reuse, R112 ;  /* 0x0000009a9470723c */ /* 0x080fe20000041870 */
[----:B------:R-:W-:Y:S07]  /*19ba0*/  MUFU.EX2 R207, R158 ;  /* 0x0000009e00cf7308 */ /* 0x000fee0000000800 */
[C---:B------:R-:W-:Y:S01]  /*19bb0*/  HMMA.16816.F32.BF16 R116, R144.reuse, R154, R116 ;  /* 0x0000009a9074723c */ /* 0x040fe20000041874 */
[----:B------:R-:W1:Y:S02]  /*19bc0*/  LDSM.16.MT88.4 R152, [R219+0x3880] ;  /* 0x00388000db98783b */ /* 0x000e640000004200 */
[----:B------:R2:W-:Y:S02]  /*19bd0*/  MUFU.EX2 R200, R137 ;  /* 0x0000008900c87308 */ /* 0x0005e40000000800 */
[----:B--2---:R-:W-:Y:S08]  /*19be0*/  FFMA.FTZ R137, R206, c[0x0][0x2d0], -R4 ;  /* 0x0000b400ce897a23 */ /* 0x004ff00000010804 */
[----:B------:R4:W-:Y:S10]  /*19bf0*/  MUFU.EX2 R206, R138 ;  /* 0x0000008a00ce7308 */ /* 0x0009f40000000800 */
[----:B------:R2:W3:Y:S01]  /*19c00*/  MUFU.EX2 R199, R137 ;  /* 0x0000008900c77308 */ /* 0x0004e20000000800 */
[-C--:B-1----:R-:W-:Y:S08]  /*19c10*/  HMMA.16816.F32.BF16 R120, R144, R152.reuse, R120 ;  /* 0x000000989078723c */ /* 0x082ff00000041878 */
[C---:B------:R-:W-:Y:S04]  /*19c20*/  HMMA.16816.F32.BF16 R124, R148.reuse, R152, R124 ;  /* 0x00000098947c723c */ /* 0x040fe8000004187c */
[----:B----4-:R-:W-:Y:S01]  /*19c30*/  FFMA.FTZ R138, R6, R165, R166 ;  /* 0x000000a5068a7223 */ /* 0x010fe200000100a6 */
[----:B------:R-:W-:Y:S01]  /*19c40*/  MOV R165, R161 ;  /* 0x000000a100a57202 */ /* 0x000fe20000000f00 */
[--C-:B------:R-:W-:Y:S01]  /*19c50*/  FFMA.FTZ R6, R237, c[0x0][0x2d0], -R4.reuse ;  /* 0x0000b400ed067a23 */ /* 0x100fe20000010804 */
[----:B------:R-:W-:Y:S01]  /*19c60*/  MOV R166, R160 ;  /* 0x000000a000a67202 */ /* 0x000fe20000000f00 */
[-C--:B------:R-:W-:Y:S01]  /*19c70*/  HMMA.16816.F32.BF16 R128, R148, R154.reuse, R128 ;  /* 0x0000009a9480723c */ /* 0x080fe20000041880 */
[----:B------:R-:W1:Y:S03]  /*19c80*/  LDSM.16.MT88.4 R148, [R217+0x2880] ;  /* 0x00288000d994783b */ /* 0x000e660000004200 */
[----:B------:R-:W-:Y:S01]  /*19c90*/  F2FP.BF16.PACK_AB R152, R248, R214 ;  /* 0x000000d6f898723e */ /* 0x000fe200000010ff */
[--C-:B--2---:R-:W-:Y:S01]  /*19ca0*/  FFMA.FTZ R137, R198, c[0x0][0x2d0], -R4.reuse ;  /* 0x0000b400c6897a23 */ /* 0x104fe20000010804 */
[----:B---3--:R-:W-:Y:S02]  /*19cb0*/  F2FP.BF16.PACK_AB R153, R199, R200 ;  /* 0x000000c8c799723e */ /* 0x008fe400000010ff */
[----:B------:R-:W-:Y:S01]  /*19cc0*/  HMMA.16816.F32.BF16 R132, R144, R154, R132 ;  /* 0x0000009a9084723c */ /* 0x000fe20000041884 */
[----:B------:R-:W-:Y:S01]  /*19cd0*/  LDSM.16.MT88.4 R160, [R217+0x3080] ;  /* 0x00308000d9a0783b */ /* 0x000fe20000004200 */
[----:B------:R2:W-:Y:S02]  /*19ce0*/  MUFU.EX2 R201, R137 ;  /* 0x0000008900c97308 */ /* 0x0005e40000000800 */
[----:B------:R-:W-:Y:S03]  /*19cf0*/  MOV R237, R166 ;  /* 0x000000a600ed7202 */ /* 0x000fe60000000f00 */
[----:B------:R-:W-:Y:S02]  /*19d00*/  F2FP.BF16.PACK_AB R144, R171, R167 ;  /* 0x000000a7ab90723e */ /* 0x000fe400000010ff */
[----:B------:R-:W-:Y:S03]  /*19d10*/  F2FP.BF16.PACK_AB R145, R240, R168 ;  /* 0x000000a8f091723e */ /* 0x000fe600000010ff */
[----:B------:R-:W-:Y:S02]  /*19d20*/  F2FP.BF16.PACK_AB R146, R252, R241 ;  /* 0x000000f1fc92723e */ /* 0x000fe400000010ff */
[----:B------:R-:W-:Y:S02]  /*19d30*/  F2FP.BF16.PACK_AB R147, R251, R250 ;  /* 0x000000fafb93723e */ /* 0x000fe400000010ff */
[----:B------:R-:W-:Y:S01]  /*19d40*/  F2FP.BF16.PACK_AB R154, R213, R249 ;  /* 0x000000f9d59a723e */ /* 0x000fe200000010ff */
[----:B--2---:R-:W-:Y:S02]  /*19d50*/  FFMA.FTZ R137, R197, c[0x0][0x2d0], -R4 ;  /* 0x0000b400c5897a23 */ /* 0x004fe40000010804 */
[----:B------:R5:W-:Y:S02]  /*19d60*/  MUFU.EX2 R197, R6 ;  /* 0x0000000600c57308 */ /* 0x000be40000000800 */
[-C--:B-1----:R-:W-:Y:S08]  /*19d70*/  HMMA.16816.F32.BF16 R8, R144, R148.reuse, R8 ;  /* 0x000000949008723c */ /* 0x082ff00000041808 */
[----:B------:R-:W1:Y:S01]  /*19d80*/  MUFU.EX2 R202, R137 ;  /* 0x0000008900ca7308 */ /* 0x000e620000000800 */
[----:B-----5:R-:W-:Y:S03]  /*19d90*/  FFMA.FTZ R6, R2, R183, R184 ;  /* 0x000000b702067223 */ /* 0x020fe600000100b8 */
[----:B------:R-:W-:Y:S02]  /*19da0*/  FADD.FTZ R2, R181, R7 ;  /* 0x00000007b5027221 */ /* 0x000fe40000010000 */
[----:B------:R-:W-:Y:S02]  /*19db0*/  FADD.FTZ R6, R180, R6 ;  /* 0x00000006b4067221 */ /* 0x000fe40000010000 */
[----:B------:R-:W-:Y:S02]  /*19dc0*/  FADD.FTZ R2, R174, R2 ;  /* 0x00000002ae027221 */ /* 0x000fe40000010000 */
[----:B------:R-:W-:Y:S01]  /*19dd0*/  FADD.FTZ R6, R173, R6 ;  /* 0x00000006ad067221 */ /* 0x000fe20000010000 */
[----:B-1----:R-:W-:Y:S01]  /*19de0*/  F2FP.BF16.PACK_AB R155, R202, R201 ;  /* 0x000000c9ca9b723e */ /* 0x002fe200000010ff */
[--C-:B------:R-:W-:Y:S02]  /*19df0*/  FFMA.FTZ R137, R210, c[0x0][0x2d0], -R143.reuse ;  /* 0x0000b400d2897a23 */ /* 0x100fe4000001088f */
[----:B------:R-:W-:Y:S02]  /*19e00*/  FFMA.FTZ R143, R209, c[0x0][0x2d0], -R143 ;  /* 0x0000b400d18f7a23 */ /* 0x000fe4000001088f */
[----:B------:R1:W-:Y:S02]  /*19e10*/  MUFU.EX2 R209, R137 ;  /* 0x0000008900d17308 */ /* 0x0003e40000000800 */
[C---:B------:R-:W-:Y:S08]  /*19e20*/  HMMA.16816.F32.BF16 R12, R152.reuse, R148, R12 ;  /* 0x00000094980c723c */ /* 0x040ff0000004180c */
[-C--:B------:R-:W-:Y:S01]  /*19e30*/  HMMA.16816.F32.BF16 R16, R152, R150.reuse, R16 ;  /* 0x000000969810723c */ /* 0x080fe20000041810 */
[----:B------:R-:W2:Y:S07]  /*19e40*/  MUFU.EX2 R210, R143 ;  /* 0x0000008f00d27308 */ /* 0x000eae0000000800 */
[C---:B------:R-:W-:Y:S01]  /*19e50*/  HMMA.16816.F32.BF16 R20, R144.reuse, R150, R20 ;  /* 0x000000969014723c */ /* 0x040fe20000041814 */
[----:B------:R-:W3:Y:S03]  /*19e60*/  LDSM.16.MT88.4 R148, [R218+0x2880] ;  /* 0x00288000da94783b */ /* 0x000ee60000004200 */
[--C-:B-1----:R-:W-:Y:S01]  /*19e70*/  FFMA.FTZ R137, R243, c[0x0][0x2d0], -R4.reuse ;  /* 0x0000b400f3897a23 */ /* 0x102fe20000010804 */
[----:B------:R-:W-:Y:S03]  /*19e80*/  MOV R243, R168 ;  /* 0x000000a800f37202 */ /* 0x000fe60000000f00 */
[----:B------:R1:W-:Y:S04]  /*19e90*/  MUFU.EX2 R198, R137 ;  /* 0x0000008900c67308 */ /* 0x0003e80000000800 */
[--C-:B-1----:R-:W-:Y:S01]  /*19ea0*/  FFMA.FTZ R137, R238, c[0x0][0x2d0], -R4.reuse ;  /* 0x0000b400ee897a23 */ /* 0x102fe20000010804 */
[----:B------:R-:W-:Y:S01]  /*19eb0*/  MOV R238, R167 ;  /* 0x000000a700ee7202 */ /* 0x000fe20000000f00 */
[----:B------:R-:W-:Y:S01]  /*19ec0*/  FFMA.FTZ R4, R136, c[0x0][0x2d0], -R4 ;  /* 0x0000b40088047a23 */ /* 0x000fe20000010804 */
[----:B------:R-:W-:Y:S03]  /*19ed0*/  F2FP.BF16.PACK_AB R136, R208, R203 ;  /* 0x000000cbd088723e */ /* 0x000fe600000010ff */
[----:B------:R1:W4:Y:S01]  /*19ee0*/  MUFU.EX2 R196, R137 ;  /* 0x0000008900c47308 */ /* 0x0003220000000800 */
[-C--:B---3--:R-:W-:Y:S09]  /*19ef0*/  HMMA.16816.F32.BF16 R24, R144, R148.reuse, R24 ;  /* 0x000000949018723c */ /* 0x088ff20000041818 */
[----:B------:R3:W5:Y:S01]  /*19f00*/  MUFU.EX2 R143, R4 ;  /* 0x00000004008f7308 */ /* 0x0007620000000800 */
[C---:B------:R-:W-:Y:S08]  /*19f10*/  HMMA.16816.F32.BF16 R28, R152.reuse, R148, R28 ;  /* 0x00000094981c723c */ /* 0x040ff0000004181c */
[-C--:B------:R-:W-:Y:S04]  /*19f20*/  HMMA.16816.F32.BF16 R32, R152, R150.reuse, R32 ;  /* 0x000000969820723c */ /* 0x080fe80000041820 */
[----:B-1----:R-:W-:Y:S04]  /*19f30*/  F2FP.BF16.PACK_AB R137, R207, R205 ;  /* 0x000000cdcf89723e */ /* 0x002fe800000010ff */
[C---:B------:R-:W-:Y:S01]  /*19f40*/  HMMA.16816.F32.BF16 R36, R144.reuse, R150, R36 ;  /* 0x000000969024723c */ /* 0x040fe20000041824 */
[----:B------:R-:W1:Y:S03]  /*19f50*/  LDSM.16.MT88.4 R148, [R220+0x2880] ;  /* 0x00288000dc94783b */ /* 0x000e660000004200 */
[----:B------:R-:W-:Y:S01]  /*19f60*/  FFMA.FTZ R0, R0, R156, R215 ;  /* 0x0000009c00007223 */ /* 0x000fe200000100d7 */
[----:B------:R-:W-:Y:S01]  /*19f70*/  MOV R215, R165 ;  /* 0x000000a500d77202 */ /* 0x000fe20000000f00 */
[----:B---3--:R-:W-:Y:S01]  /*19f80*/  FADD.FTZ R4, R182, R138 ;  /* 0x0000008ab6047221 */ /* 0x008fe20000010000 */
[----:B------:R-:W-:Y:S05]  /*19f90*/  F2FP.BF16.PACK_AB R138, R244, R245 ;  /* 0x000000f5f48a723e */ /* 0x000fea00000010ff */
[----:B------:R-:W-:Y:S04]  /*19fa0*/  FADD.FTZ R4, R175, R4 ;  /* 0x00000004af047221 */ /* 0x000fe80000010000 */
[----:B------:R-:W-:Y:S01]  /*19fb0*/  FADD.FTZ R7, R172, R4 ;  /* 0x00000004ac077221 */ /* 0x000fe20000010000 */
[----:B------:R-:W-:Y:S03]  /*19fc0*/  MOV R4, R164 ;  /* 0x000000a400047202 */ /* 0x000fe60000000f00 */
        /* <DEDUP_REMOVED lines=8> */
[----:B------:R-:W-:Y:S04]  /*1a050*/  FADD.FTZ R4, R200, R4 ;  /* 0x00000004c8047221 */ /* 0x000fe80000010000 */
[----:B------:R-:W-:Y:S01]  /*1a060*/  FADD.FTZ R4, R199, R4 ;  /* 0x00000004c7047221 */ /* 0x000fe20000010000 */
[-C--:B-1----:R-:W-:Y:S03]  /*1a070*/  HMMA.16816.F32.BF16 R40, R144, R148.reuse, R40 ;  /* 0x000000949028723c */ /* 0x082fe60000041828 */
[----:B------:R-:W-:Y:S04]  /*1a080*/  FADD.FTZ R4, R201, R4 ;  /* 0x00000004c9047221 */ /* 0x000fe80000010000 */
[----:B------:R-:W-:Y:S01]  /*1a090*/  FADD.FTZ R4, R202, R4 ;  /* 0x00000004ca047221 */ /* 0x000fe20000010000 */
        /* <DEDUP_REMOVED lines=27> */
[----:B------:R-:W-:Y:S07]  /*1a250*/  HMMA.16816.F32.BF16 R132, R144, R150, R132 ;  /* 0x000000969084723c */ /* 0x000fee0000041884 */
[----:B------:R-:W-:Y:S01]  /*1a260*/  F2FP.BF16.PACK_AB R144, R206, R204 ;  /* 0x000000ccce90723e */ /* 0x000fe200000010ff */
[-C--:B------:R-:W-:Y:S01]  /*1a270*/  HMMA.16816.F32.BF16 R148, R136, R160.reuse, R8 ;  /* 0x000000a08894723c */ /* 0x080fe20000041808 */
[----:B------:R-:W1:Y:S04]  /*1a280*/  LDSM.16.MT88.4 R8, [R219+0x3080] ;  /* 0x00308000db08783b */ /* 0x000e680000004200 */
[----:B--2---:R-:W-:Y:S02]  /*1a290*/  F2FP.BF16.PACK_AB R146, R210, R209 ;  /* 0x000000d1d292723e */ /* 0x004fe400000010ff */
[----:B----4-:R-:W-:Y:S02]  /*1a2a0*/  F2FP.BF16.PACK_AB R145, R196, R198 ;  /* 0x000000c6c491723e */ /* 0x010fe400000010ff */
[----:B-----5:R-:W-:Y:S07]  /*1a2b0*/  F2FP.BF16.PACK_AB R147, R143, R197 ;  /* 0x000000c58f93723e */ /* 0x020fee00000010ff */
[C---:B------:R-:W-:Y:S01]  /*1a2c0*/  HMMA.16816.F32.BF16 R152, R144.reuse, R160, R12 ;  /* 0x000000a09098723c */ /* 0x040fe2000004180c */
[----:B------:R-:W2:Y:S07]  /*1a2d0*/  LDSM.16.MT88.4 R12, [R217+0x4880] ;  /* 0x00488000d90c783b */ /* 0x000eae0000004200 */
[-C--:B------:R-:W-:Y:S01]  /*1a2e0*/  HMMA.16816.F32.BF16 R156, R144, R162.reuse, R16 ;  /* 0x000000a2909c723c */ /* 0x080fe20000041810 */
[----:B------:R-:W3:Y:S07]  /*1a2f0*/  LDSM.16.MT88.4 R16, [R218+0x4880] ;  /* 0x00488000da10783b */ /* 0x000eee0000004200 */
[C---:B------:R-:W-:Y:S01]  /*1a300*/  HMMA.16816.F32.BF16 R160, R136.reuse, R162, R20 ;  /* 0x000000a288a0723c */ /* 0x040fe20000041814 */
[----:B------:R-:W4:Y:S07]  /*1a310*/  LDSM.16.MT88.4 R20, [R220+0x4880] ;  /* 0x00488000dc14783b */ /* 0x000f2e0000004200 */
[-C--:B------:R-:W-:Y:S01]  /*1a320*/  HMMA.16816.F32.BF16 R164, R136, R176.reuse, R24 ;  /* 0x000000b088a4723c */ /* 0x080fe20000041818 */
[----:B------:R-:W5:Y:S07]  /*1a330*/  LDSM.16.MT88.4 R24, [R219+0x4880] ;  /* 0x00488000db18783b */ /* 0x000f6e0000004200 */
        /* <DEDUP_REMOVED lines=28> */
[-C--:B---3--:R-:W-:Y:S04]  /*1a500*/  HMMA.16816.F32.BF16 R88, R136, R16.reuse, R88 ;  /* 0x000000108858723c */ /* 0x088fe80000041858 */
[----:B------:R-:W-:Y:S02]  /*1a510*/  FADD.FTZ R7, R207, R2 ;  /* 0x00000002cf077221 */ /* 0x000fe40000010000 */
[----:B------:R-:W-:Y:S02]  /*1a520*/  FADD.FTZ R2, R198, R4 ;  /* 0x00000004c6027221 */ /* 0x000fe40000010000 */
[C---:B------:R-:W-:Y:S04]  /*1a530*/  HMMA.16816.F32.BF16 R92, R144.reuse, R16, R92 ;  /* 0x00000010905c723c */ /* 0x040fe8000004185c */
[----:B------:R-:W-:Y:S02]  /*1a540*/  FADD.FTZ R4, R206, R0 ;  /* 0x00000000ce047221 */ /* 0x000fe40000010000 */
[----:B------:R-:W-:Y:S02]  /*1a550*/  FADD.FTZ R0, R245, R6 ;  /* 0x00000006f5007221 */ /* 0x000fe40000010000 */
[-C--:B------:R-:W-:Y:S04]  /*1a560*/  HMMA.16816.F32.BF16 R96, R144, R18.reuse, R96 ;  /* 0x000000129060723c */ /* 0x080fe80000041860 */
[----:B------:R-:W-:Y:S02]  /*1a570*/  FADD.FTZ R0, R244, R0 ;  /* 0x00000000f4007221 */ /* 0x000fe40000010000 */
[----:B------:R-:W-:Y:S01]  /*1a580*/  FADD.FTZ R6, R211, R7 ;  /* 0x00000007d3067221 */ /* 0x000fe20000010000 */
[----:B------:R-:W-:Y:S01]  /*1a590*/  MOV R7, R142 ;  /* 0x0000008e00077202 */ /* 0x000fe20000000f00 */
[C---:B------:R-:W-:Y:S01]  /*1a5a0*/  HMMA.16816.F32.BF16 R100, R136.reuse, R18, R100 ;  /* 0x000000128864723c */ /* 0x040fe20000041864 */
[----:B------:R1:W-:Y:S03]  /*1a5b0*/  STL [R1+0x94], R0 ;  /* 0x0000940001007387 */ /* 0x0003e60000100800 */
[----:B------:R-:W-:Y:S02]  /*1a5c0*/  FADD.FTZ R6, R212, R6 ;  /* 0x00000006d4067221 */ /* 0x000fe40000010000 */
[----:B------:R-:W-:Y:S02]  /*1a5d0*/  FADD.FTZ R4, R209, R4 ;  /* 0x00000004d1047221 */ /* 0x000fe40000010000 */
[-C--:B----4-:R-:W-:Y:S01]  /*1a5e0*/  HMMA.16816.F32.BF16 R104, R136, R20.reuse, R104 ;  /* 0x000000148868723c */ /* 0x090fe20000041868 */
[----:B------:R2:W-:Y:S03]  /*1a5f0*/  STL [R1+0x98], R6 ;  /* 0x0000980601007387 */ /* 0x0005e60000100800 */
[----:B------:R-:W-:Y:S02]  /*1a600*/  FADD.FTZ R4, R210, R4 ;  /* 0x00000004d2047221 */ /* 0x000fe40000010000 */
[----:B------:R-:W-:Y:S02]  /*1a610*/  FADD.FTZ R2, R196, R2 ;  /* 0x00000002c4027221 */ /* 0x000fe40000010000 */
[C---:B------:R-:W-:Y:S01]  /*1a620*/  HMMA.16816.F32.BF16 R108, R144.reuse, R20, R108 ;  /* 0x00000014906c723c */ /* 0x040fe2000004186c */
[----:B------:R3:W-:Y:S03]  /*1a630*/  STL [R1+0x9c], R4 ;  /* 0x00009c0401007387 */ /* 0x0007e60000100800 */
[----:B------:R-:W-:Y:S04]  /*1a640*/  FADD.FTZ R2, R197, R2 ;  /* 0x00000002c5027221 */ /* 0x000fe80000010000 */
[-C--:B------:R-:W-:Y:S04]  /*1a650*/  HMMA.16816.F32.BF16 R112, R144, R22.reuse, R112 ;  /* 0x000000169070723c */ /* 0x080fe80000041870 */
[----:B------:R-:W-:Y:S01]  /*1a660*/  FADD.FTZ R2, R143, R2 ;  /* 0x000000028f027221 */ /* 0x000fe20000010000 */
[----:B-1----:R-:W-:Y:S03]  /*1a670*/  IADD3 R0, R235, -0x1, RZ ;  /* 0xffffffffeb007810 */ /* 0x002fe60007ffe0ff */
[C---:B------:R-:W-:Y:S01]  /*1a680*/  HMMA.16816.F32.BF16 R116, R136.reuse, R22, R116 ;  /* 0x000000168874723c */ /* 0x040fe20000041874 */
[----:B------:R3:W-:Y:S03]  /*1a690*/  STL [R1+0xa0], R2 ;  /* 0x0000a00201007387 */ /* 0x0007e60000100800 */
[----:B------:R-:W-:Y:S02]  /*1a6a0*/  MOV R235, R0 ;  /* 0x0000000000eb7202 */ /* 0x000fe40000000f00 */
[----:B--2---:R-:W-:Y:S02]  /*1a6b0*/  MOV R6, R140 ;  /* 0x0000008c00067202 */ /* 0x004fe40000000f00 */
[-C--:B-----5:R-:W-:Y:S08]  /*1a6c0*/  HMMA.16816.F32.BF16 R120, R136, R24.reuse, R120 ;  /* 0x000000188878723c */ /* 0x0a0ff00000041878 */
[C---:B------:R-:W-:Y:S08]  /*1a6d0*/  HMMA.16816.F32.BF16 R124, R144.reuse, R24, R124 ;  /* 0x00000018907c723c */ /* 0x040ff0000004187c */
[-C--:B------:R-:W-:Y:S08]  /*1a6e0*/  HMMA.16816.F32.BF16 R128, R144, R26.reuse, R128 ;  /* 0x0000001a9080723c */ /* 0x080ff00000041880 */
[----:B------:R-:W-:Y:S07]  /*1a6f0*/  HMMA.16816.F32.BF16 R132, R136, R26, R132 ;  /* 0x0000001a8884723c */ /* 0x000fee0000041884 */
[----:B------:R-:W-:Y:S02]  /*1a700*/  MOV R136, R3 ;  /* 0x0000000300887202 */ /* 0x000fe40000000f00 */
[----:B------:R-:W-:Y:S03]  /*1a710*/  MOV R137, R141 ;  /* 0x0000008d00897202 */ /* 0x000fe60000000f00 */
[----:B------:R-:W-:Y:S01]  /*1a720*/  MOV R138, R3 ;  /* 0x00000003008a7202 */ /* 0x000fe20000000f00 */
[----:B---3--:R-:W-:-:S05]  /*1a730*/  @P0 BRA `(.L_x_1253) ;  /* 0xffffb44000000947 */ /* 0x008fca000383ffff */
.L_x_1236:
[----:B------:R-:W-:Y:S02]  /*1a740*/  MOV R10, 0x1f ;  /* 0x0000001f000a7802 */ /* 0x000fe40000000f00 */
[----:B------:R-:W-:Y:S01]  /*1a750*/  MOV R8, 0xffffffff ;  /* 0xffffffff00087802 */ /* 0x000fe20000000f00 */
[----:B------:R-:W-:Y:S05]  /*1a760*/  BRA.DIV ~URZ, `(.L_x_1254) ;  /* 0x00003fa27f007947 */ /* 0x000fea000b800000 */
[----:B------:R-:W2:Y:S04]  /*1a770*/  LDL R0, [R1+0x94] ;  /* 0x0000940001007983 */ /* 0x000ea80000100800 */
[----:B--2---:R2:W3:Y:S02]  /*1a780*/  SHFL.BFLY PT, R4, R0, 0x2, 0x1f ;  /* 0x0c401f0000047f89 */ /* 0x0044e400000e0000 */
.L_x_1313:
[----:B--2---:R-:W2:Y:S02]  /*1a790*/  LDL.LU R0, [R1+0x94] ;  /* 0x0000940001007983 */ /* 0x004ea40000300800 */
[----:B--23--:R-:W-:Y:S01]  /*1a7a0*/  FADD.FTZ R4, R4, R0 ;  /* 0x0000000004047221 */ /* 0x00cfe20000010000 */
[----:B------:R-:W-:Y:S05]  /*1a7b0*/  BRA.DIV ~URZ, `(.L_x_1255) ;  /* 0x00003fb27f007947 */ /* 0x000fea000b800000 */
[----:B------:R-:W2:Y:S04]  /*1a7c0*/  LDL.LU R2, [R1+0x98] ;  /* 0x0000980001027983 */ /* 0x000ea80000300800 */
[----:B------:R-:W3:Y:S04]  /*1a7d0*/  LDL.LU R0, [R1+0x9c] ;  /* 0x00009c0001007983 */ /* 0x000ee80000300800 */
[----:B------:R-:W4:Y:S04]  /*1a7e0*/  LDL.LU R8, [R1+0xa0] ;  /* 0x0000a00001087983 */ /* 0x000f280000300800 */
[----:B--2--5:R-:W2:Y:S04]  /*1a7f0*/  SHFL.BFLY PT, R5, R2, 0x2, 0x1f ;  /* 0x0c401f0002057f89 */ /* 0x024ea800000e0000 */
[----:B---3--:R-:W3:Y:S04]  /*1a800*/  SHFL.BFLY PT, R6, R0, 0x2, 0x1f ;  /* 0x0c401f0000067f89 */ /* 0x008ee800000e0000 */
[----:B----4-:R-:W4:Y:S01]  /*1a810*/  SHFL.BFLY PT, R9, R8, 0x2, 0x1f ;  /* 0x0c401f0008097f89 */ /* 0x010f2200000e0000 */
[----:B--2---:R-:W-:-:S02]  /*1a820*/  FADD.FTZ R5, R5, R2 ;  /* 0x0000000205057221 */ /* 0x004fc40000010000 */
[----:B---3--:R-:W-:-:S03]  /*1a830*/  FADD.FTZ R6, R6, R0 ;  /* 0x0000000006067221 */ /* 0x008fc60000010000 */
[----:B------:R-:W2:Y:S01]  /*1a840*/  SHFL.BFLY PT, R2, R5, 0x1, 0x1f ;  /* 0x0c201f0005027f89 */ /* 0x000ea200000e0000 */
[----:B----4-:R-:W-:-:S03]  /*1a850*/  FADD.FTZ R9, R9, R8 ;  /* 0x0000000809097221 */ /* 0x010fc60000010000 */
[----:B------:R-:W3:Y:S04]  /*1a860*/  SHFL.BFLY PT, R0, R4, 0x1, 0x1f ;  /* 0x0c201f0004007f89 */ /* 0x000ee800000e0000 */
[----:B-1----:R-:W1:Y:S04]  /*1a870*/  SHFL.BFLY PT, R3, R6, 0x1, 0x1f ;  /* 0x0c201f0006037f89 */ /* 0x002e6800000e0000 */
[----:B------:R4:W4:Y:S01]  /*1a880*/  SHFL.BFLY PT, R7, R9, 0x1, 0x1f ;  /* 0x0c201f0009077f89 */ /* 0x00092200000e0000 */
[----:B--2---:R-:W-:Y:S02]  /*1a890*/  FADD.FTZ R5, R5, R2 ;  /* 0x0000000205057221 */ /* 0x004fe40000010000 */
[----:B---3--:R-:W-:-:S02]  /*1a8a0*/  FADD.FTZ R4, R4, R0 ;  /* 0x0000000004047221 */ /* 0x008fc40000010000 */
[----:B-1----:R-:W-:-:S03]  /*1a8b0*/  FADD.FTZ R6, R6, R3 ;  /* 0x0000000306067221 */ /* 0x002fc60000010000 */
.L_x_1314:
[----:B------:R-:W-:Y:S01]  /*1a8c0*/  FSETP.NE.FTZ.AND P2, PT, R4, RZ, PT ;  /* 0x000000ff0400720b */ /* 0x000fe20003f55000 */
[----:B------:R-:W-:Y:S01]  /*1a8d0*/  CS2R R2, SRZ ;  /* 0x0000000000027805 */ /* 0x000fe2000001ff00 */
[----:B------:R-:W-:Y:S01]  /*1a8e0*/  FSETP.NE.FTZ.AND P0, PT, R6, RZ, PT ;  /* 0x000000ff0600720b */ /* 0x000fe20003f15000 */
[----:B----4-:R-:W-:Y:S01]  /*1a8f0*/  FADD.FTZ R9, R7, R9 ;  /* 0x0000000907097221 */ /* 0x010fe20000010000 */
[----:B------:R-:W-:Y:S02]  /*1a900*/  FSETP.NE.FTZ.AND P1, PT, R5, RZ, PT ;  /* 0x000000ff0500720b */ /* 0x000fe40003f35000 */
[----:B------:R-:W-:Y:S02]  /*1a910*/  MOV R0, RZ ;  /* 0x000000ff00007202 */ /* 0x000fe40000000f00 */
[----:B------:R-:W-:-:S05]  /*1a920*/  FSETP.NE.FTZ.AND P3, PT, R9, RZ, PT ;  /* 0x000000ff0900720b */ /* 0x000fca0003f75000 */
[----:B------:R-:W1:Y:S08]  /*1a930*/  @P2 MUFU.RCP R0, R4 ;  /* 0x0000000400002308 */ /* 0x000e700000001000 */
[----:B------:R-:W2:Y:S08]  /*1a940*/  @P0 MUFU.RCP R2, R6 ;  /* 0x0000000600020308 */ /* 0x000eb00000001000 */
[----:B------:R-:W3:Y:S01]  /*1a950*/  @P1 MUFU.RCP R3, R5 ;  /* 0x0000000500031308 */ /* 0x000ee20000001000 */
        /* <DEDUP_REMOVED lines=9> */
[----:B------:R4:W5:Y:S01]  /*1a9f0*/  @P2 MUFU.LG2 R8, R4 ;  /* 0x0000000400082308 */ /* 0x0009620000000c00 */
[C---:B------:R-:W-:Y:S02]  /*1aa00*/  FMUL.FTZ R180, R0.reuse, R180 ;  /* 0x000000b400b47220 */ /* 0x040fe40000410000 */
[C---:B------:R-:W-:Y:S02]  /*1aa10*/  FMUL.FTZ R47, R0.reuse, R181 ;  /* 0x000000b5002f7220 */ /* 0x040fe40000410000 */
[C---:B------:R-:W-:Y:S02]  /*1aa20*/  FMUL.FTZ R192, R0.reuse, R192 ;  /* 0x000000c000c07220 */ /* 0x040fe40000410000 */
[C---:B------:R-:W-:Y:S01]  /*1aa30*/  FMUL.FTZ R43, R0.reuse, R193 ;  /* 0x000000c1002b7220 */ /* 0x040fe20000410000 */
[----:B------:R1:W1:Y:S01]  /*1aa40*/  @P1 MUFU.LG2 R7, R5 ;  /* 0x0000000500071308 */ /* 0x0002620000000c00 */
[----:B------:R-:W-:-:S02]  /*1aa50*/  FMUL.FTZ R10, R0, R56 ;  /* 0x00000038000a7220 */ /* 0x000fc40000410000 */
[C---:B------:R-:W-:Y:S02]  /*1aa60*/  FMUL.FTZ R42, R0.reuse, R57 ;  /* 0x00000039002a7220 */ /* 0x040fe40000410000 */
[C---:B------:R-:W-:Y:S02]  /*1aa70*/  FMUL.FTZ R68, R0.reuse, R68 ;  /* 0x0000004400447220 */ /* 0x040fe40000410000 */
[C---:B------:R-:W-:Y:S01]  /*1aa80*/  FMUL.FTZ R39, R0.reuse, R69 ;  /* 0x0000004500277220 */ /* 0x040fe20000410000 */
[----:B----4-:R-:W-:Y:S01]  /*1aa90*/  @P1 MOV R4, 0x3f317218 ;  /* 0x3f31721800041802 */ /* 0x010fe20000000f00 */
[C---:B------:R-:W-:Y:S01]  /*1aaa0*/  FMUL.FTZ R72, R0.reuse, R72 ;  /* 0x0000004800487220 */ /* 0x040fe20000410000 */
[----:B------:R-:W-:Y:S01]  /*1aab0*/  MOV R69, 0xff800000 ;  /* 0xff80000000457802 */ /* 0x000fe20000000f00 */
[C---:B------:R-:W-:Y:S01]  /*1aac0*/  FMUL.FTZ R36, R0.reuse, R73 ;  /* 0x0000004900247220 */ /* 0x040fe20000410000 */
[----:B------:R-:W-:Y:S01]  /*1aad0*/  MOV R73, 0xff800000 ;  /* 0xff80000000497802 */ /* 0x000fe20000000f00 */
[----:B------:R-:W-:-:S02]  /*1aae0*/  FMUL.FTZ R84, R0, R84 ;  /* 0x0000005400547220 */ /* 0x000fc40000410000 */
[C---:B------:R-:W-:Y:S01]  /*1aaf0*/  FMUL.FTZ R33, R0.reuse, R85 ;  /* 0x0000005500217220 */ /* 0x040fe20000410000 */
[----:B-1----:R-:W-:Y:S01]  /*1ab00*/  @P2 MOV R5, 0x3f317218 ;  /* 0x3f31721800052802 */ /* 0x002fe20000000f00 */
        /* <DEDUP_REMOVED lines=12> */
[----:B------:R-:W-:Y:S01]  /*1abd0*/  MOV R0, RZ ;  /* 0x000000ff00007202 */ /* 0x000fe20000000f00 */
[C---:B--2---:R-:W-:Y:S02]  /*1abe0*/  FMUL.FTZ R56, R2.reuse, R152 ;  /* 0x0000009802387220 */ /* 0x044fe40000410000 */
[C---:B------:R-:W-:Y:S02]  /*1abf0*/  FMUL.FTZ R153, R2.reuse, R153 ;  /* 0x0000009902997220 */ /* 0x040fe40000410000 */
[C---:B------:R-:W-:Y:S01]  /*1ac00*/  FMUL.FTZ R156, R2.reuse, R156 ;  /* 0x0000009c029c7220 */ /* 0x040fe20000410000 */
[----:B------:R-:W-:Y:S01]  /*1ac10*/  @P3 MUFU.RCP R0, R9 ;  /* 0x0000000900003308 */ /* 0x000fe20000001000 */
        /* <DEDUP_REMOVED lines=28> */
[----:B------:R-:W-:Y:S02]  /*1ade0*/  FMUL.FTZ R16, R2, R129 ;  /* 0x0000008102107220 */ /* 0x000fe40000410000 */
[C---:B---3--:R-:W-:Y:S01]  /*1adf0*/  FMUL.FTZ R150, R3.reuse, R150 ;  /* 0x0000009603967220 */ /* 0x048fe20000410000 */
[----:B------:R-:W1:Y:S01]  /*1ae00*/  @P3 MUFU.LG2 R2, R9 ;  /* 0x0000000900023308 */ /* 0x000e620000000c00 */
        /* <DEDUP_REMOVED lines=13> */
[----:B------:R-:W-:Y:S01]  /*1aee0*/  MOV R59, 0xff800000 ;  /* 0xff800000003b7802 */ /* 0x000fe20000000f00 */
        /* <DEDUP_REMOVED lines=20> */
[----:B------:R-:W-:-:S02]  /*1b030*/  @P0 FMUL.FTZ R6, R6, 0.69314718246459960938 ;  /* 0x3f31721806060820 */ /* 0x000fc40000410000 */
[----:B-----5:R-:W-:Y:S02]  /*1b040*/  @P2 FMUL.FTZ R8, R8, 0.69314718246459960938 ;  /* 0x3f31721808082820 */ /* 0x020fe40000410000 */
[----:B------:R-:W-:Y:S02]  /*1b050*/  @P0 FMUL.FTZ R3, R3, c[0x0][0x2d0] ;  /* 0x0000b40003030a20 */ /* 0x000fe40000410000 */
[----:B------:R-:W-:Y:S02]  /*1b060*/  @P2 FMUL.FTZ R5, R5, c[0x0][0x2d0] ;  /* 0x0000b40005052a20 */ /* 0x000fe40000410000 */
[----:B------:R-:W-:Y:S01]  /*1b070*/  @P0 FFMA.FTZ R73, R3, R141, R6 ;  /* 0x0000008d03490223 */ /* 0x000fe20000010006 */
[----:B------:R-:W-:Y:S01]  /*1b080*/  @P3 MOV R3, 0x3f317218 ;  /* 0x3f31721800033802 */ /* 0x000fe20000000f00 */
[----:B------:R-:W-:Y:S01]  /*1b090*/  @P1 FMUL.FTZ R7, R7, 0.69314718246459960938 ;  /* 0x3f31721807071820 */ /* 0x000fe20000410000 */
[----:B------:R-:W-:Y:S01]  /*1b0a0*/  PLOP3.LUT P0, PT, PT, PT, PT, 0x8, 0x0 ;  /* 0x000000000000781c */ /* 0x000fe20003f0e170 */
[----:B------:R-:W-:-:S02]  /*1b0b0*/  @P1 FMUL.FTZ R4, R4, c[0x0][0x2d0] ;  /* 0x0000b40004041a20 */ /* 0x000fc40000410000 */
[----:B-1----:R-:W-:Y:S02]  /*1b0c0*/  @P3 FMUL.FTZ R2, R2, 0.69314718246459960938 ;  /* 0x3f31721802023820 */ /* 0x002fe40000410000 */
[----:B------:R-:W-:Y:S02]  /*1b0d0*/  @P3 FMUL.FTZ R3, R3, c[0x0][0x2d0] ;  /* 0x0000b40003033a20 */ /* 0x000fe40000410000 */
[----:B------:R-:W-:Y:S02]  /*1b0e0*/  @P2 FFMA.FTZ R69, R5, R140, R8 ;  /* 0x0000008c05452223 */ /* 0x000fe40000010008 */
[----:B------:R-:W-:Y:S02]  /*1b0f0*/  @P1 FFMA.FTZ R71, R4, R142, R7 ;  /* 0x0000008e04471223 */ /* 0x000fe40000010007 */
        /* <DEDUP_REMOVED lines=33> */
.L_x_1162:
[----:B--2---:R-:W-:Y:S05]  /*1b310*/  @P0 BRA `(.L_x_1256) ;  /* 0x00001c6000000947 */ /* 0x004fea0003800000 */
[----:B------:R-:W2:Y:S01]  /*1b320*/  LDL R65, [R1+0xe0] ;  /* 0x0000e00001417983 */ /* 0x000ea20000100800 */
[----:B------:R-:W-:Y:S01]  /*1b330*/  F2FP.BF16.PACK_AB R40, R40, R60 ;  /* 0x0000003c2828723e */ /* 0x000fe200000010ff */
[----:B------:R-:W-:Y:S01]  /*1b340*/  WARPSYNC 0xffffffff ;  /* 0xffffffff00007948 */ /* 0x000fe20003800000 */
[----:B------:R-:W-:Y:S01]  /*1b350*/  F2FP.BF16.PACK_AB R41, R41, R58 ;  /* 0x0000003a2929723e */ /* 0x000fe200000010ff */
[----:B------:R-:W3:Y:S01]  /*1b360*/  S2R R61, SR_TID.X ;  /* 0x00000000003d7919 */ /* 0x000ee20000002100 */
        /* <DEDUP_REMOVED lines=12> */
[----:B---3--:R-:W-:Y:S02]  /*1b430*/  SHF.R.S32.HI R60, RZ, 0x1f, R61 ;  /* 0x0000001fff3c7819 */ /* 0x008fe4000001143d */
[----:B------:R-:W-:Y:S02]  /*1b440*/  F2FP.BF16.PACK_AB R52, R52, R168 ;  /* 0x000000a83434723e */ /* 0x000fe400000010ff */
[CC--:B------:R-:W-:Y:S02]  /*1b450*/  LEA.HI R2, R60.reuse, R61.reuse, RZ, 0x2 ;  /* 0x0000003d3c027211 */ /* 0x0c0fe400078f10ff */
[----:B------:R-:W-:-:S02]  /*1b460*/  LEA.HI R58, R60, R61, RZ, 0x5 ;  /* 0x0000003d3c3a7211 */ /* 0x000fc400078f28ff */
[--C-:B------:R-:W-:Y:S02]  /*1b470*/  SHF.R.S32.HI R4, RZ, 0x2, R2.reuse ;  /* 0x00000002ff047819 */ /* 0x100fe40000011402 */
[----:B------:R-:W-:Y:S02]  /*1b480*/  SHF.R.S32.HI R0, RZ, 0x1f, R2 ;  /* 0x0000001fff007819 */ /* 0x000fe40000011402 */
[----:B-1----:R-:W-:Y:S02]  /*1b490*/  SHF.R.S32.HI R57, RZ, 0x5, R58 ;  /* 0x00000005ff397819 */ /* 0x002fe4000001143a */
        /* <DEDUP_REMOVED lines=148> */
[----:B------:R-:W-:Y:S01]  /*1bde0*/  ISETP.NE.AND.EX P0, PT, RZ, c[0x0][0x50c], PT, P0 ;  /* 0x00014300ff007a0c */ /* 0x000fe20003f05300 */
[----:B------:R-:W-:-:S12]  /*1bdf0*/  IMAD.MOV.U32 R20, RZ, RZ, c[0x0][0x388] ;  /* 0x0000e200ff147624 */ /* 0x000fd800078e00ff */
[----:B------:R-:W-:-:S05]  /*1be00*/  @P0 IMAD.WIDE R2, R65, R2, c[0x0][0x508] ;  /* 0x0001420041020625 */ /* 0x000fca00078e0202 */
[----:B------:R3:W5:Y:S02]  /*1be10*/  @P0 LDG.E R20, [R2.64] ;  /* 0x0000000602140981 */ /* 0x000764000c1e1900 */
[----:B---3--:R-:W-:Y:S02]  /*1be20*/  CS2R R2, SRZ ;  /* 0x0000000000027805 */ /* 0x008fe4000001ff00 */
[--C-:B--2---:R-:W-:Y:S01]  /*1be30*/  @P1 SHF.R.S32.HI R3, RZ, 0x1f, R0.reuse ;  /* 0x0000001fff031819 */ /* 0x104fe20000011400 */
[----:B------:R-:W-:Y:S01]  /*1be40*/  @P1 IMAD.MOV.U32 R2, RZ, RZ, R0 ;  /* 0x000000ffff021224 */ /* 0x000fe200078e0000 */
[----:B------:R-:W-:Y:S05]  /*1be50*/  @P0 BRA `(.L_x_1257) ;  /* 0x0000004000000947 */ /* 0x000fea0003800000 */
[----:B-1----:R-:W-:Y:S05]  /*1be60*/  @!P1 BRA `(.L_x_1257) ;  /* 0x0000003000009947 */ /* 0x002fea0003800000 */
[----:B------:R1:W2:Y:S04]  /*1be70*/  LDG.E R0, [R4.64] ;  /* 0x0000000604007981 */ /* 0x0002a8000c1e1900 */
[----:B-1----:R-:W2:Y:S02]  /*1be80*/  LDG.E R4, [R4.64+0x4] ;  /* 0x0000040604047981 */ /* 0x002ea4000c1e1900 */
[----:B--2--5:R-:W-:-:S02]  /*1be90*/  IADD3 R20, -R0, R4, RZ ;  /* 0x0000000400147210 */ /* 0x024fc40007ffe1ff */
.L_x_1257:
[----:B-1----:R-:W-:Y:S01]  /*1bea0*/  LOP3.LUT R0, R58, 0xffffffe0, RZ, 0xc0, !PT ;  /* 0xffffffe03a007812 */ /* 0x002fe200078ec0ff */
[----:B------:R-:W1:Y:S01]  /*1beb0*/  S2R R11, SR_CTAID.Y ;  /* 0x00000000000b7919 */ /* 0x000e620000002600 */
[----:B------:R-:W-:Y:S01]  /*1bec0*/  LEA.HI R4, R21, R21, RZ, 0x1 ;  /* 0x0000001515047211 */ /* 0x000fe200078f08ff */
[----:B-----5:R-:W-:Y:S01]  /*1bed0*/  IMAD R20, R20, c[0x0][0x4e8], RZ ;  /* 0x00013a0014147a24 */ /* 0x020fe200078e02ff */
[----:B------:R-:W-:Y:S01]  /*1bee0*/  SHF.R.S32.HI R6, RZ, 0x1f, R57 ;  /* 0x0000001fff067819 */ /* 0x000fe20000011439 */
[----:B------:R-:W-:Y:S01]  /*1bef0*/  IMAD.IADD R0, R61, 0x1, -R0 ;  /* 0x000000013d007824 */ /* 0x000fe200078e0a00 */
[----:B------:R-:W-:Y:S01]  /*1bf00*/  LOP3.LUT R5, R4, 0x1ffffffe, RZ, 0xc0, !PT ;  /* 0x1ffffffe04057812 */ /* 0x000fe200078ec0ff */
[----:B------:R-:W2:Y:S01]  /*1bf10*/  S2R R80, SR_CTAID.X ;  /* 0x0000000000507919 */ /* 0x000ea20000002500 */
[----:B------:R-:W-:Y:S01]  /*1bf20*/  LEA.HI R6, R6, R57, RZ, 0x2 ;  /* 0x0000003906067211 */ /* 0x000fe200078f10ff */
[----:B------:R-:W-:Y:S01]  /*1bf30*/  IMAD.SHL.U32 R4, R4, 0x20, RZ ;  /* 0x0000002004047824 */ /* 0x000fe200078e00ff */
[----:B------:R-:W-:Y:S01]  /*1bf40*/  SHF.R.S32.HI R7, RZ, 0x1f, R0 ;  /* 0x0000001fff077819 */ /* 0x000fe20000011400 */
[----:B------:R-:W-:Y:S01]  /*1bf50*/  IMAD.IADD R8, R21, 0x1, -R5 ;  /* 0x0000000115087824 */ /* 0x000fe200078e0a05 */
[----:B------:R-:W-:Y:S01]  /*1bf60*/  LOP3.LUT R5, R6, 0xffffffc, RZ, 0xc0, !PT ;  /* 0x0ffffffc06057812 */ /* 0x000fe200078ec0ff */
[----:B------:R-:W3:Y:S01]  /*1bf70*/  S2R R10, SR_CTAID.Y ;  /* 0x00000000000a7919 */ /* 0x000ee20000002600 */
[----:B------:R-:W-:Y:S01]  /*1bf80*/  LEA.HI R7, R7, R0, RZ, 0x2 ;  /* 0x0000000007077211 */ /* 0x000fe200078f10ff */
[----:B------:R-:W-:Y:S01]  /*1bf90*/  BSSY B0, `(.L_x_1258) ;  /* 0x0000087000007945 */ /* 0x000fe20003800000 */
[----:B------:R-:W-:Y:S01]  /*1bfa0*/  LOP3.LUT R4, R4, 0xffffffc0, RZ, 0xc0, !PT ;  /* 0xffffffc004047812 */ /* 0x000fe200078ec0ff */
[----:B------:R-:W-:Y:S01]  /*1bfb0*/  IMAD.IADD R6, R57, 0x1, -R5 ;  /* 0x0000000139067824 */ /* 0x000fe200078e0a05 */
[----:B------:R-:W-:-:S02]  /*1bfc0*/  SHF.R.S32.HI R5, RZ, 0x2, R7 ;  /* 0x00000002ff057819 */ /* 0x000fc40000011407 */
[----:B------:R-:W-:Y:S01]  /*1bfd0*/  MOV R9, c[0x0][0x4e8] ;  /* 0x00013a0000097a02 */ /* 0x000fe20000000f00 */
[----:B------:R-:W-:Y:S01]  /*1bfe0*/  IMAD R7, R8, 0x8, R4 ;  /* 0x0000000808077824 */ /* 0x000fe200078e0204 */
[----:B------:R-:W-:Y:S01]  /*1bff0*/  LOP3.LUT P0, RZ, R0, 0x3, RZ, 0xc0, !PT ;  /* 0x0000000300ff7812 */ /* 0x000fe2000780c0ff */
[----:B------:R-:W-:Y:S01]  /*1c000*/  IMAD R19, R6, 0x10, R5 ;  /* 0x0000001006137824 */ /* 0x000fe200078e0205 */
[----:B------:R-:W-:Y:S01]  /*1c010*/  ISETP.NE.AND P2, PT, R9, 0x1, PT ;  /* 0x000000010900780c */ /* 0x000fe20003f45270 */
[----:B------:R-:W-:Y:S01]  /*1c020*/  IMAD R0, R3, c[0x0][0x3a0], RZ ;  /* 0x0000e80003007a24 */ /* 0x000fe200078e02ff */
[----:B------:R-:W-:Y:S01]  /*1c030*/  SEL R18, R65, RZ, !P1 ;  /* 0x000000ff41127207 */ /* 0x000fe20004800000 */
[----:B-1----:R-:W-:Y:S01]  /*1c040*/  IMAD.WIDE.U32 R4, R11, c[0x0][0x490], R2 ;  /* 0x000124000b047a25 */ /* 0x002fe200078e0002 */
[----:B------:R-:W-:Y:S02]  /*1c050*/  IADD3 R6, R19, R7, RZ ;  /* 0x0000000713067210 */ /* 0x000fe40007ffe0ff */
[----:B------:R-:W-:Y:S01]  /*1c060*/  LEA.HI R23, R60, R61, RZ, 0x6 ;  /* 0x0000003d3c177211 */ /* 0x000fe200078f30ff */
[----:B------:R-:W-:-:S02]  /*1c070*/  IMAD R7, R2, c[0x0][0x3a4], R0 ;  /* 0x0000e90002077a24 */ /* 0x000fc400078e0200 */
[----:B------:R-:W-:-:S04]  /*1c080*/  IMAD.WIDE.U32 R2, R2, c[0x0][0x3a0], RZ ;  /* 0x0000e80002027a25 */ /* 0x000fc800078e00ff */
[----:B--2---:R-:W-:Y:S01]  /*1c090*/  IMAD R0, R80, 0x80, R6 ;  /* 0x0000008050007824 */ /* 0x004fe200078e0206 */
[----:B---3--:R-:W-:Y:S02]  /*1c0a0*/  SHF.R.S32.HI R13, RZ, 0x1f, R10 ;  /* 0x0000001fff0d7819 */ /* 0x008fe4000001140a */
[----:B------:R-:W-:Y:S01]  /*1c0b0*/  IADD3 R3, R3, R7, RZ ;  /* 0x0000000703037210 */ /* 0x000fe20007ffe0ff */
[----:B------:R-:W-:Y:S01]  /*1c0c0*/  @P2 IMAD.HI.U32 R7, R0, c[0x0][0x4ec], RZ ;  /* 0x00013b0000072a27 */ /* 0x000fe200078e00ff */
[----:B------:R-:W-:Y:S02]  /*1c0d0*/  LEA.HI R10, R60, R61, RZ, 0x3 ;  /* 0x0000003d3c0a7211 */ /* 0x000fe400078f18ff */
[----:B------:R-:W-:Y:S01]  /*1c0e0*/  SHF.R.S32.HI R6, RZ, 0x1f, R65 ;  /* 0x0000001fff067819 */ /* 0x000fe20000011441 */
[----:B------:R-:W-:Y:S01]  /*1c0f0*/  IMAD R8, R13, c[0x0][0x490], RZ ;  /* 0x000124000d087a24 */ /* 0x000fe200078e02ff */
[----:B------:R-:W-:Y:S01]  /*1c100*/  SHF.R.S32.HI R21, RZ, 0x3, R10 ;  /* 0x00000003ff157819 */ /* 0x000fe2000001140a */
[----:B------:R-:W-:Y:S01]  /*1c110*/  IMAD.MOV.U32 R9, RZ, RZ, R0 ;  /* 0x000000ffff097224 */ /* 0x000fe200078e0000 */
[----:B------:R-:W-:Y:S01]  /*1c120*/  @P2 SHF.R.U32.HI R9, RZ, c[0x0][0x4f0], R7 ;  /* 0x00013c00ff092a19 */ /* 0x000fe20000011607 */
[----:B------:R-:W-:Y:S01]  /*1c130*/  IMAD R8, R11, c[0x0][0x494], R8 ;  /* 0x000125000b087a24 */ /* 0x000fe200078e0208 */
[----:B------:R-:W-:Y:S01]  /*1c140*/  LOP3.LUT R12, R10, 0xfffffff8, RZ, 0xc0, !PT ;  /* 0xfffffff80a0c7812 */ /* 0x000fe200078ec0ff */
[----:B------:R-:W-:Y:S01]  /*1c150*/  IMAD R14, R13, c[0x0][0x3e8], RZ ;  /* 0x0000fa000d0e7a24 */ /* 0x000fe200078e02ff */
[----:B------:R-:W-:Y:S01]  /*1c160*/  SEL R15, R6, RZ, !P1 ;  /* 0x000000ff060f7207 */ /* 0x000fe20004800000 */
[----:B------:R-:W-:-:S02]  /*1c170*/  IMAD.MOV R10, RZ, RZ, -R9 ;  /* 0x000000ffff0a7224 */ /* 0x000fc400078e0a09 */
[----:B------:R-:W-:Y:S01]  /*1c180*/  IMAD.WIDE.U32 R6, R11, c[0x0][0x3e8], R2 ;  /* 0x0000fa000b067a25 */ /* 0x000fe200078e0002 */
[----:B------:R-:W-:-:S03]  /*1c190*/  SHF.L.U32 R2, R21, 0x6, RZ ;  /* 0x0000000615027819 */ /* 0x000fc600000006ff */
[----:B------:R-:W-:Y:S02]  /*1c1a0*/  IMAD.IADD R5, R5, 0x1, R8 ;  /* 0x0000000105057824 */ /* 0x000fe400078e0208 */
[----:B------:R-:W-:Y:S01]  /*1c1b0*/  IMAD R10, R10, c[0x0][0x4e8], R0 ;  /* 0x00013a000a0a7a24 */ /* 0x000fe200078e0200 */
[----:B------:R-:W-:Y:S01]  /*1c1c0*/  LOP3.LUT R0, R2, 0x1c0, RZ, 0xc0, !PT ;  /* 0x000001c002007812 */ /* 0x000fe200078ec0ff */
[----:B------:R-:W-:Y:S02]  /*1c1d0*/  IMAD.IADD R12, R61, 0x1, -R12 ;  /* 0x000000013d0c7824 */ /* 0x000fe400078e0a0c */
[----:B------:R-:W-:Y:S01]  /*1c1e0*/  IMAD R8, R15, c[0x0][0x498], RZ ;  /* 0x000126000f087a24 */ /* 0x000fe200078e02ff */
[----:B------:R-:W-:Y:S01]  /*1c1f0*/  SHF.R.U32.HI R13, RZ, 0x3, R0 ;  /* 0x00000003ff0d7819 */ /* 0x000fe20000011600 */
[----:B------:R-:W-:Y:S02]  /*1c200*/  IMAD R14, R11, c[0x0][0x3ec], R14 ;  /* 0x0000fb000b0e7a24 */ /* 0x000fe400078e020e */
        /* <DEDUP_REMOVED lines=95> */
.L_x_1259:
[----:B--234-:R-:W-:Y:S05]  /*1c800*/  BSYNC B0 ;  /* 0x0000000000007941 */ /* 0x01cfea0003800000 */
.L_x_1258:
        /* <DEDUP_REMOVED lines=16> */
.L_x_1261:
[----:B------:R-:W-:Y:S05]  /*1c910*/  BSYNC B0 ;  /* 0x0000000000007941 */ /* 0x000fea0003800000 */
.L_x_1260:
        /* <DEDUP_REMOVED lines=16> */
.L_x_1263:
[----:B------:R-:W-:Y:S05]  /*1ca20*/  BSYNC B0 ;  /* 0x0000000000007941 */ /* 0x000fea0003800000 */
.L_x_1262:
        /* <DEDUP_REMOVED lines=16> */
.L_x_1265:
[----:B------:R-:W-:Y:S05]  /*1cb30*/  BSYNC B0 ;  /* 0x0000000000007941 */ /* 0x000fea0003800000 */
.L_x_1264:
        /* <DEDUP_REMOVED lines=16> */
.L_x_1267:
[----:B------:R-:W-:Y:S05]  /*1cc40*/  BSYNC B0 ;  /* 0x0000000000007941 */ /* 0x000fea0003800000 */
.L_x_1266:
        /* <DEDUP_REMOVED lines=16> */
.L_x_1269:
[----:B------:R-:W-:Y:S05]  /*1cd50*/  BSYNC B0 ;  /* 0x0000000000007941 */ /* 0x000fea0003800000 */
.L_x_1268:
        /* <DEDUP_REMOVED lines=16> */
.L_x_1271:
[----:B------:R-:W-:Y:S05]  /*1ce60*/  BSYNC B0 ;  /* 0x0000000000007941 */ /* 0x000fea0003800000 */
.L_x_1270:
        /* <DEDUP_REMOVED lines=17> */
.L_x_1256:
        /* <DEDUP_REMOVED lines=15> */
[----:B---3--:R-:W-:Y:S05]  /*1d070*/  @!P0 BRA `(.L_x_1272) ;  /* 0x0000003000008947 */ /* 0x008fea0003800000 */
[----:B------:R2:W3:Y:S04]  /*1d080*/  LDG.E R0, [R6.64] ;  /* 0x0000000606007981 */ /* 0x0004e8000c1e1900 */
[----:B--2---:R-:W3:Y:S02]  /*1d090*/  LDG.E R6, [R6.64+0x4] ;  /* 0x0000040606067981 */ /* 0x004ee4000c1e1900 */
[----:B---3-5:R-:W-:-:S02]  /*1d0a0*/  IADD3 R12, -R0, R6, RZ ;  /* 0x00000006000c7210 */ /* 0x028fc40007ffe1ff */
.L_x_1272:
[----:B---3--:R-:W2:Y:S01]  /*1d0b0*/  S2R R10, SR_TID.X ;  /* 0x00000000000a7919 */ /* 0x008ea20000002100 */
[----:B------:R-:W-:Y:S01]  /*1d0c0*/  SHF.R.S32.HI R0, RZ, 0x1f, R8 ;  /* 0x0000001fff007819 */ /* 0x000fe20000011408 */
[----:B------:R-:W-:Y:S01]  /*1d0d0*/  BSSY B0, `(.L_x_1273) ;  /* 0x0000029000007945 */ /* 0x000fe20003800000 */
[----:B------:R-:W-:Y:S01]  /*1d0e0*/  SEL R9, R8, RZ, !P0 ;  /* 0x000000ff08097207 */ /* 0x000fe20004000000 */
[----:B------:R-:W3:Y:S01]  /*1d0f0*/  S2R R2, SR_CTAID.Y ;  /* 0x0000000000027919 */ /* 0x000ee20000002600 */
[----:B------:R-:W-:-:S03]  /*1d100*/  SEL R11, R0, RZ, !P0 ;  /* 0x000000ff000b7207 */ /* 0x000fc60004000000 */
[----:B------:R-:W4:Y:S01]  /*1d110*/  S2R R14, SR_CTAID.Y ;  /* 0x00000000000e7919 */ /* 0x000f220000002600 */
[----:B--2---:R-:W-:Y:S02]  /*1d120*/  ISETP.GE.AND P1, PT, R10, 0x80, PT ;  /* 0x000000800a00780c */ /* 0x004fe40003f26270 */
[----:B---3--:R-:W-:-:S11]  /*1d130*/  SHF.R.S32.HI R15, RZ, 0x1f, R2 ;  /* 0x0000001fff0f7819 */ /* 0x008fd60000011402 */
[----:B------:R-:W-:Y:S05]  /*1d140*/  @P1 BRA `(.L_x_1274) ;  /* 0x0000021000001947 */ /* 0x000fea0003800000 */
[----:B----4-:R-:W2:Y:S01]  /*1d150*/  S2R R8, SR_CTAID.X ;  /* 0x0000000000087919 */ /* 0x010ea20000002500 */
[----:B-----5:R-:W-:Y:S01]  /*1d160*/  IMAD R0, R12, c[0x0][0x4e8], RZ ;  /* 0x00013a000c007a24 */ /* 0x020fe200078e02ff */
[----:B--2---:R-:W-:-:S04]  /*1d170*/  LEA R8, R8, R10, 0x7 ;  /* 0x0000000a08087211 */ /* 0x004fc800078e38ff */
        /* <DEDUP_REMOVED lines=30> */
.L_x_1274:
[----:B----4-:R-:W-:Y:S05]  /*1d360*/  BSYNC B0 ;  /* 0x0000000000007941 */ /* 0x010fea0003800000 */
.L_x_1273:
[----:B------:R-:W3:Y:S01]  /*1d370*/  S2R R13, SR_CTAID.X ;  /* 0x00000000000d7919 */ /* 0x000ee20000002500 */
[----:B--2---:R-:W-:Y:S01]  /*1d380*/  IMAD R0, R5, c[0x0][0x3a0], RZ ;  /* 0x0000e80005007a24 */ /* 0x004fe200078e02ff */
[----:B------:R-:W-:Y:S01]  /*1d390*/  SHF.R.S32.HI R5, RZ, 0x1f, R10 ;  /* 0x0000001fff057819 */ /* 0x000fe2000001140a */
[C---:B------:R-:W-:Y:S01]  /*1d3a0*/  IMAD.WIDE.U32 R2, R4.reuse, c[0x0][0x3a0], RZ ;  /* 0x0000e80004027a25 */ /* 0x040fe200078e00ff */
[----:B------:R-:W-:Y:S02]  /*1d3b0*/  MOV R6, c[0x0][0x4e8] ;  /* 0x00013a0000067a02 */ /* 0x000fe40000000f00 */
[----:B------:R-:W-:Y:S01]  /*1d3c0*/  LEA.HI R5, R5, R10, RZ, 0x3 ;  /* 0x0000000a05057211 */ /* 0x000fe200078f18ff */
[----:B------:R-:W-:Y:S01]  /*1d3d0*/  IMAD R0, R4, c[0x0][0x3a4], R0 ;  /* 0x0000e90004007a24 */ /* 0x000fe200078e0200 */
[----:B------:R-:W-:Y:S01]  /*1d3e0*/  ISETP.NE.AND P0, PT, R6, 0x1, PT ;  /* 0x000000010600780c */ /* 0x000fe20003f05270 */
[----:B------:R-:W-:Y:S01]  /*1d3f0*/  IMAD R6, R11, c[0x0][0x3f0], RZ ;  /* 0x0000fc000b067a24 */ /* 0x000fe200078e02ff */
[----:B------:R-:W-:-:S02]  /*1d400*/  LOP3.LUT R4, R5, 0xfffffff8, RZ, 0xc0, !PT ;  /* 0xfffffff805047812 */ /* 0x000fc400078ec0ff */
[----:B------:R-:W-:Y:S01]  /*1d410*/  IADD3 R3, R3, R0, RZ ;  /* 0x0000000003037210 */ /* 0x000fe20007ffe0ff */
[----:B------:R-:W-:Y:S01]  /*1d420*/  IMAD R0, R15, c[0x0][0x3e8], RZ ;  /* 0x0000fa000f007a24 */ /* 0x000fe200078e02ff */
[----:B------:R-:W-:Y:S01]  /*1d430*/  IADD3 R8, -R4, R10, RZ ;  /* 0x0000000a04087210 */ /* 0x000fe20007ffe1ff */
[----:B------:R-:W-:Y:S01]  /*1d440*/  IMAD R7, R9, c[0x0][0x3f4], R6 ;  /* 0x0000fd0009077a24 */ /* 0x000fe200078e0206 */
[----:B------:R-:W-:Y:S01]  /*1d450*/  SHF.R.S32.HI R10, RZ, 0x3, R5 ;  /* 0x00000003ff0a7819 */ /* 0x000fe20000011405 */
[C---:B------:R-:W-:Y:S02]  /*1d460*/  IMAD R0, R14.reuse, c[0x0][0x3ec], R0 ;  /* 0x0000fb000e007a24 */ /* 0x040fe400078e0200 */
[----:B------:R-:W-:-:S04]  /*1d470*/  IMAD.WIDE.U32 R2, R14, c[0x0][0x3e8], R2 ;  /* 0x0000fa000e027a25 */ /* 0x000fc800078e0002 */
[----:B------:R-:W-:Y:S01]  /*1d480*/  IMAD R4, R8, 0x10, R10 ;  /* 0x0000001008047824 */ /* 0x000fe200078e020a */
[----:B------:R-:W-:-:S04]  /*1d490*/  IADD3 R3, R0, R3, RZ ;  /* 0x0000000300037210 */ /* 0x000fc80007ffe0ff */
[----:B---3--:R-:W-:Y:S01]  /*1d4a0*/  LEA R4, R13, R4, 0x7 ;  /* 0x000000040d047211 */ /* 0x008fe200078e38ff */
[----:B------:R-:W-:-:S04]  /*1d4b0*/  IMAD.WIDE.U32 R2, R9, c[0x0][0x3f0], R2 ;  /* 0x0000fc0009027a25 */ /* 0x000fc800078e0002 */
[----:B------:R-:W-:Y:S01]  /*1d4c0*/  @P0 IMAD.HI.U32 R5, R4, c[0x0][0x4ec], RZ ;  /* 0x00013b0004050a27 */ /* 0x000fe200078e00ff */
[----:B------:R-:W-:-:S03]  /*1d4d0*/  IADD3 R3, R3, R7, RZ ;  /* 0x0000000703037210 */ /* 0x000fc60007ffe0ff */
[----:B------:R-:W-:Y:S01]  /*1d4e0*/  IMAD.MOV.U32 R0, RZ, RZ, R4 ;  /* 0x000000ffff007224 */ /* 0x000fe200078e0004 */
[----:B------:R-:W-:-:S04]  /*1d4f0*/  @P0 SHF.R.U32.HI R0, RZ, c[0x0][0x4f0], R5 ;  /* 0x00013c00ff000a19 */ /* 0x000fc80000011605 */
[C---:B------:R-:W-:Y:S01]  /*1d500*/  IADD3 R5, -R0.reuse, RZ, RZ ;  /* 0x000000ff00057210 */ /* 0x040fe20007ffe1ff */
[----:B------:R-:W-:Y:S01]  /*1d510*/  IMAD.WIDE.U32 R2, R0, c[0x0][0x3e0], R2 ;  /* 0x0000f80000027a25 */ /* 0x000fe200078e0002 */
[----:B------:R-:W-:-:S03]  /*1d520*/  SHF.R.S32.HI R6, RZ, 0x1f, R0 ;  /* 0x0000001fff067819 */ /* 0x000fc60000011400 */
[----:B------:R-:W-:Y:S02]  /*1d530*/  IMAD R5, R5, c[0x0][0x4e8], R4 ;  /* 0x00013a0005057a24 */ /* 0x000fe400078e0204 */
[----:B------:R-:W-:-:S03]  /*1d540*/  IMAD R6, R6, c[0x0][0x3e0], RZ ;  /* 0x0000f80006067a24 */ /* 0x000fc600078e02ff */
[----:B------:R-:W-:Y:S01]  /*1d550*/  SHF.R.S32.HI R4, RZ, 0x1f, R5 ;  /* 0x0000001fff047819 */ /* 0x000fe20000011405 */
[----:B------:R-:W-:Y:S01]  /*1d560*/  IMAD R0, R0, c[0x0][0x3e4], R6 ;  /* 0x0000f90000007a24 */ /* 0x000fe200078e0206 */
[----:B------:R-:W-:Y:S02]  /*1d570*/  SHF.L.U32 R6, R8, 0x3, RZ ;  /* 0x0000000308067819 */ /* 0x000fe400000006ff */
[----:B------:R-:W-:Y:S01]  /*1d580*/  LEA R8, R13, R10, 0x7 ;  /* 0x0000000a0d087211 */ /* 0x000fe200078e38ff */
[----:B------:R-:W-:Y:S01]  /*1d590*/  IMAD.IADD R3, R3, 0x1, R0 ;  /* 0x0000000103037824 */ /* 0x000fe200078e0200 */
[----:B------:R-:W-:Y:S01]  /*1d5a0*/  IADD3 R7, R6, 0x40, RZ ;  /* 0x0000004006077810 */ /* 0x000fe20007ffe0ff */
[----:B------:R-:W-:Y:S02]  /*1d5b0*/  IMAD R0, R4, c[0x0][0x3d8], RZ ;  /* 0x0000f60004007a24 */ /* 0x000fe400078e02ff */
[----:B------:R-:W-:-:S04]  /*1d5c0*/  IMAD.WIDE.U32 R2, R5, c[0x0][0x3d8], R2 ;  /* 0x0000f60005027a25 */ /* 0x000fc800078e0002 */
[----:B------:R-:W-:Y:S01]  /*1d5d0*/  IMAD R0, R5, c[0x0][0x3dc], R0 ;  /* 0x0000f70005007a24 */ /* 0x000fe200078e0200 */
[----:B------:R-:W-:-:S04]  /*1d5e0*/  LEA R11, P0, R2, c[0x0][0x380], 0x1 ;  /* 0x0000e000020b7a11 */ /* 0x000fc800078008ff */
[----:B------:R-:W-:-:S04]  /*1d5f0*/  IADD3 R0, R3, R0, RZ ;  /* 0x0000000003007210 */ /* 0x000fc80007ffe0ff */
[----:B------:R-:W-:Y:S01]  /*1d600*/  LEA.HI.X R9, R2, c[0x0][0x384], R0, 0x1, P0 ;  /* 0x0000e10002097a11 */ /* 0x000fe200000f0c00 */
[----:B------:R-:W-:Y:S05]  /*1d610*/  BRA.DIV ~URZ, `(.L_x_1275) ;  /* 0x000013b27f007947 */ /* 0x000fea000b800000 */
[----:B------:R2:W3:Y:S02]  /*1d620*/  SHFL.IDX PT, R0, R9, RZ, 0x181f ;  /* 0x00181fff09007589 */ /* 0x0004e400000e0000 */
.L_x_1315:
[----:B------:R-:W-:Y:S05]  /*1d630*/  BRA.DIV ~URZ, `(.L_x_1276) ;  /* 0x000014127f007947 */ /* 0x000fea000b800000 */
[----:B------:R4:W1:Y:S02]  /*1d640*/  SHFL.IDX PT, R2, R11, RZ, 0x181f ;  /* 0x00181fff0b027589 */ /* 0x00086400000e0000 */
.L_x_1316:
[----:B-----5:R-:W-:Y:S01]  /*1d650*/  IMAD R10, R12, c[0x0][0x4e8], RZ ;  /* 0x00013a000c0a7a24 */ /* 0x020fe200078e02ff */
[----:B------:R-:W-:Y:S01]  /*1d660*/  BSSY B0, `(.L_x_1277) ;  /* 0x000000d000007945 */ /* 0x000fe20003800000 */
[----:B---3--:R-:W-:-:S03]  /*1d670*/  MOV R3, R0 ;  /* 0x0000000000037202 */ /* 0x008fc60000000f00 */
[----:B------:R-:W-:-:S13]  /*1d680*/  ISETP.GE.AND P0, PT, R8, R10, PT ;  /* 0x0000000a0800720c */ /* 0x000fda0003f06270 */
[----:B------:R-:W-:Y:S05]  /*1d690*/  @P0 BRA `(.L_x_1278) ;  /* 0x0000009000000947 */ /* 0x000fea0003800000 */
[----:B------:R-:W-:Y:S02]  /*1d6a0*/  ISETP.GE.AND P0, PT, R7, c[0x0][0x3c8], PT ;  /* 0x0000f20007007a0c */ /* 0x000fe40003f06270 */
[----:B------:R-:W-:-:S11]  /*1d6b0*/  ISETP.GE.AND P1, PT, R6, c[0x0][0x3c8], PT ;  /* 0x0000f20006007a0c */ /* 0x000fd60003f26270 */
[----:B------:R-:W-:Y:S02]  /*1d6c0*/  @!P0 SHF.R.S32.HI R0, RZ, 0x1f, R7 ;  /* 0x0000001fff008819 */ /* 0x000fe40000011407 */
[----:B-1----:R-:W-:Y:S02]  /*1d6d0*/  @!P1 IMAD.WIDE R4, R6, 0x2, R2 ;  /* 0x0000000206049825 */ /* 0x002fe400078e0202 */
[----:B------:R-:W-:-:S03]  /*1d6e0*/  @!P0 LEA.HI R0, R0, R7, RZ, 0x3 ;  /* 0x0000000700008211 */ /* 0x000fc600078f18ff */
[----:B------:R1:W-:Y:S01]  /*1d6f0*/  @!P1 ST.E.128 [R4.64], RZ ;  /* 0x000000ff04009985 */ /* 0x0003e2000c101d06 */
[----:B------:R-:W-:-:S05]  /*1d700*/  @!P0 LOP3.LUT R0, R0, 0xfffffff8, RZ, 0xc0, !PT ;  /* 0xfffffff800008812 */ /* 0x000fca00078ec0ff */
[----:B------:R-:W-:-:S05]  /*1d710*/  @!P0 IMAD.WIDE R2, R0, 0x2, R2 ;  /* 0x0000000200028825 */ /* 0x000fca00078e0202 */
[----:B------:R1:W-:Y:S02]  /*1d720*/  @!P0 ST.E.128 [R2.64], RZ ;  /* 0x000000ff02008985 */ /* 0x0003e4000c101d06 */
.L_x_1278:
[----:B------:R-:W-:Y:S05]  /*1d730*/  BSYNC B0 ;  /* 0x0000000000007941 */ /* 0x000fea0003800000 */
.L_x_1277:
[----:B------:R-:W-:Y:S05]  /*1d740*/  BRA.DIV ~URZ, `(.L_x_1279) ;  /* 0x000013827f007947 */ /* 0x000fea000b800000 */
[----:B------:R3:W2:Y:S04]  /*1d750*/  SHFL.IDX PT, R0, R9, 0x1, 0x181f ;  /* 0x00381f0009007f89 */ /* 0x0006a800000e0000 */
[----:B-1----:R3:W1:Y:S02]  /*1d760*/  SHFL.IDX PT, R2, R11, 0x1, 0x181f ;  /* 0x00381f000b027f89 */ /* 0x00266400000e0000 */
.L_x_1317:
[----:B------:R-:W-:Y:S01]  /*1d770*/  IADD3 R3, R8, 0x10, RZ ;  /* 0x0000001008037810 */ /* 0x000fe20007ffe0ff */
[----:B------:R-:W-:Y:S03]  /*1d780*/  BSSY B0, `(.L_x_1280) ;  /* 0x000000d000007945 */ /* 0x000fe60003800000 */
[----:B------:R-:W-:Y:S01]  /*1d790*/  ISETP.GE.AND P0, PT, R3, R10, PT ;  /* 0x0000000a0300720c */ /* 0x000fe20003f06270 */
[----:B--2---:R-:W-:-:S12]  /*1d7a0*/  IMAD.MOV.U32 R3, RZ, RZ, R0 ;  /* 0x000000ffff037224 */ /* 0x004fd800078e0000 */
        /* <DEDUP_REMOVED lines=10> */
.L_x_1281:
[----:B------:R-:W-:Y:S05]  /*1d850*/  BSYNC B0 ;  /* 0x0000000000007941 */ /* 0x000fea0003800000 */
.L_x_1280:
[----:B------:R-:W-:Y:S05]  /*1d860*/  BRA.DIV ~URZ, `(.L_x_1282) ;  /* 0x000013527f007947 */ /* 0x000fea000b800000 */
[----:B------:R2:W3:Y:S02]  /*1d870*/  SHFL.IDX PT, R0, R9, 0x2, 0x181f ;  /* 0x00581f0009007f89 */ /* 0x0004e400000e0000 */
.L_x_1318:
[----:B------:R-:W-:Y:S05]  /*1d880*/  BRA.DIV ~URZ, `(.L_x_1283) ;  /* 0x000013b27f007947 */ /* 0x000fea000b800000 */
[----:B-1----:R1:W2:Y:S02]  /*1d890*/  SHFL.IDX PT, R2, R11, 0x2, 0x181f ;  /* 0x00581f000b027f89 */ /* 0x0022a400000e0000 */
.L_x_1319:
[----:B------:R-:W-:Y:S01]  /*1d8a0*/  IADD3 R3, R8, 0x20, RZ ;  /* 0x0000002008037810 */ /* 0x000fe20007ffe0ff */
[----:B------:R-:W-:Y:S03]  /*1d8b0*/  BSSY B0, `(.L_x_1284) ;  /* 0x000000d000007945 */ /* 0x000fe60003800000 */
[----:B------:R-:W-:Y:S01]  /*1d8c0*/  ISETP.GE.AND P0, PT, R3, R10, PT ;  /* 0x0000000a0300720c */ /* 0x000fe20003f06270 */
[----:B---3--:R-:W-:-:S12]  /*1d8d0*/  IMAD.MOV.U32 R3, RZ, RZ, R0 ;  /* 0x000000ffff037224 */ /* 0x008fd800078e0000 */
[----:B------:R-:W-:Y:S05]  /*1d8e0*/  @P0 BRA `(.L_x_1285) ;  /* 0x0000009000000947 */ /* 0x000fea0003800000 */
[----:B------:R-:W-:Y:S02]  /*1d8f0*/  ISETP.GE.AND P0, PT, R7, c[0x0][0x3c8], PT ;  /* 0x0000f20007007a0c */ /* 0x000fe40003f06270 */
[----:B------:R-:W-:-:S11]  /*1d900*/  ISETP.GE.AND P1, PT, R6, c[0x0][0x3c8], PT ;  /* 0x0000f20006007a0c */ /* 0x000fd60003f26270 */
[----:B------:R-:W-:Y:S02]  /*1d910*/  @!P0 SHF.R.S32.HI R0, RZ, 0x1f, R7 ;  /* 0x0000001fff008819 */ /* 0x000fe40000011407 */
[----:B--2---:R-:W-:Y:S02]  /*1d920*/  @!P1 IMAD.WIDE R4, R6, 0x2, R2 ;  /* 0x0000000206049825 */ /* 0x004fe400078e0202 */
[----:B------:R-:W-:-:S03]  /*1d930*/  @!P0 LEA.HI R0, R0, R7, RZ, 0x3 ;  /* 0x0000000700008211 */ /* 0x000fc600078f18ff */
[----:B------:R2:W-:Y:S01]  /*1d940*/  @!P1 ST.E.128 [R4.64], RZ ;  /* 0x000000ff04009985 */ /* 0x0005e2000c101d06 */
[----:B------:R-:W-:-:S05]  /*1d950*/  @!P0 LOP3.LUT R0, R0, 0xfffffff8, RZ, 0xc0, !PT ;  /* 0xfffffff800008812 */ /* 0x000fca00078ec0ff */
[----:B------:R-:W-:-:S05]  /*1d960*/  @!P0 IMAD.WIDE R2, R0, 0x2, R2 ;  /* 0x0000000200028825 */ /* 0x000fca00078e0202 */
[----:B------:R2:W-:Y:S02]  /*1d970*/  @!P0 ST.E.128 [R2.64], RZ ;  /* 0x000000ff02008985 */ /* 0x0005e4000c101d06 */
.L_x_1285:
[----:B------:R-:W-:Y:S05]  /*1d980*/  BSYNC B0 ;  /* 0x0000000000007941 */ /* 0x000fea0003800000 */
.L_x_1284:
[----:B------:R-:W-:Y:S05]  /*1d990*/  BRA.DIV ~URZ, `(.L_x_1286) ;  /* 0x000013227f007947 */ /* 0x000fea000b800000 */
[----:B------:R3:W1:Y:S04]  /*1d9a0*/  SHFL.IDX PT, R0, R9, 0x3, 0x181f ;  /* 0x00781f0009007f89 */ /* 0x00066800000e0000 */
[----:B--2---:R3:W2:Y:S02]  /*1d9b0*/  SHFL.IDX PT, R2, R11, 0x3, 0x181f ;  /* 0x00781f000b027f89 */ /* 0x0046a400000e0000 */
.L_x_1320:
[----:B------:R-:W-:Y:S01]  /*1d9c0*/  IADD3 R3, R8, 0x30, RZ ;  /* 0x0000003008037810 */ /* 0x000fe20007ffe0ff */
[----:B------:R-:W-:Y:S03]  /*1d9d0*/  BSSY B0, `(.L_x_1287) ;  /* 0x000000d000007945 */ /* 0x000fe60003800000 */
[----:B------:R-:W-:Y:S01]  /*1d9e0*/  ISETP.GE.AND P0, PT, R3, R10, PT ;  /* 0x0000000a0300720c */ /* 0x000fe20003f06270 */
[----:B-1----:R-:W-:-:S12]  /*1d9f0*/  IMAD.MOV.U32 R3, RZ, RZ, R0 ;  /* 0x000000ffff037224 */ /* 0x002fd800078e0000 */
        /* <DEDUP_REMOVED lines=10> */
.L_x_1288:
[----:B------:R-:W-:Y:S05]  /*1daa0*/  BSYNC B0 ;  /* 0x0000000000007941 */ /* 0x000fea0003800000 */
.L_x_1287:
[----:B------:R-:W-:Y:S05]  /*1dab0*/  BRA.DIV ~URZ, `(.L_x_1289) ;  /* 0x000012f27f007947 */ /* 0x000fea000b800000 */
[----:B------:R1:W3:Y:S02]  /*1dac0*/  SHFL.IDX PT, R0, R9, 0x4, 0x181f ;  /* 0x00981f0009007f89 */ /* 0x0002e400000e0000 */
.L_x_1321:
[----:B------:R-:W-:Y:S05]  /*1dad0*/  BRA.DIV ~URZ, `(.L_x_1290) ;  /* 0x000013527f007947 */ /* 0x000fea000b800000 */
[----:B-12---:R1:W2:Y:S02]  /*1dae0*/  SHFL.IDX PT, R2, R11, 0x4, 0x181f ;  /* 0x00981f000b027f89 */ /* 0x0062a400000e0000 */
.L_x_1322:
        /* <DEDUP_REMOVED lines=14> */
.L_x_1292:
[----:B------:R-:W-:Y:S05]  /*1dbd0*/  BSYNC B0 ;  /* 0x0000000000007941 */ /* 0x000fea0003800000 */
.L_x_1291:
[----:B------:R-:W-:Y:S05]  /*1dbe0*/  BRA.DIV ~URZ, `(.L_x_1293) ;  /* 0x000012c27f007947 */ /* 0x000fea000b800000 */
[----:B------:R3:W1:Y:S04]  /*1dbf0*/  SHFL.IDX PT, R0, R9, 0x5, 0x181f ;  /* 0x00b81f0009007f89 */ /* 0x00066800000e0000 */
[----:B--2---:R3:W2:Y:S02]  /*1dc00*/  SHFL.IDX PT, R2, R11, 0x5, 0x181f ;  /* 0x00b81f000b027f89 */ /* 0x0046a400000e0000 */
.L_x_1323:
        /* <DEDUP_REMOVED lines=14> */
.L_x_1295:
[----:B------:R-:W-:Y:S05]  /*1dcf0*/  BSYNC B0 ;  /* 0x0000000000007941 */ /* 0x000fea0003800000 */
.L_x_1294:
[----:B------:R-:W-:Y:S05]  /*1dd00*/  BRA.DIV ~URZ, `(.L_x_1296) ;  /* 0x000012927f007947 */ /* 0x000fea000b800000 */
[----:B------:R1:W3:Y:S02]  /*1dd10*/  SHFL.IDX PT, R0, R9, 0x6, 0x181f ;  /* 0x00d81f0009007f89 */ /* 0x0002e400000e0000 */
.L_x_1324:
[----:B------:R-:W-:Y:S05]  /*1dd20*/  BRA.DIV ~URZ, `(.L_x_1297) ;  /* 0x000012f27f007947 */ /* 0x000fea000b800000 */
[----:B-12---:R1:W2:Y:S02]  /*1dd30*/  SHFL.IDX PT, R2, R11, 0x6, 0x181f ;  /* 0x00d81f000b027f89 */ /* 0x0062a400000e0000 */
.L_x_1325:
        /* <DEDUP_REMOVED lines=14> */
.L_x_1299:
[----:B------:R-:W-:Y:S05]  /*1de20*/  BSYNC B0 ;  /* 0x0000000000007941 */ /* 0x000fea0003800000 */
.L_x_1298:
[----:B------:R-:W-:Y:S05]  /*1de30*/  BRA.DIV ~URZ, `(.L_x_1300) ;  /* 0x000012627f007947 */ /* 0x000fea000b800000 */
[----:B------:R3:W1:Y:S04]  /*1de40*/  SHFL.IDX PT, R0, R9, 0x7, 0x181f ;  /* 0x00f81f0009007f89 */ /* 0x00066800000e0000 */
[----:B--2---:R3:W2:Y:S02]  /*1de50*/  SHFL.IDX PT, R2, R11, 0x7, 0x181f ;  /* 0x00f81f000b027f89 */ /* 0x0046a400000e0000 */
.L_x_1326:
[----:B------:R-:W-:-:S04]  /*1de60*/  IADD3 R3, R8, 0x70, RZ ;  /* 0x0000007008037810 */ /* 0x000fc80007ffe0ff */
[----:B------:R-:W-:Y:S01]  /*1de70*/  ISETP.GE.AND P0, PT, R3, R10, PT ;  /* 0x0000000a0300720c */ /* 0x000fe20003f06270 */
[----:B-1----:R-:W-:-:S12]  /*1de80*/  IMAD.MOV.U32 R3, RZ, RZ, R0 ;  /* 0x000000ffff037224 */ /* 0x002fd800078e0000 */
[----:B------:R-:W-:Y:S05]  /*1de90*/  @P0 EXIT ;  /* 0x000000000000094d */ /* 0x000fea0003800000 */
[----:B------:R-:W-:-:S13]  /*1dea0*/  ISETP.GE.AND P0, PT, R6, c[0x0][0x3c8], PT ;  /* 0x0000f20006007a0c */ /* 0x000fda0003f06270 */
[----:B--2---:R-:W-:-:S05]  /*1deb0*/  @!P0 IMAD.WIDE R4, R6, 0x2, R2 ;  /* 0x0000000206048825 */ /* 0x004fca00078e0202 */
        /* <DEDUP_REMOVED lines=9> */
.L_x_1163:
[----:B------:R-:W-:Y:S01]  /*1df50*/  IMAD.MOV.U32 R106, RZ, RZ, R17 ;  /* 0x000000ffff6a7224 */ /* 0x000fe200078e0011 */
[----:B------:R-:W-:Y:S01]  /*1df60*/  MOV R133, 0x181f ;  /* 0x0000181f00857802 */ /* 0x000fe20000000f00 */
[----:B-1----:R-:W-:Y:S01]  /*1df70*/  IMAD.MOV.U32 R3, RZ, RZ, RZ ;  /* 0x000000ffff037224 */ /* 0x002fe200078e00ff */
[----:B------:R-:W-:Y:S02]  /*1df80*/  MOV R132, 0xffffffff ;  /* 0xffffffff00847802 */ /* 0x000fe40000000f00 */
[----:B------:R-:W-:Y:S02]  /*1df90*/  MOV R2, 0x1dfb0 ;  /* 0x0001dfb000027802 */ /* 0x000fe40000000f00 */
[----:B------:R-:W-:Y:S05]  /*1dfa0*/  CALL.REL.NOINC `($__internal_3_$__cuda_sm70_shflsync_idx_p) ;  /* 0x0000d27000007944 */ /* 0x000fea0003c00000 */
[----:B------:R-:W-:Y:S01]  /*1dfb0*/  MOV R7, R105 ;  /* 0x0000006900077202 */ /* 0x000fe20000000f00 */
[----:B------:R-:W-:Y:S05]  /*1dfc0*/  BRA `(.L_x_1301) ;  /* 0xfffe957000007947 */ /* 0x000fea000383ffff */
.L_x_1164:
[----:B------:R-:W-:Y:S01]  /*1dfd0*/  IMAD.MOV.U32 R106, RZ, RZ, R16 ;  /* 0x000000ffff6a7224 */ /* 0x000fe200078e0010 */
[----:B------:R-:W-:Y:S01]  /*1dfe0*/  MOV R133, 0x181f ;  /* 0x0000181f00857802 */ /* 0x000fe20000000f00 */
[----:B-1----:R-:W-:Y:S01]  /*1dff0*/  IMAD.MOV.U32 R3, RZ, RZ, RZ ;  /* 0x000000ffff037224 */ /* 0x002fe200078e00ff */
[----:B------:R-:W-:-:S02]  /*1e000*/  MOV R132, 0xffffffff ;  /* 0xffffffff00847802 */ /* 0x000fc40000000f00 */
[----:B------:R-:W-:Y:S02]  /*1e010*/  MOV R2, 0x1e030 ;  /* 0x0001e03000027802 */ /* 0x000fe40000000f00 */
[----:B--23--:R-:W-:Y:S05]  /*1e020*/  CALL.REL.NOINC `($__internal_3_$__cuda_sm70_shflsync_idx_p) ;  /* 0x0000d1f000007944 */ /* 0x00cfea0003c00000 */
[----:B------:R-:W-:Y:S01]  /*1e030*/  MOV R0, R105 ;  /* 0x0000006900007202 */ /* 0x000fe20000000f00 */
[----:B------:R-:W-:Y:S05]  /*1e040*/  BRA `(.L_x_1302) ;  /* 0xfffe951000007947 */ /* 0x000fea000383ffff */
.L_x_1167:
[----:B------:R-:W-:Y:S01]  /*1e050*/  IMAD.MOV.U32 R106, RZ, RZ, R17 ;  /* 0x000000ffff6a7224 */ /* 0x000fe200078e0011 */
[----:B------:R-:W-:Y:S01]  /*1e060*/  MOV R133, 0x181f ;  /* 0x0000181f00857802 */ /* 0x000fe20000000f00 */
[----:B-1----:R-:W-:Y:S01]  /*1e070*/  IMAD.MOV.U32 R3, RZ, RZ, 0x1 ;  /* 0x00000001ff037424 */ /* 0x002fe200078e00ff */
[----:B------:R-:W-:Y:S02]  /*1e080*/  MOV R132, 0xffffffff ;  /* 0xffffffff00847802 */ /* 0x000fe40000000f00 */
[----:B------:R-:W-:Y:S02]  /*1e090*/  MOV R2, 0x1e0b0 ;  /* 0x0001e0b000027802 */ /* 0x000fe40000000f00 */
[----:B--234-:R-:W-:Y:S05]  /*1e0a0*/  CALL.REL.NOINC `($__internal_3_$__cuda_sm70_shflsync_idx_p) ;  /* 0x0000d17000007944 */ /* 0x01cfea0003c00000 */
[----:B------:R-:W-:Y:S01]  /*1e0b0*/  IMAD.MOV.U32 R7, RZ, RZ, R105 ;  /* 0x000000ffff077224 */ /* 0x000fe200078e0069 */
[----:B------:R-:W-:Y:S01]  /*1e0c0*/  MOV R106, R16 ;  /* 0x00000010006a7202 */ /* 0x000fe20000000f00 */
[----:B------:R-:W-:Y:S01]  /*1e0d0*/  IMAD.MOV.U32 R3, RZ, RZ, 0x1 ;  /* 0x00000001ff037424 */ /* 0x000fe200078e00ff */
[----:B------:R-:W-:Y:S01]  /*1e0e0*/  MOV R133, 0x181f ;  /* 0x0000181f00857802 */ /* 0x000fe20000000f00 */
[----:B------:R-:W-:Y:S01]  /*1e0f0*/  IMAD.MOV.U32 R132, RZ, RZ, -0x1 ;  /* 0xffffffffff847424 */ /* 0x000fe200078e00ff */
[----:B------:R-:W-:-:S02]  /*1e100*/  MOV R2, 0x1e120 ;  /* 0x0001e12000027802 */ /* 0x000fc40000000f00 */
[----:B------:R-:W-:Y:S05]  /*1e110*/  CALL.REL.NOINC `($__internal_3_$__cuda_sm70_shflsync_idx_p) ;  /* 0x0000d10000007944 */ /* 0x000fea0003c00000 */
[----:B------:R-:W-:Y:S01]  /*1e120*/  MOV R0, R105 ;  /* 0x0000006900007202 */ /* 0x000fe20000000f00 */
[----:B------:R-:W-:Y:S05]  /*1e130*/  BRA `(.L_x_1303) ;  /* 0xfffe95c000007947 */ /* 0x000fea000383ffff */
.L_x_1170:
[----:B------:R-:W-:Y:S01]  /*1e140*/  IMAD.MOV.U32 R106, RZ, RZ, R17 ;  /* 0x000000ffff6a7224 */ /* 0x000fe200078e0011 */
[----:B------:R-:W-:Y:S01]  /*1e150*/  MOV R133, 0x181f ;  /* 0x0000181f00857802 */ /* 0x000fe20000000f00 */
[----:B-1----:R-:W-:Y:S01]  /*1e160*/  IMAD.MOV.U32 R3, RZ, RZ, 0x2 ;  /* 0x00000002ff037424 */ /* 0x002fe200078e00ff */
[----:B------:R-:W-:-:S02]  /*1e170*/  MOV R132, 0xffffffff ;  /* 0xffffffff00847802 */ /* 0x000fc40000000f00 */
[----:B------:R-:W-:Y:S02]  /*1e180*/  MOV R2, 0x1e1a0 ;  /* 0x0001e1a000027802 */ /* 0x000fe40000000f00 */
[----:B--234-:R-:W-:Y:S05]  /*1e190*/  CALL.REL.NOINC `($__internal_3_$__cuda_sm70_shflsync_idx_p) ;  /* 0x0000d08000007944 */ /* 0x01cfea0003c00000 */
[----:B------:R-:W-:Y:S01]  /*1e1a0*/  MOV R7, R105 ;  /* 0x0000006900077202 */ /* 0x000fe20000000f00 */
[----:B------:R-:W-:Y:S05]  /*1e1b0*/  BRA `(.L_x_1304) ;  /* 0xfffe96c000007947 */ /* 0x000fea000383ffff */
.L_x_1171:
[----:B------:R-:W-:Y:S01]  /*1e1c0*/  IMAD.MOV.U32 R106, RZ, RZ, R16 ;  /* 0x000000ffff6a7224 */ /* 0x000fe200078e0010 */
[----:B------:R-:W-:Y:S01]  /*1e1d0*/  MOV R133, 0x181f ;  /* 0x0000181f00857802 */ /* 0x000fe20000000f00 */
[----:B-1----:R-:W-:Y:S01]  /*1e1e0*/  IMAD.MOV.U32 R3, RZ, RZ, 0x2 ;  /* 0x00000002ff037424 */ /* 0x002fe200078e00ff */
[----:B------:R-:W-:Y:S02]  /*1e1f0*/  MOV R132, 0xffffffff ;  /* 0xffffffff00847802 */ /* 0x000fe40000000f00 */
[----:B------:R-:W-:Y:S02]  /*1e200*/  MOV R2, 0x1e220 ;  /* 0x0001e22000027802 */ /* 0x000fe40000000f00 */
[----:B--234-:R-:W-:Y:S05]  /*1e210*/  CALL.REL.NOINC `($__internal_3_$__cuda_sm70_shflsync_idx_p) ;  /* 0x0000d00000007944 */ /* 0x01cfea0003c00000 */
[----:B------:R-:W-:Y:S01]  /*1e220*/  MOV R0, R105 ;  /* 0x0000006900007202 */ /* 0x000fe20000000f00 */
[----:B------:R-:W-:Y:S05]  /*1e230*/  BRA `(.L_x_1305) ;  /* 0xfffe966000007947 */ /* 0x000fea000383ffff */
.L_x_1174:
[----:B------:R-:W-:Y:S01]  /*1e240*/  IMAD.MOV.U32 R106, RZ, RZ, R17 ;  /* 0x000000ffff6a7224 */ /* 0x000fe200078e0011 */
[----:B------:R-:W-:Y:S01]  /*1e250*/  MOV R133, 0x181f ;  /* 0x0000181f00857802 */ /* 0x000fe20000000f00 */
[----:B--2---:R-:W-:Y:S01]  /*1e260*/  IMAD.MOV.U32 R3, RZ, RZ, 0x3 ;  /* 0x00000003ff037424 */ /* 0x004fe200078e00ff */
[----:B------:R-:W-:-:S02]  /*1e270*/  MOV R132, 0xffffffff ;  /* 0xffffffff00847802 */ /* 0x000fc40000000f00 */
[----:B------:R-:W-:Y:S02]  /*1e280*/  MOV R2, 0x1e2a0 ;  /* 0x0001e2a000027802 */ /* 0x000fe40000000f00 */
[----:B-1-34-:R-:W-:Y:S05]  /*1e290*/  CALL.REL.NOINC `($__internal_3_$__cuda_sm70_shflsync_idx_p) ;  /* 0x0000cf8000007944 */ /* 0x01afea0003c00000 */
[----:B------:R-:W-:Y:S01]  /*1e2a0*/  IMAD.MOV.U32 R7, RZ, RZ, R105 ;  /* 0x000000ffff077224 */ /* 0x000fe200078e0069 */
[----:B------:R-:W-:Y:S01]  /*1e2b0*/  MOV R106, R16 ;  /* 0x00000010006a7202 */ /* 0x000fe20000000f00 */
[----:B------:R-:W-:Y:S01]  /*1e2c0*/  IMAD.MOV.U32 R3, RZ, RZ, 0x3 ;  /* 0x00000003ff037424 */ /* 0x000fe200078e00ff */
[----:B------:R-:W-:Y:S01]  /*1e2d0*/  MOV R133, 0x181f ;  /* 0x0000181f00857802 */ /* 0x000fe20000000f00 */
[----:B------:R-:W-:Y:S01]  /*1e2e0*/  IMAD.MOV.U32 R132, RZ, RZ, -0x1 ;  /* 0xffffffffff847424 */ /* 0x000fe200078e00ff */
[----:B------:R-:W-:Y:S02]  /*1e2f0*/  MOV R2, 0x1e310 ;  /* 0x0001e31000027802 */ /* 0x000fe40000000f00 */
[----:B------:R-:W-:Y:S05]  /*1e300*/  CALL.REL.NOINC `($__internal_3_$__cuda_sm70_shflsync_idx_p) ;  /* 0x0000cf1000007944 */ /* 0x000fea0003c00000 */
[----:B------:R-:W-:Y:S01]  /*1e310*/  MOV R0, R105 ;  /* 0x0000006900007202 */ /* 0x000fe20000000f00 */
[----:B------:R-:W-:Y:S05]  /*1e320*/  BRA `(.L_x_1306) ;  /* 0xfffe970000007947 */ /* 0x000fea000383ffff */
.L_x_1177:
[----:B------:R-:W-:Y:S01]  /*1e330*/  IMAD.MOV.U32 R106, RZ, RZ, R17 ;  /* 0x000000ffff6a7224 */ /* 0x000fe200078e0011 */
[----:B------:R-:W-:Y:S01]  /*1e340*/  MOV R133, 0x181f ;  /* 0x0000181f00857802 */ /* 0x000fe20000000f00 */
[----:B-1----:R-:W-:Y:S01]  /*1e350*/  IMAD.MOV.U32 R3, RZ, RZ, 0x4 ;  /* 0x00000004ff037424 */ /* 0x002fe200078e00ff */
[----:B------:R-:W-:Y:S02]  /*1e360*/  MOV R132, 0xffffffff ;  /* 0xffffffff00847802 */ /* 0x000fe40000000f00 */
[----:B------:R-:W-:-:S02]  /*1e370*/  MOV R2, 0x1e390 ;  /* 0x0001e39000027802 */ /* 0x000fc40000000f00 */
[----:B--234-:R-:W-:Y:S05]  /*1e380*/  CALL.REL.NOINC `($__internal_3_$__cuda_sm70_shflsync_idx_p) ;  /* 0x0000ce9000007944 */ /* 0x01cfea0003c00000 */
[----:B------:R-:W-:Y:S01]  /*1e390*/  MOV R7, R105 ;  /* 0x0000006900077202 */ /* 0x000fe20000000f00 */
[----:B------:R-:W-:Y:S05]  /*1e3a0*/  BRA `(.L_x_1307) ;  /* 0xfffe980000007947 */ /* 0x000fea000383ffff */
.L_x_1178:
[----:B------:R-:W-:Y:S01]  /*1e3b0*/  IMAD.MOV.U32 R106, RZ, RZ, R16 ;  /* 0x000000ffff6a7224 */ /* 0x000fe200078e0010 */
[----:B------:R-:W-:Y:S01]  /*1e3c0*/  MOV R133, 0x181f ;  /* 0x0000181f00857802 */ /* 0x000fe20000000f00 */
[----:B------:R-:W-:Y:S01]  /*1e3d0*/  IMAD.MOV.U32 R3, RZ, RZ, 0x4 ;  /* 0x00000004ff037424 */ /* 0x000fe200078e00ff */
[----:B------:R-:W-:-:S02]  /*1e3e0*/  MOV R132, 0xffffffff ;  /* 0xffffffff00847802 */ /* 0x000fc40000000f00 */
[----:B------:R-:W-:Y:S02]  /*1e3f0*/  MOV R2, 0x1e410 ;  /* 0x0001e41000027802 */ /* 0x000fe40000000f00 */
[----:B-1234-:R-:W-:Y:S05]  /*1e400*/  CALL.REL.NOINC `($__internal_3_$__cuda_sm70_shflsync_idx_p) ;  /* 0x0000ce1000007944 */ /* 0x01efea0003c00000 */
[----:B------:R-:W-:Y:S01]  /*1e410*/  MOV R0, R105 ;  /* 0x0000006900007202 */ /* 0x000fe20000000f00 */
[----:B------:R-:W-:Y:S05]  /*1e420*/  BRA `(.L_x_1308) ;  /* 0xfffe97a000007947 */ /* 0x000fea000383ffff */
.L_x_1181:
        /* <DEDUP_REMOVED lines=15> */
.L_x_1184:
        /* <DEDUP_REMOVED lines=8> */
.L_x_1185:
        /* <DEDUP_REMOVED lines=8> */
.L_x_1188:
        /* <DEDUP_REMOVED lines=15> */
.L_x_1254:
[----:B------:R2:W5:Y:S01]  /*1e710*/  LDL R0, [R1+0x94] ;  /* 0x0000940001007983 */ /* 0x0005620000100800 */
[----:B-1----:R-:W-:Y:S02]  /*1e720*/  MOV R3, 0x2 ;  /* 0x0000000200037802 */ /* 0x002fe40000000f00 */
[----:B------:R-:W-:Y:S02]  /*1e730*/  MOV R2, 0x1e750 ;  /* 0x0001e75000027802 */ /* 0x000fe40000000f00 */
[----:B--2--5:R-:W-:Y:S05]  /*1e740*/  CALL.REL.NOINC `($__internal_2_$__cuda_sm70_shflsync_bfly_p) ;  /* 0x0000ca9000007944 */ /* 0x024fea0003c00000 */
[----:B------:R-:W-:Y:S01]  /*1e750*/  MOV R4, R7 ;  /* 0x0000000700047202 */ /* 0x000fe20000000f00 */
[----:B------:R-:W-:Y:S05]  /*1e760*/  BRA `(.L_x_1313) ;  /* 0xffffc02000007947 */ /* 0x000fea000383ffff */
.L_x_1255:
[----:B------:R-:W-:Y:S01]  /*1e770*/  IMAD.MOV.U32 R0, RZ, RZ, R4 ;  /* 0x000000ffff007224 */ /* 0x000fe200078e0004 */
[----:B-1----:R-:W-:-:S02]  /*1e780*/  MOV R3, 0x1 ;  /* 0x0000000100037802 */ /* 0x002fc40000000f00 */
[----:B------:R-:W-:Y:S02]  /*1e790*/  MOV R2, 0x1e7b0 ;  /* 0x0001e7b000027802 */ /* 0x000fe40000000f00 */
[----:B-----5:R-:W-:Y:S05]  /*1e7a0*/  CALL.REL.NOINC `($__internal_2_$__cuda_sm70_shflsync_bfly_p) ;  /* 0x0000ca3000007944 */ /* 0x020fea0003c00000 */
[----:B------:R1:W5:Y:S01]  /*1e7b0*/  LDL R0, [R1+0x98] ;  /* 0x0000980001007983 */ /* 0x0003620000100800 */
[----:B------:R-:W-:Y:S01]  /*1e7c0*/  FADD.FTZ R4, R4, R7 ;  /* 0x0000000704047221 */ /* 0x000fe20000010000 */
[----:B------:R-:W-:Y:S02]  /*1e7d0*/  MOV R3, 0x2 ;  /* 0x0000000200037802 */ /* 0x000fe40000000f00 */
[----:B------:R-:W-:Y:S02]  /*1e7e0*/  MOV R2, 0x1e800 ;  /* 0x0001e80000027802 */ /* 0x000fe40000000f00 */
[----:B-1---5:R-:W-:Y:S05]  /*1e7f0*/  CALL.REL.NOINC `($__internal_2_$__cuda_sm70_shflsync_bfly_p) ;  /* 0x0000c9e000007944 */ /* 0x022fea0003c00000 */
[----:B------:R-:W2:Y:S01]  /*1e800*/  LDL.LU R0, [R1+0x98] ;  /* 0x0000980001007983 */ /* 0x000ea20000300800 */
[----:B------:R-:W-:Y:S02]  /*1e810*/  MOV R3, 0x1 ;  /* 0x0000000100037802 */ /* 0x000fe40000000f00 */
[----:B------:R-:W-:Y:S01]  /*1e820*/  MOV R2, 0x1e860 ;  /* 0x0001e86000027802 */ /* 0x000fe20000000f00 */
[----:B--2---:R-:W-:-:S05]  /*1e830*/  FADD.FTZ R5, R0, R7 ;  /* 0x0000000700057221 */ /* 0x004fca0000010000 */
[----:B------:R-:W-:Y:S02]  /*1e840*/  MOV R0, R5 ;  /* 0x0000000500007202 */ /* 0x000fe40000000f00 */
[----:B------:R-:W-:Y:S05]  /*1e850*/  CALL.REL.NOINC `($__internal_2_$__cuda_sm70_shflsync_bfly_p) ;  /* 0x0000c98000007944 */ /* 0x000fea0003c00000 */
        /* <DEDUP_REMOVED lines=22> */
[----:B------:R-:W-:Y:S05]  /*1e9c0*/  BRA `(.L_x_1314) ;  /* 0xffffbef000007947 */ /* 0x000fea000383ffff */
.L_x_1275:
[----:B------:R-:W-:Y:S01]  /*1e9d0*/  IMAD.MOV.U32 R106, RZ, RZ, R9 ;  /* 0x000000ffff6a7224 */ /* 0x000fe200078e0009 */
[----:B------:R-:W-:Y:S01]  /*1e9e0*/  MOV R133, 0x181f ;  /* 0x0000181f00857802 */ /* 0x000fe20000000f00 */
[----:B------:R-:W-:Y:S01]  /*1e9f0*/  IMAD.MOV.U32 R3, RZ, RZ, RZ ;  /* 0x000000ffff037224 */ /* 0x000fe200078e00ff */
[----:B------:R-:W-:Y:S02]  /*1ea00*/  MOV R132, 0xffffffff ;  /* 0xffffffff00847802 */ /* 0x000fe40000000f00 */
[----:B------:R-:W-:Y:S02]  /*1ea10*/  MOV R2, 0x1ea30 ;  /* 0x0001ea3000027802 */ /* 0x000fe40000000f00 */
[----:B-1---5:R-:W-:Y:S05]  /*1ea20*/  CALL.REL.NOINC `($__internal_3_$__cuda_sm70_shflsync_idx_p) ;  /* 0x0000c7f000007944 */ /* 0x022fea0003c00000 */
[----:B------:R-:W-:Y:S01]  /*1ea30*/  MOV R0, R105 ;  /* 0x0000006900007202 */ /* 0x000fe20000000f00 */
[----:B------:R-:W-:Y:S05]  /*1ea40*/  BRA `(.L_x_1315) ;  /* 0xffffebe000007947 */ /* 0x000fea000383ffff */
.L_x_1276:
[----:B------:R-:W-:Y:S01]  /*1ea50*/  IMAD.MOV.U32 R106, RZ, RZ, R11 ;  /* 0x000000ffff6a7224 */ /* 0x000fe200078e000b */
[----:B------:R-:W-:Y:S01]  /*1ea60*/  MOV R133, 0x181f ;  /* 0x0000181f00857802 */ /* 0x000fe20000000f00 */
[----:B------:R-:W-:Y:S01]  /*1ea70*/  IMAD.MOV.U32 R3, RZ, RZ, RZ ;  /* 0x000000ffff037224 */ /* 0x000fe200078e00ff */
[----:B------:R-:W-:Y:S02]  /*1ea80*/  MOV R132, 0xffffffff ;  /* 0xffffffff00847802 */ /* 0x000fe40000000f00 */
[----:B------:R-:W-:-:S02]  /*1ea90*/  MOV R2, 0x1eab0 ;  /* 0x0001eab000027802 */ /* 0x000fc40000000f00 */
[----:B-123-5:R-:W-:Y:S05]  /*1eaa0*/  CALL.REL.NOINC `($__internal_3_$__cuda_sm70_shflsync_idx_p) ;  /* 0x0000c77000007944 */ /* 0x02efea0003c00000 */
[----:B------:R-:W-:Y:S01]  /*1eab0*/  MOV R2, R105 ;  /* 0x0000006900027202 */ /* 0x000fe20000000f00 */
[----:B------:R-:W-:Y:S05]  /*1eac0*/  BRA `(.L_x_1316) ;  /* 0xffffeb8000007947 */ /* 0x000fea000383ffff */
.L_x_1279:
[----:B------:R-:W-:Y:S01]  /*1ead0*/  IMAD.MOV.U32 R106, RZ, RZ, R9 ;  /* 0x000000ffff6a7224 */ /* 0x000fe200078e0009 */
[----:B------:R-:W-:Y:S01]  /*1eae0*/  MOV R133, 0x181f ;  /* 0x0000181f00857802 */ /* 0x000fe20000000f00 */
[----:B-1----:R-:W-:Y:S01]  /*1eaf0*/  IMAD.MOV.U32 R3, RZ, RZ, 0x1 ;  /* 0x00000001ff037424 */ /* 0x002fe200078e00ff */
[----:B------:R-:W-:-:S02]  /*1eb00*/  MOV R132, 0xffffffff ;  /* 0xffffffff00847802 */ /* 0x000fc40000000f00 */
[----:B------:R-:W-:Y:S02]  /*1eb10*/  MOV R2, 0x1eb30 ;  /* 0x0001eb3000027802 */ /* 0x000fe40000000f00 */
[----:B--2-4-:R-:W-:Y:S05]  /*1eb20*/  CALL.REL.NOINC `($__internal_3_$__cuda_sm70_shflsync_idx_p) ;  /* 0x0000c6f000007944 */ /* 0x014fea0003c00000 */
        /* <DEDUP_REMOVED lines=9> */
.L_x_1282:
[----:B------:R-:W-:Y:S01]  /*1ebc0*/  IMAD.MOV.U32 R106, RZ, RZ, R9 ;  /* 0x000000ffff6a7224 */ /* 0x000fe200078e0009 */
[----:B------:R-:W-:Y:S01]  /*1ebd0*/  MOV R133, 0x181f ;  /* 0x0000181f00857802 */ /* 0x000fe20000000f00 */
[----:B-1----:R-:W-:Y:S01]  /*1ebe0*/  IMAD.MOV.U32 R3, RZ, RZ, 0x2 ;  /* 0x00000002ff037424 */ /* 0x002fe200078e00ff */
[----:B------:R-:W-:Y:S02]  /*1ebf0*/  MOV R132, 0xffffffff ;  /* 0xffffffff00847802 */ /* 0x000fe40000000f00 */
[----:B------:R-:W-:-:S02]  /*1ec00*/  MOV R2, 0x1ec20 ;  /* 0x0001ec2000027802 */ /* 0x000fc40000000f00 */
[----:B---34-:R-:W-:Y:S05]  /*1ec10*/  CALL.REL.NOINC `($__internal_3_$__cuda_sm70_shflsync_idx_p) ;  /* 0x0000c60000007944 */ /* 0x018fea0003c00000 */
[----:B------:R-:W-:Y:S01]  /*1ec20*/  MOV R0, R105 ;  /* 0x0000006900007202 */ /* 0x000fe20000000f00 */
[----:B------:R-:W-:Y:S05]  /*1ec30*/  BRA `(.L_x_1318) ;  /* 0xffffec4000007947 */ /* 0x000fea000383ffff */
.L_x_1283:
        /* <DEDUP_REMOVED lines=8> */
.L_x_1286:
[----:B------:R-:W-:Y:S01]  /*1ecc0*/  IMAD.MOV.U32 R106, RZ, RZ, R9 ;  /* 0x000000ffff6a7224 */ /* 0x000fe200078e0009 */
[----:B------:R-:W-:Y:S01]  /*1ecd0*/  MOV R133, 0x181f ;  /* 0x0000181f00857802 */ /* 0x000fe20000000f00 */
[----:B--2---:R-:W-:Y:S01]  /*1ece0*/  IMAD.MOV.U32 R3, RZ, RZ, 0x3 ;  /* 0x00000003ff037424 */ /* 0x004fe200078e00ff */
[----:B------:R-:W-:Y:S02]  /*1ecf0*/  MOV R132, 0xffffffff ;  /* 0xffffffff00847802 */ /* 0x000fe40000000f00 */
[----:B------:R-:W-:Y:S02]  /*1ed00*/  MOV R2, 0x1ed20 ;  /* 0x0001ed2000027802 */ /* 0x000fe40000000f00 */
[----:B-1--4-:R-:W-:Y:S05]  /*1ed10*/  CALL.REL.NOINC `($__internal_3_$__cuda_sm70_shflsync_idx_p) ;  /* 0x0000c50000007944 */ /* 0x012fea0003c00000 */
        /* <DEDUP_REMOVED lines=9> */
.L_x_1289:
[----:B------:R-:W-:Y:S01]  /*1edb0*/  IMAD.MOV.U32 R106, RZ, RZ, R9 ;  /* 0x000000ffff6a7224 */ /* 0x000fe200078e0009 */
[----:B------:R-:W-:Y:S01]  /*1edc0*/  MOV R133, 0x181f ;  /* 0x0000181f00857802 */ /* 0x000fe20000000f00 */
[----:B-1----:R-:W-:Y:S01]  /*1edd0*/  IMAD.MOV.U32 R3, RZ, RZ, 0x4 ;  /* 0x00000004ff037424 */ /* 0x002fe200078e00ff */
[----:B------:R-:W-:-:S02]  /*1ede0*/  MOV R132, 0xffffffff ;  /* 0xffffffff00847802 */ /* 0x000fc40000000f00 */
[----:B--2---:R-:W-:Y:S02]  /*1edf0*/  MOV R2, 0x1ee10 ;  /* 0x0001ee1000027802 */ /* 0x004fe40000000f00 */
[----:B---34-:R-:W-:Y:S05]  /*1ee00*/  CALL.REL.NOINC `($__internal_3_$__cuda_sm70_shflsync_idx_p) ;  /* 0x0000c41000007944 */ /* 0x018fea0003c00000 */
[----:B------:R-:W-:Y:S01]  /*1ee10*/  MOV R0, R105 ;  /* 0x0000006900007202 */ /* 0x000fe20000000f00 */
[----:B------:R-:W-:Y:S05]  /*1ee20*/  BRA `(.L_x_1321) ;  /* 0xffffeca000007947 */ /* 0x000fea000383ffff */
.L_x_1290:
[----:B------:R-:W-:Y:S01]  /*1ee30*/  IMAD.MOV.U32 R106, RZ, RZ, R11 ;  /* 0x000000ffff6a7224 */ /* 0x000fe200078e000b */
[----:B------:R-:W-:Y:S01]  /*1ee40*/  MOV R133, 0x181f ;  /* 0x0000181f00857802 */ /* 0x000fe20000000f00 */
[----:B-1----:R-:W-:Y:S01]  /*1ee50*/  IMAD.MOV.U32 R3, RZ, RZ, 0x4 ;  /* 0x00000004ff037424 */ /* 0x002fe200078e00ff */
[----:B------:R-:W-:Y:S02]  /*1ee60*/  MOV R132, 0xffffffff ;  /* 0xffffffff00847802 */ /* 0x000fe40000000f00 */
[----:B--2---:R-:W-:Y:S02]  /*1ee70*/  MOV R2, 0x1ee90 ;  /* 0x0001ee9000027802 */ /* 0x004fe40000000f00 */
[----:B---34-:R-:W-:Y:S05]  /*1ee80*/  CALL.REL.NOINC `($__internal_3_$__cuda_sm70_shflsync_idx_p) ;  /* 0x0000c39000007944 */ /* 0x018fea0003c00000 */
[----:B------:R-:W-:Y:S01]  /*1ee90*/  MOV R2, R105 ;  /* 0x0000006900027202 */ /* 0x000fe20000000f00 */
[----:B------:R-:W-:Y:S05]  /*1eea0*/  BRA `(.L_x_1322) ;  /* 0xffffec4000007947 */ /* 0x000fea000383ffff */
.L_x_1293:
[----:B------:R-:W-:Y:S01]  /*1eeb0*/  IMAD.MOV.U32 R106, RZ, RZ, R9 ;  /* 0x000000ffff6a7224 */ /* 0x000fe200078e0009 */
[----:B------:R-:W-:Y:S01]  /*1eec0*/  MOV R133, 0x181f ;  /* 0x0000181f00857802 */ /* 0x000fe20000000f00 */
[----:B--2---:R-:W-:Y:S01]  /*1eed0*/  IMAD.MOV.U32 R3, RZ, RZ, 0x5 ;  /* 0x00000005ff037424 */ /* 0x004fe200078e00ff */
[----:B------:R-:W-:-:S02]  /*1eee0*/  MOV R132, 0xffffffff ;  /* 0xffffffff00847802 */ /* 0x000fc40000000f00 */
[----:B------:R-:W-:Y:S02]  /*1eef0*/  MOV R2, 0x1ef10 ;  /* 0x0001ef1000027802 */ /* 0x000fe40000000f00 */
[----:B-1--4-:R-:W-:Y:S05]  /*1ef00*/  CALL.REL.NOINC `($__internal_3_$__cuda_sm70_shflsync_idx_p) ;  /* 0x0000c31000007944 */ /* 0x012fea0003c00000 */
        /* <DEDUP_REMOVED lines=9> */
.L_x_1296:
[----:B------:R-:W-:Y:S01]  /*1efa0*/  IMAD.MOV.U32 R106, RZ, RZ, R9 ;  /* 0x000000ffff6a7224 */ /* 0x000fe200078e0009 */
[----:B------:R-:W-:Y:S01]  /*1efb0*/  MOV R133, 0x181f ;  /* 0x0000181f00857802 */ /* 0x000fe20000000f00 */
[----:B-1----:R-:W-:Y:S01]  /*1efc0*/  IMAD.MOV.U32 R3, RZ, RZ, 0x6 ;  /* 0x00000006ff037424 */ /* 0x002fe200078e00ff */
[----:B------:R-:W-:Y:S02]  /*1efd0*/  MOV R132, 0xffffffff ;  /* 0xffffffff00847802 */ /* 0x000fe40000000f00 */
[----:B--2---:R-:W-:-:S02]  /*1efe0*/  MOV R2, 0x1f000 ;  /* 0x0001f00000027802 */ /* 0x004fc40000000f00 */
[----:B---34-:R-:W-:Y:S05]  /*1eff0*/  CALL.REL.NOINC `($__internal_3_$__cuda_sm70_shflsync_idx_p) ;  /* 0x0000c22000007944 */ /* 0x018fea0003c00000 */
[----:B------:R-:W-:Y:S01]  /*1f000*/  MOV R0, R105 ;  /* 0x0000006900007202 */ /* 0x000fe20000000f00 */
[----:B------:R-:W-:Y:S05]  /*1f010*/  BRA `(.L_x_1324) ;  /* 0xffffed0000007947 */ /* 0x000fea000383ffff */
.L_x_1297:
        /* <DEDUP_REMOVED lines=8> */
.L_x_1300:
        /* <DEDUP_REMOVED lines=15> */
        .type           $_ZN7cutlass13device_kernelIN5flash19enable_sm80_to_sm89INS1_16FlashAttnFwdSm80INS1_25CollectiveMainloopFwdSm80ILi4ELi1ELb0EN4cute5tupleIJNS5_1CILi128EEENS7_ILi48EEES8_EEELi128ENS_10bfloat16_tEfNS_4arch4Sm80ELb0ELb1ELb1ELb1ELb0ELb1ELb1ELb0EEENS1_21CollectiveEpilogueFwdINS6_IJS8_S8_S9_EEENS6_IJNS7_ILi1EEESH_SH_EEESB_SD_Li128ELb1ELb1ELb0ELb0EEENS1_19SingleTileSchedulerILb1ELb0ELb1ELi128EEEEEEEEEvNT_6ParamsE$_ZZN5flash25CollectiveMainloopFwdSm80ILi4ELi1ELb0EN4cute5tupleIJNS1_1CILi128EEENS3_ILi48EEES4_EEELi128EN7cutlass10bfloat16_tEfNS7_4arch4Sm80ELb0ELb1ELb1ELb1ELb0ELb1ELb1ELb0EE3mmaINS_16FlashAttnFwdSm80ISB_NS_21CollectiveEpilogueFwdINS2_IJS4_S4_S5_EEENS2_IJNS3_ILi1EEESG_SG_EEES8_SA_Li128ELb1ELb1ELb0ELb0EEENS_19SingleTileSchedulerILb1ELb0ELb1ELi128EEEE13SharedStorageENS1_6TensorINS1_11ArrayEngineIfLm128EEENS1_6LayoutINS2_IJNS2_IJNS3_ILi2EEESR_EEESR_NS3_ILi16EEEEEENS2_IJNS2_IJSG_SR_EEENS3_ILi4EEENS3_ILi8EEEEEEEEEENS_7SoftmaxILi4ELi0EEEEEbRKNSB_6ParamsERT0_RT1_iRKNS_16SeqlenInfoQKNewKILb1ELb1EEENS2_IJiiiiEEERT_ENKUlvE_clEv,@function
        .size           $_ZN7cutlass13device_kernelIN5flash19enable_sm80_to_sm89INS1_16FlashAttnFwdSm80INS1_25CollectiveMainloopFwdSm80ILi4ELi1ELb0EN4cute5tupleIJNS5_1CILi128EEENS7_ILi48EEES8_EEELi128ENS_10bfloat16_tEfNS_4arch4Sm80ELb0ELb1ELb1ELb1ELb0ELb1ELb1ELb0EEENS1_21CollectiveEpilogueFwdINS6_IJS8_S8_S9_EEENS6_IJNS7_ILi1EEESH_SH_EEESB_SD_Li128ELb1ELb1ELb0ELb0EEENS1_19SingleTileSchedulerILb1ELb0ELb1ELi128EEEEEEEEEvNT_6ParamsE$_ZZN5flash25CollectiveMainloopFwdSm80ILi4ELi1ELb0EN4cute5tupleIJNS1_1CILi128EEENS3_ILi48EEES4_EEELi128EN7cutlass10bfloat16_tEfNS7_4arch4Sm80ELb0ELb1ELb1ELb1ELb0ELb1ELb1ELb0EE3mmaINS_16FlashAttnFwdSm80ISB_NS_21CollectiveEpilogueFwdINS2_IJS4_S4_S5_EEENS2_IJNS3_ILi1EEESG_SG_EEES8_SA_Li128ELb1ELb1ELb0ELb0EEENS_19SingleTileSchedulerILb1ELb0ELb1ELi128EEEE13SharedStorageENS1_6TensorINS1_11ArrayEngineIfLm128EEENS1_6LayoutINS2_IJNS2_IJNS3_ILi2EEESR_EEESR_NS3_ILi16EEEEEENS2_IJNS2_IJSG_SR_EEENS3_ILi4EEENS3_ILi8EEEEEEEEEENS_7SoftmaxILi4ELi0EEEEEbRKNSB_6ParamsERT0_RT1_iRKNS_16SeqlenInfoQKNewKILb1ELb1EEENS2_IJiiiiEEERT_ENKUlvE_clEv,($__internal_2_$__cuda_sm70_shflsync_bfly_p - $_ZN7cutlass13device_kernelIN5flash19enable_sm80_to_sm89INS1_16FlashAttnFwdSm80INS1_25CollectiveMainloopFwdSm80ILi4ELi1ELb0EN4cute5tupleIJNS5_1CILi128EEENS7_ILi48EEES8_EEELi128ENS_10bfloat16_tEfNS_4arch4Sm80ELb0ELb1ELb1ELb1ELb0ELb1ELb1ELb0EEENS1_21CollectiveEpilogueFwdINS6_IJS8_S8_S9_EEENS6_IJNS7_ILi1EEESH_SH_EEESB_SD_Li128ELb1ELb1ELb0ELb0EEENS1_19SingleTileSchedulerILb1ELb0ELb1ELi128EEEEEEEEEvNT_6ParamsE$_ZZN5flash25CollectiveMainloopFwdSm80ILi4ELi1ELb0EN4cute5tupleIJNS1_1CILi128EEENS3_ILi48EEES4_EEELi128EN7cutlass10bfloat16_tEfNS7_4arch4Sm80ELb0ELb1ELb1ELb1ELb0ELb1ELb1ELb0EE3mmaINS_16FlashAttnFwdSm80ISB_NS_21CollectiveEpilogueFwdINS2_IJS4_S4_S5_EEENS2_IJNS3_ILi1EEESG_SG_EEES8_SA_Li128ELb1ELb1ELb0ELb0EEENS_19SingleTileSchedulerILb1ELb0ELb1ELi128EEEE13SharedStorageENS1_6TensorINS1_11ArrayEngineIfLm128EEENS1_6LayoutINS2_IJNS2_IJNS3_ILi2EEESR_EEESR_NS3_ILi16EEEEEENS2_IJNS2_IJSG_SR_EEENS3_ILi4EEENS3_ILi8EEEEEEEEEENS_7SoftmaxILi4ELi0EEEEEbRKNSB_6ParamsERT0_RT1_iRKNS_16SeqlenInfoQKNewKILb1ELb1EEENS2_IJiiiiEEERT_ENKUlvE_clEv)
$_ZN7cutlass13device_kernelIN5flash19enable_sm80_to_sm89INS1_16FlashAttnFwdSm80INS1_25CollectiveMainloopFwdSm80ILi4ELi1ELb0EN4cute5tupleIJNS5_1CILi128EEENS7_ILi48EEES8_EEELi128ENS_10bfloat16_tEfNS_4arch4Sm80ELb0ELb1ELb1ELb1ELb0ELb1ELb1ELb0EEENS1_21CollectiveEpilogueFwdINS6_IJS8_S8_S9_EEENS6_IJNS7_ILi1EEESH_SH_EEESB_SD_Li128ELb1ELb1ELb0ELb0EEENS1_19SingleTileSchedulerILb1ELb0ELb1ELi128EEEEEEEEEvNT_6ParamsE$_ZZN5flash25CollectiveMainloopFwdSm80ILi4ELi1ELb0EN4cute5tupleIJNS1_1CILi128EEENS3_ILi48EEES4_EEELi128EN7cutlass10bfloat16_tEfNS7_4arch4Sm80ELb0ELb1ELb1ELb1ELb0ELb1ELb1ELb0EE3mmaINS_16FlashAttnFwdSm80ISB_NS_21CollectiveEpilogueFwdINS2_IJS4_S4_S5_EEENS2_IJNS3_ILi1EEESG_SG_EEES8_SA_Li128ELb1ELb1ELb0ELb0EEENS_19SingleTileSchedulerILb1ELb0ELb1ELi128EEEE13SharedStorageENS1_6TensorINS1_11ArrayEngineIfLm128EEENS1_6LayoutINS2_IJNS2_IJNS3_ILi2EEESR_EEESR_NS3_ILi16EEEEEENS2_IJNS2_IJSG_SR_EEENS3_ILi4EEENS3_ILi8EEEEEEEEEENS_7SoftmaxILi4ELi0EEEEEbRKNSB_6ParamsERT0_RT1_iRKNS_16SeqlenInfoQKNewKILb1ELb1EEENS2_IJiiiiEEERT_ENKUlvE_clEv:
[----:B------:R-:W-:-:S05]  /*1f190*/  IADD3 R14, R94, -c[0x0][0x20], RZ ;  /* 0x800008005e0e7a10 */ /* 0x000fca0007ffe0ff */
[----:B------:R-:W2:Y:S01]  /*1f1a0*/  LDL.64 R2, [R14] ;  /* 0x000000000e027983 */ /* 0x000ea20000100a00 */
[----:B------:R-:W-:-:S03]  /*1f1b0*/  ULDC.64 UR4, c[0x0][0x118] ;  /* 0x0000460000047ab9 */ /* 0x000fc60000000a00 */
[----:B--2---:R-:W2:Y:S02]  /*1f1c0*/  LD.E R39, [R2.64+0x11c] ;  /* 0x00011c0402277980 */ /* 0x004ea4000c101900 */
[----:B--2---:R-:W-:-:S13]  /*1f1d0*/  ISETP.GT.AND P0, PT, R39, RZ, PT ;  /* 0x000000ff2700720c */ /* 0x004fda0003f04270 */
[----:B------:R-:W-:Y:S05]  /*1f1e0*/  @P0 BRA `(.L_x_1327) ;  /* 0x0000004000000947 */ /* 0x000fea0003800000 */
[----:B------:R-:W-:Y:S01]  /*1f1f0*/  MOV R2, R143 ;  /* 0x0000008f00027202 */ /* 0x000fe20000000f00 */
[----:B------:R-:W-:-:S04]  /*1f200*/  DEPBAR.LE SB0, 0x1 ;  /* 0x000080400000791a */ /* 0x000fc80000000000 */
[----:B------:R-:W-:-:S04]  /*1f210*/  MOV R3, 0x0 ;  /* 0x0000000000037802 */ /* 0x000fc80000000f00 */
[----:B------:R-:W-:Y:S05]  /*1f220*/  RET.REL.NODEC R2 `(_ZN7cutlass13device_kernelIN5flash19enable_sm80_to_sm89INS1_16FlashAttnFwdSm80INS1_25CollectiveMainloopFwdSm80ILi4ELi1ELb0EN4cute5tupleIJNS5_1CILi128EEENS7_ILi48EEES8_EEELi128ENS_10bfloat16_tEfNS_4arch4Sm80ELb0ELb1ELb1ELb1ELb0ELb1ELb1ELb0EEENS1_21CollectiveEpilogueFwdINS6_IJS8_S8_S9_EEENS6_IJNS7_ILi1EEESH_SH_EEESB_SD_Li128ELb1ELb1ELb0ELb0EEENS1_19SingleTileSchedulerILb1ELb0ELb1ELi128EEEEEEEEEvNT_6ParamsE) ;  /* 0xfffe0dd002007950 */ /* 0x000fea0003c3ffff */
.L_x_1327:
[----:B------:R1:W2:Y:S04]  /*1f230*/  LDL.64 R8, [R14+0x8] ;  /* 0x000008000e087983 */ /* 0x0002a80000100a00 */
[----:B------:R1:W3:Y:S04]  /*1f240*/  LDL.64 R10, [R14+0x18] ;  /* 0x000018000e0a7983 */ /* 0x0002e80000100a00 */
[----:B------:R1:W4:Y:S04]  /*1f250*/  LDL.64 R12, [R14+0x20] ;  /* 0x000020000e0c7983 */ /* 0x0003280000100a00 */
[----:B------:R-:W4:Y:S04]  /*1f260*/  LD.E.U8 R16, [R2.64+0x138] ;  /* 0x0001380402107980 */ /* 0x000f28000c101100 */
[----:B------:R2:W5:Y:S04]  /*1f270*/  LD.E R24, [R2.64+0x164] ;  /* 0x0001640402187980 */ /* 0x000568000c101900 */
[----:B------:R2:W5:Y:S04]  /*1f280*/  LD.E.64 R22, [R2.64+0x110] ;  /* 0x0001100402167980 */ /* 0x000568000c101b00 */
[----:B------:R2:W5:Y:S04]  /*1f290*/  LD.E.64 R20, [R2.64+0x128] ;  /* 0x0001280402147980 */ /* 0x000568000c101b00 */
[----:B-1----:R-:W4:Y:S04]  /*1f2a0*/  LDL.64 R14, [R14+0x10] ;  /* 0x000010000e0e7983 */ /* 0x002f280000100a00 */
[----:B--2---:R1:W2:Y:S04]  /*1f2b0*/  LD.E R29, [R8.64] ;  /* 0x00000004081d7980 */ /* 0x0042a8000c101900 */
[----:B---3--:R3:W2:Y:S04]  /*1f2c0*/  LD.E R0, [R10.64+0x20] ;  /* 0x000020040a007980 */ /* 0x0086a8000c101900 */
[----:B----4-:R4:W4:Y:S04]  /*1f2d0*/  LD.E R44, [R12.64] ;  /* 0x000000040c2c7980 */ /* 0x010928000c101900 */
[----:B-1----:R-:W4:Y:S04]  /*1f2e0*/  LD.E.64 R8, [R2.64+0x130] ;  /* 0x0001300402087980 */ /* 0x002f28000c101b00 */
[----:B---3--:R-:W3:Y:S01]  /*1f2f0*/  LD.E.64 R10, [R2.64+0x120] ;  /* 0x00012004020a7980 */ /* 0x008ee2000c101b00 */
[----:B------:R-:W-:-:S03]  /*1f300*/  ISETP.NE.AND P0, PT, R16, RZ, PT ;  /* 0x000000ff1000720c */ /* 0x000fc60003f05270 */
[----:B------:R3:W5:Y:S01]  /*1f310*/  LD.E R28, [R14.64] ;  /* 0x000000040e1c7980 */ /* 0x000762000c101900 */
[----:B--2---:R-:W-:-:S04]  /*1f320*/  SHF.R.S32.HI R7, RZ, 0x1f, R29 ;  /* 0x0000001fff077819 */ /* 0x004fc8000001141d */
[----:B------:R-:W-:-:S04]  /*1f330*/  LEA.HI R7, R7, R29, RZ, 0x3 ;  /* 0x0000001d07077211 */ /* 0x000fc800078f18ff */
[----:B----4-:R-:W-:-:S05]  /*1f340*/  LOP3.LUT R12, R7, 0xfffffff8, RZ, 0xc0, !PT ;  /* 0xfffffff8070c7812 */ /* 0x010fca00078ec0ff */
[----:B------:R-:W-:-:S04]  /*1f350*/  IMAD.IADD R38, R29, 0x1, -R12 ;  /* 0x000000011d267824 */ /* 0x000fc800078e0a0c */
[----:B------:R-:W-:Y:S01]  /*1f360*/  IMAD.SHL.U32 R26, R38, 0x4, RZ ;  /* 0x00000004261a7824 */ /* 0x000fe200078e00ff */
[----:B------:R-:W-:-:S04]  /*1f370*/  SHF.R.S32.HI R13, RZ, 0x1f, R0 ;  /* 0x0000001fff0d7819 */ /* 0x000fc80000011400 */
[----:B------:R-:W-:Y:S01]  /*1f380*/  IADD3 R45, R26, 0x20, RZ ;  /* 0x000000201a2d7810 */ /* 0x000fe20007ffe0ff */
[----:B------:R-:W-:-:S03]  /*1f390*/  IMAD R12, R9, R0, RZ ;  /* 0x00000000090c7224 */ /* 0x000fc600078e02ff */
[----:B------:R-:W-:Y:S01]  /*1f3a0*/  ISETP.GE.AND P1, PT, R45, R39, PT ;  /* 0x000000272d00720c */ /* 0x000fe20003f26270 */
[----:B---3--:R-:W-:-:S04]  /*1f3b0*/  IMAD R14, R11, R0, RZ ;  /* 0x000000000b0e7224 */ /* 0x008fc800078e02ff */
[-C--:B------:R-:W-:Y:S02]  /*1f3c0*/  IMAD R14, R10, R13.reuse, R14 ;  /* 0x0000000d0a0e7224 */ /* 0x080fe400078e020e */
[----:B------:R-:W-:Y:S01]  /*1f3d0*/  IMAD R13, R8, R13, R12 ;  /* 0x0000000d080d7224 */ /* 0x000fe200078e020c */
[----:B------:R-:W-:Y:S02]  /*1f3e0*/  SEL R12, RZ, 0xffffffff, P1 ;  /* 0xffffffffff0c7807 */ /* 0x000fe40000800000 */
[----:B------:R-:W-:Y:S02]  /*1f3f0*/  ISETP.GE.AND P2, PT, R26, R39, PT ;  /* 0x000000271a00720c */ /* 0x000fe40003f46270 */
[----:B------:R-:W-:Y:S01]  /*1f400*/  SHF.R.S32.HI R68, RZ, 0x3, R7 ;  /* 0x00000003ff447819 */ /* 0x000fe20000011407 */
[----:B------:R-:W-:Y:S01]  /*1f410*/  IMAD.SHL.U32 R12, R12, 0x2, RZ ;  /* 0x000000020c0c7824 */ /* 0x000fe200078e00ff */
[----:B------:R-:W-:Y:S01]  /*1f420*/  SEL R7, RZ, 0x1, P2 ;  /* 0x00000001ff077807 */ /* 0x000fe20001000000 */
[----:B------:R-:W-:Y:S01]  /*1f430*/  IMAD.WIDE.U32 R18, R10, R0, RZ ;  /* 0x000000000a127225 */ /* 0x000fe200078e00ff */
[----:B------:R-:W-:-:S03]  /*1f440*/  LEA R27, R44, R68, 0x7 ;  /* 0x000000442c1b7211 */ /* 0x000fc600078e38ff */
[----:B------:R-:W-:Y:S01]  /*1f450*/  IMAD.WIDE.U32 R16, R8, R0, RZ ;  /* 0x0000000008107225 */ /* 0x000fe200078e00ff */
[----:B------:R-:W-:Y:S02]  /*1f460*/  LOP3.LUT R25, R12, 0x2, R7, 0xe2, !PT ;  /* 0x000000020c197812 */ /* 0x000fe400078ee207 */
[----:B------:R-:W-:Y:S01]  /*1f470*/  LEA R0, R38, R27, 0x4 ;  /* 0x0000001b26007211 */ /* 0x000fe200078e20ff */
[----:B------:R-:W-:Y:S02]  /*1f480*/  IMAD.IADD R15, R19, 0x1, R14 ;  /* 0x00000001130f7824 */ /* 0x000fe400078e020e */
[----:B------:R-:W-:Y:S01]  /*1f490*/  IMAD.IADD R13, R17, 0x1, R13 ;  /* 0x00000001110d7824 */ /* 0x000fe200078e020d */
[----:B------:R-:W-:Y:S05]  /*1f4a0*/  @!P0 BRA `(.L_x_1328) ;  /* 0x00004f2000008947 */ /* 0x000fea0003800000 */
[----:B-----5:R-:W-:Y:S01]  /*1f4b0*/  ISETP.NE.AND P0, PT, R24, 0x1, PT ;  /* 0x000000011800780c */ /* 0x020fe20003f05270 */
[----:B------:R-:W-:-:S12]  /*1f4c0*/  BSSY B0, `(.L_x_1329) ;  /* 0x0000006000007945 */ /* 0x000fd80003800000 */
[----:B------:R-:W-:Y:S05]  /*1f4d0*/  @!P0 BRA `(.L_x_1330) ;  /* 0x0000004000008947 */ /* 0x000fea0003800000 */
[----:B------:R1:W2:Y:S04]  /*1f4e0*/  LD.E R7, [R2.64+0x168] ;  /* 0x0001680402077980 */ /* 0x0002a8000c101900 */
[----:B-1----:R-:W3:Y:S01]  /*1f4f0*/  LD.E R2, [R2.64+0x16c] ;  /* 0x00016c0402027980 */ /* 0x002ee2000c101900 */
[----:B--2---:R-:W-:-:S05]  /*1f500*/  IMAD.HI.U32 R0, R0, R7, RZ ;  /* 0x0000000700007227 */ /* 0x004fca00078e00ff */
[----:B---3--:R-:W-:Y:S02]  /*1f510*/  SHF.R.U32.HI R0, RZ, R2, R0 ;  /* 0x00000002ff007219 */ /* 0x008fe40000011600 */
.L_x_1330:
[----:B------:R-:W-:Y:S05]  /*1f520*/  BSYNC B0 ;  /* 0x0000000000007941 */ /* 0x000fea0003800000 */
.L_x_1329:
[----:B------:R-:W-:Y:S01]  /*1f530*/  MOV R14, R18 ;  /* 0x00000012000e7202 */ /* 0x000fe20000000f00 */
[----:B------:R-:W-:Y:S01]  /*1f540*/  IMAD R11, R11, R0, RZ ;  /* 0x000000000b0b7224 */ /* 0x000fe200078e02ff */
[----:B------:R-:W-:Y:S01]  /*1f550*/  MOV R12, R16 ;  /* 0x00000010000c7202 */ /* 0x000fe20000000f00 */
[-C--:B------:R-:W-:Y:S01]  /*1f560*/  IMAD R9, R9, R0.reuse, RZ ;  /* 0x0000000009097224 */ /* 0x080fe200078e02ff */
[----:B------:R-:W-:Y:S01]  /*1f570*/  SHF.R.S32.HI R7, RZ, 0x1f, R0 ;  /* 0x0000001fff077819 */ /* 0x000fe20000011400 */
[----:B------:R-:W-:-:S04]  /*1f580*/  IMAD.WIDE.U32 R14, R10, R0, R14 ;  /* 0x000000000a0e7225 */ /* 0x000fc800078e000e */
[----:B------:R-:W-:Y:S01]  /*1f590*/  IMAD.WIDE.U32 R2, R8, R0, R12 ;  /* 0x0000000008027225 */ /* 0x000fe200078e000c */
[----:B------:R-:W-:-:S03]  /*1f5a0*/  LEA R16, P1, R14, R22, 0x1 ;  /* 0x000000160e107211 */ /* 0x000fc600078208ff */
[-C--:B------:R-:W-:Y:S01]  /*1f5b0*/  IMAD R0, R10, R7.reuse, R11 ;  /* 0x000000070a007224 */ /* 0x080fe200078e020b */
[----:B------:R-:W-:Y:S01]  /*1f5c0*/  LEA R17, P0, R2, R20, 0x1 ;  /* 0x0000001402117211 */ /* 0x000fe200078008ff */
[----:B------:R-:W-:-:S03]  /*1f5d0*/  IMAD R8, R8, R7, R9 ;  /* 0x0000000708087224 */ /* 0x000fc600078e0209 */
[----:B------:R-:W-:Y:S02]  /*1f5e0*/  IADD3 R0, R15, R0, RZ ;  /* 0x000000000f007210 */ /* 0x000fe40007ffe0ff */
[----:B------:R-:W-:Y:S02]  /*1f5f0*/  IADD3 R8, R3, R8, RZ ;  /* 0x0000000803087210 */ /* 0x000fe40007ffe0ff */
[----:B------:R-:W-:Y:S02]  /*1f600*/  LEA.HI.X R14, R14, R23, R0, 0x1, P1 ;  /* 0x000000170e0e7211 */ /* 0x000fe400008f0c00 */
[----:B------:R-:W-:Y:S01]  /*1f610*/  LEA.HI.X R20, R2, R21, R8, 0x1, P0 ;  /* 0x0000001502147211 */ /* 0x000fe200000f0c08 */
[----:B------:R-:W-:Y:S05]  /*1f620*/  BRA.DIV ~URZ, `(.L_x_1331) ;  /* 0x00009d427f007947 */ /* 0x000fea000b800000 */
[----:B------:R1:W2:Y:S02]  /*1f630*/  SHFL.IDX PT, R0, R14, RZ, 0x181f ;  /* 0x00181fff0e007589 */ /* 0x0002a400000e0000 */
.L_x_1429:
[----:B------:R-:W-:Y:S05]  /*1f640*/  BRA.DIV ~URZ, `(.L_x_1332) ;  /* 0x00009da27f007947 */ /* 0x000fea000b800000 */
[----:B------:R3:W4:Y:S01]  /*1f650*/  SHFL.IDX PT, R8, R16, RZ, 0x181f ;  /* 0x00181fff10087589 */ /* 0x00072200000e0000 */
[----:B--2---:R-:W-:-:S03]  /*1f660*/  MOV R9, R0 ;  /* 0x0000000000097202 */ /* 0x004fc60000000f00 */
[----:B------:R3:W2:Y:S04]  /*1f670*/  SHFL.IDX PT, R7, R20, RZ, 0x181f ;  /* 0x00181fff14077589 */ /* 0x0006a800000e0000 */
[----:B------:R3:W1:Y:S02]  /*1f680*/  SHFL.IDX PT, R2, R17, RZ, 0x181f ;  /* 0x00181fff11027589 */ /* 0x00066400000e0000 */
.L_x_1430:
[----:B------:R-:W-:Y:S01]  /*1f690*/  IMAD R24, R28, R24, RZ ;  /* 0x000000181c187224 */ /* 0x000fe200078e02ff */
[----:B------:R-:W-:Y:S01]  /*1f6a0*/  BSSY B0, `(.L_x_1333) ;  /* 0x000001b000007945 */ /* 0x000fe20003800000 */
[----:B------:R-:W-:Y:S01]  /*1f6b0*/  CS2R R42, SRZ ;  /* 0x00000000002a7805 */ /* 0x000fe2000001ff00 */
[----:B------:R-:W-:Y:S01]  /*1f6c0*/  CS2R R30, SRZ ;  /* 0x00000000001e7805 */ /* 0x000fe2000001ff00 */
[----:B------:R-:W-:Y:S01]  /*1f6d0*/  CS2R R18, SRZ ;  /* 0x0000000000127805 */ /* 0x000fe2000001ff00 */
[----:B------:R-:W-:Y:S01]  /*1f6e0*/  ISETP.GE.AND P0, PT, R27, R24, PT ;  /* 0x000000181b00720c */ /* 0x000fe20003f06270 */
[----:B------:R-:W-:Y:S01]  /*1f6f0*/  CS2R R32, SRZ ;  /* 0x0000000000207805 */ /* 0x000fe2000001ff00 */
[----:B------:R-:W-:Y:S01]  /*1f700*/  CS2R R22, SRZ ;  /* 0x0000000000167805 */ /* 0x000fe2000001ff00 */
[----:B--2---:R-:W-:-:S10]  /*1f710*/  MOV R3, R7 ;  /* 0x0000000700037202 */ /* 0x004fd40000000f00 */
[----:B------:R-:W-:Y:S05]  /*1f720*/  @P0 BRA `(.L_x_1334) ;  /* 0x0000012000000947 */ /* 0x000fea0003800000 */
[C---:B------:R-:W-:Y:S01]  /*1f730*/  LOP3.LUT P0, RZ, R25.reuse, 0x2, RZ, 0xc0, !PT ;  /* 0x0000000219ff7812 */ /* 0x040fe2000780c0ff */
[----:B------:R-:W-:Y:S01]  /*1f740*/  CS2R R18, SRZ ;  /* 0x0000000000127805 */ /* 0x000fe2000001ff00 */
[----:B------:R-:W-:Y:S01]  /*1f750*/  LOP3.LUT R0, R25, 0x1, RZ, 0xc0, !PT ;  /* 0x0000000119007812 */ /* 0x000fe200078ec0ff */
[----:B------:R-:W-:Y:S01]  /*1f760*/  CS2R R22, SRZ ;  /* 0x0000000000167805 */ /* 0x000fe2000001ff00 */
[----:B------:R-:W-:Y:S01]  /*1f770*/  CS2R R30, SRZ ;  /* 0x00000000001e7805 */ /* 0x000fe2000001ff00 */
[----:B------:R-:W-:Y:S01]  /*1f780*/  CS2R R32, SRZ ;  /* 0x0000000000207805 */ /* 0x000fe2000001ff00 */
[----:B------:R-:W-:-:S07]  /*1f790*/  ISETP.NE.U32.AND P1, PT, R0, 0x1, PT ;  /* 0x000000010000780c */ /* 0x000fce0003f25070 */
[----:B------:R-:W-:-:S04]  /*1f7a0*/  @P0 SHF.R.S32.HI R0, RZ, 0x1f, R45 ;  /* 0x0000001fff000819 */ /* 0x000fc8000001142d */
[----:B------:R-:W-:Y:S02]  /*1f7b0*/  @P0 LEA.HI R0, R0, R45, RZ, 0x2 ;  /* 0x0000002d00000211 */ /* 0x000fe400078f10ff */
[----:B----4-:R-:W-:Y:S02]  /*1f7c0*/  @!P1 IMAD.WIDE R12, R26, 0x2, R8 ;  /* 0x000000021a0c9825 */ /* 0x010fe400078e0208 */
[----:B------:R-:W-:-:S03]  /*1f7d0*/  @P0 LOP3.LUT R0, R0, 0xfffffffc, RZ, 0xc0, !PT ;  /* 0xfffffffc00000812 */ /* 0x000fc600078ec0ff */
[----:B------:R2:W5:Y:S02]  /*1f7e0*/  @!P1 LD.E.64 R18, [R12.64] ;  /* 0x000000040c129980 */ /* 0x000564000c101b00 */
[----:B------:R-:W-:-:S04]  /*1f7f0*/  @P0 IMAD.WIDE R10, R0, 0x2, R8 ;  /* 0x00000002000a0825 */ /* 0x000fc800078e0208 */
[--C-:B-1----:R-:W-:Y:S01]  /*1f800*/  @P0 IMAD.WIDE R8, R0, 0x2, R2.reuse ;  /* 0x0000000200080825 */ /* 0x102fe200078e0202 */
[----:B------:R2:W5:Y:S03]  /*1f810*/  @P0 LD.E.64 R30, [R10.64] ;  /* 0x000000040a1e0980 */ /* 0x000566000c101b00 */
[----:B------:R-:W-:Y:S01]  /*1f820*/  @!P1 IMAD.WIDE R2, R26, 0x2, R2 ;  /* 0x000000021a029825 */ /* 0x000fe200078e0202 */
[----:B------:R2:W5:Y:S04]  /*1f830*/  @P0 LD.E.64 R32, [R8.64] ;  /* 0x0000000408200980 */ /* 0x000568000c101b00 */
[----:B------:R2:W5:Y:S02]  /*1f840*/  @!P1 LD.E.64 R22, [R2.64] ;  /* 0x0000000402169980 */ /* 0x000564000c101b00 */
.L_x_1334:
[----:B------:R-:W-:Y:S05]  /*1f850*/  BSYNC B0 ;  /* 0x0000000000007941 */ /* 0x000fea0003800000 */
.L_x_1333:
[----:B-----5:R-:W-:Y:S01]  /*1f860*/  IMAD.MOV.U32 R7, RZ, RZ, R30 ;  /* 0x000000ffff077224 */ /* 0x020fe200078e001e */
[----:B-12---:R-:W-:Y:S01]  /*1f870*/  MOV R2, R18 ;  /* 0x0000001200027202 */ /* 0x006fe20000000f00 */
[----:B------:R-:W-:-:S02]  /*1f880*/  IMAD.MOV.U32 R3, RZ, RZ, R31 ;  /* 0x000000ffff037224 */ /* 0x000fc400078e001f */
[----:B------:R-:W-:-:S03]  /*1f890*/  IMAD.MOV.U32 R0, RZ, RZ, R19 ;  /* 0x000000ffff007224 */ /* 0x000fc600078e0013 */
        /* <DEDUP_REMOVED lines=8> */
[----:B------:R-:W-:Y:S05]  /*1f920*/  BRA.DIV ~URZ, `(.L_x_1335) ;  /* 0x00009c327f007947 */ /* 0x000fea000b800000 */
[----:B------:R1:W2:Y:S04]  /*1f930*/  SHFL.IDX PT, R9, R14, 0x1, 0x181f ;  /* 0x00381f000e097f89 */ /* 0x0002a800000e0000 */
[----:B----4-:R1:W4:Y:S04]  /*1f940*/  SHFL.IDX PT, R8, R16, 0x1, 0x181f ;  /* 0x00381f0010087f89 */ /* 0x01032800000e0000 */
[----:B------:R1:W3:Y:S04]  /*1f950*/  SHFL.IDX PT, R0, R20, 0x1, 0x181f ;  /* 0x00381f0014007f89 */ /* 0x0002e800000e0000 */
[----:B------:R1:W1:Y:S02]  /*1f960*/  SHFL.IDX PT, R2, R17, 0x1, 0x181f ;  /* 0x00381f0011027f89 */ /* 0x00026400000e0000 */
.L_x_1431:
[----:B------:R-:W-:Y:S01]  /*1f970*/  IADD3 R3, R27, 0x10, RZ ;  /* 0x000000101b037810 */ /* 0x000fe20007ffe0ff */
[----:B------:R-:W-:Y:S01]  /*1f980*/  BSSY B0, `(.L_x_1336) ;  /* 0x0000019000007945 */ /* 0x000fe20003800000 */
[----:B------:R-:W-:Y:S01]  /*1f990*/  CS2R R34, SRZ ;  /* 0x0000000000227805 */ /* 0x000fe2000001ff00 */
[----:B------:R-:W-:Y:S01]  /*1f9a0*/  CS2R R40, SRZ ;  /* 0x0000000000287805 */ /* 0x000fe2000001ff00 */
[----:B------:R-:W-:Y:S01]  /*1f9b0*/  ISETP.GE.AND P0, PT, R3, R24, PT ;  /* 0x000000180300720c */ /* 0x000fe20003f06270 */
[----:B------:R-:W-:Y:S01]  /*1f9c0*/  CS2R R36, SRZ ;  /* 0x0000000000247805 */ /* 0x000fe2000001ff00 */
[----:B---3--:R-:W-:-:S11]  /*1f9d0*/  IMAD.MOV.U32 R3, RZ, RZ, R0 ;  /* 0x000000ffff037224 */ /* 0x008fd600078e0000 */
        /* <DEDUP_REMOVED lines=10> */
[----:B--2-4-:R-:W-:Y:S02]  /*1fa80*/  @!P1 IMAD.WIDE R12, R26, 0x2, R8 ;  /* 0x000000021a0c9825 */ /* 0x014fe400078e0208 */
        /* <DEDUP_REMOVED lines=8> */
.L_x_1337:
[----:B------:R-:W-:Y:S05]  /*1fb10*/  BSYNC B0 ;  /* 0x0000000000007941 */ /* 0x000fea0003800000 */
.L_x_1336:
        /* <DEDUP_REMOVED lines=13> */
[----:B------:R1:W2:Y:S02]  /*1fbf0*/  SHFL.IDX PT, R0, R14, 0x2, 0x181f ;  /* 0x00581f000e007f89 */ /* 0x0002a400000e0000 */
.L_x_1432:
[----:B------:R-:W-:Y:S05]  /*1fc00*/  BRA.DIV ~URZ, `(.L_x_1339) ;  /* 0x00009bb27f007947 */ /* 0x000fea000b800000 */
[----:B----4-:R3:W4:Y:S01]  /*1fc10*/  SHFL.IDX PT, R8, R16, 0x2, 0x181f ;  /* 0x00581f0010087f89 */ /* 0x01072200000e0000 */
[----:B--2---:R-:W-:-:S03]  /*1fc20*/  MOV R9, R0 ;  /* 0x0000000000097202 */ /* 0x004fc60000000f00 */
[----:B------:R3:W2:Y:S04]  /*1fc30*/  SHFL.IDX PT, R7, R20, 0x2, 0x181f ;  /* 0x00581f0014077f89 */ /* 0x0006a800000e0000 */
[----:B------:R3:W1:Y:S02]  /*1fc40*/  SHFL.IDX PT, R2, R17, 0x2, 0x181f ;  /* 0x00581f0011027f89 */ /* 0x00066400000e0000 */
.L_x_1433:
[----:B------:R-:W-:Y:S01]  /*1fc50*/  IADD3 R0, R27, 0x20, RZ ;  /* 0x000000201b007810 */ /* 0x000fe20007ffe0ff */
[----:B------:R-:W-:Y:S01]  /*1fc60*/  BSSY B0, `(.L_x_1340) ;  /* 0x000001b000007945 */ /* 0x000fe20003800000 */
[----:B------:R-:W-:Y:S01]  /*1fc70*/  CS2R R60, SRZ ;  /* 0x00000000003c7805 */ /* 0x000fe2000001ff00 */
[----:B------:R-:W-:Y:S01]  /*1fc80*/  CS2R R50, SRZ ;  /* 0x0000000000327805 */ /* 0x000fe2000001ff00 */
[----:B------:R-:W-:Y:S01]  /*1fc90*/  ISETP.GE.AND P0, PT, R0, R24, PT ;  /* 0x000000180000720c */ /* 0x000fe20003f06270 */
[----:B------:R-:W-:Y:S01]  /*1fca0*/  CS2R R46, SRZ ;  /* 0x00000000002e7805 */ /* 0x000fe2000001ff00 */
[----:B------:R-:W-:Y:S01]  /*1fcb0*/  CS2R R52, SRZ ;  /* 0x0000000000347805 */ /* 0x000fe2000001ff00 */
[----:B------:R-:W-:Y:S01]  /*1fcc0*/  CS2R R48, SRZ ;  /* 0x0000000000307805 */ /* 0x000fe2000001ff00 */
[----:B--2---:R-:W-:-:S09]  /*1fcd0*/  IMAD.MOV.U32 R3, RZ, RZ, R7 ;  /* 0x000000ffff037224 */ /* 0x004fd200078e0007 */
        /* <DEDUP_REMOVED lines=19> */
.L_x_1341:
[----:B------:R-:W-:Y:S05]  /*1fe10*/  BSYNC B0 ;  /* 0x0000000000007941 */ /* 0x000fea0003800000 */
.L_x_1340:
        /* <DEDUP_REMOVED lines=17> */
.L_x_1434:
        /* <DEDUP_REMOVED lines=26> */
.L_x_1344:
[----:B------:R-:W-:Y:S05]  /*200d0*/  BSYNC B0 ;  /* 0x0000000000007941 */ /* 0x000fea0003800000 */
.L_x_1343:
        /* <DEDUP_REMOVED lines=14> */
.L_x_1435:
[----:B------:R-:W-:Y:S05]  /*201c0*/  BRA.DIV ~URZ, `(.L_x_1346) ;  /* 0x000099c27f007947 */ /* 0x000fea000b800000 */
[----:B----4-:R3:W4:Y:S01]  /*201d0*/  SHFL.IDX PT, R8, R16, 0x4, 0x181f ;  /* 0x00981f0010087f89 */ /* 0x01072200000e0000 */
[----:B--2---:R-:W-:-:S03]  /*201e0*/  MOV R9, R0 ;  /* 0x0000000000097202 */ /* 0x004fc60000000f00 */
[----:B------:R3:W2:Y:S04]  /*201f0*/  SHFL.IDX PT, R7, R20, 0x4, 0x181f ;  /* 0x00981f0014077f89 */ /* 0x0006a800000e0000 */
[----:B------:R3:W1:Y:S02]  /*20200*/  SHFL.IDX PT, R2, R17, 0x4, 0x181f ;  /* 0x00981f0011027f89 */ /* 0x00066400000e0000 */
.L_x_1436:
[----:B------:R-:W-:Y:S01]  /*20210*/  IADD3 R0, R27, 0x40, RZ ;  /* 0x000000401b007810 */ /* 0x000fe20007ffe0ff */
[----:B------:R-:W-:Y:S01]  /*20220*/  BSSY B0, `(.L_x_1347) ;  /* 0x000001b000007945 */ /* 0x000fe20003800000 */
[----:B------:R-:W-:Y:S01]  /*20230*/  CS2R R66, SRZ ;  /* 0x0000000000427805 */ /* 0x000fe2000001ff00 */
[----:B------:R-:W-:Y:S01]  /*20240*/  CS2R R62, SRZ ;  /* 0x00000000003e7805 */ /* 0x000fe2000001ff00 */
[----:B------:R-:W-:Y:S01]  /*20250*/  ISETP.GE.AND P0, PT, R0, R24, PT ;  /* 0x000000180000720c */ /* 0x000fe20003f06270 */
[----:B------:R-:W-:Y:S01]  /*20260*/  CS2R R70, SRZ ;  /* 0x0000000000467805 */ /* 0x000fe2000001ff00 */
[----:B------:R-:W-:Y:S01]  /*20270*/  CS2R R64, SRZ ;  /* 0x0000000000407805 */ /* 0x000fe2000001ff00 */
[----:B--2---:R-:W-:-:S10]  /*20280*/  IMAD.MOV.U32 R3, RZ, RZ, R7 ;  /* 0x000000ffff037224 */ /* 0x004fd400078e0007 */
        /* <DEDUP_REMOVED lines=8> */
[----:B------:R-:W-:-:S04]  /*20310*/  @P0 IADD3 R0, R26, 0x20, RZ ;  /* 0x000000201a000810 */ /* 0x000fc80007ffe0ff */
[----:B------:R-:W-:Y:S02]  /*20320*/  @P0 SHF.R.S32.HI R7, RZ, 0x1f, R0 ;  /* 0x0000001fff070819 */ /* 0x000fe40000011400 */
[----:B----4-:R-:W-:Y:S02]  /*20330*/  @!P1 IMAD.WIDE R12, R26, 0x2, R8 ;  /* 0x000000021a0c9825 */ /* 0x010fe400078e0208 */
[----:B------:R-:W-:-:S03]  /*20340*/  @P0 LEA.HI R0, R7, R0, RZ, 0x2 ;  /* 0x0000000007000211 */ /* 0x000fc600078f10ff */
[----:B------:R2:W5:Y:S01]  /*20350*/  @!P1 LD.E.64 R62, [R12.64] ;  /* 0x000000040c3e9980 */ /* 0x000562000c101b00 */
[----:B------:R-:W-:-:S05]  /*20360*/  @P0 LOP3.LUT R0, R0, 0xfffffffc, RZ, 0xc0, !PT ;  /* 0xfffffffc00000812 */ /* 0x000fca00078ec0ff */
[----:B------:R-:W-:-:S04]  /*20370*/  @P0 IMAD.WIDE R10, R0, 0x2, R8 ;  /* 0x00000002000a0825 */ /* 0x000fc800078e0208 */
[--C-:B-1----:R-:W-:Y:S01]  /*20380*/  @P0 IMAD.WIDE R8, R0, 0x2, R2.reuse ;  /* 0x0000000200080825 */ /* 0x102fe200078e0202 */
[----:B------:R2:W5:Y:S03]  /*20390*/  @P0 LD.E.64 R66, [R10.64] ;  /* 0x000000040a420980 */ /* 0x000566000c101b00 */
[----:B------:R-:W-:Y:S01]  /*203a0*/  @!P1 IMAD.WIDE R2, R26, 0x2, R2 ;  /* 0x000000021a029825 */ /* 0x000fe200078e0202 */
[----:B------:R2:W5:Y:S04]  /*203b0*/  @P0 LD.E.64 R70, [R8.64] ;  /* 0x0000000408460980 */ /* 0x000568000c101b00 */
[----:B------:R2:W5:Y:S02]  /*203c0*/  @!P1 LD.E.64 R64, [R2.64] ;  /* 0x0000000402409980 */ /* 0x000564000c101b00 */
.L_x_1348:
[----:B------:R-:W-:Y:S05]  /*203d0*/  BSYNC B0 ;  /* 0x0000000000007941 */ /* 0x000fea0003800000 */
.L_x_1347:
[----:B-----5:R-:W-:Y:S01]  /*203e0*/  IMAD.MOV.U32 R7, RZ, RZ, R66 ;  /* 0x000000ffff077224 */ /* 0x020fe200078e0042 */
[----:B-12---:R-:W-:Y:S01]  /*203f0*/  MOV R2, R62 ;  /* 0x0000003e00027202 */ /* 0x006fe20000000f00 */
[----:B------:R-:W-:Y:S01]  /*20400*/  IMAD.MOV.U32 R3, RZ, RZ, R67 ;  /* 0x000000ffff037224 */ /* 0x000fe200078e0043 */
[----:B------:R-:W-:Y:S01]  /*20410*/  CS2R R78, SRZ ;  /* 0x00000000004e7805 */ /* 0x000fe2000001ff00 */
        /* <DEDUP_REMOVED lines=11> */
.L_x_1437:
[----:B------:R-:W-:Y:S05]  /*204d0*/  BRA.DIV ~URZ, `(.L_x_1350) ;  /* 0x000098a27f007947 */ /* 0x000fea000b800000 */
[----:B----4-:R4:W1:Y:S01]  /*204e0*/  SHFL.IDX PT, R8, R16, 0x5, 0x181f ;  /* 0x00b81f0010087f89 */ /* 0x01086200000e0000 */
[----:B--2---:R-:W-:-:S03]  /*204f0*/  MOV R9, R0 ;  /* 0x0000000000097202 */ /* 0x004fc60000000f00 */
[----:B------:R4:W2:Y:S04]  /*20500*/  SHFL.IDX PT, R7, R20, 0x5, 0x181f ;  /* 0x00b81f0014077f89 */ /* 0x0008a800000e0000 */
[----:B------:R4:W3:Y:S02]  /*20510*/  SHFL.IDX PT, R2, R17, 0x5, 0x181f ;  /* 0x00b81f0011027f89 */ /* 0x0008e400000e0000 */
.L_x_1438:
[----:B------:R-:W-:Y:S01]  /*20520*/  IADD3 R0, R27, 0x50, RZ ;  /* 0x000000501b007810 */ /* 0x000fe20007ffe0ff */
[----:B------:R-:W-:Y:S01]  /*20530*/  BSSY B0, `(.L_x_1351) ;  /* 0x000001a000007945 */ /* 0x000fe20003800000 */
[----:B------:R-:W-:Y:S01]  /*20540*/  CS2R R72, SRZ ;  /* 0x0000000000487805 */ /* 0x000fe2000001ff00 */
[----:B------:R-:W-:Y:S01]  /*20550*/  CS2R R76, SRZ ;  /* 0x00000000004c7805 */ /* 0x000fe2000001ff00 */
[----:B------:R-:W-:Y:S01]  /*20560*/  ISETP.GE.AND P0, PT, R0, R24, PT ;  /* 0x000000180000720c */ /* 0x000fe20003f06270 */
[----:B------:R-:W-:Y:S01]  /*20570*/  CS2R R74, SRZ ;  /* 0x00000000004a7805 */ /* 0x000fe2000001ff00 */
[----:B--2---:R-:W-:-:S11]  /*20580*/  IMAD.MOV.U32 R3, RZ, RZ, R7 ;  /* 0x000000ffff037224 */ /* 0x004fd600078e0007 */
        /* <DEDUP_REMOVED lines=10> */
[----:B-1----:R-:W-:Y:S02]  /*20630*/  @!P1 IMAD.WIDE R12, R26, 0x2, R8 ;  /* 0x000000021a0c9825 */ /* 0x002fe400078e0208 */
[----:B------:R-:W-:-:S03]  /*20640*/  @P0 LEA.HI R0, R7, R0, RZ, 0x2 ;  /* 0x0000000007000211 */ /* 0x000fc600078f10ff */
[----:B------:R1:W5:Y:S01]  /*20650*/  @!P1 LD.E.64 R72, [R12.64] ;  /* 0x000000040c489980 */ /* 0x000362000c101b00 */
[----:B------:R-:W-:-:S05]  /*20660*/  @P0 LOP3.LUT R0, R0, 0xfffffffc, RZ, 0xc0, !PT ;  /* 0xfffffffc00000812 */ /* 0x000fca00078ec0ff */
[----:B------:R-:W-:-:S04]  /*20670*/  @P0 IMAD.WIDE R10, R0, 0x2, R8 ;  /* 0x00000002000a0825 */ /* 0x000fc800078e0208 */
[--C-:B---3--:R-:W-:Y:S01]  /*20680*/  @P0 IMAD.WIDE R8, R0, 0x2, R2.reuse ;  /* 0x0000000200080825 */ /* 0x108fe200078e0202 */
[----:B------:R1:W5:Y:S03]  /*20690*/  @P0 LD.E.64 R78, [R10.64] ;  /* 0x000000040a4e0980 */ /* 0x000366000c101b00 */
[----:B------:R-:W-:Y:S01]  /*206a0*/  @!P1 IMAD.WIDE R2, R26, 0x2, R2 ;  /* 0x000000021a029825 */ /* 0x000fe200078e0202 */
[----:B------:R1:W5:Y:S04]  /*206b0*/  @P0 LD.E.64 R76, [R8.64] ;  /* 0x00000004084c0980 */ /* 0x000368000c101b00 */
[----:B------:R1:W5:Y:S02]  /*206c0*/  @!P1 LD.E.64 R74, [R2.64] ;  /* 0x00000004024a9980 */ /* 0x000364000c101b00 */
.L_x_1352:
[----:B------:R-:W-:Y:S05]  /*206d0*/  BSYNC B0 ;  /* 0x0000000000007941 */ /* 0x000fea0003800000 */
.L_x_1351:
[----:B-----5:R-:W-:Y:S01]  /*206e0*/  IMAD.MOV.U32 R7, RZ, RZ, R78 ;  /* 0x000000ffff077224 */ /* 0x020fe200078e004e */
[----:B-1-3--:R-:W-:Y:S01]  /*206f0*/  MOV R2, R72 ;  /* 0x0000004800027202 */ /* 0x00afe20000000f00 */
        /* <DEDUP_REMOVED lines=12> */
.L_x_1439:
[----:B------:R-:W-:Y:S01]  /*207c0*/  SHF.R.S32.HI R0, RZ, 0x1f, R29 ;  /* 0x0000001fff007819 */ /* 0x000fe2000001141d */
[----:B------:R-:W-:-:S03]  /*207d0*/  IMAD.SHL.U32 R2, R44, 0x80, RZ ;  /* 0x000000802c027824 */ /* 0x000fc600078e00ff */
[----:B------:R-:W-:-:S04]  /*207e0*/  LEA.HI R0, R0, R29, RZ, 0x3 ;  /* 0x0000001d00007211 */ /* 0x000fc800078f18ff */
[----:B------:R-:W-:Y:S01]  /*207f0*/  LEA.HI.SX32 R0, R0, R2, 0x1d ;  /* 0x0000000200007211 */ /* 0x000fe200078feaff */
[----:B------:R-:W-:Y:S05]  /*20800*/  BRA.DIV ~URZ, `(.L_x_1354) ;  /* 0x000097627f007947 */ /* 0x000fea000b800000 */
[----:B------:R3:W1:Y:S04]  /*20810*/  SHFL.IDX PT, R8, R16, 0x6, 0x181f ;  /* 0x00d81f0010087f89 */ /* 0x00066800000e0000 */
[----:B------:R3:W4:Y:S04]  /*20820*/  SHFL.IDX PT, R7, R20, 0x6, 0x181f ;  /* 0x00d81f0014077f89 */ /* 0x00072800000e0000 */
[----:B------:R3:W2:Y:S02]  /*20830*/  SHFL.IDX PT, R2, R17, 0x6, 0x181f ;  /* 0x00d81f0011027f89 */ /* 0x0006a400000e0000 */
.L_x_1440:
[----:B------:R-:W-:Y:S01]  /*20840*/  IADD3 R0, R0, 0x60, RZ ;  /* 0x0000006000007810 */ /* 0x000fe20007ffe0ff */
[----:B------:R-:W-:Y:S01]  /*20850*/  BSSY B0, `(.L_x_1355) ;  /* 0x000001b000007945 */ /* 0x000fe20003800000 */
[----:B------:R-:W-:Y:S01]  /*20860*/  CS2R R84, SRZ ;  /* 0x0000000000547805 */ /* 0x000fe2000001ff00 */
[----:B------:R-:W-:Y:S01]  /*20870*/  CS2R R80, SRZ ;  /* 0x0000000000507805 */ /* 0x000fe2000001ff00 */
[----:B------:R-:W-:Y:S01]  /*20880*/  ISETP.GE.AND P0, PT, R0, R24, PT ;  /* 0x000000180000720c */ /* 0x000fe20003f06270 */
[----:B------:R-:W-:Y:S01]  /*20890*/  CS2R R86, SRZ ;  /* 0x0000000000567805 */ /* 0x000fe2000001ff00 */
[----:B------:R-:W-:Y:S01]  /*208a0*/  CS2R R82, SRZ ;  /* 0x0000000000527805 */ /* 0x000fe2000001ff00 */
[----:B----4-:R-:W-:-:S10]  /*208b0*/  IMAD.MOV.U32 R3, RZ, RZ, R7 ;  /* 0x000000ffff037224 */ /* 0x010fd400078e0007 */
        /* <DEDUP_REMOVED lines=10> */
[----:B-12---:R-:W-:Y:S02]  /*20960*/  @!P1 IMAD.WIDE R12, R26, 0x2, R8 ;  /* 0x000000021a0c9825 */ /* 0x006fe400078e0208 */
[----:B------:R-:W-:-:S03]  /*20970*/  @P0 LEA.HI R0, R7, R0, RZ, 0x2 ;  /* 0x0000000007000211 */ /* 0x000fc600078f10ff */
[----:B------:R1:W5:Y:S01]  /*20980*/  @!P1 LD.E.64 R80, [R12.64] ;  /* 0x000000040c509980 */ /* 0x000362000c101b00 */
[----:B------:R-:W-:-:S05]  /*20990*/  @P0 LOP3.LUT R0, R0, 0xfffffffc, RZ, 0xc0, !PT ;  /* 0xfffffffc00000812 */ /* 0x000fca00078ec0ff */
[----:B------:R-:W-:-:S04]  /*209a0*/  @P0 IMAD.WIDE R10, R0, 0x2, R8 ;  /* 0x00000002000a0825 */ /* 0x000fc800078e0208 */
[--C-:B------:R-:W-:Y:S01]  /*209b0*/  @P0 IMAD.WIDE R8, R0, 0x2, R2.reuse ;  /* 0x0000000200080825 */ /* 0x100fe200078e0202 */
[----:B------:R1:W5:Y:S03]  /*209c0*/  @P0 LD.E.64 R84, [R10.64] ;  /* 0x000000040a540980 */ /* 0x000366000c101b00 */
[----:B------:R-:W-:Y:S01]  /*209d0*/  @!P1 IMAD.WIDE R2, R26, 0x2, R2 ;  /* 0x000000021a029825 */ /* 0x000fe200078e0202 */
[----:B------:R1:W5:Y:S04]  /*209e0*/  @P0 LD.E.64 R86, [R8.64] ;  /* 0x0000000408560980 */ /* 0x000368000c101b00 */
[----:B------:R1:W5:Y:S02]  /*209f0*/  @!P1 LD.E.64 R82, [R2.64] ;  /* 0x0000000402529980 */ /* 0x000364000c101b00 */
.L_x_1356:
[----:B------:R-:W-:Y:S05]  /*20a00*/  BSYNC B0 ;  /* 0x0000000000007941 */ /* 0x000fea0003800000 */
.L_x_1355:
        /* <DEDUP_REMOVED lines=15> */
.L_x_1441:
[----:B------:R-:W-:Y:S01]  /*20b00*/  SHF.R.S32.HI R0, RZ, 0x1f, R29 ;  /* 0x0000001fff007819 */ /* 0x000fe2000001141d */
[----:B------:R-:W-:-:S03]  /*20b10*/  IMAD.SHL.U32 R2, R44, 0x80, RZ ;  /* 0x000000802c027824 */ /* 0x000fc600078e00ff */
[----:B------:R-:W-:-:S04]  /*20b20*/  LEA.HI R0, R0, R29, RZ, 0x3 ;  /* 0x0000001d00007211 */ /* 0x000fc800078f18ff */
[----:B------:R-:W-:Y:S01]  /*20b30*/  LEA.HI.SX32 R0, R0, R2, 0x1d ;  /* 0x0000000200007211 */ /* 0x000fe200078feaff */
[----:B------:R-:W-:Y:S05]  /*20b40*/  BRA.DIV ~URZ, `(.L_x_1358) ;  /* 0x000096027f007947 */ /* 0x000fea000b800000 */
[----:B------:R4:W1:Y:S04]  /*20b50*/  SHFL.IDX PT, R8, R16, 0x7, 0x181f ;  /* 0x00f81f0010087f89 */ /* 0x00086800000e0000 */
[----:B------:R4:W3:Y:S04]  /*20b60*/  SHFL.IDX PT, R7, R20, 0x7, 0x181f ;  /* 0x00f81f0014077f89 */ /* 0x0008e800000e0000 */
[----:B------:R4:W2:Y:S02]  /*20b70*/  SHFL.IDX PT, R2, R17, 0x7, 0x181f ;  /* 0x00f81f0011027f89 */ /* 0x0008a400000e0000 */
.L_x_1442:
        /* <DEDUP_REMOVED lines=27> */
.L_x_1360:
[----:B------:R-:W-:Y:S05]  /*20d30*/  BSYNC B0 ;  /* 0x0000000000007941 */ /* 0x000fea0003800000 */
.L_x_1359:
[----:B-1----:R-:W-:Y:S01]  /*20d40*/  IADD3 R8, R94, -c[0x0][0x20], RZ ;  /* 0x800008005e087a10 */ /* 0x002fe20007ffe0ff */
[----:B------:R-:W-:-:S04]  /*20d50*/  DEPBAR.LE SB0, 0x1 ;  /* 0x000080400000791a */ /* 0x000fc80000000000 */
[----:B--2---:R1:W2:Y:S04]  /*20d60*/  LDL.64 R2, [R8+0x20] ;  /* 0x0000200008027983 */ /* 0x0042a80000100a00 */
[----:B-1----:R-:W3:Y:S01]  /*20d70*/  LDL.64 R8, [R8+0x28] ;  /* 0x0000280008087983 */ /* 0x002ee20000100a00 */
[----:B------:R-:W-:Y:S03]  /*20d80*/  WARPSYNC 0xffffffff ;  /* 0xffffffff00007948 */ /* 0x000fe60003800000 */
[----:B------:R-:W-:Y:S06]  /*20d90*/  BAR.SYNC.DEFER_BLOCKING 0x0 ;  /* 0x0000000000007b1d */ /* 0x000fec0000010000 */
[----:B--2---:R1:W2:Y:S04]  /*20da0*/  LD.E R10, [R2.64] ;  /* 0x00000004020a7980 */ /* 0x0042a8000c101900 */
[----:B---34-:R3:W4:Y:S01]  /*20db0*/  LD.E.64 R12, [R8.64] ;  /* 0x00000004080c7980 */ /* 0x018722000c101b00 */
[----:B------:R-:W-:Y:S01]  /*20dc0*/  BSSY B1, `(.L_x_1361) ;  /* 0x0000083000017945 */ /* 0x000fe20003800000 */
[----:B-1----:R-:W-:Y:S01]  /*20dd0*/  IMAD.SHL.U32 R3, R68, 0x40, RZ ;  /* 0x0000004044037824 */ /* 0x002fe200078e00ff */
[----:B---3--:R-:W-:-:S04]  /*20de0*/  SHF.R.S32.HI R8, RZ, 0x1f, R29 ;  /* 0x0000001fff087819 */ /* 0x008fc8000001141d */
[CC--:B------:R-:W-:Y:S02]  /*20df0*/  LEA.HI R0, R8.reuse, R29.reuse, RZ, 0x3 ;  /* 0x0000001d08007211 */ /* 0x0c0fe400078f18ff */
[----:B------:R-:W-:Y:S02]  /*20e00*/  LEA.HI R8, R8, R29, RZ, 0x6 ;  /* 0x0000001d08087211 */ /* 0x000fe400078f30ff */
[----:B------:R-:W-:-:S03]  /*20e10*/  LOP3.LUT R0, R0, 0xfffffff8, RZ, 0xc0, !PT ;  /* 0xfffffff800007812 */ /* 0x000fc600078ec0ff */
[----:B------:R-:W-:Y:S02]  /*20e20*/  IMAD.SHL.U32 R8, R8, 0x8, RZ ;  /* 0x0000000808087824 */ /* 0x000fe400078e00ff */
[----:B------:R-:W-:Y:S01]  /*20e30*/  IMAD.IADD R2, R29, 0x1, -R0 ;  /* 0x000000011d027824 */ /* 0x000fe200078e0a00 */
[----:B------:R-:W-:Y:S01]  /*20e40*/  LOP3.LUT R0, R3, 0x1c0, RZ, 0xc0, !PT ;  /* 0x000001c003007812 */ /* 0x000fe200078ec0ff */
[----:B-----5:R-:W-:Y:S02]  /*20e50*/  IMAD.MOV.U32 R3, RZ, RZ, R92 ;  /* 0x000000ffff037224 */ /* 0x020fe400078e005c */
[----:B------:R-:W-:-:S03]  /*20e60*/  IMAD.SHL.U32 R2, R2, 0x8, RZ ;  /* 0x0000000802027824 */ /* 0x000fc600078e00ff */
[----:B------:R-:W-:Y:S01]  /*20e70*/  PRMT R105, R105, 0x5410, R3 ;  /* 0x0000541069697816 */ /* 0x000fe20000000003 */
[----:B------:R-:W-:Y:S01]  /*20e80*/  IMAD.MOV.U32 R3, RZ, RZ, R93 ;  /* 0x000000ffff037224 */ /* 0x000fe200078e005d */
[----:B------:R-:W-:Y:S02]  /*20e90*/  LOP3.LUT R2, R0, 0x38, R2, 0xf8, !PT ;  /* 0x0000003800027812 */ /* 0x000fe400078ef802 */
[----:B------:R-:W-:Y:S02]  /*20ea0*/  SHF.R.U32.HI R0, RZ, 0x3, R0 ;  /* 0x00000003ff007819 */ /* 0x000fe40000011600 */
[----:B------:R-:W-:Y:S01]  /*20eb0*/  PRMT R105, R3, 0x7610, R105 ;  /* 0x0000761003697816 */ /* 0x000fe20000000069 */
[----:B------:R-:W-:Y:S01]  /*20ec0*/  IMAD.MOV.U32 R3, RZ, RZ, R91 ;  /* 0x000000ffff037224 */ /* 0x000fe200078e005b */
[----:B------:R-:W-:Y:S01]  /*20ed0*/  LOP3.LUT R7, R2, R0, RZ, 0x3c, !PT ;  /* 0x0000000002077212 */ /* 0x000fe200078e3cff */
[----:B------:R-:W-:Y:S02]  /*20ee0*/  IMAD.MOV.U32 R2, RZ, RZ, R44 ;  /* 0x000000ffff027224 */ /* 0x000fe400078e002c */
[----:B------:R-:W-:Y:S01]  /*20ef0*/  IMAD.MOV.U32 R0, RZ, RZ, R45 ;  /* 0x000000ffff007224 */ /* 0x000fe200078e002d */
[----:B------:R-:W-:Y:S01]  /*20f00*/  LOP3.LUT R8, R7, 0xfffffe00, R8, 0xf8, !PT ;  /* 0xfffffe0007087812 */ /* 0x000fe200078ef808 */
[----:B------:R-:W-:-:S03]  /*20f10*/  IMAD.MOV.U32 R7, RZ, RZ, R90 ;  /* 0x000000ffff077224 */ /* 0x000fc600078e005a */
[----:B------:R-:W-:Y:S01]  /*20f20*/  PRMT R29, R0, 0x5410, R2 ;  /* 0x00005410001d7816 */ /* 0x000fe20000000002 */
[----:B------:R-:W-:Y:S01]  /*20f30*/  IMAD.MOV.U32 R2, RZ, RZ, R88 ;  /* 0x000000ffff027224 */ /* 0x000fe200078e0058 */
[----:B------:R-:W-:Y:S01]  /*20f40*/  PRMT R94, R3, 0x5410, R7 ;  /* 0x00005410035e7816 */ /* 0x000fe20000000007 */
[----:B------:R-:W-:-:S05]  /*20f50*/  IMAD.MOV.U32 R0, RZ, RZ, R89 ;  /* 0x000000ffff007224 */ /* 0x000fca00078e0059 */
[----:B------:R-:W-:Y:S01]  /*20f60*/  PRMT R25, R0, 0x5410, R2 ;  /* 0x0000541000197816 */ /* 0x000fe20000000002 */
[----:B--2---:R-:W-:-:S05]  /*20f70*/  IMAD R9, R10, -0x80, R24 ;  /* 0xffffff800a097824 */ /* 0x004fca00078e0218 */
[----:B------:R-:W-:-:S04]  /*20f80*/  IMNMX R24, R9, 0x80, PT ;  /* 0x0000008009187817 */ /* 0x000fc80003800200 */
[----:B------:R-:W-:Y:S01]  /*20f90*/  ISETP.GE.AND P0, PT, R68, R24, PT ;  /* 0x000000184400720c */ /* 0x000fe20003f06270 */
[----:B----4-:R-:W-:-:S12]  /*20fa0*/  IMAD.WIDE.U32 R20, R8, 0x2, R12 ;  /* 0x0000000208147825 */ /* 0x010fd800078e000c */
[----:B------:R-:W-:Y:S05]  /*20fb0*/  @P0 BRA `(.L_x_1362) ;  /* 0x0000063000000947 */ /* 0x000fea0003800000 */
[----:B------:R-:W-:Y:S01]  /*20fc0*/  ISETP.GE.AND P0, PT, R26, R39, PT ;  /* 0x000000271a00720c */ /* 0x000fe20003f06270 */
[----:B------:R-:W-:-:S12]  /*20fd0*/  BSSY B0, `(.L_x_1363) ;  /* 0x0000030000007945 */ /* 0x000fd80003800000 */
[----:B------:R-:W-:Y:S05]  /*20fe0*/  @P0 BRA `(.L_x_1364) ;  /* 0x000002e000000947 */ /* 0x000fea0003800000 */
[----:B------:R-:W2:Y:S01]  /*20ff0*/  LD.E.128 R8, [R20.64] ;  /* 0x0000000414087980 */ /* 0x000ea2000c101d00 */
[----:B------:R-:W-:Y:S02]  /*21000*/  SHF.R.U32.HI R3, RZ, 0x10, R23 ;  /* 0x00000010ff037819 */ /* 0x000fe40000011617 */
[----:B------:R-:W-:Y:S02]  /*21010*/  SHF.R.U32.HI R7, RZ, 0x10, R19 ;  /* 0x00000010ff077819 */ /* 0x000fe40000011613 */
[----:B------:R-:W-:Y:S02]  /*21020*/  SHF.R.U64 R13, R22, 0x10, R23 ;  /* 0x00000010160d7819 */ /* 0x000fe40000001217 */
[C---:B------:R-:W-:Y:S02]  /*21030*/  PRMT R3, R15.reuse, 0x5410, R3 ;  /* 0x000054100f037816 */ /* 0x040fe40000000003 */
[----:B------:R-:W-:Y:S02]  /*21040*/  PRMT R7, R28, 0x5410, R7 ;  /* 0x000054101c077816 */ /* 0x000fe40000000007 */
[----:B------:R-:W-:Y:S01]  /*21050*/  PRMT R13, R15, 0x5432, R13 ;  /* 0x000054320f0d7816 */ /* 0x000fe2000000000d */
[----:B------:R-:W-:Y:S01]  /*21060*/  IMAD.U32 R17, R3, 0x10000, RZ ;  /* 0x0001000003117824 */ /* 0x000fe200078e00ff */
[----:B------:R-:W-:Y:S01]  /*21070*/  SHF.R.U64 R0, R18, 0x10, R19 ;  /* 0x0000001012007819 */ /* 0x000fe20000001213 */
[----:B------:R-:W-:Y:S01]  /*21080*/  IMAD.U32 R19, R7, 0x10000, RZ ;  /* 0x0001000007137824 */ /* 0x000fe200078e00ff */
[----:B------:R-:W-:-:S02]  /*21090*/  LOP3.LUT R22, R3, 0xffff0000, RZ, 0xc0, !PT ;  /* 0xffff000003167812 */ /* 0x000fc400078ec0ff */
[----:B------:R-:W-:Y:S02]  /*210a0*/  LOP3.LUT R18, R7, 0xffff0000, RZ, 0xc0, !PT ;  /* 0xffff000007127812 */ /* 0x000fe400078ec0ff */
[----:B------:R-:W-:Y:S02]  /*210b0*/  PRMT R16, R28, 0x5432, R0 ;  /* 0x000054321c107816 */ /* 0x000fe40000000000 */
[C---:B--2---:R-:W-:Y:S01]  /*210c0*/  LOP3.LUT R12, R10.reuse, 0xffff0000, RZ, 0xc0, !PT ;  /* 0xffff00000a0c7812 */ /* 0x044fe200078ec0ff */
[----:B------:R-:W-:Y:S01]  /*210d0*/  IMAD.U32 R15, R10, 0x10000, RZ ;  /* 0x000100000a0f7824 */ /* 0x000fe200078e00ff */
[C---:B------:R-:W-:Y:S01]  /*210e0*/  LOP3.LUT R10, R11.reuse, 0xffff0000, RZ, 0xc0, !PT ;  /* 0xffff00000b0a7812 */ /* 0x040fe200078ec0ff */
[----:B------:R-:W-:Y:S01]  /*210f0*/  IMAD.U32 R14, R11, 0x10000, RZ ;  /* 0x000100000b0e7824 */ /* 0x000fe200078e00ff */
[----:B------:R-:W-:Y:S01]  /*21100*/  LOP3.LUT R0, R8, 0xffff0000, RZ, 0xc0, !PT ;  /* 0xffff000008007812 */ /* 0x000fe200078ec0ff */
[----:B------:R-:W-:Y:S01]  /*21110*/  FMUL.FTZ R7, R12, R17 ;  /* 0x000000110c077220 */ /* 0x000fe20000410000 */
[----:B------:R-:W-:Y:S01]  /*21120*/  SHF.L.U32 R2, R8, 0x10, RZ ;  /* 0x0000001008027819 */ /* 0x000fe200000006ff */
[-C--:B------:R-:W-:Y:S01]  /*21130*/  FMUL.FTZ R12, R12, R19.reuse ;  /* 0x000000130c0c7220 */ /* 0x080fe20000410000 */
[C---:B------:R-:W-:Y:S01]  /*21140*/  LOP3.LUT R8, R9.reuse, 0xffff0000, RZ, 0xc0, !PT ;  /* 0xffff000009087812 */ /* 0x040fe200078ec0ff */
[----:B------:R-:W-:Y:S01]  /*21150*/  FMUL.FTZ R3, R10, R22 ;  /* 0x000000160a037220 */ /* 0x000fe20000410000 */
[----:B------:R-:W-:Y:S01]  /*21160*/  SHF.L.U32 R11, R9, 0x10, RZ ;  /* 0x00000010090b7819 */ /* 0x000fe200000006ff */
[----:B------:R-:W-:-:S02]  /*21170*/  FFMA.FTZ R19, R15, R19, -R7 ;  /* 0x000000130f137223 */ /* 0x000fc40000010807 */
[----:B------:R-:W-:Y:S01]  /*21180*/  FFMA.FTZ R15, R15, R17, R12 ;  /* 0x000000110f0f7223 */ /* 0x000fe2000001000c */
[----:B------:R-:W-:Y:S01]  /*21190*/  SHF.L.U32 R17, R16, 0x10, RZ ;  /* 0x0000001010117819 */ /* 0x000fe200000006ff */
[-C--:B------:R-:W-:Y:S01]  /*211a0*/  FMUL.FTZ R10, R10, R18.reuse ;  /* 0x000000120a0a7220 */ /* 0x080fe20000410000 */
[----:B------:R-:W-:Y:S01]  /*211b0*/  LOP3.LUT R16, R16, 0xffff0000, RZ, 0xc0, !PT ;  /* 0xffff000010107812 */ /* 0x000fe200078ec0ff */
[----:B------:R-:W-:Y:S02]  /*211c0*/  FFMA.FTZ R12, R14, R18, -R3 ;  /* 0x000000120e0c7223 */ /* 0x000fe40000010803 */
[C---:B------:R-:W-:Y:S01]  /*211d0*/  IMAD.U32 R18, R13.reuse, 0x10000, RZ ;  /* 0x000100000d127824 */ /* 0x040fe200078e00ff */
[----:B------:R-:W-:Y:S01]  /*211e0*/  LOP3.LUT R13, R13, 0xffff0000, RZ, 0xc0, !PT ;  /* 0xffff00000d0d7812 */ /* 0x000fe200078ec0ff */
[----:B------:R-:W-:Y:S02]  /*211f0*/  FMUL.FTZ R9, R8, R16 ;  /* 0x0000001008097220 */ /* 0x000fe40000410000 */
[----:B------:R-:W-:-:S02]  /*21200*/  FMUL.FTZ R3, R0, R18 ;  /* 0x0000001200037220 */ /* 0x000fc40000410000 */
[----:B------:R-:W-:Y:S02]  /*21210*/  FMUL.FTZ R0, R0, R17 ;  /* 0x0000001100007220 */ /* 0x000fe40000410000 */
[----:B------:R-:W-:Y:S02]  /*21220*/  FMUL.FTZ R7, R8, R13 ;  /* 0x0000000d08077220 */ /* 0x000fe40000410000 */
[----:B------:R-:W-:Y:S02]  /*21230*/  FFMA.FTZ R8, R2, R18, R0 ;  /* 0x0000001202087223 */ /* 0x000fe40000010000 */
[----:B------:R-:W-:Y:S01]  /*21240*/  FFMA.FTZ R14, R14, R22, R10 ;  /* 0x000000160e0e7223 */ /* 0x000fe2000001000a */
[----:B------:R-:W-:Y:S01]  /*21250*/  F2FP.BF16.PACK_AB R10, R15, R19 ;  /* 0x000000130f0a723e */ /* 0x000fe200000010ff */
[----:B------:R-:W-:Y:S02]  /*21260*/  FFMA.FTZ R3, R2, R17, -R3 ;  /* 0x0000001102037223 */ /* 0x000fe40000010803 */
[----:B------:R-:W-:-:S02]  /*21270*/  FFMA.FTZ R0, R11, R16, -R7 ;  /* 0x000000100b007223 */ /* 0x000fc40000010807 */
[----:B------:R-:W-:Y:S01]  /*21280*/  FFMA.FTZ R9, R11, R13, R9 ;  /* 0x0000000d0b097223 */ /* 0x000fe20000010009 */
[----:B------:R-:W-:Y:S02]  /*21290*/  F2FP.BF16.PACK_AB R11, R14, R12 ;  /* 0x0000000c0e0b723e */ /* 0x000fe400000010ff */
[----:B------:R-:W-:Y:S02]  /*212a0*/  F2FP.BF16.PACK_AB R8, R8, R3 ;  /* 0x000000030808723e */ /* 0x000fe400000010ff */
[----:B------:R-:W-:-:S05]  /*212b0*/  F2FP.BF16.PACK_AB R9, R9, R0 ;  /* 0x000000000909723e */ /* 0x000fca00000010ff */
[----:B------:R1:W-:Y:S02]  /*212c0*/  ST.E.128 [R20.64], R8 ;  /* 0x0000000814007985 */ /* 0x0003e4000c101d04 */
.L_x_1364:
[----:B------:R-:W-:Y:S05]  /*212d0*/  BSYNC B0 ;  /* 0x0000000000007941 */ /* 0x000fea0003800000 */
.L_x_1363:
[----:B------:R-:W-:-:S04]  /*212e0*/  IADD3 R0, R26, 0x20, RZ ;  /* 0x000000201a007810 */ /* 0x000fc80007ffe0ff */
[----:B------:R-:W-:-:S13]  /*212f0*/  ISETP.GE.AND P0, PT, R0, R39, PT ;  /* 0x000000270000720c */ /* 0x000fda0003f06270 */
[----:B------:R-:W-:Y:S05]  /*21300*/  @P0 BRA `(.L_x_1362) ;  /* 0x000002e000000947 */ /* 0x000fea0003800000 */
[----:B-1----:R-:W2:Y:S01]  /*21310*/  LD.E.128 R8, [R20.64+0x4000] ;  /* 0x0040000414087980 */ /* 0x002ea2000c101d00 */
[----:B------:R-:W-:Y:S02]  /*21320*/  SHF.R.U32.HI R3, RZ, 0x10, R33 ;  /* 0x00000010ff037819 */ /* 0x000fe40000011621 */
[----:B------:R-:W-:Y:S02]  /*21330*/  SHF.R.U32.HI R7, RZ, 0x10, R31 ;  /* 0x00000010ff077819 */ /* 0x000fe4000001161f */
[----:B------:R-:W-:Y:S02]  /*21340*/  PRMT R3, R38, 0x5410, R3 ;  /* 0x0000541026037816 */ /* 0x000fe40000000003 */
[----:B------:R-:W-:Y:S02]  /*21350*/  PRMT R7, R69, 0x5410, R7 ;  /* 0x0000541045077816 */ /* 0x000fe40000000007 */
[C---:B------:R-:W-:Y:S01]  /*21360*/  LOP3.LUT R22, R3.reuse, 0xffff0000, RZ, 0xc0, !PT ;  /* 0xffff000003167812 */ /* 0x040fe200078ec0ff */
[----:B------:R-:W-:Y:S01]  /*21370*/  IMAD.U32 R17, R3, 0x10000, RZ ;  /* 0x0001000003117824 */ /* 0x000fe200078e00ff */
[----:B------:R-:W-:Y:S01]  /*21380*/  SHF.R.U64 R13, R32, 0x10, R33 ;  /* 0x00000010200d7819 */ /* 0x000fe20000001221 */
[----:B------:R-:W-:Y:S01]  /*21390*/  IMAD.U32 R19, R7, 0x10000, RZ ;  /* 0x0001000007137824 */ /* 0x000fe200078e00ff */
[----:B------:R-:W-:-:S02]  /*213a0*/  SHF.R.U64 R0, R30, 0x10, R31 ;  /* 0x000000101e007819 */ /* 0x000fc4000000121f */
[----:B------:R-:W-:Y:S02]  /*213b0*/  LOP3.LUT R18, R7, 0xffff0000, RZ, 0xc0, !PT ;  /* 0xffff000007127812 */ /* 0x000fe400078ec0ff */
[----:B------:R-:W-:Y:S02]  /*213c0*/  PRMT R13, R38, 0x5432, R13 ;  /* 0x00005432260d7816 */ /* 0x000fe4000000000d */
        /* <DEDUP_REMOVED lines=33> */
[----:B------:R1:W-:Y:S02]  /*215e0*/  ST.E.128 [R20.64+0x4000], R8 ;  /* 0x0040000814007985 */ /* 0x0003e4000c101d04 */
.L_x_1362:
[----:B------:R-:W-:Y:S05]  /*215f0*/  BSYNC B1 ;  /* 0x0000000000017941 */ /* 0x000fea0003800000 */
.L_x_1361:
[----:B------:R-:W-:Y:S01]  /*21600*/  IADD3 R0, R68, 0x10, RZ ;  /* 0x0000001044007810 */ /* 0x000fe20007ffe0ff */
[----:B------:R-:W-:Y:S03]  /*21610*/  BSSY B1, `(.L_x_1365) ;  /* 0x0000066000017945 */ /* 0x000fe60003800000 */
[----:B------:R-:W-:-:S13]  /*21620*/  ISETP.GE.AND P0, PT, R0, R24, PT ;  /* 0x000000180000720c */ /* 0x000fda0003f06270 */
[----:B------:R-:W-:Y:S05]  /*21630*/  @P0 BRA `(.L_x_1366) ;  /* 0x0000063000000947 */ /* 0x000fea0003800000 */
[----:B------:R-:W-:Y:S01]  /*21640*/  ISETP.GE.AND P0, PT, R26, R39, PT ;  /* 0x000000271a00720c */ /* 0x000fe20003f06270 */
[----:B------:R-:W-:-:S12]  /*21650*/  BSSY B0, `(.L_x_1367) ;  /* 0x0000030000007945 */ /* 0x000fd80003800000 */
        /* <DEDUP_REMOVED lines=47> */
.L_x_1368:
[----:B------:R-:W-:Y:S05]  /*21950*/  BSYNC B0 ;  /* 0x0000000000007941 */ /* 0x000fea0003800000 */
.L_x_1367:
        /* <DEDUP_REMOVED lines=49> */
.L_x_1366:
[----:B------:R-:W-:Y:S05]  /*21c70*/  BSYNC B1 ;  /* 0x0000000000017941 */ /* 0x000fea0003800000 */
.L_x_1365:
        /* <DEDUP_REMOVED lines=53> */
.L_x_1372:
[----:B------:R-:W-:Y:S05]  /*21fd0*/  BSYNC B0 ;  /* 0x0000000000007941 */ /* 0x000fea0003800000 */
.L_x_1371:
        /* <DEDUP_REMOVED lines=49> */
.L_x_1370:
[----:B------:R-:W-:Y:S05]  /*222f0*/  BSYNC B1 ;  /* 0x0000000000017941 */ /* 0x000fea0003800000 */
.L_x_1369:
        /* <DEDUP_REMOVED lines=53> */
.L_x_1376:
[----:B------:R-:W-:Y:S05]  /*22650*/  BSYNC B0 ;  /* 0x0000000000007941 */ /* 0x000fea0003800000 */
.L_x_1375:
        /* <DEDUP_REMOVED lines=49> */
.L_x_1374:
[----:B------:R-:W-:Y:S05]  /*22970*/  BSYNC B1 ;  /* 0x0000000000017941 */ /* 0x000fea0003800000 */
.L_x_1373:
        /* <DEDUP_REMOVED lines=53> */
.L_x_1380:
[----:B------:R-:W-:Y:S05]  /*22cd0*/  BSYNC B0 ;  /* 0x0000000000007941 */ /* 0x000fea0003800000 */
.L_x_1379:
        /* <DEDUP_REMOVED lines=49> */
.L_x_1378:
[----:B------:R-:W-:Y:S05]  /*22ff0*/  BSYNC B1 ;  /* 0x0000000000017941 */ /* 0x000fea0003800000 */
.L_x_1377:
        /* <DEDUP_REMOVED lines=53> */
.L_x_1384:
[----:B------:R-:W-:Y:S05]  /*23350*/  BSYNC B0 ;  /* 0x0000000000007941 */ /* 0x000fea0003800000 */
.L_x_1383:
        /* <DEDUP_REMOVED lines=49> */
.L_x_1382:
[----:B------:R-:W-:Y:S05]  /*23670*/  BSYNC B1 ;  /* 0x0000000000017941 */ /* 0x000fea0003800000 */
.L_x_1381:
        /* <DEDUP_REMOVED lines=53> */
.L_x_1388:
[----:B------:R-:W-:Y:S05]  /*239d0*/  BSYNC B0 ;  /* 0x0000000000007941 */ /* 0x000fea0003800000 */
.L_x_1387:
        /* <DEDUP_REMOVED lines=49> */
.L_x_1386:
[----:B------:R-:W-:Y:S05]  /*23cf0*/  BSYNC B1 ;  /* 0x0000000000017941 */ /* 0x000fea0003800000 */
.L_x_1385:
[----:B------:R-:W-:Y:S01]  /*23d00*/  IADD3 R0, R68, 0x70, RZ ;  /* 0x0000007044007810 */ /* 0x000fe20007ffe0ff */
[----:B------:R-:W-:Y:S02]  /*23d10*/  IMAD.MOV.U32 R2, RZ, RZ, R143 ;  /* 0x000000ffff027224 */ /* 0x000fe400078e008f */
[----:B------:R-:W-:Y:S01]  /*23d20*/  IMAD.MOV.U32 R3, RZ, RZ, 0x0 ;  /* 0x00000000ff037424 */ /* 0x000fe200078e00ff */
[----:B------:R-:W-:-:S13]  /*23d30*/  ISETP.GE.AND P0, PT, R0, R24, PT ;  /* 0x000000180000720c */ /* 0x000fda0003f06270 */
[----:B------:R-:W-:Y:S05]  /*23d40*/  @P0 RET.REL.NODEC R2 `(_ZN7cutlass13device_kernelIN5flash19enable_sm80_to_sm89INS1_16FlashAttnFwdSm80INS1_25CollectiveMainloopFwdSm80ILi4ELi1ELb0EN4cute5tupleIJNS5_1CILi128EEENS7_ILi48EEES8_EEELi128ENS_10bfloat16_tEfNS_4arch4Sm80ELb0ELb1ELb1ELb1ELb0ELb1ELb1ELb0EEENS1_21CollectiveEpilogueFwdINS6_IJS8_S8_S9_EEENS6_IJNS7_ILi1EEESH_SH_EEESB_SD_Li128ELb1ELb1ELb0ELb0EEENS1_19SingleTileSchedulerILb1ELb0ELb1ELi128EEEEEEEEEvNT_6ParamsE) ;  /* 0xfffdc2b002000950 */ /* 0x000fea0003c3ffff */
        /* <DEDUP_REMOVED lines=49> */
.L_x_1390:
[----:B------:R-:W-:Y:S05]  /*24060*/  BSYNC B0 ;  /* 0x0000000000007941 */ /* 0x000fea0003800000 */
.L_x_1389:
[----:B------:R-:W-:Y:S01]  /*24070*/  IADD3 R0, R26, 0x20, RZ ;  /* 0x000000201a007810 */ /* 0x000fe20007ffe0ff */
[----:B------:R-:W-:Y:S02]  /*24080*/  IMAD.MOV.U32 R2, RZ, RZ, R143 ;  /* 0x000000ffff027224 */ /* 0x000fe400078e008f */
[----:B------:R-:W-:Y:S01]  /*24090*/  IMAD.MOV.U32 R3, RZ, RZ, 0x0 ;  /* 0x00000000ff037424 */ /* 0x000fe200078e00ff */
[----:B------:R-:W-:-:S13]  /*240a0*/  ISETP.GE.AND P0, PT, R0, R39, PT ;  /* 0x000000270000720c */ /* 0x000fda0003f06270 */
[----:B------:R-:W-:Y:S05]  /*240b0*/  @P0 RET.REL.NODEC R2 `(_ZN7cutlass13device_kernelIN5flash19enable_sm80_to_sm89INS1_16FlashAttnFwdSm80INS1_25CollectiveMainloopFwdSm80ILi4ELi1ELb0EN4cute5tupleIJNS5_1CILi128EEENS7_ILi48EEES8_EEELi128ENS_10bfloat16_tEfNS_4arch4Sm80ELb0ELb1ELb1ELb1ELb0ELb1ELb1ELb0EEENS1_21CollectiveEpilogueFwdINS6_IJS8_S8_S9_EEENS6_IJNS7_ILi1EEESH_SH_EEESB_SD_Li128ELb1ELb1ELb0ELb0EEENS1_19SingleTileSchedulerILb1ELb0ELb1ELi128EEEEEEEEEvNT_6ParamsE) ;  /* 0xfffdbf4002000950 */ /* 0x000fea0003c3ffff */
        /* <DEDUP_REMOVED lines=42> */
[----:B------:R-:W-:Y:S01]  /*24360*/  F2FP.BF16.PACK_AB R11, R14, R12 ;  /* 0x0000000c0e0b723e */ /* 0x000fe200000010ff */
[----:B------:R-:W-:Y:S01]  /*24370*/  IMAD.MOV.U32 R2, RZ, RZ, R143 ;  /* 0x000000ffff027224 */ /* 0x000fe200078e008f */
[----:B------:R-:W-:Y:S02]  /*24380*/  F2FP.BF16.PACK_AB R8, R8, R3 ;  /* 0x000000030808723e */ /* 0x000fe400000010ff */
[----:B------:R-:W-:Y:S02]  /*24390*/  F2FP.BF16.PACK_AB R9, R9, R0 ;  /* 0x000000000909723e */ /* 0x000fe400000010ff */
[----:B------:R-:W-:-:S03]  /*243a0*/  MOV R3, 0x0 ;  /* 0x0000000000037802 */ /* 0x000fc60000000f00 */
[----:B------:R1:W-:Y:S01]  /*243b0*/  ST.E.128 [R20.64+0x7800], R8 ;  /* 0x0078000814007985 */ /* 0x0003e2000c101d04 */
[----:B------:R-:W-:Y:S05]  /*243c0*/  RET.REL.NODEC R2 `(_ZN7cutlass13device_kernelIN5flash19enable_sm80_to_sm89INS1_16FlashAttnFwdSm80INS1_25CollectiveMainloopFwdSm80ILi4ELi1ELb0EN4cute5tupleIJNS5_1CILi128EEENS7_ILi48EEES8_EEELi128ENS_10bfloat16_tEfNS_4arch4Sm80ELb0ELb1ELb1ELb1ELb0ELb1ELb1ELb0EEENS1_21CollectiveEpilogueFwdINS6_IJS8_S8_S9_EEENS6_IJNS7_ILi1EEESH_SH_EEESB_SD_Li128ELb1ELb1ELb0ELb0EEENS1_19SingleTileSchedulerILb1ELb0ELb1ELi128EEEEEEEEEvNT_6ParamsE) ;  /* 0xfffdbc3002007950 */ /* 0x000fea0003c3ffff */
.L_x_1328:
[----:B-----5:R-:W-:Y:S01]  /*243d0*/  ISETP.NE.AND P0, PT, R24, 0x1, PT ;  /* 0x000000011800780c */ /* 0x020fe20003f05270 */
[----:B------:R-:W-:Y:S01]  /*243e0*/  BSSY B0, `(.L_x_1391) ;  /* 0x0000007000007945 */ /* 0x000fe20003800000 */
[----:B------:R-:W-:-:S11]  /*243f0*/  SHF.L.U32 R69, R38, 0x3, RZ ;  /* 0x0000000326457819 */ /* 0x000fd600000006ff */
[----:B------:R-:W-:Y:S05]  /*24400*/  @!P0 BRA `(.L_x_1392) ;  /* 0x0000004000008947 */ /* 0x000fea0003800000 */
[----:B------:R1:W2:Y:S04]  /*24410*/  LD.E R7, [R2.64+0x168] ;  /* 0x0001680402077980 */ /* 0x0002a8000c101900 */
[----:B-1----:R-:W3:Y:S01]  /*24420*/  LD.E R2, [R2.64+0x16c] ;  /* 0x00016c0402027980 */ /* 0x002ee2000c101900 */
[----:B--2---:R-:W-:-:S05]  /*24430*/  IMAD.HI.U32 R0, R0, R7, RZ ;  /* 0x0000000700007227 */ /* 0x004fca00078e00ff */
[----:B---3--:R-:W-:Y:S02]  /*24440*/  SHF.R.U32.HI R0, RZ, R2, R0 ;  /* 0x00000002ff007219 */ /* 0x008fe40000011600 */
.L_x_1392:
[----:B------:R-:W-:Y:S05]  /*24450*/  BSYNC B0 ;  /* 0x0000000000007941 */ /* 0x000fea0003800000 */
.L_x_1391:
[----:B------:R-:W-:Y:S01]  /*24460*/  MOV R14, R18 ;  /* 0x00000012000e7202 */ /* 0x000fe20000000f00 */
[----:B------:R-:W-:Y:S01]  /*24470*/  IMAD.MOV.U32 R3, RZ, RZ, R13 ;  /* 0x000000ffff037224 */ /* 0x000fe200078e000d */
[----:B------:R-:W-:Y:S01]  /*24480*/  MOV R2, R16 ;  /* 0x0000001000027202 */ /* 0x000fe20000000f00 */
[-C--:B------:R-:W-:Y:S01]  /*24490*/  IMAD R11, R11, R0.reuse, RZ ;  /* 0x000000000b0b7224 */ /* 0x080fe200078e02ff */
[----:B------:R-:W-:Y:S01]  /*244a0*/  SHF.R.S32.HI R7, RZ, 0x1f, R0 ;  /* 0x0000001fff077819 */ /* 0x000fe20000011400 */
[-C--:B------:R-:W-:Y:S02]  /*244b0*/  IMAD R9, R9, R0.reuse, RZ ;  /* 0x0000000009097224 */ /* 0x080fe400078e02ff */
[----:B------:R-:W-:-:S04]  /*244c0*/  IMAD.WIDE.U32 R12, R10, R0, R14 ;  /* 0x000000000a0c7225 */ /* 0x000fc800078e000e */
[----:B------:R-:W-:Y:S01]  /*244d0*/  IMAD.WIDE.U32 R2, R8, R0, R2 ;  /* 0x0000000008027225 */ /* 0x000fe200078e0002 */
[----:B------:R-:W-:-:S03]  /*244e0*/  LEA R14, P1, R12, R22, 0x1 ;  /* 0x000000160c0e7211 */ /* 0x000fc600078208ff */
[-C--:B------:R-:W-:Y:S01]  /*244f0*/  IMAD R10, R10, R7.reuse, R11 ;  /* 0x000000070a0a7224 */ /* 0x080fe200078e020b */
[----:B------:R-:W-:Y:S01]  /*24500*/  LEA R15, P0, R2, R20, 0x1 ;  /* 0x00000014020f7211 */ /* 0x000fe200078008ff */
[----:B------:R-:W-:-:S03]  /*24510*/  IMAD R0, R8, R7, R9 ;  /* 0x0000000708007224 */ /* 0x000fc600078e0209 */
[----:B------:R-:W-:Y:S01]  /*24520*/  IADD3 R7, R13, R10, RZ ;  /* 0x0000000a0d077210 */ /* 0x000fe20007ffe0ff */
[----:B------:R-:W-:-:S03]  /*24530*/  IMAD.IADD R0, R3, 0x1, R0 ;  /* 0x0000000103007824 */ /* 0x000fc600078e0200 */
[----:B------:R-:W-:Y:S02]  /*24540*/  LEA.HI.X R11, R12, R23, R7, 0x1, P1 ;  /* 0x000000170c0b7211 */ /* 0x000fe400008f0c07 */
[----:B------:R-:W-:Y:S01]  /*24550*/  LEA.HI.X R10, R2, R21, R0, 0x1, P0 ;  /* 0x00000015020a7211 */ /* 0x000fe200000f0c00 */
[----:B------:R-:W-:Y:S05]  /*24560*/  BRA.DIV ~URZ, `(.L_x_1393) ;  /* 0x00005d427f007947 */ /* 0x000fea000b800000 */
[----:B------:R1:W2:Y:S02]  /*24570*/  SHFL.IDX PT, R0, R11, RZ, 0x181f ;  /* 0x00181fff0b007589 */ /* 0x0002a400000e0000 */
.L_x_1443:
[----:B------:R-:W-:Y:S05]  /*24580*/  BRA.DIV ~URZ, `(.L_x_1394) ;  /* 0x00005da27f007947 */ /* 0x000fea000b800000 */
[----:B------:R3:W4:Y:S01]  /*24590*/  SHFL.IDX PT, R8, R14, RZ, 0x181f ;  /* 0x00181fff0e087589 */ /* 0x00072200000e0000 */
[----:B--2---:R-:W-:-:S03]  /*245a0*/  MOV R9, R0 ;  /* 0x0000000000097202 */ /* 0x004fc60000000f00 */
[----:B------:R3:W2:Y:S04]  /*245b0*/  SHFL.IDX PT, R7, R10, RZ, 0x181f ;  /* 0x00181fff0a077589 */ /* 0x0006a800000e0000 */
[----:B------:R3:W1:Y:S02]  /*245c0*/  SHFL.IDX PT, R3, R15, RZ, 0x181f ;  /* 0x00181fff0f037589 */ /* 0x00066400000e0000 */
.L_x_1444:
[----:B------:R-:W-:Y:S01]  /*245d0*/  IMAD R12, R28, R24, RZ ;  /* 0x000000181c0c7224 */ /* 0x000fe200078e02ff */
[----:B------:R-:W-:Y:S01]  /*245e0*/  ISETP.GE.AND P0, PT, R69, R39, PT ;  /* 0x000000274500720c */ /* 0x000fe20003f06270 */
[----:B------:R-:W-:Y:S01]  /*245f0*/  CS2R R18, SRZ ;  /* 0x0000000000127805 */ /* 0x000fe2000001ff00 */
[----:B------:R-:W-:Y:S01]  /*24600*/  SHF.R.S32.HI R13, RZ, 0x1f, R69 ;  /* 0x0000001fff0d7819 */ /* 0x000fe20000011445 */
[----:B------:R-:W-:Y:S01]  /*24610*/  CS2R R16, SRZ ;  /* 0x0000000000107805 */ /* 0x000fe2000001ff00 */
[----:B------:R-:W-:-:S13]  /*24620*/  ISETP.GE.OR P0, PT, R27, R12, P0 ;  /* 0x0000000c1b00720c */ /* 0x000fda0000706670 */
[C---:B------:R-:W-:Y:S01]  /*24630*/  @!P0 IMAD.SHL.U32 R2, R69.reuse, 0x2, RZ ;  /* 0x0000000245028824 */ /* 0x040fe200078e00ff */
[----:B------:R-:W-:-:S04]  /*24640*/  @!P0 SHF.L.U64.HI R0, R69, 0x1, R13 ;  /* 0x0000000145008819 */ /* 0x000fc8000001020d */
[----:B----4-:R-:W-:-:S05]  /*24650*/  @!P0 IADD3 R8, P1, R8, R2, RZ ;  /* 0x0000000208088210 */ /* 0x010fca0007f3e0ff */
[--C-:B------:R-:W-:Y:S01]  /*24660*/  @!P0 IMAD.X R9, R9, 0x1, R0.reuse, P1 ;  /* 0x0000000109098824 */ /* 0x100fe200008e0600 */
[----:B-1----:R-:W-:Y:S01]  /*24670*/  @!P0 IADD3 R2, P1, R3, R2, RZ ;  /* 0x0000000203028210 */ /* 0x002fe20007f3e0ff */
[----:B------:R-:W-:Y:S01]  /*24680*/  CS2R R22, SRZ ;  /* 0x0000000000167805 */ /* 0x000fe2000001ff00 */
[----:B------:R-:W-:Y:S02]  /*24690*/  CS2R R20, SRZ ;  /* 0x0000000000147805 */ /* 0x000fe4000001ff00 */
[----:B------:R-:W4:Y:S01]  /*246a0*/  @!P0 LD.E.128 R16, [R8.64] ;  /* 0x0000000408108980 */ /* 0x000f22000c101d00 */
[----:B--2---:R-:W-:-:S05]  /*246b0*/  @!P0 IMAD.X R3, R7, 0x1, R0, P1 ;  /* 0x0000000107038824 */ /* 0x004fca00008e0600 */
[----:B------:R1:W2:Y:S01]  /*246c0*/  @!P0 LD.E.128 R20, [R2.64] ;  /* 0x0000000402148980 */ /* 0x0002a2000c101d00 */
[----:B------:R-:W-:Y:S01]  /*246d0*/  CS2R R46, SRZ ;  /* 0x00000000002e7805 */ /* 0x000fe2000001ff00 */
[----:B----4-:R-:W-:Y:S02]  /*246e0*/  IMAD.MOV.U32 R7, RZ, RZ, R18 ;  /* 0x000000ffff077224 */ /* 0x010fe400078e0012 */
[----:B-1----:R-:W-:Y:S02]  /*246f0*/  IMAD.MOV.U32 R3, RZ, RZ, R19 ;  /* 0x000000ffff037224 */ /* 0x002fe400078e0013 */
[----:B------:R-:W-:Y:S02]  /*24700*/  IMAD.MOV.U32 R2, RZ, RZ, R16 ;  /* 0x000000ffff027224 */ /* 0x000fe400078e0010 */
[----:B------:R-:W-:Y:S01]  /*24710*/  IMAD.MOV.U32 R0, RZ, RZ, R17 ;  /* 0x000000ffff007224 */ /* 0x000fe200078e0011 */
[----:B------:R-:W-:Y:S01]  /*24720*/  PRMT R28, R3, 0x5410, R7 ;  /* 0x00005410031c7816 */ /* 0x000fe20000000007 */
[----:B--2---:R-:W-:Y:S01]  /*24730*/  IMAD.MOV.U32 R7, RZ, RZ, R22 ;  /* 0x000000ffff077224 */ /* 0x004fe200078e0016 */
[----:B------:R-:W-:Y:S01]  /*24740*/  PRMT R25, R2, 0x7610, R25 ;  /* 0x0000761002197816 */ /* 0x000fe20000000019 */
[----:B------:R-:W-:Y:S01]  /*24750*/  IMAD.MOV.U32 R3, RZ, RZ, R23 ;  /* 0x000000ffff037224 */ /* 0x000fe200078e0017 */
[----:B------:R-:W-:Y:S01]  /*24760*/  PRMT R26, R0, 0x7610, R26 ;  /* 0x00007610001a7816 */ /* 0x000fe2000000001a */
[----:B------:R-:W-:Y:S01]  /*24770*/  IMAD.MOV.U32 R2, RZ, RZ, R20 ;  /* 0x000000ffff027224 */ /* 0x000fe200078e0014 */
[----:B------:R-:W-:Y:S01]  /*24780*/  PRMT R25, R25, 0x5410, R7 ;  /* 0x0000541019197816 */ /* 0x000fe20000000007 */
[----:B------:R-:W-:Y:S01]  /*24790*/  IMAD.MOV.U32 R0, RZ, RZ, R21 ;  /* 0x000000ffff007224 */ /* 0x000fe200078e0015 */
[----:B------:R-:W-:-:S04]  /*247a0*/  PRMT R30, R3, 0x7610, R30 ;  /* 0x00007610031e7816 */ /* 0x000fc8000000001e */
[----:B------:R-:W-:Y:S01]  /*247b0*/  PRMT R24, R0, 0x5410, R2 ;  /* 0x0000541000187816 */ /* 0x000fe20000000002 */
[----:B------:R-:W-:Y:S05]  /*247c0*/  BRA.DIV ~URZ, `(.L_x_1395) ;  /* 0x00005cd27f007947 */ /* 0x000fea000b800000 */
[----:B------:R1:W2:Y:S04]  /*247d0*/  SHFL.IDX PT, R9, R11, 0x1, 0x181f ;  /* 0x00381f000b097f89 */ /* 0x0002a800000e0000 */
[----:B------:R1:W4:Y:S04]  /*247e0*/  SHFL.IDX PT, R8, R14, 0x1, 0x181f ;  /* 0x00381f000e087f89 */ /* 0x00032800000e0000 */
[----:B------:R1:W3:Y:S04]  /*247f0*/  SHFL.IDX PT, R7, R10, 0x1, 0x181f ;  /* 0x00381f000a077f89 */ /* 0x0002e800000e0000 */
[----:B------:R1:W1:Y:S02]  /*24800*/  SHFL.IDX PT, R2, R15, 0x1, 0x181f ;  /* 0x00381f000f027f89 */ /* 0x00026400000e0000 */
.L_x_1445:
[----:B------:R-:W-:Y:S01]  /*24810*/  IADD3 R0, R27, 0x10, RZ ;  /* 0x000000101b007810 */ /* 0x000fe20007ffe0ff */
[----:B------:R-:W-:Y:S01]  /*24820*/  BSSY B0, `(.L_x_1396) ;  /* 0x0000013000007945 */ /* 0x000fe20003800000 */
[----:B------:R-:W-:Y:S01]  /*24830*/  CS2R R44, SRZ ;  /* 0x00000000002c7805 */ /* 0x000fe2000001ff00 */
[----:B------:R-:W-:Y:S01]  /*24840*/  CS2R R42, SRZ ;  /* 0x00000000002a7805 */ /* 0x000fe2000001ff00 */
[----:B------:R-:W-:Y:S01]  /*24850*/  ISETP.GE.AND P0, PT, R0, R12, PT ;  /* 0x0000000c0000720c */ /* 0x000fe20003f06270 */
[----:B------:R-:W-:-:S12]  /*24860*/  CS2R R40, SRZ ;  /* 0x0000000000287805 */ /* 0x000fd8000001ff00 */
[----:B------:R-:W-:Y:S05]  /*24870*/  @P0 BRA `(.L_x_1397) ;  /* 0x000000d000000947 */ /* 0x000fea0003800000 */
[----:B------:R-:W-:Y:S01]  /*24880*/  ISETP.GE.AND P0, PT, R69, R39, PT ;  /* 0x000000274500720c */ /* 0x000fe20003f06270 */
[----:B------:R-:W-:Y:S01]  /*24890*/  CS2R R44, SRZ ;  /* 0x00000000002c7805 */ /* 0x000fe2000001ff00 */
[----:B------:R-:W-:Y:S01]  /*248a0*/  CS2R R42, SRZ ;  /* 0x00000000002a7805 */ /* 0x000fe2000001ff00 */
[----:B------:R-:W-:-:S10]  /*248b0*/  CS2R R40, SRZ ;  /* 0x0000000000287805 */ /* 0x000fd4000001ff00 */
[----:B------:R-:W-:Y:S05]  /*248c0*/  @P0 BRA `(.L_x_1397) ;  /* 0x0000008000000947 */ /* 0x000fea0003800000 */
[C---:B------:R-:W-:Y:S01]  /*248d0*/  IMAD.SHL.U32 R3, R69.reuse, 0x2, RZ ;  /* 0x0000000245037824 */ /* 0x040fe200078e00ff */
[----:B------:R-:W-:-:S04]  /*248e0*/  SHF.L.U64.HI R0, R69, 0x1, R13 ;  /* 0x0000000145007819 */ /* 0x000fc8000001020d */
[-C--:B----4-:R-:W-:Y:S02]  /*248f0*/  IADD3 R8, P1, R8, R3.reuse, RZ ;  /* 0x0000000308087210 */ /* 0x090fe40007f3e0ff */
[----:B-1----:R-:W-:-:S03]  /*24900*/  IADD3 R2, P0, R2, R3, RZ ;  /* 0x0000000302027210 */ /* 0x002fc60007f1e0ff */
[--C-:B--2---:R-:W-:Y:S02]  /*24910*/  IMAD.X R9, R9, 0x1, R0.reuse, P1 ;  /* 0x0000000109097824 */ /* 0x104fe400008e0600 */
[----:B---3--:R-:W-:-:S03]  /*24920*/  IMAD.X R3, R7, 0x1, R0, P0 ;  /* 0x0000000107037824 */ /* 0x008fc600000e0600 */
[----:B------:R1:W5:Y:S04]  /*24930*/  LD.E.128 R44, [R8.64] ;  /* 0x00000004082c7980 */ /* 0x000368000c101d00 */
[----:B------:R1:W5:Y:S02]  /*24940*/  LD.E.128 R40, [R2.64] ;  /* 0x0000000402287980 */ /* 0x000364000c101d00 */
.L_x_1397:
[----:B------:R-:W-:Y:S05]  /*24950*/  BSYNC B0 ;  /* 0x0000000000007941 */ /* 0x000fea0003800000 */
.L_x_1396:
[----:B---3-5:R-:W-:Y:S01]  /*24960*/  IMAD.MOV.U32 R7, RZ, RZ, R46 ;  /* 0x000000ffff077224 */ /* 0x028fe200078e002e */
[----:B-1----:R-:W-:Y:S01]  /*24970*/  MOV R2, R44 ;  /* 0x0000002c00027202 */ /* 0x002fe20000000f00 */
[----:B------:R-:W-:Y:S02]  /*24980*/  IMAD.MOV.U32 R3, RZ, RZ, R47 ;  /* 0x000000ffff037224 */ /* 0x000fe400078e002f */
        /* <DEDUP_REMOVED lines=10> */
[----:B------:R1:W3:Y:S02]  /*24a30*/  SHFL.IDX PT, R0, R11, 0x2, 0x181f ;  /* 0x00581f000b007f89 */ /* 0x0002e400000e0000 */
.L_x_1446:
[----:B------:R-:W-:Y:S05]  /*24a40*/  BRA.DIV ~URZ, `(.L_x_1399) ;  /* 0x00005cb27f007947 */ /* 0x000fea000b800000 */
[----:B----4-:R4:W1:Y:S01]  /*24a50*/  SHFL.IDX PT, R8, R14, 0x2, 0x181f ;  /* 0x00581f000e087f89 */ /* 0x01086200000e0000 */
[----:B--23--:R-:W-:-:S03]  /*24a60*/  MOV R9, R0 ;  /* 0x0000000000097202 */ /* 0x00cfc60000000f00 */
[----:B------:R4:W2:Y:S04]  /*24a70*/  SHFL.IDX PT, R7, R10, 0x2, 0x181f ;  /* 0x00581f000a077f89 */ /* 0x0008a800000e0000 */
[----:B------:R4:W3:Y:S02]  /*24a80*/  SHFL.IDX PT, R3, R15, 0x2, 0x181f ;  /* 0x00581f000f037f89 */ /* 0x0008e400000e0000 */
.L_x_1447:
[----:B------:R-:W-:Y:S01]  /*24a90*/  ISETP.GE.AND P0, PT, R69, R39, PT ;  /* 0x000000274500720c */ /* 0x000fe20003f06270 */
[----:B------:R-:W-:Y:S01]  /*24aa0*/  CS2R R58, SRZ ;  /* 0x00000000003a7805 */ /* 0x000fe2000001ff00 */
[----:B------:R-:W-:Y:S01]  /*24ab0*/  IADD3 R0, R27, 0x20, RZ ;  /* 0x000000201b007810 */ /* 0x000fe20007ffe0ff */
[----:B------:R-:W-:-:S03]  /*24ac0*/  CS2R R56, SRZ ;  /* 0x0000000000387805 */ /* 0x000fc6000001ff00 */
[----:B------:R-:W-:-:S13]  /*24ad0*/  ISETP.GE.OR P0, PT, R0, R12, P0 ;  /* 0x0000000c0000720c */ /* 0x000fda0000706670 */
[C---:B------:R-:W-:Y:S01]  /*24ae0*/  @!P0 IMAD.SHL.U32 R2, R69.reuse, 0x2, RZ ;  /* 0x0000000245028824 */ /* 0x040fe200078e00ff */
[----:B------:R-:W-:-:S04]  /*24af0*/  @!P0 SHF.L.U64.HI R0, R69, 0x1, R13 ;  /* 0x0000000145008819 */ /* 0x000fc8000001020d */
[----:B-1----:R-:W-:-:S05]  /*24b00*/  @!P0 IADD3 R8, P1, R8, R2, RZ ;  /* 0x0000000208088210 */ /* 0x002fca0007f3e0ff */
[--C-:B------:R-:W-:Y:S01]  /*24b10*/  @!P0 IMAD.X R9, R9, 0x1, R0.reuse, P1 ;  /* 0x0000000109098824 */ /* 0x100fe200008e0600 */
[----:B---3--:R-:W-:Y:S01]  /*24b20*/  @!P0 IADD3 R2, P1, R3, R2, RZ ;  /* 0x0000000203028210 */ /* 0x008fe20007f3e0ff */
[----:B------:R-:W-:Y:S01]  /*24b30*/  CS2R R54, SRZ ;  /* 0x0000000000367805 */ /* 0x000fe2000001ff00 */
[----:B------:R-:W-:Y:S02]  /*24b40*/  CS2R R52, SRZ ;  /* 0x0000000000347805 */ /* 0x000fe4000001ff00 */
[----:B------:R-:W3:Y:S01]  /*24b50*/  @!P0 LD.E.128 R56, [R8.64] ;  /* 0x0000000408388980 */ /* 0x000ee2000c101d00 */
[----:B--2---:R-:W-:-:S05]  /*24b60*/  @!P0 IMAD.X R3, R7, 0x1, R0, P1 ;  /* 0x0000000107038824 */ /* 0x004fca00008e0600 */
[----:B------:R1:W2:Y:S01]  /*24b70*/  @!P0 LD.E.128 R52, [R2.64] ;  /* 0x0000000402348980 */ /* 0x0002a2000c101d00 */
[----:B------:R-:W-:Y:S01]  /*24b80*/  CS2R R66, SRZ ;  /* 0x0000000000427805 */ /* 0x000fe2000001ff00 */
[----:B---3--:R-:W-:Y:S01]  /*24b90*/  IMAD.MOV.U32 R7, RZ, RZ, R58 ;  /* 0x000000ffff077224 */ /* 0x008fe200078e003a */
[----:B-1----:R-:W-:Y:S01]  /*24ba0*/  MOV R2, R56 ;  /* 0x0000003800027202 */ /* 0x002fe20000000f00 */
[----:B------:R-:W-:Y:S02]  /*24bb0*/  IMAD.MOV.U32 R3, RZ, RZ, R59 ;  /* 0x000000ffff037224 */ /* 0x000fe400078e003b */
[----:B------:R-:W-:-:S03]  /*24bc0*/  IMAD.MOV.U32 R0, RZ, RZ, R57 ;  /* 0x000000ffff007224 */ /* 0x000fc600078e0039 */
[----:B------:R-:W-:Y:S01]  /*24bd0*/  PRMT R112, R3, 0x5410, R7 ;  /* 0x0000541003707816 */ /* 0x000fe20000000007 */
[----:B--2---:R-:W-:Y:S01]  /*24be0*/  IMAD.MOV.U32 R7, RZ, RZ, R54 ;  /* 0x000000ffff077224 */ /* 0x004fe200078e0036 */
[----:B------:R-:W-:Y:S01]  /*24bf0*/  PRMT R110, R0, 0x5410, R2 ;  /* 0x00005410006e7816 */ /* 0x000fe20000000002 */
[----:B------:R-:W-:Y:S01]  /*24c00*/  IMAD.MOV.U32 R3, RZ, RZ, R55 ;  /* 0x000000ffff037224 */ /* 0x000fe200078e0037 */
[----:B------:R-:W-:Y:S01]  /*24c10*/  MOV R2, R52 ;  /* 0x0000003400027202 */ /* 0x000fe20000000f00 */
[----:B------:R-:W-:-:S03]  /*24c20*/  IMAD.MOV.U32 R0, RZ, RZ, R53 ;  /* 0x000000ffff007224 */ /* 0x000fc600078e0035 */
[----:B------:R-:W-:Y:S02]  /*24c30*/  PRMT R111, R3, 0x5410, R7 ;  /* 0x00005410036f7816 */ /* 0x000fe40000000007 */
[----:B------:R-:W-:Y:S01]  /*24c40*/  PRMT R109, R0, 0x5410, R2 ;  /* 0x00005410006d7816 */ /* 0x000fe20000000002 */
[----:B------:R-:W-:Y:S05]  /*24c50*/  BRA.DIV ~URZ, `(.L_x_1400) ;  /* 0x00005c127f007947 */ /* 0x000fea000b800000 */
[----:B------:R1:W2:Y:S04]  /*24c60*/  SHFL.IDX PT, R9, R11, 0x3, 0x181f ;  /* 0x00781f000b097f89 */ /* 0x0002a800000e0000 */
[----:B------:R1:W3:Y:S04]  /*24c70*/  SHFL.IDX PT, R8, R14, 0x3, 0x181f ;  /* 0x00781f000e087f89 */ /* 0x0002e800000e0000 */
[----:B------:R1:W4:Y:S04]  /*24c80*/  SHFL.IDX PT, R7, R10, 0x3, 0x181f ;  /* 0x00781f000a077f89 */ /* 0x00032800000e0000 */
[----:B------:R1:W1:Y:S02]  /*24c90*/  SHFL.IDX PT, R2, R15, 0x3, 0x181f ;  /* 0x00781f000f027f89 */ /* 0x00026400000e0000 */
.L_x_1448:
        /* <DEDUP_REMOVED lines=14> */
[-C--:B---3--:R-:W-:Y:S02]  /*24d80*/  IADD3 R8, P1, R8, R3.reuse, RZ ;  /* 0x0000000308087210 */ /* 0x088fe40007f3e0ff */
[----:B-1----:R-:W-:-:S03]  /*24d90*/  IADD3 R2, P0, R2, R3, RZ ;  /* 0x0000000302027210 */ /* 0x002fc60007f1e0ff */
[--C-:B--2---:R-:W-:Y:S02]  /*24da0*/  IMAD.X R9, R9, 0x1, R0.reuse, P1 ;  /* 0x0000000109097824 */ /* 0x104fe400008e0600 */
[----:B----4-:R-:W-:-:S03]  /*24db0*/  IMAD.X R3, R7, 0x1, R0, P0 ;  /* 0x0000000107037824 */ /* 0x010fc600000e0600 */
[----:B------:R1:W5:Y:S04]  /*24dc0*/  LD.E.128 R64, [R8.64] ;  /* 0x0000000408407980 */ /* 0x000368000c101d00 */
[----:B------:R1:W5:Y:S02]  /*24dd0*/  LD.E.128 R60, [R2.64] ;  /* 0x00000004023c7980 */ /* 0x000364000c101d00 */
.L_x_1402:
[----:B------:R-:W-:Y:S05]  /*24de0*/  BSYNC B0 ;  /* 0x0000000000007941 */ /* 0x000fea0003800000 */
.L_x_1401:
[----:B----45:R-:W-:Y:S01]  /*24df0*/  IMAD.MOV.U32 R7, RZ, RZ, R66 ;  /* 0x000000ffff077224 */ /* 0x030fe200078e0042 */
        /* <DEDUP_REMOVED lines=12> */
[----:B------:R1:W4:Y:S02]  /*24ec0*/  SHFL.IDX PT, R0, R11, 0x4, 0x181f ;  /* 0x00981f000b007f89 */ /* 0x00032400000e0000 */
.L_x_1449:
[----:B------:R-:W-:Y:S05]  /*24ed0*/  BRA.DIV ~URZ, `(.L_x_1404) ;  /* 0x00005bf27f007947 */ /* 0x000fea000b800000 */
[----:B---3--:R3:W1:Y:S01]  /*24ee0*/  SHFL.IDX PT, R8, R14, 0x4, 0x181f ;  /* 0x00981f000e087f89 */ /* 0x00866200000e0000 */
[----:B--2-4-:R-:W-:-:S03]  /*24ef0*/  MOV R9, R0 ;  /* 0x0000000000097202 */ /* 0x014fc60000000f00 */
[----:B------:R3:W2:Y:S04]  /*24f00*/  SHFL.IDX PT, R7, R10, 0x4, 0x181f ;  /* 0x00981f000a077f89 */ /* 0x0006a800000e0000 */
[----:B------:R3:W4:Y:S02]  /*24f10*/  SHFL.IDX PT, R3, R15, 0x4, 0x181f ;  /* 0x00981f000f037f89 */ /* 0x00072400000e0000 */
.L_x_1450:
        /* <DEDUP_REMOVED lines=9> */
[----:B----4-:R-:W-:Y:S01]  /*24fb0*/  @!P0 IADD3 R2, P1, R3, R2, RZ ;  /* 0x0000000203028210 */ /* 0x010fe20007f3e0ff */
[----:B------:R-:W-:Y:S01]  /*24fc0*/  CS2R R74, SRZ ;  /* 0x00000000004a7805 */ /* 0x000fe2000001ff00 */
[----:B------:R-:W-:Y:S02]  /*24fd0*/  CS2R R72, SRZ ;  /* 0x0000000000487805 */ /* 0x000fe4000001ff00 */
[----:B------:R-:W4:Y:S01]  /*24fe0*/  @!P0 LD.E.128 R76, [R8.64] ;  /* 0x00000004084c8980 */ /* 0x000f22000c101d00 */
[----:B--2---:R-:W-:-:S05]  /*24ff0*/  @!P0 IMAD.X R3, R7, 0x1, R0, P1 ;  /* 0x0000000107038824 */ /* 0x004fca00008e0600 */
[----:B------:R1:W2:Y:S01]  /*25000*/  @!P0 LD.E.128 R72, [R2.64] ;  /* 0x0000000402488980 */ /* 0x0002a2000c101d00 */
[----:B------:R-:W-:Y:S01]  /*25010*/  CS2R R86, SRZ ;  /* 0x0000000000567805 */ /* 0x000fe2000001ff00 */
[----:B----4-:R-:W-:Y:S01]  /*25020*/  IMAD.MOV.U32 R7, RZ, RZ, R78 ;  /* 0x000000ffff077224 */ /* 0x010fe200078e004e */
        /* <DEDUP_REMOVED lines=13> */
[----:B------:R1:W4:Y:S04]  /*25100*/  SHFL.IDX PT, R8, R14, 0x5, 0x181f ;  /* 0x00b81f000e087f89 */ /* 0x00032800000e0000 */
[----:B------:R1:W3:Y:S04]  /*25110*/  SHFL.IDX PT, R7, R10, 0x5, 0x181f ;  /* 0x00b81f000a077f89 */ /* 0x0002e800000e0000 */
[----:B------:R1:W1:Y:S02]  /*25120*/  SHFL.IDX PT, R2, R15, 0x5, 0x181f ;  /* 0x00b81f000f027f89 */ /* 0x00026400000e0000 */
.L_x_1451:
        /* <DEDUP_REMOVED lines=20> */
.L_x_1407:
[----:B------:R-:W-:Y:S05]  /*25270*/  BSYNC B0 ;  /* 0x0000000000007941 */ /* 0x000fea0003800000 */
.L_x_1406:
        /* <DEDUP_REMOVED lines=14> */
.L_x_1452:
[----:B------:R-:W-:Y:S05]  /*25360*/  BRA.DIV ~URZ, `(.L_x_1409) ;  /* 0x00005b327f007947 */ /* 0x000fea000b800000 */
[----:B----4-:R4:W1:Y:S01]  /*25370*/  SHFL.IDX PT, R8, R14, 0x6, 0x181f ;  /* 0x00d81f000e087f89 */ /* 0x01086200000e0000 */
[----:B--23--:R-:W-:-:S03]  /*25380*/  MOV R9, R0 ;  /* 0x0000000000097202 */ /* 0x00cfc60000000f00 */
[----:B------:R4:W2:Y:S04]  /*25390*/  SHFL.IDX PT, R7, R10, 0x6, 0x181f ;  /* 0x00d81f000a077f89 */ /* 0x0008a800000e0000 */
[----:B------:R4:W3:Y:S02]  /*253a0*/  SHFL.IDX PT, R2, R15, 0x6, 0x181f ;  /* 0x00d81f000f027f89 */ /* 0x0008e400000e0000 */
.L_x_1453:
[----:B------:R-:W-:Y:S01]  /*253b0*/  IADD3 R0, R27, 0x60, RZ ;  /* 0x000000601b007810 */ /* 0x000fe20007ffe0ff */
[----:B------:R-:W-:Y:S01]  /*253c0*/  BSSY B0, `(.L_x_1410) ;  /* 0x0000013000007945 */ /* 0x000fe20003800000 */
[----:B------:R-:W-:Y:S01]  /*253d0*/  CS2R R90, SRZ ;  /* 0x00000000005a7805 */ /* 0x000fe2000001ff00 */
[----:B------:R-:W-:Y:S01]  /*253e0*/  CS2R R88, SRZ ;  /* 0x0000000000587805 */ /* 0x000fe2000001ff00 */
[----:B------:R-:W-:Y:S01]  /*253f0*/  ISETP.GE.AND P0, PT, R0, R12, PT ;  /* 0x0000000c0000720c */ /* 0x000fe20003f06270 */
[----:B------:R-:W-:Y:S01]  /*25400*/  CS2R R98, SRZ ;  /* 0x0000000000627805 */ /* 0x000fe2000001ff00 */
[----:B------:R-:W-:-:S11]  /*25410*/  CS2R R96, SRZ ;  /* 0x0000000000607805 */ /* 0x000fd6000001ff00 */
[----:B------:R-:W-:Y:S05]  /*25420*/  @P0 BRA `(.L_x_1411) ;  /* 0x000000c000000947 */ /* 0x000fea0003800000 */
[----:B------:R-:W-:Y:S01]  /*25430*/  ISETP.GE.AND P0, PT, R69, R39, PT ;  /* 0x000000274500720c */ /* 0x000fe20003f06270 */
[----:B------:R-:W-:-:S12]  /*25440*/  CS2R R90, SRZ ;  /* 0x00000000005a7805 */ /* 0x000fd8000001ff00 */
[----:B------:R-:W-:Y:S05]  /*25450*/  @P0 BRA `(.L_x_1411) ;  /* 0x0000009000000947 */ /* 0x000fea0003800000 */
[----:B------:R-:W-:Y:S01]  /*25460*/  IMAD.SHL.U32 R3, R69, 0x2, RZ ;  /* 0x0000000245037824 */ /* 0x000fe200078e00ff */
[----:B------:R-:W-:-:S04]  /*25470*/  SHF.R.S32.HI R0, RZ, 0x1f, R69 ;  /* 0x0000001fff007819 */ /* 0x000fc80000011445 */
[----:B------:R-:W-:Y:S02]  /*25480*/  SHF.L.U64.HI R0, R69, 0x1, R0 ;  /* 0x0000000145007819 */ /* 0x000fe40000010200 */
[-C--:B-1----:R-:W-:Y:S02]  /*25490*/  IADD3 R8, P1, R8, R3.reuse, RZ ;  /* 0x0000000308087210 */ /* 0x082fe40007f3e0ff */
[----:B---3--:R-:W-:-:S03]  /*254a0*/  IADD3 R2, P0, R2, R3, RZ ;  /* 0x0000000302027210 */ /* 0x008fc60007f1e0ff */
[--C-:B------:R-:W-:Y:S02]  /*254b0*/  IMAD.X R9, R9, 0x1, R0.reuse, P1 ;  /* 0x0000000109097824 */ /* 0x100fe400008e0600 */
[----:B--2---:R-:W-:-:S03]  /*254c0*/  IMAD.X R3, R7, 0x1, R0, P0 ;  /* 0x0000000107037824 */ /* 0x004fc600000e0600 */
[----:B------:R1:W5:Y:S04]  /*254d0*/  LD.E.128 R88, [R8.64] ;  /* 0x0000000408587980 */ /* 0x000368000c101d00 */
[----:B------:R1:W5:Y:S02]  /*254e0*/  LD.E.128 R96, [R2.64] ;  /* 0x0000000402607980 */ /* 0x000364000c101d00 */
.L_x_1411:
[----:B------:R-:W-:Y:S05]  /*254f0*/  BSYNC B0 ;  /* 0x0000000000007941 */ /* 0x000fea0003800000 */
.L_x_1410:
[----:B--2--5:R-:W-:Y:S01]  /*25500*/  IMAD.MOV.U32 R7, RZ, RZ, R90 ;  /* 0x000000ffff077224 */ /* 0x024fe200078e005a */
[----:B-1-3--:R-:W-:Y:S01]  /*25510*/  MOV R2, R88 ;  /* 0x0000005800027202 */ /* 0x00afe20000000f00 */
        /* <DEDUP_REMOVED lines=13> */
[----:B------:R1:W3:Y:S04]  /*255f0*/  SHFL.IDX PT, R8, R14, 0x7, 0x181f ;  /* 0x00f81f000e087f89 */ /* 0x0002e800000e0000 */
[----:B------:R1:W4:Y:S04]  /*25600*/  SHFL.IDX PT, R7, R10, 0x7, 0x181f ;  /* 0x00f81f000a077f89 */ /* 0x00032800000e0000 */
[----:B------:R1:W1:Y:S02]  /*25610*/  SHFL.IDX PT, R0, R15, 0x7, 0x181f ;  /* 0x00f81f000f007f89 */ /* 0x00026400000e0000 */
.L_x_1454:
[----:B------:R-:W-:Y:S01]  /*25620*/  IADD3 R2, R27, 0x70, RZ ;  /* 0x000000701b027810 */ /* 0x000fe20007ffe0ff */
[----:B------:R-:W-:Y:S01]  /*25630*/  BSSY B0, `(.L_x_1413) ;  /* 0x0000012000007945 */ /* 0x000fe20003800000 */
[----:B------:R-:W-:Y:S01]  /*25640*/  CS2R R100, SRZ ;  /* 0x0000000000647805 */ /* 0x000fe2000001ff00 */
[----:B------:R-:W-:Y:S01]  /*25650*/  CS2R R106, SRZ ;  /* 0x00000000006a7805 */ /* 0x000fe2000001ff00 */
[----:B------:R-:W-:Y:S01]  /*25660*/  ISETP.GE.AND P0, PT, R2, R12, PT ;  /* 0x0000000c0200720c */ /* 0x000fe20003f06270 */
[----:B------:R-:W-:-:S12]  /*25670*/  CS2R R104, SRZ ;  /* 0x0000000000687805 */ /* 0x000fd8000001ff00 */
[----:B------:R-:W-:Y:S05]  /*25680*/  @P0 BRA `(.L_x_1414) ;  /* 0x000000c000000947 */ /* 0x000fea0003800000 */
[C---:B------:R-:W-:Y:S01]  /*25690*/  ISETP.GE.AND P0, PT, R69.reuse, R39, PT ;  /* 0x000000274500720c */ /* 0x040fe20003f06270 */
[----:B------:R-:W-:Y:S01]  /*256a0*/  IMAD.SHL.U32 R2, R69, 0x2, RZ ;  /* 0x0000000245027824 */ /* 0x000fe200078e00ff */
[----:B------:R-:W-:Y:S01]  /*256b0*/  SHF.R.S32.HI R3, RZ, 0x1f, R69 ;  /* 0x0000001fff037819 */ /* 0x000fe20000011445 */
[----:B------:R-:W-:-:S03]  /*256c0*/  CS2R R102, SRZ ;  /* 0x0000000000667805 */ /* 0x000fc6000001ff00 */
[-C--:B-1--4-:R-:W-:Y:S02]  /*256d0*/  IADD3 R10, P1, R0, R2.reuse, RZ ;  /* 0x00000002000a7210 */ /* 0x092fe40007f3e0ff */
[----:B---3--:R-:W-:Y:S02]  /*256e0*/  IADD3 R2, P2, R8, R2, RZ ;  /* 0x0000000208027210 */ /* 0x008fe40007f5e0ff */
[----:B------:R-:W-:-:S05]  /*256f0*/  SHF.L.U64.HI R0, R69, 0x1, R3 ;  /* 0x0000000145007819 */ /* 0x000fca0000010203 */
[--C-:B--2---:R-:W-:Y:S02]  /*25700*/  IMAD.X R3, R9, 0x1, R0.reuse, P2 ;  /* 0x0000000109037824 */ /* 0x104fe400010e0600 */
[----:B------:R-:W-:Y:S01]  /*25710*/  IMAD.X R11, R7, 0x1, R0, P1 ;  /* 0x00000001070b7824 */ /* 0x000fe200008e0600 */
[----:B------:R-:W-:Y:S05]  /*25720*/  @P0 BRA `(.L_x_1414) ;  /* 0x0000002000000947 */ /* 0x000fea0003800000 */
[----:B------:R1:W5:Y:S04]  /*25730*/  LD.E.128 R100, [R2.64] ;  /* 0x0000000402647980 */ /* 0x000368000c101d00 */
[----:B------:R1:W5:Y:S02]  /*25740*/  LD.E.128 R104, [R10.64] ;  /* 0x000000040a687980 */ /* 0x000364000c101d00 */
.L_x_1414:
[----:B------:R-:W-:Y:S05]  /*25750*/  BSYNC B0 ;  /* 0x0000000000007941 */ /* 0x000fea0003800000 */
.L_x_1413:
[----:B-1----:R-:W-:Y:S01]  /*25760*/  IADD3 R0, R94, -c[0x0][0x20], RZ ;  /* 0x800008005e007a10 */ /* 0x002fe20007ffe0ff */
[----:B------:R-:W-:-:S04]  /*25770*/  DEPBAR.LE SB0, 0x1 ;  /* 0x000080400000791a */ /* 0x000fc80000000000 */
[----:B----4-:R-:W4:Y:S04]  /*25780*/  LDL.64 R2, [R0+0x20] ;  /* 0x0000200000027983 */ /* 0x010f280000100a00 */
[----:B--23--:R-:W2:Y:S01]  /*25790*/  LDL.64 R8, [R0+0x28] ;  /* 0x0000280000087983 */ /* 0x00cea20000100a00 */
[----:B------:R-:W-:Y:S03]  /*257a0*/  WARPSYNC 0xffffffff ;  /* 0xffffffff00007948 */ /* 0x000fe60003800000 */
[----:B------:R-:W-:Y:S06]  /*257b0*/  BAR.SYNC.DEFER_BLOCKING 0x0 ;  /* 0x0000000000007b1d */ /* 0x000fec0000010000 */
[----:B----4-:R1:W3:Y:S04]  /*257c0*/  LD.E R7, [R2.64] ;  /* 0x0000000402077980 */ /* 0x0102e8000c101900 */
[----:B--2---:R2:W5:Y:S01]  /*257d0*/  LD.E.64 R48, [R8.64] ;  /* 0x0000000408307980 */ /* 0x004562000c101b00 */
[----:B------:R-:W-:Y:S01]  /*257e0*/  ISETP.GE.AND P1, PT, R69, R39, PT ;  /* 0x000000274500720c */ /* 0x000fe20003f26270 */
[----:B-----5:R-:W-:Y:S01]  /*257f0*/  IMAD.MOV.U32 R0, RZ, RZ, R102 ;  /* 0x000000ffff007224 */ /* 0x020fe200078e0066 */
[----:B------:R-:W-:Y:S01]  /*25800*/  BSSY B0, `(.L_x_1415) ;  /* 0x0000080000007945 */ /* 0x000fe20003800000 */
[----:B-1----:R-:W-:-:S02]  /*25810*/  IMAD.MOV.U32 R3, RZ, RZ, R103 ;  /* 0x000000ffff037224 */ /* 0x002fc400078e0067 */
[----:B------:R-:W-:-:S03]  /*25820*/  IMAD.MOV.U32 R2, RZ, RZ, R100 ;  /* 0x000000ffff027224 */ /* 0x000fc600078e0064 */
[----:B------:R-:W-:Y:S01]  /*25830*/  PRMT R134, R3, 0x5410, R0 ;  /* 0x0000541003867816 */ /* 0x000fe20000000000 */
[----:B------:R-:W-:Y:S02]  /*25840*/  IMAD.MOV.U32 R0, RZ, RZ, R101 ;  /* 0x000000ffff007224 */ /* 0x000fe400078e0065 */
[----:B------:R-:W-:-:S03]  /*25850*/  IMAD.MOV.U32 R3, RZ, RZ, R107 ;  /* 0x000000ffff037224 */ /* 0x000fc600078e006b */
[----:B------:R-:W-:Y:S01]  /*25860*/  PRMT R132, R0, 0x5410, R2 ;  /* 0x0000541000847816 */ /* 0x000fe20000000002 */
[----:B------:R-:W-:Y:S01]  /*25870*/  IMAD.MOV.U32 R2, RZ, RZ, R104 ;  /* 0x000000ffff027224 */ /* 0x000fe200078e0068 */
[----:B------:R-:W-:-:S04]  /*25880*/  MOV R0, R105 ;  /* 0x0000006900007202 */ /* 0x000fc80000000f00 */
[----:B------:R-:W-:Y:S01]  /*25890*/  PRMT R94, R0, 0x5410, R2 ;  /* 0x00005410005e7816 */ /* 0x000fe20000000002 */
[----:B---3--:R-:W-:-:S05]  /*258a0*/  IMAD R7, R7, -0x80, R12 ;  /* 0xffffff8007077824 */ /* 0x008fca00078e020c */
[----:B------:R-:W-:Y:S02]  /*258b0*/  IMNMX R70, R7, 0x80, PT ;  /* 0x0000008007467817 */ /* 0x000fe40003800200 */
[----:B------:R-:W-:Y:S02]  /*258c0*/  MOV R7, R106 ;  /* 0x0000006a00077202 */ /* 0x000fe40000000f00 */
[----:B------:R-:W-:Y:S02]  /*258d0*/  ISETP.GE.OR P0, PT, R68, R70, P1 ;  /* 0x000000464400720c */ /* 0x000fe40000f06670 */
[----:B------:R-:W-:-:S11]  /*258e0*/  PRMT R133, R3, 0x5410, R7 ;  /* 0x0000541003857816 */ /* 0x000fd60000000007 */
[----:B------:R-:W-:Y:S05]  /*258f0*/  @P0 BRA `(.L_x_1416) ;  /* 0x0000070000000947 */ /* 0x000fea0003800000 */
[----:B--2---:R-:W-:Y:S01]  /*25900*/  SHF.R.S32.HI R2, RZ, 0x1f, R29 ;  /* 0x0000001fff027819 */ /* 0x004fe2000001141d */
[----:B------:R-:W-:Y:S01]  /*25910*/  IMAD.SHL.U32 R0, R68, 0x40, RZ ;  /* 0x0000004044007824 */ /* 0x000fe200078e00ff */
[----:B------:R-:W-:Y:S02]  /*25920*/  LEA.HI R7, R39, R38, RZ, 0x1d ;  /* 0x0000002627077211 */ /* 0x000fe400078fe8ff */
[----:B------:R-:W-:Y:S02]  /*25930*/  LEA.HI R2, R2, R29, RZ, 0x6 ;  /* 0x0000001d02027211 */ /* 0x000fe400078f30ff */
[----:B------:R-:W-:Y:S02]  /*25940*/  SHF.R.S32.HI R8, RZ, 0x1f, R7 ;  /* 0x0000001fff087819 */ /* 0x000fe40000011407 */
[----:B------:R-:W-:Y:S01]  /*25950*/  LOP3.LUT R0, R0, 0x1c0, RZ, 0xc0, !PT ;  /* 0x000001c000007812 */ /* 0x000fe200078ec0ff */
[----:B------:R-:W-:Y:S01]  /*25960*/  IMAD.SHL.U32 R3, R2, 0x8, RZ ;  /* 0x0000000802037824 */ /* 0x000fe200078e00ff */
[----:B------:R-:W-:Y:S01]  /*25970*/  LEA.HI R8, R8, R7, RZ, 0x3 ;  /* 0x0000000708087211 */ /* 0x000fe200078f18ff */
[----:B------:R-:W-:Y:S01]  /*25980*/  IMAD.SHL.U32 R7, R7, 0x8, RZ ;  /* 0x0000000807077824 */ /* 0x000fe200078e00ff */
[----:B------:R-:W-:-:S02]  /*25990*/  LOP3.LUT R9, R0, 0x38, R69, 0xf8, !PT ;  /* 0x0000003800097812 */ /* 0x000fc400078ef845 */
[----:B------:R-:W-:Y:S02]  /*259a0*/  SHF.R.U32.HI R2, RZ, 0x3, R0 ;  /* 0x00000003ff027819 */ /* 0x000fe40000011600 */
[----:B------:R-:W-:Y:S02]  /*259b0*/  LOP3.LUT R3, R3, 0xfffffe00, RZ, 0xc0, !PT ;  /* 0xfffffe0003037812 */ /* 0x000fe400078ec0ff */
[----:B------:R-:W-:Y:S01]  /*259c0*/  LOP3.LUT R0, R0, 0x38, R7, 0xf8, !PT ;  /* 0x0000003800007812 */ /* 0x000fe200078ef807 */
[----:B------:R-:W-:Y:S01]  /*259d0*/  IMAD.SHL.U32 R7, R8, 0x400, RZ ;  /* 0x0000040008077824 */ /* 0x000fe200078e00ff */
[----:B------:R-:W-:Y:S02]  /*259e0*/  LOP3.LUT R8, R3, R9, R2, 0xf6, !PT ;  /* 0x0000000903087212 */ /* 0x000fe400078ef602 */
[----:B------:R-:W-:Y:S02]  /*259f0*/  LOP3.LUT R2, R0, R2, RZ, 0x3c, !PT ;  /* 0x0000000200027212 */ /* 0x000fe400078e3cff */
[----:B------:R-:W-:Y:S01]  /*25a00*/  LOP3.LUT R0, R7, 0xffffe000, RZ, 0xc0, !PT ;  /* 0xffffe00007007812 */ /* 0x000fe200078ec0ff */
[----:B------:R-:W-:-:S03]  /*25a10*/  IMAD.WIDE.U32 R36, R8, 0x2, R48 ;  /* 0x0000000208247825 */ /* 0x000fc600078e0030 */
[----:B------:R-:W-:Y:S02]  /*25a20*/  IADD3 R0, R2, R0, R3 ;  /* 0x0000000002007210 */ /* 0x000fe40007ffe003 */
[----:B------:R-:W2:Y:S03]  /*25a30*/  LD.E.128 R12, [R36.64] ;  /* 0x00000004240c7980 */ /* 0x000ea6000c101d00 */
[----:B------:R-:W-:-:S05]  /*25a40*/  IMAD.WIDE.U32 R34, R0, 0x2, R48 ;  /* 0x0000000200227825 */ /* 0x000fca00078e0030 */
[----:B------:R-:W3:Y:S01]  /*25a50*/  LD.E.128 R8, [R34.64] ;  /* 0x0000000422087980 */ /* 0x000ee2000c101d00 */
[----:B------:R-:W-:Y:S02]  /*25a60*/  SHF.R.U64 R3, R18, 0x10, R19 ;  /* 0x0000001012037819 */ /* 0x000fe40000001213 */
[----:B------:R-:W-:Y:S02]  /*25a70*/  SHF.R.U64 R18, R20, 0x10, R21 ;  /* 0x0000001014127819 */ /* 0x000fe40000001215 */
[--C-:B------:R-:W-:Y:S02]  /*25a80*/  SHF.R.U64 R0, R16, 0x10, R17.reuse ;  /* 0x0000001010007819 */ /* 0x100fe40000001211 */
[----:B------:R-:W-:Y:S02]  /*25a90*/  SHF.R.U32.HI R2, RZ, 0x10, R17 ;  /* 0x00000010ff027819 */ /* 0x000fe40000011611 */
[----:B------:R-:W-:Y:S02]  /*25aa0*/  SHF.R.U32.HI R7, RZ, 0x10, R19 ;  /* 0x00000010ff077819 */ /* 0x000fe40000011613 */
[----:B------:R-:W-:-:S02]  /*25ab0*/  SHF.R.U32.HI R17, RZ, 0x10, R21 ;  /* 0x00000010ff117819 */ /* 0x000fc40000011615 */
[--C-:B------:R-:W-:Y:S02]  /*25ac0*/  SHF.R.U32.HI R19, RZ, 0x10, R23.reuse ;  /* 0x00000010ff137819 */ /* 0x100fe40000011617 */
[----:B------:R-:W-:Y:S02]  /*25ad0*/  PRMT R18, R24, 0x5432, R18 ;  /* 0x0000543218127816 */ /* 0x000fe40000000012 */
[----:B------:R-:W-:Y:S02]  /*25ae0*/  SHF.R.U64 R16, R22, 0x10, R23 ;  /* 0x0000001016107819 */ /* 0x000fe40000001217 */
[----:B------:R-:W-:Y:S01]  /*25af0*/  PRMT R17, R24, 0x5410, R17 ;  /* 0x0000541018117816 */ /* 0x000fe20000000011 */
[----:B------:R-:W-:Y:S01]  /*25b00*/  IMAD.U32 R32, R18, 0x10000, RZ ;  /* 0x0001000012207824 */ /* 0x000fe200078e00ff */
[----:B------:R-:W-:Y:S02]  /*25b10*/  PRMT R24, R30, 0x5410, R19 ;  /* 0x000054101e187816 */ /* 0x000fe40000000013 */
[----:B------:R-:W-:-:S02]  /*25b20*/  PRMT R27, R25, 0x5410, R0 ;  /* 0x00005410191b7816 */ /* 0x000fc40000000000 */
[----:B------:R-:W-:Y:S02]  /*25b30*/  PRMT R25, R25, 0x5432, R16 ;  /* 0x0000543219197816 */ /* 0x000fe40000000010 */
[----:B------:R-:W-:Y:S01]  /*25b40*/  LOP3.LUT R33, R18, 0xffff0000, RZ, 0xc0, !PT ;  /* 0xffff000012217812 */ /* 0x000fe200078ec0ff */
[C---:B------:R-:W-:Y:S01]  /*25b50*/  IMAD.U32 R31, R27.reuse, 0x10000, RZ ;  /* 0x000100001b1f7824 */ /* 0x040fe200078e00ff */
[----:B------:R-:W-:Y:S02]  /*25b60*/  PRMT R26, R26, 0x5410, R2 ;  /* 0x000054101a1a7816 */ /* 0x000fe40000000002 */
[C---:B------:R-:W-:Y:S02]  /*25b70*/  PRMT R29, R28.reuse, 0x5432, R3 ;  /* 0x000054321c1d7816 */ /* 0x040fe40000000003 */
[----:B------:R-:W-:Y:S02]  /*25b80*/  PRMT R28, R28, 0x5410, R7 ;  /* 0x000054101c1c7816 */ /* 0x000fe40000000007 */
[----:B------:R-:W-:Y:S01]  /*25b90*/  LOP3.LUT R18, R27, 0xffff0000, RZ, 0xc0, !PT ;  /* 0xffff00001b127812 */ /* 0x000fe200078ec0ff */
[C---:B------:R-:W-:Y:S01]  /*25ba0*/  IMAD.U32 R27, R17.reuse, 0x10000, RZ ;  /* 0x00010000111b7824 */ /* 0x040fe200078e00ff */
[----:B------:R-:W-:Y:S01]  /*25bb0*/  LOP3.LUT R17, R17, 0xffff0000, RZ, 0xc0, !PT ;  /* 0xffff000011117812 */ /* 0x000fe200078ec0ff */
[C---:B--2---:R-:W-:Y:S01]  /*25bc0*/  IMAD.U32 R22, R14.reuse, 0x10000, RZ ;  /* 0x000100000e167824 */ /* 0x044fe200078e00ff */
[----:B------:R-:W-:Y:S01]  /*25bd0*/  LOP3.LUT R30, R14, 0xffff0000, RZ, 0xc0, !PT ;  /* 0xffff00000e1e7812 */ /* 0x000fe200078ec0ff */
[C---:B------:R-:W-:Y:S01]  /*25be0*/  IMAD.U32 R19, R13.reuse, 0x10000, RZ ;  /* 0x000100000d137824 */ /* 0x040fe200078e00ff */
[----:B------:R-:W-:Y:S01]  /*25bf0*/  LOP3.LUT R16, R13, 0xffff0000, RZ, 0xc0, !PT ;  /* 0xffff00000d107812 */ /* 0x000fe200078ec0ff */
[C---:B------:R-:W-:Y:S01]  /*25c00*/  IMAD.U32 R21, R12.reuse, 0x10000, RZ ;  /* 0x000100000c157824 */ /* 0x040fe200078e00ff */
[----:B------:R-:W-:Y:S01]  /*25c10*/  LOP3.LUT R20, R12, 0xffff0000, RZ, 0xc0, !PT ;  /* 0xffff00000c147812 */ /* 0x000fe200078ec0ff */
[C---:B------:R-:W-:Y:S01]  /*25c20*/  IMAD.U32 R23, R15.reuse, 0x10000, RZ ;  /* 0x000100000f177824 */ /* 0x040fe200078e00ff */
[----:B------:R-:W-:Y:S01]  /*25c30*/  LOP3.LUT R15, R15, 0xffff0000, RZ, 0xc0, !PT ;  /* 0xffff00000f0f7812 */ /* 0x000fe200078ec0ff */
[C---:B---3--:R-:W-:Y:S01]  /*25c40*/  IMAD.U32 R14, R8.reuse, 0x10000, RZ ;  /* 0x00010000080e7824 */ /* 0x048fe200078e00ff */
[----:B------:R-:W-:Y:S01]  /*25c50*/  LOP3.LUT R13, R8, 0xffff0000, RZ, 0xc0, !PT ;  /* 0xffff0000080d7812 */ /* 0x000fe200078ec0ff */
[C---:B------:R-:W-:Y:S01]  /*25c60*/  IMAD.U32 R12, R9.reuse, 0x10000, RZ ;  /* 0x00010000090c7824 */ /* 0x040fe200078e00ff */
[----:B------:R-:W-:Y:S01]  /*25c70*/  LOP3.LUT R8, R9, 0xffff0000, RZ, 0xc0, !PT ;  /* 0xffff000009087812 */ /* 0x000fe200078ec0ff */
[----:B------:R-:W-:Y:S01]  /*25c80*/  FMUL.FTZ R9, R14, R32 ;  /* 0x000000200e097220 */ /* 0x000fe20000410000 */
[C---:B------:R-:W-:Y:S01]  /*25c90*/  LOP3.LUT R3, R10.reuse, 0xffff0000, RZ, 0xc0, !PT ;  /* 0xffff00000a037812 */ /* 0x040fe200078ec0ff */
[----:B------:R-:W-:Y:S01]  /*25ca0*/  IMAD.U32 R7, R10, 0x10000, RZ ;  /* 0x000100000a077824 */ /* 0x000fe200078e00ff */
[----:B------:R-:W-:Y:S01]  /*25cb0*/  LOP3.LUT R0, R11, 0xffff0000, RZ, 0xc0, !PT ;  /* 0xffff00000b007812 */ /* 0x000fe200078ec0ff */
[----:B------:R-:W-:-:S02]  /*25cc0*/  FMUL.FTZ R10, R14, R31 ;  /* 0x0000001f0e0a7220 */ /* 0x000fc40000410000 */
[----:B------:R-:W-:Y:S02]  /*25cd0*/  FFMA.FTZ R51, R21, R31, -R9 ;  /* 0x0000001f15337223 */ /* 0x000fe40000010809 */
[----:B------:R-:W-:Y:S02]  /*25ce0*/  FMUL.FTZ R9, R13, R33 ;  /* 0x000000210d097220 */ /* 0x000fe40000410000 */
[----:B------:R-:W-:Y:S02]  /*25cf0*/  IMAD.U32 R14, R26, 0x10000, RZ ;  /* 0x000100001a0e7824 */ /* 0x000fe400078e00ff */
[----:B------:R-:W-:Y:S02]  /*25d00*/  IMAD.U32 R2, R11, 0x10000, RZ ;  /* 0x000100000b027824 */ /* 0x000fe400078e00ff */
[----:B------:R-:W-:Y:S02]  /*25d10*/  FFMA.FTZ R50, R21, R32, R10 ;  /* 0x0000002015327223 */ /* 0x000fe4000001000a */
[----:B------:R-:W-:-:S02]  /*25d20*/  FMUL.FTZ R11, R13, R18 ;  /* 0x000000120d0b7220 */ /* 0x000fc40000410000 */
[----:B------:R-:W-:Y:S02]  /*25d30*/  FFMA.FTZ R32, R20, R18, -R9 ;  /* 0x0000001214207223 */ /* 0x000fe40000010809 */
[----:B------:R-:W-:Y:S02]  /*25d40*/  FMUL.FTZ R9, R12, R14 ;  /* 0x0000000e0c097220 */ /* 0x000fe40000410000 */
[----:B------:R-:W-:Y:S01]  /*25d50*/  FFMA.FTZ R33, R20, R33, R11 ;  /* 0x0000002114217223 */ /* 0x000fe2000001000b */
[----:B------:R-:W-:Y:S01]  /*25d60*/  LOP3.LUT R11, R26, 0xffff0000, RZ, 0xc0, !PT ;  /* 0xffff00001a0b7812 */ /* 0x000fe200078ec0ff */
[-C--:B------:R-:W-:Y:S02]  /*25d70*/  FMUL.FTZ R10, R12, R27.reuse ;  /* 0x0000001b0c0a7220 */ /* 0x080fe40000410000 */
[----:B------:R-:W-:Y:S02]  /*25d80*/  FFMA.FTZ R21, R19, R27, R9 ;  /* 0x0000001b13157223 */ /* 0x000fe40000010009 */
[----:B------:R-:W-:-:S02]  /*25d90*/  FMUL.FTZ R9, R8, R17 ;  /* 0x0000001108097220 */ /* 0x000fc40000410000 */
[----:B------:R-:W-:Y:S02]  /*25da0*/  IMAD.U32 R13, R29, 0x10000, RZ ;  /* 0x000100001d0d7824 */ /* 0x000fe400078e00ff */
[----:B------:R-:W-:Y:S02]  /*25db0*/  IMAD.U32 R12, R25, 0x10000, RZ ;  /* 0x00010000190c7824 */ /* 0x000fe400078e00ff */
[----:B------:R-:W-:Y:S02]  /*25dc0*/  FFMA.FTZ R31, R19, R14, -R10 ;  /* 0x0000000e131f7223 */ /* 0x000fe4000001080a */
[-C--:B------:R-:W-:Y:S02]  /*25dd0*/  FMUL.FTZ R10, R8, R11.reuse ;  /* 0x0000000b080a7220 */ /* 0x080fe40000410000 */
[----:B------:R-:W-:Y:S02]  /*25de0*/  FFMA.FTZ R19, R16, R11, -R9 ;  /* 0x0000000b10137223 */ /* 0x000fe40000010809 */
[----:B------:R-:W-:-:S02]  /*25df0*/  IMAD.U32 R20, R24, 0x10000, RZ ;  /* 0x0001000018147824 */ /* 0x000fc400078e00ff */
[C---:B------:R-:W-:Y:S02]  /*25e00*/  FMUL.FTZ R8, R7.reuse, R13 ;  /* 0x0000000d07087220 */ /* 0x040fe40000410000 */
[----:B------:R-:W-:Y:S02]  /*25e10*/  IMAD.U32 R11, R28, 0x10000, RZ ;  /* 0x000100001c0b7824 */ /* 0x000fe400078e00ff */
[----:B------:R-:W-:Y:S02]  /*25e20*/  FMUL.FTZ R9, R7, R12 ;  /* 0x0000000c07097220 */ /* 0x000fe40000410000 */
[----:B------:R-:W-:Y:S01]  /*25e30*/  FFMA.FTZ R18, R16, R17, R10 ;  /* 0x0000001110127223 */ /* 0x000fe2000001000a */
[----:B------:R-:W-:Y:S01]  /*25e40*/  LOP3.LUT R10, R24, 0xffff0000, RZ, 0xc0, !PT ;  /* 0xffff0000180a7812 */ /* 0x000fe200078ec0ff */
[----:B------:R-:W-:Y:S02]  /*25e50*/  FMUL.FTZ R7, R2, R20 ;  /* 0x0000001402077220 */ /* 0x000fe40000410000 */
[C---:B------:R-:W-:Y:S01]  /*25e60*/  FFMA.FTZ R17, R22.reuse, R12, R8 ;  /* 0x0000000c16117223 */ /* 0x040fe20000010008 */
[----:B------:R-:W-:Y:S01]  /*25e70*/  LOP3.LUT R12, R25, 0xffff0000, RZ, 0xc0, !PT ;  /* 0xffff0000190c7812 */ /* 0x000fe200078ec0ff */
[----:B------:R-:W-:Y:S01]  /*25e80*/  FFMA.FTZ R14, R22, R13, -R9 ;  /* 0x0000000d160e7223 */ /* 0x000fe20000010809 */
[----:B------:R-:W-:Y:S01]  /*25e90*/  LOP3.LUT R8, R29, 0xffff0000, RZ, 0xc0, !PT ;  /* 0xffff00001d087812 */ /* 0x000fe200078ec0ff */
[-C--:B------:R-:W-:Y:S01]  /*25ea0*/  FMUL.FTZ R2, R2, R11.reuse ;  /* 0x0000000b02027220 */ /* 0x080fe20000410000 */
[----:B------:R-:W-:Y:S01]  /*25eb0*/  LOP3.LUT R9, R28, 0xffff0000, RZ, 0xc0, !PT ;  /* 0xffff00001c097812 */ /* 0x000fe200078ec0ff */
[----:B------:R-:W-:Y:S01]  /*25ec0*/  FFMA.FTZ R16, R23, R11, -R7 ;  /* 0x0000000b17107223 */ /* 0x000fe20000010807 */
[----:B------:R-:W-:Y:S01]  /*25ed0*/  F2FP.BF16.PACK_AB R13, R19, R31 ;  /* 0x0000001f130d723e */ /* 0x000fe200000010ff */
[----:B------:R-:W-:-:S02]  /*25ee0*/  FFMA.FTZ R11, R23, R20, R2 ;  /* 0x00000014170b7223 */ /* 0x000fc40000010002 */
[C---:B------:R-:W-:Y:S02]  /*25ef0*/  FMUL.FTZ R7, R3.reuse, R12 ;  /* 0x0000000c03077220 */ /* 0x040fe40000410000 */
[C---:B------:R-:W-:Y:S02]  /*25f00*/  FMUL.FTZ R2, R0.reuse, R10 ;  /* 0x0000000a00027220 */ /* 0x040fe40000410000 */
[-C--:B------:R-:W-:Y:S02]  /*25f10*/  FMUL.FTZ R3, R3, R8.reuse ;  /* 0x0000000803037220 */ /* 0x080fe40000410000 */
[-C--:B------:R-:W-:Y:S02]  /*25f20*/  FMUL.FTZ R0, R0, R9.reuse ;  /* 0x0000000900007220 */ /* 0x080fe40000410000 */
[----:B------:R-:W-:Y:S01]  /*25f30*/  FFMA.FTZ R7, R30, R8, -R7 ;  /* 0x000000081e077223 */ /* 0x000fe20000010807 */
[----:B------:R-:W-:Y:S01]  /*25f40*/  F2FP.BF16.PACK_AB R8, R33, R50 ;  /* 0x000000322108723e */ /* 0x000fe200000010ff */
[C---:B------:R-:W-:Y:S01]  /*25f50*/  FFMA.FTZ R2, R15.reuse, R9, -R2 ;  /* 0x000000090f027223 */ /* 0x040fe20000010802 */
        /* <DEDUP_REMOVED lines=8> */
[----:B------:R1:W-:Y:S04]  /*25fe0*/  ST.E.128 [R36.64], R12 ;  /* 0x0000000c24007985 */ /* 0x0003e8000c101d04 */
[----:B------:R1:W-:Y:S02]  /*25ff0*/  ST.E.128 [R34.64], R8 ;  /* 0x0000000822007985 */ /* 0x0003e4000c101d04 */
.L_x_1416:
[----:B--2---:R-:W-:Y:S05]  /*26000*/  BSYNC B0 ;  /* 0x0000000000007941 */ /* 0x004fea0003800000 */
.L_x_1415:
[----:B------:R-:W-:Y:S01]  /*26010*/  IADD3 R0, R68, 0x10, RZ ;  /* 0x0000001044007810 */ /* 0x000fe20007ffe0ff */
[----:B------:R-:W-:Y:S03]  /*26020*/  BSSY B0, `(.L_x_1417) ;  /* 0x0000073000007945 */ /* 0x000fe60003800000 */
[----:B------:R-:W-:-:S13]  /*26030*/  ISETP.GE.OR P0, PT, R0, R70, P1 ;  /* 0x000000460000720c */ /* 0x000fda0000f06670 */
[----:B------:R-:W-:Y:S05]  /*26040*/  @P0 BRA `(.L_x_1418) ;  /* 0x0000070000000947 */ /* 0x000fea0003800000 */
[----:B------:R-:W-:Y:S01]  /*26050*/  SHF.R.S32.HI R2, RZ, 0x1f, R0 ;  /* 0x0000001fff027819 */ /* 0x000fe20000011400 */
[----:B------:R-:W-:Y:S01]  /*26060*/  IMAD.SHL.U32 R3, R0, 0x40, RZ ;  /* 0x0000004000037824 */ /* 0x000fe200078e00ff */
[----:B------:R-:W-:Y:S02]  /*26070*/  LEA.HI R7, R39, R38, RZ, 0x1d ;  /* 0x0000002627077211 */ /* 0x000fe400078fe8ff */
[----:B------:R-:W-:Y:S02]  /*26080*/  LEA.HI R2, R2, R0, RZ, 0x3 ;  /* 0x0000000002027211 */ /* 0x000fe400078f18ff */
[----:B-1----:R-:W-:Y:S02]  /*26090*/  SHF.R.S32.HI R8, RZ, 0x1f, R7 ;  /* 0x0000001fff087819 */ /* 0x002fe40000011407 */
        /* <DEDUP_REMOVED lines=19> */
[----:B------:R-:W-:Y:S02]  /*261d0*/  PRMT R18, R71, 0x5432, R18 ;  /* 0x0000543247127816 */ /* 0x000fe40000000012 */
[--C-:B------:R-:W-:Y:S02]  /*261e0*/  SHF.R.U64 R16, R42, 0x10, R43.reuse ;  /* 0x000000102a107819 */ /* 0x100fe4000000122b */
[----:B------:R-:W-:Y:S01]  /*261f0*/  SHF.R.U32.HI R19, RZ, 0x10, R43 ;  /* 0x00000010ff137819 */ /* 0x000fe2000001162b */
[----:B------:R-:W-:Y:S01]  /*26200*/  IMAD.U32 R36, R18, 0x10000, RZ ;  /* 0x0001000012247824 */ /* 0x000fe200078e00ff */
[----:B------:R-:W-:-:S02]  /*26210*/  PRMT R27, R92, 0x5432, R0 ;  /* 0x000054325c1b7816 */ /* 0x000fc40000000000 */
[C---:B------:R-:W-:Y:S02]  /*26220*/  PRMT R25, R93.reuse, 0x5432, R16 ;  /* 0x000054325d197816 */ /* 0x040fe40000000010 */
[----:B------:R-:W-:Y:S01]  /*26230*/  PRMT R24, R93, 0x5410, R19 ;  /* 0x000054105d187816 */ /* 0x000fe20000000013 */
[----:B------:R-:W-:Y:S01]  /*26240*/  IMAD.U32 R31, R27, 0x10000, RZ ;  /* 0x000100001b1f7824 */ /* 0x000fe200078e00ff */
[----:B------:R-:W-:Y:S02]  /*26250*/  SHF.R.U32.HI R2, RZ, 0x10, R45 ;  /* 0x00000010ff027819 */ /* 0x000fe4000001162d */
[--C-:B------:R-:W-:Y:S02]  /*26260*/  SHF.R.U64 R3, R46, 0x10, R47.reuse ;  /* 0x000000102e037819 */ /* 0x100fe4000000122f */
[----:B------:R-:W-:Y:S02]  /*26270*/  SHF.R.U32.HI R7, RZ, 0x10, R47 ;  /* 0x00000010ff077819 */ /* 0x000fe4000001162f */
[----:B------:R-:W-:-:S02]  /*26280*/  SHF.R.U32.HI R17, RZ, 0x10, R41 ;  /* 0x00000010ff117819 */ /* 0x000fc40000011629 */
[----:B------:R-:W-:Y:S02]  /*26290*/  LOP3.LUT R37, R18, 0xffff0000, RZ, 0xc0, !PT ;  /* 0xffff000012257812 */ /* 0x000fe400078ec0ff */
[----:B------:R-:W-:Y:S02]  /*262a0*/  PRMT R26, R92, 0x5410, R2 ;  /* 0x000054105c1a7816 */ /* 0x000fe40000000002 */
[C---:B------:R-:W-:Y:S02]  /*262b0*/  PRMT R29, R95.reuse, 0x5432, R3 ;  /* 0x000054325f1d7816 */ /* 0x040fe40000000003 */
[----:B------:R-:W-:Y:S02]  /*262c0*/  PRMT R28, R95, 0x5410, R7 ;  /* 0x000054105f1c7816 */ /* 0x000fe40000000007 */
[----:B------:R-:W-:Y:S02]  /*262d0*/  LOP3.LUT R18, R27, 0xffff0000, RZ, 0xc0, !PT ;  /* 0xffff00001b127812 */ /* 0x000fe400078ec0ff */
[----:B------:R-:W-:-:S05]  /*262e0*/  PRMT R17, R71, 0x5410, R17 ;  /* 0x0000541047117816 */ /* 0x000fca0000000011 */
        /* <DEDUP_REMOVED lines=70> */
.L_x_1418:
[----:B------:R-:W-:Y:S05]  /*26750*/  BSYNC B0 ;  /* 0x0000000000007941 */ /* 0x000fea0003800000 */
.L_x_1417:
        /* <DEDUP_REMOVED lines=116> */
.L_x_1420:
[----:B------:R-:W-:Y:S05]  /*26ea0*/  BSYNC B0 ;  /* 0x0000000000007941 */ /* 0x000fea0003800000 */
.L_x_1419:
        /* <DEDUP_REMOVED lines=116> */
.L_x_1422:
[----:B------:R-:W-:Y:S05]  /*275f0*/  BSYNC B0 ;  /* 0x0000000000007941 */ /* 0x000fea0003800000 */
.L_x_1421:
        /* <DEDUP_REMOVED lines=116> */
.L_x_1424:
[----:B------:R-:W-:Y:S05]  /*27d40*/  BSYNC B0 ;  /* 0x0000000000007941 */ /* 0x000fea0003800000 */
.L_x_1423:
        /* <DEDUP_REMOVED lines=116> */
.L_x_1426:
[----:B------:R-:W-:Y:S05]  /*28490*/  BSYNC B0 ;  /* 0x0000000000007941 */ /* 0x000fea0003800000 */
.L_x_1425:
        /* <DEDUP_REMOVED lines=116> */
.L_x_1428:
[----:B------:R-:W-:Y:S05]  /*28be0*/  BSYNC B0 ;  /* 0x0000000000007941 */ /* 0x000fea0003800000 */
.L_x_1427:
[----:B------:R-:W-:Y:S01]  /*28bf0*/  IADD3 R0, R68, 0x70, RZ ;  /* 0x0000007044007810 */ /* 0x000fe20007ffe0ff */
[----:B------:R-:W-:-:S02]  /*28c00*/  IMAD.MOV.U32 R2, RZ, RZ, R143 ;  /* 0x000000ffff027224 */ /* 0x000fc400078e008f */
[----:B------:R-:W-:Y:S01]  /*28c10*/  IMAD.MOV.U32 R3, RZ, RZ, 0x0 ;  /* 0x00000000ff037424 */ /* 0x000fe200078e00ff */
[----:B------:R-:W-:-:S13]  /*28c20*/  ISETP.GE.OR P0, PT, R0, R70, P1 ;  /* 0x000000460000720c */ /* 0x000fda0000f06670 */
[----:B------:R-:W-:Y:S05]  /*28c30*/  @P0 RET.REL.NODEC R2 `(_ZN7cutlass13device_kernelIN5flash19enable_sm80_to_sm89INS1_16FlashAttnFwdSm80INS1_25CollectiveMainloopFwdSm80ILi4ELi1ELb0EN4cute5tupleIJNS5_1CILi128EEENS7_ILi48EEES8_EEELi128ENS_10bfloat16_tEfNS_4arch4Sm80ELb0ELb1ELb1ELb1ELb0ELb1ELb1ELb0EEENS1_21CollectiveEpilogueFwdINS6_IJS8_S8_S9_EEENS6_IJNS7_ILi1EEESH_SH_EEESB_SD_Li128ELb1ELb1ELb0ELb0EEENS1_19SingleTileSchedulerILb1ELb0ELb1ELi128EEEEEEEEEvNT_6ParamsE) ;  /* 0xfffd73c002000950 */ /* 0x000fea0003c3ffff */
        /* <DEDUP_REMOVED lines=23> */
[--C-:B------:R-:W-:Y:S02]  /*28db0*/  SHF.R.U64 R16, R106, 0x10, R107.reuse ;  /* 0x000000106a107819 */ /* 0x100fe4000000126b */
[----:B------:R-:W-:Y:S02]  /*28dc0*/  SHF.R.U32.HI R19, RZ, 0x10, R107 ;  /* 0x00000010ff137819 */ /* 0x000fe4000001166b */
[----:B------:R-:W-:Y:S02]  /*28dd0*/  SHF.R.U64 R0, R100, 0x10, R101 ;  /* 0x0000001064007819 */ /* 0x000fe40000001265 */
[----:B------:R-:W-:Y:S02]  /*28de0*/  PRMT R18, R94, 0x5432, R18 ;  /* 0x000054325e127816 */ /* 0x000fe40000000012 */
[----:B------:R-:W-:-:S02]  /*28df0*/  SHF.R.U32.HI R7, RZ, 0x10, R103 ;  /* 0x00000010ff077819 */ /* 0x000fc40000011667 */
[C---:B------:R-:W-:Y:S01]  /*28e00*/  PRMT R25, R133.reuse, 0x5432, R16 ;  /* 0x0000543285197816 */ /* 0x040fe20000000010 */
[----:B------:R-:W-:Y:S01]  /*28e10*/  IMAD.U32 R31, R18, 0x10000, RZ ;  /* 0x00010000121f7824 */ /* 0x000fe200078e00ff */
[----:B------:R-:W-:Y:S02]  /*28e20*/  PRMT R24, R133, 0x5410, R19 ;  /* 0x0000541085187816 */ /* 0x000fe40000000013 */
[----:B------:R-:W-:Y:S02]  /*28e30*/  PRMT R27, R132, 0x5432, R0 ;  /* 0x00005432841b7816 */ /* 0x000fe40000000000 */
[----:B------:R-:W-:Y:S02]  /*28e40*/  SHF.R.U32.HI R17, RZ, 0x10, R105 ;  /* 0x00000010ff117819 */ /* 0x000fe40000011669 */
[----:B------:R-:W-:Y:S02]  /*28e50*/  SHF.R.U32.HI R2, RZ, 0x10, R101 ;  /* 0x00000010ff027819 */ /* 0x000fe40000011665 */
[----:B------:R-:W-:-:S02]  /*28e60*/  PRMT R28, R134, 0x5410, R7 ;  /* 0x00005410861c7816 */ /* 0x000fc40000000007 */
[----:B------:R-:W-:Y:S02]  /*28e70*/  SHF.R.U64 R3, R102, 0x10, R103 ;  /* 0x0000001066037819 */ /* 0x000fe40000001267 */
[----:B------:R-:W-:Y:S02]  /*28e80*/  LOP3.LUT R36, R18, 0xffff0000, RZ, 0xc0, !PT ;  /* 0xffff000012247812 */ /* 0x000fe400078ec0ff */
[----:B------:R-:W-:Y:S02]  /*28e90*/  PRMT R17, R94, 0x5410, R17 ;  /* 0x000054105e117816 */ /* 0x000fe40000000011 */
[----:B------:R-:W-:Y:S02]  /*28ea0*/  PRMT R26, R132, 0x5410, R2 ;  /* 0x00005410841a7816 */ /* 0x000fe40000000002 */
[----:B------:R-:W-:Y:S02]  /*28eb0*/  PRMT R29, R134, 0x5432, R3 ;  /* 0x00005432861d7816 */ /* 0x000fe40000000003 */
        /* <DEDUP_REMOVED lines=14> */
[C---:B------:R-:W-:Y:S01]  /*28fa0*/  SHF.L.U32 R15, R27.reuse, 0x10, RZ ;  /* 0x000000101b0f7819 */ /* 0x040fe200000006ff */
[C---:B------:R-:W-:Y:S01]  /*28fb0*/  IMAD.U32 R3, R10.reuse, 0x10000, RZ ;  /* 0x000100000a037824 */ /* 0x040fe200078e00ff */
[----:B------:R-:W-:Y:S01]  /*28fc0*/  LOP3.LUT R27, R27, 0xffff0000, RZ, 0xc0, !PT ;  /* 0xffff00001b1b7812 */ /* 0x000fe200078ec0ff */
[----:B------:R-:W-:Y:S01]  /*28fd0*/  IMAD.U32 R0, R11, 0x10000, RZ ;  /* 0x000100000b007824 */ /* 0x000fe200078e00ff */
[----:B------:R-:W-:Y:S01]  /*28fe0*/  LOP3.LUT R2, R10, 0xffff0000, RZ, 0xc0, !PT ;  /* 0xffff00000a027812 */ /* 0x000fe200078ec0ff */
[-C--:B------:R-:W-:Y:S01]  /*28ff0*/  FFMA.FTZ R37, R21, R15.reuse, -R9 ;  /* 0x0000000f15257223 */ /* 0x080fe20000010809 */
[----:B------:R-:W-:Y:S01]  /*29000*/  LOP3.LUT R10, R11, 0xffff0000, RZ, 0xc0, !PT ;  /* 0xffff00000b0a7812 */ /* 0x000fe200078ec0ff */
[----:B------:R-:W-:-:S02]  /*29010*/  FMUL.FTZ R13, R13, R15 ;  /* 0x0000000f0d0d7220 */ /* 0x000fc40000410000 */
[----:B------:R-:W-:Y:S02]  /*29020*/  FMUL.FTZ R9, R12, R36 ;  /* 0x000000240c097220 */ /* 0x000fe40000410000 */
[----:B------:R-:W-:Y:S02]  /*29030*/  IMAD.U32 R15, R17, 0x10000, RZ ;  /* 0x00010000110f7824 */ /* 0x000fe400078e00ff */
[C---:B------:R-:W-:Y:S01]  /*29040*/  IMAD.U32 R11, R26.reuse, 0x10000, RZ ;  /* 0x000100001a0b7824 */ /* 0x040fe200078e00ff */
[----:B------:R-:W-:Y:S01]  /*29050*/  LOP3.LUT R26, R26, 0xffff0000, RZ, 0xc0, !PT ;  /* 0xffff00001a1a7812 */ /* 0x000fe200078ec0ff */
[-C--:B------:R-:W-:Y:S02]  /*29060*/  FMUL.FTZ R12, R12, R27.reuse ;  /* 0x0000001b0c0c7220 */ /* 0x080fe40000410000 */
[----:B------:R-:W-:Y:S02]  /*29070*/  FFMA.FTZ R27, R20, R27, -R9 ;  /* 0x0000001b141b7223 */ /* 0x000fe40000010809 */
[----:B------:R-:W-:-:S02]  /*29080*/  FMUL.FTZ R9, R7, R15 ;  /* 0x0000000f07097220 */ /* 0x000fc40000410000 */
[-C--:B------:R-:W-:Y:S02]  /*29090*/  FMUL.FTZ R7, R7, R11.reuse ;  /* 0x0000000b07077220 */ /* 0x080fe40000410000 */
[----:B------:R-:W-:Y:S01]  /*290a0*/  FFMA.FTZ R36, R20, R36, R12 ;  /* 0x0000002414247223 */ /* 0x000fe2000001000c */
[----:B------:R-:W-:Y:S01]  /*290b0*/  SHF.L.U32 R12, R25, 0x10, RZ ;  /* 0x00000010190c7819 */ /* 0x000fe200000006ff */
[----:B------:R-:W-:Y:S01]  /*290c0*/  FFMA.FTZ R20, R19, R11, -R9 ;  /* 0x0000000b13147223 */ /* 0x000fe20000010809 */
[----:B------:R-:W-:Y:S01]  /*290d0*/  LOP3.LUT R25, R25, 0xffff0000, RZ, 0xc0, !PT ;  /* 0xffff000019197812 */ /* 0x000fe200078ec0ff */
[----:B------:R-:W-:Y:S02]  /*290e0*/  FFMA.FTZ R19, R19, R15, R7 ;  /* 0x0000000f13137223 */ /* 0x000fe40000010007 */
[----:B------:R-:W-:Y:S02]  /*290f0*/  FFMA.FTZ R21, R21, R31, R13 ;  /* 0x0000001f15157223 */ /* 0x000fe4000001000d */
[----:B------:R-:W-:-:S02]  /*29100*/  FMUL.FTZ R7, R8, R18 ;  /* 0x0000001208077220 */ /* 0x000fc40000410000 */
[----:B------:R-:W-:Y:S02]  /*29110*/  IMAD.U32 R13, R29, 0x10000, RZ ;  /* 0x000100001d0d7824 */ /* 0x000fe400078e00ff */
[----:B------:R-:W-:Y:S02]  /*29120*/  IMAD.U32 R17, R24, 0x10000, RZ ;  /* 0x0001000018117824 */ /* 0x000fe400078e00ff */
[-C--:B------:R-:W-:Y:S02]  /*29130*/  FMUL.FTZ R9, R8, R26.reuse ;  /* 0x0000001a08097220 */ /* 0x080fe40000410000 */
[----:B------:R-:W-:Y:S02]  /*29140*/  FFMA.FTZ R26, R16, R26, -R7 ;  /* 0x0000001a101a7223 */ /* 0x000fe40000010807 */
[C---:B------:R-:W-:Y:S02]  /*29150*/  FMUL.FTZ R8, R3.reuse, R12 ;  /* 0x0000000c03087220 */ /* 0x040fe40000410000 */
[----:B------:R-:W-:-:S02]  /*29160*/  FMUL.FTZ R7, R3, R13 ;  /* 0x0000000d03077220 */ /* 0x000fc40000410000 */
[----:B------:R-:W-:Y:S02]  /*29170*/  IMAD.U32 R11, R28, 0x10000, RZ ;  /* 0x000100001c0b7824 */ /* 0x000fe400078e00ff */
[----:B------:R-:W-:Y:S02]  /*29180*/  FMUL.FTZ R3, R0, R17 ;  /* 0x0000001100037220 */ /* 0x000fe40000410000 */
[----:B------:R-:W-:Y:S02]  /*29190*/  FFMA.FTZ R9, R16, R18, R9 ;  /* 0x0000001210097223 */ /* 0x000fe40000010009 */
[----:B------:R-:W-:Y:S01]  /*291a0*/  FFMA.FTZ R16, R22, R13, -R8 ;  /* 0x0000000d16107223 */ /* 0x000fe20000010808 */
[----:B------:R-:W-:Y:S01]  /*291b0*/  LOP3.LUT R8, R28, 0xffff0000, RZ, 0xc0, !PT ;  /* 0xffff00001c087812 */ /* 0x000fe200078ec0ff */
[-C--:B------:R-:W-:Y:S01]  /*291c0*/  FMUL.FTZ R0, R0, R11.reuse ;  /* 0x0000000b00007220 */ /* 0x080fe20000410000 */
[----:B------:R-:W-:Y:S01]  /*291d0*/  F2FP.BF16.PACK_AB R13, R26, R20 ;  /* 0x000000141a0d723e */ /* 0x000fe200000010ff */
[----:B------:R-:W-:Y:S01]  /*291e0*/  FFMA.FTZ R15, R23, R11, -R3 ;  /* 0x0000000b170f7223 */ /* 0x000fe20000010803 */
[----:B------:R-:W-:Y:S01]  /*291f0*/  LOP3.LUT R11, R24, 0xffff0000, RZ, 0xc0, !PT ;  /* 0xffff0000180b7812 */ /* 0x000fe200078ec0ff */
[----:B------:R-:W-:Y:S01]  /*29200*/  FFMA.FTZ R22, R22, R12, R7 ;  /* 0x0000000c16167223 */ /* 0x000fe20000010007 */
        /* <DEDUP_REMOVED lines=8> */
[----:B------:R-:W-:Y:S02]  /*29290*/  FFMA.FTZ R3, R30, R7, -R3 ;  /* 0x000000071e037223 */ /* 0x000fe40000010803 */
[----:B------:R-:W-:Y:S01]  /*292a0*/  FFMA.FTZ R0, R14, R8, -R0 ;  /* 0x000000080e007223 */ /* 0x000fe20000010800 */
[----:B------:R-:W-:Y:S01]  /*292b0*/  F2FP.BF16.PACK_AB R8, R36, R21 ;  /* 0x000000152408723e */ /* 0x000fe200000010ff */
[----:B------:R-:W-:Y:S02]  /*292c0*/  FFMA.FTZ R2, R30, R25, R2 ;  /* 0x000000191e027223 */ /* 0x000fe40000010002 */
[----:B------:R-:W-:Y:S01]  /*292d0*/  FFMA.FTZ R11, R14, R11, R10 ;  /* 0x0000000b0e0b7223 */ /* 0x000fe2000001000a */
[----:B------:R-:W-:Y:S01]  /*292e0*/  F2FP.BF16.PACK_AB R14, R3, R16 ;  /* 0x00000010030e723e */ /* 0x000fe200000010ff */
[----:B------:R-:W-:Y:S01]  /*292f0*/  IMAD.MOV.U32 R3, RZ, RZ, 0x0 ;  /* 0x00000000ff037424 */ /* 0x000fe200078e00ff */
[----:B------:R-:W-:-:S02]  /*29300*/  F2FP.BF16.PACK_AB R15, R0, R15 ;  /* 0x0000000f000f723e */ /* 0x000fc400000010ff */
[----:B------:R-:W-:Y:S01]  /*29310*/  F2FP.BF16.PACK_AB R10, R2, R22 ;  /* 0x00000016020a723e */ /* 0x000fe200000010ff */
[----:B------:R-:W-:Y:S01]  /*29320*/  IMAD.MOV.U32 R2, RZ, RZ, R143 ;  /* 0x000000ffff027224 */ /* 0x000fe200078e008f */
[----:B------:R-:W-:Y:S01]  /*29330*/  F2FP.BF16.PACK_AB R11, R11, R23 ;  /* 0x000000170b0b723e */ /* 0x000fe200000010ff */
[----:B------:R1:W-:Y:S04]  /*29340*/  ST.E.128 [R34.64], R12 ;  /* 0x0000000c22007985 */ /* 0x0003e8000c101d04 */
[----:B------:R1:W-:Y:S01]  /*29350*/  ST.E.128 [R32.64], R8 ;  /* 0x0000000820007985 */ /* 0x0003e2000c101d04 */
[----:B------:R-:W-:Y:S05]  /*29360*/  RET.REL.NODEC R2 `(_ZN7cutlass13device_kernelIN5flash19enable_sm80_to_sm89INS1_16FlashAttnFwdSm80INS1_25CollectiveMainloopFwdSm80ILi4ELi1ELb0EN4cute5tupleIJNS5_1CILi128EEENS7_ILi48EEES8_EEELi128ENS_10bfloat16_tEfNS_4arch4Sm80ELb0ELb1ELb1ELb1ELb0ELb1ELb1ELb0EEENS1_21CollectiveEpilogueFwdINS6_IJS8_S8_S9_EEENS6_IJNS7_ILi1EEESH_SH_EEESB_SD_Li128ELb1ELb1ELb0ELb0EEENS1_19SingleTileSchedulerILb1ELb0ELb1ELi128EEEEEEEEEvNT_6ParamsE) ;  /* 0xfffd6c9002007950 */ /* 0x000fea0003c3ffff */
.L_x_1331:
[----:B------:R-:W-:Y:S01]  /*29370*/  IMAD.MOV.U32 R106, RZ, RZ, R14 ;  /* 0x000000ffff6a7224 */ /* 0x000fe200078e000e */
[----:B------:R-:W-:Y:S01]  /*29380*/  MOV R133, 0x181f ;  /* 0x0000181f00857802 */ /* 0x000fe20000000f00 */
[----:B------:R-:W-:Y:S01]  /*29390*/  IMAD.MOV.U32 R3, RZ, RZ, RZ ;  /* 0x000000ffff037224 */ /* 0x000fe200078e00ff */
[----:B------:R-:W-:-:S02]  /*293a0*/  MOV R132, 0xffffffff ;  /* 0xffffffff00847802 */ /* 0x000fc40000000f00 */
[----:B------:R-:W-:Y:S02]  /*293b0*/  MOV R2, 0x293d0 ;  /* 0x000293d000027802 */ /* 0x000fe40000000f00 */
[----:B------:R-:W-:Y:S05]  /*293c0*/  CALL.REL.NOINC `($__internal_3_$__cuda_sm70_shflsync_idx_p) ;  /* 0x00001e5000007944 */ /* 0x000fea0003c00000 */
[----:B------:R-:W-:Y:S01]  /*293d0*/  MOV R0, R105 ;  /* 0x0000006900007202 */ /* 0x000fe20000000f00 */
[----:B------:R-:W-:Y:S05]  /*293e0*/  BRA `(.L_x_1429) ;  /* 0xffff625000007947 */ /* 0x000fea000383ffff */
.L_x_1332:
[----:B------:R-:W-:Y:S01]  /*293f0*/  IMAD.MOV.U32 R106, RZ, RZ, R16 ;  /* 0x000000ffff6a7224 */ /* 0x000fe200078e0010 */
[----:B------:R-:W-:Y:S01]  /*29400*/  MOV R133, 0x181f ;  /* 0x0000181f00857802 */ /* 0x000fe20000000f00 */
[----:B------:R-:W-:Y:S01]  /*29410*/  IMAD.MOV.U32 R3, RZ, RZ, RZ ;  /* 0x000000ffff037224 */ /* 0x000fe200078e00ff */
[----:B------:R-:W-:Y:S02]  /*29420*/  MOV R132, 0xffffffff ;  /* 0xffffffff00847802 */ /* 0x000fe40000000f00 */
[----:B------:R-:W-:Y:S02]  /*29430*/  MOV R2, 0x29450 ;  /* 0x0002945000027802 */ /* 0x000fe40000000f00 */
[----:B-12---:R-:W-:Y:S05]  /*29440*/  CALL.REL.NOINC `($__internal_3_$__cuda_sm70_shflsync_idx_p) ;  /* 0x00001dd000007944 */ /* 0x006fea0003c00000 */
[----:B------:R-:W-:Y:S01]  /*29450*/  IMAD.MOV.U32 R106, RZ, RZ, R20 ;  /* 0x000000ffff6a7224 */ /* 0x000fe200078e0014 */
[----:B------:R-:W-:Y:S01]  /*29460*/  MOV R133, 0x181f ;  /* 0x0000181f00857802 */ /* 0x000fe20000000f00 */
[----:B------:R-:W-:Y:S01]  /*29470*/  IMAD.MOV.U32 R3, RZ, RZ, RZ ;  /* 0x000000ffff037224 */ /* 0x000fe200078e00ff */
[----:B------:R-:W-:Y:S01]  /*29480*/  MOV R8, R105 ;  /* 0x0000006900087202 */ /* 0x000fe20000000f00 */
[----:B------:R-:W-:Y:S01]  /*29490*/  IMAD.MOV.U32 R132, RZ, RZ, -0x1 ;  /* 0xffffffffff847424 */ /* 0x000fe200078e00ff */
[----:B------:R-:W-:-:S02]  /*294a0*/  MOV R9, R0 ;  /* 0x0000000000097202 */ /* 0x000fc40000000f00 */
[----:B------:R-:W-:Y:S02]  /*294b0*/  MOV R2, 0x294d0 ;  /* 0x000294d000027802 */ /* 0x000fe40000000f00 */
[----:B------:R-:W-:Y:S05]  /*294c0*/  CALL.REL.NOINC `($__internal_3_$__cuda_sm70_shflsync_idx_p) ;  /* 0x00001d5000007944 */ /* 0x000fea0003c00000 */
[----:B------:R-:W-:Y:S01]  /*294d0*/  IMAD.MOV.U32 R7, RZ, RZ, R105 ;  /* 0x000000ffff077224 */ /* 0x000fe200078e0069 */
[----:B------:R-:W-:Y:S01]  /*294e0*/  MOV R106, R17 ;  /* 0x00000011006a7202 */ /* 0x000fe20000000f00 */
[----:B------:R-:W-:Y:S01]  /*294f0*/  IMAD.MOV.U32 R3, RZ, RZ, RZ ;  /* 0x000000ffff037224 */ /* 0x000fe200078e00ff */
[----:B------:R-:W-:Y:S01]  /*29500*/  MOV R133, 0x181f ;  /* 0x0000181f00857802 */ /* 0x000fe20000000f00 */
[----:B------:R-:W-:Y:S01]  /*29510*/  IMAD.MOV.U32 R132, RZ, RZ, -0x1 ;  /* 0xffffffffff847424 */ /* 0x000fe200078e00ff */
[----:B------:R-:W-:Y:S02]  /*29520*/  MOV R2, 0x29540 ;  /* 0x0002954000027802 */ /* 0x000fe40000000f00 */
[----:B------:R-:W-:Y:S05]  /*29530*/  CALL.REL.NOINC `($__internal_3_$__cuda_sm70_shflsync_idx_p) ;  /* 0x00001ce000007944 */ /* 0x000fea0003c00000 */
[----:B------:R-:W-:Y:S01]  /*29540*/  MOV R2, R105 ;  /* 0x0000006900027202 */ /* 0x000fe20000000f00 */
[----:B------:R-:W-:Y:S05]  /*29550*/  BRA `(.L_x_1430) ;  /* 0xffff613000007947 */ /* 0x000fea000383ffff */
.L_x_1335:
[----:B------:R-:W-:Y:S01]  /*29560*/  IMAD.MOV.U32 R106, RZ, RZ, R14 ;  /* 0x000000ffff6a7224 */ /* 0x000fe200078e000e */
[----:B------:R-:W-:Y:S01]  /*29570*/  MOV R133, 0x181f ;  /* 0x0000181f00857802 */ /* 0x000fe20000000f00 */
[----:B------:R-:W-:Y:S01]  /*29580*/  IMAD.MOV.U32 R3, RZ, RZ, 0x1 ;  /* 0x00000001ff037424 */ /* 0x000fe200078e00ff */
[----:B------:R-:W-:Y:S02]  /*29590*/  MOV R132, 0xffffffff ;  /* 0xffffffff00847802 */ /* 0x000fe40000000f00 */
[----:B------:R-:W-:-:S02]  /*295a0*/  MOV R2, 0x295c0 ;  /* 0x000295c000027802 */ /* 0x000fc40000000f00 */
[----:B---34-:R-:W-:Y:S05]  /*295b0*/  CALL.REL.NOINC `($__internal_3_$__cuda_sm70_shflsync_idx_p) ;  /* 0x00001c6000007944 */ /* 0x018fea0003c00000 */
[----:B------:R-:W-:Y:S01]  /*295c0*/  IMAD.MOV.U32 R0, RZ, RZ, R105 ;  /* 0x000000ffff007224 */ /* 0x000fe200078e0069 */
[----:B------:R-:W-:Y:S01]  /*295d0*/  MOV R106, R16 ;  /* 0x00000010006a7202 */ /* 0x000fe20000000f00 */
[----:B------:R-:W-:Y:S01]  /*295e0*/  IMAD.MOV.U32 R3, RZ, RZ, 0x1 ;  /* 0x00000001ff037424 */ /* 0x000fe200078e00ff */
[----:B------:R-:W-:Y:S01]  /*295f0*/  MOV R133, 0x181f ;  /* 0x0000181f00857802 */ /* 0x000fe20000000f00 */
[----:B------:R-:W-:Y:S01]  /*29600*/  IMAD.MOV.U32 R132, RZ, RZ, -0x1 ;  /* 0xffffffffff847424 */ /* 0x000fe200078e00ff */
[----:B------:R-:W-:-:S02]  /*29610*/  MOV R2, 0x29630 ;  /* 0x0002963000027802 */ /* 0x000fc40000000f00 */
[----:B------:R-:W-:Y:S05]  /*29620*/  CALL.REL.NOINC `($__internal_3_$__cuda_sm70_shflsync_idx_p) ;  /* 0x00001bf000007944 */ /* 0x000fea0003c00000 */
[----:B------:R-:W-:Y:S01]  /*29630*/  IMAD.MOV.U32 R106, RZ, RZ, R20 ;  /* 0x000000ffff6a7224 */ /* 0x000fe200078e0014 */
[----:B------:R-:W-:Y:S01]  /*29640*/  MOV R133, 0x181f ;  /* 0x0000181f00857802 */ /* 0x000fe20000000f00 */
[----:B------:R-:W-:Y:S01]  /*29650*/  IMAD.MOV.U32 R3, RZ, RZ, 0x1 ;  /* 0x00000001ff037424 */ /* 0x000fe200078e00ff */
[----:B------:R-:W-:Y:S01]  /*29660*/  MOV R8, R105 ;  /* 0x0000006900087202 */ /* 0x000fe20000000f00 */
[----:B------:R-:W-:Y:S01]  /*29670*/  IMAD.MOV.U32 R132, RZ, RZ, -0x1 ;  /* 0xffffffffff847424 */ /* 0x000fe200078e00ff */
[----:B------:R-:W-:-:S02]  /*29680*/  MOV R9, R0 ;  /* 0x0000000000097202 */ /* 0x000fc40000000f00 */
[----:B------:R-:W-:Y:S02]  /*29690*/  MOV R2, 0x296b0 ;  /* 0x000296b000027802 */ /* 0x000fe40000000f00 */
[----:B------:R-:W-:Y:S05]  /*296a0*/  CALL.REL.NOINC `($__internal_3_$__cuda_sm70_shflsync_idx_p) ;  /* 0x00001b7000007944 */ /* 0x000fea0003c00000 */
        /* <DEDUP_REMOVED lines=9> */
.L_x_1338:
[----:B------:R-:W-:Y:S01]  /*29740*/  IMAD.MOV.U32 R106, RZ, RZ, R14 ;  /* 0x000000ffff6a7224 */ /* 0x000fe200078e000e */
[----:B------:R-:W-:Y:S01]  /*29750*/  MOV R133, 0x181f ;  /* 0x0000181f00857802 */ /* 0x000fe20000000f00 */
[----:B------:R-:W-:Y:S01]  /*29760*/  IMAD.MOV.U32 R3, RZ, RZ, 0x2 ;  /* 0x00000002ff037424 */ /* 0x000fe200078e00ff */
[----:B------:R-:W-:Y:S02]  /*29770*/  MOV R132, 0xffffffff ;  /* 0xffffffff00847802 */ /* 0x000fe40000000f00 */
[----:B------:R-:W-:-:S02]  /*29780*/  MOV R2, 0x297a0 ;  /* 0x000297a000027802 */ /* 0x000fc40000000f00 */
[----:B----4-:R-:W-:Y:S05]  /*29790*/  CALL.REL.NOINC `($__internal_3_$__cuda_sm70_shflsync_idx_p) ;  /* 0x00001a8000007944 */ /* 0x010fea0003c00000 */
[----:B------:R-:W-:Y:S01]  /*297a0*/  MOV R0, R105 ;  /* 0x0000006900007202 */ /* 0x000fe20000000f00 */
[----:B------:R-:W-:Y:S05]  /*297b0*/  BRA `(.L_x_1432) ;  /* 0xffff644000007947 */ /* 0x000fea000383ffff */
.L_x_1339:
[----:B------:R-:W-:Y:S01]  /*297c0*/  IMAD.MOV.U32 R106, RZ, RZ, R16 ;  /* 0x000000ffff6a7224 */ /* 0x000fe200078e0010 */
[----:B------:R-:W-:Y:S01]  /*297d0*/  MOV R133, 0x181f ;  /* 0x0000181f00857802 */ /* 0x000fe20000000f00 */
[----:B------:R-:W-:Y:S01]  /*297e0*/  IMAD.MOV.U32 R3, RZ, RZ, 0x2 ;  /* 0x00000002ff037424 */ /* 0x000fe200078e00ff */
[----:B------:R-:W-:-:S02]  /*297f0*/  MOV R132, 0xffffffff ;  /* 0xffffffff00847802 */ /* 0x000fc40000000f00 */
[----:B------:R-:W-:Y:S02]  /*29800*/  MOV R2, 0x29820 ;  /* 0x0002982000027802 */ /* 0x000fe40000000f00 */
[----:B-12-4-:R-:W-:Y:S05]  /*29810*/  CALL.REL.NOINC `($__internal_3_$__cuda_sm70_shflsync_idx_p) ;  /* 0x00001a0000007944 */ /* 0x016fea0003c00000 */
[----:B------:R-:W-:Y:S01]  /*29820*/  IMAD.MOV.U32 R106, RZ, RZ, R20 ;  /* 0x000000ffff6a7224 */ /* 0x000fe200078e0014 */
[----:B------:R-:W-:Y:S01]  /*29830*/  MOV R133, 0x181f ;  /* 0x0000181f00857802 */ /* 0x000fe20000000f00 */
[----:B------:R-:W-:Y:S01]  /*29840*/  IMAD.MOV.U32 R3, RZ, RZ, 0x2 ;  /* 0x00000002ff037424 */ /* 0x000fe200078e00ff */
[----:B------:R-:W-:Y:S01]  /*29850*/  MOV R8, R105 ;  /* 0x0000006900087202 */ /* 0x000fe20000000f00 */
[----:B------:R-:W-:Y:S01]  /*29860*/  IMAD.MOV.U32 R132, RZ, RZ, -0x1 ;  /* 0xffffffffff847424 */ /* 0x000fe200078e00ff */
[----:B------:R-:W-:Y:S02]  /*29870*/  MOV R9, R0 ;  /* 0x0000000000097202 */ /* 0x000fe40000000f00 */
[----:B------:R-:W-:Y:S02]  /*29880*/  MOV R2, 0x298a0 ;  /* 0x000298a000027802 */ /* 0x000fe40000000f00 */
[----:B------:R-:W-:Y:S05]  /*29890*/  CALL.REL.NOINC `($__internal_3_$__cuda_sm70_shflsync_idx_p) ;  /* 0x0000198000007944 */ /* 0x000fea0003c00000 */
        /* <DEDUP_REMOVED lines=9> */
.L_x_1342:
[----:B------:R-:W-:Y:S01]  /*29930*/  IMAD.MOV.U32 R106, RZ, RZ, R14 ;  /* 0x000000ffff6a7224 */ /* 0x000fe200078e000e */
[----:B------:R-:W-:Y:S01]  /*29940*/  MOV R133, 0x181f ;  /* 0x0000181f00857802 */ /* 0x000fe20000000f00 */
[----:B------:R-:W-:Y:S01]  /*29950*/  IMAD.MOV.U32 R3, RZ, RZ, 0x3 ;  /* 0x00000003ff037424 */ /* 0x000fe200078e00ff */
[----:B------:R-:W-:-:S02]  /*29960*/  MOV R132, 0xffffffff ;  /* 0xffffffff00847802 */ /* 0x000fc40000000f00 */
[----:B------:R-:W-:Y:S02]  /*29970*/  MOV R2, 0x29990 ;  /* 0x0002999000027802 */ /* 0x000fe40000000f00 */
[----:B---34-:R-:W-:Y:S05]  /*29980*/  CALL.REL.NOINC `($__internal_3_$__cuda_sm70_shflsync_idx_p) ;  /* 0x0000189000007944 */ /* 0x018fea0003c00000 */
[----:B------:R-:W-:Y:S01]  /*29990*/  IMAD.MOV.U32 R0, RZ, RZ, R105 ;  /* 0x000000ffff007224 */ /* 0x000fe200078e0069 */
[----:B------:R-:W-:Y:S01]  /*299a0*/  MOV R106, R16 ;  /* 0x00000010006a7202 */ /* 0x000fe20000000f00 */
[----:B------:R-:W-:Y:S01]  /*299b0*/  IMAD.MOV.U32 R3, RZ, RZ, 0x3 ;  /* 0x00000003ff037424 */ /* 0x000fe200078e00ff */
[----:B------:R-:W-:Y:S01]  /*299c0*/  MOV R133, 0x181f ;  /* 0x0000181f00857802 */ /* 0x000fe20000000f00 */
[----:B------:R-:W-:Y:S01]  /*299d0*/  IMAD.MOV.U32 R132, RZ, RZ, -0x1 ;  /* 0xffffffffff847424 */ /* 0x000fe200078e00ff */
[----:B------:R-:W-:Y:S02]  /*299e0*/  MOV R2, 0x29a00 ;  /* 0x00029a0000027802 */ /* 0x000fe40000000f00 */
        /* <DEDUP_REMOVED lines=18> */
.L_x_1345:
        /* <DEDUP_REMOVED lines=8> */
.L_x_1346:
        /* <DEDUP_REMOVED lines=23> */
.L_x_1349:
[----:B------:R-:W-:Y:S01]  /*29d00*/  IMAD.MOV.U32 R106, RZ, RZ, R14 ;  /* 0x000000ffff6a7224 */ /* 0x000fe200078e000e */
[----:B------:R-:W-:Y:S01]  /*29d10*/  MOV R133, 0x181f ;  /* 0x0000181f00857802 */ /* 0x000fe20000000f00 */
[----:B------:R-:W-:Y:S01]  /*29d20*/  IMAD.MOV.U32 R3, RZ, RZ, 0x5 ;  /* 0x00000005ff037424 */ /* 0x000fe200078e00ff */
[----:B------:R-:W-:-:S02]  /*29d30*/  MOV R132, 0xffffffff ;  /* 0xffffffff00847802 */ /* 0x000fc40000000f00 */
[----:B------:R-:W-:Y:S02]  /*29d40*/  MOV R2, 0x29d60 ;  /* 0x00029d6000027802 */ /* 0x000fe40000000f00 */
[----:B---34-:R-:W-:Y:S05]  /*29d50*/  CALL.REL.NOINC `($__internal_3_$__cuda_sm70_shflsync_idx_p) ;  /* 0x000014c000007944 */ /* 0x018fea0003c00000 */
[----:B------:R-:W-:Y:S01]  /*29d60*/  MOV R0, R105 ;  /* 0x0000006900007202 */ /* 0x000fe20000000f00 */
[----:B------:R-:W-:Y:S05]  /*29d70*/  BRA `(.L_x_1437) ;  /* 0xffff675000007947 */ /* 0x000fea000383ffff */
.L_x_1350:
[----:B------:R-:W-:Y:S01]  /*29d80*/  IMAD.MOV.U32 R106, RZ, RZ, R16 ;  /* 0x000000ffff6a7224 */ /* 0x000fe200078e0010 */
[----:B------:R-:W-:Y:S01]  /*29d90*/  MOV R133, 0x181f ;  /* 0x0000181f00857802 */ /* 0x000fe20000000f00 */
[----:B------:R-:W-:Y:S01]  /*29da0*/  IMAD.MOV.U32 R3, RZ, RZ, 0x5 ;  /* 0x00000005ff037424 */ /* 0x000fe200078e00ff */
[----:B------:R-:W-:Y:S02]  /*29db0*/  MOV R132, 0xffffffff ;  /* 0xffffffff00847802 */ /* 0x000fe40000000f00 */
[----:B------:R-:W-:Y:S02]  /*29dc0*/  MOV R2, 0x29de0 ;  /* 0x00029de000027802 */ /* 0x000fe40000000f00 */
[----:B-1234-:R-:W-:Y:S05]  /*29dd0*/  CALL.REL.NOINC `($__internal_3_$__cuda_sm70_shflsync_idx_p) ;  /* 0x0000144000007944 */ /* 0x01efea0003c00000 */
        /* <DEDUP_REMOVED lines=17> */
.L_x_1353:
        /* <DEDUP_REMOVED lines=8> */
.L_x_1354:
        /* <DEDUP_REMOVED lines=9> */
[----:B------:R-:W-:Y:S01]  /*2a000*/  MOV R132, 0xffffffff ;  /* 0xffffffff00847802 */ /* 0x000fe20000000f00 */
[----:B------:R-:W-:Y:S01]  /*2a010*/  IMAD.MOV.U32 R8, RZ, RZ, R105 ;  /* 0x000000ffff087224 */ /* 0x000fe200078e0069 */
        /* <DEDUP_REMOVED lines=11> */
.L_x_1357:
[----:B------:R-:W-:Y:S01]  /*2a0d0*/  IMAD.MOV.U32 R106, RZ, RZ, R14 ;  /* 0x000000ffff6a7224 */ /* 0x000fe200078e000e */
[----:B------:R-:W-:Y:S01]  /*2a0e0*/  MOV R133, 0x181f ;  /* 0x0000181f00857802 */ /* 0x000fe20000000f00 */
[----:B------:R-:W-:Y:S01]  /*2a0f0*/  IMAD.MOV.U32 R3, RZ, RZ, 0x7 ;  /* 0x00000007ff037424 */ /* 0x000fe200078e00ff */
[----:B------:R-:W-:-:S02]  /*2a100*/  MOV R132, 0xffffffff ;  /* 0xffffffff00847802 */ /* 0x000fc40000000f00 */
[----:B------:R-:W-:Y:S02]  /*2a110*/  MOV R2, 0x2a130 ;  /* 0x0002a13000027802 */ /* 0x000fe40000000f00 */
[----:B---3--:R-:W-:Y:S05]  /*2a120*/  CALL.REL.NOINC `($__internal_3_$__cuda_sm70_shflsync_idx_p) ;  /* 0x000010f000007944 */ /* 0x008fea0003c00000 */
[----:B------:R-:W-:Y:S01]  /*2a130*/  MOV R9, R105 ;  /* 0x0000006900097202 */ /* 0x000fe20000000f00 */
[----:B------:R-:W-:Y:S05]  /*2a140*/  BRA `(.L_x_1441) ;  /* 0xffff69b000007947 */ /* 0x000fea000383ffff */
.L_x_1358:
[----:B------:R-:W-:Y:S01]  /*2a150*/  IMAD.MOV.U32 R106, RZ, RZ, R16 ;  /* 0x000000ffff6a7224 */ /* 0x000fe200078e0010 */
[----:B------:R-:W-:Y:S01]  /*2a160*/  MOV R133, 0x181f ;  /* 0x0000181f00857802 */ /* 0x000fe20000000f00 */
[----:B------:R-:W-:Y:S01]  /*2a170*/  IMAD.MOV.U32 R3, RZ, RZ, 0x7 ;  /* 0x00000007ff037424 */ /* 0x000fe200078e00ff */
[----:B------:R-:W-:Y:S02]  /*2a180*/  MOV R132, 0xffffffff ;  /* 0xffffffff00847802 */ /* 0x000fe40000000f00 */
[----:B------:R-:W-:Y:S02]  /*2a190*/  MOV R2, 0x2a1b0 ;  /* 0x0002a1b000027802 */ /* 0x000fe40000000f00 */
[----:B-123--:R-:W-:Y:S05]  /*2a1a0*/  CALL.REL.NOINC `($__internal_3_$__cuda_sm70_shflsync_idx_p) ;  /* 0x0000107000007944 */ /* 0x00efea0003c00000 */
[----:B------:R-:W-:Y:S01]  /*2a1b0*/  IMAD.MOV.U32 R106, RZ, RZ, R20 ;  /* 0x000000ffff6a7224 */ /* 0x000fe200078e0014 */
[----:B------:R-:W-:Y:S01]  /*2a1c0*/  MOV R3, 0x7 ;  /* 0x0000000700037802 */ /* 0x000fe20000000f00 */
[----:B------:R-:W-:Y:S01]  /*2a1d0*/  IMAD.MOV.U32 R133, RZ, RZ, 0x181f ;  /* 0x0000181fff857424 */ /* 0x000fe200078e00ff */
[----:B------:R-:W-:Y:S01]  /*2a1e0*/  MOV R132, 0xffffffff ;  /* 0xffffffff00847802 */ /* 0x000fe20000000f00 */
[----:B------:R-:W-:Y:S01]  /*2a1f0*/  IMAD.MOV.U32 R8, RZ, RZ, R105 ;  /* 0x000000ffff087224 */ /* 0x000fe200078e0069 */
[----:B------:R-:W-:-:S02]  /*2a200*/  MOV R2, 0x2a220 ;  /* 0x0002a22000027802 */ /* 0x000fc40000000f00 */
        /* <DEDUP_REMOVED lines=10> */
.L_x_1393:
        /* <DEDUP_REMOVED lines=8> */
.L_x_1394:
        /* <DEDUP_REMOVED lines=23> */
.L_x_1395:
[----:B------:R-:W-:Y:S01]  /*2a4a0*/  IMAD.MOV.U32 R106, RZ, RZ, R11 ;  /* 0x000000ffff6a7224 */ /* 0x000fe200078e000b */
[----:B------:R-:W-:Y:S01]  /*2a4b0*/  MOV R133, 0x181f ;  /* 0x0000181f00857802 */ /* 0x000fe20000000f00 */
[----:B------:R-:W-:Y:S01]  /*2a4c0*/  IMAD.MOV.U32 R3, RZ, RZ, 0x1 ;  /* 0x00000001ff037424 */ /* 0x000fe200078e00ff */
[----:B------:R-:W-:Y:S02]  /*2a4d0*/  MOV R132, 0xffffffff ;  /* 0xffffffff00847802 */ /* 0x000fe40000000f00 */
[----:B------:R-:W-:-:S02]  /*2a4e0*/  MOV R2, 0x2a500 ;  /* 0x0002a50000027802 */ /* 0x000fc40000000f00 */
[----:B---3--:R-:W-:Y:S05]  /*2a4f0*/  CALL.REL.NOINC `($__internal_3_$__cuda_sm70_shflsync_idx_p) ;  /* 0x00000d2000007944 */ /* 0x008fea0003c00000 */
        /* <DEDUP_REMOVED lines=24> */
.L_x_1398:
[----:B------:R-:W-:Y:S01]  /*2a680*/  IMAD.MOV.U32 R106, RZ, RZ, R11 ;  /* 0x000000ffff6a7224 */ /* 0x000fe200078e000b */
[----:B------:R-:W-:Y:S01]  /*2a690*/  MOV R133, 0x181f ;  /* 0x0000181f00857802 */ /* 0x000fe20000000f00 */
[----:B------:R-:W-:Y:S01]  /*2a6a0*/  IMAD.MOV.U32 R3, RZ, RZ, 0x2 ;  /* 0x00000002ff037424 */ /* 0x000fe200078e00ff */
[----:B------:R-:W-:Y:S02]  /*2a6b0*/  MOV R132, 0xffffffff ;  /* 0xffffffff00847802 */ /* 0x000fe40000000f00 */
[----:B------:R-:W-:-:S02]  /*2a6c0*/  MOV R2, 0x2a6e0 ;  /* 0x0002a6e000027802 */ /* 0x000fc40000000f00 */
[----:B--2-4-:R-:W-:Y:S05]  /*2a6d0*/  CALL.REL.NOINC `($__internal_3_$__cuda_sm70_shflsync_idx_p) ;  /* 0x00000b4000007944 */ /* 0x014fea0003c00000 */
[----:B------:R-:W-:Y:S01]  /*2a6e0*/  MOV R0, R105 ;  /* 0x0000006900007202 */ /* 0x000fe20000000f00 */
[----:B------:R-:W-:Y:S05]  /*2a6f0*/  BRA `(.L_x_1446) ;  /* 0xffffa34000007947 */ /* 0x000fea000383ffff */
.L_x_1399:
[----:B------:R-:W-:Y:S01]  /*2a700*/  IMAD.MOV.U32 R106, RZ, RZ, R14 ;  /* 0x000000ffff6a7224 */ /* 0x000fe200078e000e */
[----:B------:R-:W-:Y:S01]  /*2a710*/  MOV R133, 0x181f ;  /* 0x0000181f00857802 */ /* 0x000fe20000000f00 */
[----:B------:R-:W-:Y:S01]  /*2a720*/  IMAD.MOV.U32 R3, RZ, RZ, 0x2 ;  /* 0x00000002ff037424 */ /* 0x000fe200078e00ff */
[----:B------:R-:W-:-:S02]  /*2a730*/  MOV R132, 0xffffffff ;  /* 0xffffffff00847802 */ /* 0x000fc40000000f00 */
[----:B------:R-:W-:Y:S02]  /*2a740*/  MOV R2, 0x2a760 ;  /* 0x0002a76000027802 */ /* 0x000fe40000000f00 */
[----:B-1234-:R-:W-:Y:S05]  /*2a750*/  CALL.REL.NOINC `($__internal_3_$__cuda_sm70_shflsync_idx_p) ;  /* 0x00000ac000007944 */ /* 0x01efea0003c00000 */
        /* <DEDUP_REMOVED lines=17> */
.L_x_1400:
[----:B------:R-:W-:Y:S01]  /*2a870*/  IMAD.MOV.U32 R106, RZ, RZ, R11 ;  /* 0x000000ffff6a7224 */ /* 0x000fe200078e000b */
[----:B------:R-:W-:Y:S01]  /*2a880*/  MOV R133, 0x181f ;  /* 0x0000181f00857802 */ /* 0x000fe20000000f00 */
[----:B------:R-:W-:Y:S01]  /*2a890*/  IMAD.MOV.U32 R3, RZ, RZ, 0x3 ;  /* 0x00000003ff037424 */ /* 0x000fe200078e00ff */
[----:B------:R-:W-:-:S02]  /*2a8a0*/  MOV R132, 0xffffffff ;  /* 0xffffffff00847802 */ /* 0x000fc40000000f00 */
[----:B------:R-:W-:Y:S02]  /*2a8b0*/  MOV R2, 0x2a8d0 ;  /* 0x0002a8d000027802 */ /* 0x000fe40000000f00 */
[----:B----4-:R-:W-:Y:S05]  /*2a8c0*/  CALL.REL.NOINC `($__internal_3_$__cuda_sm70_shflsync_idx_p) ;  /* 0x0000095000007944 */ /* 0x010fea0003c00000 */
        /* <DEDUP_REMOVED lines=24> */
.L_x_1403:
[----:B------:R-:W-:Y:S01]  /*2aa50*/  IMAD.MOV.U32 R106, RZ, RZ, R11 ;  /* 0x000000ffff6a7224 */ /* 0x000fe200078e000b */
[----:B------:R-:W-:Y:S01]  /*2aa60*/  MOV R133, 0x181f ;  /* 0x0000181f00857802 */ /* 0x000fe20000000f00 */
[----:B------:R-:W-:Y:S01]  /*2aa70*/  IMAD.MOV.U32 R3, RZ, RZ, 0x4 ;  /* 0x00000004ff037424 */ /* 0x000fe200078e00ff */
[----:B------:R-:W-:Y:S02]  /*2aa80*/  MOV R132, 0xffffffff ;  /* 0xffffffff00847802 */ /* 0x000fe40000000f00 */
[----:B------:R-:W-:-:S02]  /*2aa90*/  MOV R2, 0x2aab0 ;  /* 0x0002aab000027802 */ /* 0x000fc40000000f00 */
[----:B--23--:R-:W-:Y:S05]  /*2aaa0*/  CALL.REL.NOINC `($__internal_3_$__cuda_sm70_shflsync_idx_p) ;  /* 0x0000077000007944 */ /* 0x00cfea0003c00000 */
[----:B------:R-:W-:Y:S01]  /*2aab0*/  MOV R0, R105 ;  /* 0x0000006900007202 */ /* 0x000fe20000000f00 */
[----:B------:R-:W-:Y:S05]  /*2aac0*/  BRA `(.L_x_1449) ;  /* 0xffffa40000007947 */ /* 0x000fea000383ffff */
.L_x_1404:
        /* <DEDUP_REMOVED lines=23> */
.L_x_1405:
[----:B------:R-:W-:Y:S01]  /*2ac40*/  IMAD.MOV.U32 R106, RZ, RZ, R11 ;  /* 0x000000ffff6a7224 */ /* 0x000fe200078e000b */
[----:B------:R-:W-:Y:S01]  /*2ac50*/  MOV R133, 0x181f ;  /* 0x0000181f00857802 */ /* 0x000fe20000000f00 */
[----:B------:R-:W-:Y:S01]  /*2ac60*/  IMAD.MOV.U32 R3, RZ, RZ, 0x5 ;  /* 0x00000005ff037424 */ /* 0x000fe200078e00ff */
[----:B------:R-:W-:-:S02]  /*2ac70*/  MOV R132, 0xffffffff ;  /* 0xffffffff00847802 */ /* 0x000fc40000000f00 */
[----:B------:R-:W-:Y:S02]  /*2ac80*/  MOV R2, 0x2aca0 ;  /* 0x0002aca000027802 */ /* 0x000fe40000000f00 */
[----:B---3--:R-:W-:Y:S05]  /*2ac90*/  CALL.REL.NOINC `($__internal_3_$__cuda_sm70_shflsync_idx_p) ;  /* 0x0000058000007944 */ /* 0x008fea0003c00000 */
        /* <DEDUP_REMOVED lines=24> */
.L_x_1408:
        /* <DEDUP_REMOVED lines=8> */
.L_x_1409:
        /* <DEDUP_REMOVED lines=23> */
.L_x_1412:
        /* <DEDUP_REMOVED lines=29> */
        .weak           $__internal_2_$__cuda_sm70_shflsync_bfly_p
        .type           $__internal_2_$__cuda_sm70_shflsync_bfly_p,@function
        .size           $__internal_2_$__cuda_sm70_shflsync_bfly_p,($__internal_3_$__cuda_sm70_shflsync_idx_p - $__internal_2_$__cuda_sm70_shflsync_bfly_p)
$__internal_2_$__cuda_sm70_shflsync_bfly_p:
[----:B------:R-:W-:Y:S04]  /*2b1e0*/  WARPSYNC R8 ;  /* 0x0000000800007348 */ /* 0x000fe80003800000 */
[----:B------:R1:W2:Y:S02]  /*2b1f0*/  SHFL.BFLY PT, R7, R0, R3, R10 ;  /* 0x0c00000300077389 */ /* 0x0002a400000e000a */
[----:B-1----:R-:W-:-:S04]  /*2b200*/  MOV R3, 0x0 ;  /* 0x0000000000037802 */ /* 0x002fc80000000f00 */
[----:B--2---:R-:W-:Y:S05]  /*2b210*/  RET.REL.NODEC R2 `(_ZN7cutlass13device_kernelIN5flash19enable_sm80_to_sm89INS1_16FlashAttnFwdSm80INS1_25CollectiveMainloopFwdSm80ILi4ELi1ELb0EN4cute5tupleIJNS5_1CILi128EEENS7_ILi48EEES8_EEELi128ENS_10bfloat16_tEfNS_4arch4Sm80ELb0ELb1ELb1ELb1ELb0ELb1ELb1ELb0EEENS1_21CollectiveEpilogueFwdINS6_IJS8_S8_S9_EEENS6_IJNS7_ILi1EEESH_SH_EEESB_SD_Li128ELb1ELb1ELb0ELb0EEENS1_19SingleTileSchedulerILb1ELb0ELb1ELi128EEEEEEEEEvNT_6ParamsE) ;  /* 0xfffd4de002007950 */ /* 0x004fea0003c3ffff */
        .weak           $__internal_3_$__cuda_sm70_shflsync_idx_p
        .type           $__internal_3_$__cuda_sm70_shflsync_idx_p,@function
        .size           $__internal_3_$__cuda_sm70_shflsync_idx_p,(.L_x_3774 - $__internal_3_$__cuda_sm70_shflsync_idx_p)
$__internal_3_$__cuda_sm70_shflsync_idx_p:
[----:B------:R-:W-:Y:S04]  /*2b220*/  WARPSYNC R132 ;  /* 0x0000008400007348 */ /* 0x000fe80003800000 */
[----:B------:R1:W2:Y:S02]  /*2b230*/  SHFL.IDX PT, R105, R106, R3, R133 ;  /* 0x000000036a697389 */ /* 0x0002a400000e0085 */
[----:B-1----:R-:W-:-:S04]  /*2b240*/  MOV R3, 0x0 ;  /* 0x0000000000037802 */ /* 0x002fc80000000f00 */
[----:B--2---:R-:W-:Y:S05]  /*2b250*/  RET.REL.NODEC R2 `(_ZN7cutlass13device_kernelIN5flash19enable_sm80_to_sm89INS1_16FlashAttnFwdSm80INS1_25CollectiveMainloopFwdSm80ILi4ELi1ELb0EN4cute5tupleIJNS5_1CILi128EEENS7_ILi48EEES8_EEELi128ENS_10bfloat16_tEfNS_4arch4Sm80ELb0ELb1ELb1ELb1ELb0ELb1ELb1ELb0EEENS1_21CollectiveEpilogueFwdINS6_IJS8_S8_S9_EEENS6_IJNS7_ILi1EEESH_SH_EEESB_SD_Li128ELb1ELb1ELb0ELb0EEENS1_19SingleTileSchedulerILb1ELb0ELb1ELi128EEEEEEEEEvNT_6ParamsE) ;  /* 0xfffd4da002007950 */ /* 0x004fea0003c3ffff */
.L_x_1455:
        /* <DEDUP_REMOVED lines=10> */
.L_x_3774:


//--------------------- .text._ZN7cutlass13device_kernelIN5flash19enable_sm80_to_sm89INS1_16FlashAttnFwdSm80INS1_25CollectiveMainloopFwdSm80ILi4ELi1ELb0EN4cute5tupleIJNS5_1CILi128EEENS7_ILi64EEES8_EEELi128ENS_10bfloat16_tEfNS_4arch4Sm80ELb1ELb0ELb1ELb0ELb0ELb0ELb1ELb0EEENS1_21CollectiveEpilogueFwdINS6_IJS8_S8_S9_EEENS6_IJNS7_ILi1EEESH_SH_EEESB_SD_Li128ELb0ELb1ELb0ELb0EEENS1_30DynamicPersistentTileSchedulerILi128ELi128ELb0ELb1ELb0EEEEEEEEEvNT_6ParamsE --------------------------
	.section	.text._ZN7cutlass13device_kernelIN5flash19enable_sm80_to_sm89INS1_16FlashAttnFwdSm80INS1_25CollectiveMainloopFwdSm80ILi4ELi1ELb0EN4cute5tupleIJNS5_1CILi128EEENS7_ILi64EEES8_EEELi128ENS_10bfloat16_tEfNS_4arch4Sm80ELb1ELb0ELb1ELb0ELb0ELb0ELb1ELb0EEENS1_21CollectiveEpilogueFwdINS6_IJS8_S8_S9_EEENS6_IJNS7_ILi1EEESH_SH_EEESB_SD_Li128ELb0ELb1ELb0ELb0EEENS1_30DynamicPersistentTileSchedulerILi128ELi128ELb0ELb1ELb0EEEEEEEEEvNT_6ParamsE,"ax",@progbits
	.sectioninfo	@"SHI_REGISTERS=255"
	.align	128
.text._ZN7cutlass13device_kernelIN5flash19enable_sm80_to_sm89INS1_16FlashAttnFwdSm80INS1_25CollectiveMainloopFwdSm80ILi4ELi1ELb0EN4cute5tupleIJNS5_1CILi128EEENS7_ILi64EEES8_EEELi128ENS_10bfloat16_tEfNS_4arch4Sm80ELb1ELb0ELb1ELb0ELb0ELb0ELb1ELb0EEENS1_21CollectiveEpilogueFwdINS6_IJS8_S8_S9_EEENS6_IJNS7_ILi1EEESH_SH_EEESB_SD_Li128ELb0ELb1ELb0ELb0EEENS1_30DynamicPersistentTileSchedulerILi128ELi128ELb0ELb1ELb0EEEEEEEEEvNT_6ParamsE:
        .type           _ZN7cutlass13device_kernelIN5flash19enable_sm80_to_sm89INS1_16FlashAttnFwdSm80INS1_25CollectiveMainloopFwdSm80ILi4ELi1ELb0EN4cute5tupleIJNS5_1CILi128EEENS7_ILi64EEES8_EEELi128ENS_10bfloat16_tEfNS_4arch4Sm80ELb1ELb0ELb1ELb0ELb0ELb0ELb1ELb0EEENS1_21CollectiveEpilogueFwdINS6_IJS8_S8_S9_EEENS6_IJNS7_ILi1EEESH_SH_EEESB_SD_Li128ELb0ELb1ELb0ELb0EEENS1_30DynamicPersistentTileSchedulerILi128ELi128ELb0ELb1ELb0EEEEEEEEEvNT_6ParamsE,@function
        .size           _ZN7cutlass13device_kernelIN5flash19enable_sm80_to_sm89INS1_16FlashAttnFwdSm80INS1_25CollectiveMainloopFwdSm80ILi4ELi1ELb0EN4cute5tupleIJNS5_1CILi128EEENS7_ILi64EEES8_EEELi128ENS_10bfloat16_tEfNS_4arch4Sm80ELb1ELb0ELb1ELb0ELb0ELb0ELb1ELb0EEENS1_21CollectiveEpilogueFwdINS6_IJS8_S8_S9_EEENS6_IJNS7_ILi1EEESH_SH_EEESB_SD_Li128ELb0ELb1ELb0ELb0EEENS1_30DynamicPersistentTileSchedulerILi128ELi128ELb0ELb1ELb0EEEEEEEEEvNT_6ParamsE,(.L_x_3778 - _ZN7cutlass13device_kernelIN5flash19enable_sm80_to_sm89INS1_16FlashAttnFwdSm80INS1_25CollectiveMainloopFwdSm80ILi4ELi1ELb0EN4cute5tupleIJNS5_1CILi128EEENS7_ILi64EEES8_EEELi128ENS_10bfloat16_tEfNS_4arch4Sm80ELb1ELb0ELb1ELb0ELb0ELb0ELb1ELb0EEENS1_21CollectiveEpilogueFwdINS6_IJS8_S8_S9_EEENS6_IJNS7_ILi1EEESH_SH_EEESB_SD_Li128ELb0ELb1ELb0ELb0EEENS1_30DynamicPersistentTileSchedulerILi128ELi128ELb0ELb1ELb0EEEEEEEEEvNT_6ParamsE)
        .other          _ZN7cutlass13device_kernelIN5flash19enable_sm80_to_sm89INS1_16FlashAttnFwdSm80INS1_25CollectiveMainloopFwdSm80ILi4ELi1ELb0EN4cute5tupleIJNS5_1CILi128EEENS7_ILi64EEES8_EEELi128ENS_10bfloat16_tEfNS_4arch4Sm80ELb1ELb0ELb1ELb0ELb0ELb0ELb1ELb0EEENS1_21CollectiveEpilogueFwdINS6_IJS8_S8_S9_EEENS6_IJNS7_ILi1EEESH_SH_EEESB_SD_Li128ELb0ELb1ELb0ELb0EEENS1_30DynamicPersistentTileSchedulerILi128ELi128ELb0ELb1ELb0EEEEEEEEEvNT_6ParamsE,@"STO_CUDA_ENTRY STV_DEFAULT"
_ZN7cutlass13device_kernelIN5flash19enable_sm80_to_sm89INS1_16FlashAttnFwdSm80INS1_25CollectiveMainloopFwdSm80ILi4ELi1ELb0EN4cute5tupleIJNS5_1CILi128EEENS7_ILi64EEES8_EEELi128ENS_10bfloat16_tEfNS_4arch4Sm80ELb1ELb0ELb1ELb0ELb0ELb0ELb1ELb0EEENS1_21CollectiveEpilogueFwdINS6_IJS8_S8_S9_EEENS6_IJNS7_ILi1EEESH_SH_EEESB_SD_Li128ELb0ELb1ELb0ELb0EEENS1_30DynamicPersistentTileSchedulerILi128ELi128ELb0ELb1ELb0EEEEEEEEEvNT_6ParamsE:
        /* <DEDUP_REMOVED lines=12> */
[----:B------:R-:W-:Y:S01]  /*00c0*/  IMAD.MOV.U32 R232, RZ, RZ, 0x40 ;  /* 0x00000040ffe87424 */ /* 0x000fe200078e00ff */
[----:B------:R-:W-:Y:S02]  /*00d0*/  ULDC.64 UR6, c[0x0][0x118] ;  /* 0x0000460000067ab9 */ /* 0x000fe40000000a00 */
[CC--:B------:R-:W-:Y:S02]  /*00e0*/  LEA.HI R2, R14.reuse, R16.reuse, RZ, 0x4 ;  /* 0x000000100e027211 */ /* 0x0c0fe400078f20ff */
[CC--:B------:R-:W-:Y:S02]  /*00f0*/  LEA.HI R10, R14.reuse, R16.reuse, RZ, 0x3 ;  /* 0x000000100e0a7211 */ /* 0x0c0fe400078f18ff */
[----:B------:R-:W-:Y:S02]  /*0100*/  SHF.R.S32.HI R3, RZ, 0x4, R2 ;  /* 0x00000004ff037819 */ /* 0x000fe40000011402 */
[----:B------:R-:W-:-:S02]  /*0110*/  LEA.HI R12, R14, R16, RZ, 0x2 ;  /* 0x000000100e0c7211 */ /* 0x000fc400078f10ff */
[----:B------:R-:W-:Y:S02]  /*0120*/  LEA.HI R0, R2, R3, RZ, 0x1 ;  /* 0x0000000302007211 */ /* 0x000fe400078f08ff */
[----:B------:R-:W-:Y:S02]  /*0130*/  LOP3.LUT R5, R10, 0xfffffff8, RZ, 0xc0, !PT ;  /* 0xfffffff80a057812 */ /* 0x000fe400078ec0ff */
[----:B------:R-:W-:Y:S02]  /*0140*/  LOP3.LUT R0, R0, 0xfffffffe, RZ, 0xc0, !PT ;  /* 0xfffffffe00007812 */ /* 0x000fe400078ec0ff */
[----:B------:R-:W-:Y:S01]  /*0150*/  SHF.R.S32.HI R20, RZ, 0x3, R10 ;  /* 0x00000003ff147819 */ /* 0x000fe2000001140a */
[----:B------:R-:W-:Y:S01]  /*0160*/  IMAD.IADD R8, R16, 0x1, -R5 ;  /* 0x0000000110087824 */ /* 0x000fe200078e0a05 */
[----:B------:R-:W-:Y:S01]  /*0170*/  SHF.R.S32.HI R7, RZ, 0x2, R12 ;  /* 0x00000002ff077819 */ /* 0x000fe2000001140c */
[----:B------:R-:W-:Y:S01]  /*0180*/  IMAD.IADD R13, R3, 0x1, -R0 ;  /* 0x00000001030d7824 */ /* 0x000fe200078e0a00 */
[----:B------:R-:W-:Y:S01]  /*0190*/  LOP3.LUT R0, R2, 0xfffffff0, RZ, 0xc0, !PT ;  /* 0xfffffff002007812 */ /* 0x000fe200078ec0ff */
[----:B------:R-:W-:Y:S01]  /*01a0*/  IMAD.SHL.U32 R4, R20, 0x40, RZ ;  /* 0x0000004014047824 */ /* 0x000fe200078e00ff */
[----:B------:R-:W-:Y:S01]  /*01b0*/  SHF.R.S32.HI R3, RZ, 0x1f, R12 ;  /* 0x0000001fff037819 */ /* 0x000fe2000001140c */
[----:B------:R-:W-:-:S02]  /*01c0*/  IMAD.SHL.U32 R18, R8, 0x8, RZ ;  /* 0x0000000808127824 */ /* 0x000fc400078e00ff */
[----:B------:R-:W-:Y:S01]  /*01d0*/  IMAD.IADD R2, R16, 0x1, -R0 ;  /* 0x0000000110027824 */ /* 0x000fe200078e0a00 */
[----:B------:R-:W-:Y:S01]  /*01e0*/  LEA.HI R3, R3, R7, RZ, 0x3 ;  /* 0x0000000703037211 */ /* 0x000fe200078f18ff */
[----:B------:R-:W-:Y:S01]  /*01f0*/  IMAD.SHL.U32 R9, R8, 0x40, RZ ;  /* 0x0000004008097824 */ /* 0x000fe200078e00ff */
[----:B------:R-:W-:Y:S02]  /*0200*/  LOP3.LUT R0, R4, 0x1c0, RZ, 0xc0, !PT ;  /* 0x000001c004007812 */ /* 0x000fe400078ec0ff */
[----:B------:R-:W-:Y:S02]  /*0210*/  SHF.R.S32.HI R6, RZ, 0x1f, R2 ;  /* 0x0000001fff067819 */ /* 0x000fe40000011402 */
[----:B------:R-:W-:Y:S02]  /*0220*/  LOP3.LUT R3, R3, 0xfffffff8, RZ, 0xc0, !PT ;  /* 0xfffffff803037812 */ /* 0x000fe400078ec0ff */
[----:B------:R-:W-:Y:S02]  /*0230*/  LEA.HI R11, R6, R2, RZ, 0x3 ;  /* 0x00000002060b7211 */ /* 0x000fe400078f18ff */
[----:B------:R-:W-:Y:S01]  /*0240*/  LOP3.LUT R5, R0, 0x38, R18, 0xf8, !PT ;  /* 0x0000003800057812 */ /* 0x000fe200078ef812 */
[----:B------:R-:W-:Y:S01]  /*0250*/  IMAD.IADD R7, R7, 0x1, -R3 ;  /* 0x0000000107077824 */ /* 0x000fe200078e0a03 */
[----:B------:R-:W-:-:S02]  /*0260*/  SHF.R.U32.HI R4, RZ, 0x3, R0 ;  /* 0x00000003ff047819 */ /* 0x000fc40000011600 */
[----:B------:R-:W-:Y:S02]  /*0270*/  LOP3.LUT R0, R9, 0x1c0, RZ, 0xc0, !PT ;  /* 0x000001c009007812 */ /* 0x000fe400078ec0ff */
[----:B------:R-:W-:Y:S02]  /*0280*/  LOP3.LUT R3, R11, 0xfffffff8, RZ, 0xc0, !PT ;  /* 0xfffffff80b037812 */ /* 0x000fe400078ec0ff */
[----:B------:R-:W-:Y:S02]  /*0290*/  LEA.HI R6, R14, R16, RZ, 0x6 ;  /* 0x000000100e067211 */ /* 0x000fe400078f30ff */
[----:B------:R-:W-:Y:S01]  /*02a0*/  LOP3.LUT R5, R5, R4, RZ, 0x3c, !PT ;  /* 0x0000000405057212 */ /* 0x000fe200078e3cff */
[----:B------:R-:W-:Y:S01]  /*02b0*/  IMAD.IADD R9, R2, 0x1, -R3 ;  /* 0x0000000102097824 */ /* 0x000fe200078e0a03 */
[----:B------:R-:W-:Y:S01]  /*02c0*/  LOP3.LUT R4, R0, 0x8, R10, 0xf8, !PT ;  /* 0x0000000800047812 */ /* 0x000fe200078ef80a */
[----:B------:R-:W-:Y:S01]  /*02d0*/  IMAD.SHL.U32 R3, R6, 0x8, RZ ;  /* 0x0000000806037824 */ /* 0x000fe200078e00ff */
[----:B------:R-:W-:-:S02]  /*02e0*/  SHF.R.U32.HI R0, RZ, 0x3, R0 ;  /* 0x00000003ff007819 */ /* 0x000fc40000011600 */
[----:B------:R-:W-:Y:S02]  /*02f0*/  LEA.HI R10, R14, R16, RZ, 0x5 ;  /* 0x000000100e0a7211 */ /* 0x000fe400078f28ff */
[----:B------:R-:W-:Y:S02]  /*0300*/  LOP3.LUT R2, R12, 0xfffffffc, RZ, 0xc0, !PT ;  /* 0xfffffffc0c027812 */ /* 0x000fe400078ec0ff */
[----:B------:R-:W-:Y:S02]  /*0310*/  LOP3.LUT R14, R4, R0, RZ, 0x3c, !PT ;  /* 0x00000000040e7212 */ /* 0x000fe400078e3cff */
[----:B------:R-:W-:Y:S01]  /*0320*/  LOP3.LUT R0, R10, 0xffffffe0, RZ, 0xc0, !PT ;  /* 0xffffffe00a007812 */ /* 0x000fe200078ec0ff */
[C---:B------:R-:W-:Y:S01]  /*0330*/  IMAD.IADD R6, R16.reuse, 0x1, -R2 ;  /* 0x0000000110067824 */ /* 0x040fe200078e0a02 */
[----:B------:R-:W-:Y:S02]  /*0340*/  LOP3.LUT R248, R5, 0x7ffffe00, R3, 0xf8, !PT ;  /* 0x7ffffe0005f87812 */ /* 0x000fe400078ef803 */
[----:B------:R-:W-:Y:S01]  /*0350*/  LOP3.LUT R3, R7, 0x1, RZ, 0xc0, !PT ;  /* 0x0000000107037812 */ /* 0x000fe200078ec0ff */
[----:B------:R-:W-:Y:S01]  /*0360*/  IMAD.IADD R17, R16, 0x1, -R0 ;  /* 0x0000000110117824 */ /* 0x000fe200078e0a00 */
[--C-:B------:R-:W-:Y:S01]  /*0370*/  SHF.R.S32.HI R235, RZ, 0x5, R10.reuse ;  /* 0x00000005ffeb7819 */ /* 0x100fe2000001140a */
[----:B------:R-:W-:Y:S01]  /*0380*/  IMAD.SHL.U32 R248, R248, 0x2, RZ ;  /* 0x00000002f8f87824 */ /* 0x000fe200078e00ff */
[----:B------:R-:W-:-:S02]  /*0390*/  SHF.R.S32.HI R2, RZ, 0x1f, R10 ;  /* 0x0000001fff027819 */ /* 0x000fc4000001140a */
[----:B------:R-:W-:Y:S02]  /*03a0*/  LEA.HI R0, R6, R6, RZ, 0x1 ;  /* 0x0000000606007211 */ /* 0x000fe400078f08ff */
[----:B------:R-:W-:Y:S02]  /*03b0*/  ISETP.NE.U32.AND P0, PT, R3, 0x1, PT ;  /* 0x000000010300780c */ /* 0x000fe40003f05070 */
[----:B------:R-:W-:Y:S02]  /*03c0*/  LEA.HI R3, R2, R235, RZ, 0x2 ;  /* 0x000000eb02037211 */ /* 0x000fe400078f10ff */
[C---:B------:R-:W-:Y:S01]  /*03d0*/  LOP3.LUT R2, R0.reuse, 0x1ffffffe, RZ, 0xc0, !PT ;  /* 0x1ffffffe00027812 */ /* 0x040fe200078ec0ff */
[----:B------:R-:W-:Y:S01]  /*03e0*/  IMAD.SHL.U32 R0, R0, 0x20, RZ ;  /* 0x0000002000007824 */ /* 0x000fe200078e00ff */
[----:B------:R-:W-:Y:S02]  /*03f0*/  LOP3.LUT R3, R3, 0xffffffc, RZ, 0xc0, !PT ;  /* 0x0ffffffc03037812 */ /* 0x000fe400078ec0ff */
[----:B------:R-:W-:Y:S01]  /*0400*/  SHF.R.S32.HI R10, RZ, 0x1f, R17 ;  /* 0x0000001fff0a7819 */ /* 0x000fe20000011411 */
[----:B------:R-:W-:Y:S01]  /*0410*/  IMAD.IADD R2, R6, 0x1, -R2 ;  /* 0x0000000106027824 */ /* 0x000fe200078e0a02 */
[----:B------:R-:W-:Y:S01]  /*0420*/  LOP3.LUT R0, R0, 0xffffffc0, RZ, 0xc0, !PT ;  /* 0xffffffc000007812 */ /* 0x000fe200078ec0ff */
[----:B------:R-:W-:Y:S01]  /*0430*/  IMAD.IADD R5, R235, 0x1, -R3 ;  /* 0x00000001eb057824 */ /* 0x000fe200078e0a03 */
[----:B------:R-:W-:Y:S01]  /*0440*/  LEA.HI R10, R10, R17, RZ, 0x2 ;  /* 0x000000110a0a7211 */ /* 0x000fe200078f10ff */
[----:B------:R-:W-:Y:S01]  /*0450*/  IMAD.SHL.U32 R3, R9, 0x40, RZ ;  /* 0x0000004009037824 */ /* 0x000fe200078e00ff */
[----:B------:R-:W-:Y:S01]  /*0460*/  R2P PR, R7, 0x6 ;  /* 0x0000000607007804 */ /* 0x000fe20000000000 */
[----:B------:R-:W-:Y:S01]  /*0470*/  IMAD R12, R2, 0x8, R0 ;  /* 0x00000008020c7824 */ /* 0x000fe200078e0200 */
[----:B------:R-:W-:Y:S01]  /*0480*/  SHF.R.S32.HI R4, RZ, 0x2, R10 ;  /* 0x00000002ff047819 */ /* 0x000fe2000001140a */
[----:B------:R-:W-:Y:S01]  /*0490*/  IMAD.SHL.U32 R2, R13, 0x8, RZ ;  /* 0x000000080d027824 */ /* 0x000fe200078e00ff */
[----:B------:R-:W-:Y:S01]  /*04a0*/  LOP3.LUT R0, R3, 0x1c0, RZ, 0xc0, !PT ;  /* 0x000001c003007812 */ /* 0x000fe200078ec0ff */
[----:B------:R-:W-:Y:S01]  /*04b0*/  IMAD.SHL.U32 R3, R7, 0x40, RZ ;  /* 0x0000004007037824 */ /* 0x000fe200078e00ff */
[----:B------:R-:W-:Y:S01]  /*04c0*/  SHF.R.S32.HI R19, RZ, 0x1f, R18 ;  /* 0x0000001fff137819 */ /* 0x000fe20000011412 */
[----:B------:R-:W-:Y:S01]  /*04d0*/  IMAD R16, R5, 0x10, R4 ;  /* 0x0000001005107824 */ /* 0x000fe200078e0204 */
[----:B------:R-:W-:Y:S01]  /*04e0*/  LOP3.LUT R2, R0, 0x8, R2, 0xf8, !PT ;  /* 0x0000000800027812 */ /* 0x000fe200078ef802 */
[----:B------:R-:W-:Y:S01]  /*04f0*/  IMAD.SHL.U32 R235, R235, 0x400, RZ ;  /* 0x00000400ebeb7824 */ /* 0x000fe200078e00ff */
[----:B------:R-:W-:Y:S01]  /*0500*/  LOP3.LUT R3, R3, 0x1c0, RZ, 0xc0, !PT ;  /* 0x000001c003037812 */ /* 0x000fe200078ec0ff */
[----:B------:R-:W-:Y:S01]  /*0510*/  IMAD.SHL.U32 R5, R11, 0x40, RZ ;  /* 0x000000400b057824 */ /* 0x000fe200078e00ff */
[----:B------:R-:W-:Y:S01]  /*0520*/  SHF.R.U32.HI R0, RZ, 0x3, R0 ;  /* 0x00000003ff007819 */ /* 0x000fe20000011600 */
[----:B------:R-:W-:Y:S01]  /*0530*/  IMAD R4, R6, 0x2, R235 ;  /* 0x0000000206047824 */ /* 0x000fe200078e02eb */
[----:B------:R-:W-:Y:S01]  /*0540*/  LEA.HI R3, R3, R3, RZ, 0x1d ;  /* 0x0000000303037211 */ /* 0x000fe200078fe8ff */
[----:B------:R-:W-:Y:S01]  /*0550*/  STL [R1+0x8c], R16 ;  /* 0x00008c1001007387 */ /* 0x000fe20000100800 */
[----:B------:R-:W-:Y:S01]  /*0560*/  LOP3.LUT R229, R2, R0, RZ, 0x3c, !PT ;  /* 0x0000000002e57212 */ /* 0x000fe200078e3cff */
[----:B------:R-:W-:Y:S01]  /*0570*/  IMAD.MOV.U32 R6, RZ, RZ, 0x20 ;  /* 0x00000020ff067424 */ /* 0x000fe200078e00ff */
[----:B------:R-:W-:Y:S01]  /*0580*/  LOP3.LUT R2, R5, 0xfffffe00, RZ, 0xc0, !PT ;  /* 0xfffffe0005027812 */ /* 0x000fe200078ec0ff */
[----:B------:R-:W-:Y:S01]  /*0590*/  IMAD.IADD R5, R4, 0x1, R3 ;  /* 0x0000000104057824 */ /* 0x000fe200078e0203 */
[----:B------:R-:W-:Y:S01]  /*05a0*/  IADD3 R3, R18, 0x40, RZ ;  /* 0x0000004012037810 */ /* 0x000fe20007ffe0ff */
[----:B------:R-:W-:Y:S01]  /*05b0*/  IMAD R4, R8, 0x10, R20 ;  /* 0x0000001008047824 */ /* 0x000fe200078e0214 */
[CC--:B------:R-:W-:Y:S01]  /*05c0*/  IADD3 R235, R229.reuse, R2.reuse, R235 ;  /* 0x00000002e5eb7210 */ /* 0x0c0fe20007ffe0eb */
[----:B------:R-:W-:Y:S01]  /*05d0*/  STL [R1+0x60], R15 ;  /* 0x0000600f01007387 */ /* 0x000fe20000100800 */
[----:B------:R-:W-:Y:S01]  /*05e0*/  LOP3.LUT R229, R229, R2, RZ, 0xfc, !PT ;  /* 0x00000002e5e57212 */ /* 0x000fe200078efcff */
[----:B------:R-:W-:Y:S01]  /*05f0*/  IMAD R0, R13, 0x200, R14 ;  /* 0x000002000d007824 */ /* 0x000fe200078e020e */
[----:B------:R-:W-:Y:S01]  /*0600*/  LOP3.LUT R2, R10, 0x7ffffffc, RZ, 0xc0, !PT ;  /* 0x7ffffffc0a027812 */ /* 0x000fe200078ec0ff */
[----:B------:R1:W-:Y:S01]  /*0610*/  STL [R1+0x84], R4 ;  /* 0x0000840401007387 */ /* 0x0003e20000100800 */
[----:B------:R-:W-:-:S02]  /*0620*/  SHF.R.S32.HI R7, RZ, 0x1f, R3 ;  /* 0x0000001fff077819 */ /* 0x000fc40000011403 */
[----:B------:R-:W-:Y:S01]  /*0630*/  LEA R5, R5, 0x80, 0x1 ;  /* 0x0000008005057811 */ /* 0x000fe200078e08ff */
[----:B------:R2:W-:Y:S01]  /*0640*/  STL [R1+0x44], R3 ;  /* 0x0000440301007387 */ /* 0x0005e20000100800 */
[C---:B------:R-:W-:Y:S02]  /*0650*/  LOP3.LUT P4, RZ, R8.reuse, 0x2, RZ, 0xc0, !PT ;  /* 0x0000000208ff7812 */ /* 0x040fe4000788c0ff */
[----:B------:R-:W-:Y:S01]  /*0660*/  LOP3.LUT P3, RZ, R8, 0x4, RZ, 0xc0, !PT ;  /* 0x0000000408ff7812 */ /* 0x000fe2000786c0ff */
[----:B------:R-:W-:Y:S01]  /*0670*/  STL.64 [R1+0x10], R18 ;  /* 0x0000101201007387 */ /* 0x000fe20000100a00 */
[C---:B------:R-:W-:Y:S02]  /*0680*/  LOP3.LUT P6, RZ, R9.reuse, 0x2, RZ, 0xc0, !PT ;  /* 0x0000000209ff7812 */ /* 0x040fe400078cc0ff */
[----:B------:R-:W-:Y:S01]  /*0690*/  LOP3.LUT P5, RZ, R9, 0x4, RZ, 0xc0, !PT ;  /* 0x0000000409ff7812 */ /* 0x000fe200078ac0ff */
[----:B------:R3:W-:Y:S01]  /*06a0*/  STL [R1+0x4c], R7 ;  /* 0x00004c0701007387 */ /* 0x0007e20000100800 */
[----:B------:R-:W-:-:S02]  /*06b0*/  LEA R228, R0, 0x4100, 0x1 ;  /* 0x0000410000e47811 */ /* 0x000fc400078e08ff */
[----:B------:R-:W-:Y:S02]  /*06c0*/  SEL R231, R232, 0xffffffc0, !P3 ;  /* 0xffffffc0e8e77807 */ /* 0x000fe40005800000 */
[----:B------:R-:W-:Y:S02]  /*06d0*/  SEL R0, R6, 0xffffffe0, !P6 ;  /* 0xffffffe006007807 */ /* 0x000fe40007000000 */
[----:B------:R-:W-:Y:S01]  /*06e0*/  LEA R235, R235, 0x8100, 0x1 ;  /* 0x00008100ebeb7811 */ /* 0x000fe200078e08ff */
[C---:B------:R-:W-:Y:S01]  /*06f0*/  IMAD.IADD R234, R228.reuse, 0x1, R231 ;  /* 0x00000001e4ea7824 */ /* 0x040fe200078e02e7 */
[----:B------:R-:W-:Y:S02]  /*0700*/  LEA R229, R229, 0x100, 0x1 ;  /* 0x00000100e5e57811 */ /* 0x000fe400078e08ff */
[----:B------:R-:W-:Y:S01]  /*0710*/  IADD3 R239, R228, 0x20, RZ ;  /* 0x00000020e4ef7810 */ /* 0x000fe20007ffe0ff */
[----:B------:R-:W-:Y:S01]  /*0720*/  IMAD.IADD R237, R235, 0x1, R0 ;  /* 0x00000001ebed7824 */ /* 0x000fe200078e0200 */
[----:B-1----:R-:W-:Y:S01]  /*0730*/  SEL R4, R6, 0xffffffe0, !P1 ;  /* 0xffffffe006047807 */ /* 0x002fe20004800000 */
[----:B------:R-:W-:Y:S01]  /*0740*/  IMAD.IADD R230, R0, 0x1, R229 ;  /* 0x0000000100e67824 */ /* 0x000fe200078e02e5 */
[----:B------:R-:W-:Y:S01]  /*0750*/  @P4 IADD3 R239, R228, -0x20, RZ ;  /* 0xffffffe0e4ef4810 */ /* 0x000fe20007ffe0ff */
[----:B--2---:R-:W-:Y:S01]  /*0760*/  IMAD.IADD R3, R17, 0x1, -R2 ;  /* 0x0000000111037824 */ /* 0x004fe200078e0a02 */
[C---:B------:R-:W-:Y:S01]  /*0770*/  SEL R2, R232.reuse, 0xffffffc0, !P2 ;  /* 0xffffffc0e8027807 */ /* 0x040fe20005000000 */
[----:B------:R-:W-:Y:S01]  /*0780*/  IMAD.IADD R8, R5, 0x1, R4 ;  /* 0x0000000105087824 */ /* 0x000fe200078e0204 */
[----:B------:R-:W-:Y:S01]  /*0790*/  SEL R232, R232, 0xffffffc0, !P5 ;  /* 0xffffffc0e8e87807 */ /* 0x000fe20006800000 */
[----:B------:R-:W-:Y:S01]  /*07a0*/  IMAD.SHL.U32 R3, R3, 0x2, RZ ;  /* 0x0000000203037824 */ /* 0x000fe200078e00ff */
[----:B------:R-:W-:Y:S01]  /*07b0*/  IADD3 R247, R239, 0x800, RZ ;  /* 0x00000800eff77810 */ /* 0x000fe20007ffe0ff */
[----:B------:R-:W-:Y:S01]  /*07c0*/  IMAD.IADD R231, R231, 0x1, R239 ;  /* 0x00000001e7e77824 */ /* 0x000fe200078e02ef */
[C---:B------:R-:W-:Y:S01]  /*07d0*/  IADD3 R246, R239.reuse, 0x1000, RZ ;  /* 0x00001000eff67810 */ /* 0x040fe20007ffe0ff */
[----:B---3--:R-:W-:Y:S01]  /*07e0*/  IMAD.IADD R7, R16, 0x1, R12 ;  /* 0x0000000110077824 */ /* 0x008fe200078e020c */
[----:B------:R-:W-:Y:S01]  /*07f0*/  IADD3 R245, R239, 0x1800, RZ ;  /* 0x00001800eff57810 */ /* 0x000fe20007ffe0ff */
[--C-:B------:R-:W-:Y:S01]  /*0800*/  IMAD.IADD R236, R235, 0x1, R232.reuse ;  /* 0x00000001ebec7824 */ /* 0x100fe200078e02e8 */
[----:B------:R-:W-:Y:S01]  /*0810*/  IADD3 R244, R239, 0x2000, RZ ;  /* 0x00002000eff47810 */ /* 0x000fe20007ffe0ff */
[----:B------:R-:W-:Y:S01]  /*0820*/  IMAD.IADD R233, R232, 0x1, R229 ;  /* 0x00000001e8e97824 */ /* 0x000fe200078e02e5 */
[----:B------:R1:W-:Y:S01]  /*0830*/  STL [R1+0x5c], R7 ;  /* 0x00005c0701007387 */ /* 0x0003e20000100800 */
[----:B------:R-:W-:Y:S01]  /*0840*/  IMAD.IADD R238, R237, 0x1, R232 ;  /* 0x00000001edee7824 */ /* 0x000fe200078e02e8 */
[C---:B------:R-:W-:Y:S01]  /*0850*/  IADD3 R243, R239.reuse, 0x2800, RZ ;  /* 0x00002800eff37810 */ /* 0x040fe20007ffe0ff */
[----:B------:R-:W-:Y:S01]  /*0860*/  IMAD.IADD R240, R0, 0x1, R236 ;  /* 0x0000000100f07824 */ /* 0x000fe200078e02ec */
[----:B------:R2:W-:Y:S01]  /*0870*/  STL [R1+0x58], R3 ;  /* 0x0000580301007387 */ /* 0x0005e20000100800 */
[C---:B------:R-:W-:Y:S01]  /*0880*/  IADD3 R242, R239.reuse, 0x3000, RZ ;  /* 0x00003000eff27810 */ /* 0x040fe20007ffe0ff */
[----:B------:R-:W-:Y:S01]  /*0890*/  IMAD.IADD R232, R232, 0x1, R230 ;  /* 0x00000001e8e87824 */ /* 0x000fe200078e02e6 */
[----:B------:R-:W-:Y:S01]  /*08a0*/  IADD3 R241, R239, 0x3800, RZ ;  /* 0x00003800eff17810 */ /* 0x000fe20007ffe0ff */
[----:B------:R-:W-:Y:S01]  /*08b0*/  STL [R1+0x64], R5 ;  /* 0x0000640501007387 */ /* 0x000fe20000100800 */
[----:B-1----:R-:W-:-:S02]  /*08c0*/  IADD3 R7, R5, -0x10, RZ ;  /* 0xfffffff005077810 */ /* 0x002fc40007ffe0ff */
[C---:B------:R-:W-:Y:S01]  /*08d0*/  @P0 IADD3 R7, R5.reuse, 0x10, RZ ;  /* 0x0000001005070810 */ /* 0x040fe20007ffe0ff */
[----:B--2---:R-:W-:-:S05]  /*08e0*/  IMAD.IADD R3, R5, 0x1, R2 ;  /* 0x0000000105037824 */ /* 0x004fca00078e0202 */
[----:B------:R1:W-:Y:S04]  /*08f0*/  STL [R1+0x80], R3 ;  /* 0x0000800301007387 */ /* 0x0003e80000100800 */
[----:B------:R-:W-:Y:S01]  /*0900*/  STL [R1+0x70], R8 ;  /* 0x0000700801007387 */ /* 0x000fe20000100800 */
[----:B-1----:R-:W-:-:S05]  /*0910*/  IMAD.IADD R3, R8, 0x1, R2 ;  /* 0x0000000108037824 */ /* 0x002fca00078e0202 */
[----:B------:R1:W-:Y:S04]  /*0920*/  STL [R1+0x7c], R3 ;  /* 0x00007c0301007387 */ /* 0x0003e80000100800 */
[----:B------:R2:W-:Y:S01]  /*0930*/  STL [R1+0x68], R7 ;  /* 0x0000680701007387 */ /* 0x0005e20000100800 */
[--C-:B-1----:R-:W-:Y:S02]  /*0940*/  IMAD.IADD R3, R4, 0x1, R7.reuse ;  /* 0x0000000104037824 */ /* 0x102fe400078e0207 */
[----:B------:R-:W-:Y:S02]  /*0950*/  IMAD.IADD R4, R2, 0x1, R7 ;  /* 0x0000000102047824 */ /* 0x000fe400078e0207 */
[----:B------:R-:W-:Y:S01]  /*0960*/  IMAD.IADD R2, R3, 0x1, R2 ;  /* 0x0000000103027824 */ /* 0x000fe200078e0202 */
[----:B------:R2:W-:Y:S04]  /*0970*/  STL [R1+0x6c], R3 ;  /* 0x00006c0301007387 */ /* 0x0005e80000100800 */
[----:B------:R2:W-:Y:S04]  /*0980*/  STL [R1+0x78], R4 ;  /* 0x0000780401007387 */ /* 0x0005e80000100800 */
[----:B------:R2:W-:Y:S02]  /*0990*/  STL [R1+0x74], R2 ;  /* 0x0000740201007387 */ /* 0x0005e40000100800 */
.L_x_1545:
        /* <DEDUP_REMOVED lines=19> */
.L_x_1457:
[----:B------:R-:W-:-:S04]  /*0ad0*/  MOV R0, c[0x0][0x554] ;  /* 0x0001550000007a02 */ /* 0x000fc80000000f00 */
[----:B------:R-:W-:Y:S02]  /*0ae0*/  ISETP.NE.AND P0, PT, R0, 0x1, PT ;  /* 0x000000010000780c */ /* 0x000fe40003f05270 */
[----:B------:R-:W-:-:S11]  /*0af0*/  MOV R0, R2 ;  /* 0x0000000200007202 */ /* 0x000fd60000000f00 */
[----:B------:R-:W-:-:S05]  /*0b00*/  @P0 IMAD.HI.U32 R4, R2, c[0x0][0x558], RZ ;  /* 0x0001560002040a27 */ /* 0x000fca00078e00ff */
[----:B------:R-:W-:-:S05]  /*0b10*/  @P0 SHF.R.U32.HI R0, RZ, c[0x0][0x55c], R4 ;  /* 0x00015700ff000a19 */ /* 0x000fca0000011604 */
[----:B------:R-:W-:Y:S02]  /*0b20*/  IMAD R4, R0, c[0x0][0x554], RZ ;  /* 0x0001550000047a24 */ /* 0x000fe400078e02ff */
.L_x_1458:
[----:B------:R-:W-:Y:S05]  /*0b30*/  BSYNC B0 ;  /* 0x0000000000007941 */ /* 0x000fea0003800000 */
.L_x_1456:
[----:B------:R-:W-:Y:S01]  /*0b40*/  IMAD.MOV.U32 R5, RZ, RZ, c[0x0][0x2c4] ;  /* 0x0000b100ff057624 */ /* 0x000fe200078e00ff */
[----:B------:R-:W-:Y:S01]  /*0b50*/  LOP3.LUT R0, RZ, R0, RZ, 0x33, !PT ;  /* 0x00000000ff007212 */ /* 0x000fe200078e33ff */
[----:B------:R-:W-:Y:S01]  /*0b60*/  IMAD.MOV.U32 R6, RZ, RZ, c[0x0][0x548] ;  /* 0x00015200ff067624 */ /* 0x000fe200078e00ff */
[----:B------:R-:W-:Y:S01]  /*0b70*/  ULDC UR5, c[0x0][0x1d0] ;  /* 0x0000740000057ab9 */ /* 0x000fe20000000800 */
[----:B------:R-:W-:Y:S01]  /*0b80*/  IMAD.IADD R2, R2, 0x1, -R4 ;  /* 0x0000000102027824 */ /* 0x000fe200078e0a04 */
[----:B------:R-:W-:Y:S01]  /*0b90*/  ISETP.NE.AND P4, PT, R5, 0x1, PT ;  /* 0x000000010500780c */ /* 0x000fe20003f85270 */
[----:B------:R-:W-:Y:S01]  /*0ba0*/  IMAD.MOV.U32 R5, RZ, RZ, 0x40 ;  /* 0x00000040ff057424 */ /* 0x000fe200078e00ff */
[----:B------:R-:W-:Y:S01]  /*0bb0*/  IADD3 R0, R0, c[0x0][0x53c], RZ ;  /* 0x00014f0000007a10 */ /* 0x000fe20007ffe0ff */
[----:B------:R-:W-:Y:S01]  /*0bc0*/  IMAD R2, R3, c[0x0][0x554], R2 ;  /* 0x0001550003027a24 */ /* 0x000fe200078e0202 */
[----:B------:R-:W-:Y:S01]  /*0bd0*/  ISETP.NE.AND P0, PT, R6, 0x1, PT ;  /* 0x000000010600780c */ /* 0x000fe20003f05270 */
[----:B------:R-:W-:Y:S01]  /*0be0*/  UIADD3 UR5, UR5, 0x3f, URZ ;  /* 0x0000003f05057890 */ /* 0x000fe2000fffe03f */
[----:B------:R-:W-:Y:S01]  /*0bf0*/  SHF.L.U32 R62, R0, 0x7, RZ ;  /* 0x00000007003e7819 */ /* 0x000fe200000006ff */
[----:B------:R-:W-:Y:S01]  /*0c00*/  CS2R R126, SRZ ;  /* 0x00000000007e7805 */ /* 0x000fe2000001ff00 */
[----:B------:R-:W-:Y:S01]  /*0c10*/  MOV R63, R2 ;  /* 0x00000002003f7202 */ /* 0x000fe20000000f00 */
[----:B------:R-:W-:Y:S01]  /*0c20*/  USHF.R.S32.HI UR4, URZ, 0x1f, UR5 ;  /* 0x0000001f3f047899 */ /* 0x000fe20008011405 */
[----:B------:R-:W-:Y:S01]  /*0c30*/  IADD3 R0, R62, 0x7f, RZ ;  /* 0x0000007f3e007810 */ /* 0x000fe20007ffe0ff */
[----:B------:R1:W-:Y:S01]  /*0c40*/  STL [R1+0x48], R62 ;  /* 0x0000483e01007387 */ /* 0x0003e20000100800 */
[----:B------:R-:W-:Y:S01]  /*0c50*/  CS2R R124, SRZ ;  /* 0x00000000007c7805 */ /* 0x000fe2000001ff00 */
[----:B------:R-:W-:Y:S01]  /*0c60*/  ULEA.HI UR4, UR4, UR5, URZ, 0x6 ;  /* 0x0000000504047291 */ /* 0x000fe2000f8f303f */
[----:B------:R-:W-:Y:S01]  /*0c70*/  CS2R R130, SRZ ;  /* 0x0000000000827805 */ /* 0x000fe2000001ff00 */
[----:B------:R-:W-:Y:S01]  /*0c80*/  @P4 IMAD.HI.U32 R3, R0, c[0x0][0x2c8], RZ ;  /* 0x0000b20000034a27 */ /* 0x000fe200078e00ff */
[----:B------:R-:W-:Y:S01]  /*0c90*/  CS2R R128, SRZ ;  /* 0x0000000000807805 */ /* 0x000fe2000001ff00 */
[----:B------:R-:W-:Y:S01]  /*0ca0*/  USHF.R.S32.HI UR4, URZ, 0x6, UR4 ;  /* 0x000000063f047899 */ /* 0x000fe20008011404 */
[----:B------:R-:W-:Y:S01]  /*0cb0*/  MOV R122, RZ ;  /* 0x000000ff007a7202 */ /* 0x000fe20000000f00 */
[----:B------:R-:W-:Y:S01]  /*0cc0*/  @P0 IMAD.HI.U32 R4, R2, c[0x0][0x54c], RZ ;  /* 0x0001530002040a27 */ /* 0x000fe200078e00ff */
[----:B------:R-:W-:Y:S01]  /*0cd0*/  @P4 SHF.R.U32.HI R0, RZ, c[0x0][0x2cc], R3 ;  /* 0x0000b300ff004a19 */ /* 0x000fe20000011603 */
[----:B------:R-:W-:Y:S01]  /*0ce0*/  CS2R R120, SRZ ;  /* 0x0000000000787805 */ /* 0x000fe2000001ff00 */
[----:B------:R-:W-:Y:S01]  /*0cf0*/  IADD3 R3, R5, -c[0x0][0x168], RZ ;  /* 0x80005a0005037a10 */ /* 0x000fe20007ffe0ff */
[----:B------:R-:W-:Y:S01]  /*0d00*/  IMAD.MOV.U32 R5, RZ, RZ, RZ ;  /* 0x000000ffff057224 */ /* 0x000fe200078e00ff */
[----:B------:R-:W-:Y:S01]  /*0d10*/  @P0 SHF.R.U32.HI R63, RZ, c[0x0][0x550], R4 ;  /* 0x00015400ff3f0a19 */ /* 0x000fe20000011604 */
[----:B------:R-:W-:Y:S01]  /*0d20*/  CS2R R118, SRZ ;  /* 0x0000000000767805 */ /* 0x000fe2000001ff00 */
[----:B------:R-:W-:Y:S01]  /*0d30*/  IADD3 R0, R0, c[0x0][0x1d0], R3 ;  /* 0x0000740000007a10 */ /* 0x000fe20007ffe003 */
[----:B------:R-:W-:Y:S01]  /*0d40*/  CS2R R116, SRZ ;  /* 0x0000000000747805 */ /* 0x000fe2000001ff00 */
[----:B------:R-:W-:Y:S01]  /*0d50*/  IMAD.MOV.U32 R9, RZ, RZ, RZ ;  /* 0x000000ffff097224 */ /* 0x000fe200078e00ff */
[----:B------:R1:W-:Y:S01]  /*0d60*/  STL [R1+0x54], R63 ;  /* 0x0000543f01007387 */ /* 0x0003e20000100800 */
[----:B------:R-:W-:Y:S01]  /*0d70*/  IMAD.MOV R3, RZ, RZ, -R63 ;  /* 0x000000ffff037224 */ /* 0x000fe200078e0a3f */
[----:B------:R-:W-:Y:S01]  /*0d80*/  SHF.R.S32.HI R4, RZ, 0x1f, R0 ;  /* 0x0000001fff047819 */ /* 0x000fe20000011400 */
        /* <DEDUP_REMOVED lines=10> */
[----:B------:R-:W-:Y:S01]  /*0e30*/  IMAD.MOV.U32 R112, RZ, RZ, RZ ;  /* 0x000000ffff707224 */ /* 0x000fe200078e00ff */
[----:B------:R-:W-:Y:S01]  /*0e40*/  IMNMX R7, R2, UR4, PT ;  /* 0x0000000402077c17 */ /* 0x000fe2000b800200 */
[----:B------:R-:W-:Y:S01]  /*0e50*/  CS2R R14, SRZ ;  /* 0x00000000000e7805 */ /* 0x000fe2000001ff00 */
[----:B------:R-:W-:Y:S01]  /*0e60*/  MOV R106, RZ ;  /* 0x000000ff006a7202 */ /* 0x000fe20000000f00 */
[----:B------:R-:W-:Y:S01]  /*0e70*/  IMAD.MOV.U32 R104, RZ, RZ, RZ ;  /* 0x000000ffff687224 */ /* 0x000fe200078e00ff */
[----:B------:R-:W-:Y:S01]  /*0e80*/  ISETP.GE.AND P0, PT, R7, 0x1, PT ;  /* 0x000000010700780c */ /* 0x000fe20003f06270 */
[----:B------:R1:W-:Y:S01]  /*0e90*/  STL [R1+0x4], R7 ;  /* 0x0000040701007387 */ /* 0x0003e20000100800 */
[----:B------:R-:W-:Y:S01]  /*0ea0*/  IMAD.MOV.U32 R102, RZ, RZ, RZ ;  /* 0x000000ffff667224 */ /* 0x000fe200078e00ff */
[----:B------:R-:W-:Y:S01]  /*0eb0*/  CS2R R16, SRZ ;  /* 0x0000000000107805 */ /* 0x000fe2000001ff00 */
        /* <DEDUP_REMOVED lines=70> */
[----:B------:R-:W-:Y:S01]  /*1320*/  CS2R R58, SRZ ;  /* 0x00000000003a7805 */ /* 0x000fe2000001ff00 */
[----:B------:R-:W-:Y:S05]  /*1330*/  @!P0 BRA `(.L_x_1459) ;  /* 0x000106f000008947 */ /* 0x000fea0003800000 */
[----:B-1----:R-:W2:Y:S01]  /*1340*/  LDL R8, [R1+0x84] ;  /* 0x0000840001087983 */ /* 0x002ea20000100800 */
[----:B------:R-:W-:-:S03]  /*1350*/  ISETP.NE.U32.AND P0, PT, RZ, c[0x0][0x340], PT ;  /* 0x0000d000ff007a0c */ /* 0x000fc60003f05070 */
[----:B------:R-:W3:Y:S01]  /*1360*/  LDL.64 R64, [R1+0x10] ;  /* 0x0000100001407983 */ /* 0x000ee20000100a00 */
[----:B------:R-:W-:-:S03]  /*1370*/  ISETP.NE.AND.EX P0, PT, RZ, c[0x0][0x344], PT, P0 ;  /* 0x0000d100ff007a0c */ /* 0x000fc60003f05300 */
[----:B------:R-:W4:Y:S10]  /*1380*/  LDL R15, [R1+0x44] ;  /* 0x00004400010f7983 */ /* 0x000f340000100800 */
[----:B------:R-:W-:-:S05]  /*1390*/  @P0 MOV R2, 0x4 ;  /* 0x0000000400020802 */ /* 0x000fca0000000f00 */
[----:B------:R-:W-:-:S05]  /*13a0*/  @P0 IMAD.WIDE R2, R63, R2, c[0x0][0x340] ;  /* 0x0000d0003f020625 */ /* 0x000fca00078e0202 */
[----:B------:R1:W5:Y:S01]  /*13b0*/  @P0 LDG.E R14, [R2.64] ;  /* 0x00000006020e0981 */ /* 0x000362000c1e1900 */
[----:B------:R-:W-:-:S03]  /*13c0*/  SHF.R.S32.HI R12, RZ, 0x1f, R66 ;  /* 0x0000001fff0c7819 */ /* 0x000fc60000011442 */
[----:B------:R-:W1:Y:S02]  /*13d0*/  S2R R7, SR_TID.X ;  /* 0x0000000000077919 */ /* 0x000e640000002100 */
[----:B------:R-:W-:Y:S01]  /*13e0*/  IMAD R4, R12, c[0x0][0x1b8], RZ ;  /* 0x00006e000c047a24 */ /* 0x000fe200078e02ff */
[----:B------:R-:W-:-:S03]  /*13f0*/  SHF.R.S32.HI R13, RZ, 0x1f, R63 ;  /* 0x0000001fff0d7819 */ /* 0x000fc6000001143f */
[----:B------:R-:W-:Y:S01]  /*1400*/  IMAD R4, R66, c[0x0][0x1bc], R4 ;  /* 0x00006f0042047a24 */ /* 0x000fe200078e0204 */
[----:B-1----:R-:W-:-:S04]  /*1410*/  SHF.R.S32.HI R61, RZ, 0x1f, R7 ;  /* 0x0000001fff3d7819 */ /* 0x002fc80000011407 */
[----:B------:R-:W-:-:S04]  /*1420*/  LEA.HI R61, R61, R7, RZ, 0x3 ;  /* 0x000000073d3d7211 */ /* 0x000fc800078f18ff */
[----:B------:R-:W-:-:S04]  /*1430*/  SHF.R.S32.HI R61, RZ, 0x3, R61 ;  /* 0x00000003ff3d7819 */ /* 0x000fc8000001143d */
[----:B------:R-:W-:-:S05]  /*1440*/  SHF.R.S32.HI R11, RZ, 0x1f, R61 ;  /* 0x0000001fff0b7819 */ /* 0x000fca000001143d */
[----:B------:R-:W-:Y:S02]  /*1450*/  IMAD R5, R11, c[0x0][0x1e0], RZ ;  /* 0x000078000b057a24 */ /* 0x000fe400078e02ff */
[----:B------:R-:W-:Y:S02]  /*1460*/  IMAD R10, R13, c[0x0][0x1c0], RZ ;  /* 0x000070000d0a7a24 */ /* 0x000fe400078e02ff */
[----:B------:R-:W-:Y:S02]  /*1470*/  IMAD R9, R61, c[0x0][0x1e4], R5 ;  /* 0x000079003d097a24 */ /* 0x000fe400078e0205 */
[----:B------:R-:W-:-:S04]  /*1480*/  IMAD R11, R11, c[0x0][0x208], RZ ;  /* 0x000082000b0b7a24 */ /* 0x000fc800078e02ff */
[----:B------:R-:W-:Y:S01]  /*1490*/  IMAD R11, R61, c[0x0][0x20c], R11 ;  /* 0x000083003d0b7a24 */ /* 0x000fe200078e020b */
[----:B--2---:R-:W-:-:S05]  /*14a0*/  IADD3 R8, R8, R62, RZ ;  /* 0x0000003e08087210 */ /* 0x004fca0007ffe0ff */
[----:B------:R-:W-:Y:S01]  /*14b0*/  @P4 IMAD.HI.U32 R2, R8, c[0x0][0x2c8], RZ ;  /* 0x0000b20008024a27 */ /* 0x000fe200078e00ff */
[----:B------:R-:W-:-:S04]  /*14c0*/  MOV R0, R8 ;  /* 0x0000000800007202 */ /* 0x000fc80000000f00 */
[----:B------:R-:W-:Y:S01]  /*14d0*/  @P4 SHF.R.U32.HI R0, RZ, c[0x0][0x2cc], R2 ;  /* 0x0000b300ff004a19 */ /* 0x000fe20000011602 */
[----:B------:R-:W-:-:S04]  /*14e0*/  IMAD.WIDE.U32 R2, R66, c[0x0][0x1b8], RZ ;  /* 0x00006e0042027a25 */ /* 0x000fc800078e00ff */
[----:B---3--:R-:W-:Y:S01]  /*14f0*/  IMAD.WIDE.U32 R6, R61, c[0x0][0x1e0], R64 ;  /* 0x000078003d067a25 */ /* 0x008fe200078e0040 */
[----:B------:R-:W-:-:S04]  /*1500*/  IADD3 R3, R3, R4, RZ ;  /* 0x0000000403037210 */ /* 0x000fc80007ffe0ff */
[----:B------:R-:W-:Y:S01]  /*1510*/  IADD3 R7, R7, R9, RZ ;  /* 0x0000000907077210 */ /* 0x000fe20007ffe0ff */
[C---:B------:R-:W-:Y:S02]  /*1520*/  IMAD R9, R63.reuse, c[0x0][0x1c4], R10 ;  /* 0x000071003f097a24 */ /* 0x040fe400078e020a */
[----:B------:R-:W-:-:S04]  /*1530*/  IMAD.WIDE.U32 R2, R63, c[0x0][0x1c0], R2 ;  /* 0x000070003f027a25 */ /* 0x000fc800078e0002 */
[----:B------:R-:W-:Y:S01]  /*1540*/  IMAD.WIDE.U32 R4, R61, c[0x0][0x208], R64 ;  /* 0x000082003d047a25 */ /* 0x000fe200078e0040 */
[----:B------:R-:W-:Y:S02]  /*1550*/  IADD3 R3, R3, R9, RZ ;  /* 0x0000000903037210 */ /* 0x000fe40007ffe0ff */
[----:B------:R-:W-:Y:S02]  /*1560*/  SHF.R.S32.HI R9, RZ, 0x1f, R0 ;  /* 0x0000001fff097819 */ /* 0x000fe40000011400 */
[----:B------:R-:W-:Y:S01]  /*1570*/  IADD3 R5, R5, R11, RZ ;  /* 0x0000000b05057210 */ /* 0x000fe20007ffe0ff */
[----:B------:R-:W-:Y:S01]  /*1580*/  IMAD R11, R12, c[0x0][0x1e8], RZ ;  /* 0x00007a000c0b7a24 */ /* 0x000fe200078e02ff */
[----:B------:R-:W-:Y:S01]  /*1590*/  IADD3 R10, -R0, RZ, RZ ;  /* 0x000000ff000a7210 */ /* 0x000fe20007ffe1ff */
[----:B------:R-:W-:Y:S02]  /*15a0*/  IMAD R12, R12, c[0x0][0x210], RZ ;  /* 0x000084000c0c7a24 */ /* 0x000fe400078e02ff */
[----:B------:R-:W-:-:S02]  /*15b0*/  IMAD R9, R9, c[0x0][0x1b0], RZ ;  /* 0x00006c0009097a24 */ /* 0x000fc400078e02ff */
[C---:B------:R-:W-:Y:S02]  /*15c0*/  IMAD R11, R66.reuse, c[0x0][0x1ec], R11 ;  /* 0x00007b00420b7a24 */ /* 0x040fe400078e020b */
[----:B------:R-:W-:-:S04]  /*15d0*/  IMAD.WIDE.U32 R6, R66, c[0x0][0x1e8], R6 ;  /* 0x00007a0042067a25 */ /* 0x000fc800078e0006 */
[----:B------:R-:W-:Y:S02]  /*15e0*/  IMAD R10, R10, c[0x0][0x2c4], R8 ;  /* 0x0000b1000a0a7a24 */ /* 0x000fe400078e0208 */
[C---:B------:R-:W-:Y:S02]  /*15f0*/  IMAD R12, R66.reuse, c[0x0][0x214], R12 ;  /* 0x00008500420c7a24 */ /* 0x040fe400078e020c */
[----:B------:R-:W-:-:S04]  /*1600*/  IMAD.WIDE.U32 R4, R66, c[0x0][0x210], R4 ;  /* 0x0000840042047a25 */ /* 0x000fc800078e0004 */
[C---:B------:R-:W-:Y:S02]  /*1610*/  IMAD R8, R0.reuse, c[0x0][0x1b4], R9 ;  /* 0x00006d0000087a24 */ /* 0x040fe400078e0209 */
[----:B------:R-:W-:Y:S01]  /*1620*/  IMAD.WIDE.U32 R2, R0, c[0x0][0x1b0], R2 ;  /* 0x00006c0000027a25 */ /* 0x000fe200078e0002 */
[----:B------:R-:W-:Y:S02]  /*1630*/  IADD3 R9, R7, R11, RZ ;  /* 0x0000000b07097210 */ /* 0x000fe40007ffe0ff */
[----:B------:R-:W-:Y:S01]  /*1640*/  SHF.R.S32.HI R11, RZ, 0x1f, R10 ;  /* 0x0000001fff0b7819 */ /* 0x000fe2000001140a */
[----:B------:R-:W-:Y:S01]  /*1650*/  IMAD.IADD R7, R5, 0x1, R12 ;  /* 0x0000000105077824 */ /* 0x000fe200078e020c */
[----:B------:R-:W-:Y:S02]  /*1660*/  IADD3 R5, R3, R8, RZ ;  /* 0x0000000803057210 */ /* 0x000fe40007ffe0ff */
[----:B------:R-:W-:Y:S02]  /*1670*/  MOV R8, R6 ;  /* 0x0000000600087202 */ /* 0x000fe40000000f00 */
[----:B------:R-:W-:Y:S01]  /*1680*/  MOV R6, R4 ;  /* 0x0000000400067202 */ /* 0x000fe20000000f00 */
[----:B------:R-:W-:Y:S01]  /*1690*/  IMAD R11, R11, c[0x0][0x1a8], RZ ;  /* 0x00006a000b0b7a24 */ /* 0x000fe200078e02ff */
[----:B------:R-:W-:-:S02]  /*16a0*/  MOV R4, R2 ;  /* 0x0000000200047202 */ /* 0x000fc40000000f00 */
[----:B-----5:R-:W-:Y:S02]  /*16b0*/  @P0 SHF.R.S32.HI R3, RZ, 0x1f, R14 ;  /* 0x0000001fff030819 */ /* 0x020fe4000001140e */
[----:B------:R-:W-:Y:S01]  /*16c0*/  @P0 MOV R2, R14 ;  /* 0x0000000e00020202 */ /* 0x000fe20000000f00 */
[----:B------:R-:W-:Y:S01]  /*16d0*/  @!P0 IMAD.MOV.U32 R2, RZ, RZ, R63 ;  /* 0x000000ffff028224 */ /* 0x000fe200078e003f */
[----:B------:R-:W-:Y:S01]  /*16e0*/  @!P0 MOV R3, R13 ;  /* 0x0000000d00038202 */ /* 0x000fe20000000f00 */
[C---:B------:R-:W-:Y:S02]  /*16f0*/  IMAD R11, R10.reuse, c[0x0][0x1ac], R11 ;  /* 0x00006b000a0b7a24 */ /* 0x040fe400078e020b */
[----:B------:R-:W-:-:S04]  /*1700*/  IMAD.WIDE.U32 R4, R10, c[0x0][0x1a8], R4 ;  /* 0x00006a000a047a25 */ /* 0x000fc800078e0004 */
[----:B------:R-:W-:Y:S01]  /*1710*/  IMAD.WIDE.U32 R12, R2, c[0x0][0x218], R6 ;  /* 0x00008600020c7a25 */ /* 0x000fe200078e0006 */
[----:B------:R-:W-:-:S03]  /*1720*/  IADD3 R7, R5, R11, RZ ;  /* 0x0000000b05077210 */ /* 0x000fc60007ffe0ff */
[C---:B------:R-:W-:Y:S02]  /*1730*/  IMAD R0, R3.reuse, c[0x0][0x218], RZ ;  /* 0x0000860003007a24 */ /* 0x040fe400078e02ff */
[----:B------:R-:W-:Y:S01]  /*1740*/  IMAD R6, R3, c[0x0][0x1f0], RZ ;  /* 0x00007c0003067a24 */ /* 0x000fe200078e02ff */
[----:B------:R-:W-:Y:S01]  /*1750*/  LEA R3, P0, R4, c[0x0][0x160], 0x1 ;  /* 0x0000580004037a11 */ /* 0x000fe200078008ff */
[C---:B------:R-:W-:Y:S02]  /*1760*/  IMAD R5, R2.reuse, c[0x0][0x21c], R0 ;  /* 0x0000870002057a24 */ /* 0x040fe400078e0200 */
[----:B------:R-:W-:-:S04]  /*1770*/  IMAD.WIDE.U32 R8, R2, c[0x0][0x1f0], R8 ;  /* 0x00007c0002087a25 */ /* 0x000fc800078e0008 */
[----:B------:R-:W-:Y:S01]  /*1780*/  IMAD R6, R2, c[0x0][0x1f4], R6 ;  /* 0x00007d0002067a24 */ /* 0x000fe200078e0206 */
[----:B------:R-:W-:Y:S02]  /*1790*/  LEA.HI.X R2, R4, c[0x0][0x164], R7, 0x1, P0 ;  /* 0x0000590004027a11 */ /* 0x000fe400000f0c07 */
[----:B------:R-:W-:Y:S02]  /*17a0*/  IADD3 R4, R13, R5, RZ ;  /* 0x000000050d047210 */ /* 0x000fe40007ffe0ff */
[----:B------:R-:W-:Y:S01]  /*17b0*/  IADD3 R6, R9, R6, RZ ;  /* 0x0000000609067210 */ /* 0x000fe20007ffe0ff */
[----:B------:R1:W-:Y:S04]  /*17c0*/  STL.64 [R1+0x30], R8 ;  /* 0x0000300801007387 */ /* 0x0003e80000100a00 */
[----:B------:R1:W-:Y:S04]  /*17d0*/  STL.64 [R1+0x38], R12 ;  /* 0x0000380c01007387 */ /* 0x0003e80000100a00 */
[----:B------:R1:W-:Y:S04]  /*17e0*/  STL [R1+0x40], R4 ;  /* 0x0000400401007387 */ /* 0x0003e80000100800 */
[----:B------:R1:W-:Y:S01]  /*17f0*/  STL [R1+0x28], R6 ;  /* 0x0000280601007387 */ /* 0x0003e20000100800 */
[----:B------:R-:W-:-:S02]  /*1800*/  ISETP.GE.AND P5, PT, R64, c[0x0][0x198], PT ;  /* 0x0000660040007a0c */ /* 0x000fc40003fa6270 */
[----:B----4-:R-:W-:Y:S02]  /*1810*/  ISETP.GE.AND P3, PT, R15, c[0x0][0x198], PT ;  /* 0x000066000f007a0c */ /* 0x010fe40003f66270 */
[----:B------:R-:W-:Y:S01]  /*1820*/  IADD3 R0, R61, R62, RZ ;  /* 0x0000003e3d007210 */ /* 0x000fe20007ffe0ff */
[----:B------:R-:W-:Y:S08]  /*1830*/  BRA.DIV ~URZ, `(.L_x_1460) ;  /* 0x00012af27f007947 */ /* 0x000ff0000b800000 */
[----:B------:R2:W3:Y:S02]  /*1840*/  SHFL.IDX PT, R5, R2, RZ, 0x181f ;  /* 0x00181fff02057589 */ /* 0x0004e400000e0000 */
.L_x_1546:
[----:B------:R-:W-:Y:S05]  /*1850*/  BRA.DIV ~URZ, `(.L_x_1461) ;  /* 0x00012b427f007947 */ /* 0x000fea000b800000 */
[----:B-1----:R1:W4:Y:S02]  /*1860*/  SHFL.IDX PT, R4, R3, RZ, 0x181f ;  /* 0x00181fff03047589 */ /* 0x00232400000e0000 */
.L_x_1547:
[----:B------:R-:W-:Y:S01]  /*1870*/  MOV R11, c[0x0][0x2c4] ;  /* 0x0000b100000b7a02 */ /* 0x000fe20000000f00 */
[----:B------:R-:W-:Y:S04]  /*1880*/  BSSY B0, `(.L_x_1462) ;  /* 0x0000010000007945 */ /* 0x000fe80003800000 */
[----:B------:R-:W-:-:S05]  /*1890*/  IMAD R11, R11, c[0x0][0x168], RZ ;  /* 0x00005a000b0b7a24 */ /* 0x000fca00078e02ff */
[----:B------:R-:W-:-:S13]  /*18a0*/  ISETP.GE.AND P0, PT, R0, R11, PT ;  /* 0x0000000b0000720c */ /* 0x000fda0003f06270 */
[----:B------:R-:W-:Y:S05]  /*18b0*/  @P0 BRA `(.L_x_1463) ;  /* 0x000000c000000947 */ /* 0x000fea0003800000 */
[----:B------:R-:W5:Y:S04]  /*18c0*/  LDL.64 R12, [R1+0x10] ;  /* 0x00001000010c7983 */ /* 0x000f680000100a00 */
[----:B--2---:R-:W2:Y:S04]  /*18d0*/  LDL R8, [R1+0x44] ;  /* 0x0000440001087983 */ /* 0x004ea80000100800 */
[----:B----4-:R-:W4:Y:S01]  /*18e0*/  LDL R9, [R1+0x4c] ;  /* 0x00004c0001097983 */ /* 0x010f220000100800 */
[-C--:B-----5:R-:W-:Y:S02]  /*18f0*/  LEA R6, P1, R12, R4.reuse, 0x1 ;  /* 0x000000040c067211 */ /* 0x0a0fe400078208ff */
[----:B--2---:R-:W-:-:S02]  /*1900*/  LEA R4, P0, R8, R4, 0x1 ;  /* 0x0000000408047211 */ /* 0x004fc400078008ff */
[-C--:B---3--:R-:W-:Y:S02]  /*1910*/  LEA.HI.X R7, R12, R5.reuse, R13, 0x1, P1 ;  /* 0x000000050c077211 */ /* 0x088fe400008f0c0d */
[----:B----4-:R-:W-:-:S03]  /*1920*/  LEA.HI.X R5, R8, R5, R9, 0x1, P0 ;  /* 0x0000000508057211 */ /* 0x010fc600000f0c09 */
[----:B------:R-:W-:Y:S01]  /*1930*/  @!PT LDS RZ, [RZ] ;  /* 0x00000000fffff984 */ /* 0x000fe20000000800 */
[----:B------:R-:W-:Y:S01]  /*1940*/  @!PT LDS RZ, [RZ] ;  /* 0x00000000fffff984 */ /* 0x000fe20000000800 */
[----:B------:R-:W-:Y:S01]  /*1950*/  @!PT LDS RZ, [RZ] ;  /* 0x00000000fffff984 */ /* 0x000fe20000000800 */
[----:B------:R2:W-:Y:S04]  /*1960*/  LDGSTS.E.BYPASS.LTC128B.128 [R248+0x8100], [R6.64], !P5 ;  /* 0x0810000006f87fae */ /* 0x0005e8000e901d46 */
[----:B------:R2:W-:Y:S02]  /*1970*/  LDGSTS.E.BYPASS.LTC128B.128 [R248+0xc100], [R4.64], !P3 ;  /* 0x0c10000004f87fae */ /* 0x0005e4000d901d46 */
.L_x_1463:
[----:B------:R-:W-:Y:S05]  /*1980*/  BSYNC B0 ;  /* 0x0000000000007941 */ /* 0x000fea0003800000 */
.L_x_1462:
[----:B------:R-:W-:Y:S05]  /*1990*/  BRA.DIV ~URZ, `(.L_x_1464) ;  /* 0x00012a627f007947 */ /* 0x000fea000b800000 */
[----:B--23--:R2:W3:Y:S04]  /*19a0*/  SHFL.IDX PT, R5, R2, 0x1, 0x181f ;  /* 0x00381f0002057f89 */ /* 0x00c4e800000e0000 */
[----:B----4-:R2:W4:Y:S02]  /*19b0*/  SHFL.IDX PT, R4, R3, 0x1, 0x181f ;  /* 0x00381f0003047f89 */ /* 0x01052400000e0000 */
.L_x_1548:
[----:B------:R-:W-:Y:S01]  /*19c0*/  IADD3 R6, R0, 0x10, RZ ;  /* 0x0000001000067810 */ /* 0x000fe20007ffe0ff */
[----:B------:R-:W-:Y:S03]  /*19d0*/  BSSY B0, `(.L_x_1465) ;  /* 0x000000f000007945 */ /* 0x000fe60003800000 */
        /* <DEDUP_REMOVED lines=14> */
.L_x_1466:
[----:B------:R-:W-:Y:S05]  /*1ac0*/  BSYNC B0 ;  /* 0x0000000000007941 */ /* 0x000fea0003800000 */
.L_x_1465:
[----:B------:R-:W-:Y:S05]  /*1ad0*/  BRA.DIV ~URZ, `(.L_x_1467) ;  /* 0x000129e27f007947 */ /* 0x000fea000b800000 */
[----:B--23--:R2:W3:Y:S02]  /*1ae0*/  SHFL.IDX PT, R5, R2, 0x2, 0x181f ;  /* 0x00581f0002057f89 */ /* 0x00c4e400000e0000 */
.L_x_1549:
[----:B------:R-:W-:Y:S05]  /*1af0*/  BRA.DIV ~URZ, `(.L_x_1468) ;  /* 0x00012a327f007947 */ /* 0x000fea000b800000 */
[----:B----4-:R4:W1:Y:S02]  /*1b00*/  SHFL.IDX PT, R4, R3, 0x2, 0x181f ;  /* 0x00581f0003047f89 */ /* 0x01086400000e0000 */
.L_x_1550:
[----:B------:R-:W-:Y:S01]  /*1b10*/  IADD3 R6, R0, 0x20, RZ ;  /* 0x0000002000067810 */ /* 0x000fe20007ffe0ff */
[----:B------:R-:W-:Y:S03]  /*1b20*/  BSSY B0, `(.L_x_1469) ;  /* 0x000000f000007945 */ /* 0x000fe60003800000 */
[----:B------:R-:W-:-:S13]  /*1b30*/  ISETP.GE.AND P0, PT, R6, R11, PT ;  /* 0x0000000b0600720c */ /* 0x000fda0003f06270 */
[----:B------:R-:W-:Y:S05]  /*1b40*/  @P0 BRA `(.L_x_1470) ;  /* 0x000000c000000947 */ /* 0x000fea0003800000 */
[----:B------:R-:W5:Y:S04]  /*1b50*/  LDL.64 R12, [R1+0x10] ;  /* 0x00001000010c7983 */ /* 0x000f680000100a00 */
[----:B--2---:R-:W2:Y:S04]  /*1b60*/  LDL R8, [R1+0x44] ;  /* 0x0000440001087983 */ /* 0x004ea80000100800 */
[----:B----4-:R-:W4:Y:S01]  /*1b70*/  LDL R9, [R1+0x4c] ;  /* 0x00004c0001097983 */ /* 0x010f220000100800 */
[-C--:B-1---5:R-:W-:Y:S02]  /*1b80*/  LEA R6, P1, R12, R4.reuse, 0x1 ;  /* 0x000000040c067211 */ /* 0x0a2fe400078208ff */
        /* <DEDUP_REMOVED lines=8> */
.L_x_1470:
[----:B------:R-:W-:Y:S05]  /*1c10*/  BSYNC B0 ;  /* 0x0000000000007941 */ /* 0x000fea0003800000 */
.L_x_1469:
[----:B------:R-:W-:Y:S05]  /*1c20*/  BRA.DIV ~URZ, `(.L_x_1471) ;  /* 0x000129627f007947 */ /* 0x000fea000b800000 */
[----:B-1-3--:R1:W3:Y:S04]  /*1c30*/  SHFL.IDX PT, R5, R2, 0x3, 0x181f ;  /* 0x00781f0002057f89 */ /* 0x00a2e800000e0000 */
[----:B------:R1:W2:Y:S02]  /*1c40*/  SHFL.IDX PT, R4, R3, 0x3, 0x181f ;  /* 0x00781f0003047f89 */ /* 0x0002a400000e0000 */
.L_x_1551:
[----:B------:R-:W-:Y:S01]  /*1c50*/  IADD3 R6, R0, 0x30, RZ ;  /* 0x0000003000067810 */ /* 0x000fe20007ffe0ff */
[----:B------:R-:W-:Y:S03]  /*1c60*/  BSSY B0, `(.L_x_1472) ;  /* 0x000000f000007945 */ /* 0x000fe60003800000 */
[----:B------:R-:W-:-:S13]  /*1c70*/  ISETP.GE.AND P0, PT, R6, R11, PT ;  /* 0x0000000b0600720c */ /* 0x000fda0003f06270 */
[----:B------:R-:W-:Y:S05]  /*1c80*/  @P0 BRA `(.L_x_1473) ;  /* 0x000000c000000947 */ /* 0x000fea0003800000 */
[----:B------:R-:W5:Y:S04]  /*1c90*/  LDL.64 R12, [R1+0x10] ;  /* 0x00001000010c7983 */ /* 0x000f680000100a00 */
[----:B----4-:R-:W4:Y:S04]  /*1ca0*/  LDL R8, [R1+0x44] ;  /* 0x0000440001087983 */ /* 0x010f280000100800 */
[----:B---3--:R-:W3:Y:S01]  /*1cb0*/  LDL R9, [R1+0x4c] ;  /* 0x00004c0001097983 */ /* 0x008ee20000100800 */
[-C--:B--2--5:R-:W-:Y:S02]  /*1cc0*/  LEA R6, P1, R12, R4.reuse, 0x1 ;  /* 0x000000040c067211 */ /* 0x0a4fe400078208ff */
[----:B----4-:R-:W-:-:S02]  /*1cd0*/  LEA R4, P0, R8, R4, 0x1 ;  /* 0x0000000408047211 */ /* 0x010fc400078008ff */
[-C--:B------:R-:W-:Y:S02]  /*1ce0*/  LEA.HI.X R7, R12, R5.reuse, R13, 0x1, P1 ;  /* 0x000000050c077211 */ /* 0x080fe400008f0c0d */
[----:B---3--:R-:W-:-:S03]  /*1cf0*/  LEA.HI.X R5, R8, R5, R9, 0x1, P0 ;  /* 0x0000000508057211 */ /* 0x008fc600000f0c09 */
[----:B------:R-:W-:Y:S01]  /*1d00*/  @!PT LDS RZ, [RZ] ;  /* 0x00000000fffff984 */ /* 0x000fe20000000800 */
[----:B------:R-:W-:Y:S01]  /*1d10*/  @!PT LDS RZ, [RZ] ;  /* 0x00000000fffff984 */ /* 0x000fe20000000800 */
[----:B------:R-:W-:Y:S01]  /*1d20*/  @!PT LDS RZ, [RZ] ;  /* 0x00000000fffff984 */ /* 0x000fe20000000800 */
[----:B------:R2:W-:Y:S04]  /*1d30*/  LDGSTS.E.BYPASS.LTC128B.128 [R248+0x9900], [R6.64], !P5 ;  /* 0x0990000006f87fae */ /* 0x0005e8000e901d46 */
[----:B------:R2:W-:Y:S02]  /*1d40*/  LDGSTS.E.BYPASS.LTC128B.128 [R248+0xd900], [R4.64], !P3 ;  /* 0x0d90000004f87fae */ /* 0x0005e4000d901d46 */
.L_x_1473:
[----:B------:R-:W-:Y:S05]  /*1d50*/  BSYNC B0 ;  /* 0x0000000000007941 */ /* 0x000fea0003800000 */
.L_x_1472:
[----:B------:R-:W-:Y:S05]  /*1d60*/  BRA.DIV ~URZ, `(.L_x_1474) ;  /* 0x000128e27f007947 */ /* 0x000fea000b800000 */
[----:B--23--:R2:W3:Y:S02]  /*1d70*/  SHFL.IDX PT, R5, R2, 0x4, 0x181f ;  /* 0x00981f0002057f89 */ /* 0x00c4e400000e0000 */
.L_x_1552:
[----:B------:R-:W-:Y:S05]  /*1d80*/  BRA.DIV ~URZ, `(.L_x_1475) ;  /* 0x000129327f007947 */ /* 0x000fea000b800000 */
[----:B------:R1:W2:Y:S02]  /*1d90*/  SHFL.IDX PT, R4, R3, 0x4, 0x181f ;  /* 0x00981f0003047f89 */ /* 0x0002a400000e0000 */
.L_x_1553:
        /* <DEDUP_REMOVED lines=16> */
.L_x_1477:
[----:B------:R-:W-:Y:S05]  /*1ea0*/  BSYNC B0 ;  /* 0x0000000000007941 */ /* 0x000fea0003800000 */
.L_x_1476:
[----:B------:R-:W-:Y:S05]  /*1eb0*/  BRA.DIV ~URZ, `(.L_x_1478) ;  /* 0x000128627f007947 */ /* 0x000fea000b800000 */
[----:B--23--:R2:W3:Y:S04]  /*1ec0*/  SHFL.IDX PT, R5, R2, 0x5, 0x181f ;  /* 0x00b81f0002057f89 */ /* 0x00c4e800000e0000 */
[----:B------:R2:W1:Y:S02]  /*1ed0*/  SHFL.IDX PT, R4, R3, 0x5, 0x181f ;  /* 0x00b81f0003047f89 */ /* 0x00046400000e0000 */
.L_x_1554:
        /* <DEDUP_REMOVED lines=16> */
.L_x_1480:
[----:B------:R-:W-:Y:S05]  /*1fe0*/  BSYNC B0 ;  /* 0x0000000000007941 */ /* 0x000fea0003800000 */
.L_x_1479:
[----:B------:R-:W-:Y:S05]  /*1ff0*/  BRA.DIV ~URZ, `(.L_x_1481) ;  /* 0x000127e27f007947 */ /* 0x000fea000b800000 */
[----:B-1-3--:R1:W3:Y:S02]  /*2000*/  SHFL.IDX PT, R5, R2, 0x6, 0x181f ;  /* 0x00d81f0002057f89 */ /* 0x00a2e400000e0000 */
.L_x_1555:
[----:B------:R-:W-:Y:S05]  /*2010*/  BRA.DIV ~URZ, `(.L_x_1482) ;  /* 0x000128327f007947 */ /* 0x000fea000b800000 */
[----:B------:R1:W2:Y:S02]  /*2020*/  SHFL.IDX PT, R4, R3, 0x6, 0x181f ;  /* 0x00d81f0003047f89 */ /* 0x0002a400000e0000 */
.L_x_1556:
        /* <DEDUP_REMOVED lines=16> */
.L_x_1484:
[----:B------:R-:W-:Y:S05]  /*2130*/  BSYNC B0 ;  /* 0x0000000000007941 */ /* 0x000fea0003800000 */
.L_x_1483:
[----:B------:R-:W-:Y:S05]  /*2140*/  BRA.DIV ~URZ, `(.L_x_1485) ;  /* 0x000127627f007947 */ /* 0x000fea000b800000 */
[----:B--2---:R2:W1:Y:S04]  /*2150*/  SHFL.IDX PT, R6, R2, 0x7, 0x181f ;  /* 0x00f81f0002067f89 */ /* 0x00446800000e0000 */
[----:B-1--4-:R-:W1:Y:S02]  /*2160*/  SHFL.IDX PT, R3, R3, 0x7, 0x181f ;  /* 0x00f81f0003037f89 */ /* 0x012e6400000e0000 */
.L_x_1557:
[----:B------:R-:W4:Y:S04]  /*2170*/  LDL.64 R152, [R1+0x10] ;  /* 0x0000100001987983 */ /* 0x000f280000100a00 */
[----:B------:R-:W5:Y:S04]  /*2180*/  LDL R7, [R1+0x44] ;  /* 0x0000440001077983 */ /* 0x000f680000100800 */
[----:B--2---:R-:W2:Y:S04]  /*2190*/  LDL R8, [R1+0x4c] ;  /* 0x00004c0001087983 */ /* 0x004ea80000100800 */
[----:B---3--:R-:W3:Y:S01]  /*21a0*/  LDL R196, [R1+0x4] ;  /* 0x0000040001c47983 */ /* 0x008ee20000100800 */
[----:B------:R-:W-:-:S04]  /*21b0*/  IADD3 R0, R0, 0x70, RZ ;  /* 0x0000007000007810 */ /* 0x000fc80007ffe0ff */
[----:B------:R-:W-:-:S13]  /*21c0*/  ISETP.GE.AND P2, PT, R0, R11, PT ;  /* 0x0000000b0000720c */ /* 0x000fda0003f46270 */
[CC--:B-1--4-:R-:W-:Y:S02]  /*21d0*/  @!P2 LEA R4, P1, R152.reuse, R3.reuse, 0x1 ;  /* 0x000000039804a211 */ /* 0x0d2fe400078208ff */
[C---:B-----5:R-:W-:Y:S02]  /*21e0*/  @!P2 LEA R2, P0, R7.reuse, R3, 0x1 ;  /* 0x000000030702a211 */ /* 0x060fe400078008ff */
[-C--:B------:R-:W-:Y:S02]  /*21f0*/  @!P2 LEA.HI.X R5, R152, R6.reuse, R153, 0x1, P1 ;  /* 0x000000069805a211 */ /* 0x080fe400008f0c99 */
[----:B--2---:R-:W-:-:S03]  /*2200*/  @!P2 LEA.HI.X R3, R7, R6, R8, 0x1, P0 ;  /* 0x000000060703a211 */ /* 0x004fc600000f0c08 */
[----:B------:R-:W-:Y:S01]  /*2210*/  @!PT LDS RZ, [RZ] ;  /* 0x00000000fffff984 */ /* 0x000fe20000000800 */
[----:B------:R-:W-:Y:S01]  /*2220*/  @!PT LDS RZ, [RZ] ;  /* 0x00000000fffff984 */ /* 0x000fe20000000800 */
[----:B------:R-:W-:Y:S01]  /*2230*/  @!PT LDS RZ, [RZ] ;  /* 0x00000000fffff984 */ /* 0x000fe20000000800 */
[----:B------:R1:W-:Y:S04]  /*2240*/  @!P2 LDGSTS.E.BYPASS.LTC128B.128 [R248+0xb900], [R4.64], !P5 ;  /* 0x0b90000004f8afae */ /* 0x0003e8000e901d46 */
[----:B------:R1:W-:Y:S01]  /*2250*/  @!P2 LDGSTS.E.BYPASS.LTC128B.128 [R248+0xf900], [R2.64], !P3 ;  /* 0x0f90000002f8afae */ /* 0x0003e2000d901d46 */
[----:B---3--:R-:W-:-:S03]  /*2260*/  IADD3 R92, R196, -0x1, RZ ;  /* 0xffffffffc45c7810 */ /* 0x008fc60007ffe0ff */
[----:B------:R-:W0:Y:S01]  /*2270*/  LDGDEPBAR ;  /* 0x00000000000079af */ /* 0x000e220000000000 */
[----:B------:R-:W-:Y:S03]  /*2280*/  WARPSYNC 0xffffffff ;  /* 0xffffffff00007948 */ /* 0x000fe60003800000 */
[----:B------:R-:W2:Y:S04]  /*2290*/  LDL.64 R156, [R1+0x30] ;  /* 0x00003000019c7983 */ /* 0x000ea80000100a00 */
[----:B------:R-:W3:Y:S04]  /*22a0*/  LDL R154, [R1+0x28] ;  /* 0x00002800019a7983 */ /* 0x000ee80000100800 */
[----:B------:R-:W4:Y:S04]  /*22b0*/  LDL.64 R32, [R1+0x38] ;  /* 0x0000380001207983 */ /* 0x000f280000100a00 */
[----:B------:R-:W5:Y:S04]  /*22c0*/  LDL R19, [R1+0x40] ;  /* 0x0000400001137983 */ /* 0x000f680000100800 */
[----:B------:R-:W1:Y:S01]  /*22d0*/  S2R R8, SR_TID.X ;  /* 0x0000000000087919 */ /* 0x000e620000002100 */
[----:B------:R-:W-:-:S02]  /*22e0*/  SHF.R.S32.HI R16, RZ, 0x1f, R92 ;  /* 0x0000001fff107819 */ /* 0x000fc4000001145c */
[----:B-1----:R-:W-:-:S04]  /*22f0*/  SHF.R.S32.HI R18, RZ, 0x1f, R8 ;  /* 0x0000001fff127819 */ /* 0x002fc80000011408 */
[----:B------:R-:W-:-:S04]  /*2300*/  LEA.HI R18, R18, R8, RZ, 0x3 ;  /* 0x0000000812127211 */ /* 0x000fc800078f18ff */
[----:B------:R-:W-:-:S04]  /*2310*/  SHF.R.S32.HI R18, RZ, 0x3, R18 ;  /* 0x00000003ff127819 */ /* 0x000fc80000011412 */
[----:B------:R-:W-:-:S05]  /*2320*/  IADD3 R0, -R18, c[0x0][0x1d0], RZ ;  /* 0x0000740012007a10 */ /* 0x000fca0007ffe1ff */
[----:B------:R-:W-:Y:S02]  /*2330*/  IMAD R0, R92, -0x40, R0 ;  /* 0xffffffc05c007824 */ /* 0x000fe400078e0200 */
[----:B------:R-:W-:-:S03]  /*2340*/  IMAD R2, R16, c[0x0][0x1e0], RZ ;  /* 0x0000780010027a24 */ /* 0x000fc600078e02ff */
[----:B------:R-:W-:Y:S01]  /*2350*/  ISETP.GE.AND P1, PT, R0, 0x1, PT ;  /* 0x000000010000780c */ /* 0x000fe20003f26270 */
[----:B------:R-:W-:Y:S01]  /*2360*/  IMAD.WIDE.U32 R4, R92, c[0x0][0x1e0], RZ ;  /* 0x000078005c047a25 */ /* 0x000fe200078e00ff */
[----:B------:R-:W-:-:S03]  /*2370*/  ISETP.GE.AND P2, PT, R0, 0x11, PT ;  /* 0x000000110000780c */ /* 0x000fc60003f46270 */
[----:B------:R-:W-:-:S05]  /*2380*/  IMAD R3, R92, c[0x0][0x1e4], R2 ;  /* 0x000079005c037a24 */ /* 0x000fca00078e0202 */
[----:B------:R-:W-:-:S03]  /*2390*/  IADD3 R3, R5, R3, RZ ;  /* 0x0000000305037210 */ /* 0x000fc60007ffe0ff */
[----:B------:R-:W-:Y:S02]  /*23a0*/  @P1 ISETP.GE.AND P0, PT, R152, c[0x0][0x1d4], PT ;  /* 0x0000750098001a0c */ /* 0x000fe40003f06270 */
[----:B------:R-:W-:Y:S02]  /*23b0*/  MOV R148, c[0x0][0x1e0] ;  /* 0x0000780000947a02 */ /* 0x000fe40000000f00 */
[----:B------:R-:W-:Y:S01]  /*23c0*/  ISETP.GE.AND P6, PT, R7, c[0x0][0x1d4], PT ;  /* 0x0000750007007a0c */ /* 0x000fe20003fc6270 */
[----:B------:R-:W-:Y:S01]  /*23d0*/  BAR.SYNC.DEFER_BLOCKING 0x0 ;  /* 0x0000000000007b1d */ /* 0x000fe20000010000 */
[----:B------:R-:W-:Y:S02]  /*23e0*/  ISETP.GE.AND P5, PT, R0, 0x21, PT ;  /* 0x000000210000780c */ /* 0x000fe40003fa6270 */
[----:B------:R-:W-:Y:S01]  /*23f0*/  MOV R149, c[0x0][0x1e4] ;  /* 0x0000790000957a02 */ /* 0x000fe20000000f00 */
[----:B------:R-:W-:Y:S01]  /*2400*/  IMAD.WIDE.U32 R10, R148, 0x20, RZ ;  /* 0x00000020940a7825 */ /* 0x000fe200078e00ff */
[----:B------:R-:W-:-:S05]  /*2410*/  MOV R150, 0xffffffc0 ;  /* 0xffffffc000967802 */ /* 0x000fca0000000f00 */
[----:B------:R-:W-:Y:S01]  /*2420*/  IMAD R144, R92, R150, c[0x0][0x1d0] ;  /* 0x000074005c907624 */ /* 0x000fe200078e0296 */
[----:B------:R-:W-:-:S04]  /*2430*/  MOV R40, c[0x0][0x208] ;  /* 0x0000820000287a02 */ /* 0x000fc80000000f00 */
[----:B------:R-:W-:Y:S02]  /*2440*/  SHF.L.U32 R41, R40, 0x5, RZ ;  /* 0x0000000528297819 */ /* 0x000fe400000006ff */
[----:B--2---:R-:W-:-:S04]  /*2450*/  LEA R2, P3, R4, R156, 0x6 ;  /* 0x0000009c04027211 */ /* 0x004fc800078630ff */
[----:B---3--:R-:W-:Y:S02]  /*2460*/  LEA.HI.X R3, R4, R154, R3, 0x6, P3 ;  /* 0x0000009a04037211 */ /* 0x008fe400018f3403 */
[----:B------:R-:W-:-:S04]  /*2470*/  @P1 LEA R4, P3, R2, c[0x0][0x1c8], 0x1 ;  /* 0x0000720002041a11 */ /* 0x000fc800078608ff */
[----:B------:R-:W-:Y:S02]  /*2480*/  @P1 LEA.HI.X R5, R2, c[0x0][0x1cc], R3, 0x1, P3 ;  /* 0x0000730002051a11 */ /* 0x000fe400018f0c03 */
[----:B------:R-:W-:-:S03]  /*2490*/  @P2 LEA R6, P3, R148, R2, 0x4 ;  /* 0x0000000294062211 */ /* 0x000fc600078620ff */
[----:B------:R-:W-:Y:S01]  /*24a0*/  @!PT LDS RZ, [RZ] ;  /* 0x00000000fffff984 */ /* 0x000fe20000000800 */
[----:B------:R-:W-:Y:S01]  /*24b0*/  @!PT LDS RZ, [RZ] ;  /* 0x00000000fffff984 */ /* 0x000fe20000000800 */
[----:B------:R-:W-:Y:S01]  /*24c0*/  @!PT LDS RZ, [RZ] ;  /* 0x00000000fffff984 */ /* 0x000fe20000000800 */
[----:B------:R1:W-:Y:S01]  /*24d0*/  @P1 LDGSTS.E.BYPASS.LTC128B.128 [R248+0x4100], [R4.64], !P0 ;  /* 0x0410000004f81fae */ /* 0x0003e2000c101d46 */
[----:B------:R-:W-:Y:S02]  /*24e0*/  @P2 LEA R8, P0, R6, c[0x0][0x1c8], 0x1 ;  /* 0x0000720006082a11 */ /* 0x000fe400078008ff */
[----:B------:R-:W-:Y:S01]  /*24f0*/  @P2 LEA.HI.X R7, R148, R3, R149, 0x4, P3 ;  /* 0x0000000394072211 */ /* 0x000fe200018f2495 */
[----:B------:R1:W-:Y:S01]  /*2500*/  @P1 LDGSTS.E.BYPASS.LTC128B.128 [R248+0x6100], [R4.64+0x80], !P6 ;  /* 0x0610008004f81fae */ /* 0x0003e2000f101d46 */
[----:B------:R-:W-:Y:S02]  /*2510*/  ISETP.GE.AND P3, PT, R0, 0x31, PT ;  /* 0x000000310000780c */ /* 0x000fe40003f66270 */
[----:B------:R-:W-:Y:S02]  /*2520*/  @P2 LEA.HI.X R9, R6, c[0x0][0x1cc], R7, 0x1, P0 ;  /* 0x0000730006092a11 */ /* 0x000fe400000f0c07 */
[----:B------:R-:W-:Y:S02]  /*2530*/  @P2 ISETP.GE.AND P0, PT, R152, c[0x0][0x1d4], PT ;  /* 0x0000750098002a0c */ /* 0x000fe40003f06270 */
[----:B------:R-:W-:-:S11]  /*2540*/  @P5 IADD3 R0, P1, R2, R10, RZ ;  /* 0x0000000a02005210 */ /* 0x000fd60007f3e0ff */
[----:B------:R2:W-:Y:S01]  /*2550*/  @P2 LDGSTS.E.BYPASS.LTC128B.128 [R248+0x4900], [R8.64], !P0 ;  /* 0x0490000008f82fae */ /* 0x0005e2000c101d46 */
[----:B-1----:R-:W-:-:S03]  /*2560*/  SHF.L.U32 R4, R149, 0x5, RZ ;  /* 0x0000000595047819 */ /* 0x002fc600000006ff */
[----:B------:R2:W-:Y:S01]  /*2570*/  @P2 LDGSTS.E.BYPASS.LTC128B.128 [R248+0x6900], [R8.64+0x80], !P6 ;  /* 0x0690008008f82fae */ /* 0x0005e2000f101d46 */
[----:B------:R-:W-:Y:S02]  /*2580*/  @P5 IADD3.X R4, R3, R11, R4, P1, !PT ;  /* 0x0000000b03045210 */ /* 0x000fe40000ffe404 */
[----:B------:R-:W-:Y:S01]  /*2590*/  @P5 LEA R6, P1, R0, c[0x0][0x1c8], 0x1 ;  /* 0x0000720000065a11 */ /* 0x000fe200078208ff */
[----:B------:R-:W-:-:S03]  /*25a0*/  @P3 IMAD.WIDE.U32 R2, R148, 0x30, R2 ;  /* 0x0000003094023825 */ /* 0x000fc600078e0002 */
[----:B------:R-:W-:Y:S01]  /*25b0*/  @P5 LEA.HI.X R7, R0, c[0x0][0x1cc], R4, 0x1, P1 ;  /* 0x0000730000075a11 */ /* 0x000fe200008f0c04 */
[----:B------:R-:W-:Y:S01]  /*25c0*/  @P3 IMAD R0, R149, 0x30, RZ ;  /* 0x0000003095003824 */ /* 0x000fe200078e02ff */
[C---:B------:R-:W-:Y:S02]  /*25d0*/  @P5 ISETP.GE.AND P1, PT, R152.reuse, c[0x0][0x1d4], PT ;  /* 0x0000750098005a0c */ /* 0x040fe40003f26270 */
[----:B------:R-:W-:Y:S02]  /*25e0*/  @P3 ISETP.GE.AND P0, PT, R152, c[0x0][0x1d4], PT ;  /* 0x0000750098003a0c */ /* 0x000fe40003f06270 */
        /* <DEDUP_REMOVED lines=9> */
[----:B------:R-:W-:-:S04]  /*2680*/  DEPBAR.LE SB0, 0x0 ;  /* 0x000080000000791a */ /* 0x000fc80000000000 */
[----:B------:R-:W-:Y:S06]  /*2690*/  BAR.SYNC.DEFER_BLOCKING 0x0 ;  /* 0x0000000000007b1d */ /* 0x000fec0000010000 */
[----:B-1----:R-:W-:Y:S04]  /*26a0*/  LDSM.16.M88.4 R4, [R235+0x2000] ;  /* 0x00200000eb04783b */ /* 0x002fe80000000200 */
[----:B--2---:R-:W1:Y:S04]  /*26b0*/  LDSM.16.M88.4 R8, [R228] ;  /* 0x00000000e408783b */ /* 0x004e680000000200 */
[----:B------:R-:W2:Y:S04]  /*26c0*/  LDSM.16.M88.4 R20, [R228+0x800] ;  /* 0x00080000e414783b */ /* 0x000ea80000000200 */
[----:B------:R-:W3:Y:S04]  /*26d0*/  LDSM.16.M88.4 R24, [R228+0x1000] ;  /* 0x00100000e418783b */ /* 0x000ee80000000200 */
[----:B------:R-:W3:Y:S04]  /*26e0*/  LDSM.16.M88.4 R28, [R228+0x1800] ;  /* 0x00180000e41c783b */ /* 0x000ee80000000200 */
[----:B------:R-:W3:Y:S01]  /*26f0*/  LDSM.16.M88.4 R12, [R235] ;  /* 0x00000000eb0c783b */ /* 0x000ee20000000200 */
[----:B------:R-:W-:-:S02]  /*2700*/  IMAD R0, R16, c[0x0][0x208], RZ ;  /* 0x0000820010007a24 */ /* 0x000fc400078e02ff */
[----:B------:R-:W-:Y:S01]  /*2710*/  IMAD.WIDE.U32 R16, R92, c[0x0][0x208], RZ ;  /* 0x000082005c107a25 */ /* 0x000fe200078e00ff */
[----:B------:R-:W-:Y:S01]  /*2720*/  ISETP.GE.AND P5, PT, R152, c[0x0][0x1d4], PT ;  /* 0x0000750098007a0c */ /* 0x000fe20003fa6270 */
[----:B------:R-:W-:Y:S02]  /*2730*/  LDSM.16.M88.4 R48, [R239] ;  /* 0x00000000ef30783b */ /* 0x000fe40000000200 */
[----:B------:R-:W-:Y:S01]  /*2740*/  IMAD R0, R92, c[0x0][0x20c], R0 ;  /* 0x000083005c007a24 */ /* 0x000fe200078e0200 */
[C---:B----4-:R-:W-:Y:S01]  /*2750*/  LEA R3, P0, R16.reuse, R32, 0x6 ;  /* 0x0000002010037211 */ /* 0x050fe200078030ff */
[----:B------:R-:W-:Y:S03]  /*2760*/  LDSM.16.M88.4 R44, [R247] ;  /* 0x00000000f72c783b */ /* 0x000fe60000000200 */
[----:B------:R-:W-:Y:S01]  /*2770*/  IADD3 R0, R17, R0, RZ ;  /* 0x0000000011007210 */ /* 0x000fe20007ffe0ff */
[----:B------:R-:W-:Y:S04]  /*2780*/  LDSM.16.M88.4 R36, [R246] ;  /* 0x00000000f624783b */ /* 0x000fe80000000200 */
[----:B------:R-:W-:Y:S01]  /*2790*/  LDSM.16.M88.4 R32, [R245] ;  /* 0x00000000f520783b */ /* 0x000fe20000000200 */
[C---:B-1----:R-:W-:Y:S08]  /*27a0*/  HMMA.16816.F32.BF16 R52, R4.reuse, R8, RZ ;  /* 0x000000080434723c */ /* 0x042ff000000418ff */
[C---:B--2---:R-:W-:Y:S08]  /*27b0*/  HMMA.16816.F32.BF16 R76, R4.reuse, R20, RZ ;  /* 0x00000014044c723c */ /* 0x044ff000000418ff */
[C---:B---3--:R-:W-:Y:S08]  /*27c0*/  HMMA.16816.F32.BF16 R72, R4.reuse, R24, RZ ;  /* 0x000000180448723c */ /* 0x048ff000000418ff */
[C---:B------:R-:W-:Y:S08]  /*27d0*/  HMMA.16816.F32.BF16 R68, R4.reuse, R28, RZ ;  /* 0x0000001c0444723c */ /* 0x040ff000000418ff */
[C---:B------:R-:W-:Y:S08]  /*27e0*/  HMMA.16816.F32.BF16 R80, R4.reuse, R10, RZ ;  /* 0x0000000a0450723c */ /* 0x040ff000000418ff */
[C---:B------:R-:W-:Y:S08]  /*27f0*/  HMMA.16816.F32.BF16 R116, R4.reuse, R22, RZ ;  /* 0x000000160474723c */ /* 0x040ff000000418ff */
[C---:B------:R-:W-:Y:S08]  /*2800*/  HMMA.16816.F32.BF16 R112, R4.reuse, R26, RZ ;  /* 0x0000001a0470723c */ /* 0x040ff000000418ff */
[----:B------:R-:W-:Y:S07]  /*2810*/  HMMA.16816.F32.BF16 R108, R4, R30, RZ ;  /* 0x0000001e046c723c */ /* 0x000fee00000418ff */
[----:B-----5:R-:W-:-:S02]  /*2820*/  LEA.HI.X R4, R16, R19, R0, 0x6, P0 ;  /* 0x0000001310047211 */ /* 0x020fc400000f3400 */
[----:B------:R-:W-:Y:S02]  /*2830*/  IADD3 R0, -R18, R144, RZ ;  /* 0x0000009012007210 */ /* 0x000fe40007ffe1ff */
[----:B------:R-:W-:Y:S02]  /*2840*/  LEA R2, P0, R3, c[0x0][0x1f8], 0x1 ;  /* 0x00007e0003027a11 */ /* 0x000fe400078008ff */
[C---:B------:R-:W-:Y:S02]  /*2850*/  ISETP.LT.OR P3, PT, R0.reuse, 0x1, P5 ;  /* 0x000000010000780c */ /* 0x040fe40002f61670 */
[C---:B------:R-:W-:Y:S02]  /*2860*/  ISETP.LT.OR P2, PT, R0.reuse, 0x1, P6 ;  /* 0x000000010000780c */ /* 0x040fe40003741670 */
[----:B------:R-:W-:Y:S02]  /*2870*/  MOV R5, 0x5 ;  /* 0x0000000500057802 */ /* 0x000fe40000000f00 */
[----:B------:R-:W-:-:S02]  /*2880*/  ISETP.LT.OR P1, PT, R0, 0x11, P5 ;  /* 0x000000110000780c */ /* 0x000fc40002f21670 */
[----:B------:R-:W-:Y:S02]  /*2890*/  LEA.HI.X R3, R3, c[0x0][0x1fc], R4, 0x1, P0 ;  /* 0x00007f0003037a11 */ /* 0x000fe400000f0c04 */
[----:B------:R-:W-:Y:S02]  /*28a0*/  SHF.L.U64.HI R40, R40, R5, c[0x0][0x20c] ;  /* 0x0000830028287619 */ /* 0x000fe40000010205 */
[----:B------:R-:W-:Y:S01]  /*28b0*/  IADD3 R18, P0, R41, R2, RZ ;  /* 0x0000000229127210 */ /* 0x000fe20007f1e0ff */
[----:B------:R-:W-:Y:S01]  /*28c0*/  HMMA.16816.F32.BF16 R60, R12, R8, RZ ;  /* 0x000000080c3c723c */ /* 0x000fe200000418ff */
[----:B------:R-:W-:Y:S02]  /*28d0*/  LDSM.16.M88.4 R4, [R237+0x2000] ;  /* 0x00200000ed04783b */ /* 0x000fe40000000200 */
[----:B------:R-:W-:Y:S02]  /*28e0*/  IADD3.X R19, R40, R3, RZ, P0, !PT ;  /* 0x0000000328137210 */ /* 0x000fe400007fe4ff */
[----:B------:R-:W-:-:S03]  /*28f0*/  IADD3 R16, P0, R18, R41, RZ ;  /* 0x0000002912107210 */ /* 0x000fc60007f1e0ff */
[----:B------:R-:W-:Y:S01]  /*2900*/  HMMA.16816.F32.BF16 R104, R12, R10, RZ ;  /* 0x0000000a0c68723c */ /* 0x000fe200000418ff */
[----:B------:R-:W1:Y:S01]  /*2910*/  LDSM.16.M88.4 R8, [R237] ;  /* 0x00000000ed08783b */ /* 0x000e620000000200 */
[----:B------:R-:W-:-:S03]  /*2920*/  IADD3.X R17, R19, R40, RZ, P0, !PT ;  /* 0x0000002813117210 */ /* 0x000fc600007fe4ff */
[----:B------:R-:W-:Y:S01]  /*2930*/  @!PT LDS RZ, [RZ] ;  /* 0x00000000fffff984 */ /* 0x000fe20000000800 */
[----:B------:R-:W-:Y:S01]  /*2940*/  @!PT LDS RZ, [RZ] ;  /* 0x00000000fffff984 */ /* 0x000fe20000000800 */
[----:B------:R-:W-:Y:S01]  /*2950*/  @!PT LDS RZ, [RZ] ;  /* 0x00000000fffff984 */ /* 0x000fe20000000800 */
[----:B------:R2:W-:Y:S04]  /*2960*/  LDGSTS.E.BYPASS.LTC128B.128 [R248+0x100], [R2.64], !P3 ;  /* 0x0010000002f87fae */ /* 0x0005e8000d901d46 */
[----:B------:R2:W-:Y:S04]  /*2970*/  LDGSTS.E.BYPASS.LTC128B.128 [R248+0x2100], [R2.64+0x80], !P2 ;  /* 0x0210008002f87fae */ /* 0x0005e8000d101d46 */
[----:B------:R3:W-:Y:S01]  /*2980*/  LDGSTS.E.BYPASS.LTC128B.128 [R248+0x900], [R18.64], !P1 ;  /* 0x0090000012f87fae */ /* 0x0007e2000c901d46 */
[----:B------:R-:W-:Y:S01]  /*2990*/  ISETP.LT.OR P3, PT, R0, 0x11, P6 ;  /* 0x000000110000780c */ /* 0x000fe20003761670 */
[----:B------:R-:W-:Y:S01]  /*29a0*/  HMMA.16816.F32.BF16 R88, R12, R24, RZ ;  /* 0x000000180c58723c */ /* 0x000fe200000418ff */
[----:B---3--:R-:W-:-:S02]  /*29b0*/  IADD3 R18, P2, P1, R41, 0x80, R2 ;  /* 0x0000008029127810 */ /* 0x008fc4000795e002 */
[----:B--2---:R-:W-:Y:S02]  /*29c0*/  IADD3 R2, P0, R16, R41, RZ ;  /* 0x0000002910027210 */ /* 0x004fe40007f1e0ff */
[----:B------:R-:W-:Y:S02]  /*29d0*/  IADD3.X R19, R40, RZ, R3, P2, P1 ;  /* 0x000000ff28137210 */ /* 0x000fe400017e2403 */
[----:B------:R-:W-:Y:S02]  /*29e0*/  ISETP.LT.OR P1, PT, R0, 0x21, P5 ;  /* 0x000000210000780c */ /* 0x000fe40002f21670 */
[----:B------:R-:W-:-:S03]  /*29f0*/  IADD3.X R3, R17, R40, RZ, P0, !PT ;  /* 0x0000002811037210 */ /* 0x000fc600007fe4ff */
[----:B------:R2:W-:Y:S01]  /*2a00*/  LDGSTS.E.BYPASS.LTC128B.128 [R248+0x2900], [R18.64], !P3 ;  /* 0x0290000012f87fae */ /* 0x0005e2000d901d46 */
[C---:B------:R-:W-:Y:S02]  /*2a10*/  ISETP.LT.OR P0, PT, R0.reuse, 0x21, P6 ;  /* 0x000000210000780c */ /* 0x040fe40003701670 */
[C---:B------:R-:W-:Y:S02]  /*2a20*/  ISETP.LT.OR P5, PT, R0.reuse, 0x31, P5 ;  /* 0x000000310000780c */ /* 0x040fe40002fa1670 */
[----:B------:R-:W-:Y:S01]  /*2a30*/  ISETP.LT.OR P2, PT, R0, 0x31, P6 ;  /* 0x000000310000780c */ /* 0x000fe20003741670 */
[C---:B------:R-:W-:Y:S02]  /*2a40*/  HMMA.16816.F32.BF16 R100, R12.reuse, R20, RZ ;  /* 0x000000140c64723c */ /* 0x040fe400000418ff */
[----:B------:R2:W-:Y:S06]  /*2a50*/  LDGSTS.E.BYPASS.LTC128B.128 [R248+0x1100], [R16.64], !P1 ;  /* 0x0110000010f87fae */ /* 0x0005ec000c901d46 */
[----:B------:R2:W-:Y:S01]  /*2a60*/  LDGSTS.E.BYPASS.LTC128B.128 [R248+0x3100], [R16.64+0x80], !P0 ;  /* 0x0310008010f87fae */ /* 0x0005e2000c101d46 */
[C---:B------:R-:W-:Y:S03]  /*2a70*/  HMMA.16816.F32.BF16 R96, R12.reuse, R22, RZ ;  /* 0x000000160c60723c */ /* 0x040fe600000418ff */
[----:B------:R3:W-:Y:S04]  /*2a80*/  LDGSTS.E.BYPASS.LTC128B.128 [R248+0x1900], [R2.64], !P5 ;  /* 0x0190000002f87fae */ /* 0x0007e8000e901d46 */
[----:B------:R3:W-:Y:S01]  /*2a90*/  LDGSTS.E.BYPASS.LTC128B.128 [R248+0x3900], [R2.64+0x80], !P2 ;  /* 0x0390008002f87fae */ /* 0x0007e2000d101d46 */
[C---:B------:R-:W-:Y:S03]  /*2aa0*/  HMMA.16816.F32.BF16 R84, R12.reuse, R26, RZ ;  /* 0x0000001a0c54723c */ /* 0x040fe600000418ff */
[----:B------:R-:W-:Y:S04]  /*2ab0*/  LDSM.16.M88.4 R40, [R234] ;  /* 0x00000000ea28783b */ /* 0x000fe80000000200 */
[----:B------:R-:W-:Y:S01]  /*2ac0*/  LDSM.16.M88.4 R24, [R234+0x1000] ;  /* 0x00100000ea18783b */ /* 0x000fe20000000200 */
[C---:B------:R-:W-:Y:S03]  /*2ad0*/  HMMA.16816.F32.BF16 R64, R12.reuse, R28, RZ ;  /* 0x0000001c0c40723c */ /* 0x040fe600000418ff */
[----:B------:R-:W-:Y:S04]  /*2ae0*/  LDSM.16.M88.4 R20, [R234+0x1800] ;  /* 0x00180000ea14783b */ /* 0x000fe80000000200 */
[----:B------:R-:W0:Y:S01]  /*2af0*/  LDGDEPBAR ;  /* 0x00000000000079af */ /* 0x000e220000000000 */
[----:B------:R-:W-:Y:S03]  /*2b00*/  HMMA.16816.F32.BF16 R56, R12, R30, RZ ;  /* 0x0000001e0c38723c */ /* 0x000fe600000418ff */
[----:B------:R-:W4:Y:S04]  /*2b10*/  LDSM.16.M88.4 R12, [R236] ;  /* 0x00000000ec0c783b */ /* 0x000f280000000200 */
[----:B--2---:R-:W-:Y:S01]  /*2b20*/  LDSM.16.M88.4 R16, [R236+0x2000] ;  /* 0x00200000ec10783b */ /* 0x004fe20000000200 */
[----:B-1----:R-:W-:Y:S03]  /*2b30*/  HMMA.16816.F32.BF16 R60, R8, R48, R60 ;  /* 0x00000030083c723c */ /* 0x002fe6000004183c */
[----:B------:R-:W1:Y:S05]  /*2b40*/  LDSM.16.M88.4 R28, [R234+0x800] ;  /* 0x00080000ea1c783b */ /* 0x000e6a0000000200 */
[C---:B------:R-:W-:Y:S08]  /*2b50*/  HMMA.16816.F32.BF16 R128, R4.reuse, R46, R116 ;  /* 0x0000002e0480723c */ /* 0x040ff00000041874 */
[C---:B------:R-:W-:Y:S08]  /*2b60*/  HMMA.16816.F32.BF16 R136, R4.reuse, R38, R112 ;  /* 0x000000260488723c */ /* 0x040ff00000041870 */
[----:B------:R-:W-:Y:S08]  /*2b70*/  HMMA.16816.F32.BF16 R124, R4, R34, R108 ;  /* 0x00000022047c723c */ /* 0x000ff0000004186c */
[-C--:B------:R-:W-:Y:S08]  /*2b80*/  HMMA.16816.F32.BF16 R140, R8, R36.reuse, R88 ;  /* 0x00000024088c723c */ /* 0x080ff00000041858 */
[----:B------:R-:W-:Y:S08]  /*2b90*/  HMMA.16816.F32.BF16 R72, R4, R36, R72 ;  /* 0x000000240448723c */ /* 0x000ff00000041848 */
[C---:B------:R-:W-:Y:S08]  /*2ba0*/  HMMA.16816.F32.BF16 R132, R8.reuse, R44, R100 ;  /* 0x0000002c0884723c */ /* 0x040ff00000041864 */
[C---:B------:R-:W-:Y:S08]  /*2bb0*/  HMMA.16816.F32.BF16 R120, R8.reuse, R32, R64 ;  /* 0x000000200878723c */ /* 0x040ff00000041840 */
[C---:B------:R-:W-:Y:S08]  /*2bc0*/  HMMA.16816.F32.BF16 R112, R8.reuse, R50, R104 ;  /* 0x000000320870723c */ /* 0x040ff00000041868 */
[C---:B------:R-:W-:Y:S01]  /*2bd0*/  HMMA.16816.F32.BF16 R116, R8.reuse, R46, R96 ;  /* 0x0000002e0874723c */ /* 0x040fe20000041860 */
[----:B------:R-:W-:Y:S07]  /*2be0*/  LDSM.16.M88.4 R96, [R231+0x1800] ;  /* 0x00180000e760783b */ /* 0x000fee0000000200 */
[C---:B------:R-:W-:Y:S01]  /*2bf0*/  HMMA.16816.F32.BF16 R108, R8.reuse, R38, R84 ;  /* 0x00000026086c723c */ /* 0x040fe20000041854 */
[----:B------:R-:W-:Y:S07]  /*2c00*/  LDSM.16.M88.4 R36, [R238] ;  /* 0x00000000ee24783b */ /* 0x000fee0000000200 */
[----:B------:R-:W-:Y:S01]  /*2c10*/  HMMA.16816.F32.BF16 R88, R8, R34, R56 ;  /* 0x000000220858723c */ /* 0x000fe20000041838 */
[----:B------:R-:W2:Y:S07]  /*2c20*/  LDSM.16.M88.4 R8, [R231] ;  /* 0x00000000e708783b */ /* 0x000eae0000000200 */
[C---:B------:R-:W-:Y:S08]  /*2c30*/  HMMA.16816.F32.BF16 R76, R4.reuse, R44, R76 ;  /* 0x0000002c044c723c */ /* 0x040ff0000004184c */
[C---:B------:R-:W-:Y:S08]  /*2c40*/  HMMA.16816.F32.BF16 R52, R4.reuse, R48, R52 ;  /* 0x000000300434723c */ /* 0x040ff00000041834 */
[C---:B------:R-:W-:Y:S01]  /*2c50*/  HMMA.16816.F32.BF16 R68, R4.reuse, R32, R68 ;  /* 0x000000200444723c */ /* 0x040fe20000041844 */
[----:B------:R-:W-:Y:S07]  /*2c60*/  LDSM.16.M88.4 R32, [R235+0x4000] ;  /* 0x00400000eb20783b */ /* 0x000fee0000000200 */
[----:B------:R-:W-:Y:S01]  /*2c70*/  HMMA.16816.F32.BF16 R80, R4, R50, R80 ;  /* 0x000000320450723c */ /* 0x000fe20000041850 */
[----:B------:R-:W5:Y:S04]  /*2c80*/  LDSM.16.M88.4 R4, [R238+0x2000] ;  /* 0x00200000ee04783b */ /* 0x000f680000000200 */
[----:B------:R-:W-:Y:S03]  /*2c90*/  LDSM.16.M88.4 R48, [R231+0x800] ;  /* 0x00080000e730783b */ /* 0x000fe60000000200 */
[----:B----4-:R-:W-:Y:S01]  /*2ca0*/  HMMA.16816.F32.BF16 R44, R12, R40, R60 ;  /* 0x000000280c2c723c */ /* 0x010fe2000004183c */
[----:B------:R-:W-:Y:S07]  /*2cb0*/  LDSM.16.M88.4 R60, [R228+0x2000] ;  /* 0x00200000e43c783b */ /* 0x000fee0000000200 */
[C---:B-1----:R-:W-:Y:S01]  /*2cc0*/  HMMA.16816.F32.BF16 R104, R16.reuse, R28, R76 ;  /* 0x0000001c1068723c */ /* 0x042fe2000004184c */
[----:B------:R-:W1:Y:S07]  /*2cd0*/  LDSM.16.M88.4 R76, [R231+0x1000] ;  /* 0x00100000e74c783b */ /* 0x000e6e0000000200 */
[C---:B------:R-:W-:Y:S08]  /*2ce0*/  HMMA.16816.F32.BF16 R52, R16.reuse, R40, R52 ;  /* 0x000000281034723c */ /* 0x040ff00000041834 */
[C---:B------:R-:W-:Y:S08]  /*2cf0*/  HMMA.16816.F32.BF16 R100, R16.reuse, R24, R72 ;  /* 0x000000181064723c */ /* 0x040ff00000041848 */
[C---:B------:R-:W-:Y:S08]  /*2d00*/  HMMA.16816.F32.BF16 R84, R16.reuse, R20, R68 ;  /* 0x000000141054723c */ /* 0x040ff00000041844 */
[C---:B------:R-:W-:Y:S08]  /*2d10*/  HMMA.16816.F32.BF16 R72, R16.reuse, R42, R80 ;  /* 0x0000002a1048723c */ /* 0x040ff00000041850 */
[C---:B------:R-:W-:Y:S08]  /*2d20*/  HMMA.16816.F32.BF16 R68, R16.reuse, R30, R128 ;  /* 0x0000001e1044723c */ /* 0x040ff00000041880 */
[C---:B------:R-:W-:Y:S08]  /*2d30*/  HMMA.16816.F32.BF16 R64, R16.reuse, R26, R136 ;  /* 0x0000001a1040723c */ /* 0x040ff00000041888 */
[----:B------:R-:W-:Y:S08]  /*2d40*/  HMMA.16816.F32.BF16 R56, R16, R22, R124 ;  /* 0x000000161038723c */ /* 0x000ff0000004187c */
[C---:B------:R-:W-:Y:S01]  /*2d50*/  HMMA.16816.F32.BF16 R16, R12.reuse, R42, R112 ;  /* 0x0000002a0c10723c */ /* 0x040fe20000041870 */
[----:B------:R-:W-:Y:S07]  /*2d60*/  LDSM.16.M88.4 R40, [R244] ;  /* 0x00000000f428783b */ /* 0x000fee0000000200 */
[C---:B------:R-:W-:Y:S08]  /*2d70*/  HMMA.16816.F32.BF16 R80, R12.reuse, R28, R132 ;  /* 0x0000001c0c50723c */ /* 0x040ff00000041884 */
[C---:B------:R-:W-:Y:S01]  /*2d80*/  HMMA.16816.F32.BF16 R116, R12.reuse, R30, R116 ;  /* 0x0000001e0c74723c */ /* 0x040fe20000041874 */
[----:B------:R-:W4:Y:S07]  /*2d90*/  LDSM.16.M88.4 R28, [R235+0x6000] ;  /* 0x00600000eb1c783b */ /* 0x000f2e0000000200 */
[C---:B------:R-:W-:Y:S08]  /*2da0*/  HMMA.16816.F32.BF16 R140, R12.reuse, R24, R140 ;  /* 0x000000180c8c723c */ /* 0x040ff0000004188c */
[C---:B------:R-:W-:Y:S01]  /*2db0*/  HMMA.16816.F32.BF16 R108, R12.reuse, R26, R108 ;  /* 0x0000001a0c6c723c */ /* 0x040fe2000004186c */
[----:B------:R-:W3:Y:S07]  /*2dc0*/  LDSM.16.M88.4 R24, [R237+0x4000] ;  /* 0x00400000ed18783b */ /* 0x000eee0000000200 */
[C---:B------:R-:W-:Y:S08]  /*2dd0*/  HMMA.16816.F32.BF16 R120, R12.reuse, R20, R120 ;  /* 0x000000140c78723c */ /* 0x040ff00000041878 */
[----:B------:R-:W-:Y:S01]  /*2de0*/  HMMA.16816.F32.BF16 R88, R12, R22, R88 ;  /* 0x000000160c58723c */ /* 0x000fe20000041858 */
[----:B------:R-:W3:Y:S07]  /*2df0*/  LDSM.16.M88.4 R20, [R237+0x6000] ;  /* 0x00600000ed14783b */ /* 0x000eee0000000200 */
[-C--:B--2---:R-:W-:Y:S01]  /*2e00*/  HMMA.16816.F32.BF16 R12, R36, R8.reuse, R44 ;  /* 0x00000008240c723c */ /* 0x084fe2000004182c */
[----:B------:R-:W-:Y:S07]  /*2e10*/  LDSM.16.M88.4 R44, [R234+0x2000] ;  /* 0x00200000ea2c783b */ /* 0x000fee0000000200 */
[C---:B-----5:R-:W-:Y:S08]  /*2e20*/  HMMA.16816.F32.BF16 R52, R4.reuse, R8, R52 ;  /* 0x000000080434723c */ /* 0x060ff00000041834 */
[----:B-1----:R-:W-:Y:S08]  /*2e30*/  HMMA.16816.F32.BF16 R124, R4, R78, R64 ;  /* 0x0000004e047c723c */ /* 0x002ff00000041840 */
[----:B------:R-:W-:Y:S08]  /*2e40*/  HMMA.16816.F32.BF16 R12, R32, R60, R12 ;  /* 0x0000003c200c723c */ /* 0x000ff0000004180c */
[----:B------:R-:W-:Y:S01]  /*2e50*/  HMMA.16816.F32.BF16 R64, R36, R10, R16 ;  /* 0x0000000a2440723c */ /* 0x000fe20000041810 */
[----:B------:R-:W1:Y:S07]  /*2e60*/  LDSM.16.M88.4 R16, [R236+0x4000] ;  /* 0x00400000ec10783b */ /* 0x000e6e0000000200 */
[----:B----4-:R-:W-:Y:S08]  /*2e70*/  HMMA.16816.F32.BF16 R52, R28, R60, R52 ;  /* 0x0000003c1c34723c */ /* 0x010ff00000041834 */
[C---:B------:R-:W-:Y:S01]  /*2e80*/  HMMA.16816.F32.BF16 R72, R4.reuse, R10, R72 ;  /* 0x0000000a0448723c */ /* 0x040fe20000041848 */
[----:B------:R-:W-:Y:S07]  /*2e90*/  LDSM.16.M88.4 R8, [R238+0x4000] ;  /* 0x00400000ee08783b */ /* 0x000fee0000000200 */
[----:B------:R-:W-:Y:S08]  /*2ea0*/  HMMA.16816.F32.BF16 R136, R4, R98, R56 ;  /* 0x000000620488723c */ /* 0x000ff00000041838 */
[----:B---3--:R-:W-:Y:S01]  /*2eb0*/  HMMA.16816.F32.BF16 R56, R24, R40, R12 ;  /* 0x000000281838723c */ /* 0x008fe2000004180c */
[----:B------:R-:W2:Y:S07]  /*2ec0*/  LDSM.16.M88.4 R12, [R236+0x6000] ;  /* 0x00600000ec0c783b */ /* 0x000eae0000000200 */
[C---:B------:R-:W-:Y:S08]  /*2ed0*/  HMMA.16816.F32.BF16 R128, R4.reuse, R96, R84 ;  /* 0x000000600480723c */ /* 0x040ff00000041854 */
[C---:B------:R-:W-:Y:S08]  /*2ee0*/  HMMA.16816.F32.BF16 R104, R4.reuse, R48, R104 ;  /* 0x000000300468723c */ /* 0x040ff00000041868 */
[----:B------:R-:W-:Y:S08]  /*2ef0*/  HMMA.16816.F32.BF16 R112, R4, R50, R68 ;  /* 0x000000320470723c */ /* 0x000ff00000041844 */
[C---:B------:R-:W-:Y:S08]  /*2f00*/  HMMA.16816.F32.BF16 R84, R36.reuse, R48, R80 ;  /* 0x000000302454723c */ /* 0x040ff00000041850 */
[----:B------:R-:W-:Y:S01]  /*2f10*/  HMMA.16816.F32.BF16 R116, R36, R50, R116 ;  /* 0x000000322474723c */ /* 0x000fe20000041874 */
[----:B------:R-:W3:Y:S07]  /*2f20*/  LDSM.16.M88.4 R48, [R231+0x2000] ;  /* 0x00200000e730783b */ /* 0x000eee0000000200 */
[----:B------:R-:W-:Y:S08]  /*2f30*/  HMMA.16816.F32.BF16 R52, R20, R40, R52 ;  /* 0x000000281434723c */ /* 0x000ff00000041834 */
[-C--:B------:R-:W-:Y:S08]  /*2f40*/  HMMA.16816.F32.BF16 R64, R32, R62.reuse, R64 ;  /* 0x0000003e2040723c */ /* 0x080ff00000041840 */
[----:B------:R-:W-:Y:S01]  /*2f50*/  HMMA.16816.F32.BF16 R72, R28, R62, R72 ;  /* 0x0000003e1c48723c */ /* 0x000fe20000041848 */
[----:B------:R-:W-:Y:S07]  /*2f60*/  LDSM.16.M88.4 R60, [R243] ;  /* 0x00000000f33c783b */ /* 0x000fee0000000200 */
[----:B-1----:R-:W-:Y:S01]  /*2f70*/  HMMA.16816.F32.BF16 R68, R16, R44, R56 ;  /* 0x0000002c1044723c */ /* 0x002fe20000041838 */
[----:B------:R-:W1:Y:S07]  /*2f80*/  LDSM.16.M88.4 R56, [R228+0x2800] ;  /* 0x00280000e438783b */ /* 0x000e6e0000000200 */
[----:B------:R-:W-:Y:S01]  /*2f90*/  HMMA.16816.F32.BF16 R100, R4, R76, R100 ;  /* 0x0000004c0464723c */ /* 0x000fe20000041864 */
[----:B------:R-:W4:Y:S07]  /*2fa0*/  LDSM.16.M88.4 R4, [R240+0x6000] ;  /* 0x00600000f004783b */ /* 0x000f2e0000000200 */
[----:B--2---:R-:W-:Y:S08]  /*2fb0*/  HMMA.16816.F32.BF16 R52, R12, R44, R52 ;  /* 0x0000002c0c34723c */ /* 0x004ff00000041834 */
[-C--:B------:R-:W-:Y:S08]  /*2fc0*/  HMMA.16816.F32.BF16 R64, R24, R42.reuse, R64 ;  /* 0x0000002a1840723c */ /* 0x080ff00000041840 */
[----:B------:R-:W-:Y:S01]  /*2fd0*/  HMMA.16816.F32.BF16 R72, R20, R42, R72 ;  /* 0x0000002a1448723c */ /* 0x000fe20000041848 */
[----:B------:R-:W2:Y:S07]  /*2fe0*/  LDSM.16.M88.4 R40, [R234+0x2800] ;  /* 0x00280000ea28783b */ /* 0x000eae0000000200 */
[C---:B------:R-:W-:Y:S08]  /*2ff0*/  HMMA.16816.F32.BF16 R140, R36.reuse, R76, R140 ;  /* 0x0000004c248c723c */ /* 0x040ff0000004188c */
[----:B------:R-:W-:Y:S08]  /*3000*/  HMMA.16816.F32.BF16 R108, R36, R78, R108 ;  /* 0x0000004e246c723c */ /* 0x000ff0000004186c */
[----:B---3--:R-:W-:Y:S08]  /*3010*/  HMMA.16816.F32.BF16 R76, R8, R48, R68 ;  /* 0x00000030084c723c */ /* 0x008ff00000041844 */
[----:B-1----:R-:W-:Y:S08]  /*3020*/  HMMA.16816.F32.BF16 R68, R32, R56, R84 ;  /* 0x000000382044723c */ /* 0x002ff00000041854 */
[----:B----4-:R-:W-:Y:S08]  /*3030*/  HMMA.16816.F32.BF16 R80, R4, R48, R52 ;  /* 0x000000300450723c */ /* 0x010ff00000041834 */
[----:B------:R-:W-:Y:S08]  /*3040*/  HMMA.16816.F32.BF16 R120, R36, R96, R120 ;  /* 0x000000602478723c */ /* 0x000ff00000041878 */
[----:B------:R-:W-:Y:S08]  /*3050*/  HMMA.16816.F32.BF16 R52, R16, R46, R64 ;  /* 0x0000002e1034723c */ /* 0x000ff00000041840 */
[----:B------:R-:W-:Y:S08]  /*3060*/  HMMA.16816.F32.BF16 R96, R36, R98, R88 ;  /* 0x000000622460723c */ /* 0x000ff00000041858 */
[----:B------:R-:W-:Y:S08]  /*3070*/  HMMA.16816.F32.BF16 R64, R12, R46, R72 ;  /* 0x0000002e0c40723c */ /* 0x000ff00000041848 */
[----:B------:R-:W-:Y:S01]  /*3080*/  HMMA.16816.F32.BF16 R36, R28, R56, R104 ;  /* 0x000000381c24723c */ /* 0x000fe20000041868 */
[----:B------:R-:W-:-:S04]  /*3090*/  FMUL.FTZ R0, R76, c[0x0][0x320] ;  /* 0x0000c8004c007a20 */ /* 0x000fc80000410000 */
[----:B------:R1:W3:Y:S03]  /*30a0*/  MUFU.TANH R135, R0 ;  /* 0x0000000000877308 */ /* 0x0002e60000002400 */
[----:B------:R-:W-:Y:S01]  /*30b0*/  HMMA.16816.F32.BF16 R68, R24, R60, R68 ;  /* 0x0000003c1844723c */ /* 0x000fe20000041844 */
[----:B-1----:R-:W-:-:S04]  /*30c0*/  FMUL.FTZ R0, R77, c[0x0][0x320] ;  /* 0x0000c8004d007a20 */ /* 0x002fc80000410000 */
[----:B------:R1:W4:Y:S03]  /*30d0*/  MUFU.TANH R133, R0 ;  /* 0x0000000000857308 */ /* 0x0003260000002400 */
[----:B------:R-:W-:Y:S08]  /*30e0*/  HMMA.16816.F32.BF16 R84, R4, R50, R64 ;  /* 0x000000320454723c */ /* 0x000ff00000041840 */
[----:B------:R-:W-:Y:S01]  /*30f0*/  HMMA.16816.F32.BF16 R44, R20, R60, R36 ;  /* 0x0000003c142c723c */ /* 0x000fe20000041824 */
[----:B------:R-:W5:Y:S01]  /*3100*/  LDSM.16.M88.4 R36, [R231+0x2800] ;  /* 0x00280000e724783b */ /* 0x000f620000000200 */
[----:B-1----:R-:W-:-:S06]  /*3110*/  FMUL.FTZ R0, R78, c[0x0][0x320] ;  /* 0x0000c8004e007a20 */ /* 0x002fcc0000410000 */
[-C--:B------:R-:W-:Y:S01]  /*3120*/  HMMA.16816.F32.BF16 R64, R32, R58.reuse, R116 ;  /* 0x0000003a2040723c */ /* 0x080fe20000041874 */
[----:B------:R1:W1:Y:S07]  /*3130*/  MUFU.TANH R134, R0 ;  /* 0x0000000000867308 */ /* 0x00026e0000002400 */
[----:B------:R-:W-:Y:S01]  /*3140*/  HMMA.16816.F32.BF16 R72, R28, R58, R112 ;  /* 0x0000003a1c48723c */ /* 0x000fe20000041870 */
[----:B-1----:R-:W-:-:S07]  /*3150*/  FMUL.FTZ R0, R79, c[0x0][0x320] ;  /* 0x0000c8004f007a20 */ /* 0x002fce0000410000 */
[----:B------:R-:W-:Y:S01]  /*3160*/  HMMA.16816.F32.BF16 R76, R8, R50, R52 ;  /* 0x00000032084c723c */ /* 0x000fe20000041834 */
[----:B------:R-:W1:Y:S01]  /*3170*/  LDSM.16.M88.4 R52, [R228+0x3000] ;  /* 0x00300000e434783b */ /* 0x000e620000000200 */
[----:B------:R2:W1:Y:S02]  /*3180*/  MUFU.TANH R132, R0 ;  /* 0x0000000000847308 */ /* 0x0004640000002400 */
[----:B--2---:R-:W-:-:S06]  /*3190*/  FMUL.FTZ R0, R80, c[0x0][0x320] ;  /* 0x0000c80050007a20 */ /* 0x004fcc0000410000 */
[----:B------:R2:W1:Y:S01]  /*31a0*/  MUFU.TANH R146, R0 ;  /* 0x0000000000927308 */ /* 0x0004620000002400 */
[----:B------:R-:W-:Y:S01]  /*31b0*/  HMMA.16816.F32.BF16 R68, R16, R40, R68 ;  /* 0x000000281044723c */ /* 0x000fe20000041844 */
[----:B--2---:R-:W-:-:S06]  /*31c0*/  FMUL.FTZ R0, R81, c[0x0][0x320] ;  /* 0x0000c80051007a20 */ /* 0x004fcc0000410000 */
[----:B------:R2:W1:Y:S01]  /*31d0*/  MUFU.TANH R145, R0 ;  /* 0x0000000000917308 */ /* 0x0004620000002400 */
[----:B------:R-:W-:Y:S01]  /*31e0*/  HMMA.16816.F32.BF16 R56, R24, R62, R64 ;  /* 0x0000003e1838723c */ /* 0x000fe20000041840 */
[----:B--2---:R-:W-:-:S06]  /*31f0*/  FMUL.FTZ R0, R82, c[0x0][0x320] ;  /* 0x0000c80052007a20 */ /* 0x004fcc0000410000 */
[----:B------:R2:W1:Y:S01]  /*3200*/  MUFU.TANH R151, R0 ;  /* 0x0000000000977308 */ /* 0x0004620000002400 */
[----:B------:R-:W-:Y:S01]  /*3210*/  HMMA.16816.F32.BF16 R48, R12, R40, R44 ;  /* 0x000000280c30723c */ /* 0x000fe2000004182c */
[----:B------:R-:W1:Y:S01]  /*3220*/  LDSM.16.M88.4 R44, [R242] ;  /* 0x00000000f22c783b */ /* 0x000e620000000200 */
[----:B--2---:R-:W-:-:S05]  /*3230*/  FMUL.FTZ R0, R83, c[0x0][0x320] ;  /* 0x0000c80053007a20 */ /* 0x004fca0000410000 */
[----:B------:R2:W1:Y:S01]  /*3240*/  MUFU.TANH R147, R0 ;  /* 0x0000000000937308 */ /* 0x0004620000002400 */
[----:B------:R-:W-:Y:S01]  /*3250*/  HMMA.16816.F32.BF16 R64, R20, R62, R72 ;  /* 0x0000003e1440723c */ /* 0x000fe20000041848 */
[----:B--2---:R-:W-:-:S06]  /*3260*/  FMUL.FTZ R0, R76, c[0x0][0x320] ;  /* 0x0000c8004c007a20 */ /* 0x004fcc0000410000 */
[----:B------:R2:W1:Y:S02]  /*3270*/  MUFU.TANH R116, R0 ;  /* 0x0000000000747308 */ /* 0x0004640000002400 */
[----:B--2---:R-:W-:-:S06]  /*3280*/  FMUL.FTZ R0, R77, c[0x0][0x320] ;  /* 0x0000c8004d007a20 */ /* 0x004fcc0000410000 */
[----:B------:R2:W1:Y:S01]  /*3290*/  MUFU.TANH R107, R0 ;  /* 0x00000000006b7308 */ /* 0x0004620000002400 */
[----:B------:R-:W-:Y:S01]  /*32a0*/  HMMA.16816.F32.BF16 R60, R16, R42, R56 ;  /* 0x0000002a103c723c */ /* 0x000fe20000041838 */
[----:B------:R-:W1:Y:S01]  /*32b0*/  LDSM.16.M88.4 R56, [R234+0x3000] ;  /* 0x00300000ea38783b */ /* 0x000e620000000200 */
[----:B--2---:R-:W-:-:S05]  /*32c0*/  FMUL.FTZ R0, R78, c[0x0][0x320] ;  /* 0x0000c8004e007a20 */ /* 0x004fca0000410000 */
[----:B------:R2:W1:Y:S01]  /*32d0*/  MUFU.TANH R113, R0 ;  /* 0x0000000000717308 */ /* 0x0004620000002400 */
[----:B-----5:R-:W-:Y:S01]  /*32e0*/  HMMA.16816.F32.BF16 R80, R4, R36, R48 ;  /* 0x000000240450723c */ /* 0x020fe20000041830 */
[----:B--2---:R-:W-:-:S07]  /*32f0*/  FMUL.FTZ R0, R79, c[0x0][0x320] ;  /* 0x0000c8004f007a20 */ /* 0x004fce0000410000 */
[----:B------:R-:W-:Y:S01]  /*3300*/  HMMA.16816.F32.BF16 R76, R8, R36, R68 ;  /* 0x00000024084c723c */ /* 0x000fe20000041844 */
[----:B------:R2:W2:Y:S07]  /*3310*/  MUFU.TANH R112, R0 ;  /* 0x0000000000707308 */ /* 0x0004ae0000002400 */
[----:B-1----:R-:W-:Y:S01]  /*3320*/  HMMA.16816.F32.BF16 R68, R32, R52, R140 ;  /* 0x000000342044723c */ /* 0x002fe2000004188c */
[----:B--2---:R-:W-:-:S04]  /*3330*/  FMUL.FTZ R0, R84, c[0x0][0x320] ;  /* 0x0000c80054007a20 */ /* 0x004fc80000410000 */
[----:B------:R1:W2:Y:S03]  /*3340*/  MUFU.TANH R117, R0 ;  /* 0x0000000000757308 */ /* 0x0002a60000002400 */
[----:B------:R-:W-:Y:S08]  /*3350*/  HMMA.16816.F32.BF16 R48, R28, R52, R100 ;  /* 0x000000341c30723c */ /* 0x000ff00000041864 */
[----:B------:R-:W-:Y:S01]  /*3360*/  HMMA.16816.F32.BF16 R64, R12, R42, R64 ;  /* 0x0000002a0c40723c */ /* 0x000fe20000041840 */
[----:B-1----:R-:W-:-:S04]  /*3370*/  FMUL.FTZ R0, R85, c[0x0][0x320] ;  /* 0x0000c80055007a20 */ /* 0x002fc80000410000 */
[----:B------:R1:W1:Y:S03]  /*3380*/  MUFU.TANH R115, R0 ;  /* 0x0000000000737308 */ /* 0x0002660000002400 */
        /* <DEDUP_REMOVED lines=10> */
[----:B------:R-:W5:Y:S01]  /*3430*/  LDSM.16.M88.4 R48, [R231+0x3000] ;  /* 0x00300000e730783b */ /* 0x000f620000000200 */
[----:B-1----:R-:W-:-:S04]  /*3440*/  FMUL.FTZ R0, R77, c[0x0][0x320] ;  /* 0x0000c8004d007a20 */ /* 0x002fc80000410000 */
[----:B------:R1:W1:Y:S02]  /*3450*/  MUFU.TANH R94, R0 ;  /* 0x00000000005e7308 */ /* 0x0002640000002400 */
[----:B------:R-:W-:Y:S01]  /*3460*/  HMMA.16816.F32.BF16 R84, R4, R38, R64 ;  /* 0x000000260454723c */ /* 0x000fe20000041840 */
[----:B------:R-:W2:Y:S01]  /*3470*/  LDSM.16.M88.4 R36, [R228+0x3800] ;  /* 0x00380000e424783b */ /* 0x000ea20000000200 */
[----:B-1----:R-:W-:-:S04]  /*3480*/  FMUL.FTZ R0, R78, c[0x0][0x320] ;  /* 0x0000c8004e007a20 */ /* 0x002fc80000410000 */
[----:B------:R1:W1:Y:S02]  /*3490*/  MUFU.TANH R101, R0 ;  /* 0x0000000000657308 */ /* 0x0002640000002400 */
[----:B------:R-:W-:Y:S01]  /*34a0*/  HMMA.16816.F32.BF16 R64, R16, R56, R68 ;  /* 0x000000381040723c */ /* 0x000fe20000041844 */
[----:B-1----:R-:W-:-:S05]  /*34b0*/  FMUL.FTZ R0, R79, c[0x0][0x320] ;  /* 0x0000c8004f007a20 */ /* 0x002fca0000410000 */
[----:B------:R1:W1:Y:S02]  /*34c0*/  MUFU.TANH R100, R0 ;  /* 0x0000000000647308 */ /* 0x0002640000002400 */
[----:B------:R-:W-:Y:S01]  /*34d0*/  HMMA.16816.F32.BF16 R68, R28, R54, R124 ;  /* 0x000000361c44723c */ /* 0x000fe2000004187c */
[----:B------:R-:W2:Y:S01]  /*34e0*/  LDSM.16.M88.4 R52, [R241] ;  /* 0x00000000f134783b */ /* 0x000ea20000000200 */
[----:B-1----:R-:W-:-:S04]  /*34f0*/  FMUL.FTZ R0, R80, c[0x0][0x320] ;  /* 0x0000c80050007a20 */ /* 0x002fc80000410000 */
[----:B------:R1:W1:Y:S02]  /*3500*/  MUFU.TANH R106, R0 ;  /* 0x00000000006a7308 */ /* 0x0002640000002400 */
[----:B------:R-:W-:Y:S01]  /*3510*/  HMMA.16816.F32.BF16 R60, R24, R46, R60 ;  /* 0x0000002e183c723c */ /* 0x000fe2000004183c */
[----:B-1----:R-:W-:-:S05]  /*3520*/  FMUL.FTZ R0, R81, c[0x0][0x320] ;  /* 0x0000c80051007a20 */ /* 0x002fca0000410000 */
[----:B------:R1:W1:Y:S02]  /*3530*/  MUFU.TANH R105, R0 ;  /* 0x0000000000697308 */ /* 0x0002640000002400 */
[----:B------:R-:W-:Y:S01]  /*3540*/  HMMA.16816.F32.BF16 R40, R12, R56, R40 ;  /* 0x000000380c28723c */ /* 0x000fe20000041828 */
[----:B-1----:R-:W-:-:S05]  /*3550*/  FMUL.FTZ R0, R82, c[0x0][0x320] ;  /* 0x0000c80052007a20 */ /* 0x002fca0000410000 */
[----:B------:R1:W1:Y:S02]  /*3560*/  MUFU.TANH R114, R0 ;  /* 0x0000000000727308 */ /* 0x0002640000002400 */
[----:B-1----:R-:W-:-:S06]  /*3570*/  FMUL.FTZ R0, R83, c[0x0][0x320] ;  /* 0x0000c80053007a20 */ /* 0x002fcc0000410000 */
[----:B------:R1:W1:Y:S01]  /*3580*/  MUFU.TANH R108, R0 ;  /* 0x00000000006c7308 */ /* 0x0002620000002400 */
[----:B-----5:R-:W-:Y:S01]  /*3590*/  HMMA.16816.F32.BF16 R76, R8, R48, R64 ;  /* 0x00000030084c723c */ /* 0x020fe20000041840 */
[----:B-1----:R-:W-:-:S06]  /*35a0*/  FMUL.FTZ R0, R72, c[0x0][0x320] ;  /* 0x0000c80048007a20 */ /* 0x002fcc0000410000 */
[----:B------:R1:W1:Y:S01]  /*35b0*/  MUFU.TANH R89, R0 ;  /* 0x0000000000597308 */ /* 0x0002620000002400 */
[----:B------:R-:W-:Y:S01]  /*35c0*/  HMMA.16816.F32.BF16 R68, R20, R46, R68 ;  /* 0x0000002e1444723c */ /* 0x000fe20000041844 */
[----:B-1----:R-:W-:-:S06]  /*35d0*/  FMUL.FTZ R0, R73, c[0x0][0x320] ;  /* 0x0000c80049007a20 */ /* 0x002fcc0000410000 */
[----:B------:R1:W1:Y:S01]  /*35e0*/  MUFU.TANH R88, R0 ;  /* 0x0000000000587308 */ /* 0x0002620000002400 */
[----:B--2---:R-:W-:Y:S08]  /*35f0*/  HMMA.16816.F32.BF16 R64, R32, R36, R120 ;  /* 0x000000242040723c */ /* 0x004ff00000041878 */
[----:B------:R-:W-:Y:S01]  /*3600*/  HMMA.16816.F32.BF16 R44, R16, R58, R60 ;  /* 0x0000003a102c723c */ /* 0x000fe2000004183c */
[----:B-1----:R-:W-:-:S07]  /*3610*/  FMUL.FTZ R0, R74, c[0x0][0x320] ;  /* 0x0000c8004a007a20 */ /* 0x002fce0000410000 */
[----:B------:R-:W-:Y:S01]  /*3620*/  HMMA.16816.F32.BF16 R60, R32, R38, R96 ;  /* 0x00000026203c723c */ /* 0x000fe20000041860 */
[----:B------:R-:W-:Y:S01]  /*3630*/  LDSM.16.M88.4 R32, [R231+0x3800] ;  /* 0x00380000e720783b */ /* 0x000fe20000000200 */
[----:B------:R1:W2:Y:S06]  /*3640*/  MUFU.TANH R91, R0 ;  /* 0x00000000005b7308 */ /* 0x0002ac0000002400 */
[----:B------:R-:W-:Y:S01]  /*3650*/  HMMA.16816.F32.BF16 R80, R4, R48, R40 ;  /* 0x000000300450723c */ /* 0x000fe20000041828 */
[----:B------:R-:W5:Y:S01]  /*3660*/  LDSM.16.M88.4 R40, [R234+0x3800] ;  /* 0x00380000ea28783b */ /* 0x000f620000000200 */
[----:B------:R-:W-:Y:S01]  /*3670*/  ISETP.GE.AND P0, PT, R196, 0x2, PT ;  /* 0x00000002c400780c */ /* 0x000fe20003f06270 */
[----:B------:R-:W-:-:S04]  /*3680*/  DEPBAR.LE SB0, 0x0 ;  /* 0x000080000000791a */ /* 0x000fc80000000000 */
[----:B-1----:R-:W-:Y:S02]  /*3690*/  FMUL.FTZ R0, R75, c[0x0][0x320] ;  /* 0x0000c8004b007a20 */ /* 0x002fe40000410000 */
[C---:B------:R-:W-:Y:S08]  /*36a0*/  HMMA.16816.F32.BF16 R72, R28.reuse, R36, R128 ;  /* 0x000000241c48723c */ /* 0x040ff00000041880 */
[----:B------:R-:W-:Y:S01]  /*36b0*/  HMMA.16816.F32.BF16 R28, R28, R38, R136 ;  /* 0x000000261c1c723c */ /* 0x000fe20000041888 */
[----:B------:R1:W1:Y:S02]  /*36c0*/  MUFU.TANH R90, R0 ;  /* 0x00000000005a7308 */ /* 0x0002640000002400 */
[----:B-1----:R-:W-:-:S06]  /*36d0*/  FMUL.FTZ R0, R84, c[0x0][0x320] ;  /* 0x0000c80054007a20 */ /* 0x002fcc0000410000 */
[----:B------:R1:W1:Y:S01]  /*36e0*/  MUFU.TANH R95, R0 ;  /* 0x00000000005f7308 */ /* 0x0002620000002400 */
[----:B------:R-:W-:Y:S08]  /*36f0*/  HMMA.16816.F32.BF16 R68, R12, R58, R68 ;  /* 0x0000003a0c44723c */ /* 0x000ff00000041844 */
[----:B------:R-:W-:Y:S01]  /*3700*/  HMMA.16816.F32.BF16 R56, R24, R52, R64 ;  /* 0x000000341838723c */ /* 0x000fe20000041840 */
[----:B-1----:R-:W-:-:S04]  /*3710*/  FMUL.FTZ R0, R85, c[0x0][0x320] ;  /* 0x0000c80055007a20 */ /* 0x002fc80000410000 */
[----:B------:R1:W1:Y:S03]  /*3720*/  MUFU.TANH R93, R0 ;  /* 0x00000000005d7308 */ /* 0x0002660000002400 */
[----:B------:R-:W-:Y:S08]  /*3730*/  HMMA.16816.F32.BF16 R64, R20, R52, R72 ;  /* 0x000000341440723c */ /* 0x000ff00000041848 */
[----:B------:R-:W-:Y:S01]  /*3740*/  HMMA.16816.F32.BF16 R24, R24, R54, R60 ;  /* 0x000000361818723c */ /* 0x000fe2000004183c */
[----:B-1----:R-:W-:-:S07]  /*3750*/  FMUL.FTZ R0, R86, c[0x0][0x320] ;  /* 0x0000c80056007a20 */ /* 0x002fce0000410000 */
[----:B------:R-:W-:Y:S01]  /*3760*/  HMMA.16816.F32.BF16 R52, R20, R54, R28 ;  /* 0x000000361434723c */ /* 0x000fe2000004181c */
[----:B------:R1:W1:Y:S02]  /*3770*/  MUFU.TANH R103, R0 ;  /* 0x0000000000677308 */ /* 0x0002640000002400 */
[----:B-1----:R-:W-:-:S06]  /*3780*/  FMUL.FTZ R0, R87, c[0x0][0x320] ;  /* 0x0000c80057007a20 */ /* 0x002fcc0000410000 */
        /* <DEDUP_REMOVED lines=8> */
[----:B------:R1:W1:Y:S02]  /*3810*/  MUFU.TANH R86, R0 ;  /* 0x0000000000567308 */ /* 0x0002640000002400 */
[----:B-1----:R-:W-:Y:S02]  /*3820*/  FMUL.FTZ R0, R79, c[0x0][0x320] ;  /* 0x0000c8004f007a20 */ /* 0x002fe40000410000 */
[----:B------:R-:W-:Y:S08]  /*3830*/  HMMA.16816.F32.BF16 R76, R8, R50, R44 ;  /* 0x00000032084c723c */ /* 0x000ff0000004182c */
[C---:B------:R-:W-:Y:S08]  /*3840*/  HMMA.16816.F32.BF16 R44, R16.reuse, R40, R56 ;  /* 0x00000028102c723c */ /* 0x040ff00000041838 */
[----:B------:R-:W-:Y:S01]  /*3850*/  HMMA.16816.F32.BF16 R16, R16, R42, R24 ;  /* 0x0000002a1010723c */ /* 0x000fe20000041818 */
[----:B------:R1:W1:Y:S07]  /*3860*/  MUFU.TANH R85, R0 ;  /* 0x0000000000557308 */ /* 0x00026e0000002400 */
[----:B------:R-:W-:Y:S08]  /*3870*/  HMMA.16816.F32.BF16 R68, R4, R50, R68 ;  /* 0x000000320444723c */ /* 0x000ff00000041844 */
[----:B------:R-:W-:Y:S01]  /*3880*/  HMMA.16816.F32.BF16 R44, R8, R32, R44 ;  /* 0x00000020082c723c */ /* 0x000fe2000004182c */
[----:B-1----:R-:W-:-:S07]  /*3890*/  FMUL.FTZ R0, R80, c[0x0][0x320] ;  /* 0x0000c80050007a20 */ /* 0x002fce0000410000 */
[----:B------:R-:W-:Y:S08]  /*38a0*/  HMMA.16816.F32.BF16 R20, R4, R32, R36 ;  /* 0x000000200414723c */ /* 0x000ff00000041824 */
[-C--:B------:R-:W-:Y:S08]  /*38b0*/  HMMA.16816.F32.BF16 R8, R8, R34.reuse, R16 ;  /* 0x000000220808723c */ /* 0x080ff00000041810 */
[----:B------:R-:W-:Y:S01]  /*38c0*/  HMMA.16816.F32.BF16 R4, R4, R34, R12 ;  /* 0x000000220404723c */ /* 0x000fe2000004180c */
[----:B------:R1:W1:Y:S01]  /*38d0*/  MUFU.TANH R87, R0 ;  /* 0x0000000000577308 */ /* 0x0002620000002400 */
[----:B------:R-:W-:-:S02]  /*38e0*/  FMUL.FTZ R77, R77, c[0x0][0x320] ;  /* 0x0000c8004d4d7a20 */ /* 0x000fc40000410000 */
[----:B------:R-:W-:Y:S02]  /*38f0*/  FMUL.FTZ R78, R78, c[0x0][0x320] ;  /* 0x0000c8004e4e7a20 */ /* 0x000fe40000410000 */
[----:B-1----:R-:W-:-:S04]  /*3900*/  FMUL.FTZ R0, R81, c[0x0][0x320] ;  /* 0x0000c80051007a20 */ /* 0x002fc80000410000 */
[----:B------:R1:W1:Y:S01]  /*3910*/  MUFU.TANH R80, R0 ;  /* 0x0000000000507308 */ /* 0x0002620000002400 */
[----:B------:R-:W-:Y:S02]  /*3920*/  FMUL.FTZ R79, R79, c[0x0][0x320] ;  /* 0x0000c8004f4f7a20 */ /* 0x000fe40000410000 */
[----:B------:R-:W-:Y:S02]  /*3930*/  FMUL.FTZ R68, R68, c[0x0][0x320] ;  /* 0x0000c80044447a20 */ /* 0x000fe40000410000 */
[----:B------:R-:W-:Y:S02]  /*3940*/  FMUL.FTZ R69, R69, c[0x0][0x320] ;  /* 0x0000c80045457a20 */ /* 0x000fe40000410000 */
[----:B------:R-:W-:Y:S02]  /*3950*/  FMUL.FTZ R70, R70, c[0x0][0x320] ;  /* 0x0000c80046467a20 */ /* 0x000fe40000410000 */
[----:B-1----:R-:W-:-:S04]  /*3960*/  FMUL.FTZ R0, R82, c[0x0][0x320] ;  /* 0x0000c80052007a20 */ /* 0x002fc80000410000 */
[----:B------:R1:W1:Y:S01]  /*3970*/  MUFU.TANH R72, R0 ;  /* 0x0000000000487308 */ /* 0x0002620000002400 */
[----:B------:R-:W-:Y:S02]  /*3980*/  FMUL.FTZ R71, R71, c[0x0][0x320] ;  /* 0x0000c80047477a20 */ /* 0x000fe40000410000 */
[----:B------:R-:W-:Y:S02]  /*3990*/  FMUL.FTZ R44, R44, c[0x0][0x320] ;  /* 0x0000c8002c2c7a20 */ /* 0x000fe40000410000 */
[----:B------:R-:W-:Y:S02]  /*39a0*/  FMUL.FTZ R45, R45, c[0x0][0x320] ;  /* 0x0000c8002d2d7a20 */ /* 0x000fe40000410000 */
[----:B------:R-:W-:Y:S02]  /*39b0*/  FMUL.FTZ R46, R46, c[0x0][0x320] ;  /* 0x0000c8002e2e7a20 */ /* 0x000fe40000410000 */
[----:B------:R-:W-:Y:S02]  /*39c0*/  FMUL.FTZ R47, R47, c[0x0][0x320] ;  /* 0x0000c8002f2f7a20 */ /* 0x000fe40000410000 */
[----:B------:R-:W-:-:S02]  /*39d0*/  FMUL.FTZ R20, R20, c[0x0][0x320] ;  /* 0x0000c80014147a20 */ /* 0x000fc40000410000 */
[----:B-1----:R-:W-:Y:S02]  /*39e0*/  FMUL.FTZ R0, R83, c[0x0][0x320] ;  /* 0x0000c80053007a20 */ /* 0x002fe40000410000 */
[----:B------:R-:W-:Y:S02]  /*39f0*/  FMUL.FTZ R21, R21, c[0x0][0x320] ;  /* 0x0000c80015157a20 */ /* 0x000fe40000410000 */
[----:B------:R1:W1:Y:S01]  /*3a00*/  MUFU.TANH R50, R0 ;  /* 0x0000000000327308 */ /* 0x0002620000002400 */
        /* <DEDUP_REMOVED lines=8> */
[----:B-1----:R-:W-:Y:S02]  /*3a90*/  FMUL.FTZ R0, R76, c[0x0][0x320] ;  /* 0x0000c8004c007a20 */ /* 0x002fe40000410000 */
[----:B------:R-:W-:-:S02]  /*3aa0*/  FMUL.FTZ R6, R6, c[0x0][0x320] ;  /* 0x0000c80006067a20 */ /* 0x000fc40000410000 */
[----:B------:R-:W-:Y:S01]  /*3ab0*/  FMUL.FTZ R7, R7, c[0x0][0x320] ;  /* 0x0000c80007077a20 */ /* 0x000fe20000410000 */
[----:B------:R1:W1:Y:S08]  /*3ac0*/  MUFU.TANH R36, R20 ;  /* 0x0000001400247308 */ /* 0x0002700000002400 */
[----:B------:R1:W1:Y:S08]  /*3ad0*/  MUFU.TANH R48, R0 ;  /* 0x0000000000307308 */ /* 0x0002700000002400 */
        /* <DEDUP_REMOVED lines=57> */
.L_x_1487:
[----:B--234-:R-:W-:Y:S05]  /*3e70*/  BSYNC B0 ;  /* 0x0000000000007941 */ /* 0x01cfea0003800000 */
.L_x_1486:
[----:B-1----:R-:W2:Y:S04]  /*3e80*/  LDL R0, [R1+0x5c] ;  /* 0x00005c0001007983 */ /* 0x002ea80000100800 */
[----:B------:R-:W2:Y:S04]  /*3e90*/  LDL R197, [R1+0x48] ;  /* 0x0000480001c57983 */ /* 0x000ea80000100800 */
[----:B------:R-:W3:Y:S01]  /*3ea0*/  LDL R5, [R1+0x58] ;  /* 0x0000580001057983 */ /* 0x000ee20000100800 */
[----:B------:R-:W-:-:S03]  /*3eb0*/  IMAD R4, R92, R150, 0x1 ;  /* 0x000000015c047424 */ /* 0x000fc600078e0296 */
[----:B------:R-:W-:Y:S04]  /*3ec0*/  LDSM.16.MT88.4 R40, [R229] ;  /* 0x00000000e528783b */ /* 0x000fe80000004200 */
[----:B------:R-:W-:Y:S04]  /*3ed0*/  LDSM.16.MT88.4 R60, [R229+0x2000] ;  /* 0x00200000e53c783b */ /* 0x000fe80000004200 */
[----:B------:R-:W-:Y:S04]  /*3ee0*/  LDSM.16.MT88.4 R56, [R232] ;  /* 0x00000000e838783b */ /* 0x000fe80000004200 */
[----:B------:R-:W0:Y:S01]  /*3ef0*/  LDGDEPBAR ;  /* 0x00000000000079af */ /* 0x000e220000000000 */
[----:B--2---:R-:W-:-:S04]  /*3f00*/  IMAD.IADD R3, R0, 0x1, R197 ;  /* 0x0000000100037824 */ /* 0x004fc800078e02c5 */
[----:B------:R-:W-:-:S05]  /*3f10*/  @P4 IMAD.HI.U32 R0, R3, c[0x0][0x2c8], RZ ;  /* 0x0000b20003004a27 */ /* 0x000fca00078e00ff */
[----:B------:R-:W-:-:S05]  /*3f20*/  @P4 SHF.R.U32.HI R3, RZ, c[0x0][0x2cc], R0 ;  /* 0x0000b300ff034a19 */ /* 0x000fca0000011600 */
[----:B------:R-:W1:Y:S01]  /*3f30*/  SHFL.IDX PT, R2, R3, RZ, 0x1c1f ;  /* 0x001c1fff03027589 */ /* 0x000e6200000e0000 */
[----:B---3--:R-:W-:-:S03]  /*3f40*/  IADD3 R4, -R5, c[0x0][0x1d0], R4 ;  /* 0x0000740005047a10 */ /* 0x008fc60007ffe104 */
[----:B------:R-:W2:Y:S01]  /*3f50*/  SHFL.IDX PT, R0, R3, 0x1, 0x1c1f ;  /* 0x003c1f0003007f89 */ /* 0x000ea200000e0000 */
[----:B------:R-:W-:Y:S01]  /*3f60*/  IADD3 R4, R4, -c[0x0][0x168], RZ ;  /* 0x80005a0004047a10 */ /* 0x000fe20007ffe0ff */
[----:B------:R-:W-:-:S04]  /*3f70*/  IMAD.IADD R5, R144, 0x1, -R5 ;  /* 0x0000000190057824 */ /* 0x000fc800078e0a05 */
[----:B-1----:R-:W-:-:S05]  /*3f80*/  IMAD.IADD R2, R4, 0x1, R2 ;  /* 0x0000000104027824 */ /* 0x002fca00078e0202 */
[----:B------:R-:W-:-:S04]  /*3f90*/  IMNMX R2, R5, R2, PT ;  /* 0x0000000205027217 */ /* 0x000fc80003800200 */
[C---:B------:R-:W-:Y:S02]  /*3fa0*/  ISETP.GT.AND P0, PT, R2.reuse, 0x1, PT ;  /* 0x000000010200780c */ /* 0x040fe40003f04270 */
[C---:B------:R-:W-:Y:S02]  /*3fb0*/  ISETP.GT.AND P2, PT, R2.reuse, 0x8, PT ;  /* 0x000000080200780c */ /* 0x040fe40003f44270 */
[C---:B------:R-:W-:Y:S02]  /*3fc0*/  ISETP.GT.AND P3, PT, R2.reuse, RZ, PT ;  /* 0x000000ff0200720c */ /* 0x040fe40003f64270 */
[----:B------:R-:W-:Y:S02]  /*3fd0*/  ISETP.GT.AND P1, PT, R2, 0x9, PT ;  /* 0x000000090200780c */ /* 0x000fe40003f24270 */
[----:B------:R-:W-:Y:S02]  /*3fe0*/  FSEL R8, R133, -INF , P0 ;  /* 0xff80000085087808 */ /* 0x000fe40000000000 */
[----:B------:R-:W-:Y:S01]  /*3ff0*/  FSEL R9, R116, -INF , P2 ;  /* 0xff80000074097808 */ /* 0x000fe20001000000 */
[----:B--2---:R-:W-:Y:S01]  /*4000*/  IMAD.IADD R0, R4, 0x1, R0 ;  /* 0x0000000104007824 */ /* 0x004fe200078e0200 */
[----:B------:R-:W-:-:S02]  /*4010*/  ISETP.GT.AND P0, PT, R2, 0x18, PT ;  /* 0x000000180200780c */ /* 0x000fc40003f04270 */
[C---:B------:R-:W-:Y:S02]  /*4020*/  ISETP.GT.AND P2, PT, R2.reuse, 0x19, PT ;  /* 0x000000190200780c */ /* 0x040fe40003f44270 */
[----:B------:R-:W-:Y:S02]  /*4030*/  FSEL R7, R135, -INF , P3 ;  /* 0xff80000087077808 */ /* 0x000fe40001800000 */
[----:B------:R-:W-:Y:S02]  /*4040*/  FSEL R15, R107, -INF , P1 ;  /* 0xff8000006b0f7808 */ /* 0x000fe40000800000 */
[----:B------:R-:W-:Y:S02]  /*4050*/  ISETP.GT.AND P1, PT, R2, 0x20, PT ;  /* 0x000000200200780c */ /* 0x000fe40003f24270 */
[----:B------:R-:W-:Y:S02]  /*4060*/  FSEL R21, R89, -INF , P0 ;  /* 0xff80000059157808 */ /* 0x000fe40000000000 */
[----:B------:R-:W-:-:S02]  /*4070*/  FSEL R22, R88, -INF , P2 ;  /* 0xff80000058167808 */ /* 0x000fc40001000000 */
[C---:B------:R-:W-:Y:S02]  /*4080*/  ISETP.GT.AND P0, PT, R2.reuse, 0x29, PT ;  /* 0x000000290200780c */ /* 0x040fe40003f04270 */
[----:B------:R-:W-:Y:S02]  /*4090*/  ISETP.GT.AND P2, PT, R2, 0x30, PT ;  /* 0x000000300200780c */ /* 0x000fe40003f44270 */
[----:B------:R-:W-:Y:S02]  /*40a0*/  IMNMX R0, R5, R0, PT ;  /* 0x0000000005007217 */ /* 0x000fe40003800200 */
[----:B------:R-:W-:Y:S02]  /*40b0*/  FMNMX.FTZ R137, R7, R8, !PT ;  /* 0x0000000807897209 */ /* 0x000fe40007810000 */
[----:B------:R-:W-:Y:S02]  /*40c0*/  FSEL R168, R84, -INF , P1 ;  /* 0xff80000054a87808 */ /* 0x000fe40000800000 */
[----:B------:R-:W-:-:S02]  /*40d0*/  ISETP.GT.AND P1, PT, R2, 0x31, PT ;  /* 0x000000310200780c */ /* 0x000fc40003f24270 */
[----:B------:R-:W-:Y:S02]  /*40e0*/  FSEL R167, R77, -INF , P0 ;  /* 0xff8000004da77808 */ /* 0x000fe40000000000 */
[----:B------:R-:W-:Y:S02]  /*40f0*/  FSEL R166, R44, -INF , P2 ;  /* 0xff8000002ca67808 */ /* 0x000fe40001000000 */
[C---:B------:R-:W-:Y:S02]  /*4100*/  ISETP.GT.AND P0, PT, R0.reuse, RZ, PT ;  /* 0x000000ff0000720c */ /* 0x040fe40003f04270 */
[----:B------:R-:W-:Y:S02]  /*4110*/  ISETP.GT.AND P2, PT, R0, 0x1, PT ;  /* 0x000000010000780c */ /* 0x000fe40003f44270 */
[----:B------:R-:W-:Y:S02]  /*4120*/  ISETP.GT.AND P5, PT, R2, 0x10, PT ;  /* 0x000000100200780c */ /* 0x000fe40003fa4270 */
[----:B------:R-:W-:-:S02]  /*4130*/  FMNMX.FTZ R137, R9, R137, !PT ;  /* 0x0000008909897209 */ /* 0x000fc40007810000 */
[----:B------:R-:W-:Y:S02]  /*4140*/  FSEL R164, R45, -INF , P1 ;  /* 0xff8000002da47808 */ /* 0x000fe40000800000 */
[----:B------:R-:W-:Y:S02]  /*4150*/  ISETP.GT.AND P1, PT, R0, 0x8, PT ;  /* 0x000000080000780c */ /* 0x000fe40003f24270 */
[----:B------:R-:W-:Y:S02]  /*4160*/  FSEL R24, R134, -INF , P0 ;  /* 0xff80000086187808 */ /* 0x000fe40000000000 */
[----:B------:R-:W-:Y:S02]  /*4170*/  FSEL R25, R132, -INF , P2 ;  /* 0xff80000084197808 */ /* 0x000fe40001000000 */
[----:B------:R-:W-:Y:S02]  /*4180*/  ISETP.GT.AND P3, PT, R2, 0x11, PT ;  /* 0x000000110200780c */ /* 0x000fe40003f64270 */
[----:B------:R-:W-:-:S02]  /*4190*/  FSEL R18, R104, -INF , P5 ;  /* 0xff80000068127808 */ /* 0x000fc40002800000 */
[----:B------:R-:W-:Y:S02]  /*41a0*/  FMNMX.FTZ R137, R15, R137, !PT ;  /* 0x000000890f897209 */ /* 0x000fe40007810000 */
[----:B------:R-:W-:Y:S02]  /*41b0*/  ISETP.GT.AND P0, PT, R0, 0x9, PT ;  /* 0x000000090000780c */ /* 0x000fe40003f04270 */
[----:B------:R-:W-:Y:S02]  /*41c0*/  FSEL R31, R113, -INF , P1 ;  /* 0xff800000711f7808 */ /* 0x000fe40000800000 */
[----:B------:R-:W-:Y:S02]  /*41d0*/  FMNMX.FTZ R136, R24, R25, !PT ;  /* 0x0000001918887209 */ /* 0x000fe40007810000 */
[----:B------:R-:W-:Y:S02]  /*41e0*/  FSEL R19, R94, -INF , P3 ;  /* 0xff8000005e137808 */ /* 0x000fe40001800000 */
        /* <DEDUP_REMOVED lines=12> */
[----:B------:R-:W-:-:S02]  /*42b0*/  ISETP.GT.AND P5, PT, R2, 0x21, PT ;  /* 0x000000210200780c */ /* 0x000fc40003fa4270 */
[----:B------:R-:W-:Y:S02]  /*42c0*/  FMNMX.FTZ R137, R22, R137, !PT ;  /* 0x0000008916897209 */ /* 0x000fe40007810000 */
[----:B------:R-:W-:Y:S02]  /*42d0*/  ISETP.GT.AND P2, PT, R0, 0x19, PT ;  /* 0x000000190000780c */ /* 0x000fe40003f44270 */
[----:B------:R-:W-:Y:S02]  /*42e0*/  FSEL R32, R91, -INF , P0 ;  /* 0xff8000005b207808 */ /* 0x000fe40000000000 */
[----:B------:R-:W-:Y:S02]  /*42f0*/  FMNMX.FTZ R136, R26, R136, !PT ;  /* 0x000000881a887209 */ /* 0x000fe40007810000 */
        /* <DEDUP_REMOVED lines=23> */
[----:B------:R-:W-:Y:S01]  /*4470*/  FMNMX.FTZ R136, R160, R136, !PT ;  /* 0x00000088a0887209 */ /* 0x000fe20007810000 */
[----:B------:R-:W-:Y:S01]  /*4480*/  LDSM.16.MT88.4 R76, [R233+0x2800] ;  /* 0x00280000e94c783b */ /* 0x000fe20000004200 */
        /* <DEDUP_REMOVED lines=8> */
[C---:B------:R-:W-:Y:S02]  /*4510*/  ISETP.GT.AND P1, PT, R0.reuse, 0x38, PT ;  /* 0x000000380000780c */ /* 0x040fe40003f24270 */
[----:B------:R-:W-:Y:S02]  /*4520*/  ISETP.GT.AND P0, PT, R0, 0x39, PT ;  /* 0x000000390000780c */ /* 0x000fe40003f04270 */
[----:B------:R-:W-:Y:S01]  /*4530*/  FSEL R154, R47, -INF , P2 ;  /* 0xff8000002f9a7808 */ /* 0x000fe20001000000 */
[----:B------:R-:W1:Y:S01]  /*4540*/  SHFL.IDX PT, R0, R3, 0x2, 0x1c1f ;  /* 0x005c1f0003007f89 */ /* 0x000e6200000e0000 */
[----:B------:R-:W-:Y:S02]  /*4550*/  FMNMX.FTZ R136, R157, R136, !PT ;  /* 0x000000889d887209 */ /* 0x000fe40007810000 */
[----:B------:R-:W-:Y:S01]  /*4560*/  FMNMX.FTZ R137, R148, R137, !PT ;  /* 0x0000008994897209 */ /* 0x000fe20007810000 */
[----:B------:R-:W2:Y:S01]  /*4570*/  SHFL.IDX PT, R2, R3, 0x3, 0x1c1f ;  /* 0x007c1f0003027f89 */ /* 0x000ea200000e0000 */
[----:B------:R-:W-:-:S02]  /*4580*/  FSEL R152, R13, -INF , P1 ;  /* 0xff8000000d987808 */ /* 0x000fc40000800000 */
[----:B------:R-:W-:Y:S01]  /*4590*/  FMNMX.FTZ R136, R154, R136, !PT ;  /* 0x000000889a887209 */ /* 0x000fe20007810000 */
[----:B------:R-:W3:Y:S01]  /*45a0*/  SHFL.BFLY PT, R3, R137, 0x2, 0x1f ;  /* 0x0c401f0089037f89 */ /* 0x000ee200000e0000 */
[----:B------:R-:W-:Y:S02]  /*45b0*/  FSEL R149, R12, -INF , P0 ;  /* 0xff8000000c957808 */ /* 0x000fe40000000000 */
[----:B------:R-:W-:Y:S01]  /*45c0*/  FMNMX.FTZ R136, R152, R136, !PT ;  /* 0x0000008898887209 */ /* 0x000fe20007810000 */
[----:B------:R-:W-:Y:S03]  /*45d0*/  LDSM.16.MT88.4 R44, [R233] ;  /* 0x00000000e92c783b */ /* 0x000fe60000004200 */
[----:B------:R-:W-:-:S05]  /*45e0*/  FMNMX.FTZ R136, R149, R136, !PT ;  /* 0x0000008895887209 */ /* 0x000fca0007810000 */
[----:B------:R-:W4:Y:S01]  /*45f0*/  SHFL.BFLY PT, R6, R136, 0x2, 0x1f ;  /* 0x0c401f0088067f89 */ /* 0x000f2200000e0000 */
[----:B-1----:R-:W-:-:S05]  /*4600*/  IMAD.IADD R0, R4, 0x1, R0 ;  /* 0x0000000104007824 */ /* 0x002fca00078e0200 */
[----:B------:R-:W-:Y:S01]  /*4610*/  IMNMX R0, R5, R0, PT ;  /* 0x0000000005007217 */ /* 0x000fe20003800200 */
[----:B--2---:R-:W-:Y:S01]  /*4620*/  IMAD.IADD R2, R4, 0x1, R2 ;  /* 0x0000000104027824 */ /* 0x004fe200078e0202 */
[----:B---3--:R-:W-:Y:S02]  /*4630*/  FMNMX.FTZ R137, R137, R3, !PT ;  /* 0x0000000389897209 */ /* 0x008fe40007810000 */
[----:B------:R-:W-:Y:S02]  /*4640*/  ISETP.GT.AND P1, PT, R0, RZ, PT ;  /* 0x000000ff0000720c */ /* 0x000fe40003f24270 */
[----:B------:R-:W-:Y:S01]  /*4650*/  IMNMX R2, R5, R2, PT ;  /* 0x0000000205027217 */ /* 0x000fe20003800200 */
[----:B------:R-:W1:Y:S01]  /*4660*/  SHFL.BFLY PT, R3, R137, 0x1, 0x1f ;  /* 0x0c201f0089037f89 */ /* 0x000e6200000e0000 */
[----:B------:R-:W-:Y:S02]  /*4670*/  FSEL R5, R146, -INF , P1 ;  /* 0xff80000092057808 */ /* 0x000fe40000800000 */
[----:B------:R-:W-:-:S02]  /*4680*/  ISETP.GT.AND P3, PT, R0, 0x1, PT ;  /* 0x000000010000780c */ /* 0x000fc40003f64270 */
[C---:B------:R-:W-:Y:S02]  /*4690*/  ISETP.GT.AND P0, PT, R0.reuse, 0x8, PT ;  /* 0x000000080000780c */ /* 0x040fe40003f04270 */
[C---:B------:R-:W-:Y:S02]  /*46a0*/  ISETP.GT.AND P5, PT, R0.reuse, 0x9, PT ;  /* 0x000000090000780c */ /* 0x040fe40003fa4270 */
[C---:B------:R-:W-:Y:S02]  /*46b0*/  ISETP.GT.AND P2, PT, R0.reuse, 0x10, PT ;  /* 0x000000100000780c */ /* 0x040fe40003f44270 */
[----:B------:R-:W-:Y:S02]  /*46c0*/  ISETP.GT.AND P1, PT, R0, 0x11, PT ;  /* 0x000000110000780c */ /* 0x000fe40003f24270 */
[----:B----4-:R-:W-:Y:S02]  /*46d0*/  FMNMX.FTZ R136, R136, R6, !PT ;  /* 0x0000000688887209 */ /* 0x010fe40007810000 */
[----:B------:R-:W-:-:S02]  /*46e0*/  FSEL R6, R145, -INF , P3 ;  /* 0xff80000091067808 */ /* 0x000fc40001800000 */
[----:B------:R-:W-:Y:S02]  /*46f0*/  FSEL R10, R117, -INF , P0 ;  /* 0xff800000750a7808 */ /* 0x000fe40000000000 */
[----:B------:R-:W-:Y:S02]  /*4700*/  FSEL R12, R115, -INF , P5 ;  /* 0xff800000730c7808 */ /* 0x000fe40002800000 */
[----:B------:R-:W-:Y:S02]  /*4710*/  FSEL R16, R106, -INF , P2 ;  /* 0xff8000006a107808 */ /* 0x000fe40001000000 */
[----:B------:R-:W-:Y:S02]  /*4720*/  FSEL R17, R105, -INF , P1 ;  /* 0xff80000069117808 */ /* 0x000fe40000800000 */
[C---:B------:R-:W-:Y:S02]  /*4730*/  ISETP.GT.AND P3, PT, R0.reuse, 0x18, PT ;  /* 0x000000180000780c */ /* 0x040fe40003f64270 */
[----:B------:R-:W-:-:S02]  /*4740*/  ISETP.GT.AND P0, PT, R0, 0x19, PT ;  /* 0x000000190000780c */ /* 0x000fc40003f04270 */
[C---:B------:R-:W-:Y:S02]  /*4750*/  ISETP.GT.AND P5, PT, R0.reuse, 0x20, PT ;  /* 0x000000200000780c */ /* 0x040fe40003fa4270 */
[C---:B------:R-:W-:Y:S02]  /*4760*/  ISETP.GT.AND P2, PT, R0.reuse, 0x21, PT ;  /* 0x000000210000780c */ /* 0x040fe40003f44270 */
[----:B------:R-:W-:Y:S02]  /*4770*/  ISETP.GT.AND P1, PT, R0, 0x28, PT ;  /* 0x000000280000780c */ /* 0x000fe40003f24270 */
[----:B------:R-:W-:Y:S02]  /*4780*/  FSEL R23, R95, -INF , P3 ;  /* 0xff8000005f177808 */ /* 0x000fe40001800000 */
[----:B------:R-:W-:Y:S02]  /*4790*/  FSEL R29, R93, -INF , P0 ;  /* 0xff8000005d1d7808 */ /* 0x000fe40000000000 */
[----:B------:R-:W-:-:S02]  /*47a0*/  FSEL R145, R87, -INF , P5 ;  /* 0xff80000057917808 */ /* 0x000fc40002800000 */
[----:B------:R-:W-:Y:S02]  /*47b0*/  FSEL R144, R80, -INF , P2 ;  /* 0xff80000050907808 */ /* 0x000fe40001000000 */
[----:B-1----:R-:W-:Y:S01]  /*47c0*/  FMNMX.FTZ R137, R137, R3, !PT ;  /* 0x0000000389897209 */ /* 0x002fe20007810000 */
[----:B------:R-:W1:Y:S01]  /*47d0*/  SHFL.BFLY PT, R4, R136, 0x1, 0x1f ;  /* 0x0c201f0088047f89 */ /* 0x000e6200000e0000 */
[----:B------:R-:W-:Y:S02]  /*47e0*/  FSEL R143, R68, -INF , P1 ;  /* 0xff800000448f7808 */ /* 0x000fe40000800000 */
[C---:B------:R-:W-:Y:S01]  /*47f0*/  ISETP.GT.AND P3, PT, R0.reuse, 0x29, PT ;  /* 0x000000290000780c */ /* 0x040fe20003f64270 */
[----:B------:R-:W-:Y:S01]  /*4800*/  LDSM.16.MT88.4 R80, [R233+0x2000] ;  /* 0x00200000e950783b */ /* 0x000fe20000004200 */
[C---:B------:R-:W-:Y:S02]  /*4810*/  ISETP.GT.AND P0, PT, R0.reuse, 0x30, PT ;  /* 0x000000300000780c */ /* 0x040fe40003f04270 */
[C---:B------:R-:W-:Y:S01]  /*4820*/  ISETP.GT.AND P5, PT, R0.reuse, 0x31, PT ;  /* 0x000000310000780c */ /* 0x040fe20003fa4270 */
[----:B------:R-:W-:Y:S01]  /*4830*/  LDSM.16.MT88.4 R84, [R230+0x2000] ;  /* 0x00200000e654783b */ /* 0x000fe20000004200 */
[----:B------:R-:W-:-:S02]  /*4840*/  ISETP.GT.AND P2, PT, R0, 0x38, PT ;  /* 0x000000380000780c */ /* 0x000fc40003f44270 */
[----:B------:R-:W-:Y:S02]  /*4850*/  ISETP.GT.AND P1, PT, R0, 0x39, PT ;  /* 0x000000390000780c */ /* 0x000fe40003f24270 */
[----:B------:R-:W-:-:S04]  /*4860*/  FMNMX.FTZ R0, R5, R6, !PT ;  /* 0x0000000605007209 */ /* 0x000fc80007810000 */
[----:B------:R-:W-:Y:S02]  /*4870*/  FMNMX.FTZ R0, R10, R0, !PT ;  /* 0x000000000a007209 */ /* 0x000fe40007810000 */
[----:B------:R-:W-:Y:S02]  /*4880*/  FSEL R142, R69, -INF , P3 ;  /* 0xff800000458e7808 */ /* 0x000fe40001800000 */
[----:B------:R-:W-:Y:S02]  /*4890*/  FMNMX.FTZ R0, R12, R0, !PT ;  /* 0x000000000c007209 */ /* 0x000fe40007810000 */
[----:B------:R-:W-:Y:S02]  /*48a0*/  ISETP.GT.AND P3, PT, R2, RZ, PT ;  /* 0x000000ff0200720c */ /* 0x000fe40003f64270 */
[----:B------:R-:W-:Y:S02]  /*48b0*/  FMNMX.FTZ R0, R16, R0, !PT ;  /* 0x0000000010007209 */ /* 0x000fe40007810000 */
[----:B------:R-:W-:Y:S01]  /*48c0*/  FSEL R138, R20, -INF , P1 ;  /* 0xff800000148a7808 */ /* 0x000fe20000800000 */
[----:B------:R-:W-:Y:S01]  /*48d0*/  FMUL.FTZ R20, R137, c[0x0][0x2d0] ;  /* 0x0000b40089147a20 */ /* 0x000fe20000410000 */
[----:B------:R-:W-:-:S02]  /*48e0*/  FSEL R14, R151, -INF , P3 ;  /* 0xff800000970e7808 */ /* 0x000fc40001800000 */
[----:B------:R-:W-:Y:S02]  /*48f0*/  FMNMX.FTZ R0, R17, R0, !PT ;  /* 0x0000000011007209 */ /* 0x000fe40007810000 */
[----:B------:R-:W-:Y:S02]  /*4900*/  FSETP.NEU.FTZ.AND P3, PT, R137, -INF , PT ;  /* 0xff8000008900780b */ /* 0x000fe40003f7d000 */
[----:B------:R-:W-:Y:S02]  /*4910*/  FMNMX.FTZ R0, R23, R0, !PT ;  /* 0x0000000017007209 */ /* 0x000fe40007810000 */
[----:B------:R-:W-:Y:S02]  /*4920*/  FSEL R20, R20, RZ, P3 ;  /* 0x000000ff14147208 */ /* 0x000fe40001800000 */
[----:B------:R-:W-:Y:S02]  /*4930*/  FSEL R141, R36, -INF , P0 ;  /* 0xff800000248d7808 */ /* 0x000fe40000000000 */
[----:B------:R-:W-:-:S02]  /*4940*/  ISETP.GT.AND P0, PT, R2, 0x1, PT ;  /* 0x000000010200780c */ /* 0x000fc40003f04270 */
[----:B------:R-:W-:Y:S01]  /*4950*/  FMNMX.FTZ R135, R29, R0, !PT ;  /* 0x000000001d877209 */ /* 0x000fe20007810000 */
[----:B------:R-:W-:Y:S01]  /*4960*/  FFMA.FTZ R0, R7, c[0x0][0x2d0], -R20 ;  /* 0x0000b40007007a23 */ /* 0x000fe20000010814 */
[----:B------:R-:W-:Y:S02]  /*4970*/  FSEL R140, R30, -INF , P5 ;  /* 0xff8000001e8c7808 */ /* 0x000fe40002800000 */
[----:B------:R-:W-:Y:S02]  /*4980*/  ISETP.GT.AND P5, PT, R2, 0x8, PT ;  /* 0x000000080200780c */ /* 0x000fe40003fa4270 */
[----:B------:R-:W-:Y:S01]  /*4990*/  FSEL R13, R147, -INF , P0 ;  /* 0xff800000930d7808 */ /* 0x000fe20000000000 */
[----:B------:R2:W-:Y:S01]  /*49a0*/  MUFU.EX2 R175, R0 ;  /* 0x0000000000af7308 */ /* 0x0005e20000000800 */
[----:B------:R-:W-:Y:S02]  /*49b0*/  FMNMX.FTZ R135, R145, R135, !PT ;  /* 0x0000008791877209 */ /* 0x000fe40007810000 */
[----:B------:R-:W-:-:S02]  /*49c0*/  FSEL R139, R28, -INF , P2 ;  /* 0xff8000001c8b7808 */ /* 0x000fc40001000000 */
[----:B------:R-:W-:Y:S02]  /*49d0*/  ISETP.GT.AND P2, PT, R2, 0x9, PT ;  /* 0x000000090200780c */ /* 0x000fe40003f44270 */
[----:B------:R-:W-:Y:S02]  /*49e0*/  FSEL R11, R119, -INF , P5 ;  /* 0xff800000770b7808 */ /* 0x000fe40002800000 */
[----:B------:R-:W-:Y:S02]  /*49f0*/  FMNMX.FTZ R135, R144, R135, !PT ;  /* 0x0000008790877209 */ /* 0x000fe40007810000 */
[----:B------:R-:W-:Y:S02]  /*4a00*/  ISETP.GT.AND P1, PT, R2, 0x10, PT ;  /* 0x000000100200780c */ /* 0x000fe40003f24270 */
[----:B--2---:R-:W-:Y:S02]  /*4a10*/  FMNMX.FTZ R0, R14, R13, !PT ;  /* 0x0000000d0e007209 */ /* 0x004fe40007810000 */
[----:B------:R-:W-:-:S02]  /*4a20*/  FSEL R7, R118, -INF , P2 ;  /* 0xff80000076077808 */ /* 0x000fc40001000000 */
[----:B------:R-:W-:Y:S01]  /*4a30*/  FMNMX.FTZ R0, R11, R0, !PT ;  /* 0x000000000b007209 */ /* 0x000fe20007810000 */
[----:B------:R-:W-:Y:S01]  /*4a40*/  FFMA.FTZ R3, R8, c[0x0][0x2d0], -R20 ;  /* 0x0000b40008037a23 */ /* 0x000fe20000010814 */
[----:B------:R-:W-:Y:S01]  /*4a50*/  FMNMX.FTZ R135, R143, R135, !PT ;  /* 0x000000878f877209 */ /* 0x000fe20007810000 */
[----:B------:R-:W-:Y:S01]  /*4a60*/  LDSM.16.MT88.4 R116, [R232+0x2000] ;  /* 0x00200000e874783b */ /* 0x000fe20000004200 */
[----:B------:R-:W-:Y:S02]  /*4a70*/  ISETP.GT.AND P0, PT, R2, 0x11, PT ;  /* 0x000000110200780c */ /* 0x000fe40003f04270 */
[----:B------:R-:W-:Y:S02]  /*4a80*/  FSEL R28, R114, -INF , P1 ;  /* 0xff800000721c7808 */ /* 0x000fe40000800000 */
[----:B------:R-:W-:Y:S02]  /*4a90*/  FMNMX.FTZ R0, R7, R0, !PT ;  /* 0x0000000007007209 */ /* 0x000fe40007810000 */
[----:B------:R-:W-:Y:S01]  /*4aa0*/  FMNMX.FTZ R135, R142, R135, !PT ;  /* 0x000000878e877209 */ /* 0x000fe20007810000 */
[----:B------:R2:W-:Y:S01]  /*4ab0*/  MUFU.EX2 R174, R3 ;  /* 0x0000000300ae7308 */ /* 0x0005e20000000800 */
[----:B------:R-:W-:-:S02]  /*4ac0*/  ISETP.GT.AND P5, PT, R2, 0x18, PT ;  /* 0x000000180200780c */ /* 0x000fc40003fa4270 */
[----:B------:R-:W-:Y:S02]  /*4ad0*/  FSEL R30, R108, -INF , P0 ;  /* 0xff8000006c1e7808 */ /* 0x000fe40000000000 */
[----:B------:R-:W-:Y:S02]  /*4ae0*/  FMNMX.FTZ R0, R28, R0, !PT ;  /* 0x000000001c007209 */ /* 0x000fe40007810000 */
[----:B------:R-:W-:Y:S02]  /*4af0*/  FMNMX.FTZ R135, R141, R135, !PT ;  /* 0x000000878d877209 */ /* 0x000fe40007810000 */
[----:B------:R-:W-:Y:S02]  /*4b00*/  ISETP.GT.AND P3, PT, R2, 0x19, PT ;  /* 0x000000190200780c */ /* 0x000fe40003f64270 */
[----:B------:R-:W-:Y:S01]  /*4b10*/  FMNMX.FTZ R0, R30, R0, !PT ;  /* 0x000000001e007209 */ /* 0x000fe20007810000 */
[----:B--2---:R-:W-:Y:S01]  /*4b20*/  FFMA.FTZ R3, R9, c[0x0][0x2d0], -R20 ;  /* 0x0000b40009037a23 */ /* 0x004fe20000010814 */
[----:B------:R-:W-:-:S02]  /*4b30*/  FSEL R9, R103, -INF , P5 ;  /* 0xff80000067097808 */ /* 0x000fc40002800000 */
[----:B------:R-:W-:Y:S01]  /*4b40*/  FMNMX.FTZ R135, R140, R135, !PT ;  /* 0x000000878c877209 */ /* 0x000fe20007810000 */
[----:B------:R2:W-:Y:S01]  /*4b50*/  MUFU.EX2 R177, R3 ;  /* 0x0000000300b17308 */ /* 0x0005e20000000800 */
[----:B------:R-:W-:Y:S02]  /*4b60*/  ISETP.GT.AND P2, PT, R2, 0x20, PT ;  /* 0x000000200200780c */ /* 0x000fe40003f44270 */
[----:B------:R-:W-:Y:S02]  /*4b70*/  FSEL R8, R102, -INF , P3 ;  /* 0xff80000066087808 */ /* 0x000fe40001800000 */
[----:B------:R-:W-:Y:S02]  /*4b80*/  FMNMX.FTZ R0, R9, R0, !PT ;  /* 0x0000000009007209 */ /* 0x000fe40007810000 */
[----:B------:R-:W-:Y:S02]  /*4b90*/  FMNMX.FTZ R135, R139, R135, !PT ;  /* 0x000000878b877209 */ /* 0x000fe40007810000 */
[----:B------:R-:W-:-:S02]  /*4ba0*/  ISETP.GT.AND P1, PT, R2, 0x21, PT ;  /* 0x000000210200780c */ /* 0x000fc40003f24270 */
[----:B------:R-:W-:Y:S01]  /*4bb0*/  FSEL R133, R72, -INF , P2 ;  /* 0xff80000048857808 */ /* 0x000fe20001000000 */
[----:B--2---:R-:W-:Y:S01]  /*4bc0*/  FFMA.FTZ R3, R15, c[0x0][0x2d0], -R20 ;  /* 0x0000b4000f037a23 */ /* 0x004fe20000010814 */
[----:B------:R-:W-:-:S03]  /*4bd0*/  FMNMX.FTZ R135, R138, R135, !PT ;  /* 0x000000878a877209 */ /* 0x000fc60007810000 */
[----:B------:R2:W-:Y:S01]  /*4be0*/  MUFU.EX2 R176, R3 ;  /* 0x0000000300b07308 */ /* 0x0005e20000000800 */
[----:B------:R-:W-:Y:S02]  /*4bf0*/  ISETP.GT.AND P0, PT, R2, 0x28, PT ;  /* 0x000000280200780c */ /* 0x000fe40003f04270 */
[----:B------:R-:W-:Y:S02]  /*4c00*/  FSEL R132, R50, -INF , P1 ;  /* 0xff80000032847808 */ /* 0x000fe40000800000 */
[----:B-1----:R-:W-:Y:S02]  /*4c10*/  FMNMX.FTZ R136, R136, R4, !PT ;  /* 0x0000000488887209 */ /* 0x002fe40007810000 */
[----:B------:R-:W1:Y:S01]  /*4c20*/  SHFL.BFLY PT, R4, R135, 0x2, 0x1f ;  /* 0x0c401f0087047f89 */ /* 0x000e6200000e0000 */
[----:B------:R-:W-:Y:S02]  /*4c30*/  ISETP.GT.AND P2, PT, R2, 0x29, PT ;  /* 0x000000290200780c */ /* 0x000fe40003f44270 */
[----:B--2---:R-:W-:Y:S01]  /*4c40*/  FMNMX.FTZ R3, R8, R0, !PT ;  /* 0x0000000008037209 */ /* 0x004fe20007810000 */
[----:B------:R-:W-:-:S03]  /*4c50*/  FFMA.FTZ R0, R18, c[0x0][0x2d0], -R20 ;  /* 0x0000b40012007a23 */ /* 0x000fc60000010814 */
[----:B------:R-:W-:Y:S01]  /*4c60*/  FMNMX.FTZ R3, R133, R3, !PT ;  /* 0x0000000385037209 */ /* 0x000fe20007810000 */
[----:B------:R2:W-:Y:S01]  /*4c70*/  MUFU.EX2 R250, R0 ;  /* 0x0000000000fa7308 */ /* 0x0005e20000000800 */
[----:B------:R-:W-:Y:S02]  /*4c80*/  FSEL R131, R70, -INF , P0 ;  /* 0xff80000046837808 */ /* 0x000fe40000000000 */
[----:B------:R-:W-:Y:S02]  /*4c90*/  FMNMX.FTZ R3, R132, R3, !PT ;  /* 0x0000000384037209 */ /* 0x000fe40007810000 */
[C---:B------:R-:W-:Y:S02]  /*4ca0*/  ISETP.GT.AND P1, PT, R2.reuse, 0x30, PT ;  /* 0x000000300200780c */ /* 0x040fe40003f24270 */
[----:B------:R-:W-:Y:S01]  /*4cb0*/  FSEL R130, R71, -INF , P2 ;  /* 0xff80000047827808 */ /* 0x000fe20001000000 */
[----:B--2---:R-:W-:Y:S01]  /*4cc0*/  FFMA.FTZ R0, R19, c[0x0][0x2d0], -R20 ;  /* 0x0000b40013007a23 */ /* 0x004fe20000010814 */
[----:B------:R-:W-:Y:S01]  /*4cd0*/  ISETP.GT.AND P0, PT, R2, 0x31, PT ;  /* 0x000000310200780c */ /* 0x000fe20003f04270 */
[----:B------:R-:W-:Y:S02]  /*4ce0*/  LDSM.16.MT88.4 R68, [R233+0x800] ;  /* 0x00080000e944783b */ /* 0x000fe40000004200 */
[----:B------:R2:W-:Y:S01]  /*4cf0*/  MUFU.EX2 R249, R0 ;  /* 0x0000000000f97308 */ /* 0x0005e20000000800 */
[----:B------:R-:W-:-:S02]  /*4d00*/  FSEL R129, R129, -INF , P1 ;  /* 0xff80000081817808 */ /* 0x000fc40000800000 */
[----:B------:R-:W-:Y:S02]  /*4d10*/  ISETP.GT.AND P2, PT, R2, 0x38, PT ;  /* 0x000000380200780c */ /* 0x000fe40003f44270 */
[----:B------:R-:W-:Y:S02]  /*4d20*/  FSEL R128, R128, -INF , P0 ;  /* 0xff80000080807808 */ /* 0x000fe40000000000 */
[----:B--2---:R-:W-:-:S04]  /*4d30*/  FMNMX.FTZ R0, R131, R3, !PT ;  /* 0x0000000383007209 */ /* 0x004fc80007810000 */
[----:B------:R-:W-:Y:S01]  /*4d40*/  FMNMX.FTZ R0, R130, R0, !PT ;  /* 0x0000000082007209 */ /* 0x000fe20007810000 */
[--C-:B------:R-:W-:Y:S01]  /*4d50*/  FFMA.FTZ R3, R21, c[0x0][0x2d0], -R20.reuse ;  /* 0x0000b40015037a23 */ /* 0x100fe20000010814 */
[----:B------:R-:W-:Y:S02]  /*4d60*/  ISETP.GT.AND P1, PT, R2, 0x39, PT ;  /* 0x000000390200780c */ /* 0x000fe40003f24270 */
[----:B------:R-:W-:Y:S01]  /*4d70*/  FMNMX.FTZ R0, R129, R0, !PT ;  /* 0x0000000081007209 */ /* 0x000fe20007810000 */
[----:B------:R-:W-:Y:S01]  /*4d80*/  FFMA.FTZ R2, R22, c[0x0][0x2d0], -R20 ;  /* 0x0000b40016027a23 */ /* 0x000fe20000010814 */
[----:B------:R2:W-:Y:S01]  /*4d90*/  MUFU.EX2 R251, R3 ;  /* 0x0000000300fb7308 */ /* 0x0005e20000000800 */
[----:B------:R-:W-:Y:S02]  /*4da0*/  FSEL R22, R35, -INF , P2 ;  /* 0xff80000023167808 */ /* 0x000fe40001000000 */
[----:B------:R-:W-:Y:S02]  /*4db0*/  FMNMX.FTZ R0, R128, R0, !PT ;  /* 0x0000000080007209 */ /* 0x000fe40007810000 */
[----:B------:R-:W-:-:S02]  /*4dc0*/  FSETP.NEU.FTZ.AND P0, PT, R136, -INF , PT ;  /* 0xff8000008800780b */ /* 0x000fc40003f1d000 */
[----:B------:R-:W-:Y:S02]  /*4dd0*/  FSEL R21, R37, -INF , P1 ;  /* 0xff80000025157808 */ /* 0x000fe40000800000 */
[----:B------:R-:W-:Y:S02]  /*4de0*/  FMNMX.FTZ R134, R22, R0, !PT ;  /* 0x0000000016867209 */ /* 0x000fe40007810000 */
[----:B-1----:R-:W-:Y:S01]  /*4df0*/  FMNMX.FTZ R135, R135, R4, !PT ;  /* 0x0000000487877209 */ /* 0x002fe20007810000 */
[----:B------:R1:W-:Y:S01]  /*4e00*/  MUFU.EX2 R252, R2 ;  /* 0x0000000200fc7308 */ /* 0x0003e20000000800 */
[----:B--2---:R-:W-:Y:S01]  /*4e10*/  FMUL.FTZ R3, R136, c[0x0][0x2d0] ;  /* 0x0000b40088037a20 */ /* 0x004fe20000410000 */
[----:B------:R-:W-:Y:S01]  /*4e20*/  FMNMX.FTZ R134, R21, R134, !PT ;  /* 0x0000008615867209 */ /* 0x000fe20007810000 */
[----:B------:R-:W-:Y:S03]  /*4e30*/  LDSM.16.MT88.4 R36, [R229+0x800] ;  /* 0x00080000e524783b */ /* 0x000fe60000004200 */
[----:B------:R-:W-:Y:S01]  /*4e40*/  FSEL R3, R3, RZ, P0 ;  /* 0x000000ff03037208 */ /* 0x000fe20000000000 */
[----:B------:R-:W-:Y:S04]  /*4e50*/  SHFL.BFLY PT, R4, R134, 0x2, 0x1f ;  /* 0x0c401f0086047f89 */ /* 0x000fe800000e0000 */
[--C-:B------:R-:W-:Y:S01]  /*4e60*/  FFMA.FTZ R0, R24, c[0x0][0x2d0], -R3.reuse ;  /* 0x0000b40018007a23 */ /* 0x100fe20000010803 */
[----:B-1----:R-:W1:Y:S03]  /*4e70*/  SHFL.BFLY PT, R2, R135, 0x1, 0x1f ;  /* 0x0c201f0087027f89 */ /* 0x002e6600000e0000 */
[----:B------:R2:W-:Y:S02]  /*4e80*/  MUFU.EX2 R171, R0 ;  /* 0x0000000000ab7308 */ /* 0x0005e40000000800 */
[----:B--2---:R-:W-:-:S06]  /*4e90*/  FFMA.FTZ R0, R25, c[0x0][0x2d0], -R3 ;  /* 0x0000b40019007a23 */ /* 0x004fcc0000010803 */
[----:B------:R2:W-:Y:S02]  /*4ea0*/  MUFU.EX2 R165, R0 ;  /* 0x0000000000a57308 */ /* 0x0005e40000000800 */
[----:B--2---:R-:W-:-:S06]  /*4eb0*/  FFMA.FTZ R0, R31, c[0x0][0x2d0], -R3 ;  /* 0x0000b4001f007a23 */ /* 0x004fcc0000010803 */
[----:B------:R2:W-:Y:S01]  /*4ec0*/  MUFU.EX2 R172, R0 ;  /* 0x0000000000ac7308 */ /* 0x0005e20000000800 */
[----:B-1----:R-:W-:Y:S02]  /*4ed0*/  FMNMX.FTZ R135, R135, R2, !PT ;  /* 0x0000000287877209 */ /* 0x002fe40007810000 */
[----:B------:R-:W-:Y:S01]  /*4ee0*/  FMNMX.FTZ R134, R134, R4, !PT ;  /* 0x0000000486867209 */ /* 0x000fe20007810000 */
[----:B--2---:R-:W-:-:S04]  /*4ef0*/  FFMA.FTZ R0, R33, c[0x0][0x2d0], -R3 ;  /* 0x0000b40021007a23 */ /* 0x004fc80000010803 */
[----:B------:R1:W-:Y:S01]  /*4f00*/  MUFU.EX2 R173, R0 ;  /* 0x0000000000ad7308 */ /* 0x0003e20000000800 */
[C---:B------:R-:W-:Y:S01]  /*4f10*/  FMUL.FTZ R2, R135.reuse, c[0x0][0x2d0] ;  /* 0x0000b40087027a20 */ /* 0x040fe20000410000 */
[----:B------:R-:W-:Y:S01]  /*4f20*/  FSETP.NEU.FTZ.AND P0, PT, R135, -INF , PT ;  /* 0xff8000008700780b */ /* 0x000fe20003f1d000 */
[----:B------:R-:W2:Y:S01]  /*4f30*/  SHFL.BFLY PT, R4, R134, 0x1, 0x1f ;  /* 0x0c201f0086047f89 */ /* 0x000ea200000e0000 */
[----:B-1----:R-:W-:-:S04]  /*4f40*/  FFMA.FTZ R0, R27, c[0x0][0x2d0], -R3 ;  /* 0x0000b4001b007a23 */ /* 0x002fc80000010803 */
[----:B------:R1:W-:Y:S01]  /*4f50*/  MUFU.EX2 R224, R0 ;  /* 0x0000000000e07308 */ /* 0x0003e20000000800 */
[----:B------:R-:W-:Y:S01]  /*4f60*/  FSEL R2, R2, RZ, P0 ;  /* 0x000000ff02027208 */ /* 0x000fe20000000000 */
[--C-:B-1----:R-:W-:Y:S01]  /*4f70*/  FFMA.FTZ R0, R26, c[0x0][0x2d0], -R3.reuse ;  /* 0x0000b4001a007a23 */ /* 0x102fe20000010803 */
[----:B--2---:R-:W-:Y:S01]  /*4f80*/  FMNMX.FTZ R134, R134, R4, !PT ;  /* 0x0000000486867209 */ /* 0x004fe20007810000 */
[----:B------:R-:W1:Y:S04]  /*4f90*/  LDSM.16.MT88.4 R24, [R230] ;  /* 0x00000000e618783b */ /* 0x000e680000004200 */
[----:B------:R2:W-:Y:S02]  /*4fa0*/  MUFU.EX2 R225, R0 ;  /* 0x0000000000e17308 */ /* 0x0005e40000000800 */
[----:B--2---:R-:W-:-:S06]  /*4fb0*/  FFMA.FTZ R0, R32, c[0x0][0x2d0], -R3 ;  /* 0x0000b40020007a23 */ /* 0x004fcc0000010803 */
[----:B------:R2:W-:Y:S02]  /*4fc0*/  MUFU.EX2 R226, R0 ;  /* 0x0000000000e27308 */ /* 0x0005e40000000800 */
[----:B--2---:R-:W-:Y:S01]  /*4fd0*/  FFMA.FTZ R0, R34, c[0x0][0x2d0], -R3 ;  /* 0x0000b40022007a23 */ /* 0x004fe20000010803 */
[----:B------:R-:W-:Y:S01]  /*4fe0*/  FSETP.NEU.FTZ.AND P0, PT, R134, -INF , PT ;  /* 0xff8000008600780b */ /* 0x000fe20003f1d000 */
[--C-:B------:R-:W-:Y:S01]  /*4ff0*/  FFMA.FTZ R4, R16, c[0x0][0x2d0], -R2.reuse ;  /* 0x0000b40010047a23 */ /* 0x100fe20000010802 */
[----:B------:R-:W2:Y:S03]  /*5000*/  LDSM.16.MT88.4 R32, [R230+0x800] ;  /* 0x00080000e620783b */ /* 0x000ea60000004200 */
[----:B------:R3:W-:Y:S02]  /*5010*/  MUFU.EX2 R227, R0 ;  /* 0x0000000000e37308 */ /* 0x0007e40000000800 */
[----:B---3--:R-:W-:-:S06]  /*5020*/  FFMA.FTZ R0, R5, c[0x0][0x2d0], -R2 ;  /* 0x0000b40005007a23 */ /* 0x008fcc0000010802 */
[----:B------:R3:W-:Y:S02]  /*5030*/  MUFU.EX2 R156, R0 ;  /* 0x00000000009c7308 */ /* 0x0007e40000000800 */
[----:B---3--:R-:W-:-:S06]  /*5040*/  FFMA.FTZ R0, R6, c[0x0][0x2d0], -R2 ;  /* 0x0000b40006007a23 */ /* 0x008fcc0000010802 */
[----:B------:R3:W4:Y:S02]  /*5050*/  MUFU.EX2 R155, R0 ;  /* 0x00000000009b7308 */ /* 0x0007240000000800 */
[----:B---3--:R-:W-:-:S06]  /*5060*/  FFMA.FTZ R0, R10, c[0x0][0x2d0], -R2 ;  /* 0x0000b4000a007a23 */ /* 0x008fcc0000010802 */
[----:B------:R3:W-:Y:S02]  /*5070*/  MUFU.EX2 R158, R0 ;  /* 0x00000000009e7308 */ /* 0x0007e40000000800 */
[----:B---3--:R-:W-:-:S06]  /*5080*/  FFMA.FTZ R0, R12, c[0x0][0x2d0], -R2 ;  /* 0x0000b4000c007a23 */ /* 0x008fcc0000010802 */
[----:B------:R3:W5:Y:S08]  /*5090*/  MUFU.EX2 R161, R0 ;  /* 0x0000000000a17308 */ /* 0x0007700000000800 */
[----:B------:R1:W-:Y:S01]  /*50a0*/  MUFU.EX2 R187, R4 ;  /* 0x0000000400bb7308 */ /* 0x0003e20000000800 */
[----:B---3--:R-:W-:-:S05]  /*50b0*/  FMUL.FTZ R0, R134, c[0x0][0x2d0] ;  /* 0x0000b40086007a20 */ /* 0x008fca0000410000 */
[----:B------:R-:W-:Y:S01]  /*50c0*/  FSEL R0, R0, RZ, P0 ;  /* 0x000000ff00007208 */ /* 0x000fe20000000000 */
[----:B-1----:R-:W-:-:S04]  /*50d0*/  FFMA.FTZ R4, R17, c[0x0][0x2d0], -R2 ;  /* 0x0000b40011047a23 */ /* 0x002fc80000010802 */
[----:B------:R1:W-:Y:S02]  /*50e0*/  MUFU.EX2 R190, R4 ;  /* 0x0000000400be7308 */ /* 0x0003e40000000800 */
[----:B-1----:R-:W-:-:S06]  /*50f0*/  FFMA.FTZ R4, R14, c[0x0][0x2d0], -R0 ;  /* 0x0000b4000e047a23 */ /* 0x002fcc0000010800 */
[----:B------:R1:W-:Y:S02]  /*5100*/  MUFU.EX2 R147, R4 ;  /* 0x0000000400937308 */ /* 0x0003e40000000800 */
[----:B-1----:R-:W-:-:S06]  /*5110*/  FFMA.FTZ R4, R13, c[0x0][0x2d0], -R0 ;  /* 0x0000b4000d047a23 */ /* 0x002fcc0000010800 */
[----:B------:R1:W3:Y:S02]  /*5120*/  MUFU.EX2 R146, R4 ;  /* 0x0000000400927308 */ /* 0x0002e40000000800 */
[----:B-1----:R-:W-:-:S06]  /*5130*/  FFMA.FTZ R4, R11, c[0x0][0x2d0], -R0 ;  /* 0x0000b4000b047a23 */ /* 0x002fcc0000010800 */
[----:B------:R1:W-:Y:S02]  /*5140*/  MUFU.EX2 R151, R4 ;  /* 0x0000000400977308 */ /* 0x0003e40000000800 */
[----:B-1----:R-:W-:-:S06]  /*5150*/  FFMA.FTZ R4, R7, c[0x0][0x2d0], -R0 ;  /* 0x0000b40007047a23 */ /* 0x002fcc0000010800 */
[----:B------:R1:W1:Y:S02]  /*5160*/  MUFU.EX2 R153, R4 ;  /* 0x0000000400997308 */ /* 0x0002640000000800 */
[----:B-1----:R-:W-:-:S06]  /*5170*/  FFMA.FTZ R4, R23, c[0x0][0x2d0], -R2 ;  /* 0x0000b40017047a23 */ /* 0x002fcc0000010802 */
[----:B------:R1:W-:Y:S02]  /*5180*/  MUFU.EX2 R188, R4 ;  /* 0x0000000400bc7308 */ /* 0x0003e40000000800 */
[----:B-1----:R-:W-:-:S06]  /*5190*/  FFMA.FTZ R4, R29, c[0x0][0x2d0], -R2 ;  /* 0x0000b4001d047a23 */ /* 0x002fcc0000010802 */
[----:B------:R1:W-:Y:S01]  /*51a0*/  MUFU.EX2 R191, R4 ;  /* 0x0000000400bf7308 */ /* 0x0003e20000000800 */
[----:B----4-:R-:W-:Y:S02]  /*51b0*/  F2FP.BF16.PACK_AB R12, R155, R156 ;  /* 0x0000009c9b0c723e */ /* 0x010fe400000010ff */
[----:B-----5:R-:W-:Y:S02]  /*51c0*/  F2FP.BF16.PACK_AB R14, R161, R158 ;  /* 0x0000009ea10e723e */ /* 0x020fe400000010ff */
[----:B---3--:R-:W-:Y:S01]  /*51d0*/  F2FP.BF16.PACK_AB R13, R146, R147 ;  /* 0x00000093920d723e */ /* 0x008fe200000010ff */
[----:B-1----:R-:W-:-:S04]  /*51e0*/  FFMA.FTZ R4, R28, c[0x0][0x2d0], -R0 ;  /* 0x0000b4001c047a23 */ /* 0x002fc80000010800 */
[----:B------:R1:W-:Y:S01]  /*51f0*/  MUFU.EX2 R184, R4 ;  /* 0x0000000400b87308 */ /* 0x0003e20000000800 */
[----:B------:R-:W-:Y:S01]  /*5200*/  F2FP.BF16.PACK_AB R15, R153, R151 ;  /* 0x00000097990f723e */ /* 0x000fe200000010ff */
[----:B-1----:R-:W-:-:S06]  /*5210*/  FFMA.FTZ R4, R30, c[0x0][0x2d0], -R0 ;  /* 0x0000b4001e047a23 */ /* 0x002fcc0000010800 */
[----:B------:R1:W3:Y:S01]  /*5220*/  MUFU.EX2 R185, R4 ;  /* 0x0000000400b97308 */ /* 0x0002e20000000800 */
[----:B------:R-:W-:Y:S01]  /*5230*/  HMMA.16816.F32.BF16 R48, R12, R24, RZ ;  /* 0x000000180c30723c */ /* 0x000fe200000418ff */
[----:B-1----:R-:W-:-:S06]  /*5240*/  FFMA.FTZ R4, R9, c[0x0][0x2d0], -R0 ;  /* 0x0000b40009047a23 */ /* 0x002fcc0000010800 */
[----:B------:R1:W-:Y:S02]  /*5250*/  MUFU.EX2 R186, R4 ;  /* 0x0000000400ba7308 */ /* 0x0003e40000000800 */
[----:B-1----:R-:W-:-:S06]  /*5260*/  FFMA.FTZ R4, R8, c[0x0][0x2d0], -R0 ;  /* 0x0000b40008047a23 */ /* 0x002fcc0000010800 */
[----:B------:R1:W4:Y:S01]  /*5270*/  MUFU.EX2 R189, R4 ;  /* 0x0000000400bd7308 */ /* 0x0003220000000800 */
[----:B---3--:R-:W-:Y:S02]  /*5280*/  F2FP.BF16.PACK_AB R5, R185, R184 ;  /* 0x000000b8b905723e */ /* 0x008fe400000010ff */
[----:B------:R-:W-:Y:S01]  /*5290*/  F2FP.BF16.PACK_AB R6, R191, R188 ;  /* 0x000000bcbf06723e */ /* 0x000fe200000010ff */
[----:B------:R-:W-:Y:S01]  /*52a0*/  HMMA.16816.F32.BF16 R64, R12, R40, RZ ;  /* 0x000000280c40723c */ /* 0x000fe200000418ff */
[----:B-1----:R-:W-:Y:S02]  /*52b0*/  F2FP.BF16.PACK_AB R4, R190, R187 ;  /* 0x000000bbbe04723e */ /* 0x002fe400000010ff */
[----:B----4-:R-:W-:-:S07]  /*52c0*/  F2FP.BF16.PACK_AB R7, R189, R186 ;  /* 0x000000babd07723e */ /* 0x010fce00000010ff */
[----:B--2---:R-:W-:Y:S01]  /*52d0*/  HMMA.16816.F32.BF16 R200, R4, R32, R48 ;  /* 0x0000002004c8723c */ /* 0x004fe20000041830 */
[----:B------:R-:W1:Y:S01]  /*52e0*/  LDSM.16.MT88.4 R48, [R229+0x2800] ;  /* 0x00280000e530783b */ /* 0x000e620000004200 */
[----:B------:R-:W-:Y:S02]  /*52f0*/  F2FP.BF16.PACK_AB R16, R174, R175 ;  /* 0x000000afae10723e */ /* 0x000fe400000010ff */
[----:B------:R-:W-:Y:S02]  /*5300*/  F2FP.BF16.PACK_AB R18, R176, R177 ;  /* 0x000000b1b012723e */ /* 0x000fe400000010ff */
[----:B------:R-:W-:Y:S02]  /*5310*/  F2FP.BF16.PACK_AB R17, R165, R171 ;  /* 0x000000aba511723e */ /* 0x000fe400000010ff */
[----:B------:R-:W-:Y:S01]  /*5320*/  F2FP.BF16.PACK_AB R19, R173, R172 ;  /* 0x000000acad13723e */ /* 0x000fe200000010ff */
[----:B------:R-:W-:Y:S08]  /*5330*/  HMMA.16816.F32.BF16 R108, R12, R60, RZ ;  /* 0x0000003c0c6c723c */ /* 0x000ff000000418ff */
[----:B------:R-:W-:Y:S08]  /*5340*/  HMMA.16816.F32.BF16 R72, R16, R40, RZ ;  /* 0x000000281048723c */ /* 0x000ff000000418ff */
[----:B------:R-:W-:Y:S08]  /*5350*/  HMMA.16816.F32.BF16 R88, R12, R44, RZ ;  /* 0x0000002c0c58723c */ /* 0x000ff000000418ff */
[----:B------:R-:W-:Y:S01]  /*5360*/  HMMA.16816.F32.BF16 R192, R4, R36, R64 ;  /* 0x0000002404c0723c */ /* 0x000fe20000041840 */
[----:B------:R-:W2:Y:S07]  /*5370*/  LDSM.16.MT88.4 R64, [R232+0x2800] ;  /* 0x00280000e840783b */ /* 0x000eae0000004200 */
[----:B------:R-:W-:Y:S01]  /*5380*/  HMMA.16816.F32.BF16 R52, R16, R24, RZ ;  /* 0x000000181034723c */ /* 0x000fe200000418ff */
[----:B------:R-:W-:-:S07]  /*5390*/  F2FP.BF16.PACK_AB R8, R249, R250 ;  /* 0x000000faf908723e */ /* 0x000fce00000010ff */
[----:B------:R-:W-:Y:S01]  /*53a0*/  HMMA.16816.F32.BF16 R28, R16, R44, RZ ;  /* 0x0000002c101c723c */ /* 0x000fe200000418ff */
[----:B------:R-:W-:Y:S02]  /*53b0*/  F2FP.BF16.PACK_AB R9, R225, R224 ;  /* 0x000000e0e109723e */ /* 0x000fe400000010ff */
[----:B------:R-:W-:Y:S02]  /*53c0*/  F2FP.BF16.PACK_AB R10, R252, R251 ;  /* 0x000000fbfc0a723e */ /* 0x000fe400000010ff */
[----:B------:R-:W-:-:S03]  /*53d0*/  F2FP.BF16.PACK_AB R11, R227, R226 ;  /* 0x000000e2e30b723e */ /* 0x000fc600000010ff */
[----:B-1----:R-:W-:Y:S08]  /*53e0*/  HMMA.16816.F32.BF16 R108, R4, R48, R108 ;  /* 0x00000030046c723c */ /* 0x002ff0000004186c */
[----:B------:R-:W-:Y:S08]  /*53f0*/  HMMA.16816.F32.BF16 R180, R8, R36, R72 ;  /* 0x0000002408b4723c */ /* 0x000ff00000041848 */
[----:B------:R-:W-:Y:S08]  /*5400*/  HMMA.16816.F32.BF16 R208, R4, R68, R88 ;  /* 0x0000004404d0723c */ /* 0x000ff00000041858 */
[C---:B------:R-:W-:Y:S08]  /*5410*/  HMMA.16816.F32.BF16 R96, R16.reuse, R80, RZ ;  /* 0x000000501060723c */ /* 0x040ff000000418ff */
[C---:B------:R-:W-:Y:S08]  /*5420*/  HMMA.16816.F32.BF16 R112, R16.reuse, R60, RZ ;  /* 0x0000003c1070723c */ /* 0x040ff000000418ff */
[-C--:B------:R-:W-:Y:S08]  /*5430*/  HMMA.16816.F32.BF16 R88, R16, R116.reuse, RZ ;  /* 0x000000741058723c */ /* 0x080ff000000418ff */
[----:B------:R-:W-:Y:S08]  /*5440*/  HMMA.16816.F32.BF16 R72, R12, R116, RZ ;  /* 0x000000740c48723c */ /* 0x000ff000000418ff */
[C---:B------:R-:W-:Y:S01]  /*5450*/  HMMA.16816.F32.BF16 R204, R8.reuse, R32, R52 ;  /* 0x0000002008cc723c */ /* 0x040fe20000041834 */
[----:B------:R-:W1:Y:S07]  /*5460*/  LDSM.16.MT88.4 R52, [R230+0x2800] ;  /* 0x00280000e634783b */ /* 0x000e6e0000004200 */
[----:B------:R-:W-:Y:S01]  /*5470*/  HMMA.16816.F32.BF16 R212, R8, R68, R28 ;  /* 0x0000004408d4723c */ /* 0x000fe2000004181c */
[----:B------:R-:W3:Y:S01]  /*5480*/  LDSM.16.MT88.4 R28, [R232+0x800] ;  /* 0x00080000e81c783b */ /* 0x000ee20000004200 */
[----:B------:R-:W-:-:S02]  /*5490*/  IMAD.MOV.U32 R23, RZ, RZ, R109 ;  /* 0x000000ffff177224 */ /* 0x000fc400078e006d */
[----:B------:R-:W-:Y:S02]  /*54a0*/  FFMA.FTZ R61, R131, c[0x0][0x2d0], -R0 ;  /* 0x0000b400833d7a23 */ /* 0x000fe40000010800 */
[--C-:B------:R-:W-:Y:S02]  /*54b0*/  FFMA.FTZ R60, R168, c[0x0][0x2d0], -R20.reuse ;  /* 0x0000b400a83c7a23 */ /* 0x100fe40000010814 */
[----:B------:R-:W-:Y:S01]  /*54c0*/  HMMA.16816.F32.BF16 R92, R12, R80, RZ ;  /* 0x000000500c5c723c */ /* 0x000fe200000418ff */
[--C-:B------:R-:W-:Y:S02]  /*54d0*/  FFMA.FTZ R45, R167, c[0x0][0x2d0], -R20.reuse ;  /* 0x0000b400a72d7a23 */ /* 0x100fe40000010814 */
[----:B------:R-:W-:Y:S02]  /*54e0*/  FFMA.FTZ R148, R148, c[0x0][0x2d0], -R20 ;  /* 0x0000b40094947a23 */ /* 0x000fe40000010814 */
[--C-:B------:R-:W-:Y:S02]  /*54f0*/  FFMA.FTZ R131, R21, c[0x0][0x2d0], -R0.reuse ;  /* 0x0000b40015837a23 */ /* 0x100fe40000010800 */
[--C-:B------:R-:W-:Y:S01]  /*5500*/  FFMA.FTZ R81, R130, c[0x0][0x2d0], -R0.reuse ;  /* 0x0000b40082517a23 */ /* 0x100fe20000010800 */
[----:B------:R-:W-:Y:S01]  /*5510*/  HMMA.16816.F32.BF16 R96, R8, R76, R96 ;  /* 0x0000004c0860723c */ /* 0x000fe20000041860 */
[----:B------:R-:W-:-:S07]  /*5520*/  FFMA.FTZ R130, R22, c[0x0][0x2d0], -R0 ;  /* 0x0000b40016827a23 */ /* 0x000fce0000010800 */
[-C--:B------:R-:W-:Y:S08]  /*5530*/  HMMA.16816.F32.BF16 R124, R16, R56.reuse, RZ ;  /* 0x00000038107c723c */ /* 0x080ff000000418ff */
[----:B------:R-:W-:Y:S07]  /*5540*/  HMMA.16816.F32.BF16 R120, R12, R56, RZ ;  /* 0x000000380c78723c */ /* 0x000fee00000418ff */
[--C-:B------:R-:W-:Y:S01]  /*5550*/  FFMA.FTZ R57, R170, c[0x0][0x2d0], -R20.reuse ;  /* 0x0000b400aa397a23 */ /* 0x100fe20000010814 */
[----:B------:R-:W-:Y:S01]  /*5560*/  HMMA.16816.F32.BF16 R216, R8, R48, R112 ;  /* 0x0000003008d8723c */ /* 0x000fe20000041870 */
[----:B------:R-:W-:-:S06]  /*5570*/  FFMA.FTZ R56, R169, c[0x0][0x2d0], -R20 ;  /* 0x0000b400a9387a23 */ /* 0x000fcc0000010814 */
[--C-:B------:R-:W-:Y:S01]  /*5580*/  FFMA.FTZ R112, R166, c[0x0][0x2d0], -R20.reuse ;  /* 0x0000b400a6707a23 */ /* 0x100fe20000010814 */
[----:B--2---:R-:W-:Y:S01]  /*5590*/  HMMA.16816.F32.BF16 R88, R8, R64, R88 ;  /* 0x000000400858723c */ /* 0x004fe20000041858 */
[--C-:B------:R-:W-:Y:S02]  /*55a0*/  FFMA.FTZ R113, R164, c[0x0][0x2d0], -R20.reuse ;  /* 0x0000b400a4717a23 */ /* 0x100fe40000010814 */
[----:B------:R-:W-:-:S05]  /*55b0*/  FFMA.FTZ R114, R150, c[0x0][0x2d0], -R20 ;  /* 0x0000b40096727a23 */ /* 0x000fca0000010814 */
[----:B------:R-:W-:Y:S07]  /*55c0*/  HMMA.16816.F32.BF16 R72, R4, R64, R72 ;  /* 0x000000400448723c */ /* 0x000fee0000041848 */
[----:B------:R-:W-:Y:S01]  /*55d0*/  IMAD.MOV.U32 R64, RZ, RZ, R23 ;  /* 0x000000ffff407224 */ /* 0x000fe200078e0017 */
[C---:B------:R-:W-:Y:S08]  /*55e0*/  HMMA.16816.F32.BF16 R100, R12.reuse, R84, RZ ;  /* 0x000000540c64723c */ /* 0x040ff000000418ff */
[----:B------:R-:W-:Y:S01]  /*55f0*/  HMMA.16816.F32.BF16 R20, R12, R58, RZ ;  /* 0x0000003a0c14723c */ /* 0x000fe200000418ff */
[----:B------:R-:W-:-:S02]  /*5600*/  IMAD.MOV.U32 R178, RZ, RZ, R99 ;  /* 0x000000ffffb27224 */ /* 0x000fc400078e0063 */
[----:B------:R-:W-:Y:S02]  /*5610*/  FFMA.FTZ R99, R138, c[0x0][0x2d0], -R2 ;  /* 0x0000b4008a637a23 */ /* 0x000fe40000010802 */
[----:B------:R-:W-:Y:S02]  /*5620*/  FFMA.FTZ R80, R133, c[0x0][0x2d0], -R0 ;  /* 0x0000b40085507a23 */ /* 0x000fe40000010800 */
[----:B------:R-:W-:Y:S02]  /*5630*/  IMAD.MOV.U32 R133, RZ, RZ, R197 ;  /* 0x000000ffff857224 */ /* 0x000fe400078e00c5 */
[----:B------:R-:W-:Y:S01]  /*5640*/  IMAD.MOV.U32 R138, RZ, RZ, R196 ;  /* 0x000000ffff8a7224 */ /* 0x000fe200078e00c4 */
[----:B------:R-:W-:Y:S08]  /*5650*/  HMMA.16816.F32.BF16 R104, R16, R84, RZ ;  /* 0x000000541068723c */ /* 0x000ff000000418ff */
[C---:B-1----:R-:W-:Y:S08]  /*5660*/  HMMA.16816.F32.BF16 R100, R4.reuse, R52, R100 ;  /* 0x000000340464723c */ /* 0x042ff00000041864 */
[----:B---3--:R-:W-:Y:S08]  /*5670*/  HMMA.16816.F32.BF16 R196, R4, R30, R20 ;  /* 0x0000001e04c4723c */ /* 0x008ff00000041814 */
[----:B------:R-:W-:Y:S08]  /*5680*/  HMMA.16816.F32.BF16 R20, R12, R62, RZ ;  /* 0x0000003e0c14723c */ /* 0x000ff000000418ff */
[----:B------:R-:W-:Y:S01]  /*5690*/  HMMA.16816.F32.BF16 R124, R8, R28, R124 ;  /* 0x0000001c087c723c */ /* 0x000fe2000004187c */
[----:B------:R-:W-:-:S02]  /*56a0*/  IMAD.MOV.U32 R33, RZ, RZ, R100 ;  /* 0x000000ffff217224 */ /* 0x000fc400078e0064 */
[----:B------:R-:W-:-:S05]  /*56b0*/  IMAD.MOV.U32 R32, RZ, RZ, R101 ;  /* 0x000000ffff207224 */ /* 0x000fca00078e0065 */
[----:B------:R-:W-:Y:S07]  /*56c0*/  HMMA.16816.F32.BF16 R120, R4, R28, R120 ;  /* 0x0000001c0478723c */ /* 0x000fee0000041878 */
[----:B------:R-:W-:Y:S01]  /*56d0*/  IMAD.MOV.U32 R29, RZ, RZ, R102 ;  /* 0x000000ffff1d7224 */ /* 0x000fe200078e0066 */
[----:B------:R-:W-:Y:S01]  /*56e0*/  HMMA.16816.F32.BF16 R104, R8, R52, R104 ;  /* 0x000000340868723c */ /* 0x000fe20000041868 */
[----:B------:R-:W-:-:S07]  /*56f0*/  IMAD.MOV.U32 R28, RZ, RZ, R103 ;  /* 0x000000ffff1c7224 */ /* 0x000fce00078e0067 */
[C---:B------:R-:W-:Y:S08]  /*5700*/  HMMA.16816.F32.BF16 R100, R4.reuse, R50, R20 ;  /* 0x000000320464723c */ /* 0x040ff00000041814 */
[----:B------:R-:W-:Y:S08]  /*5710*/  HMMA.16816.F32.BF16 R92, R4, R76, R92 ;  /* 0x0000004c045c723c */ /* 0x000ff0000004185c */
[----:B------:R-:W-:Y:S01]  /*5720*/  HMMA.16816.F32.BF16 R20, R12, R86, RZ ;  /* 0x000000560c14723c */ /* 0x000fe200000418ff */
[----:B------:R-:W-:-:S02]  /*5730*/  IMAD.MOV.U32 R69, RZ, RZ, R105 ;  /* 0x000000ffff457224 */ /* 0x000fc400078e0069 */
[----:B------:R-:W-:Y:S02]  /*5740*/  IMAD.MOV.U32 R68, RZ, RZ, R106 ;  /* 0x000000ffff447224 */ /* 0x000fe400078e006a */
[----:B------:R-:W-:Y:S02]  /*5750*/  IMAD.MOV.U32 R49, RZ, RZ, R107 ;  /* 0x000000ffff317224 */ /* 0x000fe400078e006b */
[----:B------:R-:W-:Y:S02]  /*5760*/  IMAD.MOV.U32 R48, RZ, RZ, R104 ;  /* 0x000000ffff307224 */ /* 0x000fe400078e0068 */
[----:B------:R-:W-:Y:S02]  /*5770*/  IMAD.MOV.U32 R41, RZ, RZ, R90 ;  /* 0x000000ffff297224 */ /* 0x000fe400078e005a */
[----:B------:R-:W-:Y:S02]  /*5780*/  IMAD.MOV.U32 R40, RZ, RZ, R91 ;  /* 0x000000ffff287224 */ /* 0x000fe400078e005b */
[----:B------:R-:W-:-:S02]  /*5790*/  IMAD.MOV.U32 R116, RZ, RZ, R88 ;  /* 0x000000ffff747224 */ /* 0x000fc400078e0058 */
[----:B------:R-:W-:Y:S02]  /*57a0*/  IMAD.MOV.U32 R117, RZ, RZ, R89 ;  /* 0x000000ffff757224 */ /* 0x000fe400078e0059 */
[----:B------:R-:W-:Y:S01]  /*57b0*/  IMAD.MOV.U32 R37, RZ, RZ, R94 ;  /* 0x000000ffff257224 */ /* 0x000fe200078e005e */
[----:B------:R-:W-:Y:S01]  /*57c0*/  HMMA.16816.F32.BF16 R88, R12, R26, RZ ;  /* 0x0000001a0c58723c */ /* 0x000fe200000418ff */
[----:B------:R-:W-:Y:S02]  /*57d0*/  IMAD.MOV.U32 R115, RZ, RZ, R95 ;  /* 0x000000ffff737224 */ /* 0x000fe400078e005f */
[----:B------:R-:W-:Y:S02]  /*57e0*/  IMAD.MOV.U32 R77, RZ, RZ, R93 ;  /* 0x000000ffff4d7224 */ /* 0x000fe400078e005d */
[----:B------:R-:W-:Y:S02]  /*57f0*/  IMAD.MOV.U32 R76, RZ, RZ, R92 ;  /* 0x000000ffff4c7224 */ /* 0x000fe400078e005c */
[----:B------:R-:W-:Y:S01]  /*5800*/  IMAD.MOV.U32 R53, RZ, RZ, R75 ;  /* 0x000000ffff357224 */ /* 0x000fe200078e004b */
[----:B------:R-:W-:Y:S01]  /*5810*/  HMMA.16816.F32.BF16 R104, R4, R54, R20 ;  /* 0x000000360468723c */ /* 0x000fe20000041814 */
[----:B------:R-:W-:-:S02]  /*5820*/  IMAD.MOV.U32 R52, RZ, RZ, R74 ;  /* 0x000000ffff347224 */ /* 0x000fc400078e004a */
[----:B------:R-:W-:Y:S02]  /*5830*/  IMAD.MOV.U32 R25, RZ, RZ, R73 ;  /* 0x000000ffff197224 */ /* 0x000fe400078e0049 */
[----:B------:R-:W-:-:S03]  /*5840*/  IMAD.MOV.U32 R24, RZ, RZ, R72 ;  /* 0x000000ffff187224 */ /* 0x000fc600078e0048 */
[C---:B------:R-:W-:Y:S08]  /*5850*/  HMMA.16816.F32.BF16 R92, R12.reuse, R42, RZ ;  /* 0x0000002a0c5c723c */ /* 0x040ff000000418ff */
[C---:B------:R-:W-:Y:S08]  /*5860*/  HMMA.16816.F32.BF16 R72, R12.reuse, R46, RZ ;  /* 0x0000002e0c48723c */ /* 0x040ff000000418ff */
[C---:B------:R-:W-:Y:S08]  /*5870*/  HMMA.16816.F32.BF16 R20, R12.reuse, R82, RZ ;  /* 0x000000520c14723c */ /* 0x040ff000000418ff */
[----:B------:R-:W-:Y:S01]  /*5880*/  HMMA.16816.F32.BF16 R12, R12, R118, RZ ;  /* 0x000000760c0c723c */ /* 0x000fe200000418ff */
[----:B------:R-:W-:-:S02]  /*5890*/  IMAD.MOV.U32 R220, RZ, RZ, R97 ;  /* 0x000000ffffdc7224 */ /* 0x000fc400078e0061 */
[----:B------:R-:W-:Y:S02]  /*58a0*/  IMAD.MOV.U32 R179, RZ, RZ, R98 ;  /* 0x000000ffffb37224 */ /* 0x000fe400078e0062 */
[--C-:B------:R-:W-:Y:S02]  /*58b0*/  FFMA.FTZ R170, R154, c[0x0][0x2d0], -R3.reuse ;  /* 0x0000b4009aaa7a23 */ /* 0x100fe40000010803 */
[----:B------:R-:W-:Y:S02]  /*58c0*/  FFMA.FTZ R169, R152, c[0x0][0x2d0], -R3 ;  /* 0x0000b40098a97a23 */ /* 0x000fe40000010803 */
[--C-:B------:R-:W-:Y:S02]  /*58d0*/  FFMA.FTZ R98, R145, c[0x0][0x2d0], -R2.reuse ;  /* 0x0000b40091627a23 */ /* 0x100fe40000010802 */
[--C-:B------:R-:W-:Y:S02]  /*58e0*/  FFMA.FTZ R97, R144, c[0x0][0x2d0], -R2.reuse ;  /* 0x0000b40090617a23 */ /* 0x100fe40000010802 */
[----:B------:R-:W-:-:S02]  /*58f0*/  FFMA.FTZ R85, R143, c[0x0][0x2d0], -R2 ;  /* 0x0000b4008f557a23 */ /* 0x000fc40000010802 */
[--C-:B------:R-:W-:Y:S02]  /*5900*/  FFMA.FTZ R84, R142, c[0x0][0x2d0], -R2.reuse ;  /* 0x0000b4008e547a23 */ /* 0x100fe40000010802 */
[--C-:B------:R-:W-:Y:S02]  /*5910*/  FFMA.FTZ R154, R141, c[0x0][0x2d0], -R2.reuse ;  /* 0x0000b4008d9a7a23 */ /* 0x100fe40000010802 */
[--C-:B------:R-:W-:Y:S02]  /*5920*/  FFMA.FTZ R152, R140, c[0x0][0x2d0], -R2.reuse ;  /* 0x0000b4008c987a23 */ /* 0x100fe40000010802 */
[----:B------:R-:W-:Y:S02]  /*5930*/  FFMA.FTZ R139, R139, c[0x0][0x2d0], -R2 ;  /* 0x0000b4008b8b7a23 */ /* 0x000fe40000010802 */
[----:B------:R-:W-:Y:S01]  /*5940*/  FFMA.FTZ R2, R132, c[0x0][0x2d0], -R0 ;  /* 0x0000b40084027a23 */ /* 0x000fe20000010800 */
[----:B------:R-:W-:Y:S01]  /*5950*/  HMMA.16816.F32.BF16 R92, R4, R38, R92 ;  /* 0x00000026045c723c */ /* 0x000fe2000004185c */
[----:B------:R-:W-:-:S02]  /*5960*/  IMAD.MOV.U32 R36, RZ, RZ, R108 ;  /* 0x000000ffff247224 */ /* 0x000fc400078e006c */
[----:B------:R-:W-:Y:S02]  /*5970*/  IMAD.MOV.U32 R223, RZ, RZ, R110 ;  /* 0x000000ffffdf7224 */ /* 0x000fe400078e006e */
[----:B------:R-:W-:Y:S02]  /*5980*/  IMAD.MOV.U32 R222, RZ, RZ, R111 ;  /* 0x000000ffffde7224 */ /* 0x000fe400078e006f */
[----:B------:R-:W-:Y:S01]  /*5990*/  IMAD.MOV.U32 R166, RZ, RZ, R115 ;  /* 0x000000ffffa67224 */ /* 0x000fe200078e0073 */
[----:B------:R-:W-:Y:S01]  /*59a0*/  HMMA.16816.F32.BF16 R88, R4, R34, R88 ;  /* 0x000000220458723c */ /* 0x000fe20000041858 */
[----:B------:R-:W-:Y:S02]  /*59b0*/  IMAD.MOV.U32 R132, RZ, RZ, R114 ;  /* 0x000000ffff847224 */ /* 0x000fe400078e0072 */
[----:B------:R-:W-:Y:S02]  /*59c0*/  IMAD.MOV.U32 R140, RZ, RZ, R113 ;  /* 0x000000ffff8c7224 */ /* 0x000fe400078e0071 */
[----:B------:R-:W-:-:S03]  /*59d0*/  IMAD.MOV.U32 R141, RZ, RZ, R112 ;  /* 0x000000ffff8d7224 */ /* 0x000fc600078e0070 */
[C---:B------:R-:W-:Y:S08]  /*59e0*/  HMMA.16816.F32.BF16 R72, R4.reuse, R70, R72 ;  /* 0x000000460448723c */ /* 0x040ff00000041848 */
[C---:B------:R-:W-:Y:S08]  /*59f0*/  HMMA.16816.F32.BF16 R108, R4.reuse, R78, R20 ;  /* 0x0000004e046c723c */ /* 0x040ff00000041814 */
[----:B------:R-:W-:Y:S08]  /*5a00*/  HMMA.16816.F32.BF16 R112, R4, R66, R12 ;  /* 0x000000420470723c */ /* 0x000ff0000004180c */
[----:B------:R-:W-:Y:S01]  /*5a10*/  HMMA.16816.F32.BF16 R4, R16, R46, RZ ;  /* 0x0000002e1004723c */ /* 0x000fe200000418ff */
[----:B------:R-:W-:-:S02]  /*5a20*/  IMAD.MOV.U32 R65, RZ, RZ, R37 ;  /* 0x000000ffff417224 */ /* 0x000fc400078e0025 */
[--C-:B------:R-:W-:Y:S02]  /*5a30*/  FFMA.FTZ R44, R163, c[0x0][0x2d0], -R3.reuse ;  /* 0x0000b400a32c7a23 */ /* 0x100fe40000010803 */
[----:B------:R-:W-:Y:S02]  /*5a40*/  FFMA.FTZ R37, R162, c[0x0][0x2d0], -R3 ;  /* 0x0000b400a2257a23 */ /* 0x000fe40000010803 */
[----:B------:R-:W-:Y:S02]  /*5a50*/  IMAD.MOV.U32 R162, RZ, RZ, R69 ;  /* 0x000000ffffa27224 */ /* 0x000fe400078e0045 */
[----:B------:R-:W-:Y:S11]  /*5a60*/  IMAD.MOV.U32 R163, RZ, RZ, R68 ;  /* 0x000000ffffa37224 */ /* 0x000ff600078e0044 */
[----:B------:R-:W-:Y:S04]  /*5a70*/  @!UPT UIADD3 URZ, URZ, URZ, URZ ;  /* 0x0000003f3f3ff290 */ /* 0x000fe8000fffe03f */
[----:B------:R-:W-:Y:S08]  /*5a80*/  HMMA.16816.F32.BF16 R68, R8, R70, R4 ;  /* 0x000000460844723c */ /* 0x000ff00000041804 */
[----:B------:R-:W-:Y:S01]  /*5a90*/  HMMA.16816.F32.BF16 R4, R16, R58, RZ ;  /* 0x0000003a1004723c */ /* 0x000fe200000418ff */
[----:B------:R-:W-:Y:S02]  /*5aa0*/  IMAD.MOV.U32 R221, RZ, RZ, R96 ;  /* 0x000000ffffdd7224 */ /* 0x000fe400078e0060 */
[----:B------:R-:W-:-:S02]  /*5ab0*/  IMAD.MOV.U32 R167, RZ, RZ, R36 ;  /* 0x000000ffffa77224 */ /* 0x000fc400078e0024 */
[--C-:B------:R-:W-:Y:S02]  /*5ac0*/  FFMA.FTZ R36, R160, c[0x0][0x2d0], -R3.reuse ;  /* 0x0000b400a0247a23 */ /* 0x100fe40000010803 */
[--C-:B------:R-:W-:Y:S02]  /*5ad0*/  FFMA.FTZ R96, R159, c[0x0][0x2d0], -R3.reuse ;  /* 0x0000b4009f607a23 */ /* 0x100fe40000010803 */
[--C-:B------:R-:W-:Y:S02]  /*5ae0*/  FFMA.FTZ R157, R157, c[0x0][0x2d0], -R3.reuse ;  /* 0x0000b4009d9d7a23 */ /* 0x100fe40000010803 */
[----:B------:R-:W-:Y:S02]  /*5af0*/  FFMA.FTZ R168, R149, c[0x0][0x2d0], -R3 ;  /* 0x0000b40095a87a23 */ /* 0x000fe40000010803 */
[----:B------:R-:W-:Y:S02]  /*5b00*/  IMAD.MOV.U32 R149, RZ, RZ, R29 ;  /* 0x000000ffff957224 */ /* 0x000fe400078e001d */
[----:B------:R-:W-:-:S09]  /*5b10*/  IMAD.MOV.U32 R3, RZ, RZ, R28 ;  /* 0x000000ffff037224 */ /* 0x000fd200078e001c */
[----:B------:R-:W-:Y:S08]  /*5b20*/  HMMA.16816.F32.BF16 R28, R8, R30, R4 ;  /* 0x0000001e081c723c */ /* 0x000ff00000041804 */
[----:B------:R-:W-:Y:S01]  /*5b30*/  HMMA.16816.F32.BF16 R4, R16, R62, RZ ;  /* 0x0000003e1004723c */ /* 0x000fe200000418ff */
[----:B------:R-:W-:Y:S02]  /*5b40*/  IMAD.MOV.U32 R164, RZ, RZ, R49 ;  /* 0x000000ffffa47224 */ /* 0x000fe400078e0031 */
[----:B------:R-:W-:-:S02]  /*5b50*/  IMAD.MOV.U32 R160, RZ, RZ, R48 ;  /* 0x000000ffffa07224 */ /* 0x000fc400078e0030 */
[----:B------:R-:W-:Y:S11]  /*5b60*/  IMAD.MOV.U32 R142, RZ, RZ, R41 ;  /* 0x000000ffff8e7224 */ /* 0x000ff600078e0029 */
[----:B------:R-:W-:Y:S08]  /*5b70*/  @!UPT UIADD3 URZ, URZ, URZ, URZ ;  /* 0x0000003f3f3ff290 */ /* 0x000ff0000fffe03f */
[----:B------:R-:W-:Y:S08]  /*5b80*/  HMMA.16816.F32.BF16 R48, R8, R50, R4 ;  /* 0x000000320830723c */ /* 0x000ff00000041804 */
[----:B------:R-:W-:Y:S01]  /*5b90*/  HMMA.16816.F32.BF16 R4, R16, R86, RZ ;  /* 0x000000561004723c */ /* 0x000fe200000418ff */
[----:B------:R-:W-:Y:S02]  /*5ba0*/  IMAD.MOV.U32 R143, RZ, RZ, R40 ;  /* 0x000000ffff8f7224 */ /* 0x000fe400078e0028 */
[----:B------:R-:W-:-:S02]  /*5bb0*/  IMAD.MOV.U32 R22, RZ, RZ, R157 ;  /* 0x000000ffff167224 */ /* 0x000fc400078e009d */
[----:B------:R-:W-:-:S03]  /*5bc0*/  IMAD.MOV.U32 R14, RZ, RZ, R141 ;  /* 0x000000ffff0e7224 */ /* 0x000fc600078e008d */
[----:B------:R-:W-:Y:S01]  /*5bd0*/  HMMA.16816.F32.BF16 R40, R16, R42, RZ ;  /* 0x0000002a1028723c */ /* 0x000fe200000418ff */
[----:B------:R-:W-:Y:S02]  /*5be0*/  IMAD.MOV.U32 R15, RZ, RZ, R142 ;  /* 0x000000ffff0f7224 */ /* 0x000fe400078e008e */
[----:B------:R-:W-:Y:S02]  /*5bf0*/  IMAD.MOV.U32 R23, RZ, RZ, R148 ;  /* 0x000000ffff177224 */ /* 0x000fe400078e0094 */
[----:B------:R-:W-:Y:S02]  /*5c00*/  IMAD.MOV.U32 R157, RZ, RZ, R53 ;  /* 0x000000ffff9d7224 */ /* 0x000fe400078e0035 */
[----:B------:R-:W-:Y:S02]  /*5c10*/  IMAD.MOV.U32 R159, RZ, RZ, R52 ;  /* 0x000000ffff9f7224 */ /* 0x000fe400078e0034 */
[----:B------:R-:W-:Y:S02]  /*5c20*/  IMAD.MOV.U32 R148, RZ, RZ, R25 ;  /* 0x000000ffff947224 */ /* 0x000fe400078e0019 */
[----:B------:R-:W-:-:S02]  /*5c30*/  IMAD.MOV.U32 R150, RZ, RZ, R24 ;  /* 0x000000ffff967224 */ /* 0x000fc400078e0018 */
[----:B------:R-:W-:Y:S01]  /*5c40*/  HMMA.16816.F32.BF16 R24, R16, R26, RZ ;  /* 0x0000001a1018723c */ /* 0x000fe200000418ff */
[----:B------:R-:W-:Y:S02]  /*5c50*/  IMAD.MOV.U32 R142, RZ, RZ, R3 ;  /* 0x000000ffff8e7224 */ /* 0x000fe400078e0003 */
[----:B------:R-:W-:Y:S02]  /*5c60*/  FADD.FTZ R3, R171, R165 ;  /* 0x000000a5ab037221 */ /* 0x000fe40000010000 */
[----:B------:R-:W-:-:S03]  /*5c70*/  IMAD.MOV.U32 R171, RZ, RZ, R14 ;  /* 0x000000ffffab7224 */ /* 0x000fc600078e000e */
[----:B------:R-:W-:Y:S08]  /*5c80*/  HMMA.16816.F32.BF16 R52, R8, R54, R4 ;  /* 0x000000360834723c */ /* 0x000ff00000041804 */
[C---:B------:R-:W-:Y:S08]  /*5c90*/  HMMA.16816.F32.BF16 R4, R16.reuse, R82, RZ ;  /* 0x000000521004723c */ /* 0x040ff000000418ff */
[----:B------:R-:W-:Y:S07]  /*5ca0*/  HMMA.16816.F32.BF16 R16, R16, R118, RZ ;  /* 0x000000761010723c */ /* 0x000fee00000418ff */
[----:B------:R-:W-:-:S02]  /*5cb0*/  IMAD.MOV.U32 R118, RZ, RZ, R15 ;  /* 0x000000ffff767224 */ /* 0x000fc400078e000f */
[----:B------:R-:W1:Y:S01]  /*5cc0*/  LDSM.16.MT88.4 R12, [R229+0x1000] ;  /* 0x00100000e50c783b */ /* 0x000e620000004200 */
[----:B------:R-:W-:Y:S01]  /*5cd0*/  IMAD.MOV.U32 R83, RZ, RZ, R132 ;  /* 0x000000ffff537224 */ /* 0x000fe200078e0084 */
[----:B------:R-:W-:Y:S01]  /*5ce0*/  MUFU.EX2 R59, R60 ;  /* 0x0000003c003b7308 */ /* 0x000fe20000000800 */
[----:B------:R-:W-:Y:S01]  /*5cf0*/  HMMA.16816.F32.BF16 R40, R8, R38, R40 ;  /* 0x000000260828723c */ /* 0x000fe20000041828 */
[----:B------:R-:W-:-:S06]  /*5d00*/  IMAD.MOV.U32 R145, RZ, RZ, R32 ;  /* 0x000000ffff917224 */ /* 0x000fcc00078e0020 */
[----:B------:R-:W-:Y:S01]  /*5d10*/  MUFU.EX2 R63, R56 ;  /* 0x00000038003f7308 */ /* 0x000fe20000000800 */
[----:B------:R-:W-:Y:S02]  /*5d20*/  IMAD.MOV.U32 R82, RZ, RZ, R140 ;  /* 0x000000ffff527224 */ /* 0x000fe400078e008c */
[----:B------:R-:W-:-:S05]  /*5d30*/  FFMA.FTZ R129, R129, c[0x0][0x2d0], -R0 ;  /* 0x0000b40081817a23 */ /* 0x000fca0000010800 */
[----:B------:R-:W-:Y:S01]  /*5d40*/  MUFU.EX2 R62, R57 ;  /* 0x00000039003e7308 */ /* 0x000fe20000000800 */
[----:B------:R-:W-:Y:S02]  /*5d50*/  FFMA.FTZ R128, R128, c[0x0][0x2d0], -R0 ;  /* 0x0000b40080807a23 */ /* 0x000fe40000010800 */
[----:B------:R-:W-:-:S05]  /*5d60*/  IMAD.MOV.U32 R144, RZ, RZ, R33 ;  /* 0x000000ffff907224 */ /* 0x000fca00078e0021 */
[----:B------:R-:W-:Y:S01]  /*5d70*/  MUFU.EX2 R132, R45 ;  /* 0x0000002d00847308 */ /* 0x000fe20000000800 */
[----:B------:R-:W-:Y:S02]  /*5d80*/  IMAD.MOV.U32 R140, RZ, RZ, R145 ;  /* 0x000000ffff8c7224 */ /* 0x000fe400078e0091 */
[----:B------:R-:W-:-:S05]  /*5d90*/  IMAD.MOV.U32 R141, RZ, RZ, R149 ;  /* 0x000000ffff8d7224 */ /* 0x000fca00078e0095 */
[----:B------:R-:W-:Y:S01]  /*5da0*/  MUFU.EX2 R56, R44 ;  /* 0x0000002c00387308 */ /* 0x000fe20000000800 */
[----:B------:R-:W-:-:S07]  /*5db0*/  IMAD.MOV.U32 R145, RZ, RZ, R77 ;  /* 0x000000ffff917224 */ /* 0x000fce00078e004d */
[----:B------:R-:W-:Y:S01]  /*5dc0*/  MUFU.EX2 R58, R37 ;  /* 0x00000025003a7308 */ /* 0x000fe20000000800 */
[----:B------:R-:W-:-:S07]  /*5dd0*/  IMAD.MOV.U32 R149, RZ, RZ, R76 ;  /* 0x000000ffff957224 */ /* 0x000fce00078e004c */
[----:B------:R-:W-:Y:S01]  /*5de0*/  MUFU.EX2 R60, R36 ;  /* 0x00000024003c7308 */ /* 0x000fe20000000800 */
[----:B------:R-:W-:Y:S01]  /*5df0*/  FADD.FTZ R0, R175, R174 ;  /* 0x000000aeaf007221 */ /* 0x000fe20000010000 */
[----:B------:R-:W-:Y:S06]  /*5e00*/  HMMA.16816.F32.BF16 R76, R8, R78, R4 ;  /* 0x0000004e084c723c */ /* 0x000fec0000041804 */
[----:B------:R-:W-:Y:S01]  /*5e10*/  MUFU.EX2 R57, R96 ;  /* 0x0000006000397308 */ /* 0x000fe20000000800 */
[----:B------:R-:W-:-:S07]  /*5e20*/  IMAD.MOV.U32 R20, RZ, RZ, R143 ;  /* 0x000000ffff147224 */ /* 0x000fce00078e008f */
[----:B------:R-:W-:Y:S01]  /*5e30*/  MUFU.EX2 R39, R98 ;  /* 0x0000006200277308 */ /* 0x000fe20000000800 */
[----:B------:R-:W-:-:S07]  /*5e40*/  FADD.FTZ R5, R156, R155 ;  /* 0x0000009b9c057221 */ /* 0x000fce0000010000 */
[----:B------:R-:W-:Y:S08]  /*5e50*/  MUFU.EX2 R45, R97 ;  /* 0x00000061002d7308 */ /* 0x000ff00000000800 */
[----:B------:R-:W-:Y:S08]  /*5e60*/  MUFU.EX2 R46, R85 ;  /* 0x00000055002e7308 */ /* 0x000ff00000000800 */
[----:B------:R-:W2:Y:S08]  /*5e70*/  MUFU.EX2 R47, R84 ;  /* 0x00000054002f7308 */ /* 0x000eb00000000800 */
[----:B------:R-:W-:Y:S08]  /*5e80*/  MUFU.EX2 R36, R80 ;  /* 0x0000005000247308 */ /* 0x000ff00000000800 */
[----:B------:R3:W4:Y:S08]  /*5e90*/  MUFU.EX2 R38, R2 ;  /* 0x0000000200267308 */ /* 0x0007300000000800 */
[----:B------:R-:W-:Y:S08]  /*5ea0*/  MUFU.EX2 R44, R61 ;  /* 0x0000003d002c7308 */ /* 0x000ff00000000800 */
[----:B------:R-:W5:Y:S01]  /*5eb0*/  MUFU.EX2 R37, R81 ;  /* 0x0000005100257308 */ /* 0x000f620000000800 */
[----:B------:R-:W-:-:S02]  /*5ec0*/  IMAD.MOV.U32 R21, RZ, RZ, R144 ;  /* 0x000000ffff157224 */ /* 0x000fc400078e0090 */
[----:B------:R-:W-:Y:S02]  /*5ed0*/  IMAD.MOV.U32 R143, RZ, RZ, R166 ;  /* 0x000000ffff8f7224 */ /* 0x000fe400078e00a6 */
[----:B------:R-:W-:Y:S02]  /*5ee0*/  IMAD.MOV.U32 R166, RZ, RZ, R167 ;  /* 0x000000ffffa67224 */ /* 0x000fe400078e00a7 */
[----:B---3--:R-:W-:Y:S02]  /*5ef0*/  FADD.FTZ R2, R177, R0 ;  /* 0x00000000b1027221 */ /* 0x008fe40000010000 */
[----:B------:R-:W-:Y:S02]  /*5f00*/  IMAD.MOV.U32 R167, RZ, RZ, R64 ;  /* 0x000000ffffa77224 */ /* 0x000fe400078e0040 */
[----:B------:R-:W-:Y:S02]  /*5f10*/  IMAD.MOV.U32 R144, RZ, RZ, R65 ;  /* 0x000000ffff907224 */ /* 0x000fe400078e0041 */
[----:B------:R-:W-:Y:S01]  /*5f20*/  FADD.FTZ R0, R172, R3 ;  /* 0x00000003ac007221 */ /* 0x000fe20000010000 */
[----:B------:R-:W-:Y:S01]  /*5f30*/  HMMA.16816.F32.BF16 R64, R8, R66, R16 ;  /* 0x000000420840723c */ /* 0x000fe20000041810 */
[----:B------:R-:W-:-:S02]  /*5f40*/  FADD.FTZ R4, R147, R146 ;  /* 0x0000009293047221 */ /* 0x000fc40000010000 */
[----:B------:R-:W-:-:S04]  /*5f50*/  FADD.FTZ R5, R158, R5 ;  /* 0x000000059e057221 */ /* 0x000fc80000010000 */
[----:B------:R-:W-:Y:S02]  /*5f60*/  IMAD.MOV.U32 R16, RZ, RZ, R21 ;  /* 0x000000ffff107224 */ /* 0x000fe400078e0015 */
[----:B------:R-:W-:Y:S01]  /*5f70*/  FADD.FTZ R21, R176, R2 ;  /* 0x00000002b0157221 */ /* 0x000fe20000010000 */
[----:B------:R-:W-:Y:S01]  /*5f80*/  HMMA.16816.F32.BF16 R32, R8, R34, R24 ;  /* 0x000000220820723c */ /* 0x000fe20000041818 */
[----:B------:R-:W-:Y:S01]  /*5f90*/  FADD.FTZ R2, R173, R0 ;  /* 0x00000000ad027221 */ /* 0x000fe20000010000 */
[----:B--2---:R-:W-:Y:S01]  /*5fa0*/  F2FP.BF16.PACK_AB R6, R47, R46 ;  /* 0x0000002e2f06723e */ /* 0x004fe200000010ff */
[----:B------:R-:W-:Y:S01]  /*5fb0*/  FADD.FTZ R3, R151, R4 ;  /* 0x0000000497037221 */ /* 0x000fe20000010000 */
[----:B------:R-:W-:Y:S01]  /*5fc0*/  F2FP.BF16.PACK_AB R4, R45, R39 ;  /* 0x000000272d04723e */ /* 0x000fe200000010ff */
[----:B------:R-:W-:Y:S01]  /*5fd0*/  FADD.FTZ R0, R161, R5 ;  /* 0x00000005a1007221 */ /* 0x000fe20000010000 */
[----:B----4-:R-:W-:Y:S02]  /*5fe0*/  F2FP.BF16.PACK_AB R5, R38, R36 ;  /* 0x000000242605723e */ /* 0x010fe400000010ff */
[----:B------:R-:W-:-:S02]  /*5ff0*/  F2FP.BF16.PACK_AB R8, R62, R59 ;  /* 0x0000003b3e08723e */ /* 0x000fc400000010ff */
[----:B------:R-:W-:Y:S02]  /*6000*/  F2FP.BF16.PACK_AB R9, R58, R56 ;  /* 0x000000383a09723e */ /* 0x000fe400000010ff */
[----:B------:R-:W-:Y:S02]  /*6010*/  F2FP.BF16.PACK_AB R10, R132, R63 ;  /* 0x0000003f840a723e */ /* 0x000fe400000010ff */
[----:B------:R-:W-:Y:S02]  /*6020*/  F2FP.BF16.PACK_AB R11, R57, R60 ;  /* 0x0000003c390b723e */ /* 0x000fe400000010ff */
[----:B-----5:R-:W-:Y:S01]  /*6030*/  F2FP.BF16.PACK_AB R7, R37, R44 ;  /* 0x0000002c2507723e */ /* 0x020fe200000010ff */
[----:B------:R-:W-:Y:S02]  /*6040*/  IMAD.MOV.U32 R119, RZ, RZ, R20 ;  /* 0x000000ffff777224 */ /* 0x000fe400078e0014 */
[----:B------:R-:W-:Y:S02]  /*6050*/  FADD.FTZ R20, R153, R3 ;  /* 0x0000000399147221 */ /* 0x000fe40000010000 */
[----:B------:R-:W-:Y:S01]  /*6060*/  IMAD.MOV.U32 R17, RZ, RZ, R140 ;  /* 0x000000ffff117224 */ /* 0x000fe200078e008c */
[----:B-1----:R-:W-:Y:S01]  /*6070*/  HMMA.16816.F32.BF16 R24, R8, R14, R40 ;  /* 0x0000000e0818723c */ /* 0x002fe20000041828 */
[----:B------:R-:W-:-:S02]  /*6080*/  IMAD.MOV.U32 R18, RZ, RZ, R141 ;  /* 0x000000ffff127224 */ /* 0x000fc400078e008d */
[----:B------:R-:W-:Y:S02]  /*6090*/  IMAD.MOV.U32 R19, RZ, RZ, R142 ;  /* 0x000000ffff137224 */ /* 0x000fe400078e008e */
[----:B------:R-:W-:Y:S02]  /*60a0*/  IMAD.MOV.U32 R155, RZ, RZ, R143 ;  /* 0x000000ffff9b7224 */ /* 0x000fe400078e008f */
[----:B------:R-:W-:Y:S01]  /*60b0*/  IMAD.MOV.U32 R96, RZ, RZ, R144 ;  /* 0x000000ffff607224 */ /* 0x000fe200078e0090 */
[----:B------:R-:W-:Y:S01]  /*60c0*/  HMMA.16816.F32.BF16 R140, R4, R12, R192 ;  /* 0x0000000c048c723c */ /* 0x000fe200000418c0 */
[----:B------:R-:W-:Y:S02]  /*60d0*/  IMAD.MOV.U32 R98, RZ, RZ, R145 ;  /* 0x000000ffff627224 */ /* 0x000fe400078e0091 */
[----:B------:R-:W-:Y:S02]  /*60e0*/  IMAD.MOV.U32 R97, RZ, RZ, R149 ;  /* 0x000000ffff617224 */ /* 0x000fe400078e0095 */
[----:B------:R-:W-:-:S02]  /*60f0*/  IMAD.MOV.U32 R81, RZ, RZ, R148 ;  /* 0x000000ffff517224 */ /* 0x000fc400078e0094 */
[----:B------:R-:W-:Y:S01]  /*6100*/  IMAD.MOV.U32 R3, RZ, RZ, R150 ;  /* 0x000000ffff037224 */ /* 0x000fe200078e0096 */
[----:B------:R-:W-:Y:S08]  /*6110*/  HMMA.16816.F32.BF16 R144, R8, R12, R180 ;  /* 0x0000000c0890723c */ /* 0x000ff000000418b4 */
[----:B------:R-:W-:Y:S01]  /*6120*/  HMMA.16816.F32.BF16 R148, R4, R14, R92 ;  /* 0x0000000e0494723c */ /* 0x000fe2000004185c */
[----:B------:R-:W1:Y:S01]  /*6130*/  LDSM.16.MT88.4 R12, [R230+0x1000] ;  /* 0x00100000e60c783b */ /* 0x000e620000004200 */
[----:B------:R-:W-:-:S02]  /*6140*/  IMAD.MOV.U32 R80, RZ, RZ, R157 ;  /* 0x000000ffff507224 */ /* 0x000fc400078e009d */
[----:B------:R-:W-:Y:S02]  /*6150*/  IMAD.MOV.U32 R61, RZ, RZ, R159 ;  /* 0x000000ffff3d7224 */ /* 0x000fe400078e009f */
[----:B------:R-:W-:Y:S02]  /*6160*/  IMAD.MOV.U32 R84, RZ, RZ, R166 ;  /* 0x000000ffff547224 */ /* 0x000fe400078e00a6 */
[----:B------:R-:W-:Y:S02]  /*6170*/  IMAD.MOV.U32 R92, RZ, RZ, R160 ;  /* 0x000000ffff5c7224 */ /* 0x000fe400078e00a0 */
[----:B------:R-:W-:Y:S02]  /*6180*/  IMAD.MOV.U32 R93, RZ, RZ, R162 ;  /* 0x000000ffff5d7224 */ /* 0x000fe400078e00a2 */
[----:B------:R-:W-:Y:S02]  /*6190*/  IMAD.MOV.U32 R94, RZ, RZ, R163 ;  /* 0x000000ffff5e7224 */ /* 0x000fe400078e00a3 */
[----:B------:R-:W-:-:S02]  /*61a0*/  IMAD.MOV.U32 R95, RZ, RZ, R164 ;  /* 0x000000ffff5f7224 */ /* 0x000fc400078e00a4 */
[----:B------:R-:W-:Y:S01]  /*61b0*/  IMAD.MOV.U32 R85, RZ, RZ, R167 ;  /* 0x000000ffff557224 */ /* 0x000fe200078e00a7 */
[-C--:B-1----:R-:W-:Y:S08]  /*61c0*/  HMMA.16816.F32.BF16 R156, R8, R12.reuse, R204 ;  /* 0x0000000c089c723c */ /* 0x082ff000000418cc */
[C---:B------:R-:W-:Y:S08]  /*61d0*/  HMMA.16816.F32.BF16 R160, R4.reuse, R12, R200 ;  /* 0x0000000c04a0723c */ /* 0x040ff000000418c8 */
[-C--:B------:R-:W-:Y:S08]  /*61e0*/  HMMA.16816.F32.BF16 R164, R4, R14.reuse, R88 ;  /* 0x0000000e04a4723c */ /* 0x080ff00000041858 */
[----:B------:R-:W-:Y:S01]  /*61f0*/  HMMA.16816.F32.BF16 R32, R8, R14, R32 ;  /* 0x0000000e0820723c */ /* 0x000fe20000041820 */
[----:B------:R-:W1:Y:S01]  /*6200*/  LDSM.16.MT88.4 R12, [R233+0x1000] ;  /* 0x00100000e90c783b */ /* 0x000e620000004200 */
[----:B------:R-:W-:-:S02]  /*6210*/  IMAD.MOV.U32 R202, RZ, RZ, R179 ;  /* 0x000000ffffca7224 */ /* 0x000fc400078e00b3 */
[----:B------:R-:W-:-:S04]  /*6220*/  IMAD.MOV.U32 R203, RZ, RZ, R178 ;  /* 0x000000ffffcb7224 */ /* 0x000fc800078e00b2 */
[-C--:B-1----:R-:W-:Y:S08]  /*6230*/  HMMA.16816.F32.BF16 R172, R8, R12.reuse, R212 ;  /* 0x0000000c08ac723c */ /* 0x082ff000000418d4 */
[C---:B------:R-:W-:Y:S08]  /*6240*/  HMMA.16816.F32.BF16 R176, R4.reuse, R12, R208 ;  /* 0x0000000c04b0723c */ /* 0x040ff000000418d0 */
[-C--:B------:R-:W-:Y:S08]  /*6250*/  HMMA.16816.F32.BF16 R180, R4, R14.reuse, R72 ;  /* 0x0000000e04b4723c */ /* 0x080ff00000041848 */
[----:B------:R-:W-:Y:S01]  /*6260*/  HMMA.16816.F32.BF16 R68, R8, R14, R68 ;  /* 0x0000000e0844723c */ /* 0x000fe20000041844 */
[----:B------:R-:W1:Y:S01]  /*6270*/  LDSM.16.MT88.4 R12, [R232+0x1000] ;  /* 0x00100000e80c783b */ /* 0x000e620000004200 */
[----:B------:R-:W-:-:S02]  /*6280*/  IMAD.MOV.U32 R86, RZ, RZ, R223 ;  /* 0x000000ffff567224 */ /* 0x000fc400078e00df */
[----:B------:R-:W-:Y:S02]  /*6290*/  IMAD.MOV.U32 R87, RZ, RZ, R222 ;  /* 0x000000ffff577224 */ /* 0x000fe400078e00de */
[----:B------:R-:W-:Y:S02]  /*62a0*/  IMAD.MOV.U32 R200, RZ, RZ, R221 ;  /* 0x000000ffffc87224 */ /* 0x000fe400078e00dd */
[----:B------:R-:W-:Y:S02]  /*62b0*/  IMAD.MOV.U32 R201, RZ, RZ, R220 ;  /* 0x000000ffffc97224 */ /* 0x000fe400078e00dc */
[-C--:B-1----:R-:W-:Y:S08]  /*62c0*/  HMMA.16816.F32.BF16 R220, R8, R12.reuse, R124 ;  /* 0x0000000c08dc723c */ /* 0x082ff0000004187c */
[C---:B------:R-:W-:Y:S08]  /*62d0*/  HMMA.16816.F32.BF16 R192, R4.reuse, R12, R120 ;  /* 0x0000000c04c0723c */ /* 0x040ff00000041878 */
[-C--:B------:R-:W-:Y:S08]  /*62e0*/  HMMA.16816.F32.BF16 R196, R4, R14.reuse, R196 ;  /* 0x0000000e04c4723c */ /* 0x080ff000000418c4 */
[----:B------:R-:W-:Y:S01]  /*62f0*/  HMMA.16816.F32.BF16 R212, R8, R14, R28 ;  /* 0x0000000e08d4723c */ /* 0x000fe2000004181c */
[----:B------:R-:W1:Y:S07]  /*6300*/  LDSM.16.MT88.4 R12, [R229+0x3000] ;  /* 0x00300000e50c783b */ /* 0x000e6e0000004200 */
[-C--:B-1----:R-:W-:Y:S08]  /*6310*/  HMMA.16816.F32.BF16 R72, R4, R12.reuse, R84 ;  /* 0x0000000c0448723c */ /* 0x082ff00000041854 */
[----:B------:R-:W-:Y:S08]  /*6320*/  HMMA.16816.F32.BF16 R216, R8, R12, R216 ;  /* 0x0000000c08d8723c */ /* 0x000ff000000418d8 */
[-C--:B------:R-:W-:Y:S08]  /*6330*/  HMMA.16816.F32.BF16 R40, R4, R14.reuse, R100 ;  /* 0x0000000e0428723c */ /* 0x080ff00000041864 */
[----:B------:R-:W-:Y:S01]  /*6340*/  HMMA.16816.F32.BF16 R84, R8, R14, R48 ;  /* 0x0000000e0854723c */ /* 0x000fe20000041830 */
[----:B------:R-:W1:Y:S01]  /*6350*/  LDSM.16.MT88.4 R12, [R230+0x3000] ;  /* 0x00300000e60c783b */ /* 0x000e620000004200 */
[----:B------:R-:W-:-:S02]  /*6360*/  IMAD.MOV.U32 R120, RZ, RZ, R97 ;  /* 0x000000ffff787224 */ /* 0x000fc400078e0061 */
[----:B------:R-:W-:Y:S02]  /*6370*/  IMAD.MOV.U32 R121, RZ, RZ, R98 ;  /* 0x000000ffff797224 */ /* 0x000fe400078e0062 */
[----:B------:R-:W-:Y:S02]  /*6380*/  IMAD.MOV.U32 R122, RZ, RZ, R96 ;  /* 0x000000ffff7a7224 */ /* 0x000fe400078e0060 */
[-C--:B-1----:R-:W-:Y:S08]  /*6390*/  HMMA.16816.F32.BF16 R208, R8, R12.reuse, R92 ;  /* 0x0000000c08d0723c */ /* 0x082ff0000004185c */
[C---:B------:R-:W-:Y:S01]  /*63a0*/  HMMA.16816.F32.BF16 R88, R4.reuse, R12, R16 ;  /* 0x0000000c0458723c */ /* 0x040fe20000041810 */
[----:B------:R-:W1:Y:S07]  /*63b0*/  LDSM.16.MT88.4 R16, [R233+0x3000] ;  /* 0x00300000e910783b */ /* 0x000e6e0000004200 */
[-C--:B------:R-:W-:Y:S08]  /*63c0*/  HMMA.16816.F32.BF16 R92, R4, R14.reuse, R104 ;  /* 0x0000000e045c723c */ /* 0x080ff00000041868 */
[----:B------:R-:W-:Y:S01]  /*63d0*/  HMMA.16816.F32.BF16 R204, R8, R14, R52 ;  /* 0x0000000e08cc723c */ /* 0x000fe20000041834 */
[----:B------:R-:W2:Y:S01]  /*63e0*/  LDSM.16.MT88.4 R12, [R232+0x3000] ;  /* 0x00300000e80c783b */ /* 0x000ea20000004200 */
[----:B------:R-:W-:-:S02]  /*63f0*/  IMAD.MOV.U32 R123, RZ, RZ, R155 ;  /* 0x000000ffff7b7224 */ /* 0x000fc400078e009b */
[----:B------:R-:W-:Y:S02]  /*6400*/  IMAD.MOV.U32 R124, RZ, RZ, R3 ;  /* 0x000000ffff7c7224 */ /* 0x000fe400078e0003 */
[----:B------:R-:W-:Y:S02]  /*6410*/  IMAD.MOV.U32 R125, RZ, RZ, R81 ;  /* 0x000000ffff7d7224 */ /* 0x000fe400078e0051 */
[----:B------:R-:W-:Y:S02]  /*6420*/  IMAD.MOV.U32 R126, RZ, RZ, R61 ;  /* 0x000000ffff7e7224 */ /* 0x000fe400078e003d */
[----:B------:R-:W-:Y:S02]  /*6430*/  IMAD.MOV.U32 R127, RZ, RZ, R80 ;  /* 0x000000ffff7f7224 */ /* 0x000fe400078e0050 */
[----:B------:R-:W-:Y:S02]  /*6440*/  FADD.FTZ R0, R187, R0 ;  /* 0x00000000bb007221 */ /* 0x000fe40000010000 */
[----:B------:R-:W-:-:S02]  /*6450*/  FADD.FTZ R3, R250, R21 ;  /* 0x00000015fa037221 */ /* 0x000fc40000010000 */
[----:B------:R-:W-:Y:S01]  /*6460*/  FADD.FTZ R2, R224, R2 ;  /* 0x00000002e0027221 */ /* 0x000fe20000010000 */
[C---:B-1----:R-:W-:Y:S08]  /*6470*/  HMMA.16816.F32.BF16 R104, R4.reuse, R16, R120 ;  /* 0x000000100468723c */ /* 0x042ff00000041878 */
[C---:B------:R-:W-:Y:S08]  /*6480*/  HMMA.16816.F32.BF16 R108, R4.reuse, R18, R108 ;  /* 0x00000012046c723c */ /* 0x040ff0000004186c */
[C---:B--2---:R-:W-:Y:S08]  /*6490*/  HMMA.16816.F32.BF16 R120, R4.reuse, R12, R124 ;  /* 0x0000000c0478723c */ /* 0x044ff0000004187c */
[----:B------:R-:W-:Y:S01]  /*64a0*/  HMMA.16816.F32.BF16 R48, R4, R14, R112 ;  /* 0x0000000e0430723c */ /* 0x000fe20000041870 */
[----:B------:R-:W-:Y:S01]  /*64b0*/  MUFU.EX2 R23, R23 ;  /* 0x0000001700177308 */ /* 0x000fe20000000800 */
[----:B------:R-:W-:Y:S05]  /*64c0*/  LDSM.16.MT88.4 R112, [R233+0x3800] ;  /* 0x00380000e970783b */ /* 0x000fea0000004200 */
[----:B------:R-:W-:Y:S01]  /*64d0*/  FADD.FTZ R4, R190, R0 ;  /* 0x00000000be047221 */ /* 0x000fe20000010000 */
[----:B------:R-:W-:Y:S01]  /*64e0*/  HMMA.16816.F32.BF16 R100, R8, R16, R200 ;  /* 0x000000100864723c */ /* 0x000fe200000418c8 */
[----:B------:R-:W-:Y:S01]  /*64f0*/  MUFU.EX2 R17, R152 ;  /* 0x0000009800117308 */ /* 0x000fe20000000800 */
[----:B------:R-:W-:Y:S01]  /*6500*/  FADD.FTZ R7, R184, R20 ;  /* 0x00000014b8077221 */ /* 0x000fe20000010000 */
[----:B------:R-:W-:Y:S01]  /*6510*/  LDSM.16.MT88.4 R200, [R232+0x1800] ;  /* 0x00180000e8c8783b */ /* 0x000fe20000004200 */
[----:B------:R-:W-:-:S04]  /*6520*/  FADD.FTZ R6, R249, R3 ;  /* 0x00000003f9067221 */ /* 0x000fc80000010000 */
[----:B------:R-:W-:Y:S01]  /*6530*/  HMMA.16816.F32.BF16 R64, R8, R14, R64 ;  /* 0x0000000e0840723c */ /* 0x000fe20000041840 */
[----:B------:R1:W2:Y:S01]  /*6540*/  MUFU.EX2 R14, R154 ;  /* 0x0000009a000e7308 */ /* 0x0002a20000000800 */
[----:B------:R-:W-:Y:S02]  /*6550*/  FADD.FTZ R5, R225, R2 ;  /* 0x00000002e1057221 */ /* 0x000fe40000010000 */
[----:B------:R-:W-:Y:S02]  /*6560*/  FADD.FTZ R4, R188, R4 ;  /* 0x00000004bc047221 */ /* 0x000fe40000010000 */
[----:B------:R-:W-:Y:S02]  /*6570*/  FADD.FTZ R3, R185, R7 ;  /* 0x00000007b9037221 */ /* 0x000fe40000010000 */
[----:B------:R-:W-:Y:S02]  /*6580*/  FADD.FTZ R2, R251, R6 ;  /* 0x00000006fb027221 */ /* 0x000fe40000010000 */
[----:B------:R-:W-:Y:S01]  /*6590*/  FADD.FTZ R0, R226, R5 ;  /* 0x00000005e2007221 */ /* 0x000fe20000010000 */
[----:B-1----:R-:W1:Y:S01]  /*65a0*/  LDSM.16.MT88.4 R152, [R229+0x1800] ;  /* 0x00180000e598783b */ /* 0x002e620000004200 */
[----:B------:R-:W-:-:S03]  /*65b0*/  FADD.FTZ R21, R191, R4 ;  /* 0x00000004bf157221 */ /* 0x000fc60000010000 */
[----:B------:R-:W3:Y:S01]  /*65c0*/  LDSM.16.MT88.4 R4, [R232+0x3800] ;  /* 0x00380000e804783b */ /* 0x000ee20000004200 */
[C---:B------:R-:W-:Y:S01]  /*65d0*/  HMMA.16816.F32.BF16 R116, R8.reuse, R12, R116 ;  /* 0x0000000c0874723c */ /* 0x040fe20000041874 */
[----:B------:R-:W-:Y:S07]  /*65e0*/  MUFU.EX2 R12, R22 ;  /* 0x00000016000c7308 */ /* 0x000fee0000000800 */
[----:B------:R-:W-:Y:S01]  /*65f0*/  HMMA.16816.F32.BF16 R52, R8, R18, R76 ;  /* 0x000000120834723c */ /* 0x000fe2000004184c */
[----:B------:R-:W-:Y:S08]  /*6600*/  MUFU.EX2 R11, R171 ;  /* 0x000000ab000b7308 */ /* 0x000ff00000000800 */
[----:B------:R-:W4:Y:S08]  /*6610*/  MUFU.EX2 R15, R82 ;  /* 0x00000052000f7308 */ /* 0x000f300000000800 */
[----:B------:R-:W-:Y:S08]  /*6620*/  MUFU.EX2 R18, R83 ;  /* 0x0000005300127308 */ /* 0x000ff00000000800 */
[----:B------:R-:W5:Y:S08]  /*6630*/  MUFU.EX2 R16, R170 ;  /* 0x000000aa00107308 */ /* 0x000f700000000800 */
[----:B------:R-:W-:Y:S08]  /*6640*/  MUFU.EX2 R19, R169 ;  /* 0x000000a900137308 */ /* 0x000ff00000000800 */
[----:B------:R-:W-:Y:S08]  /*6650*/  MUFU.EX2 R28, R168 ;  /* 0x000000a8001c7308 */ /* 0x000ff00000000800 */
[----:B------:R-:W-:Y:S01]  /*6660*/  MUFU.EX2 R29, R99 ;  /* 0x00000063001d7308 */ /* 0x000fe20000000800 */
[----:B------:R-:W-:Y:S01]  /*6670*/  FADD.FTZ R31, R252, R2 ;  /* 0x00000002fc1f7221 */ /* 0x000fe20000010000 */
[----:B--2---:R-:W-:-:S06]  /*6680*/  F2FP.BF16.PACK_AB R124, R17, R14 ;  /* 0x0000000e117c723e */ /* 0x004fcc00000010ff */
[----:B------:R-:W-:Y:S08]  /*6690*/  MUFU.EX2 R22, R139 ;  /* 0x0000008b00167308 */ /* 0x000ff00000000800 */
[----:B------:R-:W-:Y:S08]  /*66a0*/  MUFU.EX2 R8, R129 ;  /* 0x0000008100087308 */ /* 0x000ff00000000800 */
[----:B------:R4:W2:Y:S08]  /*66b0*/  MUFU.EX2 R10, R128 ;  /* 0x00000080000a7308 */ /* 0x0008b00000000800 */
[----:B------:R1:W-:Y:S08]  /*66c0*/  MUFU.EX2 R9, R130 ;  /* 0x0000008200097308 */ /* 0x0003f00000000800 */
[----:B------:R3:W3:Y:S01]  /*66d0*/  MUFU.EX2 R13, R131 ;  /* 0x00000083000d7308 */ /* 0x0006e20000000800 */
[----:B------:R-:W-:Y:S01]  /*66e0*/  @P4 IMAD.HI.U32 R2, R133, c[0x0][0x2c8], RZ ;  /* 0x0000b20085024a27 */ /* 0x000fe200078e00ff */
[----:B----4-:R-:W-:Y:S01]  /*66f0*/  F2FP.BF16.PACK_AB R128, R15, R11 ;  /* 0x0000000b0f80723e */ /* 0x010fe200000010ff */
[----:B------:R-:W-:Y:S02]  /*6700*/  LDSM.16.MT88.4 R80, [R229+0x3800] ;  /* 0x00380000e550783b */ /* 0x000fe40000004200 */
[----:B------:R-:W-:-:S02]  /*6710*/  FADD.FTZ R30, R227, R0 ;  /* 0x00000000e31e7221 */ /* 0x000fc40000010000 */
[----:B------:R-:W-:Y:S01]  /*6720*/  IMAD.MOV.U32 R0, RZ, RZ, R133 ;  /* 0x000000ffff007224 */ /* 0x000fe200078e0085 */
[----:B------:R-:W-:Y:S01]  /*6730*/  @P4 SHF.R.U32.HI R0, RZ, c[0x0][0x2cc], R2 ;  /* 0x0000b300ff004a19 */ /* 0x000fe20000011602 */
[----:B------:R-:W-:Y:S01]  /*6740*/  IMAD.MOV.U32 R2, RZ, RZ, c[0x0][0x168] ;  /* 0x00005a00ff027624 */ /* 0x000fe200078e00ff */
[----:B-----5:R-:W-:Y:S01]  /*6750*/  F2FP.BF16.PACK_AB R129, R16, R12 ;  /* 0x0000000c1081723e */ /* 0x020fe200000010ff */
[----:B------:R-:W-:Y:S01]  /*6760*/  FADD.FTZ R3, R186, R3 ;  /* 0x00000003ba037221 */ /* 0x000fe20000010000 */
[----:B-1----:R-:W-:Y:S01]  /*6770*/  F2FP.BF16.PACK_AB R130, R23, R18 ;  /* 0x000000121782723e */ /* 0x002fe200000010ff */
[----:B------:R-:W1:Y:S01]  /*6780*/  LDSM.16.MT88.4 R184, [R233+0x1800] ;  /* 0x00180000e9b8783b */ /* 0x000e620000004200 */
[----:B--2---:R-:W-:Y:S02]  /*6790*/  F2FP.BF16.PACK_AB R125, R10, R8 ;  /* 0x000000080a7d723e */ /* 0x004fe400000010ff */
[----:B---3--:R-:W-:Y:S01]  /*67a0*/  F2FP.BF16.PACK_AB R131, R28, R19 ;  /* 0x000000131c83723e */ /* 0x008fe200000010ff */
[----:B------:R-:W2:Y:S01]  /*67b0*/  LDSM.16.MT88.4 R168, [R230+0x1800] ;  /* 0x00180000e6a8783b */ /* 0x000ea20000004200 */
[----:B------:R-:W-:-:S02]  /*67c0*/  F2FP.BF16.PACK_AB R126, R29, R22 ;  /* 0x000000161d7e723e */ /* 0x000fc400000010ff */
[----:B------:R-:W-:Y:S01]  /*67d0*/  F2FP.BF16.PACK_AB R127, R13, R9 ;  /* 0x000000090d7f723e */ /* 0x000fe200000010ff */
[----:B------:R-:W3:Y:S01]  /*67e0*/  LDSM.16.MT88.4 R96, [R230+0x3800] ;  /* 0x00380000e660783b */ /* 0x000ee20000004200 */
[----:B------:R-:W-:Y:S01]  /*67f0*/  IADD3 R0, R0, c[0x0][0x1d0], -R2 ;  /* 0x0000740000007a10 */ /* 0x000fe20007ffe802 */
[----:B------:R-:W-:Y:S01]  /*6800*/  HMMA.16816.F32.BF16 R144, R128, R152, R144 ;  /* 0x000000988090723c */ /* 0x000fe20000041890 */
[----:B------:R-:W-:-:S07]  /*6810*/  FADD.FTZ R20, R189, R3 ;  /* 0x00000003bd147221 */ /* 0x000fce0000010000 */
[C---:B------:R-:W-:Y:S08]  /*6820*/  HMMA.16816.F32.BF16 R140, R124.reuse, R152, R140 ;  /* 0x000000987c8c723c */ /* 0x040ff0000004188c */
[----:B------:R-:W-:Y:S01]  /*6830*/  HMMA.16816.F32.BF16 R148, R124, R154, R148 ;  /* 0x0000009a7c94723c */ /* 0x000fe20000041894 */
[----:B------:R-:W-:-:S07]  /*6840*/  FADD.FTZ R3, R56, R30 ;  /* 0x0000001e38037221 */ /* 0x000fce0000010000 */
[----:B------:R-:W-:Y:S07]  /*6850*/  HMMA.16816.F32.BF16 R152, R128, R154, R24 ;  /* 0x0000009a8098723c */ /* 0x000fee0000041818 */
[----:B------:R-:W-:Y:S01]  /*6860*/  SHF.R.S32.HI R24, RZ, 0x1f, R0 ;  /* 0x0000001fff187819 */ /* 0x000fe20000011400 */
[----:B------:R-:W-:Y:S03]  /*6870*/  HMMA.16816.F32.BF16 R120, R124, R4, R120 ;  /* 0x000000047c78723c */ /* 0x000fe60000041878 */
[----:B------:R-:W-:Y:S01]  /*6880*/  LEA.HI R24, R24, R0, RZ, 0x6 ;  /* 0x0000000018187211 */ /* 0x000fe200078f30ff */
[----:B------:R-:W-:-:S04]  /*6890*/  FADD.FTZ R0, R59, R31 ;  /* 0x0000001f3b007221 */ /* 0x000fc80000010000 */
[----:B------:R-:W-:Y:S01]  /*68a0*/  HMMA.16816.F32.BF16 R116, R128, R4, R116 ;  /* 0x000000048074723c */ /* 0x000fe20000041874 */
[----:B------:R-:W-:Y:S02]  /*68b0*/  FADD.FTZ R0, R62, R0 ;  /* 0x000000003e007221 */ /* 0x000fe40000010000 */
[----:B------:R-:W-:-:S04]  /*68c0*/  FADD.FTZ R3, R58, R3 ;  /* 0x000000033a037221 */ /* 0x000fc80000010000 */
        /* <DEDUP_REMOVED lines=16> */
[----:B------:R-:W-:Y:S01]  /*69d0*/  SHF.R.S32.HI R5, RZ, 0x6, R24 ;  /* 0x00000006ff057819 */ /* 0x000fe20000011418 */
[----:B------:R-:W-:Y:S02]  /*69e0*/  FADD.FTZ R3, R15, R3 ;  /* 0x000000030f037221 */ /* 0x000fe40000010000 */
[----:B------:R-:W-:Y:S01]  /*69f0*/  FADD.FTZ R2, R16, R2 ;  /* 0x0000000210027221 */ /* 0x000fe20000010000 */
[----:B------:R-:W-:Y:S01]  /*6a00*/  IMNMX R5, RZ, R5, !PT ;  /* 0x00000005ff057217 */ /* 0x000fe20007800200 */
[----:B------:R-:W-:Y:S01]  /*6a10*/  FADD.FTZ R0, R17, R0 ;  /* 0x0000000011007221 */ /* 0x000fe20000010000 */
[----:B------:R-:W-:Y:S01]  /*6a20*/  IADD3 R249, R138, -0x2, RZ ;  /* 0xfffffffe8af97810 */ /* 0x000fe20007ffe0ff */
[----:B------:R-:W-:-:S02]  /*6a30*/  FADD.FTZ R4, R10, R4 ;  /* 0x000000040a047221 */ /* 0x000fc40000010000 */
[----:B------:R-:W-:Y:S02]  /*6a40*/  FADD.FTZ R3, R18, R3 ;  /* 0x0000000312037221 */ /* 0x000fe40000010000 */
[----:B------:R-:W-:Y:S01]  /*6a50*/  FADD.FTZ R2, R19, R2 ;  /* 0x0000000213027221 */ /* 0x000fe20000010000 */
[----:B------:R4:W-:Y:S01]  /*6a60*/  STL [R1+0x8], R5 ;  /* 0x0000080501007387 */ /* 0x0009e20000100800 */
[----:B------:R-:W-:Y:S01]  /*6a70*/  FADD.FTZ R0, R22, R0 ;  /* 0x0000000016007221 */ /* 0x000fe20000010000 */
[----:B------:R-:W-:Y:S01]  /*6a80*/  ISETP.GE.AND P0, PT, R249, R5, PT ;  /* 0x00000005f900720c */ /* 0x000fe20003f06270 */
[----:B------:R-:W-:Y:S01]  /*6a90*/  FADD.FTZ R4, R9, R4 ;  /* 0x0000000409047221 */ /* 0x000fe20000010000 */
[----:B-1----:R-:W-:Y:S01]  /*6aa0*/  HMMA.16816.F32.BF16 R172, R128, R184, R172 ;  /* 0x000000b880ac723c */ /* 0x002fe200000418ac */
[----:B----4-:R-:W-:Y:S02]  /*6ab0*/  FADD.FTZ R5, R23, R3 ;  /* 0x0000000317057221 */ /* 0x010fe40000010000 */
[----:B------:R-:W-:-:S02]  /*6ac0*/  FADD.FTZ R3, R28, R2 ;  /* 0x000000021c037221 */ /* 0x000fc40000010000 */
[----:B------:R-:W-:Y:S02]  /*6ad0*/  FADD.FTZ R2, R29, R0 ;  /* 0x000000001d027221 */ /* 0x000fe40000010000 */
[----:B------:R-:W-:Y:S01]  /*6ae0*/  FADD.FTZ R0, R13, R4 ;  /* 0x000000040d007221 */ /* 0x000fe20000010000 */
[----:B------:R1:W-:Y:S04]  /*6af0*/  STL [R1+0x18], R5 ;  /* 0x0000180501007387 */ /* 0x0003e80000100800 */
[----:B------:R1:W-:Y:S04]  /*6b00*/  STL [R1+0x1c], R3 ;  /* 0x00001c0301007387 */ /* 0x0003e80000100800 */
[----:B------:R1:W-:Y:S04]  /*6b10*/  STL [R1+0x24], R0 ;  /* 0x0000240001007387 */ /* 0x0003e80000100800 */
[----:B------:R1:W-:Y:S01]  /*6b20*/  STL [R1+0x20], R2 ;  /* 0x0000200201007387 */ /* 0x0003e20000100800 */
[C---:B------:R-:W-:Y:S08]  /*6b30*/  HMMA.16816.F32.BF16 R176, R124.reuse, R184, R176 ;  /* 0x000000b87cb0723c */ /* 0x040ff000000418b0 */
[-C--:B------:R-:W-:Y:S08]  /*6b40*/  HMMA.16816.F32.BF16 R180, R124, R186.reuse, R180 ;  /* 0x000000ba7cb4723c */ /* 0x080ff000000418b4 */
[----:B------:R-:W-:Y:S08]  /*6b50*/  HMMA.16816.F32.BF16 R184, R128, R186, R68 ;  /* 0x000000ba80b8723c */ /* 0x000ff00000041844 */
[C---:B------:R-:W-:Y:S08]  /*6b60*/  HMMA.16816.F32.BF16 R72, R124.reuse, R80, R72 ;  /* 0x000000507c48723c */ /* 0x040ff00000041848 */
[----:B------:R-:W-:Y:S08]  /*6b70*/  HMMA.16816.F32.BF16 R76, R124, R82, R40 ;  /* 0x000000527c4c723c */ /* 0x000ff00000041828 */
[C---:B------:R-:W-:Y:S08]  /*6b80*/  HMMA.16816.F32.BF16 R68, R128.reuse, R80, R216 ;  /* 0x000000508044723c */ /* 0x040ff000000418d8 */
[C---:B------:R-:W-:Y:S08]  /*6b90*/  HMMA.16816.F32.BF16 R80, R128.reuse, R82, R84 ;  /* 0x000000528050723c */ /* 0x040ff00000041854 */
[-C--:B--2---:R-:W-:Y:S08]  /*6ba0*/  HMMA.16816.F32.BF16 R156, R128, R168.reuse, R156 ;  /* 0x000000a8809c723c */ /* 0x084ff0000004189c */
[C---:B------:R-:W-:Y:S08]  /*6bb0*/  HMMA.16816.F32.BF16 R160, R124.reuse, R168, R160 ;  /* 0x000000a87ca0723c */ /* 0x040ff000000418a0 */
[C---:B------:R-:W-:Y:S08]  /*6bc0*/  HMMA.16816.F32.BF16 R164, R124.reuse, R170, R164 ;  /* 0x000000aa7ca4723c */ /* 0x040ff000000418a4 */
[C---:B------:R-:W-:Y:S08]  /*6bd0*/  HMMA.16816.F32.BF16 R192, R124.reuse, R200, R192 ;  /* 0x000000c87cc0723c */ /* 0x040ff000000418c0 */
[C---:B------:R-:W-:Y:S08]  /*6be0*/  HMMA.16816.F32.BF16 R196, R124.reuse, R202, R196 ;  /* 0x000000ca7cc4723c */ /* 0x040ff000000418c4 */
[C---:B---3--:R-:W-:Y:S08]  /*6bf0*/  HMMA.16816.F32.BF16 R88, R124.reuse, R96, R88 ;  /* 0x000000607c58723c */ /* 0x048ff00000041858 */
        /* <DEDUP_REMOVED lines=11> */
[----:B------:R-:W-:Y:S01]  /*6cb0*/  HMMA.16816.F32.BF16 R128, R128, R6, R64 ;  /* 0x000000068080723c */ /* 0x000fe20000041840 */
[----:B------:R-:W-:Y:S01]  /*6cc0*/  @!UPT UIADD3 URZ, URZ, URZ, URZ ;  /* 0x0000003f3f3ff290 */ /* 0x000fe2000fffe03f */
[----:B------:R-:W-:Y:S11]  /*6cd0*/  @!P0 BRA `(.L_x_1488) ;  /* 0x0000532000008947 */ /* 0x000ff60003800000 */
[----:B-1----:R1:W-:Y:S01]  /*6ce0*/  STL [R1], R249 ;  /* 0x000000f901007387 */ /* 0x0023e20000100800 */
[----:B------:R-:W-:Y:S01]  /*6cf0*/  IMAD.MOV.U32 R133, RZ, RZ, R136 ;  /* 0x000000ffff857224 */ /* 0x000fe200078e0088 */
[----:B------:R-:W-:Y:S01]  /*6d00*/  MOV R139, R134 ;  /* 0x00000086008b7202 */ /* 0x000fe20000000f00 */
[----:B------:R-:W-:Y:S01]  /*6d10*/  IMAD.MOV.U32 R132, RZ, RZ, R137 ;  /* 0x000000ffff847224 */ /* 0x000fe200078e0089 */
[----:B------:R-:W-:-:S07]  /*6d20*/  MOV R138, R135 ;  /* 0x00000087008a7202 */ /* 0x000fce0000000f00 */
.L_x_1489:
[----:B------:R-:W-:Y:S04]  /*6d30*/  DEPBAR.LE SB0, 0x0 ;  /* 0x000080000000791a */ /* 0x000fe80000000000 */
[----:B------:R-:W-:Y:S01]  /*6d40*/  WARPSYNC 0xffffffff ;  /* 0xffffffff00007948 */ /* 0x000fe20003800000 */
[----:B------:R-:W-:Y:S08]  /*6d50*/  BAR.SYNC.DEFER_BLOCKING 0x0 ;  /* 0x0000000000007b1d */ /* 0x000ff00000010000 */
[----:B-----5:R-:W-:Y:S08]  /*6d60*/  LDSM.16.M88.4 R64, [R235] ;  /* 0x00000000eb40783b */ /* 0x020ff00000000200 */
[----:B------:R-:W2:Y:S08]  /*6d70*/  LDSM.16.M88.4 R16, [R228] ;  /* 0x00000000e410783b */ /* 0x000eb00000000200 */
[----:B------:R-:W3:Y:S08]  /*6d80*/  LDSM.16.M88.4 R60, [R235+0x2000] ;  /* 0x00200000eb3c783b */ /* 0x000ef00000000200 */
[----:B------:R-:W3:Y:S08]  /*6d90*/  LDSM.16.M88.4 R32, [R228+0x800] ;  /* 0x00080000e420783b */ /* 0x000ef00000000200 */
[----:B------:R-:W3:Y:S06]  /*6da0*/  LDL.64 R218, [R1+0x38] ;  /* 0x0000380001da7983 */ /* 0x000eec0000100a00 */
[----:B------:R-:W1:Y:S08]  /*6db0*/  LDSM.16.M88.4 R48, [R228+0x1000] ;  /* 0x00100000e430783b */ /* 0x000e700000000200 */
[----:B------:R-:W3:Y:S01]  /*6dc0*/  LDL R216, [R1+0x40] ;  /* 0x0000400001d87983 */ /* 0x000ee20000100800 */
[-C--:B--2---:R-:W-:Y:S03]  /*6dd0*/  HMMA.16816.F32.BF16 R4, R64, R16.reuse, RZ ;  /* 0x000000104004723c */ /* 0x084fe600000418ff */
[----:B------:R-:W2:Y:S05]  /*6de0*/  LDSM.16.M88.4 R204, [R228+0x1800] ;  /* 0x00180000e4cc783b */ /* 0x000eaa0000000200 */
[C---:B---3--:R-:W-:Y:S03]  /*6df0*/  HMMA.16816.F32.BF16 R8, R60.reuse, R16, RZ ;  /* 0x000000103c08723c */ /* 0x048fe600000418ff */
[----:B------:R-:W-:Y:S05]  /*6e00*/  LDSM.16.M88.4 R208, [R237] ;  /* 0x00000000edd0783b */ /* 0x000fea0000000200 */
[-C--:B------:R-:W-:Y:S03]  /*6e10*/  HMMA.16816.F32.BF16 R12, R60, R18.reuse, RZ ;  /* 0x000000123c0c723c */ /* 0x080fe600000418ff */
[----:B------:R-:W-:Y:S05]  /*6e20*/  LDSM.16.M88.4 R212, [R237+0x2000] ;  /* 0x00200000edd4783b */ /* 0x000fea0000000200 */
[C---:B------:R-:W-:Y:S03]  /*6e30*/  HMMA.16816.F32.BF16 R16, R64.reuse, R18, RZ ;  /* 0x000000124010723c */ /* 0x040fe600000418ff */
[----:B------:R-:W-:Y:S04]  /*6e40*/  STL [R1+0xb0], R128 ;  /* 0x0000b08001007387 */ /* 0x000fe80000100800 */
[----:B------:R-:W-:Y:S01]  /*6e50*/  STL [R1+0xac], R129 ;  /* 0x0000ac8101007387 */ /* 0x000fe20000100800 */
[-C--:B------:R-:W-:Y:S03]  /*6e60*/  HMMA.16816.F32.BF16 R20, R64, R32.reuse, RZ ;  /* 0x000000204014723c */ /* 0x080fe600000418ff */
[----:B------:R-:W-:Y:S04]  /*6e70*/  STL [R1+0xa8], R130 ;  /* 0x0000a88201007387 */ /* 0x000fe80000100800 */
[----:B------:R3:W-:Y:S01]  /*6e80*/  STL [R1+0xa4], R131 ;  /* 0x0000a48301007387 */ /* 0x0007e20000100800 */
[C---:B------:R-:W-:Y:S08]  /*6e90*/  HMMA.16816.F32.BF16 R24, R60.reuse, R32, RZ ;  /* 0x000000203c18723c */ /* 0x040ff000000418ff */
[-C--:B------:R-:W-:Y:S08]  /*6ea0*/  HMMA.16816.F32.BF16 R28, R60, R34.reuse, RZ ;  /* 0x000000223c1c723c */ /* 0x080ff000000418ff */
[C---:B------:R-:W-:Y:S01]  /*6eb0*/  HMMA.16816.F32.BF16 R32, R64.reuse, R34, RZ ;  /* 0x000000224020723c */ /* 0x040fe200000418ff */
[----:B---3--:R-:W3:Y:S07]  /*6ec0*/  LDL.LU R131, [R1] ;  /* 0x0000000001837983 */ /* 0x008eee0000300800 */
[-C--:B-1----:R-:W-:Y:S01]  /*6ed0*/  HMMA.16816.F32.BF16 R36, R64, R48.reuse, RZ ;  /* 0x000000304024723c */ /* 0x082fe200000418ff */
[----:B------:R-:W-:Y:S04]  /*6ee0*/  STL [R1+0x90], R239 ;  /* 0x000090ef01007387 */ /* 0x000fe80000100800 */
[----:B------:R-:W-:Y:S03]  /*6ef0*/  STL [R1+0x94], R247 ;  /* 0x000094f701007387 */ /* 0x000fe60000100800 */
[C---:B------:R-:W-:Y:S01]  /*6f00*/  HMMA.16816.F32.BF16 R40, R60.reuse, R48, RZ ;  /* 0x000000303c28723c */ /* 0x040fe200000418ff */
[----:B------:R-:W-:Y:S07]  /*6f10*/  STL [R1+0x98], R246 ;  /* 0x000098f601007387 */ /* 0x000fee0000100800 */
[-C--:B------:R-:W-:Y:S08]  /*6f20*/  HMMA.16816.F32.BF16 R44, R60, R50.reuse, RZ ;  /* 0x000000323c2c723c */ /* 0x080ff000000418ff */
[C---:B------:R-:W-:Y:S08]  /*6f30*/  HMMA.16816.F32.BF16 R48, R64.reuse, R50, RZ ;  /* 0x000000324030723c */ /* 0x040ff000000418ff */
[-C--:B--2---:R-:W-:Y:S08]  /*6f40*/  HMMA.16816.F32.BF16 R52, R64, R204.reuse, RZ ;  /* 0x000000cc4034723c */ /* 0x084ff000000418ff */
        /* <DEDUP_REMOVED lines=13> */
[----:B------:R1:W2:Y:S08]  /*7020*/  LDSM.16.M88.4 R204, [R246] ;  /* 0x00000000f6cc783b */ /* 0x0002b00000000200 */
[----:B-1----:R-:W4:Y:S06]  /*7030*/  LDL.64 R246, [R1+0x10] ;  /* 0x0000100001f67983 */ /* 0x002f2c0000100a00 */
[----:B------:R-:W-:Y:S04]  /*7040*/  STL [R1+0x9c], R245 ;  /* 0x00009cf501007387 */ /* 0x000fe80000100800 */
[----:B------:R-:W4:Y:S01]  /*7050*/  LDL R239, [R1+0x58] ;  /* 0x0000580001ef7983 */ /* 0x000f220000100800 */
[-C--:B--2---:R-:W-:Y:S08]  /*7060*/  HMMA.16816.F32.BF16 R36, R208, R204.reuse, R36 ;  /* 0x000000ccd024723c */ /* 0x084ff00000041824 */
[C---:B------:R-:W-:Y:S08]  /*7070*/  HMMA.16816.F32.BF16 R40, R212.reuse, R204, R40 ;  /* 0x000000ccd428723c */ /* 0x040ff00000041828 */
[-C--:B------:R-:W-:Y:S08]  /*7080*/  HMMA.16816.F32.BF16 R44, R212, R206.reuse, R44 ;  /* 0x000000ced42c723c */ /* 0x080ff0000004182c */
[C---:B------:R-:W-:Y:S01]  /*7090*/  HMMA.16816.F32.BF16 R48, R208.reuse, R206, R48 ;  /* 0x000000ced030723c */ /* 0x040fe20000041830 */
[----:B------:R1:W2:Y:S08]  /*70a0*/  LDSM.16.M88.4 R204, [R245] ;  /* 0x00000000f5cc783b */ /* 0x0002b00000000200 */
[----:B-1----:R-:W4:Y:S01]  /*70b0*/  LDL R245, [R1+0x5c] ;  /* 0x00005c0001f57983 */ /* 0x002f220000100800 */
[-C--:B--2---:R-:W-:Y:S03]  /*70c0*/  HMMA.16816.F32.BF16 R52, R208, R204.reuse, R52 ;  /* 0x000000ccd034723c */ /* 0x084fe60000041834 */
[C---:B---3--:R-:W-:Y:S05]  /*70d0*/  ISETP.GE.AND P5, PT, R131.reuse, RZ, PT ;  /* 0x000000ff8300720c */ /* 0x048fea0003fa6270 */
[C---:B------:R-:W-:Y:S08]  /*70e0*/  HMMA.16816.F32.BF16 R56, R212.reuse, R204, R56 ;  /* 0x000000ccd438723c */ /* 0x040ff00000041838 */
[-C--:B------:R-:W-:Y:S04]  /*70f0*/  HMMA.16816.F32.BF16 R60, R212, R206.reuse, R60 ;  /* 0x000000ced43c723c */ /* 0x080fe8000004183c */
[----:B------:R-:W-:Y:S01]  /*7100*/  @P5 SHF.R.S32.HI R0, RZ, 0x1f, R131 ;  /* 0x0000001fff005819 */ /* 0x000fe20000011483 */
[C---:B------:R-:W-:Y:S01]  /*7110*/  @P5 IMAD.WIDE.U32 R2, R131.reuse, c[0x0][0x208], RZ ;  /* 0x0000820083025a25 */ /* 0x040fe200078e00ff */
[----:B------:R-:W-:Y:S02]  /*7120*/  @P5 MOV R134, 0x5 ;  /* 0x0000000500865802 */ /* 0x000fe40000000f00 */
[----:B------:R-:W-:Y:S04]  /*7130*/  HMMA.16816.F32.BF16 R64, R208, R206, R64 ;  /* 0x000000ced040723c */ /* 0x000fe80000041840 */
[----:B------:R-:W-:Y:S03]  /*7140*/  @P5 IMAD R0, R0, c[0x0][0x208], RZ ;  /* 0x0000820000005a24 */ /* 0x000fe600078e02ff */
[----:B------:R-:W-:Y:S02]  /*7150*/  @P5 IMAD.MOV.U32 R206, RZ, RZ, c[0x0][0x208] ;  /* 0x00008200ffce5624 */ /* 0x000fe400078e00ff */
[----:B------:R-:W-:Y:S03]  /*7160*/  @P5 IMAD R0, R131, c[0x0][0x20c], R0 ;  /* 0x0000830083005a24 */ /* 0x000fe600078e0200 */
[C---:B------:R-:W-:Y:S02]  /*7170*/  @P5 SHF.L.U32 R207, R206.reuse, 0x5, RZ ;  /* 0x00000005cecf5819 */ /* 0x040fe400000006ff */
[----:B------:R-:W-:Y:S02]  /*7180*/  @P5 IADD3 R0, R3, R0, RZ ;  /* 0x0000000003005210 */ /* 0x000fe40007ffe0ff */
[----:B------:R-:W-:Y:S02]  /*7190*/  @P5 SHF.L.U64.HI R206, R206, R134, c[0x0][0x20c] ;  /* 0x00008300cece5619 */ /* 0x000fe40000010286 */
[C---:B------:R-:W-:Y:S02]  /*71a0*/  @P5 SHF.L.U64.HI R3, R2.reuse, 0x6, R0 ;  /* 0x0000000602035819 */ /* 0x040fe40000010200 */
[----:B------:R-:W-:Y:S04]  /*71b0*/  @P5 SHF.L.U32 R2, R2, 0x6, RZ ;  /* 0x0000000602025819 */ /* 0x000fe800000006ff */
[C---:B------:R-:W-:Y:S02]  /*71c0*/  @P5 IADD3 R0, P3, R2.reuse, R218, RZ ;  /* 0x000000da02005210 */ /* 0x040fe40007f7e0ff */
[----:B------:R-:W-:Y:S03]  /*71d0*/  @P5 IADD3 R2, P2, P1, R2, 0x40, R218 ;  /* 0x0000004002025810 */ /* 0x000fe6000795e0da */
[C-C-:B------:R-:W-:Y:S01]  /*71e0*/  @P5 IMAD.X R135, R3.reuse, 0x1, R216.reuse, P3 ;  /* 0x0000000103875824 */ /* 0x140fe200018e06d8 */
[C---:B------:R-:W-:Y:S02]  /*71f0*/  @P5 LEA R136, P3, R0.reuse, c[0x0][0x1f8], 0x1 ;  /* 0x00007e0000885a11 */ /* 0x040fe400078608ff */
[----:B------:R-:W-:Y:S02]  /*7200*/  @P5 IADD3.X R3, R3, RZ, R216, P2, P1 ;  /* 0x000000ff03035210 */ /* 0x000fe400017e24d8 */
[----:B------:R-:W-:Y:S02]  /*7210*/  @P5 LEA.HI.X R137, R0, c[0x0][0x1fc], R135, 0x1, P3 ;  /* 0x00007f0000895a11 */ /* 0x000fe400018f0c87 */
[----:B------:R-:W-:Y:S01]  /*7220*/  @P5 LEA R204, P2, R2, c[0x0][0x1f8], 0x1 ;  /* 0x00007e0002cc5a11 */ /* 0x000fe200078408ff */
[----:B------:R-:W2:Y:S01]  /*7230*/  LDL R0, [R1+0x48] ;  /* 0x0000480001007983 */ /* 0x000ea20000100800 */
[-C--:B------:R-:W-:Y:S02]  /*7240*/  @P5 IADD3 R134, P1, R136, R207.reuse, RZ ;  /* 0x000000cf88865210 */ /* 0x080fe40007f3e0ff */
[----:B------:R-:W-:Y:S01]  /*7250*/  @P5 LEA.HI.X R205, R2, c[0x0][0x1fc], R3, 0x1, P2 ;  /* 0x00007f0002cd5a11 */ /* 0x000fe200010f0c03 */
[----:B------:R-:W-:Y:S01]  /*7260*/  STL [R1+0xa0], R235 ;  /* 0x0000a0eb01007387 */ /* 0x000fe20000100800 */
[-C--:B------:R-:W-:Y:S02]  /*7270*/  @P5 IADD3.X R135, R137, R206.reuse, RZ, P1, !PT ;  /* 0x000000ce89875210 */ /* 0x080fe40000ffe4ff */
[-C--:B------:R-:W-:Y:S04]  /*7280*/  @P5 IADD3 R2, P2, R134, R207.reuse, RZ ;  /* 0x000000cf86025210 */ /* 0x080fe80007f5e0ff */
[----:B------:R-:W-:Y:S02]  /*7290*/  @P5 IADD3.X R3, R135, R206, RZ, P2, !PT ;  /* 0x000000ce87035210 */ /* 0x000fe400017fe4ff */
[----:B----4-:R-:W-:Y:S11]  /*72a0*/  @P5 ISETP.GE.AND P0, PT, R246, c[0x0][0x1d4], PT ;  /* 0x00007500f6005a0c */ /* 0x010ff60003f06270 */
[----:B------:R-:W-:Y:S02]  /*72b0*/  @!UPT UIADD3 URZ, URZ, URZ, URZ ;  /* 0x0000003f3f3ff290 */ /* 0x000fe4000fffe03f */
[----:B------:R-:W-:Y:S01]  /*72c0*/  @!PT LDS RZ, [RZ] ;  /* 0x00000000fffff984 */ /* 0x000fe20000000800 */
[----:B------:R-:W-:Y:S01]  /*72d0*/  @!PT LDS RZ, [RZ] ;  /* 0x00000000fffff984 */ /* 0x000fe20000000800 */
[----:B------:R-:W-:Y:S01]  /*72e0*/  @!PT LDS RZ, [RZ] ;  /* 0x00000000fffff984 */ /* 0x000fe20000000800 */
[----:B------:R1:W-:Y:S08]  /*72f0*/  @P5 LDGSTS.E.BYPASS.LTC128B.128 [R248+0x100], [R136.64], !P0 ;  /* 0x0010000088f85fae */ /* 0x0003f0000c101d46 */
[----:B------:R3:W-:Y:S08]  /*7300*/  @P5 LDGSTS.E.BYPASS.LTC128B.128 [R248+0x2100], [R204.64], !P6 ;  /* 0x02100000ccf85fae */ /* 0x0007f0000f101d46 */
[----:B------:R4:W-:Y:S08]  /*7310*/  @P5 LDGSTS.E.BYPASS.LTC128B.128 [R248+0x900], [R134.64], !P0 ;  /* 0x0090000086f85fae */ /* 0x0009f0000c101d46 */
[----:B------:R4:W-:Y:S01]  /*7320*/  @P5 LDGSTS.E.BYPASS.LTC128B.128 [R248+0x2900], [R134.64+0x80], !P6 ;  /* 0x0290008086f85fae */ /* 0x0009e2000f101d46 */
[----:B-1----:R-:W-:Y:S07]  /*7330*/  @P5 IADD3 R136, P1, R2, R207, RZ ;  /* 0x000000cf02885210 */ /* 0x002fee0007f3e0ff */
[----:B------:R1:W-:Y:S01]  /*7340*/  @P5 LDGSTS.E.BYPASS.LTC128B.128 [R248+0x1100], [R2.64], !P0 ;  /* 0x0110000002f85fae */ /* 0x0003e2000c101d46 */
[----:B------:R-:W-:Y:S07]  /*7350*/  @P5 IMAD.X R137, R3, 0x1, R206, P1 ;  /* 0x0000000103895824 */ /* 0x000fee00008e06ce */
[----:B------:R1:W-:Y:S08]  /*7360*/  @P5 LDGSTS.E.BYPASS.LTC128B.128 [R248+0x3100], [R2.64+0x80], !P6 ;  /* 0x0310008002f85fae */ /* 0x0003f0000f101d46 */
[----:B------:R1:W-:Y:S08]  /*7370*/  @P5 LDGSTS.E.BYPASS.LTC128B.128 [R248+0x1900], [R136.64], !P0 ;  /* 0x0190000088f85fae */ /* 0x0003f0000c101d46 */
[----:B------:R1:W-:Y:S08]  /*7380*/  @P5 LDGSTS.E.BYPASS.LTC128B.128 [R248+0x3900], [R136.64+0x80], !P6 ;  /* 0x0390008088f85fae */ /* 0x0003f0000f101d46 */
[----:B---3--:R-:W-:Y:S08]  /*7390*/  LDSM.16.M88.4 R204, [R236] ;  /* 0x00000000eccc783b */ /* 0x008ff00000000200 */
[----:B------:R-:W3:Y:S08]  /*73a0*/  LDSM.16.M88.4 R208, [R234] ;  /* 0x00000000ead0783b */ /* 0x000ef00000000200 */
[----:B------:R-:W1:Y:S08]  /*73b0*/  LDSM.16.M88.4 R212, [R236+0x2000] ;  /* 0x00200000ecd4783b */ /* 0x000e700000000200 */
[----:B------:R-:W0:Y:S01]  /*73c0*/  LDGDEPBAR ;  /* 0x00000000000079af */ /* 0x000e220000000000 */
[-C--:B---3--:R-:W-:Y:S08]  /*73d0*/  HMMA.16816.F32.BF16 R4, R204, R208.reuse, R4 ;  /* 0x000000d0cc04723c */ /* 0x088ff00000041804 */
[C---:B-1----:R-:W-:Y:S08]  /*73e0*/  HMMA.16816.F32.BF16 R8, R212.reuse, R208, R8 ;  /* 0x000000d0d408723c */ /* 0x042ff00000041808 */
[-C--:B------:R-:W-:Y:S04]  /*73f0*/  HMMA.16816.F32.BF16 R12, R212, R210.reuse, R12 ;  /* 0x000000d2d40c723c */ /* 0x080fe8000004180c */
[----:B--2---:R-:W-:Y:S04]  /*7400*/  IADD3 R0, R245, R0, RZ ;  /* 0x00000000f5007210 */ /* 0x004fe80007ffe0ff */
[C---:B------:R-:W-:Y:S01]  /*7410*/  HMMA.16816.F32.BF16 R16, R204.reuse, R210, R16 ;  /* 0x000000d2cc10723c */ /* 0x040fe20000041810 */
[----:B------:R-:W1:Y:S03]  /*7420*/  LDSM.16.M88.4 R208, [R234+0x800] ;  /* 0x00080000ead0783b */ /* 0x000e660000000200 */
[----:B------:R-:W-:Y:S05]  /*7430*/  @P4 IMAD.HI.U32 R2, R0, c[0x0][0x2c8], RZ ;  /* 0x0000b20000024a27 */ /* 0x000fea00078e00ff */
[----:B------:R-:W-:Y:S05]  /*7440*/  @P4 SHF.R.U32.HI R0, RZ, c[0x0][0x2cc], R2 ;  /* 0x0000b300ff004a19 */ /* 0x000fea0000011602 */
[----:B------:R-:W-:Y:S08]  /*7450*/  SHFL.IDX PT, R2, R0, 0x2, 0x1c1f ;  /* 0x005c1f0000027f89 */ /* 0x000ff000000e0000 */
[----:B------:R-:W-:Y:S01]  /*7460*/  SHFL.IDX PT, R3, R0, 0x1, 0x1c1f ;  /* 0x003c1f0000037f89 */ /* 0x000fe200000e0000 */
        /* <DEDUP_REMOVED lines=15> */
[----:B------:R-:W-:Y:S08]  /*7560*/  LDSM.16.M88.4 R204, [R238] ;  /* 0x00000000eecc783b */ /* 0x000ff00000000200 */
[----:B------:R-:W1:Y:S02]  /*7570*/  LDSM.16.M88.4 R208, [R231] ;  /* 0x00000000e7d0783b */ /* 0x000e640000000200 */
        /* <DEDUP_REMOVED lines=20> */
[----:B------:R1:W-:Y:S08]  /*76c0*/  LDSM.16.M88.4 R204, [R235+0x4000] ;  /* 0x00400000ebcc783b */ /* 0x0003f00000000200 */
[----:B------:R-:W2:Y:S03]  /*76d0*/  LDSM.16.M88.4 R208, [R228+0x2000] ;  /* 0x00200000e4d0783b */ /* 0x000ea60000000200 */
[----:B-1----:R-:W-:Y:S01]  /*76e0*/  IADD3 R235, R131, -0x1, RZ ;  /* 0xffffffff83eb7810 */ /* 0x002fe20007ffe0ff */
[-C--:B--2---:R-:W-:Y:S08]  /*76f0*/  HMMA.16816.F32.BF16 R4, R204, R208.reuse, R4 ;  /* 0x000000d0cc04723c */ /* 0x084ff00000041804 */
        /* <DEDUP_REMOVED lines=19> */
[----:B------:R-:W-:Y:S08]  /*7830*/  LDSM.16.M88.4 R204, [R237+0x4000] ;  /* 0x00400000edcc783b */ /* 0x000ff00000000200 */
[----:B------:R-:W1:Y:S02]  /*7840*/  LDSM.16.M88.4 R208, [R244] ;  /* 0x00000000f4d0783b */ /* 0x000e640000000200 */
        /* <DEDUP_REMOVED lines=20> */
[----:B------:R-:W-:Y:S08]  /*7990*/  LDSM.16.M88.4 R204, [R236+0x4000] ;  /* 0x00400000eccc783b */ /* 0x000ff00000000200 */
[----:B------:R-:W1:Y:S02]  /*79a0*/  LDSM.16.M88.4 R208, [R234+0x2000] ;  /* 0x00200000ead0783b */ /* 0x000e640000000200 */
        /* <DEDUP_REMOVED lines=45> */
[----:B------:R-:W-:Y:S09]  /*7c80*/  FMUL.FTZ R13, R13, c[0x0][0x320] ;  /* 0x0000c8000d0d7a20 */ /* 0x000ff20000410000 */
[----:B------:R-:W-:Y:S10]  /*7c90*/  MUFU.TANH R250, R9 ;  /* 0x0000000900fa7308 */ /* 0x000ff40000002400 */
[----:B------:R2:W-:Y:S10]  /*7ca0*/  MUFU.TANH R252, R7 ;  /* 0x0000000700fc7308 */ /* 0x0005f40000002400 */
[----:B------:R-:W-:Y:S10]  /*7cb0*/  MUFU.TANH R211, R11 ;  /* 0x0000000b00d37308 */ /* 0x000ff40000002400 */
[----:B------:R-:W-:Y:S01]  /*7cc0*/  MUFU.TANH R222, R18 ;  /* 0x0000001200de7308 */ /* 0x000fe20000002400 */
[----:B--2---:R-:W2:Y:S09]  /*7cd0*/  LDSM.16.M88.4 R4, [R231+0x2800] ;  /* 0x00280000e704783b */ /* 0x004eb20000000200 */
[----:B------:R-:W3:Y:S10]  /*7ce0*/  MUFU.TANH R251, R8 ;  /* 0x0000000800fb7308 */ /* 0x000ef40000002400 */
[----:B------:R-:W1:Y:S10]  /*7cf0*/  MUFU.TANH R225, R15 ;  /* 0x0000000f00e17308 */ /* 0x000e740000002400 */
[----:B------:R-:W-:Y:S10]  /*7d00*/  MUFU.TANH R226, R14 ;  /* 0x0000000e00e27308 */ /* 0x000ff40000002400 */
[----:B------:R-:W-:Y:S01]  /*7d10*/  MUFU.TANH R249, R12 ;  /* 0x0000000c00f97308 */ /* 0x000fe20000002400 */
[-C--:B--2---:R-:W-:Y:S09]  /*7d20*/  HMMA.16816.F32.BF16 R20, R204, R4.reuse, R20 ;  /* 0x00000004cc14723c */ /* 0x084ff20000041814 */
[----:B------:R-:W-:Y:S01]  /*7d30*/  MUFU.TANH R223, R17 ;  /* 0x0000001100df7308 */ /* 0x000fe20000002400 */
[C---:B------:R-:W-:Y:S09]  /*7d40*/  HMMA.16816.F32.BF16 R24, R212.reuse, R4, R24 ;  /* 0x00000004d418723c */ /* 0x040ff20000041818 */
[----:B------:R-:W-:Y:S01]  /*7d50*/  MUFU.TANH R227, R13 ;  /* 0x0000000d00e37308 */ /* 0x000fe20000002400 */
[-C--:B------:R-:W-:Y:S04]  /*7d60*/  HMMA.16816.F32.BF16 R28, R212, R6.reuse, R28 ;  /* 0x00000006d41c723c */ /* 0x080fe8000004181c */
[----:B------:R-:W-:Y:S04]  /*7d70*/  FMUL.FTZ R23, R23, c[0x0][0x320] ;  /* 0x0000c80017177a20 */ /* 0x000fe80000410000 */
[C---:B------:R-:W-:Y:S01]  /*7d80*/  HMMA.16816.F32.BF16 R32, R204.reuse, R6, R32 ;  /* 0x00000006cc20723c */ /* 0x040fe20000041820 */
[----:B------:R-:W-:Y:S01]  /*7d90*/  MUFU.TANH R221, R19 ;  /* 0x0000001300dd7308 */ /* 0x000fe20000002400 */
[----:B------:R-:W2:Y:S02]  /*7da0*/  LDSM.16.M88.4 R4, [R231+0x3000] ;  /* 0x00300000e704783b */ /* 0x000ea40000000200 */
[----:B------:R-:W-:Y:S02]  /*7db0*/  FMUL.FTZ R22, R22, c[0x0][0x320] ;  /* 0x0000c80016167a20 */ /* 0x000fe40000410000 */
[----:B------:R-:W-:Y:S02]  /*7dc0*/  FMUL.FTZ R21, R21, c[0x0][0x320] ;  /* 0x0000c80015157a20 */ /* 0x000fe40000410000 */
[----:B------:R-:W-:Y:S03]  /*7dd0*/  FMUL.FTZ R20, R20, c[0x0][0x320] ;  /* 0x0000c80014147a20 */ /* 0x000fe60000410000 */
[----:B----4-:R-:W-:Y:S01]  /*7de0*/  MUFU.TANH R135, R23 ;  /* 0x0000001700877308 */ /* 0x010fe20000002400 */
        /* <DEDUP_REMOVED lines=14> */
[----:B------:R1:W-:Y:S01]  /*7ed0*/  MUFU.TANH R30, R29 ;  /* 0x0000001d001e7308 */ /* 0x0003e20000002400 */
[-C--:B--2---:R-:W-:Y:S08]  /*7ee0*/  HMMA.16816.F32.BF16 R36, R204, R4.reuse, R36 ;  /* 0x00000004cc24723c */ /* 0x084ff00000041824 */
[C---:B------:R-:W-:Y:S01]  /*7ef0*/  HMMA.16816.F32.BF16 R40, R212.reuse, R4, R40 ;  /* 0x00000004d428723c */ /* 0x040fe20000041828 */
[----:B------:R-:W2:Y:S03]  /*7f00*/  MUFU.TANH R220, R20 ;  /* 0x0000001400dc7308 */ /* 0x000ea60000002400 */
[----:B----4-:R-:W-:Y:S04]  /*7f10*/  IMAD.MOV.U32 R28, RZ, RZ, R246 ;  /* 0x000000ffff1c7224 */ /* 0x010fe800078e00f6 */
[-C--:B------:R-:W-:Y:S03]  /*7f20*/  HMMA.16816.F32.BF16 R44, R212, R6.reuse, R44 ;  /* 0x00000006d42c723c */ /* 0x080fe6000004182c */
[----:B------:R-:W2:Y:S01]  /*7f30*/  MUFU.TANH R217, R26 ;  /* 0x0000001a00d97308 */ /* 0x000ea20000002400 */
[----:B-1----:R-:W-:Y:S04]  /*7f40*/  MOV R29, R247 ;  /* 0x000000f7001d7202 */ /* 0x002fe80000000f00 */
[C---:B------:R-:W-:Y:S01]  /*7f50*/  HMMA.16816.F32.BF16 R48, R204.reuse, R6, R48 ;  /* 0x00000006cc30723c */ /* 0x040fe20000041830 */
[----:B------:R-:W1:Y:S01]  /*7f60*/  LDSM.16.M88.4 R4, [R231+0x3800] ;  /* 0x00380000e704783b */ /* 0x000e620000000200 */
[----:B------:R-:W-:Y:S04]  /*7f70*/  DEPBAR.LE SB0, 0x0 ;  /* 0x000080000000791a */ /* 0x000fe80000000000 */
[----:B------:R-:W-:Y:S01]  /*7f80*/  MUFU.TANH R26, R33 ;  /* 0x00000021001a7308 */ /* 0x000fe20000002400 */
[----:B------:R-:W-:Y:S02]  /*7f90*/  FMUL.FTZ R38, R38, c[0x0][0x320] ;  /* 0x0000c80026267a20 */ /* 0x000fe40000410000 */
[----:B------:R-:W4:Y:S03]  /*7fa0*/  LDL.64 R246, [R1+0x30] ;  /* 0x0000300001f67983 */ /* 0x000f260000100a00 */
[----:B------:R-:W-:Y:S02]  /*7fb0*/  FMUL.FTZ R41, R41, c[0x0][0x320] ;  /* 0x0000c80029297a20 */ /* 0x000fe40000410000 */
[----:B------:R-:W-:Y:S02]  /*7fc0*/  FMUL.FTZ R39, R39, c[0x0][0x320] ;  /* 0x0000c80027277a20 */ /* 0x000fe40000410000 */
[----:B------:R3:W-:Y:S01]  /*7fd0*/  MUFU.TANH R15, R38 ;  /* 0x00000026000f7308 */ /* 0x0007e20000002400 */
        /* <DEDUP_REMOVED lines=14> */
[-C--:B-1----:R-:W-:Y:S06]  /*80c0*/  HMMA.16816.F32.BF16 R52, R204, R4.reuse, R52 ;  /* 0x00000004cc34723c */ /* 0x082fec0000041834 */
[----:B------:R-:W-:Y:S01]  /*80d0*/  MUFU.TANH R9, R45 ;  /* 0x0000002d00097308 */ /* 0x000fe20000002400 */
[----:B------:R-:W-:Y:S01]  /*80e0*/  FMUL.FTZ R43, R43, c[0x0][0x320] ;  /* 0x0000c8002b2b7a20 */ /* 0x000fe20000410000 */
[C---:B------:R-:W-:Y:S01]  /*80f0*/  HMMA.16816.F32.BF16 R56, R212.reuse, R4, R56 ;  /* 0x00000004d438723c */ /* 0x040fe20000041838 */
[----:B------:R-:W1:Y:S07]  /*8100*/  SHFL.IDX PT, R4, R0, RZ, 0x1c1f ;  /* 0x001c1fff00047589 */ /* 0x000e6e00000e0000 */
[----:B------:R-:W-:Y:S01]  /*8110*/  MUFU.TANH R209, R24 ;  /* 0x0000001800d17308 */ /* 0x000fe20000002400 */
[-C--:B------:R-:W-:Y:S01]  /*8120*/  HMMA.16816.F32.BF16 R60, R212, R6.reuse, R60 ;  /* 0x00000006d43c723c */ /* 0x080fe2000004183c */
[----:B------:R1:W2:Y:S07]  /*8130*/  SHFL.IDX PT, R5, R0, 0x3, 0x1c1f ;  /* 0x007c1f0000057f89 */ /* 0x0002ae00000e0000 */
[----:B------:R-:W-:Y:S01]  /*8140*/  HMMA.16816.F32.BF16 R64, R204, R6, R64 ;  /* 0x00000006cc40723c */ /* 0x000fe20000041840 */
[----:B------:R-:W-:Y:S03]  /*8150*/  MUFU.TANH R8, R46 ;  /* 0x0000002e00087308 */ /* 0x000fe60000002400 */
[----:B------:R-:W-:Y:S02]  /*8160*/  FMUL.FTZ R52, R52, c[0x0][0x320] ;  /* 0x0000c80034347a20 */ /* 0x000fe40000410000 */
[----:B------:R-:W-:Y:S02]  /*8170*/  FMUL.FTZ R53, R53, c[0x0][0x320] ;  /* 0x0000c80035357a20 */ /* 0x000fe40000410000 */
[----:B------:R-:W-:Y:S03]  /*8180*/  FMUL.FTZ R6, R55, c[0x0][0x320] ;  /* 0x0000c80037067a20 */ /* 0x000fe60000410000 */
[----:B------:R2:W-:Y:S01]  /*8190*/  MUFU.TANH R7, R47 ;  /* 0x0000002f00077308 */ /* 0x0005e20000002400 */
[----:B------:R-:W-:Y:S02]  /*81a0*/  FMUL.FTZ R54, R54, c[0x0][0x320] ;  /* 0x0000c80036367a20 */ /* 0x000fe40000410000 */
[----:B------:R-:W-:Y:S01]  /*81b0*/  FMUL.FTZ R56, R56, c[0x0][0x320] ;  /* 0x0000c80038387a20 */ /* 0x000fe20000410000 */
[----:B-1----:R-:W-:Y:S01]  /*81c0*/  MOV R0, 0xffffffc0 ;  /* 0xffffffc000007802 */ /* 0x002fe20000000f00 */
[----:B------:R-:W-:Y:S02]  /*81d0*/  FMUL.FTZ R60, R60, c[0x0][0x320] ;  /* 0x0000c8003c3c7a20 */ /* 0x000fe40000410000 */
[----:B------:R-:W-:Y:S03]  /*81e0*/  FMUL.FTZ R58, R58, c[0x0][0x320] ;  /* 0x0000c8003a3a7a20 */ /* 0x000fe60000410000 */
[----:B------:R-:W-:Y:S01]  /*81f0*/  MUFU.TANH R11, R41 ;  /* 0x00000029000b7308 */ /* 0x000fe20000002400 */
[----:B------:R-:W-:Y:S02]  /*8200*/  IMAD R0, R131, R0, 0x1 ;  /* 0x0000000183007424 */ /* 0x000fe400078e0200 */
[----:B------:R-:W-:Y:S02]  /*8210*/  FMUL.FTZ R57, R57, c[0x0][0x320] ;  /* 0x0000c80039397a20 */ /* 0x000fe40000410000 */
[----:B------:R-:W-:Y:S01]  /*8220*/  FMUL.FTZ R59, R59, c[0x0][0x320] ;  /* 0x0000c8003b3b7a20 */ /* 0x000fe20000410000 */
[----:B------:R-:W-:Y:S01]  /*8230*/  IADD3 R0, R0, c[0x0][0x1d0], -R239 ;  /* 0x0000740000007a10 */ /* 0x000fe20007ffe8ef */
[----:B------:R-:W-:Y:S03]  /*8240*/  FMUL.FTZ R62, R62, c[0x0][0x320] ;  /* 0x0000c8003e3e7a20 */ /* 0x000fe60000410000 */
[----:B------:R-:W-:Y:S01]  /*8250*/  IADD3 R0, R0, -c[0x0][0x168], RZ ;  /* 0x80005a0000007a10 */ /* 0x000fe20007ffe0ff */
[----:B------:R1:W-:Y:S03]  /*8260*/  MUFU.TANH R208, R25 ;  /* 0x0000001900d07308 */ /* 0x0003e60000002400 */
[C---:B------:R-:W-:Y:S01]  /*8270*/  IADD3 R4, R0.reuse, R4, RZ ;  /* 0x0000000400047210 */ /* 0x040fe20007ffe0ff */
[C---:B------:R-:W-:Y:S01]  /*8280*/  IMAD.IADD R3, R0.reuse, 0x1, R3 ;  /* 0x0000000100037824 */ /* 0x040fe200078e0203 */
[----:B------:R-:W-:Y:S02]  /*8290*/  IADD3 R2, R0, R2, RZ ;  /* 0x0000000200027210 */ /* 0x000fe40007ffe0ff */
[----:B------:R-:W-:Y:S02]  /*82a0*/  ISETP.GT.AND P0, PT, R4, 0x1, PT ;  /* 0x000000010400780c */ /* 0x000fe40003f04270 */
[----:B------:R-:W-:Y:S01]  /*82b0*/  ISETP.GT.AND P1, PT, R2, RZ, PT ;  /* 0x000000ff0200720c */ /* 0x000fe20003f24270 */
[----:B------:R-:W1:Y:S01]  /*82c0*/  MUFU.TANH R35, R35 ;  /* 0x0000002300237308 */ /* 0x000e620000002400 */
[----:B------:R-:W-:Y:S02]  /*82d0*/  FSEL R18, R128, -INF , P0 ;  /* 0xff80000080127808 */ /* 0x000fe40000000000 */
[----:B------:R-:W4:Y:S01]  /*82e0*/  LDL R128, [R1+0x28] ;  /* 0x0000280001807983 */ /* 0x000f220000100800 */
[----:B------:R-:W-:Y:S02]  /*82f0*/  ISETP.GT.AND P2, PT, R3, RZ, PT ;  /* 0x000000ff0300720c */ /* 0x000fe40003f44270 */
[----:B---3--:R-:W-:Y:S02]  /*8300*/  FSEL R38, R251, -INF , P1 ;  /* 0xff800000fb267808 */ /* 0x008fe40000800000 */
[----:B------:R-:W-:Y:S02]  /*8310*/  MOV R251, R29 ;  /* 0x0000001d00fb7202 */ /* 0x000fe40000000f00 */
[----:B------:R-:W-:Y:S01]  /*8320*/  FSEL R23, R129, -INF , P2 ;  /* 0xff80000081177808 */ /* 0x000fe20001000000 */
[----:B------:R3:W-:Y:S01]  /*8330*/  MUFU.TANH R29, R52 ;  /* 0x00000034001d7308 */ /* 0x0007e20000002400 */
[----:B------:R-:W-:Y:S02]  /*8340*/  ISETP.GT.AND P2, PT, R2, 0x1, PT ;  /* 0x000000010200780c */ /* 0x000fe40003f44270 */
[----:B--2---:R-:W-:Y:S01]  /*8350*/  IADD3 R0, R0, R5, RZ ;  /* 0x0000000500007210 */ /* 0x004fe20007ffe0ff */
[----:B------:R-:W-:Y:S01]  /*8360*/  FMUL.FTZ R5, R51, c[0x0][0x320] ;  /* 0x0000c80033057a20 */ /* 0x000fe20000410000 */
[----:B------:R-:W-:Y:S01]  /*8370*/  FSEL R39, R250, -INF , P2 ;  /* 0xff800000fa277808 */ /* 0x000fe20001000000 */
[----:B------:R-:W-:Y:S01]  /*8380*/  IMAD.MOV.U32 R250, RZ, RZ, R28 ;  /* 0x000000fffffa7224 */ /* 0x000fe200078e001c */
[C---:B------:R-:W-:Y:S02]  /*8390*/  ISETP.GT.AND P2, PT, R0.reuse, 0x9, PT ;  /* 0x000000090000780c */ /* 0x040fe40003f44270 */
[----:B------:R-:W-:Y:S01]  /*83a0*/  ISETP.GT.AND P1, PT, R0, 0x8, PT ;  /* 0x000000080000780c */ /* 0x000fe20003f24270 */
[----:B------:R2:W1:Y:S01]  /*83b0*/  MUFU.TANH R136, R22 ;  /* 0x0000001600887308 */ /* 0x0004620000002400 */
[----:B------:R-:W-:Y:S02]  /*83c0*/  FSEL R215, R225, -INF , P2 ;  /* 0xff800000e1d77808 */ /* 0x000fe40001000000 */
[----:B------:R-:W-:Y:S02]  /*83d0*/  ISETP.GT.AND P2, PT, R4, 0x10, PT ;  /* 0x000000100400780c */ /* 0x000fe40003f44270 */
[----:B------:R-:W-:Y:S02]  /*83e0*/  ISETP.GT.AND P5, PT, R3, 0x1, PT ;  /* 0x000000010300780c */ /* 0x000fe40003fa4270 */
[----:B------:R-:W-:Y:S02]  /*83f0*/  FSEL R47, R220, -INF , P2 ;  /* 0xff800000dc2f7808 */ /* 0x000fe40001000000 */
[----:B------:R-:W-:Y:S01]  /*8400*/  ISETP.GT.AND P2, PT, R0, 0x10, PT ;  /* 0x000000100000780c */ /* 0x000fe20003f44270 */
[----:B------:R2:W2:Y:S01]  /*8410*/  MUFU.TANH R216, R27 ;  /* 0x0000001b00d87308 */ /* 0x0004a20000002400 */
[----:B------:R-:W-:Y:S02]  /*8420*/  FSEL R212, R226, -INF , P1 ;  /* 0xff800000e2d47808 */ /* 0x000fe40000800000 */
[----:B------:R-:W-:Y:S02]  /*8430*/  FSEL R217, R217, -INF , P2 ;  /* 0xff800000d9d97808 */ /* 0x000fe40001000000 */
[----:B------:R-:W-:Y:S02]  /*8440*/  ISETP.GT.AND P2, PT, R2, 0x19, PT ;  /* 0x000000190200780c */ /* 0x000fe40003f44270 */
[C---:B------:R-:W-:Y:S02]  /*8450*/  ISETP.GT.AND P1, PT, R3.reuse, 0x8, PT ;  /* 0x000000080300780c */ /* 0x040fe40003f24270 */
[----:B------:R-:W-:Y:S01]  /*8460*/  ISETP.GT.AND P3, PT, R4, RZ, PT ;  /* 0x000000ff0400720c */ /* 0x000fe20003f64270 */
[----:B------:R-:W2:Y:S01]  /*8470*/  MUFU.TANH R224, R16 ;  /* 0x0000001000e07308 */ /* 0x000ea20000002400 */
[----:B------:R-:W-:Y:S02]  /*8480*/  FSEL R24, R252, -INF , P5 ;  /* 0xff800000fc187808 */ /* 0x000fe40002800000 */
[----:B------:R-:W-:Y:S02]  /*8490*/  ISETP.GT.AND P5, PT, R2, 0x8, PT ;  /* 0x000000080200780c */ /* 0x000fe40003fa4270 */
[----:B-1----:R-:W-:Y:S02]  /*84a0*/  FSEL R25, R222, -INF , P1 ;  /* 0xff800000de197808 */ /* 0x002fe40000800000 */
[C---:B------:R-:W-:Y:S02]  /*84b0*/  ISETP.GT.AND P1, PT, R3.reuse, 0x11, PT ;  /* 0x000000110300780c */ /* 0x040fe40003f24270 */
[----:B------:R-:W-:Y:S01]  /*84c0*/  FSEL R206, R30, -INF , P2 ;  /* 0xff8000001ece7808 */ /* 0x000fe20001000000 */
[----:B------:R1:W-:Y:S01]  /*84d0*/  MUFU.TANH R137, R21 ;  /* 0x0000001500897308 */ /* 0x0003e20000002400 */
[----:B------:R-:W-:Y:S02]  /*84e0*/  ISETP.GT.AND P2, PT, R3, 0x19, PT ;  /* 0x000000190300780c */ /* 0x000fe40003f44270 */
[----:B------:R-:W-:Y:S02]  /*84f0*/  FSEL R17, R130, -INF , P3 ;  /* 0xff80000082117808 */ /* 0x000fe40001800000 */
[----:B------:R-:W-:Y:S02]  /*8500*/  FSEL R51, R249, -INF , P5 ;  /* 0xff800000f9337808 */ /* 0x000fe40002800000 */
[----:B------:R-:W-:Y:S02]  /*8510*/  ISETP.GT.AND P5, PT, R4, 0x9, PT ;  /* 0x000000090400780c */ /* 0x000fe40003fa4270 */
[----:B------:R-:W-:Y:S01]  /*8520*/  ISETP.GT.AND P3, PT, R0, RZ, PT ;  /* 0x000000ff0000720c */ /* 0x000fe20003f64270 */
[----:B------:R-:W1:Y:S01]  /*8530*/  MUFU.TANH R32, R32 ;  /* 0x0000002000207308 */ /* 0x000e620000002400 */
[----:B------:R-:W-:Y:S02]  /*8540*/  FSEL R204, R135, -INF , P1 ;  /* 0xff80000087cc7808 */ /* 0x000fe40000800000 */
[----:B------:R-:W-:Y:S02]  /*8550*/  ISETP.GT.AND P1, PT, R2, 0x18, PT ;  /* 0x000000180200780c */ /* 0x000fe40003f24270 */
[----:B---3--:R-:W-:Y:S02]  /*8560*/  FSEL R52, R35, -INF , P2 ;  /* 0xff80000023347808 */ /* 0x008fe40001000000 */
[----:B--2---:R-:W-:Y:S02]  /*8570*/  FSEL R22, R223, -INF , P5 ;  /* 0xff800000df167808 */ /* 0x004fe40002800000 */
[----:B------:R-:W-:Y:S01]  /*8580*/  FSEL R210, R210, -INF , P3 ;  /* 0xff800000d2d27808 */ /* 0x000fe20001800000 */
[----:B------:R-:W2:Y:S01]  /*8590*/  MUFU.TANH R16, R37 ;  /* 0x0000002500107308 */ /* 0x000ea20000002400 */
[----:B------:R-:W-:Y:S02]  /*85a0*/  ISETP.GT.AND P3, PT, R2, 0x9, PT ;  /* 0x000000090200780c */ /* 0x000fe40003f64270 */
[----:B------:R-:W-:Y:S02]  /*85b0*/  ISETP.GT.AND P5, PT, R3, 0x10, PT ;  /* 0x000000100300780c */ /* 0x000fe40003fa4270 */
[----:B------:R-:W-:Y:S02]  /*85c0*/  FSEL R207, R134, -INF , P1 ;  /* 0xff80000086cf7808 */ /* 0x000fe40000800000 */
[----:B------:R-:W-:Y:S02]  /*85d0*/  ISETP.GT.AND P1, PT, R4, 0x19, PT ;  /* 0x000000190400780c */ /* 0x000fe40003f24270 */
[----:B------:R-:W-:Y:S01]  /*85e0*/  FSEL R55, R227, -INF , P3 ;  /* 0xff800000e3377808 */ /* 0x000fe20001800000 */
[----:B------:R2:W-:Y:S01]  /*85f0*/  MUFU.TANH R13, R40 ;  /* 0x00000028000d7308 */ /* 0x0005e20000002400 */
[----:B------:R-:W-:Y:S02]  /*8600*/  FSEL R205, R136, -INF , P5 ;  /* 0xff80000088cd7808 */ /* 0x000fe40002800000 */
[C---:B------:R-:W-:Y:S02]  /*8610*/  ISETP.GT.AND P0, PT, R0.reuse, 0x1, PT ;  /* 0x000000010000780c */ /* 0x040fe40003f04270 */
[----:B------:R-:W-:Y:S02]  /*8620*/  ISETP.GT.AND P3, PT, R3, 0x9, PT ;  /* 0x000000090300780c */ /* 0x000fe40003f64270 */
[----:B------:R-:W-:Y:S02]  /*8630*/  ISETP.GT.AND P5, PT, R0, 0x11, PT ;  /* 0x000000110000780c */ /* 0x000fe40003fa4270 */
[----:B------:R-:W-:Y:S01]  /*8640*/  FSEL R44, R26, -INF , P1 ;  /* 0xff8000001a2c7808 */ /* 0x000fe20000800000 */
[----:B------:R-:W3:Y:S01]  /*8650*/  MUFU.TANH R20, R34 ;  /* 0x0000002200147308 */ /* 0x000ee20000002400 */
[----:B------:R-:W-:Y:S01]  /*8660*/  FMUL.FTZ R26, R64, c[0x0][0x320] ;  /* 0x0000c800401a7a20 */ /* 0x000fe20000410000 */
[----:B------:R-:W-:Y:S02]  /*8670*/  FSEL R27, R221, -INF , P3 ;  /* 0xff800000dd1b7808 */ /* 0x000fe40001800000 */
[----:B------:R-:W-:Y:S02]  /*8680*/  ISETP.GT.AND P3, PT, R2, 0x10, PT ;  /* 0x000000100200780c */ /* 0x000fe40003f64270 */
[----:B------:R-:W-:Y:S02]  /*8690*/  FSEL R216, R216, -INF , P5 ;  /* 0xff800000d8d87808 */ /* 0x000fe40002800000 */
[----:B------:R-:W-:Y:S02]  /*86a0*/  FSEL R211, R211, -INF , P0 ;  /* 0xff800000d3d37808 */ /* 0x000fe40000000000 */
[----:B------:R-:W-:Y:S01]  /*86b0*/  MUFU.TANH R19, R36 ;  /* 0x0000002400137308 */ /* 0x000fe20000002400 */
[C---:B------:R-:W-:Y:S02]  /*86c0*/  ISETP.GT.AND P0, PT, R4.reuse, 0x8, PT ;  /* 0x000000080400780c */ /* 0x040fe40003f04270 */
[----:B------:R-:W-:Y:S02]  /*86d0*/  ISETP.GT.AND P5, PT, R4, 0x18, PT ;  /* 0x000000180400780c */ /* 0x000fe40003fa4270 */
[----:B-1----:R-:W-:Y:S02]  /*86e0*/  FSEL R21, R224, -INF , P0 ;  /* 0xff800000e0157808 */ /* 0x002fe40000000000 */
[----:B------:R-:W-:Y:S02]  /*86f0*/  FSEL R45, R32, -INF , P5 ;  /* 0xff800000202d7808 */ /* 0x000fe40002800000 */
[----:B------:R-:W-:Y:S01]  /*8700*/  ISETP.GT.AND P0, PT, R4, 0x11, PT ;  /* 0x000000110400780c */ /* 0x000fe20003f04270 */
[----:B------:R1:W-:Y:S01]  /*8710*/  MUFU.TANH R36, R50 ;  /* 0x0000003200247308 */ /* 0x0003e20000002400 */
[----:B------:R-:W-:Y:S02]  /*8720*/  FSEL R209, R209, -INF , P3 ;  /* 0xff800000d1d17808 */ /* 0x000fe40001800000 */
[----:B------:R-:W-:Y:S02]  /*8730*/  ISETP.GT.AND P3, PT, R0, 0x18, PT ;  /* 0x000000180000780c */ /* 0x000fe40003f64270 */
[----:B------:R-:W-:Y:S02]  /*8740*/  ISETP.GT.AND P5, PT, R4, 0x21, PT ;  /* 0x000000210400780c */ /* 0x000fe40003fa4270 */
[----:B------:R-:W-:Y:S02]  /*8750*/  FSEL R46, R137, -INF , P0 ;  /* 0xff800000892e7808 */ /* 0x000fe40000000000 */
[----:B------:R-:W-:Y:S01]  /*8760*/  ISETP.GT.AND P0, PT, R2, 0x11, PT ;  /* 0x000000110200780c */ /* 0x000fe20003f04270 */
[----:B------:R3:W-:Y:S01]  /*8770*/  MUFU.TANH R28, R53 ;  /* 0x00000035001c7308 */ /* 0x0007e20000002400 */
[----:B------:R-:W-:Y:S02]  /*8780*/  FSEL R219, R219, -INF , P3 ;  /* 0xff800000dbdb7808 */ /* 0x000fe40001800000 */
[C---:B------:R-:W-:Y:S02]  /*8790*/  ISETP.GT.AND P3, PT, R3.reuse, 0x18, PT ;  /* 0x000000180300780c */ /* 0x040fe40003f64270 */
[----:B--2---:R-:W-:Y:S02]  /*87a0*/  FSEL R40, R16, -INF , P5 ;  /* 0xff80000010287808 */ /* 0x004fe40002800000 */
[----:B------:R-:W-:Y:S02]  /*87b0*/  ISETP.GT.AND P5, PT, R2, 0x21, PT ;  /* 0x000000210200780c */ /* 0x000fe40003fa4270 */
[----:B------:R-:W-:Y:S01]  /*87c0*/  FSEL R208, R208, -INF , P0 ;  /* 0xff800000d0d07808 */ /* 0x000fe20000000000 */
[----:B------:R-:W2:Y:S01]  /*87d0*/  MUFU.TANH R218, R31 ;  /* 0x0000001f00da7308 */ /* 0x000ea20000002400 */
[C---:B------:R-:W-:Y:S02]  /*87e0*/  ISETP.GT.AND P0, PT, R0.reuse, 0x19, PT ;  /* 0x000000190000780c */ /* 0x040fe40003f04270 */
[----:B------:R-:W-:Y:S02]  /*87f0*/  ISETP.GT.AND P1, PT, R3, 0x20, PT ;  /* 0x000000200300780c */ /* 0x000fe40003f24270 */
[----:B-1----:R-:W-:Y:S02]  /*8800*/  FSEL R50, R11, -INF , P5 ;  /* 0xff8000000b327808 */ /* 0x002fe40002800000 */
[----:B------:R-:W-:Y:S02]  /*8810*/  ISETP.GT.AND P5, PT, R0, 0x29, PT ;  /* 0x000000290000780c */ /* 0x000fe40003fa4270 */
[----:B------:R-:W-:Y:S01]  /*8820*/  ISETP.GT.AND P2, PT, R2, 0x20, PT ;  /* 0x000000200200780c */ /* 0x000fe20003f44270 */
[----:B------:R1:W1:Y:S01]  /*8830*/  MUFU.TANH R12, R42 ;  /* 0x0000002a000c7308 */ /* 0x0002620000002400 */
[----:B------:R-:W-:Y:S02]  /*8840*/  FMNMX.FTZ R137, R17, R132, !PT ;  /* 0x0000008411897209 */ /* 0x000fe40007810000 */
[----:B---3--:R-:W-:Y:S01]  /*8850*/  FSEL R53, R20, -INF , P3 ;  /* 0xff80000014357808 */ /* 0x008fe20001800000 */
[----:B------:R-:W-:Y:S01]  /*8860*/  FMUL.FTZ R20, R65, c[0x0][0x320] ;  /* 0x0000c80041147a20 */ /* 0x000fe20000410000 */
[----:B------:R-:W-:Y:S02]  /*8870*/  ISETP.GT.AND P3, PT, R3, 0x21, PT ;  /* 0x000000210300780c */ /* 0x000fe40003f64270 */
[----:B------:R-:W-:Y:S03]  /*8880*/  FMNMX.FTZ R137, R18, R137, !PT ;  /* 0x0000008912897209 */ /* 0x000fe60007810000 */
[----:B------:R3:W3:Y:S01]  /*8890*/  MUFU.TANH R213, R43 ;  /* 0x0000002b00d57308 */ /* 0x0006e20000002400 */
[----:B------:R-:W-:Y:S02]  /*88a0*/  FMNMX.FTZ R137, R21, R137, !PT ;  /* 0x0000008915897209 */ /* 0x000fe40007810000 */
[----:B--2---:R-:W-:Y:S02]  /*88b0*/  FSEL R218, R218, -INF , P0 ;  /* 0xff800000dada7808 */ /* 0x004fe40000000000 */
[----:B------:R-:W-:Y:S02]  /*88c0*/  ISETP.GT.AND P0, PT, R4, 0x20, PT ;  /* 0x000000200400780c */ /* 0x000fe40003f04270 */
[----:B------:R-:W-:Y:S03]  /*88d0*/  FMNMX.FTZ R137, R22, R137, !PT ;  /* 0x0000008916897209 */ /* 0x000fe60007810000 */
[----:B------:R2:W-:Y:S01]  /*88e0*/  MUFU.TANH R35, R57 ;  /* 0x0000003900237308 */ /* 0x0005e20000002400 */
[----:B------:R-:W-:Y:S01]  /*88f0*/  FSEL R41, R19, -INF , P0 ;  /* 0xff80000013297808 */ /* 0x000fe20000000000 */
[----:B------:R-:W-:Y:S01]  /*8900*/  FMUL.FTZ R19, R66, c[0x0][0x320] ;  /* 0x0000c80042137a20 */ /* 0x000fe20000410000 */
[----:B------:R-:W-:Y:S02]  /*8910*/  ISETP.GT.AND P0, PT, R0, 0x20, PT ;  /* 0x000000200000780c */ /* 0x000fe40003f04270 */
[----:B-1----:R-:W-:Y:S02]  /*8920*/  FSEL R42, R14, -INF , P3 ;  /* 0xff8000000e2a7808 */ /* 0x002fe40001800000 */
[----:B------:R-:W-:Y:S02]  /*8930*/  ISETP.GT.AND P3, PT, R2, 0x28, PT ;  /* 0x000000280200780c */ /* 0x000fe40003f64270 */
[----:B------:R-:W-:Y:S01]  /*8940*/  FSEL R214, R12, -INF , P0 ;  /* 0xff8000000cd67808 */ /* 0x000fe20000000000 */
[----:B------:R1:W1:Y:S01]  /*8950*/  MUFU.TANH R33, R49 ;  /* 0x0000003100217308 */ /* 0x0002620000002400 */
[----:B------:R-:W-:Y:S01]  /*8960*/  ISETP.GT.AND P0, PT, R2, 0x29, PT ;  /* 0x000000290200780c */ /* 0x000fe20003f04270 */
[----:B------:R-:W-:Y:S01]  /*8970*/  FMUL.FTZ R12, R67, c[0x0][0x320] ;  /* 0x0000c800430c7a20 */ /* 0x000fe20000410000 */
[----:B------:R-:W-:Y:S02]  /*8980*/  FMNMX.FTZ R137, R47, R137, !PT ;  /* 0x000000892f897209 */ /* 0x000fe40007810000 */
[----:B---3--:R-:W-:Y:S02]  /*8990*/  FSEL R43, R15, -INF , P1 ;  /* 0xff8000000f2b7808 */ /* 0x008fe40000800000 */
[----:B------:R-:W-:Y:S02]  /*89a0*/  ISETP.GT.AND P1, PT, R0, 0x21, PT ;  /* 0x000000210000780c */ /* 0x000fe40003f24270 */
[----:B------:R-:W-:Y:S01]  /*89b0*/  FMNMX.FTZ R137, R46, R137, !PT ;  /* 0x000000892e897209 */ /* 0x000fe20007810000 */
[----:B------:R-:W3:Y:S01]  /*89c0*/  MUFU.TANH R6, R6 ;  /* 0x0000000600067308 */ /* 0x000ee20000002400 */
[----:B------:R-:W-:Y:S02]  /*89d0*/  FSEL R213, R213, -INF , P1 ;  /* 0xff800000d5d57808 */ /* 0x000fe40000800000 */
[C---:B------:R-:W-:Y:S02]  /*89e0*/  ISETP.GT.AND P1, PT, R4.reuse, 0x28, PT ;  /* 0x000000280400780c */ /* 0x040fe40003f24270 */
[----:B--2---:R-:W-:Y:S02]  /*89f0*/  FSEL R57, R7, -INF , P5 ;  /* 0xff80000007397808 */ /* 0x004fe40002800000 */
[----:B------:R-:W-:Y:S02]  /*8a00*/  ISETP.GT.AND P5, PT, R4, 0x30, PT ;  /* 0x000000300400780c */ /* 0x000fe40003fa4270 */
[----:B------:R-:W-:Y:S01]  /*8a10*/  FMNMX.FTZ R137, R45, R137, !PT ;  /* 0x000000892d897209 */ /* 0x000fe20007810000 */
[----:B------:R-:W2:Y:S01]  /*8a20*/  MUFU.TANH R34, R48 ;  /* 0x0000003000227308 */ /* 0x000ea20000002400 */
[----:B------:R-:W-:Y:S02]  /*8a30*/  FSEL R29, R29, -INF , P5 ;  /* 0xff8000001d1d7808 */ /* 0x000fe40002800000 */
[----:B------:R-:W-:Y:S02]  /*8a40*/  ISETP.GT.AND P5, PT, R3, 0x31, PT ;  /* 0x000000310300780c */ /* 0x000fe40003fa4270 */
[----:B-1----:R-:W-:Y:S02]  /*8a50*/  FSEL R49, R10, -INF , P3 ;  /* 0xff8000000a317808 */ /* 0x002fe40001800000 */
[----:B------:R-:W-:Y:S02]  /*8a60*/  ISETP.GT.AND P3, PT, R4, 0x29, PT ;  /* 0x000000290400780c */ /* 0x000fe40003f64270 */
[----:B------:R-:W-:Y:S01]  /*8a70*/  FMNMX.FTZ R137, R44, R137, !PT ;  /* 0x000000892c897209 */ /* 0x000fe20007810000 */
[----:B------:R-:W1:Y:S01]  /*8a80*/  MUFU.TANH R26, R26 ;  /* 0x0000001a001a7308 */ /* 0x000e620000002400 */
[----:B------:R-:W-:Y:S02]  /*8a90*/  FSEL R33, R33, -INF , P3 ;  /* 0xff80000021217808 */ /* 0x000fe40001800000 */
[----:B------:R-:W-:Y:S02]  /*8aa0*/  ISETP.GT.AND P3, PT, R4, 0x38, PT ;  /* 0x000000380400780c */ /* 0x000fe40003f64270 */
[----:B---3--:R-:W-:Y:S01]  /*8ab0*/  FSEL R30, R6, -INF , P5 ;  /* 0xff800000061e7808 */ /* 0x008fe20002800000 */
[----:B------:R-:W-:Y:S01]  /*8ac0*/  FMUL.FTZ R6, R63, c[0x0][0x320] ;  /* 0x0000c8003f067a20 */ /* 0x000fe20000410000 */
[C---:B------:R-:W-:Y:S02]  /*8ad0*/  ISETP.GT.AND P5, PT, R2.reuse, 0x31, PT ;  /* 0x000000310200780c */ /* 0x040fe40003fa4270 */
[----:B------:R-:W-:Y:S01]  /*8ae0*/  FMNMX.FTZ R137, R41, R137, !PT ;  /* 0x0000008929897209 */ /* 0x000fe20007810000 */
[----:B------:R-:W3:Y:S01]  /*8af0*/  MUFU.TANH R5, R5 ;  /* 0x0000000500057308 */ /* 0x000ee20000002400 */
[----:B------:R-:W-:Y:S02]  /*8b00*/  FSEL R35, R35, -INF , P5 ;  /* 0xff80000023237808 */ /* 0x000fe40002800000 */
[----:B------:R-:W-:Y:S02]  /*8b10*/  ISETP.GT.AND P5, PT, R2, 0x38, PT ;  /* 0x000000380200780c */ /* 0x000fe40003fa4270 */
[----:B--2---:R-:W-:Y:S02]  /*8b20*/  FSEL R34, R34, -INF , P1 ;  /* 0xff80000022227808 */ /* 0x004fe40000800000 */
[----:B------:R-:W-:Y:S02]  /*8b30*/  ISETP.GT.AND P1, PT, R4, 0x31, PT ;  /* 0x000000310400780c */ /* 0x000fe40003f24270 */
[----:B------:R-:W-:Y:S01]  /*8b40*/  FSEL R48, R9, -INF , P0 ;  /* 0xff80000009307808 */ /* 0x000fe20000000000 */
[----:B------:R2:W2:Y:S01]  /*8b50*/  MUFU.TANH R31, R54 ;  /* 0x00000036001f7308 */ /* 0x0004a20000002400 */
[----:B------:R-:W-:Y:S02]  /*8b60*/  FSEL R28, R28, -INF , P1 ;  /* 0xff8000001c1c7808 */ /* 0x000fe40000800000 */
[----:B------:R-:W-:Y:S02]  /*8b70*/  ISETP.GT.AND P1, PT, R2, 0x30, PT ;  /* 0x000000300200780c */ /* 0x000fe40003f24270 */
[----:B-1----:R-:W-:Y:S02]  /*8b80*/  FSEL R26, R26, -INF , P3 ;  /* 0xff8000001a1a7808 */ /* 0x002fe40001800000 */
[----:B------:R-:W-:Y:S02]  /*8b90*/  ISETP.GT.AND P3, PT, R2, 0x39, PT ;  /* 0x000000390200780c */ /* 0x000fe40003f64270 */
[----:B------:R-:W-:Y:S01]  /*8ba0*/  FMNMX.FTZ R2, R23, R133, !PT ;  /* 0x0000008517027209 */ /* 0x000fe20007810000 */
[----:B------:R-:W1:Y:S01]  /*8bb0*/  MUFU.TANH R37, R56 ;  /* 0x0000003800257308 */ /* 0x000e620000002400 */
[----:B------:R-:W-:Y:S02]  /*8bc0*/  ISETP.GT.AND P0, PT, R3, 0x29, PT ;  /* 0x000000290300780c */ /* 0x000fe40003f04270 */
[----:B------:R-:W-:Y:S02]  /*8bd0*/  FMNMX.FTZ R2, R24, R2, !PT ;  /* 0x0000000218027209 */ /* 0x000fe40007810000 */
[----:B---3--:R-:W-:Y:S02]  /*8be0*/  FSEL R32, R5, -INF , P0 ;  /* 0xff80000005207808 */ /* 0x008fe40000000000 */
[----:B------:R-:W-:Y:S02]  /*8bf0*/  ISETP.GT.AND P0, PT, R3, 0x30, PT ;  /* 0x000000300300780c */ /* 0x000fe40003f04270 */
[----:B------:R-:W-:Y:S01]  /*8c00*/  FMNMX.FTZ R2, R25, R2, !PT ;  /* 0x0000000219027209 */ /* 0x000fe20007810000 */
[----:B------:R3:W3:Y:S01]  /*8c10*/  MUFU.TANH R56, R58 ;  /* 0x0000003a00387308 */ /* 0x0006e20000002400 */
[----:B------:R-:W-:Y:S02]  /*8c20*/  FMNMX.FTZ R137, R40, R137, !PT ;  /* 0x0000008928897209 */ /* 0x000fe40007810000 */
[----:B------:R-:W-:Y:S02]  /*8c30*/  FMNMX.FTZ R2, R27, R2, !PT ;  /* 0x000000021b027209 */ /* 0x000fe40007810000 */
[----:B--2---:R-:W-:Y:S01]  /*8c40*/  FSEL R54, R13, -INF , P2 ;  /* 0xff8000000d367808 */ /* 0x004fe20001000000 */
[----:B------:R-:W-:Y:S01]  /*8c50*/  FMUL.FTZ R13, R61, c[0x0][0x320] ;  /* 0x0000c8003d0d7a20 */ /* 0x000fe20000410000 */
[C---:B------:R-:W-:Y:S02]  /*8c60*/  ISETP.GT.AND P2, PT, R0.reuse, 0x28, PT ;  /* 0x000000280000780c */ /* 0x040fe40003f44270 */
[----:B------:R-:W-:Y:S01]  /*8c70*/  FSEL R31, R31, -INF , P0 ;  /* 0xff8000001f1f7808 */ /* 0x000fe20000000000 */
[----:B------:R-:W2:Y:S01]  /*8c80*/  MUFU.TANH R20, R20 ;  /* 0x0000001400147308 */ /* 0x000ea20000002400 */
[----:B------:R-:W-:Y:S02]  /*8c90*/  ISETP.GT.AND P0, PT, R0, 0x30, PT ;  /* 0x000000300000780c */ /* 0x000fe40003f04270 */
[----:B------:R-:W-:Y:S02]  /*8ca0*/  FMNMX.FTZ R2, R205, R2, !PT ;  /* 0x00000002cd027209 */ /* 0x000fe40007810000 */
[----:B-1----:R-:W-:Y:S02]  /*8cb0*/  FSEL R37, R37, -INF , P1 ;  /* 0xff80000025257808 */ /* 0x002fe40000800000 */
[----:B------:R-:W-:Y:S02]  /*8cc0*/  ISETP.GT.AND P1, PT, R3, 0x38, PT ;  /* 0x000000380300780c */ /* 0x000fe40003f24270 */
[----:B------:R-:W-:Y:S01]  /*8cd0*/  FMNMX.FTZ R2, R204, R2, !PT ;  /* 0x00000002cc027209 */ /* 0x000fe20007810000 */
[----:B------:R-:W1:Y:S01]  /*8ce0*/  MUFU.TANH R12, R12 ;  /* 0x0000000c000c7308 */ /* 0x000e620000002400 */
[----:B------:R-:W-:Y:S02]  /*8cf0*/  FMNMX.FTZ R137, R34, R137, !PT ;  /* 0x0000008922897209 */ /* 0x000fe40007810000 */
[----:B------:R-:W-:Y:S02]  /*8d00*/  FMNMX.FTZ R2, R53, R2, !PT ;  /* 0x0000000235027209 */ /* 0x000fe40007810000 */
[----:B---3--:R-:W-:Y:S02]  /*8d10*/  FSEL R58, R8, -INF , P2 ;  /* 0xff800000083a7808 */ /* 0x008fe40001000000 */
[C---:B------:R-:W-:Y:S02]  /*8d20*/  ISETP.GT.AND P2, PT, R3.reuse, 0x28, PT ;  /* 0x000000280300780c */ /* 0x040fe40003f44270 */
[----:B------:R-:W-:Y:S01]  /*8d30*/  FSEL R56, R56, -INF , P0 ;  /* 0xff80000038387808 */ /* 0x000fe20000000000 */
[----:B------:R-:W3:Y:S01]  /*8d40*/  MUFU.TANH R19, R19 ;  /* 0x0000001300137308 */ /* 0x000ee20000002400 */
[----:B------:R-:W-:Y:S02]  /*8d50*/  FSEL R36, R36, -INF , P2 ;  /* 0xff80000024247808 */ /* 0x000fe40001000000 */
[----:B------:R-:W-:Y:S02]  /*8d60*/  ISETP.GT.AND P2, PT, R4, 0x39, PT ;  /* 0x000000390400780c */ /* 0x000fe40003f44270 */
[----:B------:R-:W-:Y:S02]  /*8d70*/  ISETP.GT.AND P0, PT, R3, 0x39, PT ;  /* 0x000000390300780c */ /* 0x000fe40003f04270 */
        /* <DEDUP_REMOVED lines=37> */
[----:B--2---:R-:W-:Y:S02]  /*8fd0*/  FSEL R20, R20, -INF , P2 ;  /* 0xff80000014147808 */ /* 0x004fe40001000000 */
[----:B-1----:R-:W-:Y:S02]  /*8fe0*/  FSEL R12, R12, -INF , P0 ;  /* 0xff8000000c0c7808 */ /* 0x002fe40000000000 */
[C---:B------:R-:W-:Y:S02]  /*8ff0*/  ISETP.GT.AND P0, PT, R0.reuse, 0x39, PT ;  /* 0x000000390000780c */ /* 0x040fe40003f04270 */
[----:B---3--:R-:W-:Y:S02]  /*9000*/  FSEL R19, R19, -INF , P1 ;  /* 0xff80000013137808 */ /* 0x008fe40000800000 */
[C---:B------:R-:W-:Y:S02]  /*9010*/  ISETP.GT.AND P2, PT, R0.reuse, 0x31, PT ;  /* 0x000000310000780c */ /* 0x040fe40003f44270 */
[----:B------:R-:W-:Y:S02]  /*9020*/  FMNMX.FTZ R2, R57, R2, !PT ;  /* 0x0000000239027209 */ /* 0x000fe40007810000 */
[----:B------:R-:W-:Y:S02]  /*9030*/  ISETP.GT.AND P1, PT, R0, 0x38, PT ;  /* 0x000000380000780c */ /* 0x000fe40003f24270 */
[----:B------:R-:W-:Y:S02]  /*9040*/  FMNMX.FTZ R0, R48, R3, !PT ;  /* 0x0000000330007209 */ /* 0x000fe40007810000 */
[----:B------:R-:W-:Y:S02]  /*9050*/  FMNMX.FTZ R137, R26, R137, !PT ;  /* 0x000000891a897209 */ /* 0x000fe40007810000 */
[----:B------:R-:W-:Y:S02]  /*9060*/  FMNMX.FTZ R0, R37, R0, !PT ;  /* 0x0000000025007209 */ /* 0x000fe40007810000 */
[----:B------:R-:W-:Y:S02]  /*9070*/  FSEL R15, R15, -INF , P2 ;  /* 0xff8000000f0f7808 */ /* 0x000fe40001000000 */
[----:B------:R-:W-:Y:S02]  /*9080*/  FMNMX.FTZ R2, R56, R2, !PT ;  /* 0x0000000238027209 */ /* 0x000fe40007810000 */
[----:B------:R-:W-:Y:S02]  /*9090*/  FMNMX.FTZ R137, R20, R137, !PT ;  /* 0x0000008914897209 */ /* 0x000fe40007810000 */
[----:B------:R-:W-:Y:S02]  /*90a0*/  FMNMX.FTZ R4, R19, R5, !PT ;  /* 0x0000000513047209 */ /* 0x000fe40007810000 */
[----:B------:R-:W-:Y:S01]  /*90b0*/  FSEL R14, R14, -INF , P5 ;  /* 0xff8000000e0e7808 */ /* 0x000fe20002800000 */
[----:B------:R-:W1:Y:S01]  /*90c0*/  SHFL.BFLY PT, R5, R137, 0x2, 0x1f ;  /* 0x0c401f0089057f89 */ /* 0x000e6200000e0000 */
[----:B------:R-:W-:Y:S02]  /*90d0*/  FSEL R16, R16, -INF , P1 ;  /* 0xff80000010107808 */ /* 0x000fe40000800000 */
[----:B------:R-:W-:Y:S02]  /*90e0*/  FMNMX.FTZ R2, R15, R2, !PT ;  /* 0x000000020f027209 */ /* 0x000fe40007810000 */
[----:B------:R-:W-:Y:S02]  /*90f0*/  FMNMX.FTZ R0, R35, R0, !PT ;  /* 0x0000000023007209 */ /* 0x000fe40007810000 */
[----:B------:R-:W-:Y:S02]  /*9100*/  FMNMX.FTZ R4, R12, R4, !PT ;  /* 0x000000040c047209 */ /* 0x000fe40007810000 */
[----:B------:R-:W-:Y:S02]  /*9110*/  FSEL R6, R6, -INF , P0 ;  /* 0xff80000006067808 */ /* 0x000fe40000000000 */
[----:B------:R-:W-:Y:S01]  /*9120*/  FMNMX.FTZ R3, R14, R0, !PT ;  /* 0x000000000e037209 */ /* 0x000fe20007810000 */
[----:B------:R-:W2:Y:S01]  /*9130*/  SHFL.BFLY PT, R7, R4, 0x2, 0x1f ;  /* 0x0c401f0004077f89 */ /* 0x000ea200000e0000 */
[----:B------:R-:W-:Y:S02]  /*9140*/  FMNMX.FTZ R0, R16, R2, !PT ;  /* 0x0000000210007209 */ /* 0x000fe40007810000 */
[----:B------:R-:W-:Y:S02]  /*9150*/  FSEL R13, R13, -INF , P3 ;  /* 0xff8000000d0d7808 */ /* 0x000fe40001800000 */
[----:B------:R-:W-:Y:S02]  /*9160*/  FMNMX.FTZ R0, R6, R0, !PT ;  /* 0x0000000006007209 */ /* 0x000fe40007810000 */
[----:B------:R-:W-:Y:S02]  /*9170*/  FMNMX.FTZ R3, R13, R3, !PT ;  /* 0x000000030d037209 */ /* 0x000fe40007810000 */
[----:B------:R-:W-:Y:S01]  /*9180*/  ISETP.GE.AND P5, PT, R131, 0x1, PT ;  /* 0x000000018300780c */ /* 0x000fe20003fa6270 */
[----:B------:R-:W3:Y:S01]  /*9190*/  SHFL.BFLY PT, R2, R0, 0x2, 0x1f ;  /* 0x0c401f0000027f89 */ /* 0x000ee200000e0000 */
[----:B-1----:R-:W-:Y:S07]  /*91a0*/  FMNMX.FTZ R137, R137, R5, !PT ;  /* 0x0000000589897209 */ /* 0x002fee0007810000 */
[----:B------:R-:W1:Y:S04]  /*91b0*/  SHFL.BFLY PT, R135, R3, 0x2, 0x1f ;  /* 0x0c401f0003877f89 */ /* 0x000e6800000e0000 */
[----:B------:R-:W-:Y:S01]  /*91c0*/  @P5 IMAD.WIDE.U32 R8, R235, c[0x0][0x1e0], RZ ;  /* 0x00007800eb085a25 */ /* 0x000fe200078e00ff */
[----:B------:R-:W-:Y:S02]  /*91d0*/  @P5 ISETP.GE.AND P3, PT, R250, c[0x0][0x1d4], PT ;  /* 0x00007500fa005a0c */ /* 0x000fe40003f66270 */
[----:B--2---:R-:W-:Y:S01]  /*91e0*/  FMNMX.FTZ R4, R4, R7, !PT ;  /* 0x0000000704047209 */ /* 0x004fe20007810000 */
[----:B------:R-:W2:Y:S01]  /*91f0*/  SHFL.BFLY PT, R5, R137, 0x1, 0x1f ;  /* 0x0c201f0089057f89 */ /* 0x000ea200000e0000 */
[----:B---3--:R-:W-:Y:S07]  /*9200*/  FMNMX.FTZ R0, R0, R2, !PT ;  /* 0x0000000200007209 */ /* 0x008fee0007810000 */
[----:B------:R-:W3:Y:S01]  /*9210*/  SHFL.BFLY PT, R136, R4, 0x1, 0x1f ;  /* 0x0c201f0004887f89 */ /* 0x000ee200000e0000 */
[----:B------:R-:W-:Y:S05]  /*9220*/  @P5 SHF.R.S32.HI R2, RZ, 0x1f, R235 ;  /* 0x0000001fff025819 */ /* 0x000fea00000114eb */
[----:B------:R-:W-:Y:S01]  /*9230*/  @P5 IMAD R2, R2, c[0x0][0x1e0], RZ ;  /* 0x0000780002025a24 */ /* 0x000fe200078e02ff */
[----:B-1----:R-:W-:Y:S02]  /*9240*/  FMNMX.FTZ R135, R3, R135, !PT ;  /* 0x0000008703877209 */ /* 0x002fe40007810000 */
[----:B------:R-:W1:Y:S01]  /*9250*/  SHFL.BFLY PT, R3, R0, 0x1, 0x1f ;  /* 0x0c201f0000037f89 */ /* 0x000e6200000e0000 */
[----:B------:R-:W-:Y:S05]  /*9260*/  @P5 IMAD R2, R235, c[0x0][0x1e4], R2 ;  /* 0x00007900eb025a24 */ /* 0x000fea00078e0202 */
[----:B------:R-:W-:Y:S02]  /*9270*/  @P5 IADD3 R2, R9, R2, RZ ;  /* 0x0000000209025210 */ /* 0x000fe40007ffe0ff */
[----:B--2---:R-:W-:Y:S01]  /*9280*/  FMNMX.FTZ R137, R137, R5, !PT ;  /* 0x0000000589897209 */ /* 0x004fe20007810000 */
[----:B------:R-:W2:Y:S03]  /*9290*/  SHFL.BFLY PT, R7, R135, 0x1, 0x1f ;  /* 0x0c201f0087077f89 */ /* 0x000ea600000e0000 */
[C---:B------:R-:W-:Y:S02]  /*92a0*/  FSETP.NEU.FTZ.AND P2, PT, R137.reuse, -INF , PT ;  /* 0xff8000008900780b */ /* 0x040fe40003f5d000 */
[----:B---3--:R-:W-:Y:S02]  /*92b0*/  FMNMX.FTZ R136, R4, R136, !PT ;  /* 0x0000008804887209 */ /* 0x008fe40007810000 */
[C---:B------:R-:W-:Y:S01]  /*92c0*/  @P5 SHF.L.U64.HI R4, R8.reuse, 0x6, R2 ;  /* 0x0000000608045819 */ /* 0x040fe20000010202 */
[----:B------:R-:W-:Y:S01]  /*92d0*/  @P5 IMAD.SHL.U32 R8, R8, 0x40, RZ ;  /* 0x0000004008085824 */ /* 0x000fe200078e00ff */
[----:B------:R-:W-:Y:S02]  /*92e0*/  FSEL R2, R137, RZ, P2 ;  /* 0x000000ff89027208 */ /* 0x000fe40001000000 */
[----:B-1----:R-:W-:Y:S03]  /*92f0*/  FMNMX.FTZ R134, R0, R3, !PT ;  /* 0x0000000300867209 */ /* 0x002fe60007810000 */
[----:B------:R-:W-:Y:S01]  /*9300*/  FADD.FTZ R5, -R2, R132 ;  /* 0x0000008402057221 */ /* 0x000fe20000010100 */
[----:B----4-:R-:W-:Y:S04]  /*9310*/  @P5 IADD3 R0, P1, R8, R246, RZ ;  /* 0x000000f608005210 */ /* 0x010fe80007f3e0ff */
[----:B------:R-:W-:Y:S02]  /*9320*/  @P5 LEA R10, P0, R0, c[0x0][0x1c8], 0x1 ;  /* 0x00007200000a5a11 */ /* 0x000fe400078008ff */
[----:B------:R-:W-:Y:S02]  /*9330*/  @P5 IADD3.X R2, R4, R128, RZ, P1, !PT ;  /* 0x0000008004025210 */ /* 0x000fe40000ffe4ff */
[----:B--2---:R-:W-:Y:S02]  /*9340*/  FMNMX.FTZ R135, R135, R7, !PT ;  /* 0x0000000787877209 */ /* 0x004fe40007810000 */
[----:B------:R-:W-:Y:S02]  /*9350*/  @P5 LEA.HI.X R11, R0, c[0x0][0x1cc], R2, 0x1, P0 ;  /* 0x00007300000b5a11 */ /* 0x000fe400000f0c02 */
[----:B------:R-:W-:Y:S03]  /*9360*/  @P5 IADD3 R0, P1, P0, R8, 0x40, R246 ;  /* 0x0000004008005810 */ /* 0x000fe6000783e0f6 */
[----:B------:R1:W-:Y:S01]  /*9370*/  @P5 LDGSTS.E.BYPASS.LTC128B.128 [R248+0x4100], [R10.64], !P3 ;  /* 0x041000000af85fae */ /* 0x0003e2000d901d46 */
[----:B------:R-:W-:Y:S02]  /*9380*/  @P5 IADD3.X R4, R4, RZ, R128, P1, P0 ;  /* 0x000000ff04045210 */ /* 0x000fe40000fe0480 */
[----:B------:R-:W-:Y:S02]  /*9390*/  @P5 LEA R8, P0, R0, c[0x0][0x1c8], 0x1 ;  /* 0x0000720000085a11 */ /* 0x000fe400078008ff */
[----:B------:R-:W-:Y:S02]  /*93a0*/  FSETP.NEU.FTZ.AND P1, PT, R136, -INF , PT ;  /* 0xff8000008800780b */ /* 0x000fe40003f3d000 */
[----:B------:R-:W-:Y:S02]  /*93b0*/  @P5 LEA.HI.X R9, R0, c[0x0][0x1cc], R4, 0x1, P0 ;  /* 0x0000730000095a11 */ /* 0x000fe400000f0c04 */
[C---:B------:R-:W-:Y:S02]  /*93c0*/  FSETP.NEU.FTZ.AND P0, PT, R135.reuse, -INF , PT ;  /* 0xff8000008700780b */ /* 0x040fe40003f1d000 */
[----:B------:R-:W-:Y:S01]  /*93d0*/  FSEL R2, R136, RZ, P1 ;  /* 0x000000ff88027208 */ /* 0x000fe20000800000 */
[----:B------:R2:W-:Y:S01]  /*93e0*/  @P5 LDGSTS.E.BYPASS.LTC128B.128 [R248+0x6100], [R8.64], !P6 ;  /* 0x0610000008f85fae */ /* 0x0005e2000f101d46 */
[----:B------:R-:W-:Y:S03]  /*93f0*/  FSEL R0, R135, RZ, P0 ;  /* 0x000000ff87007208 */ /* 0x000fe60000000000 */
[----:B------:R-:W-:Y:S01]  /*9400*/  FADD.FTZ R4, -R2, R133 ;  /* 0x0000008502047221 */ /* 0x000fe20000010100 */
[----:B------:R-:W-:Y:S01]  /*9410*/  @P5 MOV R2, c[0x0][0x1e0] ;  /* 0x0000780000025a02 */ /* 0x000fe20000000f00 */
[----:B------:R-:W-:Y:S02]  /*9420*/  FADD.FTZ R3, -R0, R138 ;  /* 0x0000008a00037221 */ /* 0x000fe40000010100 */
[----:B------:R-:W-:Y:S05]  /*9430*/  @P5 IMAD.MOV.U32 R0, RZ, RZ, 0x5 ;  /* 0x00000005ff005424 */ /* 0x000fea00078e00ff */
[C---:B------:R-:W-:Y:S02]  /*9440*/  @P5 SHF.L.U64.HI R0, R2.reuse, R0, c[0x0][0x1e4] ;  /* 0x0000790002005619 */ /* 0x040fe40000010200 */
[----:B------:R-:W-:Y:S01]  /*9450*/  @P5 SHF.L.U32 R2, R2, 0x5, RZ ;  /* 0x0000000502025819 */ /* 0x000fe200000006ff */
[----:B--2---:R-:W-:Y:S05]  /*9460*/  FMUL.FTZ R8, R137, c[0x0][0x2d0] ;  /* 0x0000b40089087a20 */ /* 0x004fea0000410000 */
[----:B------:R-:W-:Y:S02]  /*9470*/  FSEL R8, R8, RZ, P2 ;  /* 0x000000ff08087208 */ /* 0x000fe40001000000 */
[-C--:B-1----:R-:W-:Y:S03]  /*9480*/  @P5 IADD3 R10, P2, R10, R2.reuse, RZ ;  /* 0x000000020a0a5210 */ /* 0x082fe60007f5e0ff */
[--C-:B------:R-:W-:Y:S01]  /*9490*/  FFMA.FTZ R7, R17, c[0x0][0x2d0], -R8.reuse ;  /* 0x0000b40011077a23 */ /* 0x100fe20000010808 */
[----:B------:R-:W-:Y:S01]  /*94a0*/  @P5 IADD3.X R11, R0, R11, RZ, P2, !PT ;  /* 0x0000000b000b5210 */ /* 0x000fe200017fe4ff */
[--C-:B------:R-:W-:Y:S02]  /*94b0*/  FFMA.FTZ R9, R22, c[0x0][0x2d0], -R8.reuse ;  /* 0x0000b40016097a23 */ /* 0x100fe40000010808 */
[----:B------:R1:W-:Y:S01]  /*94c0*/  MUFU.EX2 R221, R7 ;  /* 0x0000000700dd7308 */ /* 0x0003e20000000800 */
[--C-:B------:R-:W-:Y:S01]  /*94d0*/  FFMA.FTZ R128, R46, c[0x0][0x2d0], -R8.reuse ;  /* 0x0000b4002e807a23 */ /* 0x100fe20000010808 */
[----:B------:R2:W-:Y:S01]  /*94e0*/  @P5 LDGSTS.E.BYPASS.LTC128B.128 [R248+0x4900], [R10.64], !P3 ;  /* 0x049000000af85fae */ /* 0x0005e2000d901d46 */
[--C-:B------:R-:W-:Y:S02]  /*94f0*/  FFMA.FTZ R129, R45, c[0x0][0x2d0], -R8.reuse ;  /* 0x0000b4002d817a23 */ /* 0x100fe40000010808 */
[--C-:B------:R-:W-:Y:S02]  /*9500*/  FFMA.FTZ R130, R44, c[0x0][0x2d0], -R8.reuse ;  /* 0x0000b4002c827a23 */ /* 0x100fe40000010808 */
[--C-:B------:R-:W-:Y:S02]  /*9510*/  FFMA.FTZ R63, R20, c[0x0][0x2d0], -R8.reuse ;  /* 0x0000b400143f7a23 */ /* 0x100fe40000010808 */
[--C-:B------:R-:W-:Y:S01]  /*9520*/  FFMA.FTZ R61, R34, c[0x0][0x2d0], -R8.reuse ;  /* 0x0000b400223d7a23 */ /* 0x100fe20000010808 */
[----:B------:R-:W3:Y:S01]  /*9530*/  MUFU.EX2 R59, R9 ;  /* 0x00000009003b7308 */ /* 0x000ee20000000800 */
[----:B------:R2:W-:Y:S01]  /*9540*/  @P5 LDGSTS.E.BYPASS.LTC128B.128 [R248+0x6900], [R10.64+0x80], !P6 ;  /* 0x069000800af85fae */ /* 0x0005e2000f101d46 */
[--C-:B------:R-:W-:Y:S02]  /*9550*/  FFMA.FTZ R60, R33, c[0x0][0x2d0], -R8.reuse ;  /* 0x0000b400213c7a23 */ /* 0x100fe40000010808 */
[--C-:B------:R-:W-:Y:S02]  /*9560*/  FFMA.FTZ R62, R26, c[0x0][0x2d0], -R8.reuse ;  /* 0x0000b4001a3e7a23 */ /* 0x100fe40000010808 */
[--C-:B------:R-:W-:Y:S02]  /*9570*/  FFMA.FTZ R47, R47, c[0x0][0x2d0], -R8.reuse ;  /* 0x0000b4002f2f7a23 */ /* 0x100fe40000010808 */
[----:B------:R-:W-:Y:S02]  /*9580*/  IMAD.MOV.U32 R45, RZ, RZ, R235 ;  /* 0x000000ffff2d7224 */ /* 0x000fe400078e00eb */
[--C-:B-1----:R-:W-:Y:S02]  /*9590*/  FFMA.FTZ R7, R18, c[0x0][0x2d0], -R8.reuse ;  /* 0x0000b40012077a23 */ /* 0x102fe40000010808 */
[--C-:B------:R-:W-:Y:S02]  /*95a0*/  FFMA.FTZ R18, R40, c[0x0][0x2d0], -R8.reuse ;  /* 0x0000b40028127a23 */ /* 0x100fe40000010808 */
[----:B------:R1:W-:Y:S01]  /*95b0*/  MUFU.EX2 R226, R7 ;  /* 0x0000000700e27308 */ /* 0x0003e20000000800 */
[----:B------:R-:W-:Y:S01]  /*95c0*/  FFMA.FTZ R40, R29, c[0x0][0x2d0], -R8 ;  /* 0x0000b4001d287a23 */ /* 0x000fe20000010808 */
[-C--:B--2---:R-:W-:Y:S05]  /*95d0*/  @P5 IADD3 R10, P2, R10, R2.reuse, RZ ;  /* 0x000000020a0a5210 */ /* 0x084fea0007f5e0ff */
[----:B------:R-:W-:Y:S05]  /*95e0*/  @P5 IMAD.X R11, R11, 0x1, R0, P2 ;  /* 0x000000010b0b5824 */ /* 0x000fea00010e0600 */
[----:B------:R2:W-:Y:S01]  /*95f0*/  @P5 LDGSTS.E.BYPASS.LTC128B.128 [R248+0x5100], [R10.64], !P3 ;  /* 0x051000000af85fae */ /* 0x0005e2000d901d46 */
[--C-:B-1----:R-:W-:Y:S04]  /*9600*/  FFMA.FTZ R7, R21, c[0x0][0x2d0], -R8.reuse ;  /* 0x0000b40015077a23 */ /* 0x102fe80000010808 */
[----:B------:R1:W-:Y:S03]  /*9610*/  MUFU.EX2 R249, R7 ;  /* 0x0000000700f97308 */ /* 0x0003e60000000800 */
[----:B------:R2:W-:Y:S01]  /*9620*/  @P5 LDGSTS.E.BYPASS.LTC128B.128 [R248+0x7100], [R10.64+0x80], !P6 ;  /* 0x071000800af85fae */ /* 0x0005e2000f101d46 */
[----:B-1----:R-:W-:Y:S05]  /*9630*/  FMUL.FTZ R7, R136, c[0x0][0x2d0] ;  /* 0x0000b40088077a20 */ /* 0x002fea0000410000 */
[----:B------:R-:W-:Y:S02]  /*9640*/  FSEL R7, R7, RZ, P1 ;  /* 0x000000ff07077208 */ /* 0x000fe40000800000 */
[----:B--2---:R-:W-:Y:S03]  /*9650*/  @P5 IADD3 R10, P1, R10, R2, RZ ;  /* 0x000000020a0a5210 */ /* 0x004fe60007f3e0ff */
[--C-:B------:R-:W-:Y:S01]  /*9660*/  FFMA.FTZ R9, R23, c[0x0][0x2d0], -R7.reuse ;  /* 0x0000b40017097a23 */ /* 0x100fe20000010807 */
[----:B------:R-:W-:Y:S01]  /*9670*/  @P5 IADD3.X R11, R11, R0, RZ, P1, !PT ;  /* 0x000000000b0b5210 */ /* 0x000fe20000ffe4ff */
[--C-:B------:R-:W-:Y:S01]  /*9680*/  FFMA.FTZ R2, R27, c[0x0][0x2d0], -R7.reuse ;  /* 0x0000b4001b027a23 */ /* 0x100fe20000010807 */
[----:B------:R-:W-:Y:S01]  /*9690*/  FSETP.NEU.FTZ.AND P1, PT, R134, -INF , PT ;  /* 0xff8000008600780b */ /* 0x000fe20003f3d000 */
[----:B------:R1:W-:Y:S01]  /*96a0*/  MUFU.EX2 R220, R9 ;  /* 0x0000000900dc7308 */ /* 0x0003e20000000800 */
[--C-:B------:R-:W-:Y:S01]  /*96b0*/  FFMA.FTZ R27, R28, c[0x0][0x2d0], -R8.reuse ;  /* 0x0000b4001c1b7a23 */ /* 0x100fe20000010808 */
[----:B------:R2:W-:Y:S01]  /*96c0*/  @P5 LDGSTS.E.BYPASS.LTC128B.128 [R248+0x5900], [R10.64], !P3 ;  /* 0x059000000af85fae */ /* 0x0005e2000d901d46 */
[----:B------:R-:W-:Y:S01]  /*96d0*/  FSEL R0, R134, RZ, P1 ;  /* 0x000000ff86007208 */ /* 0x000fe20000800000 */
[--C-:B------:R-:W-:Y:S02]  /*96e0*/  FFMA.FTZ R53, R53, c[0x0][0x2d0], -R7.reuse ;  /* 0x0000b40035357a23 */ /* 0x100fe40000010807 */
[--C-:B------:R-:W-:Y:S02]  /*96f0*/  FFMA.FTZ R43, R43, c[0x0][0x2d0], -R7.reuse ;  /* 0x0000b4002b2b7a23 */ /* 0x100fe40000010807 */
[--C-:B------:R-:W-:Y:S02]  /*9700*/  FFMA.FTZ R64, R31, c[0x0][0x2d0], -R7.reuse ;  /* 0x0000b4001f407a23 */ /* 0x100fe40000010807 */
[----:B------:R4:W-:Y:S01]  /*9710*/  MUFU.EX2 R227, R2 ;  /* 0x0000000200e37308 */ /* 0x0009e20000000800 */
[----:B------:R2:W-:Y:S01]  /*9720*/  @P5 LDGSTS.E.BYPASS.LTC128B.128 [R248+0x7900], [R10.64+0x80], !P6 ;  /* 0x079000800af85fae */ /* 0x0005e2000f101d46 */
[--C-:B------:R-:W-:Y:S02]  /*9730*/  FFMA.FTZ R65, R30, c[0x0][0x2d0], -R7.reuse ;  /* 0x0000b4001e417a23 */ /* 0x100fe40000010807 */
[--C-:B------:R-:W-:Y:S02]  /*9740*/  FFMA.FTZ R67, R12, c[0x0][0x2d0], -R7.reuse ;  /* 0x0000b4000c437a23 */ /* 0x100fe40000010807 */
[--C-:B------:R-:W-:Y:S01]  /*9750*/  FFMA.FTZ R17, R42, c[0x0][0x2d0], -R7.reuse ;  /* 0x0000b4002a117a23 */ /* 0x100fe20000010807 */
[----:B------:R-:W-:Y:S01]  /*9760*/  MOV R42, R27 ;  /* 0x0000001b002a7202 */ /* 0x000fe20000000f00 */
[--C-:B------:R-:W-:Y:S01]  /*9770*/  FFMA.FTZ R34, R32, c[0x0][0x2d0], -R7.reuse ;  /* 0x0000b40020227a23 */ /* 0x100fe20000010807 */
[----:B------:R-:W2:Y:S01]  /*9780*/  LDSM.16.MT88.4 R20, [R229] ;  /* 0x00000000e514783b */ /* 0x000ea20000004200 */
[--C-:B------:R-:W-:Y:S02]  /*9790*/  FFMA.FTZ R66, R19, c[0x0][0x2d0], -R7.reuse ;  /* 0x0000b40013427a23 */ /* 0x100fe40000010807 */
[--C-:B-1----:R-:W-:Y:S02]  /*97a0*/  FFMA.FTZ R9, R24, c[0x0][0x2d0], -R7.reuse ;  /* 0x0000b40018097a23 */ /* 0x102fe40000010807 */
[----:B------:R-:W-:Y:S03]  /*97b0*/  FFMA.FTZ R24, R52, c[0x0][0x2d0], -R7 ;  /* 0x0000b40034187a23 */ /* 0x000fe60000010807 */
[----:B------:R-:W0:Y:S01]  /*97c0*/  LDGDEPBAR ;  /* 0x00000000000079af */ /* 0x000e220000000000 */
[----:B------:R1:W1:Y:S01]  /*97d0*/  MUFU.EX2 R224, R9 ;  /* 0x0000000900e07308 */ /* 0x0002620000000800 */
[----:B----4-:R-:W-:Y:S02]  /*97e0*/  FADD.FTZ R2, -R0, R139 ;  /* 0x0000008b00027221 */ /* 0x010fe40000010100 */
[--C-:B-1----:R-:W-:Y:S02]  /*97f0*/  FFMA.FTZ R9, R25, c[0x0][0x2d0], -R7.reuse ;  /* 0x0000b40019097a23 */ /* 0x102fe40000010807 */
[----:B------:R-:W-:Y:S05]  /*9800*/  FFMA.FTZ R25, R36, c[0x0][0x2d0], -R7 ;  /* 0x0000b40024197a23 */ /* 0x000fea0000010807 */
[----:B------:R1:W4:Y:S02]  /*9810*/  MUFU.EX2 R225, R9 ;  /* 0x0000000900e17308 */ /* 0x0003240000000800 */
[----:B-1----:R-:W-:Y:S05]  /*9820*/  FMUL.FTZ R9, R135, c[0x0][0x2d0] ;  /* 0x0000b40087097a20 */ /* 0x002fea0000410000 */
[----:B------:R-:W-:Y:S05]  /*9830*/  FSEL R9, R9, RZ, P0 ;  /* 0x000000ff09097208 */ /* 0x000fea0000000000 */
[--C-:B------:R-:W-:Y:S02]  /*9840*/  FFMA.FTZ R0, R39, c[0x0][0x2d0], -R9.reuse ;  /* 0x0000b40027007a23 */ /* 0x100fe40000010809 */
[----:B------:R-:W-:Y:S01]  /*9850*/  FFMA.FTZ R39, R41, c[0x0][0x2d0], -R8 ;  /* 0x0000b40029277a23 */ /* 0x000fe20000010808 */
[----:B---3--:R-:W-:Y:S01]  /*9860*/  MOV R41, R59 ;  /* 0x0000003b00297202 */ /* 0x008fe20000000f00 */
[----:B------:R1:W-:Y:S01]  /*9870*/  MUFU.EX2 R223, R0 ;  /* 0x0000000000df7308 */ /* 0x0003e20000000800 */
[----:B------:R-:W-:Y:S02]  /*9880*/  FMUL.FTZ R8, R134, c[0x0][0x2d0] ;  /* 0x0000b40086087a20 */ /* 0x000fe40000410000 */
[----:B--2---:R-:W-:Y:S01]  /*9890*/  FFMA.FTZ R10, R38, c[0x0][0x2d0], -R9 ;  /* 0x0000b400260a7a23 */ /* 0x004fe20000010809 */
[----:B------:R-:W-:Y:S01]  /*98a0*/  MOV R38, R131 ;  /* 0x0000008300267202 */ /* 0x000fe20000000f00 */
[--C-:B------:R-:W-:Y:S01]  /*98b0*/  FFMA.FTZ R131, R205, c[0x0][0x2d0], -R7.reuse ;  /* 0x0000b400cd837a23 */ /* 0x100fe20000010807 */
[----:B------:R-:W-:Y:S01]  /*98c0*/  F2FP.BF16.PACK_AB R205, R224, R220 ;  /* 0x000000dce0cd723e */ /* 0x000fe200000010ff */
[----:B------:R-:W-:Y:S01]  /*98d0*/  FFMA.FTZ R59, R204, c[0x0][0x2d0], -R7 ;  /* 0x0000b400cc3b7a23 */ /* 0x000fe20000010807 */
[----:B------:R-:W-:Y:S01]  /*98e0*/  FSEL R7, R8, RZ, P1 ;  /* 0x000000ff08077208 */ /* 0x000fe20000800000 */
[--C-:B------:R-:W-:Y:S01]  /*98f0*/  FFMA.FTZ R54, R54, c[0x0][0x2d0], -R9.reuse ;  /* 0x0000b40036367a23 */ /* 0x100fe20000010809 */
[----:B------:R-:W-:Y:S01]  /*9900*/  MUFU.EX2 R138, R10 ;  /* 0x0000000a008a7308 */ /* 0x000fe20000000800 */
[--C-:B------:R-:W-:Y:S01]  /*9910*/  FFMA.FTZ R46, R37, c[0x0][0x2d0], -R9.reuse ;  /* 0x0000b400252e7a23 */ /* 0x100fe20000010809 */
[----:B------:R-:W-:Y:S01]  /*9920*/  F2FP.BF16.PACK_AB R204, R226, R221 ;  /* 0x000000dde2cc723e */ /* 0x000fe200000010ff */
[--C-:B------:R-:W-:Y:S02]  /*9930*/  FFMA.FTZ R52, R14, c[0x0][0x2d0], -R9.reuse ;  /* 0x0000b4000e347a23 */ /* 0x100fe40000010809 */
[--C-:B------:R-:W-:Y:S02]  /*9940*/  FFMA.FTZ R235, R13, c[0x0][0x2d0], -R9.reuse ;  /* 0x0000b4000deb7a23 */ /* 0x100fe40000010809 */
[--C-:B------:R-:W-:Y:S02]  /*9950*/  FFMA.FTZ R252, R208, c[0x0][0x2d0], -R9.reuse ;  /* 0x0000b400d0fc7a23 */ /* 0x100fe40000010809 */
[--C-:B------:R-:W-:Y:S01]  /*9960*/  FFMA.FTZ R44, R35, c[0x0][0x2d0], -R9.reuse ;  /* 0x0000b400232c7a23 */ /* 0x100fe20000010809 */
[----:B------:R-:W-:Y:S01]  /*9970*/  MOV R35, R17 ;  /* 0x0000001100237202 */ /* 0x000fe20000000f00 */
[--C-:B------:R-:W-:Y:S02]  /*9980*/  FFMA.FTZ R33, R209, c[0x0][0x2d0], -R9.reuse ;  /* 0x0000b400d1217a23 */ /* 0x100fe40000010809 */
[--C-:B------:R-:W-:Y:S01]  /*9990*/  FFMA.FTZ R251, R207, c[0x0][0x2d0], -R9.reuse ;  /* 0x0000b400cffb7a23 */ /* 0x100fe20000010809 */
[----:B----4-:R-:W-:Y:S01]  /*99a0*/  F2FP.BF16.PACK_AB R207, R227, R225 ;  /* 0x000000e1e3cf723e */ /* 0x010fe200000010ff */
[--C-:B-1----:R-:W-:Y:S02]  /*99b0*/  FFMA.FTZ R0, R51, c[0x0][0x2d0], -R9.reuse ;  /* 0x0000b40033007a23 */ /* 0x102fe40000010809 */
[--C-:B------:R-:W-:Y:S01]  /*99c0*/  FFMA.FTZ R250, R206, c[0x0][0x2d0], -R9.reuse ;  /* 0x0000b400cefa7a23 */ /* 0x100fe20000010809 */
[----:B------:R-:W-:Y:S01]  /*99d0*/  F2FP.BF16.PACK_AB R206, R41, R249 ;  /* 0x000000f929ce723e */ /* 0x000fe200000010ff */
[----:B------:R1:W-:Y:S01]  /*99e0*/  MUFU.EX2 R222, R0 ;  /* 0x0000000000de7308 */ /* 0x0003e20000000800 */
[--C-:B------:R-:W-:Y:S02]  /*99f0*/  FFMA.FTZ R50, R50, c[0x0][0x2d0], -R9.reuse ;  /* 0x0000b40032327a23 */ /* 0x100fe40000010809 */
[--C-:B------:R-:W-:Y:S02]  /*9a00*/  FFMA.FTZ R49, R49, c[0x0][0x2d0], -R9.reuse ;  /* 0x0000b40031317a23 */ /* 0x100fe40000010809 */
[----:B------:R-:W-:Y:S02]  /*9a10*/  FFMA.FTZ R48, R48, c[0x0][0x2d0], -R9 ;  /* 0x0000b40030307a23 */ /* 0x000fe40000010809 */
[--C-:B------:R-:W-:Y:S02]  /*9a20*/  FFMA.FTZ R8, R211, c[0x0][0x2d0], -R7.reuse ;  /* 0x0000b400d3087a23 */ /* 0x100fe40000010807 */
[--C-:B------:R-:W-:Y:S02]  /*9a30*/  FFMA.FTZ R217, R217, c[0x0][0x2d0], -R7.reuse ;  /* 0x0000b400d9d97a23 */ /* 0x100fe40000010807 */
[----:B------:R-:W-:Y:S01]  /*9a40*/  MUFU.EX2 R208, R8 ;  /* 0x0000000800d07308 */ /* 0x000fe20000000800 */
[--C-:B------:R-:W-:Y:S02]  /*9a50*/  FFMA.FTZ R216, R216, c[0x0][0x2d0], -R7.reuse ;  /* 0x0000b400d8d87a23 */ /* 0x100fe40000010807 */
[--C-:B------:R-:W-:Y:S02]  /*9a60*/  FFMA.FTZ R219, R219, c[0x0][0x2d0], -R7.reuse ;  /* 0x0000b400dbdb7a23 */ /* 0x100fe40000010807 */
[--C-:B------:R-:W-:Y:S02]  /*9a70*/  FFMA.FTZ R218, R218, c[0x0][0x2d0], -R7.reuse ;  /* 0x0000b400dada7a23 */ /* 0x100fe40000010807 */
[--C-:B------:R-:W-:Y:S02]  /*9a80*/  FFMA.FTZ R214, R214, c[0x0][0x2d0], -R7.reuse ;  /* 0x0000b400d6d67a23 */ /* 0x100fe40000010807 */
[--C-:B------:R-:W-:Y:S02]  /*9a90*/  FFMA.FTZ R213, R213, c[0x0][0x2d0], -R7.reuse ;  /* 0x0000b400d5d57a23 */ /* 0x100fe40000010807 */
[----:B------:R-:W-:Y:S02]  /*9aa0*/  FFMA.FTZ R245, R15, c[0x0][0x2d0], -R7 ;  /* 0x0000b4000ff57a23 */ /* 0x000fe40000010807 */
[----:B-1----:R-:W-:Y:S01]  /*9ab0*/  FFMA.FTZ R0, R55, c[0x0][0x2d0], -R9 ;  /* 0x0000b40037007a23 */ /* 0x002fe20000010809 */
[----:B------:R-:W-:Y:S01]  /*9ac0*/  MOV R55, R25 ;  /* 0x0000001900377202 */ /* 0x000fe20000000f00 */
[--C-:B------:R-:W-:Y:S02]  /*9ad0*/  FFMA.FTZ R9, R210, c[0x0][0x2d0], -R7.reuse ;  /* 0x0000b400d2097a23 */ /* 0x100fe40000010807 */
[----:B------:R1:W-:Y:S01]  /*9ae0*/  MUFU.EX2 R246, R0 ;  /* 0x0000000000f67308 */ /* 0x0003e20000000800 */
[--C-:B------:R-:W-:Y:S02]  /*9af0*/  FFMA.FTZ R247, R16, c[0x0][0x2d0], -R7.reuse ;  /* 0x0000b40010f77a23 */ /* 0x100fe40000010807 */
[--C-:B------:R-:W-:Y:S02]  /*9b00*/  FFMA.FTZ R239, R6, c[0x0][0x2d0], -R7.reuse ;  /* 0x0000b40006ef7a23 */ /* 0x100fe40000010807 */
[--C-:B------:R-:W-:Y:S02]  /*9b10*/  FFMA.FTZ R211, R57, c[0x0][0x2d0], -R7.reuse ;  /* 0x0000b40039d37a23 */ /* 0x100fe40000010807 */
[----:B------:R-:W-:Y:S02]  /*9b20*/  IMAD.MOV.U32 R51, RZ, RZ, R38 ;  /* 0x000000ffff337224 */ /* 0x000fe400078e0026 */
[----:B------:R-:W-:Y:S01]  /*9b30*/  IMAD.MOV.U32 R57, RZ, RZ, R24 ;  /* 0x000000ffff397224 */ /* 0x000fe200078e0018 */
[----:B------:R-:W-:Y:S01]  /*9b40*/  MUFU.EX2 R139, R9 ;  /* 0x00000009008b7308 */ /* 0x000fe20000000800 */
[----:B-1----:R-:W-:Y:S02]  /*9b50*/  FMUL.FTZ R0, R5, c[0x0][0x2d0] ;  /* 0x0000b40005007a20 */ /* 0x002fe40000410000 */
[--C-:B------:R-:W-:Y:S07]  /*9b60*/  FFMA.FTZ R5, R212, c[0x0][0x2d0], -R7.reuse ;  /* 0x0000b400d4057a23 */ /* 0x100fee0000010807 */
[----:B------:R1:W2:Y:S01]  /*9b70*/  MUFU.EX2 R133, R0 ;  /* 0x0000000000857308 */ /* 0x0002a20000000800 */
[--C-:B------:R-:W-:Y:S01]  /*9b80*/  FFMA.FTZ R212, R58, c[0x0][0x2d0], -R7.reuse ;  /* 0x0000b4003ad47a23 */ /* 0x100fe20000010807 */
[----:B------:R-:W-:Y:S08]  /*9b90*/  MOV R58, R18 ;  /* 0x00000012003a7202 */ /* 0x000ff00000000f00 */
[----:B------:R3:W-:Y:S01]  /*9ba0*/  MUFU.EX2 R209, R5 ;  /* 0x0000000500d17308 */ /* 0x0007e20000000800 */
[----:B-1----:R-:W-:Y:S02]  /*9bb0*/  FMUL.FTZ R0, R4, c[0x0][0x2d0] ;  /* 0x0000b40004007a20 */ /* 0x002fe40000410000 */
[--C-:B------:R-:W-:Y:S07]  /*9bc0*/  FFMA.FTZ R4, R215, c[0x0][0x2d0], -R7.reuse ;  /* 0x0000b400d7047a23 */ /* 0x100fee0000010807 */
[----:B------:R1:W4:Y:S01]  /*9bd0*/  MUFU.EX2 R132, R0 ;  /* 0x0000000000847308 */ /* 0x0003220000000800 */
[----:B------:R-:W-:Y:S02]  /*9be0*/  FFMA.FTZ R215, R56, c[0x0][0x2d0], -R7 ;  /* 0x0000b40038d77a23 */ /* 0x000fe40000010807 */
[C---:B--2---:R-:W-:Y:S01]  /*9bf0*/  FMUL.FTZ R16, R133.reuse, R152 ;  /* 0x0000009885107220 */ /* 0x044fe20000410000 */
[----:B------:R-:W-:Y:S01]  /*9c00*/  MOV R152, R62 ;  /* 0x0000003e00987202 */ /* 0x000fe20000000f00 */
[C---:B------:R-:W-:Y:S01]  /*9c10*/  FMUL.FTZ R17, R133.reuse, R153 ;  /* 0x0000009985117220 */ /* 0x040fe20000410000 */
[----:B------:R-:W-:Y:S01]  /*9c20*/  MOV R153, R63 ;  /* 0x0000003f00997202 */ /* 0x000fe20000000f00 */
[C---:B---3--:R-:W-:Y:S02]  /*9c30*/  FMUL.FTZ R5, R133.reuse, R145 ;  /* 0x0000009185057220 */ /* 0x048fe40000410000 */
[C---:B------:R-:W-:Y:S01]  /*9c40*/  FMUL.FTZ R32, R133.reuse, R168 ;  /* 0x000000a885207220 */ /* 0x040fe20000410000 */
[----:B------:R2:W-:Y:S01]  /*9c50*/  MUFU.EX2 R210, R4 ;  /* 0x0000000400d27308 */ /* 0x0005e20000000800 */
[----:B------:R-:W-:Y:S01]  /*9c60*/  MOV R168, R47 ;  /* 0x0000002f00a87202 */ /* 0x000fe20000000f00 */
[C---:B------:R-:W-:Y:S02]  /*9c70*/  FMUL.FTZ R68, R133.reuse, R68 ;  /* 0x0000004485447220 */ /* 0x040fe40000410000 */
[C---:B------:R-:W-:Y:S02]  /*9c80*/  FMUL.FTZ R69, R133.reuse, R69 ;  /* 0x0000004585457220 */ /* 0x040fe40000410000 */
[C---:B------:R-:W-:Y:S02]  /*9c90*/  FMUL.FTZ R80, R133.reuse, R80 ;  /* 0x0000005085507220 */ /* 0x040fe40000410000 */
[C---:B------:R-:W-:Y:S02]  /*9ca0*/  FMUL.FTZ R81, R133.reuse, R81 ;  /* 0x0000005185517220 */ /* 0x040fe40000410000 */
[C---:B------:R-:W-:Y:S01]  /*9cb0*/  FMUL.FTZ R84, R133.reuse, R84 ;  /* 0x0000005485547220 */ /* 0x040fe20000410000 */
[----:B------:R-:W-:Y:S01]  /*9cc0*/  MUFU.EX2 R168, R168 ;  /* 0x000000a800a87308 */ /* 0x000fe20000000800 */
[----:B------:R-:W-:Y:S02]  /*9cd0*/  FMUL.FTZ R85, R133, R85 ;  /* 0x0000005585557220 */ /* 0x000fe40000410000 */
[----:B-1----:R-:W-:Y:S02]  /*9ce0*/  FMUL.FTZ R0, R3, c[0x0][0x2d0] ;  /* 0x0000b40003007a20 */ /* 0x002fe40000410000 */
[C---:B----4-:R-:W-:Y:S02]  /*9cf0*/  FMUL.FTZ R6, R132.reuse, R146 ;  /* 0x0000009284067220 */ /* 0x050fe40000410000 */
[C---:B------:R-:W-:Y:S02]  /*9d00*/  FMUL.FTZ R7, R132.reuse, R147 ;  /* 0x0000009384077220 */ /* 0x040fe40000410000 */
[C---:B------:R-:W-:Y:S01]  /*9d10*/  FMUL.FTZ R18, R132.reuse, R154 ;  /* 0x0000009a84127220 */ /* 0x040fe20000410000 */
[----:B------:R1:W3:Y:S01]  /*9d20*/  MUFU.EX2 R3, R0 ;  /* 0x0000000000037308 */ /* 0x0002e20000000800 */
[C---:B------:R-:W-:Y:S01]  /*9d30*/  FMUL.FTZ R19, R132.reuse, R155 ;  /* 0x0000009b84137220 */ /* 0x040fe20000410000 */
[----:B------:R-:W-:Y:S01]  /*9d40*/  MOV R155, R65 ;  /* 0x00000041009b7202 */ /* 0x000fe20000000f00 */
[C---:B--2---:R-:W-:Y:S02]  /*9d50*/  FMUL.FTZ R4, R133.reuse, R144 ;  /* 0x0000009085047220 */ /* 0x044fe40000410000 */
[----:B------:R-:W-:Y:S01]  /*9d60*/  LDSM.16.MT88.4 R144, [R232] ;  /* 0x00000000e890783b */ /* 0x000fe20000004200 */
[----:B------:R-:W-:Y:S02]  /*9d70*/  IMAD.MOV.U32 R154, RZ, RZ, R64 ;  /* 0x000000ffff9a7224 */ /* 0x000fe400078e0040 */
[C---:B------:R-:W-:Y:S02]  /*9d80*/  FMUL.FTZ R64, R133.reuse, R200 ;  /* 0x000000c885407220 */ /* 0x040fe40000410000 */
[-C--:B------:R-:W-:Y:S01]  /*9d90*/  HMMA.16816.F32.BF16 R4, R204, R20.reuse, R4 ;  /* 0x00000014cc04723c */ /* 0x080fe20000041804 */
[----:B------:R-:W-:Y:S02]  /*9da0*/  MUFU.EX2 R200, R212 ;  /* 0x000000d400c87308 */ /* 0x000fe40000000800 */
[----:B------:R-:W-:Y:S02]  /*9db0*/  FMUL.FTZ R65, R133, R201 ;  /* 0x000000c985417220 */ /* 0x000fe40000410000 */
[C---:B------:R-:W-:Y:S02]  /*9dc0*/  FMUL.FTZ R70, R132.reuse, R70 ;  /* 0x0000004684467220 */ /* 0x040fe40000410000 */
[C---:B------:R-:W-:Y:S02]  /*9dd0*/  FMUL.FTZ R71, R132.reuse, R71 ;  /* 0x0000004784477220 */ /* 0x040fe40000410000 */
[C---:B------:R-:W-:Y:S03]  /*9de0*/  FMUL.FTZ R82, R132.reuse, R82 ;  /* 0x0000005284527220 */ /* 0x040fe60000410000 */
[----:B------:R-:W-:Y:S02]  /*9df0*/  FMUL.FTZ R83, R132, R83 ;  /* 0x0000005384537220 */ /* 0x000fe40000410000 */
[----:B-1----:R-:W-:Y:S02]  /*9e00*/  FMUL.FTZ R0, R2, c[0x0][0x2d0] ;  /* 0x0000b40002007a20 */ /* 0x002fe40000410000 */
[C---:B---3--:R-:W-:Y:S01]  /*9e10*/  FMUL.FTZ R12, R3.reuse, R148 ;  /* 0x00000094030c7220 */ /* 0x048fe20000410000 */
[----:B------:R-:W-:Y:S01]  /*9e20*/  MOV R148, R39 ;  /* 0x0000002700947202 */ /* 0x000fe20000000f00 */
[C---:B------:R-:W-:Y:S01]  /*9e30*/  FMUL.FTZ R8, R3.reuse, R140 ;  /* 0x0000008c03087220 */ /* 0x040fe20000410000 */
[----:B------:R-:W1:Y:S01]  /*9e40*/  LDSM.16.MT88.4 R36, [R230] ;  /* 0x00000000e624783b */ /* 0x000e620000004200 */
[----:B------:R-:W2:Y:S01]  /*9e50*/  MUFU.EX2 R0, R0 ;  /* 0x0000000000007308 */ /* 0x000ea20000000800 */
[----:B------:R-:W-:Y:S01]  /*9e60*/  FMUL.FTZ R9, R3, R141 ;  /* 0x0000008d03097220 */ /* 0x000fe20000410000 */
[----:B------:R-:W-:Y:S01]  /*9e70*/  F2FP.BF16.PACK_AB R140, R223, R138 ;  /* 0x0000008adf8c723e */ /* 0x000fe200000010ff */
[C---:B------:R-:W-:Y:S01]  /*9e80*/  FMUL.FTZ R13, R3.reuse, R149 ;  /* 0x00000095030d7220 */ /* 0x040fe20000410000 */
[----:B------:R-:W-:Y:S01]  /*9e90*/  F2FP.BF16.PACK_AB R141, R208, R139 ;  /* 0x0000008bd08d723e */ /* 0x000fe200000010ff */
[C---:B------:R-:W-:Y:S01]  /*9ea0*/  FMUL.FTZ R24, R3.reuse, R160 ;  /* 0x000000a003187220 */ /* 0x040fe20000410000 */
[----:B------:R-:W-:Y:S01]  /*9eb0*/  MOV R160, R46 ;  /* 0x0000002e00a07202 */ /* 0x000fe20000000f00 */
[C---:B------:R-:W-:Y:S01]  /*9ec0*/  FMUL.FTZ R25, R3.reuse, R161 ;  /* 0x000000a103197220 */ /* 0x040fe20000410000 */
[----:B------:R-:W-:Y:S01]  /*9ed0*/  MOV R161, R45 ;  /* 0x0000002d00a17202 */ /* 0x000fe20000000f00 */
[C---:B------:R-:W-:Y:S01]  /*9ee0*/  FMUL.FTZ R28, R3.reuse, R164 ;  /* 0x000000a4031c7220 */ /* 0x040fe20000410000 */
[----:B------:R-:W-:Y:S01]  /*9ef0*/  MOV R149, R58 ;  /* 0x0000003a00957202 */ /* 0x000fe20000000f00 */
[----:B------:R-:W-:Y:S02]  /*9f00*/  FMUL.FTZ R29, R3, R165 ;  /* 0x000000a5031d7220 */ /* 0x000fe40000410000 */
[----:B------:R-:W-:Y:S02]  /*9f10*/  IMAD.MOV.U32 R165, RZ, RZ, R35 ;  /* 0x000000ffffa57224 */ /* 0x000fe400078e0023 */
[----:B------:R-:W-:Y:S02]  /*9f20*/  IMAD.MOV.U32 R164, RZ, RZ, R33 ;  /* 0x000000ffffa47224 */ /* 0x000fe400078e0021 */
[----:B------:R-:W-:Y:S01]  /*9f30*/  FMUL.FTZ R33, R133, R169 ;  /* 0x000000a985217220 */ /* 0x000fe20000410000 */
[----:B------:R-:W-:Y:S01]  /*9f40*/  MOV R169, R57 ;  /* 0x0000003900a97202 */ /* 0x000fe20000000f00 */
[----:B------:R-:W-:Y:S01]  /*9f50*/  FMUL.FTZ R35, R132, R171 ;  /* 0x000000ab84237220 */ /* 0x000fe20000410000 */
[----:B------:R-:W-:Y:S01]  /*9f60*/  MOV R171, R59 ;  /* 0x0000003b00ab7202 */ /* 0x000fe20000000f00 */
[----:B------:R-:W-:Y:S01]  /*9f70*/  IMAD.MOV.U32 R2, RZ, RZ, R43 ;  /* 0x000000ffff027224 */ /* 0x000fe200078e002b */
[----:B------:R-:W-:Y:S01]  /*9f80*/  MUFU.EX2 R164, R164 ;  /* 0x000000a400a47308 */ /* 0x000fe20000000800 */
[C---:B------:R-:W-:Y:S02]  /*9f90*/  FMUL.FTZ R45, R3.reuse, R181 ;  /* 0x000000b5032d7220 */ /* 0x040fe40000410000 */
[----:B--2---:R-:W-:Y:S01]  /*9fa0*/  FMUL.FTZ R10, R0, R142 ;  /* 0x0000008e000a7220 */ /* 0x004fe20000410000 */
[----:B------:R-:W-:Y:S01]  /*9fb0*/  F2FP.BF16.PACK_AB R142, R246, R222 ;  /* 0x000000def68e723e */ /* 0x000fe200000010ff */
[----:B------:R-:W-:Y:S01]  /*9fc0*/  FMUL.FTZ R11, R0, R143 ;  /* 0x0000008f000b7220 */ /* 0x000fe20000410000 */
[----:B------:R-:W-:Y:S01]  /*9fd0*/  F2FP.BF16.PACK_AB R143, R210, R209 ;  /* 0x000000d1d28f723e */ /* 0x000fe200000010ff */
[C---:B------:R-:W-:Y:S02]  /*9fe0*/  FMUL.FTZ R56, R3.reuse, R192 ;  /* 0x000000c003387220 */ /* 0x040fe40000410000 */
[C---:B------:R-:W-:Y:S01]  /*9ff0*/  FMUL.FTZ R57, R3.reuse, R193 ;  /* 0x000000c103397220 */ /* 0x040fe20000410000 */
[----:B------:R-:W-:Y:S01]  /*a000*/  MUFU.EX2 R171, R171 ;  /* 0x000000ab00ab7308 */ /* 0x000fe20000000800 */
[C---:B------:R-:W-:Y:S02]  /*a010*/  FMUL.FTZ R72, R3.reuse, R72 ;  /* 0x0000004803487220 */ /* 0x040fe40000410000 */
[C---:B------:R-:W-:Y:S04]  /*a020*/  HMMA.16816.F32.BF16 R8, R140.reuse, R20, R8 ;  /* 0x000000148c08723c */ /* 0x040fe80000041808 */
[C---:B------:R-:W-:Y:S01]  /*a030*/  FMUL.FTZ R14, R0.reuse, R150 ;  /* 0x00000096000e7220 */ /* 0x040fe20000410000 */
[----:B------:R-:W-:Y:S01]  /*a040*/  MOV R150, R61 ;  /* 0x0000003d00967202 */ /* 0x000fe20000000f00 */
[----:B------:R-:W-:Y:S01]  /*a050*/  FMUL.FTZ R15, R0, R151 ;  /* 0x00000097000f7220 */ /* 0x000fe20000410000 */
[----:B------:R-:W-:Y:S01]  /*a060*/  MOV R151, R60 ;  /* 0x0000003c00977202 */ /* 0x000fe20000000f00 */
[C---:B------:R-:W-:Y:S01]  /*a070*/  FMUL.FTZ R60, R3.reuse, R196 ;  /* 0x000000c4033c7220 */ /* 0x040fe20000410000 */
[----:B------:R-:W-:Y:S03]  /*a080*/  MOV R192, R150 ;  /* 0x0000009600c07202 */ /* 0x000fe60000000f00 */
[C---:B------:R-:W-:Y:S01]  /*a090*/  FMUL.FTZ R61, R3.reuse, R197 ;  /* 0x000000c5033d7220 */ /* 0x040fe20000410000 */
[-C--:B------:R-:W-:Y:S03]  /*a0a0*/  HMMA.16816.F32.BF16 R12, R140, R22.reuse, R12 ;  /* 0x000000168c0c723c */ /* 0x080fe6000004180c */
[C---:B------:R-:W-:Y:S02]  /*a0b0*/  FMUL.FTZ R73, R3.reuse, R73 ;  /* 0x0000004903497220 */ /* 0x040fe40000410000 */
[C---:B------:R-:W-:Y:S02]  /*a0c0*/  FMUL.FTZ R76, R3.reuse, R76 ;  /* 0x0000004c034c7220 */ /* 0x040fe40000410000 */
[----:B------:R-:W-:Y:S01]  /*a0d0*/  FMUL.FTZ R77, R3, R77 ;  /* 0x0000004d034d7220 */ /* 0x000fe20000410000 */
[C---:B------:R-:W-:Y:S04]  /*a0e0*/  HMMA.16816.F32.BF16 R16, R204.reuse, R22, R16 ;  /* 0x00000016cc10723c */ /* 0x040fe80000041810 */
[C---:B------:R-:W-:Y:S01]  /*a0f0*/  FMUL.FTZ R20, R133.reuse, R156 ;  /* 0x0000009c85147220 */ /* 0x040fe20000410000 */
[----:B------:R-:W-:Y:S01]  /*a100*/  MOV R156, R42 ;  /* 0x0000002a009c7202 */ /* 0x000fe20000000f00 */
[----:B------:R-:W-:Y:S01]  /*a110*/  FMUL.FTZ R21, R133, R157 ;  /* 0x0000009d85157220 */ /* 0x000fe20000410000 */
[----:B------:R-:W-:Y:S01]  /*a120*/  MOV R157, R40 ;  /* 0x00000028009d7202 */ /* 0x000fe20000000f00 */
[C---:B------:R-:W-:Y:S01]  /*a130*/  FMUL.FTZ R22, R132.reuse, R158 ;  /* 0x0000009e84167220 */ /* 0x040fe20000410000 */
[----:B------:R-:W-:Y:S03]  /*a140*/  MOV R158, R66 ;  /* 0x00000042009e7202 */ /* 0x000fe60000000f00 */
[----:B------:R-:W-:Y:S02]  /*a150*/  FMUL.FTZ R23, R132, R159 ;  /* 0x0000009f84177220 */ /* 0x000fe40000410000 */
[C---:B------:R-:W-:Y:S02]  /*a160*/  FMUL.FTZ R40, R3.reuse, R176 ;  /* 0x000000b003287220 */ /* 0x040fe40000410000 */
[C---:B------:R-:W-:Y:S02]  /*a170*/  FMUL.FTZ R88, R3.reuse, R88 ;  /* 0x0000005803587220 */ /* 0x040fe40000410000 */
[C---:B------:R-:W-:Y:S01]  /*a180*/  FMUL.FTZ R89, R3.reuse, R89 ;  /* 0x0000005903597220 */ /* 0x040fe20000410000 */
[-C--:B-1----:R-:W-:Y:S03]  /*a190*/  HMMA.16816.F32.BF16 R20, R204, R36.reuse, R20 ;  /* 0x00000024cc14723c */ /* 0x082fe60000041814 */
[C---:B------:R-:W-:Y:S02]  /*a1a0*/  FMUL.FTZ R26, R0.reuse, R162 ;  /* 0x000000a2001a7220 */ /* 0x040fe40000410000 */
[C---:B------:R-:W-:Y:S01]  /*a1b0*/  FMUL.FTZ R27, R0.reuse, R163 ;  /* 0x000000a3001b7220 */ /* 0x040fe20000410000 */
[----:B------:R-:W-:Y:S01]  /*a1c0*/  MOV R163, R51 ;  /* 0x0000003300a37202 */ /* 0x000fe20000000f00 */
[C---:B------:R-:W-:Y:S02]  /*a1d0*/  FMUL.FTZ R92, R3.reuse, R92 ;  /* 0x0000005c035c7220 */ /* 0x040fe40000410000 */
[----:B------:R-:W-:Y:S03]  /*a1e0*/  FMUL.FTZ R93, R3, R93 ;  /* 0x0000005d035d7220 */ /* 0x000fe60000410000 */
[C---:B------:R-:W-:Y:S04]  /*a1f0*/  HMMA.16816.F32.BF16 R24, R140.reuse, R36, R24 ;  /* 0x000000248c18723c */ /* 0x040fe80000041818 */
[C---:B------:R-:W-:Y:S01]  /*a200*/  FMUL.FTZ R30, R0.reuse, R166 ;  /* 0x000000a6001e7220 */ /* 0x040fe20000410000 */
[----:B------:R-:W-:Y:S01]  /*a210*/  MOV R166, R55 ;  /* 0x0000003700a67202 */ /* 0x000fe20000000f00 */
[----:B------:R-:W-:Y:S01]  /*a220*/  FMUL.FTZ R31, R0, R167 ;  /* 0x000000a7001f7220 */ /* 0x000fe20000410000 */
[----:B------:R-:W-:Y:S01]  /*a230*/  MOV R167, R34 ;  /* 0x0000002200a77202 */ /* 0x000fe20000000f00 */
[C---:B------:R-:W-:Y:S04]  /*a240*/  FMUL.FTZ R34, R132.reuse, R170 ;  /* 0x000000aa84227220 */ /* 0x040fe80000410000 */
[----:B------:R-:W-:Y:S01]  /*a250*/  IMAD.MOV.U32 R170, RZ, RZ, R54 ;  /* 0x000000ffffaa7224 */ /* 0x000fe200078e0036 */
[-C--:B------:R-:W-:Y:S03]  /*a260*/  HMMA.16816.F32.BF16 R28, R140, R38.reuse, R28 ;  /* 0x000000268c1c723c */ /* 0x080fe6000004181c */
[----:B------:R-:W-:Y:S02]  /*a270*/  FMUL.FTZ R36, R133, R172 ;  /* 0x000000ac85247220 */ /* 0x000fe40000410000 */
[----:B------:R-:W-:Y:S02]  /*a280*/  IMAD.MOV.U32 R172, RZ, RZ, R53 ;  /* 0x000000ffffac7224 */ /* 0x000fe400078e0035 */
[----:B------:R-:W-:Y:S01]  /*a290*/  IMAD.MOV.U32 R176, RZ, RZ, R41 ;  /* 0x000000ffffb07224 */ /* 0x000fe200078e0029 */
[C---:B------:R-:W-:Y:S03]  /*a2a0*/  HMMA.16816.F32.BF16 R32, R204.reuse, R38, R32 ;  /* 0x00000026cc20723c */ /* 0x040fe60000041820 */
[----:B------:R-:W-:Y:S01]  /*a2b0*/  MUFU.EX2 R172, R172 ;  /* 0x000000ac00ac7308 */ /* 0x000fe20000000800 */
[----:B------:R-:W-:Y:S01]  /*a2c0*/  FMUL.FTZ R41, R3, R177 ;  /* 0x000000b103297220 */ /* 0x000fe20000410000 */
[----:B------:R-:W-:Y:S01]  /*a2d0*/  MOV R177, R52 ;  /* 0x0000003400b17202 */ /* 0x000fe20000000f00 */
[----:B------:R-:W-:Y:S01]  /*a2e0*/  FMUL.FTZ R37, R133, R173 ;  /* 0x000000ad85257220 */ /* 0x000fe20000410000 */
[----:B------:R-:W1:Y:S01]  /*a2f0*/  LDSM.16.MT88.4 R52, [R233] ;  /* 0x00000000e934783b */ /* 0x000e620000004200 */
[C---:B------:R-:W-:Y:S01]  /*a300*/  FMUL.FTZ R38, R132.reuse, R174 ;  /* 0x000000ae84267220 */ /* 0x040fe20000410000 */
[----:B------:R-:W-:Y:S03]  /*a310*/  MOV R173, R50 ;  /* 0x0000003200ad7202 */ /* 0x000fe60000000f00 */
[----:B------:R-:W-:Y:S01]  /*a320*/  FMUL.FTZ R39, R132, R175 ;  /* 0x000000af84277220 */ /* 0x000fe20000410000 */
        /* <DEDUP_REMOVED lines=11> */
[----:B------:R-:W-:Y:S02]  /*a3e0*/  IMAD.MOV.U32 R162, RZ, RZ, R44 ;  /* 0x000000ffffa27224 */ /* 0x000fe400078e002c */
[----:B------:R-:W-:Y:S02]  /*a3f0*/  FMUL.FTZ R44, R3, R180 ;  /* 0x000000b4032c7220 */ /* 0x000fe40000410000 */
[C---:B------:R-:W-:Y:S02]  /*a400*/  FMUL.FTZ R46, R0.reuse, R182 ;  /* 0x000000b6002e7220 */ /* 0x040fe40000410000 */
[C---:B------:R-:W-:Y:S02]  /*a410*/  FMUL.FTZ R47, R0.reuse, R183 ;  /* 0x000000b7002f7220 */ /* 0x040fe40000410000 */
[C---:B------:R-:W-:Y:S02]  /*a420*/  FMUL.FTZ R49, R133.reuse, R185 ;  /* 0x000000b985317220 */ /* 0x040fe40000410000 */
[C---:B------:R-:W-:Y:S02]  /*a430*/  FMUL.FTZ R58, R0.reuse, R194 ;  /* 0x000000c2003a7220 */ /* 0x040fe40000410000 */
[C---:B------:R-:W-:Y:S01]  /*a440*/  FMUL.FTZ R59, R0.reuse, R195 ;  /* 0x000000c3003b7220 */ /* 0x040fe20000410000 */
[-C--:B-1----:R-:W-:Y:S03]  /*a450*/  HMMA.16816.F32.BF16 R36, R204, R52.reuse, R36 ;  /* 0x00000034cc24723c */ /* 0x082fe60000041824 */
[C---:B------:R-:W-:Y:S02]  /*a460*/  FMUL.FTZ R62, R0.reuse, R198 ;  /* 0x000000c6003e7220 */ /* 0x040fe40000410000 */
[----:B------:R-:W-:Y:S02]  /*a470*/  FMUL.FTZ R63, R0, R199 ;  /* 0x000000c7003f7220 */ /* 0x000fe40000410000 */
[----:B------:R-:W-:Y:S01]  /*a480*/  MUFU.EX2 R199, R213 ;  /* 0x000000d500c77308 */ /* 0x000fe20000000800 */
[C---:B------:R-:W-:Y:S04]  /*a490*/  HMMA.16816.F32.BF16 R40, R140.reuse, R52, R40 ;  /* 0x000000348c28723c */ /* 0x040fe80000041828 */
[----:B------:R-:W-:Y:S02]  /*a4a0*/  IMAD.MOV.U32 R159, RZ, RZ, R67 ;  /* 0x000000ffff9f7224 */ /* 0x000fe400078e0043 */
[C---:B------:R-:W-:Y:S02]  /*a4b0*/  FMUL.FTZ R66, R132.reuse, R202 ;  /* 0x000000ca84427220 */ /* 0x040fe40000410000 */
[-C--:B------:R-:W-:Y:S04]  /*a4c0*/  HMMA.16816.F32.BF16 R44, R140, R54.reuse, R44 ;  /* 0x000000368c2c723c */ /* 0x080fe8000004182c */
[----:B------:R-:W-:Y:S02]  /*a4d0*/  IMAD.MOV.U32 R175, RZ, RZ, R48 ;  /* 0x000000ffffaf7224 */ /* 0x000fe400078e0030 */
[C---:B------:R-:W-:Y:S02]  /*a4e0*/  FMUL.FTZ R48, R133.reuse, R184 ;  /* 0x000000b885307220 */ /* 0x040fe40000410000 */
[C---:B------:R-:W-:Y:S01]  /*a4f0*/  FMUL.FTZ R50, R132.reuse, R186 ;  /* 0x000000ba84327220 */ /* 0x040fe20000410000 */
[----:B------:R-:W-:Y:S02]  /*a500*/  MOV R186, R166 ;  /* 0x000000a600ba7202 */ /* 0x000fe40000000f00 */
[----:B------:R1:W2:Y:S01]  /*a510*/  MUFU.EX2 R166, R252 ;  /* 0x000000fc00a67308 */ /* 0x0002a20000000800 */
[C---:B------:R-:W-:Y:S01]  /*a520*/  FMUL.FTZ R51, R132.reuse, R187 ;  /* 0x000000bb84337220 */ /* 0x040fe20000410000 */
[----:B------:R-:W-:Y:S01]  /*a530*/  MOV R187, R165 ;  /* 0x000000a500bb7202 */ /* 0x000fe20000000f00 */
[C---:B------:R-:W-:Y:S02]  /*a540*/  FMUL.FTZ R52, R133.reuse, R188 ;  /* 0x000000bc85347220 */ /* 0x040fe40000410000 */
[C---:B------:R-:W-:Y:S02]  /*a550*/  FMUL.FTZ R53, R133.reuse, R189 ;  /* 0x000000bd85357220 */ /* 0x040fe40000410000 */
[----:B------:R-:W-:Y:S01]  /*a560*/  FMUL.FTZ R67, R132, R203 ;  /* 0x000000cb84437220 */ /* 0x000fe20000410000 */
[C---:B------:R-:W-:Y:S02]  /*a570*/  HMMA.16816.F32.BF16 R48, R204.reuse, R54, R48 ;  /* 0x00000036cc30723c */ /* 0x040fe40000041830 */
[----:B------:R-:W-:Y:S02]  /*a580*/  MUFU.EX2 R165, R217 ;  /* 0x000000d900a57308 */ /* 0x000fe40000000800 */
[C---:B------:R-:W-:Y:S02]  /*a590*/  FMUL.FTZ R74, R0.reuse, R74 ;  /* 0x0000004a004a7220 */ /* 0x040fe40000410000 */
[----:B------:R-:W-:Y:S02]  /*a5a0*/  FMUL.FTZ R75, R0, R75 ;  /* 0x0000004b004b7220 */ /* 0x000fe40000410000 */
[C---:B------:R-:W-:Y:S04]  /*a5b0*/  FMUL.FTZ R54, R132.reuse, R190 ;  /* 0x000000be84367220 */ /* 0x040fe80000410000 */
[----:B------:R-:W-:Y:S01]  /*a5c0*/  FMUL.FTZ R55, R132, R191 ;  /* 0x000000bf84377220 */ /* 0x000fe20000410000 */
[----:B------:R-:W-:Y:S01]  /*a5d0*/  MUFU.EX2 R190, R218 ;  /* 0x000000da00be7308 */ /* 0x000fe20000000800 */
[----:B------:R-:W-:Y:S01]  /*a5e0*/  FMUL.FTZ R78, R0, R78 ;  /* 0x0000004e004e7220 */ /* 0x000fe20000410000 */
[----:B------:R-:W-:Y:S01]  /*a5f0*/  MOV R191, R148 ;  /* 0x0000009400bf7202 */ /* 0x000fe20000000f00 */
[----:B-1----:R-:W-:Y:S01]  /*a600*/  IMAD.MOV.U32 R252, RZ, RZ, R157 ;  /* 0x000000fffffc7224 */ /* 0x002fe200078e009d */
[----:B--2---:R-:W-:Y:S01]  /*a610*/  F2FP.BF16.PACK_AB R148, R166, R164 ;  /* 0x000000a4a694723e */ /* 0x004fe200000010ff */
[----:B------:R-:W-:Y:S01]  /*a620*/  FMUL.FTZ R79, R0, R79 ;  /* 0x0000004f004f7220 */ /* 0x000fe20000410000 */
[-C--:B------:R-:W-:Y:S03]  /*a630*/  HMMA.16816.F32.BF16 R52, R204, R144.reuse, R52 ;  /* 0x00000090cc34723c */ /* 0x080fe60000041834 */
[C---:B------:R-:W-:Y:S01]  /*a640*/  FMUL.FTZ R86, R132.reuse, R86 ;  /* 0x0000005684567220 */ /* 0x040fe20000410000 */
[----:B------:R-:W-:Y:S01]  /*a650*/  MUFU.EX2 R203, R192 ;  /* 0x000000c000cb7308 */ /* 0x000fe20000000800 */
[----:B------:R-:W-:Y:S02]  /*a660*/  FMUL.FTZ R87, R132, R87 ;  /* 0x0000005784577220 */ /* 0x000fe40000410000 */
[C---:B------:R-:W-:Y:S01]  /*a670*/  FMUL.FTZ R90, R0.reuse, R90 ;  /* 0x0000005a005a7220 */ /* 0x040fe20000410000 */
[C---:B------:R-:W-:Y:S04]  /*a680*/  HMMA.16816.F32.BF16 R56, R140.reuse, R144, R56 ;  /* 0x000000908c38723c */ /* 0x040fe80000041838 */
[C---:B------:R-:W-:Y:S02]  /*a690*/  FMUL.FTZ R91, R0.reuse, R91 ;  /* 0x0000005b005b7220 */ /* 0x040fe40000410000 */
[----:B------:R-:W-:Y:S01]  /*a6a0*/  MUFU.EX2 R202, R186 ;  /* 0x000000ba00ca7308 */ /* 0x000fe20000000800 */
[C---:B------:R-:W-:Y:S01]  /*a6b0*/  FMUL.FTZ R94, R0.reuse, R94 ;  /* 0x0000005e005e7220 */ /* 0x040fe20000410000 */
[-C--:B------:R-:W-:Y:S04]  /*a6c0*/  HMMA.16816.F32.BF16 R60, R140, R146.reuse, R60 ;  /* 0x000000928c3c723c */ /* 0x080fe8000004183c */
[----:B------:R-:W-:Y:S02]  /*a6d0*/  FMUL.FTZ R95, R0, R95 ;  /* 0x0000005f005f7220 */ /* 0x000fe40000410000 */
[C---:B------:R-:W-:Y:S02]  /*a6e0*/  FMUL.FTZ R96, R133.reuse, R96 ;  /* 0x0000006085607220 */ /* 0x040fe40000410000 */
[C---:B------:R-:W-:Y:S01]  /*a6f0*/  HMMA.16816.F32.BF16 R64, R204.reuse, R146, R64 ;  /* 0x00000092cc40723c */ /* 0x040fe20000041840 */
[----:B------:R-:W1:Y:S01]  /*a700*/  LDSM.16.MT88.4 R144, [R229+0x2000] ;  /* 0x00200000e590783b */ /* 0x000e620000004200 */
[----:B------:R-:W-:Y:S02]  /*a710*/  MUFU.EX2 R192, R214 ;  /* 0x000000d600c07308 */ /* 0x000fe40000000800 */
[C---:B------:R-:W-:Y:S02]  /*a720*/  FMUL.FTZ R97, R133.reuse, R97 ;  /* 0x0000006185617220 */ /* 0x040fe40000410000 */
[C---:B------:R-:W-:Y:S02]  /*a730*/  FMUL.FTZ R98, R132.reuse, R98 ;  /* 0x0000006284627220 */ /* 0x040fe40000410000 */
[C---:B------:R-:W-:Y:S04]  /*a740*/  FMUL.FTZ R99, R132.reuse, R99 ;  /* 0x0000006384637220 */ /* 0x040fe80000410000 */
[----:B------:R-:W-:Y:S01]  /*a750*/  MUFU.EX2 R186, R211 ;  /* 0x000000d300ba7308 */ /* 0x000fe20000000800 */
[C---:B------:R-:W-:Y:S02]  /*a760*/  FMUL.FTZ R100, R133.reuse, R100 ;  /* 0x0000006485647220 */ /* 0x040fe40000410000 */
[C---:B------:R-:W-:Y:S02]  /*a770*/  FMUL.FTZ R101, R133.reuse, R101 ;  /* 0x0000006585657220 */ /* 0x040fe40000410000 */
[C---:B------:R-:W-:Y:S02]  /*a780*/  FMUL.FTZ R102, R132.reuse, R102 ;  /* 0x0000006684667220 */ /* 0x040fe40000410000 */
[----:B------:R-:W-:Y:S02]  /*a790*/  FMUL.FTZ R103, R132, R103 ;  /* 0x0000006784677220 */ /* 0x000fe40000410000 */
[C---:B------:R-:W-:Y:S01]  /*a7a0*/  FMUL.FTZ R106, R0.reuse, R106 ;  /* 0x0000006a006a7220 */ /* 0x040fe20000410000 */
[----:B------:R-:W-:Y:S01]  /*a7b0*/  MUFU.EX2 R189, R250 ;  /* 0x000000fa00bd7308 */ /* 0x000fe20000000800 */
[C---:B------:R-:W-:Y:S02]  /*a7c0*/  FMUL.FTZ R107, R0.reuse, R107 ;  /* 0x0000006b006b7220 */ /* 0x040fe40000410000 */
[C---:B------:R-:W-:Y:S02]  /*a7d0*/  FMUL.FTZ R110, R0.reuse, R110 ;  /* 0x0000006e006e7220 */ /* 0x040fe40000410000 */
[----:B------:R-:W-:Y:S02]  /*a7e0*/  FMUL.FTZ R111, R0, R111 ;  /* 0x0000006f006f7220 */ /* 0x000fe40000410000 */
[C---:B------:R-:W-:Y:S02]  /*a7f0*/  FMUL.FTZ R112, R133.reuse, R112 ;  /* 0x0000007085707220 */ /* 0x040fe40000410000 */
[C---:B------:R-:W-:Y:S01]  /*a800*/  FMUL.FTZ R113, R133.reuse, R113 ;  /* 0x0000007185717220 */ /* 0x040fe20000410000 */
[----:B------:R-:W-:Y:S01]  /*a810*/  MUFU.EX2 R191, R191 ;  /* 0x000000bf00bf7308 */ /* 0x000fe20000000800 */
[C---:B------:R-:W-:Y:S02]  /*a820*/  FMUL.FTZ R114, R132.reuse, R114 ;  /* 0x0000007284727220 */ /* 0x040fe40000410000 */
[C---:B------:R-:W-:Y:S02]  /*a830*/  FMUL.FTZ R115, R132.reuse, R115 ;  /* 0x0000007384737220 */ /* 0x040fe40000410000 */
[C---:B------:R-:W-:Y:S02]  /*a840*/  FMUL.FTZ R116, R133.reuse, R116 ;  /* 0x0000007485747220 */ /* 0x040fe40000410000 */
[----:B------:R-:W-:Y:S01]  /*a850*/  FMUL.FTZ R117, R133, R117 ;  /* 0x0000007585757220 */ /* 0x000fe20000410000 */
[-C--:B-1----:R-:W-:Y:S02]  /*a860*/  HMMA.16816.F32.BF16 R68, R204, R144.reuse, R68 ;  /* 0x00000090cc44723c */ /* 0x082fe40000041844 */
[----:B------:R-:W-:Y:S01]  /*a870*/  MUFU.EX2 R250, R252 ;  /* 0x000000fc00fa7308 */ /* 0x000fe20000000800 */
[C---:B------:R-:W-:Y:S02]  /*a880*/  FMUL.FTZ R118, R132.reuse, R118 ;  /* 0x0000007684767220 */ /* 0x040fe40000410000 */
[----:B------:R-:W-:Y:S02]  /*a890*/  FMUL.FTZ R119, R132, R119 ;  /* 0x0000007784777220 */ /* 0x000fe40000410000 */
[C---:B------:R-:W-:Y:S01]  /*a8a0*/  FMUL.FTZ R122, R0.reuse, R122 ;  /* 0x0000007a007a7220 */ /* 0x040fe20000410000 */
[C---:B------:R-:W-:Y:S04]  /*a8b0*/  HMMA.16816.F32.BF16 R72, R140.reuse, R144, R72 ;  /* 0x000000908c48723c */ /* 0x040fe80000041848 */
[C---:B------:R-:W-:Y:S02]  /*a8c0*/  FMUL.FTZ R123, R0.reuse, R123 ;  /* 0x0000007b007b7220 */ /* 0x040fe40000410000 */
[C---:B------:R-:W-:Y:S02]  /*a8d0*/  FMUL.FTZ R126, R0.reuse, R126 ;  /* 0x0000007e007e7220 */ /* 0x040fe40000410000 */
[-C--:B------:R-:W-:Y:S04]  /*a8e0*/  HMMA.16816.F32.BF16 R76, R140, R146.reuse, R76 ;  /* 0x000000928c4c723c */ /* 0x080fe8000004184c */
[----:B------:R-:W-:Y:S02]  /*a8f0*/  FMUL.FTZ R127, R0, R127 ;  /* 0x0000007f007f7220 */ /* 0x000fe40000410000 */
[----:B------:R-:W-:Y:S02]  /*a900*/  IMAD.MOV.U32 R184, RZ, RZ, R167 ;  /* 0x000000ffffb87224 */ /* 0x000fe400078e00a7 */
[C---:B------:R-:W-:Y:S01]  /*a910*/  HMMA.16816.F32.BF16 R80, R204.reuse, R146, R80 ;  /* 0x00000092cc50723c */ /* 0x040fe20000041850 */
[----:B------:R-:W1:Y:S01]  /*a920*/  LDSM.16.MT88.4 R144, [R230+0x2000] ;  /* 0x00200000e690783b */ /* 0x000e620000004200 */
[----:B------:R-:W2:Y:S02]  /*a930*/  MUFU.EX2 R167, R216 ;  /* 0x000000d800a77308 */ /* 0x000ea40000000800 */
[----:B------:R-:W-:Y:S02]  /*a940*/  IMAD.MOV.U32 R193, RZ, RZ, R149 ;  /* 0x000000ffffc17224 */ /* 0x000fe400078e0095 */
[----:B------:R-:W-:Y:S01]  /*a950*/  IMAD.MOV.U32 R178, RZ, RZ, R177 ;  /* 0x000000ffffb27224 */ /* 0x000fe200078e00b1 */
[----:B------:R-:W-:Y:S02]  /*a960*/  MOV R177, R176 ;  /* 0x000000b000b17202 */ /* 0x000fe40000000f00 */
[----:B------:R-:W-:Y:S03]  /*a970*/  MOV R176, R175 ;  /* 0x000000af00b07202 */ /* 0x000fe60000000f00 */
[----:B------:R-:W-:Y:S01]  /*a980*/  MUFU.EX2 R184, R184 ;  /* 0x000000b800b87308 */ /* 0x000fe20000000800 */
[----:B------:R-:W-:Y:S01]  /*a990*/  IMAD.MOV.U32 R175, RZ, RZ, R174 ;  /* 0x000000ffffaf7224 */ /* 0x000fe200078e00ae */
[----:B------:R-:W-:Y:S01]  /*a9a0*/  MOV R174, R173 ;  /* 0x000000ad00ae7202 */ /* 0x000fe20000000f00 */
[----:B------:R-:W-:Y:S01]  /*a9b0*/  IMAD.MOV.U32 R179, RZ, RZ, R177 ;  /* 0x000000ffffb37224 */ /* 0x000fe200078e00b1 */
[----:B------:R-:W-:Y:S02]  /*a9c0*/  MOV R173, R170 ;  /* 0x000000aa00ad7202 */ /* 0x000fe40000000f00 */
[----:B------:R-:W-:Y:S02]  /*a9d0*/  MOV R185, R174 ;  /* 0x000000ae00b97202 */ /* 0x000fe40000000f00 */
[----:B------:R-:W-:Y:S02]  /*a9e0*/  MOV R177, R176 ;  /* 0x000000b000b17202 */ /* 0x000fe40000000f00 */
[----:B------:R3:W-:Y:S01]  /*a9f0*/  MUFU.EX2 R170, R128 ;  /* 0x0000008000aa7308 */ /* 0x0007e20000000800 */
[----:B------:R-:W-:Y:S02]  /*aa00*/  MOV R176, R175 ;  /* 0x000000af00b07202 */ /* 0x000fe40000000f00 */
[----:B------:R-:W-:Y:S01]  /*aa10*/  IMAD.MOV.U32 R180, RZ, RZ, R177 ;  /* 0x000000ffffb47224 */ /* 0x000fe200078e00b1 */
[----:B--2---:R-:W-:Y:S02]  /*aa20*/  F2FP.BF16.PACK_AB R149, R167, R165 ;  /* 0x000000a5a795723e */ /* 0x004fe400000010ff */
[----:B------:R-:W-:Y:S04]  /*aa30*/  MOV R177, R176 ;  /* 0x000000b000b17202 */ /* 0x000fe80000000f00 */
[----:B------:R2:W-:Y:S01]  /*aa40*/  MUFU.EX2 R175, R129 ;  /* 0x0000008100af7308 */ /* 0x0005e20000000800 */
[----:B------:R-:W-:Y:S01]  /*aa50*/  MOV R181, R177 ;  /* 0x000000b100b57202 */ /* 0x000fe20000000f00 */
[----:B------:R-:W-:Y:S03]  /*aa60*/  IMAD.MOV.U32 R177, RZ, RZ, R169 ;  /* 0x000000ffffb17224 */ /* 0x000fe600078e00a9 */
[----:B------:R-:W-:Y:S02]  /*aa70*/  MOV R182, R181 ;  /* 0x000000b500b67202 */ /* 0x000fe40000000f00 */
[----:B------:R-:W-:Y:S01]  /*aa80*/  MOV R181, R2 ;  /* 0x0000000200b57202 */ /* 0x000fe20000000f00 */
[-C--:B-1----:R-:W-:Y:S02]  /*aa90*/  HMMA.16816.F32.BF16 R84, R204, R144.reuse, R84 ;  /* 0x00000090cc54723c */ /* 0x082fe40000041854 */
[----:B------:R1:W-:Y:S01]  /*aaa0*/  MUFU.EX2 R176, R130 ;  /* 0x0000008200b07308 */ /* 0x0003e20000000800 */
[----:B------:R-:W-:Y:S01]  /*aab0*/  IMAD.MOV.U32 R183, RZ, RZ, R182 ;  /* 0x000000ffffb77224 */ /* 0x000fe200078e00b6 */
[----:B------:R-:W-:Y:S01]  /*aac0*/  MOV R182, R173 ;  /* 0x000000ad00b67202 */ /* 0x000fe20000000f00 */
[----:B---3--:R-:W3:Y:S03]  /*aad0*/  LDL.LU R128, [R1+0xb0] ;  /* 0x0000b00001807983 */ /* 0x008ee60000300800 */
[C---:B------:R-:W-:Y:S04]  /*aae0*/  HMMA.16816.F32.BF16 R88, R140.reuse, R144, R88 ;  /* 0x000000908c58723c */ /* 0x040fe80000041858 */
[----:B------:R4:W-:Y:S01]  /*aaf0*/  MUFU.EX2 R169, R131 ;  /* 0x0000008300a97308 */ /* 0x0009e20000000800 */
[----:B--2---:R-:W2:Y:S03]  /*ab00*/  LDL.LU R129, [R1+0xac] ;  /* 0x0000ac0001817983 */ /* 0x004ea60000300800 */
[-C--:B------:R-:W-:Y:S06]  /*ab10*/  HMMA.16816.F32.BF16 R92, R140, R146.reuse, R92 ;  /* 0x000000928c5c723c */ /* 0x080fec000004185c */
[----:B------:R4:W-:Y:S02]  /*ab20*/  MUFU.EX2 R174, R219 ;  /* 0x000000db00ae7308 */ /* 0x0009e40000000800 */
[C---:B------:R-:W-:Y:S01]  /*ab30*/  HMMA.16816.F32.BF16 R96, R204.reuse, R146, R96 ;  /* 0x00000092cc60723c */ /* 0x040fe20000041860 */
[----:B------:R-:W4:Y:S07]  /*ab40*/  LDSM.16.MT88.4 R144, [R233+0x2000] ;  /* 0x00200000e990783b */ /* 0x000f2e0000004200 */
[----:B------:R4:W-:Y:S01]  /*ab50*/  MUFU.EX2 R201, R183 ;  /* 0x000000b700c97308 */ /* 0x0009e20000000800 */
[----:B-1----:R-:W2:Y:S04]  /*ab60*/  LDL.LU R130, [R1+0xa8] ;  /* 0x0000a80001827983 */ /* 0x002ea80000300800 */
[----:B----4-:R-:W2:Y:S05]  /*ab70*/  LDL.LU R131, [R1+0xa4] ;  /* 0x0000a40001837983 */ /* 0x010eaa0000300800 */
[----:B------:R-:W1:Y:S01]  /*ab80*/  MUFU.EX2 R173, R251 ;  /* 0x000000fb00ad7308 */ /* 0x000e620000000800 */
[----:B------:R-:W-:Y:S09]  /*ab90*/  LDSM.16.MT88.4 R216, [R230+0x3800] ;  /* 0x00380000e6d8783b */ /* 0x000ff20000004200 */
[----:B------:R-:W-:Y:S01]  /*aba0*/  MUFU.EX2 R198, R185 ;  /* 0x000000b900c67308 */ /* 0x000fe20000000800 */
[----:B------:R-:W-:Y:S01]  /*abb0*/  MOV R183, R162 ;  /* 0x000000a200b77202 */ /* 0x000fe20000000f00 */
[----:B------:R-:W-:Y:S01]  /*abc0*/  IMAD.MOV.U32 R162, RZ, RZ, R158 ;  /* 0x000000ffffa27224 */ /* 0x000fe200078e009e */
[----:B------:R-:W-:Y:S07]  /*abd0*/  MOV R158, R152 ;  /* 0x00000098009e7202 */ /* 0x000fee0000000f00 */
[----:B------:R1:W-:Y:S01]  /*abe0*/  MUFU.EX2 R185, R180 ;  /* 0x000000b400b97308 */ /* 0x0003e20000000800 */
[-C--:B------:R-:W-:Y:S03]  /*abf0*/  HMMA.16816.F32.BF16 R100, R204, R144.reuse, R100 ;  /* 0x00000090cc64723c */ /* 0x080fe60000041864 */
[----:B-1----:R-:W-:Y:S06]  /*ac00*/  F2FP.BF16.PACK_AB R150, R189, R173 ;  /* 0x000000adbd96723e */ /* 0x002fec00000010ff */
[----:B------:R-:W1:Y:S01]  /*ac10*/  MUFU.EX2 R177, R177 ;  /* 0x000000b100b17308 */ /* 0x000e620000000800 */
[C---:B------:R-:W-:Y:S08]  /*ac20*/  HMMA.16816.F32.BF16 R104, R140.reuse, R144, R104 ;  /* 0x000000908c68723c */ /* 0x040ff00000041868 */
[-C--:B------:R-:W-:Y:S01]  /*ac30*/  HMMA.16816.F32.BF16 R108, R140, R146.reuse, R108 ;  /* 0x000000928c6c723c */ /* 0x080fe2000004186c */
[----:B------:R1:W-:Y:S03]  /*ac40*/  MUFU.EX2 R195, R193 ;  /* 0x000000c100c37308 */ /* 0x0003e60000000800 */
[----:B------:R-:W-:Y:S01]  /*ac50*/  IMAD.MOV.U32 R180, RZ, RZ, R161 ;  /* 0x000000ffffb47224 */ /* 0x000fe200078e00a1 */
[----:B------:R-:W-:Y:S03]  /*ac60*/  MOV R161, R155 ;  /* 0x0000009b00a17202 */ /* 0x000fe60000000f00 */
[C---:B------:R-:W-:Y:S01]  /*ac70*/  HMMA.16816.F32.BF16 R112, R204.reuse, R146, R112 ;  /* 0x00000092cc70723c */ /* 0x040fe20000041870 */
[----:B------:R-:W1:Y:S02]  /*ac80*/  LDSM.16.MT88.4 R144, [R232+0x2000] ;  /* 0x00200000e890783b */ /* 0x000e640000004200 */
[----:B------:R-:W-:Y:S01]  /*ac90*/  MUFU.EX2 R181, R181 ;  /* 0x000000b500b57308 */ /* 0x000fe20000000800 */
[----:B------:R-:W-:Y:S02]  /*aca0*/  MOV R197, R180 ;  /* 0x000000b400c57202 */ /* 0x000fe40000000f00 */
[----:B------:R-:W-:Y:S07]  /*acb0*/  MOV R180, R158 ;  /* 0x0000009e00b47202 */ /* 0x000fee0000000f00 */
[----:B------:R-:W-:Y:S01]  /*acc0*/  MUFU.EX2 R182, R182 ;  /* 0x000000b600b67308 */ /* 0x000fe20000000800 */
[----:B-1----:R-:W-:Y:S02]  /*acd0*/  MOV R193, R179 ;  /* 0x000000b300c17202 */ /* 0x002fe40000000f00 */
[----:B------:R-:W-:Y:S02]  /*ace0*/  MOV R179, R160 ;  /* 0x000000a000b37202 */ /* 0x000fe40000000f00 */
[----:B------:R-:W-:Y:S05]  /*acf0*/  MOV R160, R154 ;  /* 0x0000009a00a07202 */ /* 0x000fea0000000f00 */
[----:B------:R-:W-:Y:S01]  /*ad00*/  MUFU.EX2 R180, R180 ;  /* 0x000000b400b47308 */ /* 0x000fe20000000800 */
[-C--:B------:R-:W-:Y:S08]  /*ad10*/  HMMA.16816.F32.BF16 R116, R204, R144.reuse, R116 ;  /* 0x00000090cc74723c */ /* 0x080ff00000041874 */
[C---:B------:R-:W-:Y:S08]  /*ad20*/  HMMA.16816.F32.BF16 R120, R140.reuse, R144, R120 ;  /* 0x000000908c78723c */ /* 0x040ff00000041878 */
[-C--:B------:R-:W-:Y:S01]  /*ad30*/  HMMA.16816.F32.BF16 R124, R140, R146.reuse, R124 ;  /* 0x000000928c7c723c */ /* 0x080fe2000004187c */
[----:B------:R-:W4:Y:S04]  /*ad40*/  LDL.LU R140, [R1+0x18] ;  /* 0x00001800018c7983 */ /* 0x000f280000300800 */
[----:B------:R-:W4:Y:S02]  /*ad50*/  LDL.LU R2, [R1+0x1c] ;  /* 0x00001c0001027983 */ /* 0x000f240000300800 */
[----:B------:R-:W-:Y:S02]  /*ad60*/  F2FP.BF16.PACK_AB R141, R171, R169 ;  /* 0x000000a9ab8d723e */ /* 0x000fe400000010ff */
[----:B------:R-:W4:Y:S03]  /*ad70*/  LDL.LU R188, [R1+0x20] ;  /* 0x0000200001bc7983 */ /* 0x000f260000300800 */
[----:B------:R-:W-:Y:S02]  /*ad80*/  F2FP.BF16.PACK_AB R142, R176, R175 ;  /* 0x000000afb08e723e */ /* 0x000fe400000010ff */
[----:B------:R-:W-:Y:S01]  /*ad90*/  F2FP.BF16.PACK_AB R143, R177, R172 ;  /* 0x000000acb18f723e */ /* 0x000fe200000010ff */
[C---:B---3--:R-:W-:Y:S02]  /*ada0*/  FMUL.FTZ R128, R133.reuse, R128 ;  /* 0x0000008085807220 */ /* 0x048fe40000410000 */
[----:B--2---:R-:W-:Y:S02]  /*adb0*/  FMUL.FTZ R129, R133, R129 ;  /* 0x0000008185817220 */ /* 0x004fe40000410000 */
[C---:B------:R-:W-:Y:S02]  /*adc0*/  FMUL.FTZ R130, R132.reuse, R130 ;  /* 0x0000008284827220 */ /* 0x040fe40000410000 */
[----:B------:R-:W-:Y:S07]  /*add0*/  FMUL.FTZ R131, R132, R131 ;  /* 0x0000008384837220 */ /* 0x000fee0000410000 */
[----:B------:R-:W-:Y:S01]  /*ade0*/  HMMA.16816.F32.BF16 R128, R204, R146, R128 ;  /* 0x00000092cc80723c */ /* 0x000fe20000041880 */
[----:B------:R-:W1:Y:S06]  /*adf0*/  LDSM.16.MT88.4 R144, [R229+0x800] ;  /* 0x00080000e590783b */ /* 0x000e6c0000004200 */
[----:B------:R-:W-:Y:S01]  /*ae00*/  IMAD.MOV.U32 R204, RZ, RZ, R160 ;  /* 0x000000ffffcc7224 */ /* 0x000fe200078e00a0 */
[----:B------:R-:W-:Y:S01]  /*ae10*/  MOV R205, R179 ;  /* 0x000000b300cd7202 */ /* 0x000fe20000000f00 */
[----:B------:R-:W-:Y:S02]  /*ae20*/  IMAD.MOV.U32 R206, RZ, RZ, R183 ;  /* 0x000000ffffce7224 */ /* 0x000fe400078e00b7 */
[----:B------:R-:W-:Y:S01]  /*ae30*/  MUFU.EX2 R251, R204 ;  /* 0x000000cc00fb7308 */ /* 0x000fe20000000800 */
[----:B------:R-:W-:Y:S02]  /*ae40*/  MOV R179, R162 ;  /* 0x000000a200b37202 */ /* 0x000fe40000000f00 */
[----:B------:R-:W-:Y:S07]  /*ae50*/  MOV R183, R161 ;  /* 0x000000a100b77202 */ /* 0x000fee0000000f00 */
[----:B------:R-:W2:Y:S10]  /*ae60*/  MUFU.EX2 R183, R183 ;  /* 0x000000b700b77308 */ /* 0x000eb40000000800 */
[----:B------:R-:W-:Y:S10]  /*ae70*/  MUFU.EX2 R179, R179 ;  /* 0x000000b300b37308 */ /* 0x000ff40000000800 */
[----:B------:R2:W-:Y:S02]  /*ae80*/  MUFU.EX2 R252, R205 ;  /* 0x000000cd00fc7308 */ /* 0x0005e40000000800 */
[----:B--2---:R-:W-:Y:S01]  /*ae90*/  F2FP.BF16.PACK_AB R205, R183, R251 ;  /* 0x000000fbb7cd723e */ /* 0x004fe200000010ff */
[----:B----4-:R-:W-:Y:S01]  /*aea0*/  FFMA.FTZ R133, R133, R140, R221 ;  /* 0x0000008c85857223 */ /* 0x010fe200000100dd */
[----:B------:R-:W-:Y:S01]  /*aeb0*/  F2FP.BF16.PACK_AB R140, R170, R168 ;  /* 0x000000a8aa8c723e */ /* 0x000fe200000010ff */
[----:B------:R-:W-:Y:S06]  /*aec0*/  FFMA.FTZ R2, R132, R2, R220 ;  /* 0x0000000284027223 */ /* 0x000fec00000100dc */
[-C--:B-1----:R-:W-:Y:S05]  /*aed0*/  HMMA.16816.F32.BF16 R4, R140, R144.reuse, R4 ;  /* 0x000000908c04723c */ /* 0x082fea0000041804 */
[----:B------:R-:W-:Y:S02]  /*aee0*/  FFMA.FTZ R138, R3, R188, R138 ;  /* 0x000000bc038a7223 */ /* 0x000fe4000001008a */
[----:B------:R-:W-:Y:S01]  /*aef0*/  IMAD.MOV.U32 R188, RZ, RZ, R187 ;  /* 0x000000ffffbc7224 */ /* 0x000fe200078e00bb */
[----:B------:R-:W-:Y:S01]  /*af00*/  MOV R187, R151 ;  /* 0x0000009700bb7202 */ /* 0x000fe20000000f00 */
[----:B------:R-:W2:Y:S02]  /*af10*/  LDL.LU R3, [R1+0x24] ;  /* 0x0000240001037983 */ /* 0x000ea40000300800 */
[----:B------:R1:W-:Y:S01]  /*af20*/  MUFU.EX2 R196, R188 ;  /* 0x000000bc00c47308 */ /* 0x0003e20000000800 */
[----:B------:R-:W-:Y:S01]  /*af30*/  F2FP.BF16.PACK_AB R151, R190, R174 ;  /* 0x000000aebe97723e */ /* 0x000fe200000010ff */
[----:B------:R-:W-:Y:S04]  /*af40*/  FADD.FTZ R2, R224, R2 ;  /* 0x00000002e0027221 */ /* 0x000fe80000010000 */
[----:B------:R-:W-:Y:S02]  /*af50*/  FADD.FTZ R2, R225, R2 ;  /* 0x00000002e1027221 */ /* 0x000fe40000010000 */
[C---:B------:R-:W-:Y:S02]  /*af60*/  HMMA.16816.F32.BF16 R8, R148.reuse, R144, R8 ;  /* 0x000000909408723c */ /* 0x040fe40000041808 */
[----:B------:R-:W-:Y:S06]  /*af70*/  MUFU.EX2 R224, R245 ;  /* 0x000000f500e07308 */ /* 0x000fec0000000800 */
[-C--:B------:R-:W-:Y:S04]  /*af80*/  HMMA.16816.F32.BF16 R12, R148, R146.reuse, R12 ;  /* 0x00000092940c723c */ /* 0x080fe8000004180c */
[----:B------:R-:W-:Y:S04]  /*af90*/  MUFU.EX2 R187, R187 ;  /* 0x000000bb00bb7308 */ /* 0x000fe80000000800 */
[C---:B------:R-:W-:Y:S01]  /*afa0*/  HMMA.16816.F32.BF16 R16, R140.reuse, R146, R16 ;  /* 0x000000928c10723c */ /* 0x040fe20000041810 */
[----:B------:R-:W3:Y:S03]  /*afb0*/  LDSM.16.MT88.4 R144, [R230+0x800] ;  /* 0x00080000e690783b */ /* 0x000ee60000004200 */
[----:B-1----:R-:W-:Y:S01]  /*afc0*/  IMAD.MOV.U32 R188, RZ, RZ, R178 ;  /* 0x000000ffffbc7224 */ /* 0x002fe200078e00b2 */
[----:B------:R-:W-:Y:S01]  /*afd0*/  MOV R178, R163 ;  /* 0x000000a300b27202 */ /* 0x000fe20000000f00 */
[----:B------:R1:W-:Y:S01]  /*afe0*/  MUFU.EX2 R225, R215 ;  /* 0x000000d700e17308 */ /* 0x0003e20000000800 */
[----:B------:R-:W-:Y:S01]  /*aff0*/  MOV R163, R159 ;  /* 0x0000009f00a37202 */ /* 0x000fe20000000f00 */
[----:B------:R-:W-:Y:S01]  /*b000*/  IMAD.MOV.U32 R159, RZ, RZ, R153 ;  /* 0x000000ffff9f7224 */ /* 0x000fe200078e0099 */
[----:B------:R-:W-:Y:S01]  /*b010*/  MOV R207, R188 ;  /* 0x000000bc00cf7202 */ /* 0x000fe20000000f00 */
[----:B------:R-:W-:Y:S02]  /*b020*/  LDSM.16.MT88.4 R152, [R230+0x1000] ;  /* 0x00100000e698783b */ /* 0x000fe40000004200 */
[----:B------:R-:W-:Y:S01]  /*b030*/  MOV R188, R156 ;  /* 0x0000009c00bc7202 */ /* 0x000fe20000000f00 */
[----:B------:R-:W-:Y:S05]  /*b040*/  IMAD.MOV.U32 R194, RZ, RZ, R163 ;  /* 0x000000ffffc27224 */ /* 0x000fea00078e00a3 */
[----:B------:R-:W-:Y:S01]  /*b050*/  LDSM.16.MT88.4 R160, [R232+0x1000] ;  /* 0x00100000e8a0783b */ /* 0x000fe20000004200 */
[----:B------:R-:W4:Y:S10]  /*b060*/  MUFU.EX2 R188, R188 ;  /* 0x000000bc00bc7308 */ /* 0x000f340000000800 */
[----:B------:R-:W-:Y:S01]  /*b070*/  MUFU.EX2 R194, R194 ;  /* 0x000000c200c27308 */ /* 0x000fe20000000800 */
[----:B-1----:R-:W-:Y:S01]  /*b080*/  LDSM.16.MT88.4 R212, [R229+0x3800] ;  /* 0x00380000e5d4783b */ /* 0x002fe20000004200 */
[-C--:B---3--:R-:W-:Y:S03]  /*b090*/  HMMA.16816.F32.BF16 R20, R140, R144.reuse, R20 ;  /* 0x000000908c14723c */ /* 0x088fe60000041814 */
[----:B----4-:R-:W-:Y:S05]  /*b0a0*/  F2FP.BF16.PACK_AB R204, R188, R250 ;  /* 0x000000fabccc723e */ /* 0x010fea00000010ff */
        /* <DEDUP_REMOVED lines=18> */
[----:B------:R-:W1:Y:S03]  /*b1d0*/  LDSM.16.MT88.4 R144, [R230+0x2800] ;  /* 0x00280000e690783b */ /* 0x000e660000004200 */
[----:B--2---:R-:W-:Y:S02]  /*b1e0*/  FFMA.FTZ R132, R0, R3, R139 ;  /* 0x0000000300847223 */ /* 0x004fe4000001008b */
[----:B------:R-:W-:Y:S01]  /*b1f0*/  MUFU.EX2 R139, R247 ;  /* 0x000000f7008b7308 */ /* 0x000fe20000000800 */
[----:B------:R-:W-:Y:S02]  /*b200*/  FADD.FTZ R0, R223, R138 ;  /* 0x0000008adf007221 */ /* 0x000fe40000010000 */
[----:B------:R-:W-:Y:S03]  /*b210*/  FADD.FTZ R3, R226, R133 ;  /* 0x00000085e2037221 */ /* 0x000fe60000010000 */
[----:B------:R-:W-:Y:S02]  /*b220*/  FADD.FTZ R133, R222, R0 ;  /* 0x00000000de857221 */ /* 0x000fe40000010000 */
[----:B------:R-:W-:Y:S01]  /*b230*/  LDSM.16.MT88.4 R220, [R233+0x3800] ;  /* 0x00380000e9dc783b */ /* 0x000fe20000004200 */
[----:B------:R-:W-:Y:S01]  /*b240*/  FADD.FTZ R3, R249, R3 ;  /* 0x00000003f9037221 */ /* 0x000fe20000010000 */
[----:B------:R2:W-:Y:S01]  /*b250*/  MUFU.EX2 R226, R235 ;  /* 0x000000eb00e27308 */ /* 0x0005e20000000800 */
[----:B------:R-:W-:Y:S02]  /*b260*/  FADD.FTZ R132, R208, R132 ;  /* 0x00000084d0847221 */ /* 0x000fe40000010000 */
[----:B------:R-:W-:Y:S01]  /*b270*/  FADD.FTZ R3, R193, R3 ;  /* 0x00000003c1037221 */ /* 0x000fe20000010000 */
[----:B------:R-:W-:Y:S01]  /*b280*/  MOV R193, R159 ;  /* 0x0000009f00c17202 */ /* 0x000fe20000000f00 */
[----:B------:R-:W-:Y:S01]  /*b290*/  FADD.FTZ R0, R209, R132 ;  /* 0x00000084d1007221 */ /* 0x000fe20000010000 */
[----:B------:R-:W-:Y:S01]  /*b2a0*/  LDSM.16.MT88.4 R156, [R233+0x1000] ;  /* 0x00100000e99c783b */ /* 0x000fe20000004200 */
[----:B------:R-:W-:Y:S01]  /*b2b0*/  FADD.FTZ R3, R168, R3 ;  /* 0x00000003a8037221 */ /* 0x000fe20000010000 */
[----:B------:R-:W-:Y:S01]  /*b2c0*/  F2FP.BF16.PACK_AB R209, R224, R225 ;  /* 0x000000e1e0d1723e */ /* 0x000fe200000010ff */
[----:B------:R-:W-:Y:S01]  /*b2d0*/  FADD.FTZ R132, R227, R2 ;  /* 0x00000002e3847221 */ /* 0x000fe20000010000 */
[----:B------:R-:W3:Y:S01]  /*b2e0*/  MUFU.EX2 R138, R239 ;  /* 0x000000ef008a7308 */ /* 0x000ee20000000800 */
[----:B------:R-:W-:Y:S02]  /*b2f0*/  FADD.FTZ R2, R246, R133 ;  /* 0x00000085f6027221 */ /* 0x000fe40000010000 */
[----:B------:R-:W-:Y:S01]  /*b300*/  FADD.FTZ R132, R169, R132 ;  /* 0x00000084a9847221 */ /* 0x000fe20000010000 */
[-C--:B-1----:R-:W-:Y:S03]  /*b310*/  HMMA.16816.F32.BF16 R84, R140, R144.reuse, R84 ;  /* 0x000000908c54723c */ /* 0x082fe60000041854 */
[----:B------:R-:W-:Y:S02]  /*b320*/  FADD.FTZ R3, R170, R3 ;  /* 0x00000003aa037221 */ /* 0x000fe40000010000 */
[----:B------:R-:W-:Y:S01]  /*b330*/  FADD.FTZ R133, R171, R132 ;  /* 0x00000084ab857221 */ /* 0x000fe20000010000 */
[----:B------:R-:W1:Y:S01]  /*b340*/  MUFU.EX2 R193, R193 ;  /* 0x000000c100c17308 */ /* 0x000e620000000800 */
[----:B------:R-:W-:Y:S01]  /*b350*/  LDSM.16.MT88.4 R168, [R230+0x1800] ;  /* 0x00180000e6a8783b */ /* 0x000fe20000004200 */
[C---:B------:R-:W-:Y:S04]  /*b360*/  HMMA.16816.F32.BF16 R88, R148.reuse, R144, R88 ;  /* 0x000000909458723c */ /* 0x040fe80000041858 */
[----:B------:R-:W-:Y:S01]  /*b370*/  FADD.FTZ R2, R164, R2 ;  /* 0x00000002a4027221 */ /* 0x000fe20000010000 */
[----:B------:R-:W-:Y:S01]  /*b380*/  MOV R164, R203 ;  /* 0x000000cb00a47202 */ /* 0x000fe20000000f00 */
[----:B------:R-:W-:Y:S01]  /*b390*/  FADD.FTZ R0, R210, R0 ;  /* 0x00000000d2007221 */ /* 0x000fe20000010000 */
[----:B--2---:R2:W5:Y:S01]  /*b3a0*/  LDL.LU R235, [R1+0xa0] ;  /* 0x0000a00001eb7983 */ /* 0x0045620000300800 */
[-C--:B------:R-:W-:Y:S01]  /*b3b0*/  HMMA.16816.F32.BF16 R92, R148, R146.reuse, R92 ;  /* 0x00000092945c723c */ /* 0x080fe2000004185c */
[----:B------:R1:W4:Y:S02]  /*b3c0*/  MUFU.EX2 R249, R206 ;  /* 0x000000ce00f97308 */ /* 0x0003240000000800 */
[----:B------:R2:W5:Y:S01]  /*b3d0*/  LDL.LU R245, [R1+0x9c] ;  /* 0x00009c0001f57983 */ /* 0x0005620000300800 */
[----:B------:R-:W-:Y:S01]  /*b3e0*/  FADD.FTZ R0, R165, R0 ;  /* 0x00000000a5007221 */ /* 0x000fe20000010000 */
[----:B------:R-:W-:Y:S01]  /*b3f0*/  MOV R165, R202 ;  /* 0x000000ca00a57202 */ /* 0x000fe20000000f00 */
[----:B------:R-:W-:Y:S01]  /*b400*/  FADD.FTZ R132, R166, R2 ;  /* 0x00000002a6847221 */ /* 0x000fe20000010000 */
[----:B------:R2:W5:Y:S01]  /*b410*/  LDL.LU R246, [R1+0x98] ;  /* 0x0000980001f67983 */ /* 0x0005620000300800 */
[C---:B------:R-:W-:Y:S03]  /*b420*/  HMMA.16816.F32.BF16 R96, R140.reuse, R146, R96 ;  /* 0x000000928c60723c */ /* 0x040fe60000041860 */
[----:B------:R-:W2:Y:S01]  /*b430*/  LDSM.16.MT88.4 R144, [R233+0x2800] ;  /* 0x00280000e990783b */ /* 0x000ea20000004200 */
[----:B------:R-:W-:Y:S01]  /*b440*/  MOV R166, R187 ;  /* 0x000000bb00a67202 */ /* 0x000fe20000000f00 */
[----:B------:R-:W-:Y:S01]  /*b450*/  FADD.FTZ R2, R167, R0 ;  /* 0x00000000a7027221 */ /* 0x000fe20000010000 */
[----:B------:R-:W-:Y:S01]  /*b460*/  MOV R167, R184 ;  /* 0x000000b800a77202 */ /* 0x000fe20000000f00 */
[----:B------:R2:W2:Y:S01]  /*b470*/  MUFU.EX2 R227, R207 ;  /* 0x000000cf00e37308 */ /* 0x0004a20000000800 */
[----:B---3--:R-:W-:Y:S01]  /*b480*/  F2FP.BF16.PACK_AB R211, R138, R139 ;  /* 0x0000008b8ad3723e */ /* 0x008fe200000010ff */
[----:B------:R-:W-:Y:S02]  /*b490*/  FADD.FTZ R133, R172, R133 ;  /* 0x00000085ac857221 */ /* 0x000fe40000010000 */
[----:B------:R3:W5:Y:S01]  /*b4a0*/  LDL.LU R247, [R1+0x94] ;  /* 0x0000940001f77983 */ /* 0x0007620000300800 */
[----:B------:R-:W-:Y:S02]  /*b4b0*/  FADD.FTZ R0, R175, R3 ;  /* 0x00000003af007221 */ /* 0x000fe40000010000 */
[----:B------:R-:W-:Y:S01]  /*b4c0*/  FADD.FTZ R3, R177, R133 ;  /* 0x00000085b1037221 */ /* 0x000fe20000010000 */
[----:B------:R3:W5:Y:S01]  /*b4d0*/  LDL.LU R239, [R1+0x90] ;  /* 0x0000900001ef7983 */ /* 0x0007620000300800 */
[----:B------:R-:W-:Y:S01]  /*b4e0*/  IMAD.MOV.U32 R133, RZ, RZ, R197 ;  /* 0x000000ffff857224 */ /* 0x000fe200078e00c5 */
[----:B-1----:R-:W-:Y:S01]  /*b4f0*/  F2FP.BF16.PACK_AB R206, R193, R180 ;  /* 0x000000b4c1ce723e */ /* 0x002fe200000010ff */
[----:B------:R-:W-:Y:S01]  /*b500*/  FADD.FTZ R173, R173, R132 ;  /* 0x00000084adad7221 */ /* 0x000fe20000010000 */
[----:B----4-:R-:W-:Y:S01]  /*b510*/  F2FP.BF16.PACK_AB R208, R249, R252 ;  /* 0x000000fcf9d0723e */ /* 0x010fe200000010ff */
[----:B------:R-:W-:Y:S01]  /*b520*/  FADD.FTZ R132, R176, R0 ;  /* 0x00000000b0847221 */ /* 0x000fe20000010000 */
[----:B------:R-:W-:Y:S01]  /*b530*/  MOV R0, R190 ;  /* 0x000000be00007202 */ /* 0x000fe20000000f00 */
[----:B------:R-:W-:Y:S02]  /*b540*/  FADD.FTZ R174, R174, R2 ;  /* 0x00000002aeae7221 */ /* 0x000fe40000010000 */
[----:B------:R-:W-:Y:S01]  /*b550*/  IMAD.MOV.U32 R2, RZ, RZ, R189 ;  /* 0x000000ffff027224 */ /* 0x000fe200078e00bd */
[----:B--2---:R-:W-:Y:S02]  /*b560*/  F2FP.BF16.PACK_AB R207, R194, R179 ;  /* 0x000000b3c2cf723e */ /* 0x004fe400000010ff */
[----:B------:R-:W-:Y:S01]  /*b570*/  F2FP.BF16.PACK_AB R210, R226, R227 ;  /* 0x000000e3e2d2723e */ /* 0x000fe200000010ff */
[-C--:B------:R-:W-:Y:S08]  /*b580*/  HMMA.16816.F32.BF16 R100, R140, R144.reuse, R100 ;  /* 0x000000908c64723c */ /* 0x080ff00000041864 */
        /* <DEDUP_REMOVED lines=12> */
[----:B------:R-:W-:Y:S03]  /*b650*/  F2FP.BF16.PACK_AB R143, R184, R202 ;  /* 0x000000cab88f723e */ /* 0x000fe600000010ff */
        /* <DEDUP_REMOVED lines=18> */
[----:B------:R-:W4:Y:S07]  /*b780*/  LDSM.16.MT88.4 R156, [R233+0x3000] ;  /* 0x00300000e99c783b */ /* 0x000f2e0000004200 */
        /* <DEDUP_REMOVED lines=14> */
[-C--:B----4-:R-:W-:Y:S08]  /*b870*/  HMMA.16816.F32.BF16 R100, R140, R156.reuse, R100 ;  /* 0x0000009c8c64723c */ /* 0x090ff00000041864 */
[C---:B------:R-:W-:Y:S07]  /*b880*/  HMMA.16816.F32.BF16 R104, R144.reuse, R156, R104 ;  /* 0x0000009c9068723c */ /* 0x040fee0000041868 */
[----:B------:R-:W-:Y:S01]  /*b890*/  IMAD.MOV.U32 R157, RZ, RZ, R185 ;  /* 0x000000ffff9d7224 */ /* 0x000fe200078e00b9 */
[-C--:B------:R-:W-:Y:S04]  /*b8a0*/  HMMA.16816.F32.BF16 R108, R144, R158.reuse, R108 ;  /* 0x0000009e906c723c */ /* 0x080fe8000004186c */
[----:B------:R-:W-:Y:S02]  /*b8b0*/  MOV R156, R186 ;  /* 0x000000ba009c7202 */ /* 0x000fe40000000f00 */
[----:B------:R-:W2:Y:S02]  /*b8c0*/  LDSM.16.MT88.4 R184, [R233+0x1800] ;  /* 0x00180000e9b8783b */ /* 0x000ea40000004200 */
[C---:B------:R-:W-:Y:S08]  /*b8d0*/  HMMA.16816.F32.BF16 R112, R140.reuse, R158, R112 ;  /* 0x0000009e8c70723c */ /* 0x040ff00000041870 */
[-C--:B---3--:R-:W-:Y:S08]  /*b8e0*/  HMMA.16816.F32.BF16 R116, R140, R160.reuse, R116 ;  /* 0x000000a08c74723c */ /* 0x088ff00000041874 */
[C---:B------:R-:W-:Y:S07]  /*b8f0*/  HMMA.16816.F32.BF16 R120, R144.reuse, R160, R120 ;  /* 0x000000a09078723c */ /* 0x040fee0000041878 */
[----:B------:R-:W-:Y:S01]  /*b900*/  IMAD.MOV.U32 R161, RZ, RZ, R201 ;  /* 0x000000ffffa17224 */ /* 0x000fe200078e00c9 */
[-C--:B------:R-:W-:Y:S04]  /*b910*/  HMMA.16816.F32.BF16 R124, R144, R162.reuse, R124 ;  /* 0x000000a2907c723c */ /* 0x080fe8000004187c */
[----:B------:R-:W-:Y:S02]  /*b920*/  MOV R160, R200 ;  /* 0x000000c800a07202 */ /* 0x000fe40000000f00 */
[----:B------:R-:W3:Y:S02]  /*b930*/  LDSM.16.MT88.4 R200, [R232+0x1800] ;  /* 0x00180000e8c8783b */ /* 0x000ee40000004200 */
[----:B------:R-:W-:Y:S08]  /*b940*/  HMMA.16816.F32.BF16 R128, R140, R162, R128 ;  /* 0x000000a28c80723c */ /* 0x000ff00000041880 */
[-C--:B-1----:R-:W-:Y:S01]  /*b950*/  HMMA.16816.F32.BF16 R144, R204, R152.reuse, R4 ;  /* 0x00000098cc90723c */ /* 0x082fe20000041804 */
[----:B------:R-:W1:Y:S07]  /*b960*/  LDSM.16.MT88.4 R4, [R232+0x3800] ;  /* 0x00380000e804783b */ /* 0x000e6e0000004200 */
[C---:B------:R-:W-:Y:S07]  /*b970*/  HMMA.16816.F32.BF16 R140, R208.reuse, R152, R8 ;  /* 0x00000098d08c723c */ /* 0x040fee0000041808 */
[----:B------:R-:W-:Y:S01]  /*b980*/  MOV R11, R195 ;  /* 0x000000c3000b7202 */ /* 0x000fe20000000f00 */
[-C--:B------:R-:W-:Y:S04]  /*b990*/  HMMA.16816.F32.BF16 R148, R208, R154.reuse, R12 ;  /* 0x0000009ad094723c */ /* 0x080fe8000004180c */
[----:B------:R-:W-:Y:S02]  /*b9a0*/  MOV R9, R198 ;  /* 0x000000c600097202 */ /* 0x000fe40000000f00 */
[----:B------:R-:W-:Y:S01]  /*b9b0*/  MOV R10, R196 ;  /* 0x000000c4000a7202 */ /* 0x000fe20000000f00 */
[----:B------:R-:W-:Y:S01]  /*b9c0*/  IMAD.MOV.U32 R14, RZ, RZ, R193 ;  /* 0x000000ffff0e7224 */ /* 0x000fe200078e00c1 */
[C---:B------:R-:W-:Y:S04]  /*b9d0*/  HMMA.16816.F32.BF16 R152, R204.reuse, R154, R16 ;  /* 0x0000009acc98723c */ /* 0x040fe80000041810 */
[----:B------:R-:W-:Y:S01]  /*b9e0*/  IMAD.MOV.U32 R13, RZ, RZ, R179 ;  /* 0x000000ffff0d7224 */ /* 0x000fe200078e00b3 */
[----:B------:R-:W-:Y:S02]  /*b9f0*/  MOV R15, R194 ;  /* 0x000000c2000f7202 */ /* 0x000fe40000000f00 */
[----:B------:R-:W-:Y:S02]  /*ba00*/  MOV R17, R156 ;  /* 0x0000009c00117202 */ /* 0x000fe40000000f00 */
[----:B------:R-:W-:Y:S02]  /*ba10*/  MOV R16, R157 ;  /* 0x0000009d00107202 */ /* 0x000fe40000000f00 */
[-C--:B------:R-:W-:Y:S03]  /*ba20*/  HMMA.16816.F32.BF16 R156, R204, R168.reuse, R20 ;  /* 0x000000a8cc9c723c */ /* 0x080fe60000041814 */
[----:B------:R-:W-:Y:S02]  /*ba30*/  MOV R12, R180 ;  /* 0x000000b4000c7202 */ /* 0x000fe40000000f00 */
[----:B------:R-:W-:Y:S02]  /*ba40*/  MOV R19, R183 ;  /* 0x000000b700137202 */ /* 0x000fe40000000f00 */
[----:B------:R-:W-:Y:S01]  /*ba50*/  MOV R21, R160 ;  /* 0x000000a000157202 */ /* 0x000fe20000000f00 */
[----:B------:R-:W-:Y:S01]  /*ba60*/  IMAD.MOV.U32 R23, RZ, RZ, R167 ;  /* 0x000000ffff177224 */ /* 0x000fe200078e00a7 */
[----:B------:R-:W-:Y:S02]  /*ba70*/  MOV R20, R161 ;  /* 0x000000a100147202 */ /* 0x000fe40000000f00 */
[C---:B------:R-:W-:Y:S04]  /*ba80*/  HMMA.16816.F32.BF16 R160, R208.reuse, R168, R24 ;  /* 0x000000a8d0a0723c */ /* 0x040fe80000041818 */
[----:B------:R-:W-:Y:S02]  /*ba90*/  MOV R22, R166 ;  /* 0x000000a600167202 */ /* 0x000fe40000000f00 */
[----:B------:R-:W-:Y:S01]  /*baa0*/  MOV R18, R188 ;  /* 0x000000bc00127202 */ /* 0x000fe20000000f00 */
[----:B------:R-:W-:Y:S01]  /*bab0*/  IMAD.MOV.U32 R27, RZ, RZ, R165 ;  /* 0x000000ffff1b7224 */ /* 0x000fe200078e00a5 */
[----:B------:R-:W-:Y:S02]  /*bac0*/  MOV R26, R164 ;  /* 0x000000a4001a7202 */ /* 0x000fe40000000f00 */
[-C--:B------:R-:W-:Y:S03]  /*bad0*/  HMMA.16816.F32.BF16 R164, R208, R170.reuse, R28 ;  /* 0x000000aad0a4723c */ /* 0x080fe6000004181c */
[----:B------:R-:W-:Y:S02]  /*bae0*/  MOV R24, R192 ;  /* 0x000000c000187202 */ /* 0x000fe40000000f00 */
[----:B------:R-:W-:Y:S02]  /*baf0*/  MOV R25, R199 ;  /* 0x000000c700197202 */ /* 0x000fe40000000f00 */
[----:B------:R-:W-:Y:S01]  /*bb00*/  MOV R31, R182 ;  /* 0x000000b6001f7202 */ /* 0x000fe20000000f00 */
[C---:B------:R-:W-:Y:S01]  /*bb10*/  HMMA.16816.F32.BF16 R168, R204.reuse, R170, R32 ;  /* 0x000000aacca8723c */ /* 0x040fe20000041820 */
[----:B------:R-:W4:Y:S03]  /*bb20*/  LDL R34, [R1+0x8] ;  /* 0x0000080001227983 */ /* 0x000f260000100800 */
[----:B------:R-:W-:Y:S01]  /*bb30*/  MOV R28, R173 ;  /* 0x000000ad001c7202 */ /* 0x000fe20000000f00 */
[----:B------:R-:W-:Y:S01]  /*bb40*/  IMAD.MOV.U32 R29, RZ, RZ, R174 ;  /* 0x000000ffff1d7224 */ /* 0x000fe200078e00ae */
[----:B------:R-:W-:Y:S02]  /*bb50*/  MOV R30, R181 ;  /* 0x000000b5001e7202 */ /* 0x000fe40000000f00 */
[-C--:B--2---:R-:W-:Y:S04]  /*bb60*/  HMMA.16816.F32.BF16 R172, R204, R184.reuse, R36 ;  /* 0x000000b8ccac723c */ /* 0x084fe80000041824 */
[----:B------:R-:W-:Y:S01]  /*bb70*/  MOV R35, R178 ;  /* 0x000000b200237202 */ /* 0x000fe20000000f00 */
[----:B------:R-:W-:Y:S01]  /*bb80*/  FADD.FTZ R3, R30, R3 ;  /* 0x000000031e037221 */ /* 0x000fe20000010000 */
[----:B------:R-:W-:Y:S01]  /*bb90*/  MOV R8, R191 ;  /* 0x000000bf00087202 */ /* 0x000fe20000000f00 */
        /* <DEDUP_REMOVED lines=9> */
[----:B------:R-:W-:Y:S01]  /*bc30*/  FADD.FTZ R8, R8, R132 ;  /* 0x0000008408087221 */ /* 0x000fe20000010000 */
[----:B------:R-:W-:Y:S01]  /*bc40*/  MOV R132, R137 ;  /* 0x0000008900847202 */ /* 0x000fe20000000f00 */
        /* <DEDUP_REMOVED lines=15> */
[----:B------:R-:W-:Y:S04]  /*bd40*/  FADD.FTZ R3, R224, R3 ;  /* 0x00000003e0037221 */ /* 0x000fe80000010000 */
        /* <DEDUP_REMOVED lines=21> */
[----:B------:R-:W-:Y:S01]  /*bea0*/  FADD.FTZ R0, R249, R5 ;  /* 0x00000005f9007221 */ /* 0x000fe20000010000 */
[-C--:B------:R-:W-:Y:S01]  /*beb0*/  MOV R249, R133.reuse ;  /* 0x0000008500f97202 */ /* 0x080fe20000000f00 */
        /* <DEDUP_REMOVED lines=10> */
[----:B------:R-:W-:Y:S01]  /*bf60*/  MOV R0, R133 ;  /* 0x0000008500007202 */ /* 0x000fe20000000f00 */
[----:B------:R-:W-:Y:S01]  /*bf70*/  IMAD.MOV.U32 R139, RZ, RZ, R134 ;  /* 0x000000ffff8b7224 */ /* 0x000fe200078e0086 */
[----:B------:R1:W-:Y:S01]  /*bf80*/  STL [R1+0x20], R3 ;  /* 0x0000200301007387 */ /* 0x0003e20000100800 */
[----:B------:R-:W-:Y:S02]  /*bf90*/  MOV R133, R136 ;  /* 0x0000008800857202 */ /* 0x000fe40000000f00 */
[----:B------:R-:W-:Y:S01]  /*bfa0*/  MOV R138, R135 ;  /* 0x00000087008a7202 */ /* 0x000fe20000000f00 */
[----:B------:R1:W-:Y:S04]  /*bfb0*/  STL [R1+0x24], R2 ;  /* 0x0000240201007387 */ /* 0x0003e80000100800 */
[----:B------:R1:W-:Y:S01]  /*bfc0*/  STL [R1], R0 ;  /* 0x0000000001007387 */ /* 0x0003e20000100800 */
[----:B----4-:R-:W-:Y:S11]  /*bfd0*/  ISETP.GT.AND P0, PT, R35, R34, PT ;  /* 0x000000222300720c */ /* 0x010ff60003f04270 */
[----:B------:R-:W-:Y:S02]  /*bfe0*/  @!UPT UIADD3 URZ, URZ, URZ, URZ ;  /* 0x0000003f3f3ff290 */ /* 0x000fe4000fffe03f */
[----:B-1----:R-:W-:-:S05]  /*bff0*/  @P0 BRA `(.L_x_1489) ;  /* 0xffffad3000000947 */ /* 0x002fca000383ffff */
.L_x_1488:
[----:B-1----:R-:W-:-:S13]  /*c000*/  ISETP.GE.AND P0, PT, R249, RZ, PT ;  /* 0x000000fff900720c */ /* 0x002fda0003f06270 */
[----:B------:R-:W-:Y:S05]  /*c010*/  @!P0 BRA `(.L_x_1490) ;  /* 0x00004e3000008947 */ /* 0x000fea0003800000 */
[----:B------:R-:W-:Y:S01]  /*c020*/  IMAD.MOV.U32 R3, RZ, RZ, R136 ;  /* 0x000000ffff037224 */ /* 0x000fe200078e0088 */
[----:B------:R-:W-:Y:S01]  /*c030*/  MOV R139, R134 ;  /* 0x00000086008b7202 */ /* 0x000fe20000000f00 */
[----:B------:R-:W-:Y:S01]  /*c040*/  IMAD.MOV.U32 R2, RZ, RZ, R137 ;  /* 0x000000ffff027224 */ /* 0x000fe200078e0089 */
[----:B------:R-:W-:Y:S02]  /*c050*/  MOV R138, R135 ;  /* 0x00000087008a7202 */ /* 0x000fe40000000f00 */
.L_x_1491:
[----:B--2---:R-:W2:Y:S01]  /*c060*/  LDL.64 R30, [R1+0x38] ;  /* 0x00003800011e7983 */ /* 0x004ea20000100a00 */
[----:B------:R-:W-:Y:S04]  /*c070*/  DEPBAR.LE SB0, 0x0 ;  /* 0x000080000000791a */ /* 0x000fe80000000000 */
[----:B------:R-:W-:Y:S01]  /*c080*/  WARPSYNC 0xffffffff ;  /* 0xffffffff00007948 */ /* 0x000fe20003800000 */
[----:B------:R-:W3:Y:S01]  /*c090*/  LDL R37, [R1+0x40] ;  /* 0x0000400001257983 */ /* 0x000ee20000100800 */
[----:B------:R-:W-:Y:S01]  /*c0a0*/  SHF.R.S32.HI R0, RZ, 0x1f, R249 ;  /* 0x0000001fff007819 */ /* 0x000fe200000114f9 */
[C---:B------:R-:W-:Y:S02]  /*c0b0*/  IMAD.WIDE.U32 R28, R249.reuse, c[0x0][0x208], RZ ;  /* 0x00008200f91c7a25 */ /* 0x040fe400078e00ff */
[----:B------:R-:W4:Y:S02]  /*c0c0*/  LDL.64 R38, [R1+0x10] ;  /* 0x0000100001267983 */ /* 0x000f240000100a00 */
[----:B------:R-:W-:Y:S01]  /*c0d0*/  IMAD R0, R0, c[0x0][0x208], RZ ;  /* 0x0000820000007a24 */ /* 0x000fe200078e02ff */
[C---:B------:R-:W-:Y:S03]  /*c0e0*/  SHF.L.U32 R36, R28.reuse, 0x6, RZ ;  /* 0x000000061c247819 */ /* 0x040fe600000006ff */
[----:B------:R-:W-:Y:S01]  /*c0f0*/  BAR.SYNC.DEFER_BLOCKING 0x0 ;  /* 0x0000000000007b1d */ /* 0x000fe20000010000 */
[----:B------:R-:W-:Y:S05]  /*c100*/  IMAD R0, R249, c[0x0][0x20c], R0 ;  /* 0x00008300f9007a24 */ /* 0x000fea00078e0200 */
[----:B------:R-:W-:Y:S02]  /*c110*/  IADD3 R0, R29, R0, RZ ;  /* 0x000000001d007210 */ /* 0x000fe40007ffe0ff */
[----:B------:R-:W-:Y:S02]  /*c120*/  STL [R1+0xd0], R131 ;  /* 0x0000d08301007387 */ /* 0x000fe40000100800 */
[----:B------:R-:W-:Y:S02]  /*c130*/  SHF.L.U64.HI R0, R28, 0x6, R0 ;  /* 0x000000061c007819 */ /* 0x000fe40000010200 */
[----:B-----5:R-:W-:Y:S04]  /*c140*/  STL [R1+0x90], R239 ;  /* 0x000090ef01007387 */ /* 0x020fe80000100800 */
[----:B------:R-:W-:Y:S04]  /*c150*/  STL [R1+0x94], R247 ;  /* 0x000094f701007387 */ /* 0x000fe80000100800 */
[----:B------:R-:W-:Y:S04]  /*c160*/  STL [R1+0x98], R246 ;  /* 0x000098f601007387 */ /* 0x000fe80000100800 */
[----:B------:R-:W-:Y:S08]  /*c170*/  LDSM.16.M88.4 R64, [R235] ;  /* 0x00000000eb40783b */ /* 0x000ff00000000200 */
[----:B------:R-:W1:Y:S08]  /*c180*/  LDSM.16.M88.4 R16, [R228] ;  /* 0x00000000e410783b */ /* 0x000e700000000200 */
[----:B------:R-:W1:Y:S08]  /*c190*/  LDSM.16.M88.4 R60, [R235+0x2000] ;  /* 0x00200000eb3c783b */ /* 0x000e700000000200 */
[----:B------:R-:W1:Y:S08]  /*c1a0*/  LDSM.16.M88.4 R32, [R228+0x800] ;  /* 0x00080000e420783b */ /* 0x000e700000000200 */
[----:B------:R-:W2:Y:S08]  /*c1b0*/  LDSM.16.M88.4 R48, [R228+0x1000] ;  /* 0x00100000e430783b */ /* 0x000eb00000000200 */
[----:B------:R-:W2:Y:S01]  /*c1c0*/  LDSM.16.M88.4 R132, [R228+0x1800] ;  /* 0x00180000e484783b */ /* 0x000ea20000000200 */
[-C--:B-1----:R-:W-:Y:S07]  /*c1d0*/  HMMA.16816.F32.BF16 R4, R64, R16.reuse, RZ ;  /* 0x000000104004723c */ /* 0x082fee00000418ff */
[----:B------:R-:W-:Y:S01]  /*c1e0*/  LDSM.16.M88.4 R204, [R237] ;  /* 0x00000000edcc783b */ /* 0x000fe20000000200 */
[C---:B------:R-:W-:Y:S07]  /*c1f0*/  HMMA.16816.F32.BF16 R8, R60.reuse, R16, RZ ;  /* 0x000000103c08723c */ /* 0x040fee00000418ff */
[----:B------:R-:W1:Y:S01]  /*c200*/  LDSM.16.M88.4 R208, [R239] ;  /* 0x00000000efd0783b */ /* 0x000e620000000200 */
[-C--:B------:R-:W-:Y:S07]  /*c210*/  HMMA.16816.F32.BF16 R12, R60, R18.reuse, RZ ;  /* 0x000000123c0c723c */ /* 0x080fee00000418ff */
[----:B------:R-:W1:Y:S01]  /*c220*/  LDSM.16.M88.4 R212, [R237+0x2000] ;  /* 0x00200000edd4783b */ /* 0x000e620000000200 */
[C---:B------:R-:W-:Y:S07]  /*c230*/  HMMA.16816.F32.BF16 R16, R64.reuse, R18, RZ ;  /* 0x000000124010723c */ /* 0x040fee00000418ff */
[----:B------:R-:W1:Y:S01]  /*c240*/  LDSM.16.M88.4 R216, [R247] ;  /* 0x00000000f7d8783b */ /* 0x000e620000000200 */
[-C--:B------:R-:W-:Y:S07]  /*c250*/  HMMA.16816.F32.BF16 R20, R64, R32.reuse, RZ ;  /* 0x000000204014723c */ /* 0x080fee00000418ff */
[----:B------:R-:W1:Y:S01]  /*c260*/  LDSM.16.M88.4 R220, [R246] ;  /* 0x00000000f6dc783b */ /* 0x000e620000000200 */
[C---:B------:R-:W-:Y:S07]  /*c270*/  HMMA.16816.F32.BF16 R24, R60.reuse, R32, RZ ;  /* 0x000000203c18723c */ /* 0x040fee00000418ff */
        /* <DEDUP_REMOVED lines=14> */
[C---:B--2---:R-:W-:Y:S02]  /*c360*/  IADD3 R32, P1, R36.reuse, R30, RZ ;  /* 0x0000001e24207210 */ /* 0x044fe40007f3e0ff */
[----:B------:R-:W-:Y:S02]  /*c370*/  IADD3 R36, P3, P2, R36, 0x40, R30 ;  /* 0x0000004024247810 */ /* 0x000fe40007a7e01e */
[-C--:B------:R-:W-:Y:S01]  /*c380*/  HMMA.16816.F32.BF16 R28, R60, R34.reuse, RZ ;  /* 0x000000223c1c723c */ /* 0x080fe200000418ff */
[----:B------:R-:W-:Y:S02]  /*c390*/  LEA R40, P0, R32, c[0x0][0x1f8], 0x1 ;  /* 0x00007e0020287a11 */ /* 0x000fe400078008ff */
[----:B---3--:R-:W-:Y:S02]  /*c3a0*/  IADD3.X R33, R0, R37, RZ, P1, !PT ;  /* 0x0000002500217210 */ /* 0x008fe40000ffe4ff */
[----:B------:R-:W-:Y:S02]  /*c3b0*/  LEA R46, P1, R36, c[0x0][0x1f8], 0x1 ;  /* 0x00007e00242e7a11 */ /* 0x000fe400078208ff */
[----:B------:R-:W-:Y:S02]  /*c3c0*/  LEA.HI.X R41, R32, c[0x0][0x1fc], R33, 0x1, P0 ;  /* 0x00007f0020297a11 */ /* 0x000fe400000f0c21 */
[C---:B------:R-:W-:Y:S02]  /*c3d0*/  HMMA.16816.F32.BF16 R32, R64.reuse, R34, RZ ;  /* 0x000000224020723c */ /* 0x040fe400000418ff */
[----:B----4-:R-:W-:Y:S02]  /*c3e0*/  ISETP.GE.AND P0, PT, R38, c[0x0][0x1d4], PT ;  /* 0x0000750026007a0c */ /* 0x010fe40003f06270 */
[----:B------:R-:W-:Y:S02]  /*c3f0*/  IADD3.X R0, R0, RZ, R37, P3, P2 ;  /* 0x000000ff00007210 */ /* 0x000fe40001fe4425 */
[----:B------:R-:W-:Y:S02]  /*c400*/  MOV R37, c[0x0][0x208] ;  /* 0x0000820000257a02 */ /* 0x000fe40000000f00 */
[----:B------:R-:W-:Y:S04]  /*c410*/  LEA.HI.X R47, R36, c[0x0][0x1fc], R0, 0x1, P1 ;  /* 0x00007f00242f7a11 */ /* 0x000fe800008f0c00 */
[C---:B------:R-:W-:Y:S02]  /*c420*/  SHF.L.U32 R54, R37.reuse, 0x5, RZ ;  /* 0x0000000525367819 */ /* 0x040fe400000006ff */
[----:B------:R-:W-:Y:S01]  /*c430*/  MOV R38, 0x5 ;  /* 0x0000000500267802 */ /* 0x000fe20000000f00 */
[----:B------:R-:W-:Y:S01]  /*c440*/  @!PT LDS RZ, [RZ] ;  /* 0x00000000fffff984 */ /* 0x000fe20000000800 */
[----:B------:R-:W-:Y:S01]  /*c450*/  @!PT LDS RZ, [RZ] ;  /* 0x00000000fffff984 */ /* 0x000fe20000000800 */
[----:B------:R-:W-:Y:S01]  /*c460*/  @!PT LDS RZ, [RZ] ;  /* 0x00000000fffff984 */ /* 0x000fe20000000800 */
[----:B------:R2:W-:Y:S01]  /*c470*/  LDGSTS.E.BYPASS.LTC128B.128 [R248+0x100], [R40.64], !P0 ;  /* 0x0010000028f87fae */ /* 0x0005e2000c101d46 */
[----:B------:R-:W-:Y:S02]  /*c480*/  IADD3 R44, P1, R40, R54, RZ ;  /* 0x00000036282c7210 */ /* 0x000fe40007f3e0ff */
[----:B------:R-:W-:Y:S02]  /*c490*/  SHF.L.U64.HI R0, R37, R38, c[0x0][0x20c] ;  /* 0x0000830025007619 */ /* 0x000fe40000010226 */
[-C--:B------:R-:W-:Y:S01]  /*c4a0*/  HMMA.16816.F32.BF16 R36, R64, R48.reuse, RZ ;  /* 0x000000304024723c */ /* 0x080fe200000418ff */
[----:B------:R-:W-:Y:S02]  /*c4b0*/  IADD3 R52, P2, R44, R54, RZ ;  /* 0x000000362c347210 */ /* 0x000fe40007f5e0ff */
[----:B------:R3:W-:Y:S01]  /*c4c0*/  LDGSTS.E.BYPASS.LTC128B.128 [R248+0x2100], [R46.64], !P6 ;  /* 0x021000002ef87fae */ /* 0x0007e2000f101d46 */
[----:B------:R-:W-:Y:S02]  /*c4d0*/  IADD3.X R45, R41, R0, RZ, P1, !PT ;  /* 0x00000000292d7210 */ /* 0x000fe40000ffe4ff */
[----:B------:R-:W-:Y:S02]  /*c4e0*/  IADD3 R54, P1, R52, R54, RZ ;  /* 0x0000003634367210 */ /* 0x000fe40007f3e0ff */
[-C--:B------:R-:W-:Y:S03]  /*c4f0*/  IADD3.X R53, R45, R0.reuse, RZ, P2, !PT ;  /* 0x000000002d357210 */ /* 0x080fe600017fe4ff */
[----:B------:R3:W-:Y:S01]  /*c500*/  LDGSTS.E.BYPASS.LTC128B.128 [R248+0x900], [R44.64], !P0 ;  /* 0x009000002cf87fae */ /* 0x0007e2000c101d46 */
[----:B------:R-:W-:Y:S02]  /*c510*/  IADD3.X R55, R53, R0, RZ, P1, !PT ;  /* 0x0000000035377210 */ /* 0x000fe40000ffe4ff */
[C---:B------:R-:W-:Y:S02]  /*c520*/  ISETP.GT.AND P1, PT, R249.reuse, RZ, PT ;  /* 0x000000fff900720c */ /* 0x040fe40003f24270 */
[----:B------:R-:W-:Y:S03]  /*c530*/  IADD3 R249, R249, -0x1, RZ ;  /* 0xfffffffff9f97810 */ /* 0x000fe60007ffe0ff */
[----:B------:R3:W-:Y:S01]  /*c540*/  LDGSTS.E.BYPASS.LTC128B.128 [R248+0x2900], [R44.64+0x80], !P6 ;  /* 0x029000802cf87fae */ /* 0x0007e2000f101d46 */
[C---:B--2---:R-:W-:Y:S07]  /*c550*/  HMMA.16816.F32.BF16 R40, R60.reuse, R48, RZ ;  /* 0x000000303c28723c */ /* 0x044fee00000418ff */
[----:B------:R2:W-:Y:S08]  /*c560*/  LDGSTS.E.BYPASS.LTC128B.128 [R248+0x1100], [R52.64], !P0 ;  /* 0x0110000034f87fae */ /* 0x0005f0000c101d46 */
[----:B------:R2:W-:Y:S08]  /*c570*/  LDGSTS.E.BYPASS.LTC128B.128 [R248+0x3100], [R52.64+0x80], !P6 ;  /* 0x0310008034f87fae */ /* 0x0005f0000f101d46 */
[----:B------:R2:W-:Y:S01]  /*c580*/  LDGSTS.E.BYPASS.LTC128B.128 [R248+0x1900], [R54.64], !P0 ;  /* 0x0190000036f87fae */ /* 0x0005e2000c101d46 */
[-C--:B---3--:R-:W-:Y:S07]  /*c590*/  HMMA.16816.F32.BF16 R44, R60, R50.reuse, RZ ;  /* 0x000000323c2c723c */ /* 0x088fee00000418ff */
[----:B------:R2:W-:Y:S01]  /*c5a0*/  LDGSTS.E.BYPASS.LTC128B.128 [R248+0x3900], [R54.64+0x80], !P6 ;  /* 0x0390008036f87fae */ /* 0x0005e2000f101d46 */
[C---:B------:R-:W-:Y:S07]  /*c5b0*/  HMMA.16816.F32.BF16 R48, R64.reuse, R50, RZ ;  /* 0x000000324030723c */ /* 0x040fee00000418ff */
[----:B------:R-:W0:Y:S01]  /*c5c0*/  LDGDEPBAR ;  /* 0x00000000000079af */ /* 0x000e220000000000 */
[-C--:B--2---:R-:W-:Y:S08]  /*c5d0*/  HMMA.16816.F32.BF16 R52, R64, R132.reuse, RZ ;  /* 0x000000844034723c */ /* 0x084ff000000418ff */
[C---:B------:R-:W-:Y:S08]  /*c5e0*/  HMMA.16816.F32.BF16 R56, R60.reuse, R132, RZ ;  /* 0x000000843c38723c */ /* 0x040ff000000418ff */
[-C--:B------:R-:W-:Y:S08]  /*c5f0*/  HMMA.16816.F32.BF16 R60, R60, R134.reuse, RZ ;  /* 0x000000863c3c723c */ /* 0x080ff000000418ff */
[----:B------:R-:W-:Y:S01]  /*c600*/  HMMA.16816.F32.BF16 R64, R64, R134, RZ ;  /* 0x000000864040723c */ /* 0x000fe200000418ff */
[----:B------:R-:W-:Y:S07]  /*c610*/  LDSM.16.M88.4 R132, [R236] ;  /* 0x00000000ec84783b */ /* 0x000fee0000000200 */
        /* <DEDUP_REMOVED lines=83> */
[----:B------:R2:W-:Y:S07]  /*cb50*/  LDSM.16.M88.4 R216, [R242] ;  /* 0x00000000f2d8783b */ /* 0x0005ee0000000200 */
[----:B------:R-:W-:Y:S01]  /*cb60*/  HMMA.16816.F32.BF16 R64, R132, R222, R64 ;  /* 0x000000de8440723c */ /* 0x000fe20000041840 */
[----:B------:R-:W4:Y:S07]  /*cb70*/  LDSM.16.M88.4 R132, [R243] ;  /* 0x00000000f384783b */ /* 0x000f2e0000000200 */
[-C--:B-1----:R-:W-:Y:S01]  /*cb80*/  HMMA.16816.F32.BF16 R4, R204, R208.reuse, R4 ;  /* 0x000000d0cc04723c */ /* 0x082fe20000041804 */
[----:B------:R-:W1:Y:S07]  /*cb90*/  LDSM.16.M88.4 R220, [R241] ;  /* 0x00000000f1dc783b */ /* 0x000e6e0000000200 */
[C---:B---3--:R-:W-:Y:S01]  /*cba0*/  HMMA.16816.F32.BF16 R8, R212.reuse, R208, R8 ;  /* 0x000000d0d408723c */ /* 0x048fe20000041808 */
[----:B--2---:R-:W-:Y:S07]  /*cbb0*/  MOV R242, 0x5 ;  /* 0x0000000500f27802 */ /* 0x004fee0000000f00 */
[-C--:B------:R-:W-:Y:S08]  /*cbc0*/  HMMA.16816.F32.BF16 R12, R212, R210.reuse, R12 ;  /* 0x000000d2d40c723c */ /* 0x080ff0000004180c */
[C---:B------:R-:W-:Y:S01]  /*cbd0*/  HMMA.16816.F32.BF16 R16, R204.reuse, R210, R16 ;  /* 0x000000d2cc10723c */ /* 0x040fe20000041810 */
[----:B------:R-:W-:Y:S07]  /*cbe0*/  LDSM.16.M88.4 R208, [R234+0x2000] ;  /* 0x00200000ead0783b */ /* 0x000fee0000000200 */
[-C--:B----4-:R-:W-:Y:S08]  /*cbf0*/  HMMA.16816.F32.BF16 R20, R204, R132.reuse, R20 ;  /* 0x00000084cc14723c */ /* 0x090ff00000041814 */
        /* <DEDUP_REMOVED lines=59> */
[----:B------:R-:W-:Y:S10]  /*cfb0*/  MUFU.TANH R217, R8 ;  /* 0x0000000800d97308 */ /* 0x000ff40000002400 */
[----:B------:R-:W-:Y:S01]  /*cfc0*/  MUFU.TANH R218, R9 ;  /* 0x0000000900da7308 */ /* 0x000fe20000002400 */
[----:B--2---:R-:W2:Y:S09]  /*cfd0*/  LDSM.16.M88.4 R4, [R231+0x2800] ;  /* 0x00280000e704783b */ /* 0x004eb20000000200 */
[----:B------:R-:W-:Y:S10]  /*cfe0*/  MUFU.TANH R219, R10 ;  /* 0x0000000a00db7308 */ /* 0x000ff40000002400 */
[----:B------:R4:W-:Y:S10]  /*cff0*/  MUFU.TANH R220, R11 ;  /* 0x0000000b00dc7308 */ /* 0x0009f40000002400 */
[----:B------:R-:W-:Y:S10]  /*d000*/  MUFU.TANH R16, R16 ;  /* 0x0000001000107308 */ /* 0x000ff40000002400 */
[----:B------:R-:W-:Y:S01]  /*d010*/  MUFU.TANH R17, R17 ;  /* 0x0000001100117308 */ /* 0x000fe20000002400 */
[----:B----4-:R-:W4:Y:S01]  /*d020*/  LDSM.16.M88.4 R8, [R231+0x3000] ;  /* 0x00300000e708783b */ /* 0x010f220000000200 */
[-C--:B--2---:R-:W-:Y:S08]  /*d030*/  HMMA.16816.F32.BF16 R20, R208, R4.reuse, R20 ;  /* 0x00000004d014723c */ /* 0x084ff00000041814 */
[----:B------:R-:W-:Y:S01]  /*d040*/  MUFU.TANH R12, R12 ;  /* 0x0000000c000c7308 */ /* 0x000fe20000002400 */
[C---:B------:R-:W-:Y:S09]  /*d050*/  HMMA.16816.F32.BF16 R24, R204.reuse, R4, R24 ;  /* 0x00000004cc18723c */ /* 0x040ff20000041818 */
[----:B------:R-:W3:Y:S01]  /*d060*/  MUFU.TANH R18, R18 ;  /* 0x0000001200127308 */ /* 0x000ee20000002400 */
[-C--:B------:R-:W-:Y:S08]  /*d070*/  HMMA.16816.F32.BF16 R28, R204, R6.reuse, R28 ;  /* 0x00000006cc1c723c */ /* 0x080ff0000004181c */
        /* <DEDUP_REMOVED lines=8> */
[----:B------:R-:W-:Y:S01]  /*d100*/  FMUL.FTZ R21, R21, c[0x0][0x320] ;  /* 0x0000c80015157a20 */ /* 0x000fe20000410000 */
[-C--:B----4-:R-:W-:Y:S05]  /*d110*/  HMMA.16816.F32.BF16 R36, R208, R8.reuse, R36 ;  /* 0x00000008d024723c */ /* 0x090fea0000041824 */
[----:B------:R-:W-:Y:S02]  /*d120*/  FMUL.FTZ R22, R22, c[0x0][0x320] ;  /* 0x0000c80016167a20 */ /* 0x000fe40000410000 */
[----:B------:R-:W-:Y:S01]  /*d130*/  MUFU.TANH R246, R26 ;  /* 0x0000001a00f67308 */ /* 0x000fe20000002400 */
[----:B------:R-:W-:Y:S01]  /*d140*/  FMUL.FTZ R23, R23, c[0x0][0x320] ;  /* 0x0000c80017177a20 */ /* 0x000fe20000410000 */
[C---:B------:R-:W-:Y:S04]  /*d150*/  HMMA.16816.F32.BF16 R40, R204.reuse, R8, R40 ;  /* 0x00000008cc28723c */ /* 0x040fe80000041828 */
[----:B------:R-:W-:Y:S02]  /*d160*/  FMUL.FTZ R24, R24, c[0x0][0x320] ;  /* 0x0000c80018187a20 */ /* 0x000fe40000410000 */
[----:B------:R-:W-:Y:S01]  /*d170*/  FMUL.FTZ R25, R25, c[0x0][0x320] ;  /* 0x0000c80019197a20 */ /* 0x000fe20000410000 */
[----:B------:R-:W-:Y:S01]  /*d180*/  @P1 MOV R9, c[0x0][0x1e0] ;  /* 0x0000780000091a02 */ /* 0x000fe20000000f00 */
[----:B------:R4:W-:Y:S01]  /*d190*/  MUFU.TANH R223, R21 ;  /* 0x0000001500df7308 */ /* 0x0009e20000002400 */
[-C--:B------:R-:W-:Y:S03]  /*d1a0*/  HMMA.16816.F32.BF16 R44, R204, R10.reuse, R44 ;  /* 0x0000000acc2c723c */ /* 0x080fe6000004182c */
[----:B------:R-:W-:Y:S02]  /*d1b0*/  FMUL.FTZ R32, R32, c[0x0][0x320] ;  /* 0x0000c80020207a20 */ /* 0x000fe40000410000 */
[----:B------:R-:W-:Y:S02]  /*d1c0*/  FMUL.FTZ R31, R31, c[0x0][0x320] ;  /* 0x0000c8001f1f7a20 */ /* 0x000fe40000410000 */
[----:B------:R-:W-:Y:S01]  /*d1d0*/  FMUL.FTZ R39, R39, c[0x0][0x320] ;  /* 0x0000c80027277a20 */ /* 0x000fe20000410000 */
[C---:B------:R-:W-:Y:S01]  /*d1e0*/  HMMA.16816.F32.BF16 R48, R208.reuse, R10, R48 ;  /* 0x0000000ad030723c */ /* 0x040fe20000041830 */
[----:B------:R-:W3:Y:S01]  /*d1f0*/  MUFU.TANH R19, R19 ;  /* 0x0000001300137308 */ /* 0x000ee20000002400 */
[----:B------:R-:W2:Y:S02]  /*d200*/  LDL.64 R10, [R1+0x30] ;  /* 0x00003000010a7983 */ /* 0x000ea40000100a00 */
[----:B------:R-:W-:Y:S02]  /*d210*/  FMUL.FTZ R28, R28, c[0x0][0x320] ;  /* 0x0000c8001c1c7a20 */ /* 0x000fe40000410000 */
[----:B------:R-:W-:Y:S02]  /*d220*/  FMUL.FTZ R36, R36, c[0x0][0x320] ;  /* 0x0000c80024247a20 */ /* 0x000fe40000410000 */
[-C--:B-1----:R-:W-:Y:S03]  /*d230*/  HMMA.16816.F32.BF16 R52, R208, R4.reuse, R52 ;  /* 0x00000004d034723c */ /* 0x082fe60000041834 */
[----:B------:R-:W-:Y:S01]  /*d240*/  MUFU.TANH R252, R24 ;  /* 0x0000001800fc7308 */ /* 0x000fe20000002400 */
[----:B------:R-:W-:Y:S02]  /*d250*/  FMUL.FTZ R40, R40, c[0x0][0x320] ;  /* 0x0000c80028287a20 */ /* 0x000fe40000410000 */
[----:B------:R-:W-:Y:S01]  /*d260*/  FMUL.FTZ R37, R37, c[0x0][0x320] ;  /* 0x0000c80025257a20 */ /* 0x000fe20000410000 */
[----:B----4-:R-:W4:Y:S01]  /*d270*/  LDL R21, [R1+0x28] ;  /* 0x0000280001157983 */ /* 0x010f220000100800 */
[C---:B------:R-:W-:Y:S04]  /*d280*/  HMMA.16816.F32.BF16 R56, R204.reuse, R4, R56 ;  /* 0x00000004cc38723c */ /* 0x040fe80000041838 */
[----:B------:R-:W-:Y:S01]  /*d290*/  FMUL.FTZ R45, R45, c[0x0][0x320] ;  /* 0x0000c8002d2d7a20 */ /* 0x000fe20000410000 */
[----:B------:R-:W1:Y:S01]  /*d2a0*/  MUFU.TANH R0, R40 ;  /* 0x0000002800007308 */ /* 0x000e620000002400 */
[----:B------:R-:W-:Y:S01]  /*d2b0*/  FMUL.FTZ R38, R38, c[0x0][0x320] ;  /* 0x0000c80026267a20 */ /* 0x000fe20000410000 */
[----:B------:R-:W-:Y:S01]  /*d2c0*/  FMNMX.FTZ R4, R216, R3, !PT ;  /* 0x00000003d8047209 */ /* 0x000fe20007810000 */
[----:B------:R-:W-:Y:S01]  /*d2d0*/  FMUL.FTZ R49, R49, c[0x0][0x320] ;  /* 0x0000c80031317a20 */ /* 0x000fe20000410000 */
[-C--:B------:R-:W-:Y:S03]  /*d2e0*/  HMMA.16816.F32.BF16 R60, R204, R6.reuse, R60 ;  /* 0x00000006cc3c723c */ /* 0x080fe6000004183c */
[----:B---3--:R-:W-:Y:S01]  /*d2f0*/  FMNMX.FTZ R4, R213, R4, !PT ;  /* 0x00000004d5047209 */ /* 0x008fe20007810000 */
[----:B------:R-:W-:Y:S02]  /*d300*/  FMUL.FTZ R44, R44, c[0x0][0x320] ;  /* 0x0000c8002c2c7a20 */ /* 0x000fe40000410000 */
[----:B------:R-:W3:Y:S01]  /*d310*/  MUFU.TANH R137, R45 ;  /* 0x0000002d00897308 */ /* 0x000ee20000002400 */
[----:B------:R-:W-:Y:S01]  /*d320*/  FMUL.FTZ R52, R52, c[0x0][0x320] ;  /* 0x0000c80034347a20 */ /* 0x000fe20000410000 */
[----:B------:R-:W-:Y:S01]  /*d330*/  FMNMX.FTZ R4, R18, R4, !PT ;  /* 0x0000000412047209 */ /* 0x000fe20007810000 */
[----:B------:R-:W-:Y:S01]  /*d340*/  FMUL.FTZ R53, R53, c[0x0][0x320] ;  /* 0x0000c80035357a20 */ /* 0x000fe20000410000 */
[----:B------:R-:W-:Y:S04]  /*d350*/  HMMA.16816.F32.BF16 R64, R208, R6, R64 ;  /* 0x00000006d040723c */ /* 0x000fe80000041840 */
[----:B------:R-:W-:Y:S01]  /*d360*/  FMUL.FTZ R54, R54, c[0x0][0x320] ;  /* 0x0000c80036367a20 */ /* 0x000fe20000410000 */
[----:B------:R-:W-:Y:S01]  /*d370*/  FMNMX.FTZ R4, R19, R4, !PT ;  /* 0x0000000413047209 */ /* 0x000fe20007810000 */
[----:B------:R1:W-:Y:S01]  /*d380*/  MUFU.TANH R45, R49 ;  /* 0x00000031002d7308 */ /* 0x0003e20000002400 */
[----:B------:R-:W-:Y:S02]  /*d390*/  FMUL.FTZ R41, R41, c[0x0][0x320] ;  /* 0x0000c80029297a20 */ /* 0x000fe40000410000 */
[----:B------:R-:W-:Y:S03]  /*d3a0*/  FMUL.FTZ R57, R57, c[0x0][0x320] ;  /* 0x0000c80039397a20 */ /* 0x000fe60000410000 */
        /* <DEDUP_REMOVED lines=24> */
[----:B---3--:R-:W-:Y:S01]  /*d530*/  MOV R57, R137 ;  /* 0x0000008900397202 */ /* 0x008fe20000000f00 */
[----:B------:R-:W-:Y:S01]  /*d540*/  FMUL.FTZ R29, R29, c[0x0][0x320] ;  /* 0x0000c8001d1d7a20 */ /* 0x000fe20000410000 */
[----:B------:R-:W-:Y:S01]  /*d550*/  FMNMX.FTZ R137, R212, R2, !PT ;  /* 0x00000002d4897209 */ /* 0x000fe20007810000 */
[----:B------:R-:W-:Y:S02]  /*d560*/  FMUL.FTZ R35, R35, c[0x0][0x320] ;  /* 0x0000c80023237a20 */ /* 0x000fe40000410000 */
[----:B------:R-:W-:Y:S01]  /*d570*/  FMUL.FTZ R56, R56, c[0x0][0x320] ;  /* 0x0000c80038387a20 */ /* 0x000fe20000410000 */
[----:B------:R-:W3:Y:S01]  /*d580*/  MUFU.TANH R222, R32 ;  /* 0x0000002000de7308 */ /* 0x000ee20000002400 */
[----:B------:R-:W-:Y:S01]  /*d590*/  FMNMX.FTZ R137, R134, R137, !PT ;  /* 0x0000008986897209 */ /* 0x000fe20007810000 */
[----:B------:R-:W-:Y:S02]  /*d5a0*/  FMUL.FTZ R30, R30, c[0x0][0x320] ;  /* 0x0000c8001e1e7a20 */ /* 0x000fe40000410000 */
[----:B------:R-:W-:Y:S01]  /*d5b0*/  FMUL.FTZ R43, R43, c[0x0][0x320] ;  /* 0x0000c8002b2b7a20 */ /* 0x000fe20000410000 */
[----:B------:R-:W-:Y:S04]  /*d5c0*/  FMNMX.FTZ R137, R16, R137, !PT ;  /* 0x0000008910897209 */ /* 0x000fe80007810000 */
[----:B------:R-:W-:Y:S01]  /*d5d0*/  FMNMX.FTZ R137, R17, R137, !PT ;  /* 0x0000008911897209 */ /* 0x000fe20007810000 */
[----:B------:R-:W3:Y:S03]  /*d5e0*/  MUFU.TANH R225, R22 ;  /* 0x0000001600e17308 */ /* 0x000ee60000002400 */
[----:B------:R-:W-:Y:S02]  /*d5f0*/  FMNMX.FTZ R137, R221, R137, !PT ;  /* 0x00000089dd897209 */ /* 0x000fe40007810000 */
[----:B-1----:R-:W-:Y:S02]  /*d600*/  MOV R60, R0 ;  /* 0x00000000003c7202 */ /* 0x002fe40000000f00 */
[----:B------:R-:W-:Y:S02]  /*d610*/  FMNMX.FTZ R0, R217, R138, !PT ;  /* 0x0000008ad9007209 */ /* 0x000fe40007810000 */
[----:B------:R-:W-:Y:S01]  /*d620*/  FMNMX.FTZ R137, R223, R137, !PT ;  /* 0x00000089df897209 */ /* 0x000fe20007810000 */
[----:B------:R-:W1:Y:S01]  /*d630*/  MUFU.TANH R251, R25 ;  /* 0x0000001900fb7308 */ /* 0x000e620000002400 */
[----:B------:R-:W-:Y:S02]  /*d640*/  FMNMX.FTZ R0, R218, R0, !PT ;  /* 0x00000000da007209 */ /* 0x000fe40007810000 */
[----:B---3--:R-:W-:Y:S02]  /*d650*/  FMNMX.FTZ R137, R222, R137, !PT ;  /* 0x00000089de897209 */ /* 0x008fe40007810000 */
[----:B------:R-:W-:Y:S05]  /*d660*/  FMNMX.FTZ R0, R12, R0, !PT ;  /* 0x000000000c007209 */ /* 0x000fea0007810000 */
[----:B------:R-:W3:Y:S01]  /*d670*/  MUFU.TANH R239, R28 ;  /* 0x0000001c00ef7308 */ /* 0x000ee20000002400 */
[----:B------:R-:W-:Y:S02]  /*d680*/  FMNMX.FTZ R0, R13, R0, !PT ;  /* 0x000000000d007209 */ /* 0x000fe40007810000 */
[----:B------:R-:W-:Y:S02]  /*d690*/  FMNMX.FTZ R4, R225, R4, !PT ;  /* 0x00000004e1047209 */ /* 0x000fe40007810000 */
[----:B------:R-:W-:Y:S05]  /*d6a0*/  FMNMX.FTZ R0, R252, R0, !PT ;  /* 0x00000000fc007209 */ /* 0x000fea0007810000 */
[----:B------:R3:W-:Y:S01]  /*d6b0*/  MUFU.TANH R28, R66 ;  /* 0x00000042001c7308 */ /* 0x0007e20000002400 */
[----:B-1----:R-:W-:Y:S09]  /*d6c0*/  FMNMX.FTZ R0, R251, R0, !PT ;  /* 0x00000000fb007209 */ /* 0x002ff20007810000 */
[----:B------:R-:W1:Y:S10]  /*d6d0*/  MUFU.TANH R224, R33 ;  /* 0x0000002100e07308 */ /* 0x000e740000002400 */
[----:B------:R-:W1:Y:S01]  /*d6e0*/  MUFU.TANH R226, R23 ;  /* 0x0000001700e27308 */ /* 0x000e620000002400 */
[----:B---3--:R-:W-:Y:S04]  /*d6f0*/  MOV R66, R239 ;  /* 0x000000ef00427202 */ /* 0x008fe80000000f00 */
[----:B------:R-:W-:Y:S05]  /*d700*/  FMNMX.FTZ R0, R66, R0, !PT ;  /* 0x0000000042007209 */ /* 0x000fea0007810000 */
[----:B------:R-:W3:Y:S01]  /*d710*/  MUFU.TANH R247, R39 ;  /* 0x0000002700f77308 */ /* 0x000ee20000002400 */
[----:B-1----:R-:W-:Y:S09]  /*d720*/  FMNMX.FTZ R137, R224, R137, !PT ;  /* 0x00000089e0897209 */ /* 0x002ff20007810000 */
[----:B------:R3:W-:Y:S01]  /*d730*/  MUFU.TANH R136, R42 ;  /* 0x0000002a00887308 */ /* 0x0007e20000002400 */
[----:B------:R-:W-:Y:S09]  /*d740*/  FMNMX.FTZ R4, R226, R4, !PT ;  /* 0x00000004e2047209 */ /* 0x000ff20007810000 */
[----:B------:R-:W-:Y:S10]  /*d750*/  MUFU.TANH R237, R31 ;  /* 0x0000001f00ed7308 */ /* 0x000ff40000002400 */
[----:B------:R-:W1:Y:S01]  /*d760*/  MUFU.TANH R31, R36 ;  /* 0x00000024001f7308 */ /* 0x000e620000002400 */
[----:B---3--:R-:W-:Y:S09]  /*d770*/  MOV R42, R247 ;  /* 0x000000f7002a7202 */ /* 0x008ff20000000f00 */
[----:B------:R-:W3:Y:S10]  /*d780*/  MUFU.TANH R227, R34 ;  /* 0x0000002200e37308 */ /* 0x000ef40000002400 */
[----:B------:R-:W3:Y:S01]  /*d790*/  MUFU.TANH R245, R48 ;  /* 0x0000003000f57308 */ /* 0x000ee20000002400 */
[----:B-1----:R-:W-:Y:S09]  /*d7a0*/  FMNMX.FTZ R137, R31, R137, !PT ;  /* 0x000000891f897209 */ /* 0x002ff20007810000 */
[----:B------:R1:W-:Y:S01]  /*d7b0*/  MUFU.TANH R8, R51 ;  /* 0x0000003300087308 */ /* 0x0003e20000002400 */
[----:B---3--:R-:W-:Y:S09]  /*d7c0*/  FMNMX.FTZ R4, R227, R4, !PT ;  /* 0x00000004e3047209 */ /* 0x008ff20007810000 */
[----:B------:R-:W-:Y:S10]  /*d7d0*/  MUFU.TANH R244, R27 ;  /* 0x0000001b00f47308 */ /* 0x000ff40000002400 */
[----:B------:R-:W3:Y:S01]  /*d7e0*/  MUFU.TANH R27, R29 ;  /* 0x0000001d001b7308 */ /* 0x000ee20000002400 */
[----:B-1----:R-:W-:Y:S09]  /*d7f0*/  MOV R51, R245 ;  /* 0x000000f500337202 */ /* 0x002ff20000000f00 */
[----:B------:R-:W1:Y:S10]  /*d800*/  MUFU.TANH R24, R37 ;  /* 0x0000002500187308 */ /* 0x000e740000002400 */
[----:B------:R-:W1:Y:S01]  /*d810*/  MUFU.TANH R250, R35 ;  /* 0x0000002300fa7308 */ /* 0x000e620000002400 */
[----:B---3--:R-:W-:Y:S04]  /*d820*/  FMNMX.FTZ R0, R27, R0, !PT ;  /* 0x000000001b007209 */ /* 0x008fe80007810000 */
[----:B------:R-:W-:Y:S05]  /*d830*/  FMNMX.FTZ R0, R49, R0, !PT ;  /* 0x0000000031007209 */ /* 0x000fea0007810000 */
[----:B------:R-:W3:Y:S01]  /*d840*/  MUFU.TANH R235, R38 ;  /* 0x0000002600eb7308 */ /* 0x000ee20000002400 */
[----:B------:R-:W-:Y:S02]  /*d850*/  FMNMX.FTZ R0, R26, R0, !PT ;  /* 0x000000001a007209 */ /* 0x000fe40007810000 */
[----:B-1----:R-:W-:Y:S04]  /*d860*/  FMNMX.FTZ R137, R24, R137, !PT ;  /* 0x0000008918897209 */ /* 0x002fe80007810000 */
[----:B------:R-:W-:Y:S03]  /*d870*/  FMNMX.FTZ R137, R51, R137, !PT ;  /* 0x0000008933897209 */ /* 0x000fe60007810000 */
[----:B------:R-:W1:Y:S01]  /*d880*/  MUFU.TANH R131, R44 ;  /* 0x0000002c00837308 */ /* 0x000e620000002400 */
[----:B------:R-:W-:Y:S02]  /*d890*/  FMNMX.FTZ R137, R45, R137, !PT ;  /* 0x000000892d897209 */ /* 0x000fe40007810000 */
[----:B------:R-:W-:Y:S02]  /*d8a0*/  FMNMX.FTZ R4, R250, R4, !PT ;  /* 0x00000004fa047209 */ /* 0x000fe40007810000 */
[----:B------:R-:W-:Y:S05]  /*d8b0*/  FMNMX.FTZ R137, R60, R137, !PT ;  /* 0x000000893c897209 */ /* 0x000fea0007810000 */
[----:B------:R-:W2:Y:S01]  /*d8c0*/  MUFU.TANH R44, R50 ;  /* 0x00000032002c7308 */ /* 0x000ea20000002400 */
[----:B---3--:R-:W-:Y:S04]  /*d8d0*/  FMNMX.FTZ R4, R235, R4, !PT ;  /* 0x00000004eb047209 */ /* 0x008fe80007810000 */
[----:B------:R-:W-:Y:S05]  /*d8e0*/  FMNMX.FTZ R4, R42, R4, !PT ;  /* 0x000000042a047209 */ /* 0x000fea0007810000 */
[----:B------:R3:W3:Y:S01]  /*d8f0*/  MUFU.TANH R48, R56 ;  /* 0x0000003800307308 */ /* 0x0006e20000002400 */
[----:B-1----:R-:W-:Y:S04]  /*d900*/  FMNMX.FTZ R0, R131, R0, !PT ;  /* 0x0000000083007209 */ /* 0x002fe80007810000 */
[----:B------:R-:W-:Y:S05]  /*d910*/  FMNMX.FTZ R0, R57, R0, !PT ;  /* 0x0000000039007209 */ /* 0x000fea0007810000 */
[----:B------:R-:W1:Y:S01]  /*d920*/  MUFU.TANH R50, R53 ;  /* 0x0000003500327308 */ /* 0x000e620000002400 */
[----:B--2---:R-:W-:Y:S09]  /*d930*/  FMNMX.FTZ R4, R44, R4, !PT ;  /* 0x000000042c047209 */ /* 0x004ff20007810000 */
[----:B------:R-:W2:Y:S01]  /*d940*/  MUFU.TANH R247, R64 ;  /* 0x0000004000f77308 */ /* 0x000ea20000002400 */
[----:B---3--:R-:W-:Y:S02]  /*d950*/  MOV R56, R8 ;  /* 0x0000000800387202 */ /* 0x008fe40000000f00 */
[----:B------:R-:W-:Y:S02]  /*d960*/  FMNMX.FTZ R0, R48, R0, !PT ;  /* 0x0000000030007209 */ /* 0x000fe40007810000 */
[----:B------:R-:W-:Y:S05]  /*d970*/  FMNMX.FTZ R4, R56, R4, !PT ;  /* 0x0000000438047209 */ /* 0x000fea0007810000 */
[----:B------:R-:W3:Y:S01]  /*d980*/  MUFU.TANH R25, R54 ;  /* 0x0000003600197308 */ /* 0x000ee20000002400 */
[----:B------:R-:W-:Y:S02]  /*d990*/  FMNMX.FTZ R0, R41, R0, !PT ;  /* 0x0000000029007209 */ /* 0x000fe40007810000 */
[----:B-1----:R-:W-:Y:S07]  /*d9a0*/  FMNMX.FTZ R137, R50, R137, !PT ;  /* 0x0000008932897209 */ /* 0x002fee0007810000 */
[----:B------:R-:W-:Y:S01]  /*d9b0*/  MUFU.TANH R29, R67 ;  /* 0x00000043001d7308 */ /* 0x000fe20000002400 */
[----:B--2---:R-:W-:Y:S09]  /*d9c0*/  FMNMX.FTZ R137, R247, R137, !PT ;  /* 0x00000089f7897209 */ /* 0x004ff20007810000 */
[----:B------:R1:W2:Y:S01]  /*d9d0*/  MUFU.TANH R67, R61 ;  /* 0x0000003d00437308 */ /* 0x0002a20000002400 */
[----:B---3--:R-:W-:Y:S09]  /*d9e0*/  FMNMX.FTZ R4, R25, R4, !PT ;  /* 0x0000000419047209 */ /* 0x008ff20007810000 */
[----:B------:R-:W3:Y:S10]  /*d9f0*/  MUFU.TANH R245, R65 ;  /* 0x0000004100f57308 */ /* 0x000ef40000002400 */
[----:B------:R-:W4:Y:S01]  /*da00*/  MUFU.TANH R228, R55 ;  /* 0x0000003700e47308 */ /* 0x000f220000002400 */
[----:B-1----:R-:W-:Y:S02]  /*da10*/  MOV R61, R5 ;  /* 0x00000005003d7202 */ /* 0x002fe40000000f00 */
[----:B------:R-:W-:Y:S02]  /*da20*/  FMNMX.FTZ R5, R219, R139, !PT ;  /* 0x0000008bdb057209 */ /* 0x000fe40007810000 */
[----:B------:R-:W-:Y:S05]  /*da30*/  FMNMX.FTZ R0, R61, R0, !PT ;  /* 0x000000003d007209 */ /* 0x000fea0007810000 */
[----:B------:R-:W1:Y:S01]  /*da40*/  MUFU.TANH R14, R14 ;  /* 0x0000000e000e7308 */ /* 0x000e620000002400 */
[----:B------:R-:W-:Y:S02]  /*da50*/  FMNMX.FTZ R5, R220, R5, !PT ;  /* 0x00000005dc057209 */ /* 0x000fe40007810000 */
[----:B--2---:R-:W-:Y:S02]  /*da60*/  FMNMX.FTZ R0, R67, R0, !PT ;  /* 0x0000000043007209 */ /* 0x004fe40007810000 */
[----:B---3--:R-:W-:Y:S02]  /*da70*/  FMNMX.FTZ R137, R245, R137, !PT ;  /* 0x00000089f5897209 */ /* 0x008fe40007810000 */
[----:B------:R-:W-:Y:S01]  /*da80*/  MOV R65, R237 ;  /* 0x000000ed00417202 */ /* 0x000fe20000000f00 */
[----:B------:R-:W2:Y:S02]  /*da90*/  SHFL.BFLY PT, R135, R0, 0x2, 0x1f ;  /* 0x0c401f0000877f89 */ /* 0x000ea400000e0000 */
[----:B------:R-:W3:Y:S01]  /*daa0*/  MUFU.TANH R15, R15 ;  /* 0x0000000f000f7308 */ /* 0x000ee20000002400 */
[----:B----4-:R-:W-:Y:S05]  /*dab0*/  FMNMX.FTZ R4, R228, R4, !PT ;  /* 0x00000004e4047209 */ /* 0x010fea0007810000 */
[----:B------:R-:W4:Y:S01]  /*dac0*/  SHFL.BFLY PT, R7, R137, 0x2, 0x1f ;  /* 0x0c401f0089077f89 */ /* 0x000f2200000e0000 */
[----:B------:R-:W-:Y:S03]  /*dad0*/  FMNMX.FTZ R4, R28, R4, !PT ;  /* 0x000000041c047209 */ /* 0x000fe60007810000 */
[----:B------:R-:W4:Y:S01]  /*dae0*/  MUFU.TANH R30, R30 ;  /* 0x0000001e001e7308 */ /* 0x000f220000002400 */
[----:B------:R-:W-:Y:S02]  /*daf0*/  FMNMX.FTZ R4, R29, R4, !PT ;  /* 0x000000041d047209 */ /* 0x000fe40007810000 */
[----:B-1----:R-:W-:Y:S03]  /*db00*/  FMNMX.FTZ R5, R14, R5, !PT ;  /* 0x000000050e057209 */ /* 0x002fe60007810000 */
[----:B------:R-:W1:Y:S04]  /*db10*/  SHFL.BFLY PT, R6, R4, 0x2, 0x1f ;  /* 0x0c401f0004067f89 */ /* 0x000e6800000e0000 */
[----:B------:R1:W-:Y:S01]  /*db20*/  MUFU.TANH R239, R59 ;  /* 0x0000003b00ef7308 */ /* 0x0003e20000002400 */
[----:B--2---:R-:W-:Y:S02]  /*db30*/  FMNMX.FTZ R135, R0, R135, !PT ;  /* 0x0000008700877209 */ /* 0x004fe40007810000 */
[----:B---3--:R-:W-:Y:S04]  /*db40*/  FMNMX.FTZ R5, R15, R5, !PT ;  /* 0x000000050f057209 */ /* 0x008fe80007810000 */
[----:B------:R-:W-:Y:S02]  /*db50*/  FMNMX.FTZ R5, R246, R5, !PT ;  /* 0x00000005f6057209 */ /* 0x000fe40007810000 */
[----:B----4-:R-:W-:Y:S01]  /*db60*/  FMNMX.FTZ R137, R137, R7, !PT ;  /* 0x0000000789897209 */ /* 0x010fe20007810000 */
[----:B------:R-:W2:Y:S01]  /*db70*/  MUFU.TANH R43, R43 ;  /* 0x0000002b002b7308 */ /* 0x000ea20000002400 */
[----:B------:R-:W-:Y:S03]  /*db80*/  FMNMX.FTZ R0, R244, R5, !PT ;  /* 0x00000005f4007209 */ /* 0x000fe60007810000 */
[----:B------:R-:W3:Y:S01]  /*db90*/  SHFL.BFLY PT, R7, R137, 0x1, 0x1f ;  /* 0x0c201f0089077f89 */ /* 0x000ee200000e0000 */
[----:B------:R-:W-:Y:S01]  /*dba0*/  FMNMX.FTZ R5, R30, R0, !PT ;  /* 0x000000001e057209 */ /* 0x000fe20007810000 */
[----:B------:R-:W-:Y:S01]  /*dbb0*/  FMUL.FTZ R0, R63, c[0x0][0x320] ;  /* 0x0000c8003f007a20 */ /* 0x000fe20000410000 */
[----:B------:R-:W-:Y:S02]  /*dbc0*/  MOV R63, R28 ;  /* 0x0000001c003f7202 */ /* 0x000fe40000000f00 */
[----:B------:R-:W-:Y:S01]  /*dbd0*/  FMNMX.FTZ R5, R65, R5, !PT ;  /* 0x0000000541057209 */ /* 0x000fe20007810000 */
[----:B------:R4:W-:Y:S01]  /*dbe0*/  MUFU.TANH R204, R0 ;  /* 0x0000000000cc7308 */ /* 0x0009e20000002400 */
[----:B-1----:R-:W-:Y:S02]  /*dbf0*/  FMNMX.FTZ R4, R4, R6, !PT ;  /* 0x0000000604047209 */ /* 0x002fe40007810000 */
[----:B------:R-:W-:Y:S01]  /*dc00*/  MOV R59, R136 ;  /* 0x00000088003b7202 */ /* 0x000fe20000000f00 */
[----:B------:R-:W1:Y:S03]  /*dc10*/  SHFL.BFLY PT, R6, R135, 0x1, 0x1f ;  /* 0x0c201f0087067f89 */ /* 0x000e6600000e0000 */
[----:B------:R-:W-:Y:S03]  /*dc20*/  FMNMX.FTZ R5, R59, R5, !PT ;  /* 0x000000053b057209 */ /* 0x000fe60007810000 */
[----:B------:R-:W1:Y:S02]  /*dc30*/  MUFU.TANH R64, R46 ;  /* 0x0000002e00407308 */ /* 0x000e640000002400 */
[----:B------:R-:W1:Y:S01]  /*dc40*/  SHFL.BFLY PT, R136, R4, 0x1, 0x1f ;  /* 0x0c201f0004887f89 */ /* 0x000e6200000e0000 */
[----:B---3--:R-:W-:Y:S07]  /*dc50*/  FMNMX.FTZ R137, R137, R7, !PT ;  /* 0x0000000789897209 */ /* 0x008fee0007810000 */
[----:B------:R-:W3:Y:S01]  /*dc60*/  MUFU.TANH R237, R47 ;  /* 0x0000002f00ed7308 */ /* 0x000ee20000002400 */
[C---:B------:R-:W-:Y:S02]  /*dc70*/  FMUL.FTZ R206, R137.reuse, c[0x0][0x2d0] ;  /* 0x0000b40089ce7a20 */ /* 0x040fe40000410000 */
[----:B----4-:R-:W-:Y:S01]  /*dc80*/  FADD.FTZ R0, -R137, R2 ;  /* 0x0000000289007221 */ /* 0x010fe20000010100 */
[----:B--2---:R-:W-:Y:S02]  /*dc90*/  FMNMX.FTZ R2, R43, R5, !PT ;  /* 0x000000052b027209 */ /* 0x004fe40007810000 */
[----:B-1----:R-:W-:Y:S01]  /*dca0*/  FMNMX.FTZ R135, R135, R6, !PT ;  /* 0x0000000687877209 */ /* 0x002fe20007810000 */
[----:B------:R-:W-:Y:S03]  /*dcb0*/  FMUL.FTZ R0, R0, c[0x0][0x2d0] ;  /* 0x0000b40000007a20 */ /* 0x000fe60000410000 */
[----:B------:R-:W1:Y:S01]  /*dcc0*/  MUFU.TANH R243, R58 ;  /* 0x0000003a00f37308 */ /* 0x000e620000002400 */
[----:B------:R-:W-:Y:S01]  /*dcd0*/  FMUL.FTZ R208, R135, c[0x0][0x2d0] ;  /* 0x0000b40087d07a20 */ /* 0x000fe20000410000 */
[----:B------:R-:W-:Y:S02]  /*dce0*/  FMNMX.FTZ R2, R64, R2, !PT ;  /* 0x0000000240027209 */ /* 0x000fe40007810000 */
[----:B------:R-:W-:Y:S01]  /*dcf0*/  FMNMX.FTZ R136, R4, R136, !PT ;  /* 0x0000008804887209 */ /* 0x000fe20007810000 */
[----:B------:R-:W-:Y:S01]  /*dd00*/  FFMA.FTZ R4, R212, c[0x0][0x2d0], -R206 ;  /* 0x0000b400d4047a23 */ /* 0x000fe200000108ce */
[----:B------:R-:W-:Y:S01]  /*dd10*/  MOV R46, R27 ;  /* 0x0000001b002e7202 */ /* 0x000fe20000000f00 */
[----:B------:R-:W-:Y:S03]  /*dd20*/  FFMA.FTZ R8, R217, c[0x0][0x2d0], -R208 ;  /* 0x0000b400d9087a23 */ /* 0x000fe600000108d0 */
[----:B------:R2:W4:Y:S01]  /*dd30*/  MUFU.EX2 R132, R0 ;  /* 0x0000000000847308 */ /* 0x0005220000000800 */
[C---:B------:R-:W-:Y:S01]  /*dd40*/  FMUL.FTZ R207, R136.reuse, c[0x0][0x2d0] ;  /* 0x0000b40088cf7a20 */ /* 0x040fe20000410000 */
[----:B---3--:R-:W-:Y:S03]  /*dd50*/  FMNMX.FTZ R2, R237, R2, !PT ;  /* 0x00000002ed027209 */ /* 0x008fe60007810000 */
[----:B------:R-:W-:Y:S01]  /*dd60*/  FFMA.FTZ R5, R19, c[0x0][0x2d0], -R207 ;  /* 0x0000b40013057a23 */ /* 0x000fe200000108cf */
[----:B------:R-:W-:Y:S04]  /*dd70*/  MOV R47, R26 ;  /* 0x0000001a002f7202 */ /* 0x000fe80000000f00 */
[----:B------:R3:W-:Y:S01]  /*dd80*/  MUFU.EX2 R214, R4 ;  /* 0x0000000400d67308 */ /* 0x0007e20000000800 */
[----:B-1----:R-:W-:Y:S02]  /*dd90*/  FMNMX.FTZ R2, R243, R2, !PT ;  /* 0x00000002f3027209 */ /* 0x002fe40007810000 */
[----:B------:R-:W-:Y:S07]  /*dda0*/  MOV R58, R25 ;  /* 0x00000019003a7202 */ /* 0x000fee0000000f00 */
[----:B------:R1:W-:Y:S01]  /*ddb0*/  MUFU.TANH R205, R62 ;  /* 0x0000003e00cd7308 */ /* 0x0003e20000002400 */
[----:B--2---:R-:W-:Y:S02]  /*ddc0*/  FADD.FTZ R0, -R136, R3 ;  /* 0x0000000388007221 */ /* 0x004fe40000010100 */
[----:B----4-:R-:W-:Y:S01]  /*ddd0*/  FMUL.FTZ R32, R132, R168 ;  /* 0x000000a884207220 */ /* 0x010fe20000410000 */
[----:B------:R-:W-:Y:S01]  /*dde0*/  MOV R168, R59 ;  /* 0x0000003b00a87202 */ /* 0x000fe20000000f00 */
[----:B------:R-:W-:Y:S05]  /*ddf0*/  FMUL.FTZ R0, R0, c[0x0][0x2d0] ;  /* 0x0000b40000007a20 */ /* 0x000fea0000410000 */
[----:B------:R-:W-:Y:S01]  /*de00*/  MUFU.EX2 R236, R5 ;  /* 0x0000000500ec7308 */ /* 0x000fe20000000800 */
[----:B------:R-:W-:Y:S02]  /*de10*/  FMUL.FTZ R33, R132, R169 ;  /* 0x000000a984217220 */ /* 0x000fe40000410000 */
[----:B------:R-:W-:Y:S02]  /*de20*/  IMAD.MOV.U32 R169, RZ, RZ, R48 ;  /* 0x000000ffffa97224 */ /* 0x000fe400078e0030 */
[--C-:B---3--:R-:W-:Y:S02]  /*de30*/  FFMA.FTZ R4, R134, c[0x0][0x2d0], -R206.reuse ;  /* 0x0000b40086047a23 */ /* 0x108fe400000108ce */
[C---:B------:R-:W-:Y:S01]  /*de40*/  FMUL.FTZ R48, R132.reuse, R184 ;  /* 0x000000b884307220 */ /* 0x040fe20000410000 */
[----:B------:R-:W-:Y:S01]  /*de50*/  MOV R184, R246 ;  /* 0x000000f600b87202 */ /* 0x000fe20000000f00 */
[C---:B------:R-:W-:Y:S01]  /*de60*/  FMUL.FTZ R68, R132.reuse, R68 ;  /* 0x0000004484447220 */ /* 0x040fe20000410000 */
[----:B------:R2:W-:Y:S01]  /*de70*/  MUFU.EX2 R231, R4 ;  /* 0x0000000400e77308 */ /* 0x0005e20000000800 */
[C---:B------:R-:W-:Y:S02]  /*de80*/  FMUL.FTZ R69, R132.reuse, R69 ;  /* 0x0000004584457220 */ /* 0x040fe40000410000 */
[C---:B------:R-:W-:Y:S01]  /*de90*/  FMUL.FTZ R80, R132.reuse, R80 ;  /* 0x0000005084507220 */ /* 0x040fe20000410000 */
[----:B-1----:R-:W-:Y:S01]  /*dea0*/  MOV R62, R24 ;  /* 0x00000018003e7202 */ /* 0x002fe20000000f00 */
[C---:B------:R-:W-:Y:S02]  /*deb0*/  FMUL.FTZ R81, R132.reuse, R81 ;  /* 0x0000005184517220 */ /* 0x040fe40000410000 */
[C---:B------:R-:W-:Y:S02]  /*dec0*/  FMUL.FTZ R84, R132.reuse, R84 ;  /* 0x0000005484547220 */ /* 0x040fe40000410000 */
[C---:B------:R-:W-:Y:S01]  /*ded0*/  FMUL.FTZ R85, R132.reuse, R85 ;  /* 0x0000005584557220 */ /* 0x040fe20000410000 */
[----:B------:R1:W3:Y:S01]  /*dee0*/  MUFU.EX2 R133, R0 ;  /* 0x0000000000857308 */ /* 0x0002e20000000800 */
        /* <DEDUP_REMOVED lines=8> */
[----:B--2---:R-:W-:Y:S02]  /*df70*/  FFMA.FTZ R4, R16, c[0x0][0x2d0], -R206 ;  /* 0x0000b40010047a23 */ /* 0x004fe400000108ce */
[C---:B------:R-:W-:Y:S02]  /*df80*/  FMUL.FTZ R16, R132.reuse, R152 ;  /* 0x0000009884107220 */ /* 0x040fe40000410000 */
[C---:B------:R-:W-:Y:S01]  /*df90*/  FMUL.FTZ R117, R132.reuse, R117 ;  /* 0x0000007584757220 */ /* 0x040fe20000410000 */
[----:B------:R2:W-:Y:S01]  /*dfa0*/  MUFU.EX2 R238, R4 ;  /* 0x0000000400ee7308 */ /* 0x0005e20000000800 */
[C---:B------:R-:W-:Y:S02]  /*dfb0*/  FMUL.FTZ R128, R132.reuse, R128 ;  /* 0x0000008084807220 */ /* 0x040fe40000410000 */
[----:B------:R-:W-:Y:S01]  /*dfc0*/  FMUL.FTZ R129, R132, R129 ;  /* 0x0000008184817220 */ /* 0x000fe20000410000 */
[----:B-1----:R-:W-:Y:S01]  /*dfd0*/  FMNMX.FTZ R0, R239, R2, !PT ;  /* 0x00000002ef007209 */ /* 0x002fe20007810000 */
[----:B------:R-:W-:Y:S01]  /*dfe0*/  FADD.FTZ R2, -R135, R138 ;  /* 0x0000008a87027221 */ /* 0x000fe20000010100 */
[----:B------:R-:W-:Y:S01]  /*dff0*/  MOV R138, R29 ;  /* 0x0000001d008a7202 */ /* 0x000fe20000000f00 */
[----:B---3--:R-:W-:Y:S01]  /*e000*/  FMUL.FTZ R19, R133, R155 ;  /* 0x0000009b85137220 */ /* 0x008fe20000410000 */
[----:B------:R-:W-:Y:S01]  /*e010*/  FMNMX.FTZ R0, R205, R0, !PT ;  /* 0x00000000cd007209 */ /* 0x000fe20007810000 */
[----:B------:R-:W-:Y:S02]  /*e020*/  FMUL.FTZ R2, R2, c[0x0][0x2d0] ;  /* 0x0000b40002027a20 */ /* 0x000fe40000410000 */
[----:B------:R-:W-:Y:S01]  /*e030*/  FMUL.FTZ R34, R133, R170 ;  /* 0x000000aa85227220 */ /* 0x000fe20000410000 */
[----:B------:R-:W-:Y:S01]  /*e040*/  FMNMX.FTZ R0, R204, R0, !PT ;  /* 0x00000000cc007209 */ /* 0x000fe20007810000 */
[----:B------:R1:W3:Y:S01]  /*e050*/  MUFU.EX2 R3, R2 ;  /* 0x0000000200037308 */ /* 0x0002e20000000800 */
[----:B----4-:R-:W-:Y:S01]  /*e060*/  @P1 SHF.L.U32 R8, R9, 0x5, RZ ;  /* 0x0000000509081819 */ /* 0x010fe200000006ff */
[----:B------:R-:W-:Y:S01]  /*e070*/  FMUL.FTZ R35, R133, R171 ;  /* 0x000000ab85237220 */ /* 0x000fe20000410000 */
[----:B------:R-:W-:Y:S01]  /*e080*/  @P1 SHF.L.U64.HI R9, R9, R242, c[0x0][0x1e4] ;  /* 0x0000790009091619 */ /* 0x000fe200000102f2 */
[C---:B------:R-:W-:Y:S01]  /*e090*/  FMUL.FTZ R70, R133.reuse, R70 ;  /* 0x0000004685467220 */ /* 0x040fe20000410000 */
[----:B------:R-:W-:Y:S01]  /*e0a0*/  MOV R170, R51 ;  /* 0x0000003300aa7202 */ /* 0x000fe20000000f00 */
[C---:B------:R-:W-:Y:S01]  /*e0b0*/  FMUL.FTZ R51, R133.reuse, R187 ;  /* 0x000000bb85337220 */ /* 0x040fe20000410000 */
[----:B------:R-:W-:Y:S01]  /*e0c0*/  MOV R171, R56 ;  /* 0x0000003800ab7202 */ /* 0x000fe20000000f00 */
[C---:B------:R-:W-:Y:S02]  /*e0d0*/  FMUL.FTZ R71, R133.reuse, R71 ;  /* 0x0000004785477220 */ /* 0x040fe40000410000 */
[----:B------:R-:W-:Y:S02]  /*e0e0*/  FMUL.FTZ R82, R133, R82 ;  /* 0x0000005285527220 */ /* 0x000fe40000410000 */
[--C-:B--2---:R-:W-:Y:S02]  /*e0f0*/  FFMA.FTZ R4, R17, c[0x0][0x2d0], -R206.reuse ;  /* 0x0000b40011047a23 */ /* 0x104fe400000108ce */
[----:B------:R-:W-:Y:S02]  /*e100*/  FMUL.FTZ R17, R132, R153 ;  /* 0x0000009984117220 */ /* 0x000fe40000410000 */
[----:B------:R-:W2:Y:S01]  /*e110*/  MUFU.EX2 R20, R4 ;  /* 0x0000000400147308 */ /* 0x000ea20000000800 */
[C---:B------:R-:W-:Y:S02]  /*e120*/  FMUL.FTZ R83, R133.reuse, R83 ;  /* 0x0000005385537220 */ /* 0x040fe40000410000 */
[C---:B------:R-:W-:Y:S02]  /*e130*/  FMUL.FTZ R86, R133.reuse, R86 ;  /* 0x0000005685567220 */ /* 0x040fe40000410000 */
[C---:B------:R-:W-:Y:S02]  /*e140*/  FMUL.FTZ R87, R133.reuse, R87 ;  /* 0x0000005785577220 */ /* 0x040fe40000410000 */
[----:B------:R-:W-:Y:S01]  /*e150*/  FMUL.FTZ R98, R133, R98 ;  /* 0x0000006285627220 */ /* 0x000fe20000410000 */
[----:B-1----:R-:W1:Y:S01]  /*e160*/  SHFL.BFLY PT, R2, R0, 0x2, 0x1f ;  /* 0x0c401f0000027f89 */ /* 0x002e6200000e0000 */
[C---:B---3--:R-:W-:Y:S01]  /*e170*/  FMUL.FTZ R28, R3.reuse, R164 ;  /* 0x000000a4031c7220 */ /* 0x048fe20000410000 */
[----:B------:R-:W-:Y:S01]  /*e180*/  MOV R164, R235 ;  /* 0x000000eb00a47202 */ /* 0x000fe20000000f00 */
[C---:B------:R-:W-:Y:S01]  /*e190*/  FMUL.FTZ R24, R3.reuse, R160 ;  /* 0x000000a003187220 */ /* 0x040fe20000410000 */
[----:B------:R-:W-:Y:S01]  /*e1a0*/  MOV R160, R60 ;  /* 0x0000003c00a07202 */ /* 0x000fe20000000f00 */
[C---:B------:R-:W-:Y:S01]  /*e1b0*/  FMUL.FTZ R25, R3.reuse, R161 ;  /* 0x000000a103197220 */ /* 0x040fe20000410000 */
[----:B------:R-:W-:Y:S01]  /*e1c0*/  MOV R161, R50 ;  /* 0x0000003200a17202 */ /* 0x000fe20000000f00 */
[C---:B------:R-:W-:Y:S01]  /*e1d0*/  FMUL.FTZ R29, R3.reuse, R165 ;  /* 0x000000a5031d7220 */ /* 0x040fe20000410000 */
[----:B------:R-:W-:Y:S01]  /*e1e0*/  MOV R165, R67 ;  /* 0x0000004300a57202 */ /* 0x000fe20000000f00 */
[C---:B------:R-:W-:Y:S02]  /*e1f0*/  FMUL.FTZ R40, R3.reuse, R176 ;  /* 0x000000b003287220 */ /* 0x040fe40000410000 */
[C---:B------:R-:W-:Y:S02]  /*e200*/  FMUL.FTZ R56, R3.reuse, R192 ;  /* 0x000000c003387220 */ /* 0x040fe40000410000 */
[----:B------:R-:W-:Y:S02]  /*e210*/  FMUL.FTZ R60, R3, R196 ;  /* 0x000000c4033c7220 */ /* 0x000fe40000410000 */
[----:B------:R-:W-:Y:S01]  /*e220*/  FMUL.FTZ R50, R133, R186 ;  /* 0x000000ba85327220 */ /* 0x000fe20000410000 */
[----:B--2---:R-:W-:Y:S01]  /*e230*/  MOV R217, R20 ;  /* 0x0000001400d97202 */ /* 0x004fe20000000f00 */
[--C-:B------:R-:W-:Y:S02]  /*e240*/  FFMA.FTZ R4, R213, c[0x0][0x2d0], -R207.reuse ;  /* 0x0000b400d5047a23 */ /* 0x100fe400000108cf */
[----:B------:R-:W-:Y:S02]  /*e250*/  FMUL.FTZ R67, R133, R203 ;  /* 0x000000cb85437220 */ /* 0x000fe40000410000 */
[----:B------:R2:W-:Y:S01]  /*e260*/  MUFU.EX2 R240, R4 ;  /* 0x0000000400f07308 */ /* 0x0005e20000000800 */
[C---:B------:R-:W-:Y:S01]  /*e270*/  FMUL.FTZ R72, R3.reuse, R72 ;  /* 0x0000004803487220 */ /* 0x040fe20000410000 */
[----:B-1----:R-:W-:Y:S01]  /*e280*/  FMNMX.FTZ R0, R0, R2, !PT ;  /* 0x0000000200007209 */ /* 0x002fe20007810000 */
[--C-:B------:R-:W-:Y:S02]  /*e290*/  FFMA.FTZ R2, R216, c[0x0][0x2d0], -R207.reuse ;  /* 0x0000b400d8027a23 */ /* 0x100fe400000108cf */
[C---:B------:R-:W-:Y:S02]  /*e2a0*/  FMUL.FTZ R73, R3.reuse, R73 ;  /* 0x0000004903497220 */ /* 0x040fe40000410000 */
[C---:B------:R-:W-:Y:S03]  /*e2b0*/  FMUL.FTZ R76, R3.reuse, R76 ;  /* 0x0000004c034c7220 */ /* 0x040fe60000410000 */
[----:B------:R1:W-:Y:S01]  /*e2c0*/  MUFU.EX2 R215, R2 ;  /* 0x0000000200d77308 */ /* 0x0003e20000000800 */
[C---:B------:R-:W-:Y:S02]  /*e2d0*/  FMUL.FTZ R77, R3.reuse, R77 ;  /* 0x0000004d034d7220 */ /* 0x040fe40000410000 */
[C---:B------:R-:W-:Y:S02]  /*e2e0*/  FMUL.FTZ R88, R3.reuse, R88 ;  /* 0x0000005803587220 */ /* 0x040fe40000410000 */
[----:B------:R-:W-:Y:S02]  /*e2f0*/  FMUL.FTZ R89, R3, R89 ;  /* 0x0000005903597220 */ /* 0x000fe40000410000 */
[--C-:B------:R-:W-:Y:S02]  /*e300*/  FFMA.FTZ R160, R160, c[0x0][0x2d0], -R206.reuse ;  /* 0x0000b400a0a07a23 */ /* 0x100fe400000108ce */
[----:B------:R-:W-:Y:S02]  /*e310*/  FFMA.FTZ R161, R161, c[0x0][0x2d0], -R206 ;  /* 0x0000b400a1a17a23 */ /* 0x000fe400000108ce */
[C---:B------:R-:W-:Y:S02]  /*e320*/  FMUL.FTZ R92, R3.reuse, R92 ;  /* 0x0000005c035c7220 */ /* 0x040fe40000410000 */
[----:B------:R-:W-:Y:S02]  /*e330*/  FMUL.FTZ R93, R3, R93 ;  /* 0x0000005d035d7220 */ /* 0x000fe40000410000 */
[----:B--2---:R-:W-:Y:S02]  /*e340*/  FFMA.FTZ R4, R18, c[0x0][0x2d0], -R207 ;  /* 0x0000b40012047a23 */ /* 0x004fe400000108cf */
[C---:B------:R-:W-:Y:S02]  /*e350*/  FMUL.FTZ R18, R133.reuse, R154 ;  /* 0x0000009a85127220 */ /* 0x040fe40000410000 */
[----:B------:R2:W-:Y:S01]  /*e360*/  MUFU.EX2 R234, R4 ;  /* 0x0000000400ea7308 */ /* 0x0005e20000000800 */
[C---:B------:R-:W-:Y:S02]  /*e370*/  FMUL.FTZ R99, R133.reuse, R99 ;  /* 0x0000006385637220 */ /* 0x040fe40000410000 */
[C---:B------:R-:W-:Y:S01]  /*e380*/  FMUL.FTZ R102, R133.reuse, R102 ;  /* 0x0000006685667220 */ /* 0x040fe20000410000 */
[----:B-1----:R-:W1:Y:S01]  /*e390*/  SHFL.BFLY PT, R2, R0, 0x1, 0x1f ;  /* 0x0c201f0000027f89 */ /* 0x002e6200000e0000 */
[----:B------:R-:W-:Y:S02]  /*e3a0*/  FMUL.FTZ R103, R133, R103 ;  /* 0x0000006785677220 */ /* 0x000fe40000410000 */
[C---:B------:R-:W-:Y:S02]  /*e3b0*/  FMUL.FTZ R104, R3.reuse, R104 ;  /* 0x0000006803687220 */ /* 0x040fe40000410000 */
[C---:B------:R-:W-:Y:S02]  /*e3c0*/  FMUL.FTZ R105, R3.reuse, R105 ;  /* 0x0000006903697220 */ /* 0x040fe40000410000 */
[C---:B------:R-:W-:Y:S02]  /*e3d0*/  FMUL.FTZ R108, R3.reuse, R108 ;  /* 0x0000006c036c7220 */ /* 0x040fe40000410000 */
[----:B------:R-:W-:Y:S02]  /*e3e0*/  FMUL.FTZ R109, R3, R109 ;  /* 0x0000006d036d7220 */ /* 0x000fe40000410000 */
[C---:B------:R-:W-:Y:S02]  /*e3f0*/  FMUL.FTZ R114, R133.reuse, R114 ;  /* 0x0000007285727220 */ /* 0x040fe40000410000 */
[C---:B------:R-:W-:Y:S02]  /*e400*/  FMUL.FTZ R115, R133.reuse, R115 ;  /* 0x0000007385737220 */ /* 0x040fe40000410000 */
[C---:B------:R-:W-:Y:S02]  /*e410*/  FMUL.FTZ R118, R133.reuse, R118 ;  /* 0x0000007685767220 */ /* 0x040fe40000410000 */
[----:B------:R-:W-:Y:S01]  /*e420*/  FMUL.FTZ R119, R133, R119 ;  /* 0x0000007785777220 */ /* 0x000fe20000410000 */
[----:B--2---:R-:W-:Y:S01]  /*e430*/  @P1 SHF.R.S32.HI R4, RZ, 0x1f, R249 ;  /* 0x0000001fff041819 */ /* 0x004fe200000114f9 */
[C---:B------:R-:W-:Y:S02]  /*e440*/  FMUL.FTZ R120, R3.reuse, R120 ;  /* 0x0000007803787220 */ /* 0x040fe40000410000 */
[----:B------:R-:W-:Y:S01]  /*e450*/  FMUL.FTZ R121, R3, R121 ;  /* 0x0000007903797220 */ /* 0x000fe20000410000 */
[----:B-1----:R-:W-:Y:S01]  /*e460*/  FMNMX.FTZ R134, R0, R2, !PT ;  /* 0x0000000200867209 */ /* 0x002fe20007810000 */
[----:B------:R-:W-:Y:S02]  /*e470*/  @P1 IMAD R2, R4, c[0x0][0x1e0], RZ ;  /* 0x0000780004021a24 */ /* 0x000fe400078e02ff */
[C---:B------:R-:W-:Y:S04]  /*e480*/  @P1 IMAD.WIDE.U32 R4, R249.reuse, c[0x0][0x1e0], RZ ;  /* 0x00007800f9041a25 */ /* 0x040fe800078e00ff */
[----:B------:R-:W-:Y:S01]  /*e490*/  @P1 IMAD R2, R249, c[0x0][0x1e4], R2 ;  /* 0x00007900f9021a24 */ /* 0x000fe200078e0202 */
[----:B------:R-:W-:Y:S01]  /*e4a0*/  @P1 SHF.L.U32 R6, R4, 0x6, RZ ;  /* 0x0000000604061819 */ /* 0x000fe200000006ff */
[----:B------:R-:W-:Y:S01]  /*e4b0*/  FADD.FTZ R0, -R134, R139 ;  /* 0x0000008b86007221 */ /* 0x000fe20000010100 */
[----:B------:R-:W-:Y:S01]  /*e4c0*/  MOV R139, R30 ;  /* 0x0000001e008b7202 */ /* 0x000fe20000000f00 */
[----:B------:R-:W-:Y:S01]  /*e4d0*/  FMUL.FTZ R124, R3, R124 ;  /* 0x0000007c037c7220 */ /* 0x000fe20000410000 */
[----:B------:R-:W-:Y:S01]  /*e4e0*/  @P1 IADD3 R2, R5, R2, RZ ;  /* 0x0000000205021210 */ /* 0x000fe20007ffe0ff */
[----:B------:R-:W-:Y:S01]  /*e4f0*/  FMUL.FTZ R0, R0, c[0x0][0x2d0] ;  /* 0x0000b40000007a20 */ /* 0x000fe20000410000 */
[----:B------:R-:W-:Y:S01]  /*e500*/  @P1 IADD3 R5, P3, R6, R10, RZ ;  /* 0x0000000a06051210 */ /* 0x000fe20007f7e0ff */
[----:B------:R-:W-:Y:S01]  /*e510*/  FMUL.FTZ R125, R3, R125 ;  /* 0x0000007d037d7220 */ /* 0x000fe20000410000 */
[----:B------:R-:W-:Y:S01]  /*e520*/  @P1 SHF.L.U64.HI R2, R4, 0x6, R2 ;  /* 0x0000000604021819 */ /* 0x000fe20000010202 */
[----:B------:R-:W-:Y:S01]  /*e530*/  FMUL.FTZ R130, R133, R130 ;  /* 0x0000008285827220 */ /* 0x000fe20000410000 */
[----:B------:R-:W-:Y:S01]  /*e540*/  @P1 LEA R4, P2, R5, c[0x0][0x1c8], 0x1 ;  /* 0x0000720005041a11 */ /* 0x000fe200078408ff */
[----:B------:R-:W1:Y:S01]  /*e550*/  MUFU.EX2 R0, R0 ;  /* 0x0000000000007308 */ /* 0x000e620000000800 */
[----:B------:R-:W-:Y:S01]  /*e560*/  MOV R176, R139 ;  /* 0x0000008b00b07202 */ /* 0x000fe20000000f00 */
[----:B------:R-:W-:Y:S01]  /*e570*/  @P1 IMAD.X R7, R2, 0x1, R21, P3 ;  /* 0x0000000102071824 */ /* 0x000fe200018e0615 */
[----:B------:R-:W-:Y:S02]  /*e580*/  @P1 IADD3 R6, P4, P3, R6, 0x40, R10 ;  /* 0x0000004006061810 */ /* 0x000fe40007b9e00a */
[----:B------:R-:W-:Y:S01]  /*e590*/  MOV R139, R45 ;  /* 0x0000002d008b7202 */ /* 0x000fe20000000f00 */
[----:B------:R-:W-:Y:S01]  /*e5a0*/  FMUL.FTZ R45, R3, R181 ;  /* 0x000000b5032d7220 */ /* 0x000fe20000410000 */
[----:B------:R-:W-:Y:S01]  /*e5b0*/  @P1 LEA.HI.X R5, R5, c[0x0][0x1cc], R7, 0x1, P2 ;  /* 0x0000730005051a11 */ /* 0x000fe200010f0c07 */
[----:B------:R-:W-:Y:S01]  /*e5c0*/  FFMA.FTZ R7, R218, c[0x0][0x2d0], -R208 ;  /* 0x0000b400da077a23 */ /* 0x000fe200000108d0 */
[----:B------:R-:W-:Y:S01]  /*e5d0*/  @P1 IADD3.X R2, R2, RZ, R21, P4, P3 ;  /* 0x000000ff02021210 */ /* 0x000fe200027e6415 */
[----:B------:R-:W-:Y:S01]  /*e5e0*/  FFMA.FTZ R139, R139, c[0x0][0x2d0], -R206 ;  /* 0x0000b4008b8b7a23 */ /* 0x000fe200000108ce */
[C---:B------:R-:W-:Y:S01]  /*e5f0*/  @P1 LEA R10, P2, R6.reuse, c[0x0][0x1c8], 0x1 ;  /* 0x00007200060a1a11 */ /* 0x040fe200078408ff */
[----:B------:R2:W-:Y:S01]  /*e600*/  MUFU.EX2 R216, R7 ;  /* 0x0000000700d87308 */ /* 0x0005e20000000800 */
[----:B------:R3:W-:Y:S01]  /*e610*/  @P1 LDGSTS.E.BYPASS.LTC128B.128 [R248+0x4100], [R4.64], !P0 ;  /* 0x0410000004f81fae */ /* 0x0007e2000c101d46 */
[----:B------:R-:W-:Y:S02]  /*e620*/  MOV R181, R46 ;  /* 0x0000002e00b57202 */ /* 0x000fe40000000f00 */
[----:B------:R-:W-:Y:S01]  /*e630*/  @P1 LEA.HI.X R11, R6, c[0x0][0x1cc], R2, 0x1, P2 ;  /* 0x00007300060b1a11 */ /* 0x000fe200010f0c02 */
[--C-:B------:R-:W-:Y:S01]  /*e640*/  FFMA.FTZ R2, R12, c[0x0][0x2d0], -R208.reuse ;  /* 0x0000b4000c027a23 */ /* 0x100fe200000108d0 */
[----:B------:R-:W-:Y:S01]  /*e650*/  @P1 IADD3 R6, P2, R4, R8, RZ ;  /* 0x0000000804061210 */ /* 0x000fe20007f5e0ff */
[C---:B------:R-:W-:Y:S01]  /*e660*/  FMUL.FTZ R12, R3.reuse, R148 ;  /* 0x00000094030c7220 */ /* 0x040fe20000410000 */
[----:B------:R-:W-:Y:S01]  /*e670*/  MOV R218, R49 ;  /* 0x0000003100da7202 */ /* 0x000fe20000000f00 */
[----:B------:R4:W-:Y:S01]  /*e680*/  @P1 LDGSTS.E.BYPASS.LTC128B.128 [R248+0x6100], [R10.64], !P6 ;  /* 0x061000000af81fae */ /* 0x0009e2000f101d46 */
[----:B------:R4:W-:Y:S01]  /*e690*/  MUFU.EX2 R213, R2 ;  /* 0x0000000200d57308 */ /* 0x0009e20000000800 */
[----:B------:R-:W-:Y:S02]  /*e6a0*/  FMUL.FTZ R49, R132, R185 ;  /* 0x000000b984317220 */ /* 0x000fe40000410000 */
[C---:B-1----:R-:W-:Y:S01]  /*e6b0*/  FMUL.FTZ R26, R0.reuse, R162 ;  /* 0x000000a2001a7220 */ /* 0x042fe20000410000 */
[----:B------:R-:W-:Y:S01]  /*e6c0*/  MOV R162, R64 ;  /* 0x0000004000a27202 */ /* 0x000fe20000000f00 */
[C---:B------:R-:W-:Y:S01]  /*e6d0*/  FMUL.FTZ R27, R0.reuse, R163 ;  /* 0x000000a3001b7220 */ /* 0x040fe20000410000 */
[----:B------:R-:W-:Y:S01]  /*e6e0*/  MOV R163, R57 ;  /* 0x0000003900a37202 */ /* 0x000fe20000000f00 */
[C---:B------:R-:W-:Y:S02]  /*e6f0*/  FMUL.FTZ R59, R0.reuse, R195 ;  /* 0x000000c3003b7220 */ /* 0x040fe40000410000 */
[C---:B------:R-:W-:Y:S01]  /*e700*/  FMUL.FTZ R30, R0.reuse, R166 ;  /* 0x000000a6001e7220 */ /* 0x040fe20000410000 */
[----:B------:R-:W-:Y:S01]  /*e710*/  MOV R166, R61 ;  /* 0x0000003d00a67202 */ /* 0x000fe20000000f00 */
[----:B------:R-:W-:Y:S01]  /*e720*/  FMUL.FTZ R46, R0, R182 ;  /* 0x000000b6002e7220 */ /* 0x000fe20000410000 */
[----:B------:R-:W-:Y:S01]  /*e730*/  MOV R182, R66 ;  /* 0x0000004200b67202 */ /* 0x000fe20000000f00 */
[----:B------:R-:W-:Y:S01]  /*e740*/  FMUL.FTZ R61, R3, R197 ;  /* 0x000000c5033d7220 */ /* 0x000fe20000410000 */
[----:B--2---:R-:W-:Y:S01]  /*e750*/  @P1 IADD3.X R7, R5, R9, RZ, P2, !PT ;  /* 0x0000000905071210 */ /* 0x004fe200017fe4ff */
[----:B------:R-:W-:Y:S02]  /*e760*/  FMUL.FTZ R57, R3, R193 ;  /* 0x000000c103397220 */ /* 0x000fe40000410000 */
[----:B------:R-:W-:Y:S01]  /*e770*/  FMUL.FTZ R64, R132, R200 ;  /* 0x000000c884407220 */ /* 0x000fe20000410000 */
[----:B---3--:R-:W-:Y:S01]  /*e780*/  @P1 IADD3 R4, P3, R6, R8, RZ ;  /* 0x0000000806041210 */ /* 0x008fe20007f7e0ff */
[----:B------:R1:W-:Y:S01]  /*e790*/  @P1 LDGSTS.E.BYPASS.LTC128B.128 [R248+0x4900], [R6.64], !P0 ;  /* 0x0490000006f81fae */ /* 0x0003e2000c101d46 */
[----:B------:R-:W-:Y:S02]  /*e7a0*/  FMUL.FTZ R66, R133, R202 ;  /* 0x000000ca85427220 */ /* 0x000fe40000410000 */
[-C--:B------:R-:W-:Y:S01]  /*e7b0*/  @P1 IADD3.X R5, R7, R9.reuse, RZ, P3, !PT ;  /* 0x0000000907051210 */ /* 0x080fe20001ffe4ff */
[----:B------:R-:W-:Y:S01]  /*e7c0*/  FMUL.FTZ R74, R0, R74 ;  /* 0x0000004a004a7220 */ /* 0x000fe20000410000 */
[----:B------:R-:W-:Y:S01]  /*e7d0*/  @P1 IADD3 R8, P2, R4, R8, RZ ;  /* 0x0000000804081210 */ /* 0x000fe20007f5e0ff */
[----:B----4-:R-:W-:Y:S02]  /*e7e0*/  FFMA.FTZ R2, R13, c[0x0][0x2d0], -R208 ;  /* 0x0000b4000d027a23 */ /* 0x010fe400000108d0 */
[----:B------:R1:W-:Y:S01]  /*e7f0*/  @P1 LDGSTS.E.BYPASS.LTC128B.128 [R248+0x6900], [R6.64+0x80], !P6 ;  /* 0x0690008006f81fae */ /* 0x0003e2000f101d46 */
[----:B------:R-:W-:Y:S01]  /*e800*/  @P1 IADD3.X R9, R5, R9, RZ, P2, !PT ;  /* 0x0000000905091210 */ /* 0x000fe200017fe4ff */
[----:B------:R-:W2:Y:S01]  /*e810*/  MUFU.EX2 R241, R2 ;  /* 0x0000000200f17308 */ /* 0x000ea20000000800 */
[C---:B------:R-:W-:Y:S02]  /*e820*/  FMUL.FTZ R10, R0.reuse, R142 ;  /* 0x0000008e000a7220 */ /* 0x040fe40000410000 */
[C---:B------:R-:W-:Y:S02]  /*e830*/  FMUL.FTZ R11, R0.reuse, R143 ;  /* 0x0000008f000b7220 */ /* 0x040fe40000410000 */
[----:B------:R-:W-:Y:S01]  /*e840*/  FMUL.FTZ R13, R3, R149 ;  /* 0x00000095030d7220 */ /* 0x000fe20000410000 */
[----:B------:R3:W-:Y:S01]  /*e850*/  @P1 LDGSTS.E.BYPASS.LTC128B.128 [R248+0x5100], [R4.64], !P0 ;  /* 0x0510000004f81fae */ /* 0x0007e2000c101d46 */
[C---:B------:R-:W-:Y:S02]  /*e860*/  FMUL.FTZ R75, R0.reuse, R75 ;  /* 0x0000004b004b7220 */ /* 0x040fe40000410000 */
[C---:B------:R-:W-:Y:S02]  /*e870*/  FMUL.FTZ R78, R0.reuse, R78 ;  /* 0x0000004e004e7220 */ /* 0x040fe40000410000 */
[C---:B------:R-:W-:Y:S02]  /*e880*/  FMUL.FTZ R79, R0.reuse, R79 ;  /* 0x0000004f004f7220 */ /* 0x040fe40000410000 */
[C---:B------:R-:W-:Y:S01]  /*e890*/  FMUL.FTZ R90, R0.reuse, R90 ;  /* 0x0000005a005a7220 */ /* 0x040fe20000410000 */
[----:B------:R3:W-:Y:S01]  /*e8a0*/  @P1 LDGSTS.E.BYPASS.LTC128B.128 [R248+0x7100], [R4.64+0x80], !P6 ;  /* 0x0710008004f81fae */ /* 0x0007e2000f101d46 */
[C---:B------:R-:W-:Y:S02]  /*e8b0*/  FMUL.FTZ R91, R0.reuse, R91 ;  /* 0x0000005b005b7220 */ /* 0x040fe40000410000 */
[C---:B------:R-:W-:Y:S02]  /*e8c0*/  FMUL.FTZ R94, R0.reuse, R94 ;  /* 0x0000005e005e7220 */ /* 0x040fe40000410000 */
[C---:B------:R-:W-:Y:S02]  /*e8d0*/  FMUL.FTZ R95, R0.reuse, R95 ;  /* 0x0000005f005f7220 */ /* 0x040fe40000410000 */
[C---:B------:R-:W-:Y:S01]  /*e8e0*/  FMUL.FTZ R106, R0.reuse, R106 ;  /* 0x0000006a006a7220 */ /* 0x040fe20000410000 */
[----:B------:R4:W-:Y:S01]  /*e8f0*/  @P1 LDGSTS.E.BYPASS.LTC128B.128 [R248+0x5900], [R8.64], !P0 ;  /* 0x0590000008f81fae */ /* 0x0009e2000c101d46 */
[----:B------:R-:W-:Y:S01]  /*e900*/  FMUL.FTZ R107, R0, R107 ;  /* 0x0000006b006b7220 */ /* 0x000fe20000410000 */
[----:B--2---:R-:W-:Y:S01]  /*e910*/  F2FP.BF16.PACK_AB R142, R241, R213 ;  /* 0x000000d5f18e723e */ /* 0x004fe200000010ff */
[----:B------:R-:W-:Y:S02]  /*e920*/  FMUL.FTZ R2, R134, c[0x0][0x2d0] ;  /* 0x0000b40086027a20 */ /* 0x000fe40000410000 */
[----:B-1----:R-:W-:Y:S01]  /*e930*/  FMUL.FTZ R7, R133, R147 ;  /* 0x0000009385077220 */ /* 0x002fe20000410000 */
[----:B------:R-:W-:Y:S01]  /*e940*/  F2FP.BF16.PACK_AB R147, R236, R234 ;  /* 0x000000eaec93723e */ /* 0x000fe200000010ff */
[--C-:B------:R-:W-:Y:S01]  /*e950*/  FFMA.FTZ R6, R219, c[0x0][0x2d0], -R2.reuse ;  /* 0x0000b400db067a23 */ /* 0x100fe20000010802 */
[----:B------:R4:W-:Y:S01]  /*e960*/  @P1 LDGSTS.E.BYPASS.LTC128B.128 [R248+0x7900], [R8.64+0x80], !P6 ;  /* 0x0790008008f81fae */ /* 0x0009e2000f101d46 */
[----:B------:R-:W-:Y:S01]  /*e970*/  MOV R219, R41 ;  /* 0x0000002900db7202 */ /* 0x000fe20000000f00 */
[----:B------:R-:W-:Y:S01]  /*e980*/  FMUL.FTZ R41, R3, R177 ;  /* 0x000000b103297220 */ /* 0x000fe20000410000 */
[----:B------:R1:W-:Y:S01]  /*e990*/  MUFU.EX2 R209, R6 ;  /* 0x0000000600d17308 */ /* 0x0003e20000000800 */
[----:B------:R-:W-:Y:S01]  /*e9a0*/  MOV R177, R42 ;  /* 0x0000002a00b17202 */ /* 0x000fe20000000f00 */
[C---:B------:R-:W-:Y:S02]  /*e9b0*/  FMUL.FTZ R42, R0.reuse, R178 ;  /* 0x000000b2002a7220 */ /* 0x040fe40000410000 */
[C---:B------:R-:W-:Y:S01]  /*e9c0*/  FMUL.FTZ R110, R0.reuse, R110 ;  /* 0x0000006e006e7220 */ /* 0x040fe20000410000 */
[----:B------:R-:W2:Y:S01]  /*e9d0*/  LDSM.16.MT88.4 R20, [R229] ;  /* 0x00000000e514783b */ /* 0x000ea20000004200 */
[----:B------:R-:W-:Y:S02]  /*e9e0*/  FMUL.FTZ R111, R0, R111 ;  /* 0x0000006f006f7220 */ /* 0x000fe40000410000 */
[--C-:B---3--:R-:W-:Y:S01]  /*e9f0*/  FFMA.FTZ R4, R220, c[0x0][0x2d0], -R2.reuse ;  /* 0x0000b400dc047a23 */ /* 0x108fe20000010802 */
[----:B------:R-:W-:Y:S01]  /*ea00*/  MOV R220, R245 ;  /* 0x000000f500dc7202 */ /* 0x000fe20000000f00 */
[----:B------:R-:W-:Y:S01]  /*ea10*/  FMUL.FTZ R5, R132, R145 ;  /* 0x0000009184057220 */ /* 0x000fe20000410000 */
[----:B------:R-:W-:Y:S01]  /*ea20*/  F2FP.BF16.PACK_AB R145, R240, R215 ;  /* 0x000000d7f091723e */ /* 0x000fe200000010ff */
[----:B------:R3:W3:Y:S01]  /*ea30*/  MUFU.EX2 R210, R4 ;  /* 0x0000000400d27308 */ /* 0x0006e20000000800 */
[----:B------:R-:W2:Y:S01]  /*ea40*/  LDSM.16.MT88.4 R36, [R230] ;  /* 0x00000000e624783b */ /* 0x000ea20000004200 */
[C---:B------:R-:W-:Y:S02]  /*ea50*/  FMUL.FTZ R122, R0.reuse, R122 ;  /* 0x0000007a007a7220 */ /* 0x040fe40000410000 */
[C---:B------:R-:W-:Y:S02]  /*ea60*/  FMUL.FTZ R123, R0.reuse, R123 ;  /* 0x0000007b007b7220 */ /* 0x040fe40000410000 */
[C---:B------:R-:W-:Y:S02]  /*ea70*/  FMUL.FTZ R126, R0.reuse, R126 ;  /* 0x0000007e007e7220 */ /* 0x040fe40000410000 */
[----:B------:R-:W-:Y:S01]  /*ea80*/  FMUL.FTZ R127, R0, R127 ;  /* 0x0000007f007f7220 */ /* 0x000fe20000410000 */
[----:B------:R-:W2:Y:S01]  /*ea90*/  LDSM.16.MT88.4 R52, [R233] ;  /* 0x00000000e934783b */ /* 0x000ea20000004200 */
[----:B-1----:R-:W-:Y:S01]  /*eaa0*/  FMUL.FTZ R6, R133, R146 ;  /* 0x0000009285067220 */ /* 0x002fe20000410000 */
[----:B------:R-:W-:Y:S01]  /*eab0*/  F2FP.BF16.PACK_AB R146, R217, R238 ;  /* 0x000000eed992723e */ /* 0x000fe200000010ff */
[C---:B----4-:R-:W-:Y:S01]  /*eac0*/  FMUL.FTZ R8, R3.reuse, R140 ;  /* 0x0000008c03087220 */ /* 0x050fe20000410000 */
[----:B------:R-:W-:Y:S01]  /*ead0*/  F2FP.BF16.PACK_AB R140, R216, R212 ;  /* 0x000000d4d88c723e */ /* 0x000fe200000010ff */
[----:B------:R-:W-:Y:S03]  /*eae0*/  FMUL.FTZ R9, R3, R141 ;  /* 0x0000008d03097220 */ /* 0x000fe60000410000 */
[----:B------:R-:W-:Y:S01]  /*eaf0*/  LDSM.16.MT88.4 R152, [R229+0x2000] ;  /* 0x00200000e598783b */ /* 0x000fe20000004200 */
[--C-:B---3--:R-:W-:Y:S01]  /*eb00*/  FFMA.FTZ R4, R14, c[0x0][0x2d0], -R2.reuse ;  /* 0x0000b4000e047a23 */ /* 0x108fe20000010802 */
[----:B------:R-:W-:Y:S01]  /*eb10*/  F2FP.BF16.PACK_AB R141, R210, R209 ;  /* 0x000000d1d28d723e */ /* 0x000fe200000010ff */
[C---:B------:R-:W-:Y:S05]  /*eb20*/  FMUL.FTZ R14, R0.reuse, R150 ;  /* 0x00000096000e7220 */ /* 0x040fea0000410000 */
[----:B------:R-:W0:Y:S01]  /*eb30*/  LDGDEPBAR ;  /* 0x00000000000079af */ /* 0x000e220000000000 */
[----:B------:R1:W-:Y:S02]  /*eb40*/  MUFU.EX2 R211, R4 ;  /* 0x0000000400d37308 */ /* 0x0003e40000000800 */
[----:B-1----:R-:W-:Y:S02]  /*eb50*/  FFMA.FTZ R4, R15, c[0x0][0x2d0], -R2 ;  /* 0x0000b4000f047a23 */ /* 0x002fe40000010802 */
[----:B------:R-:W-:Y:S06]  /*eb60*/  FMUL.FTZ R15, R0, R151 ;  /* 0x00000097000f7220 */ /* 0x000fec0000410000 */
[----:B------:R1:W3:Y:S01]  /*eb70*/  MUFU.EX2 R242, R4 ;  /* 0x0000000400f27308 */ /* 0x0002e20000000800 */
[----:B------:R-:W4:Y:S01]  /*eb80*/  LDSM.16.MT88.4 R148, [R232] ;  /* 0x00000000e894783b */ /* 0x000f220000004200 */
[----:B-1----:R-:W-:Y:S01]  /*eb90*/  FMUL.FTZ R4, R132, R144 ;  /* 0x0000009084047220 */ /* 0x002fe20000410000 */
[----:B------:R-:W-:Y:S02]  /*eba0*/  F2FP.BF16.PACK_AB R144, R231, R214 ;  /* 0x000000d6e790723e */ /* 0x000fe400000010ff */
[----:B---3--:R-:W-:Y:S05]  /*ebb0*/  F2FP.BF16.PACK_AB R143, R242, R211 ;  /* 0x000000d3f28f723e */ /* 0x008fea00000010ff */
[-C--:B--2---:R-:W-:Y:S08]  /*ebc0*/  HMMA.16816.F32.BF16 R4, R144, R20.reuse, R4 ;  /* 0x000000149004723c */ /* 0x084ff00000041804 */
[C---:B------:R-:W-:Y:S07]  /*ebd0*/  HMMA.16816.F32.BF16 R8, R140.reuse, R20, R8 ;  /* 0x000000148c08723c */ /* 0x040fee0000041808 */
[C---:B------:R-:W-:Y:S01]  /*ebe0*/  FMUL.FTZ R20, R132.reuse, R156 ;  /* 0x0000009c84147220 */ /* 0x040fe20000410000 */
[-C--:B------:R-:W-:Y:S04]  /*ebf0*/  HMMA.16816.F32.BF16 R12, R140, R22.reuse, R12 ;  /* 0x000000168c0c723c */ /* 0x080fe8000004180c */
[----:B------:R-:W-:Y:S01]  /*ec00*/  MOV R156, R138 ;  /* 0x0000008a009c7202 */ /* 0x000fe20000000f00 */
[--C-:B------:R-:W-:Y:S02]  /*ec10*/  FFMA.FTZ R138, R221, c[0x0][0x2d0], -R206.reuse ;  /* 0x0000b400dd8a7a23 */ /* 0x100fe400000108ce */
[----:B------:R-:W-:Y:S01]  /*ec20*/  FMUL.FTZ R21, R132, R157 ;  /* 0x0000009d84157220 */ /* 0x000fe20000410000 */
[C---:B------:R-:W-:Y:S04]  /*ec30*/  HMMA.16816.F32.BF16 R16, R144.reuse, R22, R16 ;  /* 0x000000169010723c */ /* 0x040fe80000041810 */
[----:B------:R-:W-:Y:S01]  /*ec40*/  MOV R157, R63 ;  /* 0x0000003f009d7202 */ /* 0x000fe20000000f00 */
[C---:B------:R-:W-:Y:S02]  /*ec50*/  FMUL.FTZ R63, R0.reuse, R199 ;  /* 0x000000c7003f7220 */ /* 0x040fe40000410000 */
[C---:B------:R-:W-:Y:S01]  /*ec60*/  FMUL.FTZ R22, R133.reuse, R158 ;  /* 0x0000009e85167220 */ /* 0x040fe20000410000 */
[----:B------:R-:W-:Y:S01]  /*ec70*/  MOV R158, R31 ;  /* 0x0000001f009e7202 */ /* 0x000fe20000000f00 */
[C---:B------:R-:W-:Y:S03]  /*ec80*/  FMUL.FTZ R31, R0.reuse, R167 ;  /* 0x000000a7001f7220 */ /* 0x040fe60000410000 */
[----:B------:R-:W-:Y:S01]  /*ec90*/  MOV R167, R243 ;  /* 0x000000f300a77202 */ /* 0x000fe20000000f00 */
[----:B------:R-:W-:Y:S01]  /*eca0*/  FMUL.FTZ R23, R133, R159 ;  /* 0x0000009f85177220 */ /* 0x000fe20000410000 */
[----:B------:R1:W-:Y:S01]  /*ecb0*/  MUFU.EX2 R243, R138 ;  /* 0x0000008a00f37308 */ /* 0x0003e20000000800 */
[----:B------:R-:W-:Y:S01]  /*ecc0*/  MOV R159, R58 ;  /* 0x0000003a009f7202 */ /* 0x000fe20000000f00 */
[----:B------:R-:W-:Y:S04]  /*ecd0*/  FMUL.FTZ R58, R0, R194 ;  /* 0x000000c2003a7220 */ /* 0x000fe80000410000 */
[-C--:B------:R-:W-:Y:S08]  /*ece0*/  HMMA.16816.F32.BF16 R20, R144, R36.reuse, R20 ;  /* 0x000000249014723c */ /* 0x080ff00000041814 */
[C---:B------:R-:W-:Y:S07]  /*ecf0*/  HMMA.16816.F32.BF16 R24, R140.reuse, R36, R24 ;  /* 0x000000248c18723c */ /* 0x040fee0000041818 */
[----:B------:R-:W-:Y:S01]  /*ed00*/  FMUL.FTZ R36, R132, R172 ;  /* 0x000000ac84247220 */ /* 0x000fe20000410000 */
[-C--:B------:R-:W-:Y:S04]  /*ed10*/  HMMA.16816.F32.BF16 R28, R140, R38.reuse, R28 ;  /* 0x000000268c1c723c */ /* 0x080fe8000004181c */
[----:B-1----:R-:W-:Y:S01]  /*ed20*/  FFMA.FTZ R138, R223, c[0x0][0x2d0], -R206 ;  /* 0x0000b400df8a7a23 */ /* 0x002fe200000108ce */
[----:B------:R-:W-:Y:S01]  /*ed30*/  MOV R172, R43 ;  /* 0x0000002b00ac7202 */ /* 0x000fe20000000f00 */
[----:B------:R-:W-:Y:S02]  /*ed40*/  FMUL.FTZ R43, R0, R179 ;  /* 0x000000b3002b7220 */ /* 0x000fe40000410000 */
[C---:B------:R-:W-:Y:S01]  /*ed50*/  HMMA.16816.F32.BF16 R32, R144.reuse, R38, R32 ;  /* 0x000000269020723c */ /* 0x040fe20000041820 */
[----:B------:R1:W2:Y:S03]  /*ed60*/  MUFU.EX2 R235, R138 ;  /* 0x0000008a00eb7308 */ /* 0x0002a60000000800 */
[----:B------:R-:W-:Y:S02]  /*ed70*/  FMUL.FTZ R37, R132, R173 ;  /* 0x000000ad84257220 */ /* 0x000fe40000410000 */
[----:B------:R-:W-:Y:S02]  /*ed80*/  IMAD.MOV.U32 R173, RZ, RZ, R44 ;  /* 0x000000ffffad7224 */ /* 0x000fe400078e002c */
[----:B------:R-:W-:Y:S01]  /*ed90*/  FMUL.FTZ R38, R133, R174 ;  /* 0x000000ae85267220 */ /* 0x000fe20000410000 */
[----:B------:R-:W-:Y:S03]  /*eda0*/  MOV R174, R47 ;  /* 0x0000002f00ae7202 */ /* 0x000fe60000000f00 */
[C---:B------:R-:W-:Y:S01]  /*edb0*/  FMUL.FTZ R47, R0.reuse, R183 ;  /* 0x000000b7002f7220 */ /* 0x040fe20000410000 */
[----:B------:R-:W-:Y:S01]  /*edc0*/  MOV R183, R244 ;  /* 0x000000f400b77202 */ /* 0x000fe20000000f00 */
[----:B------:R-:W-:Y:S01]  /*edd0*/  FMUL.FTZ R44, R3, R180 ;  /* 0x000000b4032c7220 */ /* 0x000fe20000410000 */
[----:B------:R-:W-:Y:S01]  /*ede0*/  MOV R180, R62 ;  /* 0x0000003e00b47202 */ /* 0x000fe20000000f00 */
[----:B------:R-:W-:Y:S02]  /*edf0*/  FMUL.FTZ R62, R0, R198 ;  /* 0x000000c6003e7220 */ /* 0x000fe40000410000 */
[----:B------:R-:W-:Y:S01]  /*ee00*/  FMUL.FTZ R39, R133, R175 ;  /* 0x000000af85277220 */ /* 0x000fe20000410000 */
[----:B------:R-:W-:Y:S01]  /*ee10*/  MOV R175, R65 ;  /* 0x0000004100af7202 */ /* 0x000fe20000000f00 */
[C---:B------:R-:W-:Y:S02]  /*ee20*/  FMUL.FTZ R65, R132.reuse, R201 ;  /* 0x000000c984417220 */ /* 0x040fe40000410000 */
[----:B------:R-:W-:Y:S03]  /*ee30*/  LDSM.16.MT88.4 R200, [R232+0x1800] ;  /* 0x00180000e8c8783b */ /* 0x000fe60000004200 */
[-C--:B------:R-:W-:Y:S03]  /*ee40*/  HMMA.16816.F32.BF16 R36, R144, R52.reuse, R36 ;  /* 0x000000349024723c */ /* 0x080fe60000041824 */
[--C-:B-1----:R-:W-:Y:S04]  /*ee50*/  FFMA.FTZ R138, R225, c[0x0][0x2d0], -R207.reuse ;  /* 0x0000b400e18a7a23 */ /* 0x102fe800000108cf */
[----:B------:R1:W-:Y:S01]  /*ee60*/  MUFU.EX2 R179, R138 ;  /* 0x0000008a00b37308 */ /* 0x0003e20000000800 */
[C---:B------:R-:W-:Y:S07]  /*ee70*/  HMMA.16816.F32.BF16 R40, R140.reuse, R52, R40 ;  /* 0x000000348c28723c */ /* 0x040fee0000041828 */
[C---:B------:R-:W-:Y:S01]  /*ee80*/  FMUL.FTZ R53, R132.reuse, R189 ;  /* 0x000000bd84357220 */ /* 0x040fe20000410000 */
[-C--:B------:R-:W-:Y:S04]  /*ee90*/  HMMA.16816.F32.BF16 R44, R140, R54.reuse, R44 ;  /* 0x000000368c2c723c */ /* 0x080fe8000004182c */
[----:B------:R-:W-:Y:S04]  /*eea0*/  FMUL.FTZ R52, R132, R188 ;  /* 0x000000bc84347220 */ /* 0x000fe80000410000 */
[C---:B------:R-:W-:Y:S04]  /*eeb0*/  HMMA.16816.F32.BF16 R48, R144.reuse, R54, R48 ;  /* 0x000000369030723c */ /* 0x040fe80000041830 */
[--C-:B-1----:R-:W-:Y:S03]  /*eec0*/  FFMA.FTZ R138, R226, c[0x0][0x2d0], -R207.reuse ;  /* 0x0000b400e28a7a23 */ /* 0x102fe600000108cf */
[C---:B------:R-:W-:Y:S01]  /*eed0*/  FMUL.FTZ R54, R133.reuse, R190 ;  /* 0x000000be85367220 */ /* 0x040fe20000410000 */
[----:B------:R1:W3:Y:S01]  /*eee0*/  MUFU.EX2 R245, R138 ;  /* 0x0000008a00f57308 */ /* 0x0002e20000000800 */
[----:B------:R-:W-:Y:S07]  /*eef0*/  FMUL.FTZ R55, R133, R191 ;  /* 0x000000bf85377220 */ /* 0x000fee0000410000 */
[-C--:B----4-:R-:W-:Y:S02]  /*ef00*/  HMMA.16816.F32.BF16 R52, R144, R148.reuse, R52 ;  /* 0x000000949034723c */ /* 0x090fe40000041834 */
[----:B------:R-:W-:Y:S06]  /*ef10*/  MUFU.EX2 R191, R160 ;  /* 0x000000a000bf7308 */ /* 0x000fec0000000800 */
[C---:B------:R-:W-:Y:S08]  /*ef20*/  HMMA.16816.F32.BF16 R56, R140.reuse, R148, R56 ;  /* 0x000000948c38723c */ /* 0x040ff00000041838 */
[-C--:B------:R-:W-:Y:S04]  /*ef30*/  HMMA.16816.F32.BF16 R60, R140, R150.reuse, R60 ;  /* 0x000000968c3c723c */ /* 0x080fe8000004183c */
[--C-:B-1----:R-:W-:Y:S04]  /*ef40*/  FFMA.FTZ R138, R222, c[0x0][0x2d0], -R206.reuse ;  /* 0x0000b400de8a7a23 */ /* 0x102fe800000108ce */
[C---:B------:R-:W-:Y:S01]  /*ef50*/  HMMA.16816.F32.BF16 R64, R144.reuse, R150, R64 ;  /* 0x000000969040723c */ /* 0x040fe20000041840 */
[----:B------:R1:W-:Y:S01]  /*ef60*/  MUFU.EX2 R178, R138 ;  /* 0x0000008a00b27308 */ /* 0x0003e20000000800 */
[----:B------:R-:W4:Y:S06]  /*ef70*/  LDSM.16.MT88.4 R148, [R230+0x2000] ;  /* 0x00200000e694783b */ /* 0x000f2c0000004200 */
[-C--:B------:R-:W-:Y:S08]  /*ef80*/  HMMA.16816.F32.BF16 R68, R144, R152.reuse, R68 ;  /* 0x000000989044723c */ /* 0x080ff00000041844 */
[C---:B------:R-:W-:Y:S08]  /*ef90*/  HMMA.16816.F32.BF16 R72, R140.reuse, R152, R72 ;  /* 0x000000988c48723c */ /* 0x040ff00000041848 */
[-C--:B------:R-:W-:Y:S04]  /*efa0*/  HMMA.16816.F32.BF16 R76, R140, R154.reuse, R76 ;  /* 0x0000009a8c4c723c */ /* 0x080fe8000004184c */
[----:B-1----:R-:W-:Y:S02]  /*efb0*/  FFMA.FTZ R138, R224, c[0x0][0x2d0], -R206 ;  /* 0x0000b400e08a7a23 */ /* 0x002fe400000108ce */
[----:B------:R-:W-:Y:S02]  /*efc0*/  FFMA.FTZ R224, R167, c[0x0][0x2d0], -R2 ;  /* 0x0000b400a7e07a23 */ /* 0x000fe40000010802 */
[C---:B------:R-:W-:Y:S01]  /*efd0*/  HMMA.16816.F32.BF16 R80, R144.reuse, R154, R80 ;  /* 0x0000009a9050723c */ /* 0x040fe20000041850 */
[----:B------:R1:W1:Y:S01]  /*efe0*/  MUFU.EX2 R221, R138 ;  /* 0x0000008a00dd7308 */ /* 0x0002620000000800 */
[----:B------:R-:W2:Y:S06]  /*eff0*/  LDSM.16.MT88.4 R152, [R233+0x2000] ;  /* 0x00200000e998783b */ /* 0x000eac0000004200 */
[-C--:B----4-:R-:W-:Y:S03]  /*f000*/  HMMA.16816.F32.BF16 R84, R144, R148.reuse, R84 ;  /* 0x000000949054723c */ /* 0x090fe60000041854 */
[----:B------:R-:W-:Y:S05]  /*f010*/  MUFU.EX2 R224, R224 ;  /* 0x000000e000e07308 */ /* 0x000fea0000000800 */
        /* <DEDUP_REMOVED lines=8> */
[--C-:B-1----:R-:W-:Y:S04]  /*f0a0*/  FFMA.FTZ R138, R250, c[0x0][0x2d0], -R207.reuse ;  /* 0x0000b400fa8a7a23 */ /* 0x102fe800000108cf */
        /* <DEDUP_REMOVED lines=8> */
[----:B------:R1:W-:Y:S06]  /*f130*/  MUFU.EX2 R244, R138 ;  /* 0x0000008a00f47308 */ /* 0x0003ec0000000800 */
[----:B------:R-:W-:Y:S02]  /*f140*/  F2FP.BF16.PACK_AB R140, R235, R243 ;  /* 0x000000f3eb8c723e */ /* 0x000fe400000010ff */
[----:B---3--:R-:W-:Y:S03]  /*f150*/  F2FP.BF16.PACK_AB R141, R245, R179 ;  /* 0x000000b3f58d723e */ /* 0x008fe600000010ff */
[----:B------:R-:W-:Y:S02]  /*f160*/  F2FP.BF16.PACK_AB R142, R221, R178 ;  /* 0x000000b2dd8e723e */ /* 0x000fe400000010ff */
[----:B--2---:R-:W-:Y:S01]  /*f170*/  F2FP.BF16.PACK_AB R143, R223, R195 ;  /* 0x000000c3df8f723e */ /* 0x004fe200000010ff */
[----:B-1----:R-:W-:Y:S04]  /*f180*/  FFMA.FTZ R138, R251, c[0x0][0x2d0], -R208 ;  /* 0x0000b400fb8a7a23 */ /* 0x002fe800000108d0 */
[----:B------:R1:W2:Y:S02]  /*f190*/  MUFU.EX2 R246, R138 ;  /* 0x0000008a00f67308 */ /* 0x0002a40000000800 */
        /* <DEDUP_REMOVED lines=9> */
[----:B-1----:R-:W-:Y:S01]  /*f230*/  FFMA.FTZ R138, R184, c[0x0][0x2d0], -R2 ;  /* 0x0000b400b88a7a23 */ /* 0x002fe20000010802 */
[----:B------:R-:W-:Y:S02]  /*f240*/  MOV R184, R183 ;  /* 0x000000b700b87202 */ /* 0x000fe40000000f00 */
[----:B------:R-:W-:Y:S02]  /*f250*/  MOV R183, R182 ;  /* 0x000000b600b77202 */ /* 0x000fe40000000f00 */
[----:B------:R-:W-:Y:S02]  /*f260*/  MOV R182, R180 ;  /* 0x000000b400b67202 */ /* 0x000fe40000000f00 */
[----:B------:R-:W-:Y:S02]  /*f270*/  MOV R180, R176 ;  /* 0x000000b000b47202 */ /* 0x000fe40000000f00 */
[----:B------:R-:W-:Y:S02]  /*f280*/  MOV R176, R164 ;  /* 0x000000a400b07202 */ /* 0x000fe40000000f00 */
[----:B------:R-:W-:Y:S02]  /*f290*/  MOV R164, R247 ;  /* 0x000000f700a47202 */ /* 0x000fe40000000f00 */
[----:B------:R1:W3:Y:S02]  /*f2a0*/  MUFU.EX2 R247, R138 ;  /* 0x0000008a00f77308 */ /* 0x0002e40000000800 */
[----:B-1----:R-:W-:Y:S01]  /*f2b0*/  FFMA.FTZ R138, R184, c[0x0][0x2d0], -R208 ;  /* 0x0000b400b88a7a23 */ /* 0x002fe200000108d0 */
[----:B------:R-:W-:Y:S01]  /*f2c0*/  MOV R184, R183 ;  /* 0x000000b700b87202 */ /* 0x000fe20000000f00 */
[----:B------:R-:W-:Y:S01]  /*f2d0*/  IMAD.MOV.U32 R183, RZ, RZ, R182 ;  /* 0x000000ffffb77224 */ /* 0x000fe200078e00b6 */
[----:B------:R-:W-:Y:S05]  /*f2e0*/  MOV R182, R180 ;  /* 0x000000b400b67202 */ /* 0x000fea0000000f00 */
[----:B------:R1:W-:Y:S01]  /*f2f0*/  MUFU.EX2 R198, R138 ;  /* 0x0000008a00c67308 */ /* 0x0003e20000000800 */
[----:B------:R-:W-:Y:S02]  /*f300*/  MOV R180, R176 ;  /* 0x000000b000b47202 */ /* 0x000fe40000000f00 */
[----:B------:R-:W-:Y:S02]  /*f310*/  MOV R176, R175 ;  /* 0x000000af00b07202 */ /* 0x000fe40000000f00 */
[----:B------:R-:W-:Y:S02]  /*f320*/  MOV R175, R171 ;  /* 0x000000ab00af7202 */ /* 0x000fe40000000f00 */
[----:B------:R-:W-:Y:S02]  /*f330*/  MOV R171, R170 ;  /* 0x000000aa00ab7202 */ /* 0x000fe40000000f00 */
[----:B------:R-:W-:Y:S02]  /*f340*/  MOV R170, R131 ;  /* 0x0000008300aa7202 */ /* 0x000fe40000000f00 */
[----:B------:R-:W4:Y:S01]  /*f350*/  LDL.LU R131, [R1+0xd0] ;  /* 0x0000d00001837983 */ /* 0x000f220000300800 */
[----:B-1----:R-:W-:Y:S01]  /*f360*/  FFMA.FTZ R138, R184, c[0x0][0x2d0], -R208 ;  /* 0x0000b400b88a7a23 */ /* 0x002fe200000108d0 */
[----:B------:R-:W-:Y:S02]  /*f370*/  MOV R184, R183 ;  /* 0x000000b700b87202 */ /* 0x000fe40000000f00 */
[----:B------:R-:W-:Y:S02]  /*f380*/  MOV R183, R176 ;  /* 0x000000b000b77202 */ /* 0x000fe40000000f00 */
[----:B------:R-:W-:Y:S02]  /*f390*/  MOV R176, R171 ;  /* 0x000000ab00b07202 */ /* 0x000fe40000000f00 */
[----:B------:R-:W-:Y:S02]  /*f3a0*/  MOV R171, R237 ;  /* 0x000000ed00ab7202 */ /* 0x000fe40000000f00 */
[----:B------:R1:W1:Y:S02]  /*f3b0*/  MUFU.EX2 R237, R138 ;  /* 0x0000008a00ed7308 */ /* 0x0002640000000800 */
[--C-:B-1----:R-:W-:Y:S02]  /*f3c0*/  FFMA.FTZ R138, R184, c[0x0][0x2d0], -R2.reuse ;  /* 0x0000b400b88a7a23 */ /* 0x102fe40000010802 */
[----:B------:R-:W-:Y:S06]  /*f3d0*/  LDSM.16.MT88.4 R184, [R233+0x1800] ;  /* 0x00180000e9b8783b */ /* 0x000fec0000004200 */
[----:B------:R1:W-:Y:S02]  /*f3e0*/  MUFU.EX2 R192, R138 ;  /* 0x0000008a00c07308 */ /* 0x0003e40000000800 */
[----:B-1----:R-:W-:Y:S08]  /*f3f0*/  FFMA.FTZ R138, R183, c[0x0][0x2d0], -R2 ;  /* 0x0000b400b78a7a23 */ /* 0x002ff00000010802 */
[----:B------:R-:W-:Y:S10]  /*f400*/  MUFU.EX2 R183, R161 ;  /* 0x000000a100b77308 */ /* 0x000ff40000000800 */
[----:B------:R1:W1:Y:S02]  /*f410*/  MUFU.EX2 R189, R138 ;  /* 0x0000008a00bd7308 */ /* 0x0002640000000800 */
[--C-:B-1----:R-:W-:Y:S08]  /*f420*/  FFMA.FTZ R138, R182, c[0x0][0x2d0], -R206.reuse ;  /* 0x0000b400b68a7a23 */ /* 0x102ff000000108ce */
[----:B------:R1:W-:Y:S02]  /*f430*/  MUFU.EX2 R188, R138 ;  /* 0x0000008a00bc7308 */ /* 0x0003e40000000800 */
[--C-:B-1----:R-:W-:Y:S08]  /*f440*/  FFMA.FTZ R138, R181, c[0x0][0x2d0], -R206.reuse ;  /* 0x0000b400b58a7a23 */ /* 0x102ff000000108ce */
[----:B------:R1:W-:Y:S02]  /*f450*/  MUFU.EX2 R196, R138 ;  /* 0x0000008a00c47308 */ /* 0x0003e40000000800 */
[--C-:B-1----:R-:W-:Y:S08]  /*f460*/  FFMA.FTZ R138, R180, c[0x0][0x2d0], -R207.reuse ;  /* 0x0000b400b48a7a23 */ /* 0x102ff000000108cf */
[----:B------:R1:W-:Y:S02]  /*f470*/  MUFU.EX2 R181, R138 ;  /* 0x0000008a00b57308 */ /* 0x0003e40000000800 */
[--C-:B-1----:R-:W-:Y:S01]  /*f480*/  FFMA.FTZ R138, R177, c[0x0][0x2d0], -R207.reuse ;  /* 0x0000b400b18a7a23 */ /* 0x102fe200000108cf */
[----:B------:R-:W-:Y:S02]  /*f490*/  MOV R177, R175 ;  /* 0x000000af00b17202 */ /* 0x000fe40000000f00 */
[----:B------:R-:W-:Y:S05]  /*f4a0*/  MOV R175, R174 ;  /* 0x000000ae00af7202 */ /* 0x000fea0000000f00 */
[----:B------:R1:W-:Y:S01]  /*f4b0*/  MUFU.EX2 R197, R138 ;  /* 0x0000008a00c57308 */ /* 0x0003e20000000800 */
[----:B------:R-:W-:Y:S02]  /*f4c0*/  MOV R174, R168 ;  /* 0x000000a800ae7202 */ /* 0x000fe40000000f00 */
[----:B------:R-:W-:Y:S02]  /*f4d0*/  MOV R168, R164 ;  /* 0x000000a400a87202 */ /* 0x000fe40000000f00 */
[----:B------:R-:W-:Y:S05]  /*f4e0*/  MOV R164, R220 ;  /* 0x000000dc00a47202 */ /* 0x000fea0000000f00 */
[----:B------:R2:W-:Y:S01]  /*f4f0*/  MUFU.EX2 R220, R139 ;  /* 0x0000008b00dc7308 */ /* 0x0005e20000000800 */
[----:B-1----:R-:W-:Y:S01]  /*f500*/  FFMA.FTZ R138, R176, c[0x0][0x2d0], -R206 ;  /* 0x0000b400b08a7a23 */ /* 0x002fe200000108ce */
[----:B------:R-:W-:Y:S08]  /*f510*/  MOV R176, R218 ;  /* 0x000000da00b07202 */ /* 0x000ff00000000f00 */
[----:B------:R1:W-:Y:S01]  /*f520*/  MUFU.EX2 R218, R138 ;  /* 0x0000008a00da7308 */ /* 0x0003e20000000800 */
[--C-:B--2---:R-:W-:Y:S02]  /*f530*/  FFMA.FTZ R139, R175, c[0x0][0x2d0], -R208.reuse ;  /* 0x0000b400af8b7a23 */ /* 0x104fe400000108d0 */
[--C-:B------:R-:W-:Y:S07]  /*f540*/  FFMA.FTZ R175, R156, c[0x0][0x2d0], -R207.reuse ;  /* 0x0000b4009caf7a23 */ /* 0x100fee00000108cf */
[----:B------:R-:W-:Y:S10]  /*f550*/  MUFU.EX2 R199, R139 ;  /* 0x0000008b00c77308 */ /* 0x000ff40000000800 */
[----:B------:R-:W-:Y:S01]  /*f560*/  MUFU.EX2 R175, R175 ;  /* 0x000000af00af7308 */ /* 0x000fe20000000800 */
[----:B-1----:R-:W-:Y:S01]  /*f570*/  FFMA.FTZ R138, R173, c[0x0][0x2d0], -R207 ;  /* 0x0000b400ad8a7a23 */ /* 0x002fe200000108cf */
[----:B------:R-:W-:Y:S02]  /*f580*/  MOV R173, R172 ;  /* 0x000000ac00ad7202 */ /* 0x000fe40000000f00 */
[----:B------:R-:W-:Y:S02]  /*f590*/  MOV R172, R171 ;  /* 0x000000ab00ac7202 */ /* 0x000fe40000000f00 */
[----:B------:R-:W-:Y:S01]  /*f5a0*/  MOV R171, R170 ;  /* 0x000000aa00ab7202 */ /* 0x000fe20000000f00 */
[----:B------:R-:W-:Y:S01]  /*f5b0*/  IMAD.MOV.U32 R170, RZ, RZ, R169 ;  /* 0x000000ffffaa7224 */ /* 0x000fe200078e00a9 */
[----:B------:R-:W-:Y:S02]  /*f5c0*/  MOV R169, R219 ;  /* 0x000000db00a97202 */ /* 0x000fe40000000f00 */
[----:B------:R1:W-:Y:S02]  /*f5d0*/  MUFU.EX2 R219, R138 ;  /* 0x0000008a00db7308 */ /* 0x0003e40000000800 */
[--C-:B-1----:R-:W-:Y:S01]  /*f5e0*/  FFMA.FTZ R138, R177, c[0x0][0x2d0], -R207.reuse ;  /* 0x0000b400b18a7a23 */ /* 0x102fe200000108cf */
[----:B------:R-:W-:Y:S02]  /*f5f0*/  MOV R177, R172 ;  /* 0x000000ac00b17202 */ /* 0x000fe40000000f00 */
[----:B------:R-:W-:Y:S05]  /*f600*/  MOV R172, R165 ;  /* 0x000000a500ac7202 */ /* 0x000fea0000000f00 */
[----:B------:R1:W-:Y:S01]  /*f610*/  MUFU.EX2 R225, R138 ;  /* 0x0000008a00e17308 */ /* 0x0003e20000000800 */
[----:B----4-:R-:W-:Y:S07]  /*f620*/  FMUL.FTZ R131, R133, R131 ;  /* 0x0000008385837220 */ /* 0x010fee0000410000 */
[----:B------:R-:W-:Y:S01]  /*f630*/  HMMA.16816.F32.BF16 R128, R144, R150, R128 ;  /* 0x000000969080723c */ /* 0x000fe20000041880 */
[----:B------:R-:W2:Y:S03]  /*f640*/  LDSM.16.MT88.4 R148, [R230+0x800] ;  /* 0x00080000e694783b */ /* 0x000ea60000004200 */
[----:B-1----:R-:W-:Y:S01]  /*f650*/  FFMA.FTZ R138, R176, c[0x0][0x2d0], -R208 ;  /* 0x0000b400b08a7a23 */ /* 0x002fe200000108d0 */
[----:B------:R-:W-:Y:S01]  /*f660*/  MOV R176, R169 ;  /* 0x000000a900b07202 */ /* 0x000fe20000000f00 */
[----:B------:R-:W-:Y:S01]  /*f670*/  FFMA.FTZ R169, R168, c[0x0][0x2d0], -R206 ;  /* 0x0000b400a8a97a23 */ /* 0x000fe200000108ce */
[----:B------:R-:W-:Y:S01]  /*f680*/  F2FP.BF16.PACK_AB R144, R246, R244 ;  /* 0x000000f4f690723e */ /* 0x000fe200000010ff */
[-C--:B------:R-:W-:Y:S01]  /*f690*/  HMMA.16816.F32.BF16 R4, R140, R152.reuse, R4 ;  /* 0x000000988c04723c */ /* 0x080fe20000041804 */
[----:B------:R1:W-:Y:S04]  /*f6a0*/  MUFU.EX2 R194, R138 ;  /* 0x0000008a00c27308 */ /* 0x0003e80000000800 */
[----:B---3--:R-:W-:Y:S01]  /*f6b0*/  F2FP.BF16.PACK_AB R145, R247, R228 ;  /* 0x000000e4f791723e */ /* 0x008fe200000010ff */
[--C-:B------:R-:W-:Y:S01]  /*f6c0*/  FFMA.FTZ R168, R158, c[0x0][0x2d0], -R207.reuse ;  /* 0x0000b4009ea87a23 */ /* 0x100fe200000108cf */
[----:B------:R-:W-:Y:S01]  /*f6d0*/  F2FP.BF16.PACK_AB R146, R237, R198 ;  /* 0x000000c6ed92723e */ /* 0x000fe200000010ff */
[----:B------:R-:W-:Y:S01]  /*f6e0*/  FFMA.FTZ R176, R176, c[0x0][0x2d0], -R208 ;  /* 0x0000b400b0b07a23 */ /* 0x000fe200000108d0 */
[----:B------:R-:W-:Y:S02]  /*f6f0*/  F2FP.BF16.PACK_AB R147, R189, R192 ;  /* 0x000000c0bd93723e */ /* 0x000fe400000010ff */
[----:B------:R-:W-:Y:S05]  /*f700*/  MUFU.EX2 R182, R168 ;  /* 0x000000a800b67308 */ /* 0x000fea0000000800 */
[C---:B------:R-:W-:Y:S05]  /*f710*/  HMMA.16816.F32.BF16 R8, R144.reuse, R152, R8 ;  /* 0x000000989008723c */ /* 0x040fea0000041808 */
[----:B------:R-:W-:Y:S03]  /*f720*/  MUFU.EX2 R180, R169 ;  /* 0x000000a900b47308 */ /* 0x000fe60000000800 */
[-C--:B------:R-:W-:Y:S04]  /*f730*/  HMMA.16816.F32.BF16 R12, R144, R154.reuse, R12 ;  /* 0x0000009a900c723c */ /* 0x080fe8000004180c */
[----:B-1----:R-:W-:Y:S02]  /*f740*/  FFMA.FTZ R138, R174, c[0x0][0x2d0], -R2 ;  /* 0x0000b400ae8a7a23 */ /* 0x002fe40000010802 */
[----:B------:R-:W-:Y:S01]  /*f750*/  FFMA.FTZ R174, R164, c[0x0][0x2d0], -R206 ;  /* 0x0000b400a4ae7a23 */ /* 0x000fe200000108ce */
[----:B------:R-:W-:Y:S01]  /*f760*/  MUFU.EX2 R176, R176 ;  /* 0x000000b000b07308 */ /* 0x000fe20000000800 */
[C---:B------:R-:W-:Y:S01]  /*f770*/  HMMA.16816.F32.BF16 R16, R140.reuse, R154, R16 ;  /* 0x0000009a8c10723c */ /* 0x040fe20000041810 */
[----:B------:R-:W1:Y:S03]  /*f780*/  LDSM.16.MT88.4 R152, [R233+0x800] ;  /* 0x00080000e998783b */ /* 0x000e660000004200 */
[--C-:B------:R-:W-:Y:S04]  /*f790*/  FFMA.FTZ R164, R159, c[0x0][0x2d0], -R207.reuse ;  /* 0x0000b4009fa47a23 */ /* 0x100fe800000108cf */
[-C--:B--2---:R-:W-:Y:S01]  /*f7a0*/  HMMA.16816.F32.BF16 R20, R140, R148.reuse, R20 ;  /* 0x000000948c14723c */ /* 0x084fe20000041814 */
[----:B------:R2:W-:Y:S07]  /*f7b0*/  MUFU.EX2 R250, R138 ;  /* 0x0000008a00fa7308 */ /* 0x0005ee0000000800 */
[C---:B------:R-:W-:Y:S03]  /*f7c0*/  HMMA.16816.F32.BF16 R24, R144.reuse, R148, R24 ;  /* 0x000000949018723c */ /* 0x040fe60000041818 */
[----:B------:R-:W-:Y:S05]  /*f7d0*/  MUFU.EX2 R174, R174 ;  /* 0x000000ae00ae7308 */ /* 0x000fea0000000800 */
[-C--:B------:R-:W-:Y:S08]  /*f7e0*/  HMMA.16816.F32.BF16 R28, R144, R150.reuse, R28 ;  /* 0x00000096901c723c */ /* 0x080ff0000004181c */
[C---:B------:R-:W-:Y:S01]  /*f7f0*/  HMMA.16816.F32.BF16 R32, R140.reuse, R150, R32 ;  /* 0x000000968c20723c */ /* 0x040fe20000041820 */
[----:B------:R-:W3:Y:S03]  /*f800*/  LDSM.16.MT88.4 R148, [R232+0x800] ;  /* 0x00080000e894783b */ /* 0x000ee60000004200 */
[----:B--2---:R-:W-:Y:S01]  /*f810*/  FFMA.FTZ R138, R173, c[0x0][0x2d0], -R2 ;  /* 0x0000b400ad8a7a23 */ /* 0x004fe20000010802 */
[----:B------:R-:W-:Y:S03]  /*f820*/  MOV R173, R166 ;  /* 0x000000a600ad7202 */ /* 0x000fe60000000f00 */
[----:B------:R2:W-:Y:S01]  /*f830*/  MUFU.EX2 R251, R138 ;  /* 0x0000008a00fb7308 */ /* 0x0005e20000000800 */
[-C--:B-1----:R-:W-:Y:S01]  /*f840*/  HMMA.16816.F32.BF16 R36, R140, R152.reuse, R36 ;  /* 0x000000988c24723c */ /* 0x082fe20000041824 */
[----:B------:R-:W4:Y:S04]  /*f850*/  LDL.LU R166, [R1+0x18] ;  /* 0x0000180001a67983 */ /* 0x000f280000300800 */
[----:B------:R-:W4:Y:S03]  /*f860*/  LDL.LU R165, [R1+0x1c] ;  /* 0x00001c0001a57983 */ /* 0x000f260000300800 */
[C---:B------:R-:W-:Y:S08]  /*f870*/  HMMA.16816.F32.BF16 R40, R144.reuse, R152, R40 ;  /* 0x000000989028723c */ /* 0x040ff00000041828 */
[-C--:B------:R-:W-:Y:S04]  /*f880*/  HMMA.16816.F32.BF16 R44, R144, R154.reuse, R44 ;  /* 0x0000009a902c723c */ /* 0x080fe8000004182c */
[--C-:B--2---:R-:W-:Y:S04]  /*f890*/  FFMA.FTZ R138, R171, c[0x0][0x2d0], -R208.reuse ;  /* 0x0000b400ab8a7a23 */ /* 0x104fe800000108d0 */
[C---:B------:R-:W-:Y:S01]  /*f8a0*/  HMMA.16816.F32.BF16 R48, R140.reuse, R154, R48 ;  /* 0x0000009a8c30723c */ /* 0x040fe20000041830 */
[----:B------:R-:W1:Y:S01]  /*f8b0*/  LDSM.16.MT88.4 R152, [R229+0x2800] ;  /* 0x00280000e598783b */ /* 0x000e620000004200 */
[----:B------:R2:W-:Y:S02]  /*f8c0*/  MUFU.EX2 R222, R138 ;  /* 0x0000008a00de7308 */ /* 0x0005e40000000800 */
[----:B------:R-:W-:Y:S01]  /*f8d0*/  MOV R171, R170 ;  /* 0x000000aa00ab7202 */ /* 0x000fe20000000f00 */
[----:B------:R-:W-:Y:S03]  /*f8e0*/  FFMA.FTZ R170, R157, c[0x0][0x2d0], -R207 ;  /* 0x0000b4009daa7a23 */ /* 0x000fe600000108cf */
[-C--:B---3--:R-:W-:Y:S01]  /*f8f0*/  HMMA.16816.F32.BF16 R52, R140, R148.reuse, R52 ;  /* 0x000000948c34723c */ /* 0x088fe20000041834 */
[----:B------:R-:W-:Y:S03]  /*f900*/  LDSM.16.MT88.4 R156, [R230+0x1000] ;  /* 0x00100000e69c783b */ /* 0x000fe60000004200 */
[--C-:B------:R-:W-:Y:S01]  /*f910*/  FFMA.FTZ R171, R171, c[0x0][0x2d0], -R208.reuse ;  /* 0x0000b400abab7a23 */ /* 0x100fe200000108d0 */
[----:B------:R-:W3:Y:S03]  /*f920*/  MUFU.EX2 R193, R170 ;  /* 0x000000aa00c17308 */ /* 0x000ee60000000800 */
[C---:B------:R-:W-:Y:S07]  /*f930*/  HMMA.16816.F32.BF16 R56, R144.reuse, R148, R56 ;  /* 0x000000949038723c */ /* 0x040fee0000041838 */
[----:B------:R1:W-:Y:S01]  /*f940*/  MUFU.EX2 R190, R171 ;  /* 0x000000ab00be7308 */ /* 0x0003e20000000800 */
[-C--:B------:R-:W-:Y:S04]  /*f950*/  HMMA.16816.F32.BF16 R60, R144, R150.reuse, R60 ;  /* 0x00000096903c723c */ /* 0x080fe8000004183c */
[----:B--2---:R-:W-:Y:S02]  /*f960*/  FFMA.FTZ R138, R163, c[0x0][0x2d0], -R208 ;  /* 0x0000b400a38a7a23 */ /* 0x004fe400000108d0 */
[----:B------:R-:W2:Y:S02]  /*f970*/  LDL.LU R163, [R1+0x20] ;  /* 0x0000200001a37983 */ /* 0x000ea40000300800 */
[C---:B------:R-:W-:Y:S01]  /*f980*/  HMMA.16816.F32.BF16 R64, R140.reuse, R150, R64 ;  /* 0x000000968c40723c */ /* 0x040fe20000041840 */
[----:B------:R1:W1:Y:S01]  /*f990*/  MUFU.EX2 R139, R138 ;  /* 0x0000008a008b7308 */ /* 0x0002620000000800 */
[----:B------:R-:W1:Y:S02]  /*f9a0*/  LDSM.16.MT88.4 R148, [R230+0x2800] ;  /* 0x00280000e694783b */ /* 0x000e640000004200 */
[----:B---3--:R-:W-:Y:S04]  /*f9b0*/  F2FP.BF16.PACK_AB R207, R175, R193 ;  /* 0x000000c1afcf723e */ /* 0x008fe800000010ff */
[-C--:B-1----:R-:W-:Y:S02]  /*f9c0*/  HMMA.16816.F32.BF16 R68, R140, R152.reuse, R68 ;  /* 0x000000988c44723c */ /* 0x082fe40000041844 */
[----:B------:R-:W-:Y:S06]  /*f9d0*/  LDSM.16.MT88.4 R168, [R230+0x1800] ;  /* 0x00180000e6a8783b */ /* 0x000fec0000004200 */
[C---:B------:R-:W-:Y:S08]  /*f9e0*/  HMMA.16816.F32.BF16 R72, R144.reuse, R152, R72 ;  /* 0x000000989048723c */ /* 0x040ff00000041848 */
[-C--:B------:R-:W-:Y:S04]  /*f9f0*/  HMMA.16816.F32.BF16 R76, R144, R154.reuse, R76 ;  /* 0x0000009a904c723c */ /* 0x080fe8000004184c */
[--C-:B------:R-:W-:Y:S01]  /*fa00*/  FFMA.FTZ R138, R162, c[0x0][0x2d0], -R2.reuse ;  /* 0x0000b400a28a7a23 */ /* 0x100fe20000010802 */
[----:B------:R-:W-:Y:S01]  /*fa10*/  MOV R206, R139 ;  /* 0x0000008b00ce7202 */ /* 0x000fe20000000f00 */
[----:B------:R-:W3:Y:S01]  /*fa20*/  LDL.LU R162, [R1+0x24] ;  /* 0x0000240001a27983 */ /* 0x000ee20000300800 */
[--C-:B------:R-:W-:Y:S01]  /*fa30*/  FFMA.FTZ R139, R239, c[0x0][0x2d0], -R2.reuse ;  /* 0x0000b400ef8b7a23 */ /* 0x100fe20000010802 */
[C---:B------:R-:W-:Y:S01]  /*fa40*/  HMMA.16816.F32.BF16 R80, R140.reuse, R154, R80 ;  /* 0x0000009a8c50723c */ /* 0x040fe20000041850 */
[----:B------:R-:W1:Y:S01]  /*fa50*/  MUFU.EX2 R239, R164 ;  /* 0x000000a400ef7308 */ /* 0x000e620000000800 */
[----:B------:R-:W1:Y:S06]  /*fa60*/  LDSM.16.MT88.4 R152, [R233+0x2800] ;  /* 0x00280000e998783b */ /* 0x000e6c0000004200 */
[-C--:B------:R-:W-:Y:S03]  /*fa70*/  HMMA.16816.F32.BF16 R84, R140, R148.reuse, R84 ;  /* 0x000000948c54723c */ /* 0x080fe60000041854 */
[----:B------:R1:W-:Y:S05]  /*fa80*/  MUFU.EX2 R226, R138 ;  /* 0x0000008a00e27308 */ /* 0x0003ea0000000800 */
[C---:B------:R-:W-:Y:S05]  /*fa90*/  HMMA.16816.F32.BF16 R88, R144.reuse, R148, R88 ;  /* 0x000000949058723c */ /* 0x040fea0000041858 */
[----:B------:R-:W-:Y:S03]  /*faa0*/  MUFU.EX2 R139, R139 ;  /* 0x0000008b008b7308 */ /* 0x000fe60000000800 */
[-C--:B------:R-:W-:Y:S08]  /*fab0*/  HMMA.16816.F32.BF16 R92, R144, R150.reuse, R92 ;  /* 0x00000096905c723c */ /* 0x080ff0000004185c */
[C---:B------:R-:W-:Y:S01]  /*fac0*/  HMMA.16816.F32.BF16 R96, R140.reuse, R150, R96 ;  /* 0x000000968c60723c */ /* 0x040fe20000041860 */
[----:B------:R-:W1:Y:S03]  /*fad0*/  LDSM.16.MT88.4 R148, [R232+0x2800] ;  /* 0x00280000e894783b */ /* 0x000e660000004200 */
[----:B-1----:R-:W-:Y:S02]  /*fae0*/  FFMA.FTZ R138, R177, c[0x0][0x2d0], -R2 ;  /* 0x0000b400b18a7a23 */ /* 0x002fe40000010802 */
[--C-:B------:R-:W-:Y:S02]  /*faf0*/  FFMA.FTZ R177, R173, c[0x0][0x2d0], -R208.reuse ;  /* 0x0000b400adb17a23 */ /* 0x100fe400000108d0 */
[----:B------:R-:W-:Y:S01]  /*fb00*/  FFMA.FTZ R208, R172, c[0x0][0x2d0], -R208 ;  /* 0x0000b400acd07a23 */ /* 0x000fe200000108d0 */
[-C--:B------:R-:W-:Y:S01]  /*fb10*/  HMMA.16816.F32.BF16 R100, R140, R152.reuse, R100 ;  /* 0x000000988c64723c */ /* 0x080fe20000041864 */
[----:B------:R1:W1:Y:S07]  /*fb20*/  MUFU.EX2 R227, R138 ;  /* 0x0000008a00e37308 */ /* 0x00026e0000000800 */
[C---:B------:R-:W-:Y:S03]  /*fb30*/  HMMA.16816.F32.BF16 R104, R144.reuse, R152, R104 ;  /* 0x000000989068723c */ /* 0x040fe60000041868 */
[----:B------:R1:W-:Y:S05]  /*fb40*/  MUFU.EX2 R252, R208 ;  /* 0x000000d000fc7308 */ /* 0x0003ea0000000800 */
[-C--:B------:R-:W-:Y:S05]  /*fb50*/  HMMA.16816.F32.BF16 R108, R144, R154.reuse, R108 ;  /* 0x0000009a906c723c */ /* 0x080fea000004186c */
[----:B------:R-:W2:Y:S03]  /*fb60*/  MUFU.EX2 R177, R177 ;  /* 0x000000b100b17308 */ /* 0x000ea60000000800 */
[C---:B------:R-:W-:Y:S01]  /*fb70*/  HMMA.16816.F32.BF16 R112, R140.reuse, R154, R112 ;  /* 0x0000009a8c70723c */ /* 0x040fe20000041870 */
[----:B------:R-:W1:Y:S03]  /*fb80*/  LDSM.16.MT88.4 R152, [R229+0x1000] ;  /* 0x00100000e598783b */ /* 0x000e660000004200 */
[--C-:B-1----:R-:W-:Y:S01]  /*fb90*/  FFMA.FTZ R138, R205, c[0x0][0x2d0], -R2.reuse ;  /* 0x0000b400cd8a7a23 */ /* 0x102fe20000010802 */
[----:B------:R-:W-:Y:S01]  /*fba0*/  F2FP.BF16.PACK_AB R205, R182, R239 ;  /* 0x000000efb6cd723e */ /* 0x000fe200000010ff */
[----:B------:R-:W-:Y:S01]  /*fbb0*/  FFMA.FTZ R2, R204, c[0x0][0x2d0], -R2 ;  /* 0x0000b400cc027a23 */ /* 0x000fe20000010802 */
[----:B------:R-:W-:Y:S01]  /*fbc0*/  F2FP.BF16.PACK_AB R204, R183, R191 ;  /* 0x000000bfb7cc723e */ /* 0x000fe200000010ff */
[-C--:B------:R-:W-:Y:S02]  /*fbd0*/  HMMA.16816.F32.BF16 R116, R140, R148.reuse, R116 ;  /* 0x000000948c74723c */ /* 0x080fe40000041874 */
[----:B------:R-:W-:Y:S02]  /*fbe0*/  MUFU.EX2 R138, R138 ;  /* 0x0000008a008a7308 */ /* 0x000fe40000000800 */
[----:B------:R-:W-:Y:S04]  /*fbf0*/  F2FP.BF16.PACK_AB R208, R176, R190 ;  /* 0x000000beb0d0723e */ /* 0x000fe800000010ff */
[C---:B------:R-:W-:Y:S08]  /*fc00*/  HMMA.16816.F32.BF16 R120, R144.reuse, R148, R120 ;  /* 0x000000949078723c */ /* 0x040ff00000041878 */
[-C--:B------:R-:W-:Y:S07]  /*fc10*/  HMMA.16816.F32.BF16 R124, R144, R150.reuse, R124 ;  /* 0x00000096907c723c */ /* 0x080fee000004187c */
[----:B------:R-:W-:Y:S01]  /*fc20*/  F2FP.BF16.PACK_AB R146, R206, R222 ;  /* 0x000000dece92723e */ /* 0x000fe200000010ff */
[----:B------:R-:W-:Y:S01]  /*fc30*/  HMMA.16816.F32.BF16 R128, R140, R150, R128 ;  /* 0x000000968c80723c */ /* 0x000fe20000041880 */
[----:B------:R-:W1:Y:S03]  /*fc40*/  LDSM.16.MT88.4 R148, [R233+0x1000] ;  /* 0x00100000e994783b */ /* 0x000e660000004200 */
[----:B------:R-:W-:Y:S02]  /*fc50*/  F2FP.BF16.PACK_AB R144, R199, R194 ;  /* 0x000000c2c790723e */ /* 0x000fe400000010ff */
[----:B------:R-:W-:Y:S02]  /*fc60*/  F2FP.BF16.PACK_AB R145, R251, R250 ;  /* 0x000000fafb91723e */ /* 0x000fe400000010ff */
[----:B------:R-:W-:Y:S04]  /*fc70*/  F2FP.BF16.PACK_AB R142, R220, R218 ;  /* 0x000000dadc8e723e */ /* 0x000fe800000010ff */
[----:B------:R-:W-:Y:S02]  /*fc80*/  F2FP.BF16.PACK_AB R143, R225, R219 ;  /* 0x000000dbe18f723e */ /* 0x000fe400000010ff */
[----:B------:R-:W-:Y:S02]  /*fc90*/  F2FP.BF16.PACK_AB R140, R196, R188 ;  /* 0x000000bcc48c723e */ /* 0x000fe400000010ff */
[----:B------:R-:W-:Y:S02]  /*fca0*/  F2FP.BF16.PACK_AB R141, R197, R181 ;  /* 0x000000b5c58d723e */ /* 0x000fe400000010ff */
[----:B------:R-:W-:Y:S05]  /*fcb0*/  F2FP.BF16.PACK_AB R147, R227, R226 ;  /* 0x000000e2e393723e */ /* 0x000fea00000010ff */
        /* <DEDUP_REMOVED lines=9> */
[----:B------:R-:W-:Y:S07]  /*fd50*/  LDSM.16.MT88.4 R156, [R230+0x3000] ;  /* 0x00300000e69c783b */ /* 0x000fee0000004200 */
[-C--:B-1----:R-:W-:Y:S08]  /*fd60*/  HMMA.16816.F32.BF16 R36, R140, R148.reuse, R36 ;  /* 0x000000948c24723c */ /* 0x082ff00000041824 */
[C---:B------:R-:W-:Y:S08]  /*fd70*/  HMMA.16816.F32.BF16 R40, R144.reuse, R148, R40 ;  /* 0x000000949028723c */ /* 0x040ff00000041828 */
[-C--:B------:R-:W-:Y:S08]  /*fd80*/  HMMA.16816.F32.BF16 R44, R144, R150.reuse, R44 ;  /* 0x00000096902c723c */ /* 0x080ff0000004182c */
[C---:B------:R-:W-:Y:S01]  /*fd90*/  HMMA.16816.F32.BF16 R48, R140.reuse, R150, R48 ;  /* 0x000000968c30723c */ /* 0x040fe20000041830 */
[----:B------:R-:W-:Y:S03]  /*fda0*/  LDSM.16.MT88.4 R148, [R232+0x3000] ;  /* 0x00300000e894783b */ /* 0x000fe60000004200 */
[----:B----4-:R-:W-:Y:S02]  /*fdb0*/  FFMA.FTZ R132, R132, R166, R214 ;  /* 0x000000a684847223 */ /* 0x010fe400000100d6 */
[----:B------:R-:W-:Y:S02]  /*fdc0*/  FFMA.FTZ R173, R133, R165, R215 ;  /* 0x000000a585ad7223 */ /* 0x000fe400000100d7 */
[-C--:B------:R-:W-:Y:S01]  /*fdd0*/  HMMA.16816.F32.BF16 R52, R140, R152.reuse, R52 ;  /* 0x000000988c34723c */ /* 0x080fe20000041834 */
[----:B------:R-:W-:Y:S01]  /*fde0*/  LDSM.16.MT88.4 R164, [R233+0x3000] ;  /* 0x00300000e9a4783b */ /* 0x000fe20000004200 */
[----:B------:R1:W4:Y:S02]  /*fdf0*/  MUFU.EX2 R133, R2 ;  /* 0x0000000200857308 */ /* 0x0003240000000800 */
[----:B------:R-:W-:Y:S04]  /*fe00*/  FADD.FTZ R132, R231, R132 ;  /* 0x00000084e7847221 */ /* 0x000fe80000010000 */
[C---:B------:R-:W-:Y:S01]  /*fe10*/  HMMA.16816.F32.BF16 R56, R144.reuse, R152, R56 ;  /* 0x000000989038723c */ /* 0x040fe20000041838 */
[----:B------:R1:W5:Y:S07]  /*fe20*/  LDL.LU R231, [R1+0xcc] ;  /* 0x0000cc0001e77983 */ /* 0x00036e0000300800 */
[-C--:B------:R-:W-:Y:S08]  /*fe30*/  HMMA.16816.F32.BF16 R60, R144, R154.reuse, R60 ;  /* 0x0000009a903c723c */ /* 0x080ff0000004183c */
[C---:B------:R-:W-:Y:S01]  /*fe40*/  HMMA.16816.F32.BF16 R64, R140.reuse, R154, R64 ;  /* 0x0000009a8c40723c */ /* 0x040fe20000041840 */
[----:B------:R-:W-:Y:S03]  /*fe50*/  LDSM.16.MT88.4 R152, [R229+0x1800] ;  /* 0x00180000e598783b */ /* 0x000fe60000004200 */
[----:B--2---:R-:W-:Y:S02]  /*fe60*/  FFMA.FTZ R172, R3, R163, R212 ;  /* 0x000000a303ac7223 */ /* 0x004fe400000100d4 */
[----:B------:R-:W-:Y:S03]  /*fe70*/  FADD.FTZ R3, R240, R173 ;  /* 0x000000adf0037221 */ /* 0x000fe60000010000 */
[----:B------:R2:W5:Y:S03]  /*fe80*/  LDL.LU R240, [R1+0xc8] ;  /* 0x0000c80001f07983 */ /* 0x0005660000300800 */
[----:B-1----:R-:W-:Y:S02]  /*fe90*/  FADD.FTZ R2, R216, R172 ;  /* 0x000000acd8027221 */ /* 0x002fe40000010000 */
[----:B------:R-:W-:Y:S02]  /*fea0*/  FADD.FTZ R3, R234, R3 ;  /* 0x00000003ea037221 */ /* 0x000fe40000010000 */
[----:B------:R-:W-:Y:S02]  /*feb0*/  FADD.FTZ R2, R213, R2 ;  /* 0x00000002d5027221 */ /* 0x000fe40000010000 */
[----:B------:R-:W-:Y:S01]  /*fec0*/  LDSM.16.MT88.4 R212, [R229+0x3800] ;  /* 0x00380000e5d4783b */ /* 0x000fe20000004200 */
[----:B------:R-:W-:Y:S02]  /*fed0*/  FADD.FTZ R3, R236, R3 ;  /* 0x00000003ec037221 */ /* 0x000fe40000010000 */
[----:B------:R-:W-:Y:S04]  /*fee0*/  FADD.FTZ R2, R241, R2 ;  /* 0x00000002f1027221 */ /* 0x000fe80000010000 */
[----:B------:R-:W-:Y:S02]  /*fef0*/  FADD.FTZ R2, R244, R2 ;  /* 0x00000002f4027221 */ /* 0x000fe40000010000 */
[----:B---3--:R-:W-:Y:S01]  /*ff00*/  FFMA.FTZ R0, R0, R162, R209 ;  /* 0x000000a200007223 */ /* 0x008fe200000100d1 */
[----:B------:R-:W-:Y:S01]  /*ff10*/  F2FP.BF16.PACK_AB R209, R139, R224 ;  /* 0x000000e08bd1723e */ /* 0x000fe200000010ff */
[----:B------:R-:W1:Y:S02]  /*ff20*/  LDSM.16.MT88.4 R160, [R229+0x3000] ;  /* 0x00300000e5a0783b */ /* 0x000e640000004200 */
[----:B------:R-:W-:Y:S01]  /*ff30*/  FADD.FTZ R0, R210, R0 ;  /* 0x00000000d2007221 */ /* 0x000fe20000010000 */
[----:B------:R-:W-:Y:S01]  /*ff40*/  F2FP.BF16.PACK_AB R210, R252, R177 ;  /* 0x000000b1fcd2723e */ /* 0x000fe200000010ff */
[-C--:B-1----:R-:W-:Y:S08]  /*ff50*/  HMMA.16816.F32.BF16 R68, R140, R160.reuse, R68 ;  /* 0x000000a08c44723c */ /* 0x082ff00000041844 */
[C---:B------:R-:W-:Y:S07]  /*ff60*/  HMMA.16816.F32.BF16 R72, R144.reuse, R160, R72 ;  /* 0x000000a09048723c */ /* 0x040fee0000041848 */
[----:B------:R-:W-:Y:S01]  /*ff70*/  MOV R161, R222 ;  /* 0x000000de00a17202 */ /* 0x000fe20000000f00 */
[-C--:B------:R-:W-:Y:S04]  /*ff80*/  HMMA.16816.F32.BF16 R76, R144, R162.reuse, R76 ;  /* 0x000000a2904c723c */ /* 0x080fe8000004184c */
[----:B------:R-:W-:Y:S04]  /*ff90*/  MOV R160, R221 ;  /* 0x000000dd00a07202 */ /* 0x000fe80000000f00 */
[C---:B------:R-:W-:Y:S07]  /*ffa0*/  HMMA.16816.F32.BF16 R80, R140.reuse, R162, R80 ;  /* 0x000000a28c50723c */ /* 0x040fee0000041850 */
[----:B------:R-:W-:Y:S01]  /*ffb0*/  MOV R162, R223 ;  /* 0x000000df00a27202 */ /* 0x000fe20000000f00 */
[-C--:B------:R-:W-:Y:S04]  /*ffc0*/  HMMA.16816.F32.BF16 R84, R140, R156.reuse, R84 ;  /* 0x0000009c8c54723c */ /* 0x080fe80000041854 */
[----:B------:R-:W-:Y:S02]  /*ffd0*/  MOV R163, R220 ;  /* 0x000000dc00a37202 */ /* 0x000fe40000000f00 */
[----:B------:R-:W-:Y:S02]  /*ffe0*/  LDSM.16.MT88.4 R220, [R233+0x3800] ;  /* 0x00380000e9dc783b */ /* 0x000fe40000004200 */
[C---:B------:R-:W-:Y:S07]  /*fff0*/  HMMA.16816.F32.BF16 R88, R144.reuse, R156, R88 ;  /* 0x0000009c9058723c */ /* 0x040fee0000041858 */
[----:B------:R-:W-:Y:S01]  /*10000*/  MOV R157, R225 ;  /* 0x000000e1009d7202 */ /* 0x000fe20000000f00 */
[-C--:B------:R-:W-:Y:S04]  /*10010*/  HMMA.16816.F32.BF16 R92, R144, R158.reuse, R92 ;  /* 0x0000009e905c723c */ /* 0x080fe8000004185c */
[----:B------:R-:W-:Y:S01]  /*10020*/  FADD.FTZ R225, R238, R132 ;  /* 0x00000084eee17221 */ /* 0x000fe20000010000 */
[----:B------:R-:W-:Y:S01]  /*10030*/  MOV R156, R206 ;  /* 0x000000ce009c7202 */ /* 0x000fe20000000f00 */
[----:B------:R2:W5:Y:S01]  /*10040*/  LDL.LU R238, [R1+0xc4] ;  /* 0x0000c40001ee7983 */ /* 0x0005620000300800 */
[----:B------:R-:W-:Y:S01]  /*10050*/  F2FP.BF16.PACK_AB R206, R174, R180 ;  /* 0x000000b4aece723e */ /* 0x000fe200000010ff */
[C---:B------:R-:W-:Y:S02]  /*10060*/  HMMA.16816.F32.BF16 R96, R140.reuse, R158, R96 ;  /* 0x0000009e8c60723c */ /* 0x040fe40000041860 */
[----:B------:R2:W5:Y:S02]  /*10070*/  LDL.LU R234, [R1+0xc0] ;  /* 0x0000c00001ea7983 */ /* 0x0005640000300800 */
[----:B------:R-:W-:Y:S01]  /*10080*/  FADD.FTZ R132, R211, R0 ;  /* 0x00000000d3847221 */ /* 0x000fe20000010000 */
[----:B----4-:R-:W-:Y:S01]  /*10090*/  F2FP.BF16.PACK_AB R211, R133, R138 ;  /* 0x0000008a85d3723e */ /* 0x010fe200000010ff */
[----:B------:R2:W5:Y:S02]  /*100a0*/  LDL.LU R236, [R1+0xbc] ;  /* 0x0000bc0001ec7983 */ /* 0x0005640000300800 */
[-C--:B------:R-:W-:Y:S02]  /*100b0*/  HMMA.16816.F32.BF16 R100, R140, R164.reuse, R100 ;  /* 0x000000a48c64723c */ /* 0x080fe40000041864 */
[----:B------:R2:W5:Y:S06]  /*100c0*/  LDL.LU R241, [R1+0xb8] ;  /* 0x0000b80001f17983 */ /* 0x00056c0000300800 */
[C---:B------:R-:W-:Y:S07]  /*100d0*/  HMMA.16816.F32.BF16 R104, R144.reuse, R164, R104 ;  /* 0x000000a49068723c */ /* 0x040fee0000041868 */
[----:B------:R-:W-:Y:S01]  /*100e0*/  MOV R164, R218 ;  /* 0x000000da00a47202 */ /* 0x000fe20000000f00 */
[-C--:B------:R-:W-:Y:S04]  /*100f0*/  HMMA.16816.F32.BF16 R108, R144, R166.reuse, R108 ;  /* 0x000000a6906c723c */ /* 0x080fe8000004186c */
[----:B------:R-:W-:Y:S02]  /*10100*/  MOV R165, R192 ;  /* 0x000000c000a57202 */ /* 0x000fe40000000f00 */
[----:B------:R-:W-:Y:S02]  /*10110*/  MOV R192, R217 ;  /* 0x000000d900c07202 */ /* 0x000fe40000000f00 */
[C---:B------:R-:W-:Y:S04]  /*10120*/  HMMA.16816.F32.BF16 R112, R140.reuse, R166, R112 ;  /* 0x000000a68c70723c */ /* 0x040fe80000041870 */
[----:B------:R-:W-:Y:S03]  /*10130*/  MOV R0, R192 ;  /* 0x000000c000007202 */ /* 0x000fe60000000f00 */
[----:B------:R-:W-:Y:S01]  /*10140*/  MOV R167, R219 ;  /* 0x000000db00a77202 */ /* 0x000fe20000000f00 */
[-C--:B------:R-:W-:Y:S01]  /*10150*/  HMMA.16816.F32.BF16 R116, R140, R148.reuse, R116 ;  /* 0x000000948c74723c */ /* 0x080fe20000041874 */
[----:B------:R-:W1:Y:S03]  /*10160*/  LDSM.16.MT88.4 R216, [R230+0x3800] ;  /* 0x00380000e6d8783b */ /* 0x000e660000004200 */
[----:B------:R-:W-:Y:S04]  /*10170*/  FADD.FTZ R0, R0, R225 ;  /* 0x000000e100007221 */ /* 0x000fe80000010000 */
[C---:B------:R-:W-:Y:S08]  /*10180*/  HMMA.16816.F32.BF16 R120, R144.reuse, R148, R120 ;  /* 0x000000949078723c */ /* 0x040ff00000041878 */
[-C--:B------:R-:W-:Y:S08]  /*10190*/  HMMA.16816.F32.BF16 R124, R144, R150.reuse, R124 ;  /* 0x00000096907c723c */ /* 0x080ff0000004187c */
[----:B------:R-:W-:Y:S08]  /*101a0*/  HMMA.16816.F32.BF16 R128, R140, R150, R128 ;  /* 0x000000968c80723c */ /* 0x000ff00000041880 */
[-C--:B------:R-:W-:Y:S01]  /*101b0*/  HMMA.16816.F32.BF16 R144, R204, R152.reuse, R4 ;  /* 0x00000098cc90723c */ /* 0x080fe20000041804 */
[----:B------:R-:W3:Y:S07]  /*101c0*/  LDSM.16.MT88.4 R4, [R232+0x3800] ;  /* 0x00380000e804783b */ /* 0x000eee0000004200 */
[C---:B------:R-:W-:Y:S07]  /*101d0*/  HMMA.16816.F32.BF16 R140, R208.reuse, R152, R8 ;  /* 0x00000098d08c723c */ /* 0x040fee0000041808 */
[----:B------:R-:W-:Y:S01]  /*101e0*/  MOV R10, R156 ;  /* 0x0000009c000a7202 */ /* 0x000fe20000000f00 */
[-C--:B------:R-:W-:Y:S04]  /*101f0*/  HMMA.16816.F32.BF16 R148, R208, R154.reuse, R12 ;  /* 0x0000009ad094723c */ /* 0x080fe8000004180c */
[----:B------:R-:W-:Y:S01]  /*10200*/  MOV R9, R157 ;  /* 0x0000009d00097202 */ /* 0x000fe20000000f00 */
[----:B------:R-:W-:Y:S01]  /*10210*/  IMAD.MOV.U32 R8, RZ, RZ, R162 ;  /* 0x000000ffff087224 */ /* 0x000fe200078e00a2 */
[----:B------:R-:W-:Y:S02]  /*10220*/  MOV R11, R191 ;  /* 0x000000bf000b7202 */ /* 0x000fe40000000f00 */
[C---:B------:R-:W-:Y:S04]  /*10230*/  HMMA.16816.F32.BF16 R152, R204.reuse, R154, R16 ;  /* 0x0000009acc98723c */ /* 0x040fe80000041810 */
[----:B------:R-:W-:Y:S02]  /*10240*/  MOV R15, R175 ;  /* 0x000000af000f7202 */ /* 0x000fe40000000f00 */
[----:B------:R-:W-:Y:S02]  /*10250*/  MOV R14, R174 ;  /* 0x000000ae000e7202 */ /* 0x000fe40000000f00 */
[-C--:B------:R-:W-:Y:S04]  /*10260*/  HMMA.16816.F32.BF16 R156, R204, R168.reuse, R20 ;  /* 0x000000a8cc9c723c */ /* 0x080fe80000041814 */
[----:B------:R-:W-:Y:S02]  /*10270*/  MOV R13, R177 ;  /* 0x000000b1000d7202 */ /* 0x000fe40000000f00 */
[----:B------:R-:W-:Y:S02]  /*10280*/  MOV R18, R176 ;  /* 0x000000b000127202 */ /* 0x000fe40000000f00 */
[----:B------:R-:W-:Y:S04]  /*10290*/  MOV R22, R163 ;  /* 0x000000a300167202 */ /* 0x000fe80000000f00 */
        /* <DEDUP_REMOVED lines=14> */
[----:B------:R-:W-:Y:S01]  /*10380*/  MOV R31, R198 ;  /* 0x000000c6001f7202 */ /* 0x000fe20000000f00 */
[----:B------:R-:W-:Y:S01]  /*10390*/  IMAD.MOV.U32 R33, RZ, RZ, R188 ;  /* 0x000000ffff217224 */ /* 0x000fe200078e00bc */
[-C--:B------:R-:W-:Y:S04]  /*103a0*/  HMMA.16816.F32.BF16 R172, R204, R184.reuse, R36 ;  /* 0x000000b8ccac723c */ /* 0x080fe80000041824 */
[----:B------:R-:W-:Y:S02]  /*103b0*/  MOV R30, R197 ;  /* 0x000000c5001e7202 */ /* 0x000fe40000000f00 */
[----:B------:R-:W-:Y:S02]  /*103c0*/  MOV R29, R196 ;  /* 0x000000c4001d7202 */ /* 0x000fe40000000f00 */
[----:B------:R-:W-:Y:S04]  /*103d0*/  MOV R38, R179 ;  /* 0x000000b300267202 */ /* 0x000fe80000000f00 */
        /* <DEDUP_REMOVED lines=16> */
[----:B------:R-:W-:Y:S01]  /*104e0*/  IMAD.MOV.U32 R22, RZ, RZ, R8 ;  /* 0x000000ffff167224 */ /* 0x000fe200078e0008 */
        /* <DEDUP_REMOVED lines=23> */
[----:B------:R-:W-:Y:S01]  /*10660*/  MOV R38, R39 ;  /* 0x0000002700267202 */ /* 0x000fe20000000f00 */
[----:B------:R-:W-:Y:S01]  /*10670*/  FADD.FTZ R9, R246, R2 ;  /* 0x00000002f6097221 */ /* 0x000fe20000010000 */
[----:B------:R-:W-:Y:S02]  /*10680*/  MOV R39, R31 ;  /* 0x0000001f00277202 */ /* 0x000fe40000000f00 */
        /* <DEDUP_REMOVED lines=9> */
[----:B------:R2:W5:Y:S01]  /*10720*/  LDL.LU R237, [R1+0xac] ;  /* 0x0000ac0001ed7983 */ /* 0x0005620000300800 */
[----:B------:R-:W-:Y:S02]  /*10730*/  MOV R43, R36 ;  /* 0x00000024002b7202 */ /* 0x000fe40000000f00 */
[----:B------:R-:W-:Y:S01]  /*10740*/  MOV R36, R37 ;  /* 0x0000002500247202 */ /* 0x000fe20000000f00 */
[----:B------:R2:W5:Y:S01]  /*10750*/  LDL.LU R244, [R1+0xa8] ;  /* 0x0000a80001f47983 */ /* 0x0005620000300800 */
[----:B------:R-:W-:Y:S02]  /*10760*/  MOV R37, R38 ;  /* 0x0000002600257202 */ /* 0x000fe40000000f00 */
        /* <DEDUP_REMOVED lines=13> */
[----:B------:R-:W-:Y:S01]  /*10840*/  IMAD.MOV.U32 R36, RZ, RZ, R37 ;  /* 0x000000ffff247224 */ /* 0x000fe200078e0025 */
        /* <DEDUP_REMOVED lines=13> */
[----:B------:R2:W5:Y:S01]  /*10920*/  LDL.LU R246, [R1+0x98] ;  /* 0x0000980001f67983 */ /* 0x0005620000300800 */
        /* <DEDUP_REMOVED lines=10> */
[----:B------:R-:W-:Y:S01]  /*109d0*/  MOV R22, R239 ;  /* 0x000000ef00167202 */ /* 0x000fe20000000f00 */
[----:B------:R-:W-:Y:S01]  /*109e0*/  FADD.FTZ R11, R36, R8 ;  /* 0x00000008240b7221 */ /* 0x000fe20000010000 */
[----:B------:R2:W5:Y:S01]  /*109f0*/  LDL.LU R239, [R1+0x90] ;  /* 0x0000900001ef7983 */ /* 0x0005620000300800 */
[----:B------:R-:W-:Y:S01]  /*10a00*/  MOV R34, R181 ;  /* 0x000000b500227202 */ /* 0x000fe20000000f00 */
[----:B------:R-:W-:Y:S01]  /*10a10*/  FADD.FTZ R9, R38, R2 ;  /* 0x0000000226097221 */ /* 0x000fe20000010000 */
[-C--:B------:R-:W-:Y:S03]  /*10a20*/  HMMA.16816.F32.BF16 R180, R208, R186.reuse, R44 ;  /* 0x000000bad0b4723c */ /* 0x080fe6000004182c */
[----:B------:R-:W-:Y:S01]  /*10a30*/  FADD.FTZ R2, R33, R10 ;  /* 0x0000000a21027221 */ /* 0x000fe20000010000 */
        /* <DEDUP_REMOVED lines=52> */
[----:B------:R-:W-:Y:S01]  /*10d80*/  FADD.FTZ R3, R12, R0 ;  /* 0x000000000c037221 */ /* 0x000fe20000010000 */
[----:B------:R-:W-:Y:S01]  /*10d90*/  STL [R1+0x18], R4 ;  /* 0x0000180401007387 */ /* 0x000fe20000100800 */
[----:B------:R-:W-:Y:S02]  /*10da0*/  FADD.FTZ R2, R252, R2 ;  /* 0x00000002fc027221 */ /* 0x000fe40000010000 */
[----:B------:R-:W-:Y:S02]  /*10db0*/  FADD.FTZ R3, R15, R3 ;  /* 0x000000030f037221 */ /* 0x000fe40000010000 */
[----:B------:R-:W-:Y:S01]  /*10dc0*/  FADD.FTZ R0, R138, R6 ;  /* 0x000000068a007221 */ /* 0x000fe20000010000 */
[----:B------:R-:W-:Y:S02]  /*10dd0*/  MOV R138, R135 ;  /* 0x00000087008a7202 */ /* 0x000fe40000000f00 */
[----:B------:R1:W-:Y:S01]  /*10de0*/  STL [R1+0x1c], R3 ;  /* 0x00001c0301007387 */ /* 0x0003e20000100800 */
[----:B------:R-:W-:Y:S03]  /*10df0*/  FADD.FTZ R0, R133, R0 ;  /* 0x0000000085007221 */ /* 0x000fe60000010000 */
[----:B------:R3:W-:Y:S04]  /*10e00*/  STL [R1+0x20], R2 ;  /* 0x0000200201007387 */ /* 0x0007e80000100800 */
[----:B------:R2:W-:Y:S01]  /*10e10*/  STL [R1+0x24], R0 ;  /* 0x0000240001007387 */ /* 0x0005e20000100800 */
[----:B-1----:R-:W-:Y:S02]  /*10e20*/  MOV R3, R136 ;  /* 0x0000008800037202 */ /* 0x002fe40000000f00 */
[----:B---3--:R-:W-:Y:S01]  /*10e30*/  MOV R2, R137 ;  /* 0x0000008900027202 */ /* 0x008fe20000000f00 */
[----:B------:R-:W-:-:S05]  /*10e40*/  @P1 BRA `(.L_x_1491) ;  /* 0xffffb21000001947 */ /* 0x000fca000383ffff */
.L_x_1490:
[----:B------:R-:W-:Y:S02]  /*10e50*/  MOV R10, 0x1f ;  /* 0x0000001f000a7802 */ /* 0x000fe40000000f00 */
[----:B------:R-:W-:Y:S01]  /*10e60*/  MOV R9, 0xffffffff ;  /* 0xffffffff00097802 */ /* 0x000fe20000000f00 */
[----:B------:R-:W-:Y:S05]  /*10e70*/  BRA.DIV ~URZ, `(.L_x_1492) ;  /* 0x00003b027f007947 */ /* 0x000fea000b800000 */
[----:B--2---:R-:W2:Y:S04]  /*10e80*/  LDL R0, [R1+0x18] ;  /* 0x0000180001007983 */ /* 0x004ea80000100800 */
[----:B--2---:R1:W2:Y:S02]  /*10e90*/  SHFL.BFLY PT, R4, R0, 0x2, 0x1f ;  /* 0x0c401f0000047f89 */ /* 0x0042a400000e0000 */
.L_x_1558:
[----:B-1----:R-:W3:Y:S02]  /*10ea0*/  LDL.LU R0, [R1+0x18] ;  /* 0x0000180001007983 */ /* 0x002ee40000300800 */
[----:B--23--:R-:W-:Y:S01]  /*10eb0*/  FADD.FTZ R4, R4, R0 ;  /* 0x0000000004047221 */ /* 0x00cfe20000010000 */
[----:B------:R-:W-:Y:S05]  /*10ec0*/  BRA.DIV ~URZ, `(.L_x_1493) ;  /* 0x00003b127f007947 */ /* 0x000fea000b800000 */
[----:B------:R-:W2:Y:S04]  /*10ed0*/  LDL.LU R2, [R1+0x1c] ;  /* 0x00001c0001027983 */ /* 0x000ea80000300800 */
[----:B------:R-:W3:Y:S04]  /*10ee0*/  LDL.LU R0, [R1+0x20] ;  /* 0x0000200001007983 */ /* 0x000ee80000300800 */
[----:B------:R-:W4:Y:S04]  /*10ef0*/  LDL.LU R9, [R1+0x24] ;  /* 0x0000240001097983 */ /* 0x000f280000300800 */
[----:B--2---:R-:W1:Y:S04]  /*10f00*/  SHFL.BFLY PT, R5, R2, 0x2, 0x1f ;  /* 0x0c401f0002057f89 */ /* 0x004e6800000e0000 */
[----:B---3--:R-:W2:Y:S04]  /*10f10*/  SHFL.BFLY PT, R6, R0, 0x2, 0x1f ;  /* 0x0c401f0000067f89 */ /* 0x008ea800000e0000 */
[----:B----4-:R-:W3:Y:S01]  /*10f20*/  SHFL.BFLY PT, R7, R9, 0x2, 0x1f ;  /* 0x0c401f0009077f89 */ /* 0x010ee200000e0000 */
[----:B-1----:R-:W-:-:S02]  /*10f30*/  FADD.FTZ R5, R5, R2 ;  /* 0x0000000205057221 */ /* 0x002fc40000010000 */
[----:B--2---:R-:W-:-:S03]  /*10f40*/  FADD.FTZ R6, R6, R0 ;  /* 0x0000000006067221 */ /* 0x004fc60000010000 */
[----:B------:R-:W1:Y:S01]  /*10f50*/  SHFL.BFLY PT, R2, R5, 0x1, 0x1f ;  /* 0x0c201f0005027f89 */ /* 0x000e6200000e0000 */
[----:B---3--:R-:W-:-:S03]  /*10f60*/  FADD.FTZ R7, R7, R9 ;  /* 0x0000000907077221 */ /* 0x008fc60000010000 */
[----:B------:R-:W2:Y:S04]  /*10f70*/  SHFL.BFLY PT, R0, R4, 0x1, 0x1f ;  /* 0x0c201f0004007f89 */ /* 0x000ea800000e0000 */
[----:B------:R-:W3:Y:S04]  /*10f80*/  SHFL.BFLY PT, R3, R6, 0x1, 0x1f ;  /* 0x0c201f0006037f89 */ /* 0x000ee800000e0000 */
[----:B------:R4:W4:Y:S01]  /*10f90*/  SHFL.BFLY PT, R8, R7, 0x1, 0x1f ;  /* 0x0c201f0007087f89 */ /* 0x00092200000e0000 */
[----:B-1----:R-:W-:Y:S02]  /*10fa0*/  FADD.FTZ R5, R5, R2 ;  /* 0x0000000205057221 */ /* 0x002fe40000010000 */
[----:B--2---:R-:W-:-:S02]  /*10fb0*/  FADD.FTZ R4, R4, R0 ;  /* 0x0000000004047221 */ /* 0x004fc40000010000 */
[----:B---3--:R-:W-:-:S03]  /*10fc0*/  FADD.FTZ R6, R6, R3 ;  /* 0x0000000306067221 */ /* 0x008fc60000010000 */
.L_x_1559:
[----:B------:R-:W-:Y:S01]  /*10fd0*/  FSETP.NE.FTZ.AND P3, PT, R4, RZ, PT ;  /* 0x000000ff0400720b */ /* 0x000fe20003f75000 */
[----:B------:R-:W-:Y:S01]  /*10fe0*/  CS2R R2, SRZ ;  /* 0x0000000000027805 */ /* 0x000fe2000001ff00 */
[----:B------:R-:W-:Y:S01]  /*10ff0*/  FSETP.NE.FTZ.AND P2, PT, R5, RZ, PT ;  /* 0x000000ff0500720b */ /* 0x000fe20003f55000 */
[----:B----4-:R-:W-:Y:S01]  /*11000*/  FADD.FTZ R7, R8, R7 ;  /* 0x0000000708077221 */ /* 0x010fe20000010000 */
[----:B------:R-:W-:Y:S02]  /*11010*/  FSETP.NE.FTZ.AND P1, PT, R6, RZ, PT ;  /* 0x000000ff0600720b */ /* 0x000fe40003f35000 */
[----:B------:R-:W-:Y:S02]  /*11020*/  MOV R0, RZ ;  /* 0x000000ff00007202 */ /* 0x000fe40000000f00 */
[----:B------:R-:W-:Y:S02]  /*11030*/  FSETP.NE.FTZ.AND P0, PT, R7, RZ, PT ;  /* 0x000000ff0700720b */ /* 0x000fe40003f15000 */
[----:B------:R-:W-:-:S02]  /*11040*/  MOV R60, 0xff800000 ;  /* 0xff800000003c7802 */ /* 0x000fc40000000f00 */
[----:B------:R-:W-:Y:S01]  /*11050*/  MOV R59, 0xff800000 ;  /* 0xff800000003b7802 */ /* 0x000fe20000000f00 */
[----:B------:R-:W1:Y:S01]  /*11060*/  @P3 MUFU.RCP R0, R4 ;  /* 0x0000000400003308 */ /* 0x000e620000001000 */
[----:B------:R-:W-:Y:S02]  /*11070*/  MOV R58, 0xff800000 ;  /* 0xff800000003a7802 */ /* 0x000fe40000000f00 */
[----:B------:R-:W-:Y:S02]  /*11080*/  MOV R57, 0xff800000 ;  /* 0xff80000000397802 */ /* 0x000fe40000000f00 */
[----:B------:R-:W-:-:S03]  /*11090*/  @P1 MOV R13, 0x3f317218 ;  /* 0x3f317218000d1802 */ /* 0x000fc60000000f00 */
[----:B------:R-:W2:Y:S08]  /*110a0*/  @P2 MUFU.RCP R3, R5 ;  /* 0x0000000500032308 */ /* 0x000eb00000001000 */
[----:B------:R-:W3:Y:S01]  /*110b0*/  @P1 MUFU.RCP R2, R6 ;  /* 0x0000000600021308 */ /* 0x000ee20000001000 */
[C---:B-1----:R-:W-:Y:S02]  /*110c0*/  FMUL.FTZ R144, R0.reuse, R144 ;  /* 0x0000009000907220 */ /* 0x042fe40000410000 */
[----:B------:R-:W-:-:S02]  /*110d0*/  FMUL.FTZ R56, R0, R145 ;  /* 0x0000009100387220 */ /* 0x000fc40000410000 */
[C---:B------:R-:W-:Y:S02]  /*110e0*/  FMUL.FTZ R152, R0.reuse, R152 ;  /* 0x0000009800987220 */ /* 0x040fe40000410000 */
[C---:B------:R-:W-:Y:S01]  /*110f0*/  FMUL.FTZ R53, R0.reuse, R153 ;  /* 0x0000009900357220 */ /* 0x040fe20000410000 */
[----:B------:R-:W1:Y:S01]  /*11100*/  @P3 MUFU.LG2 R8, R4 ;  /* 0x0000000400083308 */ /* 0x000e620000000c00 */
        /* <DEDUP_REMOVED lines=14> */
[----:B----4-:R-:W-:Y:S01]  /*111f0*/  @P3 MOV R5, 0x3f317218 ;  /* 0x3f31721800053802 */ /* 0x010fe20000000f00 */
        /* <DEDUP_REMOVED lines=20> */
[----:B------:R-:W-:Y:S01]  /*11340*/  @P0 MUFU.RCP R0, R7 ;  /* 0x0000000700000308 */ /* 0x000fe20000001000 */
        /* <DEDUP_REMOVED lines=30> */
[C---:B---3--:R-:W-:Y:S02]  /*11530*/  FMUL.FTZ R140, R2.reuse, R140 ;  /* 0x0000008c028c7220 */ /* 0x048fe40000410000 */
        /* <DEDUP_REMOVED lines=31> */
[----:B------:R-:W2:Y:S01]  /*11730*/  @P0 MUFU.LG2 R2, R7 ;  /* 0x0000000700020308 */ /* 0x000ea20000000c00 */
[----:B-1----:R-:W-:Y:S02]  /*11740*/  @P3 FMUL.FTZ R9, R8, 0.69314718246459960938 ;  /* 0x3f31721808093820 */ /* 0x002fe40000410000 */
[----:B------:R-:W-:Y:S02]  /*11750*/  @P2 FMUL.FTZ R8, R4, 0.69314718246459960938 ;  /* 0x3f31721804082820 */ /* 0x000fe40000410000 */
[----:B------:R-:W-:-:S02]  /*11760*/  @P2 FMUL.FTZ R4, R3, c[0x0][0x2d0] ;  /* 0x0000b40003042a20 */ /* 0x000fc40000410000 */
[----:B------:R-:W-:Y:S02]  /*11770*/  @P1 FMUL.FTZ R6, R6, 0.69314718246459960938 ;  /* 0x3f31721806061820 */ /* 0x000fe40000410000 */
[----:B------:R-:W-:Y:S02]  /*11780*/  @P1 FMUL.FTZ R3, R13, c[0x0][0x2d0] ;  /* 0x0000b4000d031a20 */ /* 0x000fe40000410000 */
[----:B------:R-:W-:Y:S02]  /*11790*/  @P3 FMUL.FTZ R5, R5, c[0x0][0x2d0] ;  /* 0x0000b40005053a20 */ /* 0x000fe40000410000 */
[----:B------:R-:W-:Y:S01]  /*117a0*/  @P1 FFMA.FTZ R60, R3, R135, R6 ;  /* 0x00000087033c1223 */ /* 0x000fe20000010006 */
[----:B------:R-:W-:Y:S01]  /*117b0*/  @P0 MOV R3, 0x3f317218 ;  /* 0x3f31721800030802 */ /* 0x000fe20000000f00 */
[----:B------:R-:W-:Y:S01]  /*117c0*/  @P2 FFMA.FTZ R59, R4, R136, R8 ;  /* 0x00000088043b2223 */ /* 0x000fe20000010008 */
[----:B------:R-:W-:Y:S01]  /*117d0*/  MOV R4, 0x1 ;  /* 0x0000000100047802 */ /* 0x000fe20000000f00 */
[----:B--2---:R-:W-:-:S02]  /*117e0*/  @P0 FMUL.FTZ R2, R2, 0.69314718246459960938 ;  /* 0x3f31721802020820 */ /* 0x004fc40000410000 */
[----:B------:R-:W-:Y:S02]  /*117f0*/  @P0 FMUL.FTZ R3, R3, c[0x0][0x2d0] ;  /* 0x0000b40003030a20 */ /* 0x000fe40000410000 */
[----:B------:R-:W-:Y:S02]  /*11800*/  @P3 FFMA.FTZ R58, R5, R137, R9 ;  /* 0x00000089053a3223 */ /* 0x000fe40000010009 */
        /* <DEDUP_REMOVED lines=32> */
[----:B------:R-:W-:Y:S01]  /*11a10*/  PRMT R0, R4, 0x7610, R0 ;  /* 0x0000761004007816 */ /* 0x000fe20000000000 */
[----:B------:R-:W-:Y:S02]  /*11a20*/  @P0 FFMA.FTZ R57, R3, R134, R2 ;  /* 0x0000008603390223 */ /* 0x000fe40000010002 */
.L_x_1459:
        /* <DEDUP_REMOVED lines=19> */
.L_x_1495:
[----:B-1----:R-:W-:Y:S05]  /*11b60*/  BSYNC B0 ;  /* 0x0000000000007941 */ /* 0x002fea0003800000 */
.L_x_1494:
[----:B------:R-:W-:Y:S01]  /*11b70*/  PRMT R0, R0, 0x9910, RZ ;  /* 0x0000991000007816 */ /* 0x000fe200000000ff */
[----:B------:R-:W-:Y:S01]  /*11b80*/  BSSY B1, `(.L_x_1496) ;  /* 0x0000266000017945 */ /* 0x000fe20003800000 */
[----:B-----5:R-:W-:Y:S02]  /*11b90*/  IMAD.MOV.U32 R73, RZ, RZ, R8 ;  /* 0x000000ffff497224 */ /* 0x020fe400078e0008 */
[----:B------:R-:W-:-:S13]  /*11ba0*/  ISETP.NE.AND P0, PT, R0, RZ, PT ;  /* 0x000000ff0000720c */ /* 0x000fda0003f05270 */
[----:B------:R-:W-:Y:S05]  /*11bb0*/  @!P0 BRA `(.L_x_1497) ;  /* 0x000017d000008947 */ /* 0x000fea0003800000 */
[----:B------:R-:W2:Y:S04]  /*11bc0*/  LDL R71, [R1+0x64] ;  /* 0x0000640001477983 */ /* 0x000ea80000100800 */
[----:B------:R-:W3:Y:S04]  /*11bd0*/  LDL R69, [R1+0x68] ;  /* 0x0000680001457983 */ /* 0x000ee80000100800 */
[----:B------:R-:W4:Y:S04]  /*11be0*/  LDL R67, [R1+0x70] ;  /* 0x0000700001437983 */ /* 0x000f280000100800 */
[----:B------:R-:W5:Y:S04]  /*11bf0*/  LDL R66, [R1+0x6c] ;  /* 0x00006c0001427983 */ /* 0x000f680000100800 */
[----:B------:R-:W4:Y:S04]  /*11c00*/  LDL R65, [R1+0x80] ;  /* 0x0000800001417983 */ /* 0x000f280000100800 */
[----:B------:R-:W4:Y:S04]  /*11c10*/  LDL R64, [R1+0x78] ;  /* 0x0000780001407983 */ /* 0x000f280000100800 */
[----:B------:R-:W4:Y:S04]  /*11c20*/  LDL R63, [R1+0x7c] ;  /* 0x00007c00013f7983 */ /* 0x000f280000100800 */
[----:B------:R-:W4:Y:S01]  /*11c30*/  LDL R62, [R1+0x74] ;  /* 0x00007400013e7983 */ /* 0x000f220000100800 */
        /* <DEDUP_REMOVED lines=65> */
[----:B------:R-:W-:Y:S01]  /*12050*/  F2FP.BF16.PACK_AB R0, R127, R126 ;  /* 0x0000007e7f00723e */ /* 0x000fe200000010ff */
[----:B--2---:R1:W-:Y:S04]  /*12060*/  STS [R71], R56 ;  /* 0x0000003847007388 */ /* 0x0043e80000000800 */
[----:B------:R1:W-:Y:S04]  /*12070*/  STS [R71+0x400], R55 ;  /* 0x0004003747007388 */ /* 0x0003e80000000800 */
[----:B---3--:R1:W-:Y:S04]  /*12080*/  STS [R69], R53 ;  /* 0x0000003545007388 */ /* 0x0083e80000000800 */
[----:B------:R1:W-:Y:S04]  /*12090*/  STS [R69+0x400], R52 ;  /* 0x0004003445007388 */ /* 0x0003e80000000800 */
[----:B------:R1:W-:Y:S04]  /*120a0*/  STS [R71+0x2000], R54 ;  /* 0x0020003647007388 */ /* 0x0003e80000000800 */
[----:B------:R1:W-:Y:S04]  /*120b0*/  STS [R71+0x2400], R142 ;  /* 0x0024008e47007388 */ /* 0x0003e80000000800 */
[----:B------:R1:W-:Y:S04]  /*120c0*/  STS [R69+0x2000], R51 ;  /* 0x0020003345007388 */ /* 0x0003e80000000800 */
[----:B------:R1:W-:Y:S04]  /*120d0*/  STS [R69+0x2400], R150 ;  /* 0x0024009645007388 */ /* 0x0003e80000000800 */
[----:B----4-:R1:W-:Y:S04]  /*120e0*/  STS [R67], R50 ;  /* 0x0000003243007388 */ /* 0x0103e80000000800 */
[----:B------:R1:W-:Y:S04]  /*120f0*/  STS [R67+0x400], R49 ;  /* 0x0004003143007388 */ /* 0x0003e80000000800 */
[----:B-----5:R1:W-:Y:S04]  /*12100*/  STS [R66], R47 ;  /* 0x0000002f42007388 */ /* 0x0203e80000000800 */
[----:B------:R1:W-:Y:S04]  /*12110*/  STS [R66+0x400], R46 ;  /* 0x0004002e42007388 */ /* 0x0003e80000000800 */
[----:B------:R1:W-:Y:S04]  /*12120*/  STS [R67+0x2000], R48 ;  /* 0x0020003043007388 */ /* 0x0003e80000000800 */
[----:B------:R1:W-:Y:S04]  /*12130*/  STS [R67+0x2400], R162 ;  /* 0x002400a243007388 */ /* 0x0003e80000000800 */
[----:B------:R1:W-:Y:S04]  /*12140*/  STS [R66+0x2000], R45 ;  /* 0x0020002d42007388 */ /* 0x0003e80000000800 */
        /* <DEDUP_REMOVED lines=57> */
[----:B------:R-:W-:Y:S05]  /*124e0*/  CALL.REL.NOINC `($__internal_5_$__cuda_sm70_shflsync_idx_p) ;  /* 0x00002e5000007944 */ /* 0x000fea0003c00000 */
.L_x_1498:
[----:B-1----:R-:W2:Y:S04]  /*124f0*/  LDL R2, [R1+0x5c] ;  /* 0x00005c0001027983 */ /* 0x002ea80000100800 */
[----:B------:R-:W3:Y:S04]  /*12500*/  LDL.LU R8, [R1+0x50] ;  /* 0x0000500001087983 */ /* 0x000ee80000300800 */
[----:B------:R-:W4:Y:S04]  /*12510*/  LDL.LU R15, [R1+0x54] ;  /* 0x00005400010f7983 */ /* 0x000f280000300800 */
[----:B------:R-:W2:Y:S04]  /*12520*/  LDL R13, [R1+0x84] ;  /* 0x00008400010d7983 */ /* 0x000ea80000100800 */
[----:B------:R-:W2:Y:S01]  /*12530*/  LDL.LU R78, [R1+0x48] ;  /* 0x00004800014e7983 */ /* 0x000ea20000300800 */
[----:B------:R-:W-:-:S03]  /*12540*/  IMAD.MOV.U32 R0, RZ, RZ, 0x1 ;  /* 0x00000001ff007424 */ /* 0x000fc600078e00ff */
[----:B------:R-:W4:Y:S02]  /*12550*/  LDL R14, [R1+0x8c] ;  /* 0x00008c00010e7983 */ /* 0x000f240000100800 */
[----:B------:R-:W-:Y:S02]  /*12560*/  ISETP.NE.AND P1, PT, R0, c[0x0][0x4e8], PT ;  /* 0x00013a0000007a0c */ /* 0x000fe40003f25270 */
[----:B------:R1:W5:Y:S04]  /*12570*/  LDL.64 R76, [R1+0x10] ;  /* 0x00001000014c7983 */ /* 0x0003680000100a00 */
[----:B------:R1:W5:Y:S04]  /*12580*/  LDL R74, [R1+0x4c] ;  /* 0x00004c00014a7983 */ /* 0x0003680000100800 */
[----:B------:R1:W5:Y:S01]  /*12590*/  LDL R72, [R1+0x44] ;  /* 0x0000440001487983 */ /* 0x0003620000100800 */
[----:B------:R-:W-:-:S02]  /*125a0*/  ULDC UR5, c[0x0][0x4e8] ;  /* 0x00013a0000057ab9 */ /* 0x000fc40000000800 */
[----:B------:R-:W-:Y:S02]  /*125b0*/  ULDC UR4, c[0x0][0x388] ;  /* 0x0000e20000047ab9 */ /* 0x000fe40000000800 */
[----:B------:R-:W-:Y:S01]  /*125c0*/  UIMAD UR4, UR5, UR4, URZ ;  /* 0x00000004050472a4 */ /* 0x000fe2000f8e023f */
[----:B------:R-:W1:Y:S02]  /*125d0*/  S2R R79, SR_TID.X ;  /* 0x00000000004f7919 */ /* 0x000e640000002100 */
[----:B-1----:R-:W-:-:S04]  /*125e0*/  SHF.R.S32.HI R75, RZ, 0x1f, R79 ;  /* 0x0000001fff4b7819 */ /* 0x002fc8000001144f */
[----:B------:R-:W-:-:S04]  /*125f0*/  LEA.HI R75, R75, R79, RZ, 0x3 ;  /* 0x0000004f4b4b7211 */ /* 0x000fc800078f18ff */
[----:B------:R-:W-:Y:S01]  /*12600*/  SHF.R.S32.HI R75, RZ, 0x3, R75 ;  /* 0x00000003ff4b7819 */ /* 0x000fe2000001144b */
[----:B------:R-:W-:Y:S01]  /*12610*/  BSSY B0, `(.L_x_1499) ;  /* 0x000006e000007945 */ /* 0x000fe20003800000 */
[----:B---3--:R-:W-:-:S05]  /*12620*/  SHF.R.S32.HI R5, RZ, 0x1f, R8 ;  /* 0x0000001fff057819 */ /* 0x008fca0000011408 */
[----:B------:R-:W-:-:S04]  /*12630*/  IMAD R6, R5, c[0x0][0x490], RZ ;  /* 0x0001240005067a24 */ /* 0x000fc800078e02ff */
[----:B------:R-:W-:Y:S02]  /*12640*/  IMAD R6, R8, c[0x0][0x494], R6 ;  /* 0x0001250008067a24 */ /* 0x000fe400078e0206 */
[----:B--2---:R-:W-:Y:S02]  /*12650*/  IMAD.IADD R4, R2, 0x1, R78 ;  /* 0x0000000102047824 */ /* 0x004fe400078e024e */
[----:B------:R-:W-:-:S03]  /*12660*/  IMAD.WIDE.U32 R2, R8, c[0x0][0x490], RZ ;  /* 0x0001240008027a25 */ /* 0x000fc600078e00ff */
[----:B------:R-:W-:Y:S01]  /*12670*/  MOV R0, R4 ;  /* 0x0000000400007202 */ /* 0x000fe20000000f00 */
[----:B------:R-:W-:-:S04]  /*12680*/  @P1 IMAD.HI.U32 R7, R4, c[0x0][0x4ec], RZ ;  /* 0x00013b0004071a27 */ /* 0x000fc800078e00ff */
[----:B------:R-:W-:Y:S01]  /*12690*/  IMAD.IADD R3, R3, 0x1, R6 ;  /* 0x0000000103037824 */ /* 0x000fe200078e0206 */
[----:B------:R-:W-:Y:S01]  /*126a0*/  @P1 SHF.R.U32.HI R0, RZ, c[0x0][0x4f0], R7 ;  /* 0x00013c00ff001a19 */ /* 0x000fe20000011607 */
[----:B------:R-:W-:Y:S01]  /*126b0*/  IMAD R6, R5, c[0x0][0x3e8], RZ ;  /* 0x0000fa0005067a24 */ /* 0x000fe200078e02ff */
[----:B----4-:R-:W-:-:S03]  /*126c0*/  SHF.R.S32.HI R5, RZ, 0x1f, R15 ;  /* 0x0000001fff057819 */ /* 0x010fc6000001140f */
[----:B------:R-:W-:Y:S02]  /*126d0*/  IMAD.MOV R7, RZ, RZ, -R0 ;  /* 0x000000ffff077224 */ /* 0x000fe400078e0a00 */
[C---:B------:R-:W-:Y:S02]  /*126e0*/  IMAD R10, R8.reuse, c[0x0][0x3ec], R6 ;  /* 0x0000fb00080a7a24 */ /* 0x040fe400078e0206 */
[----:B------:R-:W-:Y:S02]  /*126f0*/  IMAD R4, R7, c[0x0][0x4e8], R4 ;  /* 0x00013a0007047a24 */ /* 0x000fe400078e0204 */
[----:B------:R-:W-:-:S04]  /*12700*/  IMAD.WIDE.U32 R8, R8, c[0x0][0x3e8], RZ ;  /* 0x0000fa0008087a25 */ /* 0x000fc800078e00ff */
[----:B------:R-:W-:Y:S02]  /*12710*/  IMAD R11, R5, c[0x0][0x498], RZ ;  /* 0x00012600050b7a24 */ /* 0x000fe400078e02ff */
[----:B------:R-:W-:Y:S01]  /*12720*/  IMAD.WIDE.U32 R6, R15, c[0x0][0x498], R2 ;  /* 0x000126000f067a25 */ /* 0x000fe200078e0002 */
[----:B------:R-:W-:-:S03]  /*12730*/  IADD3 R3, R9, R10, RZ ;  /* 0x0000000a09037210 */ /* 0x000fc60007ffe0ff */
[----:B------:R-:W-:Y:S01]  /*12740*/  IMAD R12, R5, c[0x0][0x3f0], RZ ;  /* 0x0000fc00050c7a24 */ /* 0x000fe200078e02ff */
[----:B------:R-:W-:Y:S01]  /*12750*/  SHF.R.S32.HI R5, RZ, 0x1f, R0 ;  /* 0x0000001fff057819 */ /* 0x000fe20000011400 */
[----:B------:R-:W-:Y:S01]  /*12760*/  IMAD R11, R15, c[0x0][0x49c], R11 ;  /* 0x000127000f0b7a24 */ /* 0x000fe200078e020b */
[----:B------:R-:W-:Y:S01]  /*12770*/  IADD3 R6, P0, R0, R6, RZ ;  /* 0x0000000600067210 */ /* 0x000fe20007f1e0ff */
[----:B------:R-:W-:-:S03]  /*12780*/  IMAD.MOV.U32 R2, RZ, RZ, R8 ;  /* 0x000000ffff027224 */ /* 0x000fc600078e0008 */
[----:B------:R-:W-:Y:S01]  /*12790*/  IADD3.X R7, R5, R7, R11, P0, !PT ;  /* 0x0000000705077210 */ /* 0x000fe200007fe40b */
[C---:B------:R-:W-:Y:S02]  /*127a0*/  IMAD R11, R15.reuse, c[0x0][0x3f4], R12 ;  /* 0x0000fd000f0b7a24 */ /* 0x040fe400078e020c */
[----:B------:R-:W-:Y:S02]  /*127b0*/  IMAD.WIDE.U32 R8, R15, c[0x0][0x3f0], R2 ;  /* 0x0000fc000f087a25 */ /* 0x000fe400078e0002 */
[----:B------:R-:W1:Y:S01]  /*127c0*/  S2R R15, SR_TID.X ;  /* 0x00000000000f7919 */ /* 0x000e620000002100 */
[----:B------:R-:W-:Y:S01]  /*127d0*/  SHF.R.S32.HI R0, RZ, 0x1f, R4 ;  /* 0x0000001fff007819 */ /* 0x000fe20000011404 */
[----:B------:R-:W-:-:S04]  /*127e0*/  IMAD.IADD R5, R13, 0x1, R78 ;  /* 0x000000010d057824 */ /* 0x000fc800078e024e */
[----:B------:R-:W-:Y:S02]  /*127f0*/  IMAD R0, R0, c[0x0][0x488], RZ ;  /* 0x0001220000007a24 */ /* 0x000fe400078e02ff */
[----:B------:R-:W-:-:S04]  /*12800*/  IMAD.WIDE.U32 R2, R4, c[0x0][0x488], R6 ;  /* 0x0001220004027a25 */ /* 0x000fc800078e0006 */
[----:B------:R-:W-:Y:S02]  /*12810*/  IMAD R10, R4, c[0x0][0x48c], R0 ;  /* 0x00012300040a7a24 */ /* 0x000fe400078e0200 */
[----:B------:R-:W-:Y:S01]  /*12820*/  @P1 IMAD.HI.U32 R6, R5, c[0x0][0x4ec], RZ ;  /* 0x00013b0005061a27 */ /* 0x000fe200078e00ff */
[----:B------:R-:W-:Y:S02]  /*12830*/  LEA R4, P0, R2, c[0x0][0x450], 0x2 ;  /* 0x0001140002047a11 */ /* 0x000fe400078010ff */
[----:B-1----:R-:W-:-:S04]  /*12840*/  SHF.R.S32.HI R13, RZ, 0x1f, R15 ;  /* 0x0000001fff0d7819 */ /* 0x002fc8000001140f */
[----:B------:R-:W-:Y:S02]  /*12850*/  LEA.HI R13, R13, R15, RZ, 0x5 ;  /* 0x0000000f0d0d7211 */ /* 0x000fe400078f28ff */
[----:B------:R-:W-:Y:S02]  /*12860*/  IADD3 R3, R3, R10, RZ ;  /* 0x0000000a03037210 */ /* 0x000fe40007ffe0ff */
[----:B------:R-:W-:Y:S02]  /*12870*/  LOP3.LUT R13, R13, 0xffffffe0, RZ, 0xc0, !PT ;  /* 0xffffffe00d0d7812 */ /* 0x000fe400078ec0ff */
[----:B------:R-:W-:Y:S02]  /*12880*/  MOV R0, R5 ;  /* 0x0000000500007202 */ /* 0x000fe40000000f00 */
[----:B------:R-:W-:Y:S01]  /*12890*/  @P1 SHF.R.U32.HI R0, RZ, c[0x0][0x4f0], R6 ;  /* 0x00013c00ff001a19 */ /* 0x000fe20000011606 */
[----:B------:R-:W-:Y:S01]  /*128a0*/  IMAD.MOV.U32 R6, RZ, RZ, R8 ;  /* 0x000000ffff067224 */ /* 0x000fe200078e0008 */
[----:B------:R-:W-:-:S02]  /*128b0*/  LEA.HI.X R3, R2, c[0x0][0x454], R3, 0x2, P0 ;  /* 0x0001150002037a11 */ /* 0x000fc400000f1403 */
[----:B------:R-:W-:Y:S02]  /*128c0*/  IADD3 R13, -R13, R15, RZ ;  /* 0x0000000f0d0d7210 */ /* 0x000fe40007ffe1ff */
[----:B------:R-:W-:Y:S01]  /*128d0*/  SHF.R.S32.HI R8, RZ, 0x1f, R0 ;  /* 0x0000001fff087819 */ /* 0x000fe20000011400 */
[----:B------:R-:W-:Y:S01]  /*128e0*/  IMAD.IADD R2, R14, 0x1, R78 ;  /* 0x000000010e027824 */ /* 0x000fe200078e024e */
[----:B------:R-:W-:Y:S01]  /*128f0*/  LOP3.LUT P0, RZ, R13, 0x3, RZ, 0xc0, !PT ;  /* 0x000000030dff7812 */ /* 0x000fe2000780c0ff */
[----:B------:R-:W-:Y:S01]  /*12900*/  SHFL.IDX PT, R14, R4, RZ, 0x1c1f ;  /* 0x001c1fff040e7589 */ /* 0x000fe200000e0000 */
[----:B------:R-:W-:-:S03]  /*12910*/  IMAD.IADD R7, R9, 0x1, R11 ;  /* 0x0000000109077824 */ /* 0x000fc600078e020b */
[----:B------:R-:W1:Y:S01]  /*12920*/  SHFL.IDX PT, R15, R3, RZ, 0x1c1f ;  /* 0x001c1fff030f7589 */ /* 0x000e6200000e0000 */
[----:B------:R-:W-:-:S03]  /*12930*/  IMAD R16, R8, c[0x0][0x3e0], RZ ;  /* 0x0000f80008107a24 */ /* 0x000fc600078e02ff */
[----:B------:R-:W-:Y:S04]  /*12940*/  SHFL.IDX PT, R12, R4, 0x1, 0x1c1f ;  /* 0x003c1f00040c7f89 */ /* 0x000fe800000e0000 */
[----:B------:R-:W2:Y:S04]  /*12950*/  SHFL.IDX PT, R13, R3, 0x1, 0x1c1f ;  /* 0x003c1f00030d7f89 */ /* 0x000ea800000e0000 */
[----:B------:R-:W-:Y:S04]  /*12960*/  SHFL.IDX PT, R10, R4, 0x2, 0x1c1f ;  /* 0x005c1f00040a7f89 */ /* 0x000fe800000e0000 */
[----:B------:R-:W3:Y:S04]  /*12970*/  SHFL.IDX PT, R11, R3, 0x2, 0x1c1f ;  /* 0x005c1f00030b7f89 */ /* 0x000ee800000e0000 */
[----:B------:R-:W-:Y:S04]  /*12980*/  SHFL.IDX PT, R8, R4, 0x3, 0x1c1f ;  /* 0x007c1f0004087f89 */ /* 0x000fe800000e0000 */
[----:B------:R4:W1:Y:S01]  /*12990*/  SHFL.IDX PT, R9, R3, 0x3, 0x1c1f ;  /* 0x007c1f0003097f89 */ /* 0x00086200000e0000 */
[----:B------:R-:W-:-:S02]  /*129a0*/  IADD3 R17, R2, 0x8, RZ ;  /* 0x0000000802117810 */ /* 0x000fc40007ffe0ff */
[----:B------:R-:W-:Y:S02]  /*129b0*/  ISETP.GE.OR P3, PT, R2, UR4, P0 ;  /* 0x0000000402007c0c */ /* 0x000fe40008766670 */
[----:B------:R-:W-:Y:S01]  /*129c0*/  ISETP.GE.OR P2, PT, R17, UR4, P0 ;  /* 0x0000000411007c0c */ /* 0x000fe20008746670 */
[C---:B------:R-:W-:Y:S02]  /*129d0*/  IMAD R16, R0.reuse, c[0x0][0x3e4], R16 ;  /* 0x0000f90000107a24 */ /* 0x040fe400078e0210 */
[----:B------:R-:W-:Y:S01]  /*129e0*/  IMAD.WIDE.U32 R6, R0, c[0x0][0x3e0], R6 ;  /* 0x0000f80000067a25 */ /* 0x000fe200078e0006 */
[C---:B----4-:R-:W-:Y:S02]  /*129f0*/  IADD3 R3, R2.reuse, 0x40, RZ ;  /* 0x0000004002037810 */ /* 0x050fe40007ffe0ff */
[----:B------:R-:W-:Y:S02]  /*12a00*/  IADD3 R2, R2, 0x48, RZ ;  /* 0x0000004802027810 */ /* 0x000fe40007ffe0ff */
[----:B------:R-:W-:-:S02]  /*12a10*/  ISETP.GE.OR P1, PT, R3, UR4, P0 ;  /* 0x0000000403007c0c */ /* 0x000fc40008726670 */
[----:B------:R-:W-:Y:S02]  /*12a20*/  ISETP.GE.OR P0, PT, R2, UR4, P0 ;  /* 0x0000000402007c0c */ /* 0x000fe40008706670 */
[----:B------:R-:W-:Y:S01]  /*12a30*/  IADD3 R4, -R0, RZ, RZ ;  /* 0x000000ff00047210 */ /* 0x000fe20007ffe1ff */
[----:B-1----:R1:W-:Y:S04]  /*12a40*/  @!P3 ST.E [R14.64], R58 ;  /* 0x0000003a0e00b985 */ /* 0x0023e8000c101906 */
[----:B------:R-:W-:Y:S01]  /*12a50*/  IMAD R0, R4, c[0x0][0x4e8], R5 ;  /* 0x00013a0004007a24 */ /* 0x000fe200078e0205 */
[----:B--2---:R1:W-:Y:S01]  /*12a60*/  @!P2 ST.E [R12.64], R59 ;  /* 0x0000003b0c00a985 */ /* 0x0043e2000c101906 */
[----:B------:R-:W-:-:S03]  /*12a70*/  IMAD.IADD R3, R7, 0x1, R16 ;  /* 0x0000000107037824 */ /* 0x000fc600078e0210 */
[----:B------:R-:W-:Y:S01]  /*12a80*/  SHF.R.S32.HI R4, RZ, 0x1f, R0 ;  /* 0x0000001fff047819 */ /* 0x000fe20000011400 */
[----:B---3--:R1:W-:Y:S01]  /*12a90*/  @!P1 ST.E [R10.64], R60 ;  /* 0x0000003c0a009985 */ /* 0x0083e2000c101906 */
[----:B------:R-:W-:-:S03]  /*12aa0*/  MOV R2, R6 ;  /* 0x0000000600027202 */ /* 0x000fc60000000f00 */
[----:B------:R1:W-:Y:S01]  /*12ab0*/  @!P0 ST.E [R8.64], R57 ;  /* 0x0000003908008985 */ /* 0x0003e2000c101906 */
[----:B------:R-:W-:-:S03]  /*12ac0*/  IMAD R4, R4, c[0x0][0x3d8], RZ ;  /* 0x0000f60004047a24 */ /* 0x000fc600078e02ff */
[----:B------:R1:W2:Y:S04]  /*12ad0*/  LDS.128 R20, [R248+0x880] ;  /* 0x00088000f8147984 */ /* 0x0002a80000000c00 */
[----:B------:R1:W3:Y:S04]  /*12ae0*/  LDS.128 R28, [R248+0x1080] ;  /* 0x00108000f81c7984 */ /* 0x0002e80000000c00 */
[----:B------:R1:W4:Y:S04]  /*12af0*/  LDS.128 R36, [R248+0x1880] ;  /* 0x00188000f8247984 */ /* 0x0003280000000c00 */
        /* <DEDUP_REMOVED lines=10> */
[----:B------:R1:W1:Y:S01]  /*12ba0*/  LDS.128 R68, [R248+0x7880] ;  /* 0x00788000f8447984 */ /* 0x0002620000000c00 */
[----:B------:R-:W-:-:S02]  /*12bb0*/  IMAD R4, R0, c[0x0][0x3dc], R4 ;  /* 0x0000f70000047a24 */ /* 0x000fc400078e0204 */
[----:B------:R-:W-:-:S04]  /*12bc0*/  IMAD.WIDE.U32 R2, R0, c[0x0][0x3d8], R2 ;  /* 0x0000f60000027a25 */ /* 0x000fc800078e0002 */
[----:B------:R-:W-:Y:S01]  /*12bd0*/  IMAD.IADD R0, R3, 0x1, R4 ;  /* 0x0000000103007824 */ /* 0x000fe200078e0204 */
[----:B------:R-:W-:-:S04]  /*12be0*/  LEA R3, P0, R2, c[0x0][0x380], 0x1 ;  /* 0x0000e00002037a11 */ /* 0x000fc800078008ff */
[----:B------:R-:W-:Y:S02]  /*12bf0*/  LEA.HI.X R2, R2, c[0x0][0x384], R0, 0x1, P0 ;  /* 0x0000e10002027a11 */ /* 0x000fe400000f0c00 */
[----:B------:R-:W-:-:S04]  /*12c00*/  IADD3 R0, R75, R78, RZ ;  /* 0x0000004e4b007210 */ /* 0x000fc80007ffe0ff */
[----:B------:R-:W-:Y:S01]  /*12c10*/  ISETP.GE.AND P0, PT, R0, UR4, PT ;  /* 0x0000000400007c0c */ /* 0x000fe2000bf06270 */
[----:B------:R1:W1:Y:S04]  /*12c20*/  SHFL.IDX PT, R4, R3, RZ, 0x181f ;  /* 0x00181fff03047589 */ /* 0x00026800000e0000 */
[----:B------:R1:W1:Y:S08]  /*12c30*/  SHFL.IDX PT, R5, R2, RZ, 0x181f ;  /* 0x00181fff02057589 */ /* 0x00027000000e0000 */
[----:B------:R-:W-:Y:S05]  /*12c40*/  @P0 BRA `(.L_x_1500) ;  /* 0x000000a000000947 */ /* 0x000fea0003800000 */
[----:B-1234-:R-:W1:Y:S01]  /*12c50*/  LDS.128 R12, [R248+0x80] ;  /* 0x00008000f80c7984 */ /* 0x01ee620000000c00 */
[----:B-----5:R-:W-:-:S02]  /*12c60*/  ISETP.GE.AND P3, PT, R76, c[0x0][0x3c8], PT ;  /* 0x0000f2004c007a0c */ /* 0x020fc40003f66270 */
[----:B------:R-:W-:Y:S01]  /*12c70*/  ISETP.GE.AND P2, PT, R72, c[0x0][0x3c8], PT ;  /* 0x0000f20048007a0c */ /* 0x000fe20003f46270 */
[----:B------:R-:W2:Y:S10]  /*12c80*/  LDS.128 R8, [R248+0x4080] ;  /* 0x00408000f8087984 */ /* 0x000eb40000000c00 */
[----:B------:R-:W-:-:S02]  /*12c90*/  @!P3 LEA R6, P1, R76, R4, 0x1 ;  /* 0x000000044c06b211 */ /* 0x000fc400078208ff */
[----:B------:R-:W-:Y:S02]  /*12ca0*/  @!P2 LEA R4, P0, R72, R4, 0x1 ;  /* 0x000000044804a211 */ /* 0x000fe400078008ff */
[-C--:B------:R-:W-:Y:S02]  /*12cb0*/  @!P3 LEA.HI.X R7, R76, R5.reuse, R77, 0x1, P1 ;  /* 0x000000054c07b211 */ /* 0x080fe400008f0c4d */
[----:B------:R-:W-:-:S03]  /*12cc0*/  @!P2 LEA.HI.X R5, R72, R5, R74, 0x1, P0 ;  /* 0x000000054805a211 */ /* 0x000fc600000f0c4a */
[----:B-1----:R1:W-:Y:S04]  /*12cd0*/  @!P3 ST.E.128 [R6.64], R12 ;  /* 0x0000000c0600b985 */ /* 0x0023e8000c101d06 */
[----:B--2---:R1:W-:Y:S02]  /*12ce0*/  @!P2 ST.E.128 [R4.64], R8 ;  /* 0x000000080400a985 */ /* 0x0043e4000c101d06 */
.L_x_1500:
[----:B--234-:R-:W-:Y:S05]  /*12cf0*/  BSYNC B0 ;  /* 0x0000000000007941 */ /* 0x01cfea0003800000 */
.L_x_1499:
[----:B-1----:R-:W-:Y:S01]  /*12d00*/  IADD3 R6, R0, 0x10, RZ ;  /* 0x0000001000067810 */ /* 0x002fe20007ffe0ff */
[----:B------:R1:W2:Y:S01]  /*12d10*/  SHFL.IDX PT, R5, R2, 0x1, 0x181f ;  /* 0x00381f0002057f89 */ /* 0x0002a200000e0000 */
        /* <DEDUP_REMOVED lines=12> */
.L_x_1502:
[----:B------:R-:W-:Y:S05]  /*12de0*/  BSYNC B0 ;  /* 0x0000000000007941 */ /* 0x000fea0003800000 */
.L_x_1501:
        /* <DEDUP_REMOVED lines=14> */
.L_x_1504:
[----:B------:R-:W-:Y:S05]  /*12ed0*/  BSYNC B0 ;  /* 0x0000000000007941 */ /* 0x000fea0003800000 */
.L_x_1503:
[----:B---3--:R-:W-:Y:S01]  /*12ee0*/  IADD3 R6, R0, 0x30, RZ ;  /* 0x0000003000067810 */ /* 0x008fe20007ffe0ff */
[----:B----4-:R3:W4:Y:S01]  /*12ef0*/  SHFL.IDX PT, R5, R2, 0x3, 0x181f ;  /* 0x00781f0002057f89 */ /* 0x01072200000e0000 */
[----:B------:R-:W-:Y:S02]  /*12f00*/  BSSY B0, `(.L_x_1505) ;  /* 0x000000c000007945 */ /* 0x000fe40003800000 */
[----:B------:R-:W-:Y:S01]  /*12f10*/  ISETP.GE.AND P0, PT, R6, UR4, PT ;  /* 0x0000000406007c0c */ /* 0x000fe2000bf06270 */
[----:B------:R3:W1:-:S12]  /*12f20*/  SHFL.IDX PT, R4, R3, 0x3, 0x181f ;  /* 0x00781f0003047f89 */ /* 0x00065800000e0000 */
[----:B------:R-:W-:Y:S05]  /*12f30*/  @P0 BRA `(.L_x_1506) ;  /* 0x0000008000000947 */ /* 0x000fea0003800000 */
[----:B-----5:R-:W-:Y:S02]  /*12f40*/  ISETP.GE.AND P1, PT, R76, c[0x0][0x3c8], PT ;  /* 0x0000f2004c007a0c */ /* 0x020fe40003f26270 */
[----:B------:R-:W-:-:S11]  /*12f50*/  ISETP.GE.AND P0, PT, R72, c[0x0][0x3c8], PT ;  /* 0x0000f20048007a0c */ /* 0x000fd60003f06270 */
[-C--:B-1----:R-:W-:Y:S02]  /*12f60*/  @!P1 LEA R6, P3, R76, R4.reuse, 0x1 ;  /* 0x000000044c069211 */ /* 0x082fe400078608ff */
[----:B------:R-:W-:Y:S02]  /*12f70*/  @!P0 LEA R4, P2, R72, R4, 0x1 ;  /* 0x0000000448048211 */ /* 0x000fe400078408ff */
[-C--:B----4-:R-:W-:Y:S02]  /*12f80*/  @!P1 LEA.HI.X R7, R76, R5.reuse, R77, 0x1, P3 ;  /* 0x000000054c079211 */ /* 0x090fe400018f0c4d */
[----:B------:R-:W-:-:S03]  /*12f90*/  @!P0 LEA.HI.X R5, R72, R5, R74, 0x1, P2 ;  /* 0x0000000548058211 */ /* 0x000fc600010f0c4a */
[----:B------:R1:W-:Y:S04]  /*12fa0*/  @!P1 ST.E.128 [R6.64], R36 ;  /* 0x0000002406009985 */ /* 0x0003e8000c101d06 */
[----:B------:R1:W-:Y:S02]  /*12fb0*/  @!P0 ST.E.128 [R4.64], R32 ;  /* 0x0000002004008985 */ /* 0x0003e4000c101d06 */
.L_x_1506:
[----:B------:R-:W-:Y:S05]  /*12fc0*/  BSYNC B0 ;  /* 0x0000000000007941 */ /* 0x000fea0003800000 */
.L_x_1505:
[----:B-1----:R-:W-:Y:S01]  /*12fd0*/  IADD3 R6, R0, 0x40, RZ ;  /* 0x0000004000067810 */ /* 0x002fe20007ffe0ff */
[----:B----4-:R1:W4:Y:S01]  /*12fe0*/  SHFL.IDX PT, R5, R2, 0x4, 0x181f ;  /* 0x00981f0002057f89 */ /* 0x01032200000e0000 */
[----:B------:R-:W-:Y:S02]  /*12ff0*/  BSSY B0, `(.L_x_1507) ;  /* 0x000000c000007945 */ /* 0x000fe40003800000 */
[----:B------:R-:W-:Y:S01]  /*13000*/  ISETP.GE.AND P0, PT, R6, UR4, PT ;  /* 0x0000000406007c0c */ /* 0x000fe2000bf06270 */
[----:B------:R1:W2:-:S12]  /*13010*/  SHFL.IDX PT, R4, R3, 0x4, 0x181f ;  /* 0x00981f0003047f89 */ /* 0x00029800000e0000 */
[----:B------:R-:W-:Y:S05]  /*13020*/  @P0 BRA `(.L_x_1508) ;  /* 0x0000008000000947 */ /* 0x000fea0003800000 */
[----:B-----5:R-:W-:Y:S02]  /*13030*/  ISETP.GE.AND P1, PT, R76, c[0x0][0x3c8], PT ;  /* 0x0000f2004c007a0c */ /* 0x020fe40003f26270 */
[----:B------:R-:W-:-:S11]  /*13040*/  ISETP.GE.AND P0, PT, R72, c[0x0][0x3c8], PT ;  /* 0x0000f20048007a0c */ /* 0x000fd60003f06270 */
[-C--:B--2---:R-:W-:Y:S02]  /*13050*/  @!P1 LEA R6, P3, R76, R4.reuse, 0x1 ;  /* 0x000000044c069211 */ /* 0x084fe400078608ff */
[----:B------:R-:W-:Y:S02]  /*13060*/  @!P0 LEA R4, P2, R72, R4, 0x1 ;  /* 0x0000000448048211 */ /* 0x000fe400078408ff */
[-C--:B----4-:R-:W-:Y:S02]  /*13070*/  @!P1 LEA.HI.X R7, R76, R5.reuse, R77, 0x1, P3 ;  /* 0x000000054c079211 */ /* 0x090fe400018f0c4d */
[----:B------:R-:W-:-:S03]  /*13080*/  @!P0 LEA.HI.X R5, R72, R5, R74, 0x1, P2 ;  /* 0x0000000548058211 */ /* 0x000fc600010f0c4a */
[----:B------:R2:W-:Y:S04]  /*13090*/  @!P1 ST.E.128 [R6.64], R44 ;  /* 0x0000002c06009985 */ /* 0x0005e8000c101d06 */
[----:B------:R2:W-:Y:S02]  /*130a0*/  @!P0 ST.E.128 [R4.64], R40 ;  /* 0x0000002804008985 */ /* 0x0005e4000c101d06 */
.L_x_1508:
[----:B------:R-:W-:Y:S05]  /*130b0*/  BSYNC B0 ;  /* 0x0000000000007941 */ /* 0x000fea0003800000 */
.L_x_1507:
[----:B--2---:R-:W-:Y:S01]  /*130c0*/  IADD3 R6, R0, 0x50, RZ ;  /* 0x0000005000067810 */ /* 0x004fe20007ffe0ff */
        /* <DEDUP_REMOVED lines=13> */
.L_x_1510:
[----:B------:R-:W-:Y:S05]  /*131a0*/  BSYNC B0 ;  /* 0x0000000000007941 */ /* 0x000fea0003800000 */
.L_x_1509:
        /* <DEDUP_REMOVED lines=14> */
.L_x_1512:
[----:B------:R-:W-:Y:S05]  /*13290*/  BSYNC B0 ;  /* 0x0000000000007941 */ /* 0x000fea0003800000 */
.L_x_1511:
[----:B------:R-:W-:Y:S01]  /*132a0*/  IADD3 R0, R0, 0x70, RZ ;  /* 0x0000007000007810 */ /* 0x000fe20007ffe0ff */
[----:B--2-4-:R2:W4:Y:S03]  /*132b0*/  SHFL.IDX PT, R5, R2, 0x7, 0x181f ;  /* 0x00f81f0002057f89 */ /* 0x01452600000e0000 */
        /* <DEDUP_REMOVED lines=13> */
.L_x_1497:
        /* <DEDUP_REMOVED lines=40> */
.L_x_1515:
[----:B------:R-:W-:Y:S05]  /*13610*/  BSYNC B0 ;  /* 0x0000000000007941 */ /* 0x000fea0003800000 */
.L_x_1514:
[----:B------:R-:W2:Y:S01]  /*13620*/  LDL R2, [R1+0x84] ;  /* 0x0000840001027983 */ /* 0x000ea20000100800 */
[----:B-1----:R-:W-:Y:S01]  /*13630*/  MOV R0, c[0x0][0x4e8] ;  /* 0x00013a0000007a02 */ /* 0x002fe20000000f00 */
[----:B------:R-:W-:Y:S01]  /*13640*/  IMAD R6, R10, c[0x0][0x3f0], RZ ;  /* 0x0000fc000a067a24 */ /* 0x000fe200078e02ff */
[----:B------:R-:W-:Y:S02]  /*13650*/  SHF.R.S32.HI R9, RZ, 0x1f, R12 ;  /* 0x0000001fff097819 */ /* 0x000fe4000001140c */
[----:B------:R-:W-:Y:S01]  /*13660*/  ISETP.NE.AND P0, PT, R0, 0x1, PT ;  /* 0x000000010000780c */ /* 0x000fe20003f05270 */
[----:B------:R-:W-:Y:S01]  /*13670*/  IMAD R0, R7, c[0x0][0x3e8], RZ ;  /* 0x0000fa0007007a24 */ /* 0x000fe200078e02ff */
[----:B------:R-:W-:Y:S01]  /*13680*/  LEA.HI R9, R9, R12, RZ, 0x3 ;  /* 0x0000000c09097211 */ /* 0x000fe200078f18ff */
[----:B------:R-:W-:Y:S02]  /*13690*/  IMAD R8, R13, c[0x0][0x3f4], R6 ;  /* 0x0000fd000d087a24 */ /* 0x000fe400078e0206 */
[----:B------:R-:W-:Y:S01]  /*136a0*/  IMAD R5, R14, c[0x0][0x3ec], R0 ;  /* 0x0000fb000e057a24 */ /* 0x000fe200078e0200 */
[----:B------:R-:W-:-:S02]  /*136b0*/  SHF.R.S32.HI R9, RZ, 0x3, R9 ;  /* 0x00000003ff097819 */ /* 0x000fc40000011409 */
[----:B--2---:R-:W-:Y:S01]  /*136c0*/  IADD3 R4, R2, R11, RZ ;  /* 0x0000000b02047210 */ /* 0x004fe20007ffe0ff */
[----:B------:R-:W-:-:S03]  /*136d0*/  IMAD.WIDE.U32 R2, R14, c[0x0][0x3e8], RZ ;  /* 0x0000fa000e027a25 */ /* 0x000fc600078e00ff */
[----:B------:R-:W-:Y:S01]  /*136e0*/  MOV R0, R4 ;  /* 0x0000000400007202 */ /* 0x000fe20000000f00 */
[----:B------:R-:W-:-:S04]  /*136f0*/  @P0 IMAD.HI.U32 R7, R4, c[0x0][0x4ec], RZ ;  /* 0x00013b0004070a27 */ /* 0x000fc800078e00ff */
[----:B------:R-:W-:Y:S01]  /*13700*/  IMAD.IADD R3, R3, 0x1, R5 ;  /* 0x0000000103037824 */ /* 0x000fe200078e0205 */
[----:B------:R-:W-:-:S03]  /*13710*/  @P0 SHF.R.U32.HI R0, RZ, c[0x0][0x4f0], R7 ;  /* 0x00013c00ff000a19 */ /* 0x000fc60000011607 */
[----:B------:R-:W-:Y:S01]  /*13720*/  IMAD.WIDE.U32 R2, R13, c[0x0][0x3f0], R2 ;  /* 0x0000fc000d027a25 */ /* 0x000fe200078e0002 */
[----:B------:R-:W-:Y:S02]  /*13730*/  SHF.R.S32.HI R5, RZ, 0x1f, R0 ;  /* 0x0000001fff057819 */ /* 0x000fe40000011400 */
[----:B------:R-:W-:Y:S02]  /*13740*/  IADD3 R6, -R0, RZ, RZ ;  /* 0x000000ff00067210 */ /* 0x000fe40007ffe1ff */
[----:B------:R-:W-:Y:S01]  /*13750*/  IADD3 R3, R3, R8, RZ ;  /* 0x0000000803037210 */ /* 0x000fe20007ffe0ff */
        /* <DEDUP_REMOVED lines=15> */
.L_x_1560:
[----:B------:R-:W-:Y:S05]  /*13850*/  BRA.DIV ~URZ, `(.L_x_1517) ;  /* 0x000014527f007947 */ /* 0x000fea000b800000 */
[----:B------:R3:W4:Y:S02]  /*13860*/  SHFL.IDX PT, R4, R3, RZ, 0x181f ;  /* 0x00181fff03047589 */ /* 0x00072400000e0000 */
.L_x_1561:
        /* <DEDUP_REMOVED lines=16> */
.L_x_1519:
[----:B------:R-:W-:Y:S05]  /*13970*/  BSYNC B0 ;  /* 0x0000000000007941 */ /* 0x000fea0003800000 */
.L_x_1518:
[----:B------:R-:W-:Y:S05]  /*13980*/  BRA.DIV ~URZ, `(.L_x_1520) ;  /* 0x000013827f007947 */ /* 0x000fea000b800000 */
[----:B--2---:R2:W1:Y:S04]  /*13990*/  SHFL.IDX PT, R5, R2, 0x1, 0x181f ;  /* 0x00381f0002057f89 */ /* 0x00446800000e0000 */
[----:B----4-:R2:W4:Y:S02]  /*139a0*/  SHFL.IDX PT, R4, R3, 0x1, 0x181f ;  /* 0x00381f0003047f89 */ /* 0x01052400000e0000 */
.L_x_1562:
        /* <DEDUP_REMOVED lines=15> */
.L_x_1522:
[----:B------:R-:W-:Y:S05]  /*13aa0*/  BSYNC B0 ;  /* 0x0000000000007941 */ /* 0x000fea0003800000 */
.L_x_1521:
[----:B------:R-:W-:Y:S05]  /*13ab0*/  BRA.DIV ~URZ, `(.L_x_1523) ;  /* 0x000013127f007947 */ /* 0x000fea000b800000 */
[----:B-1----:R1:W2:Y:S02]  /*13ac0*/  SHFL.IDX PT, R5, R2, 0x2, 0x181f ;  /* 0x00581f0002057f89 */ /* 0x0022a400000e0000 */
.L_x_1563:
[----:B------:R-:W-:Y:S05]  /*13ad0*/  BRA.DIV ~URZ, `(.L_x_1524) ;  /* 0x000013627f007947 */ /* 0x000fea000b800000 */
[----:B----4-:R4:W1:Y:S02]  /*13ae0*/  SHFL.IDX PT, R4, R3, 0x2, 0x181f ;  /* 0x00581f0003047f89 */ /* 0x01086400000e0000 */
.L_x_1564:
        /* <DEDUP_REMOVED lines=15> */
.L_x_1526:
[----:B------:R-:W-:Y:S05]  /*13be0*/  BSYNC B0 ;  /* 0x0000000000007941 */ /* 0x000fea0003800000 */
.L_x_1525:
[----:B------:R-:W-:Y:S05]  /*13bf0*/  BRA.DIV ~URZ, `(.L_x_1527) ;  /* 0x000012a27f007947 */ /* 0x000fea000b800000 */
[----:B-12---:R1:W2:Y:S04]  /*13c00*/  SHFL.IDX PT, R5, R2, 0x3, 0x181f ;  /* 0x00781f0002057f89 */ /* 0x0062a800000e0000 */
[----:B------:R1:W3:Y:S02]  /*13c10*/  SHFL.IDX PT, R4, R3, 0x3, 0x181f ;  /* 0x00781f0003047f89 */ /* 0x0002e400000e0000 */
.L_x_1565:
[----:B------:R-:W-:Y:S01]  /*13c20*/  IADD3 R6, R0, 0x30, RZ ;  /* 0x0000003000067810 */ /* 0x000fe20007ffe0ff */
[----:B------:R-:W-:Y:S03]  /*13c30*/  BSSY B0, `(.L_x_1528) ;  /* 0x000000e000007945 */ /* 0x000fe60003800000 */
[----:B------:R-:W-:-:S13]  /*13c40*/  ISETP.GE.AND P0, PT, R6, R11, PT ;  /* 0x0000000b0600720c */ /* 0x000fda0003f06270 */
[----:B------:R-:W-:Y:S05]  /*13c50*/  @P0 BRA `(.L_x_1529) ;  /* 0x000000b000000947 */ /* 0x000fea0003800000 */
[----:B------:R-:W5:Y:S04]  /*13c60*/  LDL.64 R12, [R1+0x10] ;  /* 0x00001000010c7983 */ /* 0x000f680000100a00 */
[----:B----4-:R-:W4:Y:S04]  /*13c70*/  LDL R8, [R1+0x44] ;  /* 0x0000440001087983 */ /* 0x010f280000100800 */
[----:B---3--:R-:W3:Y:S01]  /*13c80*/  LDL R9, [R1+0x4c] ;  /* 0x00004c0001097983 */ /* 0x008ee20000100800 */
[----:B-----5:R-:W-:Y:S02]  /*13c90*/  ISETP.GE.AND P1, PT, R12, c[0x0][0x3c8], PT ;  /* 0x0000f2000c007a0c */ /* 0x020fe40003f26270 */
[----:B----4-:R-:W-:-:S11]  /*13ca0*/  ISETP.GE.AND P0, PT, R8, c[0x0][0x3c8], PT ;  /* 0x0000f20008007a0c */ /* 0x010fd60003f06270 */
[-C--:B------:R-:W-:Y:S02]  /*13cb0*/  @!P1 LEA R6, P3, R12, R4.reuse, 0x1 ;  /* 0x000000040c069211 */ /* 0x080fe400078608ff */
[----:B------:R-:W-:Y:S02]  /*13cc0*/  @!P0 LEA R4, P2, R8, R4, 0x1 ;  /* 0x0000000408048211 */ /* 0x000fe400078408ff */
[-C--:B--2---:R-:W-:Y:S02]  /*13cd0*/  @!P1 LEA.HI.X R7, R12, R5.reuse, R13, 0x1, P3 ;  /* 0x000000050c079211 */ /* 0x084fe400018f0c0d */
[----:B---3--:R-:W-:-:S03]  /*13ce0*/  @!P0 LEA.HI.X R5, R8, R5, R9, 0x1, P2 ;  /* 0x0000000508058211 */ /* 0x008fc600010f0c09 */
[----:B------:R2:W-:Y:S04]  /*13cf0*/  @!P1 ST.E.128 [R6.64], RZ ;  /* 0x000000ff06009985 */ /* 0x0005e8000c101d06 */
[----:B------:R2:W-:Y:S02]  /*13d00*/  @!P0 ST.E.128 [R4.64], RZ ;  /* 0x000000ff04008985 */ /* 0x0005e4000c101d06 */
.L_x_1529:
[----:B------:R-:W-:Y:S05]  /*13d10*/  BSYNC B0 ;  /* 0x0000000000007941 */ /* 0x000fea0003800000 */
.L_x_1528:
[----:B------:R-:W-:Y:S05]  /*13d20*/  BRA.DIV ~URZ, `(.L_x_1530) ;  /* 0x000012327f007947 */ /* 0x000fea000b800000 */
[----:B--2---:R2:W1:Y:S02]  /*13d30*/  SHFL.IDX PT, R5, R2, 0x4, 0x181f ;  /* 0x00981f0002057f89 */ /* 0x00446400000e0000 */
.L_x_1566:
[----:B------:R-:W-:Y:S05]  /*13d40*/  BRA.DIV ~URZ, `(.L_x_1531) ;  /* 0x000012827f007947 */ /* 0x000fea000b800000 */
[----:B---3--:R3:W2:Y:S02]  /*13d50*/  SHFL.IDX PT, R4, R3, 0x4, 0x181f ;  /* 0x00981f0003047f89 */ /* 0x0086a400000e0000 */
.L_x_1567:
        /* <DEDUP_REMOVED lines=9> */
[-C--:B--2---:R-:W-:Y:S02]  /*13df0*/  @!P1 LEA R6, P3, R12, R4.reuse, 0x1 ;  /* 0x000000040c069211 */ /* 0x084fe400078608ff */
[----:B------:R-:W-:Y:S02]  /*13e00*/  @!P0 LEA R4, P2, R8, R4, 0x1 ;  /* 0x0000000408048211 */ /* 0x000fe400078408ff */
[-C--:B-1----:R-:W-:Y:S02]  /*13e10*/  @!P1 LEA.HI.X R7, R12, R5.reuse, R13, 0x1, P3 ;  /* 0x000000050c079211 */ /* 0x082fe400018f0c0d */
[----:B----4-:R-:W-:-:S03]  /*13e20*/  @!P0 LEA.HI.X R5, R8, R5, R9, 0x1, P2 ;  /* 0x0000000508058211 */ /* 0x010fc600010f0c09 */
[----:B------:R1:W-:Y:S04]  /*13e30*/  @!P1 ST.E.128 [R6.64], RZ ;  /* 0x000000ff06009985 */ /* 0x0003e8000c101d06 */
[----:B------:R1:W-:Y:S02]  /*13e40*/  @!P0 ST.E.128 [R4.64], RZ ;  /* 0x000000ff04008985 */ /* 0x0003e4000c101d06 */
.L_x_1533:
[----:B------:R-:W-:Y:S05]  /*13e50*/  BSYNC B0 ;  /* 0x0000000000007941 */ /* 0x000fea0003800000 */
.L_x_1532:
[----:B------:R-:W-:Y:S05]  /*13e60*/  BRA.DIV ~URZ, `(.L_x_1534) ;  /* 0x000011c27f007947 */ /* 0x000fea000b800000 */
[----:B-1----:R1:W3:Y:S04]  /*13e70*/  SHFL.IDX PT, R5, R2, 0x5, 0x181f ;  /* 0x00b81f0002057f89 */ /* 0x0022e800000e0000 */
[----:B--2---:R1:W2:Y:S02]  /*13e80*/  SHFL.IDX PT, R4, R3, 0x5, 0x181f ;  /* 0x00b81f0003047f89 */ /* 0x0042a400000e0000 */
.L_x_1568:
        /* <DEDUP_REMOVED lines=9> */
[-C--:B--2---:R-:W-:Y:S02]  /*13f20*/  @!P1 LEA R6, P3, R12, R4.reuse, 0x1 ;  /* 0x000000040c069211 */ /* 0x084fe400078608ff */
[----:B------:R-:W-:Y:S02]  /*13f30*/  @!P0 LEA R4, P2, R8, R4, 0x1 ;  /* 0x0000000408048211 */ /* 0x000fe400078408ff */
[-C--:B------:R-:W-:Y:S02]  /*13f40*/  @!P1 LEA.HI.X R7, R12, R5.reuse, R13, 0x1, P3 ;  /* 0x000000050c079211 */ /* 0x080fe400018f0c0d */
[----:B---3--:R-:W-:-:S03]  /*13f50*/  @!P0 LEA.HI.X R5, R8, R5, R9, 0x1, P2 ;  /* 0x0000000508058211 */ /* 0x008fc600010f0c09 */
[----:B------:R2:W-:Y:S04]  /*13f60*/  @!P1 ST.E.128 [R6.64], RZ ;  /* 0x000000ff06009985 */ /* 0x0005e8000c101d06 */
[----:B------:R2:W-:Y:S02]  /*13f70*/  @!P0 ST.E.128 [R4.64], RZ ;  /* 0x000000ff04008985 */ /* 0x0005e4000c101d06 */
.L_x_1536:
[----:B------:R-:W-:Y:S05]  /*13f80*/  BSYNC B0 ;  /* 0x0000000000007941 */ /* 0x000fea0003800000 */
.L_x_1535:
[----:B------:R-:W-:Y:S05]  /*13f90*/  BRA.DIV ~URZ, `(.L_x_1537) ;  /* 0x000011527f007947 */ /* 0x000fea000b800000 */
[----:B--23--:R2:W3:Y:S02]  /*13fa0*/  SHFL.IDX PT, R5, R2, 0x6, 0x181f ;  /* 0x00d81f0002057f89 */ /* 0x00c4e400000e0000 */
.L_x_1569:
[----:B------:R-:W-:Y:S05]  /*13fb0*/  BRA.DIV ~URZ, `(.L_x_1538) ;  /* 0x000011a27f007947 */ /* 0x000fea000b800000 */
[----:B------:R1:W2:Y:S02]  /*13fc0*/  SHFL.IDX PT, R4, R3, 0x6, 0x181f ;  /* 0x00d81f0003047f89 */ /* 0x0002a400000e0000 */
.L_x_1570:
        /* <DEDUP_REMOVED lines=15> */
.L_x_1540:
[----:B------:R-:W-:Y:S05]  /*140c0*/  BSYNC B0 ;  /* 0x0000000000007941 */ /* 0x000fea0003800000 */
.L_x_1539:
[----:B------:R-:W-:Y:S05]  /*140d0*/  BRA.DIV ~URZ, `(.L_x_1541) ;  /* 0x000010e27f007947 */ /* 0x000fea000b800000 */
[----:B--2---:R2:W1:Y:S04]  /*140e0*/  SHFL.IDX PT, R6, R2, 0x7, 0x181f ;  /* 0x00f81f0002067f89 */ /* 0x00446800000e0000 */
[----:B-1--4-:R-:W1:Y:S02]  /*140f0*/  SHFL.IDX PT, R3, R3, 0x7, 0x181f ;  /* 0x00f81f0003037f89 */ /* 0x012e6400000e0000 */
.L_x_1571:
[----:B------:R-:W-:-:S04]  /*14100*/  IADD3 R0, R0, 0x70, RZ ;  /* 0x0000007000007810 */ /* 0x000fc80007ffe0ff */
[----:B------:R-:W-:-:S13]  /*14110*/  ISETP.GE.AND P0, PT, R0, R11, PT ;  /* 0x0000000b0000720c */ /* 0x000fda0003f06270 */
[----:B------:R-:W-:Y:S05]  /*14120*/  @P0 BRA `(.L_x_1513) ;  /* 0x000000b000000947 */ /* 0x000fea0003800000 */
[----:B------:R-:W4:Y:S04]  /*14130*/  LDL.64 R12, [R1+0x10] ;  /* 0x00001000010c7983 */ /* 0x000f280000100a00 */
[----:B------:R-:W5:Y:S04]  /*14140*/  LDL R7, [R1+0x44] ;  /* 0x0000440001077983 */ /* 0x000f680000100800 */
[----:B--2---:R-:W2:Y:S01]  /*14150*/  LDL R8, [R1+0x4c] ;  /* 0x00004c0001087983 */ /* 0x004ea20000100800 */
[----:B----4-:R-:W-:Y:S02]  /*14160*/  ISETP.GE.AND P1, PT, R12, c[0x0][0x3c8], PT ;  /* 0x0000f2000c007a0c */ /* 0x010fe40003f26270 */
[----:B-----5:R-:W-:-:S11]  /*14170*/  ISETP.GE.AND P0, PT, R7, c[0x0][0x3c8], PT ;  /* 0x0000f20007007a0c */ /* 0x020fd60003f06270 */
[CC--:B-1----:R-:W-:Y:S02]  /*14180*/  @!P1 LEA R4, P3, R12.reuse, R3.reuse, 0x1 ;  /* 0x000000030c049211 */ /* 0x0c2fe400078608ff */
[C---:B------:R-:W-:Y:S02]  /*14190*/  @!P0 LEA R2, P2, R7.reuse, R3, 0x1 ;  /* 0x0000000307028211 */ /* 0x040fe400078408ff */
[-C--:B---3--:R-:W-:Y:S02]  /*141a0*/  @!P1 LEA.HI.X R5, R12, R6.reuse, R13, 0x1, P3 ;  /* 0x000000060c059211 */ /* 0x088fe400018f0c0d */
[----:B--2---:R-:W-:-:S03]  /*141b0*/  @!P0 LEA.HI.X R3, R7, R6, R8, 0x1, P2 ;  /* 0x0000000607038211 */ /* 0x004fc600010f0c08 */
[----:B------:R1:W-:Y:S04]  /*141c0*/  @!P1 ST.E.128 [R4.64], RZ ;  /* 0x000000ff04009985 */ /* 0x0003e8000c101d06 */
[----:B------:R1:W-:Y:S02]  /*141d0*/  @!P0 ST.E.128 [R2.64], RZ ;  /* 0x000000ff02008985 */ /* 0x0003e4000c101d06 */
.L_x_1513:
[----:B------:R-:W-:Y:S05]  /*141e0*/  BSYNC B1 ;  /* 0x0000000000017941 */ /* 0x000fea0003800000 */
.L_x_1496:
[----:B--2---:R-:W2:Y:S02]  /*141f0*/  LDL R0, [R1+0x88] ;  /* 0x0000880001007983 */ /* 0x004ea40000100800 */
[----:B--2---:R-:W-:-:S13]  /*14200*/  ISETP.NE.AND P0, PT, R0, RZ, PT ;  /* 0x000000ff0000720c */ /* 0x004fda0003f05270 */
[----:B------:R-:W-:Y:S01]  /*14210*/  @P0 WARPSYNC 0xffffffff ;  /* 0xffffffff00000948 */ /* 0x000fe20003800000 */
[----:B------:R-:W-:Y:S06]  /*14220*/  @P0 BAR.SYNC.DEFER_BLOCKING 0x5, 0x80 ;  /* 0x0142000000000b1d */ /* 0x000fec0000010000 */
[----:B------:R-:W2:Y:S04]  /*14230*/  @P0 LDS R0, [0x10100] ;  /* 0x01010000ff000984 */ /* 0x000ea80000000800 */
[----:B--2---:R2:W-:Y:S04]  /*14240*/  @P0 STL [R1+0x60], R0 ;  /* 0x0000600001000387 */ /* 0x0045e80000100800 */
[----:B------:R-:W-:Y:S06]  /*14250*/  @P0 BAR.ARV 0x4, 0x80 ;  /* 0x0102000000000b1d */ /* 0x000fec0000002000 */
[----:B------:R-:W-:Y:S05]  /*14260*/  @P0 BRA `(.L_x_1542) ;  /* 0x0000007000000947 */ /* 0x000fea0003800000 */
[----:B------:R-:W-:Y:S05]  /*14270*/  BRA.DIV ~URZ, `(.L_x_1543) ;  /* 0x000010127f007947 */ /* 0x000fea000b800000 */
[----:B--2---:R2:W4:Y:S02]  /*14280*/  SHFL.IDX PT, R0, R73, RZ, 0x1f ;  /* 0x00001fff49007589 */ /* 0x00452400000e0000 */
.L_x_1572:
[----:B------:R-:W-:Y:S01]  /*14290*/  WARPSYNC 0xffffffff ;  /* 0xffffffff00007948 */ /* 0x000fe20003800000 */
[----:B------:R-:W-:Y:S06]  /*142a0*/  BAR.SYNC.DEFER_BLOCKING 0x4, 0x80 ;  /* 0x0102000000007b1d */ /* 0x000fec0000010000 */
[----:B----4-:R4:W-:Y:S04]  /*142b0*/  STL [R1+0x60], R0 ;  /* 0x0000600001007387 */ /* 0x0109e80000100800 */
[----:B------:R4:W-:Y:S04]  /*142c0*/  @!P4 STS [0x10100], R73 ;  /* 0x01010049ff00c388 */ /* 0x0009e80000000800 */
[----:B------:R-:W-:Y:S06]  /*142d0*/  BAR.ARV 0x5, 0x80 ;  /* 0x0142000000007b1d */ /* 0x000fec0000002000 */
.L_x_1542:
[----:B--2-4-:R-:W2:Y:S02]  /*142e0*/  LDL R0, [R1+0x60] ;  /* 0x0000600001007983 */ /* 0x014ea40000100800 */
[----:B--2---:R-:W-:-:S13]  /*142f0*/  ISETP.GE.AND P0, PT, R0, c[0x0][0x538], PT ;  /* 0x00014e0000007a0c */ /* 0x004fda0003f06270 */
[----:B-1-3-5:R-:W-:Y:S01]  /*14300*/  @P0 CALL.REL.NOINC `(.L_x_1544) ;  /* 0x0000001000000944 */ /* 0x02afe20003c00000 */
[----:B------:R-:W-:Y:S05]  /*14310*/  BRA `(.L_x_1545) ;  /* 0xfffec68000007947 */ /* 0x000fea000383ffff */
.L_x_1544:
[----:B------:R-:W-:Y:S05]  /*14320*/  EXIT ;  /* 0x000000000000794d */ /* 0x000fea0003800000 */
.L_x_1460:
[----:B------:R-:W-:Y:S01]  /*14330*/  IMAD.MOV.U32 R10, RZ, RZ, R2 ;  /* 0x000000ffff0a7224 */ /* 0x000fe200078e0002 */
[----:B------:R-:W-:Y:S01]  /*14340*/  MOV R7, RZ ;  /* 0x000000ff00077202 */ /* 0x000fe20000000f00 */
[----:B-1----:R-:W-:Y:S01]  /*14350*/  IMAD.MOV.U32 R4, RZ, RZ, 0x181f ;  /* 0x0000181fff047424 */ /* 0x002fe200078e00ff */
[----:B------:R-:W-:Y:S02]  /*14360*/  MOV R8, 0x14380 ;  /* 0x0001438000087802 */ /* 0x000fe40000000f00 */
[----:B------:R-:W-:Y:S05]  /*14370*/  CALL.REL.NOINC `($__internal_5_$__cuda_sm70_shflsync_idx_p) ;  /* 0x00000fc000007944 */ /* 0x000fea0003c00000 */
[----:B------:R-:W-:Y:S01]  /*14380*/  MOV R5, R4 ;  /* 0x0000000400057202 */ /* 0x000fe20000000f00 */
[----:B------:R-:W-:Y:S05]  /*14390*/  BRA `(.L_x_1546) ;  /* 0xfffed4b000007947 */ /* 0x000fea000383ffff */
.L_x_1461:
[----:B------:R-:W-:Y:S01]  /*143a0*/  IMAD.MOV.U32 R10, RZ, RZ, R3 ;  /* 0x000000ffff0a7224 */ /* 0x000fe200078e0003 */
[----:B------:R-:W-:Y:S01]  /*143b0*/  MOV R7, RZ ;  /* 0x000000ff00077202 */ /* 0x000fe20000000f00 */
[----:B-1----:R-:W-:Y:S01]  /*143c0*/  IMAD.MOV.U32 R4, RZ, RZ, 0x181f ;  /* 0x0000181fff047424 */ /* 0x002fe200078e00ff */
[----:B------:R-:W-:Y:S02]  /*143d0*/  MOV R8, 0x143f0 ;  /* 0x000143f000087802 */ /* 0x000fe40000000f00 */
[----:B--23--:R-:W-:Y:S05]  /*143e0*/  CALL.REL.NOINC `($__internal_5_$__cuda_sm70_shflsync_idx_p) ;  /* 0x00000f5000007944 */ /* 0x00cfea0003c00000 */
[----:B------:R-:W-:Y:S05]  /*143f0*/  BRA `(.L_x_1547) ;  /* 0xfffed47000007947 */ /* 0x000fea000383ffff */
.L_x_1464:
[----:B------:R-:W-:Y:S01]  /*14400*/  IMAD.MOV.U32 R10, RZ, RZ, R2 ;  /* 0x000000ffff0a7224 */ /* 0x000fe200078e0002 */
[----:B--2---:R-:W-:Y:S01]  /*14410*/  MOV R7, 0x1 ;  /* 0x0000000100077802 */ /* 0x004fe20000000f00 */
[----:B----4-:R-:W-:Y:S01]  /*14420*/  IMAD.MOV.U32 R4, RZ, RZ, 0x181f ;  /* 0x0000181fff047424 */ /* 0x010fe200078e00ff */
[----:B------:R-:W-:-:S02]  /*14430*/  MOV R8, 0x14450 ;  /* 0x0001445000087802 */ /* 0x000fc40000000f00 */
[----:B-1-3--:R-:W-:Y:S05]  /*14440*/  CALL.REL.NOINC `($__internal_5_$__cuda_sm70_shflsync_idx_p) ;  /* 0x00000ef000007944 */ /* 0x00afea0003c00000 */
[----:B------:R-:W-:Y:S01]  /*14450*/  IMAD.MOV.U32 R5, RZ, RZ, R4 ;  /* 0x000000ffff057224 */ /* 0x000fe200078e0004 */
[----:B------:R-:W-:Y:S01]  /*14460*/  MOV R7, 0x1 ;  /* 0x0000000100077802 */ /* 0x000fe20000000f00 */
[----:B------:R-:W-:Y:S01]  /*14470*/  IMAD.MOV.U32 R10, RZ, RZ, R3 ;  /* 0x000000ffff0a7224 */ /* 0x000fe200078e0003 */
[----:B------:R-:W-:-:S02]  /*14480*/  MOV R4, 0x181f ;  /* 0x0000181f00047802 */ /* 0x000fc40000000f00 */
[----:B------:R-:W-:Y:S02]  /*14490*/  MOV R8, 0x144b0 ;  /* 0x000144b000087802 */ /* 0x000fe40000000f00 */
[----:B------:R-:W-:Y:S05]  /*144a0*/  CALL.REL.NOINC `($__internal_5_$__cuda_sm70_shflsync_idx_p) ;  /* 0x00000e9000007944 */ /* 0x000fea0003c00000 */
[----:B------:R-:W-:Y:S05]  /*144b0*/  BRA `(.L_x_1548) ;  /* 0xfffed50000007947 */ /* 0x000fea000383ffff */
.L_x_1467:
[----:B------:R-:W-:Y:S01]  /*144c0*/  IMAD.MOV.U32 R10, RZ, RZ, R2 ;  /* 0x000000ffff0a7224 */ /* 0x000fe200078e0002 */
[----:B--2---:R-:W-:Y:S01]  /*144d0*/  MOV R7, 0x2 ;  /* 0x0000000200077802 */ /* 0x004fe20000000f00 */
[----:B----4-:R-:W-:Y:S01]  /*144e0*/  IMAD.MOV.U32 R4, RZ, RZ, 0x181f ;  /* 0x0000181fff047424 */ /* 0x010fe200078e00ff */
[----:B------:R-:W-:Y:S02]  /*144f0*/  MOV R8, 0x14510 ;  /* 0x0001451000087802 */ /* 0x000fe40000000f00 */
[----:B-1-3--:R-:W-:Y:S05]  /*14500*/  CALL.REL.NOINC `($__internal_5_$__cuda_sm70_shflsync_idx_p) ;  /* 0x00000e3000007944 */ /* 0x00afea0003c00000 */
[----:B------:R-:W-:Y:S01]  /*14510*/  MOV R5, R4 ;  /* 0x0000000400057202 */ /* 0x000fe20000000f00 */
[----:B------:R-:W-:Y:S05]  /*14520*/  BRA `(.L_x_1549) ;  /* 0xfffed5c000007947 */ /* 0x000fea000383ffff */
.L_x_1468:
[----:B------:R-:W-:Y:S01]  /*14530*/  IMAD.MOV.U32 R10, RZ, RZ, R3 ;  /* 0x000000ffff0a7224 */ /* 0x000fe200078e0003 */
[----:B------:R-:W-:Y:S01]  /*14540*/  MOV R7, 0x2 ;  /* 0x0000000200077802 */ /* 0x000fe20000000f00 */
[----:B----4-:R-:W-:Y:S01]  /*14550*/  IMAD.MOV.U32 R4, RZ, RZ, 0x181f ;  /* 0x0000181fff047424 */ /* 0x010fe200078e00ff */
[----:B------:R-:W-:Y:S02]  /*14560*/  MOV R8, 0x14580 ;  /* 0x0001458000087802 */ /* 0x000fe40000000f00 */
[----:B-123--:R-:W-:Y:S05]  /*14570*/  CALL.REL.NOINC `($__internal_5_$__cuda_sm70_shflsync_idx_p) ;  /* 0x00000dc000007944 */ /* 0x00efea0003c00000 */
[----:B------:R-:W-:Y:S05]  /*14580*/  BRA `(.L_x_1550) ;  /* 0xfffed58000007947 */ /* 0x000fea000383ffff */
.L_x_1471:
[----:B------:R-:W-:Y:S01]  /*14590*/  IMAD.MOV.U32 R10, RZ, RZ, R2 ;  /* 0x000000ffff0a7224 */ /* 0x000fe200078e0002 */
[----:B-1----:R-:W-:Y:S01]  /*145a0*/  MOV R7, 0x3 ;  /* 0x0000000300077802 */ /* 0x002fe20000000f00 */
[----:B------:R-:W-:Y:S01]  /*145b0*/  IMAD.MOV.U32 R4, RZ, RZ, 0x181f ;  /* 0x0000181fff047424 */ /* 0x000fe200078e00ff */
[----:B------:R-:W-:-:S02]  /*145c0*/  MOV R8, 0x145e0 ;  /* 0x000145e000087802 */ /* 0x000fc40000000f00 */
[----:B--234-:R-:W-:Y:S05]  /*145d0*/  CALL.REL.NOINC `($__internal_5_$__cuda_sm70_shflsync_idx_p) ;  /* 0x00000d6000007944 */ /* 0x01cfea0003c00000 */
[----:B------:R-:W-:Y:S01]  /*145e0*/  IMAD.MOV.U32 R5, RZ, RZ, R4 ;  /* 0x000000ffff057224 */ /* 0x000fe200078e0004 */
[----:B------:R-:W-:Y:S01]  /*145f0*/  MOV R7, 0x3 ;  /* 0x0000000300077802 */ /* 0x000fe20000000f00 */
[----:B------:R-:W-:Y:S01]  /*14600*/  IMAD.MOV.U32 R10, RZ, RZ, R3 ;  /* 0x000000ffff0a7224 */ /* 0x000fe200078e0003 */
[----:B------:R-:W-:-:S02]  /*14610*/  MOV R4, 0x181f ;  /* 0x0000181f00047802 */ /* 0x000fc40000000f00 */
[----:B------:R-:W-:Y:S02]  /*14620*/  MOV R8, 0x14640 ;  /* 0x0001464000087802 */ /* 0x000fe40000000f00 */
[----:B------:R-:W-:Y:S05]  /*14630*/  CALL.REL.NOINC `($__internal_5_$__cuda_sm70_shflsync_idx_p) ;  /* 0x00000d0000007944 */ /* 0x000fea0003c00000 */
[----:B------:R-:W-:Y:S05]  /*14640*/  BRA `(.L_x_1551) ;  /* 0xfffed60000007947 */ /* 0x000fea000383ffff */
.L_x_1474:
[----:B------:R-:W-:Y:S01]  /*14650*/  IMAD.MOV.U32 R10, RZ, RZ, R2 ;  /* 0x000000ffff0a7224 */ /* 0x000fe200078e0002 */
[----:B--2---:R-:W-:Y:S01]  /*14660*/  MOV R7, 0x4 ;  /* 0x0000000400077802 */ /* 0x004fe20000000f00 */
[----:B------:R-:W-:Y:S01]  /*14670*/  IMAD.MOV.U32 R4, RZ, RZ, 0x181f ;  /* 0x0000181fff047424 */ /* 0x000fe200078e00ff */
[----:B------:R-:W-:Y:S02]  /*14680*/  MOV R8, 0x146a0 ;  /* 0x000146a000087802 */ /* 0x000fe40000000f00 */
[----:B-1-34-:R-:W-:Y:S05]  /*14690*/  CALL.REL.NOINC `($__internal_5_$__cuda_sm70_shflsync_idx_p) ;  /* 0x00000ca000007944 */ /* 0x01afea0003c00000 */
[----:B------:R-:W-:Y:S01]  /*146a0*/  MOV R5, R4 ;  /* 0x0000000400057202 */ /* 0x000fe20000000f00 */
[----:B------:R-:W-:Y:S05]  /*146b0*/  BRA `(.L_x_1552) ;  /* 0xfffed6c000007947 */ /* 0x000fea000383ffff */
.L_x_1475:
[----:B------:R-:W-:Y:S01]  /*146c0*/  IMAD.MOV.U32 R10, RZ, RZ, R3 ;  /* 0x000000ffff0a7224 */ /* 0x000fe200078e0003 */
[----:B------:R-:W-:Y:S01]  /*146d0*/  MOV R7, 0x4 ;  /* 0x0000000400077802 */ /* 0x000fe20000000f00 */
[----:B------:R-:W-:Y:S01]  /*146e0*/  IMAD.MOV.U32 R4, RZ, RZ, 0x181f ;  /* 0x0000181fff047424 */ /* 0x000fe200078e00ff */
[----:B------:R-:W-:Y:S02]  /*146f0*/  MOV R8, 0x14710 ;  /* 0x0001471000087802 */ /* 0x000fe40000000f00 */
[----:B-1234-:R-:W-:Y:S05]  /*14700*/  CALL.REL.NOINC `($__internal_5_$__cuda_sm70_shflsync_idx_p) ;  /* 0x00000c3000007944 */ /* 0x01efea0003c00000 */
[----:B------:R-:W-:Y:S05]  /*14710*/  BRA `(.L_x_1553) ;  /* 0xfffed68000007947 */ /* 0x000fea000383ffff */
.L_x_1478:
[----:B------:R-:W-:Y:S01]  /*14720*/  IMAD.MOV.U32 R10, RZ, RZ, R2 ;  /* 0x000000ffff0a7224 */ /* 0x000fe200078e0002 */
[----:B--2---:R-:W-:Y:S01]  /*14730*/  MOV R7, 0x5 ;  /* 0x0000000500077802 */ /* 0x004fe20000000f00 */
[----:B------:R-:W-:Y:S01]  /*14740*/  IMAD.MOV.U32 R4, RZ, RZ, 0x181f ;  /* 0x0000181fff047424 */ /* 0x000fe200078e00ff */
[----:B------:R-:W-:-:S02]  /*14750*/  MOV R8, 0x14770 ;  /* 0x0001477000087802 */ /* 0x000fc40000000f00 */
[----:B-1-34-:R-:W-:Y:S05]  /*14760*/  CALL.REL.NOINC `($__internal_5_$__cuda_sm70_shflsync_idx_p) ;  /* 0x00000bd000007944 */ /* 0x01afea0003c00000 */
[----:B------:R-:W-:Y:S01]  /*14770*/  IMAD.MOV.U32 R5, RZ, RZ, R4 ;  /* 0x000000ffff057224 */ /* 0x000fe200078e0004 */
[----:B------:R-:W-:Y:S01]  /*14780*/  MOV R7, 0x5 ;  /* 0x0000000500077802 */ /* 0x000fe20000000f00 */
[----:B------:R-:W-:Y:S01]  /*14790*/  IMAD.MOV.U32 R10, RZ, RZ, R3 ;  /* 0x000000ffff0a7224 */ /* 0x000fe200078e0003 */
[----:B------:R-:W-:-:S02]  /*147a0*/  MOV R4, 0x181f ;  /* 0x0000181f00047802 */ /* 0x000fc40000000f00 */
[----:B------:R-:W-:Y:S02]  /*147b0*/  MOV R8, 0x147d0 ;  /* 0x000147d000087802 */ /* 0x000fe40000000f00 */
[----:B------:R-:W-:Y:S05]  /*147c0*/  CALL.REL.NOINC `($__internal_5_$__cuda_sm70_shflsync_idx_p) ;  /* 0x00000b7000007944 */ /* 0x000fea0003c00000 */
[----:B------:R-:W-:Y:S05]  /*147d0*/  BRA `(.L_x_1554) ;  /* 0xfffed70000007947 */ /* 0x000fea000383ffff */
.L_x_1481:
[----:B------:R-:W-:Y:S01]  /*147e0*/  IMAD.MOV.U32 R10, RZ, RZ, R2 ;  /* 0x000000ffff0a7224 */ /* 0x000fe200078e0002 */
[----:B-1----:R-:W-:Y:S01]  /*147f0*/  MOV R7, 0x6 ;  /* 0x0000000600077802 */ /* 0x002fe20000000f00 */
[----:B------:R-:W-:Y:S01]  /*14800*/  IMAD.MOV.U32 R4, RZ, RZ, 0x181f ;  /* 0x0000181fff047424 */ /* 0x000fe200078e00ff */
[----:B------:R-:W-:Y:S02]  /*14810*/  MOV R8, 0x14830 ;  /* 0x0001483000087802 */ /* 0x000fe40000000f00 */
[----:B--234-:R-:W-:Y:S05]  /*14820*/  CALL.REL.NOINC `($__internal_5_$__cuda_sm70_shflsync_idx_p) ;  /* 0x00000b1000007944 */ /* 0x01cfea0003c00000 */
[----:B------:R-:W-:Y:S01]  /*14830*/  MOV R5, R4 ;  /* 0x0000000400057202 */ /* 0x000fe20000000f00 */
[----:B------:R-:W-:Y:S05]  /*14840*/  BRA `(.L_x_1555) ;  /* 0xfffed7c000007947 */ /* 0x000fea000383ffff */
.L_x_1482:
[----:B------:R-:W-:Y:S01]  /*14850*/  IMAD.MOV.U32 R10, RZ, RZ, R3 ;  /* 0x000000ffff0a7224 */ /* 0x000fe200078e0003 */
[----:B------:R-:W-:Y:S01]  /*14860*/  MOV R7, 0x6 ;  /* 0x0000000600077802 */ /* 0x000fe20000000f00 */
[----:B------:R-:W-:Y:S01]  /*14870*/  IMAD.MOV.U32 R4, RZ, RZ, 0x181f ;  /* 0x0000181fff047424 */ /* 0x000fe200078e00ff */
[----:B------:R-:W-:Y:S02]  /*14880*/  MOV R8, 0x148a0 ;  /* 0x000148a000087802 */ /* 0x000fe40000000f00 */
[----:B-1234-:R-:W-:Y:S05]  /*14890*/  CALL.REL.NOINC `($__internal_5_$__cuda_sm70_shflsync_idx_p) ;  /* 0x00000aa000007944 */ /* 0x01efea0003c00000 */
[----:B------:R-:W-:Y:S05]  /*148a0*/  BRA `(.L_x_1556) ;  /* 0xfffed78000007947 */ /* 0x000fea000383ffff */
.L_x_1485:
        /* <DEDUP_REMOVED lines=11> */
[----:B------:R-:W-:Y:S01]  /*14960*/  MOV R3, R4 ;  /* 0x0000000400037202 */ /* 0x000fe20000000f00 */
[----:B------:R-:W-:Y:S05]  /*14970*/  BRA `(.L_x_1557) ;  /* 0xfffed7f000007947 */ /* 0x000fea000383ffff */
.L_x_1492:
[----:B--2---:R1:W5:Y:S01]  /*14980*/  LDL R0, [R1+0x18] ;  /* 0x0000180001007983 */ /* 0x0043620000100800 */
[----:B------:R-:W-:Y:S02]  /*14990*/  MOV R3, 0x2 ;  /* 0x0000000200037802 */ /* 0x000fe40000000f00 */
[----:B------:R-:W-:Y:S02]  /*149a0*/  MOV R2, 0x149c0 ;  /* 0x000149c000027802 */ /* 0x000fe40000000f00 */
[----:B-1---5:R-:W-:Y:S05]  /*149b0*/  CALL.REL.NOINC `($__internal_4_$__cuda_sm70_shflsync_bfly_p) ;  /* 0x0000094000007944 */ /* 0x022fea0003c00000 */
[----:B------:R-:W-:Y:S01]  /*149c0*/  MOV R4, R8 ;  /* 0x0000000800047202 */ /* 0x000fe20000000f00 */
[----:B------:R-:W-:Y:S05]  /*149d0*/  BRA `(.L_x_1558) ;  /* 0xffffc4c000007947 */ /* 0x000fea000383ffff */
.L_x_1493:
[----:B------:R-:W-:Y:S01]  /*149e0*/  IMAD.MOV.U32 R0, RZ, RZ, R4 ;  /* 0x000000ffff007224 */ /* 0x000fe200078e0004 */
[----:B------:R-:W-:Y:S02]  /*149f0*/  MOV R3, 0x1 ;  /* 0x0000000100037802 */ /* 0x000fe40000000f00 */
[----:B------:R-:W-:Y:S02]  /*14a00*/  MOV R2, 0x14a20 ;  /* 0x00014a2000027802 */ /* 0x000fe40000000f00 */
[----:B-----5:R-:W-:Y:S05]  /*14a10*/  CALL.REL.NOINC `($__internal_4_$__cuda_sm70_shflsync_bfly_p) ;  /* 0x000008e000007944 */ /* 0x020fea0003c00000 */
[----:B------:R1:W5:Y:S01]  /*14a20*/  LDL R0, [R1+0x1c] ;  /* 0x00001c0001007983 */ /* 0x0003620000100800 */
[----:B------:R-:W-:Y:S01]  /*14a30*/  FADD.FTZ R4, R4, R8 ;  /* 0x0000000804047221 */ /* 0x000fe20000010000 */
[----:B------:R-:W-:-:S02]  /*14a40*/  MOV R3, 0x2 ;  /* 0x0000000200037802 */ /* 0x000fc40000000f00 */
[----:B------:R-:W-:Y:S02]  /*14a50*/  MOV R2, 0x14a70 ;  /* 0x00014a7000027802 */ /* 0x000fe40000000f00 */
[----:B-1---5:R-:W-:Y:S05]  /*14a60*/  CALL.REL.NOINC `($__internal_4_$__cuda_sm70_shflsync_bfly_p) ;  /* 0x0000089000007944 */ /* 0x022fea0003c00000 */
[----:B------:R-:W2:Y:S01]  /*14a70*/  LDL.LU R0, [R1+0x1c] ;  /* 0x00001c0001007983 */ /* 0x000ea20000300800 */
[----:B------:R-:W-:Y:S02]  /*14a80*/  MOV R3, 0x1 ;  /* 0x0000000100037802 */ /* 0x000fe40000000f00 */
[----:B------:R-:W-:Y:S01]  /*14a90*/  MOV R2, 0x14ad0 ;  /* 0x00014ad000027802 */ /* 0x000fe20000000f00 */
[----:B--2---:R-:W-:-:S05]  /*14aa0*/  FADD.FTZ R5, R0, R8 ;  /* 0x0000000800057221 */ /* 0x004fca0000010000 */
[----:B------:R-:W-:Y:S02]  /*14ab0*/  MOV R0, R5 ;  /* 0x0000000500007202 */ /* 0x000fe40000000f00 */
[----:B------:R-:W-:Y:S05]  /*14ac0*/  CALL.REL.NOINC `($__internal_4_$__cuda_sm70_shflsync_bfly_p) ;  /* 0x0000083000007944 */ /* 0x000fea0003c00000 */
[----:B------:R1:W5:Y:S01]  /*14ad0*/  LDL R0, [R1+0x20] ;  /* 0x0000200001007983 */ /* 0x0003620000100800 */
[----:B------:R-:W-:Y:S01]  /*14ae0*/  FADD.FTZ R5, R5, R8 ;  /* 0x0000000805057221 */ /* 0x000fe20000010000 */
[----:B------:R-:W-:Y:S02]  /*14af0*/  MOV R3, 0x2 ;  /* 0x0000000200037802 */ /* 0x000fe40000000f00 */
        /* <DEDUP_REMOVED lines=19> */
[----:B------:R-:W-:Y:S05]  /*14c30*/  BRA `(.L_x_1559) ;  /* 0xffffc39000007947 */ /* 0x000fea000383ffff */
.L_x_1516:
[----:B------:R-:W-:Y:S01]  /*14c40*/  IMAD.MOV.U32 R10, RZ, RZ, R2 ;  /* 0x000000ffff0a7224 */ /* 0x000fe200078e0002 */
[----:B------:R-:W-:Y:S01]  /*14c50*/  MOV R7, RZ ;  /* 0x000000ff00077202 */ /* 0x000fe20000000f00 */
[----:B------:R-:W-:Y:S01]  /*14c60*/  IMAD.MOV.U32 R4, RZ, RZ, 0x181f ;  /* 0x0000181fff047424 */ /* 0x000fe200078e00ff */
[----:B------:R-:W-:Y:S02]  /*14c70*/  MOV R8, 0x14c90 ;  /* 0x00014c9000087802 */ /* 0x000fe40000000f00 */
[----:B------:R-:W-:Y:S05]  /*14c80*/  CALL.REL.NOINC `($__internal_5_$__cuda_sm70_shflsync_idx_p) ;  /* 0x000006b000007944 */ /* 0x000fea0003c00000 */
[----:B------:R-:W-:Y:S01]  /*14c90*/  MOV R5, R4 ;  /* 0x0000000400057202 */ /* 0x000fe20000000f00 */
[----:B------:R-:W-:Y:S05]  /*14ca0*/  BRA `(.L_x_1560) ;  /* 0xffffeba000007947 */ /* 0x000fea000383ffff */
.L_x_1517:
[----:B------:R-:W-:Y:S01]  /*14cb0*/  IMAD.MOV.U32 R10, RZ, RZ, R3 ;  /* 0x000000ffff0a7224 */ /* 0x000fe200078e0003 */
[----:B------:R-:W-:Y:S01]  /*14cc0*/  MOV R7, RZ ;  /* 0x000000ff00077202 */ /* 0x000fe20000000f00 */
[----:B------:R-:W-:Y:S01]  /*14cd0*/  IMAD.MOV.U32 R4, RZ, RZ, 0x181f ;  /* 0x0000181fff047424 */ /* 0x000fe200078e00ff */
[----:B------:R-:W-:Y:S02]  /*14ce0*/  MOV R8, 0x14d00 ;  /* 0x00014d0000087802 */ /* 0x000fe40000000f00 */
[----:B-12---:R-:W-:Y:S05]  /*14cf0*/  CALL.REL.NOINC `($__internal_5_$__cuda_sm70_shflsync_idx_p) ;  /* 0x0000064000007944 */ /* 0x006fea0003c00000 */
[----:B------:R-:W-:Y:S05]  /*14d00*/  BRA `(.L_x_1561) ;  /* 0xffffeb6000007947 */ /* 0x000fea000383ffff */
.L_x_1520:
        /* <DEDUP_REMOVED lines=12> */
.L_x_1523:
[----:B------:R-:W-:Y:S01]  /*14dd0*/  IMAD.MOV.U32 R10, RZ, RZ, R2 ;  /* 0x000000ffff0a7224 */ /* 0x000fe200078e0002 */
[----:B-1----:R-:W-:Y:S01]  /*14de0*/  MOV R7, 0x2 ;  /* 0x0000000200077802 */ /* 0x002fe20000000f00 */
[----:B----4-:R-:W-:Y:S01]  /*14df0*/  IMAD.MOV.U32 R4, RZ, RZ, 0x181f ;  /* 0x0000181fff047424 */ /* 0x010fe200078e00ff */
[----:B------:R-:W-:Y:S02]  /*14e00*/  MOV R8, 0x14e20 ;  /* 0x00014e2000087802 */ /* 0x000fe40000000f00 */
[----:B--23--:R-:W-:Y:S05]  /*14e10*/  CALL.REL.NOINC `($__internal_5_$__cuda_sm70_shflsync_idx_p) ;  /* 0x0000052000007944 */ /* 0x00cfea0003c00000 */
[----:B------:R-:W-:Y:S01]  /*14e20*/  MOV R5, R4 ;  /* 0x0000000400057202 */ /* 0x000fe20000000f00 */
[----:B------:R-:W-:Y:S05]  /*14e30*/  BRA `(.L_x_1563) ;  /* 0xffffec9000007947 */ /* 0x000fea000383ffff */
.L_x_1524:
[----:B------:R-:W-:Y:S01]  /*14e40*/  IMAD.MOV.U32 R10, RZ, RZ, R3 ;  /* 0x000000ffff0a7224 */ /* 0x000fe200078e0003 */
[----:B------:R-:W-:Y:S01]  /*14e50*/  MOV R7, 0x2 ;  /* 0x0000000200077802 */ /* 0x000fe20000000f00 */
[----:B----4-:R-:W-:Y:S01]  /*14e60*/  IMAD.MOV.U32 R4, RZ, RZ, 0x181f ;  /* 0x0000181fff047424 */ /* 0x010fe200078e00ff */
[----:B------:R-:W-:Y:S02]  /*14e70*/  MOV R8, 0x14e90 ;  /* 0x00014e9000087802 */ /* 0x000fe40000000f00 */
[----:B-123--:R-:W-:Y:S05]  /*14e80*/  CALL.REL.NOINC `($__internal_5_$__cuda_sm70_shflsync_idx_p) ;  /* 0x000004b000007944 */ /* 0x00efea0003c00000 */
[----:B------:R-:W-:Y:S05]  /*14e90*/  BRA `(.L_x_1564) ;  /* 0xffffec5000007947 */ /* 0x000fea000383ffff */
.L_x_1527:
        /* <DEDUP_REMOVED lines=12> */
.L_x_1530:
[----:B------:R-:W-:Y:S01]  /*14f60*/  IMAD.MOV.U32 R10, RZ, RZ, R2 ;  /* 0x000000ffff0a7224 */ /* 0x000fe200078e0002 */
[----:B--2---:R-:W-:Y:S01]  /*14f70*/  MOV R7, 0x4 ;  /* 0x0000000400077802 */ /* 0x004fe20000000f00 */
[----:B---3--:R-:W-:Y:S01]  /*14f80*/  IMAD.MOV.U32 R4, RZ, RZ, 0x181f ;  /* 0x0000181fff047424 */ /* 0x008fe200078e00ff */
[----:B------:R-:W-:Y:S02]  /*14f90*/  MOV R8, 0x14fb0 ;  /* 0x00014fb000087802 */ /* 0x000fe40000000f00 */
[----:B-1--4-:R-:W-:Y:S05]  /*14fa0*/  CALL.REL.NOINC `($__internal_5_$__cuda_sm70_shflsync_idx_p) ;  /* 0x0000039000007944 */ /* 0x012fea0003c00000 */
[----:B------:R-:W-:Y:S01]  /*14fb0*/  MOV R5, R4 ;  /* 0x0000000400057202 */ /* 0x000fe20000000f00 */
[----:B------:R-:W-:Y:S05]  /*14fc0*/  BRA `(.L_x_1566) ;  /* 0xffffed7000007947 */ /* 0x000fea000383ffff */
.L_x_1531:
[----:B------:R-:W-:Y:S01]  /*14fd0*/  IMAD.MOV.U32 R10, RZ, RZ, R3 ;  /* 0x000000ffff0a7224 */ /* 0x000fe200078e0003 */
[----:B------:R-:W-:Y:S01]  /*14fe0*/  MOV R7, 0x4 ;  /* 0x0000000400077802 */ /* 0x000fe20000000f00 */
[----:B---3--:R-:W-:Y:S01]  /*14ff0*/  IMAD.MOV.U32 R4, RZ, RZ, 0x181f ;  /* 0x0000181fff047424 */ /* 0x008fe200078e00ff */
[----:B------:R-:W-:Y:S02]  /*15000*/  MOV R8, 0x15020 ;  /* 0x0001502000087802 */ /* 0x000fe40000000f00 */
[----:B-12-4-:R-:W-:Y:S05]  /*15010*/  CALL.REL.NOINC `($__internal_5_$__cuda_sm70_shflsync_idx_p) ;  /* 0x0000032000007944 */ /* 0x016fea0003c00000 */
[----:B------:R-:W-:Y:S05]  /*15020*/  BRA `(.L_x_1567) ;  /* 0xffffed3000007947 */ /* 0x000fea000383ffff */
.L_x_1534:
[----:B------:R-:W-:Y:S01]  /*15030*/  IMAD.MOV.U32 R10, RZ, RZ, R2 ;  /* 0x000000ffff0a7224 */ /* 0x000fe200078e0002 */
[----:B-1----:R-:W-:Y:S01]  /*15040*/  MOV R7, 0x5 ;  /* 0x0000000500077802 */ /* 0x002fe20000000f00 */
[----:B--2---:R-:W-:Y:S01]  /*15050*/  IMAD.MOV.U32 R4, RZ, RZ, 0x181f ;  /* 0x0000181fff047424 */ /* 0x004fe200078e00ff */
[----:B------:R-:W-:-:S02]  /*15060*/  MOV R8, 0x15080 ;  /* 0x0001508000087802 */ /* 0x000fc40000000f00 */
[----:B---34-:R-:W-:Y:S05]  /*15070*/  CALL.REL.NOINC `($__internal_5_$__cuda_sm70_shflsync_idx_p) ;  /* 0x000002c000007944 */ /* 0x018fea0003c00000 */
[----:B------:R-:W-:Y:S01]  /*15080*/  IMAD.MOV.U32 R5, RZ, RZ, R4 ;  /* 0x000000ffff057224 */ /* 0x000fe200078e0004 */
[----:B------:R-:W-:Y:S01]  /*15090*/  MOV R7, 0x5 ;  /* 0x0000000500077802 */ /* 0x000fe20000000f00 */
[----:B------:R-:W-:Y:S01]  /*150a0*/  IMAD.MOV.U32 R10, RZ, RZ, R3 ;  /* 0x000000ffff0a7224 */ /* 0x000fe200078e0003 */
[----:B------:R-:W-:-:S02]  /*150b0*/  MOV R4, 0x181f ;  /* 0x0000181f00047802 */ /* 0x000fc40000000f00 */
[----:B------:R-:W-:Y:S02]  /*150c0*/  MOV R8, 0x150e0 ;  /* 0x000150e000087802 */ /* 0x000fe40000000f00 */
[----:B------:R-:W-:Y:S05]  /*150d0*/  CALL.REL.NOINC `($__internal_5_$__cuda_sm70_shflsync_idx_p) ;  /* 0x0000026000007944 */ /* 0x000fea0003c00000 */
[----:B------:R-:W-:Y:S05]  /*150e0*/  BRA `(.L_x_1568) ;  /* 0xffffeda000007947 */ /* 0x000fea000383ffff */
.L_x_1537:
[----:B------:R-:W-:Y:S01]  /*150f0*/  IMAD.MOV.U32 R10, RZ, RZ, R2 ;  /* 0x000000ffff0a7224 */ /* 0x000fe200078e0002 */
[----:B--2---:R-:W-:Y:S01]  /*15100*/  MOV R7, 0x6 ;  /* 0x0000000600077802 */ /* 0x004fe20000000f00 */
[----:B------:R-:W-:Y:S01]  /*15110*/  IMAD.MOV.U32 R4, RZ, RZ, 0x181f ;  /* 0x0000181fff047424 */ /* 0x000fe200078e00ff */
[----:B------:R-:W-:Y:S02]  /*15120*/  MOV R8, 0x15140 ;  /* 0x0001514000087802 */ /* 0x000fe40000000f00 */
[----:B-1-34-:R-:W-:Y:S05]  /*15130*/  CALL.REL.NOINC `($__internal_5_$__cuda_sm70_shflsync_idx_p) ;  /* 0x0000020000007944 */ /* 0x01afea0003c00000 */
[----:B------:R-:W-:Y:S01]  /*15140*/  MOV R5, R4 ;  /* 0x0000000400057202 */ /* 0x000fe20000000f00 */
[----:B------:R-:W-:Y:S05]  /*15150*/  BRA `(.L_x_1569) ;  /* 0xffffee5000007947 */ /* 0x000fea000383ffff */
.L_x_1538:
[----:B------:R-:W-:Y:S01]  /*15160*/  IMAD.MOV.U32 R10, RZ, RZ, R3 ;  /* 0x000000ffff0a7224 */ /* 0x000fe200078e0003 */
[----:B------:R-:W-:Y:S01]  /*15170*/  MOV R7, 0x6 ;  /* 0x0000000600077802 */ /* 0x000fe20000000f00 */
[----:B------:R-:W-:Y:S01]  /*15180*/  IMAD.MOV.U32 R4, RZ, RZ, 0x181f ;  /* 0x0000181fff047424 */ /* 0x000fe200078e00ff */
[----:B------:R-:W-:Y:S02]  /*15190*/  MOV R8, 0x151b0 ;  /* 0x000151b000087802 */ /* 0x000fe40000000f00 */
[----:B-1234-:R-:W-:Y:S05]  /*151a0*/  CALL.REL.NOINC `($__internal_5_$__cuda_sm70_shflsync_idx_p) ;  /* 0x0000019000007944 */ /* 0x01efea0003c00000 */
[----:B------:R-:W-:Y:S05]  /*151b0*/  BRA `(.L_x_1570) ;  /* 0xffffee1000007947 */ /* 0x000fea000383ffff */
.L_x_1541:
        /* <DEDUP_REMOVED lines=13> */
.L_x_1543:
[----:B------:R-:W-:Y:S01]  /*15290*/  IMAD.MOV.U32 R10, RZ, RZ, R73 ;  /* 0x000000ffff0a7224 */ /* 0x000fe200078e0049 */
[----:B------:R-:W-:Y:S01]  /*152a0*/  MOV R7, RZ ;  /* 0x000000ff00077202 */ /* 0x000fe20000000f00 */
[----:B-1----:R-:W-:Y:S01]  /*152b0*/  IMAD.MOV.U32 R4, RZ, RZ, 0x1f ;  /* 0x0000001fff047424 */ /* 0x002fe200078e00ff */
[----:B------:R-:W-:Y:S02]  /*152c0*/  MOV R8, 0x152e0 ;  /* 0x000152e000087802 */ /* 0x000fe40000000f00 */
[----:B--2345:R-:W-:Y:S05]  /*152d0*/  CALL.REL.NOINC `($__internal_5_$__cuda_sm70_shflsync_idx_p) ;  /* 0x0000006000007944 */ /* 0x03cfea0003c00000 */
[----:B------:R-:W-:Y:S01]  /*152e0*/  MOV R0, R4 ;  /* 0x0000000400007202 */ /* 0x000fe20000000f00 */
[----:B------:R-:W-:Y:S05]  /*152f0*/  BRA `(.L_x_1572) ;  /* 0xffffef9000007947 */ /* 0x000fea000383ffff */
        .weak           $__internal_4_$__cuda_sm70_shflsync_bfly_p
        .type           $__internal_4_$__cuda_sm70_shflsync_bfly_p,@function
        .size           $__internal_4_$__cuda_sm70_shflsync_bfly_p,($__internal_5_$__cuda_sm70_shflsync_idx_p - $__internal_4_$__cuda_sm70_shflsync_bfly_p)
$__internal_4_$__cuda_sm70_shflsync_bfly_p:
[----:B------:R-:W-:Y:S04]  /*15300*/  WARPSYNC R9 ;  /* 0x0000000900007348 */ /* 0x000fe80003800000 */
[----:B------:R1:W2:Y:S02]  /*15310*/  SHFL.BFLY PT, R8, R0, R3, R10 ;  /* 0x0c00000300087389 */ /* 0x0002a400000e000a */
[----:B-1----:R-:W-:-:S04]  /*15320*/  MOV R3, 0x0 ;  /* 0x0000000000037802 */ /* 0x002fc80000000f00 */
[----:B--2---:R-:W-:Y:S05]  /*15330*/  RET.REL.NODEC R2 `(_ZN7cutlass13device_kernelIN5flash19enable_sm80_to_sm89INS1_16FlashAttnFwdSm80INS1_25CollectiveMainloopFwdSm80ILi4ELi1ELb0EN4cute5tupleIJNS5_1CILi128EEENS7_ILi64EEES8_EEELi128ENS_10bfloat16_tEfNS_4arch4Sm80ELb1ELb0ELb1ELb0ELb0ELb0ELb1ELb0EEENS1_21CollectiveEpilogueFwdINS6_IJS8_S8_S9_EEENS6_IJNS7_ILi1EEESH_SH_EEESB_SD_Li128ELb0ELb1ELb0ELb0EEENS1_30DynamicPersistentTileSchedulerILi128ELi128ELb0ELb1ELb0EEEEEEEEEvNT_6ParamsE) ;  /* 0xfffeacc002007950 */ /* 0x004fea0003c3ffff */
        .weak           $__internal_5_$__cuda_sm70_shflsync_idx_p
        .type           $__internal_5_$__cuda_sm70_shflsync_idx_p,@function
        .size           $__internal_5_$__cuda_sm70_shflsync_idx_p,(.L_x_3778 - $__internal_5_$__cuda_sm70_shflsync_idx_p)
$__internal_5_$__cuda_sm70_shflsync_idx_p:
[----:B------:R-:W-:-:S04]  /*15340*/  MOV R9, 0xffffffff ;  /* 0xffffffff00097802 */ /* 0x000fc80000000f00 */
[----:B------:R-:W-:Y:S04]  /*15350*/  WARPSYNC R9 ;  /* 0x0000000900007348 */ /* 0x000fe80003800000 */
[----:B------:R1:W2:Y:S02]  /*15360*/  SHFL.IDX PT, R4, R10, R7, R4 ;  /* 0x000000070a047389 */ /* 0x0002a400000e0004 */
[----:B-1----:R-:W-:-:S04]  /*15370*/  MOV R9, 0x0 ;  /* 0x0000000000097802 */ /* 0x002fc80000000f00 */
[----:B--2---:R-:W-:Y:S05]  /*15380*/  RET.REL.NODEC R8 `(_ZN7cutlass13device_kernelIN5flash19enable_sm80_to_sm89INS1_16FlashAttnFwdSm80INS1_25CollectiveMainloopFwdSm80ILi4ELi1ELb0EN4cute5tupleIJNS5_1CILi128EEENS7_ILi64EEES8_EEELi128ENS_10bfloat16_tEfNS_4arch4Sm80ELb1ELb0ELb1ELb0ELb0ELb0ELb1ELb0EEENS1_21CollectiveEpilogueFwdINS6_IJS8_S8_S9_EEENS6_IJNS7_ILi1EEESH_SH_EEESB_SD_Li128ELb0ELb1ELb0ELb0EEENS1_30DynamicPersistentTileSchedulerILi128ELi128ELb0ELb1ELb0EEEEEEEEEvNT_6ParamsE) ;  /* 0xfffeac7008007950 */ /* 0x004fea0003c3ffff */
.L_x_1573:
        /* <DEDUP_REMOVED lines=15> */
.L_x_3778:


//--------------------- .text._ZN7cutlass13device_kernelIN5flash19enable_sm80_to_sm89INS1_16FlashAttnFwdSm80INS1_25CollectiveMainloopFwdSm80ILi4ELi1ELb0EN4cute5tupleIJNS5_1CILi128EEENS7_ILi64EEES8_EEELi128ENS_10bfloat16_tEfNS_4arch4Sm80ELb1ELb0ELb1ELb1ELb0ELb0ELb1ELb0EEENS1_21CollectiveEpilogueFwdINS6_IJS8_S8_S9_EEENS6_IJNS7_ILi1EEESH_SH_EEESB_SD_Li128ELb1ELb1ELb0ELb0EEENS1_19SingleTileSchedulerILb1ELb0ELb1ELi128EEEEEEEEEvNT_6ParamsE --------------------------
	.section	.text._ZN7cutlass13device_kernelIN5flash19enable_sm80_to_sm89INS1_16FlashAttnFwdSm80INS1_25CollectiveMainloopFwdSm80ILi4ELi1ELb0EN4cute5tupleIJNS5_1CILi128EEENS7_ILi64EEES8_EEELi128ENS_10bfloat16_tEfNS_4arch4Sm80ELb1ELb0ELb1ELb1ELb0ELb0ELb1ELb0EEENS1_21CollectiveEpilogueFwdINS6_IJS8_S8_S9_EEENS6_IJNS7_ILi1EEESH_SH_EEESB_SD_Li128ELb1ELb1ELb0ELb0EEENS1_19SingleTileSchedulerILb1ELb0ELb1ELi128EEEEEEEEEvNT_6ParamsE,"ax",@progbits
	.sectioninfo	@"SHI_REGISTERS=255"
	.align	128
.text._ZN7cutlass13device_kernelIN5flash19enable_sm80_to_sm89INS1_16FlashAttnFwdSm80INS1_25CollectiveMainloopFwdSm80ILi4ELi1ELb0EN4cute5tupleIJNS5_1CILi128EEENS7_ILi64EEES8_EEELi128ENS_10bfloat16_tEfNS_4arch4Sm80ELb1ELb0ELb1ELb1ELb0ELb0ELb1ELb0EEENS1_21CollectiveEpilogueFwdINS6_IJS8_S8_S9_EEENS6_IJNS7_ILi1EEESH_SH_EEESB_SD_Li128ELb1ELb1ELb0ELb0EEENS1_19SingleTileSchedulerILb1ELb0ELb1ELi128EEEEEEEEEvNT_6ParamsE:
        .type           _ZN7cutlass13device_kernelIN5flash19enable_sm80_to_sm89INS1_16FlashAttnFwdSm80INS1_25CollectiveMainloopFwdSm80ILi4ELi1ELb0EN4cute5tupleIJNS5_1CILi128EEENS7_ILi64EEES8_EEELi128ENS_10bfloat16_tEfNS_4arch4Sm80ELb1ELb0ELb1ELb1ELb0ELb0ELb1ELb0EEENS1_21CollectiveEpilogueFwdINS6_IJS8_S8_S9_EEENS6_IJNS7_ILi1EEESH_SH_EEESB_SD_Li128ELb1ELb1ELb0ELb0EEENS1_19SingleTileSchedulerILb1ELb0ELb1ELi128EEEEEEEEEvNT_6ParamsE,@function
        .size           _ZN7cutlass13device_kernelIN5flash19enable_sm80_to_sm89INS1_16FlashAttnFwdSm80INS1_25CollectiveMainloopFwdSm80ILi4ELi1ELb0EN4cute5tupleIJNS5_1CILi128EEENS7_ILi64EEES8_EEELi128ENS_10bfloat16_tEfNS_4arch4Sm80ELb1ELb0ELb1ELb1ELb0ELb0ELb1ELb0EEENS1_21CollectiveEpilogueFwdINS6_IJS8_S8_S9_EEENS6_IJNS7_ILi1EEESH_SH_EEESB_SD_Li128ELb1ELb1ELb0ELb0EEENS1_19SingleTileSchedulerILb1ELb0ELb1ELi128EEEEEEEEEvNT_6ParamsE,(.L_x_3781 - _ZN7cutlass13device_kernelIN5flash19enable_sm80_to_sm89INS1_16FlashAttnFwdSm80INS1_25CollectiveMainloopFwdSm80ILi4ELi1ELb0EN4cute5tupleIJNS5_1CILi128EEENS7_ILi64EEES8_EEELi128ENS_10bfloat16_tEfNS_4arch4Sm80ELb1ELb0ELb1ELb1ELb0ELb0ELb1ELb0EEENS1_21CollectiveEpilogueFwdINS6_IJS8_S8_S9_EEENS6_IJNS7_ILi1EEESH_SH_EEESB_SD_Li128ELb1ELb1ELb0ELb0EEENS1_19SingleTileSchedulerILb1ELb0ELb1ELi128EEEEEEEEEvNT_6ParamsE)
        .other          _ZN7cutlass13device_kernelIN5flash19enable_sm80_to_sm89INS1_16FlashAttnFwdSm80INS1_25CollectiveMainloopFwdSm80ILi4ELi1ELb0EN4cute5tupleIJNS5_1CILi128EEENS7_ILi64EEES8_EEELi128ENS_10bfloat16_tEfNS_4arch4Sm80ELb1ELb0ELb1ELb1ELb0ELb0ELb1ELb0EEENS1_21CollectiveEpilogueFwdINS6_IJS8_S8_S9_EEENS6_IJNS7_ILi1EEESH_SH_EEESB_SD_Li128ELb1ELb1ELb0ELb0EEENS1_19SingleTileSchedulerILb1ELb0ELb1ELi128EEEEEEEEEvNT_6ParamsE,@"STO_CUDA_ENTRY STV_DEFAULT"
_ZN7cutlass13device_kernelIN5flash19enable_sm80_to_sm89INS1_16FlashAttnFwdSm80INS1_25CollectiveMainloopFwdSm80ILi4ELi1ELb0EN4cute5tupleIJNS5_1CILi128EEENS7_ILi64EEES8_EEELi128ENS_10bfloat16_tEfNS_4arch4Sm80ELb1ELb0ELb1ELb1ELb0ELb0ELb1ELb0EEENS1_21CollectiveEpilogueFwdINS6_IJS8_S8_S9_EEENS6_IJNS7_ILi1EEESH_SH_EEESB_SD_Li128ELb1ELb1ELb0ELb0EEENS1_19SingleTileSchedulerILb1ELb0ELb1ELi128EEEEEEEEEvNT_6ParamsE:
        /* <DEDUP_REMOVED lines=17> */
.L_x_1575:
        /* <DEDUP_REMOVED lines=8> */
.L_x_1577:
[----:B------:R-:W-:-:S04]  /*0190*/  MOV R0, c[0x0][0x54c] ;  /* 0x0001530000007a02 */ /* 0x000fc80000000f00 */
.L_x_1576:
[----:B------:R-:W-:Y:S01]  /*01a0*/  USHF.L.U32 UR17, UR17, 0x7, URZ ;  /* 0x0000000711117899 */ /* 0x000fe2000800063f */
[----:B-----5:R-:W-:-:S05]  /*01b0*/  IMAD R0, R0, c[0x0][0x548], RZ ;  /* 0x0001520000007a24 */ /* 0x020fca00078e02ff */
[----:B------:R-:W-:-:S04]  /*01c0*/  ISETP.LE.AND P0, PT, R0, UR17, PT ;  /* 0x0000001100007c0c */ /* 0x000fc8000bf03270 */
[----:B------:R-:W-:-:S05]  /*01d0*/  SEL R0, R5, 0xffffffff, !P0 ;  /* 0xffffffff05007807 */ /* 0x000fca0004000000 */
[----:B------:R2:W-:Y:S01]  /*01e0*/  STL [R1+0x58], R0 ;  /* 0x0000580001007387 */ /* 0x0005e20000100800 */
[----:B------:R-:W-:Y:S05]  /*01f0*/  BRA `(.L_x_1578) ;  /* 0x0000013000007947 */ /* 0x000fea0003800000 */
.L_x_1574:
[----:B------:R-:W-:-:S04]  /*0200*/  ISETP.NE.U32.AND P0, PT, RZ, c[0x0][0x568], PT ;  /* 0x00015a00ff007a0c */ /* 0x000fc80003f05070 */
[----:B------:R-:W-:-:S13]  /*0210*/  ISETP.NE.AND.EX P0, PT, RZ, c[0x0][0x56c], PT, P0 ;  /* 0x00015b00ff007a0c */ /* 0x000fda0003f05300 */
[----:B------:R-:W-:Y:S05]  /*0220*/  @!P0 BRA `(.L_x_1579) ;  /* 0x0000002000008947 */ /* 0x000fea0003800000 */
[----:B------:R1:W5:Y:S01]  /*0230*/  LDG.E R0, [R2.64] ;  /* 0x0000001202007981 */ /* 0x000362000c1e1900 */
[----:B------:R-:W-:Y:S05]  /*0240*/  BRA `(.L_x_1580) ;  /* 0x0000009000007947 */ /* 0x000fea0003800000 */
.L_x_1579:
        /* <DEDUP_REMOVED lines=8> */
.L_x_1581:
[----:B------:R-:W-:-:S04]  /*02d0*/  MOV R0, c[0x0][0x54c] ;  /* 0x0001530000007a02 */ /* 0x000fc80000000f00 */
.L_x_1580:
[----:B------:R-:W-:Y:S01]  /*02e0*/  USHF.L.U32 UR17, UR17, 0x7, URZ ;  /* 0x0000000711117899 */ /* 0x000fe2000800063f */
[----:B-----5:R-:W-:-:S05]  /*02f0*/  IMAD R0, R0, c[0x0][0x548], RZ ;  /* 0x0001520000007a24 */ /* 0x020fca00078e02ff */
[----:B------:R-:W-:-:S04]  /*0300*/  ISETP.LE.AND P0, PT, R0, UR17, PT ;  /* 0x0000001100007c0c */ /* 0x000fc8000bf03270 */
[----:B------:R-:W-:-:S05]  /*0310*/  SEL R0, R5, 0xffffffff, !P0 ;  /* 0xffffffff05007807 */ /* 0x000fca0004000000 */
[----:B------:R2:W-:Y:S04]  /*0320*/  STL [R1+0x58], R0 ;  /* 0x0000580001007387 */ /* 0x0005e80000100800 */
.L_x_1578:
        /* <DEDUP_REMOVED lines=32> */
.L_x_1582:
[----:B------:R-:W-:-:S04]  /*0530*/  ISETP.NE.U32.AND P1, PT, RZ, c[0x0][0x368], PT ;  /* 0x0000da00ff007a0c */ /* 0x000fc80003f25070 */
[----:B------:R-:W-:-:S13]  /*0540*/  ISETP.NE.AND.EX P1, PT, RZ, c[0x0][0x36c], PT, P1 ;  /* 0x0000db00ff007a0c */ /* 0x000fda0003f25310 */
[----:B------:R-:W-:Y:S05]  /*0550*/  @!P1 BRA `(.L_x_1583) ;  /* 0x0000004000009947 */ /* 0x000fea0003800000 */
[----:B------:R-:W-:-:S05]  /*0560*/  IMAD.WIDE R2, R60, R9, c[0x0][0x368] ;  /* 0x0000da003c027625 */ /* 0x000fca00078e0209 */
[----:B------:R-:W2:Y:S02]  /*0570*/  LDG.E R0, [R2.64] ;  /* 0x0000001202007981 */ /* 0x000ea4000c1e1900 */
[----:B--2---:R1:W2:Y:S02]  /*0580*/  R2UR UR8, R0 ;  /* 0x00000000000873c2 */ /* 0x0042a400000e0000 */
[----:B-12---:R-:W-:Y:S05]  /*0590*/  BRA `(.L_x_1584) ;  /* 0x0000006000007947 */ /* 0x006fea0003800000 */
.L_x_1583:
[----:B------:R-:W-:Y:S05]  /*05a0*/  @!P2 BRA `(.L_x_1584) ;  /* 0x000000500000a947 */ /* 0x000fea0003800000 */
[----:B------:R1:W2:Y:S04]  /*05b0*/  LDG.E R0, [R2.64] ;  /* 0x0000001202007981 */ /* 0x0002a8000c1e1900 */
[----:B-1----:R-:W4:Y:S01]  /*05c0*/  LDG.E R2, [R2.64+0x4] ;  /* 0x0000041202027981 */ /* 0x002f22000c1e1900 */
[----:B--2---:R-:W1:Y:S08]  /*05d0*/  R2UR UR8, R0 ;  /* 0x00000000000873c2 */ /* 0x004e7000000e0000 */
[----:B----4-:R-:W1:Y:S02]  /*05e0*/  R2UR UR4, R2 ;  /* 0x00000000020473c2 */ /* 0x010e6400000e0000 */
[----:B-1----:R-:W-:-:S06]  /*05f0*/  UIADD3 UR8, -UR8, UR4, URZ ;  /* 0x0000000408087290 */ /* 0x002fcc000fffe13f */
.L_x_1584:
[----:B------:R-:W-:Y:S01]  /*0600*/  ULDC UR4, c[0x0][0x2c4] ;  /* 0x0000b10000047ab9 */ /* 0x000fe20000000800 */
[----:B-----5:R-:W-:Y:S01]  /*0610*/  IADD3 R7, R7, UR6, RZ ;  /* 0x0000000607077c10 */ /* 0x020fe2000fffe0ff */
[----:B------:R-:W-:Y:S01]  /*0620*/  UISETP.NE.AND UP1, UPT, UR4, 0x1, UPT ;  /* 0x000000010400788c */ /* 0x000fe2000bf25270 */
[----:B------:R-:W-:Y:S01]  /*0630*/  PLOP3.LUT P1, PT, PT, PT, PT, 0x80, 0x0 ;  /* 0x000000000000781c */ /* 0x000fe20003f2f070 */
[----:B------:R-:W-:Y:S01]  /*0640*/  UIADD3 UR8, -UR6, UR8, URZ ;  /* 0x0000000806087290 */ /* 0x000fe2000fffe13f */
[----:B------:R-:W-:Y:S01]  /*0650*/  CS2R R14, SRZ ;  /* 0x00000000000e7805 */ /* 0x000fe2000001ff00 */
[----:B------:R-:W-:Y:S01]  /*0660*/  ULDC.64 UR4, c[0x0][0x2c8] ;  /* 0x0000b20000047ab9 */ /* 0x000fe20000000a00 */
[----:B------:R-:W-:Y:S01]  /*0670*/  IMAD.MOV.U32 R126, RZ, RZ, RZ ;  /* 0x000000ffff7e7224 */ /* 0x000fe200078e00ff */
[----:B---3--:R-:W-:Y:S01]  /*0680*/  UIADD3 UR6, UR8, 0x40, -UR11 ;  /* 0x0000004008067890 */ /* 0x008fe2000fffe80b */
[----:B------:R-:W-:Y:S01]  /*0690*/  IMAD.MOV.U32 R124, RZ, RZ, RZ ;  /* 0x000000ffff7c7224 */ /* 0x000fe200078e00ff */
[----:B------:R-:W-:Y:S01]  /*06a0*/  CS2R R130, SRZ ;  /* 0x0000000000827805 */ /* 0x000fe2000001ff00 */
[----:B------:R-:W-:Y:S01]  /*06b0*/  CS2R R128, SRZ ;  /* 0x0000000000807805 */ /* 0x000fe2000001ff00 */
[----:B------:R-:W-:Y:S01]  /*06c0*/  CS2R R16, SRZ ;  /* 0x0000000000107805 */ /* 0x000fe2000001ff00 */
[----:B------:R-:W-:Y:S01]  /*06d0*/  @UP1 UIADD3 UR12, UR17, 0x7f, URZ ;  /* 0x0000007f110c1890 */ /* 0x000fe2000fffe03f */
[----:B------:R-:W-:Y:S01]  /*06e0*/  MOV R122, RZ ;  /* 0x000000ff007a7202 */ /* 0x000fe20000000f00 */
[----:B------:R-:W-:Y:S01]  /*06f0*/  IMAD.MOV.U32 R11, RZ, RZ, RZ ;  /* 0x000000ffff0b7224 */ /* 0x000fe200078e00ff */
[----:B------:R-:W-:Y:S01]  /*0700*/  MOV R120, RZ ;  /* 0x000000ff00787202 */ /* 0x000fe20000000f00 */
[----:B------:R-:W-:Y:S01]  /*0710*/  UIMAD.WIDE.U32 UR12, UR12, UR4, URZ ;  /* 0x000000040c0c72a5 */ /* 0x000fe2000f8e003f */
[----:B------:R-:W-:Y:S01]  /*0720*/  CS2R R12, SRZ ;  /* 0x00000000000c7805 */ /* 0x000fe2000001ff00 */
[----:B------:R-:W-:Y:S01]  /*0730*/  UIADD3 UR4, UR17, 0x7f, URZ ;  /* 0x0000007f11047890 */ /* 0x000fe2000fffe03f */
[----:B------:R-:W-:Y:S01]  /*0740*/  IMAD.MOV.U32 R118, RZ, RZ, RZ ;  /* 0x000000ffff767224 */ /* 0x000fe200078e00ff */
[----:B------:R-:W-:Y:S01]  /*0750*/  @UP1 USHF.R.U32.HI UR4, URZ, UR5, UR13 ;  /* 0x000000053f041299 */ /* 0x000fe2000801160d */
[----:B------:R-:W-:Y:S01]  /*0760*/  MOV R116, RZ ;  /* 0x000000ff00747202 */ /* 0x000fe20000000f00 */
[----:B------:R-:W-:Y:S01]  /*0770*/  UIADD3 UR5, UR8, 0x3f, URZ ;  /* 0x0000003f08057890 */ /* 0x000fe2000fffe03f */
[----:B------:R-:W-:Y:S01]  /*0780*/  IMAD.MOV.U32 R110, RZ, RZ, RZ ;  /* 0x000000ffff6e7224 */ /* 0x000fe200078e00ff */
[----:B------:R-:W-:Y:S01]  /*0790*/  UIADD3 UR6, UR6, UR4, URZ ;  /* 0x0000000406067290 */ /* 0x000fe2000fffe03f */
[----:B------:R-:W-:Y:S01]  /*07a0*/  CS2R R18, SRZ ;  /* 0x0000000000127805 */ /* 0x000fe2000001ff00 */
[----:B------:R-:W-:Y:S01]  /*07b0*/  USHF.R.S32.HI UR7, URZ, 0x1f, UR5 ;  /* 0x0000001f3f077899 */ /* 0x000fe20008011405 */
[----:B------:R-:W-:Y:S01]  /*07c0*/  MOV R108, RZ ;  /* 0x000000ff006c7202 */ /* 0x000fe20000000f00 */
[----:B------:R-:W-:Y:S01]  /*07d0*/  USHF.R.S32.HI UR4, URZ, 0x1f, UR6 ;  /* 0x0000001f3f047899 */ /* 0x000fe20008011406 */
[----:B------:R-:W-:Y:S01]  /*07e0*/  IMAD.MOV.U32 R114, RZ, RZ, RZ ;  /* 0x000000ffff727224 */ /* 0x000fe200078e00ff */
[----:B------:R-:W-:Y:S01]  /*07f0*/  ULEA.HI UR7, UR7, UR5, URZ, 0x6 ;  /* 0x0000000507077291 */ /* 0x000fe2000f8f303f */
[----:B------:R-:W-:Y:S01]  /*0800*/  CS2R R20, SRZ ;  /* 0x0000000000147805 */ /* 0x000fe2000001ff00 */
[----:B------:R-:W-:Y:S01]  /*0810*/  ULEA.HI UR4, UR4, UR6, URZ, 0x6 ;  /* 0x0000000604047291 */ /* 0x000fe2000f8f303f */
[----:B------:R-:W-:Y:S01]  /*0820*/  MOV R112, RZ ;  /* 0x000000ff00707202 */ /* 0x000fe20000000f00 */
[----:B------:R-:W-:Y:S01]  /*0830*/  USHF.R.S32.HI UR7, URZ, 0x6, UR7 ;  /* 0x000000063f077899 */ /* 0x000fe20008011407 */
[----:B------:R-:W-:Y:S01]  /*0840*/  IMAD.MOV.U32 R106, RZ, RZ, RZ ;  /* 0x000000ffff6a7224 */ /* 0x000fe200078e00ff */
[----:B------:R-:W-:Y:S01]  /*0850*/  USHF.R.S32.HI UR4, URZ, 0x6, UR4 ;  /* 0x000000063f047899 */ /* 0x000fe20008011404 */
[----:B------:R-:W-:Y:S01]  /*0860*/  CS2R R22, SRZ ;  /* 0x0000000000167805 */ /* 0x000fe2000001ff00 */
[----:B------:R-:W-:Y:S01]  /*0870*/  MOV R104, RZ ;  /* 0x000000ff00687202 */ /* 0x000fe20000000f00 */
[----:B------:R-:W-:Y:S01]  /*0880*/  IMAD.MOV.U32 R102, RZ, RZ, RZ ;  /* 0x000000ffff667224 */ /* 0x000fe200078e00ff */
[----:B------:R-:W-:Y:S01]  /*0890*/  UISETP.LT.AND UP0, UPT, UR7, UR4, UPT ;  /* 0x000000040700728c */ /* 0x000fe2000bf01270 */
[----:B------:R-:W-:Y:S01]  /*08a0*/  CS2R R24, SRZ ;  /* 0x0000000000187805 */ /* 0x000fe2000001ff00 */
[----:B------:R-:W-:Y:S01]  /*08b0*/  MOV R100, RZ ;  /* 0x000000ff00647202 */ /* 0x000fe20000000f00 */
[----:B------:R-:W-:Y:S01]  /*08c0*/  IMAD.MOV.U32 R94, RZ, RZ, RZ ;  /* 0x000000ffff5e7224 */ /* 0x000fe200078e00ff */
[----:B------:R-:W-:Y:S01]  /*08d0*/  USEL UR25, UR7, UR4, UP0 ;  /* 0x0000000407197287 */ /* 0x000fe20008000000 */
[----:B------:R-:W-:Y:S01]  /*08e0*/  CS2R R26, SRZ ;  /* 0x00000000001a7805 */ /* 0x000fe2000001ff00 */
[----:B------:R-:W-:Y:S01]  /*08f0*/  MOV R92, RZ ;  /* 0x000000ff005c7202 */ /* 0x000fe20000000f00 */
[----:B------:R-:W-:Y:S01]  /*0900*/  IMAD.MOV.U32 R98, RZ, RZ, RZ ;  /* 0x000000ffff627224 */ /* 0x000fe200078e00ff */
[----:B------:R-:W-:Y:S01]  /*0910*/  UISETP.GE.AND UP0, UPT, UR25, 0x1, UPT ;  /* 0x000000011900788c */ /* 0x000fe2000bf06270 */
[----:B------:R-:W-:Y:S01]  /*0920*/  CS2R R28, SRZ ;  /* 0x00000000001c7805 */ /* 0x000fe2000001ff00 */
[----:B------:R-:W-:Y:S01]  /*0930*/  MOV R96, RZ ;  /* 0x000000ff00607202 */ /* 0x000fe20000000f00 */
[----:B------:R-:W-:Y:S01]  /*0940*/  IMAD.MOV.U32 R90, RZ, RZ, RZ ;  /* 0x000000ffff5a7224 */ /* 0x000fe200078e00ff */
[----:B------:R-:W-:Y:S01]  /*0950*/  CS2R R30, SRZ ;  /* 0x00000000001e7805 */ /* 0x000fe2000001ff00 */
[----:B------:R-:W-:Y:S01]  /*0960*/  MOV R88, RZ ;  /* 0x000000ff00587202 */ /* 0x000fe20000000f00 */
[----:B------:R-:W-:Y:S01]  /*0970*/  IMAD.MOV.U32 R86, RZ, RZ, RZ ;  /* 0x000000ffff567224 */ /* 0x000fe200078e00ff */
[----:B------:R-:W-:Y:S01]  /*0980*/  PLOP3.LUT P3, PT, PT, PT, UP0, 0x80, 0x0 ;  /* 0x000000000000781c */ /* 0x000fe20003f6f008 */
[----:B------:R-:W-:Y:S01]  /*0990*/  IMAD.MOV.U32 R84, RZ, RZ, RZ ;  /* 0x000000ffff547224 */ /* 0x000fe200078e00ff */
[----:B------:R-:W-:Y:S01]  /*09a0*/  MOV R33, RZ ;  /* 0x000000ff00217202 */ /* 0x000fe20000000f00 */
        /* <DEDUP_REMOVED lines=61> */
[----:B------:R-:W-:Y:S01]  /*0d80*/  ULDC UR4, c[0x0][0x2c4] ;  /* 0x0000b10000047ab9 */ /* 0x000fe20000000800 */
[----:B------:R-:W-:Y:S01]  /*0d90*/  SHF.R.S32.HI R0, RZ, 0x1f, R6 ;  /* 0x0000001fff007819 */ /* 0x000fe20000011406 */
[----:B------:R-:W3:Y:S01]  /*0da0*/  S2R R17, SR_CTAID.Y ;  /* 0x0000000000117919 */ /* 0x000ee20000002600 */
[-C--:B------:R-:W-:Y:S01]  /*0db0*/  LEA.HI R4, R157, R159.reuse, RZ, 0x3 ;  /* 0x0000009f9d047211 */ /* 0x080fe200078f18ff */
[----:B------:R-:W-:Y:S01]  /*0dc0*/  UIMAD UR4, UR11, UR4, URZ ;  /* 0x000000040b0472a4 */ /* 0x000fe2000f8e023f */
[----:B------:R-:W-:Y:S01]  /*0dd0*/  SHF.R.S32.HI R8, RZ, 0x1f, R7 ;  /* 0x0000001fff087819 */ /* 0x000fe20000011407 */
[----:B------:R-:W-:Y:S01]  /*0de0*/  IMAD R0, R0, c[0x0][0x178], RZ ;  /* 0x00005e0000007a24 */ /* 0x000fe200078e02ff */
[----:B------:R-:W-:Y:S01]  /*0df0*/  SHF.R.S32.HI R19, RZ, 0x3, R4 ;  /* 0x00000003ff137819 */ /* 0x000fe20000011404 */
[----:B------:R-:W-:Y:S01]  /*0e00*/  BSSY B0, `(.L_x_1586) ;  /* 0x0000076000007945 */ /* 0x000fe20003800000 */
[----:B------:R-:W-:Y:S01]  /*0e10*/  LOP3.LUT R4, R4, 0xfffffff8, RZ, 0xc0, !PT ;  /* 0xfffffff804047812 */ /* 0x000fe200078ec0ff */
[----:B------:R-:W-:Y:S01]  /*0e20*/  IMAD R0, R6, c[0x0][0x17c], R0 ;  /* 0x00005f0006007a24 */ /* 0x000fe200078e0200 */
[----:B------:R-:W-:Y:S01]  /*0e30*/  SHF.R.S32.HI R18, RZ, 0x1f, R60 ;  /* 0x0000001fff127819 */ /* 0x000fe2000001143c */
[----:B------:R-:W-:Y:S01]  /*0e40*/  IMAD.SHL.U32 R5, R19, 0x40, RZ ;  /* 0x0000004013057824 */ /* 0x000fe200078e00ff */
[----:B------:R-:W-:Y:S01]  /*0e50*/  LEA.HI R24, R157, R159, RZ, 0x4 ;  /* 0x0000009f9d187211 */ /* 0x000fe200078f20ff */
[----:B------:R-:W-:Y:S01]  /*0e60*/  IMAD.IADD R44, R159, 0x1, -R4 ;  /* 0x000000019f2c7824 */ /* 0x000fe200078e0a04 */
[----:B------:R-:W-:-:S03]  /*0e70*/  SEL R10, R18, RZ, !P0 ;  /* 0x000000ff120a7207 */ /* 0x000fc60004000000 */
[C---:B------:R-:W-:Y:S02]  /*0e80*/  IMAD.SHL.U32 R12, R44.reuse, 0x8, RZ ;  /* 0x000000082c0c7824 */ /* 0x040fe400078e00ff */
[----:B------:R-:W-:Y:S02]  /*0e90*/  IMAD R9, R44, 0x10, R19 ;  /* 0x000000102c097824 */ /* 0x000fe400078e0213 */
[----:B------:R-:W-:Y:S01]  /*0ea0*/  IMAD R10, R10, c[0x0][0x1c0], RZ ;  /* 0x000070000a0a7a24 */ /* 0x000fe200078e02ff */
[----:B------:R-:W-:Y:S01]  /*0eb0*/  IADD3 R4, R12, 0x40, RZ ;  /* 0x000000400c047810 */ /* 0x000fe20007ffe0ff */
[----:B-1----:R-:W-:Y:S01]  /*0ec0*/  IMAD.WIDE.U32 R2, R6, c[0x0][0x178], RZ ;  /* 0x00005e0006027a25 */ /* 0x002fe200078e00ff */
[----:B------:R-:W-:Y:S02]  /*0ed0*/  IADD3 R9, R9, UR17, RZ ;  /* 0x0000001109097c10 */ /* 0x000fe4000fffe0ff */
[----:B------:R-:W-:Y:S02]  /*0ee0*/  ISETP.GE.AND P4, PT, R4, c[0x0][0x1d4], PT ;  /* 0x0000750004007a0c */ /* 0x000fe40003f86270 */
[----:B------:R-:W-:-:S02]  /*0ef0*/  IADD3 R3, R3, R0, RZ ;  /* 0x0000000003037210 */ /* 0x000fc40007ffe0ff */
[----:B------:R-:W-:Y:S02]  /*0f00*/  LOP3.LUT R0, R5, 0x1c0, RZ, 0xc0, !PT ;  /* 0x000001c005007812 */ /* 0x000fe400078ec0ff */
[----:B---3--:R-:W-:Y:S01]  /*0f10*/  SHF.R.S32.HI R16, RZ, 0x1f, R17 ;  /* 0x0000001fff107819 */ /* 0x008fe20000011411 */
[----:B------:R-:W-:Y:S01]  /*0f20*/  IMAD.WIDE.U32 R2, R17, c[0x0][0x1b8], R2 ;  /* 0x00006e0011027a25 */ /* 0x000fe200078e0002 */
[----:B------:R-:W-:Y:S02]  /*0f30*/  LOP3.LUT R6, R0, 0x38, R12, 0xf8, !PT ;  /* 0x0000003800067812 */ /* 0x000fe400078ef80c */
[----:B------:R-:W-:Y:S02]  /*0f40*/  SHF.R.U32.HI R5, RZ, 0x3, R0 ;  /* 0x00000003ff057819 */ /* 0x000fe40000011600 */
[----:B------:R-:W-:Y:S02]  /*0f50*/  IADD3 R0, P3, R7, R19, RZ ;  /* 0x0000001307007210 */ /* 0x000fe40007f7e0ff */
[----:B------:R-:W-:Y:S01]  /*0f60*/  LOP3.LUT R21, R6, R5, RZ, 0x3c, !PT ;  /* 0x0000000506157212 */ /* 0x000fe200078e3cff */
[----:B------:R-:W-:Y:S01]  /*0f70*/  IMAD R5, R16, c[0x0][0x1b8], RZ ;  /* 0x00006e0010057a24 */ /* 0x000fe200078e02ff */
[----:B------:R-:W-:-:S02]  /*0f80*/  LEA.HI.X.SX32 R4, R19, R8, 0x1, P3 ;  /* 0x0000000813047211 */ /* 0x000fc400018f0eff */
[----:B------:R-:W-:Y:S01]  /*0f90*/  PLOP3.LUT P3, PT, PT, PT, UP1, 0x80, 0x0 ;  /* 0x000000000000781c */ /* 0x000fe20003f6f018 */
[----:B------:R-:W-:Y:S01]  /*0fa0*/  IMAD R8, R17, c[0x0][0x1bc], R5 ;  /* 0x00006f0011087a24 */ /* 0x000fe200078e0205 */
[----:B------:R-:W-:Y:S01]  /*0fb0*/  SHF.R.S32.HI R13, RZ, 0x1f, R12 ;  /* 0x0000001fff0d7819 */ /* 0x000fe2000001140c */
[----:B------:R-:W-:Y:S01]  /*0fc0*/  IMAD R5, R4, c[0x0][0x1e0], RZ ;  /* 0x0000780004057a24 */ /* 0x000fe200078e02ff */
[----:B------:R-:W-:Y:S01]  /*0fd0*/  ISETP.GE.AND P5, PT, R12, c[0x0][0x1d4], PT ;  /* 0x000075000c007a0c */ /* 0x000fe20003fa6270 */
[----:B------:R-:W-:Y:S01]  /*0fe0*/  IMAD R4, R4, c[0x0][0x208], RZ ;  /* 0x0000820004047a24 */ /* 0x000fe200078e02ff */
[----:B------:R-:W-:Y:S01]  /*0ff0*/  IADD3 R3, R3, R8, RZ ;  /* 0x0000000803037210 */ /* 0x000fe20007ffe0ff */
[----:B------:R-:W-:Y:S01]  /*1000*/  IMAD R14, R0, c[0x0][0x1e4], R5 ;  /* 0x00007900000e7a24 */ /* 0x000fe200078e0205 */
[----:B------:R-:W-:Y:S01]  /*1010*/  SEL R8, R60, RZ, !P0 ;  /* 0x000000ff3c087207 */ /* 0x000fe20004000000 */
[C---:B------:R-:W-:Y:S02]  /*1020*/  IMAD R15, R0.reuse, c[0x0][0x20c], R4 ;  /* 0x00008300000f7a24 */ /* 0x040fe400078e0204 */
[----:B------:R-:W-:-:S04]  /*1030*/  IMAD.WIDE.U32 R6, R0, c[0x0][0x1e0], R12 ;  /* 0x0000780000067a25 */ /* 0x000fc800078e000c */
[----:B------:R-:W-:-:S04]  /*1040*/  @P3 IMAD.HI.U32 R11, R9, c[0x0][0x2c8], RZ ;  /* 0x0000b200090b3a27 */ /* 0x000fc800078e00ff */
[----:B------:R-:W-:-:S04]  /*1050*/  IMAD.WIDE.U32 R4, R0, c[0x0][0x208], R12 ;  /* 0x0000820000047a25 */ /* 0x000fc800078e000c */
[----:B------:R-:W-:Y:S01]  /*1060*/  IMAD.MOV.U32 R0, RZ, RZ, R9 ;  /* 0x000000ffff007224 */ /* 0x000fe200078e0009 */
[----:B------:R-:W-:Y:S01]  /*1070*/  @P3 SHF.R.U32.HI R0, RZ, c[0x0][0x2cc], R11 ;  /* 0x0000b300ff003a19 */ /* 0x000fe2000001160b */
[C---:B------:R-:W-:Y:S01]  /*1080*/  IMAD R11, R8.reuse, c[0x0][0x1c4], R10 ;  /* 0x00007100080b7a24 */ /* 0x040fe200078e020a */
[----:B------:R-:W-:Y:S01]  /*1090*/  IADD3 R5, R5, R15, RZ ;  /* 0x0000000f05057210 */ /* 0x000fe20007ffe0ff */
[----:B------:R-:W-:Y:S01]  /*10a0*/  IMAD.WIDE.U32 R2, R8, c[0x0][0x1c0], R2 ;  /* 0x0000700008027a25 */ /* 0x000fe200078e0002 */
[----:B------:R-:W-:-:S03]  /*10b0*/  SHF.R.S32.HI R8, RZ, 0x1f, R0 ;  /* 0x0000001fff087819 */ /* 0x000fc60000011400 */
[----:B------:R-:W-:Y:S02]  /*10c0*/  IMAD.MOV R10, RZ, RZ, -R0 ;  /* 0x000000ffff0a7224 */ /* 0x000fe400078e0a00 */
[----:B------:R-:W-:Y:S02]  /*10d0*/  IMAD.IADD R3, R3, 0x1, R11 ;  /* 0x0000000103037824 */ /* 0x000fe400078e020b */
[----:B------:R-:W-:Y:S01]  /*10e0*/  IMAD R10, R10, c[0x0][0x2c4], R9 ;  /* 0x0000b1000a0a7a24 */ /* 0x000fe200078e0209 */
[----:B------:R-:W-:Y:S01]  /*10f0*/  LOP3.LUT R9, R24, 0xfffffff0, RZ, 0xc0, !PT ;  /* 0xfffffff018097812 */ /* 0x000fe200078ec0ff */
[----:B------:R-:W-:Y:S02]  /*1100*/  IMAD R8, R8, c[0x0][0x1b0], RZ ;  /* 0x00006c0008087a24 */ /* 0x000fe400078e02ff */
[----:B------:R-:W-:Y:S01]  /*1110*/  IMAD.WIDE.U32 R2, R0, c[0x0][0x1b0], R2 ;  /* 0x00006c0000027a25 */ /* 0x000fe200078e0002 */
[----:B------:R-:W-:-:S03]  /*1120*/  SHF.R.S32.HI R11, RZ, 0x1f, R10 ;  /* 0x0000001fff0b7819 */ /* 0x000fc6000001140a */
[----:B------:R-:W-:Y:S01]  /*1130*/  IMAD R8, R0, c[0x0][0x1b4], R8 ;  /* 0x00006d0000087a24 */ /* 0x000fe200078e0208 */
[----:B------:R-:W-:Y:S01]  /*1140*/  IADD3 R0, -R9, R159, RZ ;  /* 0x0000009f09007210 */ /* 0x000fe20007ffe1ff */
[----:B------:R-:W-:Y:S02]  /*1150*/  IMAD.IADD R7, R7, 0x1, R14 ;  /* 0x0000000107077824 */ /* 0x000fe400078e020e */
[----:B------:R-:W-:Y:S02]  /*1160*/  IMAD.IADD R3, R3, 0x1, R8 ;  /* 0x0000000103037824 */ /* 0x000fe400078e0208 */
        /* <DEDUP_REMOVED lines=14> */
[----:B------:R-:W-:Y:S01]  /*1250*/  LEA.HI R11, R157, R159, RZ, 0x6 ;  /* 0x0000009f9d0b7211 */ /* 0x000fe200078f30ff */
[----:B------:R-:W-:Y:S01]  /*1260*/  IMAD.IADD R22, R0, 0x1, -R10 ;  /* 0x0000000100167824 */ /* 0x000fe200078e0a0a */
[----:B------:R-:W-:Y:S01]  /*1270*/  IADD3 R7, R7, R15, RZ ;  /* 0x0000000f07077210 */ /* 0x000fe20007ffe0ff */
[----:B------:R-:W-:Y:S01]  /*1280*/  IMAD.IADD R9, R9, 0x1, R14 ;  /* 0x0000000109097824 */ /* 0x000fe200078e020e */
[----:B------:R-:W-:Y:S01]  /*1290*/  LEA.HI.X R16, R4, c[0x0][0x164], R2, 0x1, P0 ;  /* 0x0000590004107a11 */ /* 0x000fe200000f0c02 */
[----:B------:R-:W-:Y:S01]  /*12a0*/  IMAD.SHL.U32 R11, R11, 0x8, RZ ;  /* 0x000000080b0b7824 */ /* 0x000fe200078e00ff */
[----:B------:R-:W-:Y:S01]  /*12b0*/  IADD3 R15, R19, UR17, RZ ;  /* 0x00000011130f7c10 */ /* 0x000fe2000fffe0ff */
[----:B------:R1:W3:Y:S01]  /*12c0*/  SHFL.IDX PT, R4, R17, RZ, 0x181f ;  /* 0x00181fff11047589 */ /* 0x0002e200000e0000 */
[----:B------:R-:W-:-:S02]  /*12d0*/  SHF.L.U32 R14, R44, 0x3, RZ ;  /* 0x000000032c0e7819 */ /* 0x000fc400000006ff */
[----:B------:R-:W-:Y:S01]  /*12e0*/  ISETP.GE.AND P0, PT, R15, UR4, PT ;  /* 0x000000040f007c0c */ /* 0x000fe2000bf06270 */
[----:B------:R1:W4:Y:S01]  /*12f0*/  SHFL.IDX PT, R5, R16, RZ, 0x181f ;  /* 0x00181fff10057589 */ /* 0x00032200000e0000 */
[----:B------:R-:W-:Y:S02]  /*1300*/  LOP3.LUT R11, R21, 0xfffffe00, R11, 0xf8, !PT ;  /* 0xfffffe00150b7812 */ /* 0x000fe400078ef80b */
[----:B--2---:R-:W-:Y:S01]  /*1310*/  @P1 MOV R2, R20 ;  /* 0x0000001400021202 */ /* 0x004fe20000000f00 */
[----:B------:R-:W-:Y:S01]  /*1320*/  @!P1 IMAD.MOV.U32 R2, RZ, RZ, R60 ;  /* 0x000000ffff029224 */ /* 0x000fe200078e003c */
[----:B------:R-:W-:Y:S01]  /*1330*/  @P1 SHF.R.S32.HI R3, RZ, 0x1f, R20 ;  /* 0x0000001fff031819 */ /* 0x000fe20000011414 */
[----:B------:R-:W-:Y:S01]  /*1340*/  @!P1 IMAD.MOV.U32 R3, RZ, RZ, R18 ;  /* 0x000000ffff039224 */ /* 0x000fe200078e0012 */
[----:B------:R-:W-:Y:S01]  /*1350*/  IADD3 R18, R14, 0x40, RZ ;  /* 0x000000400e127810 */ /* 0x000fe20007ffe0ff */
[----:B------:R-:W-:Y:S01]  /*1360*/  IMAD.MOV.U32 R20, RZ, RZ, 0x20 ;  /* 0x00000020ff147424 */ /* 0x000fe200078e00ff */
[----:B------:R-:W-:-:S02]  /*1370*/  SEL R0, R2, RZ, !P2 ;  /* 0x000000ff02007207 */ /* 0x000fc40005000000 */
[----:B------:R-:W-:Y:S02]  /*1380*/  SEL R2, R3, RZ, !P2 ;  /* 0x000000ff03027207 */ /* 0x000fe40005000000 */
[----:B------:R-:W-:Y:S01]  /*1390*/  R2P PR, R22, 0x6 ;  /* 0x0000000616007804 */ /* 0x000fe20000000000 */
[----:B------:R-:W-:Y:S01]  /*13a0*/  IMAD.WIDE.U32 R30, R0, c[0x0][0x218], R6 ;  /* 0x00008600001e7a25 */ /* 0x000fe200078e0006 */
[----:B------:R-:W-:Y:S02]  /*13b0*/  MOV R3, 0x10 ;  /* 0x0000001000037802 */ /* 0x000fe40000000f00 */
[----:B------:R-:W-:Y:S01]  /*13c0*/  ISETP.GE.AND P6, PT, R14, c[0x0][0x198], PT ;  /* 0x000066000e007a0c */ /* 0x000fe20003fc6270 */
[C---:B------:R-:W-:Y:S01]  /*13d0*/  IMAD R10, R2.reuse, c[0x0][0x1f0], RZ ;  /* 0x00007c00020a7a24 */ /* 0x040fe200078e02ff */
[----:B------:R-:W-:Y:S01]  /*13e0*/  SEL R3, R3, 0xfffffff0, !P1 ;  /* 0xfffffff003037807 */ /* 0x000fe20004800000 */
[----:B------:R-:W-:Y:S01]  /*13f0*/  IMAD R2, R2, c[0x0][0x218], RZ ;  /* 0x0000860002027a24 */ /* 0x000fe200078e02ff */
[----:B------:R-:W-:Y:S01]  /*1400*/  ISETP.GE.AND P1, PT, R18, c[0x0][0x198], PT ;  /* 0x0000660012007a0c */ /* 0x000fe20003f26270 */
[----:B------:R-:W-:-:S02]  /*1410*/  IMAD R10, R0, c[0x0][0x1f4], R10 ;  /* 0x00007d00000a7a24 */ /* 0x000fc400078e020a */
[C---:B------:R-:W-:Y:S02]  /*1420*/  IMAD R2, R0.reuse, c[0x0][0x21c], R2 ;  /* 0x0000870000027a24 */ /* 0x040fe400078e0202 */
[----:B------:R-:W-:Y:S01]  /*1430*/  IMAD.WIDE.U32 R26, R0, c[0x0][0x1f0], R8 ;  /* 0x00007c00001a7a25 */ /* 0x000fe200078e0008 */
[----:B------:R-:W-:Y:S02]  /*1440*/  SEL R0, R20, 0xffffffe0, !P2 ;  /* 0xffffffe014007807 */ /* 0x000fe40005000000 */
[----:B------:R-:W-:Y:S01]  /*1450*/  IADD3 R29, R31, R2, RZ ;  /* 0x000000021f1d7210 */ /* 0x000fe20007ffe0ff */
[----:B------:R-:W-:Y:S01]  /*1460*/  IMAD.IADD R33, R27, 0x1, R10 ;  /* 0x000000011b217824 */ /* 0x000fe200078e020a */
[----:B------:R1:W-:Y:S04]  /*1470*/  STL.64 [R1+0x48], R26 ;  /* 0x0000481a01007387 */ /* 0x0003e80000100a00 */
        /* <DEDUP_REMOVED lines=14> */
.L_x_1587:
[----:B---34-:R-:W-:Y:S05]  /*1560*/  BSYNC B0 ;  /* 0x0000000000007941 */ /* 0x018fea0003800000 */
.L_x_1586:
[----:B--2---:R-:W-:Y:S01]  /*1570*/  IADD3 R2, R15, 0x10, RZ ;  /* 0x000000100f027810 */ /* 0x004fe20007ffe0ff */
[----:B------:R2:W3:Y:S01]  /*1580*/  SHFL.IDX PT, R5, R16, 0x1, 0x181f ;  /* 0x00381f0010057f89 */ /* 0x0004e200000e0000 */
[----:B------:R-:W-:Y:S02]  /*1590*/  BSSY B0, `(.L_x_1588) ;  /* 0x000000e000007945 */ /* 0x000fe40003800000 */
[----:B------:R-:W-:Y:S01]  /*15a0*/  ISETP.GE.AND P0, PT, R2, UR4, PT ;  /* 0x0000000402007c0c */ /* 0x000fe2000bf06270 */
        /* <DEDUP_REMOVED lines=12> */
.L_x_1589:
[----:B------:R-:W-:Y:S05]  /*1670*/  BSYNC B0 ;  /* 0x0000000000007941 */ /* 0x000fea0003800000 */
.L_x_1588:
[----:B---3--:R-:W-:Y:S01]  /*1680*/  IADD3 R2, R15, 0x20, RZ ;  /* 0x000000200f027810 */ /* 0x008fe20007ffe0ff */
[----:B------:R3:W1:Y:S01]  /*1690*/  SHFL.IDX PT, R5, R16, 0x2, 0x181f ;  /* 0x00581f0010057f89 */ /* 0x00066200000e0000 */
[----:B------:R-:W-:Y:S02]  /*16a0*/  BSSY B0, `(.L_x_1590) ;  /* 0x000000e000007945 */ /* 0x000fe40003800000 */
[----:B------:R-:W-:Y:S01]  /*16b0*/  ISETP.GE.AND P0, PT, R2, UR4, PT ;  /* 0x0000000402007c0c */ /* 0x000fe2000bf06270 */
        /* <DEDUP_REMOVED lines=12> */
.L_x_1591:
[----:B------:R-:W-:Y:S05]  /*1780*/  BSYNC B0 ;  /* 0x0000000000007941 */ /* 0x000fea0003800000 */
.L_x_1590:
[----:B-1----:R-:W-:Y:S01]  /*1790*/  IADD3 R2, R15, 0x30, RZ ;  /* 0x000000300f027810 */ /* 0x002fe20007ffe0ff */
[----:B------:R1:W2:Y:S01]  /*17a0*/  SHFL.IDX PT, R5, R16, 0x3, 0x181f ;  /* 0x00781f0010057f89 */ /* 0x0002a200000e0000 */
[----:B------:R-:W-:Y:S02]  /*17b0*/  BSSY B0, `(.L_x_1592) ;  /* 0x000000e000007945 */ /* 0x000fe40003800000 */
[----:B------:R-:W-:Y:S01]  /*17c0*/  ISETP.GE.AND P0, PT, R2, UR4, PT ;  /* 0x0000000402007c0c */ /* 0x000fe2000bf06270 */
        /* <DEDUP_REMOVED lines=12> */
.L_x_1593:
[----:B------:R-:W-:Y:S05]  /*1890*/  BSYNC B0 ;  /* 0x0000000000007941 */ /* 0x000fea0003800000 */
.L_x_1592:
[----:B--2---:R-:W-:Y:S01]  /*18a0*/  IADD3 R2, R15, 0x40, RZ ;  /* 0x000000400f027810 */ /* 0x004fe20007ffe0ff */
        /* <DEDUP_REMOVED lines=15> */
.L_x_1595:
[----:B------:R-:W-:Y:S05]  /*19a0*/  BSYNC B0 ;  /* 0x0000000000007941 */ /* 0x000fea0003800000 */
.L_x_1594:
        /* <DEDUP_REMOVED lines=16> */
.L_x_1597:
[----:B------:R-:W-:Y:S05]  /*1ab0*/  BSYNC B0 ;  /* 0x0000000000007941 */ /* 0x000fea0003800000 */
.L_x_1596:
        /* <DEDUP_REMOVED lines=16> */
.L_x_1599:
[----:B------:R-:W-:Y:S05]  /*1bc0*/  BSYNC B0 ;  /* 0x0000000000007941 */ /* 0x000fea0003800000 */
.L_x_1598:
[----:B-1----:R-:W-:Y:S01]  /*1bd0*/  IADD3 R2, R15, 0x70, RZ ;  /* 0x000000700f027810 */ /* 0x002fe20007ffe0ff */
[----:B------:R-:W1:Y:S01]  /*1be0*/  SHFL.IDX PT, R6, R17, 0x7, 0x181f ;  /* 0x00f81f0011067f89 */ /* 0x000e6200000e0000 */
[----:B------:R-:W-:Y:S01]  /*1bf0*/  UIADD3 UR21, UR25, -0x1, URZ ;  /* 0xffffffff19157890 */ /* 0x000fe2000fffe03f */
[----:B----4-:R-:W-:Y:S01]  /*1c00*/  IADD3 R4, -R19, UR8, RZ ;  /* 0x0000000813047c10 */ /* 0x010fe2000fffe1ff */
[----:B------:R-:W-:Y:S01]  /*1c10*/  ULDC.64 UR6, c[0x0][0x1e0] ;  /* 0x0000780000067ab9 */ /* 0x000fe20000000a00 */
[----:B------:R-:W-:Y:S01]  /*1c20*/  ISETP.GE.AND P2, PT, R2, UR4, PT ;  /* 0x0000000402007c0c */ /* 0x000fe2000bf46270 */
[----:B------:R-:W4:Y:S01]  /*1c30*/  SHFL.IDX PT, R7, R16, 0x7, 0x181f ;  /* 0x00f81f0010077f89 */ /* 0x000f2200000e0000 */
[----:B------:R-:W-:Y:S01]  /*1c40*/  UMOV UR22, 0x6 ;  /* 0x0000000600167882 */ /* 0x000fe20000000000 */
[----:B------:R-:W-:Y:S01]  /*1c50*/  IMAD.U32 R2, RZ, RZ, UR21 ;  /* 0x00000015ff027e24 */ /* 0x000fe2000f8e00ff */
[----:B------:R-:W-:Y:S01]  /*1c60*/  USHF.L.U32 UR23, UR6, 0x6, URZ ;  /* 0x0000000606177899 */ /* 0x000fe2000800063f */
[----:B------:R-:W-:Y:S01]  /*1c70*/  IMAD.SHL.U32 R245, R11, 0x2, RZ ;  /* 0x000000020bf57824 */ /* 0x000fe200078e00ff */
[----:B------:R-:W-:Y:S01]  /*1c80*/  USHF.L.U64.HI UR22, UR6, UR22, UR7 ;  /* 0x0000001606167299 */ /* 0x000fe20008010207 */
[----:B------:R-:W-:Y:S01]  /*1c90*/  IMAD R2, R2, -0x40, R4 ;  /* 0xffffffc002027824 */ /* 0x000fe200078e0204 */
[----:B------:R-:W-:Y:S01]  /*1ca0*/  USHF.R.S32.HI UR10, URZ, 0x1f, UR21 ;  /* 0x0000001f3f0a7899 */ /* 0x000fe20008011415 */
[----:B------:R-:W-:Y:S01]  /*1cb0*/  IMAD.MOV.U32 R160, RZ, RZ, R32 ;  /* 0x000000ffffa07224 */ /* 0x000fe200078e0020 */
[----:B------:R-:W-:Y:S01]  /*1cc0*/  UIMAD UR4, UR22, UR21, URZ ;  /* 0x00000015160472a4 */ /* 0x000fe2000f8e023f */
[----:B------:R-:W-:Y:S01]  /*1cd0*/  IMAD.MOV.U32 R161, RZ, RZ, R33 ;  /* 0x000000ffffa17224 */ /* 0x000fe200078e0021 */
[----:B------:R-:W-:Y:S01]  /*1ce0*/  UIMAD.WIDE.U32 UR12, UR6, 0x20, URZ ;  /* 0x00000020060c78a5 */ /* 0x000fe2000f8e003f */
[----:B------:R-:W-:Y:S01]  /*1cf0*/  @!P2 SHF.R.S32.HI R4, RZ, 0x1f, R18 ;  /* 0x0000001fff04a819 */ /* 0x000fe20000011412 */
[----:B------:R-:W-:Y:S01]  /*1d00*/  IMAD.U32 R155, RZ, RZ, UR23 ;  /* 0x00000017ff9b7e24 */ /* 0x000fe2000f8e00ff */
[----:B------:R-:W-:Y:S01]  /*1d10*/  UIMAD UR4, UR10, UR23, UR4 ;  /* 0x000000170a0472a4 */ /* 0x000fe2000f8e0204 */
[----:B------:R-:W-:Y:S01]  /*1d20*/  IMAD.MOV.U32 R160, RZ, RZ, R26 ;  /* 0x000000ffffa07224 */ /* 0x000fe200078e001a */
[----:B------:R-:W-:Y:S01]  /*1d30*/  @!P2 LEA.HI R10, R4, R18, RZ, 0x3 ;  /* 0x00000012040aa211 */ /* 0x000fe200078f18ff */
[----:B------:R-:W-:Y:S01]  /*1d40*/  USHF.L.U32 UR9, UR7, 0x5, URZ ;  /* 0x0000000507097899 */ /* 0x000fe2000800063f */
[----:B------:R-:W-:Y:S01]  /*1d50*/  SHF.R.S32.HI R12, RZ, 0x4, R24 ;  /* 0x00000004ff0c7819 */ /* 0x000fe20000011418 */
[----:B------:R-:W-:Y:S01]  /*1d60*/  IMAD.WIDE.U32 R4, R155, UR21, R160 ;  /* 0x000000159b047c25 */ /* 0x000fe2000f8e00a0 */
[----:B-1----:R-:W-:Y:S01]  /*1d70*/  @!P2 LEA R8, P0, R14, R6, 0x1 ;  /* 0x000000060e08a211 */ /* 0x002fe200078008ff */
[----:B------:R-:W-:Y:S01]  /*1d80*/  UIADD3 UR9, UR13, UR9, URZ ;  /* 0x000000090d097290 */ /* 0x000fe2000fffe03f */
[----:B------:R-:W-:Y:S01]  /*1d90*/  @!P2 LOP3.LUT R10, R10, 0xfffffff8, RZ, 0xc0, !PT ;  /* 0xfffffff80a0aa812 */ /* 0x000fe200078ec0ff */
[----:B------:R-:W-:Y:S01]  /*1da0*/  UIMAD UR20, UR21, -0x40, UR8 ;  /* 0xffffffc0151478a4 */ /* 0x000fe2000f8e0208 */
[----:B----4-:R-:W-:Y:S01]  /*1db0*/  @!P2 LEA.HI.X R9, R14, R7, R13, 0x1, P0 ;  /* 0x000000070e09a211 */ /* 0x010fe200000f0c0d */
[----:B------:R-:W-:Y:S01]  /*1dc0*/  STL.64 [R1+0x38], R160 ;  /* 0x000038a001007387 */ /* 0x000fe20000100a00 */
[----:B------:R-:W-:Y:S01]  /*1dd0*/  ISETP.GE.AND P0, PT, R2, 0x1, PT ;  /* 0x000000010200780c */ /* 0x000fe20003f06270 */
[----:B------:R-:W-:Y:S01]  /*1de0*/  @!P2 IMAD.WIDE R6, R10, 0x2, R6 ;  /* 0x000000020a06a825 */ /* 0x000fe200078e0206 */
[----:B------:R-:W-:Y:S01]  /*1df0*/  IADD3 R5, R5, UR4, RZ ;  /* 0x0000000405057c10 */ /* 0x000fe2000fffe0ff */
[----:B------:R-:W-:Y:S01]  /*1e00*/  @!PT LDS RZ, [RZ] ;  /* 0x00000000fffff984 */ /* 0x000fe20000000800 */
[----:B------:R1:W-:Y:S01]  /*1e10*/  @!P2 LDGSTS.E.BYPASS.LTC128B.128 [R245+0xb900], [R8.64], !P6 ;  /* 0x0b90000008f5afae */ /* 0x0003e2000f101d52 */
[----:B------:R-:W-:-:S03]  /*1e20*/  LEA.HI R156, R157, R159, RZ, 0x5 ;  /* 0x0000009f9d9c7211 */ /* 0x000fc600078f28ff */
[----:B------:R4:W-:Y:S01]  /*1e30*/  @!P2 LDGSTS.E.BYPASS.LTC128B.128 [R245+0xf900], [R6.64], !P1 ;  /* 0x0f90000006f5afae */ /* 0x0009e2000c901d52 */
[C---:B------:R-:W-:Y:S02]  /*1e40*/  ISETP.GE.AND P2, PT, R2.reuse, 0x21, PT ;  /* 0x000000210200780c */ /* 0x040fe40003f46270 */
[----:B------:R-:W-:Y:S01]  /*1e50*/  ISETP.GE.AND P1, PT, R2, 0x31, PT ;  /* 0x000000310200780c */ /* 0x000fe20003f26270 */
[----:B------:R-:W0:Y:S01]  /*1e60*/  LDGDEPBAR ;  /* 0x00000000000079af */ /* 0x000e220000000000 */
[----:B------:R-:W-:-:S11]  /*1e70*/  SHF.R.S32.HI R154, RZ, 0x5, R156 ;  /* 0x00000005ff9a7819 */ /* 0x000fd6000001149c */
[----:B------:R-:W-:-:S05]  /*1e80*/  VOTEU.ANY UP0, P1 ;  /* 0x00000000003f7886 */ /* 0x000fca0000800100 */
[----:B------:R-:W-:Y:S01]  /*1e90*/  @UP0 UIMAD UR4, UR7, 0x30, URZ ;  /* 0x00000030070408a4 */ /* 0x000fe2000f8e023f */
[----:B------:R-:W-:Y:S01]  /*1ea0*/  BAR.SYNC.DEFER_BLOCKING 0x0 ;  /* 0x0000000000007b1d */ /* 0x000fe20000010000 */
[----:B-1----:R-:W-:-:S04]  /*1eb0*/  @P0 LEA R8, P6, R4, c[0x0][0x1c8], 0x1 ;  /* 0x0000720004080a11 */ /* 0x002fc800078c08ff */
[----:B------:R-:W-:Y:S01]  /*1ec0*/  @P0 LEA.HI.X R9, R4, c[0x0][0x1cc], R5, 0x1, P6 ;  /* 0x0000730004090a11 */ /* 0x000fe200030f0c05 */
[----:B----4-:R-:W-:Y:S01]  /*1ed0*/  IMAD.MOV.U32 R7, RZ, RZ, c[0x0][0x1e0] ;  /* 0x00007800ff077624 */ /* 0x010fe200078e00ff */
[----:B------:R-:W-:Y:S01]  /*1ee0*/  ISETP.GE.AND P6, PT, R2, 0x11, PT ;  /* 0x000000110200780c */ /* 0x000fe20003fc6270 */
[----:B------:R-:W-:Y:S02]  /*1ef0*/  IMAD.U32 R6, RZ, RZ, UR7 ;  /* 0x00000007ff067e24 */ /* 0x000fe4000f8e00ff */
[----:B------:R-:W-:Y:S01]  /*1f00*/  @!PT LDS RZ, [RZ] ;  /* 0x00000000fffff984 */ /* 0x000fe20000000800 */
[----:B------:R-:W-:Y:S01]  /*1f10*/  @!PT LDS RZ, [RZ] ;  /* 0x00000000fffff984 */ /* 0x000fe20000000800 */
[----:B------:R-:W-:Y:S01]  /*1f20*/  @!PT LDS RZ, [RZ] ;  /* 0x00000000fffff984 */ /* 0x000fe20000000800 */
[----:B------:R1:W-:Y:S04]  /*1f30*/  @P0 LDGSTS.E.BYPASS.LTC128B.128 [R245+0x4100], [R8.64], !P5 ;  /* 0x0410000008f50fae */ /* 0x0003e8000e901d52 */
[----:B------:R1:W-:Y:S06]  /*1f40*/  @P0 LDGSTS.E.BYPASS.LTC128B.128 [R245+0x6100], [R8.64+0x80], !P4 ;  /* 0x0610008008f50fae */ /* 0x0003ec000e101d52 */
[----:B------:R-:W-:-:S04]  /*1f50*/  @P6 LEA R2, P0, R7, R4, 0x4 ;  /* 0x0000000407026211 */ /* 0x000fc800078020ff */
[----:B------:R-:W-:Y:S02]  /*1f60*/  @P6 LEA.HI.X R6, R7, R5, R6, 0x4, P0 ;  /* 0x0000000507066211 */ /* 0x000fe400000f2406 */
[----:B------:R-:W-:-:S04]  /*1f70*/  @P6 LEA R10, P0, R2, c[0x0][0x1c8], 0x1 ;  /* 0x00007200020a6a11 */ /* 0x000fc800078008ff */
[----:B------:R-:W-:Y:S02]  /*1f80*/  @P6 LEA.HI.X R11, R2, c[0x0][0x1cc], R6, 0x1, P0 ;  /* 0x00007300020b6a11 */ /* 0x000fe400000f0c06 */
[----:B------:R-:W-:-:S03]  /*1f90*/  @P2 IADD3 R2, P0, R4, UR12, RZ ;  /* 0x0000000c04022c10 */ /* 0x000fc6000ff1e0ff */
[----:B------:R4:W-:Y:S04]  /*1fa0*/  @P6 LDGSTS.E.BYPASS.LTC128B.128 [R245+0x4900], [R10.64], !P5 ;  /* 0x049000000af56fae */ /* 0x0009e8000e901d52 */
[----:B------:R4:W-:Y:S01]  /*1fb0*/  @P6 LDGSTS.E.BYPASS.LTC128B.128 [R245+0x6900], [R10.64+0x80], !P4 ;  /* 0x069000800af56fae */ /* 0x0009e2000e101d52 */
[----:B-1----:R-:W-:Y:S01]  /*1fc0*/  @P1 IMAD.WIDE.U32 R8, R7, 0x30, R4 ;  /* 0x0000003007081825 */ /* 0x002fe200078e0004 */
[----:B------:R-:W-:Y:S02]  /*1fd0*/  @P2 IADD3.X R4, R5, UR9, RZ, P0, !PT ;  /* 0x0000000905042c10 */ /* 0x000fe400087fe4ff */
[----:B------:R-:W-:Y:S02]  /*1fe0*/  LEA.HI R5, R24, R12, RZ, 0x1 ;  /* 0x0000000c18057211 */ /* 0x000fe400078f08ff */
[----:B------:R-:W-:-:S02]  /*1ff0*/  @P2 LEA R6, P0, R2, c[0x0][0x1c8], 0x1 ;  /* 0x0000720002062a11 */ /* 0x000fc400078008ff */
[----:B------:R-:W-:Y:S02]  /*2000*/  LOP3.LUT R5, R5, 0xfffffffe, RZ, 0xc0, !PT ;  /* 0xfffffffe05057812 */ /* 0x000fe400078ec0ff */
[----:B------:R-:W-:Y:S02]  /*2010*/  @P2 LEA.HI.X R7, R2, c[0x0][0x1cc], R4, 0x1, P0 ;  /* 0x0000730002072a11 */ /* 0x000fe400000f0c04 */
[----:B------:R-:W-:Y:S01]  /*2020*/  @P1 IADD3 R2, R9, UR4, RZ ;  /* 0x0000000409021c10 */ /* 0x000fe2000fffe0ff */
[----:B------:R-:W-:Y:S01]  /*2030*/  IMAD.IADD R9, R12, 0x1, -R5 ;  /* 0x000000010c097824 */ /* 0x000fe200078e0a05 */
[C---:B------:R-:W-:Y:S01]  /*2040*/  @P1 LEA R4, P0, R8.reuse, c[0x0][0x1c8], 0x1 ;  /* 0x0000720008041a11 */ /* 0x040fe200078008ff */
[----:B------:R1:W-:Y:S01]  /*2050*/  @P2 LDGSTS.E.BYPASS.LTC128B.128 [R245+0x5100], [R6.64], !P5 ;  /* 0x0510000006f52fae */ /* 0x0003e2000e901d52 */
[----:B------:R-:W-:Y:S02]  /*2060*/  ULDC.64 UR4, c[0x0][0x208] ;  /* 0x0000820000047ab9 */ /* 0x000fe40000000a00 */
[----:B------:R-:W-:Y:S01]  /*2070*/  @P1 LEA.HI.X R5, R8, c[0x0][0x1cc], R2, 0x1, P0 ;  /* 0x0000730008051a11 */ /* 0x000fe200000f0c02 */
[----:B------:R1:W-:Y:S01]  /*2080*/  @P2 LDGSTS.E.BYPASS.LTC128B.128 [R245+0x7100], [R6.64+0x80], !P4 ;  /* 0x0710008006f52fae */ /* 0x0003e2000e101d52 */
[----:B------:R-:W-:Y:S01]  /*2090*/  IMAD.SHL.U32 R2, R44, 0x40, RZ ;  /* 0x000000402c027824 */ /* 0x000fe200078e00ff */
[----:B------:R-:W-:-:S02]  /*20a0*/  UIMAD UR10, UR10, UR4, URZ ;  /* 0x000000040a0a72a4 */ /* 0x000fc4000f8e023f */
[----:B------:R5:W-:Y:S01]  /*20b0*/  @P1 LDGSTS.E.BYPASS.LTC128B.128 [R245+0x5900], [R4.64], !P5 ;  /* 0x0590000004f51fae */ /* 0x000be2000e901d52 */
[----:B------:R-:W-:Y:S01]  /*20c0*/  UIMAD.WIDE.U32 UR14, UR21, UR4, URZ ;  /* 0x00000004150e72a5 */ /* 0x000fe2000f8e003f */
[----:B------:R-:W-:Y:S01]  /*20d0*/  LOP3.LUT R2, R2, 0x1c0, RZ, 0xc0, !PT ;  /* 0x000001c002027812 */ /* 0x000fe200078ec0ff */
[----:B------:R-:W-:Y:S01]  /*20e0*/  UIMAD UR10, UR21, UR5, UR10 ;  /* 0x00000005150a72a4 */ /* 0x000fe2000f8e020a */
[----:B------:R5:W-:Y:S01]  /*20f0*/  @P1 LDGSTS.E.BYPASS.LTC128B.128 [R245+0x7900], [R4.64+0x80], !P4 ;  /* 0x0790008004f51fae */ /* 0x000be2000e101d52 */
[----:B------:R-:W-:Y:S02]  /*2100*/  LOP3.LUT P1, RZ, R44, 0x2, RZ, 0xc0, !PT ;  /* 0x000000022cff7812 */ /* 0x000fe4000782c0ff */
[----:B------:R-:W-:Y:S01]  /*2110*/  UIADD3 UR10, UR15, UR10, URZ ;  /* 0x0000000a0f0a7290 */ /* 0x000fe2000fffe03f */
[----:B------:R-:W0:Y:S01]  /*2120*/  LDGDEPBAR ;  /* 0x00000000000079af */ /* 0x000e220000000000 */
[----:B-1----:R-:W-:Y:S02]  /*2130*/  IMAD.SHL.U32 R6, R22, 0x40, RZ ;  /* 0x0000004016067824 */ /* 0x002fe400078e00ff */
        /* <DEDUP_REMOVED lines=19> */
[----:B------:R-:W-:Y:S01]  /*2270*/  IADD3 R235, R224, 0x4120, RZ ;  /* 0x00004120e0eb7810 */ /* 0x000fe20007ffe0ff */
[C-C-:B------:R-:W-:Y:S02]  /*2280*/  IMAD R233, R3.reuse, 0x2, R231.reuse ;  /* 0x0000000203e97824 */ /* 0x140fe400078e02e7 */
[C---:B------:R-:W-:Y:S02]  /*2290*/  IMAD R232, R0.reuse, 0x2, R231 ;  /* 0x0000000200e87824 */ /* 0x040fe400078e02e7 */
[----:B------:R-:W-:Y:S02]  /*22a0*/  IMAD R234, R0, 0x2, R233 ;  /* 0x0000000200ea7824 */ /* 0x000fe400078e02e9 */
[----:B------:R-:W-:Y:S01]  /*22b0*/  IMAD R236, R3, 0x2, R232 ;  /* 0x0000000203ec7824 */ /* 0x000fe200078e02e8 */
[----:B------:R-:W-:Y:S04]  /*22c0*/  LDSM.16.M88.4 R4, [R231+0xa100] ;  /* 0x00a10000e704783b */ /* 0x000fe80000000200 */
[----:B----4-:R-:W1:Y:S04]  /*22d0*/  LDSM.16.M88.4 R8, [R224+0x4100] ;  /* 0x00410000e008783b */ /* 0x010e680000000200 */
[----:B------:R-:W4:Y:S04]  /*22e0*/  LDSM.16.M88.4 R12, [R224+0x4900] ;  /* 0x00490000e00c783b */ /* 0x000f280000000200 */
[----:B------:R-:W5:Y:S04]  /*22f0*/  LDSM.16.M88.4 R24, [R224+0x5100] ;  /* 0x00510000e018783b */ /* 0x000f680000000200 */
[----:B------:R-:W2:Y:S04]  /*2300*/  LDSM.16.M88.4 R48, [R224+0x5900] ;  /* 0x00590000e030783b */ /* 0x000ea80000000200 */
[----:B------:R-:W3:Y:S01]  /*2310*/  LDSM.16.M88.4 R20, [R231+0x8100] ;  /* 0x00810000e714783b */ /* 0x000ee20000000200 */
[C---:B-1----:R-:W-:Y:S08]  /*2320*/  HMMA.16816.F32.BF16 R52, R4.reuse, R8, RZ ;  /* 0x000000080434723c */ /* 0x042ff000000418ff */
[C---:B----4-:R-:W-:Y:S08]  /*2330*/  HMMA.16816.F32.BF16 R60, R4.reuse, R12, RZ ;  /* 0x0000000c043c723c */ /* 0x050ff000000418ff */
[C---:B-----5:R-:W-:Y:S08]  /*2340*/  HMMA.16816.F32.BF16 R64, R4.reuse, R24, RZ ;  /* 0x000000180440723c */ /* 0x060ff000000418ff */
[C---:B--2---:R-:W-:Y:S08]  /*2350*/  HMMA.16816.F32.BF16 R72, R4.reuse, R48, RZ ;  /* 0x000000300448723c */ /* 0x044ff000000418ff */
[C---:B------:R-:W-:Y:S08]  /*2360*/  HMMA.16816.F32.BF16 R96, R4.reuse, R10, RZ ;  /* 0x0000000a0460723c */ /* 0x040ff000000418ff */
[C---:B------:R-:W-:Y:S08]  /*2370*/  HMMA.16816.F32.BF16 R112, R4.reuse, R14, RZ ;  /* 0x0000000e0470723c */ /* 0x040ff000000418ff */
[C---:B------:R-:W-:Y:S08]  /*2380*/  HMMA.16816.F32.BF16 R120, R4.reuse, R26, RZ ;  /* 0x0000001a0478723c */ /* 0x040ff000000418ff */
[----:B------:R-:W-:Y:S07]  /*2390*/  HMMA.16816.F32.BF16 R100, R4, R50, RZ ;  /* 0x000000320464723c */ /* 0x000fee00000418ff */
[----:B------:R-:W-:Y:S01]  /*23a0*/  IMAD.U32 R4, RZ, RZ, UR14 ;  /* 0x0000000eff047e24 */ /* 0x000fe2000f8e00ff */
[----:B------:R-:W-:Y:S01]  /*23b0*/  IADD3 R6, R224, 0x4100, RZ ;  /* 0x00004100e0067810 */ /* 0x000fe20007ffe0ff */
[----:B------:R-:W-:Y:S01]  /*23c0*/  IMAD.U32 R5, RZ, RZ, UR15 ;  /* 0x0000000fff057e24 */ /* 0x000fe2000f8e00ff */
[----:B------:R-:W-:Y:S01]  /*23d0*/  UMOV UR14, 0x5 ;  /* 0x00000005000e7882 */ /* 0x000fe20000000000 */
[----:B------:R-:W-:Y:S01]  /*23e0*/  IMAD.U32 R5, RZ, RZ, UR10 ;  /* 0x0000000aff057e24 */ /* 0x000fe2000f8e00ff */
[----:B------:R-:W-:Y:S01]  /*23f0*/  LEA R2, P0, R4, R30, 0x6 ;  /* 0x0000001e04027211 */ /* 0x000fe200078030ff */
[----:B------:R-:W-:Y:S01]  /*2400*/  USHF.L.U32 UR10, UR4, 0x5, URZ ;  /* 0x00000005040a7899 */ /* 0x000fe2000800063f */
[----:B------:R-:W-:Y:S01]  /*2410*/  @P1 IADD3 R235, R6, -0x20, RZ ;  /* 0xffffffe006eb1810 */ /* 0x000fe20007ffe0ff */
[----:B------:R-:W-:Y:S01]  /*2420*/  USHF.L.U64.HI UR14, UR4, UR14, UR5 ;  /* 0x0000000e040e7299 */ /* 0x000fe20008010205 */
[----:B------:R-:W-:Y:S01]  /*2430*/  LEA.HI.X R5, R4, R29, R5, 0x6, P0 ;  /* 0x0000001d04057211 */ /* 0x000fe200000f3405 */
[----:B---3--:R-:W-:Y:S01]  /*2440*/  HMMA.16816.F32.BF16 R80, R20, R24, RZ ;  /* 0x000000181450723c */ /* 0x008fe200000418ff */
[C---:B------:R-:W-:Y:S01]  /*2450*/  LEA R4, P0, R2.reuse, c[0x0][0x1f8], 0x1 ;  /* 0x00007e0002047a11 */ /* 0x040fe200078008ff */
[----:B------:R-:W-:Y:S01]  /*2460*/  IMAD.U32 R7, RZ, RZ, UR10 ;  /* 0x0000000aff077e24 */ /* 0x000fe2000f8e00ff */
[----:B------:R-:W-:Y:S01]  /*2470*/  UIADD3 UR16, UP0, UR10, 0x80, URZ ;  /* 0x000000800a107890 */ /* 0x000fe2000ff1e03f */
[----:B------:R-:W-:Y:S01]  /*2480*/  LDSM.16.M88.4 R40, [R235] ;  /* 0x00000000eb28783b */ /* 0x000fe20000000200 */
[----:B------:R-:W-:-:S02]  /*2490*/  LEA.HI.X R5, R2, c[0x0][0x1fc], R5, 0x1, P0 ;  /* 0x00007f0002057a11 */ /* 0x000fc400000f0c05 */
[----:B------:R-:W-:Y:S01]  /*24a0*/  IADD3 R2, -R19, UR20, RZ ;  /* 0x0000001413027c10 */ /* 0x000fe2000fffe1ff */
[----:B------:R-:W-:Y:S01]  /*24b0*/  UIADD3.X UR15, URZ, UR14, URZ, UP0, !UPT ;  /* 0x0000000e3f0f7290 */ /* 0x000fe200087fe43f */
[----:B------:R-:W-:Y:S01]  /*24c0*/  IADD3 R6, P6, R4, UR10, RZ ;  /* 0x0000000a04067c10 */ /* 0x000fe2000ffde0ff */
[C---:B------:R-:W-:Y:S01]  /*24d0*/  HMMA.16816.F32.BF16 R84, R20.reuse, R26, RZ ;  /* 0x0000001a1454723c */ /* 0x040fe200000418ff */
[----:B------:R-:W-:Y:S01]  /*24e0*/  ISETP.LT.OR P2, PT, R2, 0x1, P5 ;  /* 0x000000010200780c */ /* 0x000fe20002f41670 */
[----:B------:R-:W-:Y:S01]  /*24f0*/  LDSM.16.M88.4 R36, [R235+0x800] ;  /* 0x00080000eb24783b */ /* 0x000fe20000000200 */
[----:B------:R-:W-:Y:S01]  /*2500*/  IADD3 R24, P1, P0, R7, 0x80, R4 ;  /* 0x0000008007187810 */ /* 0x000fe2000783e004 */
[----:B------:R-:W-:Y:S01]  /*2510*/  UISETP.GE.AND UP0, UPT, UR25, 0x2, UPT ;  /* 0x000000021900788c */ /* 0x000fe2000bf06270 */
[----:B------:R-:W-:Y:S01]  /*2520*/  IADD3.X R7, R5, UR14, RZ, P6, !PT ;  /* 0x0000000e05077c10 */ /* 0x000fe2000b7fe4ff */
[----:B------:R-:W-:Y:S01]  /*2530*/  LDSM.16.M88.4 R32, [R235+0x1000] ;  /* 0x00100000eb20783b */ /* 0x000fe20000000200 */
[----:B------:R-:W-:Y:S01]  /*2540*/  IADD3 R16, P6, R6, UR10, RZ ;  /* 0x0000000a06107c10 */ /* 0x000fe2000ffde0ff */
[----:B------:R-:W-:Y:S01]  /*2550*/  HMMA.16816.F32.BF16 R124, R20, R8, RZ ;  /* 0x00000008147c723c */ /* 0x000fe200000418ff */
[----:B------:R-:W-:Y:S01]  /*2560*/  IADD3.X R25, RZ, UR14, R5, P1, P0 ;  /* 0x0000000eff197c10 */ /* 0x000fe20008fe0405 */
[----:B------:R-:W-:Y:S01]  /*2570*/  LDSM.16.M88.4 R28, [R235+0x1800] ;  /* 0x00180000eb1c783b */ /* 0x000fe20000000200 */
[----:B------:R-:W-:-:S02]  /*2580*/  ISETP.LT.OR P0, PT, R2, 0x1, P4 ;  /* 0x000000010200780c */ /* 0x000fc40002701670 */
[----:B------:R-:W-:Y:S02]  /*2590*/  IADD3 R18, P1, R6, UR16, RZ ;  /* 0x0000001006127c10 */ /* 0x000fe4000ff3e0ff */
[C---:B------:R-:W-:Y:S01]  /*25a0*/  IADD3.X R17, R7.reuse, UR14, RZ, P6, !PT ;  /* 0x0000000e07117c10 */ /* 0x040fe2000b7fe4ff */
[C---:B------:R-:W-:Y:S01]  /*25b0*/  HMMA.16816.F32.BF16 R104, R20.reuse, R10, RZ ;  /* 0x0000000a1468723c */ /* 0x040fe200000418ff */
[----:B------:R-:W-:Y:S01]  /*25c0*/  IADD3 R26, P6, R16, UR10, RZ ;  /* 0x0000000a101a7c10 */ /* 0x000fe2000ffde0ff */
[----:B------:R-:W1:Y:S01]  /*25d0*/  LDSM.16.M88.4 R8, [R233+0xa100] ;  /* 0x00a10000e908783b */ /* 0x000e620000000200 */
[----:B------:R-:W-:Y:S02]  /*25e0*/  IADD3.X R19, R7, UR15, RZ, P1, !PT ;  /* 0x0000000f07137c10 */ /* 0x000fe40008ffe4ff */
[C---:B------:R-:W-:Y:S02]  /*25f0*/  ISETP.LT.OR P1, PT, R2.reuse, 0x11, P5 ;  /* 0x000000110200780c */ /* 0x040fe40002f21670 */
[----:B------:R-:W-:Y:S01]  /*2600*/  IADD3.X R27, R17, UR14, RZ, P6, !PT ;  /* 0x0000000e111b7c10 */ /* 0x000fe2000b7fe4ff */
[----:B------:R-:W-:Y:S01]  /*2610*/  HMMA.16816.F32.BF16 R92, R20, R12, RZ ;  /* 0x0000000c145c723c */ /* 0x000fe200000418ff */
[----:B------:R-:W-:-:S02]  /*2620*/  ISETP.LT.OR P6, PT, R2, 0x11, P4 ;  /* 0x000000110200780c */ /* 0x000fc400027c1670 */
[C---:B------:R-:W-:Y:S02]  /*2630*/  IADD3 R243, R235.reuse, 0x800, RZ ;  /* 0x00000800ebf37810 */ /* 0x040fe40007ffe0ff */
[C---:B------:R-:W-:Y:S02]  /*2640*/  IADD3 R242, R235.reuse, 0x1000, RZ ;  /* 0x00001000ebf27810 */ /* 0x040fe40007ffe0ff */
[C---:B------:R-:W-:Y:S01]  /*2650*/  IADD3 R241, R235.reuse, 0x1800, RZ ;  /* 0x00001800ebf17810 */ /* 0x040fe20007ffe0ff */
[----:B------:R-:W-:Y:S01]  /*2660*/  HMMA.16816.F32.BF16 R88, R20, R14, RZ ;  /* 0x0000000e1458723c */ /* 0x000fe200000418ff */
[----:B------:R-:W2:Y:S01]  /*2670*/  LDSM.16.M88.4 R12, [R233+0x8100] ;  /* 0x00810000e90c783b */ /* 0x000ea20000000200 */
[C---:B------:R-:W-:Y:S02]  /*2680*/  IADD3 R240, R235.reuse, 0x2000, RZ ;  /* 0x00002000ebf07810 */ /* 0x040fe40007ffe0ff */
[----:B------:R-:W-:Y:S01]  /*2690*/  IADD3 R239, R235, 0x2800, RZ ;  /* 0x00002800ebef7810 */ /* 0x000fe20007ffe0ff */
[----:B------:R-:W-:Y:S01]  /*26a0*/  @!PT LDS RZ, [RZ] ;  /* 0x00000000fffff984 */ /* 0x000fe20000000800 */
[----:B------:R-:W-:Y:S01]  /*26b0*/  @!PT LDS RZ, [RZ] ;  /* 0x00000000fffff984 */ /* 0x000fe20000000800 */
[----:B------:R-:W-:Y:S01]  /*26c0*/  @!PT LDS RZ, [RZ] ;  /* 0x00000000fffff984 */ /* 0x000fe20000000800 */
[----:B------:R3:W-:Y:S01]  /*26d0*/  LDGSTS.E.BYPASS.LTC128B.128 [R245+0x100], [R4.64], !P2 ;  /* 0x0010000004f57fae */ /* 0x0007e2000d101d52 */
[----:B------:R-:W-:-:S02]  /*26e0*/  ISETP.LT.OR P2, PT, R2, 0x21, P5 ;  /* 0x000000210200780c */ /* 0x000fc40002f41670 */
[C---:B------:R-:W-:Y:S01]  /*26f0*/  HMMA.16816.F32.BF16 R76, R20.reuse, R48, RZ ;  /* 0x00000030144c723c */ /* 0x040fe200000418ff */
[----:B------:R3:W-:Y:S01]  /*2700*/  LDGSTS.E.BYPASS.LTC128B.128 [R245+0x2100], [R4.64+0x80], !P0 ;  /* 0x0210008004f57fae */ /* 0x0007e2000c101d52 */
[----:B------:R-:W-:Y:S02]  /*2710*/  ISETP.LT.OR P0, PT, R2, 0x21, P4 ;  /* 0x000000210200780c */ /* 0x000fe40002701670 */
[----:B------:R-:W-:Y:S01]  /*2720*/  IADD3 R238, R235, 0x3000, RZ ;  /* 0x00003000ebee7810 */ /* 0x000fe20007ffe0ff */
[----:B------:R4:W-:Y:S01]  /*2730*/  LDGSTS.E.BYPASS.LTC128B.128 [R245+0x900], [R6.64], !P1 ;  /* 0x0090000006f57fae */ /* 0x0009e2000c901d52 */
[----:B------:R-:W-:Y:S02]  /*2740*/  LOP3.LUT P1, RZ, R44, 0x4, RZ, 0xc0, !PT ;  /* 0x000000042cff7812 */ /* 0x000fe4000782c0ff */
[----:B------:R-:W-:Y:S01]  /*2750*/  HMMA.16816.F32.BF16 R68, R20, R50, RZ ;  /* 0x000000321444723c */ /* 0x000fe200000418ff */
[----:B------:R5:W-:Y:S01]  /*2760*/  LDGSTS.E.BYPASS.LTC128B.128 [R245+0x2900], [R24.64], !P6 ;  /* 0x0290000018f57fae */ /* 0x000be2000f101d52 */
[----:B------:R-:W-:-:S02]  /*2770*/  ISETP.LT.OR P6, PT, R2, 0x31, P5 ;  /* 0x000000310200780c */ /* 0x000fc40002fc1670 */
[----:B------:R-:W-:Y:S01]  /*2780*/  IADD3 R237, R235, 0x3800, RZ ;  /* 0x00003800ebed7810 */ /* 0x000fe20007ffe0ff */
[----:B------:R2:W-:Y:S01]  /*2790*/  LDGSTS.E.BYPASS.LTC128B.128 [R245+0x1100], [R16.64], !P2 ;  /* 0x0110000010f57fae */ /* 0x0005e2000d101d52 */
[----:B------:R-:W-:Y:S01]  /*27a0*/  ISETP.LT.OR P2, PT, R2, 0x31, P4 ;  /* 0x000000310200780c */ /* 0x000fe20002741670 */
[----:B------:R-:W-:Y:S02]  /*27b0*/  IMAD.MOV.U32 R2, RZ, RZ, 0x40 ;  /* 0x00000040ff027424 */ /* 0x000fe400078e00ff */
[----:B------:R2:W-:Y:S01]  /*27c0*/  LDGSTS.E.BYPASS.LTC128B.128 [R245+0x3100], [R18.64], !P0 ;  /* 0x0310000012f57fae */ /* 0x0005e2000c101d52 */
[----:B-1----:R-:W-:Y:S02]  /*27d0*/  HMMA.16816.F32.BF16 R20, R8, R40, R52 ;  /* 0x000000280814723c */ /* 0x002fe40000041834 */
[----:B------:R-:W-:-:S03]  /*27e0*/  SEL R2, R2, 0xffffffc0, !P1 ;  /* 0xffffffc002027807 */ /* 0x000fc60004800000 */
[----:B------:R5:W-:Y:S02]  /*27f0*/  LDGSTS.E.BYPASS.LTC128B.128 [R245+0x1900], [R26.64], !P6 ;  /* 0x019000001af57fae */ /* 0x000be4000f101d52 */
[----:B------:R-:W-:Y:S01]  /*2800*/  IMAD.IADD R230, R224, 0x1, R2 ;  /* 0x00000001e0e67824 */ /* 0x000fe200078e0202 */
[C---:B------:R-:W-:Y:S01]  /*2810*/  HMMA.16816.F32.BF16 R60, R8.reuse, R36, R60 ;  /* 0x00000024083c723c */ /* 0x040fe2000004183c */
[----:B------:R-:W-:Y:S01]  /*2820*/  IMAD.IADD R229, R2, 0x1, R235 ;  /* 0x0000000102e57824 */ /* 0x000fe200078e02eb */
[----:B---3--:R-:W-:Y:S02]  /*2830*/  IADD3 R4, P0, R16, UR16, RZ ;  /* 0x0000001010047c10 */ /* 0x008fe4000ff1e0ff */
[----:B------:R-:W-:Y:S02]  /*2840*/  LOP3.LUT R2, R152, R153, RZ, 0xfc, !PT ;  /* 0x0000009998027212 */ /* 0x000fe400078efcff */
[----:B------:R-:W-:Y:S02]  /*2850*/  IADD3.X R5, R17, UR15, RZ, P0, !PT ;  /* 0x0000000f11057c10 */ /* 0x000fe400087fe4ff */
[----:B------:R-:W-:Y:S01]  /*2860*/  HMMA.16816.F32.BF16 R64, R8, R32, R64 ;  /* 0x000000200840723c */ /* 0x000fe20000041840 */
[----:B------:R-:W-:-:S02]  /*2870*/  PLOP3.LUT P0, PT, PT, PT, UP0, 0x80, 0x0 ;  /* 0x000000000000781c */ /* 0x000fc40003f0f008 */
[----:B------:R4:W-:Y:S04]  /*2880*/  LDGSTS.E.BYPASS.LTC128B.128 [R245+0x3900], [R4.64], !P2 ;  /* 0x0390000004f57fae */ /* 0x0009e8000d101d52 */
[----:B------:R-:W-:Y:S01]  /*2890*/  LDSM.16.M88.4 R56, [R230+0x4100] ;  /* 0x00410000e638783b */ /* 0x000fe20000000200 */
[C---:B------:R-:W-:Y:S03]  /*28a0*/  HMMA.16816.F32.BF16 R72, R8.reuse, R28, R72 ;  /* 0x0000001c0848723c */ /* 0x040fe60000041848 */
[----:B--2---:R-:W1:Y:S04]  /*28b0*/  LDSM.16.M88.4 R16, [R232+0xa100] ;  /* 0x00a10000e810783b */ /* 0x004e680000000200 */
[----:B------:R-:W2:Y:S01]  /*28c0*/  LDSM.16.M88.4 R48, [R230+0x5100] ;  /* 0x00510000e630783b */ /* 0x000ea20000000200 */
[C---:B------:R-:W-:Y:S03]  /*28d0*/  HMMA.16816.F32.BF16 R132, R8.reuse, R42, R96 ;  /* 0x0000002a0884723c */ /* 0x040fe60000041860 */
[----:B------:R-:W3:Y:S04]  /*28e0*/  LDSM.16.M88.4 R52, [R230+0x4900] ;  /* 0x00490000e634783b */ /* 0x000ee80000000200 */
[----:B------:R-:W1:Y:S01]  /*28f0*/  LDSM.16.M88.4 R44, [R230+0x5900] ;  /* 0x00590000e62c783b */ /* 0x000e620000000200 */
[C---:B------:R-:W-:Y:S03]  /*2900*/  HMMA.16816.F32.BF16 R112, R8.reuse, R38, R112 ;  /* 0x000000260870723c */ /* 0x040fe60000041870 */
[----:B-----5:R-:W-:Y:S04]  /*2910*/  LDSM.16.M88.4 R24, [R229+0x800] ;  /* 0x00080000e518783b */ /* 0x020fe80000000200 */
[----:B----4-:R-:W-:Y:S01]  /*2920*/  LDSM.16.M88.4 R4, [R234+0xa100] ;  /* 0x00a10000ea04783b */ /* 0x010fe20000000200 */
[C---:B------:R-:W-:Y:S03]  /*2930*/  HMMA.16816.F32.BF16 R120, R8.reuse, R34, R120 ;  /* 0x000000220878723c */ /* 0x040fe60000041878 */
[----:B------:R-:W0:Y:S05]  /*2940*/  LDGDEPBAR ;  /* 0x00000000000079af */ /* 0x000e2a0000000000 */
[----:B------:R-:W-:Y:S01]  /*2950*/  HMMA.16816.F32.BF16 R116, R8, R30, R100 ;  /* 0x0000001e0874723c */ /* 0x000fe20000041864 */
[----:B------:R-:W4:Y:S07]  /*2960*/  LDSM.16.M88.4 R8, [R232+0x8100] ;  /* 0x00810000e808783b */ /* 0x000f2e0000000200 */
[C---:B------:R-:W-:Y:S08]  /*2970*/  HMMA.16816.F32.BF16 R124, R12.reuse, R40, R124 ;  /* 0x000000280c7c723c */ /* 0x040ff0000004187c */
[C---:B------:R-:W-:Y:S08]  /*2980*/  HMMA.16816.F32.BF16 R136, R12.reuse, R32, R80 ;  /* 0x000000200c88723c */ /* 0x040ff00000041850 */
[C---:B------:R-:W-:Y:S08]  /*2990*/  HMMA.16816.F32.BF16 R40, R12.reuse, R42, R104 ;  /* 0x0000002a0c28723c */ /* 0x040ff00000041868 */
[C---:B------:R-:W-:Y:S08]  /*29a0*/  HMMA.16816.F32.BF16 R32, R12.reuse, R34, R84 ;  /* 0x000000220c20723c */ /* 0x040ff00000041854 */
[C---:B------:R-:W-:Y:S08]  /*29b0*/  HMMA.16816.F32.BF16 R128, R12.reuse, R36, R92 ;  /* 0x000000240c80723c */ /* 0x040ff0000004185c */
[C---:B------:R-:W-:Y:S08]  /*29c0*/  HMMA.16816.F32.BF16 R140, R12.reuse, R28, R76 ;  /* 0x0000001c0c8c723c */ /* 0x040ff0000004184c */
[C---:B------:R-:W-:Y:S01]  /*29d0*/  HMMA.16816.F32.BF16 R108, R12.reuse, R38, R88 ;  /* 0x000000260c6c723c */ /* 0x040fe20000041858 */
[----:B------:R-:W-:Y:S07]  /*29e0*/  LDSM.16.M88.4 R36, [R229+0x1800] ;  /* 0x00180000e524783b */ /* 0x000fee0000000200 */
[----:B------:R-:W-:Y:S01]  /*29f0*/  HMMA.16816.F32.BF16 R104, R12, R30, R68 ;  /* 0x0000001e0c68723c */ /* 0x000fe20000041844 */
[----:B------:R-:W5:Y:S04]  /*2a00*/  LDSM.16.M88.4 R28, [R229] ;  /* 0x00000000e51c783b */ /* 0x000f680000000200 */
[----:B------:R-:W-:Y:S03]  /*2a10*/  LDSM.16.M88.4 R12, [R234+0x8100] ;  /* 0x00810000ea0c783b */ /* 0x000fe60000000200 */
[C---:B-1----:R-:W-:Y:S01]  /*2a20*/  HMMA.16816.F32.BF16 R100, R16.reuse, R56, R20 ;  /* 0x000000381064723c */ /* 0x042fe20000041814 */
[----:B------:R-:W1:Y:S07]  /*2a30*/  LDSM.16.M88.4 R20, [R229+0x1000] ;  /* 0x00100000e514783b */ /* 0x000e6e0000000200 */
[C---:B--2---:R-:W-:Y:S08]  /*2a40*/  HMMA.16816.F32.BF16 R92, R16.reuse, R48, R64 ;  /* 0x00000030105c723c */ /* 0x044ff00000041840 */
[C---:B---3--:R-:W-:Y:S08]  /*2a50*/  HMMA.16816.F32.BF16 R96, R16.reuse, R52, R60 ;  /* 0x000000341060723c */ /* 0x048ff0000004183c */
[C---:B------:R-:W-:Y:S08]  /*2a60*/  HMMA.16816.F32.BF16 R72, R16.reuse, R44, R72 ;  /* 0x0000002c1048723c */ /* 0x040ff00000041848 */
[C---:B------:R-:W-:Y:S08]  /*2a70*/  HMMA.16816.F32.BF16 R84, R16.reuse, R58, R132 ;  /* 0x0000003a1054723c */ /* 0x040ff00000041884 */
[C---:B------:R-:W-:Y:S08]  /*2a80*/  HMMA.16816.F32.BF16 R80, R16.reuse, R54, R112 ;  /* 0x000000361050723c */ /* 0x040ff00000041870 */
[C---:B------:R-:W-:Y:S08]  /*2a90*/  HMMA.16816.F32.BF16 R76, R16.reuse, R50, R120 ;  /* 0x00000032104c723c */ /* 0x040ff00000041878 */
[----:B------:R-:W-:Y:S08]  /*2aa0*/  HMMA.16816.F32.BF16 R64, R16, R46, R116 ;  /* 0x0000002e1040723c */ /* 0x000ff00000041874 */
[C---:B----4-:R-:W-:Y:S08]  /*2ab0*/  HMMA.16816.F32.BF16 R88, R8.reuse, R56, R124 ;  /* 0x000000380858723c */ /* 0x050ff0000004187c */
        /* <DEDUP_REMOVED lines=8> */
[----:B------:R-:W2:Y:S07]  /*2b40*/  LDSM.16.M88.4 R8, [R231+0xe100] ;  /* 0x00e10000e708783b */ /* 0x000eae0000000200 */
[C---:B-----5:R-:W-:Y:S08]  /*2b50*/  HMMA.16816.F32.BF16 R60, R4.reuse, R28, R100 ;  /* 0x0000001c043c723c */ /* 0x060ff00000041864 */
[C---:B------:R-:W-:Y:S08]  /*2b60*/  HMMA.16816.F32.BF16 R100, R4.reuse, R30, R84 ;  /* 0x0000001e0464723c */ /* 0x040ff00000041854 */
[C---:B------:R-:W-:Y:S08]  /*2b70*/  HMMA.16816.F32.BF16 R104, R4.reuse, R24, R96 ;  /* 0x000000180468723c */ /* 0x040ff00000041860 */
[C---:B-1----:R-:W-:Y:S08]  /*2b80*/  HMMA.16816.F32.BF16 R132, R4.reuse, R20, R92 ;  /* 0x000000140484723c */ /* 0x042ff0000004185c */
[C---:B------:R-:W-:Y:S08]  /*2b90*/  HMMA.16816.F32.BF16 R128, R4.reuse, R22, R76 ;  /* 0x000000160480723c */ /* 0x040ff0000004184c */
[----:B------:R-:W-:Y:S08]  /*2ba0*/  HMMA.16816.F32.BF16 R120, R4, R38, R64 ;  /* 0x000000260478723c */ /* 0x000ff00000041840 */
[C---:B------:R-:W-:Y:S08]  /*2bb0*/  HMMA.16816.F32.BF16 R76, R12.reuse, R28, R88 ;  /* 0x0000001c0c4c723c */ /* 0x040ff00000041858 */
[C---:B------:R-:W-:Y:S01]  /*2bc0*/  HMMA.16816.F32.BF16 R64, R12.reuse, R30, R68 ;  /* 0x0000001e0c40723c */ /* 0x040fe20000041844 */
[----:B------:R-:W-:Y:S07]  /*2bd0*/  LDSM.16.M88.4 R28, [R235+0x2000] ;  /* 0x00200000eb1c783b */ /* 0x000fee0000000200 */
[C---:B------:R-:W-:Y:S08]  /*2be0*/  HMMA.16816.F32.BF16 R116, R12.reuse, R24, R56 ;  /* 0x000000180c74723c */ /* 0x040ff00000041838 */
[C---:B------:R-:W-:Y:S01]  /*2bf0*/  HMMA.16816.F32.BF16 R112, R12.reuse, R26, R52 ;  /* 0x0000001a0c70723c */ /* 0x040fe20000041834 */
[----:B------:R-:W-:Y:S07]  /*2c00*/  LDSM.16.M88.4 R52, [R235+0x3800] ;  /* 0x00380000eb34783b */ /* 0x000fee0000000200 */
[C---:B------:R-:W-:Y:S01]  /*2c10*/  HMMA.16816.F32.BF16 R108, R12.reuse, R20, R40 ;  /* 0x000000140c6c723c */ /* 0x040fe20000041828 */
[----:B------:R-:W1:Y:S07]  /*2c20*/  LDSM.16.M88.4 R40, [R224+0x6900] ;  /* 0x00690000e028783b */ /* 0x000e6e0000000200 */
[C---:B------:R-:W-:Y:S01]  /*2c30*/  HMMA.16816.F32.BF16 R84, R12.reuse, R22, R16 ;  /* 0x000000160c54723c */ /* 0x040fe20000041810 */
[----:B------:R-:W-:Y:S04]  /*2c40*/  LDSM.16.M88.4 R16, [R224+0x7900] ;  /* 0x00790000e010783b */ /* 0x000fe80000000200 */
[----:B------:R-:W-:Y:S03]  /*2c50*/  LDSM.16.M88.4 R20, [R233+0xc100] ;  /* 0x00c10000e914783b */ /* 0x000fe60000000200 */
[C---:B------:R-:W-:Y:S01]  /*2c60*/  HMMA.16816.F32.BF16 R96, R12.reuse, R36, R32 ;  /* 0x000000240c60723c */ /* 0x040fe20000041820 */
[----:B------:R-:W-:Y:S07]  /*2c70*/  LDSM.16.M88.4 R32, [R224+0x7100] ;  /* 0x00710000e020783b */ /* 0x000fee0000000200 */
[----:B------:R-:W-:Y:S01]  /*2c80*/  HMMA.16816.F32.BF16 R92, R12, R38, R44 ;  /* 0x000000260c5c723c */ /* 0x000fe2000004182c */
[----:B------:R-:W3:Y:S04]  /*2c90*/  LDSM.16.M88.4 R12, [R231+0xc100] ;  /* 0x00c10000e70c783b */ /* 0x000ee80000000200 */
[----:B------:R-:W-:Y:S03]  /*2ca0*/  LDSM.16.M88.4 R44, [R235+0x3000] ;  /* 0x00300000eb2c783b */ /* 0x000fe60000000200 */
[C---:B------:R-:W-:Y:S01]  /*2cb0*/  HMMA.16816.F32.BF16 R80, R4.reuse, R26, R80 ;  /* 0x0000001a0450723c */ /* 0x040fe20000041850 */
[----:B------:R-:W4:Y:S07]  /*2cc0*/  LDSM.16.M88.4 R24, [R235+0x2800] ;  /* 0x00280000eb18783b */ /* 0x000f2e0000000200 */
[----:B------:R-:W-:Y:S01]  /*2cd0*/  HMMA.16816.F32.BF16 R124, R4, R36, R72 ;  /* 0x00000024047c723c */ /* 0x000fe20000041848 */
[----:B------:R-:W5:Y:S07]  /*2ce0*/  LDSM.16.M88.4 R4, [R233+0xe100] ;  /* 0x00e10000e904783b */ /* 0x000f6e0000000200 */
[C---:B--2---:R-:W-:Y:S08]  /*2cf0*/  HMMA.16816.F32.BF16 R72, R8.reuse, R48, R60 ;  /* 0x000000300848723c */ /* 0x044ff0000004183c */
[C---:B-1----:R-:W-:Y:S08]  /*2d00*/  HMMA.16816.F32.BF16 R60, R8.reuse, R40, R104 ;  /* 0x00000028083c723c */ /* 0x042ff00000041868 */
[----:B------:R-:W-:Y:S08]  /*2d10*/  HMMA.16816.F32.BF16 R56, R8, R42, R80 ;  /* 0x0000002a0838723c */ /* 0x000ff00000041850 */
[C---:B---3--:R-:W-:Y:S08]  /*2d20*/  HMMA.16816.F32.BF16 R36, R12.reuse, R40, R116 ;  /* 0x000000280c24723c */ /* 0x048ff00000041874 */
[----:B------:R-:W-:Y:S08]  /*2d30*/  HMMA.16816.F32.BF16 R40, R12, R42, R112 ;  /* 0x0000002a0c28723c */ /* 0x000ff00000041870 */
[----:B------:R-:W-:Y:S08]  /*2d40*/  HMMA.16816.F32.BF16 R68, R8, R50, R100 ;  /* 0x000000320844723c */ /* 0x000ff00000041864 */
[C---:B------:R-:W-:Y:S08]  /*2d50*/  HMMA.16816.F32.BF16 R76, R12.reuse, R48, R76 ;  /* 0x000000300c4c723c */ /* 0x040ff0000004184c */
[----:B------:R-:W-:Y:S01]  /*2d60*/  HMMA.16816.F32.BF16 R64, R12, R50, R64 ;  /* 0x000000320c40723c */ /* 0x000fe20000041840 */
[----:B------:R-:W-:Y:S07]  /*2d70*/  LDSM.16.M88.4 R48, [R230+0x6100] ;  /* 0x00610000e630783b */ /* 0x000fee0000000200 */
[C---:B------:R-:W-:Y:S08]  /*2d80*/  HMMA.16816.F32.BF16 R88, R8.reuse, R32, R132 ;  /* 0x000000200858723c */ /* 0x040ff00000041884 */
[C---:B------:R-:W-:Y:S08]  /*2d90*/  HMMA.16816.F32.BF16 R104, R8.reuse, R34, R128 ;  /* 0x000000220868723c */ /* 0x040ff00000041880 */
[C---:B------:R-:W-:Y:S08]  /*2da0*/  HMMA.16816.F32.BF16 R100, R8.reuse, R16, R124 ;  /* 0x000000100864723c */ /* 0x040ff0000004187c */
[----:B------:R-:W-:Y:S08]  /*2db0*/  HMMA.16816.F32.BF16 R80, R8, R18, R120 ;  /* 0x000000120850723c */ /* 0x000ff00000041878 */
[C---:B------:R-:W-:Y:S08]  /*2dc0*/  HMMA.16816.F32.BF16 R8, R12.reuse, R32, R108 ;  /* 0x000000200c08723c */ /* 0x040ff0000004186c */
[C---:B------:R-:W-:Y:S01]  /*2dd0*/  HMMA.16816.F32.BF16 R84, R12.reuse, R34, R84 ;  /* 0x000000220c54723c */ /* 0x040fe20000041854 */
[----:B------:R-:W-:Y:S07]  /*2de0*/  LDSM.16.M88.4 R32, [R230+0x7900] ;  /* 0x00790000e620783b */ /* 0x000fee0000000200 */
[C---:B------:R-:W-:Y:S08]  /*2df0*/  HMMA.16816.F32.BF16 R96, R12.reuse, R16, R96 ;  /* 0x000000100c60723c */ /* 0x040ff00000041860 */
[----:B------:R-:W-:Y:S01]  /*2e00*/  HMMA.16816.F32.BF16 R92, R12, R18, R92 ;  /* 0x000000120c5c723c */ /* 0x000fe2000004185c */
[----:B------:R-:W1:Y:S04]  /*2e10*/  LDSM.16.M88.4 R16, [R232+0xe100] ;  /* 0x00e10000e810783b */ /* 0x000e680000000200 */
[----:B------:R-:W2:Y:S03]  /*2e20*/  LDSM.16.M88.4 R12, [R232+0xc100] ;  /* 0x00c10000e80c783b */ /* 0x000ea60000000200 */
[C---:B----4-:R-:W-:Y:S01]  /*2e30*/  HMMA.16816.F32.BF16 R112, R20.reuse, R26, R40 ;  /* 0x0000001a1470723c */ /* 0x050fe20000041828 */
[----:B------:R-:W3:Y:S07]  /*2e40*/  LDSM.16.M88.4 R40, [R230+0x6900] ;  /* 0x00690000e628783b */ /* 0x000eee0000000200 */
[-C--:B------:R-:W-:Y:S01]  /*2e50*/  HMMA.16816.F32.BF16 R120, R20, R24.reuse, R36 ;  /* 0x000000181478723c */ /* 0x080fe20000041824 */
[----:B------:R-:W4:Y:S07]  /*2e60*/  LDSM.16.M88.4 R36, [R230+0x7100] ;  /* 0x00710000e624783b */ /* 0x000f2e0000000200 */
[C---:B-----5:R-:W-:Y:S08]  /*2e70*/  HMMA.16816.F32.BF16 R144, R4.reuse, R24, R60 ;  /* 0x000000180490723c */ /* 0x060ff0000004183c */
[C---:B------:R-:W-:Y:S01]  /*2e80*/  HMMA.16816.F32.BF16 R140, R4.reuse, R26, R56 ;  /* 0x0000001a048c723c */ /* 0x040fe20000041838 */
[----:B------:R-:W-:Y:S07]  /*2e90*/  LDSM.16.M88.4 R24, [R229+0x3000] ;  /* 0x00300000e518783b */ /* 0x000fee0000000200 */
[C---:B------:R-:W-:Y:S08]  /*2ea0*/  HMMA.16816.F32.BF16 R116, R4.reuse, R28, R72 ;  /* 0x0000001c0474723c */ /* 0x040ff00000041848 */
[----:B------:R-:W-:Y:S08]  /*2eb0*/  HMMA.16816.F32.BF16 R148, R4, R30, R68 ;  /* 0x0000001e0494723c */ /* 0x000ff00000041844 */
[C---:B------:R-:W-:Y:S08]  /*2ec0*/  HMMA.16816.F32.BF16 R60, R20.reuse, R28, R76 ;  /* 0x0000001c143c723c */ /* 0x040ff0000004184c */
[----:B------:R-:W-:Y:S01]  /*2ed0*/  HMMA.16816.F32.BF16 R56, R20, R30, R64 ;  /* 0x0000001e1438723c */ /* 0x000fe20000041840 */
[----:B------:R-:W-:Y:S07]  /*2ee0*/  LDSM.16.M88.4 R28, [R229+0x2800] ;  /* 0x00280000e51c783b */ /* 0x000fee0000000200 */
[C---:B------:R-:W-:Y:S08]  /*2ef0*/  HMMA.16816.F32.BF16 R136, R4.reuse, R44, R88 ;  /* 0x0000002c0488723c */ /* 0x040ff00000041858 */
[----:B------:R-:W-:Y:S08]  /*2f00*/  HMMA.16816.F32.BF16 R132, R4, R46, R104 ;  /* 0x0000002e0484723c */ /* 0x000ff00000041868 */
[----:B------:R-:W-:Y:S01]  /*2f10*/  HMMA.16816.F32.BF16 R108, R20, R44, R8 ;  /* 0x0000002c146c723c */ /* 0x000fe20000041808 */
[----:B------:R-:W-:Y:S07]  /*2f20*/  LDSM.16.M88.4 R8, [R234+0xc100] ;  /* 0x00c10000ea08783b */ /* 0x000fee0000000200 */
[C---:B------:R-:W-:Y:S08]  /*2f30*/  HMMA.16816.F32.BF16 R128, R4.reuse, R52, R100 ;  /* 0x000000340480723c */ /* 0x040ff00000041864 */
[----:B------:R-:W-:Y:S01]  /*2f40*/  HMMA.16816.F32.BF16 R124, R4, R54, R80 ;  /* 0x00000036047c723c */ /* 0x000fe20000041850 */
[----:B------:R-:W-:Y:S07]  /*2f50*/  LDSM.16.M88.4 R4, [R236+0xe100] ;  /* 0x00e10000ec04783b */ /* 0x000fee0000000200 */
[C---:B------:R-:W-:Y:S01]  /*2f60*/  HMMA.16816.F32.BF16 R104, R20.reuse, R46, R84 ;  /* 0x0000002e1468723c */ /* 0x040fe20000041854 */
[----:B------:R-:W5:Y:S07]  /*2f70*/  LDSM.16.M88.4 R44, [R229+0x2000] ;  /* 0x00200000e52c783b */ /* 0x000f6e0000000200 */
[C---:B------:R-:W-:Y:S08]  /*2f80*/  HMMA.16816.F32.BF16 R72, R20.reuse, R52, R96 ;  /* 0x000000341448723c */ /* 0x040ff00000041860 */
[----:B------:R-:W-:Y:S01]  /*2f90*/  HMMA.16816.F32.BF16 R68, R20, R54, R92 ;  /* 0x000000361444723c */ /* 0x000fe2000004185c */
[----:B------:R-:W4:Y:S01]  /*2fa0*/  LDSM.16.M88.4 R20, [R229+0x3800] ;  /* 0x00380000e514783b */ /* 0x000f220000000200 */
[----:B------:R-:W-:-:S06]  /*2fb0*/  DEPBAR.LE SB0, 0x0 ;  /* 0x000080000000791a */ /* 0x000fcc0000000000 */
[C---:B-1----:R-:W-:Y:S08]  /*2fc0*/  HMMA.16816.F32.BF16 R100, R16.reuse, R48, R116 ;  /* 0x000000301064723c */ /* 0x042ff00000041874 */
[----:B------:R-:W-:Y:S08]  /*2fd0*/  HMMA.16816.F32.BF16 R96, R16, R50, R148 ;  /* 0x000000321060723c */ /* 0x000ff00000041894 */
[C---:B--2---:R-:W-:Y:S08]  /*2fe0*/  HMMA.16816.F32.BF16 R60, R12.reuse, R48, R60 ;  /* 0x000000300c3c723c */ /* 0x044ff0000004183c */
[----:B------:R-:W-:Y:S08]  /*2ff0*/  HMMA.16816.F32.BF16 R56, R12, R50, R56 ;  /* 0x000000320c38723c */ /* 0x000ff00000041838 */
[C---:B---3--:R-:W-:Y:S08]  /*3000*/  HMMA.16816.F32.BF16 R92, R16.reuse, R40, R144 ;  /* 0x00000028105c723c */ /* 0x048ff00000041890 */
[----:B------:R-:W-:Y:S08]  /*3010*/  HMMA.16816.F32.BF16 R88, R16, R42, R140 ;  /* 0x0000002a1058723c */ /* 0x000ff0000004188c */
[C---:B------:R-:W-:Y:S08]  /*3020*/  HMMA.16816.F32.BF16 R52, R12.reuse, R40, R120 ;  /* 0x000000280c34723c */ /* 0x040ff00000041878 */
[----:B------:R-:W-:Y:S08]  /*3030*/  HMMA.16816.F32.BF16 R48, R12, R42, R112 ;  /* 0x0000002a0c30723c */ /* 0x000ff00000041870 */
[C---:B----4-:R-:W-:Y:S08]  /*3040*/  HMMA.16816.F32.BF16 R84, R16.reuse, R36, R136 ;  /* 0x000000241054723c */ /* 0x050ff00000041888 */
[----:B------:R-:W-:Y:S08]  /*3050*/  HMMA.16816.F32.BF16 R80, R16, R38, R132 ;  /* 0x000000261050723c */ /* 0x000ff00000041884 */
[----:B------:R-:W-:Y:S08]  /*3060*/  HMMA.16816.F32.BF16 R40, R12, R36, R108 ;  /* 0x000000240c28723c */ /* 0x000ff0000004186c */
[C---:B------:R-:W-:Y:S08]  /*3070*/  HMMA.16816.F32.BF16 R76, R16.reuse, R32, R128 ;  /* 0x00000020104c723c */ /* 0x040ff00000041880 */
[----:B------:R-:W-:Y:S08]  /*3080*/  HMMA.16816.F32.BF16 R64, R16, R34, R124 ;  /* 0x000000221040723c */ /* 0x000ff0000004187c */
[C---:B------:R-:W-:Y:S08]  /*3090*/  HMMA.16816.F32.BF16 R36, R12.reuse, R38, R104 ;  /* 0x000000260c24723c */ /* 0x040ff00000041868 */
[C---:B------:R-:W-:Y:S08]  /*30a0*/  HMMA.16816.F32.BF16 R16, R12.reuse, R32, R72 ;  /* 0x000000200c10723c */ /* 0x040ff00000041848 */
[----:B------:R-:W-:Y:S08]  /*30b0*/  HMMA.16816.F32.BF16 R12, R12, R34, R68 ;  /* 0x000000220c0c723c */ /* 0x000ff00000041844 */
[C---:B-----5:R-:W-:Y:S08]  /*30c0*/  HMMA.16816.F32.BF16 R100, R4.reuse, R44, R100 ;  /* 0x0000002c0464723c */ /* 0x060ff00000041864 */
[----:B------:R-:W-:Y:S08]  /*30d0*/  HMMA.16816.F32.BF16 R96, R4, R46, R96 ;  /* 0x0000002e0460723c */ /* 0x000ff00000041860 */
[C---:B------:R-:W-:Y:S08]  /*30e0*/  HMMA.16816.F32.BF16 R60, R8.reuse, R44, R60 ;  /* 0x0000002c083c723c */ /* 0x040ff0000004183c */
[----:B------:R-:W-:Y:S08]  /*30f0*/  HMMA.16816.F32.BF16 R56, R8, R46, R56 ;  /* 0x0000002e0838723c */ /* 0x000ff00000041838 */
[C---:B------:R-:W-:Y:S08]  /*3100*/  HMMA.16816.F32.BF16 R84, R4.reuse, R24, R84 ;  /* 0x000000180454723c */ /* 0x040ff00000041854 */
[----:B------:R-:W-:Y:S08]  /*3110*/  HMMA.16816.F32.BF16 R80, R4, R26, R80 ;  /* 0x0000001a0450723c */ /* 0x000ff00000041850 */
[C---:B------:R-:W-:Y:S08]  /*3120*/  HMMA.16816.F32.BF16 R40, R8.reuse, R24, R40 ;  /* 0x000000180828723c */ /* 0x040ff00000041828 */
[----:B------:R-:W-:Y:S08]  /*3130*/  HMMA.16816.F32.BF16 R44, R8, R26, R36 ;  /* 0x0000001a082c723c */ /* 0x000ff00000041824 */
[C---:B------:R-:W-:Y:S08]  /*3140*/  HMMA.16816.F32.BF16 R76, R4.reuse, R20, R76 ;  /* 0x00000014044c723c */ /* 0x040ff0000004184c */
[----:B------:R-:W-:Y:S08]  /*3150*/  HMMA.16816.F32.BF16 R64, R4, R22, R64 ;  /* 0x000000160440723c */ /* 0x000ff00000041840 */
[----:B------:R-:W-:Y:S08]  /*3160*/  HMMA.16816.F32.BF16 R24, R8, R20, R16 ;  /* 0x000000140818723c */ /* 0x000ff00000041810 */
[C---:B------:R-:W-:Y:S08]  /*3170*/  HMMA.16816.F32.BF16 R92, R4.reuse, R28, R92 ;  /* 0x0000001c045c723c */ /* 0x040ff0000004185c */
[----:B------:R-:W-:Y:S08]  /*3180*/  HMMA.16816.F32.BF16 R88, R4, R30, R88 ;  /* 0x0000001e0458723c */ /* 0x000ff00000041858 */
        /* <DEDUP_REMOVED lines=12> */
[----:B------:R-:W-:Y:S02]  /*3250*/  USHF.L.U64.HI UR6, UR6, 0x5, UR7 ;  /* 0x0000000506067899 */ /* 0x000fe40008010207 */
[----:B------:R-:W-:Y:S01]  /*3260*/  UIADD3 UR7, UP0, UR12, 0x80, URZ ;  /* 0x000000800c077890 */ /* 0x000fe2000ff1e03f */
[----:B------:R-:W-:Y:S01]  /*3270*/  IADD3 R5, R7, UR4, RZ ;  /* 0x0000000407057c10 */ /* 0x000fe2000fffe0ff */
[----:B------:R-:W-:-:S02]  /*3280*/  IMAD.U32 R7, RZ, RZ, UR5 ;  /* 0x00000005ff077e24 */ /* 0x000fc4000f8e00ff */
        /* <DEDUP_REMOVED lines=25> */
.L_x_1600:
[----:B---3--:R-:W-:Y:S01]  /*3420*/  FMUL.FTZ R4, R60, c[0x0][0x320] ;  /* 0x0000c8003c047a20 */ /* 0x008fe20000410000 */
[----:B------:R-:W-:Y:S01]  /*3430*/  LEA.HI R6, R157, R159, RZ, 0x2 ;  /* 0x0000009f9d067211 */ /* 0x000fe200078f10ff */
[----:B------:R-:W-:Y:S01]  /*3440*/  FMUL.FTZ R5, R77, c[0x0][0x320] ;  /* 0x0000c8004d057a20 */ /* 0x000fe20000410000 */
[----:B------:R-:W-:Y:S01]  /*3450*/  SHF.R.S32.HI R7, RZ, 0x1f, R154 ;  /* 0x0000001fff077819 */ /* 0x000fe2000001149a */
[----:B------:R1:W-:Y:S01]  /*3460*/  MUFU.TANH R71, R4 ;  /* 0x0000000400477308 */ /* 0x0003e20000002400 */
[----:B------:R-:W-:Y:S01]  /*3470*/  LOP3.LUT R6, R6, 0xfffffffc, RZ, 0xc0, !PT ;  /* 0xfffffffc06067812 */ /* 0x000fe200078ec0ff */
[----:B------:R-:W-:Y:S01]  /*3480*/  FMUL.FTZ R8, R78, c[0x0][0x320] ;  /* 0x0000c8004e087a20 */ /* 0x000fe20000410000 */
[-C--:B------:R-:W-:Y:S01]  /*3490*/  LEA.HI R7, R7, R154.reuse, RZ, 0x2 ;  /* 0x0000009a07077211 */ /* 0x080fe200078f10ff */
[----:B------:R-:W-:Y:S01]  /*34a0*/  STL [R1+0x9c], R245 ;  /* 0x00009cf501007387 */ /* 0x000fe20000100800 */
[----:B------:R-:W-:Y:S01]  /*34b0*/  UMOV UR4, 0xffffffc0 ;  /* 0xffffffc000047882 */ /* 0x000fe20000000000 */
[----:B------:R-:W-:Y:S01]  /*34c0*/  IMAD.IADD R6, R159, 0x1, -R6 ;  /* 0x000000019f067824 */ /* 0x000fe200078e0a06 */
[----:B------:R-:W-:Y:S01]  /*34d0*/  LOP3.LUT R9, R7, 0xffffffc, RZ, 0xc0, !PT ;  /* 0x0ffffffc07097812 */ /* 0x000fe200078ec0ff */
[----:B------:R-:W-:Y:S01]  /*34e0*/  MUFU.TANH R17, R5 ;  /* 0x0000000500117308 */ /* 0x000fe20000002400 */
[----:B------:R-:W-:Y:S01]  /*34f0*/  STL [R1+0x98], R243 ;  /* 0x000098f301007387 */ /* 0x000fe20000100800 */
[----:B------:R-:W-:Y:S01]  /*3500*/  UIMAD UR4, UR21, UR4, 0x1 ;  /* 0x00000001150474a4 */ /* 0x000fe2000f8e0204 */
[----:B------:R-:W-:Y:S01]  /*3510*/  IADD3 R11, -R9, R154, RZ ;  /* 0x0000009a090b7210 */ /* 0x000fe20007ffe1ff */
[----:B------:R-:W-:Y:S01]  /*3520*/  FMUL.FTZ R12, R79, c[0x0][0x320] ;  /* 0x0000c8004f0c7a20 */ /* 0x000fe20000410000 */
[----:B------:R-:W-:Y:S01]  /*3530*/  STL [R1+0x94], R242 ;  /* 0x000094f201007387 */ /* 0x000fe20000100800 */
[----:B------:R-:W-:-:S02]  /*3540*/  IMAD.SHL.U32 R225, R2, 0x2, RZ ;  /* 0x0000000202e17824 */ /* 0x000fc400078e00ff */
[----:B-1----:R-:W-:Y:S01]  /*3550*/  FMUL.FTZ R4, R61, c[0x0][0x320] ;  /* 0x0000c8003d047a20 */ /* 0x002fe20000410000 */
[----:B------:R-:W-:Y:S01]  /*3560*/  STL [R1+0x90], R241 ;  /* 0x000090f101007387 */ /* 0x000fe20000100800 */
[----:B------:R-:W-:Y:S01]  /*3570*/  MUFU.TANH R36, R12 ;  /* 0x0000000c00247308 */ /* 0x000fe20000002400 */
[----:B------:R-:W-:Y:S01]  /*3580*/  LEA R226, R3, R225, 0x1 ;  /* 0x000000e103e27211 */ /* 0x000fe200078e08ff */
[C---:B------:R-:W-:Y:S01]  /*3590*/  IMAD R228, R0.reuse, 0x2, R225 ;  /* 0x0000000200e47824 */ /* 0x040fe200078e02e1 */
[----:B------:R-:W-:Y:S03]  /*35a0*/  STL [R1+0x8c], R240 ;  /* 0x00008cf001007387 */ /* 0x000fe60000100800 */
[----:B------:R-:W-:Y:S01]  /*35b0*/  IMAD R227, R0, 0x2, R226 ;  /* 0x0000000200e37824 */ /* 0x000fe200078e02e2 */
[----:B------:R-:W-:Y:S01]  /*35c0*/  STL [R1+0x88], R239 ;  /* 0x000088ef01007387 */ /* 0x000fe20000100800 */
[----:B------:R1:W-:Y:S03]  /*35d0*/  MUFU.TANH R70, R4 ;  /* 0x0000000400467308 */ /* 0x0003e60000002400 */
[----:B------:R-:W-:Y:S04]  /*35e0*/  STL [R1+0x84], R238 ;  /* 0x000084ee01007387 */ /* 0x000fe80000100800 */
[----:B------:R-:W-:Y:S04]  /*35f0*/  STL [R1+0x80], R237 ;  /* 0x000080ed01007387 */ /* 0x000fe80000100800 */
[----:B------:R-:W-:Y:S04]  /*3600*/  STL [R1+0x7c], R236 ;  /* 0x00007cec01007387 */ /* 0x000fe80000100800 */
[----:B------:R-:W-:Y:S01]  /*3610*/  STL [R1+0x78], R235 ;  /* 0x000078eb01007387 */ /* 0x000fe20000100800 */
[----:B-1----:R-:W-:-:S03]  /*3620*/  FMUL.FTZ R4, R56, c[0x0][0x320] ;  /* 0x0000c80038047a20 */ /* 0x002fc60000410000 */
        /* <DEDUP_REMOVED lines=10> */
[----:B------:R-:W-:Y:S04]  /*36d0*/  LDSM.16.MT88.4 R112, [R225+0x2100] ;  /* 0x00210000e170783b */ /* 0x000fe80000004200 */
[----:B------:R-:W-:Y:S04]  /*36e0*/  LDSM.16.MT88.4 R120, [R226+0x2100] ;  /* 0x00210000e278783b */ /* 0x000fe80000004200 */
[----:B------:R-:W-:Y:S01]  /*36f0*/  LDSM.16.MT88.4 R108, [R228+0x2100] ;  /* 0x00210000e46c783b */ /* 0x000fe20000004200 */
[----:B-1----:R-:W-:-:S03]  /*3700*/  FMUL.FTZ R4, R52, c[0x0][0x320] ;  /* 0x0000c80034047a20 */ /* 0x002fc60000410000 */
[----:B------:R-:W-:Y:S01]  /*3710*/  LDSM.16.MT88.4 R116, [R227+0x2100] ;  /* 0x00210000e374783b */ /* 0x000fe20000004200 */
[----:B------:R1:W-:Y:S01]  /*3720*/  MUFU.TANH R61, R4 ;  /* 0x00000004003d7308 */ /* 0x0003e20000002400 */
[----:B------:R-:W-:Y:S02]  /*3730*/  UIADD3 UR25, UR25, -0x2, URZ ;  /* 0xfffffffe19197890 */ /* 0x000fe4000fffe03f */
[----:B------:R-:W0:Y:S01]  /*3740*/  LDGDEPBAR ;  /* 0x00000000000079af */ /* 0x000e220000000000 */
[----:B-1----:R-:W-:-:S04]  /*3750*/  FMUL.FTZ R4, R53, c[0x0][0x320] ;  /* 0x0000c80035047a20 */ /* 0x002fc80000410000 */
        /* <DEDUP_REMOVED lines=36> */
[----:B-1----:R-:W-:Y:S02]  /*39a0*/  FMUL.FTZ R4, R95, c[0x0][0x320] ;  /* 0x0000c8005f047a20 */ /* 0x002fe40000410000 */
[----:B------:R-:W-:Y:S04]  /*39b0*/  LDSM.16.MT88.4 R92, [R226+0x100] ;  /* 0x00010000e25c783b */ /* 0x000fe80000004200 */
        /* <DEDUP_REMOVED lines=37> */
[----:B------:R1:W3:Y:S02]  /*3c10*/  MUFU.TANH R15, R4 ;  /* 0x00000004000f7308 */ /* 0x0002e40000002400 */
[----:B-1----:R-:W-:Y:S02]  /*3c20*/  FMUL.FTZ R4, R76, c[0x0][0x320] ;  /* 0x0000c8004c047a20 */ /* 0x002fe40000410000 */
[----:B------:R-:W-:Y:S04]  /*3c30*/  LDSM.16.MT88.4 R76, [R225+0x2900] ;  /* 0x00290000e14c783b */ /* 0x000fe80000004200 */
[----:B------:R1:W-:Y:S02]  /*3c40*/  MUFU.TANH R21, R4 ;  /* 0x0000000400157308 */ /* 0x0003e40000002400 */
[----:B-1----:R-:W-:-:S05]  /*3c50*/  LOP3.LUT R4, R156, 0xffffffe0, RZ, 0xc0, !PT ;  /* 0xffffffe09c047812 */ /* 0x002fca00078ec0ff */
[----:B------:R-:W-:-:S05]  /*3c60*/  IMAD.IADD R4, R159, 0x1, -R4 ;  /* 0x000000019f047824 */ /* 0x000fca00078e0a04 */
[----:B------:R-:W-:-:S04]  /*3c70*/  SHF.R.S32.HI R5, RZ, 0x1f, R4 ;  /* 0x0000001fff057819 */ /* 0x000fc80000011404 */
[----:B------:R-:W-:Y:S02]  /*3c80*/  LEA.HI R7, R5, R4, RZ, 0x2 ;  /* 0x0000000405077211 */ /* 0x000fe400078f10ff */
[----:B------:R-:W-:Y:S02]  /*3c90*/  LEA.HI R5, R6, R6, RZ, 0x1 ;  /* 0x0000000606057211 */ /* 0x000fe400078f08ff */
[----:B------:R-:W-:Y:S02]  /*3ca0*/  LEA.HI.SX32 R8, R7, UR17, 0x1e ;  /* 0x0000001107087c11 */ /* 0x000fe4000f8ff2ff */
[C---:B------:R-:W-:Y:S01]  /*3cb0*/  LOP3.LUT R10, R5.reuse, 0x1ffffffe, RZ, 0xc0, !PT ;  /* 0x1ffffffe050a7812 */ /* 0x040fe200078ec0ff */
[----:B------:R-:W-:Y:S02]  /*3cc0*/  IMAD.SHL.U32 R9, R5, 0x20, RZ ;  /* 0x0000002005097824 */ /* 0x000fe400078e00ff */
[----:B------:R-:W-:-:S03]  /*3cd0*/  IMAD R5, R11, 0x10, R8 ;  /* 0x000000100b057824 */ /* 0x000fc600078e0208 */
[----:B------:R-:W-:Y:S02]  /*3ce0*/  LOP3.LUT R8, R9, 0xffffffc0, RZ, 0xc0, !PT ;  /* 0xffffffc009087812 */ /* 0x000fe400078ec0ff */
[----:B------:R-:W-:-:S03]  /*3cf0*/  IADD3 R9, R6, -R10, RZ ;  /* 0x8000000a06097210 */ /* 0x000fc60007ffe0ff */
[----:B------:R-:W-:Y:S02]  /*3d00*/  IMAD.IADD R6, R8, 0x1, R5 ;  /* 0x0000000108067824 */ /* 0x000fe400078e0205 */
[----:B------:R-:W-:Y:S02]  /*3d10*/  FMUL.FTZ R5, R97, c[0x0][0x320] ;  /* 0x0000c80061057a20 */ /* 0x000fe40000410000 */
[----:B------:R-:W-:Y:S02]  /*3d20*/  IMAD R14, R9, 0x8, R6 ;  /* 0x00000008090e7824 */ /* 0x000fe400078e0206 */
[----:B------:R1:W4:Y:S02]  /*3d30*/  MUFU.TANH R13, R5 ;  /* 0x00000005000d7308 */ /* 0x0003240000002400 */
[----:B------:R-:W-:Y:S01]  /*3d40*/  @P3 IMAD.HI.U32 R6, R14, c[0x0][0x2c8], RZ ;  /* 0x0000b2000e063a27 */ /* 0x000fe200078e00ff */
[----:B------:R-:W-:Y:S01]  /*3d50*/  MOV R8, R14 ;  /* 0x0000000e00087202 */ /* 0x000fe20000000f00 */
[----:B------:R2:W-:Y:S03]  /*3d60*/  STL [R1+0x30], R14 ;  /* 0x0000300e01007387 */ /* 0x0005e60000100800 */
[----:B------:R-:W-:Y:S01]  /*3d70*/  @P3 SHF.R.U32.HI R8, RZ, c[0x0][0x2cc], R6 ;  /* 0x0000b300ff083a19 */ /* 0x000fe20000011606 */
[----:B------:R-:W-:-:S04]  /*3d80*/  FMUL.FTZ R6, R65, c[0x0][0x320] ;  /* 0x0000c80041067a20 */ /* 0x000fc80000410000 */
[----:B------:R-:W-:Y:S01]  /*3d90*/  SHFL.IDX PT, R9, R8, 0x2, 0x1c1f ;  /* 0x005c1f0008097f89 */ /* 0x000fe200000e0000 */
[----:B------:R2:W-:Y:S01]  /*3da0*/  MUFU.TANH R20, R6 ;  /* 0x0000000600147308 */ /* 0x0005e20000002400 */
[----:B-1----:R-:W-:-:S07]  /*3db0*/  FMUL.FTZ R5, R98, c[0x0][0x320] ;  /* 0x0000c80062057a20 */ /* 0x002fce0000410000 */
[----:B------:R1:W-:Y:S01]  /*3dc0*/  MUFU.TANH R18, R5 ;  /* 0x0000000500127308 */ /* 0x0003e20000002400 */
[----:B--2---:R-:W2:Y:S01]  /*3dd0*/  SHFL.IDX PT, R6, R8, 0x3, 0x1c1f ;  /* 0x007c1f0008067f89 */ /* 0x004ea200000e0000 */
[----:B-1----:R-:W-:-:S06]  /*3de0*/  FMUL.FTZ R5, R64, c[0x0][0x320] ;  /* 0x0000c80040057a20 */ /* 0x002fcc0000410000 */
[----:B------:R1:W1:Y:S02]  /*3df0*/  MUFU.TANH R14, R5 ;  /* 0x00000005000e7308 */ /* 0x0002640000002400 */
[----:B-1----:R-:W-:Y:S01]  /*3e00*/  LOP3.LUT R5, R7, 0x7ffffffc, RZ, 0xc0, !PT ;  /* 0x7ffffffc07057812 */ /* 0x002fe200078ec0ff */
[----:B------:R-:W-:Y:S01]  /*3e10*/  IMAD.U32 R7, RZ, RZ, UR4 ;  /* 0x00000004ff077e24 */ /* 0x000fe2000f8e00ff */
[----:B------:R-:W-:-:S03]  /*3e20*/  ULDC.64 UR4, c[0x0][0x2c8] ;  /* 0x0000b20000047ab9 */ /* 0x000fc60000000a00 */
[----:B------:R-:W-:Y:S02]  /*3e30*/  IMAD.IADD R5, R4, 0x1, -R5 ;  /* 0x0000000104057824 */ /* 0x000fe400078e0a05 */
[----:B------:R-:W-:-:S03]  /*3e40*/  FMUL.FTZ R4, R66, c[0x0][0x320] ;  /* 0x0000c80042047a20 */ /* 0x000fc60000410000 */
[----:B------:R-:W-:Y:S01]  /*3e50*/  SHF.L.U32 R11, R5, 0x1, RZ ;  /* 0x00000001050b7819 */ /* 0x000fe200000006ff */
[----:B------:R1:W-:Y:S03]  /*3e60*/  MUFU.TANH R29, R4 ;  /* 0x00000004001d7308 */ /* 0x0003e60000002400 */
[----:B------:R-:W-:Y:S01]  /*3e70*/  IADD3 R5, -R11, UR8, R7 ;  /* 0x000000080b057c10 */ /* 0x000fe2000fffe107 */
[----:B------:R3:W-:Y:S01]  /*3e80*/  STL [R1+0x34], R11 ;  /* 0x0000340b01007387 */ /* 0x0007e20000100800 */
[----:B------:R-:W-:Y:S02]  /*3e90*/  FMUL.FTZ R7, R90, c[0x0][0x320] ;  /* 0x0000c8005a077a20 */ /* 0x000fe40000410000 */
[----:B------:R-:W-:Y:S01]  /*3ea0*/  IADD3 R10, R5, -UR11, RZ ;  /* 0x8000000b050a7c10 */ /* 0x000fe2000fffe0ff */
[----:B------:R-:W-:Y:S01]  /*3eb0*/  FMUL.FTZ R5, R99, c[0x0][0x320] ;  /* 0x0000c80063057a20 */ /* 0x000fe20000410000 */
[----:B------:R-:W-:Y:S02]  /*3ec0*/  LDSM.16.MT88.4 R88, [R225+0x100] ;  /* 0x00010000e158783b */ /* 0x000fe40000004200 */
[----:B------:R-:W-:Y:S01]  /*3ed0*/  MUFU.TANH R7, R7 ;  /* 0x0000000700077308 */ /* 0x000fe20000002400 */
[----:B--2---:R-:W-:Y:S01]  /*3ee0*/  IMAD.IADD R6, R10, 0x1, R6 ;  /* 0x000000010a067824 */ /* 0x004fe200078e0206 */
[----:B------:R-:W-:Y:S01]  /*3ef0*/  LDSM.16.MT88.4 R96, [R228+0x100] ;  /* 0x00010000e460783b */ /* 0x000fe20000004200 */
[----:B-1----:R-:W-:-:S03]  /*3f00*/  FMUL.FTZ R4, R67, c[0x0][0x320] ;  /* 0x0000c80043047a20 */ /* 0x002fc60000410000 */
[----:B------:R-:W-:Y:S02]  /*3f10*/  LDSM.16.MT88.4 R64, [R228+0x2900] ;  /* 0x00290000e440783b */ /* 0x000fe40000004200 */
[----:B------:R-:W1:Y:S08]  /*3f20*/  MUFU.TANH R19, R5 ;  /* 0x0000000500137308 */ /* 0x000e700000002400 */
[----:B------:R2:W1:Y:S01]  /*3f30*/  MUFU.TANH R28, R4 ;  /* 0x00000004001c7308 */ /* 0x0004620000002400 */
[----:B---3--:R-:W-:Y:S01]  /*3f40*/  IADD3 R11, -R11, UR20, RZ ;  /* 0x000000140b0b7c10 */ /* 0x008fe2000fffe1ff */
[----:B--2---:R-:W-:-:S05]  /*3f50*/  IMAD.IADD R4, R10, 0x1, R9 ;  /* 0x000000010a047824 */ /* 0x004fca00078e0209 */
[----:B------:R-:W-:-:S04]  /*3f60*/  IMNMX R4, R11, R4, PT ;  /* 0x000000040b047217 */ /* 0x000fc80003800200 */
[C---:B------:R-:W-:Y:S02]  /*3f70*/  ISETP.GT.AND P2, PT, R4.reuse, 0x1, PT ;  /* 0x000000010400780c */ /* 0x040fe40003f44270 */
[C---:B------:R-:W-:Y:S02]  /*3f80*/  ISETP.GT.AND P0, PT, R4.reuse, RZ, PT ;  /* 0x000000ff0400720c */ /* 0x040fe40003f04270 */
[C---:B------:R-:W-:Y:S02]  /*3f90*/  ISETP.GT.AND P1, PT, R4.reuse, 0x8, PT ;  /* 0x000000080400780c */ /* 0x040fe40003f24270 */
[----:B------:R-:W-:Y:S02]  /*3fa0*/  ISETP.GT.AND P6, PT, R4, 0x9, PT ;  /* 0x000000090400780c */ /* 0x000fe40003fc4270 */
[----:B------:R-:W-:Y:S02]  /*3fb0*/  FSEL R12, R16, -INF , P2 ;  /* 0xff800000100c7808 */ /* 0x000fe40001000000 */
[----:B------:R-:W-:-:S02]  /*3fc0*/  FSEL R9, R37, -INF , P0 ;  /* 0xff80000025097808 */ /* 0x000fc40000000000 */
[----:B------:R-:W-:Y:S02]  /*3fd0*/  FSEL R15, R15, -INF , P1 ;  /* 0xff8000000f0f7808 */ /* 0x000fe40000800000 */
[----:B----4-:R-:W-:Y:S02]  /*3fe0*/  FSEL R16, R13, -INF , P6 ;  /* 0xff8000000d107808 */ /* 0x010fe40003000000 */
[C---:B------:R-:W-:Y:S02]  /*3ff0*/  ISETP.GT.AND P0, PT, R4.reuse, 0x10, PT ;  /* 0x000000100400780c */ /* 0x040fe40003f04270 */
[C---:B------:R-:W-:Y:S02]  /*4000*/  ISETP.GT.AND P2, PT, R4.reuse, 0x11, PT ;  /* 0x000000110400780c */ /* 0x040fe40003f44270 */
[C---:B------:R-:W-:Y:S02]  /*4010*/  ISETP.GT.AND P1, PT, R4.reuse, 0x18, PT ;  /* 0x000000180400780c */ /* 0x040fe40003f24270 */
[----:B------:R-:W-:-:S02]  /*4020*/  ISETP.GT.AND P6, PT, R4, 0x19, PT ;  /* 0x000000190400780c */ /* 0x000fc40003fc4270 */
[----:B------:R-:W-:Y:S02]  /*4030*/  FSEL R31, R31, -INF , P0 ;  /* 0xff8000001f1f7808 */ /* 0x000fe40000000000 */
[----:B------:R-:W-:Y:S02]  /*4040*/  FSEL R33, R33, -INF , P2 ;  /* 0xff80000021217808 */ /* 0x000fe40001000000 */
[----:B------:R-:W-:Y:S02]  /*4050*/  FSEL R37, R35, -INF , P1 ;  /* 0xff80000023257808 */ /* 0x000fe40000800000 */
[----:B------:R-:W-:Y:S02]  /*4060*/  FSEL R38, R34, -INF , P6 ;  /* 0xff80000022267808 */ /* 0x000fe40003000000 */
[C---:B------:R-:W-:Y:S02]  /*4070*/  ISETP.GT.AND P0, PT, R4.reuse, 0x20, PT ;  /* 0x000000200400780c */ /* 0x040fe40003f04270 */
[----:B------:R-:W-:-:S02]  /*4080*/  ISETP.GT.AND P2, PT, R4, 0x21, PT ;  /* 0x000000210400780c */ /* 0x000fc40003f44270 */
[C---:B------:R-:W-:Y:S02]  /*4090*/  ISETP.GT.AND P1, PT, R4.reuse, 0x28, PT ;  /* 0x000000280400780c */ /* 0x040fe40003f24270 */
[----:B------:R-:W-:Y:S02]  /*40a0*/  ISETP.GT.AND P6, PT, R4, 0x29, PT ;  /* 0x000000290400780c */ /* 0x000fe40003fc4270 */
[----:B------:R-:W-:Y:S02]  /*40b0*/  FMNMX.FTZ R5, R9, R12, !PT ;  /* 0x0000000c09057209 */ /* 0x000fe40007810000 */
[----:B------:R-:W-:Y:S02]  /*40c0*/  FSEL R180, R32, -INF , P0 ;  /* 0xff80000020b47808 */ /* 0x000fe40000000000 */
[----:B------:R-:W-:Y:S02]  /*40d0*/  FSEL R182, R30, -INF , P2 ;  /* 0xff8000001eb67808 */ /* 0x000fe40001000000 */
[----:B------:R-:W-:-:S02]  /*40e0*/  FSEL R181, R25, -INF , P1 ;  /* 0xff80000019b57808 */ /* 0x000fc40000800000 */
[----:B------:R-:W-:Y:S02]  /*40f0*/  FSEL R183, R24, -INF , P6 ;  /* 0xff80000018b77808 */ /* 0x000fe40003000000 */
[C---:B------:R-:W-:Y:S02]  /*4100*/  ISETP.GT.AND P0, PT, R4.reuse, 0x30, PT ;  /* 0x000000300400780c */ /* 0x040fe40003f04270 */
[C---:B------:R-:W-:Y:S02]  /*4110*/  ISETP.GT.AND P2, PT, R4.reuse, 0x31, PT ;  /* 0x000000310400780c */ /* 0x040fe40003f44270 */
[C---:B------:R-:W-:Y:S02]  /*4120*/  ISETP.GT.AND P1, PT, R4.reuse, 0x38, PT ;  /* 0x000000380400780c */ /* 0x040fe40003f24270 */
[----:B------:R-:W-:Y:S02]  /*4130*/  ISETP.GT.AND P6, PT, R4, 0x39, PT ;  /* 0x000000390400780c */ /* 0x000fe40003fc4270 */
[----:B------:R-:W-:-:S02]  /*4140*/  FMNMX.FTZ R5, R15, R5, !PT ;  /* 0x000000050f057209 */ /* 0x000fc40007810000 */
[----:B------:R-:W-:Y:S01]  /*4150*/  IMNMX R4, R11, R6, PT ;  /* 0x000000060b047217 */ /* 0x000fe20003800200 */
[----:B------:R-:W-:Y:S01]  /*4160*/  FMUL.FTZ R6, R43, c[0x0][0x320] ;  /* 0x0000c8002b067a20 */ /* 0x000fe20000410000 */
[----:B------:R-:W-:Y:S02]  /*4170*/  FSEL R209, R21, -INF , P0 ;  /* 0xff80000015d17808 */ /* 0x000fe40000000000 */
[----:B------:R-:W-:Y:S01]  /*4180*/  FSEL R207, R17, -INF , P2 ;  /* 0xff80000011cf7808 */ /* 0x000fe20001000000 */
[----:B------:R2:W-:Y:S01]  /*4190*/  MUFU.TANH R138, R6 ;  /* 0x00000006008a7308 */ /* 0x0005e20000002400 */
[----:B------:R-:W-:Y:S02]  /*41a0*/  FMNMX.FTZ R5, R16, R5, !PT ;  /* 0x0000000510057209 */ /* 0x000fe40007810000 */
[C---:B------:R-:W-:Y:S02]  /*41b0*/  ISETP.GT.AND P0, PT, R4.reuse, RZ, PT ;  /* 0x000000ff0400720c */ /* 0x040fe40003f04270 */
[----:B------:R-:W-:-:S02]  /*41c0*/  ISETP.GT.AND P2, PT, R4, 0x1, PT ;  /* 0x000000010400780c */ /* 0x000fc40003f44270 */
[----:B------:R-:W-:Y:S02]  /*41d0*/  FSEL R62, R14, -INF , P1 ;  /* 0xff8000000e3e7808 */ /* 0x000fe40000800000 */
[----:B------:R-:W-:Y:S02]  /*41e0*/  FMNMX.FTZ R135, R31, R5, !PT ;  /* 0x000000051f877209 */ /* 0x000fe40007810000 */
[----:B------:R-:W-:Y:S01]  /*41f0*/  ISETP.GT.AND P1, PT, R4, 0x8, PT ;  /* 0x000000080400780c */ /* 0x000fe20003f24270 */
[----:B------:R-:W-:Y:S01]  /*4200*/  STL [R1+0x8], R62 ;  /* 0x0000083e01007387 */ /* 0x000fe20000100800 */
[----:B------:R-:W-:Y:S02]  /*4210*/  FSEL R14, R48, -INF , P0 ;  /* 0xff800000300e7808 */ /* 0x000fe40000000000 */
[----:B------:R-:W-:Y:S01]  /*4220*/  FSEL R17, R39, -INF , P2 ;  /* 0xff80000027117808 */ /* 0x000fe20001000000 */
[----:B--2---:R-:W-:Y:S01]  /*4230*/  FMUL.FTZ R6, R63, c[0x0][0x320] ;  /* 0x0000c8003f067a20 */ /* 0x004fe20000410000 */
[----:B------:R-:W-:-:S02]  /*4240*/  FMNMX.FTZ R135, R33, R135, !PT ;  /* 0x0000008721877209 */ /* 0x000fc40007810000 */
[----:B------:R-:W-:Y:S02]  /*4250*/  ISETP.GT.AND P0, PT, R4, 0x9, PT ;  /* 0x000000090400780c */ /* 0x000fe40003f04270 */
[----:B------:R-:W-:Y:S02]  /*4260*/  FSEL R18, R18, -INF , P1 ;  /* 0xff80000012127808 */ /* 0x000fe40000800000 */
[----:B------:R-:W-:Y:S02]  /*4270*/  FMNMX.FTZ R5, R14, R17, !PT ;  /* 0x000000110e057209 */ /* 0x000fe40007810000 */
[----:B------:R-:W-:Y:S02]  /*4280*/  FMNMX.FTZ R135, R37, R135, !PT ;  /* 0x0000008725877209 */ /* 0x000fe40007810000 */
[----:B------:R-:W-:Y:S02]  /*4290*/  ISETP.GT.AND P2, PT, R4, 0x10, PT ;  /* 0x000000100400780c */ /* 0x000fe40003f44270 */
[----:B-1----:R-:W-:-:S02]  /*42a0*/  FSEL R19, R19, -INF , P0 ;  /* 0xff80000013137808 */ /* 0x002fc40000000000 */
        /* <DEDUP_REMOVED lines=29> */
[----:B------:R-:W-:-:S02]  /*4480*/  FSEL R20, R20, -INF , P6 ;  /* 0xff80000014147808 */ /* 0x000fc40003000000 */
[----:B------:R-:W-:Y:S02]  /*4490*/  FMNMX.FTZ R135, R62, R135, !PT ;  /* 0x000000873e877209 */ /* 0x000fe40007810000 */
[----:B------:R-:W-:Y:S01]  /*44a0*/  ISETP.GT.AND P1, PT, R4, 0x30, PT ;  /* 0x000000300400780c */ /* 0x000fe20003f24270 */
[----:B------:R-:W-:Y:S01]  /*44b0*/  STL [R1+0x4], R20 ;  /* 0x0000041401007387 */ /* 0x000fe20000100800 */
[----:B------:R-:W-:Y:S02]  /*44c0*/  FSEL R176, R41, -INF , P0 ;  /* 0xff80000029b07808 */ /* 0x000fe40000000000 */
[----:B------:R-:W-:Y:S02]  /*44d0*/  FMNMX.FTZ R5, R177, R5, !PT ;  /* 0x00000005b1057209 */ /* 0x000fe40007810000 */
[----:B------:R-:W-:Y:S02]  /*44e0*/  FMNMX.FTZ R135, R20, R135, !PT ;  /* 0x0000008714877209 */ /* 0x000fe40007810000 */
[----:B------:R-:W-:-:S02]  /*44f0*/  ISETP.GT.AND P0, PT, R4, 0x31, PT ;  /* 0x000000310400780c */ /* 0x000fc40003f04270 */
[----:B------:R-:W-:Y:S01]  /*4500*/  FSEL R208, R40, -INF , P1 ;  /* 0xff80000028d07808 */ /* 0x000fe20000800000 */
[----:B------:R-:W1:Y:S01]  /*4510*/  SHFL.BFLY PT, R7, R135, 0x2, 0x1f ;  /* 0x0c401f0087077f89 */ /* 0x000e6200000e0000 */
[----:B------:R-:W-:Y:S02]  /*4520*/  FMNMX.FTZ R5, R176, R5, !PT ;  /* 0x00000005b0057209 */ /* 0x000fe40007810000 */
[----:B------:R-:W-:Y:S02]  /*4530*/  ISETP.GT.AND P1, PT, R4, 0x38, PT ;  /* 0x000000380400780c */ /* 0x000fe40003f24270 */
[----:B------:R-:W-:Y:S02]  /*4540*/  FSEL R172, R36, -INF , P0 ;  /* 0xff80000024ac7808 */ /* 0x000fe40000000000 */
[----:B------:R-:W-:Y:S01]  /*4550*/  FMNMX.FTZ R5, R208, R5, !PT ;  /* 0x00000005d0057209 */ /* 0x000fe20007810000 */
[----:B------:R2:W-:Y:S01]  /*4560*/  MUFU.TANH R36, R6 ;  /* 0x0000000600247308 */ /* 0x0005e20000002400 */
[----:B------:R-:W-:-:S02]  /*4570*/  ISETP.GT.AND P0, PT, R4, 0x39, PT ;  /* 0x000000390400780c */ /* 0x000fc40003f04270 */
[----:B------:R-:W-:Y:S02]  /*4580*/  FSEL R13, R29, -INF , P1 ;  /* 0xff8000001d0d7808 */ /* 0x000fe40000800000 */
[----:B------:R-:W-:Y:S01]  /*4590*/  FMNMX.FTZ R4, R172, R5, !PT ;  /* 0x00000005ac047209 */ /* 0x000fe20007810000 */
[----:B------:R-:W-:Y:S01]  /*45a0*/  FMUL.FTZ R5, R58, c[0x0][0x320] ;  /* 0x0000c8003a057a20 */ /* 0x000fe20000410000 */
[----:B------:R-:W-:Y:S01]  /*45b0*/  FSEL R245, R28, -INF , P0 ;  /* 0xff8000001cf57808 */ /* 0x000fe20000000000 */
[----:B------:R-:W-:Y:S01]  /*45c0*/  STL [R1], R13 ;  /* 0x0000000d01007387 */ /* 0x000fe20000100800 */
[----:B------:R-:W-:Y:S01]  /*45d0*/  FMNMX.FTZ R4, R13, R4, !PT ;  /* 0x000000040d047209 */ /* 0x000fe20007810000 */
[----:B------:R3:W-:Y:S02]  /*45e0*/  MUFU.TANH R24, R5 ;  /* 0x0000000500187308 */ /* 0x0007e40000002400 */
[----:B------:R-:W-:Y:S01]  /*45f0*/  STL [R1+0xa0], R245 ;  /* 0x0000a0f501007387 */ /* 0x000fe20000100800 */
[----:B------:R-:W-:-:S02]  /*4600*/  FMNMX.FTZ R4, R245, R4, !PT ;  /* 0x00000004f5047209 */ /* 0x000fc40007810000 */
[----:B-1----:R-:W-:-:S03]  /*4610*/  FMNMX.FTZ R135, R135, R7, !PT ;  /* 0x0000000787877209 */ /* 0x002fc60007810000 */
[----:B--2---:R-:W1:Y:S04]  /*4620*/  SHFL.BFLY PT, R6, R4, 0x2, 0x1f ;  /* 0x0c401f0004067f89 */ /* 0x004e6800000e0000 */
[----:B------:R-:W2:Y:S01]  /*4630*/  SHFL.BFLY PT, R7, R135, 0x1, 0x1f ;  /* 0x0c201f0087077f89 */ /* 0x000ea200000e0000 */
[----:B---3--:R-:W-:-:S04]  /*4640*/  FMUL.FTZ R5, R46, c[0x0][0x320] ;  /* 0x0000c8002e057a20 */ /* 0x008fc80000410000 */
[----:B------:R3:W-:Y:S01]  /*4650*/  MUFU.TANH R133, R5 ;  /* 0x0000000500857308 */ /* 0x0007e20000002400 */
[----:B-1----:R-:W-:Y:S02]  /*4660*/  FMNMX.FTZ R4, R4, R6, !PT ;  /* 0x0000000604047209 */ /* 0x002fe40007810000 */
[----:B------:R-:W-:Y:S01]  /*4670*/  SHFL.IDX PT, R6, R8, 0x1, 0x1c1f ;  /* 0x003c1f0008067f89 */ /* 0x000fe200000e0000 */
[----:B---3--:R-:W-:Y:S01]  /*4680*/  FMUL.FTZ R5, R47, c[0x0][0x320] ;  /* 0x0000c8002f057a20 */ /* 0x008fe20000410000 */
[----:B--2---:R-:W-:Y:S02]  /*4690*/  FMNMX.FTZ R135, R135, R7, !PT ;  /* 0x0000000787877209 */ /* 0x004fe40007810000 */
[----:B------:R-:W1:Y:S01]  /*46a0*/  SHFL.BFLY PT, R134, R4, 0x1, 0x1f ;  /* 0x0c201f0004867f89 */ /* 0x000e6200000e0000 */
[----:B------:R2:W-:Y:S01]  /*46b0*/  MUFU.TANH R132, R5 ;  /* 0x0000000500847308 */ /* 0x0005e20000002400 */
[C---:B------:R-:W-:Y:S02]  /*46c0*/  FSETP.NEU.FTZ.AND P0, PT, R135.reuse, -INF , PT ;  /* 0xff8000008700780b */ /* 0x040fe40003f1d000 */
[----:B------:R-:W3:Y:S01]  /*46d0*/  SHFL.IDX PT, R7, R8, RZ, 0x1c1f ;  /* 0x001c1fff08077589 */ /* 0x000ee200000e0000 */
[----:B------:R-:W-:-:S03]  /*46e0*/  FMUL.FTZ R13, R135, c[0x0][0x2d0] ;  /* 0x0000b400870d7a20 */ /* 0x000fc60000410000 */
[----:B------:R-:W-:Y:S02]  /*46f0*/  LDSM.16.MT88.4 R44, [R225+0x900] ;  /* 0x00090000e12c783b */ /* 0x000fe40000004200 */
[----:B------:R-:W-:Y:S02]  /*4700*/  FSEL R13, R13, RZ, P0 ;  /* 0x000000ff0d0d7208 */ /* 0x000fe40000000000 */
[----:B------:R-:W-:Y:S01]  /*4710*/  STL [R1+0xa4], R135 ;  /* 0x0000a48701007387 */ /* 0x000fe20000100800 */
[----:B--2---:R-:W-:-:S04]  /*4720*/  FMUL.FTZ R5, R59, c[0x0][0x320] ;  /* 0x0000c8003b057a20 */ /* 0x004fc80000410000 */
[----:B------:R2:W-:Y:S01]  /*4730*/  MUFU.TANH R21, R5 ;  /* 0x0000000500157308 */ /* 0x0005e20000002400 */
[----:B-1----:R-:W-:Y:S01]  /*4740*/  FMNMX.FTZ R134, R4, R134, !PT ;  /* 0x0000008604867209 */ /* 0x002fe20007810000 */
[----:B------:R-:W-:-:S03]  /*4750*/  FFMA.FTZ R4, R15, c[0x0][0x2d0], -R13 ;  /* 0x0000b4000f047a23 */ /* 0x000fc6000001080d */
[----:B------:R-:W-:Y:S01]  /*4760*/  FSETP.NEU.FTZ.AND P0, PT, R134, -INF , PT ;  /* 0xff8000008600780b */ /* 0x000fe20003f1d000 */
[----:B------:R-:W-:Y:S01]  /*4770*/  STL [R1+0xa8], R134 ;  /* 0x0000a88601007387 */ /* 0x000fe20000100800 */
[----:B---3--:R-:W-:Y:S01]  /*4780*/  IADD3 R8, R10, R7, RZ ;  /* 0x000000070a087210 */ /* 0x008fe20007ffe0ff */
[----:B------:R1:W-:Y:S03]  /*4790*/  MUFU.EX2 R233, R4 ;  /* 0x0000000400e97308 */ /* 0x0003e60000000800 */
[----:B------:R-:W-:Y:S01]  /*47a0*/  IMNMX R8, R11, R8, PT ;  /* 0x000000080b087217 */ /* 0x000fe20003800200 */
[----:B--2---:R-:W-:-:S03]  /*47b0*/  FMUL.FTZ R5, R26, c[0x0][0x320] ;  /* 0x0000c8001a057a20 */ /* 0x004fc60000410000 */
[C---:B------:R-:W-:Y:S02]  /*47c0*/  ISETP.GT.AND P6, PT, R8.reuse, RZ, PT ;  /* 0x000000ff0800720c */ /* 0x040fe40003fc4270 */
[C---:B------:R-:W-:Y:S01]  /*47d0*/  ISETP.GT.AND P2, PT, R8.reuse, 0x1, PT ;  /* 0x000000010800780c */ /* 0x040fe20003f44270 */
[----:B------:R2:W-:Y:S01]  /*47e0*/  MUFU.TANH R186, R5 ;  /* 0x0000000500ba7308 */ /* 0x0005e20000002400 */
[----:B------:R-:W-:Y:S02]  /*47f0*/  ISETP.GT.AND P1, PT, R8, 0x8, PT ;  /* 0x000000080800780c */ /* 0x000fe40003f24270 */
[----:B------:R-:W-:Y:S01]  /*4800*/  FSEL R20, R70, -INF , P2 ;  /* 0xff80000046147808 */ /* 0x000fe20001000000 */
[----:B-1----:R-:W-:Y:S01]  /*4810*/  FFMA.FTZ R4, R16, c[0x0][0x2d0], -R13 ;  /* 0x0000b40010047a23 */ /* 0x002fe2000001080d */
[----:B------:R-:W-:Y:S02]  /*4820*/  FSEL R16, R71, -INF , P6 ;  /* 0xff80000047107808 */ /* 0x000fe40003000000 */
[C---:B------:R-:W-:Y:S01]  /*4830*/  ISETP.GT.AND P6, PT, R8.reuse, 0x10, PT ;  /* 0x000000100800780c */ /* 0x040fe20003fc4270 */
[----:B------:R-:W1:Y:S01]  /*4840*/  MUFU.EX2 R238, R4 ;  /* 0x0000000400ee7308 */ /* 0x000e620000000800 */
[----:B------:R-:W-:-:S02]  /*4850*/  ISETP.GT.AND P2, PT, R8, 0x11, PT ;  /* 0x000000110800780c */ /* 0x000fc40003f44270 */
[----:B------:R-:W-:Y:S02]  /*4860*/  FSEL R26, R61, -INF , P6 ;  /* 0xff8000003d1a7808 */ /* 0x000fe40003000000 */
[----:B------:R-:W-:Y:S01]  /*4870*/  ISETP.GT.AND P6, PT, R8, 0x20, PT ;  /* 0x000000200800780c */ /* 0x000fe20003fc4270 */
[----:B--2---:R-:W-:Y:S01]  /*4880*/  FMUL.FTZ R5, R27, c[0x0][0x320] ;  /* 0x0000c8001b057a20 */ /* 0x004fe20000410000 */
[----:B------:R-:W-:Y:S02]  /*4890*/  FSEL R27, R60, -INF , P2 ;  /* 0xff8000003c1b7808 */ /* 0x000fe40001000000 */
[----:B------:R-:W-:Y:S01]  /*48a0*/  ISETP.GT.AND P2, PT, R8, 0x21, PT ;  /* 0x000000210800780c */ /* 0x000fe20003f44270 */
[----:B------:R2:W3:Y:S01]  /*48b0*/  MUFU.TANH R187, R5 ;  /* 0x0000000500bb7308 */ /* 0x0004e20000002400 */
[----:B------:R-:W-:Y:S02]  /*48c0*/  FSEL R168, R168, -INF , P6 ;  /* 0xff800000a8a87808 */ /* 0x000fe40003000000 */
[----:B------:R-:W-:-:S02]  /*48d0*/  FSEL R171, R171, -INF , P2 ;  /* 0xff800000abab7808 */ /* 0x000fc40001000000 */
[C---:B------:R-:W-:Y:S01]  /*48e0*/  ISETP.GT.AND P6, PT, R8.reuse, 0x30, PT ;  /* 0x000000300800780c */ /* 0x040fe20003fc4270 */
[----:B-1----:R-:W-:Y:S01]  /*48f0*/  STL [R1+0xac], R238 ;  /* 0x0000acee01007387 */ /* 0x002fe20000100800 */
[----:B------:R-:W-:Y:S02]  /*4900*/  ISETP.GT.AND P2, PT, R8, 0x31, PT ;  /* 0x000000310800780c */ /* 0x000fe40003f44270 */
[----:B------:R-:W-:Y:S02]  /*4910*/  FSEL R191, R191, -INF , P6 ;  /* 0xff800000bfbf7808 */ /* 0x000fe40003000000 */
[----:B------:R-:W-:Y:S01]  /*4920*/  FSEL R200, R200, -INF , P2 ;  /* 0xff800000c8c87808 */ /* 0x000fe20001000000 */
[----:B--2---:R-:W-:-:S04]  /*4930*/  FMUL.FTZ R5, R22, c[0x0][0x320] ;  /* 0x0000c80016057a20 */ /* 0x004fc80000410000 */
[----:B------:R1:W2:Y:S02]  /*4940*/  MUFU.TANH R188, R5 ;  /* 0x0000000500bc7308 */ /* 0x0002a40000002400 */
[----:B-1----:R-:W-:Y:S02]  /*4950*/  FFMA.FTZ R5, R9, c[0x0][0x2d0], -R13 ;  /* 0x0000b40009057a23 */ /* 0x002fe4000001080d */
[----:B------:R-:W-:-:S04]  /*4960*/  FMUL.FTZ R9, R23, c[0x0][0x320] ;  /* 0x0000c80017097a20 */ /* 0x000fc80000410000 */
[----:B------:R1:W-:Y:S08]  /*4970*/  MUFU.EX2 R205, R5 ;  /* 0x0000000500cd7308 */ /* 0x0003f00000000800 */
[----:B------:R-:W4:Y:S01]  /*4980*/  MUFU.TANH R185, R9 ;  /* 0x0000000900b97308 */ /* 0x000f220000002400 */
[----:B-1----:R-:W-:Y:S02]  /*4990*/  FFMA.FTZ R5, R12, c[0x0][0x2d0], -R13 ;  /* 0x0000b4000c057a23 */ /* 0x002fe4000001080d */
[----:B------:R-:W-:-:S05]  /*49a0*/  FMUL.FTZ R12, R134, c[0x0][0x2d0] ;  /* 0x0000b400860c7a20 */ /* 0x000fca0000410000 */
[----:B------:R1:W1:Y:S01]  /*49b0*/  MUFU.EX2 R206, R5 ;  /* 0x0000000500ce7308 */ /* 0x0002620000000800 */
[----:B------:R-:W-:Y:S02]  /*49c0*/  FSEL R12, R12, RZ, P0 ;  /* 0x000000ff0c0c7208 */ /* 0x000fe40000000000 */
[----:B------:R-:W-:-:S03]  /*49d0*/  ISETP.GT.AND P0, PT, R8, 0x9, PT ;  /* 0x000000090800780c */ /* 0x000fc60003f04270 */
[--C-:B------:R-:W-:Y:S01]  /*49e0*/  FFMA.FTZ R0, R18, c[0x0][0x2d0], -R12.reuse ;  /* 0x0000b40012007a23 */ /* 0x100fe2000001080c */
[----:B------:R-:W-:Y:S01]  /*49f0*/  FSEL R25, R68, -INF , P0 ;  /* 0xff80000044197808 */ /* 0x000fe20000000000 */
[--C-:B------:R-:W-:Y:S01]  /*4a00*/  FFMA.FTZ R3, R17, c[0x0][0x2d0], -R12.reuse ;  /* 0x0000b40011037a23 */ /* 0x100fe2000001080c */
[----:B------:R-:W-:Y:S01]  /*4a10*/  ISETP.GT.AND P0, PT, R8, 0x19, PT ;  /* 0x000000190800780c */ /* 0x000fe20003f04270 */
[----:B------:R2:W-:Y:S01]  /*4a20*/  MUFU.EX2 R234, R0 ;  /* 0x0000000000ea7308 */ /* 0x0005e20000000800 */
[----:B------:R-:W-:Y:S02]  /*4a30*/  FFMA.FTZ R4, R14, c[0x0][0x2d0], -R12 ;  /* 0x0000b4000e047a23 */ /* 0x000fe4000001080c */
[----:B------:R-:W-:Y:S01]  /*4a40*/  FSEL R30, R56, -INF , P0 ;  /* 0xff800000381e7808 */ /* 0x000fe20000000000 */
[----:B-1----:R-:W-:Y:S01]  /*4a50*/  IMAD.IADD R5, R10, 0x1, R6 ;  /* 0x000000010a057824 */ /* 0x002fe200078e0206 */
[----:B------:R-:W-:Y:S02]  /*4a60*/  ISETP.GT.AND P0, PT, R8, 0x29, PT ;  /* 0x000000290800780c */ /* 0x000fe40003f04270 */
[----:B------:R-:W-:Y:S01]  /*4a70*/  F2FP.BF16.PACK_AB R6, R238, R233 ;  /* 0x000000e9ee06723e */ /* 0x000fe200000010ff */
[----:B------:R1:W-:Y:S01]  /*4a80*/  MUFU.EX2 R203, R3 ;  /* 0x0000000300cb7308 */ /* 0x0003e20000000800 */
[----:B------:R-:W-:-:S02]  /*4a90*/  IMNMX R2, R11, R5, PT ;  /* 0x000000050b027217 */ /* 0x000fc40003800200 */
[----:B------:R-:W-:Y:S02]  /*4aa0*/  FSEL R169, R169, -INF , P0 ;  /* 0xff800000a9a97808 */ /* 0x000fe40000000000 */
[C---:B------:R-:W-:Y:S02]  /*4ab0*/  ISETP.GT.AND P6, PT, R2.reuse, RZ, PT ;  /* 0x000000ff0200720c */ /* 0x040fe40003fc4270 */
[----:B------:R-:W-:Y:S01]  /*4ac0*/  ISETP.GT.AND P2, PT, R2, 0x1, PT ;  /* 0x000000010200780c */ /* 0x000fe20003f44270 */
[----:B--2---:R-:W-:Y:S01]  /*4ad0*/  FFMA.FTZ R0, R19, c[0x0][0x2d0], -R12 ;  /* 0x0000b40013007a23 */ /* 0x004fe2000001080c */
[----:B------:R-:W-:Y:S01]  /*4ae0*/  FSEL R19, R69, -INF , P1 ;  /* 0xff80000045137808 */ /* 0x000fe20000800000 */
[----:B------:R-:W2:Y:S01]  /*4af0*/  MUFU.EX2 R173, R4 ;  /* 0x0000000400ad7308 */ /* 0x000ea20000000800 */
[C---:B------:R-:W-:Y:S01]  /*4b00*/  ISETP.GT.AND P1, PT, R8.reuse, 0x18, PT ;  /* 0x000000180800780c */ /* 0x040fe20003f24270 */
[----:B------:R-:W-:Y:S01]  /*4b10*/  LDSM.16.MT88.4 R68, [R226+0x900] ;  /* 0x00090000e244783b */ /* 0x000fe20000004200 */
[----:B------:R-:W-:-:S02]  /*4b20*/  ISETP.GT.AND P0, PT, R8, 0x39, PT ;  /* 0x000000390800780c */ /* 0x000fc40003f04270 */
[----:B------:R-:W-:Y:S01]  /*4b30*/  FSEL R29, R57, -INF , P1 ;  /* 0xff800000391d7808 */ /* 0x000fe20000800000 */
[----:B-1----:R-:W-:Y:S01]  /*4b40*/  FFMA.FTZ R3, R31, c[0x0][0x2d0], -R13 ;  /* 0x0000b4001f037a23 */ /* 0x002fe2000001080d */
[----:B------:R-:W-:Y:S01]  /*4b50*/  ISETP.GT.AND P1, PT, R8, 0x28, PT ;  /* 0x000000280800780c */ /* 0x000fe20003f24270 */
[----:B------:R1:W1:Y:S01]  /*4b60*/  MUFU.EX2 R174, R0 ;  /* 0x0000000000ae7308 */ /* 0x0002620000000800 */
[----:B------:R-:W-:Y:S01]  /*4b70*/  FSEL R18, R50, -INF , P6 ;  /* 0xff80000032127808 */ /* 0x000fe20003000000 */
[----:B------:R-:W-:Y:S01]  /*4b80*/  LDSM.16.MT88.4 R56, [R228+0x900] ;  /* 0x00090000e438783b */ /* 0x000fe20000004200 */
[----:B------:R-:W-:Y:S02]  /*4b90*/  FSEL R170, R170, -INF , P1 ;  /* 0xff800000aaaa7808 */ /* 0x000fe40000800000 */
[----:B------:R-:W-:Y:S02]  /*4ba0*/  ISETP.GT.AND P1, PT, R8, 0x38, PT ;  /* 0x000000380800780c */ /* 0x000fe40003f24270 */
[----:B------:R-:W-:Y:S01]  /*4bb0*/  FSEL R17, R36, -INF , P2 ;  /* 0xff80000024117808 */ /* 0x000fe20001000000 */
[----:B------:R2:W-:Y:S01]  /*4bc0*/  MUFU.EX2 R210, R3 ;  /* 0x0000000300d27308 */ /* 0x0005e20000000800 */
[----:B------:R-:W-:-:S02]  /*4bd0*/  FSEL R201, R201, -INF , P1 ;  /* 0xff800000c9c97808 */ /* 0x000fc40000800000 */
[----:B------:R-:W-:Y:S02]  /*4be0*/  ISETP.GT.AND P1, PT, R2, 0x8, PT ;  /* 0x000000080200780c */ /* 0x000fe40003f24270 */
[----:B------:R-:W-:Y:S02]  /*4bf0*/  FSEL R202, R202, -INF , P0 ;  /* 0xff800000caca7808 */ /* 0x000fe40000000000 */
[----:B------:R-:W-:Y:S02]  /*4c00*/  ISETP.GT.AND P0, PT, R2, 0x9, PT ;  /* 0x000000090200780c */ /* 0x000fe40003f04270 */
[----:B-1----:R-:W-:Y:S02]  /*4c10*/  FMNMX.FTZ R0, R16, R20, !PT ;  /* 0x0000001410007209 */ /* 0x002fe40007810000 */
[----:B------:R-:W-:Y:S02]  /*4c20*/  FSEL R24, R24, -INF , P1 ;  /* 0xff80000018187808 */ /* 0x000fe40000800000 */
[----:B------:R-:W-:-:S02]  /*4c30*/  FMNMX.FTZ R0, R19, R0, !PT ;  /* 0x0000000013007209 */ /* 0x000fc40007810000 */
[----:B------:R-:W-:Y:S01]  /*4c40*/  FMNMX.FTZ R8, R18, R17, !PT ;  /* 0x0000001112087209 */ /* 0x000fe20007810000 */
[----:B--2---:R-:W-:Y:S01]  /*4c50*/  FFMA.FTZ R3, R33, c[0x0][0x2d0], -R13 ;  /* 0x0000b40021037a23 */ /* 0x004fe2000001080d */
[----:B------:R-:W-:Y:S02]  /*4c60*/  FMNMX.FTZ R0, R25, R0, !PT ;  /* 0x0000000019007209 */ /* 0x000fe40007810000 */
[----:B------:R-:W-:Y:S01]  /*4c70*/  ISETP.GT.AND P6, PT, R2, 0x10, PT ;  /* 0x000000100200780c */ /* 0x000fe20003fc4270 */
[----:B------:R1:W2:Y:S01]  /*4c80*/  MUFU.EX2 R229, R3 ;  /* 0x0000000300e57308 */ /* 0x0002a20000000800 */
[----:B------:R-:W-:Y:S02]  /*4c90*/  FMNMX.FTZ R0, R26, R0, !PT ;  /* 0x000000001a007209 */ /* 0x000fe40007810000 */
[----:B------:R-:W-:Y:S02]  /*4ca0*/  FSEL R23, R21, -INF , P0 ;  /* 0xff80000015177808 */ /* 0x000fe40000000000 */
[----:B------:R-:W-:-:S02]  /*4cb0*/  FMNMX.FTZ R0, R27, R0, !PT ;  /* 0x000000001b007209 */ /* 0x000fc40007810000 */
[----:B------:R-:W-:Y:S02]  /*4cc0*/  FMNMX.FTZ R8, R24, R8, !PT ;  /* 0x0000000818087209 */ /* 0x000fe40007810000 */
[----:B------:R-:W-:Y:S02]  /*4cd0*/  FMNMX.FTZ R0, R29, R0, !PT ;  /* 0x000000001d007209 */ /* 0x000fe40007810000 */
[----:B------:R-:W-:Y:S02]  /*4ce0*/  ISETP.GT.AND P2, PT, R2, 0x11, PT ;  /* 0x000000110200780c */ /* 0x000fe40003f44270 */
[----:B------:R-:W-:Y:S02]  /*4cf0*/  FMNMX.FTZ R0, R30, R0, !PT ;  /* 0x000000001e007209 */ /* 0x000fe40007810000 */
[----:B------:R-:W-:Y:S02]  /*4d00*/  FSEL R22, R72, -INF , P6 ;  /* 0xff80000048167808 */ /* 0x000fe40003000000 */
[----:B------:R-:W-:Y:S01]  /*4d10*/  FMNMX.FTZ R0, R168, R0, !PT ;  /* 0x00000000a8007209 */ /* 0x000fe20007810000 */
[----:B------:R-:W-:Y:S01]  /*4d20*/  LDSM.16.MT88.4 R72, [R226+0x2900] ;  /* 0x00290000e248783b */ /* 0x000fe20000004200 */
[----:B-1----:R-:W-:Y:S01]  /*4d30*/  FMNMX.FTZ R3, R23, R8, !PT ;  /* 0x0000000817037209 */ /* 0x002fe20007810000 */
[----:B------:R-:W-:Y:S01]  /*4d40*/  FFMA.FTZ R8, R37, c[0x0][0x2d0], -R13 ;  /* 0x0000b40025087a23 */ /* 0x000fe2000001080d */
[----:B------:R-:W-:-:S02]  /*4d50*/  FMNMX.FTZ R0, R171, R0, !PT ;  /* 0x00000000ab007209 */ /* 0x000fc40007810000 */
[----:B------:R-:W-:Y:S01]  /*4d60*/  ISETP.GT.AND P1, PT, R2, 0x18, PT ;  /* 0x000000180200780c */ /* 0x000fe20003f24270 */
[----:B------:R1:W-:Y:S01]  /*4d70*/  MUFU.EX2 R204, R8 ;  /* 0x0000000800cc7308 */ /* 0x0003e20000000800 */
[----:B------:R-:W-:Y:S02]  /*4d80*/  FMNMX.FTZ R0, R170, R0, !PT ;  /* 0x00000000aa007209 */ /* 0x000fe40007810000 */
[----:B------:R-:W-:Y:S02]  /*4d90*/  FSEL R21, R55, -INF , P2 ;  /* 0xff80000037157808 */ /* 0x000fe40001000000 */
[----:B------:R-:W-:Y:S02]  /*4da0*/  FMNMX.FTZ R0, R169, R0, !PT ;  /* 0x00000000a9007209 */ /* 0x000fe40007810000 */
[----:B------:R-:W-:Y:S02]  /*4db0*/  FMNMX.FTZ R3, R22, R3, !PT ;  /* 0x0000000316037209 */ /* 0x000fe40007810000 */
[----:B------:R-:W-:-:S02]  /*4dc0*/  FMNMX.FTZ R0, R191, R0, !PT ;  /* 0x00000000bf007209 */ /* 0x000fc40007810000 */
[----:B------:R-:W-:Y:S02]  /*4dd0*/  ISETP.GT.AND P0, PT, R2, 0x19, PT ;  /* 0x000000190200780c */ /* 0x000fe40003f04270 */
[----:B------:R-:W-:Y:S02]  /*4de0*/  FMNMX.FTZ R0, R200, R0, !PT ;  /* 0x00000000c8007209 */ /* 0x000fe40007810000 */
[----:B------:R-:W-:Y:S01]  /*4df0*/  FSEL R28, R54, -INF , P1 ;  /* 0xff800000361c7808 */ /* 0x000fe20000800000 */
[----:B-1----:R-:W-:Y:S01]  /*4e00*/  FFMA.FTZ R8, R38, c[0x0][0x2d0], -R13 ;  /* 0x0000b40026087a23 */ /* 0x002fe2000001080d */
[----:B------:R-:W-:Y:S01]  /*4e10*/  FMNMX.FTZ R0, R201, R0, !PT ;  /* 0x00000000c9007209 */ /* 0x000fe20007810000 */
[----:B------:R-:W-:Y:S01]  /*4e20*/  LDSM.16.MT88.4 R52, [R227+0x900] ;  /* 0x00090000e334783b */ /* 0x000fe20000004200 */
[----:B------:R-:W-:Y:S01]  /*4e30*/  FMNMX.FTZ R3, R21, R3, !PT ;  /* 0x0000000315037209 */ /* 0x000fe20007810000 */
[----:B------:R1:W1:Y:S01]  /*4e40*/  MUFU.EX2 R232, R8 ;  /* 0x0000000800e87308 */ /* 0x0002620000000800 */
[----:B------:R-:W-:-:S02]  /*4e50*/  FMNMX.FTZ R0, R202, R0, !PT ;  /* 0x00000000ca007209 */ /* 0x000fc40007810000 */
[----:B------:R-:W-:Y:S02]  /*4e60*/  ISETP.GT.AND P6, PT, R2, 0x20, PT ;  /* 0x000000200200780c */ /* 0x000fe40003fc4270 */
[----:B------:R-:W-:Y:S01]  /*4e70*/  FSEL R36, R51, -INF , P0 ;  /* 0xff80000033247808 */ /* 0x000fe20000000000 */
[----:B------:R-:W2:Y:S01]  /*4e80*/  SHFL.BFLY PT, R9, R0, 0x2, 0x1f ;  /* 0x0c401f0000097f89 */ /* 0x000ea200000e0000 */
[----:B------:R-:W-:Y:S02]  /*4e90*/  FMNMX.FTZ R3, R28, R3, !PT ;  /* 0x000000031c037209 */ /* 0x000fe40007810000 */
[----:B------:R-:W-:Y:S02]  /*4ea0*/  ISETP.GT.AND P2, PT, R2, 0x21, PT ;  /* 0x000000210200780c */ /* 0x000fe40003f44270 */
[----:B------:R-:W-:Y:S02]  /*4eb0*/  FSEL R139, R139, -INF , P6 ;  /* 0xff8000008b8b7808 */ /* 0x000fe40003000000 */
[----:B------:R-:W-:-:S02]  /*4ec0*/  FMNMX.FTZ R3, R36, R3, !PT ;  /* 0x0000000324037209 */ /* 0x000fc40007810000 */
[----:B------:R-:W-:Y:S01]  /*4ed0*/  ISETP.GT.AND P1, PT, R2, 0x28, PT ;  /* 0x000000280200780c */ /* 0x000fe20003f24270 */
[----:B-1----:R-:W-:Y:S01]  /*4ee0*/  FFMA.FTZ R8, R32, c[0x0][0x2d0], -R12 ;  /* 0x0000b40020087a23 */ /* 0x002fe2000001080c */
[----:B------:R-:W-:Y:S02]  /*4ef0*/  FSEL R138, R138, -INF , P2 ;  /* 0xff8000008a8a7808 */ /* 0x000fe40001000000 */
[----:B------:R-:W-:Y:S01]  /*4f00*/  FMNMX.FTZ R3, R139, R3, !PT ;  /* 0x000000038b037209 */ /* 0x000fe20007810000 */
[----:B------:R1:W-:Y:S01]  /*4f10*/  MUFU.EX2 R231, R8 ;  /* 0x0000000800e77308 */ /* 0x0003e20000000800 */
[----:B------:R-:W-:Y:S02]  /*4f20*/  ISETP.GT.AND P0, PT, R2, 0x29, PT ;  /* 0x000000290200780c */ /* 0x000fe40003f04270 */
[----:B------:R-:W-:Y:S02]  /*4f30*/  FSEL R133, R133, -INF , P1 ;  /* 0xff80000085857808 */ /* 0x000fe40000800000 */
[----:B------:R-:W-:-:S02]  /*4f40*/  FMNMX.FTZ R3, R138, R3, !PT ;  /* 0x000000038a037209 */ /* 0x000fc40007810000 */
[----:B------:R-:W-:Y:S02]  /*4f50*/  ISETP.GT.AND P6, PT, R2, 0x30, PT ;  /* 0x000000300200780c */ /* 0x000fe40003fc4270 */
[----:B------:R-:W-:Y:S02]  /*4f60*/  FSEL R132, R132, -INF , P0 ;  /* 0xff80000084847808 */ /* 0x000fe40000000000 */
[----:B------:R-:W-:Y:S02]  /*4f70*/  FMNMX.FTZ R3, R133, R3, !PT ;  /* 0x0000000385037209 */ /* 0x000fe40007810000 */
[----:B------:R-:W-:Y:S02]  /*4f80*/  ISETP.GT.AND P2, PT, R2, 0x31, PT ;  /* 0x000000310200780c */ /* 0x000fe40003f44270 */
[----:B------:R-:W-:Y:S02]  /*4f90*/  FSEL R186, R186, -INF , P6 ;  /* 0xff800000baba7808 */ /* 0x000fe40003000000 */
[----:B------:R-:W-:-:S02]  /*4fa0*/  FMNMX.FTZ R3, R132, R3, !PT ;  /* 0x0000000384037209 */ /* 0x000fc40007810000 */
[----:B--2---:R-:W-:Y:S02]  /*4fb0*/  FMNMX.FTZ R0, R0, R9, !PT ;  /* 0x0000000900007209 */ /* 0x004fe40007810000 */
[----:B------:R-:W-:Y:S02]  /*4fc0*/  ISETP.GT.AND P1, PT, R2, 0x38, PT ;  /* 0x000000380200780c */ /* 0x000fe40003f24270 */
[----:B---3--:R-:W-:Y:S01]  /*4fd0*/  FSEL R187, R187, -INF , P2 ;  /* 0xff800000bbbb7808 */ /* 0x008fe20001000000 */
[----:B------:R-:W2:Y:S01]  /*4fe0*/  SHFL.BFLY PT, R15, R0, 0x1, 0x1f ;  /* 0x0c201f00000f7f89 */ /* 0x000ea200000e0000 */
[----:B------:R-:W-:Y:S02]  /*4ff0*/  FMNMX.FTZ R3, R186, R3, !PT ;  /* 0x00000003ba037209 */ /* 0x000fe40007810000 */
[----:B------:R-:W-:Y:S01]  /*5000*/  ISETP.GT.AND P0, PT, R2, 0x39, PT ;  /* 0x000000390200780c */ /* 0x000fe20003f04270 */
[----:B------:R-:W-:Y:S01]  /*5010*/  FFMA.FTZ R2, R35, c[0x0][0x2d0], -R12 ;  /* 0x0000b40023027a23 */ /* 0x000fe2000001080c */
[----:B------:R-:W-:-:S02]  /*5020*/  FSEL R188, R188, -INF , P1 ;  /* 0xff800000bcbc7808 */ /* 0x000fc40000800000 */
[----:B------:R-:W-:Y:S01]  /*5030*/  FMNMX.FTZ R3, R187, R3, !PT ;  /* 0x00000003bb037209 */ /* 0x000fe20007810000 */
[----:B------:R3:W2:Y:S01]  /*5040*/  MUFU.EX2 R224, R2 ;  /* 0x0000000200e07308 */ /* 0x0006a20000000800 */
[----:B----4-:R-:W-:Y:S02]  /*5050*/  FSEL R185, R185, -INF , P0 ;  /* 0xff800000b9b97808 */ /* 0x010fe40000000000 */
[----:B------:R-:W-:Y:S02]  /*5060*/  FMNMX.FTZ R3, R188, R3, !PT ;  /* 0x00000003bc037209 */ /* 0x000fe40007810000 */
[----:B------:R-:W-:Y:S02]  /*5070*/  F2FP.BF16.PACK_AB R4, R206, R205 ;  /* 0x000000cdce04723e */ /* 0x000fe400000010ff */
[----:B------:R-:W-:Y:S02]  /*5080*/  FMNMX.FTZ R3, R185, R3, !PT ;  /* 0x00000003b9037209 */ /* 0x000fe40007810000 */
[----:B------:R-:W-:-:S02]  /*5090*/  F2FP.BF16.PACK_AB R5, R203, R173 ;  /* 0x000000adcb05723e */ /* 0x000fc400000010ff */
[----:B------:R-:W-:Y:S01]  /*50a0*/  F2FP.BF16.PACK_AB R7, R174, R234 ;  /* 0x000000eaae07723e */ /* 0x000fe200000010ff */
[----:B------:R-:W4:Y:S01]  /*50b0*/  SHFL.BFLY PT, R14, R3, 0x2, 0x1f ;  /* 0x0c401f00030e7f89 */ /* 0x000f2200000e0000 */
[----:B-1----:R-:W-:Y:S02]  /*50c0*/  F2FP.BF16.PACK_AB R8, R229, R210 ;  /* 0x000000d2e508723e */ /* 0x002fe400000010ff */
[----:B------:R-:W-:Y:S01]  /*50d0*/  F2FP.BF16.PACK_AB R10, R232, R204 ;  /* 0x000000cce80a723e */ /* 0x000fe200000010ff */
[----:B---3--:R-:W-:Y:S01]  /*50e0*/  FFMA.FTZ R2, R34, c[0x0][0x2d0], -R12 ;  /* 0x0000b40022027a23 */ /* 0x008fe2000001080c */
[----:B--2---:R-:W-:Y:S01]  /*50f0*/  FMNMX.FTZ R137, R0, R15, !PT ;  /* 0x0000000f00897209 */ /* 0x004fe20007810000 */
[----:B------:R-:W-:Y:S01]  /*5100*/  HMMA.16816.F32.BF16 R152, R4, R112, RZ ;  /* 0x000000700498723c */ /* 0x000fe200000418ff */
[----:B------:R-:W-:Y:S01]  /*5110*/  F2FP.BF16.PACK_AB R9, R224, R231 ;  /* 0x000000e7e009723e */ /* 0x000fe200000010ff */
[----:B------:R1:W-:Y:S01]  /*5120*/  MUFU.EX2 R236, R2 ;  /* 0x0000000200ec7308 */ /* 0x0003e20000000800 */
[----:B------:R-:W-:-:S05]  /*5130*/  FSETP.NEU.FTZ.AND P0, PT, R137, -INF , PT ;  /* 0xff8000008900780b */ /* 0x000fca0003f1d000 */
[C---:B------:R-:W-:Y:S08]  /*5140*/  HMMA.16816.F32.BF16 R60, R4.reuse, R88, RZ ;  /* 0x00000058043c723c */ /* 0x040ff000000418ff */
[----:B------:R-:W-:Y:S01]  /*5150*/  HMMA.16816.F32.BF16 R164, R4, R92, RZ ;  /* 0x0000005c04a4723c */ /* 0x000fe200000418ff */
[----:B-1----:R-:W-:Y:S01]  /*5160*/  FFMA.FTZ R2, R39, c[0x0][0x2d0], -R12 ;  /* 0x0000b40027027a23 */ /* 0x002fe2000001080c */
[----:B----4-:R-:W-:-:S03]  /*5170*/  FMNMX.FTZ R0, R3, R14, !PT ;  /* 0x0000000e03007209 */ /* 0x010fc60007810000 */
[----:B------:R1:W2:Y:S03]  /*5180*/  MUFU.EX2 R235, R2 ;  /* 0x0000000200eb7308 */ /* 0x0002a60000000800 */
[C---:B------:R-:W-:Y:S08]  /*5190*/  HMMA.16816.F32.BF16 R160, R4.reuse, R96, RZ ;  /* 0x0000006004a0723c */ /* 0x040ff000000418ff */
[----:B------:R-:W-:Y:S01]  /*51a0*/  HMMA.16816.F32.BF16 R156, R4, R100, RZ ;  /* 0x00000064049c723c */ /* 0x000fe200000418ff */
[----:B-1----:R-:W-:Y:S01]  /*51b0*/  FMUL.FTZ R2, R137, c[0x0][0x2d0] ;  /* 0x0000b40089027a20 */ /* 0x002fe20000410000 */
[----:B--2---:R-:W-:-:S06]  /*51c0*/  F2FP.BF16.PACK_AB R11, R235, R236 ;  /* 0x000000eceb0b723e */ /* 0x004fcc00000010ff */
[----:B------:R-:W-:Y:S01]  /*51d0*/  HMMA.16816.F32.BF16 R148, R4, R120, RZ ;  /* 0x000000780494723c */ /* 0x000fe200000418ff */
[----:B------:R-:W-:-:S05]  /*51e0*/  FSEL R2, R2, RZ, P0 ;  /* 0x000000ff02027208 */ /* 0x000fca0000000000 */
[--C-:B------:R-:W-:Y:S02]  /*51f0*/  FFMA.FTZ R3, R16, c[0x0][0x2d0], -R2.reuse ;  /* 0x0000b40010037a23 */ /* 0x100fe40000010802 */
[C---:B------:R-:W-:Y:S02]  /*5200*/  HMMA.16816.F32.BF16 R144, R4.reuse, R108, RZ ;  /* 0x0000006c0490723c */ /* 0x040fe400000418ff */
[----:B------:R1:W-:Y:S06]  /*5210*/  MUFU.EX2 R189, R3 ;  /* 0x0000000300bd7308 */ /* 0x0003ec0000000800 */
        /* <DEDUP_REMOVED lines=12> */
[----:B------:R1:W2:Y:S03]  /*52e0*/  MUFU.EX2 R19, R3 ;  /* 0x0000000300137308 */ /* 0x0002a60000000800 */
[C---:B------:R-:W-:Y:S08]  /*52f0*/  HMMA.16816.F32.BF16 R40, R4.reuse, R110, RZ ;  /* 0x0000006e0428723c */ /* 0x040ff000000418ff */
[----:B------:R-:W-:Y:S01]  /*5300*/  HMMA.16816.F32.BF16 R32, R4, R118, RZ ;  /* 0x000000760420723c */ /* 0x000fe200000418ff */
[----:B------:R-:W3:Y:S01]  /*5310*/  SHFL.BFLY PT, R4, R0, 0x1, 0x1f ;  /* 0x0c201f0000047f89 */ /* 0x000ee200000e0000 */
[----:B-1----:R-:W-:-:S06]  /*5320*/  FFMA.FTZ R3, R26, c[0x0][0x2d0], -R2 ;  /* 0x0000b4001a037a23 */ /* 0x002fcc0000010802 */
[C---:B------:R-:W-:Y:S01]  /*5330*/  HMMA.16816.F32.BF16 R192, R8.reuse, R76, R152 ;  /* 0x0000004c08c0723c */ /* 0x040fe20000041898 */
[----:B------:R1:W-:Y:S06]  /*5340*/  MUFU.EX2 R7, R3 ;  /* 0x0000000300077308 */ /* 0x0003ec0000000800 */
[----:B------:R-:W-:Y:S01]  /*5350*/  MOV R155, R174 ;  /* 0x000000ae009b7202 */ /* 0x000fe20000000f00 */
[----:B------:R-:W-:Y:S01]  /*5360*/  HMMA.16816.F32.BF16 R220, R8, R56, R160 ;  /* 0x0000003808dc723c */ /* 0x000fe200000418a0 */
[----:B------:R-:W-:Y:S02]  /*5370*/  IMAD.MOV.U32 R154, RZ, RZ, R173 ;  /* 0x000000ffff9a7224 */ /* 0x000fe400078e00ad */
[----:B------:R-:W-:-:S05]  /*5380*/  IMAD.MOV.U32 R153, RZ, RZ, R172 ;  /* 0x000000ffff997224 */ /* 0x000fca00078e00ac */
[----:B------:R-:W-:Y:S01]  /*5390*/  HMMA.16816.F32.BF16 R196, R8, R54, R84 ;  /* 0x0000003608c4723c */ /* 0x000fe20000041854 */
[----:B---3--:R-:W-:Y:S01]  /*53a0*/  FMNMX.FTZ R136, R0, R4, !PT ;  /* 0x0000000400887209 */ /* 0x008fe20007810000 */
[----:B-1----:R-:W-:-:S03]  /*53b0*/  FFMA.FTZ R3, R27, c[0x0][0x2d0], -R2 ;  /* 0x0000b4001b037a23 */ /* 0x002fc60000010802 */
[C---:B------:R-:W-:Y:S01]  /*53c0*/  FSETP.NEU.FTZ.AND P0, PT, R136.reuse, -INF , PT ;  /* 0xff8000008800780b */ /* 0x040fe20003f1d000 */
[----:B------:R-:W-:Y:S01]  /*53d0*/  FMUL.FTZ R0, R136, c[0x0][0x2d0] ;  /* 0x0000b40088007a20 */ /* 0x000fe20000410000 */
[----:B------:R1:W-:Y:S01]  /*53e0*/  MUFU.EX2 R230, R3 ;  /* 0x0000000300e67308 */ /* 0x0003e20000000800 */
[----:B------:R-:W-:Y:S01]  /*53f0*/  MOV R162, R193 ;  /* 0x000000c100a27202 */ /* 0x000fe20000000f00 */
[----:B------:R-:W-:Y:S01]  /*5400*/  IMAD.MOV.U32 R161, RZ, RZ, R194 ;  /* 0x000000ffffa17224 */ /* 0x000fe200078e00c2 */
[----:B------:R-:W-:Y:S01]  /*5410*/  MOV R15, R192 ;  /* 0x000000c0000f7202 */ /* 0x000fe20000000f00 */
[----:B------:R-:W-:Y:S01]  /*5420*/  IMAD.MOV.U32 R160, RZ, RZ, R195 ;  /* 0x000000ffffa07224 */ /* 0x000fe200078e00c3 */
[----:B------:R-:W-:Y:S01]  /*5430*/  FSEL R0, R0, RZ, P0 ;  /* 0x000000ff00007208 */ /* 0x000fe20000000000 */
[C---:B------:R-:W-:Y:S07]  /*5440*/  HMMA.16816.F32.BF16 R192, R8.reuse, R58, R104 ;  /* 0x0000003a08c0723c */ /* 0x040fee0000041868 */
[----:B--2---:R-:W-:Y:S01]  /*5450*/  IMAD.MOV.U32 R107, RZ, RZ, R19 ;  /* 0x000000ffff6b7224 */ /* 0x004fe200078e0013 */
[----:B------:R-:W-:Y:S01]  /*5460*/  HMMA.16816.F32.BF16 R148, R8, R72, R148 ;  /* 0x000000480894723c */ /* 0x000fe20000041894 */
[----:B-1----:R-:W-:-:S04]  /*5470*/  FFMA.FTZ R3, R29, c[0x0][0x2d0], -R2 ;  /* 0x0000b4001d037a23 */ /* 0x002fc80000010802 */
[----:B------:R1:W-:Y:S03]  /*5480*/  MUFU.EX2 R4, R3 ;  /* 0x0000000300047308 */ /* 0x0003e60000000800 */
[C---:B------:R-:W-:Y:S01]  /*5490*/  HMMA.16816.F32.BF16 R212, R8.reuse, R44, R60 ;  /* 0x0000002c08d4723c */ /* 0x040fe2000004183c */
[----:B------:R-:W2:Y:S07]  /*54a0*/  LDSM.16.MT88.4 R60, [R227+0x2900] ;  /* 0x00290000e33c783b */ /* 0x000eae0000004200 */
[----:B------:R-:W-:Y:S01]  /*54b0*/  HMMA.16816.F32.BF16 R216, R8, R68, R164 ;  /* 0x0000004408d8723c */ /* 0x000fe200000418a4 */
[----:B-1----:R-:W-:-:S07]  /*54c0*/  FFMA.FTZ R3, R30, c[0x0][0x2d0], -R2 ;  /* 0x0000b4001e037a23 */ /* 0x002fce0000010802 */
[----:B------:R-:W-:Y:S01]  /*54d0*/  IMAD.MOV.U32 R6, RZ, RZ, R149 ;  /* 0x000000ffff067224 */ /* 0x000fe200078e0095 */
[----:B------:R-:W-:Y:S01]  /*54e0*/  MOV R163, R151 ;  /* 0x0000009700a37202 */ /* 0x000fe20000000f00 */
[----:B------:R1:W3:Y:S01]  /*54f0*/  MUFU.EX2 R16, R3 ;  /* 0x0000000300107308 */ /* 0x0002e20000000800 */
[----:B------:R-:W-:Y:S01]  /*5500*/  IMAD.MOV.U32 R211, RZ, RZ, R150 ;  /* 0x000000ffffd37224 */ /* 0x000fe200078e0096 */
[----:B------:R-:W-:Y:S01]  /*5510*/  HMMA.16816.F32.BF16 R248, R8, R52, R156 ;  /* 0x0000003408f8723c */ /* 0x000fe2000004189c */
[----:B------:R-:W-:-:S07]  /*5520*/  IMAD.MOV.U32 R14, RZ, RZ, R148 ;  /* 0x000000ffff0e7224 */ /* 0x000fce00078e0094 */
[----:B------:R-:W-:Y:S01]  /*5530*/  HMMA.16816.F32.BF16 R148, R8, R64, R144 ;  /* 0x000000400894723c */ /* 0x000fe20000041890 */
[----:B-1----:R-:W-:-:S06]  /*5540*/  FFMA.FTZ R3, R18, c[0x0][0x2d0], -R0 ;  /* 0x0000b40012037a23 */ /* 0x002fcc0000010800 */
[----:B------:R-:W-:Y:S01]  /*5550*/  MOV R147, R6 ;  /* 0x0000000600937202 */ /* 0x000fe20000000f00 */
[----:B---3--:R-:W-:Y:S01]  /*5560*/  IMAD.MOV.U32 R86, RZ, RZ, R16 ;  /* 0x000000ffff567224 */ /* 0x008fe200078e0010 */
[C---:B------:R-:W-:Y:S01]  /*5570*/  HMMA.16816.F32.BF16 R164, R8.reuse, R70, R124 ;  /* 0x0000004608a4723c */ /* 0x040fe2000004187c */
[----:B------:R1:W-:Y:S07]  /*5580*/  MUFU.EX2 R104, R3 ;  /* 0x0000000300687308 */ /* 0x0003ee0000000800 */
[----:B--2---:R-:W-:Y:S07]  /*5590*/  HMMA.16816.F32.BF16 R140, R8, R60, R140 ;  /* 0x0000003c088c723c */ /* 0x004fee000004188c */
[----:B------:R-:W-:Y:S01]  /*55a0*/  IMAD.MOV.U32 R5, RZ, RZ, R150 ;  /* 0x000000ffff057224 */ /* 0x000fe200078e0096 */
[----:B------:R-:W-:Y:S01]  /*55b0*/  MOV R146, R151 ;  /* 0x0000009700927202 */ /* 0x000fe20000000f00 */
[----:B-1----:R-:W-:-:S02]  /*55c0*/  FFMA.FTZ R3, R17, c[0x0][0x2d0], -R0 ;  /* 0x0000b40011037a23 */ /* 0x002fc40000010800 */
[----:B------:R-:W-:Y:S01]  /*55d0*/  HMMA.16816.F32.BF16 R16, R8, R78, R80 ;  /* 0x0000004e0810723c */ /* 0x000fe20000041850 */
[----:B------:R-:W-:Y:S01]  /*55e0*/  IMAD.MOV.U32 R145, RZ, RZ, R149 ;  /* 0x000000ffff917224 */ /* 0x000fe200078e0095 */
[----:B------:R1:W2:Y:S01]  /*55f0*/  MUFU.EX2 R84, R3 ;  /* 0x0000000300547308 */ /* 0x0002a20000000800 */
[----:B------:R-:W-:-:S05]  /*5600*/  IMAD.MOV.U32 R144, RZ, RZ, R148 ;  /* 0x000000ffff907224 */ /* 0x000fca00078e0094 */
[----:B------:R-:W-:Y:S05]  /*5610*/  HMMA.16816.F32.BF16 R148, R8, R46, R128 ;  /* 0x0000002e0894723c */ /* 0x000fea0000041880 */
[----:B------:R-:W-:Y:S01]  /*5620*/  MOV R238, R140 ;  /* 0x0000008c00ee7202 */ /* 0x000fe20000000f00 */
[----:B------:R-:W-:Y:S01]  /*5630*/  IMAD.MOV.U32 R134, RZ, RZ, R141 ;  /* 0x000000ffff867224 */ /* 0x000fe200078e008d */
[----:B------:R-:W-:Y:S01]  /*5640*/  MOV R245, R143 ;  /* 0x0000008f00f57202 */ /* 0x000fe20000000f00 */
[----:B------:R-:W-:Y:S02]  /*5650*/  IMAD.MOV.U32 R135, RZ, RZ, R142 ;  /* 0x000000ffff877224 */ /* 0x000fe400078e008e */
[----:B-1----:R-:W-:-:S04]  /*5660*/  FFMA.FTZ R3, R24, c[0x0][0x2d0], -R0 ;  /* 0x0000b40018037a23 */ /* 0x002fc80000010800 */
[----:B------:R1:W-:Y:S02]  /*5670*/  MUFU.EX2 R239, R3 ;  /* 0x0000000300ef7308 */ /* 0x0003e40000000800 */
[----:B------:R-:W-:Y:S01]  /*5680*/  MOV R243, R16 ;  /* 0x0000001000f37202 */ /* 0x000fe20000000f00 */
[----:B------:R-:W-:Y:S01]  /*5690*/  IMAD.MOV.U32 R242, RZ, RZ, R17 ;  /* 0x000000fffff27224 */ /* 0x000fe200078e0011 */
[----:B------:R-:W-:Y:S01]  /*56a0*/  MOV R240, R19 ;  /* 0x0000001300f07202 */ /* 0x000fe20000000f00 */
[----:B------:R-:W-:Y:S02]  /*56b0*/  IMAD.MOV.U32 R241, RZ, RZ, R18 ;  /* 0x000000fffff17224 */ /* 0x000fe400078e0012 */
[----:B------:R-:W-:Y:S01]  /*56c0*/  HMMA.16816.F32.BF16 R16, R8, R74, R48 ;  /* 0x0000004a0810723c */ /* 0x000fe20000041830 */
[----:B-1----:R-:W-:-:S04]  /*56d0*/  FFMA.FTZ R3, R23, c[0x0][0x2d0], -R0 ;  /* 0x0000b40017037a23 */ /* 0x002fc80000010800 */
[----:B------:R1:W3:Y:S11]  /*56e0*/  MUFU.EX2 R105, R3 ;  /* 0x0000000300697308 */ /* 0x0002f60000000800 */
[----:B------:R-:W-:Y:S08]  /*56f0*/  @!UPT UIADD3 URZ, URZ, URZ, URZ ;  /* 0x0000003f3f3ff290 */ /* 0x000ff0000fffe03f */
[----:B------:R-:W-:Y:S01]  /*5700*/  IMAD.MOV.U32 R51, RZ, RZ, R17 ;  /* 0x000000ffff337224 */ /* 0x000fe200078e0011 */
[----:B------:R-:W-:Y:S01]  /*5710*/  MOV R49, R18 ;  /* 0x0000001200317202 */ /* 0x000fe20000000f00 */
[----:B------:R-:W-:Y:S02]  /*5720*/  IMAD.MOV.U32 R50, RZ, RZ, R19 ;  /* 0x000000ffff327224 */ /* 0x000fe400078e0013 */
[----:B------:R-:W-:Y:S02]  /*5730*/  IMAD.MOV.U32 R48, RZ, RZ, R16 ;  /* 0x000000ffff307224 */ /* 0x000fe400078e0010 */
[----:B------:R-:W-:Y:S01]  /*5740*/  HMMA.16816.F32.BF16 R16, R8, R66, R40 ;  /* 0x000000420810723c */ /* 0x000fe20000041828 */
[----:B-1----:R-:W-:-:S04]  /*5750*/  FFMA.FTZ R3, R22, c[0x0][0x2d0], -R0 ;  /* 0x0000b40016037a23 */ /* 0x002fc80000010800 */
[----:B------:R1:W-:Y:S03]  /*5760*/  MUFU.EX2 R252, R3 ;  /* 0x0000000300fc7308 */ /* 0x0003e60000000800 */
[----:B------:R-:W-:Y:S01]  /*5770*/  HMMA.16816.F32.BF16 R8, R8, R62, R32 ;  /* 0x0000003e0808723c */ /* 0x000fe20000041820 */
[----:B-1----:R-:W-:Y:S11]  /*5780*/  FFMA.FTZ R3, R21, c[0x0][0x2d0], -R0 ;  /* 0x0000b40015037a23 */ /* 0x002ff60000010800 */
[----:B------:R-:W-:Y:S04]  /*5790*/  @!UPT UIADD3 URZ, URZ, URZ, URZ ;  /* 0x0000003f3f3ff290 */ /* 0x000fe8000fffe03f */
[----:B------:R-:W-:Y:S01]  /*57a0*/  IMAD.MOV.U32 R40, RZ, RZ, R17 ;  /* 0x000000ffff287224 */ /* 0x000fe200078e0011 */
[----:B------:R1:W4:Y:S01]  /*57b0*/  MUFU.EX2 R247, R3 ;  /* 0x0000000300f77308 */ /* 0x0003220000000800 */
[----:B------:R-:W-:Y:S01]  /*57c0*/  MOV R39, R18 ;  /* 0x0000001200277202 */ /* 0x000fe20000000f00 */
[----:B------:R-:W-:Y:S02]  /*57d0*/  IMAD.MOV.U32 R38, RZ, RZ, R19 ;  /* 0x000000ffff267224 */ /* 0x000fe400078e0013 */
[----:B------:R-:W-:-:S03]  /*57e0*/  IMAD.MOV.U32 R37, RZ, RZ, R16 ;  /* 0x000000ffff257224 */ /* 0x000fc600078e0010 */
[----:B------:R-:W-:Y:S01]  /*57f0*/  MOV R237, R8 ;  /* 0x0000000800ed7202 */ /* 0x000fe20000000f00 */
[----:B------:R-:W-:Y:S01]  /*5800*/  IMAD.MOV.U32 R106, RZ, RZ, R9 ;  /* 0x000000ffff6a7224 */ /* 0x000fe200078e0009 */
[----:B------:R-:W-:Y:S01]  /*5810*/  MOV R85, R11 ;  /* 0x0000000b00557202 */ /* 0x000fe20000000f00 */
[----:B------:R-:W-:Y:S01]  /*5820*/  IMAD.MOV.U32 R87, RZ, RZ, R10 ;  /* 0x000000ffff577224 */ /* 0x000fe200078e000a */
[----:B------:R-:W-:Y:S02]  /*5830*/  F2FP.BF16.PACK_AB R8, R184, R189 ;  /* 0x000000bdb808723e */ /* 0x000fe400000010ff */
[----:B------:R-:W-:Y:S02]  /*5840*/  F2FP.BF16.PACK_AB R10, R107, R190 ;  /* 0x000000be6b0a723e */ /* 0x000fe400000010ff */
[----:B--2---:R-:W-:Y:S01]  /*5850*/  F2FP.BF16.PACK_AB R9, R84, R104 ;  /* 0x000000685409723e */ /* 0x004fe200000010ff */
[----:B-1----:R-:W-:Y:S01]  /*5860*/  FFMA.FTZ R3, R28, c[0x0][0x2d0], -R0 ;  /* 0x0000b4001c037a23 */ /* 0x002fe20000010800 */
[----:B---3--:R-:W-:-:S03]  /*5870*/  F2FP.BF16.PACK_AB R11, R105, R239 ;  /* 0x000000ef690b723e */ /* 0x008fc600000010ff */
[----:B------:R1:W-:Y:S04]  /*5880*/  MUFU.EX2 R246, R3 ;  /* 0x0000000300f67308 */ /* 0x0003e80000000800 */
[C---:B------:R-:W-:Y:S07]  /*5890*/  HMMA.16816.F32.BF16 R20, R8.reuse, R96, RZ ;  /* 0x000000600814723c */ /* 0x040fee00000418ff */
[----:B------:R-:W-:Y:S01]  /*58a0*/  IMAD.MOV.U32 R97, RZ, RZ, R7 ;  /* 0x000000ffff617224 */ /* 0x000fe200078e0007 */
[----:B------:R-:W-:Y:S01]  /*58b0*/  HMMA.16816.F32.BF16 R16, R8, R100, RZ ;  /* 0x000000640810723c */ /* 0x000fe200000418ff */
[----:B------:R-:W-:-:S02]  /*58c0*/  IMAD.MOV.U32 R96, RZ, RZ, R209 ;  /* 0x000000ffff607224 */ /* 0x000fc400078e00d1 */
[----:B-1----:R-:W-:-:S04]  /*58d0*/  FFMA.FTZ R3, R36, c[0x0][0x2d0], -R0 ;  /* 0x0000b40024037a23 */ /* 0x002fc80000010800 */
[----:B------:R-:W-:Y:S01]  /*58e0*/  IMAD.MOV.U32 R100, RZ, RZ, R4 ;  /* 0x000000ffff647224 */ /* 0x000fe200078e0004 */
[----:B------:R-:W1:Y:S01]  /*58f0*/  MUFU.EX2 R244, R3 ;  /* 0x0000000300f47308 */ /* 0x000e620000000800 */
[----:B------:R-:W-:Y:S01]  /*5900*/  HMMA.16816.F32.BF16 R28, R8, R88, RZ ;  /* 0x00000058081c723c */ /* 0x000fe200000418ff */
[----:B------:R-:W-:Y:S01]  /*5910*/  F2FP.BF16.PACK_AB R4, R230, R97 ;  /* 0x00000061e604723e */ /* 0x000fe200000010ff */
[----:B------:R-:W-:Y:S01]  /*5920*/  IMAD.MOV.U32 R101, RZ, RZ, R155 ;  /* 0x000000ffff657224 */ /* 0x000fe200078e009b */
[----:B------:R-:W-:-:S04]  /*5930*/  F2FP.BF16.PACK_AB R6, R86, R100 ;  /* 0x000000645606723e */ /* 0x000fc800000010ff */
[----:B------:R-:W-:Y:S01]  /*5940*/  IMAD.MOV.U32 R89, RZ, RZ, R5 ;  /* 0x000000ffff597224 */ /* 0x000fe200078e0005 */
[----:B----4-:R-:W-:Y:S01]  /*5950*/  F2FP.BF16.PACK_AB R5, R247, R252 ;  /* 0x000000fcf705723e */ /* 0x010fe200000010ff */
[----:B------:R-:W-:Y:S01]  /*5960*/  HMMA.16816.F32.BF16 R32, R8, R90, RZ ;  /* 0x0000005a0820723c */ /* 0x000fe200000418ff */
[----:B------:R-:W-:Y:S02]  /*5970*/  IMAD.MOV.U32 R88, RZ, RZ, R14 ;  /* 0x000000ffff587224 */ /* 0x000fe400078e000e */
[----:B------:R-:W-:Y:S01]  /*5980*/  IMAD.MOV.U32 R14, RZ, RZ, R208 ;  /* 0x000000ffff0e7224 */ /* 0x000fe200078e00d0 */
[----:B-1----:R-:W-:Y:S01]  /*5990*/  F2FP.BF16.PACK_AB R7, R244, R246 ;  /* 0x000000f6f407723e */ /* 0x002fe200000010ff */
[----:B------:R-:W-:-:S03]  /*59a0*/  FFMA.FTZ R3, R168, c[0x0][0x2d0], -R2 ;  /* 0x0000b400a8037a23 */ /* 0x000fc60000010802 */
[----:B------:R-:W-:Y:S01]  /*59b0*/  HMMA.16816.F32.BF16 R24, R8, R92, RZ ;  /* 0x0000005c0818723c */ /* 0x000fe200000418ff */
[----:B------:R-:W-:Y:S01]  /*59c0*/  MOV R90, R211 ;  /* 0x000000d3005a7202 */ /* 0x000fe20000000f00 */
[----:B------:R-:W-:Y:S01]  /*59d0*/  IMAD.MOV.U32 R91, RZ, RZ, R163 ;  /* 0x000000ffff5b7224 */ /* 0x000fe200078e00a3 */
[----:B------:R1:W-:Y:S04]  /*59e0*/  MUFU.EX2 R208, R3 ;  /* 0x0000000300d07308 */ /* 0x0003e80000000800 */
[----:B------:R-:W-:Y:S01]  /*59f0*/  IMAD.MOV.U32 R93, RZ, RZ, R51 ;  /* 0x000000ffff5d7224 */ /* 0x000fe200078e0033 */
[----:B------:R-:W-:Y:S01]  /*5a00*/  HMMA.16816.F32.BF16 R172, R4, R56, R20 ;  /* 0x0000003804ac723c */ /* 0x000fe20000041814 */
[----:B------:R-:W-:-:S07]  /*5a10*/  IMAD.MOV.U32 R92, RZ, RZ, R48 ;  /* 0x000000ffff5c7224 */ /* 0x000fce00078e0030 */
[----:B------:R-:W-:Y:S01]  /*5a20*/  HMMA.16816.F32.BF16 R20, R8, R108, RZ ;  /* 0x0000006c0814723c */ /* 0x000fe200000418ff */
[----:B-1----:R-:W-:-:S06]  /*5a30*/  FFMA.FTZ R3, R171, c[0x0][0x2d0], -R2 ;  /* 0x0000b400ab037a23 */ /* 0x002fcc0000010802 */
[----:B------:R-:W-:Y:S01]  /*5a40*/  MOV R109, R40 ;  /* 0x00000028006d7202 */ /* 0x000fe20000000f00 */
[----:B------:R-:W-:Y:S01]  /*5a50*/  HMMA.16816.F32.BF16 R140, R4, R44, R28 ;  /* 0x0000002c048c723c */ /* 0x000fe2000004181c */
[----:B------:R-:W-:Y:S01]  /*5a60*/  MOV R108, R37 ;  /* 0x00000025006c7202 */ /* 0x000fe20000000f00 */
[----:B------:R1:W2:Y:S05]  /*5a70*/  MUFU.EX2 R209, R3 ;  /* 0x0000000300d17308 */ /* 0x0002aa0000000800 */
[----:B------:R-:W-:Y:S01]  /*5a80*/  MOV R45, R210 ;  /* 0x000000d2002d7202 */ /* 0x000fe20000000f00 */
[----:B------:R-:W-:Y:S01]  /*5a90*/  HMMA.16816.F32.BF16 R28, R8, R112, RZ ;  /* 0x00000070081c723c */ /* 0x000fe200000418ff */
[----:B------:R-:W-:-:S06]  /*5aa0*/  MOV R44, R205 ;  /* 0x000000cd002c7202 */ /* 0x000fcc0000000f00 */
[----:B------:R-:W-:Y:S01]  /*5ab0*/  MOV R113, R154 ;  /* 0x0000009a00717202 */ /* 0x000fe20000000f00 */
[----:B------:R-:W-:Y:S01]  /*5ac0*/  HMMA.16816.F32.BF16 R40, R4, R46, R32 ;  /* 0x0000002e0428723c */ /* 0x000fe20000041820 */
[----:B------:R-:W-:Y:S02]  /*5ad0*/  IMAD.MOV.U32 R112, RZ, RZ, R206 ;  /* 0x000000ffff707224 */ /* 0x000fe400078e00ce */
[----:B-1----:R-:W-:-:S04]  /*5ae0*/  FFMA.FTZ R3, R170, c[0x0][0x2d0], -R2 ;  /* 0x0000b400aa037a23 */ /* 0x002fc80000010802 */
[----:B------:R-:W-:Y:S01]  /*5af0*/  IMAD.MOV.U32 R46, RZ, RZ, R39 ;  /* 0x000000ffff2e7224 */ /* 0x000fe200078e0027 */
[C---:B------:R-:W-:Y:S01]  /*5b00*/  HMMA.16816.F32.BF16 R156, R4.reuse, R68, R24 ;  /* 0x00000044049c723c */ /* 0x040fe20000041818 */
[----:B------:R-:W-:Y:S01]  /*5b10*/  IMAD.MOV.U32 R47, RZ, RZ, R38 ;  /* 0x000000ffff2f7224 */ /* 0x000fe200078e0026 */
[----:B------:R1:W-:Y:S06]  /*5b20*/  MUFU.EX2 R210, R3 ;  /* 0x0000000300d27308 */ /* 0x0003ec0000000800 */
[----:B------:R-:W-:Y:S08]  /*5b30*/  HMMA.16816.F32.BF16 R124, R4, R64, R20 ;  /* 0x00000040047c723c */ /* 0x000ff00000041814 */
[----:B------:R-:W-:Y:S01]  /*5b40*/  HMMA.16816.F32.BF16 R36, R8, R94, RZ ;  /* 0x0000005e0824723c */ /* 0x000fe200000418ff */
[----:B-1----:R-:W-:-:S04]  /*5b50*/  FFMA.FTZ R3, R169, c[0x0][0x2d0], -R2 ;  /* 0x0000b400a9037a23 */ /* 0x002fc80000010802 */
[----:B------:R1:W-:Y:S02]  /*5b60*/  MUFU.EX2 R211, R3 ;  /* 0x0000000300d37308 */ /* 0x0003e40000000800 */
[----:B------:R-:W-:Y:S01]  /*5b70*/  IMAD.MOV.U32 R94, RZ, RZ, R89 ;  /* 0x000000ffff5e7224 */ /* 0x000fe200078e0059 */
[----:B------:R-:W-:Y:S01]  /*5b80*/  HMMA.16816.F32.BF16 R24, R8, R120, RZ ;  /* 0x000000780818723c */ /* 0x000fe200000418ff */
[----:B------:R-:W-:Y:S02]  /*5b90*/  IMAD.MOV.U32 R95, RZ, RZ, R146 ;  /* 0x000000ffff5f7224 */ /* 0x000fe400078e0092 */
[----:B------:R-:W-:-:S04]  /*5ba0*/  IMAD.MOV.U32 R89, RZ, RZ, R147 ;  /* 0x000000ffff597224 */ /* 0x000fc800078e0093 */
[----:B------:R-:W-:Y:S01]  /*5bb0*/  MOV R120, R50 ;  /* 0x0000003200787202 */ /* 0x000fe20000000f00 */
[----:B------:R-:W-:Y:S01]  /*5bc0*/  HMMA.16816.F32.BF16 R20, R8, R122, RZ ;  /* 0x0000007a0814723c */ /* 0x000fe200000418ff */
[----:B------:R-:W-:Y:S02]  /*5bd0*/  IMAD.MOV.U32 R121, RZ, RZ, R153 ;  /* 0x000000ffff797224 */ /* 0x000fe400078e0099 */
[----:B-1----:R-:W-:-:S05]  /*5be0*/  FFMA.FTZ R3, R139, c[0x0][0x2d0], -R0 ;  /* 0x0000b4008b037a23 */ /* 0x002fca0000010800 */
[----:B------:R-:W-:Y:S01]  /*5bf0*/  HMMA.16816.F32.BF16 R80, R4, R52, R16 ;  /* 0x000000340450723c */ /* 0x000fe20000041810 */
[----:B------:R1:W-:Y:S07]  /*5c00*/  MUFU.EX2 R139, R3 ;  /* 0x00000003008b7308 */ /* 0x0003ee0000000800 */
[C---:B------:R-:W-:Y:S07]  /*5c10*/  HMMA.16816.F32.BF16 R16, R8.reuse, R116, RZ ;  /* 0x000000740810723c */ /* 0x040fee00000418ff */
[----:B------:R-:W-:Y:S01]  /*5c20*/  IMAD.MOV.U32 R117, RZ, RZ, R49 ;  /* 0x000000ffff757224 */ /* 0x000fe200078e0031 */
[----:B------:R-:W-:Y:S01]  /*5c30*/  HMMA.16816.F32.BF16 R32, R8, R98, RZ ;  /* 0x000000620820723c */ /* 0x000fe200000418ff */
[----:B------:R-:W-:-:S02]  /*5c40*/  IMAD.MOV.U32 R116, RZ, RZ, R207 ;  /* 0x000000ffff747224 */ /* 0x000fc400078e00cf */
[----:B-1----:R-:W-:-:S04]  /*5c50*/  FFMA.FTZ R3, R138, c[0x0][0x2d0], -R0 ;  /* 0x0000b4008a037a23 */ /* 0x002fc80000010800 */
[----:B------:R-:W-:Y:S01]  /*5c60*/  MOV R99, R145 ;  /* 0x0000009100637202 */ /* 0x000fe20000000f00 */
[----:B------:R-:W-:Y:S01]  /*5c70*/  HMMA.16816.F32.BF16 R48, R4, R76, R28 ;  /* 0x0000004c0430723c */ /* 0x000fe2000004181c */
[----:B------:R-:W-:-:S07]  /*5c80*/  IMAD.MOV.U32 R98, RZ, RZ, R144 ;  /* 0x000000ffff627224 */ /* 0x000fce00078e0090 */
[----:B------:R-:W-:Y:S07]  /*5c90*/  HMMA.16816.F32.BF16 R28, R8, R102, RZ ;  /* 0x00000066081c723c */ /* 0x000fee00000418ff */
[----:B------:R-:W-:Y:S01]  /*5ca0*/  IMAD.MOV.U32 R102, RZ, RZ, R161 ;  /* 0x000000ffff667224 */ /* 0x000fe200078e00a1 */
[----:B------:R-:W-:Y:S01]  /*5cb0*/  HMMA.16816.F32.BF16 R68, R4, R70, R36 ;  /* 0x000000460444723c */ /* 0x000fe20000041824 */
[----:B------:R-:W-:-:S07]  /*5cc0*/  IMAD.MOV.U32 R103, RZ, RZ, R160 ;  /* 0x000000ffff677224 */ /* 0x000fce00078e00a0 */
[C---:B------:R-:W-:Y:S07]  /*5cd0*/  HMMA.16816.F32.BF16 R128, R4.reuse, R72, R24 ;  /* 0x000000480480723c */ /* 0x040fee0000041818 */
[----:B------:R-:W-:Y:S01]  /*5ce0*/  MOV R72, R15 ;  /* 0x0000000f00487202 */ /* 0x000fe20000000f00 */
[----:B------:R-:W-:Y:S01]  /*5cf0*/  HMMA.16816.F32.BF16 R36, R4, R74, R20 ;  /* 0x0000004a0424723c */ /* 0x000fe20000041814 */
[----:B------:R-:W-:Y:S01]  /*5d00*/  IMAD.MOV.U32 R15, RZ, RZ, R204 ;  /* 0x000000ffff0f7224 */ /* 0x000fe200078e00cc */
[----:B------:R-:W-:Y:S01]  /*5d10*/  MOV R73, R162 ;  /* 0x000000a200497202 */ /* 0x000fe20000000f00 */
[----:B------:R1:W3:Y:S01]  /*5d20*/  MUFU.EX2 R204, R3 ;  /* 0x0000000300cc7308 */ /* 0x0002e20000000800 */
[----:B------:R-:W2:Y:S03]  /*5d30*/  LDSM.16.MT88.4 R20, [R225+0x1100] ;  /* 0x00110000e114783b */ /* 0x000ea60000004200 */
[----:B------:R-:W-:Y:S01]  /*5d40*/  MOV R74, R102 ;  /* 0x00000066004a7202 */ /* 0x000fe20000000f00 */
[----:B------:R-:W-:Y:S01]  /*5d50*/  HMMA.16816.F32.BF16 R24, R8, R114, RZ ;  /* 0x000000720818723c */ /* 0x000fe200000418ff */
[----:B------:R-:W-:-:S02]  /*5d60*/  IMAD.MOV.U32 R75, RZ, RZ, R103 ;  /* 0x000000ffff4b7224 */ /* 0x000fc400078e0067 */
        /* <DEDUP_REMOVED lines=11> */
[----:B------:R-:W-:-:S02]  /*5e20*/  IMAD.MOV.U32 R120, RZ, RZ, R238 ;  /* 0x000000ffff787224 */ /* 0x000fc400078e00ee */
[----:B------:R-:W-:Y:S01]  /*5e30*/  IMAD.MOV.U32 R47, RZ, RZ, R245 ;  /* 0x000000ffff2f7224 */ /* 0x000fe200078e00f5 */
[----:B------:R-:W4:Y:S01]  /*5e40*/  LDL.LU R238, [R1+0xac] ;  /* 0x0000ac0001ee7983 */ /* 0x000f220000300800 */
[----:B------:R-:W-:Y:S01]  /*5e50*/  IMAD.MOV.U32 R46, RZ, RZ, R135 ;  /* 0x000000ffff2e7224 */ /* 0x000fe200078e0087 */
[C---:B------:R-:W-:Y:S01]  /*5e60*/  HMMA.16816.F32.BF16 R16, R8.reuse, R110, RZ ;  /* 0x0000006e0810723c */ /* 0x040fe200000418ff */
[----:B-1----:R-:W-:Y:S01]  /*5e70*/  FFMA.FTZ R3, R133, c[0x0][0x2d0], -R0 ;  /* 0x0000b40085037a23 */ /* 0x002fe20000010800 */
[----:B------:R1:W5:Y:S01]  /*5e80*/  LDL.LU R134, [R1+0xa8] ;  /* 0x0000a80001867983 */ /* 0x0003620000300800 */
[----:B------:R-:W-:Y:S01]  /*5e90*/  MOV R123, R103 ;  /* 0x00000067007b7202 */ /* 0x000fe20000000f00 */
[----:B------:R-:W-:Y:S01]  /*5ea0*/  IMAD.MOV.U32 R103, RZ, RZ, R47 ;  /* 0x000000ffff677224 */ /* 0x000fe200078e002f */
[----:B------:R2:W-:Y:S01]  /*5eb0*/  MUFU.EX2 R206, R3 ;  /* 0x0000000300ce7308 */ /* 0x0005e20000000800 */
[----:B------:R1:W5:Y:S01]  /*5ec0*/  LDL.LU R135, [R1+0xa4] ;  /* 0x0000a40001877983 */ /* 0x0003620000300800 */
[----:B------:R-:W-:Y:S01]  /*5ed0*/  MOV R110, R114 ;  /* 0x00000072006e7202 */ /* 0x000fe20000000f00 */
[----:B------:R-:W-:Y:S01]  /*5ee0*/  IMAD.MOV.U32 R114, RZ, RZ, R98 ;  /* 0x000000ffff727224 */ /* 0x000fe200078e0062 */
[----:B------:R-:W-:Y:S01]  /*5ef0*/  HMMA.16816.F32.BF16 R8, R8, R118, RZ ;  /* 0x000000760808723c */ /* 0x000fe200000418ff */
[----:B------:R-:W4:Y:S01]  /*5f00*/  LDL.LU R245, [R1+0xa0] ;  /* 0x0000a00001f57983 */ /* 0x000f220000300800 */
[----:B------:R-:W-:-:S03]  /*5f10*/  IMAD.MOV.U32 R98, RZ, RZ, R112 ;  /* 0x000000ffff627224 */ /* 0x000fc600078e0070 */
[----:B------:R-:W4:Y:S03]  /*5f20*/  LDL.LU R47, [R1+0x4] ;  /* 0x00000400012f7983 */ /* 0x000f260000300800 */
[C---:B------:R-:W-:Y:S01]  /*5f30*/  HMMA.16816.F32.BF16 R56, R4.reuse, R58, R32 ;  /* 0x0000003a0438723c */ /* 0x040fe20000041820 */
[----:B------:R-:W4:Y:S01]  /*5f40*/  LDL.LU R112, [R1+0x8] ;  /* 0x0000080001707983 */ /* 0x000f220000300800 */
[----:B------:R-:W-:Y:S01]  /*5f50*/  IMAD.MOV.U32 R122, RZ, RZ, R102 ;  /* 0x000000ffff7a7224 */ /* 0x000fe200078e0066 */
[----:B------:R-:W-:Y:S01]  /*5f60*/  MOV R102, R46 ;  /* 0x0000002e00667202 */ /* 0x000fe20000000f00 */
[----:B------:R-:W-:Y:S02]  /*5f70*/  IMAD.MOV.U32 R46, RZ, RZ, R15 ;  /* 0x000000ffff2e7224 */ /* 0x000fe400078e000f */
[----:B------:R-:W4:Y:S01]  /*5f80*/  LDL.LU R15, [R1] ;  /* 0x00000000010f7983 */ /* 0x000f220000300800 */
[----:B--2---:R-:W-:Y:S01]  /*5f90*/  FFMA.FTZ R3, R132, c[0x0][0x2d0], -R0 ;  /* 0x0000b40084037a23 */ /* 0x004fe20000010800 */
[C---:B------:R-:W-:Y:S02]  /*5fa0*/  HMMA.16816.F32.BF16 R64, R4.reuse, R66, R16 ;  /* 0x000000420440723c */ /* 0x040fe40000041810 */
[----:B------:R-:W2:Y:S01]  /*5fb0*/  LDSM.16.MT88.4 R16, [R226+0x1100] ;  /* 0x00110000e210783b */ /* 0x000ea20000004200 */
[----:B------:R1:W1:Y:S05]  /*5fc0*/  MUFU.EX2 R207, R3 ;  /* 0x0000000300cf7308 */ /* 0x00026a0000000800 */
[C---:B------:R-:W-:Y:S07]  /*5fd0*/  HMMA.16816.F32.BF16 R32, R4.reuse, R62, R8 ;  /* 0x0000003e0420723c */ /* 0x040fee0000041808 */
[----:B------:R-:W-:Y:S01]  /*5fe0*/  F2FP.BF16.PACK_AB R8, R209, R208 ;  /* 0x000000d0d108723e */ /* 0x000fe200000010ff */
[----:B------:R-:W-:Y:S01]  /*5ff0*/  HMMA.16816.F32.BF16 R52, R4, R54, R28 ;  /* 0x000000360434723c */ /* 0x000fe2000004181c */
[----:B---3--:R-:W-:Y:S01]  /*6000*/  F2FP.BF16.PACK_AB R9, R204, R139 ;  /* 0x0000008bcc09723e */ /* 0x008fe200000010ff */
[----:B------:R-:W3:Y:S01]  /*6010*/  LDSM.16.MT88.4 R28, [R228+0x1100] ;  /* 0x00110000e41c783b */ /* 0x000ee20000004200 */
[----:B-1----:R-:W-:Y:S01]  /*6020*/  FFMA.FTZ R3, R180, c[0x0][0x2d0], -R13 ;  /* 0x0000b400b4037a23 */ /* 0x002fe2000001080d */
[----:B------:R-:W-:-:S02]  /*6030*/  F2FP.BF16.PACK_AB R10, R211, R210 ;  /* 0x000000d2d30a723e */ /* 0x000fc400000010ff */
[----:B------:R-:W-:Y:S01]  /*6040*/  F2FP.BF16.PACK_AB R11, R207, R206 ;  /* 0x000000cecf0b723e */ /* 0x000fe200000010ff */
[----:B------:R1:W-:Y:S01]  /*6050*/  MUFU.EX2 R62, R3 ;  /* 0x00000003003e7308 */ /* 0x0003e20000000800 */
[----:B------:R-:W-:Y:S01]  /*6060*/  HMMA.16816.F32.BF16 R76, R4, R78, R24 ;  /* 0x0000004e044c723c */ /* 0x000fe20000041818 */
[----:B------:R-:W-:Y:S07]  /*6070*/  LDSM.16.MT88.4 R24, [R225+0x3100] ;  /* 0x00310000e118783b */ /* 0x000fee0000004200 */
[----:B------:R-:W-:Y:S01]  /*6080*/  HMMA.16816.F32.BF16 R140, R8, R20, R140 ;  /* 0x00000014088c723c */ /* 0x000fe2000004188c */
[----:B-1----:R-:W-:-:S07]  /*6090*/  FFMA.FTZ R3, R182, c[0x0][0x2d0], -R13 ;  /* 0x0000b400b6037a23 */ /* 0x002fce000001080d */
[C---:B------:R-:W-:Y:S01]  /*60a0*/  HMMA.16816.F32.BF16 R40, R8.reuse, R22, R40 ;  /* 0x000000160828723c */ /* 0x040fe20000041828 */
[----:B------:R1:W1:Y:S07]  /*60b0*/  MUFU.EX2 R132, R3 ;  /* 0x0000000300847308 */ /* 0x00026e0000000800 */
[C---:B--2---:R-:W-:Y:S08]  /*60c0*/  HMMA.16816.F32.BF16 R156, R8.reuse, R16, R156 ;  /* 0x00000010089c723c */ /* 0x044ff0000004189c */
[----:B------:R-:W-:Y:S01]  /*60d0*/  HMMA.16816.F32.BF16 R68, R8, R18, R68 ;  /* 0x000000120844723c */ /* 0x000fe20000041844 */
[----:B-1----:R-:W-:Y:S01]  /*60e0*/  FFMA.FTZ R3, R181, c[0x0][0x2d0], -R13 ;  /* 0x0000b400b5037a23 */ /* 0x002fe2000001080d */
[----:B------:R-:W-:-:S03]  /*60f0*/  F2FP.BF16.PACK_AB R4, R132, R62 ;  /* 0x0000003e8404723e */ /* 0x000fc600000010ff */
[----:B------:R1:W-:Y:S03]  /*6100*/  MUFU.EX2 R138, R3 ;  /* 0x00000003008a7308 */ /* 0x0003e60000000800 */
[C---:B---3--:R-:W-:Y:S08]  /*6110*/  HMMA.16816.F32.BF16 R172, R8.reuse, R28, R172 ;  /* 0x0000001c08ac723c */ /* 0x048ff000000418ac */
[----:B------:R-:W-:Y:S01]  /*6120*/  HMMA.16816.F32.BF16 R56, R8, R30, R56 ;  /* 0x0000001e0838723c */ /* 0x000fe20000041838 */
[----:B-1----:R-:W-:-:S04]  /*6130*/  FFMA.FTZ R3, R183, c[0x0][0x2d0], -R13 ;  /* 0x0000b400b7037a23 */ /* 0x002fc8000001080d */
[----:B------:R1:W2:Y:S02]  /*6140*/  MUFU.EX2 R205, R3 ;  /* 0x0000000300cd7308 */ /* 0x0002a40000000800 */
[----:B-1----:R-:W-:Y:S01]  /*6150*/  FFMA.FTZ R3, R179, c[0x0][0x2d0], -R12 ;  /* 0x0000b400b3037a23 */ /* 0x002fe2000001080c */
[----:B--2---:R-:W-:-:S05]  /*6160*/  F2FP.BF16.PACK_AB R6, R205, R138 ;  /* 0x0000008acd06723e */ /* 0x004fca00000010ff */
[----:B------:R1:W-:Y:S02]  /*6170*/  MUFU.EX2 R60, R3 ;  /* 0x00000003003c7308 */ /* 0x0003e40000000800 */
[----:B-1----:R-:W-:-:S06]  /*6180*/  FFMA.FTZ R3, R178, c[0x0][0x2d0], -R12 ;  /* 0x0000b400b2037a23 */ /* 0x002fcc000001080c */
[----:B------:R1:W2:Y:S02]  /*6190*/  MUFU.EX2 R61, R3 ;  /* 0x00000003003d7308 */ /* 0x0002a40000000800 */
[----:B-1----:R-:W-:Y:S01]  /*61a0*/  FFMA.FTZ R3, R177, c[0x0][0x2d0], -R12 ;  /* 0x0000b400b1037a23 */ /* 0x002fe2000001080c */
[----:B--2---:R-:W-:-:S05]  /*61b0*/  F2FP.BF16.PACK_AB R5, R61, R60 ;  /* 0x0000003c3d05723e */ /* 0x004fca00000010ff */
[----:B------:R1:W-:Y:S02]  /*61c0*/  MUFU.EX2 R63, R3 ;  /* 0x00000003003f7308 */ /* 0x0003e40000000800 */
[----:B-1----:R-:W-:-:S06]  /*61d0*/  FFMA.FTZ R3, R176, c[0x0][0x2d0], -R12 ;  /* 0x0000b400b0037a23 */ /* 0x002fcc000001080c */
[----:B------:R-:W1:Y:S02]  /*61e0*/  MUFU.EX2 R133, R3 ;  /* 0x0000000300857308 */ /* 0x000e640000000800 */
[----:B-1----:R-:W-:-:S07]  /*61f0*/  F2FP.BF16.PACK_AB R7, R133, R63 ;  /* 0x0000003f8507723e */ /* 0x002fce00000010ff */
[C---:B------:R-:W-:Y:S08]  /*6200*/  HMMA.16816.F32.BF16 R160, R4.reuse, R16, R216 ;  /* 0x0000001004a0723c */ /* 0x040ff000000418d8 */
[C---:B------:R-:W-:Y:S01]  /*6210*/  HMMA.16816.F32.BF16 R164, R4.reuse, R18, R164 ;  /* 0x0000001204a4723c */ /* 0x040fe200000418a4 */
[----:B------:R-:W1:Y:S07]  /*6220*/  LDSM.16.MT88.4 R16, [R227+0x1100] ;  /* 0x00110000e310783b */ /* 0x000e6e0000004200 */
[C---:B------:R-:W-:Y:S08]  /*6230*/  HMMA.16816.F32.BF16 R180, R4.reuse, R30, R192 ;  /* 0x0000001e04b4723c */ /* 0x040ff000000418c0 */
[C---:B------:R-:W-:Y:S08]  /*6240*/  HMMA.16816.F32.BF16 R144, R4.reuse, R20, R212 ;  /* 0x000000140490723c */ /* 0x040ff000000418d4 */
[C---:B------:R-:W-:Y:S01]  /*6250*/  HMMA.16816.F32.BF16 R148, R4.reuse, R22, R148 ;  /* 0x000000160494723c */ /* 0x040fe20000041894 */
[----:B------:R-:W-:Y:S07]  /*6260*/  LDSM.16.MT88.4 R20, [R226+0x3100] ;  /* 0x00310000e214783b */ /* 0x000fee0000004200 */
[C---:B------:R-:W-:Y:S01]  /*6270*/  HMMA.16816.F32.BF16 R176, R4.reuse, R28, R220 ;  /* 0x0000001c04b0723c */ /* 0x040fe200000418dc */
[----:B------:R-:W-:Y:S07]  /*6280*/  LDSM.16.MT88.4 R28, [R227+0x3100] ;  /* 0x00310000e31c783b */ /* 0x000fee0000004200 */
[-C--:B-1----:R-:W-:Y:S08]  /*6290*/  HMMA.16816.F32.BF16 R192, R4, R16.reuse, R248 ;  /* 0x0000001004c0723c */ /* 0x082ff000000418f8 */
[----:B------:R-:W-:Y:S08]  /*62a0*/  HMMA.16816.F32.BF16 R168, R8, R16, R80 ;  /* 0x0000001008a8723c */ /* 0x000ff00000041850 */
[-C--:B------:R-:W-:Y:S08]  /*62b0*/  HMMA.16816.F32.BF16 R196, R4, R18.reuse, R196 ;  /* 0x0000001204c4723c */ /* 0x080ff000000418c4 */
[----:B------:R-:W-:Y:S01]  /*62c0*/  HMMA.16816.F32.BF16 R248, R8, R18, R52 ;  /* 0x0000001208f8723c */ /* 0x000fe20000041834 */
[----:B------:R-:W1:Y:S01]  /*62d0*/  LDSM.16.MT88.4 R16, [R228+0x3100] ;  /* 0x00310000e410783b */ /* 0x000e620000004200 */
[----:B------:R-:W-:-:S02]  /*62e0*/  IMAD.MOV.U32 R111, RZ, RZ, R115 ;  /* 0x000000ffff6f7224 */ /* 0x000fc400078e0073 */
[----:B------:R-:W-:Y:S01]  /*62f0*/  IMAD.MOV.U32 R115, RZ, RZ, R99 ;  /* 0x000000ffff737224 */ /* 0x000fe200078e0063 */
[----:B------:R-:W-:-:S03]  /*6300*/  MOV R99, R44 ;  /* 0x0000002c00637202 */ /* 0x000fc60000000f00 */
        /* <DEDUP_REMOVED lines=13> */
[----:B----4-:R-:W-:Y:S02]  /*63e0*/  IMAD.MOV.U32 R44, RZ, RZ, R245 ;  /* 0x000000ffff2c7224 */ /* 0x010fe400078e00f5 */
[----:B------:R-:W-:Y:S01]  /*63f0*/  IMAD.MOV.U32 R115, RZ, RZ, R98 ;  /* 0x000000ffff737224 */ /* 0x000fe200078e0062 */
[----:B------:R-:W-:Y:S01]  /*6400*/  HMMA.16816.F32.BF16 R220, R8, R24, R48 ;  /* 0x0000001808dc723c */ /* 0x000fe20000041830 */
        /* <DEDUP_REMOVED lines=11> */
[----:B-1----:R-:W-:Y:S01]  /*64c0*/  HMMA.16816.F32.BF16 R48, R4, R16, R168 ;  /* 0x000000100430723c */ /* 0x002fe200000418a8 */
[----:B------:R-:W-:Y:S01]  /*64d0*/  IMAD.MOV.U32 R97, RZ, RZ, R241 ;  /* 0x000000ffff617224 */ /* 0x000fe200078e00f1 */
[----:B------:R-:W-:Y:S01]  /*64e0*/  UIMAD.WIDE.U32 UR6, UR17, UR4, URZ ;  /* 0x00000004110672a5 */ /* 0x000fe2000f8e003f */
        /* <DEDUP_REMOVED lines=10> */
[----:B------:R-:W-:Y:S01]  /*6590*/  HMMA.16816.F32.BF16 R72, R4, R24, R72 ;  /* 0x000000180448723c */ /* 0x000fe20000041848 */
[----:B------:R-:W-:Y:S01]  /*65a0*/  IMAD.MOV.U32 R122, RZ, RZ, R123 ;  /* 0x000000ffff7a7224 */ /* 0x000fe200078e007b */
[----:B------:R1:W5:Y:S01]  /*65b0*/  LDL.LU R245, [R1+0x9c] ;  /* 0x00009c0001f57983 */ /* 0x0003620000300800 */
[----:B------:R-:W-:Y:S02]  /*65c0*/  IMAD.MOV.U32 R102, RZ, RZ, R46 ;  /* 0x000000ffff667224 */ /* 0x000fe400078e002e */
[----:B------:R-:W-:-:S02]  /*65d0*/  IMAD.MOV.U32 R99, RZ, RZ, R47 ;  /* 0x000000ffff637224 */ /* 0x000fc400078e002f */
[----:B------:R-:W-:Y:S02]  /*65e0*/  IMAD.MOV.U32 R215, RZ, RZ, R231 ;  /* 0x000000ffffd77224 */ /* 0x000fe400078e00e7 */
[----:B------:R-:W-:Y:S01]  /*65f0*/  IMAD.MOV.U32 R44, RZ, RZ, R45 ;  /* 0x000000ffff2c7224 */ /* 0x000fe200078e002d */
[----:B------:R-:W-:Y:S01]  /*6600*/  MOV R45, R96 ;  /* 0x00000060002d7202 */ /* 0x000fe20000000f00 */
[----:B------:R-:W-:Y:S01]  /*6610*/  IMAD.MOV.U32 R123, RZ, RZ, R114 ;  /* 0x000000ffff7b7224 */ /* 0x000fe200078e0072 */
[----:B------:R-:W-:Y:S01]  /*6620*/  HMMA.16816.F32.BF16 R88, R4, R20, R88 ;  /* 0x000000140458723c */ /* 0x000fe20000041858 */
[----:B------:R-:W-:-:S07]  /*6630*/  IMAD.MOV.U32 R46, RZ, RZ, R97 ;  /* 0x000000ffff2e7224 */ /* 0x000fce00078e0061 */
[----:B------:R-:W-:Y:S01]  /*6640*/  HMMA.16816.F32.BF16 R92, R4, R22, R92 ;  /* 0x00000016045c723c */ /* 0x000fe2000004185c */
[----:B------:R-:W-:Y:S01]  /*6650*/  IMAD.MOV.U32 R47, RZ, RZ, R240 ;  /* 0x000000ffff2f7224 */ /* 0x000fe200078e00f0 */
[----:B------:R-:W-:-:S06]  /*6660*/  MOV R171, R115 ;  /* 0x0000007300ab7202 */ /* 0x000fcc0000000f00 */
[C---:B------:R-:W-:Y:S08]  /*6670*/  HMMA.16816.F32.BF16 R108, R4.reuse, R18, R108 ;  /* 0x00000012046c723c */ /* 0x040ff0000004186c */
[----:B------:R-:W-:Y:S01]  /*6680*/  HMMA.16816.F32.BF16 R52, R4, R30, R216 ;  /* 0x0000001e0434723c */ /* 0x000fe200000418d8 */
[----:B------:R-:W-:-:S07]  /*6690*/  IMAD.MOV.U32 R170, RZ, RZ, R224 ;  /* 0x000000ffffaa7224 */ /* 0x000fce00078e00e0 */
[----:B------:R-:W-:Y:S01]  /*66a0*/  HMMA.16816.F32.BF16 R36, R8, R22, R36 ;  /* 0x000000160824723c */ /* 0x000fe20000041824 */
[----:B------:R-:W-:Y:S02]  /*66b0*/  IMAD.MOV.U32 R25, RZ, RZ, R168 ;  /* 0x000000ffff197224 */ /* 0x000fe400078e00a8 */
[----:B------:R-:W-:-:S05]  /*66c0*/  IMAD.MOV.U32 R169, RZ, RZ, R229 ;  /* 0x000000ffffa97224 */ /* 0x000fca00078e00e5 */
[C---:B------:R-:W-:Y:S08]  /*66d0*/  HMMA.16816.F32.BF16 R64, R8.reuse, R18, R64 ;  /* 0x000000120840723c */ /* 0x040ff00000041840 */
[----:B------:R-:W-:Y:S01]  /*66e0*/  HMMA.16816.F32.BF16 R32, R8, R30, R32 ;  /* 0x0000001e0820723c */ /* 0x000fe20000041820 */
[----:B------:R-:W-:Y:S01]  /*66f0*/  IMAD.MOV.U32 R106, RZ, RZ, R234 ;  /* 0x000000ffff6a7224 */ /* 0x000fe200078e00ea */
[----:B------:R-:W-:Y:S01]  /*6700*/  @UP1 USHF.R.U32.HI UR17, URZ, UR5, UR7 ;  /* 0x000000053f111299 */ /* 0x000fe20008011607 */
[----:B------:R-:W-:Y:S01]  /*6710*/  IMAD.MOV.U32 R85, RZ, RZ, R235 ;  /* 0x000000ffff557224 */ /* 0x000fe200078e00eb */
[----:B------:R1:W5:Y:S04]  /*6720*/  LDL.LU R243, [R1+0x98] ;  /* 0x0000980001f37983 */ /* 0x0003680000300800 */
[C---:B------:R-:W-:Y:S08]  /*6730*/  HMMA.16816.F32.BF16 R120, R4.reuse, R28, R120 ;  /* 0x0000001c0478723c */ /* 0x040ff00000041878 */
[----:B------:R-:W-:Y:S01]  /*6740*/  HMMA.16816.F32.BF16 R44, R4, R26, R44 ;  /* 0x0000001a042c723c */ /* 0x000fe2000004182c */
[----:B------:R-:W-:-:S07]  /*6750*/  IMAD.MOV.U32 R168, RZ, RZ, R102 ;  /* 0x000000ffffa87224 */ /* 0x000fce00078e0066 */
[C---:B------:R-:W-:Y:S01]  /*6760*/  HMMA.16816.F32.BF16 R216, R8.reuse, R26, R76 ;  /* 0x0000001a08d8723c */ /* 0x040fe2000004184c */
[----:B------:R-:W-:Y:S01]  /*6770*/  IMAD.MOV.U32 R6, RZ, RZ, R3 ;  /* 0x000000ffff067224 */ /* 0x000fe200078e0003 */
[----:B------:R-:W-:Y:S01]  /*6780*/  MOV R114, R233 ;  /* 0x000000e900727202 */ /* 0x000fe20000000f00 */
[----:B------:R-:W-:Y:S01]  /*6790*/  FFMA.FTZ R3, R191, c[0x0][0x2d0], -R2 ;  /* 0x0000b400bf037a23 */ /* 0x000fe20000010802 */
[----:B------:R-:W-:Y:S02]  /*67a0*/  MOV R7, R215 ;  /* 0x000000d700077202 */ /* 0x000fe40000000f00 */
[----:B------:R-:W-:Y:S01]  /*67b0*/  MOV R97, R239 ;  /* 0x000000ef00617202 */ /* 0x000fe20000000f00 */
[----:B------:R-:W-:Y:S01]  /*67c0*/  IMAD.MOV.U32 R96, RZ, RZ, R238 ;  /* 0x000000ffff607224 */ /* 0x000fe200078e00ee */
[----:B------:R-:W-:Y:S01]  /*67d0*/  HMMA.16816.F32.BF16 R212, R8, R20, R128 ;  /* 0x0000001408d4723c */ /* 0x000fe20000041880 */
[----:B------:R2:W-:Y:S01]  /*67e0*/  MUFU.EX2 R21, R3 ;  /* 0x0000000300157308 */ /* 0x0005e20000000800 */
[----:B------:R-:W-:Y:S01]  /*67f0*/  MOV R4, R170 ;  /* 0x000000aa00047202 */ /* 0x000fe20000000f00 */
[----:B------:R-:W-:Y:S01]  /*6800*/  IMAD.MOV.U32 R77, RZ, RZ, R171 ;  /* 0x000000ffff4d7224 */ /* 0x000fe200078e00ab */
[----:B------:R-:W-:-:S02]  /*6810*/  MOV R170, R113 ;  /* 0x0000007100aa7202 */ /* 0x000fc40000000f00 */
[----:B------:R-:W-:Y:S01]  /*6820*/  MOV R115, R236 ;  /* 0x000000ec00737202 */ /* 0x000fe20000000f00 */
[----:B------:R-:W-:Y:S01]  /*6830*/  IMAD.MOV.U32 R87, RZ, RZ, R232 ;  /* 0x000000ffff577224 */ /* 0x000fe200078e00e8 */
[----:B------:R-:W-:Y:S01]  /*6840*/  UIADD3 UR17, UR17, UR8, -UR11 ;  /* 0x0000000811117290 */ /* 0x000fe2000fffe80b */
[----:B------:R1:W5:Y:S01]  /*6850*/  LDL.LU R242, [R1+0x94] ;  /* 0x0000940001f27983 */ /* 0x0003620000300800 */
[----:B--2---:R-:W-:Y:S01]  /*6860*/  FFMA.FTZ R3, R200, c[0x0][0x2d0], -R2 ;  /* 0x0000b400c8037a23 */ /* 0x004fe20000010802 */
[----:B------:R-:W-:Y:S01]  /*6870*/  MOV R78, R103 ;  /* 0x00000067004e7202 */ /* 0x000fe20000000f00 */
[----:B------:R-:W-:Y:S02]  /*6880*/  IMAD.MOV.U32 R171, RZ, RZ, R100 ;  /* 0x000000ffffab7224 */ /* 0x000fe400078e0064 */
[----:B------:R-:W-:Y:S01]  /*6890*/  IMAD.MOV.U32 R5, RZ, RZ, R169 ;  /* 0x000000ffff057224 */ /* 0x000fe200078e00a9 */
[----:B------:R2:W3:Y:S01]  /*68a0*/  MUFU.EX2 R23, R3 ;  /* 0x0000000300177308 */ /* 0x0004e20000000800 */
[----:B------:R-:W-:-:S02]  /*68b0*/  IMAD.MOV.U32 R113, RZ, RZ, R101 ;  /* 0x000000ffff717224 */ /* 0x000fc400078e0065 */
[----:B------:R-:W-:Y:S01]  /*68c0*/  IMAD.MOV.U32 R79, RZ, RZ, R116 ;  /* 0x000000ffff4f7224 */ /* 0x000fe200078e0074 */
[C---:B------:R-:W-:Y:S01]  /*68d0*/  HMMA.16816.F32.BF16 R100, R8.reuse, R16, R124 ;  /* 0x000000100864723c */ /* 0x040fe2000004187c */
[----:B------:R-:W-:Y:S01]  /*68e0*/  IMAD.MOV.U32 R27, RZ, RZ, R119 ;  /* 0x000000ffff1b7224 */ /* 0x000fe200078e0077 */
[----:B------:R-:W-:Y:S02]  /*68f0*/  MOV R76, R118 ;  /* 0x00000076004c7202 */ /* 0x000fe40000000f00 */
[----:B------:R-:W-:Y:S01]  /*6900*/  MOV R191, R80 ;  /* 0x0000005000bf7202 */ /* 0x000fe20000000f00 */
[----:B------:R-:W-:Y:S01]  /*6910*/  FADD.FTZ R25, R25, R77 ;  /* 0x0000004d19197221 */ /* 0x000fe20000010000 */
[----:B------:R-:W-:Y:S01]  /*6920*/  MOV R26, R98 ;  /* 0x00000062001a7202 */ /* 0x000fe20000000f00 */
[----:B------:R1:W5:Y:S01]  /*6930*/  LDL.LU R241, [R1+0x90] ;  /* 0x0000900001f17983 */ /* 0x0003620000300800 */
[--C-:B--2---:R-:W-:Y:S02]  /*6940*/  FFMA.FTZ R3, R201, c[0x0][0x2d0], -R2.reuse ;  /* 0x0000b400c9037a23 */ /* 0x104fe40000010802 */
[----:B------:R-:W-:Y:S01]  /*6950*/  IMAD.MOV.U32 R169, RZ, RZ, R117 ;  /* 0x000000ffffa97224 */ /* 0x000fe200078e0075 */
[----:B---3--:R-:W-:Y:S01]  /*6960*/  F2FP.BF16.PACK_AB R128, R23, R21 ;  /* 0x000000151780723e */ /* 0x008fe200000010ff */
[----:B------:R-:W-:Y:S01]  /*6970*/  FFMA.FTZ R2, R202, c[0x0][0x2d0], -R2 ;  /* 0x0000b400ca027a23 */ /* 0x000fe20000010802 */
[----:B------:R-:W-:Y:S01]  /*6980*/  MOV R31, R26 ;  /* 0x0000001a001f7202 */ /* 0x000fe20000000f00 */
[----:B------:R-:W-:Y:S01]  /*6990*/  USHF.R.S32.HI UR4, URZ, 0x1f, UR17 ;  /* 0x0000001f3f047899 */ /* 0x000fe20008011411 */
[----:B------:R1:W5:Y:S01]  /*69a0*/  LDL.LU R240, [R1+0x8c] ;  /* 0x00008c0001f07983 */ /* 0x0003620000300800 */
[----:B------:R2:W-:Y:S01]  /*69b0*/  MUFU.EX2 R22, R2 ;  /* 0x0000000200167308 */ /* 0x0005e20000000800 */
[----:B------:R-:W-:Y:S02]  /*69c0*/  HMMA.16816.F32.BF16 R116, R8, R28, R152 ;  /* 0x0000001c0874723c */ /* 0x000fe40000041898 */
[----:B------:R-:W3:Y:S05]  /*69d0*/  LDSM.16.MT88.4 R152, [R225+0x1900] ;  /* 0x00190000e198783b */ /* 0x000eea0000004200 */
[----:B------:R4:W1:Y:S01]  /*69e0*/  MUFU.EX2 R24, R3 ;  /* 0x0000000300187308 */ /* 0x0008620000000800 */
[----:B------:R-:W-:Y:S01]  /*69f0*/  MOV R26, R87 ;  /* 0x00000057001a7202 */ /* 0x000fe20000000f00 */
[----:B------:R1:W5:Y:S01]  /*6a00*/  LDL.LU R239, [R1+0x88] ;  /* 0x0000880001ef7983 */ /* 0x0003620000300800 */
[----:B--2---:R-:W-:Y:S01]  /*6a10*/  FFMA.FTZ R2, R186, c[0x0][0x2d0], -R0 ;  /* 0x0000b400ba027a23 */ /* 0x004fe20000010800 */
[----:B------:R-:W-:-:S02]  /*6a20*/  MOV R29, R114 ;  /* 0x00000072001d7202 */ /* 0x000fc40000000f00 */
[----:B------:R2:W5:Y:S02]  /*6a30*/  LDL.LU R238, [R1+0x84] ;  /* 0x0000840001ee7983 */ /* 0x0005640000300800 */
[----:B------:R1:W-:Y:S01]  /*6a40*/  MUFU.EX2 R17, R2 ;  /* 0x0000000200117308 */ /* 0x0003e20000000800 */
[----:B------:R-:W-:Y:S01]  /*6a50*/  ULEA.HI UR4, UR4, UR17, URZ, 0x6 ;  /* 0x0000001104047291 */ /* 0x000fe2000f8f303f */
[----:B------:R2:W5:Y:S01]  /*6a60*/  LDL.LU R237, [R1+0x80] ;  /* 0x0000800001ed7983 */ /* 0x0005620000300800 */
[----:B----4-:R-:W-:Y:S02]  /*6a70*/  FADD.FTZ R3, R189, R184 ;  /* 0x000000b8bd037221 */ /* 0x010fe40000010000 */
[--C-:B-1----:R-:W-:Y:S01]  /*6a80*/  FFMA.FTZ R2, R187, c[0x0][0x2d0], -R0.reuse ;  /* 0x0000b400bb027a23 */ /* 0x102fe20000010800 */
[----:B------:R-:W-:Y:S01]  /*6a90*/  F2FP.BF16.PACK_AB R130, R22, R24 ;  /* 0x000000181682723e */ /* 0x000fe200000010ff */
[----:B------:R2:W5:Y:S02]  /*6aa0*/  LDL.LU R236, [R1+0x7c] ;  /* 0x00007c0001ec7983 */ /* 0x0005640000300800 */
[----:B------:R1:W4:Y:S01]  /*6ab0*/  MUFU.EX2 R18, R2 ;  /* 0x0000000200127308 */ /* 0x0003220000000800 */
[----:B------:R-:W-:Y:S01]  /*6ac0*/  FADD.FTZ R8, R190, R3 ;  /* 0x00000003be087221 */ /* 0x000fe20000010000 */
[----:B------:R-:W-:Y:S01]  /*6ad0*/  MOV R189, R82 ;  /* 0x0000005200bd7202 */ /* 0x000fe20000000f00 */
[----:B------:R2:W5:Y:S01]  /*6ae0*/  LDL.LU R235, [R1+0x78] ;  /* 0x0000780001eb7983 */ /* 0x0005620000300800 */
[--C-:B-1----:R-:W-:Y:S01]  /*6af0*/  FFMA.FTZ R2, R188, c[0x0][0x2d0], -R0.reuse ;  /* 0x0000b400bc027a23 */ /* 0x102fe20000010800 */
[----:B----4-:R-:W-:Y:S01]  /*6b00*/  F2FP.BF16.PACK_AB R129, R18, R17 ;  /* 0x000000111281723e */ /* 0x010fe200000010ff */
[----:B------:R-:W-:Y:S01]  /*6b10*/  FFMA.FTZ R0, R185, c[0x0][0x2d0], -R0 ;  /* 0x0000b400b9007a23 */ /* 0x000fe20000010800 */
[----:B------:R2:W5:Y:S03]  /*6b20*/  LDL.LU R234, [R1+0x74] ;  /* 0x0000740001ea7983 */ /* 0x0005660000300800 */
[----:B------:R1:W-:Y:S01]  /*6b30*/  MUFU.EX2 R19, R0 ;  /* 0x0000000000137308 */ /* 0x0003e20000000800 */
[----:B------:R-:W-:Y:S01]  /*6b40*/  IMAD.MOV.U32 R188, RZ, RZ, R83 ;  /* 0x000000ffffbc7224 */ /* 0x000fe200078e0053 */
[----:B------:R-:W4:Y:S01]  /*6b50*/  LDSM.16.MT88.4 R184, [R228+0x1900] ;  /* 0x00190000e4b8783b */ /* 0x000f220000004200 */
[----:B------:R-:W-:-:S03]  /*6b60*/  IMAD.MOV.U32 R190, RZ, RZ, R81 ;  /* 0x000000ffffbe7224 */ /* 0x000fc600078e0051 */
[----:B------:R-:W2:Y:S02]  /*6b70*/  LDSM.16.MT88.4 R80, [R225+0x3900] ;  /* 0x00390000e150783b */ /* 0x000ea40000004200 */
[----:B------:R-:W3:Y:S01]  /*6b80*/  MUFU.EX2 R20, R2 ;  /* 0x0000000200147308 */ /* 0x000ee20000000800 */
[----:B------:R-:W-:Y:S01]  /*6b90*/  IMAD.MOV.U32 R3, RZ, RZ, R97 ;  /* 0x000000ffff037224 */ /* 0x000fe200078e0061 */
[----:B------:R2:W5:Y:S01]  /*6ba0*/  LDL.LU R233, [R1+0x70] ;  /* 0x0000700001e97983 */ /* 0x0005620000300800 */
[----:B------:R-:W-:-:S03]  /*6bb0*/  USHF.R.S32.HI UR24, URZ, 0x6, UR4 ;  /* 0x000000063f187899 */ /* 0x000fc60008011404 */
[----:B------:R2:W5:Y:S01]  /*6bc0*/  LDL.LU R232, [R1+0x6c] ;  /* 0x00006c0001e87983 */ /* 0x0005620000300800 */
[----:B-1----:R-:W-:Y:S01]  /*6bd0*/  FFMA.FTZ R0, R78, c[0x0][0x2d0], -R13 ;  /* 0x0000b4004e007a23 */ /* 0x002fe2000001080d */
[----:B------:R-:W-:Y:S02]  /*6be0*/  MOV R78, R14 ;  /* 0x0000000e004e7202 */ /* 0x000fe40000000f00 */
[----:B------:R1:W5:Y:S01]  /*6bf0*/  LDL.LU R231, [R1+0x68] ;  /* 0x0000680001e77983 */ /* 0x0003620000300800 */
[----:B------:R1:W-:Y:S01]  /*6c00*/  MUFU.EX2 R14, R0 ;  /* 0x00000000000e7308 */ /* 0x0003e20000000800 */
[----:B---3--:R-:W-:Y:S02]  /*6c10*/  F2FP.BF16.PACK_AB R131, R19, R20 ;  /* 0x000000141383723e */ /* 0x008fe400000010ff */
[----:B------:R3:W5:Y:S01]  /*6c20*/  LDL.LU R230, [R1+0x64] ;  /* 0x0000640001e67983 */ /* 0x0007620000300800 */
[----:B------:R-:W-:-:S03]  /*6c30*/  UISETP.LT.AND UP0, UPT, URZ, UR24, UPT ;  /* 0x000000183f00728c */ /* 0x000fc6000bf01270 */
[----:B------:R3:W5:Y:S01]  /*6c40*/  LDL.LU R229, [R1+0x60] ;  /* 0x0000600001e57983 */ /* 0x0007620000300800 */
[----:B-1----:R-:W-:Y:S01]  /*6c50*/  FFMA.FTZ R0, R79, c[0x0][0x2d0], -R13 ;  /* 0x0000b4004f007a23 */ /* 0x002fe2000001080d */
[----:B------:R-:W-:Y:S01]  /*6c60*/  HMMA.16816.F32.BF16 R140, R128, R152, R140 ;  /* 0x00000098808c723c */ /* 0x000fe2000004188c */
[----:B------:R-:W-:Y:S01]  /*6c70*/  IMAD.MOV.U32 R79, RZ, RZ, R169 ;  /* 0x000000ffff4f7224 */ /* 0x000fe200078e00a9 */
[----:B------:R-:W-:Y:S01]  /*6c80*/  MOV R169, R170 ;  /* 0x000000aa00a97202 */ /* 0x000fe20000000f00 */
[----:B------:R-:W-:Y:S01]  /*6c90*/  IMAD.MOV.U32 R170, RZ, RZ, R171 ;  /* 0x000000ffffaa7224 */ /* 0x000fe200078e00ab */
[----:B------:R-:W-:Y:S01]  /*6ca0*/  MOV R171, R15 ;  /* 0x0000000f00ab7202 */ /* 0x000fe20000000f00 */
[----:B------:R3:W5:Y:S01]  /*6cb0*/  LDL.LU R224, [R1+0x5c] ;  /* 0x00005c0001e07983 */ /* 0x0007620000300800 */
[----:B------:R1:W1:Y:S02]  /*6cc0*/  MUFU.EX2 R15, R0 ;  /* 0x00000000000f7308 */ /* 0x0002640000000800 */
[----:B-1----:R-:W-:-:S06]  /*6cd0*/  FFMA.FTZ R0, R27, c[0x0][0x2d0], -R13 ;  /* 0x0000b4001b007a23 */ /* 0x002fcc000001080d */
[----:B------:R1:W-:Y:S01]  /*6ce0*/  MUFU.EX2 R16, R0 ;  /* 0x0000000000107308 */ /* 0x0003e20000000800 */
[----:B------:R-:W-:Y:S02]  /*6cf0*/  FFMA.FTZ R2, R171, c[0x0][0x2d0], -R12 ;  /* 0x0000b400ab027a23 */ /* 0x000fe4000001080c */
[----:B-1----:R-:W-:-:S05]  /*6d00*/  FFMA.FTZ R0, R76, c[0x0][0x2d0], -R13 ;  /* 0x0000b4004c007a23 */ /* 0x002fca000001080d */
[----:B------:R1:W-:Y:S02]  /*6d10*/  MUFU.EX2 R13, R0 ;  /* 0x00000000000d7308 */ /* 0x0003e40000000800 */
[----:B-1----:R-:W-:-:S06]  /*6d20*/  FFMA.FTZ R0, R78, c[0x0][0x2d0], -R12 ;  /* 0x0000b4004e007a23 */ /* 0x002fcc000001080c */
[----:B------:R1:W-:Y:S02]  /*6d30*/  MUFU.EX2 R9, R0 ;  /* 0x0000000000097308 */ /* 0x0003e40000000800 */
[----:B-1----:R-:W-:-:S06]  /*6d40*/  FFMA.FTZ R0, R79, c[0x0][0x2d0], -R12 ;  /* 0x0000b4004f007a23 */ /* 0x002fcc000001080c */
[----:B------:R1:W1:Y:S08]  /*6d50*/  MUFU.EX2 R10, R0 ;  /* 0x00000000000a7308 */ /* 0x0002700000000800 */
[----:B------:R-:W-:Y:S01]  /*6d60*/  MUFU.EX2 R11, R2 ;  /* 0x00000002000b7308 */ /* 0x000fe20000000800 */
[----:B-1----:R-:W-:-:S07]  /*6d70*/  FFMA.FTZ R0, R168, c[0x0][0x2d0], -R12 ;  /* 0x0000b400a8007a23 */ /* 0x002fce000001080c */
[----:B------:R-:W1:Y:S01]  /*6d80*/  MUFU.EX2 R12, R0 ;  /* 0x00000000000c7308 */ /* 0x000e620000000800 */
[----:B------:R-:W-:Y:S02]  /*6d90*/  F2FP.BF16.PACK_AB R124, R15, R14 ;  /* 0x0000000e0f7c723e */ /* 0x000fe400000010ff */
[----:B------:R-:W-:Y:S02]  /*6da0*/  F2FP.BF16.PACK_AB R125, R10, R9 ;  /* 0x000000090a7d723e */ /* 0x000fe400000010ff */
[----:B------:R-:W-:Y:S02]  /*6db0*/  F2FP.BF16.PACK_AB R126, R13, R16 ;  /* 0x000000100d7e723e */ /* 0x000fe400000010ff */
[----:B-1----:R-:W-:-:S07]  /*6dc0*/  F2FP.BF16.PACK_AB R127, R12, R11 ;  /* 0x0000000b0c7f723e */ /* 0x002fce00000010ff */
[C---:B------:R-:W-:Y:S08]  /*6dd0*/  HMMA.16816.F32.BF16 R144, R124.reuse, R152, R144 ;  /* 0x000000987c90723c */ /* 0x040ff00000041890 */
[-C--:B------:R-:W-:Y:S08]  /*6de0*/  HMMA.16816.F32.BF16 R148, R124, R154.reuse, R148 ;  /* 0x0000009a7c94723c */ /* 0x080ff00000041894 */
[----:B------:R-:W-:Y:S07]  /*6df0*/  HMMA.16816.F32.BF16 R152, R128, R154, R40 ;  /* 0x0000009a8098723c */ /* 0x000fee0000041828 */
[----:B------:R-:W-:Y:S01]  /*6e00*/  MOV R43, R4 ;  /* 0x00000004002b7202 */ /* 0x000fe20000000f00 */
[----:B------:R-:W-:Y:S01]  /*6e10*/  IMAD.MOV.U32 R42, RZ, RZ, R5 ;  /* 0x000000ffff2a7224 */ /* 0x000fe200078e0005 */
[----:B------:R-:W-:Y:S01]  /*6e20*/  MOV R41, R6 ;  /* 0x0000000600297202 */ /* 0x000fe20000000f00 */
[----:B------:R-:W-:-:S02]  /*6e30*/  IMAD.MOV.U32 R40, RZ, RZ, R7 ;  /* 0x000000ffff287224 */ /* 0x000fc400078e0007 */
[----:B------:R-:W1:Y:S01]  /*6e40*/  LDSM.16.MT88.4 R4, [R227+0x3900] ;  /* 0x00390000e304783b */ /* 0x000e620000004200 */
[----:B------:R-:W-:Y:S01]  /*6e50*/  MOV R79, R170 ;  /* 0x000000aa004f7202 */ /* 0x000fe20000000f00 */
[----:B------:R-:W-:Y:S01]  /*6e60*/  IMAD.MOV.U32 R78, RZ, RZ, R169 ;  /* 0x000000ffff4e7224 */ /* 0x000fe200078e00a9 */
[----:B----4-:R-:W-:Y:S01]  /*6e70*/  HMMA.16816.F32.BF16 R172, R128, R184, R172 ;  /* 0x000000b880ac723c */ /* 0x010fe200000418ac */
[----:B------:R-:W-:Y:S01]  /*6e80*/  FADD.FTZ R2, R104, R84 ;  /* 0x0000005468027221 */ /* 0x000fe20000010000 */
[----:B------:R-:W4:Y:S01]  /*6e90*/  LDSM.16.MT88.4 R168, [R226+0x1900] ;  /* 0x00190000e2a8783b */ /* 0x000f220000004200 */
[----:B------:R-:W-:Y:S02]  /*6ea0*/  FADD.FTZ R0, R78, R203 ;  /* 0x000000cb4e007221 */ /* 0x000fe40000010000 */
[----:B------:R-:W-:Y:S01]  /*6eb0*/  IMAD.MOV.U32 R30, RZ, RZ, R79 ;  /* 0x000000ffff1e7224 */ /* 0x000fe200078e004f */
[----:B------:R-:W1:Y:S02]  /*6ec0*/  LDSM.16.MT88.4 R200, [R227+0x1900] ;  /* 0x00190000e3c8783b */ /* 0x000e640000004200 */
[----:B--2---:R-:W-:Y:S01]  /*6ed0*/  HMMA.16816.F32.BF16 R76, R124, R82, R44 ;  /* 0x000000527c4c723c */ /* 0x004fe2000004182c */
[----:B------:R-:W-:-:S06]  /*6ee0*/  FADD.FTZ R3, R3, R2 ;  /* 0x0000000203037221 */ /* 0x000fcc0000010000 */
[----:B------:R-:W-:Y:S01]  /*6ef0*/  IMAD.MOV.U32 R45, RZ, RZ, R106 ;  /* 0x000000ffff2d7224 */ /* 0x000fe200078e006a */
[----:B------:R-:W-:Y:S01]  /*6f00*/  MOV R46, R107 ;  /* 0x0000006b002e7202 */ /* 0x000fe20000000f00 */
[----:B------:R-:W-:Y:S01]  /*6f10*/  HMMA.16816.F32.BF16 R176, R124, R184, R176 ;  /* 0x000000b87cb0723c */ /* 0x000fe200000418b0 */
[----:B------:R-:W-:Y:S01]  /*6f20*/  MOV R44, R29 ;  /* 0x0000001d002c7202 */ /* 0x000fe20000000f00 */
[----:B------:R-:W-:Y:S02]  /*6f30*/  FADD.FTZ R0, R45, R0 ;  /* 0x000000002d007221 */ /* 0x000fe40000010000 */
[----:B------:R-:W-:-:S04]  /*6f40*/  FADD.FTZ R8, R46, R8 ;  /* 0x000000082e087221 */ /* 0x000fc80000010000 */
[----:B------:R-:W-:Y:S01]  /*6f50*/  HMMA.16816.F32.BF16 R180, R124, R186, R180 ;  /* 0x000000ba7cb4723c */ /* 0x000fe200000418b4 */
[----:B------:R-:W-:Y:S02]  /*6f60*/  IMAD.MOV.U32 R47, RZ, RZ, R105 ;  /* 0x000000ffff2f7224 */ /* 0x000fe400078e0069 */
[----:B------:R-:W-:-:S05]  /*6f70*/  FADD.FTZ R2, R44, R25 ;  /* 0x000000192c027221 */ /* 0x000fca0000010000 */
[----:B------:R-:W-:Y:S01]  /*6f80*/  HMMA.16816.F32.BF16 R184, R128, R186, R56 ;  /* 0x000000ba80b8723c */ /* 0x000fe20000041838 */
[----:B------:R-:W-:-:S06]  /*6f90*/  FADD.FTZ R3, R47, R3 ;  /* 0x000000032f037221 */ /* 0x000fcc0000010000 */
[----:B------:R-:W-:Y:S01]  /*6fa0*/  MOV R58, R112 ;  /* 0x00000070003a7202 */ /* 0x000fe20000000f00 */
[----:B------:R-:W-:Y:S01]  /*6fb0*/  IMAD.MOV.U32 R57, RZ, RZ, R113 ;  /* 0x000000ffff397224 */ /* 0x000fe200078e0071 */
[----:B------:R-:W-:-:S03]  /*6fc0*/  MOV R56, R96 ;  /* 0x0000006000387202 */ /* 0x000fc60000000f00 */
[----:B------:R-:W-:Y:S02]  /*6fd0*/  FADD.FTZ R0, R57, R0 ;  /* 0x0000000039007221 */ /* 0x000fe40000010000 */
[----:B------:R-:W-:Y:S01]  /*6fe0*/  FADD.FTZ R8, R58, R8 ;  /* 0x000000083a087221 */ /* 0x000fe20000010000 */
[-C--:B-1----:R-:W-:Y:S01]  /*6ff0*/  HMMA.16816.F32.BF16 R120, R124, R4.reuse, R120 ;  /* 0x000000047c78723c */ /* 0x082fe20000041878 */
[----:B------:R-:W-:Y:S02]  /*7000*/  IMAD.MOV.U32 R59, RZ, RZ, R99 ;  /* 0x000000ffff3b7224 */ /* 0x000fe400078e0063 */
[----:B------:R-:W-:Y:S01]  /*7010*/  FADD.FTZ R2, R56, R2 ;  /* 0x0000000238027221 */ /* 0x000fe20000010000 */
[----:B------:R-:W1:Y:S04]  /*7020*/  LDSM.16.MT88.4 R96, [R226+0x3900] ;  /* 0x00390000e260783b */ /* 0x000e680000004200 */
[----:B------:R-:W-:Y:S01]  /*7030*/  HMMA.16816.F32.BF16 R116, R128, R4, R116 ;  /* 0x000000048074723c */ /* 0x000fe20000041874 */
[----:B------:R-:W-:-:S02]  /*7040*/  IMAD.MOV.U32 R27, RZ, RZ, R115 ;  /* 0x000000ffff1b7224 */ /* 0x000fc400078e0073 */
[----:B------:R-:W-:Y:S01]  /*7050*/  IMAD.MOV.U32 R29, RZ, RZ, R86 ;  /* 0x000000ffff1d7224 */ /* 0x000fe200078e0056 */
[----:B------:R-:W2:Y:S03]  /*7060*/  LDSM.16.MT88.4 R112, [R228+0x3900] ;  /* 0x00390000e470783b */ /* 0x000ea60000004200 */
[----:B------:R-:W-:Y:S02]  /*7070*/  FADD.FTZ R4, R40, R0 ;  /* 0x0000000028047221 */ /* 0x000fe40000010000 */
[----:B------:R-:W-:Y:S02]  /*7080*/  FADD.FTZ R0, R41, R8 ;  /* 0x0000000829007221 */ /* 0x000fe40000010000 */
[----:B------:R-:W-:Y:S02]  /*7090*/  FADD.FTZ R5, R252, R3 ;  /* 0x00000003fc057221 */ /* 0x000fe40000010000 */
[----:B------:R-:W-:-:S02]  /*70a0*/  FADD.FTZ R3, R59, R2 ;  /* 0x000000023b037221 */ /* 0x000fc40000010000 */
[----:B------:R-:W-:Y:S02]  /*70b0*/  FADD.FTZ R0, R30, R0 ;  /* 0x000000001e007221 */ /* 0x000fe40000010000 */
[----:B------:R-:W-:Y:S02]  /*70c0*/  FADD.FTZ R2, R247, R5 ;  /* 0x00000005f7027221 */ /* 0x000fe40000010000 */
[----:B------:R-:W-:Y:S02]  /*70d0*/  IMAD.MOV.U32 R28, RZ, RZ, R27 ;  /* 0x000000ffff1c7224 */ /* 0x000fe400078e001b */
[----:B------:R-:W-:Y:S02]  /*70e0*/  FADD.FTZ R4, R43, R4 ;  /* 0x000000042b047221 */ /* 0x000fe40000010000 */
[----:B------:R-:W-:Y:S01]  /*70f0*/  FADD.FTZ R3, R42, R3 ;  /* 0x000000032a037221 */ /* 0x000fe20000010000 */
[----:B------:R-:W-:Y:S01]  /*7100*/  MOV R27, R85 ;  /* 0x00000055001b7202 */ /* 0x000fe20000000f00 */
        /* <DEDUP_REMOVED lines=35> */
[----:B------:R-:W-:Y:S01]  /*7340*/  FADD.FTZ R3, R16, R3 ;  /* 0x0000000310037221 */ /* 0x000fe20000010000 */
[----:B------:R1:W-:Y:S01]  /*7350*/  STL [R1+0x10], R0 ;  /* 0x0000100001007387 */ /* 0x0003e20000100800 */
[----:B------:R-:W-:Y:S01]  /*7360*/  FADD.FTZ R5, R19, R2 ;  /* 0x0000000213057221 */ /* 0x000fe20000010000 */
[----:B------:R-:W-:Y:S01]  /*7370*/  USEL UR24, URZ, UR24, !UP0 ;  /* 0x000000183f187287 */ /* 0x000fe2000c000000 */
[----:B------:R-:W-:-:S03]  /*7380*/  FADD.FTZ R2, R13, R3 ;  /* 0x000000030d027221 */ /* 0x000fc60000010000 */
[----:B------:R3:W-:Y:S01]  /*7390*/  STL [R1+0x18], R5 ;  /* 0x0000180501007387 */ /* 0x0007e20000100800 */
[----:B------:R-:W-:-:S06]  /*73a0*/  UISETP.GE.AND UP0, UPT, UR25, UR24, UPT ;  /* 0x000000181900728c */ /* 0x000fcc000bf06270 */
[----:B------:R-:W-:Y:S01]  /*73b0*/  PLOP3.LUT P0, PT, PT, PT, UP0, 0x80, 0x0 ;  /* 0x000000000000781c */ /* 0x000fe20003f0f008 */
[----:B-1----:R-:W-:-:S05]  /*73c0*/  FADD.FTZ R0, R12, R4 ;  /* 0x000000040c007221 */ /* 0x002fca0000010000 */
[----:B------:R3:W-:Y:S04]  /*73d0*/  STL [R1+0x1c], R0 ;  /* 0x00001c0001007387 */ /* 0x0007e80000100800 */
[----:B------:R3:W-:Y:S01]  /*73e0*/  STL [R1+0x14], R2 ;  /* 0x0000140201007387 */ /* 0x0007e20000100800 */
[-C--:B----4-:R-:W-:Y:S08]  /*73f0*/  HMMA.16816.F32.BF16 R156, R128, R168.reuse, R156 ;  /* 0x000000a8809c723c */ /* 0x090ff0000004189c */
[C---:B------:R-:W-:Y:S08]  /*7400*/  HMMA.16816.F32.BF16 R160, R124.reuse, R168, R160 ;  /* 0x000000a87ca0723c */ /* 0x040ff000000418a0 */
[-C--:B------:R-:W-:Y:S08]  /*7410*/  HMMA.16816.F32.BF16 R164, R124, R170.reuse, R164 ;  /* 0x000000aa7ca4723c */ /* 0x080ff000000418a4 */
[----:B------:R-:W-:Y:S08]  /*7420*/  HMMA.16816.F32.BF16 R168, R128, R170, R68 ;  /* 0x000000aa80a8723c */ /* 0x000ff00000041844 */
        /* <DEDUP_REMOVED lines=17> */
[----:B------:R-:W-:Y:S07]  /*7540*/  @!P0 BRA `(.L_x_1601) ;  /* 0x0000554000008947 */ /* 0x000fee0003800000 */
[----:B---3--:R-:W2:Y:S04]  /*7550*/  LDL.64 R42, [R1+0x50] ;  /* 0x00005000012a7983 */ /* 0x008ea80000100a00 */
[----:B------:R-:W3:Y:S04]  /*7560*/  LDL.64 R30, [R1+0x48] ;  /* 0x00004800011e7983 */ /* 0x000ee80000100a00 */
[----:B------:R-:W4:Y:S04]  /*7570*/  LDL R41, [R1+0x30] ;  /* 0x0000300001297983 */ /* 0x000f280000100800 */
[----:B------:R-:W4:Y:S04]  /*7580*/  LDL.64 R28, [R1+0x40] ;  /* 0x00004000011c7983 */ /* 0x000f280000100a00 */
[----:B------:R-:W4:Y:S01]  /*7590*/  LDL.64 R26, [R1+0x38] ;  /* 0x00003800011a7983 */ /* 0x000f220000100a00 */
[----:B------:R-:W-:Y:S01]  /*75a0*/  IMAD.MOV.U32 R133, RZ, RZ, R136 ;  /* 0x000000ffff857224 */ /* 0x000fe200078e0088 */
[----:B-----5:R-:W-:Y:S01]  /*75b0*/  MOV R139, R134 ;  /* 0x00000086008b7202 */ /* 0x020fe20000000f00 */
[----:B------:R-:W-:Y:S01]  /*75c0*/  IMAD.MOV.U32 R132, RZ, RZ, R137 ;  /* 0x000000ffff847224 */ /* 0x000fe200078e0089 */
[----:B------:R-:W-:Y:S01]  /*75d0*/  UMOV UR26, UR25 ;  /* 0x00000019001a7c82 */ /* 0x000fe20008000000 */
[----:B------:R-:W-:Y:S01]  /*75e0*/  IMAD.MOV.U32 R138, RZ, RZ, R135 ;  /* 0x000000ffff8a7224 */ /* 0x000fe200078e0087 */
[----:B------:R-:W-:-:S02]  /*75f0*/  UMOV UR17, 0xffffffc0 ;  /* 0xffffffc000117882 */ /* 0x000fc40000000000 */
[----:B------:R-:W-:Y:S02]  /*7600*/  ULDC.64 UR6, c[0x0][0x208] ;  /* 0x0000820000067ab9 */ /* 0x000fe40000000a00 */
[----:B------:R-:W-:Y:S01]  /*7610*/  ULDC.64 UR4, c[0x0][0x1e0] ;  /* 0x0000780000047ab9 */ /* 0x000fe20000000a00 */
[----:B--2---:R-:W-:Y:S02]  /*7620*/  IADD3 R3, P1, R42, 0x40, RZ ;  /* 0x000000402a037810 */ /* 0x004fe40007f3e0ff */
[----:B---3--:R-:W-:Y:S01]  /*7630*/  IADD3 R2, P0, R30, 0x40, RZ ;  /* 0x000000401e027810 */ /* 0x008fe20007f1e0ff */
[----:B----4-:R-:W-:Y:S02]  /*7640*/  @P3 IMAD.HI.U32 R0, R41, c[0x0][0x2c8], RZ ;  /* 0x0000b20029003a27 */ /* 0x010fe400078e00ff */
[----:B------:R1:W-:Y:S04]  /*7650*/  STL [R1+0x2c], R3 ;  /* 0x00002c0301007387 */ /* 0x0003e80000100800 */
[----:B------:R2:W-:Y:S01]  /*7660*/  STL [R1+0x28], R2 ;  /* 0x0000280201007387 */ /* 0x0005e20000100800 */
[----:B-1----:R-:W-:Y:S01]  /*7670*/  @P3 SHF.R.U32.HI R3, RZ, c[0x0][0x2cc], R0 ;  /* 0x0000b300ff033a19 */ /* 0x002fe20000011600 */
[----:B------:R-:W-:Y:S01]  /*7680*/  IMAD.X R0, RZ, RZ, R27, P0 ;  /* 0x000000ffff007224 */ /* 0x000fe200000e061b */
[----:B--2---:R-:W-:-:S03]  /*7690*/  IADD3.X R2, RZ, R29, RZ, P1, !PT ;  /* 0x0000001dff027210 */ /* 0x004fc60000ffe4ff */
[----:B------:R1:W-:Y:S04]  /*76a0*/  @P3 STL [R1+0xc], R3 ;  /* 0x00000c0301003387 */ /* 0x0003e80000100800 */
[----:B------:R1:W-:Y:S04]  /*76b0*/  STL [R1+0x24], R2 ;  /* 0x0000240201007387 */ /* 0x0003e80000100800 */
[----:B------:R1:W-:Y:S02]  /*76c0*/  STL [R1+0x20], R0 ;  /* 0x0000200001007387 */ /* 0x0003e40000100800 */
.L_x_1602:
[----:B------:R-:W2:Y:S01]  /*76d0*/  LDL.64 R134, [R1+0x50] ;  /* 0x0000500001867983 */ /* 0x000ea20000100a00 */
[----:B------:R-:W-:Y:S04]  /*76e0*/  DEPBAR.LE SB0, 0x0 ;  /* 0x000080000000791a */ /* 0x000fe80000000000 */
[----:B------:R-:W-:Y:S01]  /*76f0*/  UISETP.GE.AND UP0, UPT, UR26, URZ, UPT ;  /* 0x0000003f1a00728c */ /* 0x000fe2000bf06270 */
[----:B------:R-:W3:Y:S01]  /*7700*/  LDL.64 R136, [R1+0x40] ;  /* 0x0000400001887983 */ /* 0x000ee20000100a00 */
        /* <DEDUP_REMOVED lines=12> */
[----:B-----5:R-:W-:Y:S08]  /*77d0*/  LDSM.16.M88.4 R64, [R231+0x8100] ;  /* 0x00810000e740783b */ /* 0x020ff00000000200 */
[----:B-1----:R-:W4:Y:S04]  /*77e0*/  LDL R3, [R1+0x2c] ;  /* 0x00002c0001037983 */ /* 0x002f280000100800 */
[----:B------:R-:W4:Y:S04]  /*77f0*/  LDL R220, [R1+0x24] ;  /* 0x0000240001dc7983 */ /* 0x000f280000100800 */
        /* <DEDUP_REMOVED lines=12> */
[----:B------:R1:W-:Y:S04]  /*78c0*/  STL [R1+0x80], R131 ;  /* 0x0000808301007387 */ /* 0x0003e80000100800 */
[----:B------:R1:W-:Y:S01]  /*78d0*/  STL [R1+0x5c], R235 ;  /* 0x00005ceb01007387 */ /* 0x0003e20000100800 */
[-C--:B------:R-:W-:Y:S03]  /*78e0*/  HMMA.16816.F32.BF16 R20, R64, R32.reuse, RZ ;  /* 0x000000204014723c */ /* 0x080fe600000418ff */
[----:B------:R-:W-:Y:S04]  /*78f0*/  STL [R1+0x60], R243 ;  /* 0x000060f301007387 */ /* 0x000fe80000100800 */
[----:B------:R-:W-:Y:S01]  /*7900*/  STL [R1+0x64], R242 ;  /* 0x000064f201007387 */ /* 0x000fe20000100800 */
[C---:B------:R-:W-:Y:S03]  /*7910*/  HMMA.16816.F32.BF16 R24, R60.reuse, R32, RZ ;  /* 0x000000203c18723c */ /* 0x040fe600000418ff */
[----:B------:R-:W-:Y:S05]  /*7920*/  STL [R1+0x68], R241 ;  /* 0x000068f101007387 */ /* 0x000fea0000100800 */
[-C--:B------:R-:W-:Y:S01]  /*7930*/  HMMA.16816.F32.BF16 R28, R60, R34.reuse, RZ ;  /* 0x000000223c1c723c */ /* 0x080fe200000418ff */
[----:B-1----:R-:W4:Y:S04]  /*7940*/  LDL R131, [R1+0x34] ;  /* 0x0000340001837983 */ /* 0x002f280000100800 */
[----:B------:R-:W4:Y:S03]  /*7950*/  LDL R235, [R1+0xc] ;  /* 0x00000c0001eb7983 */ /* 0x000f260000100800 */
[C---:B------:R-:W-:Y:S01]  /*7960*/  HMMA.16816.F32.BF16 R32, R64.reuse, R34, RZ ;  /* 0x000000224020723c */ /* 0x040fe200000418ff */
[----:B------:R-:W-:Y:S04]  /*7970*/  STL [R1+0x6c], R231 ;  /* 0x00006ce701007387 */ /* 0x000fe80000100800 */
[----:B------:R-:W-:Y:S03]  /*7980*/  STL [R1+0x70], R224 ;  /* 0x000070e001007387 */ /* 0x000fe60000100800 */
[-C--:B------:R-:W-:Y:S01]  /*7990*/  HMMA.16816.F32.BF16 R36, R64, R48.reuse, RZ ;  /* 0x000000304024723c */ /* 0x080fe200000418ff */
[----:B------:R-:W-:Y:S04]  /*79a0*/  STL [R1+0x74], R240 ;  /* 0x000074f001007387 */ /* 0x000fe80000100800 */
[----:B------:R-:W-:Y:S03]  /*79b0*/  STL [R1+0x78], R233 ;  /* 0x000078e901007387 */ /* 0x000fe60000100800 */
[C---:B------:R-:W-:Y:S01]  /*79c0*/  HMMA.16816.F32.BF16 R40, R60.reuse, R48, RZ ;  /* 0x000000303c28723c */ /* 0x040fe200000418ff */
[----:B------:R-:W-:Y:S07]  /*79d0*/  STL [R1+0x7c], R239 ;  /* 0x00007cef01007387 */ /* 0x000fee0000100800 */
[-C--:B------:R-:W-:Y:S08]  /*79e0*/  HMMA.16816.F32.BF16 R44, R60, R50.reuse, RZ ;  /* 0x000000323c2c723c */ /* 0x080ff000000418ff */
[C---:B------:R-:W-:Y:S08]  /*79f0*/  HMMA.16816.F32.BF16 R48, R64.reuse, R50, RZ ;  /* 0x000000324030723c */ /* 0x040ff000000418ff */
[-C--:B------:R-:W-:Y:S08]  /*7a00*/  HMMA.16816.F32.BF16 R52, R64, R204.reuse, RZ ;  /* 0x000000cc4034723c */ /* 0x080ff000000418ff */
[C---:B------:R-:W-:Y:S08]  /*7a10*/  HMMA.16816.F32.BF16 R56, R60.reuse, R204, RZ ;  /* 0x000000cc3c38723c */ /* 0x040ff000000418ff */
[-C--:B------:R-:W-:Y:S08]  /*7a20*/  HMMA.16816.F32.BF16 R60, R60, R206.reuse, RZ ;  /* 0x000000ce3c3c723c */ /* 0x080ff000000418ff */
[----:B------:R-:W-:Y:S01]  /*7a30*/  HMMA.16816.F32.BF16 R64, R64, R206, RZ ;  /* 0x000000ce4040723c */ /* 0x000fe200000418ff */
[----:B------:R-:W1:Y:S07]  /*7a40*/  LDSM.16.M88.4 R204, [R243] ;  /* 0x00000000f3cc783b */ /* 0x000e6e0000000200 */
[-C--:B------:R-:W-:Y:S08]  /*7a50*/  HMMA.16816.F32.BF16 R4, R208, R212.reuse, R4 ;  /* 0x000000d4d004723c */ /* 0x080ff00000041804 */
        /* <DEDUP_REMOVED lines=9> */
[-C--:B--2---:R-:W-:Y:S08]  /*7af0*/  HMMA.16816.F32.BF16 R36, R208, R212.reuse, R36 ;  /* 0x000000d4d024723c */ /* 0x084ff00000041824 */
[C---:B------:R-:W-:Y:S04]  /*7b00*/  HMMA.16816.F32.BF16 R40, R216.reuse, R212, R40 ;  /* 0x000000d4d828723c */ /* 0x040fe80000041828 */
[----:B------:R-:W-:Y:S04]  /*7b10*/  @P0 IADD3 R0, P1, R134, UR21, RZ ;  /* 0x0000001586000c10 */ /* 0x000fe8000ff3e0ff */
[-C--:B------:R-:W-:Y:S04]  /*7b20*/  HMMA.16816.F32.BF16 R44, R216, R214.reuse, R44 ;  /* 0x000000d6d82c723c */ /* 0x080fe8000004182c */
[C---:B------:R-:W-:Y:S02]  /*7b30*/  @P0 LEA R134, P2, R0.reuse, c[0x0][0x1f8], 0x1 ;  /* 0x00007e0000860a11 */ /* 0x040fe400078408ff */
[----:B---3--:R-:W-:Y:S02]  /*7b40*/  @P0 IADD3.X R2, R137, UR20, RZ, P1, !PT ;  /* 0x0000001489020c10 */ /* 0x008fe40008ffe4ff */
[C---:B------:R-:W-:Y:S04]  /*7b50*/  HMMA.16816.F32.BF16 R48, R208.reuse, R214, R48 ;  /* 0x000000d6d030723c */ /* 0x040fe80000041830 */
[----:B------:R-:W-:Y:S04]  /*7b60*/  @P0 LEA.HI.X R135, R0, c[0x0][0x1fc], R2, 0x1, P2 ;  /* 0x00007f0000870a11 */ /* 0x000fe800010f0c02 */
[-C--:B-1----:R-:W-:Y:S01]  /*7b70*/  HMMA.16816.F32.BF16 R52, R208, R204.reuse, R52 ;  /* 0x000000ccd034723c */ /* 0x082fe20000041834 */
[----:B------:R-:W-:Y:S01]  /*7b80*/  @!PT LDS RZ, [RZ] ;  /* 0x00000000fffff984 */ /* 0x000fe20000000800 */
[----:B------:R-:W-:Y:S01]  /*7b90*/  @!PT LDS RZ, [RZ] ;  /* 0x00000000fffff984 */ /* 0x000fe20000000800 */
[----:B------:R-:W-:Y:S01]  /*7ba0*/  @!PT LDS RZ, [RZ] ;  /* 0x00000000fffff984 */ /* 0x000fe20000000800 */
[----:B------:R1:W-:Y:S07]  /*7bb0*/  @P0 LDGSTS.E.BYPASS.LTC128B.128 [R245+0x100], [R134.64], !P5 ;  /* 0x0010000086f50fae */ /* 0x0003ee000e901d52 */
[C---:B------:R-:W-:Y:S08]  /*7bc0*/  HMMA.16816.F32.BF16 R56, R216.reuse, R204, R56 ;  /* 0x000000ccd838723c */ /* 0x040ff00000041838 */
[-C--:B------:R-:W-:Y:S08]  /*7bd0*/  HMMA.16816.F32.BF16 R60, R216, R206.reuse, R60 ;  /* 0x000000ced83c723c */ /* 0x080ff0000004183c */
[----:B------:R-:W-:Y:S04]  /*7be0*/  HMMA.16816.F32.BF16 R64, R208, R206, R64 ;  /* 0x000000ced040723c */ /* 0x000fe80000041840 */
[----:B----4-:R-:W-:Y:S01]  /*7bf0*/  @P0 IADD3 R3, P1, R3, UR21, RZ ;  /* 0x0000001503030c10 */ /* 0x010fe2000ff3e0ff */
[----:B------:R-:W-:Y:S03]  /*7c00*/  UIMAD UR21, UR26, UR17, 0x1 ;  /* 0x000000011a1574a4 */ /* 0x000fe6000f8e0211 */
[C---:B------:R-:W-:Y:S04]  /*7c10*/  @P0 LEA R136, P2, R3.reuse, c[0x0][0x1f8], 0x1 ;  /* 0x00007e0003880a11 */ /* 0x040fe800078408ff */
[----:B------:R-:W-:Y:S01]  /*7c20*/  @P0 IADD3.X R0, R220, UR20, RZ, P1, !PT ;  /* 0x00000014dc000c10 */ /* 0x000fe20008ffe4ff */
[----:B------:R-:W-:Y:S01]  /*7c30*/  @UP1 USHF.R.S32.HI UR20, URZ, 0x1f, UR25 ;  /* 0x0000001f3f141899 */ /* 0x000fe20008011419 */
[----:B------:R-:W-:Y:S02]  /*7c40*/  @P0 IADD3 R2, P1, R134, UR10, RZ ;  /* 0x0000000a86020c10 */ /* 0x000fe4000ff3e0ff */
[----:B------:R-:W-:Y:S01]  /*7c50*/  @P0 LEA.HI.X R137, R3, c[0x0][0x1fc], R0, 0x1, P2 ;  /* 0x00007f0003890a11 */ /* 0x000fe200010f0c00 */
[----:B------:R-:W-:Y:S01]  /*7c60*/  @UP1 UIMAD UR20, UR20, UR4, URZ ;  /* 0x00000004141412a4 */ /* 0x000fe2000f8e023f */
[----:B------:R-:W-:Y:S01]  /*7c70*/  @P0 IADD3.X R3, R135, UR14, RZ, P1, !PT ;  /* 0x0000000e87030c10 */ /* 0x000fe20008ffe4ff */
[----:B------:R2:W3:Y:S01]  /*7c80*/  LDL R0, [R1+0x30] ;  /* 0x0000300001007983 */ /* 0x0004e20000100800 */
[C---:B-1----:R-:W-:Y:S01]  /*7c90*/  @P0 IADD3 R134, P1, R2.reuse, UR10, RZ ;  /* 0x0000000a02860c10 */ /* 0x042fe2000ff3e0ff */
[----:B------:R-:W-:Y:S01]  /*7ca0*/  @UP1 UIMAD UR20, UR25, UR5, UR20 ;  /* 0x00000005191412a4 */ /* 0x000fe2000f8e0214 */
[----:B------:R-:W-:Y:S01]  /*7cb0*/  @P0 IADD3 R204, P6, R2, UR16, RZ ;  /* 0x0000001002cc0c10 */ /* 0x000fe2000ffde0ff */
[----:B------:R1:W-:Y:S01]  /*7cc0*/  @P0 LDGSTS.E.BYPASS.LTC128B.128 [R245+0x2100], [R136.64], !P4 ;  /* 0x0210000088f50fae */ /* 0x0003e2000e101d52 */
[C---:B------:R-:W-:Y:S01]  /*7cd0*/  @P0 IADD3.X R135, R3.reuse, UR14, RZ, P1, !PT ;  /* 0x0000000e03870c10 */ /* 0x040fe20008ffe4ff */
[----:B------:R-:W-:Y:S01]  /*7ce0*/  @UP1 UIADD3 UR20, UR23, UR20, URZ ;  /* 0x0000001417141290 */ /* 0x000fe2000fffe03f */
[----:B------:R-:W-:Y:S01]  /*7cf0*/  @P0 IADD3.X R205, R3, UR15, RZ, P6, !PT ;  /* 0x0000000f03cd0c10 */ /* 0x000fe2000b7fe4ff */
[----:B------:R-:W-:Y:S01]  /*7d00*/  @UP1 USHF.L.U64.HI UR23, UR4, 0x5, UR5 ;  /* 0x0000000504171899 */ /* 0x000fe20008010205 */
[----:B------:R-:W-:Y:S01]  /*7d10*/  PLOP3.LUT P6, PT, PT, PT, UP1, 0x80, 0x0 ;  /* 0x000000000000781c */ /* 0x000fe20003fcf018 */
[----:B------:R-:W-:Y:S02]  /*7d20*/  @UP1 USHF.L.U64.HI UR20, UR22, 0x6, UR20 ;  /* 0x0000000616141899 */ /* 0x000fe40008010214 */
[----:B------:R4:W-:Y:S08]  /*7d30*/  @P0 LDGSTS.E.BYPASS.LTC128B.128 [R245+0x900], [R2.64], !P5 ;  /* 0x0090000002f50fae */ /* 0x0009f0000e901d52 */
[----:B------:R4:W-:Y:S08]  /*7d40*/  @P0 LDGSTS.E.BYPASS.LTC128B.128 [R245+0x2900], [R2.64+0x80], !P4 ;  /* 0x0290008002f50fae */ /* 0x0009f0000e101d52 */
[----:B------:R2:W-:Y:S01]  /*7d50*/  @P0 LDGSTS.E.BYPASS.LTC128B.128 [R245+0x1100], [R134.64], !P5 ;  /* 0x0110000086f50fae */ /* 0x0005e2000e901d52 */
[C---:B-1----:R-:W-:Y:S04]  /*7d60*/  @P0 IADD3 R136, P2, R134.reuse, UR10, RZ ;  /* 0x0000000a86880c10 */ /* 0x042fe8000ff5e0ff */
[C---:B------:R-:W-:Y:S03]  /*7d70*/  @P0 IADD3.X R137, R135.reuse, UR14, RZ, P2, !PT ;  /* 0x0000000e87890c10 */ /* 0x040fe600097fe4ff */
[----:B------:R1:W-:Y:S08]  /*7d80*/  @P0 LDGSTS.E.BYPASS.LTC128B.128 [R245+0x3100], [R204.64], !P4 ;  /* 0x03100000ccf50fae */ /* 0x0003f0000e101d52 */
[----:B------:R1:W-:Y:S01]  /*7d90*/  @P0 LDGSTS.E.BYPASS.LTC128B.128 [R245+0x1900], [R136.64], !P5 ;  /* 0x0190000088f50fae */ /* 0x0003e2000e901d52 */
[----:B----4-:R-:W-:Y:S04]  /*7da0*/  @P0 IADD3 R2, P1, R134, UR16, RZ ;  /* 0x0000001086020c10 */ /* 0x010fe8000ff3e0ff */
[----:B------:R-:W-:Y:S05]  /*7db0*/  @P0 IADD3.X R3, R135, UR15, RZ, P1, !PT ;  /* 0x0000000f87030c10 */ /* 0x000fea0008ffe4ff */
[----:B------:R4:W-:Y:S08]  /*7dc0*/  @P0 LDGSTS.E.BYPASS.LTC128B.128 [R245+0x3900], [R2.64], !P4 ;  /* 0x0390000002f50fae */ /* 0x0009f0000e101d52 */
[----:B------:R-:W-:Y:S08]  /*7dd0*/  LDSM.16.M88.4 R212, [R232+0x8100] ;  /* 0x00810000e8d4783b */ /* 0x000ff00000000200 */
[----:B------:R-:W2:Y:S08]  /*7de0*/  LDSM.16.M88.4 R216, [R230+0x4100] ;  /* 0x00410000e6d8783b */ /* 0x000eb00000000200 */
[----:B-1----:R-:W1:Y:S08]  /*7df0*/  LDSM.16.M88.4 R204, [R232+0xa100] ;  /* 0x00a10000e8cc783b */ /* 0x002e700000000200 */
[----:B------:R-:W4:Y:S08]  /*7e00*/  LDSM.16.M88.4 R208, [R230+0x4900] ;  /* 0x00490000e6d0783b */ /* 0x000f300000000200 */
[----:B------:R-:W0:Y:S01]  /*7e10*/  LDGDEPBAR ;  /* 0x00000000000079af */ /* 0x000e220000000000 */
[-C--:B--2---:R-:W-:Y:S08]  /*7e20*/  HMMA.16816.F32.BF16 R4, R212, R216.reuse, R4 ;  /* 0x000000d8d404723c */ /* 0x084ff00000041804 */
        /* <DEDUP_REMOVED lines=14> */
[-C--:B--2---:R-:W-:Y:S08]  /*7f10*/  HMMA.16816.F32.BF16 R52, R212, R208.reuse, R52 ;  /* 0x000000d0d434723c */ /* 0x084ff00000041834 */
[C---:B------:R-:W-:Y:S08]  /*7f20*/  HMMA.16816.F32.BF16 R56, R204.reuse, R208, R56 ;  /* 0x000000d0cc38723c */ /* 0x040ff00000041838 */
[-C--:B------:R-:W-:Y:S01]  /*7f30*/  HMMA.16816.F32.BF16 R60, R204, R210.reuse, R60 ;  /* 0x000000d2cc3c723c */ /* 0x080fe2000004183c */
[----:B------:R-:W1:Y:S07]  /*7f40*/  LDSM.16.M88.4 R204, [R234+0x8100] ;  /* 0x00810000eacc783b */ /* 0x000e6e0000000200 */
[----:B------:R-:W-:Y:S01]  /*7f50*/  HMMA.16816.F32.BF16 R64, R212, R210, R64 ;  /* 0x000000d2d440723c */ /* 0x000fe20000041840 */
[----:B------:R-:W2:Y:S08]  /*7f60*/  LDSM.16.M88.4 R208, [R234+0xa100] ;  /* 0x00a10000ead0783b */ /* 0x000eb00000000200 */
[----:B------:R-:W4:Y:S01]  /*7f70*/  LDSM.16.M88.4 R212, [R229+0x800] ;  /* 0x00080000e5d4783b */ /* 0x000f220000000200 */
[-C--:B-1----:R-:W-:Y:S08]  /*7f80*/  HMMA.16816.F32.BF16 R4, R204, R216.reuse, R4 ;  /* 0x000000d8cc04723c */ /* 0x082ff00000041804 */
[C---:B--2---:R-:W-:Y:S08]  /*7f90*/  HMMA.16816.F32.BF16 R8, R208.reuse, R216, R8 ;  /* 0x000000d8d008723c */ /* 0x044ff00000041808 */
[-C--:B------:R-:W-:Y:S08]  /*7fa0*/  HMMA.16816.F32.BF16 R12, R208, R218.reuse, R12 ;  /* 0x000000dad00c723c */ /* 0x080ff0000004180c */
[C---:B------:R-:W-:Y:S01]  /*7fb0*/  HMMA.16816.F32.BF16 R16, R204.reuse, R218, R16 ;  /* 0x000000dacc10723c */ /* 0x040fe20000041810 */
[----:B------:R-:W1:Y:S07]  /*7fc0*/  LDSM.16.M88.4 R216, [R229+0x1000] ;  /* 0x00100000e5d8783b */ /* 0x000e6e0000000200 */
[-C--:B----4-:R-:W-:Y:S04]  /*7fd0*/  HMMA.16816.F32.BF16 R20, R204, R212.reuse, R20 ;  /* 0x000000d4cc14723c */ /* 0x090fe80000041814 */
[----:B---3--:R-:W-:Y:S04]  /*7fe0*/  @P3 MOV R0, R235 ;  /* 0x000000eb00003202 */ /* 0x008fe80000000f00 */
[C---:B------:R-:W-:Y:S01]  /*7ff0*/  HMMA.16816.F32.BF16 R24, R208.reuse, R212, R24 ;  /* 0x000000d4d018723c */ /* 0x040fe20000041818 */
[----:B------:R-:W-:Y:S07]  /*8000*/  SHFL.IDX PT, R2, R0, 0x1, 0x1c1f ;  /* 0x003c1f0000027f89 */ /* 0x000fee00000e0000 */
[-C--:B------:R-:W-:Y:S01]  /*8010*/  HMMA.16816.F32.BF16 R28, R208, R214.reuse, R28 ;  /* 0x000000d6d01c723c */ /* 0x080fe2000004181c */
[----:B------:R-:W-:Y:S07]  /*8020*/  SHFL.IDX PT, R3, R0, RZ, 0x1c1f ;  /* 0x001c1fff00037589 */ /* 0x000fee00000e0000 */
[C---:B------:R-:W-:Y:S01]  /*8030*/  HMMA.16816.F32.BF16 R32, R204.reuse, R214, R32 ;  /* 0x000000d6cc20723c */ /* 0x040fe20000041820 */
[----:B------:R-:W2:Y:S07]  /*8040*/  LDSM.16.M88.4 R212, [R229+0x1800] ;  /* 0x00180000e5d4783b */ /* 0x000eae0000000200 */
[-C--:B-1----:R-:W-:Y:S08]  /*8050*/  HMMA.16816.F32.BF16 R36, R204, R216.reuse, R36 ;  /* 0x000000d8cc24723c */ /* 0x082ff00000041824 */
[C---:B------:R-:W-:Y:S08]  /*8060*/  HMMA.16816.F32.BF16 R40, R208.reuse, R216, R40 ;  /* 0x000000d8d028723c */ /* 0x040ff00000041828 */
[-C--:B------:R-:W-:Y:S08]  /*8070*/  HMMA.16816.F32.BF16 R44, R208, R218.reuse, R44 ;  /* 0x000000dad02c723c */ /* 0x080ff0000004182c */
[C---:B------:R-:W-:Y:S01]  /*8080*/  HMMA.16816.F32.BF16 R48, R204.reuse, R218, R48 ;  /* 0x000000dacc30723c */ /* 0x040fe20000041830 */
[----:B------:R-:W-:Y:S07]  /*8090*/  LDSM.16.M88.4 R216, [R224+0x6100] ;  /* 0x00610000e0d8783b */ /* 0x000fee0000000200 */
[-C--:B--2---:R-:W-:Y:S08]  /*80a0*/  HMMA.16816.F32.BF16 R52, R204, R212.reuse, R52 ;  /* 0x000000d4cc34723c */ /* 0x084ff00000041834 */
[C---:B------:R-:W-:Y:S08]  /*80b0*/  HMMA.16816.F32.BF16 R56, R208.reuse, R212, R56 ;  /* 0x000000d4d038723c */ /* 0x040ff00000041838 */
[-C--:B------:R-:W-:Y:S01]  /*80c0*/  HMMA.16816.F32.BF16 R60, R208, R214.reuse, R60 ;  /* 0x000000d6d03c723c */ /* 0x080fe2000004183c */
[----:B------:R-:W1:Y:S07]  /*80d0*/  LDSM.16.M88.4 R208, [R231+0xc100] ;  /* 0x00c10000e7d0783b */ /* 0x000e6e0000000200 */
[----:B------:R-:W-:Y:S01]  /*80e0*/  HMMA.16816.F32.BF16 R64, R204, R214, R64 ;  /* 0x000000d6cc40723c */ /* 0x000fe20000041840 */
[----:B------:R-:W2:Y:S08]  /*80f0*/  LDSM.16.M88.4 R204, [R231+0xe100] ;  /* 0x00e10000e7cc783b */ /* 0x000eb00000000200 */
[----:B------:R-:W3:Y:S01]  /*8100*/  LDSM.16.M88.4 R212, [R224+0x6900] ;  /* 0x00690000e0d4783b */ /* 0x000ee20000000200 */
[-C--:B-1----:R-:W-:Y:S08]  /*8110*/  HMMA.16816.F32.BF16 R4, R208, R216.reuse, R4 ;  /* 0x000000d8d004723c */ /* 0x082ff00000041804 */
        /* <DEDUP_REMOVED lines=20> */
[----:B------:R-:W3:Y:S01]  /*8260*/  LDSM.16.M88.4 R212, [R239] ;  /* 0x00000000efd4783b */ /* 0x000ee20000000200 */
[-C--:B-1----:R-:W-:Y:S08]  /*8270*/  HMMA.16816.F32.BF16 R4, R204, R216.reuse, R4 ;  /* 0x000000d8cc04723c */ /* 0x082ff00000041804 */
[C---:B--2---:R-:W-:Y:S08]  /*8280*/  HMMA.16816.F32.BF16 R8, R208.reuse, R216, R8 ;  /* 0x000000d8d008723c */ /* 0x044ff00000041808 */
[-C--:B------:R-:W-:Y:S08]  /*8290*/  HMMA.16816.F32.BF16 R12, R208, R218.reuse, R12 ;  /* 0x000000dad00c723c */ /* 0x080ff0000004180c */
[C---:B------:R-:W-:Y:S01]  /*82a0*/  HMMA.16816.F32.BF16 R16, R204.reuse, R218, R16 ;  /* 0x000000dacc10723c */ /* 0x040fe20000041810 */
[----:B------:R-:W1:Y:S07]  /*82b0*/  LDSM.16.M88.4 R216, [R238] ;  /* 0x00000000eed8783b */ /* 0x000e6e0000000200 */
[-C--:B---3--:R-:W-:Y:S08]  /*82c0*/  HMMA.16816.F32.BF16 R20, R204, R212.reuse, R20 ;  /* 0x000000d4cc14723c */ /* 0x088ff00000041814 */
        /* <DEDUP_REMOVED lines=36> */
[----:B------:R-:W2:Y:S07]  /*8510*/  LDSM.16.M88.4 R208, [R236+0xe100] ;  /* 0x00e10000ecd0783b */ /* 0x000eae0000000200 */
        /* <DEDUP_REMOVED lines=24> */
[----:B------:R4:W1:Y:S10]  /*86a0*/  MUFU.TANH R223, R7 ;  /* 0x0000000700df7308 */ /* 0x0008740000002400 */
[----:B------:R-:W-:Y:S01]  /*86b0*/  MUFU.TANH R135, R17 ;  /* 0x0000001100877308 */ /* 0x000fe20000002400 */
[----:B---3--:R-:W3:Y:S09]  /*86c0*/  LDL R13, [R1+0x28] ;  /* 0x00002800010d7983 */ /* 0x008ef20000100800 */
[----:B------:R-:W-:Y:S01]  /*86d0*/  MUFU.TANH R222, R8 ;  /* 0x0000000800de7308 */ /* 0x000fe20000002400 */
[----:B----4-:R-:W4:Y:S09]  /*86e0*/  LDSM.16.M88.4 R4, [R229+0x2800] ;  /* 0x00280000e504783b */ /* 0x010f320000000200 */
[----:B------:R-:W-:Y:S10]  /*86f0*/  MUFU.TANH R17, R18 ;  /* 0x0000001200117308 */ /* 0x000ff40000002400 */
[----:B------:R-:W1:Y:S10]  /*8700*/  MUFU.TANH R221, R9 ;  /* 0x0000000900dd7308 */ /* 0x000e740000002400 */
[----:B------:R-:W1:Y:S10]  /*8710*/  MUFU.TANH R220, R10 ;  /* 0x0000000a00dc7308 */ /* 0x000e740000002400 */
[----:B------:R1:W-:Y:S01]  /*8720*/  MUFU.TANH R215, R11 ;  /* 0x0000000b00d77308 */ /* 0x0003e20000002400 */
[-C--:B----4-:R-:W-:Y:S09]  /*8730*/  HMMA.16816.F32.BF16 R20, R216, R4.reuse, R20 ;  /* 0x00000004d814723c */ /* 0x090ff20000041814 */
[----:B------:R-:W-:Y:S01]  /*8740*/  MUFU.TANH R212, R14 ;  /* 0x0000000e00d47308 */ /* 0x000fe20000002400 */
[C---:B------:R-:W-:Y:S09]  /*8750*/  HMMA.16816.F32.BF16 R24, R208.reuse, R4, R24 ;  /* 0x00000004d018723c */ /* 0x040ff20000041818 */
[----:B------:R4:W-:Y:S01]  /*8760*/  MUFU.TANH R213, R15 ;  /* 0x0000000f00d57308 */ /* 0x0009e20000002400 */
[-C--:B------:R-:W-:Y:S01]  /*8770*/  HMMA.16816.F32.BF16 R28, R208, R6.reuse, R28 ;  /* 0x00000006d01c723c */ /* 0x080fe2000004181c */
[----:B-1----:R-:W1:Y:S03]  /*8780*/  LDSM.16.M88.4 R8, [R229+0x3000] ;  /* 0x00300000e508783b */ /* 0x002e660000000200 */
[----:B------:R-:W-:Y:S04]  /*8790*/  FMUL.FTZ R20, R20, c[0x0][0x320] ;  /* 0x0000c80014147a20 */ /* 0x000fe80000410000 */
[C---:B------:R-:W-:Y:S01]  /*87a0*/  HMMA.16816.F32.BF16 R32, R216.reuse, R6, R32 ;  /* 0x00000006d820723c */ /* 0x040fe20000041820 */
[----:B------:R2:W1:Y:S01]  /*87b0*/  MUFU.TANH R214, R12 ;  /* 0x0000000c00d67308 */ /* 0x0004620000002400 */
[----:B------:R-:W1:Y:S02]  /*87c0*/  LDSM.16.M88.4 R4, [R229+0x3800] ;  /* 0x00380000e504783b */ /* 0x000e640000000200 */
[----:B------:R-:W-:Y:S02]  /*87d0*/  FMUL.FTZ R21, R21, c[0x0][0x320] ;  /* 0x0000c80015157a20 */ /* 0x000fe40000410000 */
[----:B------:R-:W-:Y:S02]  /*87e0*/  FMUL.FTZ R22, R22, c[0x0][0x320] ;  /* 0x0000c80016167a20 */ /* 0x000fe40000410000 */
[----:B------:R-:W-:Y:S04]  /*87f0*/  DEPBAR.LE SB0, 0x0 ;  /* 0x000080000000791a */ /* 0x000fe80000000000 */
[----:B------:R-:W1:Y:S01]  /*8800*/  MUFU.TANH R136, R16 ;  /* 0x0000001000887308 */ /* 0x000e620000002400 */
[----:B------:R-:W-:Y:S01]  /*8810*/  FMUL.FTZ R24, R24, c[0x0][0x320] ;  /* 0x0000c80018187a20 */ /* 0x000fe20000410000 */
[----:B------:R-:W-:Y:S01]  /*8820*/  BAR.SYNC.DEFER_BLOCKING 0x0 ;  /* 0x0000000000007b1d */ /* 0x000fe20000010000 */
[----:B------:R-:W-:Y:S02]  /*8830*/  FMUL.FTZ R23, R23, c[0x0][0x320] ;  /* 0x0000c80017177a20 */ /* 0x000fe40000410000 */
[----:B------:R-:W-:Y:S02]  /*8840*/  FMUL.FTZ R31, R31, c[0x0][0x320] ;  /* 0x0000c8001f1f7a20 */ /* 0x000fe40000410000 */
[----:B------:R-:W-:Y:S02]  /*8850*/  FMUL.FTZ R28, R28, c[0x0][0x320] ;  /* 0x0000c8001c1c7a20 */ /* 0x000fe40000410000 */
[----:B------:R-:W-:Y:S01]  /*8860*/  FMUL.FTZ R25, R25, c[0x0][0x320] ;  /* 0x0000c80019197a20 */ /* 0x000fe20000410000 */
[----:B------:R-:W3:Y:S01]  /*8870*/  MUFU.TANH R134, R19 ;  /* 0x0000001300867308 */ /* 0x000ee20000002400 */
[----:B----4-:R-:W4:Y:S01]  /*8880*/  LDL.64 R14, [R1+0x38] ;  /* 0x00003800010e7983 */ /* 0x010f220000100a00 */
[----:B------:R-:W-:Y:S02]  /*8890*/  FMUL.FTZ R34, R34, c[0x0][0x320] ;  /* 0x0000c80022227a20 */ /* 0x000fe40000410000 */
[----:B------:R-:W-:Y:S02]  /*88a0*/  FMUL.FTZ R27, R27, c[0x0][0x320] ;  /* 0x0000c8001b1b7a20 */ /* 0x000fe40000410000 */
[----:B------:R-:W-:Y:S01]  /*88b0*/  FMUL.FTZ R26, R26, c[0x0][0x320] ;  /* 0x0000c8001a1a7a20 */ /* 0x000fe20000410000 */
[----:B--2---:R-:W2:Y:S01]  /*88c0*/  LDL R12, [R1+0x20] ;  /* 0x00002000010c7983 */ /* 0x004ea20000100800 */
[----:B------:R-:W-:Y:S02]  /*88d0*/  FMUL.FTZ R32, R32, c[0x0][0x320] ;  /* 0x0000c80020207a20 */ /* 0x000fe40000410000 */
[----:B------:R-:W-:Y:S01]  /*88e0*/  MUFU.TANH R28, R28 ;  /* 0x0000001c001c7308 */ /* 0x000fe20000002400 */
[----:B------:R-:W-:Y:S01]  /*88f0*/  FMUL.FTZ R29, R29, c[0x0][0x320] ;  /* 0x0000c8001d1d7a20 */ /* 0x000fe20000410000 */
[-C--:B-1----:R-:W-:Y:S05]  /*8900*/  HMMA.16816.F32.BF16 R36, R216, R8.reuse, R36 ;  /* 0x00000008d824723c */ /* 0x082fea0000041824 */
[----:B------:R-:W-:Y:S03]  /*8910*/  FMUL.FTZ R33, R33, c[0x0][0x320] ;  /* 0x0000c80021217a20 */ /* 0x000fe60000410000 */
[----:B------:R-:W1:Y:S01]  /*8920*/  MUFU.TANH R21, R21 ;  /* 0x0000001500157308 */ /* 0x000e620000002400 */
[C---:B------:R-:W-:Y:S01]  /*8930*/  HMMA.16816.F32.BF16 R40, R208.reuse, R8, R40 ;  /* 0x00000008d028723c */ /* 0x040fe20000041828 */
[----:B------:R-:W1:Y:S03]  /*8940*/  SHFL.IDX PT, R9, R0, 0x2, 0x1c1f ;  /* 0x005c1f0000097f89 */ /* 0x000e6600000e0000 */
[----:B------:R-:W-:Y:S02]  /*8950*/  FMUL.FTZ R30, R30, c[0x0][0x320] ;  /* 0x0000c8001e1e7a20 */ /* 0x000fe40000410000 */
[----:B------:R-:W-:Y:S02]  /*8960*/  FMUL.FTZ R35, R35, c[0x0][0x320] ;  /* 0x0000c80023237a20 */ /* 0x000fe40000410000 */
[-C--:B------:R-:W-:Y:S01]  /*8970*/  HMMA.16816.F32.BF16 R44, R208, R10.reuse, R44 ;  /* 0x0000000ad02c723c */ /* 0x080fe2000004182c */
[----:B------:R-:W-:Y:S07]  /*8980*/  MUFU.TANH R244, R34 ;  /* 0x0000002200f47308 */ /* 0x000fee0000002400 */
[C---:B------:R-:W-:Y:S01]  /*8990*/  HMMA.16816.F32.BF16 R48, R216.reuse, R10, R48 ;  /* 0x0000000ad830723c */ /* 0x040fe20000041830 */
[----:B------:R-:W2:Y:S02]  /*89a0*/  LDL.64 R10, [R1+0x48] ;  /* 0x00004800010a7983 */ /* 0x000ea40000100a00 */
[----:B------:R-:W-:Y:S01]  /*89b0*/  MUFU.TANH R20, R20 ;  /* 0x0000001400147308 */ /* 0x000fe20000002400 */
[----:B------:R-:W-:Y:S02]  /*89c0*/  FMUL.FTZ R36, R36, c[0x0][0x320] ;  /* 0x0000c80024247a20 */ /* 0x000fe40000410000 */
[----:B------:R-:W-:Y:S02]  /*89d0*/  FMUL.FTZ R38, R38, c[0x0][0x320] ;  /* 0x0000c80026267a20 */ /* 0x000fe40000410000 */
[-C--:B------:R-:W-:Y:S04]  /*89e0*/  HMMA.16816.F32.BF16 R52, R216, R4.reuse, R52 ;  /* 0x00000004d834723c */ /* 0x080fe80000041834 */
[----:B------:R-:W-:Y:S01]  /*89f0*/  FMUL.FTZ R42, R42, c[0x0][0x320] ;  /* 0x0000c8002a2a7a20 */ /* 0x000fe20000410000 */
[----:B------:R-:W1:Y:S01]  /*8a00*/  MUFU.TANH R22, R22 ;  /* 0x0000001600167308 */ /* 0x000e620000002400 */
[----:B------:R-:W-:Y:S02]  /*8a10*/  FMUL.FTZ R40, R40, c[0x0][0x320] ;  /* 0x0000c80028287a20 */ /* 0x000fe40000410000 */
[C---:B------:R-:W-:Y:S01]  /*8a20*/  HMMA.16816.F32.BF16 R56, R208.reuse, R4, R56 ;  /* 0x00000004d038723c */ /* 0x040fe20000041838 */
[----:B------:R1:W1:Y:S03]  /*8a30*/  SHFL.IDX PT, R5, R0, 0x3, 0x1c1f ;  /* 0x007c1f0000057f89 */ /* 0x00026600000e0000 */
[----:B------:R-:W-:Y:S02]  /*8a40*/  FMUL.FTZ R45, R45, c[0x0][0x320] ;  /* 0x0000c8002d2d7a20 */ /* 0x000fe40000410000 */
[----:B------:R-:W-:Y:S01]  /*8a50*/  FMUL.FTZ R39, R39, c[0x0][0x320] ;  /* 0x0000c80027277a20 */ /* 0x000fe20000410000 */
[----:B------:R-:W2:Y:S01]  /*8a60*/  MUFU.TANH R24, R24 ;  /* 0x0000001800187308 */ /* 0x000ea20000002400 */
[-C--:B------:R-:W-:Y:S04]  /*8a70*/  HMMA.16816.F32.BF16 R60, R208, R6.reuse, R60 ;  /* 0x00000006d03c723c */ /* 0x080fe8000004183c */
[----:B------:R-:W-:Y:S02]  /*8a80*/  FMUL.FTZ R44, R44, c[0x0][0x320] ;  /* 0x0000c8002c2c7a20 */ /* 0x000fe40000410000 */
[----:B------:R-:W-:Y:S02]  /*8a90*/  FMUL.FTZ R43, R43, c[0x0][0x320] ;  /* 0x0000c8002b2b7a20 */ /* 0x000fe40000410000 */
[----:B------:R-:W-:Y:S01]  /*8aa0*/  HMMA.16816.F32.BF16 R64, R216, R6, R64 ;  /* 0x00000006d840723c */ /* 0x000fe20000041840 */
[----:B------:R-:W-:Y:S03]  /*8ab0*/  MUFU.TANH R34, R45 ;  /* 0x0000002d00227308 */ /* 0x000fe60000002400 */
[----:B------:R-:W-:Y:S02]  /*8ac0*/  FMUL.FTZ R54, R54, c[0x0][0x320] ;  /* 0x0000c80036367a20 */ /* 0x000fe40000410000 */
[----:B------:R-:W-:Y:S02]  /*8ad0*/  FMUL.FTZ R55, R55, c[0x0][0x320] ;  /* 0x0000c80037377a20 */ /* 0x000fe40000410000 */
[----:B-1----:R-:W-:Y:S03]  /*8ae0*/  IMAD.U32 R0, RZ, RZ, UR8 ;  /* 0x00000008ff007e24 */ /* 0x002fe6000f8e00ff */
[----:B------:R-:W-:Y:S01]  /*8af0*/  MUFU.TANH R23, R23 ;  /* 0x0000001700177308 */ /* 0x000fe20000002400 */
[----:B------:R-:W-:Y:S01]  /*8b00*/  FMUL.FTZ R57, R57, c[0x0][0x320] ;  /* 0x0000c80039397a20 */ /* 0x000fe20000410000 */
[----:B------:R-:W-:Y:S01]  /*8b10*/  IADD3 R0, R0, UR21, -R131 ;  /* 0x0000001500007c10 */ /* 0x000fe2000fffe883 */
[----:B------:R-:W-:Y:S01]  /*8b20*/  @UP1 USHF.L.U32 UR21, UR22, 0x6, URZ ;  /* 0x0000000616151899 */ /* 0x000fe2000800063f */
[----:B------:R-:W-:Y:S01]  /*8b30*/  FMUL.FTZ R59, R59, c[0x0][0x320] ;  /* 0x0000c8003b3b7a20 */ /* 0x000fe20000410000 */
[----:B------:R-:W-:Y:S01]  /*8b40*/  @UP1 USHF.L.U32 UR22, UR4, 0x5, URZ ;  /* 0x0000000504161899 */ /* 0x000fe2000800063f */
[----:B------:R-:W-:Y:S01]  /*8b50*/  IADD3 R4, R0, -UR11, RZ ;  /* 0x8000000b00047c10 */ /* 0x000fe2000fffe0ff */
[----:B------:R-:W-:Y:S02]  /*8b60*/  FMUL.FTZ R53, R53, c[0x0][0x320] ;  /* 0x0000c80035357a20 */ /* 0x000fe40000410000 */
[----:B------:R-:W-:Y:S01]  /*8b70*/  FMUL.FTZ R56, R56, c[0x0][0x320] ;  /* 0x0000c80038387a20 */ /* 0x000fe20000410000 */
[----:B------:R-:W1:Y:S01]  /*8b80*/  MUFU.TANH R25, R25 ;  /* 0x0000001900197308 */ /* 0x000e620000002400 */
[C---:B------:R-:W-:Y:S01]  /*8b90*/  IADD3 R0, R4.reuse, R9, RZ ;  /* 0x0000000904007210 */ /* 0x040fe20007ffe0ff */
[C---:B------:R-:W-:Y:S01]  /*8ba0*/  IMAD.IADD R2, R4.reuse, 0x1, R2 ;  /* 0x0000000104027824 */ /* 0x040fe200078e0202 */
[C---:B------:R-:W-:Y:S01]  /*8bb0*/  IADD3 R3, R4.reuse, R3, RZ ;  /* 0x0000000304037210 */ /* 0x040fe20007ffe0ff */
[----:B------:R-:W-:Y:S02]  /*8bc0*/  IMAD.IADD R4, R4, 0x1, R5 ;  /* 0x0000000104047824 */ /* 0x000fe400078e0205 */
[----:B------:R-:W-:Y:S01]  /*8bd0*/  FMUL.FTZ R60, R60, c[0x0][0x320] ;  /* 0x0000c8003c3c7a20 */ /* 0x000fe20000410000 */
[----:B------:R-:W-:Y:S01]  /*8be0*/  ISETP.GT.AND P2, PT, R3, 0x1, PT ;  /* 0x000000010300780c */ /* 0x000fe20003f44270 */
        /* <DEDUP_REMOVED lines=9> */
[----:B------:R-:W-:Y:S07]  /*8c80*/  FMUL.FTZ R58, R58, c[0x0][0x320] ;  /* 0x0000c8003a3a7a20 */ /* 0x000fee0000410000 */
[----:B------:R-:W1:Y:S10]  /*8c90*/  MUFU.TANH R32, R32 ;  /* 0x0000002000207308 */ /* 0x000e740000002400 */
[----:B------:R-:W1:Y:S10]  /*8ca0*/  MUFU.TANH R29, R29 ;  /* 0x0000001d001d7308 */ /* 0x000e740000002400 */
[----:B------:R-:W1:Y:S10]  /*8cb0*/  MUFU.TANH R33, R33 ;  /* 0x0000002100217308 */ /* 0x000e740000002400 */
[----:B------:R-:W1:Y:S10]  /*8cc0*/  MUFU.TANH R36, R36 ;  /* 0x0000002400247308 */ /* 0x000e740000002400 */
[----:B------:R1:W1:Y:S10]  /*8cd0*/  MUFU.TANH R18, R37 ;  /* 0x0000002500127308 */ /* 0x0002740000002400 */
[----:B------:R-:W-:Y:S10]  /*8ce0*/  MUFU.TANH R251, R43 ;  /* 0x0000002b00fb7308 */ /* 0x000ff40000002400 */
[----:B------:R-:W-:Y:S01]  /*8cf0*/  MUFU.TANH R43, R65 ;  /* 0x00000041002b7308 */ /* 0x000fe20000002400 */
[----:B-1----:R-:W-:Y:S09]  /*8d00*/  FMUL.FTZ R37, R51, c[0x0][0x320] ;  /* 0x0000c80033257a20 */ /* 0x002ff20000410000 */
[----:B------:R-:W-:Y:S10]  /*8d10*/  MUFU.TANH R19, R44 ;  /* 0x0000002c00137308 */ /* 0x000ff40000002400 */
        /* <DEDUP_REMOVED lines=10> */
[----:B------:R-:W-:Y:S01]  /*8dc0*/  MUFU.TANH R37, R37 ;  /* 0x0000002500257308 */ /* 0x000fe20000002400 */
[----:B--2---:R-:W-:Y:S04]  /*8dd0*/  @P6 IADD3 R8, P1, R10, UR21, RZ ;  /* 0x000000150a086c10 */ /* 0x004fe8000ff3e0ff */
[----:B------:R-:W-:Y:S02]  /*8de0*/  @P6 LEA R10, P0, R8, c[0x0][0x1c8], 0x1 ;  /* 0x00007200080a6a11 */ /* 0x000fe400078008ff */
[----:B----4-:R-:W-:Y:S01]  /*8df0*/  @P6 IADD3.X R9, R15, UR20, RZ, P1, !PT ;  /* 0x000000140f096c10 */ /* 0x010fe20008ffe4ff */
[----:B------:R-:W-:Y:S01]  /*8e00*/  FMUL.FTZ R15, R50, c[0x0][0x320] ;  /* 0x0000c800320f7a20 */ /* 0x000fe20000410000 */
[----:B---3--:R-:W-:Y:S01]  /*8e10*/  @P6 IADD3 R5, P1, R13, UR21, RZ ;  /* 0x000000150d056c10 */ /* 0x008fe2000ff3e0ff */
[----:B------:R-:W-:Y:S01]  /*8e20*/  @UP1 UIADD3 UR21, UP0, UR12, 0x80, URZ ;  /* 0x000000800c151890 */ /* 0x000fe2000ff1e03f */
[----:B------:R-:W-:Y:S01]  /*8e30*/  @P6 LEA.HI.X R11, R8, c[0x0][0x1cc], R9, 0x1, P0 ;  /* 0x00007300080b6a11 */ /* 0x000fe200000f0c09 */
[----:B------:R-:W-:Y:S01]  /*8e40*/  FMUL.FTZ R9, R48, c[0x0][0x320] ;  /* 0x0000c80030097a20 */ /* 0x000fe20000410000 */
[----:B------:R-:W-:Y:S01]  /*8e50*/  @P6 LEA R204, P0, R5, c[0x0][0x1c8], 0x1 ;  /* 0x0000720005cc6a11 */ /* 0x000fe200078008ff */
[----:B------:R1:W-:Y:S01]  /*8e60*/  MUFU.TANH R38, R15 ;  /* 0x0000000f00267308 */ /* 0x0003e20000002400 */
[----:B------:R-:W-:Y:S01]  /*8e70*/  @P6 IADD3.X R8, R12, UR20, RZ, P1, !PT ;  /* 0x000000140c086c10 */ /* 0x000fe20008ffe4ff */
[----:B------:R-:W-:Y:S01]  /*8e80*/  FMUL.FTZ R12, R49, c[0x0][0x320] ;  /* 0x0000c800310c7a20 */ /* 0x000fe20000410000 */
[----:B------:R-:W-:Y:S01]  /*8e90*/  ISETP.GT.AND P1, PT, R3, RZ, PT ;  /* 0x000000ff0300720c */ /* 0x000fe20003f24270 */
[----:B------:R-:W-:Y:S01]  /*8ea0*/  @!PT LDS RZ, [RZ] ;  /* 0x00000000fffff984 */ /* 0x000fe20000000800 */
[----:B------:R2:W-:Y:S01]  /*8eb0*/  @P6 LDGSTS.E.BYPASS.LTC128B.128 [R245+0x4100], [R10.64], !P5 ;  /* 0x041000000af56fae */ /* 0x0005e2000e901d52 */
[----:B------:R-:W-:Y:S01]  /*8ec0*/  @P6 LEA.HI.X R205, R5, c[0x0][0x1cc], R8, 0x1, P0 ;  /* 0x0000730005cd6a11 */ /* 0x000fe200000f0c08 */
[----:B------:R-:W-:Y:S01]  /*8ed0*/  @UP1 UIADD3.X UR20, URZ, UR9, URZ, UP0, !UPT ;  /* 0x000000093f141290 */ /* 0x000fe200087fe43f */
[----:B------:R-:W-:Y:S01]  /*8ee0*/  ISETP.GT.AND P0, PT, R2, RZ, PT ;  /* 0x000000ff0200720c */ /* 0x000fe20003f04270 */
[----:B------:R-:W-:Y:S01]  /*8ef0*/  UISETP.GT.AND UP0, UPT, UR26, UR24, UPT ;  /* 0x000000181a00728c */ /* 0x000fe2000bf04270 */
[----:B------:R-:W-:Y:S01]  /*8f00*/  FSEL R8, R250, -INF , P1 ;  /* 0xff800000fa087808 */ /* 0x000fe20000800000 */
[----:B------:R-:W3:Y:S01]  /*8f10*/  MUFU.TANH R16, R9 ;  /* 0x0000000900107308 */ /* 0x000ee20000002400 */
[----:B------:R-:W-:Y:S01]  /*8f20*/  ISETP.GT.AND P1, PT, R2, 0x1, PT ;  /* 0x000000010200780c */ /* 0x000fe20003f24270 */
[----:B------:R4:W-:Y:S01]  /*8f30*/  @P6 LDGSTS.E.BYPASS.LTC128B.128 [R245+0x6100], [R204.64], !P4 ;  /* 0x06100000ccf56fae */ /* 0x0009e2000e101d52 */
[----:B------:R-:W-:Y:S01]  /*8f40*/  FSEL R13, R246, -INF , P0 ;  /* 0xff800000f60d7808 */ /* 0x000fe20000000000 */
[----:B------:R-:W-:Y:S01]  /*8f50*/  UMOV UR26, UR25 ;  /* 0x00000019001a7c82 */ /* 0x000fe20008000000 */
[----:B------:R-:W-:Y:S02]  /*8f60*/  ISETP.GT.AND P0, PT, R0, 0x1, PT ;  /* 0x000000010000780c */ /* 0x000fe40003f04270 */
[----:B------:R-:W-:Y:S02]  /*8f70*/  FSEL R14, R223, -INF , P1 ;  /* 0xff800000df0e7808 */ /* 0x000fe40000800000 */
[----:B------:R-:W-:Y:S01]  /*8f80*/  FSEL R49, R221, -INF , P0 ;  /* 0xff800000dd317808 */ /* 0x000fe20000000000 */
[----:B------:R2:W2:Y:S01]  /*8f90*/  MUFU.TANH R9, R12 ;  /* 0x0000000c00097308 */ /* 0x0004a20000002400 */
[----:B------:R-:W-:Y:S02]  /*8fa0*/  ISETP.GT.AND P1, PT, R4, RZ, PT ;  /* 0x000000ff0400720c */ /* 0x000fe40003f24270 */
[C---:B------:R-:W-:Y:S01]  /*8fb0*/  ISETP.GT.AND P0, PT, R0.reuse, 0x8, PT ;  /* 0x000000080000780c */ /* 0x040fe20003f04270 */
[----:B-1----:R-:W-:Y:S01]  /*8fc0*/  FMUL.FTZ R15, R47, c[0x0][0x320] ;  /* 0x0000c8002f0f7a20 */ /* 0x002fe20000410000 */
[----:B------:R-:W-:Y:S02]  /*8fd0*/  FSEL R5, R249, -INF , P2 ;  /* 0xff800000f9057808 */ /* 0x000fe40001000000 */
[----:B------:R-:W-:Y:S02]  /*8fe0*/  ISETP.GT.AND P2, PT, R0, RZ, PT ;  /* 0x000000ff0000720c */ /* 0x000fe40003f44270 */
[----:B------:R-:W-:Y:S01]  /*8ff0*/  FSEL R207, R220, -INF , P1 ;  /* 0xff800000dccf7808 */ /* 0x000fe20000800000 */
[----:B------:R-:W-:Y:S01]  /*9000*/  MUFU.TANH R246, R46 ;  /* 0x0000002e00f67308 */ /* 0x000fe20000002400 */
[----:B------:R-:W-:Y:S02]  /*9010*/  FSEL R48, R222, -INF , P2 ;  /* 0xff800000de307808 */ /* 0x000fe40001000000 */
[----:B------:R-:W-:Y:S02]  /*9020*/  ISETP.GT.AND P2, PT, R4, 0x1, PT ;  /* 0x000000010400780c */ /* 0x000fe40003f44270 */
[----:B------:R-:W-:Y:S02]  /*9030*/  ISETP.GT.AND P1, PT, R0, 0x9, PT ;  /* 0x000000090000780c */ /* 0x000fe40003f24270 */
[----:B------:R-:W-:Y:S02]  /*9040*/  FSEL R50, R214, -INF , P0 ;  /* 0xff800000d6327808 */ /* 0x000fe40000000000 */
[----:B------:R-:W-:Y:S01]  /*9050*/  ISETP.GT.AND P0, PT, R4, 0x9, PT ;  /* 0x000000090400780c */ /* 0x000fe20003f04270 */
[----:B------:R1:W1:Y:S01]  /*9060*/  MUFU.TANH R46, R53 ;  /* 0x00000035002e7308 */ /* 0x0002620000002400 */
[----:B------:R-:W-:Y:S02]  /*9070*/  FSEL R206, R206, -INF , P1 ;  /* 0xff800000cece7808 */ /* 0x000fe40000800000 */
[----:B------:R-:W-:Y:S02]  /*9080*/  FSEL R213, R213, -INF , P0 ;  /* 0xff800000d5d57808 */ /* 0x000fe40000000000 */
[----:B------:R-:W-:Y:S02]  /*9090*/  ISETP.GT.AND P0, PT, R2, 0x8, PT ;  /* 0x000000080200780c */ /* 0x000fe40003f04270 */
[----:B------:R-:W-:Y:S02]  /*90a0*/  FSEL R208, R215, -INF , P2 ;  /* 0xff800000d7d07808 */ /* 0x000fe40001000000 */
[----:B------:R-:W-:Y:S01]  /*90b0*/  ISETP.GT.AND P2, PT, R4, 0x8, PT ;  /* 0x000000080400780c */ /* 0x000fe20003f44270 */
[----:B------:R-:W-:Y:S01]  /*90c0*/  MUFU.TANH R15, R15 ;  /* 0x0000000f000f7308 */ /* 0x000fe20000002400 */
[----:B------:R-:W-:Y:S02]  /*90d0*/  ISETP.GT.AND P1, PT, R3, 0x8, PT ;  /* 0x000000080300780c */ /* 0x000fe40003f24270 */
[----:B------:R-:W-:Y:S02]  /*90e0*/  FMNMX.FTZ R7, R8, R132, !PT ;  /* 0x0000008408077209 */ /* 0x000fe40007810000 */
[----:B------:R-:W-:Y:S02]  /*90f0*/  FSEL R17, R17, -INF , P0 ;  /* 0xff80000011117808 */ /* 0x000fe40000000000 */
[----:B------:R-:W-:Y:S02]  /*9100*/  FSEL R212, R212, -INF , P2 ;  /* 0xff800000d4d47808 */ /* 0x000fe40001000000 */
[----:B------:R-:W-:Y:S02]  /*9110*/  FSEL R6, R136, -INF , P1 ;  /* 0xff80000088067808 */ /* 0x000fe40000800000 */
[----:B------:R-:W-:Y:S02]  /*9120*/  ISETP.GT.AND P1, PT, R2, 0x9, PT ;  /* 0x000000090200780c */ /* 0x000fe40003f24270 */
[C---:B------:R-:W-:Y:S02]  /*9130*/  ISETP.GT.AND P2, PT, R3.reuse, 0x9, PT ;  /* 0x000000090300780c */ /* 0x040fe40003f44270 */
[----:B------:R-:W-:Y:S02]  /*9140*/  ISETP.GT.AND P0, PT, R3, 0x11, PT ;  /* 0x000000110300780c */ /* 0x000fe40003f04270 */
[----:B------:R-:W-:Y:S02]  /*9150*/  FMNMX.FTZ R7, R5, R7, !PT ;  /* 0x0000000705077209 */ /* 0x000fe40007810000 */
[----:B--2---:R-:W-:Y:S02]  /*9160*/  FSEL R12, R135, -INF , P2 ;  /* 0xff800000870c7808 */ /* 0x004fe40001000000 */
[----:B------:R-:W-:Y:S02]  /*9170*/  ISETP.GT.AND P2, PT, R3, 0x10, PT ;  /* 0x000000100300780c */ /* 0x000fe40003f44270 */
[----:B------:R-:W-:Y:S02]  /*9180*/  FMNMX.FTZ R7, R6, R7, !PT ;  /* 0x0000000706077209 */ /* 0x000fe40007810000 */
[----:B------:R-:W-:Y:S02]  /*9190*/  FSEL R45, R134, -INF , P1 ;  /* 0xff800000862d7808 */ /* 0x000fe40000800000 */
[----:B------:R-:W-:Y:S02]  /*91a0*/  ISETP.GT.AND P1, PT, R2, 0x10, PT ;  /* 0x000000100200780c */ /* 0x000fe40003f24270 */
[----:B------:R-:W-:Y:S01]  /*91b0*/  FSEL R216, R21, -INF , P0 ;  /* 0xff80000015d87808 */ /* 0x000fe20000000000 */
[----:B------:R-:W-:Y:S01]  /*91c0*/  FMUL.FTZ R21, R66, c[0x0][0x320] ;  /* 0x0000c80042157a20 */ /* 0x000fe20000410000 */
[----:B------:R-:W-:Y:S02]  /*91d0*/  ISETP.GT.AND P0, PT, R0, 0x10, PT ;  /* 0x000000100000780c */ /* 0x000fe40003f04270 */
[----:B------:R-:W-:Y:S02]  /*91e0*/  FMNMX.FTZ R7, R12, R7, !PT ;  /* 0x000000070c077209 */ /* 0x000fe40007810000 */
[----:B------:R-:W-:Y:S01]  /*91f0*/  FSEL R215, R22, -INF , P1 ;  /* 0xff80000016d77808 */ /* 0x000fe20000800000 */
[----:B------:R-:W-:Y:S01]  /*9200*/  MUFU.TANH R21, R21 ;  /* 0x0000001500157308 */ /* 0x000fe20000002400 */
[----:B------:R-:W-:Y:S02]  /*9210*/  ISETP.GT.AND P1, PT, R0, 0x11, PT ;  /* 0x000000110000780c */ /* 0x000fe40003f24270 */
[----:B------:R-:W-:Y:S02]  /*9220*/  FSEL R223, R24, -INF , P0 ;  /* 0xff80000018df7808 */ /* 0x000fe40000000000 */
[----:B------:R-:W-:Y:S02]  /*9230*/  ISETP.GT.AND P0, PT, R4, 0x11, PT ;  /* 0x000000110400780c */ /* 0x000fe40003f04270 */
[----:B------:R-:W-:Y:S01]  /*9240*/  FSEL R217, R20, -INF , P2 ;  /* 0xff80000014d97808 */ /* 0x000fe20001000000 */
[----:B------:R-:W-:Y:S01]  /*9250*/  FMUL.FTZ R20, R67, c[0x0][0x320] ;  /* 0x0000c80043147a20 */ /* 0x000fe20000410000 */
[----:B------:R-:W-:Y:S01]  /*9260*/  ISETP.GT.AND P2, PT, R2, 0x11, PT ;  /* 0x000000110200780c */ /* 0x000fe20003f44270 */
[----:B------:R-:W-:Y:S01]  /*9270*/  MUFU.TANH R22, R55 ;  /* 0x0000003700167308 */ /* 0x000fe20000002400 */
[----:B------:R-:W-:Y:S02]  /*9280*/  FSEL R220, R25, -INF , P1 ;  /* 0xff80000019dc7808 */ /* 0x000fe40000800000 */
[----:B------:R-:W-:Y:S02]  /*9290*/  ISETP.GT.AND P1, PT, R0, 0x18, PT ;  /* 0x000000180000780c */ /* 0x000fe40003f24270 */
[----:B------:R-:W-:Y:S02]  /*92a0*/  FSEL R221, R27, -INF , P0 ;  /* 0xff8000001bdd7808 */ /* 0x000fe40000000000 */
[----:B------:R-:W-:Y:S02]  /*92b0*/  FSEL R214, R23, -INF , P2 ;  /* 0xff80000017d67808 */ /* 0x000fe40001000000 */
[----:B------:R-:W-:Y:S01]  /*92c0*/  ISETP.GT.AND P2, PT, R4, 0x10, PT ;  /* 0x000000100400780c */ /* 0x000fe20003f44270 */
[----:B------:R-:W2:Y:S01]  /*92d0*/  MUFU.TANH R23, R54 ;  /* 0x0000003600177308 */ /* 0x000ea20000002400 */
[----:B------:R-:W-:Y:S02]  /*92e0*/  ISETP.GT.AND P0, PT, R3, 0x18, PT ;  /* 0x000000180300780c */ /* 0x000fe40003f04270 */
[----:B------:R-:W-:Y:S02]  /*92f0*/  FMNMX.FTZ R7, R217, R7, !PT ;  /* 0x00000007d9077209 */ /* 0x000fe40007810000 */
[----:B------:R-:W-:Y:S02]  /*9300*/  FSEL R222, R26, -INF , P2 ;  /* 0xff8000001ade7808 */ /* 0x000fe40001000000 */
[----:B------:R-:W-:Y:S02]  /*9310*/  ISETP.GT.AND P2, PT, R0, 0x19, PT ;  /* 0x000000190000780c */ /* 0x000fe40003f44270 */
[----:B------:R-:W-:Y:S01]  /*9320*/  FSEL R219, R28, -INF , P1 ;  /* 0xff8000001cdb7808 */ /* 0x000fe20000800000 */
[----:B------:R-:W1:Y:S01]  /*9330*/  MUFU.TANH R20, R20 ;  /* 0x0000001400147308 */ /* 0x000e620000002400 */
[----:B------:R-:W-:Y:S02]  /*9340*/  FSEL R211, R32, -INF , P0 ;  /* 0xff80000020d37808 */ /* 0x000fe40000000000 */
[----:B------:R-:W-:Y:S02]  /*9350*/  ISETP.GT.AND P1, PT, R3, 0x19, PT ;  /* 0x000000190300780c */ /* 0x000fe40003f24270 */
[----:B------:R-:W-:Y:S02]  /*9360*/  FMNMX.FTZ R7, R216, R7, !PT ;  /* 0x00000007d8077209 */ /* 0x000fe40007810000 */
[----:B------:R-:W-:Y:S02]  /*9370*/  FSEL R218, R29, -INF , P2 ;  /* 0xff8000001dda7808 */ /* 0x000fe40001000000 */
[----:B------:R-:W-:Y:S01]  /*9380*/  FSEL R210, R33, -INF , P1 ;  /* 0xff80000021d27808 */ /* 0x000fe20000800000 */
[----:B------:R-:W-:Y:S01]  /*9390*/  MUFU.TANH R26, R57 ;  /* 0x00000039001a7308 */ /* 0x000fe20000002400 */
[----:B------:R-:W-:Y:S02]  /*93a0*/  FMNMX.FTZ R7, R211, R7, !PT ;  /* 0x00000007d3077209 */ /* 0x000fe40007810000 */
[C---:B------:R-:W-:Y:S02]  /*93b0*/  ISETP.GT.AND P2, PT, R3.reuse, 0x20, PT ;  /* 0x000000200300780c */ /* 0x040fe40003f44270 */
[----:B------:R-:W-:Y:S02]  /*93c0*/  FMNMX.FTZ R7, R210, R7, !PT ;  /* 0x00000007d2077209 */ /* 0x000fe40007810000 */
[----:B------:R-:W-:Y:S02]  /*93d0*/  FSEL R209, R36, -INF , P2 ;  /* 0xff80000024d17808 */ /* 0x000fe40001000000 */
[C---:B------:R-:W-:Y:S01]  /*93e0*/  ISETP.GT.AND P0, PT, R3.reuse, 0x21, PT ;  /* 0x000000210300780c */ /* 0x040fe20003f04270 */
[----:B------:R-:W2:Y:S01]  /*93f0*/  MUFU.TANH R33, R56 ;  /* 0x0000003800217308 */ /* 0x000ea20000002400 */
[C---:B------:R-:W-:Y:S02]  /*9400*/  ISETP.GT.AND P2, PT, R3.reuse, 0x29, PT ;  /* 0x000000290300780c */ /* 0x040fe40003f44270 */
[----:B------:R-:W-:Y:S02]  /*9410*/  ISETP.GT.AND P1, PT, R3, 0x28, PT ;  /* 0x000000280300780c */ /* 0x000fe40003f24270 */
[----:B------:R-:W-:Y:S01]  /*9420*/  FSEL R65, R18, -INF , P0 ;  /* 0xff80000012417808 */ /* 0x000fe20000000000 */
[----:B------:R-:W-:Y:S01]  /*9430*/  FMUL.FTZ R18, R62, c[0x0][0x320] ;  /* 0x0000c8003e127a20 */ /* 0x000fe20000410000 */
[----:B------:R-:W-:Y:S02]  /*9440*/  FMNMX.FTZ R7, R209, R7, !PT ;  /* 0x00000007d1077209 */ /* 0x000fe40007810000 */
[----:B------:R-:W-:Y:S01]  /*9450*/  ISETP.GT.AND P0, PT, R3, 0x30, PT ;  /* 0x000000300300780c */ /* 0x000fe20003f04270 */
[----:B------:R-:W2:Y:S01]  /*9460*/  MUFU.TANH R25, R60 ;  /* 0x0000003c00197308 */ /* 0x000ea20000002400 */
[----:B---3--:R-:W-:Y:S02]  /*9470*/  FSEL R64, R16, -INF , P1 ;  /* 0xff80000010407808 */ /* 0x008fe40000800000 */
[----:B-1----:R-:W-:Y:S02]  /*9480*/  FSEL R53, R9, -INF , P2 ;  /* 0xff80000009357808 */ /* 0x002fe40001000000 */
[----:B------:R-:W-:Y:S02]  /*9490*/  FSEL R52, R52, -INF , P0 ;  /* 0xff80000034347808 */ /* 0x000fe40000000000 */
[C---:B------:R-:W-:Y:S02]  /*94a0*/  ISETP.GT.AND P1, PT, R3.reuse, 0x31, PT ;  /* 0x000000310300780c */ /* 0x040fe40003f24270 */
[C---:B------:R-:W-:Y:S01]  /*94b0*/  ISETP.GT.AND P0, PT, R3.reuse, 0x39, PT ;  /* 0x000000390300780c */ /* 0x040fe20003f04270 */
[----:B------:R-:W1:Y:S01]  /*94c0*/  MUFU.TANH R24, R61 ;  /* 0x0000003d00187308 */ /* 0x000e620000002400 */
[----:B------:R-:W-:Y:S02]  /*94d0*/  ISETP.GT.AND P2, PT, R3, 0x38, PT ;  /* 0x000000380300780c */ /* 0x000fe40003f44270 */
[----:B------:R-:W-:Y:S02]  /*94e0*/  FMNMX.FTZ R3, R65, R7, !PT ;  /* 0x0000000741037209 */ /* 0x000fe40007810000 */
[----:B------:R-:W-:Y:S02]  /*94f0*/  FMNMX.FTZ R7, R13, R133, !PT ;  /* 0x000000850d077209 */ /* 0x000fe40007810000 */
[----:B------:R-:W-:Y:S02]  /*9500*/  FSEL R46, R46, -INF , P1 ;  /* 0xff8000002e2e7808 */ /* 0x000fe40000800000 */
[----:B------:R-:W-:Y:S01]  /*9510*/  FMNMX.FTZ R7, R14, R7, !PT ;  /* 0x000000070e077209 */ /* 0x000fe20007810000 */
[----:B------:R-:W3:Y:S01]  /*9520*/  MUFU.TANH R27, R58 ;  /* 0x0000003a001b7308 */ /* 0x000ee20000002400 */
[----:B------:R-:W-:Y:S02]  /*9530*/  ISETP.GT.AND P1, PT, R4, 0x18, PT ;  /* 0x000000180400780c */ /* 0x000fe40003f24270 */
[----:B------:R-:W-:Y:S02]  /*9540*/  FMNMX.FTZ R7, R17, R7, !PT ;  /* 0x0000000711077209 */ /* 0x000fe40007810000 */
[----:B------:R-:W-:Y:S02]  /*9550*/  FSEL R43, R43, -INF , P0 ;  /* 0xff8000002b2b7808 */ /* 0x000fe40000000000 */
[----:B------:R-:W-:Y:S02]  /*9560*/  FMNMX.FTZ R7, R45, R7, !PT ;  /* 0x000000072d077209 */ /* 0x000fe40007810000 */
[----:B------:R-:W-:Y:S01]  /*9570*/  ISETP.GT.AND P0, PT, R2, 0x18, PT ;  /* 0x000000180200780c */ /* 0x000fe20003f04270 */
[----:B------:R-:W-:Y:S01]  /*9580*/  MUFU.TANH R18, R18 ;  /* 0x0000001200127308 */ /* 0x000fe20000002400 */
[----:B------:R-:W-:Y:S02]  /*9590*/  FMNMX.FTZ R7, R215, R7, !PT ;  /* 0x00000007d7077209 */ /* 0x000fe40007810000 */
[----:B------:R-:W-:Y:S02]  /*95a0*/  FMNMX.FTZ R3, R64, R3, !PT ;  /* 0x0000000340037209 */ /* 0x000fe40007810000 */
[----:B------:R-:W-:Y:S02]  /*95b0*/  FSEL R42, R244, -INF , P0 ;  /* 0xff800000f42a7808 */ /* 0x000fe40000000000 */
[----:B------:R-:W-:Y:S02]  /*95c0*/  FSEL R44, R44, -INF , P2 ;  /* 0xff8000002c2c7808 */ /* 0x000fe40001000000 */
[----:B------:R-:W-:Y:S02]  /*95d0*/  ISETP.GT.AND P2, PT, R4, 0x19, PT ;  /* 0x000000190400780c */ /* 0x000fe40003f44270 */
[----:B------:R-:W-:Y:S02]  /*95e0*/  FSEL R51, R248, -INF , P1 ;  /* 0xff800000f8337808 */ /* 0x000fe40000800000 */
[----:B------:R-:W-:Y:S02]  /*95f0*/  ISETP.GT.AND P1, PT, R2, 0x19, PT ;  /* 0x000000190200780c */ /* 0x000fe40003f24270 */
[----:B------:R-:W-:Y:S02]  /*9600*/  FMNMX.FTZ R7, R214, R7, !PT ;  /* 0x00000007d6077209 */ /* 0x000fe40007810000 */
[----:B------:R-:W-:Y:S02]  /*9610*/  FMNMX.FTZ R3, R53, R3, !PT ;  /* 0x0000000335037209 */ /* 0x000fe40007810000 */
[----:B------:R-:W-:Y:S02]  /*9620*/  FSEL R47, R247, -INF , P2 ;  /* 0xff800000f72f7808 */ /* 0x000fe40001000000 */
[----:B------:R-:W-:Y:S02]  /*9630*/  ISETP.GT.AND P2, PT, R2, 0x20, PT ;  /* 0x000000200200780c */ /* 0x000fe40003f44270 */
[----:B------:R-:W-:Y:S02]  /*9640*/  FSEL R41, R137, -INF , P1 ;  /* 0xff80000089297808 */ /* 0x000fe40000800000 */
[----:B------:R-:W-:Y:S02]  /*9650*/  FMNMX.FTZ R7, R42, R7, !PT ;  /* 0x000000072a077209 */ /* 0x000fe40007810000 */
[----:B------:R-:W-:Y:S02]  /*9660*/  FMNMX.FTZ R3, R52, R3, !PT ;  /* 0x0000000334037209 */ /* 0x000fe40007810000 */
[----:B------:R-:W-:Y:S02]  /*9670*/  ISETP.GT.AND P0, PT, R2, 0x21, PT ;  /* 0x000000210200780c */ /* 0x000fe40003f04270 */
[----:B------:R-:W-:Y:S02]  /*9680*/  FSEL R40, R30, -INF , P2 ;  /* 0xff8000001e287808 */ /* 0x000fe40001000000 */
[----:B------:R-:W-:Y:S02]  /*9690*/  FMNMX.FTZ R7, R41, R7, !PT ;  /* 0x0000000729077209 */ /* 0x000fe40007810000 */
[----:B------:R-:W-:Y:S02]  /*96a0*/  FMNMX.FTZ R3, R46, R3, !PT ;  /* 0x000000032e037209 */ /* 0x000fe40007810000 */
[----:B------:R-:W-:Y:S02]  /*96b0*/  FSEL R39, R39, -INF , P0 ;  /* 0xff80000027277808 */ /* 0x000fe40000000000 */
[C---:B------:R-:W-:Y:S02]  /*96c0*/  ISETP.GT.AND P1, PT, R2.reuse, 0x28, PT ;  /* 0x000000280200780c */ /* 0x040fe40003f24270 */
[C---:B------:R-:W-:Y:S02]  /*96d0*/  ISETP.GT.AND P2, PT, R2.reuse, 0x29, PT ;  /* 0x000000290200780c */ /* 0x040fe40003f44270 */
[----:B------:R-:W-:Y:S02]  /*96e0*/  ISETP.GT.AND P0, PT, R2, 0x30, PT ;  /* 0x000000300200780c */ /* 0x000fe40003f04270 */
[----:B------:R-:W-:Y:S02]  /*96f0*/  FMNMX.FTZ R7, R40, R7, !PT ;  /* 0x0000000728077209 */ /* 0x000fe40007810000 */
[----:B------:R-:W-:Y:S02]  /*9700*/  FMNMX.FTZ R3, R44, R3, !PT ;  /* 0x000000032c037209 */ /* 0x000fe40007810000 */
[----:B------:R-:W-:Y:S02]  /*9710*/  FSEL R38, R38, -INF , P1 ;  /* 0xff80000026267808 */ /* 0x000fe40000800000 */
[----:B------:R-:W-:Y:S02]  /*9720*/  FSEL R37, R37, -INF , P2 ;  /* 0xff80000025257808 */ /* 0x000fe40001000000 */
[----:B--2---:R-:W-:Y:S02]  /*9730*/  FSEL R23, R23, -INF , P0 ;  /* 0xff80000017177808 */ /* 0x004fe40000000000 */
[C---:B------:R-:W-:Y:S02]  /*9740*/  ISETP.GT.AND P1, PT, R2.reuse, 0x31, PT ;  /* 0x000000310200780c */ /* 0x040fe40003f24270 */
[C---:B------:R-:W-:Y:S02]  /*9750*/  ISETP.GT.AND P2, PT, R2.reuse, 0x38, PT ;  /* 0x000000380200780c */ /* 0x040fe40003f44270 */
[----:B------:R-:W-:Y:S02]  /*9760*/  ISETP.GT.AND P0, PT, R2, 0x39, PT ;  /* 0x000000390200780c */ /* 0x000fe40003f04270 */
[----:B------:R-:W-:Y:S02]  /*9770*/  FMNMX.FTZ R2, R39, R7, !PT ;  /* 0x0000000727027209 */ /* 0x000fe40007810000 */
[----:B------:R-:W-:Y:S02]  /*9780*/  FMNMX.FTZ R3, R43, R3, !PT ;  /* 0x000000032b037209 */ /* 0x000fe40007810000 */
[----:B------:R-:W-:Y:S02]  /*9790*/  FMNMX.FTZ R2, R38, R2, !PT ;  /* 0x0000000226027209 */ /* 0x000fe40007810000 */
[----:B------:R-:W-:Y:S01]  /*97a0*/  FMNMX.FTZ R7, R48, R138, !PT ;  /* 0x0000008a30077209 */ /* 0x000fe20007810000 */
[----:B------:R-:W2:Y:S01]  /*97b0*/  SHFL.BFLY PT, R9, R3, 0x2, 0x1f ;  /* 0x0c401f0003097f89 */ /* 0x000ea200000e0000 */
[----:B------:R-:W-:Y:S02]  /*97c0*/  FMNMX.FTZ R2, R37, R2, !PT ;  /* 0x0000000225027209 */ /* 0x000fe40007810000 */
[----:B------:R-:W-:Y:S02]  /*97d0*/  FMNMX.FTZ R7, R49, R7, !PT ;  /* 0x0000000731077209 */ /* 0x000fe40007810000 */
[----:B------:R-:W-:Y:S02]  /*97e0*/  FSEL R22, R22, -INF , P1 ;  /* 0xff80000016167808 */ /* 0x000fe40000800000 */
        /* <DEDUP_REMOVED lines=8> */
[----:B------:R-:W-:Y:S02]  /*9870*/  FMNMX.FTZ R136, R20, R2, !PT ;  /* 0x0000000214887209 */ /* 0x000fe40007810000 */
[----:B------:R-:W-:Y:S02]  /*9880*/  FMNMX.FTZ R2, R220, R7, !PT ;  /* 0x00000007dc027209 */ /* 0x000fe40007810000 */
[C---:B------:R-:W-:Y:S01]  /*9890*/  ISETP.GT.AND P1, PT, R0.reuse, 0x20, PT ;  /* 0x000000200000780c */ /* 0x040fe20003f24270 */
[----:B------:R-:W1:Y:S01]  /*98a0*/  SHFL.BFLY PT, R7, R136, 0x2, 0x1f ;  /* 0x0c401f0088077f89 */ /* 0x000e6200000e0000 */
[C---:B------:R-:W-:Y:S02]  /*98b0*/  ISETP.GT.AND P2, PT, R0.reuse, 0x21, PT ;  /* 0x000000210000780c */ /* 0x040fe40003f44270 */
[----:B------:R-:W-:Y:S02]  /*98c0*/  FMNMX.FTZ R2, R219, R2, !PT ;  /* 0x00000002db027209 */ /* 0x000fe40007810000 */
[----:B--2---:R-:W-:Y:S01]  /*98d0*/  FMNMX.FTZ R3, R3, R9, !PT ;  /* 0x0000000903037209 */ /* 0x004fe20007810000 */
[----:B------:R-:W-:Y:S01]  /*98e0*/  FMUL.FTZ R9, R63, c[0x0][0x320] ;  /* 0x0000c8003f097a20 */ /* 0x000fe20000410000 */
[----:B------:R-:W-:Y:S02]  /*98f0*/  FSEL R36, R31, -INF , P1 ;  /* 0xff8000001f247808 */ /* 0x000fe40000800000 */
[C---:B------:R-:W-:Y:S01]  /*9900*/  ISETP.GT.AND P0, PT, R0.reuse, 0x28, PT ;  /* 0x000000280000780c */ /* 0x040fe20003f04270 */
[----:B------:R-:W2:Y:S01]  /*9910*/  SHFL.BFLY PT, R137, R3, 0x1, 0x1f ;  /* 0x0c201f0003897f89 */ /* 0x000ea200000e0000 */
[----:B------:R-:W-:Y:S01]  /*9920*/  ISETP.GT.AND P1, PT, R0, 0x29, PT ;  /* 0x000000290000780c */ /* 0x000fe20003f24270 */
[----:B------:R-:W-:Y:S01]  /*9930*/  MUFU.TANH R9, R9 ;  /* 0x0000000900097308 */ /* 0x000fe20000002400 */
[----:B------:R-:W-:Y:S02]  /*9940*/  FMNMX.FTZ R2, R218, R2, !PT ;  /* 0x00000002da027209 */ /* 0x000fe40007810000 */
[----:B------:R-:W-:Y:S02]  /*9950*/  FSEL R35, R35, -INF , P2 ;  /* 0xff80000023237808 */ /* 0x000fe40001000000 */
[C---:B------:R-:W-:Y:S02]  /*9960*/  ISETP.GT.AND P2, PT, R0.reuse, 0x30, PT ;  /* 0x000000300000780c */ /* 0x040fe40003f44270 */
[----:B------:R-:W-:Y:S02]  /*9970*/  FSEL R32, R19, -INF , P0 ;  /* 0xff80000013207808 */ /* 0x000fe40000000000 */
[----:B------:R-:W-:Y:S01]  /*9980*/  ISETP.GT.AND P0, PT, R0, 0x31, PT ;  /* 0x000000310000780c */ /* 0x000fe20003f04270 */
[----:B------:R-:W1:Y:S01]  /*9990*/  MUFU.TANH R19, R59 ;  /* 0x0000003b00137308 */ /* 0x000e620000002400 */
[----:B------:R-:W-:Y:S02]  /*99a0*/  FSEL R34, R34, -INF , P1 ;  /* 0xff80000022227808 */ /* 0x000fe40000800000 */
[C---:B------:R-:W-:Y:S02]  /*99b0*/  ISETP.GT.AND P1, PT, R0.reuse, 0x38, PT ;  /* 0x000000380000780c */ /* 0x040fe40003f24270 */
[----:B------:R-:W-:Y:S02]  /*99c0*/  FSEL R33, R33, -INF , P2 ;  /* 0xff80000021217808 */ /* 0x000fe40001000000 */
[----:B------:R-:W-:Y:S02]  /*99d0*/  ISETP.GT.AND P2, PT, R0, 0x39, PT ;  /* 0x000000390000780c */ /* 0x000fe40003f44270 */
[----:B------:R-:W-:Y:S02]  /*99e0*/  FMNMX.FTZ R0, R36, R2, !PT ;  /* 0x0000000224007209 */ /* 0x000fe40007810000 */
[----:B------:R-:W-:Y:S02]  /*99f0*/  FMNMX.FTZ R2, R207, R139, !PT ;  /* 0x0000008bcf027209 */ /* 0x000fe40007810000 */
[----:B------:R-:W-:Y:S02]  /*9a00*/  FMNMX.FTZ R0, R35, R0, !PT ;  /* 0x0000000023007209 */ /* 0x000fe40007810000 */
[----:B------:R-:W-:Y:S02]  /*9a10*/  FMNMX.FTZ R2, R208, R2, !PT ;  /* 0x00000002d0027209 */ /* 0x000fe40007810000 */
[----:B------:R-:W-:Y:S02]  /*9a20*/  FMNMX.FTZ R0, R32, R0, !PT ;  /* 0x0000000020007209 */ /* 0x000fe40007810000 */
[----:B------:R-:W-:Y:S02]  /*9a30*/  FMNMX.FTZ R2, R212, R2, !PT ;  /* 0x00000002d4027209 */ /* 0x000fe40007810000 */
[----:B------:R-:W-:Y:S02]  /*9a40*/  FMNMX.FTZ R0, R34, R0, !PT ;  /* 0x0000000022007209 */ /* 0x000fe40007810000 */
[----:B------:R-:W-:Y:S02]  /*9a50*/  FSEL R26, R26, -INF , P0 ;  /* 0xff8000001a1a7808 */ /* 0x000fe40000000000 */
[----:B------:R-:W-:Y:S02]  /*9a60*/  FMNMX.FTZ R0, R33, R0, !PT ;  /* 0x0000000021007209 */ /* 0x000fe40007810000 */
[----:B------:R-:W-:Y:S02]  /*9a70*/  FMNMX.FTZ R2, R213, R2, !PT ;  /* 0x00000002d5027209 */ /* 0x000fe40007810000 */
[----:B------:R-:W-:Y:S02]  /*9a80*/  FSEL R25, R25, -INF , P1 ;  /* 0xff80000019197808 */ /* 0x000fe40000800000 */
[----:B------:R-:W-:Y:S02]  /*9a90*/  FMNMX.FTZ R0, R26, R0, !PT ;  /* 0x000000001a007209 */ /* 0x000fe40007810000 */
[----:B-1----:R-:W-:Y:S02]  /*9aa0*/  FMNMX.FTZ R136, R136, R7, !PT ;  /* 0x0000000788887209 */ /* 0x002fe40007810000 */
[----:B------:R-:W-:Y:S02]  /*9ab0*/  FMNMX.FTZ R2, R222, R2, !PT ;  /* 0x00000002de027209 */ /* 0x000fe40007810000 */
[----:B--2---:R-:W-:Y:S02]  /*9ac0*/  FMNMX.FTZ R137, R3, R137, !PT ;  /* 0x0000008903897209 */ /* 0x004fe40007810000 */
[----:B------:R-:W-:Y:S01]  /*9ad0*/  FSEL R24, R24, -INF , P2 ;  /* 0xff80000018187808 */ /* 0x000fe20001000000 */
[----:B------:R-:W1:Y:S01]  /*9ae0*/  SHFL.BFLY PT, R3, R136, 0x1, 0x1f ;  /* 0x0c201f0088037f89 */ /* 0x000e6200000e0000 */
[----:B------:R-:W-:Y:S01]  /*9af0*/  FMNMX.FTZ R0, R25, R0, !PT ;  /* 0x0000000019007209 */ /* 0x000fe20007810000 */
[----:B------:R-:W-:Y:S01]  /*9b00*/  FMUL.FTZ R7, R137, c[0x0][0x2d0] ;  /* 0x0000b40089077a20 */ /* 0x000fe20000410000 */
[----:B------:R-:W-:Y:S02]  /*9b10*/  FMNMX.FTZ R2, R221, R2, !PT ;  /* 0x00000002dd027209 */ /* 0x000fe40007810000 */
[----:B------:R-:W-:Y:S02]  /*9b20*/  ISETP.GT.AND P0, PT, R4, 0x20, PT ;  /* 0x000000200400780c */ /* 0x000fe40003f04270 */
[----:B------:R-:W-:Y:S02]  /*9b30*/  FMNMX.FTZ R0, R24, R0, !PT ;  /* 0x0000000018007209 */ /* 0x000fe40007810000 */
[----:B------:R-:W-:Y:S02]  /*9b40*/  FMNMX.FTZ R2, R51, R2, !PT ;  /* 0x0000000233027209 */ /* 0x000fe40007810000 */
[----:B------:R-:W-:Y:S01]  /*9b50*/  FSEL R31, R252, -INF , P0 ;  /* 0xff800000fc1f7808 */ /* 0x000fe20000000000 */
[----:B------:R-:W2:Y:S01]  /*9b60*/  SHFL.BFLY PT, R135, R0, 0x2, 0x1f ;  /* 0x0c401f0000877f89 */ /* 0x000ea200000e0000 */
[----:B------:R-:W-:Y:S02]  /*9b70*/  FSETP.NEU.FTZ.AND P0, PT, R137, -INF , PT ;  /* 0xff8000008900780b */ /* 0x000fe40003f1d000 */
[C---:B------:R-:W-:Y:S02]  /*9b80*/  ISETP.GT.AND P1, PT, R4.reuse, 0x21, PT ;  /* 0x000000210400780c */ /* 0x040fe40003f24270 */
[----:B------:R-:W-:Y:S02]  /*9b90*/  FMNMX.FTZ R2, R47, R2, !PT ;  /* 0x000000022f027209 */ /* 0x000fe40007810000 */
[----:B------:R-:W-:Y:S02]  /*9ba0*/  FSEL R7, R7, RZ, P0 ;  /* 0x000000ff07077208 */ /* 0x000fe40000000000 */
[----:B------:R-:W-:Y:S02]  /*9bb0*/  ISETP.GT.AND P2, PT, R4, 0x28, PT ;  /* 0x000000280400780c */ /* 0x000fe40003f44270 */
[----:B------:R-:W-:Y:S01]  /*9bc0*/  FSEL R30, R251, -INF , P1 ;  /* 0xff800000fb1e7808 */ /* 0x000fe20000800000 */
[--C-:B------:R-:W-:Y:S01]  /*9bd0*/  FFMA.FTZ R8, R8, c[0x0][0x2d0], -R7.reuse ;  /* 0x0000b40008087a23 */ /* 0x100fe20000010807 */
[----:B------:R-:W-:Y:S01]  /*9be0*/  FMNMX.FTZ R2, R31, R2, !PT ;  /* 0x000000021f027209 */ /* 0x000fe20007810000 */
[--C-:B------:R-:W-:Y:S01]  /*9bf0*/  FFMA.FTZ R5, R5, c[0x0][0x2d0], -R7.reuse ;  /* 0x0000b40005057a23 */ /* 0x100fe20000010807 */
[----:B------:R-:W-:Y:S01]  /*9c00*/  ISETP.GT.AND P1, PT, R4, 0x29, PT ;  /* 0x000000290400780c */ /* 0x000fe20003f24270 */
[----:B------:R4:W-:Y:S01]  /*9c10*/  MUFU.EX2 R249, R8 ;  /* 0x0000000800f97308 */ /* 0x0009e20000000800 */
[----:B------:R-:W-:Y:S01]  /*9c20*/  FMNMX.FTZ R2, R30, R2, !PT ;  /* 0x000000021e027209 */ /* 0x000fe20007810000 */
[--C-:B------:R-:W-:Y:S01]  /*9c30*/  FFMA.FTZ R53, R53, c[0x0][0x2d0], -R7.reuse ;  /* 0x0000b40035357a23 */ /* 0x100fe20000010807 */
[----:B------:R-:W-:Y:S01]  /*9c40*/  FSEL R29, R246, -INF , P2 ;  /* 0xff800000f61d7808 */ /* 0x000fe20001000000 */
[--C-:B------:R-:W-:Y:S01]  /*9c50*/  FFMA.FTZ R52, R52, c[0x0][0x2d0], -R7.reuse ;  /* 0x0000b40034347a23 */ /* 0x100fe20000010807 */
[----:B------:R-:W-:Y:S01]  /*9c60*/  ISETP.GT.AND P2, PT, R4, 0x30, PT ;  /* 0x000000300400780c */ /* 0x000fe20003f44270 */
[--C-:B------:R-:W-:Y:S01]  /*9c70*/  FFMA.FTZ R54, R46, c[0x0][0x2d0], -R7.reuse ;  /* 0x0000b4002e367a23 */ /* 0x100fe20000010807 */
[----:B------:R-:W-:Y:S01]  /*9c80*/  FSEL R28, R15, -INF , P1 ;  /* 0xff8000000f1c7808 */ /* 0x000fe20000800000 */
[--C-:B------:R-:W-:Y:S01]  /*9c90*/  FFMA.FTZ R217, R217, c[0x0][0x2d0], -R7.reuse ;  /* 0x0000b400d9d97a23 */ /* 0x100fe20000010807 */
[----:B------:R-:W-:Y:S01]  /*9ca0*/  FMNMX.FTZ R2, R29, R2, !PT ;  /* 0x000000021d027209 */ /* 0x000fe20007810000 */
[----:B------:R4:W4:Y:S01]  /*9cb0*/  MUFU.EX2 R250, R5 ;  /* 0x0000000500fa7308 */ /* 0x0009220000000800 */
[----:B------:R-:W-:Y:S01]  /*9cc0*/  ISETP.GT.AND P1, PT, R4, 0x31, PT ;  /* 0x000000310400780c */ /* 0x000fe20003f24270 */
[--C-:B------:R-:W-:Y:S01]  /*9cd0*/  FFMA.FTZ R216, R216, c[0x0][0x2d0], -R7.reuse ;  /* 0x0000b400d8d87a23 */ /* 0x100fe20000010807 */
[----:B---3--:R-:W-:Y:S01]  /*9ce0*/  FSEL R27, R27, -INF , P2 ;  /* 0xff8000001b1b7808 */ /* 0x008fe20001000000 */
[--C-:B------:R-:W-:Y:S01]  /*9cf0*/  FFMA.FTZ R66, R210, c[0x0][0x2d0], -R7.reuse ;  /* 0x0000b400d2427a23 */ /* 0x100fe20000010807 */
[----:B------:R-:W-:Y:S01]  /*9d00*/  FMNMX.FTZ R2, R28, R2, !PT ;  /* 0x000000021c027209 */ /* 0x000fe20007810000 */
[--C-:B------:R-:W-:Y:S01]  /*9d10*/  FFMA.FTZ R61, R209, c[0x0][0x2d0], -R7.reuse ;  /* 0x0000b400d13d7a23 */ /* 0x100fe20000010807 */
[----:B-1----:R-:W-:Y:S01]  /*9d20*/  FMNMX.FTZ R136, R136, R3, !PT ;  /* 0x0000000388887209 */ /* 0x002fe20007810000 */
[--C-:B------:R-:W-:Y:S01]  /*9d30*/  FFMA.FTZ R3, R12, c[0x0][0x2d0], -R7.reuse ;  /* 0x0000b4000c037a23 */ /* 0x100fe20000010807 */
[----:B------:R-:W-:Y:S01]  /*9d40*/  FSEL R19, R19, -INF , P1 ;  /* 0xff80000013137808 */ /* 0x000fe20000800000 */
[--C-:B------:R-:W-:Y:S01]  /*9d50*/  FFMA.FTZ R65, R65, c[0x0][0x2d0], -R7.reuse ;  /* 0x0000b40041417a23 */ /* 0x100fe20000010807 */
[----:B------:R-:W-:Y:S01]  /*9d60*/  FMNMX.FTZ R2, R27, R2, !PT ;  /* 0x000000021b027209 */ /* 0x000fe20007810000 */
[----:B------:R1:W-:Y:S01]  /*9d70*/  MUFU.EX2 R56, R3 ;  /* 0x0000000300387308 */ /* 0x0003e20000000800 */
[----:B--2---:R-:W-:Y:S01]  /*9d80*/  FMNMX.FTZ R135, R0, R135, !PT ;  /* 0x0000008700877209 */ /* 0x004fe20007810000 */
[----:B----4-:R-:W-:Y:S01]  /*9d90*/  FMUL.FTZ R8, R136, c[0x0][0x2d0] ;  /* 0x0000b40088087a20 */ /* 0x010fe20000410000 */
[----:B------:R-:W-:Y:S01]  /*9da0*/  FMNMX.FTZ R0, R19, R2, !PT ;  /* 0x0000000213007209 */ /* 0x000fe20007810000 */
[--C-:B------:R-:W-:Y:S01]  /*9db0*/  FFMA.FTZ R2, R6, c[0x0][0x2d0], -R7.reuse ;  /* 0x0000b40006027a23 */ /* 0x100fe20000010807 */
[----:B------:R-:W-:Y:S01]  /*9dc0*/  ISETP.GT.AND P2, PT, R4, 0x38, PT ;  /* 0x000000380400780c */ /* 0x000fe20003f44270 */
[--C-:B------:R-:W-:Y:S01]  /*9dd0*/  FFMA.FTZ R64, R64, c[0x0][0x2d0], -R7.reuse ;  /* 0x0000b40040407a23 */ /* 0x100fe20000010807 */
[----:B------:R-:W-:Y:S01]  /*9de0*/  ISETP.GT.AND P1, PT, R4, 0x39, PT ;  /* 0x000000390400780c */ /* 0x000fe20003f24270 */
[--C-:B------:R-:W-:Y:S01]  /*9df0*/  FFMA.FTZ R44, R44, c[0x0][0x2d0], -R7.reuse ;  /* 0x0000b4002c2c7a23 */ /* 0x100fe20000010807 */
[----:B------:R-:W-:Y:S01]  /*9e00*/  FSEL R18, R18, -INF , P2 ;  /* 0xff80000012127808 */ /* 0x000fe20001000000 */
[----:B------:R2:W-:Y:S01]  /*9e10*/  MUFU.EX2 R58, R2 ;  /* 0x00000002003a7308 */ /* 0x0005e20000000800 */
[----:B------:R-:W-:Y:S01]  /*9e20*/  FSETP.NEU.FTZ.AND P2, PT, R136, -INF , PT ;  /* 0xff8000008800780b */ /* 0x000fe20003f5d000 */
[----:B------:R-:W-:Y:S01]  /*9e30*/  FFMA.FTZ R43, R43, c[0x0][0x2d0], -R7 ;  /* 0x0000b4002b2b7a23 */ /* 0x000fe20000010807 */
[----:B------:R-:W-:Y:S02]  /*9e40*/  FSEL R6, R9, -INF , P1 ;  /* 0xff80000009067808 */ /* 0x000fe40000800000 */
[----:B------:R-:W-:Y:S01]  /*9e50*/  FSEL R8, R8, RZ, P2 ;  /* 0x000000ff08087208 */ /* 0x000fe20001000000 */
[----:B------:R-:W3:Y:S01]  /*9e60*/  SHFL.BFLY PT, R9, R135, 0x1, 0x1f ;  /* 0x0c201f0087097f89 */ /* 0x000ee200000e0000 */
[----:B------:R-:W-:Y:S02]  /*9e70*/  FMNMX.FTZ R0, R18, R0, !PT ;  /* 0x0000000012007209 */ /* 0x000fe40007810000 */
[----:B------:R-:W-:Y:S01]  /*9e80*/  @P6 IADD3 R4, P1, R10, UR22, RZ ;  /* 0x000000160a046c10 */ /* 0x000fe2000ff3e0ff */
[--C-:B------:R-:W-:Y:S01]  /*9e90*/  FFMA.FTZ R59, R23, c[0x0][0x2d0], -R8.reuse ;  /* 0x0000b400173b7a23 */ /* 0x100fe20000010808 */
[----:B------:R-:W-:Y:S01]  /*9ea0*/  FMNMX.FTZ R0, R6, R0, !PT ;  /* 0x0000000006007209 */ /* 0x000fe20007810000 */
[--C-:B------:R-:W-:Y:S01]  /*9eb0*/  FFMA.FTZ R62, R22, c[0x0][0x2d0], -R8.reuse ;  /* 0x0000b400163e7a23 */ /* 0x100fe20000010808 */
[----:B------:R-:W-:Y:S01]  /*9ec0*/  @P6 IADD3.X R5, R11, UR23, RZ, P1, !PT ;  /* 0x000000170b056c10 */ /* 0x000fe20008ffe4ff */
[--C-:B-1----:R-:W-:Y:S01]  /*9ed0*/  FFMA.FTZ R3, R13, c[0x0][0x2d0], -R8.reuse ;  /* 0x0000b4000d037a23 */ /* 0x102fe20000010808 */
[----:B------:R-:W-:Y:S01]  /*9ee0*/  @P6 IADD3 R10, P1, R4, UR22, RZ ;  /* 0x00000016040a6c10 */ /* 0x000fe2000ff3e0ff */
[--C-:B------:R-:W-:Y:S01]  /*9ef0*/  FFMA.FTZ R67, R21, c[0x0][0x2d0], -R8.reuse ;  /* 0x0000b40015437a23 */ /* 0x100fe20000010808 */
[----:B------:R-:W-:Y:S01]  /*9f00*/  F2FP.BF16.PACK_AB R204, R250, R249 ;  /* 0x000000f9facc723e */ /* 0x000fe200000010ff */
[----:B------:R1:W-:Y:S01]  /*9f10*/  MUFU.EX2 R247, R3 ;  /* 0x0000000300f77308 */ /* 0x0003e20000000800 */
[----:B------:R4:W-:Y:S01]  /*9f20*/  @P6 LDGSTS.E.BYPASS.LTC128B.128 [R245+0x4900], [R4.64], !P5 ;  /* 0x0490000004f56fae */ /* 0x0009e2000e901d52 */
[----:B------:R-:W-:Y:S01]  /*9f30*/  @P6 IADD3.X R11, R5, UR23, RZ, P1, !PT ;  /* 0x00000017050b6c10 */ /* 0x000fe20008ffe4ff */
[--C-:B------:R-:W-:Y:S02]  /*9f40*/  FFMA.FTZ R57, R20, c[0x0][0x2d0], -R8.reuse ;  /* 0x0000b40014397a23 */ /* 0x100fe40000010808 */
[--C-:B------:R-:W-:Y:S02]  /*9f50*/  FFMA.FTZ R215, R215, c[0x0][0x2d0], -R8.reuse ;  /* 0x0000b400d7d77a23 */ /* 0x100fe40000010808 */
[--C-:B------:R-:W-:Y:S02]  /*9f60*/  FFMA.FTZ R214, R214, c[0x0][0x2d0], -R8.reuse ;  /* 0x0000b400d6d67a23 */ /* 0x100fe40000010808 */
[----:B--2---:R-:W2:Y:S01]  /*9f70*/  SHFL.BFLY PT, R2, R0, 0x2, 0x1f ;  /* 0x0c401f0000027f89 */ /* 0x004ea200000e0000 */
[--C-:B------:R-:W-:Y:S01]  /*9f80*/  FFMA.FTZ R40, R40, c[0x0][0x2d0], -R8.reuse ;  /* 0x0000b40028287a23 */ /* 0x100fe20000010808 */
[----:B---3--:R-:W-:Y:S01]  /*9f90*/  FMNMX.FTZ R135, R135, R9, !PT ;  /* 0x0000000987877209 */ /* 0x008fe20007810000 */
[--C-:B------:R-:W-:Y:S05]  /*9fa0*/  FFMA.FTZ R41, R41, c[0x0][0x2d0], -R8.reuse ;  /* 0x0000b40029297a23 */ /* 0x100fea0000010808 */
[----:B------:R4:W-:Y:S01]  /*9fb0*/  @P6 LDGSTS.E.BYPASS.LTC128B.128 [R245+0x6900], [R4.64+0x80], !P4 ;  /* 0x0690008004f56fae */ /* 0x0009e2000e101d52 */
[--C-:B-1----:R-:W-:Y:S07]  /*9fc0*/  FFMA.FTZ R3, R14, c[0x0][0x2d0], -R8.reuse ;  /* 0x0000b4000e037a23 */ /* 0x102fee0000010808 */
[----:B------:R1:W-:Y:S01]  /*9fd0*/  @P6 LDGSTS.E.BYPASS.LTC128B.128 [R245+0x5100], [R10.64], !P5 ;  /* 0x051000000af56fae */ /* 0x0003e2000e901d52 */
[----:B------:R-:W-:Y:S01]  /*9fe0*/  @P6 IADD3 R14, P1, R4, UR21, RZ ;  /* 0x00000015040e6c10 */ /* 0x000fe2000ff3e0ff */
[----:B------:R-:W3:Y:S03]  /*9ff0*/  MUFU.EX2 R248, R3 ;  /* 0x0000000300f87308 */ /* 0x000ee60000000800 */
[----:B------:R-:W-:Y:S02]  /*a000*/  @P6 IADD3.X R15, R5, UR20, RZ, P1, !PT ;  /* 0x00000014050f6c10 */ /* 0x000fe40008ffe4ff */
[----:B------:R-:W-:Y:S02]  /*a010*/  @P6 IADD3 R16, P1, R10, UR22, RZ ;  /* 0x000000160a106c10 */ /* 0x000fe4000ff3e0ff */
[----:B--2---:R-:W-:Y:S01]  /*a020*/  FMNMX.FTZ R0, R0, R2, !PT ;  /* 0x0000000200007209 */ /* 0x004fe20007810000 */
[----:B------:R-:W-:Y:S01]  /*a030*/  FFMA.FTZ R2, R17, c[0x0][0x2d0], -R8 ;  /* 0x0000b40011027a23 */ /* 0x000fe20000010808 */
[C---:B------:R-:W-:Y:S01]  /*a040*/  @P6 IADD3.X R17, R11.reuse, UR23, RZ, P1, !PT ;  /* 0x000000170b116c10 */ /* 0x040fe20008ffe4ff */
[----:B------:R2:W-:Y:S01]  /*a050*/  @P6 LDGSTS.E.BYPASS.LTC128B.128 [R245+0x7100], [R14.64], !P4 ;  /* 0x071000000ef56fae */ /* 0x0005e2000e101d52 */
[----:B------:R-:W-:Y:S01]  /*a060*/  @P6 IADD3 R12, P1, R10, UR21, RZ ;  /* 0x000000150a0c6c10 */ /* 0x000fe2000ff3e0ff */
[----:B------:R2:W-:Y:S03]  /*a070*/  MUFU.EX2 R55, R2 ;  /* 0x0000000200377308 */ /* 0x0005e60000000800 */
[----:B------:R-:W-:Y:S02]  /*a080*/  @P6 IADD3.X R13, R11, UR20, RZ, P1, !PT ;  /* 0x000000140b0d6c10 */ /* 0x000fe40008ffe4ff */
[----:B------:R-:W-:Y:S01]  /*a090*/  FSETP.NEU.FTZ.AND P1, PT, R135, -INF , PT ;  /* 0xff8000008700780b */ /* 0x000fe20003f3d000 */
[----:B------:R2:W-:Y:S01]  /*a0a0*/  @P6 LDGSTS.E.BYPASS.LTC128B.128 [R245+0x5900], [R16.64], !P5 ;  /* 0x0590000010f56fae */ /* 0x0005e2000e901d52 */
[----:B----4-:R-:W-:Y:S05]  /*a0b0*/  FSEL R4, R137, RZ, P0 ;  /* 0x000000ff89047208 */ /* 0x010fea0000000000 */
[----:B------:R-:W-:Y:S01]  /*a0c0*/  FADD.FTZ R5, -R4, R132 ;  /* 0x0000008404057221 */ /* 0x000fe20000010100 */
[----:B---3--:R-:W-:Y:S01]  /*a0d0*/  F2FP.BF16.PACK_AB R205, R248, R247 ;  /* 0x000000f7f8cd723e */ /* 0x008fe200000010ff */
[--C-:B------:R-:W-:Y:S01]  /*a0e0*/  FFMA.FTZ R3, R45, c[0x0][0x2d0], -R8.reuse ;  /* 0x0000b4002d037a23 */ /* 0x100fe20000010808 */
[----:B------:R3:W-:Y:S01]  /*a0f0*/  @P6 LDGSTS.E.BYPASS.LTC128B.128 [R245+0x7900], [R12.64], !P4 ;  /* 0x079000000cf56fae */ /* 0x0007e2000e101d52 */
[----:B-1----:R-:W-:Y:S02]  /*a100*/  FMUL.FTZ R10, R135, c[0x0][0x2d0] ;  /* 0x0000b400870a7a20 */ /* 0x002fe40000410000 */
[----:B------:R1:W4:Y:S03]  /*a110*/  MUFU.EX2 R131, R3 ;  /* 0x0000000300837308 */ /* 0x0003260000000800 */
[----:B------:R-:W-:Y:S02]  /*a120*/  FSEL R10, R10, RZ, P1 ;  /* 0x000000ff0a0a7208 */ /* 0x000fe40000800000 */
[----:B------:R-:W-:Y:S01]  /*a130*/  LDSM.16.MT88.4 R20, [R225+0x100] ;  /* 0x00010000e114783b */ /* 0x000fe20000004200 */
[----:B--2---:R-:W-:Y:S02]  /*a140*/  FFMA.FTZ R14, R39, c[0x0][0x2d0], -R8 ;  /* 0x0000b400270e7a23 */ /* 0x004fe40000010808 */
[--C-:B------:R-:W-:Y:S02]  /*a150*/  FFMA.FTZ R223, R223, c[0x0][0x2d0], -R10.reuse ;  /* 0x0000b400dfdf7a23 */ /* 0x100fe4000001080a */
[--C-:B------:R-:W-:Y:S03]  /*a160*/  FFMA.FTZ R220, R220, c[0x0][0x2d0], -R10.reuse ;  /* 0x0000b400dcdc7a23 */ /* 0x100fe6000001080a */
[----:B------:R-:W2:Y:S01]  /*a170*/  SHFL.BFLY PT, R2, R0, 0x1, 0x1f ;  /* 0x0c201f0000027f89 */ /* 0x000ea200000e0000 */
[--C-:B------:R-:W-:Y:S02]  /*a180*/  FFMA.FTZ R219, R219, c[0x0][0x2d0], -R10.reuse ;  /* 0x0000b400dbdb7a23 */ /* 0x100fe4000001080a */
[--C-:B------:R-:W-:Y:S02]  /*a190*/  FFMA.FTZ R218, R218, c[0x0][0x2d0], -R10.reuse ;  /* 0x0000b400dada7a23 */ /* 0x100fe4000001080a */
[--C-:B------:R-:W-:Y:S02]  /*a1a0*/  FFMA.FTZ R239, R26, c[0x0][0x2d0], -R10.reuse ;  /* 0x0000b4001aef7a23 */ /* 0x100fe4000001080a */
[--C-:B------:R-:W-:Y:S01]  /*a1b0*/  FFMA.FTZ R224, R25, c[0x0][0x2d0], -R10.reuse ;  /* 0x0000b40019e07a23 */ /* 0x100fe2000001080a */
[----:B------:R-:W0:Y:S01]  /*a1c0*/  LDGDEPBAR ;  /* 0x00000000000079af */ /* 0x000e220000000000 */
[--C-:B------:R-:W-:Y:S02]  /*a1d0*/  FFMA.FTZ R231, R24, c[0x0][0x2d0], -R10.reuse ;  /* 0x0000b40018e77a23 */ /* 0x100fe4000001080a */
[--C-:B-1----:R-:W-:Y:S01]  /*a1e0*/  FFMA.FTZ R3, R48, c[0x0][0x2d0], -R10.reuse ;  /* 0x0000b40030037a23 */ /* 0x102fe2000001080a */
[----:B----4-:R-:W-:Y:S01]  /*a1f0*/  MOV R15, R131 ;  /* 0x00000083000f7202 */ /* 0x010fe20000000f00 */
[--C-:B------:R-:W-:Y:S02]  /*a200*/  FFMA.FTZ R48, R36, c[0x0][0x2d0], -R10.reuse ;  /* 0x0000b40024307a23 */ /* 0x100fe4000001080a */
[----:B------:R1:W-:Y:S01]  /*a210*/  MUFU.EX2 R246, R3 ;  /* 0x0000000300f67308 */ /* 0x0003e20000000800 */
[--C-:B------:R-:W-:Y:S02]  /*a220*/  FFMA.FTZ R32, R32, c[0x0][0x2d0], -R10.reuse ;  /* 0x0000b40020207a23 */ /* 0x100fe4000001080a */
[--C-:B------:R-:W-:Y:S02]  /*a230*/  FFMA.FTZ R60, R34, c[0x0][0x2d0], -R10.reuse ;  /* 0x0000b400223c7a23 */ /* 0x100fe4000001080a */
[--C-:B------:R-:W-:Y:S02]  /*a240*/  FFMA.FTZ R35, R35, c[0x0][0x2d0], -R10.reuse ;  /* 0x0000b40023237a23 */ /* 0x100fe4000001080a */
[--C-:B------:R-:W-:Y:S01]  /*a250*/  FFMA.FTZ R33, R33, c[0x0][0x2d0], -R10.reuse ;  /* 0x0000b40021217a23 */ /* 0x100fe2000001080a */
[----:B--2---:R-:W-:Y:S01]  /*a260*/  FMNMX.FTZ R134, R0, R2, !PT ;  /* 0x0000000200867209 */ /* 0x004fe20007810000 */
[--C-:B------:R-:W-:Y:S01]  /*a270*/  FFMA.FTZ R0, R206, c[0x0][0x2d0], -R10.reuse ;  /* 0x0000b400ce007a23 */ /* 0x100fe2000001080a */
[----:B------:R-:W-:Y:S02]  /*a280*/  FSEL R2, R135, RZ, P1 ;  /* 0x000000ff87027208 */ /* 0x000fe40000800000 */
[C---:B------:R-:W-:Y:S01]  /*a290*/  FSETP.NEU.FTZ.AND P0, PT, R134.reuse, -INF , PT ;  /* 0xff8000008600780b */ /* 0x040fe20003f1d000 */
[----:B------:R2:W-:Y:S01]  /*a2a0*/  MUFU.EX2 R242, R0 ;  /* 0x0000000000f27308 */ /* 0x0005e20000000800 */
[----:B------:R-:W-:Y:S01]  /*a2b0*/  FMUL.FTZ R9, R134, c[0x0][0x2d0] ;  /* 0x0000b40086097a20 */ /* 0x000fe20000410000 */
[----:B------:R-:W-:Y:S04]  /*a2c0*/  F2FP.BF16.PACK_AB R206, R56, R58 ;  /* 0x0000003a38ce723e */ /* 0x000fe800000010ff */
[----:B------:R-:W-:Y:S01]  /*a2d0*/  FSEL R9, R9, RZ, P0 ;  /* 0x000000ff09097208 */ /* 0x000fe20000000000 */
[----:B-1----:R-:W-:Y:S04]  /*a2e0*/  FFMA.FTZ R3, R49, c[0x0][0x2d0], -R10 ;  /* 0x0000b40031037a23 */ /* 0x002fe8000001080a */
[--C-:B------:R-:W-:Y:S01]  /*a2f0*/  FFMA.FTZ R11, R212, c[0x0][0x2d0], -R9.reuse ;  /* 0x0000b400d40b7a23 */ /* 0x100fe20000010809 */
[----:B------:R1:W4:Y:S01]  /*a300*/  MUFU.EX2 R63, R3 ;  /* 0x00000003003f7308 */ /* 0x0003220000000800 */
[--C-:B------:R-:W-:Y:S02]  /*a310*/  FFMA.FTZ R235, R6, c[0x0][0x2d0], -R9.reuse ;  /* 0x0000b40006eb7a23 */ /* 0x100fe40000010809 */
[----:B------:R-:W-:Y:S02]  /*a320*/  FFMA.FTZ R49, R37, c[0x0][0x2d0], -R8 ;  /* 0x0000b40025317a23 */ /* 0x000fe40000010808 */
[--C-:B------:R-:W-:Y:S02]  /*a330*/  FFMA.FTZ R222, R222, c[0x0][0x2d0], -R9.reuse ;  /* 0x0000b400dede7a23 */ /* 0x100fe40000010809 */
[--C-:B------:R-:W-:Y:S02]  /*a340*/  FFMA.FTZ R221, R221, c[0x0][0x2d0], -R9.reuse ;  /* 0x0000b400dddd7a23 */ /* 0x100fe40000010809 */
[--C-:B------:R-:W-:Y:S01]  /*a350*/  FFMA.FTZ R131, R30, c[0x0][0x2d0], -R9.reuse ;  /* 0x0000b4001e837a23 */ /* 0x100fe20000010809 */
[----:B------:R-:W-:Y:S01]  /*a360*/  MUFU.EX2 R212, R11 ;  /* 0x0000000b00d47308 */ /* 0x000fe20000000800 */
[--C-:B--2---:R-:W-:Y:S01]  /*a370*/  FFMA.FTZ R0, R207, c[0x0][0x2d0], -R9.reuse ;  /* 0x0000b400cf007a23 */ /* 0x104fe20000010809 */
[----:B------:R-:W-:Y:S01]  /*a380*/  F2FP.BF16.PACK_AB R207, R15, R55 ;  /* 0x000000370fcf723e */ /* 0x000fe200000010ff */
[--C-:B------:R-:W-:Y:S02]  /*a390*/  FFMA.FTZ R233, R27, c[0x0][0x2d0], -R9.reuse ;  /* 0x0000b4001be97a23 */ /* 0x100fe40000010809 */
[--C-:B------:R-:W-:Y:S02]  /*a3a0*/  FFMA.FTZ R240, R19, c[0x0][0x2d0], -R9.reuse ;  /* 0x0000b40013f07a23 */ /* 0x100fe40000010809 */
[--C-:B------:R-:W-:Y:S02]  /*a3b0*/  FFMA.FTZ R241, R18, c[0x0][0x2d0], -R9.reuse ;  /* 0x0000b40012f17a23 */ /* 0x100fe40000010809 */
[--C-:B------:R-:W-:Y:S01]  /*a3c0*/  FFMA.FTZ R29, R29, c[0x0][0x2d0], -R9.reuse ;  /* 0x0000b4001d1d7a23 */ /* 0x100fe20000010809 */
[----:B------:R2:W-:Y:S01]  /*a3d0*/  MUFU.EX2 R244, R0 ;  /* 0x0000000000f47308 */ /* 0x0005e20000000800 */
[--C-:B------:R-:W-:Y:S02]  /*a3e0*/  FFMA.FTZ R31, R31, c[0x0][0x2d0], -R9.reuse ;  /* 0x0000b4001f1f7a23 */ /* 0x100fe40000010809 */
[--C-:B------:R-:W-:Y:S02]  /*a3f0*/  FFMA.FTZ R45, R28, c[0x0][0x2d0], -R9.reuse ;  /* 0x0000b4001c2d7a23 */ /* 0x100fe40000010809 */
[----:B-1----:R-:W-:Y:S02]  /*a400*/  FFMA.FTZ R3, R50, c[0x0][0x2d0], -R10 ;  /* 0x0000b40032037a23 */ /* 0x002fe4000001080a */
[----:B------:R-:W-:Y:S02]  /*a410*/  FFMA.FTZ R50, R38, c[0x0][0x2d0], -R8 ;  /* 0x0000b40026327a23 */ /* 0x000fe40000010808 */
[----:B------:R-:W1:Y:S01]  /*a420*/  LDSM.16.MT88.4 R36, [R226+0x100] ;  /* 0x00010000e224783b */ /* 0x000e620000004200 */
[----:B------:R3:W3:Y:S01]  /*a430*/  MUFU.EX2 R252, R3 ;  /* 0x0000000300fc7308 */ /* 0x0006e20000000800 */
[----:B--2---:R-:W-:Y:S01]  /*a440*/  FFMA.FTZ R0, R208, c[0x0][0x2d0], -R9 ;  /* 0x0000b400d0007a23 */ /* 0x004fe20000010809 */
[----:B----4-:R-:W-:Y:S08]  /*a450*/  F2FP.BF16.PACK_AB R208, R63, R246 ;  /* 0x000000f63fd0723e */ /* 0x010ff000000010ff */
[----:B------:R2:W4:Y:S01]  /*a460*/  MUFU.EX2 R251, R0 ;  /* 0x0000000000fb7308 */ /* 0x0005220000000800 */
[----:B---3--:R-:W-:Y:S02]  /*a470*/  FSEL R3, R136, RZ, P2 ;  /* 0x000000ff88037208 */ /* 0x008fe40001000000 */
[----:B------:R-:W-:Y:S03]  /*a480*/  F2FP.BF16.PACK_AB R210, R242, R252 ;  /* 0x000000fcf2d2723e */ /* 0x000fe600000010ff */
[----:B------:R-:W-:Y:S02]  /*a490*/  FADD.FTZ R4, -R3, R133 ;  /* 0x0000008503047221 */ /* 0x000fe40000010100 */
[----:B------:R-:W-:Y:S02]  /*a4a0*/  FADD.FTZ R3, -R2, R138 ;  /* 0x0000008a02037221 */ /* 0x000fe40000010100 */
[----:B------:R-:W-:Y:S01]  /*a4b0*/  FFMA.FTZ R138, R51, c[0x0][0x2d0], -R9 ;  /* 0x0000b400338a7a23 */ /* 0x000fe20000010809 */
[----:B--2---:R-:W-:Y:S02]  /*a4c0*/  FSEL R0, R134, RZ, P0 ;  /* 0x000000ff86007208 */ /* 0x004fe40000000000 */
[----:B----4-:R-:W-:Y:S02]  /*a4d0*/  F2FP.BF16.PACK_AB R209, R251, R244 ;  /* 0x000000f4fbd1723e */ /* 0x010fe400000010ff */
[----:B------:R-:W-:Y:S01]  /*a4e0*/  PLOP3.LUT P0, PT, PT, PT, UP0, 0x80, 0x0 ;  /* 0x000000000000781c */ /* 0x000fe20003f0f008 */
[----:B------:R-:W-:Y:S02]  /*a4f0*/  FADD.FTZ R2, -R0, R139 ;  /* 0x0000008b00027221 */ /* 0x000fe40000010100 */
[----:B------:R-:W-:Y:S02]  /*a500*/  FFMA.FTZ R0, R213, c[0x0][0x2d0], -R9 ;  /* 0x0000b400d5007a23 */ /* 0x000fe40000010809 */
[----:B------:R-:W-:Y:S02]  /*a510*/  FFMA.FTZ R139, R211, c[0x0][0x2d0], -R7 ;  /* 0x0000b400d38b7a23 */ /* 0x000fe40000010807 */
[----:B------:R2:W3:Y:S01]  /*a520*/  MUFU.EX2 R243, R0 ;  /* 0x0000000000f37308 */ /* 0x0004e20000000800 */
[----:B------:R-:W-:Y:S02]  /*a530*/  FFMA.FTZ R213, R42, c[0x0][0x2d0], -R8 ;  /* 0x0000b4002ad57a23 */ /* 0x000fe40000010808 */
[----:B--2---:R-:W-:Y:S01]  /*a540*/  FMUL.FTZ R0, R5, c[0x0][0x2d0] ;  /* 0x0000b40005007a20 */ /* 0x004fe20000410000 */
[----:B---3--:R-:W-:Y:S06]  /*a550*/  F2FP.BF16.PACK_AB R211, R243, R212 ;  /* 0x000000d4f3d3723e */ /* 0x008fec00000010ff */
[----:B------:R2:W3:Y:S02]  /*a560*/  MUFU.EX2 R133, R0 ;  /* 0x0000000000857308 */ /* 0x0004e40000000800 */
[----:B--2---:R-:W-:Y:S02]  /*a570*/  FMUL.FTZ R0, R4, c[0x0][0x2d0] ;  /* 0x0000b40004007a20 */ /* 0x004fe40000410000 */
[C---:B---3--:R-:W-:Y:S06]  /*a580*/  FMUL.FTZ R4, R133.reuse, R140 ;  /* 0x0000008c85047220 */ /* 0x048fec0000410000 */
[----:B------:R2:W3:Y:S01]  /*a590*/  MUFU.EX2 R132, R0 ;  /* 0x0000000000847308 */ /* 0x0004e20000000800 */
[C---:B------:R-:W-:Y:S02]  /*a5a0*/  FMUL.FTZ R5, R133.reuse, R141 ;  /* 0x0000008d85057220 */ /* 0x040fe40000410000 */
[C---:B------:R-:W-:Y:S01]  /*a5b0*/  FMUL.FTZ R16, R133.reuse, R152 ;  /* 0x0000009885107220 */ /* 0x040fe20000410000 */
[----:B------:R-:W-:Y:S01]  /*a5c0*/  MOV R152, R64 ;  /* 0x0000004000987202 */ /* 0x000fe20000000f00 */
        /* <DEDUP_REMOVED lines=11> */
[----:B--2---:R-:W-:Y:S02]  /*a680*/  FMUL.FTZ R0, R3, c[0x0][0x2d0] ;  /* 0x0000b40003007a20 */ /* 0x004fe40000410000 */
[C---:B---3--:R-:W-:Y:S02]  /*a690*/  FMUL.FTZ R6, R132.reuse, R142 ;  /* 0x0000008e84067220 */ /* 0x048fe40000410000 */
[----:B------:R2:W3:Y:S01]  /*a6a0*/  MUFU.EX2 R3, R0 ;  /* 0x0000000000037308 */ /* 0x0004e20000000800 */
[C---:B------:R-:W-:Y:S02]  /*a6b0*/  FMUL.FTZ R7, R132.reuse, R143 ;  /* 0x0000008f84077220 */ /* 0x040fe40000410000 */
[----:B------:R-:W-:Y:S01]  /*a6c0*/  LDSM.16.MT88.4 R140, [R227+0x100] ;  /* 0x00010000e38c783b */ /* 0x000fe20000004200 */
[C---:B------:R-:W-:Y:S02]  /*a6d0*/  FMUL.FTZ R18, R132.reuse, R154 ;  /* 0x0000009a84127220 */ /* 0x040fe40000410000 */
[----:B------:R-:W-:Y:S02]  /*a6e0*/  IMAD.MOV.U32 R154, RZ, RZ, R57 ;  /* 0x000000ffff9a7224 */ /* 0x000fe400078e0039 */
[-C--:B------:R-:W-:Y:S05]  /*a6f0*/  HMMA.16816.F32.BF16 R4, R204, R20.reuse, R4 ;  /* 0x00000014cc04723c */ /* 0x080fea0000041804 */
[C---:B------:R-:W-:Y:S01]  /*a700*/  FMUL.FTZ R19, R132.reuse, R155 ;  /* 0x0000009b84137220 */ /* 0x040fe20000410000 */
[----:B------:R-:W-:Y:S01]  /*a710*/  MOV R155, R56 ;  /* 0x00000038009b7202 */ /* 0x000fe20000000f00 */
[C---:B------:R-:W-:Y:S01]  /*a720*/  FMUL.FTZ R34, R132.reuse, R170 ;  /* 0x000000aa84227220 */ /* 0x040fe20000410000 */
[----:B------:R-:W-:Y:S01]  /*a730*/  MOV R170, R58 ;  /* 0x0000003a00aa7202 */ /* 0x000fe20000000f00 */
[C---:B------:R-:W-:Y:S03]  /*a740*/  FMUL.FTZ R51, R132.reuse, R187 ;  /* 0x000000bb84337220 */ /* 0x040fe60000410000 */
[C---:B------:R-:W-:Y:S02]  /*a750*/  FMUL.FTZ R70, R132.reuse, R70 ;  /* 0x0000004684467220 */ /* 0x040fe40000410000 */
[----:B------:R-:W-:Y:S02]  /*a760*/  FMUL.FTZ R71, R132, R71 ;  /* 0x0000004784477220 */ /* 0x000fe40000410000 */
[----:B--2---:R-:W-:Y:S02]  /*a770*/  FMUL.FTZ R0, R2, c[0x0][0x2d0] ;  /* 0x0000b40002007a20 */ /* 0x004fe40000410000 */
[----:B------:R-:W-:Y:S02]  /*a780*/  FFMA.FTZ R2, R47, c[0x0][0x2d0], -R9 ;  /* 0x0000b4002f027a23 */ /* 0x000fe40000010809 */
[C---:B---3--:R-:W-:Y:S02]  /*a790*/  FMUL.FTZ R8, R3.reuse, R144 ;  /* 0x0000009003087220 */ /* 0x048fe40000410000 */
[----:B------:R-:W2:Y:S01]  /*a7a0*/  MUFU.EX2 R0, R0 ;  /* 0x0000000000007308 */ /* 0x000ea20000000800 */
[C---:B------:R-:W-:Y:S01]  /*a7b0*/  FMUL.FTZ R9, R3.reuse, R145 ;  /* 0x0000009103097220 */ /* 0x040fe20000410000 */
[----:B------:R-:W-:Y:S01]  /*a7c0*/  MOV R145, R40 ;  /* 0x0000002800917202 */ /* 0x000fe20000000f00 */
[C---:B------:R-:W-:Y:S02]  /*a7d0*/  FMUL.FTZ R12, R3.reuse, R148 ;  /* 0x00000094030c7220 */ /* 0x040fe40000410000 */
[C---:B------:R-:W-:Y:S02]  /*a7e0*/  FMUL.FTZ R13, R3.reuse, R149 ;  /* 0x00000095030d7220 */ /* 0x040fe40000410000 */
[----:B------:R-:W-:Y:S02]  /*a7f0*/  IMAD.MOV.U32 R149, RZ, RZ, R15 ;  /* 0x000000ffff957224 */ /* 0x000fe400078e000f */
[C---:B------:R-:W-:Y:S01]  /*a800*/  FMUL.FTZ R24, R3.reuse, R160 ;  /* 0x000000a003187220 */ /* 0x040fe20000410000 */
[----:B------:R-:W-:Y:S01]  /*a810*/  MOV R160, R29 ;  /* 0x0000001d00a07202 */ /* 0x000fe20000000f00 */
[C---:B------:R-:W-:Y:S02]  /*a820*/  FMUL.FTZ R29, R3.reuse, R165 ;  /* 0x000000a5031d7220 */ /* 0x040fe40000410000 */
[----:B------:R-:W-:Y:S02]  /*a830*/  IMAD.MOV.U32 R165, RZ, RZ, R54 ;  /* 0x000000ffffa57224 */ /* 0x000fe400078e0036 */
[C---:B------:R-:W-:Y:S01]  /*a840*/  FMUL.FTZ R25, R3.reuse, R161 ;  /* 0x000000a103197220 */ /* 0x040fe20000410000 */
[----:B------:R-:W-:Y:S01]  /*a850*/  MOV R161, R48 ;  /* 0x0000003000a17202 */ /* 0x000fe20000000f00 */
[C---:B------:R-:W-:Y:S02]  /*a860*/  FMUL.FTZ R28, R3.reuse, R164 ;  /* 0x000000a4031c7220 */ /* 0x040fe40000410000 */
[----:B------:R-:W-:Y:S02]  /*a870*/  FMUL.FTZ R40, R3, R176 ;  /* 0x000000b003287220 */ /* 0x000fe40000410000 */
[----:B------:R-:W-:Y:S01]  /*a880*/  FMUL.FTZ R48, R133, R184 ;  /* 0x000000b885307220 */ /* 0x000fe20000410000 */
[----:B------:R-:W-:Y:S01]  /*a890*/  MUFU.EX2 R176, R217 ;  /* 0x000000d900b07308 */ /* 0x000fe20000000800 */
[----:B------:R-:W-:Y:S02]  /*a8a0*/  IMAD.MOV.U32 R164, RZ, RZ, R59 ;  /* 0x000000ffffa47224 */ /* 0x000fe400078e003b */
[C---:B--2---:R-:W-:Y:S02]  /*a8b0*/  FMUL.FTZ R10, R0.reuse, R146 ;  /* 0x00000092000a7220 */ /* 0x044fe40000410000 */
[C---:B------:R-:W-:Y:S01]  /*a8c0*/  FMUL.FTZ R11, R0.reuse, R147 ;  /* 0x00000093000b7220 */ /* 0x040fe20000410000 */
[----:B------:R-:W-:Y:S01]  /*a8d0*/  MOV R147, R14 ;  /* 0x0000000e00937202 */ /* 0x000fe20000000f00 */
[----:B------:R-:W-:Y:S02]  /*a8e0*/  IMAD.MOV.U32 R146, RZ, RZ, R32 ;  /* 0x000000ffff927224 */ /* 0x000fe400078e0020 */
[----:B------:R-:W-:Y:S02]  /*a8f0*/  IMAD.MOV.U32 R144, RZ, RZ, R65 ;  /* 0x000000ffff907224 */ /* 0x000fe400078e0041 */
[C---:B------:R-:W-:Y:S01]  /*a900*/  FMUL.FTZ R15, R0.reuse, R151 ;  /* 0x00000097000f7220 */ /* 0x040fe20000410000 */
[C---:B------:R-:W-:Y:S04]  /*a910*/  HMMA.16816.F32.BF16 R8, R208.reuse, R20, R8 ;  /* 0x00000014d008723c */ /* 0x040fe80000041808 */
[C---:B------:R-:W-:Y:S01]  /*a920*/  FMUL.FTZ R14, R0.reuse, R150 ;  /* 0x00000096000e7220 */ /* 0x040fe20000410000 */
[----:B------:R-:W-:Y:S01]  /*a930*/  MOV R150, R33 ;  /* 0x0000002100967202 */ /* 0x000fe20000000f00 */
[----:B------:R-:W-:Y:S02]  /*a940*/  IMAD.MOV.U32 R151, RZ, RZ, R53 ;  /* 0x000000ffff977224 */ /* 0x000fe400078e0035 */
[C---:B------:R-:W-:Y:S01]  /*a950*/  FMUL.FTZ R30, R0.reuse, R166 ;  /* 0x000000a6001e7220 */ /* 0x040fe20000410000 */
[----:B------:R-:W-:Y:S02]  /*a960*/  MOV R166, R52 ;  /* 0x0000003400a67202 */ /* 0x000fe40000000f00 */
[-C--:B------:R-:W-:Y:S03]  /*a970*/  HMMA.16816.F32.BF16 R12, R208, R22.reuse, R12 ;  /* 0x00000016d00c723c */ /* 0x080fe6000004180c */
[----:B------:R-:W-:Y:S02]  /*a980*/  FMUL.FTZ R42, R0, R178 ;  /* 0x000000b2002a7220 */ /* 0x000fe40000410000 */
[----:B------:R-:W-:Y:S01]  /*a990*/  MUFU.EX2 R178, R215 ;  /* 0x000000d700b27308 */ /* 0x000fe20000000800 */
[----:B------:R-:W-:Y:S02]  /*a9a0*/  FMUL.FTZ R56, R3, R192 ;  /* 0x000000c003387220 */ /* 0x000fe40000410000 */
[C---:B------:R-:W-:Y:S04]  /*a9b0*/  HMMA.16816.F32.BF16 R16, R204.reuse, R22, R16 ;  /* 0x00000016cc10723c */ /* 0x040fe80000041810 */
[C---:B------:R-:W-:Y:S01]  /*a9c0*/  FMUL.FTZ R20, R133.reuse, R156 ;  /* 0x0000009c85147220 */ /* 0x040fe20000410000 */
[----:B------:R-:W-:Y:S01]  /*a9d0*/  MOV R156, R50 ;  /* 0x00000032009c7202 */ /* 0x000fe20000000f00 */
[----:B------:R-:W-:Y:S02]  /*a9e0*/  FMUL.FTZ R21, R133, R157 ;  /* 0x0000009d85157220 */ /* 0x000fe40000410000 */
[C---:B------:R-:W-:Y:S01]  /*a9f0*/  FMUL.FTZ R22, R132.reuse, R158 ;  /* 0x0000009e84167220 */ /* 0x040fe20000410000 */
[----:B------:R-:W-:Y:S03]  /*aa00*/  MOV R158, R43 ;  /* 0x0000002b009e7202 */ /* 0x000fe60000000f00 */
[----:B------:R-:W-:Y:S02]  /*aa10*/  FMUL.FTZ R23, R132, R159 ;  /* 0x0000009f84177220 */ /* 0x000fe40000410000 */
[----:B------:R-:W-:Y:S02]  /*aa20*/  FMUL.FTZ R26, R0, R162 ;  /* 0x000000a2001a7220 */ /* 0x000fe40000410000 */
[----:B------:R-:W-:Y:S02]  /*aa30*/  IMAD.MOV.U32 R162, RZ, RZ, R35 ;  /* 0x000000ffffa27224 */ /* 0x000fe400078e0023 */
[----:B------:R-:W-:Y:S01]  /*aa40*/  FMUL.FTZ R35, R132, R171 ;  /* 0x000000ab84237220 */ /* 0x000fe20000410000 */
[-C--:B-1----:R-:W-:Y:S03]  /*aa50*/  HMMA.16816.F32.BF16 R20, R204, R36.reuse, R20 ;  /* 0x00000024cc14723c */ /* 0x082fe60000041814 */
[----:B------:R-:W-:Y:S01]  /*aa60*/  MOV R171, R55 ;  /* 0x0000003700ab7202 */ /* 0x000fe20000000f00 */
[----:B------:R-:W-:Y:S01]  /*aa70*/  FMUL.FTZ R27, R0, R163 ;  /* 0x000000a3001b7220 */ /* 0x000fe20000410000 */
[----:B------:R-:W1:Y:S01]  /*aa80*/  LDSM.16.MT88.4 R52, [R228+0x100] ;  /* 0x00010000e434783b */ /* 0x000e620000004200 */
[----:B------:R-:W-:Y:S01]  /*aa90*/  IMAD.MOV.U32 R157, RZ, RZ, R49 ;  /* 0x000000ffff9d7224 */ /* 0x000fe200078e0031 */
[----:B------:R-:W-:Y:S01]  /*aaa0*/  MOV R163, R31 ;  /* 0x0000001f00a37202 */ /* 0x000fe20000000f00 */
[----:B------:R-:W-:Y:S03]  /*aab0*/  FMUL.FTZ R50, R132, R186 ;  /* 0x000000ba84327220 */ /* 0x000fe60000410000 */
[C---:B------:R-:W-:Y:S04]  /*aac0*/  HMMA.16816.F32.BF16 R24, R208.reuse, R36, R24 ;  /* 0x00000024d018723c */ /* 0x040fe80000041818 */
[C---:B------:R-:W-:Y:S01]  /*aad0*/  FMUL.FTZ R31, R0.reuse, R167 ;  /* 0x000000a7001f7220 */ /* 0x040fe20000410000 */
[----:B------:R-:W-:Y:S01]  /*aae0*/  MOV R167, R45 ;  /* 0x0000002d00a77202 */ /* 0x000fe20000000f00 */
[----:B------:R-:W-:Y:S02]  /*aaf0*/  FMUL.FTZ R57, R3, R193 ;  /* 0x000000c103397220 */ /* 0x000fe40000410000 */
[C---:B------:R-:W-:Y:S03]  /*ab00*/  FMUL.FTZ R58, R0.reuse, R194 ;  /* 0x000000c2003a7220 */ /* 0x040fe60000410000 */
[-C--:B------:R-:W-:Y:S03]  /*ab10*/  HMMA.16816.F32.BF16 R28, R208, R38.reuse, R28 ;  /* 0x00000026d01c723c */ /* 0x080fe6000004181c */
[C---:B------:R-:W-:Y:S01]  /*ab20*/  FMUL.FTZ R32, R133.reuse, R168 ;  /* 0x000000a885207220 */ /* 0x040fe20000410000 */
[----:B------:R-:W-:Y:S01]  /*ab30*/  MOV R168, R63 ;  /* 0x0000003f00a87202 */ /* 0x000fe20000000f00 */
[C---:B------:R-:W-:Y:S02]  /*ab40*/  FMUL.FTZ R33, R133.reuse, R169 ;  /* 0x000000a985217220 */ /* 0x040fe40000410000 */
[----:B------:R-:W-:Y:S02]  /*ab50*/  FMUL.FTZ R59, R0, R195 ;  /* 0x000000c3003b7220 */ /* 0x000fe40000410000 */
[----:B------:R2:W-:Y:S03]  /*ab60*/  MUFU.EX2 R195, R139 ;  /* 0x0000008b00c37308 */ /* 0x0005e60000000800 */
[C---:B------:R-:W-:Y:S04]  /*ab70*/  HMMA.16816.F32.BF16 R32, R204.reuse, R38, R32 ;  /* 0x00000026cc20723c */ /* 0x040fe80000041820 */
[C---:B------:R-:W-:Y:S01]  /*ab80*/  FMUL.FTZ R36, R133.reuse, R172 ;  /* 0x000000ac85247220 */ /* 0x040fe20000410000 */
[----:B------:R-:W-:Y:S01]  /*ab90*/  MOV R172, R44 ;  /* 0x0000002c00ac7202 */ /* 0x000fe20000000f00 */
[----:B------:R-:W-:Y:S01]  /*aba0*/  FMUL.FTZ R37, R133, R173 ;  /* 0x000000ad85257220 */ /* 0x000fe20000410000 */
[----:B------:R-:W-:Y:S01]  /*abb0*/  MOV R173, R41 ;  /* 0x0000002900ad7202 */ /* 0x000fe20000000f00 */
[C---:B------:R-:W-:Y:S01]  /*abc0*/  FMUL.FTZ R38, R132.reuse, R174 ;  /* 0x000000ae84267220 */ /* 0x040fe20000410000 */
[----:B------:R-:W-:Y:S03]  /*abd0*/  MOV R174, R66 ;  /* 0x0000004200ae7202 */ /* 0x000fe60000000f00 */
[----:B------:R-:W-:Y:S01]  /*abe0*/  FMUL.FTZ R39, R132, R175 ;  /* 0x000000af84277220 */ /* 0x000fe20000410000 */
[----:B------:R3:W-:Y:S01]  /*abf0*/  MUFU.EX2 R217, R174 ;  /* 0x000000ae00d97308 */ /* 0x0007e20000000800 */
[----:B------:R-:W-:Y:S01]  /*ac00*/  IMAD.MOV.U32 R148, RZ, RZ, R61 ;  /* 0x000000ffff947224 */ /* 0x000fe200078e003d */
[----:B------:R-:W-:Y:S01]  /*ac10*/  MOV R175, R170 ;  /* 0x000000aa00af7202 */ /* 0x000fe20000000f00 */
[C---:B------:R-:W-:Y:S01]  /*ac20*/  FMUL.FTZ R60, R3.reuse, R196 ;  /* 0x000000c4033c7220 */ /* 0x040fe20000410000 */
[----:B------:R-:W-:Y:S01]  /*ac30*/  MOV R170, R162 ;  /* 0x000000a200aa7202 */ /* 0x000fe20000000f00 */
[C---:B------:R-:W-:Y:S01]  /*ac40*/  FMUL.FTZ R61, R3.reuse, R197 ;  /* 0x000000c5033d7220 */ /* 0x040fe20000410000 */
[-C--:B-1----:R-:W-:Y:S03]  /*ac50*/  HMMA.16816.F32.BF16 R36, R204, R52.reuse, R36 ;  /* 0x00000034cc24723c */ /* 0x082fe60000041824 */
[C---:B------:R-:W-:Y:S01]  /*ac60*/  FMUL.FTZ R41, R3.reuse, R177 ;  /* 0x000000b103297220 */ /* 0x040fe20000410000 */
[----:B------:R-:W-:Y:S01]  /*ac70*/  MOV R162, R149 ;  /* 0x0000009500a27202 */ /* 0x000fe20000000f00 */
[C---:B------:R-:W-:Y:S01]  /*ac80*/  FMUL.FTZ R43, R0.reuse, R179 ;  /* 0x000000b3002b7220 */ /* 0x040fe20000410000 */
[----:B------:R-:W-:Y:S01]  /*ac90*/  MUFU.EX2 R196, R213 ;  /* 0x000000d500c47308 */ /* 0x000fe20000000800 */
[----:B------:R-:W-:Y:S01]  /*aca0*/  IMAD.MOV.U32 R149, RZ, RZ, R131 ;  /* 0x000000ffff957224 */ /* 0x000fe200078e0083 */
[----:B------:R-:W-:Y:S01]  /*acb0*/  MOV R177, R171 ;  /* 0x000000ab00b17202 */ /* 0x000fe20000000f00 */
[----:B------:R-:W4:Y:S03]  /*acc0*/  LDL.LU R131, [R1+0x80] ;  /* 0x0000800001837983 */ /* 0x000f260000300800 */
[C---:B------:R-:W-:Y:S01]  /*acd0*/  HMMA.16816.F32.BF16 R40, R208.reuse, R52, R40 ;  /* 0x00000034d028723c */ /* 0x040fe20000041828 */
[----:B--2---:R-:W2:Y:S03]  /*ace0*/  LDL.LU R139, [R1+0x10] ;  /* 0x00001000018b7983 */ /* 0x004ea60000300800 */
[C---:B------:R-:W-:Y:S01]  /*acf0*/  FMUL.FTZ R44, R3.reuse, R180 ;  /* 0x000000b4032c7220 */ /* 0x040fe20000410000 */
[----:B------:R-:W-:Y:S01]  /*ad00*/  MOV R184, R177 ;  /* 0x000000b100b87202 */ /* 0x000fe20000000f00 */
[----:B------:R-:W-:Y:S01]  /*ad10*/  FMUL.FTZ R45, R3, R181 ;  /* 0x000000b5032d7220 */ /* 0x000fe20000410000 */
[----:B------:R-:W-:Y:S01]  /*ad20*/  MUFU.EX2 R177, R221 ;  /* 0x000000dd00b17308 */ /* 0x000fe20000000800 */
[C---:B------:R-:W-:Y:S01]  /*ad30*/  FMUL.FTZ R46, R0.reuse, R182 ;  /* 0x000000b6002e7220 */ /* 0x040fe20000410000 */
[----:B------:R-:W-:Y:S03]  /*ad40*/  MOV R182, R173 ;  /* 0x000000ad00b67202 */ /* 0x000fe60000000f00 */
[C---:B------:R-:W-:Y:S01]  /*ad50*/  FMUL.FTZ R47, R0.reuse, R183 ;  /* 0x000000b7002f7220 */ /* 0x040fe20000410000 */
[----:B------:R-:W-:Y:S01]  /*ad60*/  MOV R173, R168 ;  /* 0x000000a800ad7202 */ /* 0x000fe20000000f00 */
[C---:B------:R-:W-:Y:S02]  /*ad70*/  FMUL.FTZ R52, R133.reuse, R188 ;  /* 0x000000bc85347220 */ /* 0x040fe40000410000 */
[C---:B------:R-:W-:Y:S01]  /*ad80*/  FMUL.FTZ R53, R133.reuse, R189 ;  /* 0x000000bd85357220 */ /* 0x040fe20000410000 */
[----:B------:R-:W-:Y:S01]  /*ad90*/  MUFU.EX2 R180, R214 ;  /* 0x000000d600b47308 */ /* 0x000fe20000000800 */
[----:B------:R-:W-:Y:S01]  /*ada0*/  FMUL.FTZ R63, R0, R199 ;  /* 0x000000c7003f7220 */ /* 0x000fe20000410000 */
[-C--:B------:R-:W-:Y:S03]  /*adb0*/  HMMA.16816.F32.BF16 R44, R208, R54.reuse, R44 ;  /* 0x00000036d02c723c */ /* 0x080fe6000004182c */
[C---:B------:R-:W-:Y:S01]  /*adc0*/  FMUL.FTZ R49, R133.reuse, R185 ;  /* 0x000000b985317220 */ /* 0x040fe20000410000 */
[----:B------:R-:W-:Y:S01]  /*add0*/  MOV R185, R173 ;  /* 0x000000ad00b97202 */ /* 0x000fe20000000f00 */
[----:B------:R-:W-:Y:S02]  /*ade0*/  IMAD.MOV.U32 R159, RZ, RZ, R67 ;  /* 0x000000ffff9f7224 */ /* 0x000fe400078e0043 */
[----:B------:R-:W-:Y:S01]  /*adf0*/  FMUL.FTZ R65, R133, R201 ;  /* 0x000000c985417220 */ /* 0x000fe20000410000 */
[----:B------:R1:W-:Y:S01]  /*ae00*/  MUFU.EX2 R214, R182 ;  /* 0x000000b600d67308 */ /* 0x0003e20000000800 */
[----:B------:R-:W-:Y:S01]  /*ae10*/  FMUL.FTZ R66, R132, R202 ;  /* 0x000000ca84427220 */ /* 0x000fe20000410000 */
[C---:B------:R-:W-:Y:S04]  /*ae20*/  HMMA.16816.F32.BF16 R48, R204.reuse, R54, R48 ;  /* 0x00000036cc30723c */ /* 0x040fe80000041830 */
[----:B------:R-:W-:Y:S01]  /*ae30*/  IMAD.MOV.U32 R169, RZ, RZ, R62 ;  /* 0x000000ffffa97224 */ /* 0x000fe200078e003e */
[----:B------:R-:W-:Y:S01]  /*ae40*/  MOV R201, R148 ;  /* 0x0000009400c97202 */ /* 0x000fe20000000f00 */
[----:B------:R-:W-:Y:S02]  /*ae50*/  FMUL.FTZ R62, R0, R198 ;  /* 0x000000c6003e7220 */ /* 0x000fe40000410000 */
[C---:B------:R-:W-:Y:S01]  /*ae60*/  FMUL.FTZ R54, R132.reuse, R190 ;  /* 0x000000be84367220 */ /* 0x040fe20000410000 */
[----:B------:R-:W-:Y:S03]  /*ae70*/  MUFU.EX2 R173, R223 ;  /* 0x000000df00ad7308 */ /* 0x000fe60000000800 */
[C---:B------:R-:W-:Y:S01]  /*ae80*/  FMUL.FTZ R55, R132.reuse, R191 ;  /* 0x000000bf84377220 */ /* 0x040fe20000410000 */
[----:B------:R-:W-:Y:S01]  /*ae90*/  MOV R190, R185 ;  /* 0x000000b900be7202 */ /* 0x000fe20000000f00 */
[----:B------:R-:W-:Y:S02]  /*aea0*/  FMUL.FTZ R67, R132, R203 ;  /* 0x000000cb84437220 */ /* 0x000fe40000410000 */
[C---:B------:R-:W-:Y:S02]  /*aeb0*/  FMUL.FTZ R72, R3.reuse, R72 ;  /* 0x0000004803487220 */ /* 0x040fe40000410000 */
[C---:B------:R-:W-:Y:S01]  /*aec0*/  FMUL.FTZ R73, R3.reuse, R73 ;  /* 0x0000004903497220 */ /* 0x040fe20000410000 */
[-C--:B------:R-:W-:Y:S01]  /*aed0*/  HMMA.16816.F32.BF16 R52, R204, R140.reuse, R52 ;  /* 0x0000008ccc34723c */ /* 0x080fe20000041834 */
[----:B------:R-:W-:Y:S02]  /*aee0*/  MUFU.EX2 R202, R201 ;  /* 0x000000c900ca7308 */ /* 0x000fe40000000800 */
[C---:B------:R-:W-:Y:S02]  /*aef0*/  FMUL.FTZ R74, R0.reuse, R74 ;  /* 0x0000004a004a7220 */ /* 0x040fe40000410000 */
[C---:B------:R-:W-:Y:S02]  /*af00*/  FMUL.FTZ R75, R0.reuse, R75 ;  /* 0x0000004b004b7220 */ /* 0x040fe40000410000 */
[C---:B------:R-:W-:Y:S01]  /*af10*/  FMUL.FTZ R76, R3.reuse, R76 ;  /* 0x0000004c034c7220 */ /* 0x040fe20000410000 */
[C---:B------:R-:W-:Y:S03]  /*af20*/  HMMA.16816.F32.BF16 R56, R208.reuse, R140, R56 ;  /* 0x0000008cd038723c */ /* 0x040fe60000041838 */
[----:B------:R-:W-:Y:S01]  /*af30*/  MUFU.EX2 R199, R138 ;  /* 0x0000008a00c77308 */ /* 0x000fe20000000800 */
[C---:B------:R-:W-:Y:S02]  /*af40*/  FMUL.FTZ R77, R3.reuse, R77 ;  /* 0x0000004d034d7220 */ /* 0x040fe40000410000 */
[C---:B------:R-:W-:Y:S02]  /*af50*/  FMUL.FTZ R78, R0.reuse, R78 ;  /* 0x0000004e004e7220 */ /* 0x040fe40000410000 */
[-C--:B------:R-:W-:Y:S04]  /*af60*/  HMMA.16816.F32.BF16 R60, R208, R142.reuse, R60 ;  /* 0x0000008ed03c723c */ /* 0x080fe8000004183c */
[----:B------:R-:W-:Y:S01]  /*af70*/  FMUL.FTZ R79, R0, R79 ;  /* 0x0000004f004f7220 */ /* 0x000fe20000410000 */
[----:B------:R1:W-:Y:S01]  /*af80*/  MUFU.EX2 R179, R216 ;  /* 0x000000d800b37308 */ /* 0x0003e20000000800 */
[C---:B------:R-:W-:Y:S02]  /*af90*/  FMUL.FTZ R82, R132.reuse, R82 ;  /* 0x0000005284527220 */ /* 0x040fe40000410000 */
[C---:B------:R-:W-:Y:S01]  /*afa0*/  HMMA.16816.F32.BF16 R64, R204.reuse, R142, R64 ;  /* 0x0000008ecc40723c */ /* 0x040fe20000041840 */
[----:B------:R-:W1:Y:S03]  /*afb0*/  LDSM.16.MT88.4 R140, [R225+0x2100] ;  /* 0x00210000e18c783b */ /* 0x000e660000004200 */
[C---:B------:R-:W-:Y:S02]  /*afc0*/  FMUL.FTZ R83, R132.reuse, R83 ;  /* 0x0000005384537220 */ /* 0x040fe40000410000 */
[C---:B------:R-:W-:Y:S02]  /*afd0*/  FMUL.FTZ R86, R132.reuse, R86 ;  /* 0x0000005684567220 */ /* 0x040fe40000410000 */
[----:B------:R-:W-:Y:S04]  /*afe0*/  FMUL.FTZ R87, R132, R87 ;  /* 0x0000005784577220 */ /* 0x000fe80000410000 */
        /* <DEDUP_REMOVED lines=9> */
[C---:B------:R-:W-:Y:S02]  /*b080*/  FMUL.FTZ R99, R132.reuse, R99 ;  /* 0x0000006384637220 */ /* 0x040fe40000410000 */
[C---:B------:R-:W-:Y:S02]  /*b090*/  FMUL.FTZ R100, R133.reuse, R100 ;  /* 0x0000006485647220 */ /* 0x040fe40000410000 */
[----:B------:R-:W-:Y:S02]  /*b0a0*/  FMUL.FTZ R101, R133, R101 ;  /* 0x0000006585657220 */ /* 0x000fe40000410000 */
[C---:B------:R-:W-:Y:S02]  /*b0b0*/  FMUL.FTZ R102, R132.reuse, R102 ;  /* 0x0000006684667220 */ /* 0x040fe40000410000 */
[----:B------:R-:W-:Y:S02]  /*b0c0*/  FMUL.FTZ R103, R132, R103 ;  /* 0x0000006784677220 */ /* 0x000fe40000410000 */
[C---:B------:R-:W-:Y:S01]  /*b0d0*/  FMUL.FTZ R104, R3.reuse, R104 ;  /* 0x0000006803687220 */ /* 0x040fe20000410000 */
[-C--:B-1----:R-:W-:Y:S03]  /*b0e0*/  HMMA.16816.F32.BF16 R68, R204, R140.reuse, R68 ;  /* 0x0000008ccc44723c */ /* 0x082fe60000041844 */
[C---:B------:R-:W-:Y:S02]  /*b0f0*/  FMUL.FTZ R105, R3.reuse, R105 ;  /* 0x0000006903697220 */ /* 0x040fe40000410000 */
[C---:B------:R-:W-:Y:S02]  /*b100*/  FMUL.FTZ R106, R0.reuse, R106 ;  /* 0x0000006a006a7220 */ /* 0x040fe40000410000 */
[C---:B------:R-:W-:Y:S01]  /*b110*/  FMUL.FTZ R107, R0.reuse, R107 ;  /* 0x0000006b006b7220 */ /* 0x040fe20000410000 */
[C---:B------:R-:W-:Y:S04]  /*b120*/  HMMA.16816.F32.BF16 R72, R208.reuse, R140, R72 ;  /* 0x0000008cd048723c */ /* 0x040fe80000041848 */
[C---:B------:R-:W-:Y:S02]  /*b130*/  FMUL.FTZ R108, R3.reuse, R108 ;  /* 0x0000006c036c7220 */ /* 0x040fe40000410000 */
[----:B------:R-:W-:Y:S02]  /*b140*/  FMUL.FTZ R109, R3, R109 ;  /* 0x0000006d036d7220 */ /* 0x000fe40000410000 */
[-C--:B------:R-:W-:Y:S04]  /*b150*/  HMMA.16816.F32.BF16 R76, R208, R142.reuse, R76 ;  /* 0x0000008ed04c723c */ /* 0x080fe8000004184c */
[C---:B------:R-:W-:Y:S02]  /*b160*/  FMUL.FTZ R110, R0.reuse, R110 ;  /* 0x0000006e006e7220 */ /* 0x040fe40000410000 */
[----:B------:R-:W-:Y:S02]  /*b170*/  FMUL.FTZ R111, R0, R111 ;  /* 0x0000006f006f7220 */ /* 0x000fe40000410000 */
[C---:B------:R-:W-:Y:S01]  /*b180*/  HMMA.16816.F32.BF16 R80, R204.reuse, R142, R80 ;  /* 0x0000008ecc50723c */ /* 0x040fe20000041850 */
[----:B------:R-:W1:Y:S03]  /*b190*/  LDSM.16.MT88.4 R140, [R226+0x2100] ;  /* 0x00210000e28c783b */ /* 0x000e660000004200 */
[C---:B------:R-:W-:Y:S02]  /*b1a0*/  FMUL.FTZ R112, R133.reuse, R112 ;  /* 0x0000007085707220 */ /* 0x040fe40000410000 */
[C---:B------:R-:W-:Y:S02]  /*b1b0*/  FMUL.FTZ R113, R133.reuse, R113 ;  /* 0x0000007185717220 */ /* 0x040fe40000410000 */
[C---:B------:R-:W-:Y:S04]  /*b1c0*/  FMUL.FTZ R114, R132.reuse, R114 ;  /* 0x0000007284727220 */ /* 0x040fe80000410000 */
[C---:B------:R-:W-:Y:S02]  /*b1d0*/  FMUL.FTZ R115, R132.reuse, R115 ;  /* 0x0000007384737220 */ /* 0x040fe40000410000 */
[C---:B------:R-:W-:Y:S02]  /*b1e0*/  FMUL.FTZ R118, R132.reuse, R118 ;  /* 0x0000007684767220 */ /* 0x040fe40000410000 */
[C---:B------:R-:W-:Y:S02]  /*b1f0*/  FMUL.FTZ R119, R132.reuse, R119 ;  /* 0x0000007784777220 */ /* 0x040fe40000410000 */
[----:B------:R-:W-:Y:S02]  /*b200*/  FMUL.FTZ R130, R132, R130 ;  /* 0x0000008284827220 */ /* 0x000fe40000410000 */
[----:B------:R-:W-:Y:S01]  /*b210*/  IMAD.MOV.U32 R181, RZ, RZ, R172 ;  /* 0x000000ffffb57224 */ /* 0x000fe200078e00ac */
[----:B------:R-:W-:Y:S01]  /*b220*/  MOV R172, R167 ;  /* 0x000000a700ac7202 */ /* 0x000fe20000000f00 */
[----:B---3--:R-:W-:Y:S01]  /*b230*/  IMAD.MOV.U32 R174, RZ, RZ, R169 ;  /* 0x000000ffffae7224 */ /* 0x008fe200078e00a9 */
        /* <DEDUP_REMOVED lines=8> */
[----:B------:R-:W3:Y:S01]  /*b2c0*/  MUFU.EX2 R175, R220 ;  /* 0x000000dc00af7308 */ /* 0x000ee20000000800 */
[----:B------:R-:W-:Y:S01]  /*b2d0*/  MOV R183, R181 ;  /* 0x000000b500b77202 */ /* 0x000fe20000000f00 */
[----:B------:R-:W-:Y:S01]  /*b2e0*/  IMAD.MOV.U32 R192, RZ, RZ, R190 ;  /* 0x000000ffffc07224 */ /* 0x000fe200078e00be */
[----:B------:R-:W-:Y:S01]  /*b2f0*/  MOV R182, R174 ;  /* 0x000000ae00b67202 */ /* 0x000fe20000000f00 */
[C---:B------:R-:W-:Y:S01]  /*b300*/  FMUL.FTZ R116, R133.reuse, R116 ;  /* 0x0000007485747220 */ /* 0x040fe20000410000 */
[----:B------:R-:W-:Y:S01]  /*b310*/  MOV R185, R169 ;  /* 0x000000a900b97202 */ /* 0x000fe20000000f00 */
[----:B------:R-:W-:Y:S01]  /*b320*/  FMUL.FTZ R117, R133, R117 ;  /* 0x0000007585757220 */ /* 0x000fe20000410000 */
[----:B------:R-:W-:Y:S01]  /*b330*/  MOV R169, R155 ;  /* 0x0000009b00a97202 */ /* 0x000fe20000000f00 */
[C---:B------:R-:W-:Y:S01]  /*b340*/  FMUL.FTZ R120, R3.reuse, R120 ;  /* 0x0000007803787220 */ /* 0x040fe20000410000 */
[----:B------:R-:W-:Y:S01]  /*b350*/  MOV R200, R150 ;  /* 0x0000009600c87202 */ /* 0x000fe20000000f00 */
[-C--:B-1----:R-:W-:Y:S01]  /*b360*/  HMMA.16816.F32.BF16 R84, R204, R140.reuse, R84 ;  /* 0x0000008ccc54723c */ /* 0x082fe20000041854 */
[----:B------:R1:W1:Y:S02]  /*b370*/  MUFU.EX2 R174, R222 ;  /* 0x000000de00ae7308 */ /* 0x0002640000000800 */
[----:B------:R-:W-:Y:S01]  /*b380*/  MOV R197, R185 ;  /* 0x000000b900c57202 */ /* 0x000fe20000000f00 */
[----:B------:R-:W-:Y:S01]  /*b390*/  FMUL.FTZ R121, R3, R121 ;  /* 0x0000007903797220 */ /* 0x000fe20000410000 */
[----:B------:R-:W-:Y:S01]  /*b3a0*/  MOV R216, R192 ;  /* 0x000000c000d87202 */ /* 0x000fe20000000f00 */
[C---:B------:R-:W-:Y:S01]  /*b3b0*/  FMUL.FTZ R122, R0.reuse, R122 ;  /* 0x0000007a007a7220 */ /* 0x040fe20000410000 */
[----:B------:R-:W-:Y:S01]  /*b3c0*/  MOV R188, R172 ;  /* 0x000000ac00bc7202 */ /* 0x000fe20000000f00 */
[C---:B------:R-:W-:Y:S03]  /*b3d0*/  HMMA.16816.F32.BF16 R88, R208.reuse, R140, R88 ;  /* 0x0000008cd058723c */ /* 0x040fe60000041858 */
[----:B------:R-:W-:Y:S01]  /*b3e0*/  MUFU.EX2 R181, R219 ;  /* 0x000000db00b57308 */ /* 0x000fe20000000800 */
[C---:B------:R-:W-:Y:S01]  /*b3f0*/  FMUL.FTZ R123, R0.reuse, R123 ;  /* 0x0000007b007b7220 */ /* 0x040fe20000410000 */
[----:B---3--:R-:W-:Y:S01]  /*b400*/  F2FP.BF16.PACK_AB R148, R175, R173 ;  /* 0x000000adaf94723e */ /* 0x008fe200000010ff */
[C---:B------:R-:W-:Y:S02]  /*b410*/  FMUL.FTZ R124, R3.reuse, R124 ;  /* 0x0000007c037c7220 */ /* 0x040fe40000410000 */
[-C--:B------:R-:W-:Y:S04]  /*b420*/  HMMA.16816.F32.BF16 R92, R208, R142.reuse, R92 ;  /* 0x0000008ed05c723c */ /* 0x080fe8000004185c */
[----:B------:R-:W-:Y:S01]  /*b430*/  FMUL.FTZ R125, R3, R125 ;  /* 0x0000007d037d7220 */ /* 0x000fe20000410000 */
[----:B------:R-:W-:Y:S01]  /*b440*/  MUFU.EX2 R203, R200 ;  /* 0x000000c800cb7308 */ /* 0x000fe20000000800 */
[C---:B------:R-:W-:Y:S02]  /*b450*/  FMUL.FTZ R126, R0.reuse, R126 ;  /* 0x0000007e007e7220 */ /* 0x040fe40000410000 */
[C---:B------:R-:W-:Y:S01]  /*b460*/  HMMA.16816.F32.BF16 R96, R204.reuse, R142, R96 ;  /* 0x0000008ecc60723c */ /* 0x040fe20000041860 */
[----:B------:R-:W3:Y:S03]  /*b470*/  LDSM.16.MT88.4 R140, [R228+0x2100] ;  /* 0x00210000e48c783b */ /* 0x000ee60000004200 */
[----:B------:R-:W-:Y:S02]  /*b480*/  FMUL.FTZ R127, R0, R127 ;  /* 0x0000007f007f7220 */ /* 0x000fe40000410000 */
[----:B------:R-:W-:Y:S01]  /*b490*/  IMAD.MOV.U32 R171, RZ, RZ, R163 ;  /* 0x000000ffffab7224 */ /* 0x000fe200078e00a3 */
[----:B------:R-:W-:Y:S01]  /*b4a0*/  MUFU.EX2 R201, R197 ;  /* 0x000000c500c97308 */ /* 0x000fe20000000800 */
[----:B------:R-:W-:Y:S01]  /*b4b0*/  MOV R163, R151 ;  /* 0x0000009700a37202 */ /* 0x000fe20000000f00 */
[----:B-1----:R-:W-:Y:S03]  /*b4c0*/  LDSM.16.MT88.4 R220, [R228+0x3900] ;  /* 0x00390000e4dc783b */ /* 0x002fe60000004200 */
[----:B------:R-:W-:Y:S01]  /*b4d0*/  MOV R151, R145 ;  /* 0x0000009100977202 */ /* 0x000fe20000000f00 */
[----:B------:R-:W-:Y:S01]  /*b4e0*/  IMAD.MOV.U32 R187, RZ, RZ, R171 ;  /* 0x000000ffffbb7224 */ /* 0x000fe200078e00ab */
[----:B------:R-:W-:Y:S01]  /*b4f0*/  MOV R171, R167 ;  /* 0x000000a700ab7202 */ /* 0x000fe20000000f00 */
[----:B------:R-:W-:Y:S01]  /*b500*/  IMAD.MOV.U32 R167, RZ, RZ, R154 ;  /* 0x000000ffffa77224 */ /* 0x000fe200078e009a */
[----:B------:R-:W-:Y:S01]  /*b510*/  MOV R198, R151 ;  /* 0x0000009700c67202 */ /* 0x000fe20000000f00 */
[----:B------:R-:W-:Y:S01]  /*b520*/  LDSM.16.MT88.4 R144, [R225+0x900] ;  /* 0x00090000e190783b */ /* 0x000fe20000004200 */
[----:B------:R-:W-:Y:S01]  /*b530*/  MUFU.EX2 R192, R160 ;  /* 0x000000a000c07308 */ /* 0x000fe20000000800 */
[----:B------:R-:W-:Y:S01]  /*b540*/  MOV R193, R187 ;  /* 0x000000bb00c17202 */ /* 0x000fe20000000f00 */
[C---:B------:R-:W-:Y:S01]  /*b550*/  FMUL.FTZ R128, R133.reuse, R128 ;  /* 0x0000008085807220 */ /* 0x040fe20000410000 */
[----:B------:R-:W-:Y:S01]  /*b560*/  MOV R187, R157 ;  /* 0x0000009d00bb7202 */ /* 0x000fe20000000f00 */
[----:B------:R-:W-:Y:S01]  /*b570*/  FMUL.FTZ R129, R133, R129 ;  /* 0x0000008185817220 */ /* 0x000fe20000410000 */
[----:B------:R-:W-:Y:S01]  /*b580*/  MOV R194, R171 ;  /* 0x000000ab00c27202 */ /* 0x000fe20000000f00 */
[----:B------:R-:W-:Y:S02]  /*b590*/  IMAD.MOV.U32 R171, RZ, RZ, R156 ;  /* 0x000000ffffab7224 */ /* 0x000fe400078e009c */
[----:B------:R-:W-:Y:S01]  /*b5a0*/  IMAD.MOV.U32 R189, RZ, RZ, R186 ;  /* 0x000000ffffbd7224 */ /* 0x000fe200078e00ba */
[----:B------:R-:W-:Y:S01]  /*b5b0*/  MOV R186, R170 ;  /* 0x000000aa00ba7202 */ /* 0x000fe20000000f00 */
[----:B------:R1:W-:Y:S01]  /*b5c0*/  MUFU.EX2 R200, R198 ;  /* 0x000000c600c87308 */ /* 0x0003e20000000800 */
[----:B------:R-:W-:Y:S01]  /*b5d0*/  MOV R170, R163 ;  /* 0x000000a300aa7202 */ /* 0x000fe20000000f00 */
[----:B------:R-:W-:Y:S01]  /*b5e0*/  IMAD.MOV.U32 R163, RZ, RZ, R159 ;  /* 0x000000ffffa37224 */ /* 0x000fe200078e009f */
[----:B------:R-:W-:Y:S01]  /*b5f0*/  MOV R159, R153 ;  /* 0x00000099009f7202 */ /* 0x000fe20000000f00 */
[----:B------:R-:W-:Y:S01]  /*b600*/  IMAD.MOV.U32 R172, RZ, RZ, R168 ;  /* 0x000000ffffac7224 */ /* 0x000fe200078e00a8 */
[----:B------:R-:W-:Y:S02]  /*b610*/  MOV R168, R158 ;  /* 0x0000009e00a87202 */ /* 0x000fe40000000f00 */
[----:B------:R-:W-:Y:S01]  /*b620*/  MOV R158, R152 ;  /* 0x00000098009e7202 */ /* 0x000fe20000000f00 */
[----:B------:R-:W-:Y:S01]  /*b630*/  IMAD.MOV.U32 R190, RZ, RZ, R172 ;  /* 0x000000ffffbe7224 */ /* 0x000fe200078e00ac */
[----:B------:R-:W-:Y:S01]  /*b640*/  LDSM.16.MT88.4 R152, [R226+0x900] ;  /* 0x00090000e298783b */ /* 0x000fe20000004200 */
[----:B------:R-:W-:Y:S01]  /*b650*/  MUFU.EX2 R187, R187 ;  /* 0x000000bb00bb7308 */ /* 0x000fe20000000800 */
[----:B------:R-:W-:Y:S01]  /*b660*/  MOV R185, R158 ;  /* 0x0000009e00b97202 */ /* 0x000fe20000000f00 */
[----:B------:R-:W-:Y:S01]  /*b670*/  IMAD.MOV.U32 R172, RZ, RZ, R149 ;  /* 0x000000ffffac7224 */ /* 0x000fe200078e0095 */
[-C--:B---3--:R-:W-:Y:S03]  /*b680*/  HMMA.16816.F32.BF16 R100, R204, R140.reuse, R100 ;  /* 0x0000008ccc64723c */ /* 0x088fe60000041864 */
[----:B------:R-:W-:Y:S02]  /*b690*/  F2FP.BF16.PACK_AB R149, R177, R174 ;  /* 0x000000aeb195723e */ /* 0x000fe400000010ff */
[----:B------:R-:W-:Y:S01]  /*b6a0*/  MOV R191, R170 ;  /* 0x000000aa00bf7202 */ /* 0x000fe20000000f00 */
[----:B------:R-:W-:Y:S01]  /*b6b0*/  IMAD.MOV.U32 R170, RZ, RZ, R159 ;  /* 0x000000ffffaa7224 */ /* 0x000fe200078e009f */
[----:B------:R-:W-:Y:S01]  /*b6c0*/  MUFU.EX2 R185, R185 ;  /* 0x000000b900b97308 */ /* 0x000fe20000000800 */
[C---:B------:R-:W-:Y:S01]  /*b6d0*/  HMMA.16816.F32.BF16 R104, R208.reuse, R140, R104 ;  /* 0x0000008cd068723c */ /* 0x040fe20000041868 */
[----:B------:R-:W-:Y:S03]  /*b6e0*/  LDSM.16.MT88.4 R156, [R228+0x900] ;  /* 0x00090000e49c783b */ /* 0x000fe60000004200 */
[----:B-1----:R-:W-:Y:S01]  /*b6f0*/  IMAD.MOV.U32 R198, RZ, RZ, R189 ;  /* 0x000000ffffc67224 */ /* 0x002fe200078e00bd */
[----:B------:R-:W-:Y:S03]  /*b700*/  MOV R197, R184 ;  /* 0x000000b800c57202 */ /* 0x000fe60000000f00 */
[-C--:B------:R-:W-:Y:S01]  /*b710*/  HMMA.16816.F32.BF16 R108, R208, R142.reuse, R108 ;  /* 0x0000008ed06c723c */ /* 0x080fe2000004186c */
[----:B------:R1:W-:Y:S07]  /*b720*/  MUFU.EX2 R184, R172 ;  /* 0x000000ac00b87308 */ /* 0x0003ee0000000800 */
[C---:B------:R-:W-:Y:S01]  /*b730*/  HMMA.16816.F32.BF16 R112, R204.reuse, R142, R112 ;  /* 0x0000008ecc70723c */ /* 0x040fe20000041870 */
[----:B------:R-:W3:Y:S02]  /*b740*/  LDSM.16.MT88.4 R140, [R227+0x2100] ;  /* 0x00210000e38c783b */ /* 0x000ee40000004200 */
[----:B------:R-:W-:Y:S10]  /*b750*/  MUFU.EX2 R186, R186 ;  /* 0x000000ba00ba7308 */ /* 0x000ff40000000800 */
[----:B------:R2:W-:Y:S01]  /*b760*/  MUFU.EX2 R189, R170 ;  /* 0x000000aa00bd7308 */ /* 0x0005e20000000800 */
[----:B-1----:R-:W-:Y:S02]  /*b770*/  MOV R172, R169 ;  /* 0x000000a900ac7202 */ /* 0x002fe40000000f00 */
[----:B------:R-:W-:Y:S07]  /*b780*/  MOV R169, R162 ;  /* 0x000000a200a97202 */ /* 0x000fee0000000f00 */
[----:B------:R-:W-:Y:S01]  /*b790*/  MUFU.EX2 R191, R191 ;  /* 0x000000bf00bf7308 */ /* 0x000fe20000000800 */
[----:B----4-:R-:W-:Y:S09]  /*b7a0*/  FMUL.FTZ R131, R132, R131 ;  /* 0x0000008384837220 */ /* 0x010ff20000410000 */
[----:B------:R-:W-:Y:S01]  /*b7b0*/  MUFU.EX2 R194, R194 ;  /* 0x000000c200c27308 */ /* 0x000fe20000000800 */
[----:B--2---:R-:W-:Y:S01]  /*b7c0*/  FFMA.FTZ R133, R133, R139, R249 ;  /* 0x0000008b85857223 */ /* 0x004fe200000100f9 */
[----:B------:R-:W-:Y:S01]  /*b7d0*/  MOV R170, R163 ;  /* 0x000000a300aa7202 */ /* 0x000fe20000000f00 */
[-C--:B---3--:R-:W-:Y:S07]  /*b7e0*/  HMMA.16816.F32.BF16 R116, R204, R140.reuse, R116 ;  /* 0x0000008ccc74723c */ /* 0x088fee0000041874 */
[----:B------:R-:W-:Y:S01]  /*b7f0*/  MUFU.EX2 R190, R190 ;  /* 0x000000be00be7308 */ /* 0x000fe20000000800 */
[C---:B------:R-:W-:Y:S09]  /*b800*/  HMMA.16816.F32.BF16 R120, R208.reuse, R140, R120 ;  /* 0x0000008cd078723c */ /* 0x040ff20000041878 */
[----:B------:R-:W-:Y:S03]  /*b810*/  MUFU.EX2 R188, R188 ;  /* 0x000000bc00bc7308 */ /* 0x000fe60000000800 */
[----:B------:R-:W-:Y:S01]  /*b820*/  F2FP.BF16.PACK_AB R140, R179, R176 ;  /* 0x000000b0b38c723e */ /* 0x000fe200000010ff */
[-C--:B------:R-:W-:Y:S03]  /*b830*/  HMMA.16816.F32.BF16 R124, R208, R142.reuse, R124 ;  /* 0x0000008ed07c723c */ /* 0x080fe6000004187c */
[----:B------:R-:W-:Y:S03]  /*b840*/  F2FP.BF16.PACK_AB R141, R180, R178 ;  /* 0x000000b2b48d723e */ /* 0x000fe600000010ff */
[----:B------:R1:W2:Y:S02]  /*b850*/  MUFU.EX2 R210, R2 ;  /* 0x0000000200d27308 */ /* 0x0002a40000000800 */
[----:B------:R-:W-:Y:S07]  /*b860*/  HMMA.16816.F32.BF16 R128, R204, R142, R128 ;  /* 0x0000008ecc80723c */ /* 0x000fee0000041880 */
[----:B------:R-:W-:Y:S01]  /*b870*/  F2FP.BF16.PACK_AB R142, R217, R195 ;  /* 0x000000c3d98e723e */ /* 0x000fe200000010ff */
[----:B------:R-:W3:Y:S01]  /*b880*/  MUFU.EX2 R211, R218 ;  /* 0x000000da00d37308 */ /* 0x000ee20000000800 */
[----:B------:R-:W-:Y:S07]  /*b890*/  F2FP.BF16.PACK_AB R143, R214, R196 ;  /* 0x000000c4d68f723e */ /* 0x000fee00000010ff */
[-C--:B------:R-:W-:Y:S02]  /*b8a0*/  HMMA.16816.F32.BF16 R4, R140, R144.reuse, R4 ;  /* 0x000000908c04723c */ /* 0x080fe40000041804 */
[----:B------:R-:W4:Y:S01]  /*b8b0*/  MUFU.EX2 R209, R193 ;  /* 0x000000c100d17308 */ /* 0x000f220000000800 */
[----:B-1----:R-:W4:Y:S02]  /*b8c0*/  LDL.LU R2, [R1+0x18] ;  /* 0x0000180001027983 */ /* 0x002f240000300800 */
[----:B--2---:R-:W-:Y:S07]  /*b8d0*/  F2FP.BF16.PACK_AB R151, R210, R199 ;  /* 0x000000c7d297723e */ /* 0x004fee00000010ff */
[----:B------:R1:W2:Y:S01]  /*b8e0*/  MUFU.EX2 R193, R171 ;  /* 0x000000ab00c17308 */ /* 0x0002a20000000800 */
[----:B---3--:R-:W-:Y:S07]  /*b8f0*/  F2FP.BF16.PACK_AB R150, R211, R181 ;  /* 0x000000b5d396723e */ /* 0x008fee00000010ff */
[C---:B------:R-:W-:Y:S08]  /*b900*/  HMMA.16816.F32.BF16 R8, R148.reuse, R144, R8 ;  /* 0x000000909408723c */ /* 0x040ff00000041808 */
[-C--:B------:R-:W-:Y:S04]  /*b910*/  HMMA.16816.F32.BF16 R12, R148, R146.reuse, R12 ;  /* 0x00000092940c723c */ /* 0x080fe8000004180c */
[----:B-1----:R-:W-:Y:S02]  /*b920*/  IMAD.MOV.U32 R171, RZ, RZ, R168 ;  /* 0x000000ffffab7224 */ /* 0x002fe400078e00a8 */
[----:B------:R-:W-:Y:S02]  /*b930*/  IMAD.MOV.U32 R168, RZ, RZ, R161 ;  /* 0x000000ffffa87224 */ /* 0x000fe400078e00a1 */
[C---:B------:R-:W-:Y:S01]  /*b940*/  HMMA.16816.F32.BF16 R16, R140.reuse, R146, R16 ;  /* 0x000000928c10723c */ /* 0x040fe20000041810 */
[----:B------:R-:W1:Y:S01]  /*b950*/  LDSM.16.MT88.4 R144, [R227+0x900] ;  /* 0x00090000e390783b */ /* 0x000e620000004200 */
[----:B------:R-:W-:Y:S06]  /*b960*/  MUFU.EX2 R208, R171 ;  /* 0x000000ab00d07308 */ /* 0x000fec0000000800 */
[-C--:B------:R-:W-:Y:S01]  /*b970*/  HMMA.16816.F32.BF16 R20, R140, R152.reuse, R20 ;  /* 0x000000988c14723c */ /* 0x080fe20000041814 */
[----:B------:R-:W-:Y:S03]  /*b980*/  LDSM.16.MT88.4 R160, [R226+0x1100] ;  /* 0x00110000e2a0783b */ /* 0x000fe60000004200 */
[----:B------:R-:W-:Y:S04]  /*b990*/  MUFU.EX2 R249, R168 ;  /* 0x000000a800f97308 */ /* 0x000fe80000000800 */
        /* <DEDUP_REMOVED lines=8> */
[----:B------:R-:W2:Y:S07]  /*ba20*/  LDSM.16.MT88.4 R156, [R226+0x2900] ;  /* 0x00290000e29c783b */ /* 0x000eae0000004200 */
[-C--:B-1----:R-:W-:Y:S08]  /*ba30*/  HMMA.16816.F32.BF16 R52, R140, R144.reuse, R52 ;  /* 0x000000908c34723c */ /* 0x082ff00000041834 */
[C---:B------:R-:W-:Y:S08]  /*ba40*/  HMMA.16816.F32.BF16 R56, R148.reuse, R144, R56 ;  /* 0x000000909438723c */ /* 0x040ff00000041838 */
[-C--:B------:R-:W-:Y:S08]  /*ba50*/  HMMA.16816.F32.BF16 R60, R148, R146.reuse, R60 ;  /* 0x00000092943c723c */ /* 0x080ff0000004183c */
[C---:B------:R-:W-:Y:S01]  /*ba60*/  HMMA.16816.F32.BF16 R64, R140.reuse, R146, R64 ;  /* 0x000000928c40723c */ /* 0x040fe20000041840 */
[----:B------:R-:W1:Y:S07]  /*ba70*/  LDSM.16.MT88.4 R144, [R228+0x2900] ;  /* 0x00290000e490783b */ /* 0x000e6e0000004200 */
[-C--:B---3--:R-:W-:Y:S08]  /*ba80*/  HMMA.16816.F32.BF16 R68, R140, R152.reuse, R68 ;  /* 0x000000988c44723c */ /* 0x088ff00000041844 */
[C---:B------:R-:W-:Y:S08]  /*ba90*/  HMMA.16816.F32.BF16 R72, R148.reuse, R152, R72 ;  /* 0x000000989448723c */ /* 0x040ff00000041848 */
[-C--:B------:R-:W-:Y:S08]  /*baa0*/  HMMA.16816.F32.BF16 R76, R148, R154.reuse, R76 ;  /* 0x0000009a944c723c */ /* 0x080ff0000004184c */
[C---:B------:R-:W-:Y:S01]  /*bab0*/  HMMA.16816.F32.BF16 R80, R140.reuse, R154, R80 ;  /* 0x0000009a8c50723c */ /* 0x040fe20000041850 */
[----:B------:R-:W3:Y:S07]  /*bac0*/  LDSM.16.MT88.4 R152, [R227+0x2900] ;  /* 0x00290000e398783b */ /* 0x000eee0000004200 */
[-C--:B--2---:R-:W-:Y:S08]  /*bad0*/  HMMA.16816.F32.BF16 R84, R140, R156.reuse, R84 ;  /* 0x0000009c8c54723c */ /* 0x084ff00000041854 */
[C---:B------:R-:W-:Y:S08]  /*bae0*/  HMMA.16816.F32.BF16 R88, R148.reuse, R156, R88 ;  /* 0x0000009c9458723c */ /* 0x040ff00000041858 */
[-C--:B------:R-:W-:Y:S08]  /*baf0*/  HMMA.16816.F32.BF16 R92, R148, R158.reuse, R92 ;  /* 0x0000009e945c723c */ /* 0x080ff0000004185c */
[C---:B------:R-:W-:Y:S01]  /*bb00*/  HMMA.16816.F32.BF16 R96, R140.reuse, R158, R96 ;  /* 0x0000009e8c60723c */ /* 0x040fe20000041860 */
[----:B------:R-:W2:Y:S07]  /*bb10*/  LDSM.16.MT88.4 R156, [R225+0x1100] ;  /* 0x00110000e19c783b */ /* 0x000eae0000004200 */
[-C--:B-1----:R-:W-:Y:S08]  /*bb20*/  HMMA.16816.F32.BF16 R100, R140, R144.reuse, R100 ;  /* 0x000000908c64723c */ /* 0x082ff00000041864 */
[C---:B------:R-:W-:Y:S07]  /*bb30*/  HMMA.16816.F32.BF16 R104, R148.reuse, R144, R104 ;  /* 0x000000909468723c */ /* 0x040fee0000041868 */
[----:B------:R-:W-:Y:S01]  /*bb40*/  F2FP.BF16.PACK_AB R144, R186, R201 ;  /* 0x000000c9ba90723e */ /* 0x000fe200000010ff */
[-C--:B------:R-:W-:Y:S04]  /*bb50*/  HMMA.16816.F32.BF16 R108, R148, R146.reuse, R108 ;  /* 0x00000092946c723c */ /* 0x080fe8000004186c */
[----:B----4-:R-:W-:Y:S04]  /*bb60*/  F2FP.BF16.PACK_AB R145, R184, R209 ;  /* 0x000000d1b891723e */ /* 0x010fe800000010ff */
[C---:B------:R-:W-:Y:S07]  /*bb70*/  HMMA.16816.F32.BF16 R112, R140.reuse, R146, R112 ;  /* 0x000000928c70723c */ /* 0x040fee0000041870 */
[----:B------:R-:W-:Y:S01]  /*bb80*/  F2FP.BF16.PACK_AB R146, R189, R193 ;  /* 0x000000c1bd92723e */ /* 0x000fe200000010ff */
[-C--:B---3--:R-:W-:Y:S04]  /*bb90*/  HMMA.16816.F32.BF16 R116, R140, R152.reuse, R116 ;  /* 0x000000988c74723c */ /* 0x088fe80000041874 */
[----:B------:R-:W-:Y:S04]  /*bba0*/  F2FP.BF16.PACK_AB R147, R188, R192 ;  /* 0x000000c0bc93723e */ /* 0x000fe800000010ff */
[C---:B------:R-:W-:Y:S08]  /*bbb0*/  HMMA.16816.F32.BF16 R120, R148.reuse, R152, R120 ;  /* 0x000000989478723c */ /* 0x040ff00000041878 */
[-C--:B------:R-:W-:Y:S01]  /*bbc0*/  HMMA.16816.F32.BF16 R124, R148, R154.reuse, R124 ;  /* 0x0000009a947c723c */ /* 0x080fe2000004187c */
[----:B------:R-:W1:Y:S07]  /*bbd0*/  LDSM.16.MT88.4 R148, [R228+0x1100] ;  /* 0x00110000e494783b */ /* 0x000e6e0000004200 */
[----:B------:R-:W-:Y:S01]  /*bbe0*/  HMMA.16816.F32.BF16 R128, R140, R154, R128 ;  /* 0x0000009a8c80723c */ /* 0x000fe20000041880 */
[----:B------:R-:W3:Y:S06]  /*bbf0*/  LDSM.16.MT88.4 R152, [R227+0x1100] ;  /* 0x00110000e398783b */ /* 0x000eec0000004200 */
[----:B------:R-:W-:Y:S02]  /*bc00*/  F2FP.BF16.PACK_AB R140, R203, R202 ;  /* 0x000000cacb8c723e */ /* 0x000fe400000010ff */
[----:B------:R-:W-:Y:S03]  /*bc10*/  F2FP.BF16.PACK_AB R141, R187, R200 ;  /* 0x000000c8bb8d723e */ /* 0x000fe600000010ff */
[----:B------:R-:W-:Y:S02]  /*bc20*/  F2FP.BF16.PACK_AB R142, R191, R185 ;  /* 0x000000b9bf8e723e */ /* 0x000fe400000010ff */
[----:B------:R-:W-:Y:S07]  /*bc30*/  F2FP.BF16.PACK_AB R143, R190, R194 ;  /* 0x000000c2be8f723e */ /* 0x000fee00000010ff */
[-C--:B--2---:R-:W-:Y:S08]  /*bc40*/  HMMA.16816.F32.BF16 R4, R140, R156.reuse, R4 ;  /* 0x0000009c8c04723c */ /* 0x084ff00000041804 */
[C---:B------:R-:W-:Y:S08]  /*bc50*/  HMMA.16816.F32.BF16 R8, R144.reuse, R156, R8 ;  /* 0x0000009c9008723c */ /* 0x040ff00000041808 */
[-C--:B------:R-:W-:Y:S04]  /*bc60*/  HMMA.16816.F32.BF16 R12, R144, R158.reuse, R12 ;  /* 0x0000009e900c723c */ /* 0x080fe8000004180c */
[----:B------:R-:W-:Y:S04]  /*bc70*/  FFMA.FTZ R132, R132, R2, R247 ;  /* 0x0000000284847223 */ /* 0x000fe800000100f7 */
[C---:B------:R-:W-:Y:S01]  /*bc80*/  HMMA.16816.F32.BF16 R16, R140.reuse, R158, R16 ;  /* 0x0000009e8c10723c */ /* 0x040fe20000041810 */
[----:B------:R-:W2:Y:S01]  /*bc90*/  LDL.LU R2, [R1+0x14] ;  /* 0x0000140001027983 */ /* 0x000ea20000300800 */
[----:B------:R-:W-:Y:S03]  /*bca0*/  MUFU.EX2 R247, R233 ;  /* 0x000000e900f77308 */ /* 0x000fe60000000800 */
[----:B------:R-:W4:Y:S03]  /*bcb0*/  LDSM.16.MT88.4 R156, [R225+0x3100] ;  /* 0x00310000e19c783b */ /* 0x000f260000004200 */
        /* <DEDUP_REMOVED lines=8> */
[C---:B------:R-:W-:Y:S01]  /*bd40*/  HMMA.16816.F32.BF16 R48, R140.reuse, R150, R48 ;  /* 0x000000968c30723c */ /* 0x040fe20000041830 */
[----:B------:R-:W-:Y:S07]  /*bd50*/  LDSM.16.MT88.4 R148, [R227+0x3100] ;  /* 0x00310000e394783b */ /* 0x000fee0000004200 */
[-C--:B---3--:R-:W-:Y:S08]  /*bd60*/  HMMA.16816.F32.BF16 R52, R140, R152.reuse, R52 ;  /* 0x000000988c34723c */ /* 0x088ff00000041834 */
[C---:B------:R-:W-:Y:S08]  /*bd70*/  HMMA.16816.F32.BF16 R56, R144.reuse, R152, R56 ;  /* 0x000000989038723c */ /* 0x040ff00000041838 */
[-C--:B------:R-:W-:Y:S08]  /*bd80*/  HMMA.16816.F32.BF16 R60, R144, R154.reuse, R60 ;  /* 0x0000009a903c723c */ /* 0x080ff0000004183c */
[C---:B------:R-:W-:Y:S01]  /*bd90*/  HMMA.16816.F32.BF16 R64, R140.reuse, R154, R64 ;  /* 0x0000009a8c40723c */ /* 0x040fe20000041840 */
[----:B------:R-:W-:Y:S07]  /*bda0*/  LDSM.16.MT88.4 R152, [R225+0x1900] ;  /* 0x00190000e198783b */ /* 0x000fee0000004200 */
[-C--:B----4-:R-:W-:Y:S08]  /*bdb0*/  HMMA.16816.F32.BF16 R68, R140, R156.reuse, R68 ;  /* 0x0000009c8c44723c */ /* 0x090ff00000041844 */
[C---:B------:R-:W-:Y:S07]  /*bdc0*/  HMMA.16816.F32.BF16 R72, R144.reuse, R156, R72 ;  /* 0x0000009c9048723c */ /* 0x040fee0000041848 */
[----:B------:R-:W-:Y:S01]  /*bdd0*/  MOV R157, R203 ;  /* 0x000000cb009d7202 */ /* 0x000fe20000000f00 */
[-C--:B------:R-:W-:Y:S08]  /*bde0*/  HMMA.16816.F32.BF16 R76, R144, R158.reuse, R76 ;  /* 0x0000009e904c723c */ /* 0x080ff0000004184c */
[C---:B------:R-:W-:Y:S08]  /*bdf0*/  HMMA.16816.F32.BF16 R80, R140.reuse, R158, R80 ;  /* 0x0000009e8c50723c */ /* 0x040ff00000041850 */
[-C--:B------:R-:W-:Y:S08]  /*be00*/  HMMA.16816.F32.BF16 R84, R140, R160.reuse, R84 ;  /* 0x000000a08c54723c */ /* 0x080ff00000041854 */
[C---:B------:R-:W-:Y:S08]  /*be10*/  HMMA.16816.F32.BF16 R88, R144.reuse, R160, R88 ;  /* 0x000000a09058723c */ /* 0x040ff00000041858 */
[-C--:B------:R-:W-:Y:S08]  /*be20*/  HMMA.16816.F32.BF16 R92, R144, R162.reuse, R92 ;  /* 0x000000a2905c723c */ /* 0x080ff0000004185c */
[C---:B------:R-:W-:Y:S04]  /*be30*/  HMMA.16816.F32.BF16 R96, R140.reuse, R162, R96 ;  /* 0x000000a28c60723c */ /* 0x040fe80000041860 */
[----:B--2---:R-:W-:Y:S02]  /*be40*/  FFMA.FTZ R139, R3, R2, R246 ;  /* 0x00000002038b7223 */ /* 0x004fe400000100f6 */
[----:B------:R-:W2:Y:S01]  /*be50*/  LDL.LU R2, [R1+0x1c] ;  /* 0x00001c0001027983 */ /* 0x000ea20000300800 */
[----:B------:R-:W-:Y:S01]  /*be60*/  FADD.FTZ R3, R250, R133 ;  /* 0x00000085fa037221 */ /* 0x000fe20000010000 */
[----:B------:R-:W-:Y:S04]  /*be70*/  MUFU.EX2 R246, R240 ;  /* 0x000000f000f67308 */ /* 0x000fe80000000800 */
[----:B------:R-:W-:Y:S04]  /*be80*/  FADD.FTZ R3, R198, R3 ;  /* 0x00000003c6037221 */ /* 0x000fe80000010000 */
[----:B------:R-:W-:Y:S02]  /*be90*/  FADD.FTZ R172, R172, R3 ;  /* 0x00000003acac7221 */ /* 0x000fe40000010000 */
[----:B------:R-:W-:Y:S10]  /*bea0*/  MUFU.EX2 R198, R165 ;  /* 0x000000a500c67308 */ /* 0x000ff40000000800 */
[----:B------:R-:W-:Y:S01]  /*beb0*/  MUFU.EX2 R133, R235 ;  /* 0x000000eb00857308 */ /* 0x000fe20000000800 */
[----:B--2---:R-:W-:Y:S02]  /*bec0*/  FFMA.FTZ R138, R0, R2, R244 ;  /* 0x00000002008a7223 */ /* 0x004fe400000100f4 */
[----:B------:R-:W-:Y:S07]  /*bed0*/  FADD.FTZ R2, R248, R132 ;  /* 0x00000084f8027221 */ /* 0x000fee0000010000 */
[----:B------:R-:W-:Y:S01]  /*bee0*/  MUFU.EX2 R244, R224 ;  /* 0x000000e000f47308 */ /* 0x000fe20000000800 */
[----:B------:R-:W-:Y:S01]  /*bef0*/  FADD.FTZ R0, R216, R139 ;  /* 0x0000008bd8007221 */ /* 0x000fe20000010000 */
[----:B------:R-:W-:Y:S01]  /*bf00*/  MOV R216, R183 ;  /* 0x000000b700d87202 */ /* 0x000fe20000000f00 */
[----:B------:R-:W-:Y:S01]  /*bf10*/  FADD.FTZ R2, R197, R2 ;  /* 0x00000002c5027221 */ /* 0x000fe20000010000 */
[----:B------:R-:W-:Y:S01]  /*bf20*/  MOV R197, R182 ;  /* 0x000000b600c57202 */ /* 0x000fe20000000f00 */
[----:B------:R-:W-:Y:S02]  /*bf30*/  FADD.FTZ R132, R251, R138 ;  /* 0x0000008afb847221 */ /* 0x000fe40000010000 */
[----:B------:R-:W-:Y:S02]  /*bf40*/  FADD.FTZ R3, R169, R2 ;  /* 0x00000002a9037221 */ /* 0x000fe40000010000 */
[----:B------:R-:W-:Y:S01]  /*bf50*/  IMAD.MOV.U32 R169, RZ, RZ, R167 ;  /* 0x000000ffffa97224 */ /* 0x000fe200078e00a7 */
[----:B------:R-:W1:Y:S01]  /*bf60*/  MUFU.EX2 R183, R166 ;  /* 0x000000a600b77308 */ /* 0x000e620000000800 */
[----:B------:R-:W-:Y:S02]  /*bf70*/  FADD.FTZ R0, R252, R0 ;  /* 0x00000000fc007221 */ /* 0x000fe40000010000 */
[----:B------:R-:W-:Y:S02]  /*bf80*/  FADD.FTZ R132, R212, R132 ;  /* 0x00000084d4847221 */ /* 0x000fe40000010000 */
[----:B------:R-:W-:Y:S02]  /*bf90*/  FADD.FTZ R0, R242, R0 ;  /* 0x00000000f2007221 */ /* 0x000fe40000010000 */
[----:B------:R-:W-:Y:S02]  /*bfa0*/  FADD.FTZ R2, R243, R132 ;  /* 0x00000084f3027221 */ /* 0x000fe40000010000 */
[----:B------:R-:W-:Y:S01]  /*bfb0*/  FADD.FTZ R0, R173, R0 ;  /* 0x00000000ad007221 */ /* 0x000fe20000010000 */
[----:B------:R2:W-:Y:S01]  /*bfc0*/  MUFU.EX2 R182, R164 ;  /* 0x000000a400b67308 */ /* 0x0005e20000000800 */
[----:B------:R-:W-:Y:S01]  /*bfd0*/  FADD.FTZ R2, R174, R2 ;  /* 0x00000002ae027221 */ /* 0x000fe20000010000 */
[----:B------:R-:W-:Y:S01]  /*bfe0*/  MOV R173, R210 ;  /* 0x000000d200ad7202 */ /* 0x000fe20000000f00 */
[----:B------:R-:W-:Y:S02]  /*bff0*/  IMAD.MOV.U32 R174, RZ, RZ, R202 ;  /* 0x000000ffffae7224 */ /* 0x000fe400078e00ca */
[----:B------:R-:W-:Y:S01]  /*c000*/  FADD.FTZ R132, R176, R172 ;  /* 0x000000acb0847221 */ /* 0x000fe20000010000 */
[----:B------:R-:W-:Y:S01]  /*c010*/  MOV R172, R217 ;  /* 0x000000d900ac7202 */ /* 0x000fe20000000f00 */
[----:B------:R-:W-:Y:S01]  /*c020*/  FADD.FTZ R3, R178, R3 ;  /* 0x00000003b2037221 */ /* 0x000fe20000010000 */
[----:B------:R-:W-:Y:S01]  /*c030*/  MOV R176, R214 ;  /* 0x000000d600b07202 */ /* 0x000fe20000000f00 */
[----:B------:R-:W-:Y:S01]  /*c040*/  FADD.FTZ R179, R179, R132 ;  /* 0x00000084b3b37221 */ /* 0x000fe20000010000 */
[----:B------:R3:W-:Y:S01]  /*c050*/  MUFU.EX2 R248, R239 ;  /* 0x000000ef00f87308 */ /* 0x0007e20000000800 */
[----:B------:R-:W-:Y:S01]  /*c060*/  LDSM.16.MT88.4 R212, [R225+0x3900] ;  /* 0x00390000e1d4783b */ /* 0x000fe20000004200 */
[----:B------:R-:W-:Y:S01]  /*c070*/  FADD.FTZ R132, R175, R0 ;  /* 0x00000000af847221 */ /* 0x000fe20000010000 */
[----:B------:R-:W-:Y:S01]  /*c080*/  MOV R175, R201 ;  /* 0x000000c900af7202 */ /* 0x000fe20000000f00 */
[----:B------:R-:W-:Y:S01]  /*c090*/  IMAD.MOV.U32 R0, RZ, RZ, R200 ;  /* 0x000000ffff007224 */ /* 0x000fe200078e00c8 */
[----:B-1----:R-:W-:Y:S01]  /*c0a0*/  F2FP.BF16.PACK_AB R204, R198, R183 ;  /* 0x000000b7c6cc723e */ /* 0x002fe200000010ff */
[----:B------:R-:W-:Y:S02]  /*c0b0*/  IMAD.MOV.U32 R178, RZ, RZ, R211 ;  /* 0x000000ffffb27224 */ /* 0x000fe400078e00d3 */
[----:B------:R-:W-:Y:S01]  /*c0c0*/  FADD.FTZ R180, R180, R3 ;  /* 0x00000003b4b47221 */ /* 0x000fe20000010000 */
[----:B------:R-:W-:Y:S01]  /*c0d0*/  LDSM.16.MT88.4 R200, [R227+0x1900] ;  /* 0x00190000e3c8783b */ /* 0x000fe20000004200 */
[----:B------:R-:W1:Y:S01]  /*c0e0*/  MUFU.EX2 R139, R231 ;  /* 0x000000e7008b7308 */ /* 0x000e620000000800 */
[----:B------:R-:W-:Y:S01]  /*c0f0*/  FADD.FTZ R3, R177, R2 ;  /* 0x00000002b1037221 */ /* 0x000fe20000010000 */
[----:B------:R-:W-:Y:S02]  /*c100*/  MOV R2, R208 ;  /* 0x000000d000027202 */ /* 0x000fe40000000f00 */
[----:B------:R-:W-:Y:S02]  /*c110*/  MOV R177, R209 ;  /* 0x000000d100b17202 */ /* 0x000fe40000000f00 */
[----:B------:R-:W-:Y:S01]  /*c120*/  F2FP.BF16.PACK_AB R209, R246, R247 ;  /* 0x000000f7f6d1723e */ /* 0x000fe200000010ff */
[----:B--2---:R-:W2:Y:S03]  /*c130*/  LDSM.16.MT88.4 R164, [R228+0x3100] ;  /* 0x00310000e4a4783b */ /* 0x004ea60000004200 */
[----:B------:R-:W-:Y:S05]  /*c140*/  MUFU.EX2 R252, R170 ;  /* 0x000000aa00fc7308 */ /* 0x000fea0000000800 */
[----:B---3--:R3:W5:Y:S04]  /*c150*/  LDL.LU R239, [R1+0x7c] ;  /* 0x00007c0001ef7983 */ /* 0x0087680000300800 */
[----:B------:R3:W5:Y:S01]  /*c160*/  LDL.LU R233, [R1+0x78] ;  /* 0x0000780001e97983 */ /* 0x0007620000300800 */
[----:B------:R4:W3:Y:S03]  /*c170*/  MUFU.EX2 R250, R169 ;  /* 0x000000a900fa7308 */ /* 0x0008e60000000800 */
[----:B------:R2:W5:Y:S01]  /*c180*/  LDL.LU R240, [R1+0x74] ;  /* 0x0000740001f07983 */ /* 0x0005620000300800 */
[----:B-1----:R-:W-:Y:S03]  /*c190*/  F2FP.BF16.PACK_AB R210, R139, R244 ;  /* 0x000000f48bd2723e */ /* 0x002fe600000010ff */
[----:B------:R1:W5:Y:S03]  /*c1a0*/  LDL.LU R224, [R1+0x70] ;  /* 0x0000700001e07983 */ /* 0x0003660000300800 */
[----:B------:R1:W1:Y:S01]  /*c1b0*/  MUFU.EX2 R251, R216 ;  /* 0x000000d800fb7308 */ /* 0x0002620000000800 */
[----:B------:R1:W5:Y:S09]  /*c1c0*/  LDL.LU R231, [R1+0x6c] ;  /* 0x00006c0001e77983 */ /* 0x0003720000300800 */
[----:B------:R1:W-:Y:S01]  /*c1d0*/  MUFU.EX2 R138, R241 ;  /* 0x000000f1008a7308 */ /* 0x0003e20000000800 */
[----:B----4-:R-:W4:Y:S01]  /*c1e0*/  LDSM.16.MT88.4 R168, [R226+0x1900] ;  /* 0x00190000e2a8783b */ /* 0x010f220000004200 */
[----:B---3--:R-:W-:Y:S01]  /*c1f0*/  F2FP.BF16.PACK_AB R207, R250, R252 ;  /* 0x000000fcfacf723e */ /* 0x008fe200000010ff */
[-C--:B--2---:R-:W-:Y:S07]  /*c200*/  HMMA.16816.F32.BF16 R100, R140, R164.reuse, R100 ;  /* 0x000000a48c64723c */ /* 0x084fee0000041864 */
[----:B------:R-:W2:Y:S01]  /*c210*/  MUFU.EX2 R197, R197 ;  /* 0x000000c500c57308 */ /* 0x000ea20000000800 */
[----:B-1----:R-:W-:Y:S01]  /*c220*/  LDSM.16.MT88.4 R216, [R226+0x3900] ;  /* 0x00390000e2d8783b */ /* 0x002fe20000004200 */
[C---:B------:R-:W-:Y:S04]  /*c230*/  HMMA.16816.F32.BF16 R104, R144.reuse, R164, R104 ;  /* 0x000000a49068723c */ /* 0x040fe80000041868 */
[----:B------:R-:W-:Y:S02]  /*c240*/  F2FP.BF16.PACK_AB R206, R208, R251 ;  /* 0x000000fbd0ce723e */ /* 0x000fe400000010ff */
[----:B------:R-:W-:Y:S02]  /*c250*/  F2FP.BF16.PACK_AB R208, R248, R249 ;  /* 0x000000f9f8d0723e */ /* 0x000fe400000010ff */
[-C--:B------:R-:W-:Y:S01]  /*c260*/  HMMA.16816.F32.BF16 R108, R144, R166.reuse, R108 ;  /* 0x000000a6906c723c */ /* 0x080fe2000004186c */
[----:B------:R1:W5:Y:S03]  /*c270*/  LDL.LU R241, [R1+0x68] ;  /* 0x0000680001f17983 */ /* 0x0003660000300800 */
[----:B------:R-:W-:Y:S01]  /*c280*/  MOV R165, R187 ;  /* 0x000000bb00a57202 */ /* 0x000fe20000000f00 */
[----:B------:R1:W5:Y:S01]  /*c290*/  LDL.LU R242, [R1+0x64] ;  /* 0x0000640001f27983 */ /* 0x0003620000300800 */
[----:B------:R-:W-:Y:S02]  /*c2a0*/  MOV R164, R186 ;  /* 0x000000ba00a47202 */ /* 0x000fe40000000f00 */
[C---:B------:R-:W-:Y:S01]  /*c2b0*/  HMMA.16816.F32.BF16 R112, R140.reuse, R166, R112 ;  /* 0x000000a68c70723c */ /* 0x040fe20000041870 */
[----:B------:R1:W5:Y:S03]  /*c2c0*/  LDL.LU R243, [R1+0x60] ;  /* 0x0000600001f37983 */ /* 0x0003660000300800 */
[----:B--2---:R-:W-:Y:S01]  /*c2d0*/  F2FP.BF16.PACK_AB R205, R197, R182 ;  /* 0x000000b6c5cd723e */ /* 0x004fe200000010ff */
[----:B------:R1:W5:Y:S01]  /*c2e0*/  LDL.LU R235, [R1+0x5c] ;  /* 0x00005c0001eb7983 */ /* 0x0003620000300800 */
[----:B------:R-:W-:Y:S01]  /*c2f0*/  F2FP.BF16.PACK_AB R211, R133, R138 ;  /* 0x0000008a85d3723e */ /* 0x000fe200000010ff */
[----:B------:R-:W-:Y:S01]  /*c300*/  IMAD.MOV.U32 R166, RZ, RZ, R185 ;  /* 0x000000ffffa67224 */ /* 0x000fe200078e00b9 */
[-C--:B------:R-:W-:Y:S04]  /*c310*/  HMMA.16816.F32.BF16 R116, R140, R148.reuse, R116 ;  /* 0x000000948c74723c */ /* 0x080fe80000041874 */
[----:B------:R-:W-:Y:S02]  /*c320*/  MOV R167, R184 ;  /* 0x000000b800a77202 */ /* 0x000fe40000000f00 */
[----:B------:R-:W2:Y:S02]  /*c330*/  LDSM.16.MT88.4 R184, [R228+0x1900] ;  /* 0x00190000e4b8783b */ /* 0x000ea40000004200 */
[C---:B------:R-:W-:Y:S08]  /*c340*/  HMMA.16816.F32.BF16 R120, R144.reuse, R148, R120 ;  /* 0x000000949078723c */ /* 0x040ff00000041878 */
[-C--:B------:R-:W-:Y:S08]  /*c350*/  HMMA.16816.F32.BF16 R124, R144, R150.reuse, R124 ;  /* 0x00000096907c723c */ /* 0x080ff0000004187c */
[----:B------:R-:W-:Y:S08]  /*c360*/  HMMA.16816.F32.BF16 R128, R140, R150, R128 ;  /* 0x000000968c80723c */ /* 0x000ff00000041880 */
[-C--:B------:R-:W-:Y:S01]  /*c370*/  HMMA.16816.F32.BF16 R140, R204, R152.reuse, R4 ;  /* 0x00000098cc8c723c */ /* 0x080fe20000041804 */
[----:B------:R-:W3:Y:S07]  /*c380*/  LDSM.16.MT88.4 R4, [R227+0x3900] ;  /* 0x00390000e304783b */ /* 0x000eee0000004200 */
[C---:B------:R-:W-:Y:S07]  /*c390*/  HMMA.16816.F32.BF16 R144, R208.reuse, R152, R8 ;  /* 0x00000098d090723c */ /* 0x040fee0000041808 */
[----:B------:R-:W-:Y:S01]  /*c3a0*/  IMAD.MOV.U32 R11, RZ, RZ, R157 ;  /* 0x000000ffff0b7224 */ /* 0x000fe200078e009d */
[-C--:B------:R-:W-:Y:S04]  /*c3b0*/  HMMA.16816.F32.BF16 R148, R208, R154.reuse, R12 ;  /* 0x0000009ad094723c */ /* 0x080fe8000004180c */
[----:B------:R-:W-:Y:S01]  /*c3c0*/  MOV R9, R174 ;  /* 0x000000ae00097202 */ /* 0x000fe20000000f00 */
[----:B------:R-:W-:Y:S01]  /*c3d0*/  IMAD.MOV.U32 R8, RZ, RZ, R0 ;  /* 0x000000ffff087224 */ /* 0x000fe200078e0000 */
[----:B------:R-:W-:Y:S01]  /*c3e0*/  MOV R10, R173 ;  /* 0x000000ad000a7202 */ /* 0x000fe20000000f00 */
[----:B------:R-:W-:Y:S01]  /*c3f0*/  IMAD.MOV.U32 R0, RZ, RZ, R196 ;  /* 0x000000ffff007224 */ /* 0x000fe200078e00c4 */
[C---:B------:R-:W-:Y:S04]  /*c400*/  HMMA.16816.F32.BF16 R152, R204.reuse, R154, R16 ;  /* 0x0000009acc98723c */ /* 0x040fe80000041810 */
[----:B------:R-:W-:Y:S02]  /*c410*/  MOV R15, R2 ;  /* 0x00000002000f7202 */ /* 0x000fe40000000f00 */
[----:B------:R-:W-:Y:S01]  /*c420*/  MOV R13, R198 ;  /* 0x000000c6000d7202 */ /* 0x000fe20000000f00 */
[----:B------:R-:W-:Y:S01]  /*c430*/  IMAD.MOV.U32 R16, RZ, RZ, R190 ;  /* 0x000000ffff107224 */ /* 0x000fe200078e00be */
[-C--:B----4-:R-:W-:Y:S04]  /*c440*/  HMMA.16816.F32.BF16 R156, R204, R168.reuse, R20 ;  /* 0x000000a8cc9c723c */ /* 0x090fe80000041814 */
[----:B------:R-:W-:Y:S02]  /*c450*/  MOV R14, R197 ;  /* 0x000000c5000e7202 */ /* 0x000fe40000000f00 */
[----:B------:R-:W-:Y:S01]  /*c460*/  MOV R19, R183 ;  /* 0x000000b700137202 */ /* 0x000fe20000000f00 */
[----:B------:R-:W-:Y:S01]  /*c470*/  IMAD.MOV.U32 R21, RZ, RZ, R193 ;  /* 0x000000ffff157224 */ /* 0x000fe200078e00c1 */
[C---:B------:R-:W-:Y:S04]  /*c480*/  HMMA.16816.F32.BF16 R160, R208.reuse, R168, R24 ;  /* 0x000000a8d0a0723c */ /* 0x040fe80000041818 */
[----:B------:R-:W-:Y:S02]  /*c490*/  MOV R12, R182 ;  /* 0x000000b6000c7202 */ /* 0x000fe40000000f00 */
[----:B------:R-:W-:Y:S01]  /*c4a0*/  MOV R17, R189 ;  /* 0x000000bd00117202 */ /* 0x000fe20000000f00 */
[----:B------:R-:W-:Y:S01]  /*c4b0*/  IMAD.MOV.U32 R25, RZ, RZ, R164 ;  /* 0x000000ffff197224 */ /* 0x000fe200078e00a4 */
        /* <DEDUP_REMOVED lines=10> */
[----:B------:R-:W-:Y:S01]  /*c560*/  MOV R31, R11 ;  /* 0x0000000b001f7202 */ /* 0x000fe20000000f00 */
[----:B------:R-:W-:Y:S01]  /*c570*/  IMAD.MOV.U32 R28, RZ, RZ, R178 ;  /* 0x000000ffff1c7224 */ /* 0x000fe200078e00b2 */
[----:B------:R-:W-:Y:S01]  /*c580*/  MOV R34, R172 ;  /* 0x000000ac00227202 */ /* 0x000fe20000000f00 */
[----:B------:R-:W-:Y:S01]  /*c590*/  IMAD.MOV.U32 R33, RZ, RZ, R199 ;  /* 0x000000ffff217224 */ /* 0x000fe200078e00c7 */
[-C--:B--2---:R-:W-:Y:S03]  /*c5a0*/  HMMA.16816.F32.BF16 R172, R204, R184.reuse, R36 ;  /* 0x000000b8ccac723c */ /* 0x084fe60000041824 */
[----:B------:R-:W-:Y:S01]  /*c5b0*/  MOV R35, R176 ;  /* 0x000000b000237202 */ /* 0x000fe20000000f00 */
[----:B------:R-:W-:Y:S01]  /*c5c0*/  IMAD.MOV.U32 R32, RZ, RZ, R180 ;  /* 0x000000ffff207224 */ /* 0x000fe200078e00b4 */
[----:B------:R-:W-:Y:S01]  /*c5d0*/  MOV R22, R192 ;  /* 0x000000c000167202 */ /* 0x000fe20000000f00 */
[----:B------:R-:W-:Y:S01]  /*c5e0*/  IMAD.MOV.U32 R11, RZ, RZ, R181 ;  /* 0x000000ffff0b7224 */ /* 0x000fe200078e00b5 */
[----:B------:R-:W-:Y:S01]  /*c5f0*/  MOV R39, R179 ;  /* 0x000000b300277202 */ /* 0x000fe20000000f00 */
[----:B------:R-:W-:Y:S01]  /*c600*/  FADD.FTZ R3, R33, R3 ;  /* 0x0000000321037221 */ /* 0x000fe20000010000 */
[C---:B------:R-:W-:Y:S04]  /*c610*/  HMMA.16816.F32.BF16 R176, R208.reuse, R184, R40 ;  /* 0x000000b8d0b0723c */ /* 0x040fe80000041828 */
[----:B------:R-:W-:Y:S01]  /*c620*/  FADD.FTZ R10, R10, R3 ;  /* 0x000000030a0a7221 */ /* 0x000fe20000010000 */
[----:B------:R-:W-:Y:S01]  /*c630*/  MOV R2, R195 ;  /* 0x000000c300027202 */ /* 0x000fe20000000f00 */
        /* <DEDUP_REMOVED lines=14> */
[----:B------:R-:W-:Y:S01]  /*c720*/  FADD.FTZ R11, R11, R132 ;  /* 0x000000840b0b7221 */ /* 0x000fe20000010000 */
[----:B------:R-:W-:Y:S03]  /*c730*/  MOV R132, R137 ;  /* 0x0000008900847202 */ /* 0x000fe60000000f00 */
[C---:B------:R-:W-:Y:S04]  /*c740*/  HMMA.16816.F32.BF16 R200, R204.reuse, R202, R64 ;  /* 0x000000caccc8723c */ /* 0x040fe80000041840 */
[----:B------:R-:W-:Y:S04]  /*c750*/  FADD.FTZ R11, R28, R11 ;  /* 0x0000000b1c0b7221 */ /* 0x000fe80000010000 */
        /* <DEDUP_REMOVED lines=47> */
[----:B------:R-:W-:Y:S01]  /*ca50*/  MOV R138, R135 ;  /* 0x00000087008a7202 */ /* 0x000fe20000000f00 */
[----:B------:R-:W-:Y:S03]  /*ca60*/  IMAD.MOV.U32 R133, RZ, RZ, R136 ;  /* 0x000000ffff857224 */ /* 0x000fe600078e0088 */
[----:B------:R1:W-:Y:S01]  /*ca70*/  STL [R1+0x1c], R0 ;  /* 0x00001c0001007387 */ /* 0x0003e20000100800 */
[----:B------:R-:W-:-:S05]  /*ca80*/  @P0 BRA `(.L_x_1602) ;  /* 0xffffac4000000947 */ /* 0x000fca000383ffff */
.L_x_1601:
[----:B---3--:R-:W-:-:S13]  /*ca90*/  ISETP.LE.AND P0, PT, RZ, UR25, PT ;  /* 0x00000019ff007c0c */ /* 0x008fda000bf03270 */
[----:B------:R-:W-:Y:S05]  /*caa0*/  @!P0 BRA `(.L_x_1603) ;  /* 0x00004a9000008947 */ /* 0x000fea0003800000 */
[----:B------:R-:W2:Y:S01]  /*cab0*/  LDL.64 R12, [R1+0x48] ;  /* 0x00004800010c7983 */ /* 0x000ea20000100a00 */
[----:B------:R-:W-:-:S03]  /*cac0*/  ULDC.64 UR4, c[0x0][0x1e0] ;  /* 0x0000780000047ab9 */ /* 0x000fc60000000a00 */
[----:B------:R-:W3:Y:S04]  /*cad0*/  LDL.64 R6, [R1+0x50] ;  /* 0x0000500001067983 */ /* 0x000ee80000100a00 */
[----:B------:R-:W4:Y:S04]  /*cae0*/  LDL.64 R8, [R1+0x38] ;  /* 0x0000380001087983 */ /* 0x000f280000100a00 */
[----:B-1----:R-:W4:Y:S01]  /*caf0*/  LDL.64 R4, [R1+0x40] ;  /* 0x0000400001047983 */ /* 0x002f220000100a00 */
[----:B------:R-:W-:Y:S01]  /*cb00*/  UIADD3 UR12, UP0, UR12, 0x80, URZ ;  /* 0x000000800c0c7890 */ /* 0x000fe2000ff1e03f */
[----:B------:R-:W-:Y:S01]  /*cb10*/  IMAD.MOV.U32 R3, RZ, RZ, R136 ;  /* 0x000000ffff037224 */ /* 0x000fe200078e0088 */
[----:B------:R-:W-:Y:S01]  /*cb20*/  USHF.L.U64.HI UR6, UR4, 0x5, UR5 ;  /* 0x0000000504067899 */ /* 0x000fe20008010205 */
[----:B------:R-:W-:Y:S01]  /*cb30*/  MOV R2, R137 ;  /* 0x0000008900027202 */ /* 0x000fe20000000f00 */
[----:B------:R-:W-:Y:S01]  /*cb40*/  USHF.L.U32 UR8, UR4, 0x5, URZ ;  /* 0x0000000504087899 */ /* 0x000fe2000800063f */
[----:B-----5:R-:W-:Y:S01]  /*cb50*/  IMAD.MOV.U32 R138, RZ, RZ, R134 ;  /* 0x000000ffff8a7224 */ /* 0x020fe200078e0086 */
[----:B------:R-:W-:Y:S01]  /*cb60*/  MOV R132, R135 ;  /* 0x0000008700847202 */ /* 0x000fe20000000f00 */
[----:B------:R-:W-:-:S02]  /*cb70*/  UMOV UR7, 0x6 ;  /* 0x0000000600077882 */ /* 0x000fc40000000000 */
[----:B------:R-:W-:Y:S02]  /*cb80*/  ULDC.64 UR4, c[0x0][0x208] ;  /* 0x0000820000047ab9 */ /* 0x000fe40000000a00 */
[----:B------:R-:W-:Y:S02]  /*cb90*/  USHF.L.U64.HI UR7, UR4, UR7, UR5 ;  /* 0x0000000704077299 */ /* 0x000fe40008010205 */
[----:B------:R-:W-:Y:S02]  /*cba0*/  USHF.L.U32 UR11, UR4, 0x6, URZ ;  /* 0x00000006040b7899 */ /* 0x000fe4000800063f */
[----:B------:R-:W-:Y:S01]  /*cbb0*/  UIADD3.X UR9, URZ, UR9, URZ, UP0, !UPT ;  /* 0x000000093f097290 */ /* 0x000fe200087fe43f */
[----:B--2---:R-:W-:Y:S02]  /*cbc0*/  IADD3 R0, P0, R12, 0x40, RZ ;  /* 0x000000400c007810 */ /* 0x004fe40007f1e0ff */
[----:B---3--:R-:W-:-:S03]  /*cbd0*/  IADD3 R10, P1, R6, 0x40, RZ ;  /* 0x00000040060a7810 */ /* 0x008fc60007f3e0ff */
[----:B------:R1:W-:Y:S02]  /*cbe0*/  STL [R1+0x2c], R0 ;  /* 0x00002c0001007387 */ /* 0x0003e40000100800 */
[----:B----4-:R-:W-:Y:S02]  /*cbf0*/  IMAD.X R11, RZ, RZ, R5, P1 ;  /* 0x000000ffff0b7224 */ /* 0x010fe400008e0605 */
[----:B------:R-:W-:Y:S01]  /*cc00*/  IMAD.MOV.U32 R4, RZ, RZ, R6 ;  /* 0x000000ffff047224 */ /* 0x000fe200078e0006 */
[----:B-1----:R-:W-:-:S05]  /*cc10*/  IADD3.X R0, RZ, R9, RZ, P0, !PT ;  /* 0x00000009ff007210 */ /* 0x002fca00007fe4ff */
[----:B------:R1:W-:Y:S04]  /*cc20*/  STL [R1+0x28], R0 ;  /* 0x0000280001007387 */ /* 0x0003e80000100800 */
[----:B------:R1:W-:Y:S04]  /*cc30*/  STL.64 [R1+0x20], R10 ;  /* 0x0000200a01007387 */ /* 0x0003e80000100a00 */
[----:B------:R1:W-:Y:S02]  /*cc40*/  STL.64 [R1+0x40], R4 ;  /* 0x0000400401007387 */ /* 0x0003e40000100a00 */
.L_x_1604:
[----:B------:R-:W2:Y:S01]  /*cc50*/  LDL.64 R134, [R1+0x40] ;  /* 0x0000400001867983 */ /* 0x000ea20000100a00 */
[----:B------:R-:W-:Y:S04]  /*cc60*/  DEPBAR.LE SB0, 0x0 ;  /* 0x000080000000791a */ /* 0x000fe80000000000 */
[----:B------:R-:W-:Y:S01]  /*cc70*/  USHF.R.S32.HI UR5, URZ, 0x1f, UR25 ;  /* 0x0000001f3f057899 */ /* 0x000fe20008011419 */
[----:B------:R-:W3:Y:S01]  /*cc80*/  LDL.64 R246, [R1+0x20] ;  /* 0x0000200001f67983 */ /* 0x000ee20000100a00 */
[----:B------:R-:W-:Y:S01]  /*cc90*/  UIMAD UR4, UR7, UR25, URZ ;  /* 0x00000019070472a4 */ /* 0x000fe2000f8e023f */
[----:B------:R-:W-:Y:S01]  /*cca0*/  MOV R133, UR11 ;  /* 0x0000000b00857c02 */ /* 0x000fe20008000f00 */
[----:B------:R-:W-:Y:S02]  /*ccb0*/  UISETP.GT.AND UP0, UPT, UR25, URZ, UPT ;  /* 0x0000003f1900728c */ /* 0x000fe4000bf04270 */
[----:B------:R-:W-:Y:S01]  /*ccc0*/  UIMAD UR4, UR5, UR11, UR4 ;  /* 0x0000000b050472a4 */ /* 0x000fe2000f8e0204 */
[----:B------:R-:W-:Y:S08]  /*ccd0*/  BAR.SYNC.DEFER_BLOCKING 0x0 ;  /* 0x0000000000007b1d */ /* 0x000ff00000010000 */
[----:B------:R-:W-:Y:S04]  /*cce0*/  STL [R1+0x80], R128 ;  /* 0x0000808001007387 */ /* 0x000fe80000100800 */
[----:B------:R-:W-:Y:S04]  /*ccf0*/  STL [R1+0x7c], R129 ;  /* 0x00007c8101007387 */ /* 0x000fe80000100800 */
[----:B------:R-:W-:Y:S04]  /*cd00*/  STL [R1+0x78], R130 ;  /* 0x0000788201007387 */ /* 0x000fe80000100800 */
[----:B------:R-:W-:Y:S04]  /*cd10*/  STL [R1+0x74], R131 ;  /* 0x0000748301007387 */ /* 0x000fe80000100800 */
[----:B-----5:R-:W-:Y:S08]  /*cd20*/  LDSM.16.M88.4 R64, [R231+0x8100] ;  /* 0x00810000e740783b */ /* 0x020ff00000000200 */
[----:B----4-:R-:W4:Y:S08]  /*cd30*/  LDSM.16.M88.4 R16, [R224+0x4100] ;  /* 0x00410000e010783b */ /* 0x010f300000000200 */
[----:B------:R-:W1:Y:S08]  /*cd40*/  LDSM.16.M88.4 R60, [R231+0xa100] ;  /* 0x00a10000e73c783b */ /* 0x000e700000000200 */
[----:B------:R-:W1:Y:S08]  /*cd50*/  LDSM.16.M88.4 R32, [R224+0x4900] ;  /* 0x00490000e020783b */ /* 0x000e700000000200 */
[----:B------:R-:W1:Y:S08]  /*cd60*/  LDSM.16.M88.4 R48, [R224+0x5100] ;  /* 0x00510000e030783b */ /* 0x000e700000000200 */
[----:B------:R-:W1:Y:S02]  /*cd70*/  LDSM.16.M88.4 R204, [R224+0x5900] ;  /* 0x00590000e0cc783b */ /* 0x000e640000000200 */
[-C--:B-1--4-:R-:W-:Y:S06]  /*cd80*/  HMMA.16816.F32.BF16 R4, R64, R16.reuse, RZ ;  /* 0x000000104004723c */ /* 0x092fec00000418ff */
[----:B------:R-:W-:Y:S02]  /*cd90*/  LDSM.16.M88.4 R208, [R233+0x8100] ;  /* 0x00810000e9d0783b */ /* 0x000fe40000000200 */
[C---:B------:R-:W-:Y:S06]  /*cda0*/  HMMA.16816.F32.BF16 R8, R60.reuse, R16, RZ ;  /* 0x000000103c08723c */ /* 0x040fec00000418ff */
[----:B------:R-:W1:Y:S02]  /*cdb0*/  LDSM.16.M88.4 R212, [R235] ;  /* 0x00000000ebd4783b */ /* 0x000e640000000200 */
[-C--:B------:R-:W-:Y:S06]  /*cdc0*/  HMMA.16816.F32.BF16 R12, R60, R18.reuse, RZ ;  /* 0x000000123c0c723c */ /* 0x080fec00000418ff */
[----:B------:R-:W4:Y:S02]  /*cdd0*/  LDSM.16.M88.4 R216, [R233+0xa100] ;  /* 0x00a10000e9d8783b */ /* 0x000f240000000200 */
[C---:B------:R-:W-:Y:S06]  /*cde0*/  HMMA.16816.F32.BF16 R16, R64.reuse, R18, RZ ;  /* 0x000000124010723c */ /* 0x040fec00000418ff */
[----:B------:R-:W-:Y:S02]  /*cdf0*/  LDSM.16.M88.4 R220, [R242] ;  /* 0x00000000f2dc783b */ /* 0x000fe40000000200 */
[-C--:B------:R-:W-:Y:S06]  /*ce00*/  HMMA.16816.F32.BF16 R20, R64, R32.reuse, RZ ;  /* 0x000000204014723c */ /* 0x080fec00000418ff */
        /* <DEDUP_REMOVED lines=17> */
[----:B------:R-:W4:Y:S07]  /*cf20*/  LDSM.16.M88.4 R204, [R243] ;  /* 0x00000000f3cc783b */ /* 0x000f2e0000000200 */
[-C--:B-1----:R-:W-:Y:S08]  /*cf30*/  HMMA.16816.F32.BF16 R4, R208, R212.reuse, R4 ;  /* 0x000000d4d004723c */ /* 0x082ff00000041804 */
[C---:B----4-:R-:W-:Y:S08]  /*cf40*/  HMMA.16816.F32.BF16 R8, R216.reuse, R212, R8 ;  /* 0x000000d4d808723c */ /* 0x050ff00000041808 */
[-C--:B------:R-:W-:Y:S08]  /*cf50*/  HMMA.16816.F32.BF16 R12, R216, R214.reuse, R12 ;  /* 0x000000d6d80c723c */ /* 0x080ff0000004180c */
[C---:B------:R-:W-:Y:S08]  /*cf60*/  HMMA.16816.F32.BF16 R16, R208.reuse, R214, R16 ;  /* 0x000000d6d010723c */ /* 0x040ff00000041810 */
[-C--:B------:R-:W-:Y:S08]  /*cf70*/  HMMA.16816.F32.BF16 R20, R208, R204.reuse, R20 ;  /* 0x000000ccd014723c */ /* 0x080ff00000041814 */
[C---:B------:R-:W-:Y:S08]  /*cf80*/  HMMA.16816.F32.BF16 R24, R216.reuse, R204, R24 ;  /* 0x000000ccd818723c */ /* 0x040ff00000041818 */
[-C--:B------:R-:W-:Y:S08]  /*cf90*/  HMMA.16816.F32.BF16 R28, R216, R206.reuse, R28 ;  /* 0x000000ced81c723c */ /* 0x080ff0000004181c */
[C---:B------:R-:W-:Y:S01]  /*cfa0*/  HMMA.16816.F32.BF16 R32, R208.reuse, R206, R32 ;  /* 0x000000ced020723c */ /* 0x040fe20000041820 */
[----:B------:R-:W1:Y:S07]  /*cfb0*/  LDSM.16.M88.4 R204, [R241] ;  /* 0x00000000f1cc783b */ /* 0x000e6e0000000200 */
[-C--:B------:R-:W-:Y:S08]  /*cfc0*/  HMMA.16816.F32.BF16 R36, R208, R220.reuse, R36 ;  /* 0x000000dcd024723c */ /* 0x080ff00000041824 */
[C---:B------:R-:W-:Y:S08]  /*cfd0*/  HMMA.16816.F32.BF16 R40, R216.reuse, R220, R40 ;  /* 0x000000dcd828723c */ /* 0x040ff00000041828 */
[-C--:B------:R-:W-:Y:S04]  /*cfe0*/  HMMA.16816.F32.BF16 R44, R216, R222.reuse, R44 ;  /* 0x000000ded82c723c */ /* 0x080fe8000004182c */
[----:B--2---:R-:W-:Y:S04]  /*cff0*/  IMAD.WIDE.U32 R136, R133, UR25, R134 ;  /* 0x0000001985887c25 */ /* 0x004fe8000f8e0086 */
[C---:B------:R-:W-:Y:S04]  /*d000*/  HMMA.16816.F32.BF16 R48, R208.reuse, R222, R48 ;  /* 0x000000ded030723c */ /* 0x040fe80000041830 */
[----:B------:R-:W-:Y:S02]  /*d010*/  IADD3 R0, R137, UR4, RZ ;  /* 0x0000000489007c10 */ /* 0x000fe4000fffe0ff */
[C---:B------:R-:W-:Y:S02]  /*d020*/  LEA R134, P0, R136.reuse, c[0x0][0x1f8], 0x1 ;  /* 0x00007e0088867a11 */ /* 0x040fe400078008ff */
[-C--:B-1----:R-:W-:Y:S04]  /*d030*/  HMMA.16816.F32.BF16 R52, R208, R204.reuse, R52 ;  /* 0x000000ccd034723c */ /* 0x082fe80000041834 */
[----:B------:R-:W-:Y:S01]  /*d040*/  LEA.HI.X R135, R136, c[0x0][0x1fc], R0, 0x1, P0 ;  /* 0x00007f0088877a11 */ /* 0x000fe200000f0c00 */
[----:B---3--:R-:W-:Y:S01]  /*d050*/  IMAD.WIDE.U32 R136, R133, UR25, R246 ;  /* 0x0000001985887c25 */ /* 0x008fe2000f8e00f6 */
[----:B------:R-:W-:Y:S02]  /*d060*/  UIADD3 UR25, UR25, -0x1, URZ ;  /* 0xffffffff19197890 */ /* 0x000fe4000fffe03f */
[C---:B------:R-:W-:Y:S01]  /*d070*/  HMMA.16816.F32.BF16 R56, R216.reuse, R204, R56 ;  /* 0x000000ccd838723c */ /* 0x040fe20000041838 */
[----:B------:R-:W-:Y:S01]  /*d080*/  @!PT LDS RZ, [RZ] ;  /* 0x00000000fffff984 */ /* 0x000fe20000000800 */
[----:B------:R-:W-:Y:S01]  /*d090*/  @!PT LDS RZ, [RZ] ;  /* 0x00000000fffff984 */ /* 0x000fe20000000800 */
[----:B------:R-:W-:Y:S01]  /*d0a0*/  @!PT LDS RZ, [RZ] ;  /* 0x00000000fffff984 */ /* 0x000fe20000000800 */
[----:B------:R1:W-:Y:S01]  /*d0b0*/  LDGSTS.E.BYPASS.LTC128B.128 [R245+0x100], [R134.64], !P5 ;  /* 0x0010000086f57fae */ /* 0x0003e2000e901d52 */
[----:B------:R-:W-:Y:S02]  /*d0c0*/  @UP0 USHF.R.S32.HI UR13, URZ, 0x1f, UR25 ;  /* 0x0000001f3f0d0899 */ /* 0x000fe40008011419 */
[----:B------:R-:W-:Y:S01]  /*d0d0*/  IADD3 R0, R137, UR4, RZ ;  /* 0x0000000489007c10 */ /* 0x000fe2000fffe0ff */
[----:B------:R-:W-:Y:S01]  /*d0e0*/  ULDC.64 UR4, c[0x0][0x1e0] ;  /* 0x0000780000047ab9 */ /* 0x000fe20000000a00 */
[C---:B------:R-:W-:Y:S02]  /*d0f0*/  LEA R212, P0, R136.reuse, c[0x0][0x1f8], 0x1 ;  /* 0x00007e0088d47a11 */ /* 0x040fe400078008ff */
[-C--:B------:R-:W-:Y:S03]  /*d100*/  HMMA.16816.F32.BF16 R60, R216, R206.reuse, R60 ;  /* 0x000000ced83c723c */ /* 0x080fe6000004183c */
[----:B------:R-:W-:Y:S01]  /*d110*/  @UP0 UIMAD UR13, UR13, UR4, URZ ;  /* 0x000000040d0d02a4 */ /* 0x000fe2000f8e023f */
[----:B------:R-:W-:Y:S01]  /*d120*/  LEA.HI.X R213, R136, c[0x0][0x1fc], R0, 0x1, P0 ;  /* 0x00007f0088d57a11 */ /* 0x000fe200000f0c00 */
[----:B------:R-:W-:Y:S02]  /*d130*/  @UP0 UIMAD.WIDE.U32 UR20, UR25, UR4, URZ ;  /* 0x00000004191402a5 */ /* 0x000fe4000f8e003f */
[----:B------:R-:W-:Y:S01]  /*d140*/  @UP0 UIMAD UR13, UR25, UR5, UR13 ;  /* 0x00000005190d02a4 */ /* 0x000fe2000f8e020d */
[----:B------:R-:W-:Y:S01]  /*d150*/  HMMA.16816.F32.BF16 R64, R208, R206, R64 ;  /* 0x000000ced040723c */ /* 0x000fe20000041840 */
[----:B------:R2:W-:Y:S01]  /*d160*/  LDGSTS.E.BYPASS.LTC128B.128 [R245+0x2100], [R212.64], !P4 ;  /* 0x02100000d4f57fae */ /* 0x0005e2000e101d52 */
[----:B------:R-:W-:Y:S02]  /*d170*/  @UP0 USHF.L.U32 UR4, UR20, 0x6, URZ ;  /* 0x0000000614040899 */ /* 0x000fe4000800063f */
[----:B------:R-:W-:Y:S04]  /*d180*/  @UP0 UIADD3 UR13, UR21, UR13, URZ ;  /* 0x0000000d150d0290 */ /* 0x000fe8000fffe03f */
[----:B------:R-:W-:Y:S01]  /*d190*/  @UP0 USHF.L.U64.HI UR13, UR20, 0x6, UR13 ;  /* 0x00000006140d0899 */ /* 0x000fe2000801020d */
[----:B-1----:R-:W-:Y:S04]  /*d1a0*/  IADD3 R134, P0, R134, UR10, RZ ;  /* 0x0000000a86867c10 */ /* 0x002fe8000ff1e0ff */
[----:B------:R-:W-:Y:S02]  /*d1b0*/  IADD3.X R135, R135, UR14, RZ, P0, !PT ;  /* 0x0000000e87877c10 */ /* 0x000fe400087fe4ff */
[----:B------:R-:W-:Y:S03]  /*d1c0*/  IADD3 R136, P1, R134, UR10, RZ ;  /* 0x0000000a86887c10 */ /* 0x000fe6000ff3e0ff */
[----:B------:R1:W-:Y:S01]  /*d1d0*/  LDGSTS.E.BYPASS.LTC128B.128 [R245+0x900], [R134.64], !P5 ;  /* 0x0090000086f57fae */ /* 0x0003e2000e901d52 */
[----:B------:R-:W-:Y:S02]  /*d1e0*/  IADD3.X R137, R135, UR14, RZ, P1, !PT ;  /* 0x0000000e87897c10 */ /* 0x000fe40008ffe4ff */
[----:B------:R-:W-:Y:S02]  /*d1f0*/  IADD3 R204, P1, R136, UR10, RZ ;  /* 0x0000000a88cc7c10 */ /* 0x000fe4000ff3e0ff */
[----:B--2---:R-:W-:Y:S03]  /*d200*/  IADD3 R212, P0, R134, UR16, RZ ;  /* 0x0000001086d47c10 */ /* 0x004fe6000ff1e0ff */
[----:B------:R1:W-:Y:S01]  /*d210*/  LDGSTS.E.BYPASS.LTC128B.128 [R245+0x2900], [R134.64+0x80], !P4 ;  /* 0x0290008086f57fae */ /* 0x0003e2000e101d52 */
[----:B------:R-:W-:Y:S02]  /*d220*/  IADD3.X R205, R137, UR14, RZ, P1, !PT ;  /* 0x0000000e89cd7c10 */ /* 0x000fe40008ffe4ff */
[----:B------:R-:W-:Y:S05]  /*d230*/  IADD3.X R213, R135, UR15, RZ, P0, !PT ;  /* 0x0000000f87d57c10 */ /* 0x000fea00087fe4ff */
[----:B------:R2:W-:Y:S08]  /*d240*/  LDGSTS.E.BYPASS.LTC128B.128 [R245+0x1100], [R136.64], !P5 ;  /* 0x0110000088f57fae */ /* 0x0005f0000e901d52 */
        /* <DEDUP_REMOVED lines=8> */
[----:B------:R-:W1:Y:S08]  /*d2d0*/  LDSM.16.M88.4 R220, [R232+0xa100] ;  /* 0x00a10000e8dc783b */ /* 0x000e700000000200 */
[----:B----4-:R-:W4:Y:S08]  /*d2e0*/  LDSM.16.M88.4 R204, [R230+0x4900] ;  /* 0x00490000e6cc783b */ /* 0x010f300000000200 */
[----:B------:R-:W0:Y:S08]  /*d2f0*/  LDGDEPBAR ;  /* 0x00000000000079af */ /* 0x000e300000000000 */
[----:B------:R-:W2:Y:S01]  /*d300*/  LDSM.16.M88.4 R208, [R230+0x5100] ;  /* 0x00510000e6d0783b */ /* 0x000ea20000000200 */
[-C--:B---3--:R-:W-:Y:S08]  /*d310*/  HMMA.16816.F32.BF16 R4, R212, R216.reuse, R4 ;  /* 0x000000d8d404723c */ /* 0x088ff00000041804 */
        /* <DEDUP_REMOVED lines=13> */
[----:B------:R-:W2:Y:S07]  /*d3f0*/  LDSM.16.M88.4 R208, [R229] ;  /* 0x00000000e5d0783b */ /* 0x000eae0000000200 */
[-C--:B-1----:R-:W-:Y:S08]  /*d400*/  HMMA.16816.F32.BF16 R52, R212, R216.reuse, R52 ;  /* 0x000000d8d434723c */ /* 0x082ff00000041834 */
[C---:B------:R-:W-:Y:S08]  /*d410*/  HMMA.16816.F32.BF16 R56, R220.reuse, R216, R56 ;  /* 0x000000d8dc38723c */ /* 0x040ff00000041838 */
[-C--:B------:R-:W-:Y:S01]  /*d420*/  HMMA.16816.F32.BF16 R60, R220, R218.reuse, R60 ;  /* 0x000000dadc3c723c */ /* 0x080fe2000004183c */
[----:B------:R-:W1:Y:S07]  /*d430*/  LDSM.16.M88.4 R220, [R234+0xa100] ;  /* 0x00a10000eadc783b */ /* 0x000e6e0000000200 */
[----:B------:R-:W-:Y:S01]  /*d440*/  HMMA.16816.F32.BF16 R64, R212, R218, R64 ;  /* 0x000000dad440723c */ /* 0x000fe20000041840 */
[----:B------:R-:W3:Y:S07]  /*d450*/  LDSM.16.M88.4 R212, [R229+0x800] ;  /* 0x00080000e5d4783b */ /* 0x000eee0000000200 */
[-C--:B--2---:R-:W-:Y:S01]  /*d460*/  HMMA.16816.F32.BF16 R4, R204, R208.reuse, R4 ;  /* 0x000000d0cc04723c */ /* 0x084fe20000041804 */
[----:B------:R-:W-:Y:S07]  /*d470*/  LDSM.16.M88.4 R216, [R229+0x1800] ;  /* 0x00180000e5d8783b */ /* 0x000fee0000000200 */
[C---:B-1----:R-:W-:Y:S08]  /*d480*/  HMMA.16816.F32.BF16 R8, R220.reuse, R208, R8 ;  /* 0x000000d0dc08723c */ /* 0x042ff00000041808 */
[-C--:B------:R-:W-:Y:S08]  /*d490*/  HMMA.16816.F32.BF16 R12, R220, R210.reuse, R12 ;  /* 0x000000d2dc0c723c */ /* 0x080ff0000004180c */
[C---:B------:R-:W-:Y:S01]  /*d4a0*/  HMMA.16816.F32.BF16 R16, R204.reuse, R210, R16 ;  /* 0x000000d2cc10723c */ /* 0x040fe20000041810 */
[----:B------:R-:W1:Y:S07]  /*d4b0*/  LDSM.16.M88.4 R208, [R229+0x1000] ;  /* 0x00100000e5d0783b */ /* 0x000e6e0000000200 */
[-C--:B---3--:R-:W-:Y:S08]  /*d4c0*/  HMMA.16816.F32.BF16 R20, R204, R212.reuse, R20 ;  /* 0x000000d4cc14723c */ /* 0x088ff00000041814 */
[C---:B------:R-:W-:Y:S08]  /*d4d0*/  HMMA.16816.F32.BF16 R24, R220.reuse, R212, R24 ;  /* 0x000000d4dc18723c */ /* 0x040ff00000041818 */
        /* <DEDUP_REMOVED lines=29> */
[----:B------:R-:W1:Y:S07]  /*d6b0*/  LDSM.16.M88.4 R212, [R240] ;  /* 0x00000000f0d4783b */ /* 0x000e6e0000000200 */
[-C--:B------:R-:W-:Y:S08]  /*d6c0*/  HMMA.16816.F32.BF16 R52, R208, R216.reuse, R52 ;  /* 0x000000d8d034723c */ /* 0x080ff00000041834 */
[C---:B------:R-:W-:Y:S08]  /*d6d0*/  HMMA.16816.F32.BF16 R56, R220.reuse, R216, R56 ;  /* 0x000000d8dc38723c */ /* 0x040ff00000041838 */
[-C--:B------:R-:W-:Y:S01]  /*d6e0*/  HMMA.16816.F32.BF16 R60, R220, R218.reuse, R60 ;  /* 0x000000dadc3c723c */ /* 0x080fe2000004183c */
[----:B------:R-:W2:Y:S07]  /*d6f0*/  LDSM.16.M88.4 R220, [R233+0xe100] ;  /* 0x00e10000e9dc783b */ /* 0x000eae0000000200 */
[----:B------:R-:W-:Y:S01]  /*d700*/  HMMA.16816.F32.BF16 R64, R208, R218, R64 ;  /* 0x000000dad040723c */ /* 0x000fe20000041840 */
[----:B------:R-:W3:Y:S07]  /*d710*/  LDSM.16.M88.4 R208, [R239] ;  /* 0x00000000efd0783b */ /* 0x000eee0000000200 */
[-C--:B-1----:R-:W-:Y:S01]  /*d720*/  HMMA.16816.F32.BF16 R4, R204, R212.reuse, R4 ;  /* 0x000000d4cc04723c */ /* 0x082fe20000041804 */
[----:B------:R-:W-:Y:S07]  /*d730*/  LDSM.16.M88.4 R216, [R237] ;  /* 0x00000000edd8783b */ /* 0x000fee0000000200 */
        /* <DEDUP_REMOVED lines=53> */
[----:B------:R-:W2:Y:S01]  /*da90*/  MUFU.TANH R211, R6 ;  /* 0x0000000600d37308 */ /* 0x000ea20000002400 */
[----:B------:R-:W-:Y:S02]  /*daa0*/  FMUL.FTZ R8, R8, c[0x0][0x320] ;  /* 0x0000c80008087a20 */ /* 0x000fe40000410000 */
[----:B------:R-:W-:Y:S03]  /*dab0*/  FMUL.FTZ R9, R9, c[0x0][0x320] ;  /* 0x0000c80009097a20 */ /* 0x000fe60000410000 */
[----:B------:R-:W-:Y:S02]  /*dac0*/  FMUL.FTZ R10, R10, c[0x0][0x320] ;  /* 0x0000c8000a0a7a20 */ /* 0x000fe40000410000 */
[----:B------:R-:W-:Y:S02]  /*dad0*/  FMUL.FTZ R11, R11, c[0x0][0x320] ;  /* 0x0000c8000b0b7a20 */ /* 0x000fe40000410000 */
        /* <DEDUP_REMOVED lines=9> */
[----:B------:R-:W-:Y:S05]  /*db70*/  FMUL.FTZ R19, R19, c[0x0][0x320] ;  /* 0x0000c80013137a20 */ /* 0x000fea0000410000 */
[----:B------:R-:W-:Y:S01]  /*db80*/  MUFU.TANH R213, R9 ;  /* 0x0000000900d57308 */ /* 0x000fe20000002400 */
[----:B----4-:R-:W4:Y:S09]  /*db90*/  LDSM.16.M88.4 R4, [R229+0x2800] ;  /* 0x00280000e504783b */ /* 0x010f320000000200 */
[----:B------:R-:W-:Y:S10]  /*dba0*/  MUFU.TANH R216, R10 ;  /* 0x0000000a00d87308 */ /* 0x000ff40000002400 */
[----:B------:R1:W-:Y:S10]  /*dbb0*/  MUFU.TANH R217, R11 ;  /* 0x0000000b00d97308 */ /* 0x0003f40000002400 */
[----:B------:R-:W2:Y:S10]  /*dbc0*/  MUFU.TANH R16, R16 ;  /* 0x0000001000107308 */ /* 0x000eb40000002400 */
        /* <DEDUP_REMOVED lines=8> */
[----:B------:R-:W-:Y:S01]  /*dc50*/  MUFU.TANH R19, R19 ;  /* 0x0000001300137308 */ /* 0x000fe20000002400 */
[----:B------:R-:W4:Y:S01]  /*dc60*/  LDSM.16.M88.4 R4, [R229+0x3800] ;  /* 0x00380000e504783b */ /* 0x000f220000000200 */
[----:B------:R-:W-:Y:S04]  /*dc70*/  DEPBAR.LE SB0, 0x0 ;  /* 0x000080000000791a */ /* 0x000fe80000000000 */
[----:B------:R-:W-:Y:S02]  /*dc80*/  FMUL.FTZ R20, R20, c[0x0][0x320] ;  /* 0x0000c80014147a20 */ /* 0x000fe40000410000 */
[----:B------:R-:W-:Y:S02]  /*dc90*/  FMUL.FTZ R21, R21, c[0x0][0x320] ;  /* 0x0000c80015157a20 */ /* 0x000fe40000410000 */
[----:B------:R-:W-:Y:S01]  /*dca0*/  MUFU.TANH R246, R20 ;  /* 0x0000001400f67308 */ /* 0x000fe20000002400 */
        /* <DEDUP_REMOVED lines=9> */
[----:B------:R-:W-:Y:S01]  /*dd40*/  MUFU.TANH R218, R32 ;  /* 0x0000002000da7308 */ /* 0x000fe20000002400 */
[-C--:B------:R-:W-:Y:S03]  /*dd50*/  HMMA.16816.F32.BF16 R44, R220, R10.reuse, R44 ;  /* 0x0000000adc2c723c */ /* 0x080fe6000004182c */
[----:B------:R-:W-:Y:S02]  /*dd60*/  FMUL.FTZ R33, R33, c[0x0][0x320] ;  /* 0x0000c80021217a20 */ /* 0x000fe40000410000 */
[----:B------:R-:W-:Y:S02]  /*dd70*/  FMUL.FTZ R35, R35, c[0x0][0x320] ;  /* 0x0000c80023237a20 */ /* 0x000fe40000410000 */
[----:B------:R-:W-:Y:S01]  /*dd80*/  FMUL.FTZ R36, R36, c[0x0][0x320] ;  /* 0x0000c80024247a20 */ /* 0x000fe20000410000 */
[C---:B------:R-:W-:Y:S01]  /*dd90*/  HMMA.16816.F32.BF16 R48, R204.reuse, R10, R48 ;  /* 0x0000000acc30723c */ /* 0x040fe20000041830 */
[----:B------:R-:W-:Y:S01]  /*dda0*/  MUFU.TANH R219, R33 ;  /* 0x0000002100db7308 */ /* 0x000fe20000002400 */
[----:B------:R-:W3:Y:S02]  /*ddb0*/  LDL R11, [R1+0x2c] ;  /* 0x00002c00010b7983 */ /* 0x000ee40000100800 */
[----:B------:R-:W-:Y:S02]  /*ddc0*/  FMUL.FTZ R37, R37, c[0x0][0x320] ;  /* 0x0000c80025257a20 */ /* 0x000fe40000410000 */
[----:B------:R-:W3:Y:S01]  /*ddd0*/  LDL R10, [R1+0x28] ;  /* 0x00002800010a7983 */ /* 0x000ee20000100800 */
[----:B------:R-:W-:Y:S01]  /*dde0*/  FMUL.FTZ R41, R41, c[0x0][0x320] ;  /* 0x0000c80029297a20 */ /* 0x000fe20000410000 */
[-C--:B----4-:R-:W-:Y:S03]  /*ddf0*/  HMMA.16816.F32.BF16 R52, R204, R4.reuse, R52 ;  /* 0x00000004cc34723c */ /* 0x090fe60000041834 */
[----:B------:R-:W1:Y:S01]  /*de00*/  MUFU.TANH R0, R36 ;  /* 0x0000002400007308 */ /* 0x000e620000002400 */
[----:B------:R-:W-:Y:S02]  /*de10*/  FMUL.FTZ R38, R38, c[0x0][0x320] ;  /* 0x0000c80026267a20 */ /* 0x000fe40000410000 */
[----:B------:R-:W-:Y:S02]  /*de20*/  FMUL.FTZ R39, R39, c[0x0][0x320] ;  /* 0x0000c80027277a20 */ /* 0x000fe40000410000 */
[C---:B------:R-:W-:Y:S04]  /*de30*/  HMMA.16816.F32.BF16 R56, R220.reuse, R4, R56 ;  /* 0x00000004dc38723c */ /* 0x040fe80000041838 */
[----:B------:R-:W-:Y:S01]  /*de40*/  FMUL.FTZ R44, R44, c[0x0][0x320] ;  /* 0x0000c8002c2c7a20 */ /* 0x000fe20000410000 */
[----:B------:R1:W-:Y:S01]  /*de50*/  MUFU.TANH R129, R41 ;  /* 0x0000002900817308 */ /* 0x0003e20000002400 */
[----:B------:R-:W-:Y:S01]  /*de60*/  FMUL.FTZ R42, R42, c[0x0][0x320] ;  /* 0x0000c8002a2a7a20 */ /* 0x000fe20000410000 */
[----:B------:R-:W-:Y:S01]  /*de70*/  FMNMX.FTZ R5, R209, R2, !PT ;  /* 0x00000002d1057209 */ /* 0x000fe20007810000 */
[-C--:B------:R-:W-:Y:S04]  /*de80*/  HMMA.16816.F32.BF16 R60, R220, R6.reuse, R60 ;  /* 0x00000006dc3c723c */ /* 0x080fe8000004183c */
[----:B------:R-:W-:Y:S01]  /*de90*/  FMUL.FTZ R51, R51, c[0x0][0x320] ;  /* 0x0000c80033337a20 */ /* 0x000fe20000410000 */
[----:B--2---:R-:W-:Y:S01]  /*dea0*/  FMNMX.FTZ R5, R208, R5, !PT ;  /* 0x00000005d0057209 */ /* 0x004fe20007810000 */
[----:B------:R-:W-:Y:S01]  /*deb0*/  FMUL.FTZ R49, R49, c[0x0][0x320] ;  /* 0x0000c80031317a20 */ /* 0x000fe20000410000 */
[----:B------:R-:W-:Y:S01]  /*dec0*/  MUFU.TANH R9, R42 ;  /* 0x0000002a00097308 */ /* 0x000fe20000002400 */
[----:B------:R-:W-:Y:S04]  /*ded0*/  HMMA.16816.F32.BF16 R64, R204, R6, R64 ;  /* 0x00000006cc40723c */ /* 0x000fe80000041840 */
[----:B------:R-:W-:Y:S01]  /*dee0*/  FMUL.FTZ R52, R52, c[0x0][0x320] ;  /* 0x0000c80034347a20 */ /* 0x000fe20000410000 */
[----:B------:R-:W-:Y:S01]  /*def0*/  FMNMX.FTZ R4, R211, R3, !PT ;  /* 0x00000003d3047209 */ /* 0x000fe20007810000 */
[----:B------:R-:W-:Y:S01]  /*df00*/  FMUL.FTZ R53, R53, c[0x0][0x320] ;  /* 0x0000c80035357a20 */ /* 0x000fe20000410000 */
[----:B------:R-:W-:Y:S01]  /*df10*/  FMNMX.FTZ R5, R16, R5, !PT ;  /* 0x0000000510057209 */ /* 0x000fe20007810000 */
[----:B------:R-:W-:Y:S01]  /*df20*/  FMUL.FTZ R57, R57, c[0x0][0x320] ;  /* 0x0000c80039397a20 */ /* 0x000fe20000410000 */
[----:B------:R-:W2:Y:S03]  /*df30*/  MUFU.TANH R249, R22 ;  /* 0x0000001600f97308 */ /* 0x000ea60000002400 */
[----:B------:R-:W-:Y:S01]  /*df40*/  FMUL.FTZ R54, R54, c[0x0][0x320] ;  /* 0x0000c80036367a20 */ /* 0x000fe20000410000 */
[----:B------:R-:W-:Y:S01]  /*df50*/  FMNMX.FTZ R5, R17, R5, !PT ;  /* 0x0000000511057209 */ /* 0x000fe20007810000 */
[----:B------:R-:W-:Y:S01]  /*df60*/  FMUL.FTZ R55, R55, c[0x0][0x320] ;  /* 0x0000c80037377a20 */ /* 0x000fe20000410000 */
[----:B-1----:R-:W-:Y:S01]  /*df70*/  MOV R41, R0 ;  /* 0x0000000000297202 */ /* 0x002fe20000000f00 */
[----:B------:R-:W-:Y:S01]  /*df80*/  FMUL.FTZ R59, R59, c[0x0][0x320] ;  /* 0x0000c8003b3b7a20 */ /* 0x000fe20000410000 */
[----:B------:R-:W-:Y:S01]  /*df90*/  FMNMX.FTZ R5, R246, R5, !PT ;  /* 0x00000005f6057209 */ /* 0x000fe20007810000 */
[----:B------:R-:W-:Y:S01]  /*dfa0*/  FMUL.FTZ R23, R23, c[0x0][0x320] ;  /* 0x0000c80017177a20 */ /* 0x000fe20000410000 */
[----:B------:R-:W1:Y:S01]  /*dfb0*/  MUFU.TANH R133, R37 ;  /* 0x0000002500857308 */ /* 0x000e620000002400 */
[----:B------:R-:W-:Y:S01]  /*dfc0*/  FMUL.FTZ R29, R29, c[0x0][0x320] ;  /* 0x0000c8001d1d7a20 */ /* 0x000fe20000410000 */
[----:B------:R-:W-:Y:S01]  /*dfd0*/  FMNMX.FTZ R5, R244, R5, !PT ;  /* 0x00000005f4057209 */ /* 0x000fe20007810000 */
[----:B------:R-:W-:Y:S01]  /*dfe0*/  FMUL.FTZ R50, R50, c[0x0][0x320] ;  /* 0x0000c80032327a20 */ /* 0x000fe20000410000 */
[----:B------:R-:W-:Y:S01]  /*dff0*/  FMNMX.FTZ R0, R212, R132, !PT ;  /* 0x00000084d4007209 */ /* 0x000fe20007810000 */
[----:B------:R-:W-:Y:S01]  /*e000*/  FMUL.FTZ R66, R66, c[0x0][0x320] ;  /* 0x0000c80042427a20 */ /* 0x000fe20000410000 */
[----:B------:R-:W-:Y:S01]  /*e010*/  FMNMX.FTZ R5, R218, R5, !PT ;  /* 0x00000005da057209 */ /* 0x000fe20007810000 */
[----:B------:R-:W-:Y:S01]  /*e020*/  FMUL.FTZ R64, R64, c[0x0][0x320] ;  /* 0x0000c80040407a20 */ /* 0x000fe20000410000 */
[----:B------:R-:W-:Y:S01]  /*e030*/  FMNMX.FTZ R6, R210, R4, !PT ;  /* 0x00000004d2067209 */ /* 0x000fe20007810000 */
[----:B------:R-:W-:Y:S01]  /*e040*/  FMUL.FTZ R65, R65, c[0x0][0x320] ;  /* 0x0000c80041417a20 */ /* 0x000fe20000410000 */
[----:B------:R-:W-:Y:S01]  /*e050*/  MUFU.TANH R22, R51 ;  /* 0x0000003300167308 */ /* 0x000fe20000002400 */
        /* <DEDUP_REMOVED lines=9> */
[----:B------:R1:W-:Y:S01]  /*e0f0*/  MUFU.TANH R51, R66 ;  /* 0x0000004200337308 */ /* 0x0003e20000002400 */
[----:B------:R-:W-:Y:S01]  /*e100*/  FMUL.FTZ R25, R25, c[0x0][0x320] ;  /* 0x0000c80019197a20 */ /* 0x000fe20000410000 */
[----:B------:R-:W-:Y:S01]  /*e110*/  FMNMX.FTZ R0, R19, R0, !PT ;  /* 0x0000000013007209 */ /* 0x000fe20007810000 */
[----:B------:R-:W-:Y:S02]  /*e120*/  FMUL.FTZ R24, R24, c[0x0][0x320] ;  /* 0x0000c80018187a20 */ /* 0x000fe40000410000 */
[----:B------:R-:W-:Y:S01]  /*e130*/  FMUL.FTZ R28, R28, c[0x0][0x320] ;  /* 0x0000c8001c1c7a20 */ /* 0x000fe20000410000 */
[----:B--2---:R-:W-:Y:S01]  /*e140*/  FMNMX.FTZ R0, R249, R0, !PT ;  /* 0x00000000f9007209 */ /* 0x004fe20007810000 */
        /* <DEDUP_REMOVED lines=10> */
[----:B------:R-:W-:Y:S01]  /*e1f0*/  FMUL.FTZ R26, R26, c[0x0][0x320] ;  /* 0x0000c8001a1a7a20 */ /* 0x000fe20000410000 */
[----:B-1----:R-:W-:Y:S01]  /*e200*/  MOV R66, R133 ;  /* 0x0000008500427202 */ /* 0x002fe20000000f00 */
[----:B------:R-:W-:Y:S03]  /*e210*/  FMUL.FTZ R27, R27, c[0x0][0x320] ;  /* 0x0000c8001b1b7a20 */ /* 0x000fe60000410000 */
[----:B------:R-:W-:Y:S02]  /*e220*/  FMNMX.FTZ R5, R66, R5, !PT ;  /* 0x0000000542057209 */ /* 0x000fe40007810000 */
[----:B------:R2:W-:Y:S10]  /*e230*/  MUFU.TANH R30, R64 ;  /* 0x00000040001e7308 */ /* 0x0005f40000002400 */
[----:B------:R-:W-:Y:S10]  /*e240*/  MUFU.TANH R20, R44 ;  /* 0x0000002c00147308 */ /* 0x000ff40000002400 */
[----:B------:R-:W1:Y:S01]  /*e250*/  MUFU.TANH R44, R48 ;  /* 0x00000030002c7308 */ /* 0x000e620000002400 */
[----:B--2---:R-:W-:Y:S09]  /*e260*/  MOV R64, R128 ;  /* 0x0000008000407202 */ /* 0x004ff20000000f00 */
[----:B------:R-:W2:Y:S10]  /*e270*/  MUFU.TANH R33, R49 ;  /* 0x0000003100217308 */ /* 0x000eb40000002400 */
[----:B------:R-:W4:Y:S01]  /*e280*/  MUFU.TANH R32, R52 ;  /* 0x0000003400207308 */ /* 0x000f220000002400 */
[----:B-1----:R-:W-:Y:S09]  /*e290*/  FMNMX.FTZ R5, R44, R5, !PT ;  /* 0x000000052c057209 */ /* 0x002ff20007810000 */
[----:B------:R-:W-:Y:S01]  /*e2a0*/  MUFU.TANH R241, R31 ;  /* 0x0000001f00f17308 */ /* 0x000fe20000002400 */
[----:B--2---:R-:W-:Y:S09]  /*e2b0*/  FMNMX.FTZ R5, R33, R5, !PT ;  /* 0x0000000521057209 */ /* 0x004ff20007810000 */
[----:B------:R-:W1:Y:S01]  /*e2c0*/  MUFU.TANH R31, R53 ;  /* 0x00000035001f7308 */ /* 0x000e620000002400 */
[----:B----4-:R-:W-:Y:S09]  /*e2d0*/  FMNMX.FTZ R5, R32, R5, !PT ;  /* 0x0000000520057209 */ /* 0x010ff20007810000 */
[----:B------:R-:W2:Y:S10]  /*e2e0*/  MUFU.TANH R128, R65 ;  /* 0x0000004100807308 */ /* 0x000eb40000002400 */
[----:B------:R-:W-:Y:S01]  /*e2f0*/  MUFU.TANH R248, R34 ;  /* 0x0000002200f87308 */ /* 0x000fe20000002400 */
[----:B-1----:R-:W-:Y:S04]  /*e300*/  FMNMX.FTZ R5, R31, R5, !PT ;  /* 0x000000051f057209 */ /* 0x002fe80007810000 */
[----:B------:R-:W-:Y:S05]  /*e310*/  FMNMX.FTZ R5, R30, R5, !PT ;  /* 0x000000051e057209 */ /* 0x000fea0007810000 */
[----:B------:R1:W-:Y:S01]  /*e320*/  MUFU.TANH R247, R35 ;  /* 0x0000002300f77308 */ /* 0x0003e20000002400 */
[----:B--2---:R-:W-:Y:S05]  /*e330*/  FMNMX.FTZ R5, R128, R5, !PT ;  /* 0x0000000580057209 */ /* 0x004fea0007810000 */
[----:B------:R-:W2:Y:S04]  /*e340*/  SHFL.BFLY PT, R8, R5, 0x2, 0x1f ;  /* 0x0c401f0005087f89 */ /* 0x000ea800000e0000 */
[----:B------:R-:W-:Y:S10]  /*e350*/  MUFU.TANH R251, R25 ;  /* 0x0000001900fb7308 */ /* 0x000ff40000002400 */
[----:B------:R4:W-:Y:S01]  /*e360*/  MUFU.TANH R25, R59 ;  /* 0x0000003b00197308 */ /* 0x0009e20000002400 */
[----:B-1----:R-:W3:Y:S09]  /*e370*/  LDL.64 R34, [R1+0x48] ;  /* 0x0000480001227983 */ /* 0x002ef20000100a00 */
[----:B------:R-:W1:Y:S01]  /*e380*/  MUFU.TANH R13, R13 ;  /* 0x0000000d000d7308 */ /* 0x000e620000002400 */
[----:B--2---:R-:W-:Y:S09]  /*e390*/  FMNMX.FTZ R5, R5, R8, !PT ;  /* 0x0000000805057209 */ /* 0x004ff20007810000 */
[----:B------:R-:W2:Y:S01]  /*e3a0*/  MUFU.TANH R252, R23 ;  /* 0x0000001700fc7308 */ /* 0x000ea20000002400 */
[----:B----4-:R-:W-:Y:S02]  /*e3b0*/  MOV R59, R9 ;  /* 0x00000009003b7202 */ /* 0x010fe40000000f00 */
[----:B------:R-:W4:Y:S07]  /*e3c0*/  LDL.64 R8, [R1+0x38] ;  /* 0x0000380001087983 */ /* 0x000f2e0000100a00 */
[----:B------:R-:W2:Y:S01]  /*e3d0*/  MUFU.TANH R243, R24 ;  /* 0x0000001800f37308 */ /* 0x000ea20000002400 */
[----:B-1----:R-:W-:Y:S09]  /*e3e0*/  FMNMX.FTZ R6, R13, R4, !PT ;  /* 0x000000040d067209 */ /* 0x002ff20007810000 */
[----:B------:R-:W1:Y:S01]  /*e3f0*/  MUFU.TANH R250, R28 ;  /* 0x0000001c00fa7308 */ /* 0x000e620000002400 */
[----:B--2---:R-:W-:Y:S04]  /*e400*/  FMNMX.FTZ R0, R252, R0, !PT ;  /* 0x00000000fc007209 */ /* 0x004fe80007810000 */
[----:B------:R-:W-:Y:S05]  /*e410*/  FMNMX.FTZ R0, R248, R0, !PT ;  /* 0x00000000f8007209 */ /* 0x000fea0007810000 */
[----:B------:R-:W2:Y:S01]  /*e420*/  MUFU.TANH R21, R29 ;  /* 0x0000001d00157308 */ /* 0x000ea20000002400 */
[----:B------:R-:W-:Y:S02]  /*e430*/  FMNMX.FTZ R0, R247, R0, !PT ;  /* 0x00000000f7007209 */ /* 0x000fe40007810000 */
[----:B------:R-:W-:Y:S04]  /*e440*/  FMNMX.FTZ R6, R243, R6, !PT ;  /* 0x00000006f3067209 */ /* 0x000fe80007810000 */
[----:B------:R-:W-:Y:S03]  /*e450*/  FMNMX.FTZ R6, R251, R6, !PT ;  /* 0x00000006fb067209 */ /* 0x000fe60007810000 */
[----:B------:R-:W2:Y:S01]  /*e460*/  MUFU.TANH R130, R38 ;  /* 0x0000002600827308 */ /* 0x000ea20000002400 */
[----:B-1----:R-:W-:Y:S09]  /*e470*/  FMNMX.FTZ R6, R250, R6, !PT ;  /* 0x00000006fa067209 */ /* 0x002ff20007810000 */
[----:B------:R-:W1:Y:S01]  /*e480*/  MUFU.TANH R23, R39 ;  /* 0x0000002700177308 */ /* 0x000e620000002400 */
[----:B--2---:R-:W-:Y:S09]  /*e490*/  FMNMX.FTZ R6, R21, R6, !PT ;  /* 0x0000000615067209 */ /* 0x004ff20007810000 */
[----:B------:R-:W-:Y:S01]  /*e4a0*/  MUFU.TANH R24, R27 ;  /* 0x0000001b00187308 */ /* 0x000fe20000002400 */
[----:B------:R-:W-:Y:S09]  /*e4b0*/  FMNMX.FTZ R0, R130, R0, !PT ;  /* 0x0000000082007209 */ /* 0x000ff20007810000 */
[----:B------:R-:W2:Y:S01]  /*e4c0*/  MUFU.TANH R27, R40 ;  /* 0x00000028001b7308 */ /* 0x000ea20000002400 */
[----:B-1----:R-:W-:Y:S09]  /*e4d0*/  FMNMX.FTZ R0, R23, R0, !PT ;  /* 0x0000000017007209 */ /* 0x002ff20007810000 */
[----:B------:R-:W1:Y:S10]  /*e4e0*/  MUFU.TANH R235, R50 ;  /* 0x0000003200eb7308 */ /* 0x000e740000002400 */
[----:B------:R-:W1:Y:S01]  /*e4f0*/  MUFU.TANH R131, R45 ;  /* 0x0000002d00837308 */ /* 0x000e620000002400 */
[----:B--2---:R-:W-:Y:S02]  /*e500*/  FMNMX.FTZ R6, R27, R6, !PT ;  /* 0x000000061b067209 */ /* 0x004fe40007810000 */
[----:B------:R-:W-:Y:S02]  /*e510*/  MOV R40, R241 ;  /* 0x000000f100287202 */ /* 0x000fe40000000f00 */
[----:B------:R-:W-:Y:S05]  /*e520*/  FMNMX.FTZ R6, R129, R6, !PT ;  /* 0x0000000681067209 */ /* 0x000fea0007810000 */
[----:B------:R-:W2:Y:S01]  /*e530*/  MUFU.TANH R49, R54 ;  /* 0x0000003600317308 */ /* 0x000ea20000002400 */
[----:B------:R-:W-:Y:S02]  /*e540*/  FMNMX.FTZ R6, R20, R6, !PT ;  /* 0x0000000614067209 */ /* 0x000fe40007810000 */
[----:B-1----:R-:W-:Y:S04]  /*e550*/  FMNMX.FTZ R0, R235, R0, !PT ;  /* 0x00000000eb007209 */ /* 0x002fe80007810000 */
[----:B------:R-:W-:Y:S03]  /*e560*/  FMNMX.FTZ R0, R22, R0, !PT ;  /* 0x0000000016007209 */ /* 0x000fe60007810000 */
[----:B------:R-:W-:Y:S01]  /*e570*/  MUFU.TANH R29, R60 ;  /* 0x0000003c001d7308 */ /* 0x000fe20000002400 */
[----:B------:R-:W-:Y:S02]  /*e580*/  FMNMX.FTZ R6, R131, R6, !PT ;  /* 0x0000000683067209 */ /* 0x000fe40007810000 */
[----:B------:R-:W-:Y:S07]  /*e590*/  MOV R45, R242 ;  /* 0x000000f2002d7202 */ /* 0x000fee0000000f00 */
[----:B------:R-:W1:Y:S01]  /*e5a0*/  MUFU.TANH R137, R56 ;  /* 0x0000003800897308 */ /* 0x000e620000002400 */
[----:B--2---:R-:W-:Y:S09]  /*e5b0*/  FMNMX.FTZ R0, R49, R0, !PT ;  /* 0x0000000031007209 */ /* 0x004ff20007810000 */
[----:B------:R-:W2:Y:S10]  /*e5c0*/  MUFU.TANH R50, R55 ;  /* 0x0000003700327308 */ /* 0x000eb40000002400 */
[----:B------:R-:W2:Y:S01]  /*e5d0*/  MUFU.TANH R65, R61 ;  /* 0x0000003d00417308 */ /* 0x000ea20000002400 */
[----:B-1----:R-:W-:Y:S02]  /*e5e0*/  MOV R60, R137 ;  /* 0x00000089003c7202 */ /* 0x002fe40000000f00 */
[----:B------:R-:W1:Y:S07]  /*e5f0*/  SHFL.BFLY PT, R137, R5, 0x1, 0x1f ;  /* 0x0c201f0005897f89 */ /* 0x000e6e00000e0000 */
[----:B------:R-:W1:Y:S01]  /*e600*/  MUFU.TANH R14, R14 ;  /* 0x0000000e000e7308 */ /* 0x000e620000002400 */
[----:B--2---:R-:W-:Y:S02]  /*e610*/  FMNMX.FTZ R4, R50, R0, !PT ;  /* 0x0000000032047209 */ /* 0x004fe40007810000 */
[----:B------:R-:W-:Y:S02]  /*e620*/  FMNMX.FTZ R0, R60, R6, !PT ;  /* 0x000000063c007209 */ /* 0x000fe40007810000 */
[----:B------:R-:W-:Y:S05]  /*e630*/  FMNMX.FTZ R6, R216, R138, !PT ;  /* 0x0000008ad8067209 */ /* 0x000fea0007810000 */
[----:B------:R-:W2:Y:S01]  /*e640*/  MUFU.TANH R15, R15 ;  /* 0x0000000f000f7308 */ /* 0x000ea20000002400 */
[----:B------:R-:W-:Y:S02]  /*e650*/  FMNMX.FTZ R0, R64, R0, !PT ;  /* 0x0000000040007209 */ /* 0x000fe40007810000 */
[----:B------:R-:W-:Y:S02]  /*e660*/  FMNMX.FTZ R6, R217, R6, !PT ;  /* 0x00000006d9067209 */ /* 0x000fe40007810000 */
[----:B------:R-:W-:Y:S02]  /*e670*/  FMNMX.FTZ R0, R29, R0, !PT ;  /* 0x000000001d007209 */ /* 0x000fe40007810000 */
[----:B------:R-:W-:Y:S02]  /*e680*/  FMNMX.FTZ R4, R51, R4, !PT ;  /* 0x0000000433047209 */ /* 0x000fe40007810000 */
[----:B------:R-:W-:Y:S01]  /*e690*/  FMNMX.FTZ R0, R65, R0, !PT ;  /* 0x0000000041007209 */ /* 0x000fe20007810000 */
[----:B------:R-:W2:Y:S01]  /*e6a0*/  MUFU.TANH R139, R26 ;  /* 0x0000001a008b7308 */ /* 0x000ea20000002400 */
[----:B-1----:R-:W-:Y:S02]  /*e6b0*/  FMNMX.FTZ R137, R5, R137, !PT ;  /* 0x0000008905897209 */ /* 0x002fe40007810000 */
[----:B------:R-:W-:Y:S01]  /*e6c0*/  MOV R61, R33 ;  /* 0x00000021003d7202 */ /* 0x000fe20000000f00 */
[----:B------:R-:W1:Y:S01]  /*e6d0*/  SHFL.BFLY PT, R135, R0, 0x2, 0x1f ;  /* 0x0c401f0000877f89 */ /* 0x000e6200000e0000 */
[----:B------:R-:W-:Y:S01]  /*e6e0*/  FMNMX.FTZ R6, R14, R6, !PT ;  /* 0x000000060e067209 */ /* 0x000fe20007810000 */
[----:B------:R-:W-:Y:S04]  /*e6f0*/  FMUL.FTZ R207, R137, c[0x0][0x2d0] ;  /* 0x0000b40089cf7a20 */ /* 0x000fe80000410000 */
[----:B------:R-:W1:Y:S01]  /*e700*/  MUFU.TANH R56, R67 ;  /* 0x0000004300387308 */ /* 0x000e620000002400 */
[----:B--2---:R-:W-:Y:S09]  /*e710*/  FMNMX.FTZ R6, R15, R6, !PT ;  /* 0x000000060f067209 */ /* 0x004ff20007810000 */
[----:B------:R-:W2:Y:S01]  /*e720*/  MUFU.TANH R67, R43 ;  /* 0x0000002b00437308 */ /* 0x000ea20000002400 */
[----:B------:R-:W-:Y:S04]  /*e730*/  MOV R28, R139 ;  /* 0x0000008b001c7202 */ /* 0x000fe80000000f00 */
[----:B------:R-:W-:Y:S02]  /*e740*/  FMNMX.FTZ R6, R28, R6, !PT ;  /* 0x000000061c067209 */ /* 0x000fe40007810000 */
[----:B-1----:R-:W-:Y:S03]  /*e750*/  FMNMX.FTZ R135, R0, R135, !PT ;  /* 0x0000008700877209 */ /* 0x002fe60007810000 */
[----:B------:R-:W1:Y:S01]  /*e760*/  MUFU.TANH R26, R46 ;  /* 0x0000002e001a7308 */ /* 0x000e620000002400 */
[----:B------:R-:W-:Y:S02]  /*e770*/  FMNMX.FTZ R6, R24, R6, !PT ;  /* 0x0000000618067209 */ /* 0x000fe40007810000 */
[----:B------:R-:W-:Y:S02]  /*e780*/  FMNMX.FTZ R4, R56, R4, !PT ;  /* 0x0000000438047209 */ /* 0x000fe40007810000 */
[----:B------:R-:W-:Y:S03]  /*e790*/  FMNMX.FTZ R6, R45, R6, !PT ;  /* 0x000000062d067209 */ /* 0x000fe60007810000 */
[----:B------:R-:W1:Y:S01]  /*e7a0*/  SHFL.BFLY PT, R7, R4, 0x2, 0x1f ;  /* 0x0c401f0004077f89 */ /* 0x000e6200000e0000 */
[----:B------:R-:W-:Y:S01]  /*e7b0*/  FMNMX.FTZ R0, R40, R6, !PT ;  /* 0x0000000628007209 */ /* 0x000fe20007810000 */
[----:B------:R1:W1:Y:S03]  /*e7c0*/  MUFU.TANH R57, R47 ;  /* 0x0000002f00397308 */ /* 0x0002660000002400 */
[----:B------:R-:W-:Y:S01]  /*e7d0*/  FMNMX.FTZ R6, R59, R0, !PT ;  /* 0x000000003b067209 */ /* 0x000fe20007810000 */
[----:B------:R-:W-:Y:S01]  /*e7e0*/  FMUL.FTZ R0, R63, c[0x0][0x320] ;  /* 0x0000c8003f007a20 */ /* 0x000fe20000410000 */
[----:B------:R-:W-:Y:S02]  /*e7f0*/  MOV R63, R21 ;  /* 0x00000015003f7202 */ /* 0x000fe40000000f00 */
[----:B--2---:R-:W-:Y:S03]  /*e800*/  FMNMX.FTZ R6, R67, R6, !PT ;  /* 0x0000000643067209 */ /* 0x004fe60007810000 */
[----:B------:R2:W-:Y:S01]  /*e810*/  MUFU.TANH R139, R0 ;  /* 0x00000000008b7308 */ /* 0x0005e20000002400 */
[----:B-1----:R-:W-:Y:S09]  /*e820*/  FMNMX.FTZ R5, R26, R6, !PT ;  /* 0x000000061a057209 */ /* 0x002ff20007810000 */
[----:B------:R-:W1:Y:S01]  /*e830*/  MUFU.TANH R48, R58 ;  /* 0x0000003a00307308 */ /* 0x000e620000002400 */
[----:B------:R-:W-:Y:S02]  /*e840*/  FMNMX.FTZ R4, R4, R7, !PT ;  /* 0x0000000704047209 */ /* 0x000fe40007810000 */
[----:B------:R-:W1:Y:S01]  /*e850*/  SHFL.BFLY PT, R7, R135, 0x1, 0x1f ;  /* 0x0c201f0087077f89 */ /* 0x000e6200000e0000 */
[----:B------:R-:W-:Y:S06]  /*e860*/  MOV R47, R27 ;  /* 0x0000001b002f7202 */ /* 0x000fec0000000f00 */
[----:B------:R1:W-:Y:S01]  /*e870*/  MUFU.TANH R204, R62 ;  /* 0x0000003e00cc7308 */ /* 0x0003e20000002400 */
[----:B------:R-:W1:Y:S01]  /*e880*/  SHFL.BFLY PT, R136, R4, 0x1, 0x1f ;  /* 0x0c201f0004887f89 */ /* 0x000e6200000e0000 */
[----:B--2---:R-:W-:Y:S01]  /*e890*/  FADD.FTZ R0, -R137, R2 ;  /* 0x0000000289007221 */ /* 0x004fe20000010100 */
[----:B------:R-:W-:Y:S03]  /*e8a0*/  FMNMX.FTZ R2, R57, R5, !PT ;  /* 0x0000000539027209 */ /* 0x000fe60007810000 */
[----:B------:R-:W-:Y:S04]  /*e8b0*/  FMUL.FTZ R0, R0, c[0x0][0x2d0] ;  /* 0x0000b40000007a20 */ /* 0x000fe80000410000 */
[----:B------:R2:W2:Y:S01]  /*e8c0*/  MUFU.EX2 R134, R0 ;  /* 0x0000000000867308 */ /* 0x0004a20000000800 */
[----:B-1----:R-:W-:Y:S02]  /*e8d0*/  FMNMX.FTZ R2, R48, R2, !PT ;  /* 0x0000000230027209 */ /* 0x002fe40007810000 */
[----:B------:R-:W-:Y:S02]  /*e8e0*/  MOV R58, R23 ;  /* 0x00000017003a7202 */ /* 0x000fe40000000f00 */
[----:B------:R-:W-:Y:S05]  /*e8f0*/  FMNMX.FTZ R135, R135, R7, !PT ;  /* 0x0000000787877209 */ /* 0x000fea0007810000 */
[----:B------:R-:W-:Y:S01]  /*e900*/  FMUL.FTZ R205, R135, c[0x0][0x2d0] ;  /* 0x0000b40087cd7a20 */ /* 0x000fe20000410000 */
[----:B------:R-:W-:Y:S02]  /*e910*/  MOV R62, R22 ;  /* 0x00000016003e7202 */ /* 0x000fe40000000f00 */
[----:B------:R-:W-:Y:S01]  /*e920*/  FMNMX.FTZ R136, R4, R136, !PT ;  /* 0x0000008804887209 */ /* 0x000fe20007810000 */
[----:B------:R-:W-:Y:S02]  /*e930*/  FFMA.FTZ R7, R212, c[0x0][0x2d0], -R205 ;  /* 0x0000b400d4077a23 */ /* 0x000fe400000108cd */
[----:B------:R-:W-:Y:S02]  /*e940*/  FFMA.FTZ R4, R209, c[0x0][0x2d0], -R207 ;  /* 0x0000b400d1047a23 */ /* 0x000fe400000108cf */
[C---:B------:R-:W-:Y:S01]  /*e950*/  FMUL.FTZ R206, R136.reuse, c[0x0][0x2d0] ;  /* 0x0000b40088ce7a20 */ /* 0x040fe20000410000 */
[----:B------:R-:W-:Y:S01]  /*e960*/  MUFU.EX2 R212, R7 ;  /* 0x0000000700d47308 */ /* 0x000fe20000000800 */
[----:B--2---:R-:W-:Y:S01]  /*e970*/  FMNMX.FTZ R0, R25, R2, !PT ;  /* 0x0000000219007209 */ /* 0x004fe20007810000 */
[----:B------:R-:W-:Y:S02]  /*e980*/  FADD.FTZ R2, -R136, R3 ;  /* 0x0000000388027221 */ /* 0x000fe40000010100 */
[----:B------:R-:W-:Y:S01]  /*e990*/  FMUL.FTZ R33, R134, R169 ;  /* 0x000000a986217220 */ /* 0x000fe20000410000 */
[----:B------:R-:W-:Y:S01]  /*e9a0*/  FMNMX.FTZ R0, R204, R0, !PT ;  /* 0x00000000cc007209 */ /* 0x000fe20007810000 */
[----:B------:R-:W-:Y:S04]  /*e9b0*/  FMUL.FTZ R2, R2, c[0x0][0x2d0] ;  /* 0x0000b40002027a20 */ /* 0x000fe80000410000 */
[----:B------:R3:W-:Y:S01]  /*e9c0*/  MUFU.EX2 R215, R4 ;  /* 0x0000000400d77308 */ /* 0x0007e20000000800 */
[C---:B------:R-:W-:Y:S01]  /*e9d0*/  FMUL.FTZ R68, R134.reuse, R68 ;  /* 0x0000004486447220 */ /* 0x040fe20000410000 */
[----:B------:R-:W-:Y:S01]  /*e9e0*/  FMNMX.FTZ R0, R139, R0, !PT ;  /* 0x000000008b007209 */ /* 0x000fe20007810000 */
[C---:B------:R-:W-:Y:S02]  /*e9f0*/  FMUL.FTZ R69, R134.reuse, R69 ;  /* 0x0000004586457220 */ /* 0x040fe40000410000 */
[C---:B------:R-:W-:Y:S02]  /*ea00*/  FMUL.FTZ R80, R134.reuse, R80 ;  /* 0x0000005086507220 */ /* 0x040fe40000410000 */
[----:B------:R-:W1:Y:S01]  /*ea10*/  SHFL.BFLY PT, R3, R0, 0x2, 0x1f ;  /* 0x0c401f0000037f89 */ /* 0x000e6200000e0000 */
[C---:B------:R-:W-:Y:S02]  /*ea20*/  FMUL.FTZ R81, R134.reuse, R81 ;  /* 0x0000005186517220 */ /* 0x040fe40000410000 */
[----:B------:R2:W2:Y:S01]  /*ea30*/  MUFU.EX2 R133, R2 ;  /* 0x0000000200857308 */ /* 0x0004a20000000800 */
[C---:B------:R-:W-:Y:S02]  /*ea40*/  FMUL.FTZ R84, R134.reuse, R84 ;  /* 0x0000005486547220 */ /* 0x040fe40000410000 */
[C---:B------:R-:W-:Y:S02]  /*ea50*/  FMUL.FTZ R85, R134.reuse, R85 ;  /* 0x0000005586557220 */ /* 0x040fe40000410000 */
[C---:B------:R-:W-:Y:S02]  /*ea60*/  FMUL.FTZ R96, R134.reuse, R96 ;  /* 0x0000006086607220 */ /* 0x040fe40000410000 */
[C---:B------:R-:W-:Y:S02]  /*ea70*/  FMUL.FTZ R97, R134.reuse, R97 ;  /* 0x0000006186617220 */ /* 0x040fe40000410000 */
[C---:B------:R-:W-:Y:S02]  /*ea80*/  FMUL.FTZ R100, R134.reuse, R100 ;  /* 0x0000006486647220 */ /* 0x040fe40000410000 */
[C---:B------:R-:W-:Y:S02]  /*ea90*/  FMUL.FTZ R101, R134.reuse, R101 ;  /* 0x0000006586657220 */ /* 0x040fe40000410000 */
[C---:B------:R-:W-:Y:S01]  /*eaa0*/  FMUL.FTZ R112, R134.reuse, R112 ;  /* 0x0000007086707220 */ /* 0x040fe20000410000 */
[----:B---3--:R-:W-:Y:S01]  /*eab0*/  @P0 IADD3 R4, P2, R11, UR4, RZ ;  /* 0x000000040b040c10 */ /* 0x008fe2000ff5e0ff */
[C---:B------:R-:W-:Y:S02]  /*eac0*/  FMUL.FTZ R113, R134.reuse, R113 ;  /* 0x0000007186717220 */ /* 0x040fe40000410000 */
[C---:B------:R-:W-:Y:S02]  /*ead0*/  FMUL.FTZ R116, R134.reuse, R116 ;  /* 0x0000007486747220 */ /* 0x040fe40000410000 */
[----:B------:R-:W-:Y:S01]  /*eae0*/  FMUL.FTZ R117, R134, R117 ;  /* 0x0000007586757220 */ /* 0x000fe20000410000 */
[----:B-1----:R-:W-:Y:S01]  /*eaf0*/  FMNMX.FTZ R0, R0, R3, !PT ;  /* 0x0000000300007209 */ /* 0x002fe20007810000 */
[--C-:B------:R-:W-:Y:S02]  /*eb00*/  FFMA.FTZ R3, R17, c[0x0][0x2d0], -R207.reuse ;  /* 0x0000b40011037a23 */ /* 0x100fe400000108cf */
[----:B--2---:R-:W-:Y:S02]  /*eb10*/  FADD.FTZ R2, -R135, R132 ;  /* 0x0000008487027221 */ /* 0x004fe40000010100 */
[----:B------:R1:W-:Y:S01]  /*eb20*/  MUFU.EX2 R241, R3 ;  /* 0x0000000300f17308 */ /* 0x0003e20000000800 */
[----:B------:R-:W-:Y:S01]  /*eb30*/  FMUL.FTZ R17, R134, R153 ;  /* 0x0000009986117220 */ /* 0x000fe20000410000 */
[----:B------:R-:W-:Y:S01]  /*eb40*/  MOV R153, R24 ;  /* 0x0000001800997202 */ /* 0x000fe20000000f00 */
[----:B------:R-:W-:Y:S02]  /*eb50*/  FMUL.FTZ R2, R2, c[0x0][0x2d0] ;  /* 0x0000b40002027a20 */ /* 0x000fe40000410000 */
[C---:B------:R-:W-:Y:S01]  /*eb60*/  FMUL.FTZ R35, R133.reuse, R171 ;  /* 0x000000ab85237220 */ /* 0x040fe20000410000 */
[----:B------:R-:W-:Y:S01]  /*eb70*/  MOV R171, R44 ;  /* 0x0000002c00ab7202 */ /* 0x000fe20000000f00 */
[C---:B------:R-:W-:Y:S02]  /*eb80*/  FMUL.FTZ R70, R133.reuse, R70 ;  /* 0x0000004685467220 */ /* 0x040fe40000410000 */
[C---:B------:R-:W-:Y:S01]  /*eb90*/  FMUL.FTZ R71, R133.reuse, R71 ;  /* 0x0000004785477220 */ /* 0x040fe20000410000 */
[----:B------:R2:W3:Y:S01]  /*eba0*/  MUFU.EX2 R132, R2 ;  /* 0x0000000200847308 */ /* 0x0004e20000000800 */
[C---:B------:R-:W-:Y:S02]  /*ebb0*/  FMUL.FTZ R82, R133.reuse, R82 ;  /* 0x0000005285527220 */ /* 0x040fe40000410000 */
[C---:B------:R-:W-:Y:S02]  /*ebc0*/  FMUL.FTZ R83, R133.reuse, R83 ;  /* 0x0000005385537220 */ /* 0x040fe40000410000 */
[C---:B------:R-:W-:Y:S02]  /*ebd0*/  FMUL.FTZ R86, R133.reuse, R86 ;  /* 0x0000005685567220 */ /* 0x040fe40000410000 */
[C---:B------:R-:W-:Y:S02]  /*ebe0*/  FMUL.FTZ R87, R133.reuse, R87 ;  /* 0x0000005785577220 */ /* 0x040fe40000410000 */
[C---:B------:R-:W-:Y:S02]  /*ebf0*/  FMUL.FTZ R98, R133.reuse, R98 ;  /* 0x0000006285627220 */ /* 0x040fe40000410000 */
[C---:B------:R-:W-:Y:S02]  /*ec00*/  FMUL.FTZ R99, R133.reuse, R99 ;  /* 0x0000006385637220 */ /* 0x040fe40000410000 */
[----:B------:R-:W-:Y:S02]  /*ec10*/  FMUL.FTZ R102, R133, R102 ;  /* 0x0000006685667220 */ /* 0x000fe40000410000 */
[--C-:B-1----:R-:W-:Y:S02]  /*ec20*/  FFMA.FTZ R3, R211, c[0x0][0x2d0], -R206.reuse ;  /* 0x0000b400d3037a23 */ /* 0x102fe400000108ce */
[C---:B------:R-:W-:Y:S02]  /*ec30*/  FMUL.FTZ R103, R133.reuse, R103 ;  /* 0x0000006785677220 */ /* 0x040fe40000410000 */
[----:B------:R1:W-:Y:S01]  /*ec40*/  MUFU.EX2 R214, R3 ;  /* 0x0000000300d67308 */ /* 0x0003e20000000800 */
[C---:B------:R-:W-:Y:S02]  /*ec50*/  FMUL.FTZ R114, R133.reuse, R114 ;  /* 0x0000007285727220 */ /* 0x040fe40000410000 */
[C---:B------:R-:W-:Y:S02]  /*ec60*/  FMUL.FTZ R115, R133.reuse, R115 ;  /* 0x0000007385737220 */ /* 0x040fe40000410000 */
[--C-:B--2---:R-:W-:Y:S02]  /*ec70*/  FFMA.FTZ R2, R208, c[0x0][0x2d0], -R207.reuse ;  /* 0x0000b400d0027a23 */ /* 0x104fe400000108cf */
[C---:B---3--:R-:W-:Y:S01]  /*ec80*/  FMUL.FTZ R24, R132.reuse, R160 ;  /* 0x000000a084187220 */ /* 0x048fe20000410000 */
[----:B------:R-:W-:Y:S01]  /*ec90*/  MOV R160, R57 ;  /* 0x0000003900a07202 */ /* 0x000fe20000000f00 */
        /* <DEDUP_REMOVED lines=13> */
[----:B------:R-:W-:Y:S02]  /*ed70*/  FMUL.FTZ R104, R132, R104 ;  /* 0x0000006884687220 */ /* 0x000fe40000410000 */
[----:B--2---:R-:W-:Y:S02]  /*ed80*/  FFMA.FTZ R2, R16, c[0x0][0x2d0], -R207 ;  /* 0x0000b40010027a23 */ /* 0x004fe400000108cf */
[----:B------:R-:W-:Y:S01]  /*ed90*/  FMUL.FTZ R16, R134, R152 ;  /* 0x0000009886107220 */ /* 0x000fe20000410000 */
        /* <DEDUP_REMOVED lines=11> */
[C---:B------:R-:W-:Y:S01]  /*ee50*/  FMUL.FTZ R18, R133.reuse, R154 ;  /* 0x0000009a85127220 */ /* 0x040fe20000410000 */
[----:B------:R-:W-:Y:S01]  /*ee60*/  MOV R154, R65 ;  /* 0x00000041009a7202 */ /* 0x000fe20000000f00 */
[----:B------:R1:W-:Y:S01]  /*ee70*/  MUFU.EX2 R231, R3 ;  /* 0x0000000300e77308 */ /* 0x0003e20000000800 */
[----:B------:R-:W-:Y:S02]  /*ee80*/  FMUL.FTZ R65, R134, R201 ;  /* 0x000000c986417220 */ /* 0x000fe40000410000 */
[----:B------:R-:W-:Y:S01]  /*ee90*/  FMUL.FTZ R125, R132, R125 ;  /* 0x0000007d847d7220 */ /* 0x000fe20000410000 */
[----:B--2---:R-:W2:Y:S01]  /*eea0*/  SHFL.BFLY PT, R2, R0, 0x1, 0x1f ;  /* 0x0c201f0000027f89 */ /* 0x004ea200000e0000 */
[----:B-1----:R-:W-:Y:S01]  /*eeb0*/  @P0 IADD3 R3, P1, R34, UR4, RZ ;  /* 0x0000000422030c10 */ /* 0x002fe2000ff3e0ff */
[----:B------:R-:W-:Y:S01]  /*eec0*/  FMUL.FTZ R34, R133, R170 ;  /* 0x000000aa85227220 */ /* 0x000fe20000410000 */
[----:B------:R-:W-:Y:S02]  /*eed0*/  MOV R170, R59 ;  /* 0x0000003b00aa7202 */ /* 0x000fe40000000f00 */
[----:B------:R-:W-:Y:S02]  /*eee0*/  @P0 LEA R6, P3, R3, c[0x0][0x1c8], 0x1 ;  /* 0x0000720003060a11 */ /* 0x000fe400078608ff */
[----:B----4-:R-:W-:Y:S02]  /*eef0*/  @P0 IADD3.X R5, R9, UR13, RZ, P1, !PT ;  /* 0x0000000d09050c10 */ /* 0x010fe40008ffe4ff */
[----:B------:R-:W-:Y:S02]  /*ef00*/  @P0 LEA R8, P1, R4, c[0x0][0x1c8], 0x1 ;  /* 0x0000720004080a11 */ /* 0x000fe400078208ff */
[----:B------:R-:W-:Y:S01]  /*ef10*/  @P0 LEA.HI.X R7, R3, c[0x0][0x1cc], R5, 0x1, P3 ;  /* 0x0000730003070a11 */ /* 0x000fe200018f0c05 */
[----:B------:R-:W-:Y:S01]  /*ef20*/  FFMA.FTZ R3, R213, c[0x0][0x2d0], -R205 ;  /* 0x0000b400d5037a23 */ /* 0x000fe200000108cd */
[----:B------:R-:W-:Y:S02]  /*ef30*/  @P0 IADD3.X R9, R10, UR13, RZ, P2, !PT ;  /* 0x0000000d0a090c10 */ /* 0x000fe400097fe4ff */
[----:B--2---:R-:W-:Y:S01]  /*ef40*/  FMNMX.FTZ R2, R0, R2, !PT ;  /* 0x0000000200027209 */ /* 0x004fe20007810000 */
[----:B------:R1:W-:Y:S01]  /*ef50*/  @P0 LDGSTS.E.BYPASS.LTC128B.128 [R245+0x4100], [R6.64], !P5 ;  /* 0x0410000006f50fae */ /* 0x0003e2000e901d52 */
[----:B------:R-:W-:Y:S01]  /*ef60*/  @P0 LEA.HI.X R9, R4, c[0x0][0x1cc], R9, 0x1, P1 ;  /* 0x0000730004090a11 */ /* 0x000fe200008f0c09 */
[----:B------:R2:W-:Y:S01]  /*ef70*/  MUFU.EX2 R213, R3 ;  /* 0x0000000300d57308 */ /* 0x0005e20000000800 */
[----:B------:R-:W-:Y:S01]  /*ef80*/  @P0 IADD3 R4, P2, R6, UR8, RZ ;  /* 0x0000000806040c10 */ /* 0x000fe2000ff5e0ff */
[----:B------:R-:W-:Y:S02]  /*ef90*/  FFMA.FTZ R0, R19, c[0x0][0x2d0], -R206 ;  /* 0x0000b40013007a23 */ /* 0x000fe400000108ce */
[----:B------:R-:W-:Y:S01]  /*efa0*/  FMUL.FTZ R19, R133, R155 ;  /* 0x0000009b85137220 */ /* 0x000fe20000410000 */
[----:B------:R-:W-:Y:S01]  /*efb0*/  @P0 IADD3.X R5, R7, UR6, RZ, P2, !PT ;  /* 0x0000000607050c10 */ /* 0x000fe200097fe4ff */
[----:B------:R3:W-:Y:S04]  /*efc0*/  @P0 LDGSTS.E.BYPASS.LTC128B.128 [R245+0x6100], [R8.64], !P4 ;  /* 0x0610000008f50fae */ /* 0x0007e8000e101d52 */
[----:B------:R4:W4:Y:S04]  /*efd0*/  MUFU.EX2 R242, R0 ;  /* 0x0000000000f27308 */ /* 0x0009280000000800 */
[----:B------:R4:W-:Y:S08]  /*efe0*/  @P0 LDGSTS.E.BYPASS.LTC128B.128 [R245+0x4900], [R4.64], !P5 ;  /* 0x0490000004f50fae */ /* 0x0009f0000e901d52 */
[----:B------:R4:W-:Y:S01]  /*eff0*/  @P0 LDGSTS.E.BYPASS.LTC128B.128 [R245+0x6900], [R4.64+0x80], !P4 ;  /* 0x0690008004f50fae */ /* 0x0009e2000e101d52 */
[--C-:B--2---:R-:W-:Y:S01]  /*f000*/  FFMA.FTZ R3, R12, c[0x0][0x2d0], -R205.reuse ;  /* 0x0000b4000c037a23 */ /* 0x104fe200000108cd */
[----:B-1----:R-:W-:Y:S01]  /*f010*/  @P0 IADD3 R6, P1, R4, UR8, RZ ;  /* 0x0000000804060c10 */ /* 0x002fe2000ff3e0ff */
[----:B------:R-:W-:Y:S01]  /*f020*/  FMUL.FTZ R12, R132, R148 ;  /* 0x00000094840c7220 */ /* 0x000fe20000410000 */
[----:B------:R-:W-:Y:S01]  /*f030*/  MOV R148, R31 ;  /* 0x0000001f00947202 */ /* 0x000fe20000000f00 */
[----:B------:R1:W-:Y:S01]  /*f040*/  MUFU.EX2 R220, R3 ;  /* 0x0000000300dc7308 */ /* 0x0003e20000000800 */
[C---:B------:R-:W-:Y:S02]  /*f050*/  @P0 IADD3.X R7, R5.reuse, UR6, RZ, P1, !PT ;  /* 0x0000000605070c10 */ /* 0x040fe40008ffe4ff */
[----:B------:R-:W-:Y:S02]  /*f060*/  @P0 IADD3 R10, P1, R4, UR12, RZ ;  /* 0x0000000c040a0c10 */ /* 0x000fe4000ff3e0ff */
[----:B---3--:R-:W-:Y:S01]  /*f070*/  @P0 IADD3 R8, P2, R6, UR8, RZ ;  /* 0x0000000806080c10 */ /* 0x008fe2000ff5e0ff */
[----:B------:R2:W-:Y:S01]  /*f080*/  @P0 LDGSTS.E.BYPASS.LTC128B.128 [R245+0x5100], [R6.64], !P5 ;  /* 0x0510000006f50fae */ /* 0x0005e2000e901d52 */
[----:B------:R-:W-:Y:S01]  /*f090*/  @P0 IADD3.X R11, R5, UR9, RZ, P1, !PT ;  /* 0x00000009050b0c10 */ /* 0x000fe20008ffe4ff */
[----:B----4-:R-:W-:Y:S01]  /*f0a0*/  FADD.FTZ R0, -R2, R138 ;  /* 0x0000008a02007221 */ /* 0x010fe20000010100 */
[----:B------:R-:W-:Y:S02]  /*f0b0*/  @P0 IADD3.X R9, R7, UR6, RZ, P2, !PT ;  /* 0x0000000607090c10 */ /* 0x000fe400097fe4ff */
[----:B------:R-:W-:Y:S01]  /*f0c0*/  MOV R138, R20 ;  /* 0x00000014008a7202 */ /* 0x000fe20000000f00 */
[----:B------:R-:W-:Y:S02]  /*f0d0*/  FMUL.FTZ R0, R0, c[0x0][0x2d0] ;  /* 0x0000b40000007a20 */ /* 0x000fe40000410000 */
[----:B------:R3:W-:Y:S04]  /*f0e0*/  @P0 LDGSTS.E.BYPASS.LTC128B.128 [R245+0x7100], [R10.64], !P4 ;  /* 0x071000000af50fae */ /* 0x0007e8000e101d52 */
[----:B------:R-:W3:Y:S01]  /*f0f0*/  MUFU.EX2 R0, R0 ;  /* 0x0000000000007308 */ /* 0x000ee20000000800 */
[----:B------:R-:W-:Y:S03]  /*f100*/  @P0 IADD3 R4, P1, R6, UR12, RZ ;  /* 0x0000000c06040c10 */ /* 0x000fe6000ff3e0ff */
[----:B------:R4:W-:Y:S01]  /*f110*/  @P0 LDGSTS.E.BYPASS.LTC128B.128 [R245+0x5900], [R8.64], !P5 ;  /* 0x0590000008f50fae */ /* 0x0009e2000e901d52 */
[----:B-1----:R-:W-:Y:S01]  /*f120*/  FFMA.FTZ R3, R13, c[0x0][0x2d0], -R205 ;  /* 0x0000b4000d037a23 */ /* 0x002fe200000108cd */
[----:B------:R-:W-:Y:S01]  /*f130*/  @P0 IADD3.X R5, R7, UR9, RZ, P1, !PT ;  /* 0x0000000907050c10 */ /* 0x000fe20008ffe4ff */
[----:B------:R-:W-:Y:S01]  /*f140*/  FMUL.FTZ R13, R132, R149 ;  /* 0x00000095840d7220 */ /* 0x000fe20000410000 */
[----:B------:R-:W-:Y:S02]  /*f150*/  MOV R149, R30 ;  /* 0x0000001e00957202 */ /* 0x000fe40000000f00 */
[----:B------:R-:W1:Y:S02]  /*f160*/  MUFU.EX2 R221, R3 ;  /* 0x0000000300dd7308 */ /* 0x000e640000000800 */
[----:B------:R1:W-:Y:S01]  /*f170*/  @P0 LDGSTS.E.BYPASS.LTC128B.128 [R245+0x7900], [R4.64], !P4 ;  /* 0x0790000004f50fae */ /* 0x0003e2000e101d52 */
[----:B--2---:R-:W-:Y:S01]  /*f180*/  FMUL.FTZ R7, R133, R143 ;  /* 0x0000008f85077220 */ /* 0x004fe20000410000 */
[----:B------:R-:W-:Y:S06]  /*f190*/  F2FP.BF16.PACK_AB R143, R242, R231 ;  /* 0x000000e7f28f723e */ /* 0x000fec00000010ff */
[----:B------:R-:W2:Y:S01]  /*f1a0*/  LDSM.16.MT88.4 R20, [R225+0x100] ;  /* 0x00010000e114783b */ /* 0x000ea20000004200 */
[C---:B---3--:R-:W-:Y:S02]  /*f1b0*/  FMUL.FTZ R10, R0.reuse, R146 ;  /* 0x00000092000a7220 */ /* 0x048fe40000410000 */
[C---:B------:R-:W-:Y:S05]  /*f1c0*/  FMUL.FTZ R11, R0.reuse, R147 ;  /* 0x00000093000b7220 */ /* 0x040fea0000410000 */
[----:B------:R-:W3:Y:S01]  /*f1d0*/  LDSM.16.MT88.4 R36, [R226+0x100] ;  /* 0x00010000e224783b */ /* 0x000ee20000004200 */
[----:B------:R-:W-:Y:S02]  /*f1e0*/  FMUL.FTZ R42, R0, R178 ;  /* 0x000000b2002a7220 */ /* 0x000fe40000410000 */
[C---:B----4-:R-:W-:Y:S01]  /*f1f0*/  FMUL.FTZ R8, R132.reuse, R144 ;  /* 0x0000009084087220 */ /* 0x050fe20000410000 */
[----:B------:R-:W-:Y:S01]  /*f200*/  F2FP.BF16.PACK_AB R144, R213, R212 ;  /* 0x000000d4d590723e */ /* 0x000fe200000010ff */
[----:B------:R-:W-:Y:S01]  /*f210*/  FMUL.FTZ R9, R132, R145 ;  /* 0x0000009184097220 */ /* 0x000fe20000410000 */
[----:B-1----:R-:W-:Y:S01]  /*f220*/  F2FP.BF16.PACK_AB R146, R221, R220 ;  /* 0x000000dcdd92723e */ /* 0x002fe200000010ff */
[----:B------:R-:W-:Y:S01]  /*f230*/  FMUL.FTZ R3, R2, c[0x0][0x2d0] ;  /* 0x0000b40002037a20 */ /* 0x000fe20000410000 */
[----:B------:R-:W1:Y:S01]  /*f240*/  LDSM.16.MT88.4 R52, [R228+0x100] ;  /* 0x00010000e434783b */ /* 0x000e620000004200 */
[----:B------:R-:W-:Y:S01]  /*f250*/  FMUL.FTZ R26, R0, R162 ;  /* 0x000000a2001a7220 */ /* 0x000fe20000410000 */
[----:B------:R-:W-:Y:S01]  /*f260*/  MOV R162, R51 ;  /* 0x0000003300a27202 */ /* 0x000fe20000000f00 */
[--C-:B------:R-:W-:Y:S01]  /*f270*/  FFMA.FTZ R4, R217, c[0x0][0x2d0], -R3.reuse ;  /* 0x0000b400d9047a23 */ /* 0x100fe20000010803 */
[----:B------:R-:W-:Y:S01]  /*f280*/  MOV R217, R32 ;  /* 0x0000002000d97202 */ /* 0x000fe20000000f00 */
[--C-:B------:R-:W-:Y:S01]  /*f290*/  FFMA.FTZ R6, R216, c[0x0][0x2d0], -R3.reuse ;  /* 0x0000b400d8067a23 */ /* 0x100fe20000010803 */
[----:B------:R-:W-:Y:S01]  /*f2a0*/  MOV R216, R25 ;  /* 0x0000001900d87202 */ /* 0x000fe20000000f00 */
[----:B------:R4:W-:Y:S01]  /*f2b0*/  MUFU.EX2 R209, R4 ;  /* 0x0000000400d17308 */ /* 0x0009e20000000800 */
[----:B------:R-:W-:Y:S01]  /*f2c0*/  FMUL.FTZ R5, R134, R141 ;  /* 0x0000008d86057220 */ /* 0x000fe20000410000 */
[----:B------:R-:W-:Y:S01]  /*f2d0*/  F2FP.BF16.PACK_AB R141, R222, R214 ;  /* 0x000000d6de8d723e */ /* 0x000fe200000010ff */
[----:B------:R-:W-:Y:S01]  /*f2e0*/  FMUL.FTZ R25, R132, R161 ;  /* 0x000000a184197220 */ /* 0x000fe20000410000 */
[----:B------:R-:W-:Y:S01]  /*f2f0*/  MOV R169, R217 ;  /* 0x000000d900a97202 */ /* 0x000fe20000000f00 */
[C---:B------:R-:W-:Y:S01]  /*f300*/  FMUL.FTZ R27, R0.reuse, R163 ;  /* 0x000000a3001b7220 */ /* 0x040fe20000410000 */
[----:B------:R-:W-:Y:S01]  /*f310*/  MOV R163, R50 ;  /* 0x0000003200a37202 */ /* 0x000fe20000000f00 */
[----:B------:R-:W-:Y:S01]  /*f320*/  FMUL.FTZ R43, R0, R179 ;  /* 0x000000b3002b7220 */ /* 0x000fe20000410000 */
[----:B------:R-:W-:Y:S01]  /*f330*/  MOV R179, R45 ;  /* 0x0000002d00b37202 */ /* 0x000fe20000000f00 */
[----:B------:R-:W-:Y:S01]  /*f340*/  FMUL.FTZ R45, R132, R181 ;  /* 0x000000b5842d7220 */ /* 0x000fe20000410000 */
[----:B------:R1:W1:Y:S01]  /*f350*/  MUFU.EX2 R208, R6 ;  /* 0x0000000600d07308 */ /* 0x0002620000000800 */
[C---:B------:R-:W-:Y:S01]  /*f360*/  FMUL.FTZ R59, R0.reuse, R195 ;  /* 0x000000c3003b7220 */ /* 0x040fe20000410000 */
[----:B------:R-:W-:Y:S01]  /*f370*/  MOV R217, R48 ;  /* 0x0000003000d97202 */ /* 0x000fe20000000f00 */
[C---:B------:R-:W-:Y:S01]  /*f380*/  FMUL.FTZ R30, R0.reuse, R166 ;  /* 0x000000a6001e7220 */ /* 0x040fe20000410000 */
[----:B------:R-:W-:Y:S01]  /*f390*/  MOV R166, R66 ;  /* 0x0000004200a67202 */ /* 0x000fe20000000f00 */
[----:B------:R-:W-:Y:S01]  /*f3a0*/  FMUL.FTZ R31, R0, R167 ;  /* 0x000000a7001f7220 */ /* 0x000fe20000410000 */
[----:B------:R-:W-:Y:S01]  /*f3b0*/  MOV R167, R149 ;  /* 0x0000009500a77202 */ /* 0x000fe20000000f00 */
[----:B------:R-:W-:Y:S01]  /*f3c0*/  FMUL.FTZ R32, R134, R168 ;  /* 0x000000a886207220 */ /* 0x000fe20000410000 */
[----:B------:R-:W-:Y:S01]  /*f3d0*/  MOV R168, R148 ;  /* 0x0000009400a87202 */ /* 0x000fe20000000f00 */
[C---:B------:R-:W-:Y:S01]  /*f3e0*/  FMUL.FTZ R46, R0.reuse, R182 ;  /* 0x000000b6002e7220 */ /* 0x040fe20000410000 */
[----:B------:R-:W-:Y:S01]  /*f3f0*/  MOV R182, R153 ;  /* 0x0000009900b67202 */ /* 0x000fe20000000f00 */
[C---:B------:R-:W-:Y:S01]  /*f400*/  FMUL.FTZ R50, R133.reuse, R186 ;  /* 0x000000ba85327220 */ /* 0x040fe20000410000 */
[----:B------:R-:W-:Y:S01]  /*f410*/  MOV R153, R47 ;  /* 0x0000002f00997202 */ /* 0x000fe20000000f00 */
[----:B------:R-:W-:Y:S01]  /*f420*/  FMUL.FTZ R47, R0, R183 ;  /* 0x000000b7002f7220 */ /* 0x000fe20000410000 */
[----:B------:R-:W-:Y:S01]  /*f430*/  MOV R161, R56 ;  /* 0x0000003800a17202 */ /* 0x000fe20000000f00 */
[--C-:B----4-:R-:W-:Y:S01]  /*f440*/  FFMA.FTZ R4, R14, c[0x0][0x2d0], -R3.reuse ;  /* 0x0000b4000e047a23 */ /* 0x110fe20000010803 */
[----:B------:R-:W0:Y:S01]  /*f450*/  LDGDEPBAR ;  /* 0x00000000000079af */ /* 0x000e220000000000 */
[----:B------:R-:W-:Y:S01]  /*f460*/  FMUL.FTZ R14, R0, R150 ;  /* 0x00000096000e7220 */ /* 0x000fe20000410000 */
[----:B------:R-:W-:Y:S01]  /*f470*/  MOV R150, R29 ;  /* 0x0000001d00967202 */ /* 0x000fe20000000f00 */
[----:B------:R4:W-:Y:S01]  /*f480*/  MUFU.EX2 R210, R4 ;  /* 0x0000000400d27308 */ /* 0x0009e20000000800 */
[----:B------:R-:W-:Y:S01]  /*f490*/  FMUL.FTZ R29, R132, R165 ;  /* 0x000000a5841d7220 */ /* 0x000fe20000410000 */
[----:B------:R-:W-:Y:S01]  /*f4a0*/  MOV R165, R49 ;  /* 0x0000003100a57202 */ /* 0x000fe20000000f00 */
[C---:B------:R-:W-:Y:S01]  /*f4b0*/  FMUL.FTZ R49, R134.reuse, R185 ;  /* 0x000000b986317220 */ /* 0x040fe20000410000 */
[----:B------:R-:W-:Y:S01]  /*f4c0*/  MOV R185, R243 ;  /* 0x000000f300b97202 */ /* 0x000fe20000000f00 */
[----:B-1----:R-:W-:Y:S01]  /*f4d0*/  FMUL.FTZ R6, R133, R142 ;  /* 0x0000008e85067220 */ /* 0x002fe20000410000 */
[----:B------:R-:W-:Y:S01]  /*f4e0*/  F2FP.BF16.PACK_AB R142, R241, R224 ;  /* 0x000000e0f18e723e */ /* 0x000fe200000010ff */
[----:B------:R-:W-:Y:S01]  /*f4f0*/  FMUL.FTZ R48, R134, R184 ;  /* 0x000000b886307220 */ /* 0x000fe20000410000 */
[----:B------:R-:W-:Y:S01]  /*f500*/  F2FP.BF16.PACK_AB R145, R209, R208 ;  /* 0x000000d0d191723e */ /* 0x000fe200000010ff */
[C---:B------:R-:W-:Y:S01]  /*f510*/  FMUL.FTZ R51, R133.reuse, R187 ;  /* 0x000000bb85337220 */ /* 0x040fe20000410000 */
[----:B------:R-:W-:Y:S01]  /*f520*/  MOV R184, R63 ;  /* 0x0000003f00b87202 */ /* 0x000fe20000000f00 */
[----:B------:R-:W-:Y:S01]  /*f530*/  FMUL.FTZ R63, R0, R199 ;  /* 0x000000c7003f7220 */ /* 0x000fe20000410000 */
[----:B------:R-:W-:Y:S01]  /*f540*/  MOV R155, R150 ;  /* 0x00000096009b7202 */ /* 0x000fe20000000f00 */
[----:B------:R-:W-:Y:S01]  /*f550*/  FMUL.FTZ R56, R132, R192 ;  /* 0x000000c084387220 */ /* 0x000fe20000410000 */
[----:B------:R-:W-:Y:S01]  /*f560*/  MOV R187, R184 ;  /* 0x000000b800bb7202 */ /* 0x000fe20000000f00 */
[----:B------:R-:W-:Y:S01]  /*f570*/  FMUL.FTZ R66, R133, R202 ;  /* 0x000000ca85427220 */ /* 0x000fe20000410000 */
[----:B------:R-:W-:Y:S01]  /*f580*/  MOV R184, R179 ;  /* 0x000000b300b87202 */ /* 0x000fe20000000f00 */
[C---:B------:R-:W-:Y:S02]  /*f590*/  FMUL.FTZ R74, R0.reuse, R74 ;  /* 0x0000004a004a7220 */ /* 0x040fe40000410000 */
[C---:B------:R-:W-:Y:S02]  /*f5a0*/  FMUL.FTZ R75, R0.reuse, R75 ;  /* 0x0000004b004b7220 */ /* 0x040fe40000410000 */
[C---:B------:R-:W-:Y:S02]  /*f5b0*/  FMUL.FTZ R78, R0.reuse, R78 ;  /* 0x0000004e004e7220 */ /* 0x040fe40000410000 */
[C---:B------:R-:W-:Y:S02]  /*f5c0*/  FMUL.FTZ R79, R0.reuse, R79 ;  /* 0x0000004f004f7220 */ /* 0x040fe40000410000 */
[----:B----4-:R-:W-:Y:S02]  /*f5d0*/  FFMA.FTZ R4, R15, c[0x0][0x2d0], -R3 ;  /* 0x0000b4000f047a23 */ /* 0x010fe40000010803 */
[----:B------:R-:W-:Y:S01]  /*f5e0*/  FMUL.FTZ R15, R0, R151 ;  /* 0x00000097000f7220 */ /* 0x000fe20000410000 */
[----:B------:R-:W-:Y:S01]  /*f5f0*/  MOV R151, R28 ;  /* 0x0000001c00977202 */ /* 0x000fe20000000f00 */
[----:B------:R-:W1:Y:S01]  /*f600*/  MUFU.EX2 R211, R4 ;  /* 0x0000000400d37308 */ /* 0x000e620000000800 */
[----:B------:R-:W-:Y:S01]  /*f610*/  FMUL.FTZ R28, R132, R164 ;  /* 0x000000a4841c7220 */ /* 0x000fe20000410000 */
[----:B------:R-:W-:Y:S01]  /*f620*/  MOV R164, R138 ;  /* 0x0000008a00a47202 */ /* 0x000fe20000000f00 */
[----:B------:R-:W-:Y:S01]  /*f630*/  FFMA.FTZ R138, R246, c[0x0][0x2d0], -R207 ;  /* 0x0000b400f68a7a23 */ /* 0x000fe200000108cf */
[----:B------:R-:W-:Y:S01]  /*f640*/  MOV R183, R151 ;  /* 0x0000009700b77202 */ /* 0x000fe20000000f00 */
[C---:B------:R-:W-:Y:S01]  /*f650*/  FMUL.FTZ R90, R0.reuse, R90 ;  /* 0x0000005a005a7220 */ /* 0x040fe20000410000 */
[----:B------:R-:W4:Y:S01]  /*f660*/  LDSM.16.MT88.4 R148, [R227+0x100] ;  /* 0x00010000e394783b */ /* 0x000f220000004200 */
[C---:B------:R-:W-:Y:S01]  /*f670*/  FMUL.FTZ R91, R0.reuse, R91 ;  /* 0x0000005b005b7220 */ /* 0x040fe20000410000 */
        /* <DEDUP_REMOVED lines=11> */
[----:B------:R-:W-:Y:S01]  /*f730*/  FMUL.FTZ R4, R134, R140 ;  /* 0x0000008c86047220 */ /* 0x000fe20000410000 */
[----:B------:R-:W-:Y:S01]  /*f740*/  F2FP.BF16.PACK_AB R140, R223, R215 ;  /* 0x000000d7df8c723e */ /* 0x000fe200000010ff */
[----:B------:R-:W-:Y:S02]  /*f750*/  FFMA.FTZ R246, R217, c[0x0][0x2d0], -R3 ;  /* 0x0000b400d9f67a23 */ /* 0x000fe40000010803 */
[C---:B------:R-:W-:Y:S02]  /*f760*/  FMUL.FTZ R126, R0.reuse, R126 ;  /* 0x0000007e007e7220 */ /* 0x040fe40000410000 */
[----:B------:R-:W-:Y:S02]  /*f770*/  FMUL.FTZ R127, R0, R127 ;  /* 0x0000007f007f7220 */ /* 0x000fe40000410000 */
[-C--:B--2---:R-:W-:Y:S01]  /*f780*/  HMMA.16816.F32.BF16 R4, R140, R20.reuse, R4 ;  /* 0x000000148c04723c */ /* 0x084fe20000041804 */
[----:B------:R-:W-:Y:S04]  /*f790*/  MUFU.EX2 R246, R246 ;  /* 0x000000f600f67308 */ /* 0x000fe80000000800 */
[----:B---3--:R-:W-:Y:S02]  /*f7a0*/  FFMA.FTZ R138, R244, c[0x0][0x2d0], -R207 ;  /* 0x0000b400f48a7a23 */ /* 0x008fe400000108cf */
[--C-:B------:R-:W-:Y:S01]  /*f7b0*/  FFMA.FTZ R244, R216, c[0x0][0x2d0], -R3.reuse ;  /* 0x0000b400d8f47a23 */ /* 0x100fe20000010803 */
[C---:B------:R-:W-:Y:S04]  /*f7c0*/  HMMA.16816.F32.BF16 R8, R144.reuse, R20, R8 ;  /* 0x000000149008723c */ /* 0x040fe80000041808 */
[----:B------:R-:W-:Y:S01]  /*f7d0*/  FFMA.FTZ R204, R204, c[0x0][0x2d0], -R3 ;  /* 0x0000b400cccc7a23 */ /* 0x000fe20000010803 */
[----:B------:R-:W-:Y:S02]  /*f7e0*/  MUFU.EX2 R244, R244 ;  /* 0x000000f400f47308 */ /* 0x000fe40000000800 */
[C---:B------:R-:W-:Y:S01]  /*f7f0*/  FMUL.FTZ R20, R134.reuse, R156 ;  /* 0x0000009c86147220 */ /* 0x040fe20000410000 */
[-C--:B------:R-:W-:Y:S04]  /*f800*/  HMMA.16816.F32.BF16 R12, R144, R22.reuse, R12 ;  /* 0x00000016900c723c */ /* 0x080fe8000004180c */
[----:B------:R-:W-:Y:S01]  /*f810*/  MOV R156, R152 ;  /* 0x00000098009c7202 */ /* 0x000fe20000000f00 */
[----:B------:R-:W-:Y:S01]  /*f820*/  FMUL.FTZ R21, R134, R157 ;  /* 0x0000009d86157220 */ /* 0x000fe20000410000 */
[----:B------:R-:W-:Y:S01]  /*f830*/  MOV R157, R67 ;  /* 0x00000043009d7202 */ /* 0x000fe20000000f00 */
[C---:B------:R-:W-:Y:S01]  /*f840*/  FMUL.FTZ R67, R133.reuse, R203 ;  /* 0x000000cb85437220 */ /* 0x040fe20000410000 */
[C---:B------:R-:W-:Y:S04]  /*f850*/  HMMA.16816.F32.BF16 R16, R140.reuse, R22, R16 ;  /* 0x000000168c10723c */ /* 0x040fe80000041810 */
[--C-:B------:R-:W-:Y:S03]  /*f860*/  FFMA.FTZ R152, R252, c[0x0][0x2d0], -R206.reuse ;  /* 0x0000b400fc987a23 */ /* 0x100fe600000108ce */
[C---:B------:R-:W-:Y:S01]  /*f870*/  FMUL.FTZ R22, R133.reuse, R158 ;  /* 0x0000009e85167220 */ /* 0x040fe20000410000 */
[----:B------:R-:W-:Y:S01]  /*f880*/  MOV R158, R64 ;  /* 0x00000040009e7202 */ /* 0x000fe20000000f00 */
[C---:B------:R-:W-:Y:S01]  /*f890*/  FMUL.FTZ R23, R133.reuse, R159 ;  /* 0x0000009f85177220 */ /* 0x040fe20000410000 */
[----:B------:R-:W-:Y:S02]  /*f8a0*/  MUFU.EX2 R243, R152 ;  /* 0x0000009800f37308 */ /* 0x000fe40000000800 */
[----:B------:R-:W-:Y:S01]  /*f8b0*/  MOV R159, R60 ;  /* 0x0000003c009f7202 */ /* 0x000fe20000000f00 */
[----:B------:R-:W-:Y:S02]  /*f8c0*/  FMUL.FTZ R60, R132, R196 ;  /* 0x000000c4843c7220 */ /* 0x000fe40000410000 */
[C---:B------:R-:W-:Y:S01]  /*f8d0*/  FMUL.FTZ R64, R134.reuse, R200 ;  /* 0x000000c886407220 */ /* 0x040fe20000410000 */
[-C--:B------:R-:W-:Y:S08]  /*f8e0*/  HMMA.16816.F32.BF16 R20, R140, R36.reuse, R20 ;  /* 0x000000248c14723c */ /* 0x080ff00000041814 */
[C---:B------:R-:W-:Y:S07]  /*f8f0*/  HMMA.16816.F32.BF16 R24, R144.reuse, R36, R24 ;  /* 0x000000249018723c */ /* 0x040fee0000041818 */
[----:B------:R-:W-:Y:S01]  /*f900*/  FMUL.FTZ R37, R134, R173 ;  /* 0x000000ad86257220 */ /* 0x000fe20000410000 */
[-C--:B------:R-:W-:Y:S04]  /*f910*/  HMMA.16816.F32.BF16 R28, R144, R38.reuse, R28 ;  /* 0x00000026901c723c */ /* 0x080fe8000004181c */
[----:B------:R-:W-:Y:S01]  /*f920*/  MOV R173, R58 ;  /* 0x0000003a00ad7202 */ /* 0x000fe20000000f00 */
[----:B------:R-:W-:Y:S02]  /*f930*/  FMUL.FTZ R58, R0, R194 ;  /* 0x000000c2003a7220 */ /* 0x000fe40000410000 */
[----:B------:R1:W-:Y:S01]  /*f940*/  MUFU.EX2 R194, R138 ;  /* 0x0000008a00c27308 */ /* 0x0003e20000000800 */
        /* <DEDUP_REMOVED lines=9> */
[----:B------:R-:W-:Y:S01]  /*f9e0*/  FMUL.FTZ R38, R133, R174 ;  /* 0x000000ae85267220 */ /* 0x000fe20000410000 */
[----:B------:R-:W-:Y:S01]  /*f9f0*/  MOV R174, R62 ;  /* 0x0000003e00ae7202 */ /* 0x000fe20000000f00 */
[----:B------:R-:W-:Y:S01]  /*fa00*/  FMUL.FTZ R62, R0, R198 ;  /* 0x000000c6003e7220 */ /* 0x000fe20000410000 */
[----:B------:R-:W-:Y:S04]  /*fa10*/  MOV R183, R176 ;  /* 0x000000b000b77202 */ /* 0x000fe80000000f00 */
        /* <DEDUP_REMOVED lines=8> */
[----:B-1----:R-:W-:Y:S03]  /*faa0*/  FFMA.FTZ R138, R219, c[0x0][0x2d0], -R207 ;  /* 0x0000b400db8a7a23 */ /* 0x002fe600000108cf */
[C---:B------:R-:W-:Y:S01]  /*fab0*/  FMUL.FTZ R54, R133.reuse, R190 ;  /* 0x000000be85367220 */ /* 0x040fe20000410000 */
[----:B------:R-:W-:Y:S01]  /*fac0*/  LDSM.16.MT88.4 R216, [R226+0x3900] ;  /* 0x00390000e2d8783b */ /* 0x000fe20000004200 */
[----:B------:R1:W-:Y:S03]  /*fad0*/  MUFU.EX2 R195, R138 ;  /* 0x0000008a00c37308 */ /* 0x0003e60000000800 */
[----:B------:R-:W-:Y:S07]  /*fae0*/  FMUL.FTZ R55, R133, R191 ;  /* 0x000000bf85377220 */ /* 0x000fee0000410000 */
[-C--:B----4-:R-:W-:Y:S08]  /*faf0*/  HMMA.16816.F32.BF16 R52, R140, R148.reuse, R52 ;  /* 0x000000948c34723c */ /* 0x090ff00000041834 */
[C---:B------:R-:W-:Y:S08]  /*fb00*/  HMMA.16816.F32.BF16 R56, R144.reuse, R148, R56 ;  /* 0x000000949038723c */ /* 0x040ff00000041838 */
[-C--:B------:R-:W-:Y:S04]  /*fb10*/  HMMA.16816.F32.BF16 R60, R144, R150.reuse, R60 ;  /* 0x00000096903c723c */ /* 0x080fe8000004183c */
[--C-:B-1----:R-:W-:Y:S04]  /*fb20*/  FFMA.FTZ R138, R249, c[0x0][0x2d0], -R206.reuse ;  /* 0x0000b400f98a7a23 */ /* 0x102fe800000108ce */
[C---:B------:R-:W-:Y:S01]  /*fb30*/  HMMA.16816.F32.BF16 R64, R140.reuse, R150, R64 ;  /* 0x000000968c40723c */ /* 0x040fe20000041840 */
[----:B------:R1:W-:Y:S01]  /*fb40*/  MUFU.EX2 R177, R138 ;  /* 0x0000008a00b17308 */ /* 0x0003e20000000800 */
[----:B------:R-:W2:Y:S02]  /*fb50*/  LDSM.16.MT88.4 R148, [R225+0x2100] ;  /* 0x00210000e194783b */ /* 0x000ea40000004200 */
[--C-:B-1----:R-:W-:Y:S07]  /*fb60*/  FFMA.FTZ R138, R248, c[0x0][0x2d0], -R206.reuse ;  /* 0x0000b400f88a7a23 */ /* 0x102fee00000108ce */
[----:B------:R1:W-:Y:S01]  /*fb70*/  MUFU.EX2 R180, R138 ;  /* 0x0000008a00b47308 */ /* 0x0003e20000000800 */
[-C--:B--2---:R-:W-:Y:S08]  /*fb80*/  HMMA.16816.F32.BF16 R68, R140, R148.reuse, R68 ;  /* 0x000000948c44723c */ /* 0x084ff00000041844 */
[C---:B------:R-:W-:Y:S04]  /*fb90*/  HMMA.16816.F32.BF16 R72, R144.reuse, R148, R72 ;  /* 0x000000949048723c */ /* 0x040fe80000041848 */
[--C-:B-1----:R-:W-:Y:S04]  /*fba0*/  FFMA.FTZ R138, R247, c[0x0][0x2d0], -R206.reuse ;  /* 0x0000b400f78a7a23 */ /* 0x102fe800000108ce */
[-C--:B------:R-:W-:Y:S01]  /*fbb0*/  HMMA.16816.F32.BF16 R76, R144, R150.reuse, R76 ;  /* 0x00000096904c723c */ /* 0x080fe2000004184c */
[----:B------:R1:W-:Y:S07]  /*fbc0*/  MUFU.EX2 R198, R138 ;  /* 0x0000008a00c67308 */ /* 0x0003ee0000000800 */
[C---:B------:R-:W-:Y:S01]  /*fbd0*/  HMMA.16816.F32.BF16 R80, R140.reuse, R150, R80 ;  /* 0x000000968c50723c */ /* 0x040fe20000041850 */
[----:B------:R-:W2:Y:S03]  /*fbe0*/  LDSM.16.MT88.4 R148, [R226+0x2100] ;  /* 0x00210000e294783b */ /* 0x000ea60000004200 */
[--C-:B-1----:R-:W-:Y:S01]  /*fbf0*/  FFMA.FTZ R138, R185, c[0x0][0x2d0], -R205.reuse ;  /* 0x0000b400b98a7a23 */ /* 0x102fe200000108cd */
[----:B------:R-:W-:Y:S02]  /*fc00*/  MOV R185, R182 ;  /* 0x000000b600b97202 */ /* 0x000fe40000000f00 */
[----:B------:R-:W-:Y:S01]  /*fc10*/  MOV R182, R175 ;  /* 0x000000af00b67202 */ /* 0x000fe20000000f00 */
[----:B------:R1:W-:Y:S01]  /*fc20*/  MUFU.EX2 R176, R138 ;  /* 0x0000008a00b07308 */ /* 0x0003e20000000800 */
[----:B------:R-:W-:Y:S01]  /*fc30*/  MOV R175, R235 ;  /* 0x000000eb00af7202 */ /* 0x000fe20000000f00 */
[-C--:B--2---:R-:W-:Y:S03]  /*fc40*/  HMMA.16816.F32.BF16 R84, R140, R148.reuse, R84 ;  /* 0x000000948c54723c */ /* 0x084fe60000041854 */
[--C-:B-1----:R-:W-:Y:S05]  /*fc50*/  FFMA.FTZ R138, R251, c[0x0][0x2d0], -R205.reuse ;  /* 0x0000b400fb8a7a23 */ /* 0x102fea00000108cd */
[C---:B------:R-:W-:Y:S01]  /*fc60*/  HMMA.16816.F32.BF16 R88, R144.reuse, R148, R88 ;  /* 0x000000949058723c */ /* 0x040fe20000041858 */
[----:B------:R1:W2:Y:S07]  /*fc70*/  MUFU.EX2 R235, R138 ;  /* 0x0000008a00eb7308 */ /* 0x0002ae0000000800 */
[-C--:B------:R-:W-:Y:S08]  /*fc80*/  HMMA.16816.F32.BF16 R92, R144, R150.reuse, R92 ;  /* 0x00000096905c723c */ /* 0x080ff0000004185c */
[C---:B------:R-:W-:Y:S01]  /*fc90*/  HMMA.16816.F32.BF16 R96, R140.reuse, R150, R96 ;  /* 0x000000968c60723c */ /* 0x040fe20000041860 */
[----:B------:R-:W3:Y:S03]  /*fca0*/  LDSM.16.MT88.4 R148, [R228+0x2100] ;  /* 0x00210000e494783b */ /* 0x000ee60000004200 */
[--C-:B-1----:R-:W-:Y:S04]  /*fcb0*/  FFMA.FTZ R138, R250, c[0x0][0x2d0], -R205.reuse ;  /* 0x0000b400fa8a7a23 */ /* 0x102fe800000108cd */
[----:B------:R1:W-:Y:S04]  /*fcc0*/  MUFU.EX2 R179, R138 ;  /* 0x0000008a00b37308 */ /* 0x0003e80000000800 */
[--C-:B-1----:R-:W-:Y:S01]  /*fcd0*/  FFMA.FTZ R138, R187, c[0x0][0x2d0], -R205.reuse ;  /* 0x0000b400bb8a7a23 */ /* 0x102fe200000108cd */
[----:B------:R-:W-:Y:S02]  /*fce0*/  MOV R187, R186 ;  /* 0x000000ba00bb7202 */ /* 0x000fe40000000f00 */
[----:B------:R-:W-:Y:S01]  /*fcf0*/  MOV R186, R185 ;  /* 0x000000b900ba7202 */ /* 0x000fe20000000f00 */
[-C--:B---3--:R-:W-:Y:S02]  /*fd00*/  HMMA.16816.F32.BF16 R100, R140, R148.reuse, R100 ;  /* 0x000000948c64723c */ /* 0x088fe40000041864 */
[----:B------:R1:W-:Y:S01]  /*fd10*/  MUFU.EX2 R199, R138 ;  /* 0x0000008a00c77308 */ /* 0x0003e20000000800 */
[----:B------:R-:W-:Y:S02]  /*fd20*/  MOV R185, R184 ;  /* 0x000000b800b97202 */ /* 0x000fe40000000f00 */
[----:B------:R-:W-:Y:S02]  /*fd30*/  MOV R184, R183 ;  /* 0x000000b700b87202 */ /* 0x000fe40000000f00 */
[----:B------:R-:W-:Y:S01]  /*fd40*/  MOV R183, R182 ;  /* 0x000000b600b77202 */ /* 0x000fe20000000f00 */
[C---:B------:R-:W-:Y:S04]  /*fd50*/  HMMA.16816.F32.BF16 R104, R144.reuse, R148, R104 ;  /* 0x000000949068723c */ /* 0x040fe80000041868 */
[----:B------:R-:W-:Y:S02]  /*fd60*/  MOV R182, R175 ;  /* 0x000000af00b67202 */ /* 0x000fe40000000f00 */
[----:B------:R-:W-:Y:S02]  /*fd70*/  MOV R175, R174 ;  /* 0x000000ae00af7202 */ /* 0x000fe40000000f00 */
[-C--:B------:R-:W-:Y:S04]  /*fd80*/  HMMA.16816.F32.BF16 R108, R144, R150.reuse, R108 ;  /* 0x00000096906c723c */ /* 0x080fe8000004186c */
[----:B------:R-:W-:Y:S01]  /*fd90*/  MOV R174, R173 ;  /* 0x000000ad00ae7202 */ /* 0x000fe20000000f00 */
[--C-:B------:R-:W-:Y:S01]  /*fda0*/  FFMA.FTZ R152, R175, c[0x0][0x2d0], -R206.reuse ;  /* 0x0000b400af987a23 */ /* 0x100fe200000108ce */
[----:B------:R-:W-:Y:S01]  /*fdb0*/  MOV R173, R172 ;  /* 0x000000ac00ad7202 */ /* 0x000fe20000000f00 */
[----:B------:R-:W-:Y:S01]  /*fdc0*/  FFMA.FTZ R175, R155, c[0x0][0x2d0], -R205 ;  /* 0x0000b4009baf7a23 */ /* 0x000fe200000108cd */
[C---:B------:R-:W-:Y:S01]  /*fdd0*/  HMMA.16816.F32.BF16 R112, R140.reuse, R150, R112 ;  /* 0x000000968c70723c */ /* 0x040fe20000041870 */
[----:B------:R-:W3:Y:S02]  /*fde0*/  LDSM.16.MT88.4 R148, [R227+0x2100] ;  /* 0x00210000e394783b */ /* 0x000ee40000004200 */
[----:B------:R-:W-:Y:S01]  /*fdf0*/  MUFU.EX2 R252, R175 ;  /* 0x000000af00fc7308 */ /* 0x000fe20000000800 */
[----:B------:R-:W-:Y:S01]  /*fe00*/  MOV R172, R166 ;  /* 0x000000a600ac7202 */ /* 0x000fe20000000f00 */
[--C-:B-1----:R-:W-:Y:S01]  /*fe10*/  FFMA.FTZ R138, R187, c[0x0][0x2d0], -R3.reuse ;  /* 0x0000b400bb8a7a23 */ /* 0x102fe20000010803 */
[----:B------:R-:W-:Y:S02]  /*fe20*/  MOV R187, R185 ;  /* 0x000000b900bb7202 */ /* 0x000fe40000000f00 */
[----:B------:R-:W-:Y:S04]  /*fe30*/  MOV R185, R183 ;  /* 0x000000b700b97202 */ /* 0x000fe80000000f00 */
[----:B------:R-:W-:Y:S02]  /*fe40*/  MOV R183, R174 ;  /* 0x000000ae00b77202 */ /* 0x000fe40000000f00 */
[----:B------:R-:W-:Y:S02]  /*fe50*/  MOV R174, R172 ;  /* 0x000000ac00ae7202 */ /* 0x000fe40000000f00 */
[----:B------:R-:W-:Y:S02]  /*fe60*/  MOV R172, R164 ;  /* 0x000000a400ac7202 */ /* 0x000fe40000000f00 */
[----:B------:R1:W-:Y:S01]  /*fe70*/  MUFU.EX2 R164, R138 ;  /* 0x0000008a00a47308 */ /* 0x0003e20000000800 */
[----:B------:R-:W-:Y:S02]  /*fe80*/  MOV R166, R128 ;  /* 0x0000008000a67202 */ /* 0x000fe40000000f00 */
[----:B------:R-:W4:Y:S01]  /*fe90*/  LDL.LU R128, [R1+0x80] ;  /* 0x0000800001807983 */ /* 0x000f220000300800 */
[----:B------:R-:W-:Y:S02]  /*fea0*/  MOV R188, R186 ;  /* 0x000000ba00bc7202 */ /* 0x000fe40000000f00 */
[----:B------:R-:W-:Y:S02]  /*feb0*/  MOV R186, R184 ;  /* 0x000000b800ba7202 */ /* 0x000fe40000000f00 */
[----:B------:R-:W-:Y:S02]  /*fec0*/  MOV R184, R173 ;  /* 0x000000ad00b87202 */ /* 0x000fe40000000f00 */
[----:B------:R-:W-:Y:S02]  /*fed0*/  MOV R173, R129 ;  /* 0x0000008100ad7202 */ /* 0x000fe40000000f00 */
[----:B------:R-:W4:Y:S01]  /*fee0*/  LDL.LU R129, [R1+0x7c] ;  /* 0x00007c0001817983 */ /* 0x000f220000300800 */
[-C--:B---3--:R-:W-:Y:S03]  /*fef0*/  HMMA.16816.F32.BF16 R116, R140, R148.reuse, R116 ;  /* 0x000000948c74723c */ /* 0x088fe60000041874 */
[--C-:B-1----:R-:W-:Y:S01]  /*ff00*/  FFMA.FTZ R138, R188, c[0x0][0x2d0], -R3.reuse ;  /* 0x0000b400bc8a7a23 */ /* 0x102fe20000010803 */
[----:B------:R-:W-:Y:S02]  /*ff10*/  MOV R188, R187 ;  /* 0x000000bb00bc7202 */ /* 0x000fe40000000f00 */
[----:B------:R-:W-:Y:S01]  /*ff20*/  MOV R187, R186 ;  /* 0x000000ba00bb7202 */ /* 0x000fe20000000f00 */
[----:B------:R1:W3:Y:S01]  /*ff30*/  MUFU.EX2 R201, R138 ;  /* 0x0000008a00c97308 */ /* 0x0002e20000000800 */
[C---:B------:R-:W-:Y:S04]  /*ff40*/  HMMA.16816.F32.BF16 R120, R144.reuse, R148, R120 ;  /* 0x000000949078723c */ /* 0x040fe80000041878 */
[----:B------:R-:W-:Y:S02]  /*ff50*/  MOV R186, R185 ;  /* 0x000000b900ba7202 */ /* 0x000fe40000000f00 */
[----:B------:R-:W-:Y:S02]  /*ff60*/  MOV R185, R174 ;  /* 0x000000ae00b97202 */ /* 0x000fe40000000f00 */
[-C--:B------:R-:W-:Y:S01]  /*ff70*/  HMMA.16816.F32.BF16 R124, R144, R150.reuse, R124 ;  /* 0x00000096907c723c */ /* 0x080fe2000004187c */
[----:B------:R-:W4:Y:S03]  /*ff80*/  LDSM.16.MT88.4 R144, [R225+0x900] ;  /* 0x00090000e190783b */ /* 0x000f260000004200 */
[----:B------:R-:W-:Y:S02]  /*ff90*/  MOV R174, R153 ;  /* 0x0000009900ae7202 */ /* 0x000fe40000000f00 */
[----:B------:R-:W-:Y:S02]  /*ffa0*/  MOV R153, R130 ;  /* 0x0000008200997202 */ /* 0x000fe40000000f00 */
[----:B------:R-:W-:Y:S01]  /*ffb0*/  MOV R189, R186 ;  /* 0x000000ba00bd7202 */ /* 0x000fe20000000f00 */
[----:B------:R-:W4:Y:S03]  /*ffc0*/  LDL.LU R130, [R1+0x78] ;  /* 0x0000780001827983 */ /* 0x000f260000300800 */
[----:B------:R-:W-:Y:S01]  /*ffd0*/  MOV R186, R171 ;  /* 0x000000ab00ba7202 */ /* 0x000fe20000000f00 */
[--C-:B------:R-:W-:Y:S01]  /*ffe0*/  FFMA.FTZ R153, R153, c[0x0][0x2d0], -R206.reuse ;  /* 0x0000b40099997a23 */ /* 0x100fe200000108ce */
[----:B------:R-:W-:Y:S01]  /*fff0*/  MOV R171, R131 ;  /* 0x0000008300ab7202 */ /* 0x000fe20000000f00 */
[--C-:B-1----:R-:W-:Y:S01]  /*10000*/  FFMA.FTZ R138, R188, c[0x0][0x2d0], -R3.reuse ;  /* 0x0000b400bc8a7a23 */ /* 0x102fe20000010803 */
[----:B------:R-:W4:Y:S01]  /*10010*/  LDL.LU R131, [R1+0x74] ;  /* 0x0000740001837983 */ /* 0x000f220000300800 */
[----:B--2---:R-:W-:Y:S02]  /*10020*/  F2FP.BF16.PACK_AB R148, R235, R176 ;  /* 0x000000b0eb94723e */ /* 0x004fe400000010ff */
[----:B------:R1:W-:Y:S01]  /*10030*/  MUFU.EX2 R188, R138 ;  /* 0x0000008a00bc7308 */ /* 0x0003e20000000800 */
[----:B---3--:R-:W-:Y:S01]  /*10040*/  F2FP.BF16.PACK_AB R149, R201, R164 ;  /* 0x000000a4c995723e */ /* 0x008fe200000010ff */
[----:B-1----:R-:W-:Y:S08]  /*10050*/  FFMA.FTZ R138, R189, c[0x0][0x2d0], -R3 ;  /* 0x0000b400bd8a7a23 */ /* 0x002ff00000010803 */
[----:B------:R1:W2:Y:S02]  /*10060*/  MUFU.EX2 R200, R138 ;  /* 0x0000008a00c87308 */ /* 0x0002a40000000800 */
[--C-:B-1----:R-:W-:Y:S08]  /*10070*/  FFMA.FTZ R138, R187, c[0x0][0x2d0], -R207.reuse ;  /* 0x0000b400bb8a7a23 */ /* 0x102ff000000108cf */
[----:B------:R-:W-:Y:S10]  /*10080*/  MUFU.EX2 R187, R153 ;  /* 0x0000009900bb7308 */ /* 0x000ff40000000800 */
[----:B------:R1:W-:Y:S02]  /*10090*/  MUFU.EX2 R202, R138 ;  /* 0x0000008a00ca7308 */ /* 0x0003e40000000800 */
[--C-:B-1----:R-:W-:Y:S08]  /*100a0*/  FFMA.FTZ R138, R185, c[0x0][0x2d0], -R207.reuse ;  /* 0x0000b400b98a7a23 */ /* 0x102ff000000108cf */
[----:B------:R1:W3:Y:S02]  /*100b0*/  MUFU.EX2 R185, R138 ;  /* 0x0000008a00b97308 */ /* 0x0002e40000000800 */
[--C-:B-1----:R-:W-:Y:S08]  /*100c0*/  FFMA.FTZ R138, R186, c[0x0][0x2d0], -R207.reuse ;  /* 0x0000b400ba8a7a23 */ /* 0x102ff000000108cf */
[----:B------:R1:W-:Y:S02]  /*100d0*/  MUFU.EX2 R192, R138 ;  /* 0x0000008a00c07308 */ /* 0x0003e40000000800 */
[----:B-1----:R-:W-:Y:S08]  /*100e0*/  FFMA.FTZ R138, R184, c[0x0][0x2d0], -R207 ;  /* 0x0000b400b88a7a23 */ /* 0x002ff000000108cf */
[----:B------:R1:W-:Y:S02]  /*100f0*/  MUFU.EX2 R189, R138 ;  /* 0x0000008a00bd7308 */ /* 0x0003e40000000800 */
[--C-:B-1----:R-:W-:Y:S08]  /*10100*/  FFMA.FTZ R138, R183, c[0x0][0x2d0], -R206.reuse ;  /* 0x0000b400b78a7a23 */ /* 0x102ff000000108ce */
[----:B------:R-:W-:Y:S10]  /*10110*/  MUFU.EX2 R183, R152 ;  /* 0x0000009800b77308 */ /* 0x000ff40000000800 */
[----:B------:R1:W-:Y:S02]  /*10120*/  MUFU.EX2 R184, R138 ;  /* 0x0000008a00b87308 */ /* 0x0003e40000000800 */
[--C-:B-1----:R-:W-:Y:S08]  /*10130*/  FFMA.FTZ R138, R182, c[0x0][0x2d0], -R206.reuse ;  /* 0x0000b400b68a7a23 */ /* 0x102ff000000108ce */
[----:B------:R1:W-:Y:S02]  /*10140*/  MUFU.EX2 R191, R138 ;  /* 0x0000008a00bf7308 */ /* 0x0003e40000000800 */
[--C-:B-1----:R-:W-:Y:S02]  /*10150*/  FFMA.FTZ R138, R174, c[0x0][0x2d0], -R205.reuse ;  /* 0x0000b400ae8a7a23 */ /* 0x102fe400000108cd */
[--C-:B------:R-:W-:Y:S06]  /*10160*/  FFMA.FTZ R174, R158, c[0x0][0x2d0], -R205.reuse ;  /* 0x0000b4009eae7a23 */ /* 0x100fec00000108cd */
[----:B------:R1:W-:Y:S01]  /*10170*/  MUFU.EX2 R186, R138 ;  /* 0x0000008a00ba7308 */ /* 0x0003e20000000800 */
[C---:B----4-:R-:W-:Y:S09]  /*10180*/  FMUL.FTZ R128, R134.reuse, R128 ;  /* 0x0000008086807220 */ /* 0x050ff20000410000 */
[----:B------:R-:W-:Y:S01]  /*10190*/  MUFU.EX2 R174, R174 ;  /* 0x000000ae00ae7308 */ /* 0x000fe20000000800 */
[----:B------:R-:W-:Y:S02]  /*101a0*/  FMUL.FTZ R129, R134, R129 ;  /* 0x0000008186817220 */ /* 0x000fe40000410000 */
[----:B-1----:R-:W-:Y:S02]  /*101b0*/  FFMA.FTZ R138, R173, c[0x0][0x2d0], -R205 ;  /* 0x0000b400ad8a7a23 */ /* 0x002fe400000108cd */
[----:B------:R-:W-:Y:S05]  /*101c0*/  FFMA.FTZ R173, R169, c[0x0][0x2d0], -R207 ;  /* 0x0000b400a9ad7a23 */ /* 0x000fea00000108cf */
[----:B------:R1:W-:Y:S01]  /*101d0*/  MUFU.EX2 R193, R138 ;  /* 0x0000008a00c17308 */ /* 0x0003e20000000800 */
[--C-:B------:R-:W-:Y:S02]  /*101e0*/  FFMA.FTZ R169, R165, c[0x0][0x2d0], -R206.reuse ;  /* 0x0000b400a5a97a23 */ /* 0x100fe400000108ce */
[--C-:B------:R-:W-:Y:S07]  /*101f0*/  FFMA.FTZ R165, R159, c[0x0][0x2d0], -R205.reuse ;  /* 0x0000b4009fa57a23 */ /* 0x100fee00000108cd */
[----:B------:R-:W-:Y:S10]  /*10200*/  MUFU.EX2 R196, R169 ;  /* 0x000000a900c47308 */ /* 0x000ff40000000800 */
[----:B------:R-:W-:Y:S01]  /*10210*/  MUFU.EX2 R197, R165 ;  /* 0x000000a500c57308 */ /* 0x000fe20000000800 */
[----:B------:R-:W-:Y:S02]  /*10220*/  FMUL.FTZ R130, R133, R130 ;  /* 0x0000008285827220 */ /* 0x000fe40000410000 */
[----:B-1----:R-:W-:Y:S02]  /*10230*/  FFMA.FTZ R138, R172, c[0x0][0x2d0], -R205 ;  /* 0x0000b400ac8a7a23 */ /* 0x002fe400000108cd */
[----:B------:R-:W-:Y:S02]  /*10240*/  FFMA.FTZ R172, R168, c[0x0][0x2d0], -R207 ;  /* 0x0000b400a8ac7a23 */ /* 0x000fe400000108cf */
[--C-:B------:R-:W-:Y:S02]  /*10250*/  FFMA.FTZ R168, R163, c[0x0][0x2d0], -R206.reuse ;  /* 0x0000b400a3a87a23 */ /* 0x100fe400000108ce */
[----:B------:R-:W-:Y:S01]  /*10260*/  FMUL.FTZ R131, R133, R131 ;  /* 0x0000008385837220 */ /* 0x000fe20000410000 */
[----:B------:R1:W-:Y:S06]  /*10270*/  MUFU.EX2 R190, R138 ;  /* 0x0000008a00be7308 */ /* 0x0003ec0000000800 */
[----:B------:R-:W-:Y:S04]  /*10280*/  HMMA.16816.F32.BF16 R128, R140, R150, R128 ;  /* 0x000000968c80723c */ /* 0x000fe80000041880 */
[----:B------:R-:W4:Y:S03]  /*10290*/  MUFU.EX2 R168, R168 ;  /* 0x000000a800a87308 */ /* 0x000f260000000800 */
[----:B------:R-:W-:Y:S02]  /*102a0*/  F2FP.BF16.PACK_AB R141, R243, R177 ;  /* 0x000000b1f38d723e */ /* 0x000fe400000010ff */
[----:B------:R-:W-:Y:S03]  /*102b0*/  F2FP.BF16.PACK_AB R140, R194, R178 ;  /* 0x000000b2c28c723e */ /* 0x000fe600000010ff */
[----:B------:R-:W-:Y:S02]  /*102c0*/  F2FP.BF16.PACK_AB R142, R195, R181 ;  /* 0x000000b5c38e723e */ /* 0x000fe400000010ff */
[----:B------:R-:W-:Y:S01]  /*102d0*/  F2FP.BF16.PACK_AB R143, R198, R180 ;  /* 0x000000b4c68f723e */ /* 0x000fe200000010ff */
[----:B------:R-:W-:Y:S01]  /*102e0*/  MUFU.EX2 R173, R173 ;  /* 0x000000ad00ad7308 */ /* 0x000fe20000000800 */
[----:B------:R-:W-:Y:S02]  /*102f0*/  F2FP.BF16.PACK_AB R150, R199, R179 ;  /* 0x000000b3c796723e */ /* 0x000fe400000010ff */
[----:B--2---:R-:W-:Y:S01]  /*10300*/  F2FP.BF16.PACK_AB R151, R200, R188 ;  /* 0x000000bcc897723e */ /* 0x004fe200000010ff */
[--C-:B-1----:R-:W-:Y:S01]  /*10310*/  FFMA.FTZ R138, R171, c[0x0][0x2d0], -R205.reuse ;  /* 0x0000b400ab8a7a23 */ /* 0x102fe200000108cd */
[----:B---3--:R-:W-:Y:S01]  /*10320*/  MOV R165, R185 ;  /* 0x000000b900a57202 */ /* 0x008fe20000000f00 */
[-C--:B------:R-:W-:Y:S03]  /*10330*/  HMMA.16816.F32.BF16 R4, R140, R144.reuse, R4 ;  /* 0x000000908c04723c */ /* 0x080fe60000041804 */
[----:B------:R-:W-:Y:S01]  /*10340*/  FFMA.FTZ R205, R154, c[0x0][0x2d0], -R205 ;  /* 0x0000b4009acd7a23 */ /* 0x000fe200000108cd */
[----:B------:R1:W2:Y:S01]  /*10350*/  MUFU.EX2 R182, R138 ;  /* 0x0000008a00b67308 */ /* 0x0002a20000000800 */
[----:B------:R-:W-:Y:S01]  /*10360*/  LDSM.16.MT88.4 R152, [R226+0x1100] ;  /* 0x00110000e298783b */ /* 0x000fe20000004200 */
[----:B------:R-:W-:Y:S01]  /*10370*/  FFMA.FTZ R171, R167, c[0x0][0x2d0], -R207 ;  /* 0x0000b400a7ab7a23 */ /* 0x000fe200000108cf */
[----:B----4-:R-:W-:Y:S01]  /*10380*/  MOV R175, R168 ;  /* 0x000000a800af7202 */ /* 0x010fe20000000f00 */
[C---:B------:R-:W-:Y:S04]  /*10390*/  HMMA.16816.F32.BF16 R8, R148.reuse, R144, R8 ;  /* 0x000000909408723c */ /* 0x040fe80000041808 */
[--C-:B------:R-:W-:Y:S02]  /*103a0*/  FFMA.FTZ R167, R162, c[0x0][0x2d0], -R206.reuse ;  /* 0x0000b400a2a77a23 */ /* 0x100fe400000108ce */
[----:B------:R3:W-:Y:S02]  /*103b0*/  MUFU.EX2 R251, R205 ;  /* 0x000000cd00fb7308 */ /* 0x0007e40000000800 */
[-C--:B------:R-:W-:Y:S08]  /*103c0*/  HMMA.16816.F32.BF16 R12, R148, R146.reuse, R12 ;  /* 0x00000092940c723c */ /* 0x080ff0000004180c */
[C---:B------:R-:W-:Y:S01]  /*103d0*/  HMMA.16816.F32.BF16 R16, R140.reuse, R146, R16 ;  /* 0x000000928c10723c */ /* 0x040fe20000041810 */
[----:B------:R-:W4:Y:S01]  /*103e0*/  LDSM.16.MT88.4 R144, [R226+0x900] ;  /* 0x00090000e290783b */ /* 0x000f220000004200 */
[----:B------:R-:W-:Y:S02]  /*103f0*/  MUFU.EX2 R172, R172 ;  /* 0x000000ac00ac7308 */ /* 0x000fe40000000800 */
[----:B-1----:R-:W-:Y:S02]  /*10400*/  FFMA.FTZ R138, R170, c[0x0][0x2d0], -R3 ;  /* 0x0000b400aa8a7a23 */ /* 0x002fe40000010803 */
[----:B------:R-:W-:Y:S02]  /*10410*/  FFMA.FTZ R170, R166, c[0x0][0x2d0], -R207 ;  /* 0x0000b400a6aa7a23 */ /* 0x000fe400000108cf */
[----:B------:R-:W-:Y:S04]  /*10420*/  FFMA.FTZ R166, R161, c[0x0][0x2d0], -R206 ;  /* 0x0000b400a1a67a23 */ /* 0x000fe800000108ce */
[----:B------:R-:W-:Y:S01]  /*10430*/  MUFU.EX2 R206, R171 ;  /* 0x000000ab00ce7308 */ /* 0x000fe20000000800 */
[----:B---3--:R-:W-:Y:S09]  /*10440*/  F2FP.BF16.PACK_AB R205, R175, R196 ;  /* 0x000000c4afcd723e */ /* 0x008ff200000010ff */
[----:B------:R1:W-:Y:S10]  /*10450*/  MUFU.EX2 R248, R138 ;  /* 0x0000008a00f87308 */ /* 0x0003f40000000800 */
[----:B------:R-:W-:Y:S01]  /*10460*/  MUFU.EX2 R166, R166 ;  /* 0x000000a600a67308 */ /* 0x000fe20000000800 */
[-C--:B----4-:R-:W-:Y:S03]  /*10470*/  HMMA.16816.F32.BF16 R20, R140, R144.reuse, R20 ;  /* 0x000000908c14723c */ /* 0x090fe60000041814 */
[--C-:B-1----:R-:W-:Y:S02]  /*10480*/  FFMA.FTZ R138, R157, c[0x0][0x2d0], -R3.reuse ;  /* 0x0000b4009d8a7a23 */ /* 0x102fe40000010803 */
[----:B------:R-:W3:Y:S03]  /*10490*/  LDL.LU R157, [R1+0x10] ;  /* 0x00001000019d7983 */ /* 0x000ee60000300800 */
[C---:B------:R-:W-:Y:S01]  /*104a0*/  HMMA.16816.F32.BF16 R24, R148.reuse, R144, R24 ;  /* 0x000000909418723c */ /* 0x040fe20000041818 */
[----:B------:R1:W-:Y:S07]  /*104b0*/  MUFU.EX2 R249, R138 ;  /* 0x0000008a00f97308 */ /* 0x0003ee0000000800 */
[-C--:B------:R-:W-:Y:S08]  /*104c0*/  HMMA.16816.F32.BF16 R28, R148, R146.reuse, R28 ;  /* 0x00000092941c723c */ /* 0x080ff0000004181c */
[C---:B------:R-:W-:Y:S01]  /*104d0*/  HMMA.16816.F32.BF16 R32, R140.reuse, R146, R32 ;  /* 0x000000928c20723c */ /* 0x040fe20000041820 */
[----:B------:R-:W4:Y:S03]  /*104e0*/  LDSM.16.MT88.4 R144, [R228+0x900] ;  /* 0x00090000e490783b */ /* 0x000f260000004200 */
[--C-:B-1----:R-:W-:Y:S05]  /*104f0*/  FFMA.FTZ R138, R156, c[0x0][0x2d0], -R3.reuse ;  /* 0x0000b4009c8a7a23 */ /* 0x102fea0000010803 */
[----:B------:R-:W2:Y:S01]  /*10500*/  LDL.LU R156, [R1+0x18] ;  /* 0x00001800019c7983 */ /* 0x000ea20000300800 */
[----:B------:R1:W-:Y:S02]  /*10510*/  MUFU.EX2 R247, R138 ;  /* 0x0000008a00f77308 */ /* 0x0003e40000000800 */
[--C-:B-1----:R-:W-:Y:S02]  /*10520*/  FFMA.FTZ R138, R160, c[0x0][0x2d0], -R3.reuse ;  /* 0x0000b400a08a7a23 */ /* 0x102fe40000010803 */
[----:B------:R-:W-:Y:S01]  /*10530*/  LDSM.16.MT88.4 R160, [R227+0x1100] ;  /* 0x00110000e3a0783b */ /* 0x000fe20000004200 */
[----:B------:R-:W-:Y:S01]  /*10540*/  FFMA.FTZ R3, R139, c[0x0][0x2d0], -R3 ;  /* 0x0000b4008b037a23 */ /* 0x000fe20000010803 */
[-C--:B----4-:R-:W-:Y:S04]  /*10550*/  HMMA.16816.F32.BF16 R36, R140, R144.reuse, R36 ;  /* 0x000000908c24723c */ /* 0x090fe80000041824 */
[----:B------:R2:W1:Y:S04]  /*10560*/  MUFU.EX2 R250, R138 ;  /* 0x0000008a00fa7308 */ /* 0x0004680000000800 */
[C---:B------:R-:W-:Y:S08]  /*10570*/  HMMA.16816.F32.BF16 R40, R148.reuse, R144, R40 ;  /* 0x000000909428723c */ /* 0x040ff00000041828 */
[-C--:B------:R-:W-:Y:S08]  /*10580*/  HMMA.16816.F32.BF16 R44, R148, R146.reuse, R44 ;  /* 0x00000092942c723c */ /* 0x080ff0000004182c */
[C---:B------:R-:W-:Y:S01]  /*10590*/  HMMA.16816.F32.BF16 R48, R140.reuse, R146, R48 ;  /* 0x000000928c30723c */ /* 0x040fe20000041830 */
[----:B------:R-:W4:Y:S07]  /*105a0*/  LDSM.16.MT88.4 R144, [R227+0x900] ;  /* 0x00090000e390783b */ /* 0x000f2e0000004200 */
[-C--:B----4-:R-:W-:Y:S08]  /*105b0*/  HMMA.16816.F32.BF16 R52, R140, R144.reuse, R52 ;  /* 0x000000908c34723c */ /* 0x090ff00000041834 */
        /* <DEDUP_REMOVED lines=13> */
[----:B------:R-:W4:Y:S03]  /*10690*/  LDSM.16.MT88.4 R144, [R228+0x2900] ;  /* 0x00290000e490783b */ /* 0x000f260000004200 */
[----:B---3--:R-:W-:Y:S04]  /*106a0*/  FFMA.FTZ R139, R134, R157, R215 ;  /* 0x0000009d868b7223 */ /* 0x008fe800000100d7 */
[-C--:B----4-:R-:W-:Y:S08]  /*106b0*/  HMMA.16816.F32.BF16 R100, R140, R144.reuse, R100 ;  /* 0x000000908c64723c */ /* 0x090ff00000041864 */
[C---:B------:R-:W-:Y:S04]  /*106c0*/  HMMA.16816.F32.BF16 R104, R148.reuse, R144, R104 ;  /* 0x000000909468723c */ /* 0x040fe80000041868 */
[----:B--2---:R-:W-:Y:S02]  /*106d0*/  FFMA.FTZ R138, R133, R156, R214 ;  /* 0x0000009c858a7223 */ /* 0x004fe400000100d6 */
[----:B------:R-:W-:Y:S02]  /*106e0*/  LDSM.16.MT88.4 R156, [R228+0x1100] ;  /* 0x00110000e49c783b */ /* 0x000fe40000004200 */
[-C--:B------:R-:W-:Y:S08]  /*106f0*/  HMMA.16816.F32.BF16 R108, R148, R146.reuse, R108 ;  /* 0x00000092946c723c */ /* 0x080ff0000004186c */
[C---:B------:R-:W-:Y:S01]  /*10700*/  HMMA.16816.F32.BF16 R112, R140.reuse, R146, R112 ;  /* 0x000000928c70723c */ /* 0x040fe20000041870 */
[----:B------:R-:W2:Y:S07]  /*10710*/  LDSM.16.MT88.4 R144, [R227+0x2900] ;  /* 0x00290000e390783b */ /* 0x000eae0000004200 */
[-C--:B--2---:R-:W-:Y:S08]  /*10720*/  HMMA.16816.F32.BF16 R116, R140, R144.reuse, R116 ;  /* 0x000000908c74723c */ /* 0x084ff00000041874 */
[C---:B------:R-:W-:Y:S01]  /*10730*/  HMMA.16816.F32.BF16 R120, R148.reuse, R144, R120 ;  /* 0x000000909478723c */ /* 0x040fe20000041878 */
[----:B------:R-:W2:Y:S04]  /*10740*/  LDL.LU R145, [R1+0x14] ;  /* 0x0000140001917983 */ /* 0x000ea80000300800 */
[----:B------:R-:W3:Y:S03]  /*10750*/  LDL.LU R144, [R1+0x1c] ;  /* 0x00001c0001907983 */ /* 0x000ee60000300800 */
[-C--:B------:R-:W-:Y:S01]  /*10760*/  HMMA.16816.F32.BF16 R124, R148, R146.reuse, R124 ;  /* 0x00000092947c723c */ /* 0x080fe2000004187c */
[----:B------:R-:W4:Y:S07]  /*10770*/  LDSM.16.MT88.4 R148, [R225+0x1100] ;  /* 0x00110000e194783b */ /* 0x000f2e0000004200 */
[----:B------:R-:W-:Y:S07]  /*10780*/  HMMA.16816.F32.BF16 R128, R140, R146, R128 ;  /* 0x000000928c80723c */ /* 0x000fee0000041880 */
[----:B------:R-:W-:Y:S02]  /*10790*/  F2FP.BF16.PACK_AB R140, R185, R202 ;  /* 0x000000cab98c723e */ /* 0x000fe400000010ff */
[----:B------:R-:W-:Y:S03]  /*107a0*/  F2FP.BF16.PACK_AB R141, R184, R187 ;  /* 0x000000bbb88d723e */ /* 0x000fe600000010ff */
[----:B------:R-:W-:Y:S02]  /*107b0*/  F2FP.BF16.PACK_AB R142, R189, R192 ;  /* 0x000000c0bd8e723e */ /* 0x000fe400000010ff */
[----:B------:R-:W-:Y:S02]  /*107c0*/  F2FP.BF16.PACK_AB R143, R183, R191 ;  /* 0x000000bfb78f723e */ /* 0x000fe400000010ff */
[----:B------:R-:W-:Y:S02]  /*107d0*/  F2FP.BF16.PACK_AB R146, R182, R190 ;  /* 0x000000beb692723e */ /* 0x000fe400000010ff */
[----:B-1----:R-:W-:Y:S03]  /*107e0*/  F2FP.BF16.PACK_AB R147, R250, R247 ;  /* 0x000000f7fa93723e */ /* 0x002fe600000010ff */
[-C--:B----4-:R-:W-:Y:S03]  /*107f0*/  HMMA.16816.F32.BF16 R4, R140, R148.reuse, R4 ;  /* 0x000000948c04723c */ /* 0x090fe60000041804 */
[----:B--2---:R-:W-:Y:S01]  /*10800*/  FFMA.FTZ R133, R132, R145, R212 ;  /* 0x0000009184857223 */ /* 0x004fe200000100d4 */
[----:B------:R-:W-:Y:S01]  /*10810*/  F2FP.BF16.PACK_AB R145, R249, R248 ;  /* 0x000000f8f991723e */ /* 0x000fe200000010ff */
[----:B------:R1:W2:Y:S01]  /*10820*/  MUFU.EX2 R132, R170 ;  /* 0x000000aa00847308 */ /* 0x0002a20000000800 */
[----:B---3--:R-:W-:Y:S01]  /*10830*/  FFMA.FTZ R134, R0, R144, R208 ;  /* 0x0000009000867223 */ /* 0x008fe200000100d0 */
[----:B------:R-:W-:Y:S01]  /*10840*/  F2FP.BF16.PACK_AB R144, R193, R186 ;  /* 0x000000bac190723e */ /* 0x000fe200000010ff */
[----:B------:R-:W-:Y:S01]  /*10850*/  FADD.FTZ R0, R222, R138 ;  /* 0x0000008ade007221 */ /* 0x000fe20000010000 */
[----:B------:R-:W-:Y:S03]  /*10860*/  F2FP.BF16.PACK_AB R208, R174, R197 ;  /* 0x000000c5aed0723e */ /* 0x000fe600000010ff */
[----:B------:R-:W-:Y:S02]  /*10870*/  FADD.FTZ R133, R213, R133 ;  /* 0x00000085d5857221 */ /* 0x000fe40000010000 */
[----:B------:R-:W-:Y:S01]  /*10880*/  LDSM.16.MT88.4 R212, [R225+0x3900] ;  /* 0x00390000e1d4783b */ /* 0x000fe20000004200 */
[----:B------:R-:W-:Y:S01]  /*10890*/  FADD.FTZ R0, R231, R0 ;  /* 0x00000000e7007221 */ /* 0x000fe20000010000 */
[C---:B------:R-:W-:Y:S01]  /*108a0*/  HMMA.16816.F32.BF16 R8, R144.reuse, R148, R8 ;  /* 0x000000949008723c */ /* 0x040fe20000041808 */
[----:B------:R3:W-:Y:S03]  /*108b0*/  MUFU.EX2 R138, R3 ;  /* 0x00000003008a7308 */ /* 0x0007e60000000800 */
[----:B------:R-:W-:Y:S02]  /*108c0*/  FADD.FTZ R133, R220, R133 ;  /* 0x00000085dc857221 */ /* 0x000fe40000010000 */
[----:B------:R-:W-:Y:S01]  /*108d0*/  FADD.FTZ R134, R209, R134 ;  /* 0x00000086d1867221 */ /* 0x000fe20000010000 */
[----:B------:R-:W-:Y:S01]  /*108e0*/  F2FP.BF16.PACK_AB R209, R244, R246 ;  /* 0x000000f6f4d1723e */ /* 0x000fe200000010ff */
[-C--:B------:R-:W-:Y:S04]  /*108f0*/  HMMA.16816.F32.BF16 R12, R144, R150.reuse, R12 ;  /* 0x00000096900c723c */ /* 0x080fe8000004180c */
[----:B------:R-:W-:Y:S01]  /*10900*/  FADD.FTZ R134, R210, R134 ;  /* 0x00000086d2867221 */ /* 0x000fe20000010000 */
[----:B------:R-:W-:Y:S01]  /*10910*/  F2FP.BF16.PACK_AB R210, R251, R252 ;  /* 0x000000fcfbd2723e */ /* 0x000fe200000010ff */
[----:B-1----:R-:W-:Y:S02]  /*10920*/  LDSM.16.MT88.4 R168, [R226+0x1900] ;  /* 0x00190000e2a8783b */ /* 0x002fe40000004200 */
[C---:B------:R-:W-:Y:S04]  /*10930*/  HMMA.16816.F32.BF16 R16, R140.reuse, R150, R16 ;  /* 0x000000968c10723c */ /* 0x040fe80000041810 */
[----:B------:R-:W-:Y:S02]  /*10940*/  FADD.FTZ R134, R211, R134 ;  /* 0x00000086d3867221 */ /* 0x000fe40000010000 */
[----:B------:R-:W1:Y:S02]  /*10950*/  LDSM.16.MT88.4 R148, [R225+0x3100] ;  /* 0x00310000e194783b */ /* 0x000e640000004200 */
[-C--:B------:R-:W-:Y:S04]  /*10960*/  HMMA.16816.F32.BF16 R20, R140, R152.reuse, R20 ;  /* 0x000000988c14723c */ /* 0x080fe80000041814 */
[----:B---3--:R-:W-:Y:S02]  /*10970*/  FADD.FTZ R3, R242, R0 ;  /* 0x00000000f2037221 */ /* 0x008fe40000010000 */
[----:B------:R-:W-:Y:S01]  /*10980*/  FADD.FTZ R0, R221, R133 ;  /* 0x00000085dd007221 */ /* 0x000fe20000010000 */
[----:B------:R-:W-:Y:S01]  /*10990*/  MOV R133, R166 ;  /* 0x000000a600857202 */ /* 0x000fe20000000f00 */
[C---:B------:R-:W-:Y:S04]  /*109a0*/  HMMA.16816.F32.BF16 R24, R144.reuse, R152, R24 ;  /* 0x000000989018723c */ /* 0x040fe80000041818 */
[----:B------:R-:W-:Y:S01]  /*109b0*/  MOV R166, R184 ;  /* 0x000000b800a67202 */ /* 0x000fe20000000f00 */
[----:B------:R-:W-:Y:S01]  /*109c0*/  FADD.FTZ R0, R176, R0 ;  /* 0x00000000b0007221 */ /* 0x000fe20000010000 */
[----:B------:R-:W-:Y:S01]  /*109d0*/  MOV R176, R206 ;  /* 0x000000ce00b07202 */ /* 0x000fe20000000f00 */
[----:B------:R-:W-:Y:S01]  /*109e0*/  FADD.FTZ R3, R177, R3 ;  /* 0x00000003b1037221 */ /* 0x000fe20000010000 */
[-C--:B------:R-:W-:Y:S04]  /*109f0*/  HMMA.16816.F32.BF16 R28, R144, R154.reuse, R28 ;  /* 0x0000009a901c723c */ /* 0x080fe8000004181c */
[----:B------:R-:W-:Y:S01]  /*10a00*/  MOV R177, R200 ;  /* 0x000000c800b17202 */ /* 0x000fe20000000f00 */
[----:B------:R-:W-:Y:S02]  /*10a10*/  FADD.FTZ R3, R243, R3 ;  /* 0x00000003f3037221 */ /* 0x000fe40000010000 */
[----:B------:R-:W-:Y:S01]  /*10a20*/  FADD.FTZ R0, R235, R0 ;  /* 0x00000000eb007221 */ /* 0x000fe20000010000 */
[C---:B------:R-:W-:Y:S01]  /*10a30*/  HMMA.16816.F32.BF16 R32, R140.reuse, R154, R32 ;  /* 0x0000009a8c20723c */ /* 0x040fe20000041820 */
[----:B------:R-:W3:Y:S03]  /*10a40*/  LDSM.16.MT88.4 R152, [R226+0x3100] ;  /* 0x00310000e298783b */ /* 0x000ee60000004200 */
[----:B------:R-:W-:Y:S04]  /*10a50*/  FADD.FTZ R134, R164, R134 ;  /* 0x00000086a4867221 */ /* 0x000fe80000010000 */
        /* <DEDUP_REMOVED lines=9> */
[----:B------:R-:W2:Y:S07]  /*10af0*/  LDSM.16.MT88.4 R160, [R227+0x3100] ;  /* 0x00310000e3a0783b */ /* 0x000eae0000004200 */
[-C--:B-1----:R-:W-:Y:S08]  /*10b00*/  HMMA.16816.F32.BF16 R68, R140, R148.reuse, R68 ;  /* 0x000000948c44723c */ /* 0x082ff00000041844 */
[C---:B------:R-:W-:Y:S01]  /*10b10*/  HMMA.16816.F32.BF16 R72, R144.reuse, R148, R72 ;  /* 0x000000949048723c */ /* 0x040fe20000041848 */
[----:B------:R1:W1:Y:S06]  /*10b20*/  MUFU.EX2 R149, R167 ;  /* 0x000000a700957308 */ /* 0x00026c0000000800 */
[----:B------:R-:W-:Y:S01]  /*10b30*/  MOV R148, R202 ;  /* 0x000000ca00947202 */ /* 0x000fe20000000f00 */
[-C--:B------:R-:W-:Y:S08]  /*10b40*/  HMMA.16816.F32.BF16 R76, R144, R150.reuse, R76 ;  /* 0x00000096904c723c */ /* 0x080ff0000004184c */
[C---:B------:R-:W-:Y:S07]  /*10b50*/  HMMA.16816.F32.BF16 R80, R140.reuse, R150, R80 ;  /* 0x000000968c50723c */ /* 0x040fee0000041850 */
[----:B------:R-:W-:Y:S01]  /*10b60*/  MOV R151, R187 ;  /* 0x000000bb00977202 */ /* 0x000fe20000000f00 */
[-C--:B---3--:R-:W-:Y:S04]  /*10b70*/  HMMA.16816.F32.BF16 R84, R140, R152.reuse, R84 ;  /* 0x000000988c54723c */ /* 0x088fe80000041854 */
[----:B-1----:R-:W-:Y:S02]  /*10b80*/  MOV R167, R186 ;  /* 0x000000ba00a77202 */ /* 0x002fe40000000f00 */
[----:B------:R-:W-:Y:S01]  /*10b90*/  LDSM.16.MT88.4 R184, [R228+0x1900] ;  /* 0x00190000e4b8783b */ /* 0x000fe20000004200 */
[----:B--2---:R-:W-:Y:S01]  /*10ba0*/  MOV R150, R132 ;  /* 0x0000008400967202 */ /* 0x004fe20000000f00 */
[C---:B------:R-:W-:Y:S04]  /*10bb0*/  HMMA.16816.F32.BF16 R88, R144.reuse, R152, R88 ;  /* 0x000000989058723c */ /* 0x040fe80000041858 */
[----:B------:R-:W-:Y:S01]  /*10bc0*/  FADD.FTZ R132, R223, R139 ;  /* 0x0000008bdf847221 */ /* 0x000fe20000010000 */
[----:B------:R-:W-:Y:S01]  /*10bd0*/  F2FP.BF16.PACK_AB R206, R150, R176 ;  /* 0x000000b096ce723e */ /* 0x000fe200000010ff */
[----:B------:R-:W-:Y:S01]  /*10be0*/  LDSM.16.MT88.4 R220, [R228+0x3900] ;  /* 0x00390000e4dc783b */ /* 0x000fe20000004200 */
[----:B------:R-:W-:Y:S01]  /*10bf0*/  F2FP.BF16.PACK_AB R207, R133, R149 ;  /* 0x0000009585cf723e */ /* 0x000fe200000010ff */
[-C--:B------:R-:W-:Y:S01]  /*10c00*/  HMMA.16816.F32.BF16 R92, R144, R154.reuse, R92 ;  /* 0x0000009a905c723c */ /* 0x080fe2000004185c */
[----:B------:R1:W2:Y:S03]  /*10c10*/  MUFU.EX2 R139, R204 ;  /* 0x000000cc008b7308 */ /* 0x0002a60000000800 */
[----:B------:R-:W-:Y:S02]  /*10c20*/  FADD.FTZ R132, R224, R132 ;  /* 0x00000084e0847221 */ /* 0x000fe40000010000 */
[----:B------:R3:W5:Y:S02]  /*10c30*/  LDL.LU R224, [R1+0x70] ;  /* 0x0000700001e07983 */ /* 0x0007640000300800 */
[C---:B------:R-:W-:Y:S02]  /*10c40*/  HMMA.16816.F32.BF16 R96, R140.reuse, R154, R96 ;  /* 0x0000009a8c60723c */ /* 0x040fe40000041860 */
[----:B------:R-:W3:Y:S02]  /*10c50*/  LDSM.16.MT88.4 R152, [R225+0x1900] ;  /* 0x00190000e198783b */ /* 0x000ee40000004200 */
[----:B------:R-:W-:Y:S04]  /*10c60*/  FADD.FTZ R132, R241, R132 ;  /* 0x00000084f1847221 */ /* 0x000fe80000010000 */
[-C--:B----4-:R-:W-:Y:S02]  /*10c70*/  HMMA.16816.F32.BF16 R100, R140, R156.reuse, R100 ;  /* 0x0000009c8c64723c */ /* 0x090fe40000041864 */
[----:B------:R4:W5:Y:S02]  /*10c80*/  LDL.LU R231, [R1+0x6c] ;  /* 0x00006c0001e77983 */ /* 0x0009640000300800 */
[----:B------:R-:W-:Y:S01]  /*10c90*/  FADD.FTZ R132, R178, R132 ;  /* 0x00000084b2847221 */ /* 0x000fe20000010000 */
[----:B------:R-:W-:Y:S01]  /*10ca0*/  MOV R178, R201 ;  /* 0x000000c900b27202 */ /* 0x000fe20000000f00 */
[----:B------:R4:W5:Y:S02]  /*10cb0*/  LDL.LU R241, [R1+0x68] ;  /* 0x0000680001f17983 */ /* 0x0009640000300800 */
[C---:B------:R-:W-:Y:S02]  /*10cc0*/  HMMA.16816.F32.BF16 R104, R144.reuse, R156, R104 ;  /* 0x0000009c9068723c */ /* 0x040fe40000041868 */
[----:B------:R-:W3:Y:S02]  /*10cd0*/  LDSM.16.MT88.4 R200, [R227+0x1900] ;  /* 0x00190000e3c8783b */ /* 0x000ee40000004200 */
[----:B-1----:R-:W-:Y:S02]  /*10ce0*/  F2FP.BF16.PACK_AB R204, R172, R173 ;  /* 0x000000adaccc723e */ /* 0x002fe400000010ff */
[----:B--2---:R-:W-:Y:S02]  /*10cf0*/  F2FP.BF16.PACK_AB R211, R138, R139 ;  /* 0x0000008b8ad3723e */ /* 0x004fe400000010ff */
[-C--:B------:R-:W-:Y:S02]  /*10d00*/  HMMA.16816.F32.BF16 R108, R144, R158.reuse, R108 ;  /* 0x0000009e906c723c */ /* 0x080fe4000004186c */
[----:B------:R4:W5:Y:S04]  /*10d10*/  LDL.LU R242, [R1+0x64] ;  /* 0x0000640001f27983 */ /* 0x0009680000300800 */
[----:B------:R4:W5:Y:S02]  /*10d20*/  LDL.LU R243, [R1+0x60] ;  /* 0x0000600001f37983 */ /* 0x0009640000300800 */
[C---:B------:R-:W-:Y:S02]  /*10d30*/  HMMA.16816.F32.BF16 R112, R140.reuse, R158, R112 ;  /* 0x0000009e8c70723c */ /* 0x040fe40000041870 */
[----:B------:R4:W5:Y:S06]  /*10d40*/  LDL.LU R235, [R1+0x5c] ;  /* 0x00005c0001eb7983 */ /* 0x00096c0000300800 */
[-C--:B------:R-:W-:Y:S08]  /*10d50*/  HMMA.16816.F32.BF16 R116, R140, R160.reuse, R116 ;  /* 0x000000a08c74723c */ /* 0x080ff00000041874 */
[C---:B------:R-:W-:Y:S08]  /*10d60*/  HMMA.16816.F32.BF16 R120, R144.reuse, R160, R120 ;  /* 0x000000a09078723c */ /* 0x040ff00000041878 */
[-C--:B------:R-:W-:Y:S08]  /*10d70*/  HMMA.16816.F32.BF16 R124, R144, R162.reuse, R124 ;  /* 0x000000a2907c723c */ /* 0x080ff0000004187c */
[----:B------:R-:W-:Y:S08]  /*10d80*/  HMMA.16816.F32.BF16 R128, R140, R162, R128 ;  /* 0x000000a28c80723c */ /* 0x000ff00000041880 */
[-C--:B---3--:R-:W-:Y:S01]  /*10d90*/  HMMA.16816.F32.BF16 R140, R204, R152.reuse, R4 ;  /* 0x00000098cc8c723c */ /* 0x088fe20000041804 */
[----:B------:R-:W1:Y:S07]  /*10da0*/  LDSM.16.MT88.4 R4, [R227+0x3900] ;  /* 0x00390000e304783b */ /* 0x000e6e0000004200 */
[C---:B------:R-:W-:Y:S07]  /*10db0*/  HMMA.16816.F32.BF16 R144, R208.reuse, R152, R8 ;  /* 0x00000098d090723c */ /* 0x040fee0000041808 */
[----:B------:R-:W-:Y:S02]  /*10dc0*/  MOV R8, R150 ;  /* 0x0000009600087202 */ /* 0x000fe40000000f00 */
[----:B------:R-:W-:Y:S03]  /*10dd0*/  MOV R11, R149 ;  /* 0x00000095000b7202 */ /* 0x000fe60000000f00 */
[----:B------:R-:W-:Y:S02]  /*10de0*/  MOV R9, R151 ;  /* 0x0000009700097202 */ /* 0x000fe40000000f00 */
[----:B------:R-:W-:Y:S02]  /*10df0*/  MOV R10, R148 ;  /* 0x00000094000a7202 */ /* 0x000fe40000000f00 */
[-C--:B------:R-:W-:Y:S07]  /*10e00*/  HMMA.16816.F32.BF16 R148, R208, R154.reuse, R12 ;  /* 0x0000009ad094723c */ /* 0x080fee000004180c */
[----:B------:R-:W-:Y:S01]  /*10e10*/  MOV R15, R167 ;  /* 0x000000a7000f7202 */ /* 0x000fe20000000f00 */
        /* <DEDUP_REMOVED lines=22> */
[----:B------:R-:W-:Y:S01]  /*10f80*/  MOV R21, R182 ;  /* 0x000000b600157202 */ /* 0x000fe20000000f00 */
[----:B------:R-:W-:Y:S01]  /*10f90*/  FADD.FTZ R0, R39, R0 ;  /* 0x0000000027007221 */ /* 0x000fe20000010000 */
[----:B------:R-:W-:Y:S01]  /*10fa0*/  MOV R38, R180 ;  /* 0x000000b400267202 */ /* 0x000fe20000000f00 */
[----:B------:R-:W-:Y:S01]  /*10fb0*/  FADD.FTZ R12, R12, R134 ;  /* 0x000000860c0c7221 */ /* 0x000fe20000010000 */
[----:B------:R-:W-:Y:S02]  /*10fc0*/  MOV R37, R181 ;  /* 0x000000b500257202 */ /* 0x000fe40000000f00 */
[-C--:B------:R-:W-:Y:S03]  /*10fd0*/  HMMA.16816.F32.BF16 R180, R208, R186.reuse, R44 ;  /* 0x000000bad0b4723c */ /* 0x080fe6000004182c */
[----:B------:R-:W-:Y:S01]  /*10fe0*/  MOV R30, R14 ;  /* 0x0000000e001e7202 */ /* 0x000fe20000000f00 */
[----:B------:R-:W-:Y:S01]  /*10ff0*/  FADD.FTZ R3, R38, R3 ;  /* 0x0000000326037221 */ /* 0x000fe20000010000 */
[----:B------:R-:W-:Y:S02]  /*11000*/  MOV R14, R11 ;  /* 0x0000000b000e7202 */ /* 0x000fe40000000f00 */
        /* <DEDUP_REMOVED lines=10> */
[----:B------:R-:W-:Y:S02]  /*110b0*/  MOV R11, R195 ;  /* 0x000000c3000b7202 */ /* 0x000fe40000000f00 */
[----:B------:R-:W-:Y:S02]  /*110c0*/  MOV R8, R194 ;  /* 0x000000c200087202 */ /* 0x000fe40000000f00 */
[C---:B------:R-:W-:Y:S04]  /*110d0*/  HMMA.16816.F32.BF16 R192, R208.reuse, R200, R56 ;  /* 0x000000c8d0c0723c */ /* 0x040fe80000041838 */
[----:B------:R-:W-:Y:S01]  /*110e0*/  MOV R35, R9 ;  /* 0x0000000900237202 */ /* 0x000fe20000000f00 */
[----:B------:R-:W-:Y:S01]  /*110f0*/  FADD.FTZ R8, R8, R132 ;  /* 0x0000008408087221 */ /* 0x000fe20000010000 */
[----:B------:R-:W-:Y:S02]  /*11100*/  MOV R34, R10 ;  /* 0x0000000a00227202 */ /* 0x000fe40000000f00 */
[----:B------:R-:W-:Y:S01]  /*11110*/  MOV R9, R199 ;  /* 0x000000c700097202 */ /* 0x000fe20000000f00 */
[----:B------:R-:W-:Y:S03]  /*11120*/  FADD.FTZ R8, R37, R8 ;  /* 0x0000000825087221 */ /* 0x000fe60000010000 */
[----:B------:R-:W-:Y:S01]  /*11130*/  MOV R10, R198 ;  /* 0x000000c6000a7202 */ /* 0x000fe20000000f00 */
[----:B------:R-:W-:Y:S01]  /*11140*/  FADD.FTZ R11, R11, R8 ;  /* 0x000000080b0b7221 */ /* 0x000fe20000010000 */
[-C--:B------:R-:W-:Y:S03]  /*11150*/  HMMA.16816.F32.BF16 R196, R208, R202.reuse, R60 ;  /* 0x000000cad0c4723c */ /* 0x080fe6000004183c */
[----:B------:R-:W-:Y:S01]  /*11160*/  FADD.FTZ R10, R10, R3 ;  /* 0x000000030a0a7221 */ /* 0x000fe20000010000 */
[-C--:B------:R-:W-:Y:S01]  /*11170*/  MOV R134, R2.reuse ;  /* 0x0000000200867202 */ /* 0x080fe20000000f00 */
        /* <DEDUP_REMOVED lines=55> */
[----:B------:R1:W-:Y:S01]  /*114f0*/  STL [R1+0x14], R3 ;  /* 0x0000140301007387 */ /* 0x0003e20000100800 */
[----:B------:R-:W-:Y:S03]  /*11500*/  MOV R2, R137 ;  /* 0x0000008900027202 */ /* 0x000fe60000000f00 */
[----:B------:R4:W-:Y:S01]  /*11510*/  STL [R1+0x1c], R0 ;  /* 0x00001c0001007387 */ /* 0x0009e20000100800 */
[----:B-1----:R-:W-:Y:S01]  /*11520*/  MOV R3, R136 ;  /* 0x0000008800037202 */ /* 0x002fe20000000f00 */
[----:B------:R-:W-:-:S05]  /*11530*/  @P0 BRA `(.L_x_1604) ;  /* 0xffffb71000000947 */ /* 0x000fca000383ffff */
.L_x_1603:
[----:B-1--4-:R-:W2:Y:S04]  /*11540*/  LDL.LU R0, [R1+0x10] ;  /* 0x0000100001007983 */ /* 0x012ea80000300800 */
        /* <DEDUP_REMOVED lines=184> */
.L_x_1585:
        /* <DEDUP_REMOVED lines=184> */
.L_x_1606:
        /* <DEDUP_REMOVED lines=151> */
.L_x_1608:
[----:B--234-:R-:W-:Y:S05]  /*135c0*/  BSYNC B0 ;  /* 0x0000000000007941 */ /* 0x01cfea0003800000 */
.L_x_1607:
        /* <DEDUP_REMOVED lines=16> */
.L_x_1610:
[----:B------:R-:W-:Y:S05]  /*136d0*/  BSYNC B0 ;  /* 0x0000000000007941 */ /* 0x000fea0003800000 */
.L_x_1609:
        /* <DEDUP_REMOVED lines=16> */
.L_x_1612:
[----:B------:R-:W-:Y:S05]  /*137e0*/  BSYNC B0 ;  /* 0x0000000000007941 */ /* 0x000fea0003800000 */
.L_x_1611:
        /* <DEDUP_REMOVED lines=16> */
.L_x_1614:
[----:B------:R-:W-:Y:S05]  /*138f0*/  BSYNC B0 ;  /* 0x0000000000007941 */ /* 0x000fea0003800000 */
.L_x_1613:
        /* <DEDUP_REMOVED lines=16> */
.L_x_1616:
[----:B------:R-:W-:Y:S05]  /*13a00*/  BSYNC B0 ;  /* 0x0000000000007941 */ /* 0x000fea0003800000 */
.L_x_1615:
        /* <DEDUP_REMOVED lines=16> */
.L_x_1618:
[----:B------:R-:W-:Y:S05]  /*13b10*/  BSYNC B0 ;  /* 0x0000000000007941 */ /* 0x000fea0003800000 */
.L_x_1617:
        /* <DEDUP_REMOVED lines=16> */
.L_x_1620:
[----:B------:R-:W-:Y:S05]  /*13c20*/  BSYNC B0 ;  /* 0x0000000000007941 */ /* 0x000fea0003800000 */
.L_x_1619:
        /* <DEDUP_REMOVED lines=17> */
.L_x_1605:
        /* <DEDUP_REMOVED lines=19> */
.L_x_1621:
        /* <DEDUP_REMOVED lines=42> */
.L_x_1623:
[----:B------:R-:W-:Y:S05]  /*14110*/  BSYNC B0 ;  /* 0x0000000000007941 */ /* 0x000fea0003800000 */
.L_x_1622:
        /* <DEDUP_REMOVED lines=59> */
.L_x_1625:
[----:B------:R-:W-:Y:S05]  /*144d0*/  BSYNC B0 ;  /* 0x0000000000007941 */ /* 0x000fea0003800000 */
.L_x_1624:
        /* <DEDUP_REMOVED lines=15> */
.L_x_1627:
[----:B------:R-:W-:Y:S05]  /*145d0*/  BSYNC B0 ;  /* 0x0000000000007941 */ /* 0x000fea0003800000 */
.L_x_1626:
        /* <DEDUP_REMOVED lines=15> */
.L_x_1629:
[----:B------:R-:W-:Y:S05]  /*146d0*/  BSYNC B0 ;  /* 0x0000000000007941 */ /* 0x000fea0003800000 */
.L_x_1628:
        /* <DEDUP_REMOVED lines=15> */
.L_x_1631:
[----:B------:R-:W-:Y:S05]  /*147d0*/  BSYNC B0 ;  /* 0x0000000000007941 */ /* 0x000fea0003800000 */
.L_x_1630:
        /* <DEDUP_REMOVED lines=15> */
.L_x_1633:
[----:B------:R-:W-:Y:S05]  /*148d0*/  BSYNC B0 ;  /* 0x0000000000007941 */ /* 0x000fea0003800000 */
.L_x_1632:
        /* <DEDUP_REMOVED lines=15> */
.L_x_1635:
[----:B------:R-:W-:Y:S05]  /*149d0*/  BSYNC B0 ;  /* 0x0000000000007941 */ /* 0x000fea0003800000 */
.L_x_1634:
        /* <DEDUP_REMOVED lines=15> */
.L_x_1637:
[----:B------:R-:W-:Y:S05]  /*14ad0*/  BSYNC B0 ;  /* 0x0000000000007941 */ /* 0x000fea0003800000 */
.L_x_1636:
        /* <DEDUP_REMOVED lines=16> */
.L_x_1638:
        /* <DEDUP_REMOVED lines=10> */
.L_x_3781:


//--------------------- .text._ZN7cutlass13device_kernelIN5flash19enable_sm80_to_sm89INS1_16FlashAttnFwdSm80INS1_25CollectiveMainloopFwdSm80ILi4ELi1ELb0EN4cute5tupleIJNS5_1CILi128EEENS7_ILi64EEES8_EEELi128ENS_10bfloat16_tEfNS_4arch4Sm80ELb1ELb0ELb1ELb1ELb0ELb1ELb1ELb0EEENS1_21CollectiveEpilogueFwdINS6_IJS8_S8_S9_EEENS6_IJNS7_ILi1EEESH_SH_EEESB_SD_Li128ELb1ELb1ELb0ELb0EEENS1_19SingleTileSchedulerILb1ELb0ELb1ELi128EEEEEEEEEvNT_6ParamsE --------------------------
	.section	.text._ZN7cutlass13device_kernelIN5flash19enable_sm80_to_sm89INS1_16FlashAttnFwdSm80INS1_25CollectiveMainloopFwdSm80ILi4ELi1ELb0EN4cute5tupleIJNS5_1CILi128EEENS7_ILi64EEES8_EEELi128ENS_10bfloat16_tEfNS_4arch4Sm80ELb1ELb0ELb1ELb1ELb0ELb1ELb1ELb0EEENS1_21CollectiveEpilogueFwdINS6_IJS8_S8_S9_EEENS6_IJNS7_ILi1EEESH_SH_EEESB_SD_Li128ELb1ELb1ELb0ELb0EEENS1_19SingleTileSchedulerILb1ELb0ELb1ELi128EEEEEEEEEvNT_6ParamsE,"ax",@progbits
	.sectioninfo	@"SHI_REGISTERS=255"
	.align	128
.text._ZN7cutlass13device_kernelIN5flash19enable_sm80_to_sm89INS1_16FlashAttnFwdSm80INS1_25CollectiveMainloopFwdSm80ILi4ELi1ELb0EN4cute5tupleIJNS5_1CILi128EEENS7_ILi64EEES8_EEELi128ENS_10bfloat16_tEfNS_4arch4Sm80ELb1ELb0ELb1ELb1ELb0ELb1ELb1ELb0EEENS1_21CollectiveEpilogueFwdINS6_IJS8_S8_S9_EEENS6_IJNS7_ILi1EEESH_SH_EEESB_SD_Li128ELb1ELb1ELb0ELb0EEENS1_19SingleTileSchedulerILb1ELb0ELb1ELi128EEEEEEEEEvNT_6ParamsE:
        .type           _ZN7cutlass13device_kernelIN5flash19enable_sm80_to_sm89INS1_16FlashAttnFwdSm80INS1_25CollectiveMainloopFwdSm80ILi4ELi1ELb0EN4cute5tupleIJNS5_1CILi128EEENS7_ILi64EEES8_EEELi128ENS_10bfloat16_tEfNS_4arch4Sm80ELb1ELb0ELb1ELb1ELb0ELb1ELb1ELb0EEENS1_21CollectiveEpilogueFwdINS6_IJS8_S8_S9_EEENS6_IJNS7_ILi1EEESH_SH_EEESB_SD_Li128ELb1ELb1ELb0ELb0EEENS1_19SingleTileSchedulerILb1ELb0ELb1ELi128EEEEEEEEEvNT_6ParamsE,@function
        .size           _ZN7cutlass13device_kernelIN5flash19enable_sm80_to_sm89INS1_16FlashAttnFwdSm80INS1_25CollectiveMainloopFwdSm80ILi4ELi1ELb0EN4cute5tupleIJNS5_1CILi128EEENS7_ILi64EEES8_EEELi128ENS_10bfloat16_tEfNS_4arch4Sm80ELb1ELb0ELb1ELb1ELb0ELb1ELb1ELb0EEENS1_21CollectiveEpilogueFwdINS6_IJS8_S8_S9_EEENS6_IJNS7_ILi1EEESH_SH_EEESB_SD_Li128ELb1ELb1ELb0ELb0EEENS1_19SingleTileSchedulerILb1ELb0ELb1ELi128EEEEEEEEEvNT_6ParamsE,(.L_x_3782 - _ZN7cutlass13device_kernelIN5flash19enable_sm80_to_sm89INS1_16FlashAttnFwdSm80INS1_25CollectiveMainloopFwdSm80ILi4ELi1ELb0EN4cute5tupleIJNS5_1CILi128EEENS7_ILi64EEES8_EEELi128ENS_10bfloat16_tEfNS_4arch4Sm80ELb1ELb0ELb1ELb1ELb0ELb1ELb1ELb0EEENS1_21CollectiveEpilogueFwdINS6_IJS8_S8_S9_EEENS6_IJNS7_ILi1EEESH_SH_EEESB_SD_Li128ELb1ELb1ELb0ELb0EEENS1_19SingleTileSchedulerILb1ELb0ELb1ELi128EEEEEEEEEvNT_6ParamsE)
        .other          _ZN7cutlass13device_kernelIN5flash19enable_sm80_to_sm89INS1_16FlashAttnFwdSm80INS1_25CollectiveMainloopFwdSm80ILi4ELi1ELb0EN4cute5tupleIJNS5_1CILi128EEENS7_ILi64EEES8_EEELi128ENS_10bfloat16_tEfNS_4arch4Sm80ELb1ELb0ELb1ELb1ELb0ELb1ELb1ELb0EEENS1_21CollectiveEpilogueFwdINS6_IJS8_S8_S9_EEENS6_IJNS7_ILi1EEESH_SH_EEESB_SD_Li128ELb1ELb1ELb0ELb0EEENS1_19SingleTileSchedulerILb1ELb0ELb1ELi128EEEEEEEEEvNT_6ParamsE,@"STO_CUDA_ENTRY STV_DEFAULT"
_ZN7cutlass13device_kernelIN5flash19enable_sm80_to_sm89INS1_16FlashAttnFwdSm80INS1_25CollectiveMainloopFwdSm80ILi4ELi1ELb0EN4cute5tupleIJNS5_1CILi128EEENS7_ILi64EEES8_EEELi128ENS_10bfloat16_tEfNS_4arch4Sm80ELb1ELb0ELb1ELb1ELb0ELb1ELb1ELb0EEENS1_21CollectiveEpilogueFwdINS6_IJS8_S8_S9_EEENS6_IJNS7_ILi1EEESH_SH_EEESB_SD_Li128ELb1ELb1ELb0ELb0EEENS1_19SingleTileSchedulerILb1ELb0ELb1ELi128EEEEEEEEEvNT_6ParamsE:
        /* <DEDUP_REMOVED lines=17> */
.L_x_1640:
        /* <DEDUP_REMOVED lines=8> */
.L_x_1642:
[----:B------:R-:W-:-:S05]  /*0190*/  MOV R0, c[0x0][0x54c] ;  /* 0x0001530000007a02 */ /* 0x000fca0000000f00 */
.L_x_1641:
[----:B-----5:R-:W-:Y:S01]  /*01a0*/  IMAD R0, R0, c[0x0][0x548], RZ ;  /* 0x0001520000007a24 */ /* 0x020fe200078e02ff */
[----:B------:R-:W-:-:S04]  /*01b0*/  SHF.L.U32 R12, R6, 0x7, RZ ;  /* 0x00000007060c7819 */ /* 0x000fc800000006ff */
[----:B------:R-:W-:-:S04]  /*01c0*/  ISETP.GE.AND P0, PT, R12, R0, PT ;  /* 0x000000000c00720c */ /* 0x000fc80003f06270 */
[----:B------:R-:W-:-:S05]  /*01d0*/  SEL R0, R5, 0xffffffff, !P0 ;  /* 0xffffffff05007807 */ /* 0x000fca0004000000 */
[----:B------:R2:W-:Y:S01]  /*01e0*/  STL [R1+0xe4], R0 ;  /* 0x0000e40001007387 */ /* 0x0005e20000100800 */
[----:B------:R-:W-:Y:S05]  /*01f0*/  BRA `(.L_x_1643) ;  /* 0x0000013000007947 */ /* 0x000fea0003800000 */
.L_x_1639:
[----:B---3--:R-:W-:-:S04]  /*0200*/  ISETP.NE.U32.AND P0, PT, RZ, c[0x0][0x568], PT ;  /* 0x00015a00ff007a0c */ /* 0x008fc80003f05070 */
[----:B------:R-:W-:-:S13]  /*0210*/  ISETP.NE.AND.EX P0, PT, RZ, c[0x0][0x56c], PT, P0 ;  /* 0x00015b00ff007a0c */ /* 0x000fda0003f05300 */
[----:B------:R-:W-:Y:S05]  /*0220*/  @!P0 BRA `(.L_x_1644) ;  /* 0x0000002000008947 */ /* 0x000fea0003800000 */
[----:B------:R1:W5:Y:S01]  /*0230*/  LDG.E R0, [R2.64] ;  /* 0x0000000802007981 */ /* 0x000362000c1e1900 */
[----:B------:R-:W-:Y:S05]  /*0240*/  BRA `(.L_x_1645) ;  /* 0x0000009000007947 */ /* 0x000fea0003800000 */
.L_x_1644:
        /* <DEDUP_REMOVED lines=8> */
.L_x_1646:
[----:B------:R-:W-:-:S05]  /*02d0*/  MOV R0, c[0x0][0x54c] ;  /* 0x0001530000007a02 */ /* 0x000fca0000000f00 */
.L_x_1645:
[----:B-----5:R-:W-:Y:S01]  /*02e0*/  IMAD R0, R0, c[0x0][0x548], RZ ;  /* 0x0001520000007a24 */ /* 0x020fe200078e02ff */
[----:B------:R-:W-:-:S04]  /*02f0*/  SHF.L.U32 R12, R6, 0x7, RZ ;  /* 0x00000007060c7819 */ /* 0x000fc800000006ff */
[----:B------:R-:W-:-:S04]  /*0300*/  ISETP.GE.AND P0, PT, R12, R0, PT ;  /* 0x000000000c00720c */ /* 0x000fc80003f06270 */
[----:B------:R-:W-:-:S05]  /*0310*/  SEL R0, R5, 0xffffffff, !P0 ;  /* 0xffffffff05007807 */ /* 0x000fca0004000000 */
[----:B------:R2:W-:Y:S04]  /*0320*/  STL [R1+0xe4], R0 ;  /* 0x0000e40001007387 */ /* 0x0005e80000100800 */
.L_x_1643:
        /* <DEDUP_REMOVED lines=10> */
[----:B------:R-:W-:Y:S02]  /*03d0*/  ISETP.NE.AND.EX P4, PT, RZ, c[0x0][0x354], PT, P1 ;  /* 0x0000d500ff007a0c */ /* 0x000fe40003f85310 */
[----:B------:R-:W-:-:S02]  /*03e0*/  ISETP.NE.AND.EX P1, PT, RZ, c[0x0][0x34c], PT, P3 ;  /* 0x0000d300ff007a0c */ /* 0x000fc40003f25330 */
[----:B------:R-:W-:Y:S01]  /*03f0*/  ISETP.NE.U32.AND P2, PT, RZ, c[0x0][0x358], PT ;  /* 0x0000d600ff007a0c */ /* 0x000fe20003f45070 */
[----:B--2---:R-:W-:-:S03]  /*0400*/  IMAD.MOV.U32 R0, RZ, RZ, RZ ;  /* 0x000000ffff007224 */ /* 0x004fc600078e00ff */
[----:B------:R-:W-:Y:S01]  /*0410*/  ISETP.NE.AND.EX P2, PT, RZ, c[0x0][0x35c], PT, P2 ;  /* 0x0000d700ff007a0c */ /* 0x000fe20003f45320 */
[----:B-1----:R-:W-:-:S04]  /*0420*/  @P0 IMAD.WIDE R2, R15, R31, c[0x0][0x370] ;  /* 0x0000dc000f020625 */ /* 0x002fc800078e021f */
[CC--:B------:R-:W-:Y:S01]  /*0430*/  IMAD.WIDE R6, R15.reuse, R31.reuse, c[0x0][0x348] ;  /* 0x0000d2000f067625 */ /* 0x0c0fe200078e021f */
[----:B------:R1:W2:Y:S03]  /*0440*/  @P0 LDG.E R10, [R2.64] ;  /* 0x00000008020a0981 */ /* 0x0002a6000c1e1900 */
[----:B------:R-:W-:Y:S01]  /*0450*/  IMAD.MOV.U32 R13, RZ, RZ, RZ ;  /* 0x000000ffff0d7224 */ /* 0x000fe200078e00ff */
[----:B------:R-:W3:Y:S04]  /*0460*/  @P1 LDG.E R0, [R6.64] ;  /* 0x0000000806001981 */ /* 0x000ee8000c1e1900 */
[----:B------:R-:W4:Y:S01]  /*0470*/  @P4 LDG.E R14, [R4.64] ;  /* 0x00000008040e4981 */ /* 0x000f22000c1e1900 */
[----:B-1----:R-:W-:-:S05]  /*0480*/  IMAD.WIDE R2, R15, R31, c[0x0][0x358] ;  /* 0x0000d6000f027625 */ /* 0x002fca00078e021f */
[----:B------:R-:W4:Y:S01]  /*0490*/  @P2 LDG.E R13, [R2.64] ;  /* 0x00000008020d2981 */ /* 0x000f22000c1e1900 */
[----:B------:R-:W-:-:S03]  /*04a0*/  ISETP.NE.U32.AND P0, PT, RZ, c[0x0][0x360], PT ;  /* 0x0000d800ff007a0c */ /* 0x000fc60003f05070 */
[----:B------:R-:W1:Y:S01]  /*04b0*/  S2R R19, SR_CTAID.Y ;  /* 0x0000000000137919 */ /* 0x000e620000002600 */
[----:B------:R-:W-:Y:S02]  /*04c0*/  ISETP.NE.AND.EX P0, PT, RZ, c[0x0][0x364], PT, P0 ;  /* 0x0000d900ff007a0c */ /* 0x000fe40003f05300 */
[----:B------:R-:W-:-:S11]  /*04d0*/  MOV R11, c[0x0][0x168] ;  /* 0x00005a00000b7a02 */ /* 0x000fd60000000f00 */
[----:B------:R-:W-:-:S05]  /*04e0*/  @P0 IMAD.WIDE R8, R15, R31, c[0x0][0x360] ;  /* 0x0000d8000f080625 */ /* 0x000fca00078e021f */
[----:B------:R4:W5:Y:S01]  /*04f0*/  @P0 LDG.E R11, [R8.64] ;  /* 0x00000008080b0981 */ /* 0x000962000c1e1900 */
[----:B-1----:R-:W-:-:S03]  /*0500*/  SHF.R.S32.HI R211, RZ, 0x1f, R19 ;  /* 0x0000001fffd37819 */ /* 0x002fc60000011413 */
[----:B---3--:R1:W-:Y:S04]  /*0510*/  STL [R1+0x4c], R0 ;  /* 0x00004c0001007387 */ /* 0x0083e80000100800 */
[----:B--2---:R-:W-:Y:S01]  /*0520*/  STL [R1+0x48], R10 ;  /* 0x0000480a01007387 */ /* 0x004fe20000100800 */
[----:B----4-:R-:W-:Y:S01]  /*0530*/  IMAD.IADD R8, R14, 0x1, R10 ;  /* 0x000000010e087824 */ /* 0x010fe200078e020a */
[----:B-1----:R-:W-:Y:S02]  /*0540*/  MOV R0, c[0x0][0x228] ;  /* 0x00008a0000007a02 */ /* 0x002fe40000000f00 */
[----:B------:R-:W-:Y:S04]  /*0550*/  STL [R1+0x54], R13 ;  /* 0x0000540d01007387 */ /* 0x000fe80000100800 */
[----:B------:R-:W-:Y:S04]  /*0560*/  STL [R1+0xa8], R0 ;  /* 0x0000a80001007387 */ /* 0x000fe80000100800 */
[----:B------:R1:W-:Y:S02]  /*0570*/  STL [R1+0x50], R8 ;  /* 0x0000500801007387 */ /* 0x0003e40000100800 */
[----:B-1----:R-:W-:Y:S01]  /*0580*/  IMAD.MOV.U32 R8, RZ, RZ, c[0x0][0x1d0] ;  /* 0x00007400ff087624 */ /* 0x002fe200078e00ff */
[----:B------:R-:W-:Y:S05]  /*0590*/  @P0 BRA `(.L_x_1647) ;  /* 0x0000004000000947 */ /* 0x000fea0003800000 */
[----:B------:R-:W-:Y:S05]  /*05a0*/  @!P1 BRA `(.L_x_1647) ;  /* 0x0000003000009947 */ /* 0x000fea0003800000 */
[----:B------:R1:W2:Y:S04]  /*05b0*/  LDG.E R0, [R6.64] ;  /* 0x0000000806007981 */ /* 0x0002a8000c1e1900 */
[----:B-1----:R-:W2:Y:S02]  /*05c0*/  LDG.E R6, [R6.64+0x4] ;  /* 0x0000040806067981 */ /* 0x002ea4000c1e1900 */
[----:B--2--5:R-:W-:-:S05]  /*05d0*/  IADD3 R11, -R0, R6, RZ ;  /* 0x00000006000b7210 */ /* 0x024fca0007ffe1ff */
.L_x_1647:
[----:B-----5:R1:W-:Y:S01]  /*05e0*/  STL [R1+0x58], R11 ;  /* 0x0000580b01007387 */ /* 0x0203e20000100800 */
[----:B------:R-:W-:-:S04]  /*05f0*/  ISETP.NE.U32.AND P0, PT, RZ, c[0x0][0x368], PT ;  /* 0x0000da00ff007a0c */ /* 0x000fc80003f05070 */
[----:B------:R-:W-:-:S13]  /*0600*/  ISETP.NE.AND.EX P0, PT, RZ, c[0x0][0x36c], PT, P0 ;  /* 0x0000db00ff007a0c */ /* 0x000fda0003f05300 */
[----:B------:R-:W-:Y:S05]  /*0610*/  @!P0 BRA `(.L_x_1648) ;  /* 0x0000003000008947 */ /* 0x000fea0003800000 */
[----:B------:R-:W-:-:S05]  /*0620*/  IMAD.WIDE R4, R15, R31, c[0x0][0x368] ;  /* 0x0000da000f047625 */ /* 0x000fca00078e021f */
[----:B------:R2:W5:Y:S01]  /*0630*/  LDG.E R8, [R4.64] ;  /* 0x0000000804087981 */ /* 0x000562000c1e1900 */
[----:B------:R-:W-:Y:S05]  /*0640*/  BRA `(.L_x_1649) ;  /* 0x0000004000007947 */ /* 0x000fea0003800000 */
.L_x_1648:
[----:B------:R-:W-:Y:S05]  /*0650*/  @!P4 BRA `(.L_x_1649) ;  /* 0x000000300000c947 */ /* 0x000fea0003800000 */
[----:B------:R2:W3:Y:S04]  /*0660*/  LDG.E R0, [R4.64] ;  /* 0x0000000804007981 */ /* 0x0004e8000c1e1900 */
[----:B--2---:R-:W3:Y:S02]  /*0670*/  LDG.E R4, [R4.64+0x4] ;  /* 0x0000040804047981 */ /* 0x004ee4000c1e1900 */
[----:B---3--:R-:W-:Y:S02]  /*0680*/  IADD3 R8, -R0, R4, RZ ;  /* 0x0000000400087210 */ /* 0x008fe40007ffe1ff */
.L_x_1649:
[----:B------:R3:W4:Y:S04]  /*0690*/  LDL.LU R6, [R1+0xa8] ;  /* 0x0000a80001067983 */ /* 0x0007280000300800 */
[----:B--2---:R2:W4:Y:S04]  /*06a0*/  @P2 LDG.E R5, [R2.64] ;  /* 0x0000000802052981 */ /* 0x004528000c1e1900 */
[----:B------:R2:W4:Y:S01]  /*06b0*/  @P2 LDG.E R4, [R2.64+0x4] ;  /* 0x0000040802042981 */ /* 0x000522000c1e1900 */
[----:B------:R-:W-:Y:S01]  /*06c0*/  ISETP.NE.U32.AND P0, PT, RZ, c[0x0][0x378], PT ;  /* 0x0000de00ff007a0c */ /* 0x000fe20003f05070 */
[----:B-----5:R-:W-:-:S03]  /*06d0*/  IMAD.MOV.U32 R20, RZ, RZ, R8 ;  /* 0x000000ffff147224 */ /* 0x020fc600078e0008 */
[----:B------:R-:W-:-:S13]  /*06e0*/  ISETP.NE.AND.EX P0, PT, RZ, c[0x0][0x37c], PT, P0 ;  /* 0x0000df00ff007a0c */ /* 0x000fda0003f05300 */
[----:B--2---:R-:W-:-:S05]  /*06f0*/  @P0 IMAD.WIDE R2, R15, R31, c[0x0][0x378] ;  /* 0x0000de000f020625 */ /* 0x004fca00078e021f */
[----:B------:R2:W3:Y:S01]  /*0700*/  @P0 LDG.E R20, [R2.64] ;  /* 0x0000000802140981 */ /* 0x0004e2000c1e1900 */
[----:B------:R-:W-:Y:S02]  /*0710*/  IMAD.MOV.U32 R0, RZ, RZ, c[0x0][0x2c4] ;  /* 0x0000b100ff007624 */ /* 0x000fe400078e00ff */
[----:B------:R-:W-:-:S03]  /*0720*/  IMAD.IADD R10, R8, 0x1, -R10 ;  /* 0x00000001080a7824 */ /* 0x000fc600078e0a0a */
[----:B------:R-:W-:Y:S02]  /*0730*/  ISETP.NE.AND P0, PT, R0, 0x1, PT ;  /* 0x000000010000780c */ /* 0x000fe40003f05270 */
[----:B------:R-:W-:Y:S01]  /*0740*/  IADD3 R0, R12, 0x7f, RZ ;  /* 0x0000007f0c007810 */ /* 0x000fe20007ffe0ff */
[----:B------:R1:W-:Y:S10]  /*0750*/  STL [R1+0x5c], R10 ;  /* 0x00005c0a01007387 */ /* 0x0003f40000100800 */
[----:B--2---:R-:W-:-:S05]  /*0760*/  @P0 IMAD.HI.U32 R2, R0, c[0x0][0x2c8], RZ ;  /* 0x0000b20000020a27 */ /* 0x004fca00078e00ff */
[----:B------:R-:W-:Y:S01]  /*0770*/  @P0 SHF.R.U32.HI R0, RZ, c[0x0][0x2cc], R2 ;  /* 0x0000b300ff000a19 */ /* 0x000fe20000011602 */
[----:B----4-:R-:W-:-:S04]  /*0780*/  @P2 IMAD.IADD R6, R4, 0x1, -R5 ;  /* 0x0000000104062824 */ /* 0x010fc800078e0a05 */
[--C-:B------:R-:W-:Y:S01]  /*0790*/  IMAD.IADD R7, R10, 0x1, R6.reuse ;  /* 0x000000010a077824 */ /* 0x100fe200078e0206 */
[----:B------:R1:W-:Y:S01]  /*07a0*/  STL [R1+0xa8], R6 ;  /* 0x0000a80601007387 */ /* 0x0003e20000100800 */
[----:B------:R-:W-:-:S03]  /*07b0*/  IMAD.MOV.U32 R35, RZ, RZ, R6 ;  /* 0x000000ffff237224 */ /* 0x000fc600078e0006 */
[----:B------:R-:W-:Y:S01]  /*07c0*/  IADD3 R0, R0, 0x40, R7 ;  /* 0x0000004000007810 */ /* 0x000fe20007ffe007 */
[----:B------:R1:W-:Y:S01]  /*07d0*/  STL [R1+0xac], R7 ;  /* 0x0000ac0701007387 */ /* 0x0003e20000100800 */
[----:B------:R-:W-:-:S03]  /*07e0*/  IADD3 R2, R7, 0x3f, RZ ;  /* 0x0000003f07027810 */ /* 0x000fc60007ffe0ff */
[----:B------:R-:W-:Y:S01]  /*07f0*/  IMAD.IADD R0, R0, 0x1, -R11 ;  /* 0x0000000100007824 */ /* 0x000fe200078e0a0b */
[----:B------:R-:W-:Y:S01]  /*0800*/  SHF.R.S32.HI R3, RZ, 0x1f, R2 ;  /* 0x0000001fff037819 */ /* 0x000fe20000011402 */
[----:B------:R1:W-:Y:S03]  /*0810*/  STL.64 [R1+0x60], R6 ;  /* 0x0000600601007387 */ /* 0x0003e60000100a00 */
[----:B------:R-:W-:Y:S02]  /*0820*/  SHF.R.S32.HI R4, RZ, 0x1f, R0 ;  /* 0x0000001fff047819 */ /* 0x000fe40000011400 */
[----:B------:R-:W-:Y:S02]  /*0830*/  LEA.HI R2, R3, R2, RZ, 0x6 ;  /* 0x0000000203027211 */ /* 0x000fe400078f30ff */
[----:B------:R-:W-:Y:S02]  /*0840*/  LEA.HI R0, R4, R0, RZ, 0x6 ;  /* 0x0000000004007211 */ /* 0x000fe400078f30ff */
[----:B------:R-:W-:Y:S01]  /*0850*/  SHF.R.S32.HI R3, RZ, 0x6, R2 ;  /* 0x00000006ff037819 */ /* 0x000fe20000011402 */
[----:B------:R-:W-:Y:S01]  /*0860*/  IMAD.MOV R2, RZ, RZ, -R10 ;  /* 0x000000ffff027224 */ /* 0x000fe200078e0a0a */
[----:B------:R-:W-:Y:S01]  /*0870*/  SHF.R.S32.HI R0, RZ, 0x6, R0 ;  /* 0x00000006ff007819 */ /* 0x000fe20000011400 */
[----:B---3--:R1:W-:Y:S03]  /*0880*/  STL [R1+0x68], R20 ;  /* 0x0000681401007387 */ /* 0x0083e60000100800 */
[----:B------:R-:W-:-:S02]  /*0890*/  IMNMX R0, R3, R0, PT ;  /* 0x0000000003007217 */ /* 0x000fc40003800200 */
[----:B------:R-:W-:-:S03]  /*08a0*/  IMNMX R2, RZ, R2, !PT ;  /* 0x00000002ff027217 */ /* 0x000fc60007800200 */
[----:B------:R-:W-:Y:S01]  /*08b0*/  IMAD R0, R0, 0x40, -R10 ;  /* 0x0000004000007824 */ /* 0x000fe200078e0a0a */
[----:B------:R-:W-:-:S04]  /*08c0*/  SHF.R.U32.HI R150, RZ, 0x6, R2 ;  /* 0x00000006ff967819 */ /* 0x000fc80000011602 */
[----:B------:R-:W-:Y:S01]  /*08d0*/  IMNMX R0, R0, R6, PT ;  /* 0x0000000600007217 */ /* 0x000fe20003800200 */
[----:B------:R-:W-:-:S03]  /*08e0*/  IMAD.MOV.U32 R4, RZ, RZ, R150 ;  /* 0x000000ffff047224 */ /* 0x000fc600078e0096 */
[----:B------:R-:W-:-:S13]  /*08f0*/  ISETP.GT.AND P0, PT, R0, R2, PT ;  /* 0x000000020000720c */ /* 0x000fda0003f04270 */
        /* <DEDUP_REMOVED lines=11> */
[----:B------:R-:W-:Y:S01]  /*09b0*/  IMAD.MOV.U32 R190, RZ, RZ, 0x6 ;  /* 0x00000006ffbe7424 */ /* 0x000fe200078e00ff */
[----:B------:R-:W-:Y:S01]  /*09c0*/  SHF.R.S32.HI R9, RZ, 0x1f, R15 ;  /* 0x0000001fff097819 */ /* 0x000fe2000001140f */
[----:B------:R-:W-:Y:S01]  /*09d0*/  IMAD R7, R211, c[0x0][0x1e8], RZ ;  /* 0x00007a00d3077a24 */ /* 0x000fe200078e02ff */
[----:B------:R-:W-:Y:S01]  /*09e0*/  LEA.HI R96, R6, R16, RZ, 0x3 ;  /* 0x0000001006607211 */ /* 0x000fe200078f18ff */
[----:B------:R-:W-:Y:S01]  /*09f0*/  IMAD.WIDE.U32 R24, R19, c[0x0][0x1e8], RZ ;  /* 0x00007a0013187a25 */ /* 0x000fe200078e00ff */
[----:B------:R-:W-:Y:S01]  /*0a00*/  SEL R26, R9, RZ, !P2 ;  /* 0x000000ff091a7207 */ /* 0x000fe20005000000 */
[----:B------:R-:W-:Y:S01]  /*0a10*/  UMOV UR10, 0x30 ;  /* 0x00000030000a7882 */ /* 0x000fe20000000000 */
[----:B------:R-:W-:Y:S01]  /*0a20*/  LOP3.LUT R0, R96, 0xfffffff8, RZ, 0xc0, !PT ;  /* 0xfffffff860007812 */ /* 0x000fe200078ec0ff */
[----:B------:R-:W-:Y:S01]  /*0a30*/  IMAD.MOV.U32 R34, RZ, RZ, c[0x0][0x23c] ;  /* 0x00008f00ff227624 */ /* 0x000fe200078e00ff */
[----:B------:R-:W-:Y:S01]  /*0a40*/  SEL R100, R15, RZ, !P2 ;  /* 0x000000ff0f647207 */ /* 0x000fe20005000000 */
[C---:B------:R-:W-:Y:S01]  /*0a50*/  IMAD R22, R211.reuse, c[0x0][0x210], RZ ;  /* 0x00008400d3167a24 */ /* 0x040fe200078e02ff */
[----:B------:R-:W-:Y:S01]  /*0a60*/  MOV R170, c[0x0][0x238] ;  /* 0x00008e0000aa7a02 */ /* 0x000fe20000000f00 */
[----:B------:R-:W-:Y:S01]  /*0a70*/  IMAD.IADD R28, R16, 0x1, -R0 ;  /* 0x00000001101c7824 */ /* 0x000fe200078e0a00 */
[----:B------:R-:W-:Y:S01]  /*0a80*/  SHF.R.S32.HI R96, RZ, 0x3, R96 ;  /* 0x00000003ff607819 */ /* 0x000fe20000011460 */
[----:B------:R-:W-:Y:S01]  /*0a90*/  IMAD R0, R211, c[0x0][0x240], RZ ;  /* 0x00009000d3007a24 */ /* 0x000fe200078e02ff */
[----:B------:R-:W-:Y:S01]  /*0aa0*/  IADD3 R91, R4, -0x1, RZ ;  /* 0xffffffff045b7810 */ /* 0x000fe20007ffe0ff */
[----:B------:R-:W-:Y:S01]  /*0ab0*/  IMAD.SHL.U32 R32, R28, 0x8, RZ ;  /* 0x000000081c207824 */ /* 0x000fe200078e00ff */
[C---:B------:R-:W-:Y:S01]  /*0ac0*/  SHF.L.U64.HI R199, R170.reuse, R190, c[0x0][0x23c] ;  /* 0x00008f00aac77619 */ /* 0x040fe200000102be */
[C---:B------:R-:W-:Y:S01]  /*0ad0*/  IMAD R0, R19.reuse, c[0x0][0x244], R0 ;  /* 0x0000910013007a24 */ /* 0x040fe200078e0200 */
[----:B------:R-:W-:Y:S01]  /*0ae0*/  SHF.R.S32.HI R30, RZ, 0x1f, R96 ;  /* 0x0000001fff1e7819 */ /* 0x000fe20000011460 */
[----:B------:R-:W-:Y:S01]  /*0af0*/  IMAD.SHL.U32 R208, R170, 0x40, RZ ;  /* 0x00000040aad07824 */ /* 0x000fe200078e00ff */
[--C-:B------:R-:W-:Y:S01]  /*0b00*/  SHF.R.S32.HI R33, RZ, 0x1f, R32.reuse ;  /* 0x0000001fff217819 */ /* 0x100fe20000011420 */
[----:B------:R-:W-:Y:S01]  /*0b10*/  IMAD.SHL.U32 R28, R28, 0x4, RZ ;  /* 0x000000041c1c7824 */ /* 0x000fe200078e00ff */
[----:B------:R-:W-:Y:S01]  /*0b20*/  IADD3 R148, P0, R96, R13, RZ ;  /* 0x0000000d60947210 */ /* 0x000fe20007f1e0ff */
[----:B------:R-:W-:Y:S01]  /*0b30*/  IMAD R18, R30, c[0x0][0x280], RZ ;  /* 0x0000a0001e127a24 */ /* 0x000fe200078e02ff */
[----:B------:R-:W-:Y:S01]  /*0b40*/  SHF.R.S32.HI R5, RZ, 0x1f, R91 ;  /* 0x0000001fff057819 */ /* 0x000fe2000001145b */
[----:B-1----:R-:W-:Y:S01]  /*0b50*/  IMAD.WIDE.U32 R2, R19, c[0x0][0x240], R32 ;  /* 0x0000900013027a25 */ /* 0x002fe200078e0020 */
[----:B------:R-:W-:Y:S01]  /*0b60*/  LEA.HI.X.SX32 R163, R13, R30, 0x1, P0 ;  /* 0x0000001e0da37211 */ /* 0x000fe200000f0eff */
[----:B------:R-:W-:Y:S01]  /*0b70*/  ULDC UR6, c[0x0][0x284] ;  /* 0x0000a10000067ab9 */ /* 0x000fe20000000800 */
[----:B------:R-:W-:Y:S01]  /*0b80*/  LEA.HI R6, R6, R16, RZ, 0x6 ;  /* 0x0000001006067211 */ /* 0x000fe200078f30ff */
[----:B------:R-:W-:Y:S01]  /*0b90*/  IMAD.IADD R3, R3, 0x1, R0 ;  /* 0x0000000103037824 */ /* 0x000fe200078e0200 */
[----:B------:R-:W-:Y:S01]  /*0ba0*/  IADD3 R94, R32, 0x40, RZ ;  /* 0x00000040205e7810 */ /* 0x000fe20007ffe0ff */
[----:B------:R-:W-:Y:S01]  /*0bb0*/  IMAD R0, R26, c[0x0][0x248], RZ ;  /* 0x000092001a007a24 */ /* 0x000fe200078e02ff */
[----:B------:R-:W-:Y:S01]  /*0bc0*/  ISETP.GE.AND P6, PT, R32, c[0x0][0x1d4], PT ;  /* 0x0000750020007a0c */ /* 0x000fe20003fc6270 */
[----:B------:R-:W-:Y:S01]  /*0bd0*/  IMAD.WIDE.U32 R2, R100, c[0x0][0x248], R2 ;  /* 0x0000920064027a25 */ /* 0x000fe200078e0002 */
[----:B------:R-:W-:Y:S01]  /*0be0*/  ISETP.GE.AND P5, PT, R94, c[0x0][0x1d4], PT ;  /* 0x000075005e007a0c */ /* 0x000fe20003fa6270 */
[----:B------:R-:W-:Y:S01]  /*0bf0*/  ULDC UR5, c[0x0][0x294] ;  /* 0x0000a50000057ab9 */ /* 0x000fe20000000800 */
[----:B------:R-:W-:Y:S01]  /*0c00*/  IADD3 R27, R14, R8, RZ ;  /* 0x000000080e1b7210 */ /* 0x000fe20007ffe0ff */
[----:B------:R-:W-:Y:S01]  /*0c10*/  IMAD R4, R100, c[0x0][0x24c], R0 ;  /* 0x0000930064047a24 */ /* 0x000fe200078e0200 */
[----:B------:R-:W-:Y:S01]  /*0c20*/  SHF.R.S32.HI R29, RZ, 0x1f, R28 ;  /* 0x0000001fff1d7819 */ /* 0x000fe2000001141c */
[----:B------:R-:W-:Y:S01]  /*0c30*/  IMAD R0, R199, R91, RZ ;  /* 0x0000005bc7007224 */ /* 0x000fe200078e02ff */
[C---:B------:R-:W-:Y:S01]  /*0c40*/  IADD3 R169, R96.reuse, 0x10, RZ ;  /* 0x0000001060a97810 */ /* 0x040fe20007ffe0ff */
[----:B------:R-:W-:Y:S01]  /*0c50*/  IMAD.IADD R3, R3, 0x1, R4 ;  /* 0x0000000103037824 */ /* 0x000fe200078e0204 */
[C---:B------:R-:W-:Y:S01]  /*0c60*/  IADD3 R168, R96.reuse, 0x20, RZ ;  /* 0x0000002060a87810 */ /* 0x040fe20007ffe0ff */
[----:B------:R-:W-:Y:S01]  /*0c70*/  IMAD R4, R91, -0x40, -R96 ;  /* 0xffffffc05b047824 */ /* 0x000fe200078e0a60 */
[----:B------:R-:W-:Y:S01]  /*0c80*/  IADD3 R167, R96, 0x30, RZ ;  /* 0x0000003060a77810 */ /* 0x000fe20007ffe0ff */
[----:B------:R-:W-:Y:S01]  /*0c90*/  IMAD R5, R5, R208, R0 ;  /* 0x000000d005057224 */ /* 0x000fe200078e0200 */
[----:B------:R-:W-:Y:S01]  /*0ca0*/  UIMAD UR6, UR10, UR6, URZ ;  /* 0x000000060a0672a4 */ /* 0x000fe2000f8e023f */
[----:B------:R-:W-:Y:S01]  /*0cb0*/  IMAD R0, R163, c[0x0][0x238], RZ ;  /* 0x00008e00a3007a24 */ /* 0x000fe200078e02ff */
[----:B------:R-:W-:Y:S01]  /*0cc0*/  IADD3 R10, R4, R35, RZ ;  /* 0x00000023040a7210 */ /* 0x000fe20007ffe0ff */
[----:B------:R-:W-:Y:S01]  /*0cd0*/  IMAD.WIDE.U32 R138, R148, c[0x0][0x238], R2 ;  /* 0x00008e00948a7a25 */ /* 0x000fe200078e0002 */
[----:B------:R-:W-:Y:S01]  /*0ce0*/  UIMAD UR5, UR10, UR5, URZ ;  /* 0x000000050a0572a4 */ /* 0x000fe2000f8e023f */
[----:B------:R-:W-:Y:S01]  /*0cf0*/  P2R R165, PR, RZ, 0x20 ;  /* 0x00000020ffa57803 */ /* 0x000fe20000000000 */
[----:B------:R-:W-:Y:S01]  /*0d00*/  ULDC UR7, c[0x0][0x27c] ;  /* 0x00009f0000077ab9 */ /* 0x000fe20000000800 */
[----:B------:R-:W-:Y:S01]  /*0d10*/  IMAD.SHL.U32 R2, R96, 0x40, RZ ;  /* 0x0000004060027824 */ /* 0x000fe200078e00ff */
[----:B------:R-:W-:Y:S01]  /*0d20*/  ISETP.GE.AND P0, PT, R10, 0x1, PT ;  /* 0x000000010a00780c */ /* 0x000fe20003f06270 */
[----:B------:R-:W-:Y:S01]  /*0d30*/  IMAD R4, R148, c[0x0][0x23c], R0 ;  /* 0x00008f0094047a24 */ /* 0x000fe200078e0200 */
[----:B------:R-:W-:Y:S01]  /*0d40*/  MOV R134, R138 ;  /* 0x0000008a00867202 */ /* 0x000fe20000000f00 */
[----:B------:R-:W-:Y:S01]  /*0d50*/  IMAD.SHL.U32 R0, R6, 0x8, RZ ;  /* 0x0000000806007824 */ /* 0x000fe200078e00ff */
[----:B------:R-:W-:Y:S01]  /*0d60*/  LOP3.LUT R132, R2, 0x1c0, RZ, 0xc0, !PT ;  /* 0x000001c002847812 */ /* 0x000fe200078ec0ff */
[----:B------:R-:W-:Y:S01]  /*0d70*/  IMAD.IADD R135, R139, 0x1, R4 ;  /* 0x000000018b877824 */ /* 0x000fe200078e0204 */
[----:B------:R-:W-:Y:S01]  /*0d80*/  ISETP.GE.AND P2, PT, R10, 0x11, PT ;  /* 0x000000110a00780c */ /* 0x000fe20003f46270 */
[----:B------:R-:W-:Y:S01]  /*0d90*/  IMAD R4, R19, c[0x0][0x1ec], R7 ;  /* 0x00007b0013047a24 */ /* 0x000fe200078e0207 */
[----:B------:R-:W-:Y:S01]  /*0da0*/  LOP3.LUT R145, R0, 0xfffffe00, RZ, 0xc0, !PT ;  /* 0xfffffe0000917812 */ /* 0x000fe200078ec0ff */
[----:B------:R-:W-:Y:S01]  /*0db0*/  IMAD.WIDE.U32 R2, R91, R208, R134 ;  /* 0x000000d05b027225 */ /* 0x000fe200078e0086 */
[----:B------:R-:W-:Y:S01]  /*0dc0*/  LOP3.LUT R74, R132, 0x38, R32, 0xf8, !PT ;  /* 0x00000038844a7812 */ /* 0x000fe200078ef820 */
[----:B------:R-:W-:Y:S01]  /*0dd0*/  USHF.L.U32 UR10, UR7, 0x1, URZ ;  /* 0x00000001070a7899 */ /* 0x000fe2000800063f */
[----:B------:R-:W-:Y:S01]  /*0de0*/  SHF.R.U32.HI R200, RZ, 0x3, R132 ;  /* 0x00000003ffc87819 */ /* 0x000fe20000011684 */
[----:B------:R-:W-:Y:S01]  /*0df0*/  IMAD.IADD R3, R3, 0x1, R5 ;  /* 0x0000000103037824 */ /* 0x000fe200078e0205 */
[C---:B------:R-:W-:Y:S01]  /*0e00*/  @P0 LEA R6, P1, R2.reuse, c[0x0][0x220], 0x1 ;  /* 0x0000880002060a11 */ /* 0x040fe200078208ff */
[----:B------:R-:W-:Y:S01]  /*0e10*/  IMAD R14, R211, c[0x0][0x260], RZ ;  /* 0x00009800d30e7a24 */ /* 0x000fe200078e02ff */
[----:B------:R-:W-:Y:S01]  /*0e20*/  LOP3.LUT R74, R145, R74, R200, 0xf6, !PT ;  /* 0x0000004a914a7212 */ /* 0x000fe200078ef6c8 */
[----:B------:R-:W-:Y:S01]  /*0e30*/  IMAD.IADD R25, R25, 0x1, R4 ;  /* 0x0000000119197824 */ /* 0x000fe200078e0204 */
[----:B------:R-:W-:Y:S01]  /*0e40*/  @P0 LEA.HI.X R7, R2, c[0x0][0x224], R3, 0x1, P1 ;  /* 0x0000890002070a11 */ /* 0x000fe200008f0c03 */
[C---:B------:R-:W-:Y:S01]  /*0e50*/  IMAD R14, R19.reuse, c[0x0][0x264], R14 ;  /* 0x00009900130e7a24 */ /* 0x040fe200078e020e */
[----:B------:R-:W-:Y:S01]  /*0e60*/  ISETP.GE.AND P1, PT, R10, 0x21, PT ;  /* 0x000000210a00780c */ /* 0x000fe20003f26270 */
[----:B------:R-:W-:Y:S01]  /*0e70*/  IMAD.SHL.U32 R74, R74, 0x2, RZ ;  /* 0x000000024a4a7824 */ /* 0x000fe200078e00ff */
[----:B------:R-:W-:Y:S01]  /*0e80*/  P2R R166, PR, RZ, 0x40 ;  /* 0x00000040ffa67803 */ /* 0x000fe20000000000 */
[----:B------:R-:W-:Y:S01]  /*0e90*/  IMAD R18, R96, c[0x0][0x284], R18 ;  /* 0x0000a10060127a24 */ /* 0x000fe200078e0212 */
[----:B------:R-:W-:Y:S01]  /*0ea0*/  ULDC UR4, c[0x0][0x1d4] ;  /* 0x0000750000047ab9 */ /* 0x000fe20000000800 */
[----:B------:R-:W-:Y:S01]  /*0eb0*/  IMAD R22, R19, c[0x0][0x214], R22 ;  /* 0x0000850013167a24 */ /* 0x000fe200078e0216 */
[----:B------:R-:W-:Y:S01]  /*0ec0*/  @!PT LDS RZ, [RZ] ;  /* 0x00000000fffff984 */ /* 0x000fe20000000800 */
[----:B------:R-:W-:Y:S01]  /*0ed0*/  @!PT LDS RZ, [RZ] ;  /* 0x00000000fffff984 */ /* 0x000fe20000000800 */
[----:B------:R-:W-:Y:S01]  /*0ee0*/  @!PT LDS RZ, [RZ] ;  /* 0x00000000fffff984 */ /* 0x000fe20000000800 */
[----:B------:R1:W-:Y:S01]  /*0ef0*/  @P0 LDGSTS.E.BYPASS.LTC128B.128 [R74+0x4100], [R6.64], !P6 ;  /* 0x04100000064a0fae */ /* 0x0003e2000f101d48 */
[----:B------:R-:W-:Y:S01]  /*0f00*/  IMAD.MOV.U32 R176, RZ, RZ, 0x5 ;  /* 0x00000005ffb07424 */ /* 0x000fe200078e00ff */
[----:B------:R-:W-:Y:S01]  /*0f10*/  UISETP.GE.AND UP0, UPT, UR7, 0x1, UPT ;  /* 0x000000010700788c */ /* 0x000fe2000bf06270 */
[----:B------:R-:W-:Y:S01]  /*0f20*/  IMAD.SHL.U32 R171, R170, 0x20, RZ ;  /* 0x00000020aaab7824 */ /* 0x000fe200078e00ff */
[----:B------:R1:W-:Y:S01]  /*0f30*/  @P0 LDGSTS.E.BYPASS.LTC128B.128 [R74+0x6100], [R6.64+0x80], !P5 ;  /* 0x06100080064a0fae */ /* 0x0003e2000e901d48 */
[----:B------:R-:W-:Y:S01]  /*0f40*/  ISETP.GT.AND P0, PT, R10, 0x30, PT ;  /* 0x000000300a00780c */ /* 0x000fe20003f04270 */
[----:B------:R-:W-:Y:S01]  /*0f50*/  IMAD.WIDE.U32 R178, R96, c[0x0][0x1e0], RZ ;  /* 0x0000780060b27a25 */ /* 0x000fe200078e00ff */
[----:B------:R-:W-:-:S03]  /*0f60*/  UIADD3 UR4, -UR10, UR4, URZ ;  /* 0x000000040a047290 */ /* 0x000fc6000fffe13f */
[----:B------:R-:W-:Y:S02]  /*0f70*/  IMAD.MOV.U32 R187, RZ, RZ, c[0x0][0x1e4] ;  /* 0x00007900ffbb7624 */ /* 0x000fe400078e00ff */
[----:B------:R-:W-:-:S04]  /*0f80*/  IMAD.WIDE.U32 R184, R169, c[0x0][0x1e0], RZ ;  /* 0x00007800a9b87a25 */ /* 0x000fc800078e00ff */
[----:B------:R-:W-:-:S04]  /*0f90*/  IMAD.WIDE.U32 R180, R167, c[0x0][0x1e0], RZ ;  /* 0x00007800a7b47a25 */ /* 0x000fc800078e00ff */
[----:B------:R-:W-:Y:S02]  /*0fa0*/  IMAD R187, R187, 0x30, RZ ;  /* 0x00000030bbbb7824 */ /* 0x000fe400078e02ff */
[----:B------:R-:W-:-:S04]  /*0fb0*/  IMAD.WIDE.U32 R182, R168, c[0x0][0x1e0], RZ ;  /* 0x00007800a8b67a25 */ /* 0x000fc800078e00ff */
[----:B------:R-:W-:Y:S02]  /*0fc0*/  IMAD.IADD R162, R35, 0x1, -R96 ;  /* 0x0000000123a27824 */ /* 0x000fe400078e0a60 */
[----:B-1----:R-:W-:Y:S01]  /*0fd0*/  IMAD.WIDE.U32 R6, R19, c[0x0][0x260], R32 ;  /* 0x0000980013067a25 */ /* 0x002fe200078e0020 */
[----:B--2---:R-:W-:-:S03]  /*0fe0*/  @P3 SHF.R.S32.HI R5, RZ, 0x1f, R11 ;  /* 0x0000001fff053819 */ /* 0x004fc6000001140b */
[----:B------:R-:W-:Y:S01]  /*0ff0*/  @P3 IMAD.MOV.U32 R4, RZ, RZ, R11 ;  /* 0x000000ffff043224 */ /* 0x000fe200078e000b */
[----:B------:R-:W-:Y:S01]  /*1000*/  @!P3 MOV R5, R9 ;  /* 0x000000090005b202 */ /* 0x000fe20000000f00 */
[----:B------:R-:W-:Y:S01]  /*1010*/  @!P3 IMAD.MOV.U32 R4, RZ, RZ, R15 ;  /* 0x000000ffff04b224 */ /* 0x000fe200078e000f */
[----:B------:R-:W-:Y:S01]  /*1020*/  @P2 LEA R0, P3, R170, R2, 0x4 ;  /* 0x00000002aa002211 */ /* 0x000fe200078620ff */
[----:B------:R-:W-:Y:S01]  /*1030*/  IMAD.IADD R15, R7, 0x1, R14 ;  /* 0x00000001070f7824 */ /* 0x000fe200078e020e */
[----:B------:R-:W-:Y:S01]  /*1040*/  MOV R14, R6 ;  /* 0x00000006000e7202 */ /* 0x000fe20000000f00 */
[----:B------:R-:W-:Y:S01]  /*1050*/  IMAD.WIDE.U32 R8, R96, c[0x0][0x280], R28 ;  /* 0x0000a00060087a25 */ /* 0x000fe200078e001c */
[----:B------:R-:W-:Y:S02]  /*1060*/  @P2 LEA.HI.X R7, R170, R3, R34, 0x4, P3 ;  /* 0x00000003aa072211 */ /* 0x000fe400018f2422 */
[----:B------:R-:W-:Y:S01]  /*1070*/  @P2 LEA R16, P3, R0, c[0x0][0x220], 0x1 ;  /* 0x0000880000102a11 */ /* 0x000fe200078608ff */
[----:B------:R-:W-:Y:S01]  /*1080*/  IMAD.IADD R13, R9, 0x1, R18 ;  /* 0x00000001090d7824 */ /* 0x000fe200078e0212 */
[----:B------:R-:W-:Y:S01]  /*1090*/  SEL R98, R4, RZ, !P4 ;  /* 0x000000ff04627207 */ /* 0x000fe20006000000 */
[----:B------:R-:W-:Y:S01]  /*10a0*/  IMAD.MOV.U32 R12, RZ, RZ, R8 ;  /* 0x000000ffff0c7224 */ /* 0x000fe200078e0008 */
[----:B------:R-:W-:Y:S01]  /*10b0*/  @P2 LEA.HI.X R17, R0, c[0x0][0x224], R7, 0x1, P3 ;  /* 0x0000890000112a11 */ /* 0x000fe200018f0c07 */
[----:B------:R-:W-:Y:S01]  /*10c0*/  IMAD R0, R30, c[0x0][0x290], RZ ;  /* 0x0000a4001e007a24 */ /* 0x000fe200078e02ff */
[----:B------:R-:W-:Y:S01]  /*10d0*/  ISETP.GE.AND P3, PT, R32, c[0x0][0x27c], PT ;  /* 0x00009f0020007a0c */ /* 0x000fe20003f66270 */
[----:B------:R-:W-:-:S02]  /*10e0*/  IMAD.WIDE.U32 R6, R96, c[0x0][0x280], R32 ;  /* 0x0000a00060067a25 */ /* 0x000fc400078e0020 */
[----:B------:R1:W-:Y:S01]  /*10f0*/  @P2 LDGSTS.E.BYPASS.LTC128B.128 [R74+0x4900], [R16.64], !P6 ;  /* 0x04900000104a2fae */ /* 0x0003e2000f101d48 */
[----:B------:R-:W-:Y:S01]  /*1100*/  SEL R21, RZ, c[0x0][0x27c], !P3 ;  /* 0x00009f00ff157a07 */ /* 0x000fe20005800000 */
[----:B------:R-:W-:Y:S01]  /*1110*/  IMAD.WIDE.U32 R8, R19, c[0x0][0x210], R32 ;  /* 0x0000840013087a25 */ /* 0x000fe200078e0020 */
[----:B------:R-:W-:Y:S01]  /*1120*/  P2R R164, PR, RZ, 0x8 ;  /* 0x00000008ffa47803 */ /* 0x000fe20000000000 */
[----:B------:R1:W-:Y:S01]  /*1130*/  @P2 LDGSTS.E.BYPASS.LTC128B.128 [R74+0x6900], [R16.64+0x80], !P5 ;  /* 0x06900080104a2fae */ /* 0x0003e2000e901d48 */
[----:B------:R-:W-:Y:S01]  /*1140*/  IADD3 R21, R32, R21, RZ ;  /* 0x0000001520157210 */ /* 0x000fe20007ffe0ff */
[C---:B------:R-:W-:Y:S02]  /*1150*/  IMAD R0, R96.reuse, c[0x0][0x294], R0 ;  /* 0x0000a50060007a24 */ /* 0x040fe400078e0200 */
[----:B------:R-:W-:-:S04]  /*1160*/  IMAD.WIDE.U32 R10, R96, c[0x0][0x290], R28 ;  /* 0x0000a400600a7a25 */ /* 0x000fc800078e001c */
[----:B------:R-:W-:Y:S02]  /*1170*/  IMAD.IADD R7, R18, 0x1, R7 ;  /* 0x0000000112077824 */ /* 0x000fe400078e0207 */
[----:B------:R-:W-:-:S04]  /*1180*/  IMAD.WIDE.U32 R18, R96, c[0x0][0x290], R32 ;  /* 0x0000a40060127a25 */ /* 0x000fc800078e0020 */
[----:B------:R-:W-:Y:S02]  /*1190*/  IMAD.IADD R23, R9, 0x1, R22 ;  /* 0x0000000109177824 */ /* 0x000fe400078e0216 */
[----:B------:R-:W-:Y:S02]  /*11a0*/  IMAD.IADD R9, R11, 0x1, R0 ;  /* 0x000000010b097824 */ /* 0x000fe400078e0200 */
[----:B------:R-:W-:Y:S01]  /*11b0*/  IMAD.IADD R11, R0, 0x1, R19 ;  /* 0x00000001000b7824 */ /* 0x000fe200078e0213 */
[----:B------:R-:W-:Y:S01]  /*11c0*/  SHF.R.S32.HI R0, RZ, 0x1f, R21 ;  /* 0x0000001fff007819 */ /* 0x000fe20000011415 */
[----:B------:R-:W-:Y:S01]  /*11d0*/  IMAD.MOV.U32 R22, RZ, RZ, R8 ;  /* 0x000000ffff167224 */ /* 0x000fe200078e0008 */
[----:B------:R-:W-:Y:S01]  /*11e0*/  MOV R8, R10 ;  /* 0x0000000a00087202 */ /* 0x000fe20000000f00 */
[----:B------:R-:W-:Y:S02]  /*11f0*/  IMAD R19, R26, c[0x0][0x268], RZ ;  /* 0x00009a001a137a24 */ /* 0x000fe400078e02ff */
[----:B------:R-:W-:Y:S01]  /*1200*/  IMAD.MOV.U32 R10, RZ, RZ, R18 ;  /* 0x000000ffff0a7224 */ /* 0x000fe200078e0012 */
[-C--:B------:R-:W-:Y:S01]  /*1210*/  LEA.HI R18, R0, R21.reuse, RZ, 0x3 ;  /* 0x0000001500127211 */ /* 0x080fe200078f18ff */
[----:B------:R-:W-:Y:S01]  /*1220*/  IMAD R19, R100, c[0x0][0x26c], R19 ;  /* 0x00009b0064137a24 */ /* 0x000fe200078e0213 */
[----:B------:R-:W-:Y:S01]  /*1230*/  LEA.HI R21, R0, R21, RZ, 0x6 ;  /* 0x0000001500157211 */ /* 0x000fe200078f30ff */
[----:B------:R-:W-:Y:S01]  /*1240*/  IMAD.WIDE.U32 R100, R100, c[0x0][0x268], R14 ;  /* 0x00009a0064647a25 */ /* 0x000fe200078e000e */
[----:B------:R-:W-:-:S02]  /*1250*/  SHF.R.S32.HI R0, RZ, 0x1f, R20 ;  /* 0x0000001fff007819 */ /* 0x000fc40000011414 */
[----:B------:R-:W-:Y:S01]  /*1260*/  SEL R14, R5, RZ, !P4 ;  /* 0x000000ff050e7207 */ /* 0x000fe20006000000 */
[----:B------:R-:W-:Y:S01]  /*1270*/  IMAD.SHL.U32 R15, R34, 0x20, RZ ;  /* 0x00000020220f7824 */ /* 0x000fe200078e00ff */
[----:B------:R-:W-:Y:S01]  /*1280*/  LOP3.LUT R114, R18, 0xfffffff8, RZ, 0xc0, !PT ;  /* 0xfffffff812727812 */ /* 0x000fe200078ec0ff */
[----:B-1----:R-:W-:Y:S01]  /*1290*/  IMAD.WIDE.U32 R16, R170, 0x20, RZ ;  /* 0x00000020aa107825 */ /* 0x002fe200078e00ff */
[----:B------:R-:W-:Y:S02]  /*12a0*/  SHF.R.S32.HI R124, RZ, 0x3, R18 ;  /* 0x00000003ff7c7819 */ /* 0x000fe40000011412 */
[----:B------:R-:W-:Y:S01]  /*12b0*/  IADD3 R111, R101, R19, RZ ;  /* 0x00000013656f7210 */ /* 0x000fe20007ffe0ff */
[----:B------:R-:W-:Y:S01]  /*12c0*/  IMAD R5, R0, c[0x0][0x280], RZ ;  /* 0x0000a00000057a24 */ /* 0x000fe200078e02ff */
[----:B------:R-:W-:Y:S01]  /*12d0*/  IADD3 R128, P3, R16, 0x80, RZ ;  /* 0x0000008010807810 */ /* 0x000fe20007f7e0ff */
[----:B------:R-:W-:Y:S01]  /*12e0*/  IMAD R4, R0, c[0x0][0x290], RZ ;  /* 0x0000a40000047a24 */ /* 0x000fe200078e02ff */
[----:B------:R-:W-:Y:S01]  /*12f0*/  @P1 IADD3 R0, P2, R2, R16, RZ ;  /* 0x0000001002001210 */ /* 0x000fe20007f5e0ff */
[----:B------:R-:W-:Y:S01]  /*1300*/  IMAD.IADD R15, R17, 0x1, R15 ;  /* 0x00000001110f7824 */ /* 0x000fe200078e020f */
[----:B------:R-:W-:Y:S01]  /*1310*/  SHF.R.S32.HI R123, RZ, 0x1f, R114 ;  /* 0x0000001fff7b7819 */ /* 0x000fe20000011472 */
[----:B------:R-:W-:-:S02]  /*1320*/  IMAD R119, R20, c[0x0][0x294], R4 ;  /* 0x0000a50014777a24 */ /* 0x000fc400078e0204 */
[----:B------:R-:W-:Y:S01]  /*1330*/  IMAD.WIDE.U32 R106, R20, c[0x0][0x280], R6 ;  /* 0x0000a000146a7a25 */ /* 0x000fe200078e0006 */
[----:B------:R-:W-:Y:S02]  /*1340*/  @P1 IADD3.X R4, R15, R3, RZ, P2, !PT ;  /* 0x000000030f041210 */ /* 0x000fe400017fe4ff */
[----:B------:R-:W-:Y:S01]  /*1350*/  @P1 LEA R6, P2, R0, c[0x0][0x220], 0x1 ;  /* 0x0000880000061a11 */ /* 0x000fe200078408ff */
[----:B------:R-:W-:Y:S01]  /*1360*/  IMAD R120, R20, c[0x0][0x284], R5 ;  /* 0x0000a10014787a24 */ /* 0x000fe200078e0205 */
[----:B------:R-:W-:Y:S01]  /*1370*/  IADD3.X R125, RZ, R15, RZ, P3, !PT ;  /* 0x0000000fff7d7210 */ /* 0x000fe20001ffe4ff */
[----:B------:R-:W-:Y:S01]  /*1380*/  IMAD.SHL.U32 R5, R169, 0x40, RZ ;  /* 0x00000040a9057824 */ /* 0x000fe200078e00ff */
[----:B------:R-:W-:Y:S01]  /*1390*/  @P1 LEA.HI.X R7, R0, c[0x0][0x224], R4, 0x1, P2 ;  /* 0x0000890000071a11 */ /* 0x000fe200010f0c04 */
[C---:B------:R-:W-:Y:S01]  /*13a0*/  IMAD.WIDE.U32 R104, R20.reuse, c[0x0][0x290], R8 ;  /* 0x0000a40014687a25 */ /* 0x040fe200078e0008 */
[----:B------:R-:W-:Y:S02]  /*13b0*/  SHF.R.S32.HI R4, RZ, 0x1f, R169 ;  /* 0x0000001fff047819 */ /* 0x000fe400000114a9 */
[----:B------:R-:W-:Y:S01]  /*13c0*/  SHF.R.S32.HI R0, RZ, 0x1f, R168 ;  /* 0x0000001fff007819 */ /* 0x000fe200000114a8 */
[----:B------:R-:W-:Y:S01]  /*13d0*/  IMAD.WIDE.U32 R102, R20, c[0x0][0x290], R10 ;  /* 0x0000a40014667a25 */ /* 0x000fe200078e000a */
[----:B------:R-:W-:Y:S01]  /*13e0*/  SHF.R.S32.HI R8, RZ, 0x1f, R167 ;  /* 0x0000001fff087819 */ /* 0x000fe200000114a7 */
[----:B------:R1:W-:Y:S01]  /*13f0*/  @P1 LDGSTS.E.BYPASS.LTC128B.128 [R74+0x5100], [R6.64], !P6 ;  /* 0x05100000064a1fae */ /* 0x0003e2000f101d48 */
[----:B------:R-:W-:Y:S01]  /*1400*/  LEA.HI R4, R4, R169, RZ, 0x3 ;  /* 0x000000a904047211 */ /* 0x000fe200078f18ff */
[----:B------:R-:W-:Y:S01]  /*1410*/  IMAD.SHL.U32 R10, R168, 0x40, RZ ;  /* 0x00000040a80a7824 */ /* 0x000fe200078e00ff */
[----:B------:R-:W-:Y:S01]  /*1420*/  LOP3.LUT R131, R5, 0x1c0, RZ, 0xc0, !PT ;  /* 0x000001c005837812 */ /* 0x000fe200078ec0ff */
[----:B------:R-:W-:Y:S01]  /*1430*/  IMAD.SHL.U32 R9, R167, 0x40, RZ ;  /* 0x00000040a7097824 */ /* 0x000fe200078e00ff */
[----:B------:R-:W-:Y:S01]  /*1440*/  LEA.HI R0, R0, R168, RZ, 0x3 ;  /* 0x000000a800007211 */ /* 0x000fe200078f18ff */
[----:B------:R-:W-:Y:S01]  /*1450*/  @P0 IMAD R11, R34, 0x30, RZ ;  /* 0x00000030220b0824 */ /* 0x000fe200078e02ff */
[----:B------:R-:W-:Y:S01]  /*1460*/  LEA.HI R5, R8, R167, RZ, 0x3 ;  /* 0x000000a708057211 */ /* 0x000fe200078f18ff */
[----:B------:R-:W-:Y:S01]  /*1470*/  @P0 IMAD.WIDE.U32 R2, R170, 0x30, R2 ;  /* 0x00000030aa020825 */ /* 0x000fe200078e0002 */
[----:B------:R-:W-:Y:S01]  /*1480*/  SHF.L.U32 R8, R4, 0x6, RZ ;  /* 0x0000000604087819 */ /* 0x000fe200000006ff */
[----:B------:R1:W-:Y:S01]  /*1490*/  @P1 LDGSTS.E.BYPASS.LTC128B.128 [R74+0x7100], [R6.64+0x80], !P5 ;  /* 0x07100080064a1fae */ /* 0x0003e2000e901d48 */
[----:B------:R-:W-:Y:S01]  /*14a0*/  LOP3.LUT R130, R10, 0x1c0, RZ, 0xc0, !PT ;  /* 0x000001c00a827812 */ /* 0x000fe200078ec0ff */
[----:B------:R-:W-:Y:S01]  /*14b0*/  IMAD.SHL.U32 R4, R0, 0x40, RZ ;  /* 0x0000004000047824 */ /* 0x000fe200078e00ff */
[----:B------:R-:W-:Y:S01]  /*14c0*/  LOP3.LUT R129, R9, 0x1c0, RZ, 0xc0, !PT ;  /* 0x000001c009817812 */ /* 0x000fe200078ec0ff */
[----:B------:R-:W-:Y:S01]  /*14d0*/  IMAD.SHL.U32 R0, R5, 0x40, RZ ;  /* 0x0000004005007824 */ /* 0x000fe200078e00ff */
[----:B------:R-:W-:Y:S01]  /*14e0*/  SHF.R.U32.HI R198, RZ, 0x3, R131 ;  /* 0x00000003ffc67819 */ /* 0x000fe20000011683 */
[----:B------:R-:W-:Y:S01]  /*14f0*/  IMAD.WIDE.U32 R108, R20, c[0x0][0x280], R12 ;  /* 0x0000a000146c7a25 */ /* 0x000fe200078e000c */
[----:B------:R-:W-:-:S02]  /*1500*/  LOP3.LUT R147, R4, 0xfffffe00, RZ, 0xc0, !PT ;  /* 0xfffffe0004937812 */ /* 0x000fc400078ec0ff */
[----:B------:R-:W-:Y:S01]  /*1510*/  LOP3.LUT R146, R0, 0xfffffe00, RZ, 0xc0, !PT ;  /* 0xfffffe0000927812 */ /* 0x000fe200078ec0ff */
[----:B------:R-:W-:Y:S01]  /*1520*/  IMAD.SHL.U32 R0, R21, 0x40, RZ ;  /* 0x0000004015007824 */ /* 0x000fe200078e00ff */
[----:B------:R-:W-:Y:S01]  /*1530*/  LOP3.LUT R149, R8, 0xfffffe00, RZ, 0xc0, !PT ;  /* 0xfffffe0008957812 */ /* 0x000fe200078ec0ff */
[----:B------:R-:W-:Y:S01]  /*1540*/  IMAD.IADD R122, R109, 0x1, R120 ;  /* 0x000000016d7a7824 */ /* 0x000fe200078e0278 */
[--C-:B------:R-:W-:Y:S01]  /*1550*/  LOP3.LUT R4, R132, 0x38, R18.reuse, 0xf8, !PT ;  /* 0x0000003884047812 */ /* 0x100fe200078ef812 */
[----:B------:R-:W-:Y:S01]  /*1560*/  IMAD.IADD R120, R120, 0x1, R107 ;  /* 0x0000000178787824 */ /* 0x000fe200078e026b */
[----:B------:R-:W-:Y:S02]  /*1570*/  LOP3.LUT R5, R131, 0x38, R18, 0xf8, !PT ;  /* 0x0000003883057812 */ /* 0x000fe400078ef812 */
[----:B------:R-:W-:Y:S02]  /*1580*/  SHF.R.U32.HI R197, RZ, 0x3, R130 ;  /* 0x00000003ffc57819 */ /* 0x000fe40000011682 */
[----:B------:R-:W-:-:S02]  /*1590*/  SHF.R.U32.HI R196, RZ, 0x3, R129 ;  /* 0x00000003ffc47819 */ /* 0x000fc40000011681 */
[--C-:B------:R-:W-:Y:S02]  /*15a0*/  LOP3.LUT R8, R130, 0x38, R18.reuse, 0xf8, !PT ;  /* 0x0000003882087812 */ /* 0x100fe400078ef812 */
[----:B------:R-:W-:Y:S02]  /*15b0*/  LOP3.LUT R10, R129, 0x38, R18, 0xf8, !PT ;  /* 0x00000038810a7812 */ /* 0x000fe400078ef812 */
[----:B------:R-:W-:Y:S02]  /*15c0*/  LOP3.LUT R0, R0, 0xfffff000, RZ, 0xc0, !PT ;  /* 0xfffff00000007812 */ /* 0x000fe400078ec0ff */
[----:B------:R-:W-:Y:S02]  /*15d0*/  LOP3.LUT R4, R4, R200, RZ, 0x3c, !PT ;  /* 0x000000c804047212 */ /* 0x000fe400078e3cff */
[----:B------:R-:W-:Y:S02]  /*15e0*/  LOP3.LUT R9, R5, R198, RZ, 0x3c, !PT ;  /* 0x000000c605097212 */ /* 0x000fe400078e3cff */
[----:B------:R-:W-:-:S02]  /*15f0*/  LOP3.LUT R8, R8, R197, RZ, 0x3c, !PT ;  /* 0x000000c508087212 */ /* 0x000fc400078e3cff */
[----:B------:R-:W-:Y:S02]  /*1600*/  LOP3.LUT R5, R10, R196, RZ, 0x3c, !PT ;  /* 0x000000c40a057212 */ /* 0x000fe400078e3cff */
[----:B------:R-:W-:Y:S02]  /*1610*/  @P0 IADD3 R3, R3, R11, RZ ;  /* 0x0000000b03030210 */ /* 0x000fe40007ffe0ff */
[-C--:B------:R-:W-:Y:S02]  /*1620*/  IADD3 R12, R4, R0.reuse, R145 ;  /* 0x00000000040c7210 */ /* 0x080fe40007ffe091 */
[-C--:B------:R-:W-:Y:S02]  /*1630*/  IADD3 R11, R9, R0.reuse, R149 ;  /* 0x00000000090b7210 */ /* 0x080fe40007ffe095 */
[----:B------:R-:W-:Y:S01]  /*1640*/  @P0 LEA R4, P2, R2, c[0x0][0x220], 0x1 ;  /* 0x0000880002040a11 */ /* 0x000fe200078408ff */
[----:B------:R-:W-:Y:S01]  /*1650*/  IMAD.SHL.U32 R154, R12, 0x2, RZ ;  /* 0x000000020c9a7824 */ /* 0x000fe200078e00ff */
[----:B------:R-:W-:-:S02]  /*1660*/  IADD3 R10, R8, R0, R147 ;  /* 0x00000000080a7210 */ /* 0x000fc40007ffe093 */
[----:B------:R-:W-:Y:S01]  /*1670*/  IADD3 R9, R5, R0, R146 ;  /* 0x0000000005097210 */ /* 0x000fe20007ffe092 */
[----:B------:R-:W-:Y:S01]  /*1680*/  IMAD R0, R14, c[0x0][0x1f0], RZ ;  /* 0x00007c000e007a24 */ /* 0x000fe200078e02ff */
[----:B------:R-:W-:Y:S01]  /*1690*/  @P0 LEA.HI.X R5, R2, c[0x0][0x224], R3, 0x1, P2 ;  /* 0x0000890002050a11 */ /* 0x000fe200010f0c03 */
[----:B------:R-:W-:Y:S01]  /*16a0*/  IMAD.WIDE.U32 R2, R98, c[0x0][0x1f0], R24 ;  /* 0x00007c0062027a25 */ /* 0x000fe200078e0018 */
[----:B------:R-:W-:Y:S02]  /*16b0*/  SHF.L.U64.HI R170, R170, R176, c[0x0][0x23c] ;  /* 0x00008f00aaaa7619 */ /* 0x000fe400000102b0 */
[----:B------:R-:W-:Y:S01]  /*16c0*/  IADD3 R161, P1, R27, R96, RZ ;  /* 0x000000601ba17210 */ /* 0x000fe20007f3e0ff */
[----:B-1----:R-:W-:Y:S01]  /*16d0*/  IMAD R6, R98, c[0x0][0x1f4], R0 ;  /* 0x00007d0062067a24 */ /* 0x002fe200078e0200 */
[----:B------:R1:W-:Y:S01]  /*16e0*/  @P0 LDGSTS.E.BYPASS.LTC128B.128 [R74+0x5900], [R4.64], !P6 ;  /* 0x05900000044a0fae */ /* 0x0003e2000f101d48 */
[----:B------:R-:W-:Y:S01]  /*16f0*/  IMAD R0, R14, c[0x0][0x218], RZ ;  /* 0x000086000e007a24 */ /* 0x000fe200078e02ff */
[----:B------:R-:W-:Y:S01]  /*1700*/  SHF.R.S32.HI R7, RZ, 0x1f, R168 ;  /* 0x0000001fff077819 */ /* 0x000fe200000114a8 */
[----:B------:R-:W-:Y:S01]  /*1710*/  IMAD.IADD R3, R3, 0x1, R6 ;  /* 0x0000000103037824 */ /* 0x000fe200078e0206 */
[----:B------:R1:W-:Y:S01]  /*1720*/  @P0 LDGSTS.E.BYPASS.LTC128B.128 [R74+0x7900], [R4.64+0x80], !P5 ;  /* 0x07900080044a0fae */ /* 0x0003e2000e901d48 */
[----:B------:R-:W-:Y:S01]  /*1730*/  IMAD R110, R98, c[0x0][0x21c], R0 ;  /* 0x00008700626e7a24 */ /* 0x000fe200078e0200 */
[----:B------:R-:W-:Y:S01]  /*1740*/  IADD3 R143, P2, R32, R178, RZ ;  /* 0x000000b2208f7210 */ /* 0x000fe20007f5e0ff */
[----:B------:R-:W-:Y:S01]  /*1750*/  IMAD.MOV.U32 R6, RZ, RZ, c[0x0][0x1e0] ;  /* 0x00007800ff067624 */ /* 0x000fe200078e00ff */
[----:B------:R-:W0:Y:S01]  /*1760*/  LDGDEPBAR ;  /* 0x00000000000079af */ /* 0x000e220000000000 */
[----:B------:R-:W-:Y:S01]  /*1770*/  IMAD.MOV.U32 R0, RZ, RZ, c[0x0][0x290] ;  /* 0x0000a400ff007624 */ /* 0x000fe200078e00ff */
[----:B------:R-:W-:Y:S01]  /*1780*/  SHF.R.S32.HI R8, RZ, 0x1f, R167 ;  /* 0x0000001fff087819 */ /* 0x000fe200000114a7 */
[----:B------:R-:W-:Y:S01]  /*1790*/  IMAD.WIDE.U32 R92, R27, c[0x0][0x1e0], R2 ;  /* 0x000078001b5c7a25 */ /* 0x000fe200078e0002 */
[----:B------:R-:W-:-:S02]  /*17a0*/  SHF.L.U64.HI R191, R6, R176, c[0x0][0x1e4] ;  /* 0x0000790006bf7619 */ /* 0x000fc400000102b0 */
[----:B------:R-:W-:Y:S01]  /*17b0*/  SHF.L.U64.HI R188, R6, R190, c[0x0][0x1e4] ;  /* 0x0000790006bc7619 */ /* 0x000fe200000102be */
[C---:B------:R-:W-:Y:S01]  /*17c0*/  IMAD.SHL.U32 R202, R0.reuse, 0x10, RZ ;  /* 0x0000001000ca7824 */ /* 0x040fe200078e00ff */
[CC--:B------:R-:W-:Y:S01]  /*17d0*/  SHF.L.U64.HI R177, R0.reuse, R31.reuse, c[0x0][0x294] ;  /* 0x0000a50000b17619 */ /* 0x0c0fe2000001021f */
[C---:B------:R-:W-:Y:S01]  /*17e0*/  IMAD.WIDE.U32 R192, R0.reuse, 0x30, RZ ;  /* 0x0000003000c07825 */ /* 0x040fe200078e00ff */
[C---:B------:R-:W-:Y:S02]  /*17f0*/  SHF.L.U32 R204, R0.reuse, 0x5, RZ ;  /* 0x0000000500cc7819 */ /* 0x040fe400000006ff */
[----:B------:R-:W-:Y:S01]  /*1800*/  SHF.L.U32 R201, R0, 0x6, RZ ;  /* 0x0000000600c97819 */ /* 0x000fe200000006ff */
[C---:B------:R-:W-:Y:S01]  /*1810*/  IMAD.SHL.U32 R210, R6.reuse, 0x20, RZ ;  /* 0x0000002006d27824 */ /* 0x040fe200078e00ff */
[C---:B------:R-:W-:Y:S01]  /*1820*/  SHF.L.U64.HI R186, R6.reuse, R31, c[0x0][0x1e4] ;  /* 0x0000790006ba7619 */ /* 0x040fe2000001021f */
[C---:B------:R-:W-:Y:S01]  /*1830*/  IMAD.SHL.U32 R207, R6.reuse, 0x40, RZ ;  /* 0x0000004006cf7824 */ /* 0x040fe200078e00ff */
[C---:B------:R-:W-:Y:S01]  /*1840*/  SHF.L.U32 R209, R6.reuse, 0x4, RZ ;  /* 0x0000000406d17819 */ /* 0x040fe200000006ff */
[----:B------:R-:W-:Y:S01]  /*1850*/  IMAD.WIDE.U32 R172, R6, 0x30, RZ ;  /* 0x0000003006ac7825 */ /* 0x000fe200078e00ff */
[----:B------:R-:W-:-:S02]  /*1860*/  IADD3 R121, R105, R119, RZ ;  /* 0x0000007769797210 */ /* 0x000fc40007ffe0ff */
[----:B------:R-:W-:Y:S01]  /*1870*/  ISETP.GE.AND P5, PT, R32, c[0x0][0x1d4], PT ;  /* 0x0000750020007a0c */ /* 0x000fe20003fa6270 */
[----:B------:R-:W-:Y:S01]  /*1880*/  IMAD R3, R30, c[0x0][0x1e0], RZ ;  /* 0x000078001e037a24 */ /* 0x000fe200078e02ff */
[----:B------:R-:W-:Y:S01]  /*1890*/  SHF.L.U32 R153, R11, 0x1, RZ ;  /* 0x000000010b997819 */ /* 0x000fe200000006ff */
[----:B------:R-:W-:Y:S01]  /*18a0*/  IMAD.WIDE.U32 R98, R98, c[0x0][0x218], R22 ;  /* 0x0000860062627a25 */ /* 0x000fe200078e0016 */
[----:B-1----:R-:W-:Y:S02]  /*18b0*/  MOV R5, c[0x0][0x280] ;  /* 0x0000a00000057a02 */ /* 0x002fe40000000f00 */
[----:B------:R-:W-:Y:S01]  /*18c0*/  SHF.R.S32.HI R4, RZ, 0x1f, R27 ;  /* 0x0000001fff047819 */ /* 0x000fe2000001141b */
[----:B------:R-:W-:Y:S01]  /*18d0*/  IMAD.IADD R187, R173, 0x1, R187 ;  /* 0x00000001adbb7824 */ /* 0x000fe200078e02bb */
[C---:B------:R-:W-:Y:S01]  /*18e0*/  SHF.L.U64.HI R175, R5.reuse, R176, c[0x0][0x284] ;  /* 0x0000a10005af7619 */ /* 0x040fe200000102b0 */
[C---:B------:R-:W-:Y:S01]  /*18f0*/  IMAD.SHL.U32 R203, R5.reuse, 0x20, RZ ;  /* 0x0000002005cb7824 */ /* 0x040fe200078e00ff */
[C---:B------:R-:W-:Y:S01]  /*1900*/  SHF.L.U64.HI R189, R5.reuse, R190, c[0x0][0x284] ;  /* 0x0000a10005bd7619 */ /* 0x040fe200000102be */
[C---:B------:R-:W-:Y:S01]  /*1910*/  IMAD.SHL.U32 R205, R5.reuse, 0x40, RZ ;  /* 0x0000004005cd7824 */ /* 0x040fe200078e00ff */
[C---:B------:R-:W-:Y:S01]  /*1920*/  SHF.L.U64.HI R176, R0.reuse, R176, c[0x0][0x294] ;  /* 0x0000a50000b07619 */ /* 0x040fe200000102b0 */
[C---:B------:R-:W-:Y:S01]  /*1930*/  IMAD.SHL.U32 R206, R5.reuse, 0x10, RZ ;  /* 0x0000001005ce7824 */ /* 0x040fe200078e00ff */
[----:B------:R-:W-:Y:S01]  /*1940*/  SHF.L.U64.HI R190, R0, R190, c[0x0][0x294] ;  /* 0x0000a50000be7619 */ /* 0x000fe200000102be */
[----:B------:R-:W-:Y:S01]  /*1950*/  IMAD.WIDE.U32 R194, R5, 0x30, RZ ;  /* 0x0000003005c27825 */ /* 0x000fe200078e00ff */
[----:B------:R-:W-:-:S02]  /*1960*/  IADD3 R0, P0, R96, 0x10, RZ ;  /* 0x0000001060007810 */ /* 0x000fc40007f1e0ff */
[----:B------:R-:W-:Y:S01]  /*1970*/  SHF.L.U64.HI R174, R5, R31, c[0x0][0x284] ;  /* 0x0000a10005ae7619 */ /* 0x000fe2000001021f */
[C---:B------:R-:W-:Y:S01]  /*1980*/  IMAD R5, R4.reuse, c[0x0][0x1e0], RZ ;  /* 0x0000780004057a24 */ /* 0x040fe200078e02ff */
[----:B------:R-:W-:Y:S01]  /*1990*/  IADD3.X R160, R4, R30, RZ, P1, !PT ;  /* 0x0000001e04a07210 */ /* 0x000fe20000ffe4ff */
[----:B------:R-:W-:Y:S01]  /*19a0*/  IMAD.X R2, RZ, RZ, R30, P0 ;  /* 0x000000ffff027224 */ /* 0x000fe200000e061e */
[----:B------:R-:W-:Y:S01]  /*19b0*/  SHF.R.S32.HI R4, RZ, 0x1f, R169 ;  /* 0x0000001fff047819 */ /* 0x000fe200000114a9 */
[----:B------:R-:W-:Y:S01]  /*19c0*/  IMAD.WIDE.U32 R136, R0, c[0x0][0x1e0], RZ ;  /* 0x0000780000887a25 */ /* 0x000fe200078e00ff */
[----:B------:R-:W-:Y:S02]  /*19d0*/  IADD3 R126, R195, UR6, RZ ;  /* 0x00000006c37e7c10 */ /* 0x000fe4000fffe0ff */
[----:B------:R-:W-:Y:S01]  /*19e0*/  IADD3 R30, R28, 0x20, RZ ;  /* 0x000000201c1e7810 */ /* 0x000fe20007ffe0ff */
[----:B------:R-:W-:Y:S01]  /*19f0*/  IMAD R2, R2, c[0x0][0x1e0], RZ ;  /* 0x0000780002027a24 */ /* 0x000fe200078e02ff */
[----:B------:R-:W-:Y:S01]  /*1a00*/  IADD3 R144, P1, R209, R136, RZ ;  /* 0x00000088d1907210 */ /* 0x000fe20007f3e0ff */
[----:B------:R-:W-:Y:S01]  /*1a10*/  IMAD R95, R27, c[0x0][0x1e4], R5 ;  /* 0x000079001b5f7a24 */ /* 0x000fe200078e0205 */
[----:B------:R-:W-:Y:S01]  /*1a20*/  IADD3 R110, R99, R110, RZ ;  /* 0x0000006e636e7210 */ /* 0x000fe20007ffe0ff */
[----:B------:R-:W-:Y:S01]  /*1a30*/  IMAD R6, R0, c[0x0][0x1e4], R2 ;  /* 0x0000790000067a24 */ /* 0x000fe200078e0202 */
[----:B------:R-:W-:Y:S01]  /*1a40*/  IADD3 R159, P0, R209, R144, RZ ;  /* 0x00000090d19f7210 */ /* 0x000fe20007f1e0ff */
[----:B------:R-:W-:Y:S01]  /*1a50*/  IMAD R5, R96, c[0x0][0x1e4], R3 ;  /* 0x0000790060057a24 */ /* 0x000fe200078e0203 */
[----:B------:R-:W-:Y:S01]  /*1a60*/  IADD3 R127, R193, UR5, RZ ;  /* 0x00000005c17f7c10 */ /* 0x000fe2000fffe0ff */
[----:B------:R-:W-:Y:S01]  /*1a70*/  IMAD.IADD R142, R137, 0x1, R6 ;  /* 0x00000001898e7824 */ /* 0x000fe200078e0206 */
[----:B------:R-:W-:Y:S01]  /*1a80*/  ULDC.U8 UR5, c[0x0][0x298] ;  /* 0x0000a60000057ab9 */ /* 0x000fe20000000000 */
[----:B------:R-:W-:-:S02]  /*1a90*/  IMAD.IADD R141, R179, 0x1, R5 ;  /* 0x00000001b38d7824 */ /* 0x000fc400078e0205 */
[----:B------:R-:W-:Y:S01]  /*1aa0*/  IMAD.X R140, R186, 0x1, R142, P1 ;  /* 0x00000001ba8c7824 */ /* 0x000fe200008e068e */
[----:B------:R-:W-:Y:S01]  /*1ab0*/  IADD3 R116, P1, R92, 0x40, RZ ;  /* 0x000000405c747810 */ /* 0x000fe20007f3e0ff */
[----:B------:R-:W-:Y:S02]  /*1ac0*/  IMAD R2, R4, c[0x0][0x1e0], RZ ;  /* 0x0000780004027a24 */ /* 0x000fe400078e02ff */
[----:B------:R-:W-:Y:S01]  /*1ad0*/  IMAD.X R156, R186, 0x1, R140, P0 ;  /* 0x00000001ba9c7824 */ /* 0x000fe200000e068c */
[----:B------:R-:W-:Y:S01]  /*1ae0*/  IADD3 R113, P0, R143, R92, RZ ;  /* 0x0000005c8f717210 */ /* 0x000fe20007f1e0ff */
[----:B------:R-:W-:Y:S02]  /*1af0*/  IMAD R0, R7, c[0x0][0x1e0], RZ ;  /* 0x0000780007007a24 */ /* 0x000fe400078e02ff */
[----:B------:R-:W-:Y:S02]  /*1b00*/  IMAD.X R133, R33, 0x1, R141, P2 ;  /* 0x0000000121857824 */ /* 0x000fe400010e068d */
[----:B------:R-:W-:-:S02]  /*1b10*/  IMAD.IADD R95, R93, 0x1, R95 ;  /* 0x000000015d5f7824 */ /* 0x000fc400078e025f */
[----:B------:R-:W-:Y:S02]  /*1b20*/  IMAD R3, R8, c[0x0][0x1e0], RZ ;  /* 0x0000780008037a24 */ /* 0x000fe400078e02ff */
[----:B------:R-:W-:Y:S01]  /*1b30*/  IMAD R4, R169, c[0x0][0x1e4], R2 ;  /* 0x00007900a9047a24 */ /* 0x000fe200078e0202 */
[----:B------:R-:W-:Y:S01]  /*1b40*/  IADD3.X R115, RZ, R95, RZ, P1, !PT ;  /* 0x0000005fff737210 */ /* 0x000fe20000ffe4ff */
[----:B------:R-:W-:Y:S02]  /*1b50*/  IMAD R2, R168, c[0x0][0x1e4], R0 ;  /* 0x00007900a8027a24 */ /* 0x000fe400078e0200 */
[----:B------:R-:W-:Y:S01]  /*1b60*/  IMAD.X R112, R133, 0x1, R95, P0 ;  /* 0x0000000185707824 */ /* 0x000fe200000e065f */
[----:B------:R-:W-:Y:S01]  /*1b70*/  BAR.SYNC.DEFER_BLOCKING 0x0 ;  /* 0x0000000000007b1d */ /* 0x000fe20000010000 */
[----:B------:R-:W-:Y:S01]  /*1b80*/  IMAD R0, R167, c[0x0][0x1e4], R3 ;  /* 0x00007900a7007a24 */ /* 0x000fe200078e0203 */
[----:B------:R-:W-:Y:S01]  /*1b90*/  IADD3 R118, P0, R113, 0x40, RZ ;  /* 0x0000004071767810 */ /* 0x000fe20007f1e0ff */
[----:B------:R-:W-:Y:S01]  /*1ba0*/  IMAD.IADD R157, R183, 0x1, R2 ;  /* 0x00000001b79d7824 */ /* 0x000fe200078e0202 */
[----:B------:R-:W-:Y:S01]  /*1bb0*/  IADD3 R158, R185, R4, RZ ;  /* 0x00000004b99e7210 */ /* 0x000fe20007ffe0ff */
[----:B------:R-:W-:Y:S01]  /*1bc0*/  IMAD.IADD R119, R119, 0x1, R103 ;  /* 0x0000000177777824 */ /* 0x000fe200078e0267 */
[----:B------:R-:W-:Y:S01]  /*1bd0*/  IADD3 R155, R181, R0, RZ ;  /* 0x00000000b59b7210 */ /* 0x000fe20007ffe0ff */
[----:B------:R-:W-:-:S02]  /*1be0*/  IMAD.SHL.U32 R152, R10, 0x2, RZ ;  /* 0x000000020a987824 */ /* 0x000fc400078e00ff */
[----:B------:R-:W-:Y:S02]  /*1bf0*/  IMAD.SHL.U32 R151, R9, 0x2, RZ ;  /* 0x0000000209977824 */ /* 0x000fe400078e00ff */
[----:B------:R-:W-:Y:S02]  /*1c00*/  IMAD.X R117, RZ, RZ, R112, P0 ;  /* 0x000000ffff757224 */ /* 0x000fe400000e0670 */
.L_x_1697:
[-C--:B------:R-:W-:Y:S01]  /*1c10*/  IMAD R0, R188, R91.reuse, RZ ;  /* 0x0000005bbc007224 */ /* 0x080fe200078e02ff */
[----:B------:R1:W5:Y:S01]  /*1c20*/  LDL R212, [R1+0xa8] ;  /* 0x0000a80001d47983 */ /* 0x0003620000100800 */
[----:B------:R-:W-:Y:S01]  /*1c30*/  PLOP3.LUT P0, PT, PT, PT, UP0, 0x40, 0x0 ;  /* 0x000000000000781c */ /* 0x000fe20003f0e808 */
[----:B------:R-:W-:Y:S01]  /*1c40*/  IMAD.WIDE.U32 R86, R207, R91, RZ ;  /* 0x0000005bcf567225 */ /* 0x000fe200078e00ff */
[----:B------:R-:W-:Y:S04]  /*1c50*/  DEPBAR.LE SB0, 0x0 ;  /* 0x000080000000791a */ /* 0x000fe80000000000 */
[----:B------:R-:W-:Y:S01]  /*1c60*/  BAR.SYNC.DEFER_BLOCKING 0x0 ;  /* 0x0000000000007b1d */ /* 0x000fe20000010000 */
[----:B------:R-:W-:Y:S05]  /*1c70*/  SHF.R.S32.HI R97, RZ, 0x1f, R91 ;  /* 0x0000001fff617819 */ /* 0x000fea000001145b */
[----:B------:R-:W-:Y:S05]  /*1c80*/  IMAD R0, R97, R207, R0 ;  /* 0x000000cf61007224 */ /* 0x000fea00078e0200 */
[----:B------:R-:W-:Y:S01]  /*1c90*/  IADD3 R90, R87, R0, RZ ;  /* 0x00000000575a7210 */ /* 0x000fe20007ffe0ff */
[----:B------:R-:W-:Y:S01]  /*1ca0*/  BSSY B2, `(.L_x_1651) ;  /* 0x0000562000027945 */ /* 0x000fe20003800000 */
[----:B---3--:R-:W-:-:S05]  /*1cb0*/  @P0 BRA `(.L_x_1652) ;  /* 0x0000512000000947 */ /* 0x008fca0003800000 */
[-C--:B------:R-:W-:Y:S01]  /*1cc0*/  IMAD R2, R189, R91.reuse, RZ ;  /* 0x0000005bbd027224 */ /* 0x080fe200078e02ff */
[----:B------:R-:W-:Y:S01]  /*1cd0*/  ISETP.NE.AND P0, PT, RZ, UR5, PT ;  /* 0x00000005ff007c0c */ /* 0x000fe2000bf05270 */
[-C--:B------:R-:W-:Y:S02]  /*1ce0*/  IMAD R0, R190, R91.reuse, RZ ;  /* 0x0000005bbe007224 */ /* 0x080fe400078e02ff */
[----:B-----5:R-:W-:Y:S02]  /*1cf0*/  IMAD R3, R91, -0x40, R212 ;  /* 0xffffffc05b037824 */ /* 0x020fe400078e02d4 */
        /* <DEDUP_REMOVED lines=18> */
[----:B------:R-:W-:Y:S01]  /*1e20*/  IADD3 R2, P0, R104, R10, RZ ;  /* 0x0000000a68027210 */ /* 0x000fe20007f1e0ff */
[----:B------:R-:W-:Y:S01]  /*1e30*/  CS2R R38, SRZ ;  /* 0x0000000000267805 */ /* 0x000fe2000001ff00 */
[----:B------:R-:W-:Y:S01]  /*1e40*/  CS2R R44, SRZ ;  /* 0x00000000002c7805 */ /* 0x000fe2000001ff00 */
[----:B------:R-:W-:Y:S01]  /*1e50*/  IMAD.X R3, R42, 0x1, R122, P1 ;  /* 0x000000012a037824 */ /* 0x000fe200008e067a */
[----:B------:R-:W-:Y:S01]  /*1e60*/  LEA R6, P1, R0, c[0x0][0x270], 0x1 ;  /* 0x00009c0000067a11 */ /* 0x000fe200078208ff */
[----:B------:R-:W-:Y:S01]  /*1e70*/  IMAD.X R5, R41, 0x1, R121, P0 ;  /* 0x0000000129057824 */ /* 0x000fe200000e0679 */
[----:B------:R-:W-:Y:S02]  /*1e80*/  LEA R4, P0, R2, c[0x0][0x288], 0x1 ;  /* 0x0000a20002047a11 */ /* 0x000fe400078008ff */
[----:B------:R-:W-:Y:S02]  /*1e90*/  LEA.HI.X R7, R0, c[0x0][0x274], R3, 0x1, P1 ;  /* 0x00009d0000077a11 */ /* 0x000fe400008f0c03 */
[----:B------:R-:W-:Y:S02]  /*1ea0*/  ISETP.GE.AND P1, PT, R28, c[0x0][0x27c], PT ;  /* 0x00009f001c007a0c */ /* 0x000fe40003f26270 */
[----:B------:R-:W-:Y:S02]  /*1eb0*/  LEA.HI.X R5, R2, c[0x0][0x28c], R5, 0x1, P0 ;  /* 0x0000a30002057a11 */ /* 0x000fe400000f0c05 */
[----:B------:R-:W-:Y:S01]  /*1ec0*/  ISETP.GE.AND P0, PT, R30, c[0x0][0x27c], PT ;  /* 0x00009f001e007a0c */ /* 0x000fe20003f06270 */
[----:B------:R-:W-:Y:S08]  /*1ed0*/  CS2R R2, SRZ ;  /* 0x0000000000027805 */ /* 0x000ff0000001ff00 */
[----:B------:R2:W5:Y:S04]  /*1ee0*/  @!P1 LDG.E.64 R2, [R6.64] ;  /* 0x0000000806029981 */ /* 0x000568000c1e1b00 */
[----:B------:R2:W5:Y:S04]  /*1ef0*/  @!P0 LDG.E.64 R12, [R6.64+0x40] ;  /* 0x00004008060c8981 */ /* 0x000568000c1e1b00 */
[----:B------:R2:W5:Y:S04]  /*1f00*/  @!P1 LDG.E.64 R38, [R4.64] ;  /* 0x0000000804269981 */ /* 0x000568000c1e1b00 */
[----:B------:R2:W5:Y:S02]  /*1f10*/  @!P0 LDG.E.64 R44, [R4.64+0x40] ;  /* 0x00004008042c8981 */ /* 0x000564000c1e1b00 */
.L_x_1655:
[----:B------:R-:W-:Y:S05]  /*1f20*/  BSYNC B0 ;  /* 0x0000000000007941 */ /* 0x000fea0003800000 */
.L_x_1654:
[----:B------:R-:W-:Y:S01]  /*1f30*/  ISETP.GE.AND P3, PT, R169, R75, PT ;  /* 0x0000004ba900720c */ /* 0x000fe20003f66270 */
[----:B-----5:R-:W-:Y:S01]  /*1f40*/  IMAD.MOV.U32 R0, RZ, RZ, R12 ;  /* 0x000000ffff007224 */ /* 0x020fe200078e000c */
[----:B--2---:R-:W-:Y:S01]  /*1f50*/  MOV R6, R44 ;  /* 0x0000002c00067202 */ /* 0x004fe20000000f00 */
        /* <DEDUP_REMOVED lines=36> */
.L_x_1657:
[----:B------:R-:W-:Y:S05]  /*21a0*/  BSYNC B0 ;  /* 0x0000000000007941 */ /* 0x000fea0003800000 */
.L_x_1656:
[----:B------:R-:W-:Y:S01]  /*21b0*/  ISETP.GE.AND P4, PT, R168, R75, PT ;  /* 0x0000004ba800720c */ /* 0x000fe20003f86270 */
[----:B-----5:R-:W-:Y:S01]  /*21c0*/  IMAD.MOV.U32 R0, RZ, RZ, R16 ;  /* 0x000000ffff007224 */ /* 0x020fe200078e0010 */
[----:B--2---:R-:W-:Y:S01]  /*21d0*/  MOV R4, R14 ;  /* 0x0000000e00047202 */ /* 0x004fe20000000f00 */
[----:B------:R-:W-:Y:S01]  /*21e0*/  IMAD.MOV.U32 R5, RZ, RZ, R17 ;  /* 0x000000ffff057224 */ /* 0x000fe200078e0011 */
[----:B------:R-:W-:Y:S01]  /*21f0*/  BSSY B0, `(.L_x_1658) ;  /* 0x0000024000007945 */ /* 0x000fe20003800000 */
[----:B------:R-:W-:Y:S01]  /*2200*/  IMAD.MOV.U32 R6, RZ, RZ, R48 ;  /* 0x000000ffff067224 */ /* 0x000fe200078e0030 */
[----:B------:R-:W-:Y:S01]  /*2210*/  CS2R R24, SRZ ;  /* 0x0000000000187805 */ /* 0x000fe2000001ff00 */
[----:B------:R-:W-:Y:S01]  /*2220*/  CS2R R20, SRZ ;  /* 0x0000000000147805 */ /* 0x000fe2000001ff00 */
[----:B------:R-:W-:Y:S01]  /*2230*/  PRMT R31, R5, 0x5410, R0 ;  /* 0x00005410051f7816 */ /* 0x000fe20000000000 */
[----:B------:R-:W-:Y:S01]  /*2240*/  IMAD.MOV.U32 R0, RZ, RZ, R15 ;  /* 0x000000ffff007224 */ /* 0x000fe200078e000f */
[----:B------:R-:W-:Y:S01]  /*2250*/  MOV R5, R49 ;  /* 0x0000003100057202 */ /* 0x000fe20000000f00 */
[----:B------:R-:W-:Y:S01]  /*2260*/  CS2R R18, SRZ ;  /* 0x0000000000127805 */ /* 0x000fe2000001ff00 */
[----:B------:R-:W-:Y:S01]  /*2270*/  CS2R R52, SRZ ;  /* 0x0000000000347805 */ /* 0x000fe2000001ff00 */
[----:B------:R-:W-:Y:S01]  /*2280*/  CS2R R50, SRZ ;  /* 0x0000000000327805 */ /* 0x000fe2000001ff00 */
        /* <DEDUP_REMOVED lines=26> */
.L_x_1659:
[----:B------:R-:W-:Y:S05]  /*2430*/  BSYNC B0 ;  /* 0x0000000000007941 */ /* 0x000fea0003800000 */
.L_x_1658:
        /* <DEDUP_REMOVED lines=38> */
.L_x_1661:
[----:B------:R-:W-:Y:S05]  /*26a0*/  BSYNC B0 ;  /* 0x0000000000007941 */ /* 0x000fea0003800000 */
.L_x_1660:
[----:B--2--5:R-:W-:Y:S01]  /*26b0*/  MOV R4, R22 ;  /* 0x0000001600047202 */ /* 0x024fe20000000f00 */
        /* <DEDUP_REMOVED lines=18> */
[----:B------:R-:W2:Y:S04]  /*27e0*/  LDS.128 R8, [R74+0x4100] ;  /* 0x004100004a087984 */ /* 0x000ea80000000c00 */
        /* <DEDUP_REMOVED lines=15> */
[----:B--2---:R-:W-:Y:S02]  /*28e0*/  @!P0 LOP3.LUT R2, R8, 0xffff0000, RZ, 0xc0, !PT ;  /* 0xffff000008028812 */ /* 0x004fe400078ec0ff */
        /* <DEDUP_REMOVED lines=38> */
.L_x_1665:
[----:B------:R-:W-:Y:S05]  /*2b50*/  BSYNC B0 ;  /* 0x0000000000007941 */ /* 0x000fea0003800000 */
.L_x_1664:
[----:B------:R-:W-:Y:S11]  /*2b60*/  ISETP.GE.AND P0, PT, R94, c[0x0][0x1d4], PT ;  /* 0x000075005e007a0c */ /* 0x000ff60003f06270 */
[----:B------:R-:W-:Y:S02]  /*2b70*/  @!UPT UIADD3 URZ, URZ, URZ, URZ ;  /* 0x0000003f3f3ff290 */ /* 0x000fe4000fffe03f */
[----:B------:R-:W-:-:S05]  /*2b80*/  @P0 BRA `(.L_x_1663) ;  /* 0x0000038000000947 */ /* 0x000fca0003800000 */
[----:B------:R-:W-:Y:S01]  /*2b90*/  IADD3 R0, P0, R66, R116, RZ ;  /* 0x0000007442007210 */ /* 0x000fe20007f1e0ff */
[----:B--2---:R-:W2:Y:S04]  /*2ba0*/  LDS.128 R8, [R74+0x6100] ;  /* 0x006100004a087984 */ /* 0x004ea80000000c00 */
        /* <DEDUP_REMOVED lines=15> */
[C---:B--2---:R-:W-:Y:S01]  /*2ca0*/  @!P0 IMAD.U32 R26, R9.reuse, 0x10000, RZ ;  /* 0x00010000091a8824 */ /* 0x044fe200078e00ff */
        /* <DEDUP_REMOVED lines=38> */
.L_x_1663:
[----:B------:R-:W-:Y:S05]  /*2f10*/  BSYNC B1 ;  /* 0x0000000000017941 */ /* 0x000fea0003800000 */
.L_x_1662:
[----:B------:R-:W-:Y:S01]  /*2f20*/  BSSY B1, `(.L_x_1666) ;  /* 0x000007a000017945 */ /* 0x000fe20003800000 */
[----:B------:R-:W-:-:S05]  /*2f30*/  @P3 BRA `(.L_x_1667) ;  /* 0x0000078000003947 */ /* 0x000fca0003800000 */
[----:B--2---:R-:W-:Y:S01]  /*2f40*/  IADD3 R41, P1, P0, R136, R86, R32 ;  /* 0x0000005688297210 */ /* 0x004fe2000783e020 */
[----:B------:R-:W-:Y:S03]  /*2f50*/  BSSY B0, `(.L_x_1668) ;  /* 0x000003b000007945 */ /* 0x000fe60003800000 */
[----:B------:R-:W-:Y:S01]  /*2f60*/  IADD3.X R42, R142, R90, R33, P1, P0 ;  /* 0x0000005a8e2a7210 */ /* 0x000fe20000fe0421 */
        /* <DEDUP_REMOVED lines=57> */
.L_x_1669:
[----:B------:R-:W-:Y:S05]  /*3300*/  BSYNC B0 ;  /* 0x0000000000007941 */ /* 0x000fea0003800000 */
.L_x_1668:
        /* <DEDUP_REMOVED lines=59> */
.L_x_1667:
[----:B------:R-:W-:Y:S05]  /*36c0*/  BSYNC B1 ;  /* 0x0000000000017941 */ /* 0x000fea0003800000 */
.L_x_1666:
[----:B------:R-:W-:Y:S01]  /*36d0*/  BSSY B1, `(.L_x_1670) ;  /* 0x000007a000017945 */ /* 0x000fe20003800000 */
[----:B------:R-:W-:-:S05]  /*36e0*/  @P4 BRA `(.L_x_1671) ;  /* 0x0000078000004947 */ /* 0x000fca0003800000 */
[----:B------:R-:W-:Y:S01]  /*36f0*/  IADD3 R31, P1, P0, R144, R86, R32 ;  /* 0x00000056901f7210 */ /* 0x000fe2000783e020 */
[----:B------:R-:W-:Y:S03]  /*3700*/  BSSY B0, `(.L_x_1672) ;  /* 0x000003b000007945 */ /* 0x000fe60003800000 */
[----:B--2---:R-:W-:Y:S01]  /*3710*/  IADD3.X R38, R140, R90, R33, P1, P0 ;  /* 0x0000005a8c267210 */ /* 0x004fe20000fe0421 */
        /* <DEDUP_REMOVED lines=16> */
[C---:B--2---:R-:W-:Y:S01]  /*3820*/  @!P0 IMAD.U32 R12, R8.reuse, 0x10000, RZ ;  /* 0x00010000080c8824 */ /* 0x044fe200078e00ff */
        /* <DEDUP_REMOVED lines=40> */
.L_x_1673:
[----:B------:R-:W-:Y:S05]  /*3ab0*/  BSYNC B0 ;  /* 0x0000000000007941 */ /* 0x000fea0003800000 */
.L_x_1672:
[----:B------:R-:W-:Y:S11]  /*3ac0*/  ISETP.GE.AND P0, PT, R94, c[0x0][0x1d4], PT ;  /* 0x000075005e007a0c */ /* 0x000ff60003f06270 */
[----:B------:R-:W-:Y:S02]  /*3ad0*/  @!UPT UIADD3 URZ, URZ, URZ, URZ ;  /* 0x0000003f3f3ff290 */ /* 0x000fe4000fffe03f */
[----:B------:R-:W-:-:S05]  /*3ae0*/  @P0 BRA `(.L_x_1671) ;  /* 0x0000038000000947 */ /* 0x000fca0003800000 */
[----:B------:R-:W-:Y:S01]  /*3af0*/  ISETP.GE.AND P0, PT, R30, c[0x0][0x27c], PT ;  /* 0x00009f001e007a0c */ /* 0x000fe20003f06270 */
[----:B--2---:R-:W2:Y:S11]  /*3b00*/  LDS.128 R8, [R74+0x7100] ;  /* 0x007100004a087984 */ /* 0x004eb60000000c00 */
        /* <DEDUP_REMOVED lines=54> */
.L_x_1671:
[----:B------:R-:W-:Y:S05]  /*3e70*/  BSYNC B1 ;  /* 0x0000000000017941 */ /* 0x000fea0003800000 */
.L_x_1670:
[----:B------:R-:W-:-:S05]  /*3e80*/  @P6 BRA `(.L_x_1674) ;  /* 0x0000343000006947 */ /* 0x000fca0003800000 */
[----:B--2---:R-:W-:Y:S01]  /*3e90*/  IADD3 R26, P1, P0, R159, R86, R32 ;  /* 0x000000569f1a7210 */ /* 0x004fe2000783e020 */
[----:B------:R-:W-:Y:S03]  /*3ea0*/  BSSY B0, `(.L_x_1675) ;  /* 0x000003b000007945 */ /* 0x000fe60003800000 */
[----:B------:R-:W-:Y:S01]  /*3eb0*/  IADD3.X R27, R156, R90, R33, P1, P0 ;  /* 0x0000005a9c1b7210 */ /* 0x000fe20000fe0421 */
        /* <DEDUP_REMOVED lines=57> */
.L_x_1676:
[----:B------:R-:W-:Y:S05]  /*4250*/  BSYNC B0 ;  /* 0x0000000000007941 */ /* 0x000fea0003800000 */
.L_x_1675:
        /* <DEDUP_REMOVED lines=60> */
.L_x_1653:
[----:B------:R-:W-:Y:S01]  /*4620*/  ISETP.GE.AND P0, PT, R169, R75, PT ;  /* 0x0000004ba900720c */ /* 0x000fe20003f06270 */
[----:B------:R-:W-:Y:S01]  /*4630*/  CS2R R18, SRZ ;  /* 0x0000000000127805 */ /* 0x000fe2000001ff00 */
[----:B------:R-:W-:Y:S01]  /*4640*/  ISETP.NE.AND P6, PT, R164, RZ, PT ;  /* 0x000000ffa400720c */ /* 0x000fe20003fc5270 */
        /* <DEDUP_REMOVED lines=12> */
[----:B------:R-:W-:Y:S02]  /*4710*/  BSSY B0, `(.L_x_1677) ;  /* 0x00000e2000007945 */ /* 0x000fe40003800000 */
[----:B------:R-:W-:Y:S04]  /*4720*/  @!P3 IADD3 R0, P1, P0, R106, R36, R206 ;  /* 0x000000246a00b210 */ /* 0x000fe8000783e0ce */
[----:B------:R-:W-:Y:S02]  /*4730*/  @!P3 IADD3.X R3, R120, R42, R174, P1, P0 ;  /* 0x0000002a7803b210 */ /* 0x000fe40000fe04ae */
        /* <DEDUP_REMOVED lines=8> */
[--C-:B------:R-:W-:Y:S02]  /*47c0*/  @!P2 IADD3.X R11, R119, R176, R41.reuse, P1, P0 ;  /* 0x000000b0770ba210 */ /* 0x100fe40000fe0429 */
        /* <DEDUP_REMOVED lines=10> */
[----:B------:R2:W3:Y:S01]  /*4870*/  @!P3 LDG.E.128 R16, [R2.64] ;  /* 0x000000080210b981 */ /* 0x0004e2000c1e1d00 */
[----:B------:R-:W-:Y:S02]  /*4880*/  @!P3 LEA.HI.X R5, R5, c[0x0][0x28c], R6, 0x1, P0 ;  /* 0x0000a3000505ba11 */ /* 0x000fe400000f0c06 */
[C---:B------:R-:W-:Y:S04]  /*4890*/  @!P2 LEA R6, P0, R7.reuse, c[0x0][0x270], 0x1 ;  /* 0x00009c000706aa11 */ /* 0x040fe800078008ff */
[----:B------:R-:W-:Y:S01]  /*48a0*/  @!P2 LEA.HI.X R7, R7, c[0x0][0x274], R8, 0x1, P0 ;  /* 0x00009d000707aa11 */ /* 0x000fe200000f0c08 */
[----:B------:R4:W3:Y:S01]  /*48b0*/  @!P3 LDG.E.128 R56, [R4.64] ;  /* 0x000000080438b981 */ /* 0x0008e2000c1e1d00 */
[C---:B------:R-:W-:Y:S04]  /*48c0*/  @!P2 LEA R8, P0, R9.reuse, c[0x0][0x288], 0x1 ;  /* 0x0000a2000908aa11 */ /* 0x040fe800078008ff */
[----:B------:R-:W-:Y:S03]  /*48d0*/  @!P2 LEA.HI.X R9, R9, c[0x0][0x28c], R11, 0x1, P0 ;  /* 0x0000a3000909aa11 */ /* 0x000fe600000f0c0b */
[----:B------:R1:W3:Y:S08]  /*48e0*/  @!P2 LDG.E.128 R20, [R6.64] ;  /* 0x000000080614a981 */ /* 0x0002f0000c1e1d00 */
[----:B------:R1:W3:Y:S01]  /*48f0*/  @!P2 LDG.E.128 R60, [R8.64] ;  /* 0x00000008083ca981 */ /* 0x0002e2000c1e1d00 */
[C---:B--2---:R-:W-:Y:S04]  /*4900*/  @!P1 LEA R2, P2, R13.reuse, c[0x0][0x288], 0x1 ;  /* 0x0000a2000d029a11 */ /* 0x044fe800078408ff */
[----:B------:R-:W-:Y:S02]  /*4910*/  @!P1 LEA.HI.X R3, R13, c[0x0][0x28c], R15, 0x1, P2 ;  /* 0x0000a3000d039a11 */ /* 0x000fe400010f0c0f */
[C---:B----4-:R-:W-:Y:S03]  /*4920*/  @!P1 LEA R4, P0, R12.reuse, c[0x0][0x270], 0x1 ;  /* 0x00009c000c049a11 */ /* 0x050fe600078008ff */
[----:B------:R2:W4:Y:S01]  /*4930*/  @!P1 LDG.E.128 R64, [R2.64] ;  /* 0x0000000802409981 */ /* 0x000522000c1e1d00 */
[----:B------:R-:W-:Y:S02]  /*4940*/  @!P1 LEA.HI.X R5, R12, c[0x0][0x274], R14, 0x1, P0 ;  /* 0x00009d000c059a11 */ /* 0x000fe400000f0c0e */
[-C--:B------:R-:W-:Y:S01]  /*4950*/  ISETP.GE.AND P0, PT, R96, R75.reuse, PT ;  /* 0x0000004b6000720c */ /* 0x080fe20003f06270 */
[----:B-1----:R-:W-:Y:S04]  /*4960*/  CS2R R6, SRZ ;  /* 0x0000000000067805 */ /* 0x002fe8000001ff00 */
[----:B------:R1:W4:Y:S01]  /*4970*/  @!P1 LDG.E.128 R24, [R4.64] ;  /* 0x0000000804189981 */ /* 0x000322000c1e1d00 */
[----:B------:R-:W-:Y:S11]  /*4980*/  ISETP.GE.OR P0, PT, R32, c[0x0][0x27c], P0 ;  /* 0x00009f0020007a0c */ /* 0x000ff60000706670 */
[----:B------:R-:W-:Y:S02]  /*4990*/  @!UPT UIADD3 URZ, URZ, URZ, URZ ;  /* 0x0000003f3f3ff290 */ /* 0x000fe4000fffe03f */
[----:B------:R-:W-:Y:S02]  /*49a0*/  @!P0 IADD3 R36, P2, R106, R36, RZ ;  /* 0x000000246a248210 */ /* 0x000fe40007f5e0ff */
[----:B------:R-:W-:Y:S03]  /*49b0*/  @!P0 IADD3 R10, P1, R102, R10, RZ ;  /* 0x0000000a660a8210 */ /* 0x000fe60007f3e0ff */
[----:B------:R-:W-:Y:S01]  /*49c0*/  @!P0 IMAD.X R42, R42, 0x1, R120, P2 ;  /* 0x000000012a2a8824 */ /* 0x000fe200010e0678 */
[----:B------:R-:W-:Y:S01]  /*49d0*/  @!P0 LEA R8, P2, R36, c[0x0][0x270], 0x1 ;  /* 0x00009c0024088a11 */ /* 0x000fe200078408ff */
[----:B------:R-:W-:Y:S01]  /*49e0*/  @!P0 IMAD.X R41, R41, 0x1, R119, P1 ;  /* 0x0000000129298824 */ /* 0x000fe200008e0677 */
[----:B--2---:R-:W-:Y:S02]  /*49f0*/  @!P0 LEA R2, P1, R10, c[0x0][0x288], 0x1 ;  /* 0x0000a2000a028a11 */ /* 0x004fe400078208ff */
[----:B------:R-:W-:Y:S01]  /*4a00*/  @!P0 LEA.HI.X R9, R36, c[0x0][0x274], R42, 0x1, P2 ;  /* 0x00009d0024098a11 */ /* 0x000fe200010f0c2a */
[----:B-1----:R-:W-:Y:S01]  /*4a10*/  CS2R R4, SRZ ;  /* 0x0000000000047805 */ /* 0x002fe2000001ff00 */
[----:B------:R-:W-:Y:S01]  /*4a20*/  @!P0 LEA.HI.X R3, R10, c[0x0][0x28c], R41, 0x1, P1 ;  /* 0x0000a3000a038a11 */ /* 0x000fe200008f0c29 */
[----:B------:R-:W-:Y:S01]  /*4a30*/  CS2R R42, SRZ ;  /* 0x00000000002a7805 */ /* 0x000fe2000001ff00 */
[----:B------:R-:W-:Y:S01]  /*4a40*/  CS2R R40, SRZ ;  /* 0x0000000000287805 */ /* 0x000fe2000001ff00 */
[----:B------:R-:W-:Y:S02]  /*4a50*/  ISETP.GE.OR P1, PT, R96, R75, P5 ;  /* 0x0000004b6000720c */ /* 0x000fe40002f26670 */
[----:B------:R3:W5:Y:S08]  /*4a60*/  @!P0 LDG.E.128 R4, [R8.64] ;  /* 0x0000000808048981 */ /* 0x000770000c1e1d00 */
[----:B------:R1:W5:Y:S01]  /*4a70*/  @!P0 LDG.E.128 R40, [R2.64] ;  /* 0x0000000802288981 */ /* 0x000362000c1e1d00 */
[----:B------:R-:W-:Y:S01]  /*4a80*/  ISETP.GE.AND P0, PT, R32, c[0x0][0x27c], PT ;  /* 0x00009f0020007a0c */ /* 0x000fe20003f06270 */
[----:B---3--:R-:W-:Y:S02]  /*4a90*/  IMAD.MOV.U32 R8, RZ, RZ, R18 ;  /* 0x000000ffff087224 */ /* 0x008fe400078e0012 */
[----:B-1----:R-:W-:Y:S02]  /*4aa0*/  IMAD.MOV.U32 R3, RZ, RZ, R19 ;  /* 0x000000ffff037224 */ /* 0x002fe400078e0013 */
        /* <DEDUP_REMOVED lines=35> */
[----:B------:R-:W-:Y:S01]  /*4ce0*/  IADD3 R8, P1, R178, R86, RZ ;  /* 0x00000056b2087210 */ /* 0x000fe20007f3e0ff */
[----:B------:R-:W-:Y:S01]  /*4cf0*/  IMAD.U32 R0, RZ, RZ, UR10 ;  /* 0x0000000aff007e24 */ /* 0x000fe2000f8e00ff */
[----:B-----5:R-:W-:Y:S01]  /*4d00*/  @!P0 SHF.R.U64 R38, R40, 0x10, R41 ;  /* 0x0000001028268819 */ /* 0x020fe20000001229 */
[----:B------:R-:W1:Y:S01]  /*4d10*/  LDS.128 R52, [R154+0x4100] ;  /* 0x004100009a347984 */ /* 0x000e620000000c00 */
[----:B------:R-:W-:Y:S02]  /*4d20*/  IMAD.MOV.U32 R45, RZ, RZ, R43 ;  /* 0x000000ffff2d7224 */ /* 0x000fe400078e002b */
[----:B------:R-:W-:Y:S01]  /*4d30*/  SEL R0, R0, UR4, !P6 ;  /* 0x0000000400007c07 */ /* 0x000fe2000f000000 */
[----:B------:R-:W-:Y:S01]  /*4d40*/  IMAD.X R3, R90, 0x1, R141, P1 ;  /* 0x000000015a037824 */ /* 0x000fe200008e068d */
[----:B------:R-:W-:Y:S01]  /*4d50*/  IADD3 R47, P2, P1, R92, R8, R114 ;  /* 0x000000085c2f7210 */ /* 0x000fe2000795e072 */
[----:B------:R-:W-:Y:S01]  /*4d60*/  IMAD.MOV.U32 R39, RZ, RZ, R40 ;  /* 0x000000ffff277224 */ /* 0x000fe200078e0028 */
[----:B------:R-:W-:Y:S01]  /*4d70*/  SHF.R.S32.HI R2, RZ, 0x1f, R0 ;  /* 0x0000001fff027819 */ /* 0x000fe20000011400 */
[----:B------:R-:W-:Y:S01]  /*4d80*/  IMAD.MOV.U32 R44, RZ, RZ, R41 ;  /* 0x000000ffff2c7224 */ /* 0x000fe200078e0029 */
[-C--:B------:R-:W-:Y:S01]  /*4d90*/  IADD3.X R49, R95, R3.reuse, R123, P2, P1 ;  /* 0x000000035f317210 */ /* 0x080fe200017e247b */
[----:B------:R-:W-:Y:S01]  /*4da0*/  IMAD.MOV.U32 R10, RZ, RZ, R7 ;  /* 0x000000ffff0a7224 */ /* 0x000fe200078e0007 */
[----:B------:R-:W-:Y:S01]  /*4db0*/  LEA.HI R2, R2, R0, RZ, 0x4 ;  /* 0x0000000002027211 */ /* 0x000fe200078f20ff */
[----:B------:R-:W-:Y:S01]  /*4dc0*/  IMAD.MOV.U32 R40, RZ, RZ, R42 ;  /* 0x000000ffff287224 */ /* 0x000fe200078e002a */
[----:B------:R-:W-:Y:S02]  /*4dd0*/  @!P0 PRMT R39, R39, 0x5410, R38 ;  /* 0x0000541027278816 */ /* 0x000fe40000000026 */
[----:B------:R-:W-:Y:S02]  /*4de0*/  LEA.HI.SX32 R2, R2, R124, 0x1c ;  /* 0x0000007c02027211 */ /* 0x000fe400078fe2ff */
[----:B------:R-:W-:Y:S02]  /*4df0*/  @!P0 SHF.R.U32.HI R41, RZ, 0x10, R41 ;  /* 0x00000010ff298819 */ /* 0x000fe40000011629 */
[----:B------:R-:W-:Y:S01]  /*4e00*/  @!P0 SHF.R.U64 R42, R42, 0x10, R43 ;  /* 0x000000102a2a8819 */ /* 0x000fe2000000122b */
[----:B------:R-:W-:Y:S01]  /*4e10*/  IMAD.SHL.U32 R0, R2, 0x8, RZ ;  /* 0x0000000802007824 */ /* 0x000fe200078e00ff */
[----:B------:R-:W-:Y:S02]  /*4e20*/  @!P0 PRMT R38, R44, 0x5410, R41 ;  /* 0x000054102c268816 */ /* 0x000fe40000000029 */
[----:B------:R-:W-:Y:S02]  /*4e30*/  @!P0 PRMT R46, R40, 0x5410, R42 ;  /* 0x00005410282e8816 */ /* 0x000fe4000000002a */
[----:B------:R-:W-:Y:S01]  /*4e40*/  ISETP.GE.AND P1, PT, R0, c[0x0][0x1d4], PT ;  /* 0x0000750000007a0c */ /* 0x000fe20003f26270 */
[----:B------:R-:W-:Y:S01]  /*4e50*/  @!P0 IMAD.U32 R40, R38, 0x10000, RZ ;  /* 0x0001000026288824 */ /* 0x000fe200078e00ff */
[----:B------:R-:W-:Y:S04]  /*4e60*/  @!P0 SHF.R.U32.HI R43, RZ, 0x10, R43 ;  /* 0x00000010ff2b8819 */ /* 0x000fe8000001162b */
[----:B------:R-:W-:Y:S07]  /*4e70*/  @!P0 PRMT R50, R45, 0x5410, R43 ;  /* 0x000054102d328816 */ /* 0x000fee000000002b */
[--C-:B------:R-:W-:Y:S01]  /*4e80*/  @!P1 IADD3 R48, P3, P2, R92, R8, R0.reuse ;  /* 0x000000085c309210 */ /* 0x100fe20007a7e000 */
[----:B-1----:R-:W-:Y:S01]  /*4e90*/  @!P0 IMAD.U32 R45, R54, 0x10000, RZ ;  /* 0x00010000362d8824 */ /* 0x002fe200078e00ff */
[----:B------:R-:W-:Y:S02]  /*4ea0*/  @!P1 SHF.R.S32.HI R9, RZ, 0x1f, R0 ;  /* 0x0000001fff099819 */ /* 0x000fe40000011400 */
[----:B------:R-:W-:Y:S02]  /*4eb0*/  @!P0 SHF.L.U32 R41, R53, 0x10, RZ ;  /* 0x0000001035298819 */ /* 0x000fe400000006ff */
[----:B------:R-:W-:Y:S01]  /*4ec0*/  @!P1 IADD3.X R51, R95, R3, R9, P3, P2 ;  /* 0x000000035f339210 */ /* 0x000fe20001fe4409 */
[----:B------:R-:W-:Y:S01]  /*4ed0*/  IMAD.MOV.U32 R9, RZ, RZ, R5 ;  /* 0x000000ffff097224 */ /* 0x000fe200078e0005 */
[----:B------:R-:W-:Y:S02]  /*4ee0*/  SHF.R.S32.HI R3, RZ, 0x1f, R2 ;  /* 0x0000001fff037819 */ /* 0x000fe40000011402 */
[----:B------:R-:W-:Y:S02]  /*4ef0*/  LEA R78, P2, R47, c[0x0][0x1c8], 0x1 ;  /* 0x000072002f4e7a11 */ /* 0x000fe400078408ff */
[----:B------:R-:W-:Y:S02]  /*4f00*/  LEA.HI R2, R3, R2, RZ, 0x3 ;  /* 0x0000000203027211 */ /* 0x000fe400078f18ff */
[----:B------:R-:W-:Y:S02]  /*4f10*/  LOP3.LUT R3, R132, 0x38, R0, 0xf8, !PT ;  /* 0x0000003884037812 */ /* 0x000fe400078ef800 */
[----:B------:R-:W-:Y:S01]  /*4f20*/  LEA.HI.X R79, R47, c[0x0][0x1cc], R49, 0x1, P2 ;  /* 0x000073002f4f7a11 */ /* 0x000fe200010f0c31 */
[----:B------:R-:W-:Y:S01]  /*4f30*/  IMAD.SHL.U32 R0, R2, 0x200, RZ ;  /* 0x0000020002007824 */ /* 0x000fe200078e00ff */
[----:B------:R-:W-:Y:S01]  /*4f40*/  LOP3.LUT R2, R3, R200, RZ, 0x3c, !PT ;  /* 0x000000c803027212 */ /* 0x000fe200078e3cff */
[C---:B------:R-:W-:Y:S01]  /*4f50*/  @!P0 IMAD.U32 R49, R55.reuse, 0x10000, RZ ;  /* 0x0001000037318824 */ /* 0x040fe200078e00ff */
[----:B------:R-:W-:Y:S02]  /*4f60*/  @!P1 LEA R76, P2, R48, c[0x0][0x1c8], 0x1 ;  /* 0x00007200304c9a11 */ /* 0x000fe400078408ff */
[----:B------:R-:W-:Y:S02]  /*4f70*/  LOP3.LUT R0, R0, 0x7ffff000, RZ, 0xc0, !PT ;  /* 0x7ffff00000007812 */ /* 0x000fe400078ec0ff */
[----:B------:R-:W-:Y:S02]  /*4f80*/  @!P1 LEA.HI.X R77, R48, c[0x0][0x1cc], R51, 0x1, P2 ;  /* 0x00007300304d9a11 */ /* 0x000fe400010f0c33 */
[----:B------:R-:W-:Y:S02]  /*4f90*/  IADD3 R0, R2, R0, R145 ;  /* 0x0000000002007210 */ /* 0x000fe40007ffe091 */
[----:B------:R-:W-:Y:S02]  /*4fa0*/  @!P0 LOP3.LUT R47, R54, 0xffff0000, RZ, 0xc0, !PT ;  /* 0xffff0000362f8812 */ /* 0x000fe400078ec0ff */
[----:B------:R-:W-:Y:S01]  /*4fb0*/  @!P0 LOP3.LUT R51, R55, 0xffff0000, RZ, 0xc0, !PT ;  /* 0xffff000037338812 */ /* 0x000fe200078ec0ff */
[----:B------:R-:W-:Y:S01]  /*4fc0*/  IMAD.SHL.U32 R0, R0, 0x2, RZ ;  /* 0x0000000200007824 */ /* 0x000fe200078e00ff */
[----:B------:R-:W-:Y:S02]  /*4fd0*/  MOV R3, R4 ;  /* 0x0000000400037202 */ /* 0x000fe40000000f00 */
[----:B------:R-:W-:Y:S02]  /*4fe0*/  @!P0 SHF.R.U64 R4, R4, 0x10, R5 ;  /* 0x0000001004048819 */ /* 0x000fe40000001205 */
[----:B------:R1:W2:Y:S01]  /*4ff0*/  LDS.128 R12, [R0+0x4100] ;  /* 0x00410000000c7984 */ /* 0x0002a20000000c00 */
[C---:B------:R-:W-:Y:S02]  /*5000*/  @!P0 SHF.R.U64 R8, R6.reuse, 0x10, R7 ;  /* 0x0000001006088819 */ /* 0x040fe40000001207 */
[----:B------:R-:W-:Y:S02]  /*5010*/  @!P0 SHF.R.U32.HI R2, RZ, 0x10, R5 ;  /* 0x00000010ff028819 */ /* 0x000fe40000011605 */
[----:B------:R-:W-:Y:S02]  /*5020*/  @!P0 PRMT R8, R6, 0x5410, R8 ;  /* 0x0000541006088816 */ /* 0x000fe40000000008 */
[----:B------:R-:W-:Y:S02]  /*5030*/  @!P0 SHF.L.U32 R6, R39, 0x10, RZ ;  /* 0x0000001027068819 */ /* 0x000fe400000006ff */
[----:B------:R-:W-:Y:S01]  /*5040*/  @!P0 PRMT R5, R9, 0x5410, R2 ;  /* 0x0000541009058816 */ /* 0x000fe20000000002 */
[----:B------:R-:W-:Y:S01]  /*5050*/  @!P0 IMAD.U32 R9, R52, 0x10000, RZ ;  /* 0x0001000034098824 */ /* 0x000fe200078e00ff */
[----:B-1----:R-:W-:Y:S02]  /*5060*/  @!P0 SHF.R.U32.HI R0, RZ, 0x10, R7 ;  /* 0x00000010ff008819 */ /* 0x002fe40000011607 */
[----:B------:R-:W-:Y:S01]  /*5070*/  @!P0 PRMT R7, R3, 0x5410, R4 ;  /* 0x0000541003078816 */ /* 0x000fe20000000004 */
[C---:B------:R-:W-:Y:S01]  /*5080*/  @!P0 IMAD.U32 R4, R5.reuse, 0x10000, RZ ;  /* 0x0001000005048824 */ /* 0x040fe200078e00ff */
[----:B------:R-:W-:Y:S02]  /*5090*/  @!P0 PRMT R10, R10, 0x5410, R0 ;  /* 0x000054100a0a8816 */ /* 0x000fe40000000000 */
[----:B------:R-:W-:Y:S01]  /*50a0*/  @!P0 LOP3.LUT R5, R5, 0xffff0000, RZ, 0xc0, !PT ;  /* 0xffff000005058812 */ /* 0x000fe200078ec0ff */
[C---:B------:R-:W-:Y:S01]  /*50b0*/  @!P0 IMAD.U32 R2, R7.reuse, 0x10000, RZ ;  /* 0x0001000007028824 */ /* 0x040fe200078e00ff */
[----:B------:R-:W-:Y:S01]  /*50c0*/  @!P0 LOP3.LUT R7, R7, 0xffff0000, RZ, 0xc0, !PT ;  /* 0xffff000007078812 */ /* 0x000fe200078ec0ff */
[----:B--2---:R-:W-:Y:S02]  /*50d0*/  @!P0 IMAD.U32 R0, R12, 0x10000, RZ ;  /* 0x000100000c008824 */ /* 0x004fe400078e00ff */
[----:B------:R-:W-:Y:S02]  /*50e0*/  @!P0 IMAD.U32 R3, R13, 0x10000, RZ ;  /* 0x000100000d038824 */ /* 0x000fe400078e00ff */
[C---:B------:R-:W-:Y:S02]  /*50f0*/  @!P0 FMUL.FTZ R42, R0.reuse, R6 ;  /* 0x00000006002a8220 */ /* 0x040fe40000410000 */
[-C--:B------:R-:W-:Y:S02]  /*5100*/  @!P0 FMUL.FTZ R0, R0, R2.reuse ;  /* 0x0000000200008220 */ /* 0x080fe40000410000 */
[----:B------:R-:W-:Y:S01]  /*5110*/  @!P0 FFMA.FTZ R89, R9, R2, -R42 ;  /* 0x0000000209598223 */ /* 0x000fe2000001082a */
[----:B------:R-:W-:Y:S01]  /*5120*/  @!P0 LOP3.LUT R2, R13, 0xffff0000, RZ, 0xc0, !PT ;  /* 0xffff00000d028812 */ /* 0x000fe200078ec0ff */
[----:B------:R-:W-:Y:S01]  /*5130*/  @!P0 FFMA.FTZ R0, R6, R9, R0 ;  /* 0x0000000906008223 */ /* 0x000fe20000010000 */
        /* <DEDUP_REMOVED lines=9> */
[----:B------:R-:W-:Y:S02]  /*51d0*/  @!P0 FMUL.FTZ R44, R6, R38 ;  /* 0x00000026062c8220 */ /* 0x000fe40000410000 */
[----:B------:R-:W-:Y:S02]  /*51e0*/  @!P0 FMUL.FTZ R4, R2, R5 ;  /* 0x0000000502048220 */ /* 0x000fe40000410000 */
        /* <DEDUP_REMOVED lines=13> */
[----:B------:R-:W-:Y:S01]  /*52c0*/  @!P0 FFMA.FTZ R82, R47, R8, -R48 ;  /* 0x000000082f528223 */ /* 0x000fe20000010830 */
[C---:B------:R-:W-:Y:S01]  /*52d0*/  @!P0 SHF.L.U32 R48, R50.reuse, 0x10, RZ ;  /* 0x0000001032308819 */ /* 0x040fe200000006ff */
[----:B------:R-:W-:Y:S01]  /*52e0*/  @!P0 FMUL.FTZ R5, R5, R6 ;  /* 0x0000000605058220 */ /* 0x000fe20000410000 */
[----:B------:R-:W-:Y:S01]  /*52f0*/  @!P0 LOP3.LUT R50, R50, 0xffff0000, RZ, 0xc0, !PT ;  /* 0xffff000032328812 */ /* 0x000fe200078ec0ff */
        /* <DEDUP_REMOVED lines=24> */
[----:B------:R-:W-:Y:S01]  /*5480*/  @!P0 F2FP.BF16.PACK_AB R5, R6, R5 ;  /* 0x000000050605823e */ /* 0x000fe200000010ff */
[----:B------:R-:W-:Y:S02]  /*5490*/  @!P0 IMAD.MOV.U32 R52, RZ, RZ, R9 ;  /* 0x000000ffff348224 */ /* 0x000fe400078e0009 */
        /* <DEDUP_REMOVED lines=9> */
.L_x_1678:
[----:B------:R-:W-:Y:S05]  /*5530*/  BSYNC B0 ;  /* 0x0000000000007941 */ /* 0x000fea0003800000 */
.L_x_1677:
[----:B------:R-:W-:Y:S01]  /*5540*/  ISETP.GE.OR P1, PT, R169, R75, P5 ;  /* 0x0000004ba900720c */ /* 0x000fe20002f26670 */
[----:B------:R-:W-:Y:S01]  /*5550*/  @!UPT UIADD3 URZ, URZ, URZ, URZ ;  /* 0x0000003f3f3ff290 */ /* 0x000fe2000fffe03f */
[----:B------:R-:W-:Y:S11]  /*5560*/  BSSY B0, `(.L_x_1679) ;  /* 0x0000081000007945 */ /* 0x000ff60003800000 */
[----:B------:R-:W-:-:S05]  /*5570*/  @P1 BRA `(.L_x_1680) ;  /* 0x000007f000001947 */ /* 0x000fca0003800000 */
[----:B-----5:R-:W-:Y:S01]  /*5580*/  IADD3 R4, P1, R184, R86, RZ ;  /* 0x00000056b8047210 */ /* 0x020fe20007f3e0ff */
[----:B------:R-:W-:Y:S01]  /*5590*/  IMAD.U32 R0, RZ, RZ, UR10 ;  /* 0x0000000aff007e24 */ /* 0x000fe2000f8e00ff */
[----:B------:R-:W-:Y:S01]  /*55a0*/  @!P0 SHF.R.U32.HI R6, RZ, 0x10, R57 ;  /* 0x00000010ff068819 */ /* 0x000fe20000011639 */
[----:B------:R-:W2:Y:S01]  /*55b0*/  LDS.128 R48, [R153+0x4100] ;  /* 0x0041000099307984 */ /* 0x000ea20000000c00 */
[----:B------:R-:W-:Y:S01]  /*55c0*/  @!P0 SHF.R.U64 R8, R58, 0x10, R59 ;  /* 0x000000103a088819 */ /* 0x000fe2000000123b */
[----:B------:R-:W-:Y:S01]  /*55d0*/  IMAD.X R3, R90, 0x1, R158, P1 ;  /* 0x000000015a037824 */ /* 0x000fe200008e069e */
[----:B------:R-:W-:Y:S02]  /*55e0*/  SEL R0, R0, UR4, !P6 ;  /* 0x0000000400007c07 */ /* 0x000fe4000f000000 */
[----:B------:R-:W-:Y:S02]  /*55f0*/  IADD3 R10, P2, P1, R92, R4, R114 ;  /* 0x000000045c0a7210 */ /* 0x000fe4000795e072 */
[----:B------:R-:W-:Y:S02]  /*5600*/  SHF.R.S32.HI R2, RZ, 0x1f, R0 ;  /* 0x0000001fff027819 */ /* 0x000fe40000011400 */
[-C--:B------:R-:W-:Y:S02]  /*5610*/  IADD3.X R40, R95, R3.reuse, R123, P2, P1 ;  /* 0x000000035f287210 */ /* 0x080fe400017e247b */
[----:B------:R-:W-:Y:S02]  /*5620*/  LEA.HI R2, R2, R0, RZ, 0x4 ;  /* 0x0000000002027211 */ /* 0x000fe400078f20ff */
[----:B------:R-:W-:Y:S02]  /*5630*/  @!P0 SHF.R.U32.HI R9, RZ, 0x10, R59 ;  /* 0x00000010ff098819 */ /* 0x000fe4000001163b */
[----:B------:R-:W-:Y:S02]  /*5640*/  LEA.HI.SX32 R2, R2, R124, 0x1c ;  /* 0x0000007c02027211 */ /* 0x000fe400078fe2ff */
[----:B------:R-:W-:Y:S03]  /*5650*/  @!P0 PRMT R38, R69, 0x5410, R9 ;  /* 0x0000541045268816 */ /* 0x000fe60000000009 */
[----:B------:R-:W-:Y:S01]  /*5660*/  IMAD.SHL.U32 R0, R2, 0x8, RZ ;  /* 0x0000000802007824 */ /* 0x000fe200078e00ff */
[C---:B------:R-:W-:Y:S01]  /*5670*/  @!P0 LOP3.LUT R44, R38.reuse, 0xffff0000, RZ, 0xc0, !PT ;  /* 0xffff0000262c8812 */ /* 0x040fe200078ec0ff */
[----:B------:R-:W-:Y:S03]  /*5680*/  @!P0 IMAD.U32 R42, R38, 0x10000, RZ ;  /* 0x00010000262a8824 */ /* 0x000fe600078e00ff */
[----:B------:R-:W-:Y:S11]  /*5690*/  ISETP.GE.AND P1, PT, R0, c[0x0][0x1d4], PT ;  /* 0x0000750000007a0c */ /* 0x000ff60003f26270 */
[----:B------:R-:W-:Y:S02]  /*56a0*/  @!UPT UIADD3 URZ, URZ, URZ, URZ ;  /* 0x0000003f3f3ff290 */ /* 0x000fe4000fffe03f */
[--C-:B------:R-:W-:Y:S01]  /*56b0*/  @!P1 IADD3 R39, P3, P2, R92, R4, R0.reuse ;  /* 0x000000045c279210 */ /* 0x100fe20007a7e000 */
[C---:B--2---:R-:W-:Y:S01]  /*56c0*/  @!P0 IMAD.U32 R43, R51.reuse, 0x10000, RZ ;  /* 0x00010000332b8824 */ /* 0x044fe200078e00ff */
[----:B------:R-:W-:Y:S02]  /*56d0*/  @!P1 SHF.R.S32.HI R5, RZ, 0x1f, R0 ;  /* 0x0000001fff059819 */ /* 0x000fe40000011400 */
[----:B------:R-:W-:Y:S02]  /*56e0*/  @!P0 LOP3.LUT R45, R51, 0xffff0000, RZ, 0xc0, !PT ;  /* 0xffff0000332d8812 */ /* 0x000fe400078ec0ff */
[----:B------:R-:W-:Y:S02]  /*56f0*/  @!P1 IADD3.X R41, R95, R3, R5, P3, P2 ;  /* 0x000000035f299210 */ /* 0x000fe40001fe4405 */
[----:B------:R-:W-:Y:S02]  /*5700*/  SHF.R.S32.HI R3, RZ, 0x1f, R2 ;  /* 0x0000001fff037819 */ /* 0x000fe40000011402 */
[C---:B-1----:R-:W-:Y:S02]  /*5710*/  LEA R54, P2, R10.reuse, c[0x0][0x1c8], 0x1 ;  /* 0x000072000a367a11 */ /* 0x042fe400078408ff */
[----:B------:R-:W-:Y:S02]  /*5720*/  LEA.HI R2, R3, R2, RZ, 0x3 ;  /* 0x0000000203027211 */ /* 0x000fe400078f18ff */
[----:B------:R-:W-:Y:S02]  /*5730*/  LOP3.LUT R3, R131, 0x38, R0, 0xf8, !PT ;  /* 0x0000003883037812 */ /* 0x000fe400078ef800 */
[----:B------:R-:W-:Y:S01]  /*5740*/  LEA.HI.X R55, R10, c[0x0][0x1cc], R40, 0x1, P2 ;  /* 0x000073000a377a11 */ /* 0x000fe200010f0c28 */
[----:B------:R-:W-:Y:S01]  /*5750*/  IMAD.SHL.U32 R0, R2, 0x200, RZ ;  /* 0x0000020002007824 */ /* 0x000fe200078e00ff */
[----:B------:R-:W-:Y:S02]  /*5760*/  LOP3.LUT R2, R3, R198, RZ, 0x3c, !PT ;  /* 0x000000c603027212 */ /* 0x000fe400078e3cff */
[C---:B------:R-:W-:Y:S02]  /*5770*/  @!P1 LEA R46, P2, R39.reuse, c[0x0][0x1c8], 0x1 ;  /* 0x00007200272e9a11 */ /* 0x040fe400078408ff */
[----:B------:R-:W-:Y:S02]  /*5780*/  LOP3.LUT R0, R0, 0x7ffff000, RZ, 0xc0, !PT ;  /* 0x7ffff00000007812 */ /* 0x000fe400078ec0ff */
[----:B------:R-:W-:Y:S02]  /*5790*/  @!P1 LEA.HI.X R47, R39, c[0x0][0x1cc], R41, 0x1, P2 ;  /* 0x00007300272f9a11 */ /* 0x000fe400010f0c29 */
[----:B------:R-:W-:Y:S02]  /*57a0*/  IADD3 R0, R2, R0, R149 ;  /* 0x0000000002007210 */ /* 0x000fe40007ffe095 */
[----:B------:R-:W-:Y:S02]  /*57b0*/  @!P0 LOP3.LUT R41, R50, 0xffff0000, RZ, 0xc0, !PT ;  /* 0xffff000032298812 */ /* 0x000fe400078ec0ff */
[----:B------:R-:W-:Y:S01]  /*57c0*/  @!P0 SHF.R.U64 R3, R18, 0x10, R19 ;  /* 0x0000001012038819 */ /* 0x000fe20000001213 */
[----:B------:R-:W-:Y:S01]  /*57d0*/  IMAD.SHL.U32 R0, R0, 0x2, RZ ;  /* 0x0000000200007824 */ /* 0x000fe200078e00ff */
[----:B------:R-:W-:Y:S01]  /*57e0*/  @!P0 PRMT R40, R69, 0x5432, R8 ;  /* 0x0000543245288816 */ /* 0x000fe20000000008 */
[----:B------:R-:W-:Y:S01]  /*57f0*/  @!P0 IMAD.U32 R8, R48, 0x10000, RZ ;  /* 0x0001000030088824 */ /* 0x000fe200078e00ff */
[----:B------:R-:W-:Y:S01]  /*5800*/  @!P0 PRMT R10, R31, 0x5432, R3 ;  /* 0x000054321f0a8816 */ /* 0x000fe20000000003 */
[----:B------:R-:W-:Y:S01]  /*5810*/  @!P0 IMAD.U32 R18, R49, 0x10000, RZ ;  /* 0x0001000031128824 */ /* 0x000fe200078e00ff */
[----:B------:R1:W2:Y:S01]  /*5820*/  LDS.128 R12, [R0+0x4100] ;  /* 0x00410000000c7984 */ /* 0x0002a20000000c00 */
[----:B------:R-:W-:Y:S02]  /*5830*/  @!P0 SHF.R.U64 R5, R56, 0x10, R57 ;  /* 0x0000001038058819 */ /* 0x000fe40000001239 */
[----:B------:R-:W-:Y:S02]  /*5840*/  @!P0 SHF.R.U32.HI R2, RZ, 0x10, R17 ;  /* 0x00000010ff028819 */ /* 0x000fe40000011611 */
[----:B------:R-:W-:Y:S02]  /*5850*/  @!P0 SHF.R.U32.HI R4, RZ, 0x10, R19 ;  /* 0x00000010ff048819 */ /* 0x000fe40000011613 */
[----:B------:R-:W-:Y:S02]  /*5860*/  @!P0 PRMT R19, R68, 0x5432, R6 ;  /* 0x0000543244138816 */ /* 0x000fe40000000006 */
[----:B------:R-:W-:Y:S02]  /*5870*/  @!P0 PRMT R9, R31, 0x5410, R4 ;  /* 0x000054101f098816 */ /* 0x000fe40000000004 */
[----:B-1----:R-:W-:Y:S01]  /*5880*/  @!P0 SHF.R.U64 R0, R16, 0x10, R17 ;  /* 0x0000001010008819 */ /* 0x002fe20000001211 */
[----:B------:R-:W-:Y:S01]  /*5890*/  @!P0 IMAD.U32 R17, R19, 0x10000, RZ ;  /* 0x0001000013118824 */ /* 0x000fe200078e00ff */
[----:B------:R-:W-:Y:S02]  /*58a0*/  @!P0 PRMT R16, R68, 0x5410, R5 ;  /* 0x0000541044108816 */ /* 0x000fe40000000005 */
[C---:B------:R-:W-:Y:S02]  /*58b0*/  @!P0 PRMT R7, R11.reuse, 0x5432, R0 ;  /* 0x000054320b078816 */ /* 0x040fe40000000000 */
[----:B------:R-:W-:Y:S01]  /*58c0*/  @!P0 PRMT R5, R11, 0x5410, R2 ;  /* 0x000054100b058816 */ /* 0x000fe20000000002 */
[----:B------:R-:W-:Y:S01]  /*58d0*/  @!P0 IMAD.U32 R6, R16, 0x10000, RZ ;  /* 0x0001000010068824 */ /* 0x000fe200078e00ff */
[----:B------:R-:W-:Y:S01]  /*58e0*/  @!P0 LOP3.LUT R19, R19, 0xffff0000, RZ, 0xc0, !PT ;  /* 0xffff000013138812 */ /* 0x000fe200078ec0ff */
[C---:B------:R-:W-:Y:S01]  /*58f0*/  @!P0 IMAD.U32 R2, R7.reuse, 0x10000, RZ ;  /* 0x0001000007028824 */ /* 0x040fe200078e00ff */
[----:B------:R-:W-:Y:S01]  /*5900*/  @!P0 LOP3.LUT R7, R7, 0xffff0000, RZ, 0xc0, !PT ;  /* 0xffff000007078812 */ /* 0x000fe200078ec0ff */
[C---:B------:R-:W-:Y:S01]  /*5910*/  @!P0 IMAD.U32 R4, R5.reuse, 0x10000, RZ ;  /* 0x0001000005048824 */ /* 0x040fe200078e00ff */
[----:B------:R-:W-:Y:S01]  /*5920*/  @!P0 LOP3.LUT R5, R5, 0xffff0000, RZ, 0xc0, !PT ;  /* 0xffff000005058812 */ /* 0x000fe200078ec0ff */
[----:B--2---:R-:W-:Y:S02]  /*5930*/  @!P0 IMAD.U32 R0, R12, 0x10000, RZ ;  /* 0x000100000c008824 */ /* 0x004fe400078e00ff */
[C---:B------:R-:W-:Y:S02]  /*5940*/  @!P0 IMAD.U32 R3, R13.reuse, 0x10000, RZ ;  /* 0x000100000d038824 */ /* 0x040fe400078e00ff */
        /* <DEDUP_REMOVED lines=12> */
[----:B------:R-:W-:Y:S02]  /*5a10*/  @!P0 FMUL.FTZ R39, R6, R11 ;  /* 0x0000000b06278220 */ /* 0x000fe40000410000 */
[C---:B------:R-:W-:Y:S02]  /*5a20*/  @!P0 FMUL.FTZ R8, R2.reuse, R19 ;  /* 0x0000001302088220 */ /* 0x040fe40000410000 */
[----:B------:R-:W-:Y:S02]  /*5a30*/  @!P0 FMUL.FTZ R4, R2, R5 ;  /* 0x0000000502048220 */ /* 0x000fe40000410000 */
[-C--:B------:R-:W-:Y:S01]  /*5a40*/  @!P0 FMUL.FTZ R2, R6, R7.reuse ;  /* 0x0000000706028220 */ /* 0x080fe20000410000 */
[C---:B------:R-:W-:Y:S01]  /*5a50*/  @!P0 LOP3.LUT R6, R15.reuse, 0xffff0000, RZ, 0xc0, !PT ;  /* 0xffff00000f068812 */ /* 0x040fe200078ec0ff */
[----:B------:R-:W-:Y:S02]  /*5a60*/  @!P0 FFMA.FTZ R58, R16, R7, -R39 ;  /* 0x00000007103a8223 */ /* 0x000fe40000010827 */
[----:B------:R-:W-:Y:S02]  /*5a70*/  @!P0 IMAD.U32 R7, R15, 0x10000, RZ ;  /* 0x000100000f078824 */ /* 0x000fe400078e00ff */
[----:B------:R-:W-:Y:S02]  /*5a80*/  @!P0 FFMA.FTZ R59, R31, R5, -R8 ;  /* 0x000000051f3b8223 */ /* 0x000fe40000010808 */
[C---:B------:R-:W-:Y:S01]  /*5a90*/  @!P0 IMAD.U32 R5, R9.reuse, 0x10000, RZ ;  /* 0x0001000009058824 */ /* 0x040fe200078e00ff */
[----:B------:R-:W-:Y:S01]  /*5aa0*/  @!P0 LOP3.LUT R9, R9, 0xffff0000, RZ, 0xc0, !PT ;  /* 0xffff000009098812 */ /* 0x000fe200078ec0ff */
[----:B------:R-:W-:Y:S02]  /*5ab0*/  @!P0 FMUL.FTZ R8, R7, R42 ;  /* 0x0000002a07088220 */ /* 0x000fe40000410000 */
[C---:B------:R-:W-:Y:S02]  /*5ac0*/  @!P0 FMUL.FTZ R38, R6.reuse, R44 ;  /* 0x0000002c06268220 */ /* 0x040fe40000410000 */
[----:B------:R-:W-:Y:S02]  /*5ad0*/  @!P0 FFMA.FTZ R57, R43, R5, -R8 ;  /* 0x000000052b398223 */ /* 0x000fe40000010808 */
[-C--:B------:R-:W-:Y:S02]  /*5ae0*/  @!P0 FMUL.FTZ R8, R6, R9.reuse ;  /* 0x0000000906088220 */ /* 0x080fe40000410000 */
[----:B------:R-:W-:Y:S01]  /*5af0*/  @!P0 FFMA.FTZ R56, R45, R9, -R38 ;  /* 0x000000092d388223 */ /* 0x000fe20000010826 */
[----:B------:R-:W-:Y:S01]  /*5b00*/  @!P0 LOP3.LUT R9, R14, 0xffff0000, RZ, 0xc0, !PT ;  /* 0xffff00000e098812 */ /* 0x000fe200078ec0ff */
[C---:B------:R-:W-:Y:S01]  /*5b10*/  @!P0 IMAD.U32 R38, R40.reuse, 0x10000, RZ ;  /* 0x0001000028268824 */ /* 0x040fe200078e00ff */
[----:B------:R-:W-:Y:S01]  /*5b20*/  @!P0 LOP3.LUT R40, R40, 0xffff0000, RZ, 0xc0, !PT ;  /* 0xffff000028288812 */ /* 0x000fe200078ec0ff */
[----:B------:R-:W-:Y:S02]  /*5b30*/  @!P0 FMUL.FTZ R7, R7, R5 ;  /* 0x0000000507078220 */ /* 0x000fe40000410000 */
[----:B------:R-:W-:Y:S02]  /*5b40*/  @!P0 IMAD.U32 R5, R14, 0x10000, RZ ;  /* 0x000100000e058824 */ /* 0x000fe400078e00ff */
        /* <DEDUP_REMOVED lines=31> */
[----:B------:R-:W-:Y:S02]  /*5d40*/  @!P0 IMAD.MOV.U32 R14, RZ, RZ, R5 ;  /* 0x000000ffff0e8224 */ /* 0x000fe400078e0005 */
[----:B------:R-:W-:Y:S05]  /*5d50*/  @!P0 IMAD.MOV.U32 R15, RZ, RZ, R7 ;  /* 0x000000ffff0f8224 */ /* 0x000fea00078e0007 */
[----:B------:R1:W-:Y:S02]  /*5d60*/  @!P1 STG.E.128 [R46.64], R12 ;  /* 0x0000000c2e009986 */ /* 0x0003e4000c101d08 */
.L_x_1680:
[----:B------:R-:W-:Y:S05]  /*5d70*/  BSYNC B0 ;  /* 0x0000000000007941 */ /* 0x000fea0003800000 */
.L_x_1679:
        /* <DEDUP_REMOVED lines=8> */
[----:B------:R-:W-:Y:S01]  /*5e00*/  @!P0 SHF.R.U32.HI R8, RZ, 0x10, R63 ;  /* 0x00000010ff088819 */ /* 0x000fe2000001163f */
[----:B------:R-:W-:Y:S01]  /*5e10*/  IMAD.X R3, R90, 0x1, R157, P1 ;  /* 0x000000015a037824 */ /* 0x000fe200008e069d */
[----:B------:R-:W-:Y:S02]  /*5e20*/  SEL R0, R0, UR4, !P6 ;  /* 0x0000000400007c07 */ /* 0x000fe4000f000000 */
[----:B------:R-:W-:Y:S02]  /*5e30*/  IADD3 R9, P2, P1, R92, R4, R114 ;  /* 0x000000045c097210 */ /* 0x000fe4000795e072 */
[----:B------:R-:W-:Y:S02]  /*5e40*/  SHF.R.S32.HI R2, RZ, 0x1f, R0 ;  /* 0x0000001fff027819 */ /* 0x000fe40000011400 */
[-C--:B------:R-:W-:Y:S02]  /*5e50*/  IADD3.X R18, R95, R3.reuse, R123, P2, P1 ;  /* 0x000000035f127210 */ /* 0x080fe400017e247b */
[----:B------:R-:W-:Y:S02]  /*5e60*/  LEA.HI R2, R2, R0, RZ, 0x4 ;  /* 0x0000000002027211 */ /* 0x000fe400078f20ff */
[----:B------:R-:W-:Y:S02]  /*5e70*/  @!P0 PRMT R11, R70, 0x5432, R6 ;  /* 0x00005432460b8816 */ /* 0x000fe40000000006 */
[----:B------:R-:W-:Y:S02]  /*5e80*/  LEA.HI.SX32 R2, R2, R124, 0x1c ;  /* 0x0000007c02027211 */ /* 0x000fe400078fe2ff */
[----:B------:R-:W-:Y:S03]  /*5e90*/  @!P0 SHF.R.U64 R10, R62, 0x10, R63 ;  /* 0x000000103e0a8819 */ /* 0x000fe6000000123f */
[----:B------:R-:W-:Y:S05]  /*5ea0*/  IMAD.SHL.U32 R0, R2, 0x8, RZ ;  /* 0x0000000802007824 */ /* 0x000fea00078e00ff */
[----:B------:R-:W-:Y:S11]  /*5eb0*/  ISETP.GE.AND P1, PT, R0, c[0x0][0x1d4], PT ;  /* 0x0000750000007a0c */ /* 0x000ff60003f26270 */
[----:B------:R-:W-:Y:S02]  /*5ec0*/  @!UPT UIADD3 URZ, URZ, URZ, URZ ;  /* 0x0000003f3f3ff290 */ /* 0x000fe4000fffe03f */
[--C-:B------:R-:W-:Y:S02]  /*5ed0*/  @!P1 IADD3 R17, P3, P2, R92, R4, R0.reuse ;  /* 0x000000045c119210 */ /* 0x100fe40007a7e000 */
[----:B------:R-:W-:Y:S02]  /*5ee0*/  @!P1 SHF.R.S32.HI R5, RZ, 0x1f, R0 ;  /* 0x0000001fff059819 */ /* 0x000fe40000011400 */
[----:B--2---:R-:W-:Y:S02]  /*5ef0*/  @!P0 LOP3.LUT R39, R43, 0xffff0000, RZ, 0xc0, !PT ;  /* 0xffff00002b278812 */ /* 0x004fe400078ec0ff */
[----:B------:R-:W-:Y:S02]  /*5f00*/  @!P1 IADD3.X R19, R95, R3, R5, P3, P2 ;  /* 0x000000035f139210 */ /* 0x000fe40001fe4405 */
[----:B------:R-:W-:Y:S02]  /*5f10*/  SHF.R.S32.HI R3, RZ, 0x1f, R2 ;  /* 0x0000001fff037819 */ /* 0x000fe40000011402 */
[----:B-1----:R-:W-:Y:S02]  /*5f20*/  LEA R50, P2, R9, c[0x0][0x1c8], 0x1 ;  /* 0x0000720009327a11 */ /* 0x002fe400078408ff */
[----:B------:R-:W-:Y:S02]  /*5f30*/  LEA.HI R2, R3, R2, RZ, 0x3 ;  /* 0x0000000203027211 */ /* 0x000fe400078f18ff */
[----:B------:R-:W-:Y:S02]  /*5f40*/  LOP3.LUT R3, R130, 0x38, R0, 0xf8, !PT ;  /* 0x0000003882037812 */ /* 0x000fe400078ef800 */
[----:B------:R-:W-:Y:S01]  /*5f50*/  LEA.HI.X R51, R9, c[0x0][0x1cc], R18, 0x1, P2 ;  /* 0x0000730009337a11 */ /* 0x000fe200010f0c12 */
[----:B------:R-:W-:Y:S01]  /*5f60*/  IMAD.SHL.U32 R0, R2, 0x200, RZ ;  /* 0x0000020002007824 */ /* 0x000fe200078e00ff */
[----:B------:R-:W-:Y:S01]  /*5f70*/  LOP3.LUT R2, R3, R197, RZ, 0x3c, !PT ;  /* 0x000000c503027212 */ /* 0x000fe200078e3cff */
[----:B------:R-:W-:Y:S01]  /*5f80*/  @!P0 IMAD.U32 R18, R41, 0x10000, RZ ;  /* 0x0001000029128824 */ /* 0x000fe200078e00ff */
[C---:B------:R-:W-:Y:S02]  /*5f90*/  @!P1 LEA R48, P2, R17.reuse, c[0x0][0x1c8], 0x1 ;  /* 0x0000720011309a11 */ /* 0x040fe400078408ff */
[----:B------:R-:W-:Y:S02]  /*5fa0*/  LOP3.LUT R0, R0, 0x7ffff000, RZ, 0xc0, !PT ;  /* 0x7ffff00000007812 */ /* 0x000fe400078ec0ff */
[----:B------:R-:W-:Y:S01]  /*5fb0*/  @!P1 LEA.HI.X R49, R17, c[0x0][0x1cc], R19, 0x1, P2 ;  /* 0x0000730011319a11 */ /* 0x000fe200010f0c13 */
[----:B------:R-:W-:Y:S01]  /*5fc0*/  @!P0 IMAD.U32 R17, R11, 0x10000, RZ ;  /* 0x000100000b118824 */ /* 0x000fe200078e00ff */
[----:B------:R-:W-:Y:S02]  /*5fd0*/  IADD3 R0, R2, R0, R147 ;  /* 0x0000000002007210 */ /* 0x000fe40007ffe093 */
[----:B------:R-:W-:Y:S02]  /*5fe0*/  @!P0 LOP3.LUT R31, R42, 0xffff0000, RZ, 0xc0, !PT ;  /* 0xffff00002a1f8812 */ /* 0x000fe400078ec0ff */
[----:B------:R-:W-:Y:S01]  /*5ff0*/  @!P0 SHF.R.U64 R3, R22, 0x10, R23 ;  /* 0x0000001016038819 */ /* 0x000fe20000001217 */
[----:B------:R-:W-:Y:S01]  /*6000*/  IMAD.SHL.U32 R0, R0, 0x2, RZ ;  /* 0x0000000200007824 */ /* 0x000fe200078e00ff */
[----:B------:R-:W-:Y:S02]  /*6010*/  @!P0 SHF.R.U64 R5, R60, 0x10, R61 ;  /* 0x000000103c058819 */ /* 0x000fe4000000123d */
[----:B------:R-:W-:Y:S02]  /*6020*/  @!P0 SHF.R.U32.HI R2, RZ, 0x10, R21 ;  /* 0x00000010ff028819 */ /* 0x000fe40000011615 */
[----:B------:R1:W2:Y:S01]  /*6030*/  LDS.128 R12, [R0+0x4100] ;  /* 0x00410000000c7984 */ /* 0x0002a20000000c00 */
[----:B------:R-:W-:Y:S02]  /*6040*/  @!P0 PRMT R16, R70, 0x5410, R5 ;  /* 0x0000541046108816 */ /* 0x000fe40000000005 */
[----:B------:R-:W-:Y:S02]  /*6050*/  @!P0 PRMT R5, R34, 0x5410, R2 ;  /* 0x0000541022058816 */ /* 0x000fe40000000002 */
[----:B------:R-:W-:Y:S01]  /*6060*/  @!P0 SHF.R.U32.HI R4, RZ, 0x10, R23 ;  /* 0x00000010ff048819 */ /* 0x000fe20000011617 */
[----:B------:R-:W-:Y:S01]  /*6070*/  @!P0 IMAD.U32 R6, R16, 0x10000, RZ ;  /* 0x0001000010068824 */ /* 0x000fe200078e00ff */
[----:B------:R-:W-:Y:S02]  /*6080*/  @!P0 PRMT R23, R71, 0x5432, R10 ;  /* 0x0000543247178816 */ /* 0x000fe4000000000a */
[C---:B------:R-:W-:Y:S02]  /*6090*/  @!P0 PRMT R10, R35.reuse, 0x5432, R3 ;  /* 0x00005432230a8816 */ /* 0x040fe40000000003 */
[----:B------:R-:W-:Y:S01]  /*60a0*/  @!P0 PRMT R9, R35, 0x5410, R4 ;  /* 0x0000541023098816 */ /* 0x000fe20000000004 */
[C---:B------:R-:W-:Y:S01]  /*60b0*/  @!P0 IMAD.U32 R4, R5.reuse, 0x10000, RZ ;  /* 0x0001000005048824 */ /* 0x040fe200078e00ff */
[----:B------:R-:W-:Y:S01]  /*60c0*/  @!P0 LOP3.LUT R5, R5, 0xffff0000, RZ, 0xc0, !PT ;  /* 0xffff000005058812 */ /* 0x000fe200078ec0ff */
[----:B------:R-:W-:Y:S01]  /*60d0*/  @!P0 IMAD.U32 R35, R43, 0x10000, RZ ;  /* 0x000100002b238824 */ /* 0x000fe200078e00ff */
[----:B-1----:R-:W-:Y:S02]  /*60e0*/  @!P0 SHF.R.U64 R0, R20, 0x10, R21 ;  /* 0x0000001014008819 */ /* 0x002fe40000001215 */
[----:B------:R-:W-:Y:S01]  /*60f0*/  @!P0 PRMT R21, R71, 0x5410, R8 ;  /* 0x0000541047158816 */ /* 0x000fe20000000008 */
[----:B------:R-:W-:Y:S01]  /*6100*/  @!P0 IMAD.U32 R8, R40, 0x10000, RZ ;  /* 0x0001000028088824 */ /* 0x000fe200078e00ff */
[----:B------:R-:W-:Y:S02]  /*6110*/  @!P0 PRMT R7, R34, 0x5432, R0 ;  /* 0x0000543222078816 */ /* 0x000fe40000000000 */
[C---:B------:R-:W-:Y:S01]  /*6120*/  @!P0 LOP3.LUT R38, R21.reuse, 0xffff0000, RZ, 0xc0, !PT ;  /* 0xffff000015268812 */ /* 0x040fe200078ec0ff */
[----:B------:R-:W-:Y:S02]  /*6130*/  @!P0 IMAD.U32 R34, R21, 0x10000, RZ ;  /* 0x0001000015228824 */ /* 0x000fe400078e00ff */
        /* <DEDUP_REMOVED lines=10> */
[----:B------:R-:W-:Y:S01]  /*61e0*/  @!P0 FMUL.FTZ R20, R3, R17 ;  /* 0x0000001103148220 */ /* 0x000fe20000410000 */
        /* <DEDUP_REMOVED lines=21> */
[C---:B------:R-:W-:Y:S01]  /*6340*/  @!P0 LOP3.LUT R9, R14.reuse, 0xffff0000, RZ, 0xc0, !PT ;  /* 0xffff00000e098812 */ /* 0x040fe200078ec0ff */
        /* <DEDUP_REMOVED lines=38> */
.L_x_1682:
[----:B------:R-:W-:Y:S05]  /*65b0*/  BSYNC B0 ;  /* 0x0000000000007941 */ /* 0x000fea0003800000 */
.L_x_1681:
[----:B------:R-:W-:Y:S02]  /*65c0*/  ISETP.GE.OR P2, PT, R167, R75, P5 ;  /* 0x0000004ba700720c */ /* 0x000fe40002f46670 */
[----:B------:R-:W-:Y:S05]  /*65d0*/  IADD3 R56, P1, R180, R86, RZ ;  /* 0x00000056b4387210 */ /* 0x000fea0007f3e0ff */
[----:B------:R-:W-:Y:S06]  /*65e0*/  IMAD.X R57, R90, 0x1, R155, P1 ;  /* 0x000000015a397824 */ /* 0x000fec00008e069b */
[----:B------:R-:W-:-:S05]  /*65f0*/  @P2 BRA `(.L_x_1674) ;  /* 0x00000cc000002947 */ /* 0x000fca0003800000 */
[----:B-----5:R-:W-:Y:S01]  /*6600*/  @!P0 SHF.R.U32.HI R5, RZ, 0x10, R65 ;  /* 0x00000010ff058819 */ /* 0x020fe20000011641 */
[----:B------:R-:W-:Y:S01]  /*6610*/  IMAD.U32 R0, RZ, RZ, UR10 ;  /* 0x0000000aff007e24 */ /* 0x000fe2000f8e00ff */
[----:B------:R-:W-:Y:S01]  /*6620*/  @!P0 SHF.R.U32.HI R6, RZ, 0x10, R67 ;  /* 0x00000010ff068819 */ /* 0x000fe20000011643 */
[----:B-1----:R-:W1:Y:S01]  /*6630*/  LDS.128 R40, [R151+0x4100] ;  /* 0x0041000097287984 */ /* 0x002e620000000c00 */
[----:B------:R-:W-:Y:S02]  /*6640*/  @!P0 SHF.R.U32.HI R3, RZ, 0x10, R27 ;  /* 0x00000010ff038819 */ /* 0x000fe4000001161b */
[----:B------:R-:W-:Y:S02]  /*6650*/  SEL R0, R0, UR4, !P6 ;  /* 0x0000000400007c07 */ /* 0x000fe4000f000000 */
[----:B------:R-:W-:Y:S02]  /*6660*/  @!P0 SHF.R.U64 R20, R64, 0x10, R65 ;  /* 0x0000001040148819 */ /* 0x000fe40000001241 */
[----:B------:R-:W-:Y:S02]  /*6670*/  SHF.R.S32.HI R2, RZ, 0x1f, R0 ;  /* 0x0000001fff027819 */ /* 0x000fe40000011400 */
[----:B------:R-:W-:Y:S02]  /*6680*/  @!P0 SHF.R.U64 R4, R26, 0x10, R27 ;  /* 0x000000101a048819 */ /* 0x000fe4000000121b */
[----:B------:R-:W-:Y:S02]  /*6690*/  LEA.HI R0, R2, R0, RZ, 0x4 ;  /* 0x0000000002007211 */ /* 0x000fe400078f20ff */
[----:B------:R-:W-:Y:S02]  /*66a0*/  @!P0 PRMT R9, R73, 0x5410, R6 ;  /* 0x0000541049098816 */ /* 0x000fe40000000006 */
[----:B------:R-:W-:Y:S02]  /*66b0*/  LEA.HI.SX32 R0, R0, R124, 0x1c ;  /* 0x0000007c00007211 */ /* 0x000fe400078fe2ff */
[----:B------:R-:W-:Y:S01]  /*66c0*/  @!P0 PRMT R6, R37, 0x5410, R3 ;  /* 0x0000541025068816 */ /* 0x000fe20000000003 */
[----:B------:R-:W-:Y:S01]  /*66d0*/  @!P0 IMAD.U32 R35, R9, 0x10000, RZ ;  /* 0x0001000009238824 */ /* 0x000fe200078e00ff */
[----:B------:R-:W-:Y:S01]  /*66e0*/  SHF.R.S32.HI R2, RZ, 0x1f, R0 ;  /* 0x0000001fff027819 */ /* 0x000fe20000011400 */
[----:B------:R-:W-:Y:S01]  /*66f0*/  IMAD.SHL.U32 R47, R0, 0x8, RZ ;  /* 0x00000008002f7824 */ /* 0x000fe200078e00ff */
[C---:B------:R-:W-:Y:S01]  /*6700*/  @!P0 LOP3.LUT R16, R6.reuse, 0xffff0000, RZ, 0xc0, !PT ;  /* 0xffff000006108812 */ /* 0x040fe200078ec0ff */
[----:B------:R-:W-:Y:S01]  /*6710*/  @!P0 IMAD.U32 R17, R6, 0x10000, RZ ;  /* 0x0001000006118824 */ /* 0x000fe200078e00ff */
[----:B------:R-:W-:Y:S02]  /*6720*/  LEA.HI R0, R2, R0, RZ, 0x3 ;  /* 0x0000000002007211 */ /* 0x000fe400078f18ff */
[----:B------:R-:W-:Y:S02]  /*6730*/  LOP3.LUT R2, R129, 0x38, R47, 0xf8, !PT ;  /* 0x0000003881027812 */ /* 0x000fe400078ef82f */
[----:B------:R-:W-:Y:S01]  /*6740*/  @!P0 PRMT R20, R72, 0x5432, R20 ;  /* 0x0000543248148816 */ /* 0x000fe20000000014 */
[----:B------:R-:W-:Y:S01]  /*6750*/  IMAD.SHL.U32 R0, R0, 0x200, RZ ;  /* 0x0000020000007824 */ /* 0x000fe200078e00ff */
[----:B------:R-:W-:Y:S02]  /*6760*/  LOP3.LUT R2, R2, R196, RZ, 0x3c, !PT ;  /* 0x000000c402027212 */ /* 0x000fe400078e3cff */
[----:B------:R-:W-:Y:S01]  /*6770*/  @!P0 SHF.R.U64 R8, R66, 0x10, R67 ;  /* 0x0000001042088819 */ /* 0x000fe20000001243 */
[----:B------:R-:W-:Y:S01]  /*6780*/  @!P0 IMAD.U32 R18, R20, 0x10000, RZ ;  /* 0x0001000014128824 */ /* 0x000fe200078e00ff */
[----:B------:R-:W-:Y:S02]  /*6790*/  LOP3.LUT R0, R0, 0x7ffff000, RZ, 0xc0, !PT ;  /* 0x7ffff00000007812 */ /* 0x000fe400078ec0ff */
[----:B------:R-:W-:Y:S02]  /*67a0*/  @!P0 PRMT R31, R73, 0x5432, R8 ;  /* 0x00005432491f8816 */ /* 0x000fe40000000008 */
[----:B------:R-:W-:Y:S02]  /*67b0*/  IADD3 R0, R2, R0, R146 ;  /* 0x0000000002007210 */ /* 0x000fe40007ffe092 */
[--C-:B------:R-:W-:Y:S01]  /*67c0*/  @!P0 SHF.R.U32.HI R2, RZ, 0x10, R25.reuse ;  /* 0x00000010ff028819 */ /* 0x100fe20000011619 */
[----:B-1----:R-:W-:Y:S01]  /*67d0*/  @!P0 IMAD.U32 R19, R40, 0x10000, RZ ;  /* 0x0001000028138824 */ /* 0x002fe200078e00ff */
[----:B------:R-:W-:Y:S01]  /*67e0*/  @!P0 SHF.L.U32 R23, R41, 0x10, RZ ;  /* 0x0000001029178819 */ /* 0x000fe200000006ff */
[----:B------:R-:W-:Y:S01]  /*67f0*/  IMAD.SHL.U32 R12, R0, 0x2, RZ ;  /* 0x00000002000c7824 */ /* 0x000fe200078e00ff */
[----:B------:R-:W-:Y:S01]  /*6800*/  @!P0 LOP3.LUT R21, R40, 0xffff0000, RZ, 0xc0, !PT ;  /* 0xffff000028158812 */ /* 0x000fe200078ec0ff */
[----:B------:R-:W-:Y:S01]  /*6810*/  @!P0 IMAD.U32 R26, R31, 0x10000, RZ ;  /* 0x000100001f1a8824 */ /* 0x000fe200078e00ff */
[----:B------:R-:W-:Y:S02]  /*6820*/  @!P0 LOP3.LUT R38, R43, 0xffff0000, RZ, 0xc0, !PT ;  /* 0xffff00002b268812 */ /* 0x000fe400078ec0ff */
[C---:B------:R-:W-:Y:S01]  /*6830*/  @!P0 SHF.L.U32 R27, R42.reuse, 0x10, RZ ;  /* 0x000000102a1b8819 */ /* 0x040fe200000006ff */
[----:B------:R-:W1:Y:S01]  /*6840*/  LDS.128 R12, [R12+0x4100] ;  /* 0x004100000c0c7984 */ /* 0x000e620000000c00 */
[----:B------:R-:W-:Y:S02]  /*6850*/  @!P0 LOP3.LUT R34, R42, 0xffff0000, RZ, 0xc0, !PT ;  /* 0xffff00002a228812 */ /* 0x000fe400078ec0ff */
[----:B------:R-:W-:Y:S02]  /*6860*/  @!P0 SHF.R.U64 R0, R24, 0x10, R25 ;  /* 0x0000001018008819 */ /* 0x000fe40000001219 */
[----:B------:R-:W-:Y:S02]  /*6870*/  @!P0 LOP3.LUT R25, R41, 0xffff0000, RZ, 0xc0, !PT ;  /* 0xffff000029198812 */ /* 0x000fe400078ec0ff */
[----:B------:R-:W-:Y:S02]  /*6880*/  @!P0 PRMT R7, R36, 0x5410, R2 ;  /* 0x0000541024078816 */ /* 0x000fe40000000002 */
[----:B------:R-:W-:Y:S02]  /*6890*/  IADD3 R2, P2, P1, R92, R56, R114 ;  /* 0x000000385c027210 */ /* 0x000fe4000795e072 */
[----:B------:R-:W-:Y:S02]  /*68a0*/  @!P0 PRMT R24, R72, 0x5410, R5 ;  /* 0x0000541048188816 */ /* 0x000fe40000000005 */
[----:B------:R-:W-:Y:S02]  /*68b0*/  IADD3.X R10, R95, R57, R123, P2, P1 ;  /* 0x000000395f0a7210 */ /* 0x000fe400017e247b */
[----:B------:R-:W-:Y:S01]  /*68c0*/  LEA R48, P1, R2, c[0x0][0x1c8], 0x1 ;  /* 0x0000720002307a11 */ /* 0x000fe200078208ff */
[----:B------:R-:W-:Y:S01]  /*68d0*/  @!P0 IMAD.U32 R22, R24, 0x10000, RZ ;  /* 0x0001000018168824 */ /* 0x000fe200078e00ff */
[----:B------:R-:W-:Y:S01]  /*68e0*/  @!P0 PRMT R5, R36, 0x5432, R0 ;  /* 0x0000543224058816 */ /* 0x000fe20000000000 */
[----:B------:R-:W-:Y:S01]  /*68f0*/  @!P0 IMAD.U32 R0, R7, 0x10000, RZ ;  /* 0x0001000007008824 */ /* 0x000fe200078e00ff */
[----:B------:R-:W-:Y:S01]  /*6900*/  LEA.HI.X R49, R2, c[0x0][0x1cc], R10, 0x1, P1 ;  /* 0x0000730002317a11 */ /* 0x000fe200008f0c0a */
[----:B------:R-:W-:Y:S01]  /*6910*/  @!P0 IMAD.U32 R36, R43, 0x10000, RZ ;  /* 0x000100002b248824 */ /* 0x000fe200078e00ff */
[----:B------:R-:W-:Y:S01]  /*6920*/  @!P0 LOP3.LUT R31, R31, 0xffff0000, RZ, 0xc0, !PT ;  /* 0xffff00001f1f8812 */ /* 0x000fe200078ec0ff */
[C---:B------:R-:W-:Y:S01]  /*6930*/  @!P0 IMAD.U32 R2, R5.reuse, 0x10000, RZ ;  /* 0x0001000005028824 */ /* 0x040fe200078e00ff */
[----:B------:R-:W-:Y:S02]  /*6940*/  @!P0 LOP3.LUT R5, R5, 0xffff0000, RZ, 0xc0, !PT ;  /* 0xffff000005058812 */ /* 0x000fe400078ec0ff */
[----:B------:R-:W-:Y:S02]  /*6950*/  @!P0 PRMT R8, R37, 0x5432, R4 ;  /* 0x0000543225088816 */ /* 0x000fe40000000004 */
[----:B------:R-:W-:Y:S02]  /*6960*/  @!P0 LOP3.LUT R20, R20, 0xffff0000, RZ, 0xc0, !PT ;  /* 0xffff000014148812 */ /* 0x000fe400078ec0ff */
[----:B------:R-:W-:Y:S01]  /*6970*/  @!P0 LOP3.LUT R24, R24, 0xffff0000, RZ, 0xc0, !PT ;  /* 0xffff000018188812 */ /* 0x000fe200078ec0ff */
[C---:B------:R-:W-:Y:S01]  /*6980*/  @!P0 IMAD.U32 R6, R8.reuse, 0x10000, RZ ;  /* 0x0001000008068824 */ /* 0x040fe200078e00ff */
[----:B------:R-:W-:Y:S02]  /*6990*/  @!P0 LOP3.LUT R8, R8, 0xffff0000, RZ, 0xc0, !PT ;  /* 0xffff000008088812 */ /* 0x000fe400078ec0ff */
[----:B------:R-:W-:Y:S02]  /*69a0*/  @!P0 LOP3.LUT R37, R9, 0xffff0000, RZ, 0xc0, !PT ;  /* 0xffff000009258812 */ /* 0x000fe400078ec0ff */
[----:B------:R-:W-:Y:S01]  /*69b0*/  ISETP.GE.AND P1, PT, R47, c[0x0][0x1d4], PT ;  /* 0x000075002f007a0c */ /* 0x000fe20003f26270 */
[----:B-1----:R-:W-:Y:S01]  /*69c0*/  @!P0 IMAD.U32 R3, R13, 0x10000, RZ ;  /* 0x000100000d038824 */ /* 0x002fe200078e00ff */
[----:B------:R-:W-:Y:S02]  /*69d0*/  @!P0 LOP3.LUT R9, R14, 0xffff0000, RZ, 0xc0, !PT ;  /* 0xffff00000e098812 */ /* 0x000fe400078ec0ff */
[C---:B------:R-:W-:Y:S01]  /*69e0*/  @!P0 LOP3.LUT R4, R12.reuse, 0xffff0000, RZ, 0xc0, !PT ;  /* 0xffff00000c048812 */ /* 0x040fe200078ec0ff */
[C---:B------:R-:W-:Y:S02]  /*69f0*/  @!P0 FMUL.FTZ R11, R3.reuse, R22 ;  /* 0x00000016030b8220 */ /* 0x040fe40000410000 */
[-C--:B------:R-:W-:Y:S02]  /*6a00*/  @!P0 FMUL.FTZ R3, R3, R0.reuse ;  /* 0x0000000003038220 */ /* 0x080fe40000410000 */
[----:B------:R-:W-:Y:S02]  /*6a10*/  @!P0 FFMA.FTZ R55, R23, R0, -R11 ;  /* 0x0000000017378223 */ /* 0x000fe4000001080b */
[----:B------:R-:W-:Y:S02]  /*6a20*/  @!P0 IMAD.U32 R0, R12, 0x10000, RZ ;  /* 0x000100000c008824 */ /* 0x000fe400078e00ff */
[----:B------:R-:W-:Y:S02]  /*6a30*/  @!P0 FMUL.FTZ R11, R4, R20 ;  /* 0x00000014040b8220 */ /* 0x000fe40000410000 */
[C---:B------:R-:W-:Y:S02]  /*6a40*/  @!P0 FMUL.FTZ R10, R0.reuse, R18 ;  /* 0x00000012000a8220 */ /* 0x040fe40000410000 */
[-C--:B------:R-:W-:Y:S02]  /*6a50*/  @!P0 FMUL.FTZ R0, R0, R2.reuse ;  /* 0x0000000200008220 */ /* 0x080fe40000410000 */
[----:B------:R-:W-:Y:S02]  /*6a60*/  @!P0 FFMA.FTZ R54, R19, R2, -R10 ;  /* 0x0000000213368223 */ /* 0x000fe4000001080a */
[-C--:B------:R-:W-:Y:S01]  /*6a70*/  @!P0 FMUL.FTZ R2, R4, R5.reuse ;  /* 0x0000000504028220 */ /* 0x080fe20000410000 */
[----:B------:R-:W-:Y:S01]  /*6a80*/  @!P0 LOP3.LUT R4, R7, 0xffff0000, RZ, 0xc0, !PT ;  /* 0xffff000007048812 */ /* 0x000fe200078ec0ff */
[----:B------:R-:W-:Y:S01]  /*6a90*/  @!P0 FFMA.FTZ R53, R21, R5, -R11 ;  /* 0x0000000515358223 */ /* 0x000fe2000001080b */
[----:B------:R-:W-:Y:S01]  /*6aa0*/  @!P0 SHF.L.U32 R7, R14, 0x10, RZ ;  /* 0x000000100e078819 */ /* 0x000fe200000006ff */
[----:B------:R-:W-:Y:S01]  /*6ab0*/  @!P0 IMAD.U32 R10, R15, 0x10000, RZ ;  /* 0x000100000f0a8824 */ /* 0x000fe200078e00ff */
[----:B------:R-:W-:Y:S01]  /*6ac0*/  @!P0 LOP3.LUT R5, R13, 0xffff0000, RZ, 0xc0, !PT ;  /* 0xffff00000d058812 */ /* 0x000fe200078ec0ff */
[----:B------:R-:W-:Y:S01]  /*6ad0*/  @!P0 FMUL.FTZ R45, R9, R31 ;  /* 0x0000001f092d8220 */ /* 0x000fe20000410000 */
[----:B------:R-:W-:Y:S01]  /*6ae0*/  @!P0 LOP3.LUT R11, R15, 0xffff0000, RZ, 0xc0, !PT ;  /* 0xffff00000f0b8812 */ /* 0x000fe200078ec0ff */
        /* <DEDUP_REMOVED lines=47> */
.L_x_1652:
[----:B-----5:R-:W-:Y:S01]  /*6de0*/  IMAD R0, R91, -0x40, R212 ;  /* 0xffffffc05b007824 */ /* 0x020fe200078e02d4 */
[----:B------:R-:W-:Y:S04]  /*6df0*/  BSSY B0, `(.L_x_1683) ;  /* 0x0000012000007945 */ /* 0x000fe80003800000 */
[----:B------:R-:W-:Y:S04]  /*6e00*/  IMNMX R6, R0, 0x40, PT ;  /* 0x0000004000067817 */ /* 0x000fe80003800200 */
[----:B------:R-:W-:Y:S11]  /*6e10*/  ISETP.GE.AND P0, PT, R96, R6, PT ;  /* 0x000000066000720c */ /* 0x000ff60003f06270 */
[----:B------:R-:W-:Y:S02]  /*6e20*/  @!UPT UIADD3 URZ, URZ, URZ, URZ ;  /* 0x0000003f3f3ff290 */ /* 0x000fe4000fffe03f */
[----:B------:R-:W-:-:S05]  /*6e30*/  @P0 BRA `(.L_x_1684) ;  /* 0x000000d000000947 */ /* 0x000fca0003800000 */
[----:B------:R-:W2:Y:S01]  /*6e40*/  @!P5 LDS.128 R12, [R74+0x4100] ;  /* 0x004100004a0cd984 */ /* 0x000ea20000000c00 */
[----:B------:R-:W-:Y:S02]  /*6e50*/  ISETP.GE.AND P0, PT, R94, c[0x0][0x1d4], PT ;  /* 0x000075005e007a0c */ /* 0x000fe40003f06270 */
[-C--:B------:R-:W-:Y:S05]  /*6e60*/  @!P5 IADD3 R0, P2, R113, R86.reuse, RZ ;  /* 0x000000567100d210 */ /* 0x080fea0007f5e0ff */
[----:B------:R-:W-:Y:S01]  /*6e70*/  @!P5 IMAD.X R5, R90, 0x1, R112, P2 ;  /* 0x000000015a05d824 */ /* 0x000fe200010e0670 */
[C---:B------:R-:W-:Y:S04]  /*6e80*/  @!P5 LEA R4, P2, R0.reuse, c[0x0][0x1c8], 0x1 ;  /* 0x000072000004da11 */ /* 0x040fe800078408ff */
[----:B------:R-:W-:Y:S01]  /*6e90*/  @!P5 LEA.HI.X R5, R0, c[0x0][0x1cc], R5, 0x1, P2 ;  /* 0x000073000005da11 */ /* 0x000fe200010f0c05 */
[----:B------:R-:W3:Y:S01]  /*6ea0*/  @!P0 LDS.128 R8, [R74+0x6100] ;  /* 0x006100004a088984 */ /* 0x000ee20000000c00 */
[----:B------:R-:W-:Y:S05]  /*6eb0*/  @!P0 IADD3 R3, P1, R118, R86, RZ ;  /* 0x0000005676038210 */ /* 0x000fea0007f3e0ff */
[----:B------:R-:W-:Y:S01]  /*6ec0*/  @!P0 IMAD.X R7, R90, 0x1, R117, P1 ;  /* 0x000000015a078824 */ /* 0x000fe200008e0675 */
[C---:B------:R-:W-:Y:S04]  /*6ed0*/  @!P0 LEA R2, P1, R3.reuse, c[0x0][0x1c8], 0x1 ;  /* 0x0000720003028a11 */ /* 0x040fe800078208ff */
[----:B------:R-:W-:Y:S01]  /*6ee0*/  @!P0 LEA.HI.X R3, R3, c[0x0][0x1cc], R7, 0x1, P1 ;  /* 0x0000730003038a11 */ /* 0x000fe200008f0c07 */
[----:B--2---:R2:W-:Y:S04]  /*6ef0*/  @!P5 STG.E.128 [R4.64], R12 ;  /* 0x0000000c0400d986 */ /* 0x0045e8000c101d08 */
[----:B---3--:R2:W-:Y:S04]  /*6f00*/  @!P0 STG.E.128 [R2.64], R8 ;  /* 0x0000000802008986 */ /* 0x0085e8000c101d08 */
.L_x_1684:
[----:B------:R-:W-:Y:S05]  /*6f10*/  BSYNC B0 ;  /* 0x0000000000007941 */ /* 0x000fea0003800000 */
.L_x_1683:
[----:B------:R-:W-:Y:S01]  /*6f20*/  ISETP.GE.AND P0, PT, R169, R6, PT ;  /* 0x00000006a900720c */ /* 0x000fe20003f06270 */
[----:B------:R-:W-:Y:S01]  /*6f30*/  @!UPT UIADD3 URZ, URZ, URZ, URZ ;  /* 0x0000003f3f3ff290 */ /* 0x000fe2000fffe03f */
[----:B------:R-:W-:Y:S11]  /*6f40*/  BSSY B0, `(.L_x_1685) ;  /* 0x0000011000007945 */ /* 0x000ff60003800000 */
[----:B------:R-:W-:-:S05]  /*6f50*/  @P0 BRA `(.L_x_1686) ;  /* 0x000000f000000947 */ /* 0x000fca0003800000 */
[----:B--2---:R-:W2:Y:S01]  /*6f60*/  @!P5 LDS.128 R12, [R74+0x4900] ;  /* 0x004900004a0cd984 */ /* 0x004ea20000000c00 */
[----:B------:R-:W-:Y:S02]  /*6f70*/  ISETP.GE.AND P1, PT, R94, c[0x0][0x1d4], PT ;  /* 0x000075005e007a0c */ /* 0x000fe40003f26270 */
[----:B------:R-:W-:Y:S04]  /*6f80*/  IADD3 R2, P0, R209, R86, RZ ;  /* 0x00000056d1027210 */ /* 0x000fe80007f1e0ff */
[----:B------:R-:W-:Y:S01]  /*6f90*/  @!P5 IADD3 R5, P2, R2, R113, RZ ;  /* 0x000000710205d210 */ /* 0x000fe20007f5e0ff */
[----:B------:R-:W-:Y:S04]  /*6fa0*/  IMAD.X R0, R186, 0x1, R90, P0 ;  /* 0x00000001ba007824 */ /* 0x000fe800000e065a */
[----:B------:R-:W-:Y:S01]  /*6fb0*/  @!P5 IMAD.X R7, R0, 0x1, R112, P2 ;  /* 0x000000010007d824 */ /* 0x000fe200010e0670 */
[C---:B------:R-:W-:Y:S01]  /*6fc0*/  @!P5 LEA R4, P2, R5.reuse, c[0x0][0x1c8], 0x1 ;  /* 0x000072000504da11 */ /* 0x040fe200078408ff */
[----:B------:R-:W3:Y:S01]  /*6fd0*/  @!P1 LDS.128 R8, [R74+0x6900] ;  /* 0x006900004a089984 */ /* 0x000ee20000000c00 */
[----:B------:R-:W-:Y:S02]  /*6fe0*/  @!P1 IADD3 R3, P0, R2, R118, RZ ;  /* 0x0000007602039210 */ /* 0x000fe40007f1e0ff */
[----:B------:R-:W-:Y:S03]  /*6ff0*/  @!P5 LEA.HI.X R5, R5, c[0x0][0x1cc], R7, 0x1, P2 ;  /* 0x000073000505da11 */ /* 0x000fe600010f0c07 */
[----:B------:R-:W-:Y:S01]  /*7000*/  @!P1 IMAD.X R0, R0, 0x1, R117, P0 ;  /* 0x0000000100009824 */ /* 0x000fe200000e0675 */
[C---:B------:R-:W-:Y:S04]  /*7010*/  @!P1 LEA R2, P0, R3.reuse, c[0x0][0x1c8], 0x1 ;  /* 0x0000720003029a11 */ /* 0x040fe800078008ff */
[----:B------:R-:W-:Y:S01]  /*7020*/  @!P1 LEA.HI.X R3, R3, c[0x0][0x1cc], R0, 0x1, P0 ;  /* 0x0000730003039a11 */ /* 0x000fe200000f0c00 */
[----:B--2---:R2:W-:Y:S04]  /*7030*/  @!P5 STG.E.128 [R4.64], R12 ;  /* 0x0000000c0400d986 */ /* 0x0045e8000c101d08 */
[----:B---3--:R2:W-:Y:S04]  /*7040*/  @!P1 STG.E.128 [R2.64], R8 ;  /* 0x0000000802009986 */ /* 0x0085e8000c101d08 */
.L_x_1686:
[----:B------:R-:W-:Y:S05]  /*7050*/  BSYNC B0 ;  /* 0x0000000000007941 */ /* 0x000fea0003800000 */
.L_x_1685:
        /* <DEDUP_REMOVED lines=19> */
.L_x_1688:
[----:B------:R-:W-:Y:S05]  /*7190*/  BSYNC B0 ;  /* 0x0000000000007941 */ /* 0x000fea0003800000 */
.L_x_1687:
[----:B------:R-:W-:Y:S11]  /*71a0*/  ISETP.GE.AND P0, PT, R167, R6, PT ;  /* 0x00000006a700720c */ /* 0x000ff60003f06270 */
[----:B------:R-:W-:Y:S02]  /*71b0*/  @!UPT UIADD3 URZ, URZ, URZ, URZ ;  /* 0x0000003f3f3ff290 */ /* 0x000fe4000fffe03f */
        /* <DEDUP_REMOVED lines=16> */
.L_x_1674:
[----:B------:R-:W-:Y:S05]  /*72c0*/  BSYNC B2 ;  /* 0x0000000000027941 */ /* 0x000fea0003800000 */
.L_x_1651:
[----:B-12---:R-:W-:Y:S01]  /*72d0*/  IMAD.SHL.U32 R14, R91, 0x40, RZ ;  /* 0x000000405b0e7824 */ /* 0x006fe200078e00ff */
        /* <DEDUP_REMOVED lines=10> */
[-C--:B------:R-:W-:Y:S01]  /*7380*/  @P3 MOV R3, R111.reuse ;  /* 0x0000006f00033202 */ /* 0x080fe20000000f00 */
        /* <DEDUP_REMOVED lines=71> */
.L_x_1690:
[----:B-1----:R-:W-:Y:S05]  /*7800*/  BSYNC B0 ;  /* 0x0000000000007941 */ /* 0x002fea0003800000 */
.L_x_1689:
        /* <DEDUP_REMOVED lines=19> */
.L_x_1692:
[----:B------:R-:W-:Y:S05]  /*7940*/  BSYNC B0 ;  /* 0x0000000000007941 */ /* 0x000fea0003800000 */
.L_x_1691:
        /* <DEDUP_REMOVED lines=19> */
.L_x_1694:
[----:B------:R-:W-:Y:S05]  /*7a80*/  BSYNC B0 ;  /* 0x0000000000007941 */ /* 0x000fea0003800000 */
.L_x_1693:
        /* <DEDUP_REMOVED lines=19> */
.L_x_1696:
[----:B------:R-:W-:Y:S05]  /*7bc0*/  BSYNC B0 ;  /* 0x0000000000007941 */ /* 0x000fea0003800000 */
.L_x_1695:
        /* <DEDUP_REMOVED lines=11> */
[-C--:B------:R-:W-:Y:S03]  /*7c80*/  @P0 IADD3 R4, P1, R2, R171.reuse, RZ ;  /* 0x000000ab02040210 */ /* 0x080fe60007f3e0ff */
[----:B------:R-:W-:Y:S01]  /*7c90*/  @!PT LDS RZ, [RZ] ;  /* 0x00000000fffff984 */ /* 0x000fe20000000800 */
[----:B------:R-:W-:Y:S01]  /*7ca0*/  @!PT LDS RZ, [RZ] ;  /* 0x00000000fffff984 */ /* 0x000fe20000000800 */
[----:B------:R-:W-:Y:S01]  /*7cb0*/  @!PT LDS RZ, [RZ] ;  /* 0x00000000fffff984 */ /* 0x000fe20000000800 */
[----:B------:R1:W-:Y:S01]  /*7cc0*/  @P0 LDGSTS.E.BYPASS.LTC128B.128 [R74+0x4100], [R2.64], !P4 ;  /* 0x04100000024a0fae */ /* 0x0003e2000e101d48 */
[-C--:B------:R-:W-:Y:S01]  /*7cd0*/  @P0 IADD3 R8, P3, R4, R128.reuse, RZ ;  /* 0x0000008004080210 */ /* 0x080fe20007f7e0ff */
[----:B------:R-:W-:Y:S01]  /*7ce0*/  @P0 IMAD.X R5, R3, 0x1, R170, P1 ;  /* 0x0000000103050824 */ /* 0x000fe200008e06aa */
[----:B------:R-:W-:Y:S01]  /*7cf0*/  @P0 IADD3 R10, P2, P1, R171, 0x80, R2 ;  /* 0x00000080ab0a0810 */ /* 0x000fe2000795e002 */
[----:B------:R1:W-:Y:S02]  /*7d00*/  @P0 LDGSTS.E.BYPASS.LTC128B.128 [R74+0x6100], [R2.64+0x80], !P6 ;  /* 0x06100080024a0fae */ /* 0x0003e4000f101d48 */
[C---:B------:R-:W-:Y:S01]  /*7d10*/  @P0 IMAD.X R9, R5.reuse, 0x1, R125, P3 ;  /* 0x0000000105090824 */ /* 0x040fe200018e067d */
[----:B------:R-:W-:Y:S01]  /*7d20*/  @P0 IADD3.X R11, R170, RZ, R3, P2, P1 ;  /* 0x000000ffaa0b0210 */ /* 0x000fe200017e2403 */
[----:B------:R2:W-:Y:S04]  /*7d30*/  @P0 LDGSTS.E.BYPASS.LTC128B.128 [R74+0x4900], [R4.64], !P4 ;  /* 0x04900000044a0fae */ /* 0x0005e8000e101d48 */
[----:B------:R3:W-:Y:S01]  /*7d40*/  @P0 LDGSTS.E.BYPASS.LTC128B.128 [R74+0x6900], [R10.64], !P6 ;  /* 0x069000000a4a0fae */ /* 0x0007e2000f101d48 */
[-C--:B-1----:R-:W-:Y:S04]  /*7d50*/  @P0 IADD3 R2, P1, R4, R171.reuse, RZ ;  /* 0x000000ab04020210 */ /* 0x082fe80007f3e0ff */
[C---:B------:R-:W-:Y:S01]  /*7d60*/  @P0 IADD3 R6, P2, R2.reuse, R171, RZ ;  /* 0x000000ab02060210 */ /* 0x040fe20007f5e0ff */
[--C-:B------:R-:W-:Y:S01]  /*7d70*/  @P0 IMAD.X R3, R5, 0x1, R170.reuse, P1 ;  /* 0x0000000105030824 */ /* 0x100fe200008e06aa */
[----:B--2---:R-:W-:Y:S03]  /*7d80*/  @P0 IADD3 R4, P1, R2, R128, RZ ;  /* 0x0000008002040210 */ /* 0x004fe60007f3e0ff */
[C---:B------:R-:W-:Y:S01]  /*7d90*/  @P0 IMAD.X R7, R3.reuse, 0x1, R170, P2 ;  /* 0x0000000103070824 */ /* 0x040fe200010e06aa */
[----:B------:R3:W-:Y:S01]  /*7da0*/  @P0 LDGSTS.E.BYPASS.LTC128B.128 [R74+0x5100], [R2.64], !P4 ;  /* 0x05100000024a0fae */ /* 0x0007e2000e101d48 */
[----:B------:R-:W-:Y:S03]  /*7db0*/  @P0 IMAD.X R5, R3, 0x1, R125, P1 ;  /* 0x0000000103050824 */ /* 0x000fe600008e067d */
[----:B------:R3:W-:Y:S04]  /*7dc0*/  @P0 LDGSTS.E.BYPASS.LTC128B.128 [R74+0x7100], [R8.64], !P6 ;  /* 0x07100000084a0fae */ /* 0x0007e8000f101d48 */
[----:B------:R3:W-:Y:S04]  /*7dd0*/  @P0 LDGSTS.E.BYPASS.LTC128B.128 [R74+0x5900], [R6.64], !P4 ;  /* 0x05900000064a0fae */ /* 0x0007e8000e101d48 */
[----:B------:R3:W-:Y:S04]  /*7de0*/  @P0 LDGSTS.E.BYPASS.LTC128B.128 [R74+0x7900], [R4.64], !P6 ;  /* 0x07900000044a0fae */ /* 0x0007e8000f101d48 */
[----:B------:R-:W0:Y:S01]  /*7df0*/  LDGDEPBAR ;  /* 0x00000000000079af */ /* 0x000e220000000000 */
[----:B------:R-:W-:-:S05]  /*7e00*/  @P0 BRA `(.L_x_1697) ;  /* 0xffff9e0000000947 */ /* 0x000fca000383ffff */
[----:B------:R-:W2:Y:S04]  /*7e10*/  LDL R0, [R1+0x64] ;  /* 0x0000640001007983 */ /* 0x000ea80000100800 */
[----:B------:R-:W-:Y:S06]  /*7e20*/  BAR.SYNC.DEFER_BLOCKING 0x0 ;  /* 0x0000000000007b1d */ /* 0x000fec0000010000 */
[----:B--2---:R1:W-:Y:S02]  /*7e30*/  STL [R1+0xac], R0 ;  /* 0x0000ac0001007387 */ /* 0x0043e40000100800 */
[----:B-1----:R-:W-:-:S04]  /*7e40*/  IADD3 R0, R0, 0x3f, RZ ;  /* 0x0000003f00007810 */ /* 0x002fc80007ffe0ff */
[----:B---3--:R-:W-:-:S04]  /*7e50*/  SHF.R.S32.HI R2, RZ, 0x1f, R0 ;  /* 0x0000001fff027819 */ /* 0x008fc80000011400 */
[----:B------:R-:W-:-:S04]  /*7e60*/  LEA.HI R0, R2, R0, RZ, 0x6 ;  /* 0x0000000002007211 */ /* 0x000fc800078f30ff */
[----:B------:R-:W-:Y:S02]  /*7e70*/  SHF.R.S32.HI R3, RZ, 0x6, R0 ;  /* 0x00000006ff037819 */ /* 0x000fe40000011400 */
.L_x_1650:
[----:B-1----:R-:W2:Y:S04]  /*7e80*/  LDL R6, [R1+0xac] ;  /* 0x0000ac0001067983 */ /* 0x002ea80000100800 */
[----:B------:R-:W3:Y:S04]  /*7e90*/  LDL R21, [R1+0x58] ;  /* 0x0000580001157983 */ /* 0x000ee80000100800 */
[----:B------:R-:W1:Y:S01]  /*7ea0*/  S2R R5, SR_CTAID.X ;  /* 0x0000000000057919 */ /* 0x000e620000002500 */
[----:B------:R-:W-:-:S03]  /*7eb0*/  IMAD.MOV.U32 R0, RZ, RZ, c[0x0][0x2c4] ;  /* 0x0000b100ff007624 */ /* 0x000fc600078e00ff */
[----:B------:R-:W4:Y:S02]  /*7ec0*/  S2R R4, SR_TID.X ;  /* 0x0000000000047919 */ /* 0x000f240000002100 */
[----:B------:R-:W-:Y:S02]  /*7ed0*/  ISETP.NE.AND P2, PT, R0, 0x1, PT ;  /* 0x000000010000780c */ /* 0x000fe40003f45270 */
[----:B-1----:R-:W-:-:S11]  /*7ee0*/  LEA R0, R5, 0x7f, 0x7 ;  /* 0x0000007f05007811 */ /* 0x002fd600078e38ff */
[----:B------:R-:W-:-:S05]  /*7ef0*/  @P2 IMAD.HI.U32 R2, R0, c[0x0][0x2c8], RZ ;  /* 0x0000b20000022a27 */ /* 0x000fca00078e00ff */
[----:B------:R-:W-:Y:S01]  /*7f00*/  @P2 SHF.R.U32.HI R0, RZ, c[0x0][0x2cc], R2 ;  /* 0x0000b300ff002a19 */ /* 0x000fe20000011602 */
[----:B----4-:R1:W-:Y:S01]  /*7f10*/  STL.64 [R1], R4 ;  /* 0x0000000401007387 */ /* 0x0103e20000100a00 */
[----:B------:R-:W-:Y:S01]  /*7f20*/  PLOP3.LUT P0, PT, PT, PT, PT, 0x80, 0x0 ;  /* 0x000000000000781c */ /* 0x000fe20003f0f070 */
[----:B------:R-:W-:Y:S01]  /*7f30*/  CS2R R14, SRZ ;  /* 0x00000000000e7805 */ /* 0x000fe2000001ff00 */
[----:B------:R-:W-:Y:S01]  /*7f40*/  MOV R126, RZ ;  /* 0x000000ff007e7202 */ /* 0x000fe20000000f00 */
[----:B------:R-:W-:Y:S01]  /*7f50*/  CS2R R16, SRZ ;  /* 0x0000000000107805 */ /* 0x000fe2000001ff00 */
[----:B------:R-:W-:Y:S01]  /*7f60*/  IMAD.MOV.U32 R124, RZ, RZ, RZ ;  /* 0x000000ffff7c7224 */ /* 0x000fe200078e00ff */
[----:B------:R-:W-:Y:S01]  /*7f70*/  CS2R R130, SRZ ;  /* 0x0000000000827805 */ /* 0x000fe2000001ff00 */
[----:B------:R-:W-:Y:S01]  /*7f80*/  CS2R R10, SRZ ;  /* 0x00000000000a7805 */ /* 0x000fe2000001ff00 */
        /* <DEDUP_REMOVED lines=85> */
[----:B--2---:R-:W-:-:S05]  /*84e0*/  IADD3 R0, R0, 0x40, R6 ;  /* 0x0000004000007810 */ /* 0x004fca0007ffe006 */
[----:B---3--:R-:W-:-:S05]  /*84f0*/  IMAD.IADD R0, R0, 0x1, -R21 ;  /* 0x0000000100007824 */ /* 0x008fca00078e0a15 */
[----:B------:R-:W-:-:S04]  /*8500*/  SHF.R.S32.HI R2, RZ, 0x1f, R0 ;  /* 0x0000001fff027819 */ /* 0x000fc80000011400 */
[----:B------:R-:W-:-:S04]  /*8510*/  LEA.HI R0, R2, R0, RZ, 0x6 ;  /* 0x0000000002007211 */ /* 0x000fc800078f30ff */
[----:B------:R-:W-:-:S04]  /*8520*/  SHF.R.S32.HI R0, RZ, 0x6, R0 ;  /* 0x00000006ff007819 */ /* 0x000fc80000011400 */
[----:B------:R-:W-:-:S05]  /*8530*/  IMNMX R0, R0, R3, PT ;  /* 0x0000000300007217 */ /* 0x000fca0003800200 */
[----:B------:R1:W-:Y:S01]  /*8540*/  STL [R1+0x84], R0 ;  /* 0x0000840001007387 */ /* 0x0003e20000100800 */
[----:B------:R-:W-:-:S13]  /*8550*/  ISETP.GE.AND P1, PT, R0, 0x1, PT ;  /* 0x000000010000780c */ /* 0x000fda0003f26270 */
[----:B------:R-:W-:Y:S05]  /*8560*/  @!P1 BRA `(.L_x_1698) ;  /* 0x000129a000009947 */ /* 0x000fea0003800000 */
[----:B------:R-:W2:Y:S04]  /*8570*/  LDL R57, [R1+0xe4] ;  /* 0x0000e40001397983 */ /* 0x000ea80000100800 */
[----:B-1----:R-:W3:Y:S01]  /*8580*/  LDL R0, [R1+0x4c] ;  /* 0x00004c0001007983 */ /* 0x002ee20000100800 */
[----:B------:R-:W-:-:S03]  /*8590*/  ISETP.NE.U32.AND P1, PT, RZ, c[0x0][0x340], PT ;  /* 0x0000d000ff007a0c */ /* 0x000fc60003f25070 */
[----:B------:R-:W4:Y:S01]  /*85a0*/  LDL R20, [R1+0x50] ;  /* 0x0000500001147983 */ /* 0x000f220000100800 */
[----:B------:R-:W-:-:S03]  /*85b0*/  ISETP.NE.AND.EX P1, PT, RZ, c[0x0][0x344], PT, P1 ;  /* 0x0000d100ff007a0c */ /* 0x000fc60003f25310 */
[----:B------:R-:W1:Y:S04]  /*85c0*/  S2R R8, SR_CTAID.Y ;  /* 0x0000000000087919 */ /* 0x000e680000002600 */
[----:B------:R-:W5:Y:S01]  /*85d0*/  S2R R9, SR_TID.X ;  /* 0x0000000000097919 */ /* 0x000f620000002100 */
[----:B------:R-:W-:-:S03]  /*85e0*/  IMAD R5, R211, c[0x0][0x1e8], RZ ;  /* 0x00007a00d3057a24 */ /* 0x000fc600078e02ff */
[----:B------:R-:W2:Y:S01]  /*85f0*/  S2R R6, SR_CTAID.X ;  /* 0x0000000000067919 */ /* 0x000ea20000002500 */
[----:B------:R-:W-:Y:S01]  /*8600*/  ISETP.NE.U32.AND P0, PT, RZ, c[0x0][0x348], PT ;  /* 0x0000d200ff007a0c */ /* 0x000fe20003f05070 */
[----:B------:R-:W-:Y:S01]  /*8610*/  @P1 IMAD.MOV.U32 R2, RZ, RZ, 0x4 ;  /* 0x00000004ff021424 */ /* 0x000fe200078e00ff */
[----:B------:R-:W-:Y:S01]  /*8620*/  ULDC.64 UR4, c[0x0][0x18] ;  /* 0x0000060000047ab9 */ /* 0x000fe20000000a00 */
[----:B-1----:R-:W-:-:S04]  /*8630*/  IMAD.WIDE.U32 R14, R8, c[0x0][0x1e8], RZ ;  /* 0x00007a00080e7a25 */ /* 0x002fc800078e00ff */
[----:B------:R-:W-:Y:S01]  /*8640*/  IMAD R5, R8, c[0x0][0x1ec], R5 ;  /* 0x00007b0008057a24 */ /* 0x000fe200078e0205 */
[----:B-----5:R-:W-:Y:S01]  /*8650*/  SHF.R.S32.HI R135, RZ, 0x1f, R9 ;  /* 0x0000001fff877819 */ /* 0x020fe20000011409 */
[----:B--2---:R-:W-:-:S05]  /*8660*/  @P1 IMAD.WIDE R2, R57, R2, c[0x0][0x340] ;  /* 0x0000d00039021625 */ /* 0x004fca00078e0202 */
[----:B------:R3:W2:Y:S01]  /*8670*/  @P1 LDG.E R18, [R2.64] ;  /* 0x0000000802121981 */ /* 0x0006a2000c1e1900 */
[----:B------:R-:W-:Y:S01]  /*8680*/  IMAD.IADD R15, R15, 0x1, R5 ;  /* 0x000000010f0f7824 */ /* 0x000fe200078e0205 */
[----:B------:R-:W-:-:S04]  /*8690*/  LEA.HI R5, R135, R9, RZ, 0x3 ;  /* 0x0000000987057211 */ /* 0x000fc800078f18ff */
[----:B------:R-:W-:Y:S02]  /*86a0*/  SHF.R.S32.HI R117, RZ, 0x3, R5 ;  /* 0x00000003ff757819 */ /* 0x000fe40000011405 */
[----:B---3--:R-:W-:-:S05]  /*86b0*/  SHF.R.S32.HI R2, RZ, 0x1f, R0 ;  /* 0x0000001fff027819 */ /* 0x008fca0000011400 */
[----:B------:R-:W-:-:S04]  /*86c0*/  IMAD R2, R2, c[0x0][0x178], RZ ;  /* 0x00005e0002027a24 */ /* 0x000fc800078e02ff */
[C---:B------:R-:W-:Y:S02]  /*86d0*/  IMAD R4, R0.reuse, c[0x0][0x17c], R2 ;  /* 0x00005f0000047a24 */ /* 0x040fe400078e0202 */
[----:B------:R-:W-:Y:S01]  /*86e0*/  IMAD.WIDE.U32 R2, R0, c[0x0][0x178], RZ ;  /* 0x00005e0000027a25 */ /* 0x000fe200078e00ff */
[----:B------:R-:W-:-:S04]  /*86f0*/  LOP3.LUT R0, R5, 0xfffffff8, RZ, 0xc0, !PT ;  /* 0xfffffff805007812 */ /* 0x000fc800078ec0ff */
[----:B------:R-:W-:Y:S01]  /*8700*/  IADD3 R116, -R0, R9, RZ ;  /* 0x0000000900747210 */ /* 0x000fe20007ffe1ff */
[----:B------:R-:W-:Y:S02]  /*8710*/  IMAD.IADD R3, R3, 0x1, R4 ;  /* 0x0000000103037824 */ /* 0x000fe400078e0204 */
[----:B------:R-:W-:Y:S02]  /*8720*/  IMAD R4, R211, c[0x0][0x210], RZ ;  /* 0x00008400d3047a24 */ /* 0x000fe400078e02ff */
[----:B------:R-:W-:Y:S02]  /*8730*/  IMAD R5, R116, 0x10, R117 ;  /* 0x0000001074057824 */ /* 0x000fe400078e0275 */
[----:B------:R-:W-:Y:S02]  /*8740*/  IMAD.SHL.U32 R0, R117, 0x40, RZ ;  /* 0x0000004075007824 */ /* 0x000fe400078e00ff */
[----:B------:R-:W-:Y:S01]  /*8750*/  IMAD.WIDE.U32 R12, R8, c[0x0][0x210], RZ ;  /* 0x00008400080c7a25 */ /* 0x000fe200078e00ff */
[----:B------:R-:W-:-:S03]  /*8760*/  LEA R11, R6, R5, 0x7 ;  /* 0x00000005060b7211 */ /* 0x000fc600078e38ff */
[----:B------:R-:W-:Y:S01]  /*8770*/  IMAD R4, R8, c[0x0][0x214], R4 ;  /* 0x0000850008047a24 */ /* 0x000fe200078e0204 */
[----:B------:R-:W-:Y:S01]  /*8780*/  LOP3.LUT R0, R0, 0x1c0, RZ, 0xc0, !PT ;  /* 0x000001c000007812 */ /* 0x000fe200078ec0ff */
[----:B------:R-:W-:Y:S02]  /*8790*/  IMAD.SHL.U32 R16, R116, 0x8, RZ ;  /* 0x0000000874107824 */ /* 0x000fe400078e00ff */
[----:B------:R-:W-:Y:S02]  /*87a0*/  IMAD.IADD R13, R4, 0x1, R13 ;  /* 0x00000001040d7824 */ /* 0x000fe400078e020d */
[----:B------:R-:W-:Y:S02]  /*87b0*/  IMAD R7, R211, c[0x0][0x1b8], RZ ;  /* 0x00006e00d3077a24 */ /* 0x000fe400078e02ff */
[----:B------:R-:W-:Y:S01]  /*87c0*/  @P2 IMAD.HI.U32 R4, R11, c[0x0][0x2c8], RZ ;  /* 0x0000b2000b042a27 */ /* 0x000fe200078e00ff */
[----:B------:R-:W-:Y:S02]  /*87d0*/  SHF.R.S32.HI R17, RZ, 0x1f, R57 ;  /* 0x0000001fff117819 */ /* 0x000fe40000011439 */
[----:B------:R-:W-:Y:S01]  /*87e0*/  ISETP.NE.AND.EX P0, PT, RZ, c[0x0][0x34c], PT, P0 ;  /* 0x0000d300ff007a0c */ /* 0x000fe20003f05300 */
[----:B------:R-:W-:Y:S01]  /*87f0*/  IMAD R7, R8, c[0x0][0x1bc], R7 ;  /* 0x00006f0008077a24 */ /* 0x000fe200078e0207 */
[----:B------:R-:W-:Y:S01]  /*8800*/  LOP3.LUT R5, R0, 0x38, R16, 0xf8, !PT ;  /* 0x0000003800057812 */ /* 0x000fe200078ef810 */
[----:B------:R-:W-:Y:S01]  /*8810*/  IMAD.MOV.U32 R6, RZ, RZ, R11 ;  /* 0x000000ffff067224 */ /* 0x000fe200078e000b */
[----:B------:R-:W-:Y:S01]  /*8820*/  SHF.R.U32.HI R0, RZ, 0x3, R0 ;  /* 0x00000003ff007819 */ /* 0x000fe20000011600 */
[----:B------:R-:W-:Y:S01]  /*8830*/  IMAD.WIDE.U32 R2, R8, c[0x0][0x1b8], R2 ;  /* 0x00006e0008027a25 */ /* 0x000fe200078e0002 */
[----:B------:R-:W-:Y:S01]  /*8840*/  @P2 SHF.R.U32.HI R6, RZ, c[0x0][0x2cc], R4 ;  /* 0x0000b300ff062a19 */ /* 0x000fe20000011604 */
[----:B------:R-:W-:Y:S01]  /*8850*/  UIADD3 UR4, UP0, UR4, 0x8100, URZ ;  /* 0x0000810004047890 */ /* 0x000fe2000ff1e03f */
[----:B------:R-:W-:-:S02]  /*8860*/  LEA.HI R23, R135, R9, RZ, 0x4 ;  /* 0x0000000987177211 */ /* 0x000fc400078f20ff */
[----:B------:R-:W-:Y:S02]  /*8870*/  SEL R4, R17, RZ, !P0 ;  /* 0x000000ff11047207 */ /* 0x000fe40004000000 */
[----:B------:R-:W-:Y:S02]  /*8880*/  LOP3.LUT R10, R5, R0, RZ, 0x3c, !PT ;  /* 0x00000000050a7212 */ /* 0x000fe400078e3cff */
[----:B------:R-:W-:Y:S01]  /*8890*/  IADD3 R3, R3, R7, RZ ;  /* 0x0000000703037210 */ /* 0x000fe20007ffe0ff */
[----:B------:R-:W-:Y:S01]  /*88a0*/  UIADD3.X UR5, URZ, UR5, URZ, UP0, !UPT ;  /* 0x000000053f057290 */ /* 0x000fe200087fe43f */
[----:B------:R-:W-:Y:S01]  /*88b0*/  SEL R0, R57, RZ, !P0 ;  /* 0x000000ff39007207 */ /* 0x000fe20004000000 */
[----:B------:R-:W-:Y:S01]  /*88c0*/  IMAD R8, R4, c[0x0][0x1c0], RZ ;  /* 0x0000700004087a24 */ /* 0x000fe200078e02ff */
[----:B------:R-:W-:Y:S02]  /*88d0*/  LOP3.LUT R7, R23, 0xfffffff0, RZ, 0xc0, !PT ;  /* 0xfffffff017077812 */ /* 0x000fe400078ec0ff */
[-C--:B------:R-:W-:Y:S01]  /*88e0*/  LEA.HI R19, R135, R9.reuse, RZ, 0x6 ;  /* 0x0000000987137211 */ /* 0x080fe200078f30ff */
[----:B------:R-:W-:Y:S01]  /*88f0*/  IMAD.WIDE.U32 R2, R0, c[0x0][0x1c0], R2 ;  /* 0x0000700000027a25 */ /* 0x000fe200078e0002 */
[----:B------:R-:W-:-:S03]  /*8900*/  IADD3 R7, -R7, R9, RZ ;  /* 0x0000000907077210 */ /* 0x000fc60007ffe1ff */
[----:B------:R-:W-:Y:S02]  /*8910*/  IMAD R9, R0, c[0x0][0x1c4], R8 ;  /* 0x0000710000097a24 */ /* 0x000fe400078e0208 */
[----:B------:R-:W-:Y:S02]  /*8920*/  IMAD.U32 R4, RZ, RZ, UR4 ;  /* 0x00000004ff047e24 */ /* 0x000fe4000f8e00ff */
[----:B------:R-:W-:Y:S02]  /*8930*/  IMAD.U32 R5, RZ, RZ, UR5 ;  /* 0x00000005ff057e24 */ /* 0x000fe4000f8e00ff */
[----:B------:R-:W-:Y:S02]  /*8940*/  IMAD.SHL.U32 R0, R19, 0x8, RZ ;  /* 0x0000000813007824 */ /* 0x000fe400078e00ff */
[----:B------:R-:W-:Y:S01]  /*8950*/  IMAD.IADD R3, R3, 0x1, R9 ;  /* 0x0000000103037824 */ /* 0x000fe200078e0209 */
[----:B------:R-:W-:Y:S01]  /*8960*/  SHF.R.S32.HI R19, RZ, 0x1f, R7 ;  /* 0x0000001fff137819 */ /* 0x000fe20000011407 */
[----:B------:R1:W-:Y:S01]  /*8970*/  STL.64 [R1+0x8], R4 ;  /* 0x0000080401007387 */ /* 0x0003e20000100a00 */
[----:B------:R-:W-:-:S02]  /*8980*/  SHF.R.S32.HI R8, RZ, 0x1f, R6 ;  /* 0x0000001fff087819 */ /* 0x000fc40000011406 */
[----:B------:R-:W-:Y:S02]  /*8990*/  ISETP.NE.U32.AND P0, PT, RZ, c[0x0][0x350], PT ;  /* 0x0000d400ff007a0c */ /* 0x000fe40003f05070 */
[----:B------:R-:W-:Y:S02]  /*89a0*/  LOP3.LUT R252, R10, 0xfffffe00, R0, 0xf8, !PT ;  /* 0xfffffe000afc7812 */ /* 0x000fe400078ef800 */
[----:B------:R-:W-:Y:S01]  /*89b0*/  IADD3 R10, -R6, RZ, RZ ;  /* 0x000000ff060a7210 */ /* 0x000fe20007ffe1ff */
[----:B------:R-:W-:Y:S01]  /*89c0*/  IMAD R0, R8, c[0x0][0x1b0], RZ ;  /* 0x00006c0008007a24 */ /* 0x000fe200078e02ff */
[----:B------:R-:W-:Y:S02]  /*89d0*/  LEA.HI R22, R19, R7, RZ, 0x3 ;  /* 0x0000000713167211 */ /* 0x000fe400078f18ff */
[----:B------:R-:W-:Y:S01]  /*89e0*/  ISETP.NE.AND.EX P0, PT, RZ, c[0x0][0x354], PT, P0 ;  /* 0x0000d500ff007a0c */ /* 0x000fe20003f05300 */
[----:B------:R-:W-:Y:S01]  /*89f0*/  IMAD R10, R10, c[0x0][0x2c4], R11 ;  /* 0x0000b1000a0a7a24 */ /* 0x000fe200078e020b */
[----:B------:R-:W-:Y:S01]  /*8a00*/  LOP3.LUT R8, R22, 0xfffffff8, RZ, 0xc0, !PT ;  /* 0xfffffff816087812 */ /* 0x000fe200078ec0ff */
[----:B------:R-:W-:-:S02]  /*8a10*/  IMAD R0, R6, c[0x0][0x1b4], R0 ;  /* 0x00006d0006007a24 */ /* 0x000fc400078e0200 */
[----:B-1----:R-:W-:-:S04]  /*8a20*/  IMAD.WIDE.U32 R4, R6, c[0x0][0x1b0], R2 ;  /* 0x00006c0006047a25 */ /* 0x002fc800078e0002 */
[----:B------:R-:W-:Y:S02]  /*8a30*/  IMAD.IADD R19, R7, 0x1, -R8 ;  /* 0x0000000107137824 */ /* 0x000fe400078e0a08 */
[----:B------:R-:W-:Y:S01]  /*8a40*/  IMAD.IADD R5, R5, 0x1, R0 ;  /* 0x0000000105057824 */ /* 0x000fe200078e0200 */
[----:B------:R-:W-:-:S05]  /*8a50*/  SHF.R.S32.HI R0, RZ, 0x1f, R10 ;  /* 0x0000001fff007819 */ /* 0x000fca000001140a */
[----:B------:R-:W-:Y:S01]  /*8a60*/  IMAD R0, R0, c[0x0][0x1a8], RZ ;  /* 0x00006a0000007a24 */ /* 0x000fe200078e02ff */
[C---:B------:R-:W-:Y:S02]  /*8a70*/  ISETP.GE.AND P6, PT, R16.reuse, c[0x0][0x1d4], PT ;  /* 0x0000750010007a0c */ /* 0x040fe40003fc6270 */
[----:B------:R-:W-:Y:S01]  /*8a80*/  ISETP.GE.AND P4, PT, R16, c[0x0][0x198], PT ;  /* 0x0000660010007a0c */ /* 0x000fe20003f86270 */
[----:B------:R1:W-:Y:S01]  /*8a90*/  STL [R1+0x10], R21 ;  /* 0x0000101501007387 */ /* 0x0003e20000100800 */
[----:B--2---:R-:W-:Y:S01]  /*8aa0*/  @P1 MOV R2, R18 ;  /* 0x0000001200021202 */ /* 0x004fe20000000f00 */
[----:B------:R-:W-:Y:S01]  /*8ab0*/  @!P1 IMAD.MOV.U32 R2, RZ, RZ, R57 ;  /* 0x000000ffff029224 */ /* 0x000fe200078e0039 */
[----:B------:R-:W-:Y:S01]  /*8ac0*/  @P1 SHF.R.S32.HI R3, RZ, 0x1f, R18 ;  /* 0x0000001fff031819 */ /* 0x000fe20000011412 */
[----:B------:R-:W-:-:S03]  /*8ad0*/  @!P1 IMAD.MOV.U32 R3, RZ, RZ, R17 ;  /* 0x000000ffff039224 */ /* 0x000fc600078e0011 */
[----:B------:R-:W-:Y:S02]  /*8ae0*/  SEL R11, R2, RZ, !P0 ;  /* 0x000000ff020b7207 */ /* 0x000fe40004000000 */
[----:B------:R-:W-:-:S03]  /*8af0*/  SEL R2, R3, RZ, !P0 ;  /* 0x000000ff03027207 */ /* 0x000fc60004000000 */
[----:B------:R-:W-:-:S04]  /*8b00*/  IMAD.WIDE.U32 R6, R11, c[0x0][0x1f0], R14 ;  /* 0x00007c000b067a25 */ /* 0x000fc800078e000e */
[----:B------:R-:W-:Y:S02]  /*8b10*/  IMAD R3, R2, c[0x0][0x1f0], RZ ;  /* 0x00007c0002037a24 */ /* 0x000fe400078e02ff */
[C---:B------:R-:W-:Y:S01]  /*8b20*/  IMAD.WIDE.U32 R8, R11.reuse, c[0x0][0x218], R12 ;  /* 0x000086000b087a25 */ /* 0x040fe200078e000c */
[----:B------:R-:W-:Y:S02]  /*8b30*/  SHF.R.S32.HI R17, RZ, 0x1f, R16 ;  /* 0x0000001fff117819 */ /* 0x000fe40000011410 */
[----:B------:R-:W-:Y:S01]  /*8b40*/  IADD3 R6, P0, R16, R6, RZ ;  /* 0x0000000610067210 */ /* 0x000fe20007f1e0ff */
[----:B------:R-:W-:Y:S02]  /*8b50*/  IMAD R12, R11, c[0x0][0x1f4], R3 ;  /* 0x00007d000b0c7a24 */ /* 0x000fe400078e0203 */
[----:B------:R-:W-:Y:S02]  /*8b60*/  IMAD R14, R2, c[0x0][0x218], RZ ;  /* 0x00008600020e7a24 */ /* 0x000fe400078e02ff */
[----:B------:R-:W-:Y:S01]  /*8b70*/  IMAD.WIDE.U32 R2, R10, c[0x0][0x1a8], R4 ;  /* 0x00006a000a027a25 */ /* 0x000fe200078e0004 */
[----:B------:R-:W-:-:S02]  /*8b80*/  IADD3 R4, P1, R16, R8, RZ ;  /* 0x0000000810047210 */ /* 0x000fc40007f3e0ff */
[----:B------:R-:W-:Y:S01]  /*8b90*/  IADD3.X R7, R17, R7, R12, P0, !PT ;  /* 0x0000000711077210 */ /* 0x000fe200007fe40c */
[----:B------:R-:W-:Y:S01]  /*8ba0*/  IMAD R13, R10, c[0x0][0x1ac], R0 ;  /* 0x00006b000a0d7a24 */ /* 0x000fe200078e0200 */
[----:B----4-:R-:W-:Y:S02]  /*8bb0*/  SHF.R.S32.HI R8, RZ, 0x1f, R20 ;  /* 0x0000001fff087819 */ /* 0x010fe40000011414 */
[----:B------:R-:W-:Y:S01]  /*8bc0*/  IADD3 R0, P0, R117, R20, RZ ;  /* 0x0000001475007210 */ /* 0x000fe20007f1e0ff */
[----:B------:R-:W-:Y:S01]  /*8bd0*/  IMAD R11, R11, c[0x0][0x21c], R14 ;  /* 0x000087000b0b7a24 */ /* 0x000fe200078e020e */
[----:B------:R-:W-:Y:S02]  /*8be0*/  IADD3 R10, R16, 0x40, RZ ;  /* 0x00000040100a7810 */ /* 0x000fe40007ffe0ff */
[----:B------:R-:W-:Y:S02]  /*8bf0*/  LEA.HI.X.SX32 R8, R117, R8, 0x1, P0 ;  /* 0x0000000875087211 */ /* 0x000fe400000f0eff */
[----:B------:R-:W-:-:S02]  /*8c00*/  IADD3.X R5, R17, R9, R11, P1, !PT ;  /* 0x0000000911057210 */ /* 0x000fc40000ffe40b */
[----:B------:R-:W-:Y:S01]  /*8c10*/  ISETP.GE.AND P5, PT, R10, c[0x0][0x1d4], PT ;  /* 0x000075000a007a0c */ /* 0x000fe20003fa6270 */
[----:B------:R-:W-:Y:S01]  /*8c20*/  IMAD R9, R8, c[0x0][0x1e0], RZ ;  /* 0x0000780008097a24 */ /* 0x000fe200078e02ff */
[----:B------:R-:W-:Y:S01]  /*8c30*/  ISETP.GE.AND P3, PT, R10, c[0x0][0x198], PT ;  /* 0x000066000a007a0c */ /* 0x000fe20003f66270 */
[----:B------:R-:W-:Y:S02]  /*8c40*/  IMAD R8, R8, c[0x0][0x208], RZ ;  /* 0x0000820008087a24 */ /* 0x000fe400078e02ff */
[----:B------:R-:W-:Y:S01]  /*8c50*/  IMAD.IADD R3, R3, 0x1, R13 ;  /* 0x0000000103037824 */ /* 0x000fe200078e020d */
[----:B------:R-:W-:Y:S01]  /*8c60*/  R2P PR, R19, 0x6 ;  /* 0x0000000613007804 */ /* 0x000fe20000000000 */
[----:B------:R-:W-:Y:S01]  /*8c70*/  IMAD R9, R0, c[0x0][0x1e4], R9 ;  /* 0x0000790000097a24 */ /* 0x000fe200078e0209 */
[----:B------:R-:W-:Y:S01]  /*8c80*/  LEA R14, P0, R2, c[0x0][0x160], 0x1 ;  /* 0x00005800020e7a11 */ /* 0x000fe200078008ff */
[----:B------:R-:W-:-:S04]  /*8c90*/  IMAD.WIDE.U32 R26, R0, c[0x0][0x1e0], R6 ;  /* 0x00007800001a7a25 */ /* 0x000fc800078e0006 */
[C---:B------:R-:W-:Y:S02]  /*8ca0*/  IMAD R8, R0.reuse, c[0x0][0x20c], R8 ;  /* 0x0000830000087a24 */ /* 0x040fe400078e0208 */
[----:B------:R-:W-:Y:S01]  /*8cb0*/  IMAD.WIDE.U32 R24, R0, c[0x0][0x208], R4 ;  /* 0x0000820000187a25 */ /* 0x000fe200078e0004 */
[----:B------:R-:W-:Y:S02]  /*8cc0*/  LEA.HI.X R15, R2, c[0x0][0x164], R3, 0x1, P0 ;  /* 0x00005900020f7a11 */ /* 0x000fe400000f0c03 */
[----:B------:R-:W-:Y:S01]  /*8cd0*/  IADD3 R3, R27, R9, RZ ;  /* 0x000000091b037210 */ /* 0x000fe20007ffe0ff */
[----:B------:R-:W-:Y:S01]  /*8ce0*/  IMAD.IADD R0, R25, 0x1, R8 ;  /* 0x0000000119007824 */ /* 0x000fe200078e0208 */
[----:B------:R1:W-:Y:S04]  /*8cf0*/  STL.64 [R1+0xd8], R26 ;  /* 0x0000d81a01007387 */ /* 0x0003e80000100a00 */
[----:B------:R1:W-:Y:S04]  /*8d00*/  STL.64 [R1+0xb8], R24 ;  /* 0x0000b81801007387 */ /* 0x0003e80000100a00 */
[----:B------:R1:W-:Y:S04]  /*8d10*/  STL [R1+0xe0], R0 ;  /* 0x0000e00001007387 */ /* 0x0003e80000100800 */
[----:B------:R1:W-:Y:S01]  /*8d20*/  STL [R1+0xd4], R3 ;  /* 0x0000d40301007387 */ /* 0x0003e20000100800 */
[----:B------:R-:W-:Y:S01]  /*8d30*/  IMAD.MOV.U32 R11, RZ, RZ, 0x20 ;  /* 0x00000020ff0b7424 */ /* 0x000fe200078e00ff */
[----:B------:R-:W-:-:S04]  /*8d40*/  MOV R12, 0x10 ;  /* 0x00000010000c7802 */ /* 0x000fc80000000f00 */
[----:B------:R-:W-:Y:S02]  /*8d50*/  SEL R5, R12, 0xfffffff0, !P1 ;  /* 0xfffffff00c057807 */ /* 0x000fe40004800000 */
[----:B------:R-:W-:Y:S01]  /*8d60*/  SEL R4, R11, 0xffffffe0, !P2 ;  /* 0xffffffe00b047807 */ /* 0x000fe20005000000 */
[----:B------:R-:W-:Y:S05]  /*8d70*/  BRA.DIV ~URZ, `(.L_x_1699) ;  /* 0x00014d827f007947 */ /* 0x000fea000b800000 */
[----:B------:R2:W3:Y:S02]  /*8d80*/  SHFL.IDX PT, R7, R15, RZ, 0x181f ;  /* 0x00181fff0f077589 */ /* 0x0004e400000e0000 */
.L_x_1779:
[----:B------:R-:W-:Y:S05]  /*8d90*/  BRA.DIV ~URZ, `(.L_x_1700) ;  /* 0x00014de27f007947 */ /* 0x000fea000b800000 */
[----:B-1----:R1:W4:Y:S02]  /*8da0*/  SHFL.IDX PT, R0, R14, RZ, 0x181f ;  /* 0x00181fff0e007589 */ /* 0x00232400000e0000 */
.L_x_1780:
[----:B------:R-:W5:Y:S01]  /*8db0*/  S2R R2, SR_CTAID.X ;  /* 0x0000000000027919 */ /* 0x000f620000002500 */
[----:B------:R-:W-:Y:S01]  /*8dc0*/  IMAD R9, R21, c[0x0][0x2c4], RZ ;  /* 0x0000b10015097a24 */ /* 0x000fe200078e02ff */
[----:B------:R-:W-:Y:S01]  /*8dd0*/  BSSY B0, `(.L_x_1701) ;  /* 0x0000011000007945 */ /* 0x000fe20003800000 */
[----:B-----5:R-:W-:-:S04]  /*8de0*/  LEA R11, R2, R117, 0x7 ;  /* 0x00000075020b7211 */ /* 0x020fc800078e38ff */
[----:B------:R-:W-:-:S13]  /*8df0*/  ISETP.GE.AND P0, PT, R11, R9, PT ;  /* 0x000000090b00720c */ /* 0x000fda0003f06270 */
[----:B------:R-:W-:Y:S05]  /*8e00*/  @P0 BRA `(.L_x_1702) ;  /* 0x000000d000000947 */ /* 0x000fea0003800000 */
[----:B------:R-:W-:Y:S01]  /*8e10*/  SHF.R.S32.HI R3, RZ, 0x1f, R10 ;  /* 0x0000001fff037819 */ /* 0x000fe2000001140a */
[----:B----4-:R-:W-:Y:S01]  /*8e20*/  IMAD.MOV.U32 R6, RZ, RZ, R0 ;  /* 0x000000ffff067224 */ /* 0x010fe200078e0000 */
[----:B------:R-:W-:Y:S01]  /*8e30*/  LEA R2, P0, R16, R0, 0x1 ;  /* 0x0000000010027211 */ /* 0x000fe200078008ff */
[----:B------:R-:W-:Y:S01]  /*8e40*/  IMAD.SHL.U32 R0, R252, 0x2, RZ ;  /* 0x00000002fc007824 */ /* 0x000fe200078e00ff */
[----:B------:R-:W-:-:S04]  /*8e50*/  LEA.HI R3, R3, R10, RZ, 0x3 ;  /* 0x0000000a03037211 */ /* 0x000fc800078f18ff */
[----:B------:R-:W-:Y:S02]  /*8e60*/  LOP3.LUT R8, R3, 0xfffffff8, RZ, 0xc0, !PT ;  /* 0xfffffff803087812 */ /* 0x000fe400078ec0ff */
[----:B---3--:R-:W-:-:S03]  /*8e70*/  LEA.HI.X R3, R16, R7, R17, 0x1, P0 ;  /* 0x0000000710037211 */ /* 0x008fc600000f0c11 */
[----:B------:R-:W-:Y:S02]  /*8e80*/  IMAD.WIDE R6, R8, 0x2, R6 ;  /* 0x0000000208067825 */ /* 0x000fe400078e0206 */
[----:B------:R-:W-:Y:S01]  /*8e90*/  @!PT LDS RZ, [RZ] ;  /* 0x00000000fffff984 */ /* 0x000fe20000000800 */
[----:B------:R-:W-:Y:S01]  /*8ea0*/  @!PT LDS RZ, [RZ] ;  /* 0x00000000fffff984 */ /* 0x000fe20000000800 */
[----:B------:R-:W-:Y:S01]  /*8eb0*/  @!PT LDS RZ, [RZ] ;  /* 0x00000000fffff984 */ /* 0x000fe20000000800 */
[----:B------:R3:W-:Y:S04]  /*8ec0*/  LDGSTS.E.BYPASS.LTC128B.128 [R0+0x8100], [R2.64], !P4 ;  /* 0x0810000002007fae */ /* 0x0007e8000e101d48 */
[----:B------:R3:W-:Y:S02]  /*8ed0*/  LDGSTS.E.BYPASS.LTC128B.128 [R0+0xc100], [R6.64], !P3 ;  /* 0x0c10000006007fae */ /* 0x0007e4000d901d48 */
.L_x_1702:
[----:B------:R-:W-:Y:S05]  /*8ee0*/  BSYNC B0 ;  /* 0x0000000000007941 */ /* 0x000fea0003800000 */
.L_x_1701:
[----:B------:R-:W-:Y:S05]  /*8ef0*/  BRA.DIV ~URZ, `(.L_x_1703) ;  /* 0x00014d027f007947 */ /* 0x000fea000b800000 */
[----:B---3--:R3:W1:Y:S04]  /*8f00*/  SHFL.IDX PT, R7, R15, 0x1, 0x181f ;  /* 0x00381f000f077f89 */ /* 0x00866800000e0000 */
[----:B----4-:R3:W4:Y:S02]  /*8f10*/  SHFL.IDX PT, R0, R14, 0x1, 0x181f ;  /* 0x00381f000e007f89 */ /* 0x01072400000e0000 */
.L_x_1781:
[----:B------:R-:W-:Y:S01]  /*8f20*/  IADD3 R2, R11, 0x10, RZ ;  /* 0x000000100b027810 */ /* 0x000fe20007ffe0ff */
[----:B------:R-:W-:Y:S03]  /*8f30*/  BSSY B0, `(.L_x_1704) ;  /* 0x0000010000007945 */ /* 0x000fe60003800000 */
        /* <DEDUP_REMOVED lines=8> */
[----:B-1----:R-:W-:-:S03]  /*8fc0*/  LEA.HI.X R3, R16, R7, R17, 0x1, P0 ;  /* 0x0000000710037211 */ /* 0x002fc600000f0c11 */
[----:B------:R-:W-:Y:S02]  /*8fd0*/  IMAD.WIDE R6, R8, 0x2, R6 ;  /* 0x0000000208067825 */ /* 0x000fe400078e0206 */
[----:B------:R-:W-:Y:S01]  /*8fe0*/  @!PT LDS RZ, [RZ] ;  /* 0x00000000fffff984 */ /* 0x000fe20000000800 */
[----:B------:R-:W-:Y:S01]  /*8ff0*/  @!PT LDS RZ, [RZ] ;  /* 0x00000000fffff984 */ /* 0x000fe20000000800 */
[----:B------:R-:W-:Y:S01]  /*9000*/  @!PT LDS RZ, [RZ] ;  /* 0x00000000fffff984 */ /* 0x000fe20000000800 */
[----:B------:R1:W-:Y:S04]  /*9010*/  LDGSTS.E.BYPASS.LTC128B.128 [R0+0x8900], [R2.64], !P4 ;  /* 0x0890000002007fae */ /* 0x0003e8000e101d48 */
[----:B------:R1:W-:Y:S02]  /*9020*/  LDGSTS.E.BYPASS.LTC128B.128 [R0+0xc900], [R6.64], !P3 ;  /* 0x0c90000006007fae */ /* 0x0003e4000d901d48 */
.L_x_1705:
[----:B------:R-:W-:Y:S05]  /*9030*/  BSYNC B0 ;  /* 0x0000000000007941 */ /* 0x000fea0003800000 */
.L_x_1704:
[----:B------:R-:W-:Y:S05]  /*9040*/  BRA.DIV ~URZ, `(.L_x_1706) ;  /* 0x00014ca27f007947 */ /* 0x000fea000b800000 */
[----:B-1----:R1:W2:Y:S02]  /*9050*/  SHFL.IDX PT, R7, R15, 0x2, 0x181f ;  /* 0x00581f000f077f89 */ /* 0x0022a400000e0000 */
.L_x_1782:
[----:B------:R-:W-:Y:S05]  /*9060*/  BRA.DIV ~URZ, `(.L_x_1707) ;  /* 0x00014d027f007947 */ /* 0x000fea000b800000 */
[----:B----4-:R4:W1:Y:S02]  /*9070*/  SHFL.IDX PT, R0, R14, 0x2, 0x181f ;  /* 0x00581f000e007f89 */ /* 0x01086400000e0000 */
.L_x_1783:
[----:B------:R-:W-:Y:S01]  /*9080*/  IADD3 R2, R11, 0x20, RZ ;  /* 0x000000200b027810 */ /* 0x000fe20007ffe0ff */
[----:B------:R-:W-:Y:S03]  /*9090*/  BSSY B0, `(.L_x_1708) ;  /* 0x0000010000007945 */ /* 0x000fe60003800000 */
[----:B------:R-:W-:-:S13]  /*90a0*/  ISETP.GE.AND P0, PT, R2, R9, PT ;  /* 0x000000090200720c */ /* 0x000fda0003f06270 */
[----:B------:R-:W-:Y:S05]  /*90b0*/  @P0 BRA `(.L_x_1709) ;  /* 0x000000d000000947 */ /* 0x000fea0003800000 */
[----:B------:R-:W-:Y:S01]  /*90c0*/  SHF.R.S32.HI R3, RZ, 0x1f, R10 ;  /* 0x0000001fff037819 */ /* 0x000fe2000001140a */
[----:B-1----:R-:W-:Y:S01]  /*90d0*/  IMAD.MOV.U32 R6, RZ, RZ, R0 ;  /* 0x000000ffff067224 */ /* 0x002fe200078e0000 */
[----:B------:R-:W-:Y:S01]  /*90e0*/  LEA R2, P0, R16, R0, 0x1 ;  /* 0x0000000010027211 */ /* 0x000fe200078008ff */
[----:B------:R-:W-:Y:S01]  /*90f0*/  IMAD.SHL.U32 R0, R252, 0x2, RZ ;  /* 0x00000002fc007824 */ /* 0x000fe200078e00ff */
[----:B------:R-:W-:-:S04]  /*9100*/  LEA.HI R3, R3, R10, RZ, 0x3 ;  /* 0x0000000a03037211 */ /* 0x000fc800078f18ff */
[----:B------:R-:W-:Y:S02]  /*9110*/  LOP3.LUT R8, R3, 0xfffffff8, RZ, 0xc0, !PT ;  /* 0xfffffff803087812 */ /* 0x000fe400078ec0ff */
[----:B--2---:R-:W-:-:S03]  /*9120*/  LEA.HI.X R3, R16, R7, R17, 0x1, P0 ;  /* 0x0000000710037211 */ /* 0x004fc600000f0c11 */
[----:B------:R-:W-:Y:S02]  /*9130*/  IMAD.WIDE R6, R8, 0x2, R6 ;  /* 0x0000000208067825 */ /* 0x000fe400078e0206 */
[----:B------:R-:W-:Y:S01]  /*9140*/  @!PT LDS RZ, [RZ] ;  /* 0x00000000fffff984 */ /* 0x000fe20000000800 */
[----:B------:R-:W-:Y:S01]  /*9150*/  @!PT LDS RZ, [RZ] ;  /* 0x00000000fffff984 */ /* 0x000fe20000000800 */
[----:B------:R-:W-:Y:S01]  /*9160*/  @!PT LDS RZ, [RZ] ;  /* 0x00000000fffff984 */ /* 0x000fe20000000800 */
[----:B------:R1:W-:Y:S04]  /*9170*/  LDGSTS.E.BYPASS.LTC128B.128 [R0+0x9100], [R2.64], !P4 ;  /* 0x0910000002007fae */ /* 0x0003e8000e101d48 */
[----:B------:R1:W-:Y:S02]  /*9180*/  LDGSTS.E.BYPASS.LTC128B.128 [R0+0xd100], [R6.64], !P3 ;  /* 0x0d10000006007fae */ /* 0x0003e4000d901d48 */
.L_x_1709:
[----:B------:R-:W-:Y:S05]  /*9190*/  BSYNC B0 ;  /* 0x0000000000007941 */ /* 0x000fea0003800000 */
.L_x_1708:
[----:B------:R-:W-:Y:S05]  /*91a0*/  BRA.DIV ~URZ, `(.L_x_1710) ;  /* 0x00014c427f007947 */ /* 0x000fea000b800000 */
[----:B-12---:R1:W2:Y:S04]  /*91b0*/  SHFL.IDX PT, R7, R15, 0x3, 0x181f ;  /* 0x00781f000f077f89 */ /* 0x0062a800000e0000 */
[----:B------:R1:W3:Y:S02]  /*91c0*/  SHFL.IDX PT, R0, R14, 0x3, 0x181f ;  /* 0x00781f000e007f89 */ /* 0x0002e400000e0000 */
.L_x_1784:
[----:B------:R-:W-:Y:S01]  /*91d0*/  IADD3 R2, R11, 0x30, RZ ;  /* 0x000000300b027810 */ /* 0x000fe20007ffe0ff */
[----:B------:R-:W-:Y:S03]  /*91e0*/  BSSY B0, `(.L_x_1711) ;  /* 0x0000010000007945 */ /* 0x000fe60003800000 */
[----:B------:R-:W-:-:S13]  /*91f0*/  ISETP.GE.AND P0, PT, R2, R9, PT ;  /* 0x000000090200720c */ /* 0x000fda0003f06270 */
[----:B------:R-:W-:Y:S05]  /*9200*/  @P0 BRA `(.L_x_1712) ;  /* 0x000000d000000947 */ /* 0x000fea0003800000 */
[----:B------:R-:W-:Y:S01]  /*9210*/  SHF.R.S32.HI R3, RZ, 0x1f, R10 ;  /* 0x0000001fff037819 */ /* 0x000fe2000001140a */
[----:B---3--:R-:W-:Y:S01]  /*9220*/  IMAD.MOV.U32 R6, RZ, RZ, R0 ;  /* 0x000000ffff067224 */ /* 0x008fe200078e0000 */
        /* <DEDUP_REMOVED lines=11> */
.L_x_1712:
[----:B------:R-:W-:Y:S05]  /*92e0*/  BSYNC B0 ;  /* 0x0000000000007941 */ /* 0x000fea0003800000 */
.L_x_1711:
[----:B------:R-:W-:Y:S05]  /*92f0*/  BRA.DIV ~URZ, `(.L_x_1713) ;  /* 0x00014be27f007947 */ /* 0x000fea000b800000 */
[----:B--2---:R2:W1:Y:S02]  /*9300*/  SHFL.IDX PT, R7, R15, 0x4, 0x181f ;  /* 0x00981f000f077f89 */ /* 0x00446400000e0000 */
.L_x_1785:
[----:B------:R-:W-:Y:S05]  /*9310*/  BRA.DIV ~URZ, `(.L_x_1714) ;  /* 0x00014c427f007947 */ /* 0x000fea000b800000 */
[----:B---3--:R3:W2:Y:S02]  /*9320*/  SHFL.IDX PT, R0, R14, 0x4, 0x181f ;  /* 0x00981f000e007f89 */ /* 0x0086a400000e0000 */
.L_x_1786:
[----:B------:R-:W-:Y:S01]  /*9330*/  IADD3 R2, R11, 0x40, RZ ;  /* 0x000000400b027810 */ /* 0x000fe20007ffe0ff */
[----:B------:R-:W-:Y:S03]  /*9340*/  BSSY B0, `(.L_x_1715) ;  /* 0x0000010000007945 */ /* 0x000fe60003800000 */
[----:B------:R-:W-:-:S13]  /*9350*/  ISETP.GE.AND P0, PT, R2, R9, PT ;  /* 0x000000090200720c */ /* 0x000fda0003f06270 */
[----:B------:R-:W-:Y:S05]  /*9360*/  @P0 BRA `(.L_x_1716) ;  /* 0x000000d000000947 */ /* 0x000fea0003800000 */
[----:B------:R-:W-:Y:S01]  /*9370*/  SHF.R.S32.HI R3, RZ, 0x1f, R10 ;  /* 0x0000001fff037819 */ /* 0x000fe2000001140a */
[----:B--2---:R-:W-:Y:S01]  /*9380*/  IMAD.MOV.U32 R6, RZ, RZ, R0 ;  /* 0x000000ffff067224 */ /* 0x004fe200078e0000 */
        /* <DEDUP_REMOVED lines=11> */
.L_x_1716:
[----:B------:R-:W-:Y:S05]  /*9440*/  BSYNC B0 ;  /* 0x0000000000007941 */ /* 0x000fea0003800000 */
.L_x_1715:
[----:B------:R-:W-:Y:S05]  /*9450*/  BRA.DIV ~URZ, `(.L_x_1717) ;  /* 0x00014b827f007947 */ /* 0x000fea000b800000 */
[----:B-1----:R1:W3:Y:S04]  /*9460*/  SHFL.IDX PT, R7, R15, 0x5, 0x181f ;  /* 0x00b81f000f077f89 */ /* 0x0022e800000e0000 */
[----:B--2---:R1:W2:Y:S02]  /*9470*/  SHFL.IDX PT, R0, R14, 0x5, 0x181f ;  /* 0x00b81f000e007f89 */ /* 0x0042a400000e0000 */
.L_x_1787:
        /* <DEDUP_REMOVED lines=17> */
.L_x_1719:
[----:B------:R-:W-:Y:S05]  /*9590*/  BSYNC B0 ;  /* 0x0000000000007941 */ /* 0x000fea0003800000 */
.L_x_1718:
[----:B------:R-:W-:Y:S05]  /*95a0*/  BRA.DIV ~URZ, `(.L_x_1720) ;  /* 0x00014b227f007947 */ /* 0x000fea000b800000 */
[----:B--23--:R2:W3:Y:S02]  /*95b0*/  SHFL.IDX PT, R7, R15, 0x6, 0x181f ;  /* 0x00d81f000f077f89 */ /* 0x00c4e400000e0000 */
.L_x_1788:
[----:B------:R-:W-:Y:S05]  /*95c0*/  BRA.DIV ~URZ, `(.L_x_1721) ;  /* 0x00014b827f007947 */ /* 0x000fea000b800000 */
[----:B------:R1:W2:Y:S02]  /*95d0*/  SHFL.IDX PT, R0, R14, 0x6, 0x181f ;  /* 0x00d81f000e007f89 */ /* 0x0002a400000e0000 */
.L_x_1789:
        /* <DEDUP_REMOVED lines=17> */
.L_x_1723:
[----:B------:R-:W-:Y:S05]  /*96f0*/  BSYNC B0 ;  /* 0x0000000000007941 */ /* 0x000fea0003800000 */
.L_x_1722:
[----:B------:R-:W-:Y:S05]  /*9700*/  BRA.DIV ~URZ, `(.L_x_1724) ;  /* 0x00014ac27f007947 */ /* 0x000fea000b800000 */
[----:B-12---:R-:W1:Y:S04]  /*9710*/  SHFL.IDX PT, R15, R15, 0x7, 0x181f ;  /* 0x00f81f000f0f7f89 */ /* 0x006e6800000e0000 */
[----:B----4-:R-:W2:Y:S02]  /*9720*/  SHFL.IDX PT, R14, R14, 0x7, 0x181f ;  /* 0x00f81f000e0e7f89 */ /* 0x010ea400000e0000 */
.L_x_1790:
[----:B------:R-:W4:Y:S01]  /*9730*/  LDL R18, [R1+0x84] ;  /* 0x0000840001127983 */ /* 0x000f220000100800 */
[----:B------:R-:W-:Y:S01]  /*9740*/  IADD3 R0, R11, 0x70, RZ ;  /* 0x000000700b007810 */ /* 0x000fe20007ffe0ff */
[----:B------:R-:W-:Y:S01]  /*9750*/  ULDC.64 UR4, c[0x0][0x40] ;  /* 0x0000100000047ab9 */ /* 0x000fe20000000a00 */
[----:B------:R-:W-:Y:S01]  /*9760*/  IADD3 R2, P1, R1, c[0x0][0x20], RZ ;  /* 0x0000080001027a10 */ /* 0x000fe20007f3e0ff */
[----:B------:R-:W-:Y:S01]  /*9770*/  UIADD3 UR4, UP0, UR4, 0x160, URZ ;  /* 0x0000016004047890 */ /* 0x000fe2000ff1e03f */
[----:B------:R-:W-:-:S02]  /*9780*/  ISETP.GE.AND P0, PT, R0, R9, PT ;  /* 0x000000090000720c */ /* 0x000fc40003f06270 */
[----:B------:R-:W-:Y:S01]  /*9790*/  IADD3 R6, P2, R2, 0x8, RZ ;  /* 0x0000000802067810 */ /* 0x000fe20007f5e0ff */
[----:B------:R-:W-:Y:S01]  /*97a0*/  IMAD.X R3, RZ, RZ, c[0x0][0x24], P1 ;  /* 0x00000900ff037624 */ /* 0x000fe200008e06ff */
[----:B------:R-:W-:-:S03]  /*97b0*/  UIADD3.X UR5, URZ, UR5, URZ, UP0, !UPT ;  /* 0x000000053f057290 */ /* 0x000fc600087fe43f */
[--C-:B---3--:R-:W-:Y:S01]  /*97c0*/  IMAD.X R7, RZ, RZ, R3.reuse, P2 ;  /* 0x000000ffff077224 */ /* 0x108fe200010e0603 */
[----:B------:R-:W-:Y:S01]  /*97d0*/  IADD3 R8, P2, R2, 0x10, RZ ;  /* 0x0000001002087810 */ /* 0x000fe20007f5e0ff */
[----:B------:R-:W-:Y:S04]  /*97e0*/  STL.64 [R1+0x20], R2 ;  /* 0x0000200201007387 */ /* 0x000fe80000100a00 */
[C---:B--2---:R-:W-:Y:S01]  /*97f0*/  @!P0 LEA R12, P1, R16.reuse, R14, 0x1 ;  /* 0x0000000e100c8211 */ /* 0x044fe200078208ff */
[----:B------:R2:W-:Y:S01]  /*9800*/  STL.64 [R1+0x40], R6 ;  /* 0x0000400601007387 */ /* 0x0005e20000100a00 */
[----:B------:R-:W-:Y:S01]  /*9810*/  @!P0 SHF.R.S32.HI R0, RZ, 0x1f, R10 ;  /* 0x0000001fff008819 */ /* 0x000fe2000001140a */
[----:B------:R-:W-:Y:S01]  /*9820*/  IMAD.X R9, RZ, RZ, R3, P2 ;  /* 0x000000ffff097224 */ /* 0x000fe200010e0603 */
[----:B-1----:R-:W-:-:S02]  /*9830*/  @!P0 LEA.HI.X R13, R16, R15, R17, 0x1, P1 ;  /* 0x0000000f100d8211 */ /* 0x002fc400008f0c11 */
[----:B------:R-:W-:Y:S02]  /*9840*/  @!P0 LEA.HI R0, R0, R10, RZ, 0x3 ;  /* 0x0000000a00008211 */ /* 0x000fe400078f18ff */
[----:B------:R-:W-:Y:S01]  /*9850*/  IADD3 R10, P1, R2, 0x4, RZ ;  /* 0x00000004020a7810 */ /* 0x000fe20007f3e0ff */
[----:B------:R1:W-:Y:S04]  /*9860*/  STL.64 [R1+0x28], R8 ;  /* 0x0000280801007387 */ /* 0x0003e80000100a00 */
[----:B------:R-:W-:-:S05]  /*9870*/  IMAD.X R11, RZ, RZ, R3, P1 ;  /* 0x000000ffff0b7224 */ /* 0x000fca00008e0603 */
[----:B------:R3:W-:Y:S01]  /*9880*/  STL.64 [R1+0x38], R10 ;  /* 0x0000380a01007387 */ /* 0x0007e20000100a00 */
[----:B--2---:R-:W-:-:S05]  /*9890*/  IADD3 R6, P1, R2, 0x48, RZ ;  /* 0x0000004802067810 */ /* 0x004fca0007f3e0ff */
[----:B------:R-:W-:Y:S02]  /*98a0*/  IMAD.X R7, RZ, RZ, R3, P1 ;  /* 0x000000ffff077224 */ /* 0x000fe400008e0603 */
[----:B-1----:R-:W-:-:S03]  /*98b0*/  IMAD.MOV.U32 R8, RZ, RZ, R14 ;  /* 0x000000ffff087224 */ /* 0x002fc600078e000e */
[----:B------:R1:W-:Y:S01]  /*98c0*/  STL.64 [R1+0x30], R6 ;  /* 0x0000300601007387 */ /* 0x0003e20000100a00 */
[----:B------:R-:W-:Y:S01]  /*98d0*/  IMAD.MOV.U32 R9, RZ, RZ, R15 ;  /* 0x000000ffff097224 */ /* 0x000fe200078e000f */
[----:B---3--:R-:W-:Y:S01]  /*98e0*/  @!P0 LOP3.LUT R10, R0, 0xfffffff8, RZ, 0xc0, !PT ;  /* 0xfffffff8000a8812 */ /* 0x008fe200078ec0ff */
[----:B------:R-:W-:-:S04]  /*98f0*/  @!P0 IMAD.SHL.U32 R0, R252, 0x2, RZ ;  /* 0x00000002fc008824 */ /* 0x000fc800078e00ff */
[----:B------:R-:W-:Y:S01]  /*9900*/  @!P0 IMAD.WIDE R8, R10, 0x2, R8 ;  /* 0x000000020a088825 */ /* 0x000fe200078e0208 */
[----:B------:R-:W-:Y:S01]  /*9910*/  @!PT LDS RZ, [RZ] ;  /* 0x00000000fffff984 */ /* 0x000fe20000000800 */
[----:B------:R-:W-:Y:S01]  /*9920*/  @!PT LDS RZ, [RZ] ;  /* 0x00000000fffff984 */ /* 0x000fe20000000800 */
[----:B------:R-:W-:Y:S01]  /*9930*/  @!PT LDS RZ, [RZ] ;  /* 0x00000000fffff984 */ /* 0x000fe20000000800 */
[----:B------:R2:W-:Y:S03]  /*9940*/  @!P0 LDGSTS.E.BYPASS.LTC128B.128 [R0+0xb900], [R12.64], !P4 ;  /* 0x0b9000000c008fae */ /* 0x0005e6000e101d48 */
[----:B------:R-:W-:Y:S01]  /*9950*/  IMAD.MOV.U32 R10, RZ, RZ, c[0x0][0x1e0] ;  /* 0x00007800ff0a7624 */ /* 0x000fe200078e00ff */
[----:B------:R2:W-:Y:S03]  /*9960*/  @!P0 LDGSTS.E.BYPASS.LTC128B.128 [R0+0xf900], [R8.64], !P3 ;  /* 0x0f90000008008fae */ /* 0x0005e6000d901d48 */
[----:B------:R-:W-:Y:S01]  /*9970*/  IMAD.SHL.U32 R153, R10, 0x40, RZ ;  /* 0x000000400a997824 */ /* 0x000fe200078e00ff */
[----:B------:R-:W0:Y:S01]  /*9980*/  LDGDEPBAR ;  /* 0x00000000000079af */ /* 0x000e220000000000 */
[----:B-1----:R-:W-:-:S02]  /*9990*/  IMAD.U32 R6, RZ, RZ, UR4 ;  /* 0x00000004ff067e24 */ /* 0x002fc4000f8e00ff */
[----:B------:R-:W-:Y:S01]  /*99a0*/  IMAD.U32 R7, RZ, RZ, UR5 ;  /* 0x00000005ff077e24 */ /* 0x000fe2000f8e00ff */
[----:B------:R-:W-:Y:S04]  /*99b0*/  WARPSYNC 0xffffffff ;  /* 0xffffffff00007948 */ /* 0x000fe80003800000 */
[----:B------:R1:W-:Y:S01]  /*99c0*/  STL.64 [R1+0x18], R6 ;  /* 0x0000180601007387 */ /* 0x0003e20000100a00 */
[----:B--2---:R-:W-:-:S05]  /*99d0*/  IMAD.MOV.U32 R0, RZ, RZ, 0x6 ;  /* 0x00000006ff007424 */ /* 0x004fca00078e00ff */
[----:B------:R-:W-:Y:S02]  /*99e0*/  SHF.L.U64.HI R152, R10, R0, c[0x0][0x1e4] ;  /* 0x000079000a987619 */ /* 0x000fe40000010200 */
[----:B----4-:R-:W-:Y:S02]  /*99f0*/  IADD3 R149, R18, -0x1, RZ ;  /* 0xffffffff12957810 */ /* 0x010fe40007ffe0ff */
[----:B-1----:R-:W2:Y:S04]  /*9a00*/  LDL R0, [R1+0x64] ;  /* 0x0000640001007983 */ /* 0x002ea80000100800 */
[----:B------:R-:W3:Y:S04]  /*9a10*/  LDL.64 R24, [R1+0xd8] ;  /* 0x0000d80001187983 */ /* 0x000ee80000100a00 */
[----:B------:R-:W3:Y:S01]  /*9a20*/  LDL.LU.64 R20, [R1+0xd0] ;  /* 0x0000d00001147983 */ /* 0x000ee20000300a00 */
[----:B------:R-:W-:Y:S01]  /*9a30*/  IMAD R3, R149, -0x40, -R117 ;  /* 0xffffffc095037824 */ /* 0x000fe200078e0a75 */
[----:B------:R-:W-:Y:S01]  /*9a40*/  SHF.R.S32.HI R134, RZ, 0x1f, R149 ;  /* 0x0000001fff867819 */ /* 0x000fe20000011495 */
[----:B------:R-:W-:-:S02]  /*9a50*/  ULDC.64 UR4, c[0x0][0x1e0] ;  /* 0x0000780000047ab9 */ /* 0x000fc40000000a00 */
[----:B------:R-:W-:Y:S02]  /*9a60*/  UIMAD.WIDE.U32 UR10, UR4, 0x20, URZ ;  /* 0x00000020040a78a5 */ /* 0x000fe4000f8e003f */
[----:B------:R-:W-:-:S04]  /*9a70*/  USHF.L.U32 UR6, UR5, 0x5, URZ ;  /* 0x0000000505067899 */ /* 0x000fc8000800063f */
[----:B------:R-:W-:Y:S01]  /*9a80*/  UIADD3 UR6, UR11, UR6, URZ ;  /* 0x000000060b067290 */ /* 0x000fe2000fffe03f */
[----:B------:R-:W-:Y:S01]  /*9a90*/  BSSY B2, `(.L_x_1725) ;  /* 0x0000040000027945 */ /* 0x000fe20003800000 */
[----:B------:R-:W-:Y:S02]  /*9aa0*/  IADD3 R69, R2, 0x18, RZ ;  /* 0x0000001802457810 */ /* 0x000fe40007ffe0ff */
[----:B------:R-:W-:Y:S01]  /*9ab0*/  MOV R136, 0x9e90 ;  /* 0x00009e9000887802 */ /* 0x000fe20000000f00 */
[----:B------:R-:W-:Y:S01]  /*9ac0*/  BAR.SYNC.DEFER_BLOCKING 0x0 ;  /* 0x0000000000007b1d */ /* 0x000fe20000010000 */
[----:B--2---:R-:W-:-:S05]  /*9ad0*/  IMAD.IADD R0, R3, 0x1, R0 ;  /* 0x0000000103007824 */ /* 0x004fca00078e0200 */
[----:B------:R-:W-:Y:S01]  /*9ae0*/  ISETP.GE.AND P3, PT, R0, 0x1, PT ;  /* 0x000000010000780c */ /* 0x000fe20003f66270 */
[----:B------:R-:W-:Y:S01]  /*9af0*/  IMAD R3, R152, R149, RZ ;  /* 0x0000009598037224 */ /* 0x000fe200078e02ff */
[----:B------:R-:W-:Y:S01]  /*9b00*/  ISETP.GE.AND P2, PT, R0, 0x11, PT ;  /* 0x000000110000780c */ /* 0x000fe20003f46270 */
[----:B---3--:R-:W-:Y:S02]  /*9b10*/  IMAD.MOV.U32 R20, RZ, RZ, R24 ;  /* 0x000000ffff147224 */ /* 0x008fe400078e0018 */
[-C--:B------:R-:W-:Y:S02]  /*9b20*/  IMAD R3, R134, R153.reuse, R3 ;  /* 0x0000009986037224 */ /* 0x080fe400078e0203 */
[----:B------:R-:W-:Y:S01]  /*9b30*/  IMAD.WIDE.U32 R6, R149, R153, R20 ;  /* 0x0000009995067225 */ /* 0x000fe200078e0014 */
[----:B------:R-:W-:-:S03]  /*9b40*/  ISETP.GE.AND P0, PT, R0, 0x31, PT ;  /* 0x000000310000780c */ /* 0x000fc60003f06270 */
[----:B------:R-:W-:Y:S02]  /*9b50*/  IMAD.IADD R7, R7, 0x1, R3 ;  /* 0x0000000107077824 */ /* 0x000fe400078e0203 */
[----:B------:R-:W-:Y:S02]  /*9b60*/  @P3 LEA R14, P4, R6, c[0x0][0x1c8], 0x1 ;  /* 0x00007200060e3a11 */ /* 0x000fe400078808ff */
[----:B------:R-:W-:Y:S01]  /*9b70*/  ISETP.GE.AND P1, PT, R0, 0x21, PT ;  /* 0x000000210000780c */ /* 0x000fe20003f26270 */
[----:B------:R-:W-:Y:S01]  /*9b80*/  IMAD.MOV.U32 R3, RZ, RZ, c[0x0][0x1e4] ;  /* 0x00007900ff037624 */ /* 0x000fe200078e00ff */
[----:B------:R-:W-:Y:S02]  /*9b90*/  @P3 LEA.HI.X R15, R6, c[0x0][0x1cc], R7, 0x1, P4 ;  /* 0x00007300060f3a11 */ /* 0x000fe400020f0c07 */
[----:B------:R-:W-:-:S04]  /*9ba0*/  @P2 LEA R0, P4, R10, R6, 0x4 ;  /* 0x000000060a002211 */ /* 0x000fc800078820ff */
[----:B------:R-:W-:Y:S02]  /*9bb0*/  @P2 LEA.HI.X R3, R10, R7, R3, 0x4, P4 ;  /* 0x000000070a032211 */ /* 0x000fe400020f2403 */
[----:B------:R-:W-:Y:S01]  /*9bc0*/  @P2 LEA R12, P4, R0, c[0x0][0x1c8], 0x1 ;  /* 0x00007200000c2a11 */ /* 0x000fe200078808ff */
[----:B------:R-:W-:-:S03]  /*9bd0*/  VOTEU.ANY UP0, P0 ;  /* 0x00000000003f7886 */ /* 0x000fc60000000100 */
[----:B------:R-:W-:Y:S02]  /*9be0*/  @P2 LEA.HI.X R13, R0, c[0x0][0x1cc], R3, 0x1, P4 ;  /* 0x00007300000d2a11 */ /* 0x000fe400020f0c03 */
[----:B------:R-:W-:Y:S01]  /*9bf0*/  @P1 IADD3 R0, P4, R6, UR10, RZ ;  /* 0x0000000a06001c10 */ /* 0x000fe2000ff9e0ff */
[----:B------:R-:W-:Y:S01]  /*9c00*/  @P0 IMAD.WIDE.U32 R10, R10, 0x30, R6 ;  /* 0x000000300a0a0825 */ /* 0x000fe200078e0006 */
[----:B------:R-:W-:Y:S02]  /*9c10*/  @UP0 UIMAD UR5, UR5, 0x30, URZ ;  /* 0x00000030050508a4 */ /* 0x000fe4000f8e023f */
[----:B------:R-:W-:Y:S02]  /*9c20*/  @P1 IADD3.X R6, R7, UR6, RZ, P4, !PT ;  /* 0x0000000607061c10 */ /* 0x000fe4000a7fe4ff */
[----:B------:R-:W-:-:S04]  /*9c30*/  @P1 LEA R8, P4, R0, c[0x0][0x1c8], 0x1 ;  /* 0x0000720000081a11 */ /* 0x000fc800078808ff */
[----:B------:R-:W-:Y:S02]  /*9c40*/  @P1 LEA.HI.X R9, R0, c[0x0][0x1cc], R6, 0x1, P4 ;  /* 0x0000730000091a11 */ /* 0x000fe400020f0c06 */
[----:B------:R-:W-:Y:S02]  /*9c50*/  @P0 IADD3 R0, R11, UR5, RZ ;  /* 0x000000050b000c10 */ /* 0x000fe4000fffe0ff */
[----:B------:R-:W-:Y:S01]  /*9c60*/  @P0 LEA R6, P4, R10, c[0x0][0x1c8], 0x1 ;  /* 0x000072000a060a11 */ /* 0x000fe200078808ff */
[----:B------:R-:W-:-:S03]  /*9c70*/  @P3 IMAD.SHL.U32 R3, R252, 0x2, RZ ;  /* 0x00000002fc033824 */ /* 0x000fc600078e00ff */
[----:B------:R-:W-:Y:S01]  /*9c80*/  @P0 LEA.HI.X R7, R10, c[0x0][0x1cc], R0, 0x1, P4 ;  /* 0x000073000a070a11 */ /* 0x000fe200020f0c00 */
[----:B------:R-:W-:Y:S01]  /*9c90*/  @P2 IMAD.SHL.U32 R0, R252, 0x2, RZ ;  /* 0x00000002fc002824 */ /* 0x000fe200078e00ff */
[----:B------:R-:W-:Y:S01]  /*9ca0*/  @!PT LDS RZ, [RZ] ;  /* 0x00000000fffff984 */ /* 0x000fe20000000800 */
[----:B------:R-:W-:Y:S01]  /*9cb0*/  @!PT LDS RZ, [RZ] ;  /* 0x00000000fffff984 */ /* 0x000fe20000000800 */
[----:B------:R-:W-:Y:S01]  /*9cc0*/  @!PT LDS RZ, [RZ] ;  /* 0x00000000fffff984 */ /* 0x000fe20000000800 */
[----:B------:R1:W-:Y:S01]  /*9cd0*/  @P3 LDGSTS.E.BYPASS.LTC128B.128 [R3+0x4100], [R14.64], !P6 ;  /* 0x041000000e033fae */ /* 0x0003e2000f101d48 */
[----:B------:R-:W-:-:S03]  /*9ce0*/  SHF.R.S32.HI R11, RZ, 0x4, R23 ;  /* 0x00000004ff0b7819 */ /* 0x000fc60000011417 */
[----:B------:R1:W-:Y:S04]  /*9cf0*/  @P3 LDGSTS.E.BYPASS.LTC128B.128 [R3+0x6100], [R14.64+0x80], !P5 ;  /* 0x061000800e033fae */ /* 0x0003e8000e901d48 */
[----:B------:R2:W-:Y:S04]  /*9d00*/  @P2 LDGSTS.E.BYPASS.LTC128B.128 [R0+0x4900], [R12.64], !P6 ;  /* 0x049000000c002fae */ /* 0x0005e8000f101d48 */
[----:B------:R2:W-:Y:S01]  /*9d10*/  @P2 LDGSTS.E.BYPASS.LTC128B.128 [R0+0x6900], [R12.64+0x80], !P5 ;  /* 0x069000800c002fae */ /* 0x0005e2000e901d48 */
[----:B------:R-:W-:-:S03]  /*9d20*/  LEA.HI R10, R23, R11, RZ, 0x1 ;  /* 0x0000000b170a7211 */ /* 0x000fc600078f08ff */
[----:B------:R3:W-:Y:S01]  /*9d30*/  STL.64 [R1+0xd0], R20 ;  /* 0x0000d01401007387 */ /* 0x0007e20000100a00 */
[----:B-1----:R-:W-:-:S05]  /*9d40*/  @P1 IMAD.SHL.U32 R3, R252, 0x2, RZ ;  /* 0x00000002fc031824 */ /* 0x002fca00078e00ff */
[----:B------:R1:W-:Y:S01]  /*9d50*/  @P1 LDGSTS.E.BYPASS.LTC128B.128 [R3+0x5100], [R8.64], !P6 ;  /* 0x0510000008031fae */ /* 0x0003e2000f101d48 */
[----:B--2---:R-:W-:-:S03]  /*9d60*/  @P0 IMAD.SHL.U32 R0, R252, 0x2, RZ ;  /* 0x00000002fc000824 */ /* 0x004fc600078e00ff */
[----:B------:R1:W-:Y:S04]  /*9d70*/  @P1 LDGSTS.E.BYPASS.LTC128B.128 [R3+0x7100], [R8.64+0x80], !P5 ;  /* 0x0710008008031fae */ /* 0x0003e8000e901d48 */
[----:B------:R2:W-:Y:S04]  /*9d80*/  @P0 LDGSTS.E.BYPASS.LTC128B.128 [R0+0x5900], [R6.64], !P6 ;  /* 0x0590000006000fae */ /* 0x0005e8000f101d48 */
[----:B------:R2:W-:Y:S04]  /*9d90*/  @P0 LDGSTS.E.BYPASS.LTC128B.128 [R0+0x7900], [R6.64+0x80], !P5 ;  /* 0x0790008006000fae */ /* 0x0005e8000e901d48 */
[----:B------:R-:W0:Y:S01]  /*9da0*/  LDGDEPBAR ;  /* 0x00000000000079af */ /* 0x000e220000000000 */
[----:B-1----:R-:W-:-:S05]  /*9db0*/  LOP3.LUT R3, R10, 0xfffffffe, RZ, 0xc0, !PT ;  /* 0xfffffffe0a037812 */ /* 0x002fca00078ec0ff */
[----:B------:R-:W-:Y:S02]  /*9dc0*/  IMAD.IADD R133, R11, 0x1, -R3 ;  /* 0x000000010b857824 */ /* 0x000fe400078e0a03 */
[----:B--2---:R-:W-:Y:S02]  /*9dd0*/  IMAD.SHL.U32 R0, R19, 0x40, RZ ;  /* 0x0000004013007824 */ /* 0x004fe400078e00ff */
[----:B------:R-:W-:-:S03]  /*9de0*/  IMAD.SHL.U32 R3, R133, 0x8, RZ ;  /* 0x0000000885037824 */ /* 0x000fc600078e00ff */
[----:B------:R-:W-:Y:S01]  /*9df0*/  LOP3.LUT R0, R0, 0x1c0, RZ, 0xc0, !PT ;  /* 0x000001c000007812 */ /* 0x000fe200078ec0ff */
[----:B------:R-:W-:-:S03]  /*9e00*/  IMAD.SHL.U32 R7, R116, 0x40, RZ ;  /* 0x0000004074077824 */ /* 0x000fc600078e00ff */
[----:B------:R-:W-:Y:S02]  /*9e10*/  SHF.R.U32.HI R6, RZ, 0x3, R0 ;  /* 0x00000003ff067819 */ /* 0x000fe40000011600 */
[----:B------:R-:W-:Y:S01]  /*9e20*/  LOP3.LUT R0, R0, 0x8, R3, 0xf8, !PT ;  /* 0x0000000800007812 */ /* 0x000fe200078ef803 */
[----:B------:R-:W-:Y:S01]  /*9e30*/  IMAD.SHL.U32 R3, R22, 0x40, RZ ;  /* 0x0000004016037824 */ /* 0x000fe200078e00ff */
[----:B------:R-:W-:Y:S02]  /*9e40*/  LOP3.LUT P0, RZ, R116, 0x4, RZ, 0xc0, !PT ;  /* 0x0000000474ff7812 */ /* 0x000fe4000780c0ff */
[----:B------:R-:W-:Y:S02]  /*9e50*/  LOP3.LUT R151, R0, R6, RZ, 0x3c, !PT ;  /* 0x0000000600977212 */ /* 0x000fe400078e3cff */
[----:B------:R-:W-:Y:S02]  /*9e60*/  LOP3.LUT R150, R3, 0xfffffe00, RZ, 0xc0, !PT ;  /* 0xfffffe0003967812 */ /* 0x000fe400078ec0ff */
[----:B------:R-:W-:-:S02]  /*9e70*/  LOP3.LUT R132, R7, 0x1c0, RZ, 0xc0, !PT ;  /* 0x000001c007847812 */ /* 0x000fc400078ec0ff */
[----:B---3--:R-:W-:Y:S05]  /*9e80*/  CALL.REL.NOINC `($_ZN7cutlass13device_kernelIN5flash19enable_sm80_to_sm89INS1_16FlashAttnFwdSm80INS1_25CollectiveMainloopFwdSm80ILi4ELi1ELb0EN4cute5tupleIJNS5_1CILi128EEENS7_ILi64EEES8_EEELi128ENS_10bfloat16_tEfNS_4arch4Sm80ELb1ELb0ELb1ELb1ELb0ELb1ELb1ELb0EEENS1_21CollectiveEpilogueFwdINS6_IJS8_S8_S9_EEENS6_IJNS7_ILi1EEESH_SH_EEESB_SD_Li128ELb1ELb1ELb0ELb0EEENS1_19SingleTileSchedulerILb1ELb0ELb1ELi128EEEEEEEEEvNT_6ParamsE$_ZZN5flash25CollectiveMainloopFwdSm80ILi4ELi1ELb0EN4cute5tupleIJNS1_1CILi128EEENS3_ILi64EEES4_EEELi128EN7cutlass10bfloat16_tEfNS7_4arch4Sm80ELb1ELb0ELb1ELb1ELb0ELb1ELb1ELb0EE3mmaINS_16FlashAttnFwdSm80ISB_NS_21CollectiveEpilogueFwdINS2_IJS4_S4_S5_EEENS2_IJNS3_ILi1EEESG_SG_EEES8_SA_Li128ELb1ELb1ELb0ELb0EEENS_19SingleTileSchedulerILb1ELb0ELb1ELi128EEEE13SharedStorageENS1_6TensorINS1_11ArrayEngineIfLm128EEENS1_6LayoutINS2_IJNS2_IJNS3_ILi2EEESR_EEESR_NS3_ILi16EEEEEENS2_IJNS2_IJSG_SR_EEENS3_ILi4EEENS3_ILi8EEEEEEEEEENS_7SoftmaxILi4ELi0EEEEEbRKNSB_6ParamsERT0_RT1_iRKNS_16SeqlenInfoQKNewKILb1ELb1EEENS2_IJiiiiEEERT_ENKUlvE_clEv) ;  /* 0x00014eb000007944 */ /* 0x008fea0003c00000 */
[----:B------:R-:W-:Y:S05]  /*9e90*/  BSYNC B2 ;  /* 0x0000000000027941 */ /* 0x000fea0003800000 */
.L_x_1725:
[----:B------:R-:W2:Y:S01]  /*9ea0*/  LDL R154, [R1+0x10] ;  /* 0x00001000019a7983 */ /* 0x000ea20000100800 */
[----:B------:R-:W-:-:S04]  /*9eb0*/  DEPBAR.LE SB0, 0x0 ;  /* 0x000080000000791a */ /* 0x000fc80000000000 */
[----:B------:R3:W5:Y:S01]  /*9ec0*/  LDL R148, [R1] ;  /* 0x0000000001947983 */ /* 0x0007620000100800 */
[----:B------:R-:W-:Y:S03]  /*9ed0*/  WARPSYNC 0xffffffff ;  /* 0xffffffff00007948 */ /* 0x000fe60003800000 */
[----:B--2---:R3:W-:Y:S02]  /*9ee0*/  STL [R1+0xcc], R154 ;  /* 0x0000cc9a01007387 */ /* 0x0047e40000100800 */
[----:B-1----:R-:W2:Y:S04]  /*9ef0*/  LDL.64 R34, [R1+0xb8] ;  /* 0x0000b80001227983 */ /* 0x002ea80000100a00 */
[----:B------:R-:W4:Y:S04]  /*9f00*/  LDL R32, [R1+0xe0] ;  /* 0x0000e00001207983 */ /* 0x000f280000100800 */
[----:B---3--:R-:W3:Y:S04]  /*9f10*/  LDL R7, [R1+0x64] ;  /* 0x0000640001077983 */ /* 0x008ee80000100800 */
[----:B------:R-:W1:Y:S01]  /*9f20*/  S2R R0, SR_TID.X ;  /* 0x0000000000007919 */ /* 0x000e620000002100 */
[----:B------:R-:W-:Y:S01]  /*9f30*/  SHF.R.U32.HI R3, RZ, 0x3, R132 ;  /* 0x00000003ff037819 */ /* 0x000fe20000011684 */
[----:B------:R-:W-:-:S02]  /*9f40*/  ULDC.64 UR4, c[0x0][0x208] ;  /* 0x0000820000047ab9 */ /* 0x000fc40000000a00 */
[----:B------:R-:W3:Y:S01]  /*9f50*/  LDL R155, [R1+0x84] ;  /* 0x00008400019b7983 */ /* 0x000ee20000100800 */
[----:B-1----:R-:W-:Y:S01]  /*9f60*/  LEA.HI R2, R135, R0, RZ, 0x5 ;  /* 0x0000000087027211 */ /* 0x002fe200078f28ff */
[----:B------:R-:W-:-:S04]  /*9f70*/  IMAD.SHL.U32 R0, R117, 0x8, RZ ;  /* 0x0000000875007824 */ /* 0x000fc800078e00ff */
        /* <DEDUP_REMOVED lines=8> */
[----:B------:R-:W-:Y:S02]  /*a000*/  IMAD.SHL.U32 R232, R0, 0x2, RZ ;  /* 0x0000000200e87824 */ /* 0x000fe400078e00ff */
[----:B------:R-:W-:Y:S01]  /*a010*/  IMAD R0, R134, c[0x0][0x208], RZ ;  /* 0x0000820086007a24 */ /* 0x000fe200078e02ff */
[----:B------:R-:W-:Y:S01]  /*a020*/  LOP3.LUT P1, RZ, R116, 0x2, RZ, 0xc0, !PT ;  /* 0x0000000274ff7812 */ /* 0x000fe2000782c0ff */
[C---:B------:R-:W-:Y:S01]  /*a030*/  IMAD.WIDE.U32 R2, R149.reuse, c[0x0][0x208], RZ ;  /* 0x0000820095027a25 */ /* 0x040fe200078e00ff */
[----:B------:R-:W-:Y:S04]  /*a040*/  LDSM.16.M88.4 R8, [R239+0xa100] ;  /* 0x00a10000ef08783b */ /* 0x000fe80000000200 */
[----:B------:R-:W1:Y:S04]  /*a050*/  LDSM.16.M88.4 R16, [R232+0x4900] ;  /* 0x00490000e810783b */ /* 0x000e680000000200 */
[----:B------:R-:W1:Y:S04]  /*a060*/  LDSM.16.M88.4 R12, [R239+0x8100] ;  /* 0x00810000ef0c783b */ /* 0x000e680000000200 */
[----:B------:R-:W1:Y:S04]  /*a070*/  LDSM.16.M88.4 R20, [R232+0x4100] ;  /* 0x00410000e814783b */ /* 0x000e680000000200 */
[----:B------:R-:W1:Y:S04]  /*a080*/  LDSM.16.M88.4 R24, [R232+0x5100] ;  /* 0x00510000e818783b */ /* 0x000e680000000200 */
[----:B------:R-:W1:Y:S01]  /*a090*/  LDSM.16.M88.4 R28, [R232+0x5900] ;  /* 0x00590000e81c783b */ /* 0x000e620000000200 */
[----:B------:R-:W-:-:S04]  /*a0a0*/  IMAD R0, R149, c[0x0][0x20c], R0 ;  /* 0x0000830095007a24 */ /* 0x000fc800078e0200 */
[----:B------:R-:W-:Y:S01]  /*a0b0*/  IMAD.IADD R0, R3, 0x1, R0 ;  /* 0x0000000103007824 */ /* 0x000fe200078e0200 */
[----:B------:R-:W-:Y:S01]  /*a0c0*/  IADD3 R243, R232, 0x4120, RZ ;  /* 0x00004120e8f37810 */ /* 0x000fe20007ffe0ff */
[----:B------:R-:W-:Y:S02]  /*a0d0*/  USHF.L.U32 UR7, UR4, 0x5, URZ ;  /* 0x0000000504077899 */ /* 0x000fe4000800063f */
[----:B------:R-:W-:Y:S01]  /*a0e0*/  UMOV UR12, 0x5 ;  /* 0x00000005000c7882 */ /* 0x000fe20000000000 */
[----:B------:R-:W-:Y:S01]  /*a0f0*/  IMAD R241, R5, 0x2, R239 ;  /* 0x0000000205f17824 */ /* 0x000fe200078e02ef */
[----:B------:R-:W-:Y:S01]  /*a100*/  USHF.L.U64.HI UR5, UR4, UR12, UR5 ;  /* 0x0000000c04057299 */ /* 0x000fe20008010205 */
[----:B------:R-:W-:Y:S01]  /*a110*/  IMAD.SHL.U32 R252, R252, 0x2, RZ ;  /* 0x00000002fcfc7824 */ /* 0x000fe200078e00ff */
[-C--:B-1----:R-:W-:Y:S08]  /*a120*/  HMMA.16816.F32.BF16 R60, R8, R16.reuse, RZ ;  /* 0x00000010083c723c */ /* 0x082ff000000418ff */
[----:B------:R-:W-:Y:S08]  /*a130*/  HMMA.16816.F32.BF16 R96, R12, R16, RZ ;  /* 0x000000100c60723c */ /* 0x000ff000000418ff */
[-C--:B------:R-:W-:Y:S08]  /*a140*/  HMMA.16816.F32.BF16 R80, R8, R18.reuse, RZ ;  /* 0x000000120850723c */ /* 0x080ff000000418ff */
[----:B------:R-:W-:Y:S01]  /*a150*/  HMMA.16816.F32.BF16 R100, R12, R18, RZ ;  /* 0x000000120c64723c */ /* 0x000fe200000418ff */
[----:B------:R-:W-:-:S07]  /*a160*/  UIADD3 UR12, UP0, UR7, 0x80, URZ ;  /* 0x00000080070c7890 */ /* 0x000fce000ff1e03f */
[C---:B------:R-:W-:Y:S08]  /*a170*/  HMMA.16816.F32.BF16 R44, R8.reuse, R20, RZ ;  /* 0x00000014082c723c */ /* 0x040ff000000418ff */
[C---:B------:R-:W-:Y:S08]  /*a180*/  HMMA.16816.F32.BF16 R68, R8.reuse, R24, RZ ;  /* 0x000000180844723c */ /* 0x040ff000000418ff */
[C---:B------:R-:W-:Y:S08]  /*a190*/  HMMA.16816.F32.BF16 R72, R8.reuse, R28, RZ ;  /* 0x0000001c0848723c */ /* 0x040ff000000418ff */
[C---:B-----5:R-:W-:Y:S08]  /*a1a0*/  HMMA.16816.F32.BF16 R48, R8.reuse, R22, RZ ;  /* 0x000000160830723c */ /* 0x060ff000000418ff */
[C---:B------:R-:W-:Y:S08]  /*a1b0*/  HMMA.16816.F32.BF16 R76, R8.reuse, R26, RZ ;  /* 0x0000001a084c723c */ /* 0x040ff000000418ff */
[----:B------:R-:W-:Y:S01]  /*a1c0*/  HMMA.16816.F32.BF16 R88, R8, R30, RZ ;  /* 0x0000001e0858723c */ /* 0x000fe200000418ff */
[----:B------:R-:W-:Y:S07]  /*a1d0*/  LDSM.16.M88.4 R8, [R241+0x8100] ;  /* 0x00810000f108783b */ /* 0x000fee0000000200 */
[C---:B------:R-:W-:Y:S08]  /*a1e0*/  HMMA.16816.F32.BF16 R112, R12.reuse, R20, RZ ;  /* 0x000000140c70723c */ /* 0x040ff000000418ff */
[C---:B------:R-:W-:Y:S01]  /*a1f0*/  HMMA.16816.F32.BF16 R104, R12.reuse, R22, RZ ;  /* 0x000000160c68723c */ /* 0x040fe200000418ff */
[----:B------:R-:W-:Y:S07]  /*a200*/  LDSM.16.M88.4 R20, [R241+0xa100] ;  /* 0x00a10000f114783b */ /* 0x000fee0000000200 */
[C---:B------:R-:W-:Y:S08]  /*a210*/  HMMA.16816.F32.BF16 R84, R12.reuse, R28, RZ ;  /* 0x0000001c0c54723c */ /* 0x040ff000000418ff */
[----:B------:R-:W-:Y:S01]  /*a220*/  HMMA.16816.F32.BF16 R64, R12, R30, RZ ;  /* 0x0000001e0c40723c */ /* 0x000fe200000418ff */
[----:B------:R-:W-:-:S07]  /*a230*/  UIADD3.X UR4, URZ, UR5, URZ, UP0, !UPT ;  /* 0x000000053f047290 */ /* 0x000fce00087fe43f */
[C---:B------:R-:W-:Y:S08]  /*a240*/  HMMA.16816.F32.BF16 R92, R12.reuse, R24, RZ ;  /* 0x000000180c5c723c */ /* 0x040ff000000418ff */
[----:B------:R-:W-:Y:S01]  /*a250*/  HMMA.16816.F32.BF16 R108, R12, R26, RZ ;  /* 0x0000001a0c6c723c */ /* 0x000fe200000418ff */
[----:B--2---:R-:W-:-:S04]  /*a260*/  LEA R6, P0, R2, R34, 0x6 ;  /* 0x0000002202067211 */ /* 0x004fc800078030ff */
[----:B----4-:R-:W-:Y:S02]  /*a270*/  LEA.HI.X R2, R2, R32, R0, 0x6, P0 ;  /* 0x0000002002027211 */ /* 0x010fe400000f3400 */
[----:B------:R-:W-:-:S04]  /*a280*/  IADD3 R0, R232, 0x4100, RZ ;  /* 0x00004100e8007810 */ /* 0x000fc80007ffe0ff */
[----:B------:R-:W-:Y:S01]  /*a290*/  @P1 IADD3 R243, R0, -0x20, RZ ;  /* 0xffffffe000f31810 */ /* 0x000fe20007ffe0ff */
[----:B---3--:R-:W-:Y:S01]  /*a2a0*/  IMAD R0, R149, -0x40, R7 ;  /* 0xffffffc095007824 */ /* 0x008fe200078e0207 */
[----:B------:R-:W-:-:S03]  /*a2b0*/  LEA R16, P0, R6, c[0x0][0x1f8], 0x1 ;  /* 0x00007e0006107a11 */ /* 0x000fc600078008ff */
[----:B------:R-:W-:Y:S01]  /*a2c0*/  IMAD.IADD R0, R0, 0x1, -R117 ;  /* 0x0000000100007824 */ /* 0x000fe200078e0a75 */
[----:B------:R-:W-:Y:S01]  /*a2d0*/  LEA.HI.X R17, R6, c[0x0][0x1fc], R2, 0x1, P0 ;  /* 0x00007f0006117a11 */ /* 0x000fe200000f0c02 */
[----:B------:R-:W-:Y:S01]  /*a2e0*/  IMAD.U32 R2, RZ, RZ, UR7 ;  /* 0x00000007ff027e24 */ /* 0x000fe2000f8e00ff */
[----:B------:R-:W1:Y:S02]  /*a2f0*/  LDSM.16.M88.4 R40, [R243] ;  /* 0x00000000f328783b */ /* 0x000e640000000200 */
[----:B------:R-:W-:Y:S02]  /*a300*/  ISETP.LT.OR P2, PT, R0, 0x1, P6 ;  /* 0x000000010000780c */ /* 0x000fe40003741670 */
[----:B------:R-:W-:Y:S01]  /*a310*/  IADD3 R18, P1, P0, R2, 0x80, R16 ;  /* 0x0000008002127810 */ /* 0x000fe2000783e010 */
[----:B------:R-:W2:Y:S01]  /*a320*/  LDSM.16.M88.4 R36, [R243+0x800] ;  /* 0x00080000f324783b */ /* 0x000ea20000000200 */
[C---:B------:R-:W-:Y:S02]  /*a330*/  ISETP.LT.OR P3, PT, R0.reuse, 0x1, P5 ;  /* 0x000000010000780c */ /* 0x040fe40002f61670 */
[----:B------:R-:W-:Y:S01]  /*a340*/  IADD3.X R19, RZ, UR5, R17, P1, P0 ;  /* 0x00000005ff137c10 */ /* 0x000fe20008fe0411 */
[----:B------:R-:W-:Y:S01]  /*a350*/  LDSM.16.M88.4 R32, [R243+0x1000] ;  /* 0x00100000f320783b */ /* 0x000fe20000000200 */
[----:B------:R-:W-:-:S03]  /*a360*/  ISETP.LT.OR P1, PT, R0, 0x11, P6 ;  /* 0x000000110000780c */ /* 0x000fc60003721670 */
[----:B------:R-:W3:Y:S01]  /*a370*/  LDSM.16.M88.4 R28, [R243+0x1800] ;  /* 0x00180000f31c783b */ /* 0x000ee20000000200 */
[----:B------:R-:W-:-:S03]  /*a380*/  IADD3 R2, P0, R16, UR7, RZ ;  /* 0x0000000710027c10 */ /* 0x000fc6000ff1e0ff */
[----:B------:R-:W-:Y:S01]  /*a390*/  @!PT LDS RZ, [RZ] ;  /* 0x00000000fffff984 */ /* 0x000fe20000000800 */
[----:B------:R-:W-:Y:S01]  /*a3a0*/  @!PT LDS RZ, [RZ] ;  /* 0x00000000fffff984 */ /* 0x000fe20000000800 */
[----:B------:R-:W-:Y:S01]  /*a3b0*/  @!PT LDS RZ, [RZ] ;  /* 0x00000000fffff984 */ /* 0x000fe20000000800 */
[----:B------:R1:W-:Y:S01]  /*a3c0*/  LDGSTS.E.BYPASS.LTC128B.128 [R252+0x100], [R16.64], !P2 ;  /* 0x0010000010fc7fae */ /* 0x0003e2000d101d48 */
[C---:B------:R-:W-:Y:S02]  /*a3d0*/  ISETP.LT.OR P2, PT, R0.reuse, 0x11, P5 ;  /* 0x000000110000780c */ /* 0x040fe40002f41670 */
[----:B------:R-:W-:Y:S01]  /*a3e0*/  ISETP.LT.OR P4, PT, R0, 0x21, P6 ;  /* 0x000000210000780c */ /* 0x000fe20003781670 */
[----:B------:R1:W-:Y:S01]  /*a3f0*/  LDGSTS.E.BYPASS.LTC128B.128 [R252+0x2100], [R16.64+0x80], !P3 ;  /* 0x0210008010fc7fae */ /* 0x0003e2000d901d48 */
[----:B------:R-:W-:Y:S02]  /*a400*/  IADD3.X R3, R17, UR5, RZ, P0, !PT ;  /* 0x0000000511037c10 */ /* 0x000fe400087fe4ff */
[----:B------:R-:W-:-:S03]  /*a410*/  IADD3 R6, P0, R2, UR7, RZ ;  /* 0x0000000702067c10 */ /* 0x000fc6000ff1e0ff */
[----:B------:R4:W-:Y:S01]  /*a420*/  LDGSTS.E.BYPASS.LTC128B.128 [R252+0x900], [R2.64], !P1 ;  /* 0x0090000002fc7fae */ /* 0x0009e2000c901d48 */
[C---:B------:R-:W-:Y:S02]  /*a430*/  IADD3.X R7, R3.reuse, UR5, RZ, P0, !PT ;  /* 0x0000000503077c10 */ /* 0x040fe400087fe4ff */
[----:B------:R-:W-:Y:S01]  /*a440*/  IADD3 R14, P0, R2, UR12, RZ ;  /* 0x0000000c020e7c10 */ /* 0x000fe2000ff1e0ff */
[----:B------:R1:W-:Y:S01]  /*a450*/  LDGSTS.E.BYPASS.LTC128B.128 [R252+0x2900], [R18.64], !P2 ;  /* 0x0290000012fc7fae */ /* 0x0003e2000d101d48 */
[C---:B------:R-:W-:Y:S02]  /*a460*/  ISETP.LT.OR P3, PT, R0.reuse, 0x21, P5 ;  /* 0x000000210000780c */ /* 0x040fe40002f61670 */
[----:B------:R-:W-:Y:S01]  /*a470*/  IADD3.X R15, R3, UR4, RZ, P0, !PT ;  /* 0x00000004030f7c10 */ /* 0x000fe200087fe4ff */
[----:B------:R1:W-:Y:S01]  /*a480*/  LDGSTS.E.BYPASS.LTC128B.128 [R252+0x1100], [R6.64], !P4 ;  /* 0x0110000006fc7fae */ /* 0x0003e2000e101d48 */
[C---:B------:R-:W-:Y:S02]  /*a490*/  ISETP.LT.OR P2, PT, R0.reuse, 0x31, P6 ;  /* 0x000000310000780c */ /* 0x040fe40003741670 */
[----:B------:R-:W-:Y:S01]  /*a4a0*/  ISETP.LT.OR P1, PT, R0, 0x31, P5 ;  /* 0x000000310000780c */ /* 0x000fe20002f21670 */
[----:B------:R-:W-:Y:S01]  /*a4b0*/  IMAD.MOV.U32 R0, RZ, RZ, 0x40 ;  /* 0x00000040ff007424 */ /* 0x000fe200078e00ff */
[----:B------:R-:W-:-:S02]  /*a4c0*/  IADD3 R12, P0, R6, UR7, RZ ;  /* 0x00000007060c7c10 */ /* 0x000fc4000ff1e0ff */
[----:B------:R-:W-:Y:S02]  /*a4d0*/  LOP3.LUT P4, RZ, R116, 0x4, RZ, 0xc0, !PT ;  /* 0x0000000474ff7812 */ /* 0x000fe4000788c0ff */
[----:B------:R-:W-:Y:S01]  /*a4e0*/  IADD3.X R13, R7, UR5, RZ, P0, !PT ;  /* 0x00000005070d7c10 */ /* 0x000fe200087fe4ff */
[----:B------:R-:W-:Y:S01]  /*a4f0*/  IMAD R240, R4, 0x2, R239 ;  /* 0x0000000204f07824 */ /* 0x000fe200078e02ef */
[----:B------:R-:W-:Y:S01]  /*a500*/  SEL R0, R0, 0xffffffc0, !P4 ;  /* 0xffffffc000007807 */ /* 0x000fe20006000000 */
[----:B------:R2:W-:Y:S01]  /*a510*/  LDGSTS.E.BYPASS.LTC128B.128 [R252+0x3100], [R14.64], !P3 ;  /* 0x031000000efc7fae */ /* 0x0005e2000d901d48 */
[----:B----4-:R-:W-:-:S03]  /*a520*/  IADD3 R2, P0, R6, UR12, RZ ;  /* 0x0000000c06027c10 */ /* 0x010fc6000ff1e0ff */
[----:B------:R-:W-:Y:S01]  /*a530*/  IMAD.IADD R238, R232, 0x1, R0 ;  /* 0x00000001e8ee7824 */ /* 0x000fe200078e0200 */
[----:B------:R2:W-:Y:S01]  /*a540*/  LDGSTS.E.BYPASS.LTC128B.128 [R252+0x1900], [R12.64], !P2 ;  /* 0x019000000cfc7fae */ /* 0x0005e2000d101d48 */
[----:B------:R-:W-:-:S05]  /*a550*/  IADD3.X R3, R7, UR4, RZ, P0, !PT ;  /* 0x0000000407037c10 */ /* 0x000fca00087fe4ff */
[----:B------:R4:W-:Y:S04]  /*a560*/  LDGSTS.E.BYPASS.LTC128B.128 [R252+0x3900], [R2.64], !P1 ;  /* 0x0390000002fc7fae */ /* 0x0009e8000c901d48 */
[----:B------:R-:W-:Y:S04]  /*a570*/  LDSM.16.M88.4 R24, [R240+0xa100] ;  /* 0x00a10000f018783b */ /* 0x000fe80000000200 */
[----:B------:R-:W4:Y:S01]  /*a580*/  LDSM.16.M88.4 R56, [R238+0x4100] ;  /* 0x00410000ee38783b */ /* 0x000f220000000200 */
[C---:B-1----:R-:W-:Y:S03]  /*a590*/  HMMA.16816.F32.BF16 R16, R20.reuse, R40, R44 ;  /* 0x000000281410723c */ /* 0x042fe6000004182c */
[----:B------:R-:W1:Y:S04]  /*a5a0*/  LDSM.16.M88.4 R52, [R238+0x4900] ;  /* 0x00490000ee34783b */ /* 0x000e680000000200 */
[----:B------:R-:W1:Y:S01]  /*a5b0*/  LDSM.16.M88.4 R44, [R238+0x5900] ;  /* 0x00590000ee2c783b */ /* 0x000e620000000200 */
[C---:B------:R-:W-:Y:S03]  /*a5c0*/  HMMA.16816.F32.BF16 R128, R20.reuse, R42, R48 ;  /* 0x0000002a1480723c */ /* 0x040fe60000041830 */
[----:B--2---:R-:W2:Y:S04]  /*a5d0*/  LDSM.16.M88.4 R12, [R240+0x8100] ;  /* 0x00810000f00c783b */ /* 0x004ea80000000200 */
[----:B------:R-:W1:Y:S01]  /*a5e0*/  LDSM.16.M88.4 R48, [R238+0x5100] ;  /* 0x00510000ee30783b */ /* 0x000e620000000200 */
[----:B------:R-:W-:Y:S01]  /*a5f0*/  HMMA.16816.F32.BF16 R60, R20, R36, R60 ;  /* 0x00000024143c723c */ /* 0x000fe2000004183c */
[----:B------:R-:W-:-:S02]  /*a600*/  IMAD R242, R4, 0x2, R241 ;  /* 0x0000000204f27824 */ /* 0x000fc400078e02f1 */
[----:B------:R-:W-:Y:S01]  /*a610*/  IMAD.IADD R237, R0, 0x1, R243 ;  /* 0x0000000100ed7824 */ /* 0x000fe200078e02f3 */
[----:B------:R-:W0:Y:S04]  /*a620*/  LDGDEPBAR ;  /* 0x00000000000079af */ /* 0x000e280000000000 */
[----:B---3--:R-:W-:Y:S08]  /*a630*/  HMMA.16816.F32.BF16 R88, R20, R30, R88 ;  /* 0x0000001e1458723c */ /* 0x008ff00000041858 */
[-C--:B------:R-:W-:Y:S08]  /*a640*/  HMMA.16816.F32.BF16 R136, R8, R28.reuse, R84 ;  /* 0x0000001c0888723c */ /* 0x080ff00000041854 */
[C---:B------:R-:W-:Y:S08]  /*a650*/  HMMA.16816.F32.BF16 R72, R20.reuse, R28, R72 ;  /* 0x0000001c1448723c */ /* 0x040ff00000041848 */
[----:B------:R-:W-:Y:S08]  /*a660*/  HMMA.16816.F32.BF16 R80, R20, R38, R80 ;  /* 0x000000261450723c */ /* 0x000ff00000041850 */
[C---:B------:R-:W-:Y:S08]  /*a670*/  HMMA.16816.F32.BF16 R112, R8.reuse, R40, R112 ;  /* 0x000000280870723c */ /* 0x040ff00000041870 */
[C---:B------:R-:W-:Y:S08]  /*a680*/  HMMA.16816.F32.BF16 R124, R8.reuse, R36, R96 ;  /* 0x00000024087c723c */ /* 0x040ff00000041860 */
[----:B------:R-:W-:Y:S01]  /*a690*/  HMMA.16816.F32.BF16 R84, R8, R42, R104 ;  /* 0x0000002a0854723c */ /* 0x000fe20000041868 */
[----:B------:R-:W-:Y:S07]  /*a6a0*/  LDSM.16.M88.4 R40, [R237+0x1800] ;  /* 0x00180000ed28783b */ /* 0x000fee0000000200 */
[C---:B------:R-:W-:Y:S08]  /*a6b0*/  HMMA.16816.F32.BF16 R68, R20.reuse, R32, R68 ;  /* 0x000000201444723c */ /* 0x040ff00000041844 */
[----:B------:R-:W-:Y:S01]  /*a6c0*/  HMMA.16816.F32.BF16 R76, R20, R34, R76 ;  /* 0x00000022144c723c */ /* 0x000fe2000004184c */
[----:B------:R-:W-:Y:S07]  /*a6d0*/  LDSM.16.M88.4 R20, [R237+0x1000] ;  /* 0x00100000ed14783b */ /* 0x000fee0000000200 */
[C---:B------:R-:W-:Y:S08]  /*a6e0*/  HMMA.16816.F32.BF16 R132, R8.reuse, R32, R92 ;  /* 0x000000200884723c */ /* 0x040ff0000004185c */
[C---:B------:R-:W-:Y:S08]  /*a6f0*/  HMMA.16816.F32.BF16 R36, R8.reuse, R38, R100 ;  /* 0x000000260824723c */ /* 0x040ff00000041864 */
[C---:B------:R-:W-:Y:S01]  /*a700*/  HMMA.16816.F32.BF16 R108, R8.reuse, R34, R108 ;  /* 0x00000022086c723c */ /* 0x040fe2000004186c */
[----:B------:R-:W-:Y:S07]  /*a710*/  LDSM.16.M88.4 R32, [R237] ;  /* 0x00000000ed20783b */ /* 0x000fee0000000200 */
[----:B------:R-:W-:Y:S01]  /*a720*/  HMMA.16816.F32.BF16 R104, R8, R30, R64 ;  /* 0x0000001e0868723c */ /* 0x000fe20000041840 */
[----:B------:R-:W3:Y:S04]  /*a730*/  LDSM.16.M88.4 R8, [R242+0xa100] ;  /* 0x00a10000f208783b */ /* 0x000ee80000000200 */
[----:B------:R-:W2:Y:S03]  /*a740*/  LDSM.16.M88.4 R28, [R237+0x800] ;  /* 0x00080000ed1c783b */ /* 0x000ea60000000200 */
[C---:B----4-:R-:W-:Y:S01]  /*a750*/  HMMA.16816.F32.BF16 R100, R24.reuse, R56, R16 ;  /* 0x000000381864723c */ /* 0x050fe20000041810 */
[----:B------:R-:W4:Y:S07]  /*a760*/  LDSM.16.M88.4 R16, [R242+0x8100] ;  /* 0x00810000f210783b */ /* 0x000f2e0000000200 */
[C---:B-1----:R-:W-:Y:S08]  /*a770*/  HMMA.16816.F32.BF16 R116, R24.reuse, R52, R60 ;  /* 0x000000341874723c */ /* 0x042ff0000004183c */
[C---:B------:R-:W-:Y:S08]  /*a780*/  HMMA.16816.F32.BF16 R60, R24.reuse, R46, R88 ;  /* 0x0000002e183c723c */ /* 0x040ff00000041858 */
[C---:B------:R-:W-:Y:S08]  /*a790*/  HMMA.16816.F32.BF16 R92, R24.reuse, R44, R72 ;  /* 0x0000002c185c723c */ /* 0x040ff00000041848 */
[----:B------:R-:W-:Y:S08]  /*a7a0*/  HMMA.16816.F32.BF16 R96, R24, R58, R128 ;  /* 0x0000003a1860723c */ /* 0x000ff00000041880 */
[C---:B--2---:R-:W-:Y:S08]  /*a7b0*/  HMMA.16816.F32.BF16 R88, R12.reuse, R56, R112 ;  /* 0x000000380c58723c */ /* 0x044ff00000041870 */
[----:B------:R-:W-:Y:S08]  /*a7c0*/  HMMA.16816.F32.BF16 R84, R12, R58, R84 ;  /* 0x0000003a0c54723c */ /* 0x000ff00000041854 */
[C---:B------:R-:W-:Y:S08]  /*a7d0*/  HMMA.16816.F32.BF16 R120, R24.reuse, R48, R68 ;  /* 0x000000301878723c */ /* 0x040ff00000041844 */
[C---:B------:R-:W-:Y:S08]  /*a7e0*/  HMMA.16816.F32.BF16 R80, R24.reuse, R54, R80 ;  /* 0x000000361850723c */ /* 0x040ff00000041850 */
[----:B------:R-:W-:Y:S08]  /*a7f0*/  HMMA.16816.F32.BF16 R72, R24, R50, R76 ;  /* 0x000000321848723c */ /* 0x000ff0000004184c */
[C---:B------:R-:W-:Y:S08]  /*a800*/  HMMA.16816.F32.BF16 R64, R12.reuse, R54, R36 ;  /* 0x000000360c40723c */ /* 0x040ff00000041824 */
[C---:B------:R-:W-:Y:S08]  /*a810*/  HMMA.16816.F32.BF16 R56, R12.reuse, R48, R132 ;  /* 0x000000300c38723c */ /* 0x040ff00000041884 */
[C---:B------:R-:W-:Y:S01]  /*a820*/  HMMA.16816.F32.BF16 R68, R12.reuse, R52, R124 ;  /* 0x000000340c44723c */ /* 0x040fe2000004187c */
[----:B------:R-:W-:Y:S07]  /*a830*/  LDSM.16.M88.4 R52, [R232+0x6100] ;  /* 0x00610000e834783b */ /* 0x000fee0000000200 */
[C---:B------:R-:W-:Y:S08]  /*a840*/  HMMA.16816.F32.BF16 R48, R12.reuse, R50, R108 ;  /* 0x000000320c30723c */ /* 0x040ff0000004186c */
[C---:B------:R-:W-:Y:S08]  /*a850*/  HMMA.16816.F32.BF16 R36, R12.reuse, R44, R136 ;  /* 0x0000002c0c24723c */ /* 0x040ff00000041888 */
[----:B------:R-:W-:Y:S01]  /*a860*/  HMMA.16816.F32.BF16 R24, R12, R46, R104 ;  /* 0x0000002e0c18723c */ /* 0x000fe20000041868 */
[----:B------:R-:W-:Y:S04]  /*a870*/  LDSM.16.M88.4 R12, [R239+0xe100] ;  /* 0x00e10000ef0c783b */ /* 0x000fe80000000200 */
[----:B------:R-:W1:Y:S03]  /*a880*/  LDSM.16.M88.4 R44, [R232+0x6900] ;  /* 0x00690000e82c783b */ /* 0x000e660000000200 */
[C---:B---3--:R-:W-:Y:S08]  /*a890*/  HMMA.16816.F32.BF16 R76, R8.reuse, R32, R100 ;  /* 0x00000020084c723c */ /* 0x048ff00000041864 */
[C---:B------:R-:W-:Y:S08]  /*a8a0*/  HMMA.16816.F32.BF16 R100, R8.reuse, R34, R96 ;  /* 0x000000220864723c */ /* 0x040ff00000041860 */
[C---:B------:R-:W-:Y:S08]  /*a8b0*/  HMMA.16816.F32.BF16 R104, R8.reuse, R28, R116 ;  /* 0x0000001c0868723c */ /* 0x040ff00000041874 */
[----:B------:R-:W-:Y:S08]  /*a8c0*/  HMMA.16816.F32.BF16 R144, R8, R20, R120 ;  /* 0x000000140890723c */ /* 0x000ff00000041878 */
[C---:B----4-:R-:W-:Y:S08]  /*a8d0*/  HMMA.16816.F32.BF16 R128, R16.reuse, R32, R88 ;  /* 0x000000201080723c */ /* 0x050ff00000041858 */
[C---:B------:R-:W-:Y:S01]  /*a8e0*/  HMMA.16816.F32.BF16 R124, R16.reuse, R34, R84 ;  /* 0x00000022107c723c */ /* 0x040fe20000041854 */
[----:B------:R-:W-:Y:S07]  /*a8f0*/  LDSM.16.M88.4 R32, [R243+0x2000] ;  /* 0x00200000f320783b */ /* 0x000fee0000000200 */
[C---:B------:R-:W-:Y:S08]  /*a900*/  HMMA.16816.F32.BF16 R120, R16.reuse, R28, R68 ;  /* 0x0000001c1078723c */ /* 0x040ff00000041844 */
[C---:B------:R-:W-:Y:S08]  /*a910*/  HMMA.16816.F32.BF16 R116, R16.reuse, R30, R64 ;  /* 0x0000001e1074723c */ /* 0x040ff00000041840 */
[C---:B------:R-:W-:Y:S01]  /*a920*/  HMMA.16816.F32.BF16 R112, R16.reuse, R20, R56 ;  /* 0x000000141070723c */ /* 0x040fe20000041838 */
[----:B------:R-:W-:Y:S07]  /*a930*/  LDSM.16.M88.4 R56, [R243+0x3800] ;  /* 0x00380000f338783b */ /* 0x000fee0000000200 */
[C---:B------:R-:W-:Y:S01]  /*a940*/  HMMA.16816.F32.BF16 R88, R16.reuse, R22, R48 ;  /* 0x000000161058723c */ /* 0x040fe20000041830 */
[----:B------:R-:W-:Y:S07]  /*a950*/  LDSM.16.M88.4 R48, [R243+0x3000] ;  /* 0x00300000f330783b */ /* 0x000fee0000000200 */
[C---:B------:R-:W-:Y:S01]  /*a960*/  HMMA.16816.F32.BF16 R108, R16.reuse, R40, R36 ;  /* 0x00000028106c723c */ /* 0x040fe20000041824 */
[----:B------:R-:W-:Y:S07]  /*a970*/  LDSM.16.M88.4 R36, [R232+0x7100] ;  /* 0x00710000e824783b */ /* 0x000fee0000000200 */
[----:B------:R-:W-:Y:S01]  /*a980*/  HMMA.16816.F32.BF16 R96, R16, R42, R24 ;  /* 0x0000002a1060723c */ /* 0x000fe20000041818 */
[----:B------:R-:W2:Y:S04]  /*a990*/  LDSM.16.M88.4 R16, [R239+0xc100] ;  /* 0x00c10000ef10783b */ /* 0x000ea80000000200 */
[----:B------:R-:W-:Y:S03]  /*a9a0*/  LDSM.16.M88.4 R24, [R241+0xc100] ;  /* 0x00c10000f118783b */ /* 0x000fe60000000200 */
[C---:B------:R-:W-:Y:S01]  /*a9b0*/  HMMA.16816.F32.BF16 R80, R8.reuse, R30, R80 ;  /* 0x0000001e0850723c */ /* 0x040fe20000041850 */
[----:B------:R-:W-:Y:S07]  /*a9c0*/  LDSM.16.M88.4 R28, [R243+0x2800] ;  /* 0x00280000f31c783b */ /* 0x000fee0000000200 */
[C---:B------:R-:W-:Y:S01]  /*a9d0*/  HMMA.16816.F32.BF16 R140, R8.reuse, R22, R72 ;  /* 0x00000016088c723c */ /* 0x040fe20000041848 */
[----:B------:R-:W3:Y:S07]  /*a9e0*/  LDSM.16.M88.4 R20, [R232+0x7900] ;  /* 0x00790000e814783b */ /* 0x000eee0000000200 */
[C---:B------:R-:W-:Y:S08]  /*a9f0*/  HMMA.16816.F32.BF16 R136, R8.reuse, R40, R92 ;  /* 0x000000280888723c */ /* 0x040ff0000004185c */
[----:B------:R-:W-:Y:S01]  /*aa00*/  HMMA.16816.F32.BF16 R132, R8, R42, R60 ;  /* 0x0000002a0884723c */ /* 0x000fe2000004183c */
[----:B------:R-:W4:Y:S07]  /*aa10*/  LDSM.16.M88.4 R8, [R241+0xe100] ;  /* 0x00e10000f108783b */ /* 0x000f2e0000000200 */
[C---:B-1----:R-:W-:Y:S08]  /*aa20*/  HMMA.16816.F32.BF16 R64, R12.reuse, R44, R104 ;  /* 0x0000002c0c40723c */ /* 0x042ff00000041868 */
[----:B------:R-:W-:Y:S08]  /*aa30*/  HMMA.16816.F32.BF16 R60, R12, R46, R80 ;  /* 0x0000002e0c3c723c */ /* 0x000ff00000041850 */
[C---:B--2---:R-:W-:Y:S08]  /*aa40*/  HMMA.16816.F32.BF16 R40, R16.reuse, R44, R120 ;  /* 0x0000002c1028723c */ /* 0x044ff00000041878 */
[----:B------:R-:W-:Y:S08]  /*aa50*/  HMMA.16816.F32.BF16 R44, R16, R46, R116 ;  /* 0x0000002e102c723c */ /* 0x000ff00000041874 */
[C---:B------:R-:W-:Y:S08]  /*aa60*/  HMMA.16816.F32.BF16 R76, R12.reuse, R52, R76 ;  /* 0x000000340c4c723c */ /* 0x040ff0000004184c */
[----:B------:R-:W-:Y:S08]  /*aa70*/  HMMA.16816.F32.BF16 R72, R12, R54, R100 ;  /* 0x000000360c48723c */ /* 0x000ff00000041864 */
[C---:B------:R-:W-:Y:S08]  /*aa80*/  HMMA.16816.F32.BF16 R80, R16.reuse, R52, R128 ;  /* 0x000000341050723c */ /* 0x040ff00000041880 */
[----:B------:R-:W-:Y:S01]  /*aa90*/  HMMA.16816.F32.BF16 R68, R16, R54, R124 ;  /* 0x000000361044723c */ /* 0x000fe2000004187c */
[----:B------:R-:W-:Y:S07]  /*aaa0*/  LDSM.16.M88.4 R52, [R238+0x6100] ;  /* 0x00610000ee34783b */ /* 0x000fee0000000200 */
[C---:B------:R-:W-:Y:S08]  /*aab0*/  HMMA.16816.F32.BF16 R92, R12.reuse, R36, R144 ;  /* 0x000000240c5c723c */ /* 0x040ff00000041890 */
[C---:B------:R-:W-:Y:S08]  /*aac0*/  HMMA.16816.F32.BF16 R104, R12.reuse, R38, R140 ;  /* 0x000000260c68723c */ /* 0x040ff0000004188c */
[C---:B---3--:R-:W-:Y:S08]  /*aad0*/  HMMA.16816.F32.BF16 R100, R12.reuse, R20, R136 ;  /* 0x000000140c64723c */ /* 0x048ff00000041888 */
        /* <DEDUP_REMOVED lines=8> */
[C---:B------:R-:W-:Y:S01]  /*ab60*/  HMMA.16816.F32.BF16 R116, R24.reuse, R30, R44 ;  /* 0x0000001e1874723c */ /* 0x040fe2000004182c */
[----:B------:R-:W3:Y:S07]  /*ab70*/  LDSM.16.M88.4 R44, [R238+0x6900] ;  /* 0x00690000ee2c783b */ /* 0x000eee0000000200 */
[-C--:B------:R-:W-:Y:S01]  /*ab80*/  HMMA.16816.F32.BF16 R124, R24, R28.reuse, R40 ;  /* 0x0000001c187c723c */ /* 0x080fe20000041828 */
[----:B------:R-:W1:Y:S07]  /*ab90*/  LDSM.16.M88.4 R40, [R238+0x7100] ;  /* 0x00710000ee28783b */ /* 0x000e6e0000000200 */
[----:B----4-:R-:W-:Y:S01]  /*aba0*/  HMMA.16816.F32.BF16 R140, R8, R28, R64 ;  /* 0x0000001c088c723c */ /* 0x010fe20000041840 */
[----:B------:R-:W-:-:S07]  /*abb0*/  IMAD R244, R5, 0x2, R240 ;  /* 0x0000000205f47824 */ /* 0x000fce00078e02f0 */
        /* <DEDUP_REMOVED lines=8> */
[C---:B------:R-:W-:Y:S08]  /*ac40*/  HMMA.16816.F32.BF16 R104, R8.reuse, R50, R104 ;  /* 0x000000320868723c */ /* 0x040ff00000041868 */
[C---:B------:R-:W-:Y:S08]  /*ac50*/  HMMA.16816.F32.BF16 R100, R8.reuse, R56, R100 ;  /* 0x000000380864723c */ /* 0x040ff00000041864 */
[----:B------:R-:W-:Y:S01]  /*ac60*/  HMMA.16816.F32.BF16 R128, R8, R58, R84 ;  /* 0x0000003a0880723c */ /* 0x000fe20000041854 */
[----:B------:R-:W4:Y:S07]  /*ac70*/  LDSM.16.M88.4 R8, [R244+0xe100] ;  /* 0x00e10000f408783b */ /* 0x000f2e0000000200 */
[C---:B------:R-:W-:Y:S01]  /*ac80*/  HMMA.16816.F32.BF16 R112, R24.reuse, R48, R12 ;  /* 0x000000301870723c */ /* 0x040fe2000004180c */
[----:B------:R-:W2:Y:S07]  /*ac90*/  LDSM.16.M88.4 R12, [R242+0xc100] ;  /* 0x00c10000f20c783b */ /* 0x000eae0000000200 */
[C---:B------:R-:W-:Y:S01]  /*aca0*/  HMMA.16816.F32.BF16 R76, R24.reuse, R50, R88 ;  /* 0x00000032184c723c */ /* 0x040fe20000041858 */
[----:B------:R-:W3:Y:S07]  /*acb0*/  LDSM.16.M88.4 R48, [R237+0x2000] ;  /* 0x00200000ed30783b */ /* 0x000eee0000000200 */
[C---:B------:R-:W-:Y:S08]  /*acc0*/  HMMA.16816.F32.BF16 R80, R24.reuse, R56, R108 ;  /* 0x000000381850723c */ /* 0x040ff0000004186c */
[----:B------:R-:W-:Y:S01]  /*acd0*/  HMMA.16816.F32.BF16 R72, R24, R58, R96 ;  /* 0x0000003a1848723c */ /* 0x000fe20000041860 */
[----:B------:R-:W4:Y:S01]  /*ace0*/  LDSM.16.M88.4 R24, [R237+0x3800] ;  /* 0x00380000ed18783b */ /* 0x000f220000000200 */
[----:B------:R-:W-:Y:S01]  /*acf0*/  ISETP.GE.AND P0, PT, R155, 0x2, PT ;  /* 0x000000029b00780c */ /* 0x000fe20003f06270 */
[----:B------:R-:W-:-:S05]  /*ad00*/  DEPBAR.LE SB0, 0x0 ;  /* 0x000080000000791a */ /* 0x000fca0000000000 */
        /* <DEDUP_REMOVED lines=8> */
[C---:B------:R-:W-:Y:S08]  /*ad90*/  HMMA.16816.F32.BF16 R108, R20.reuse, R40, R132 ;  /* 0x00000028146c723c */ /* 0x040ff00000041884 */
[C---:B------:R-:W-:Y:S08]  /*ada0*/  HMMA.16816.F32.BF16 R104, R20.reuse, R42, R104 ;  /* 0x0000002a1468723c */ /* 0x040ff00000041868 */
[C---:B------:R-:W-:Y:S08]  /*adb0*/  HMMA.16816.F32.BF16 R100, R20.reuse, R36, R100 ;  /* 0x000000241464723c */ /* 0x040ff00000041864 */
[----:B------:R-:W-:Y:S08]  /*adc0*/  HMMA.16816.F32.BF16 R68, R20, R38, R128 ;  /* 0x000000261444723c */ /* 0x000ff00000041880 */
[C---:B------:R-:W-:Y:S08]  /*add0*/  HMMA.16816.F32.BF16 R44, R16.reuse, R40, R112 ;  /* 0x00000028102c723c */ /* 0x040ff00000041870 */
[C---:B------:R-:W-:Y:S08]  /*ade0*/  HMMA.16816.F32.BF16 R40, R16.reuse, R42, R76 ;  /* 0x0000002a1028723c */ /* 0x040ff0000004184c */
[C---:B------:R-:W-:Y:S08]  /*adf0*/  HMMA.16816.F32.BF16 R20, R16.reuse, R36, R80 ;  /* 0x000000241014723c */ /* 0x040ff00000041850 */
[----:B------:R-:W-:Y:S01]  /*ae00*/  HMMA.16816.F32.BF16 R16, R16, R38, R72 ;  /* 0x000000261010723c */ /* 0x000fe20000041848 */
[----:B------:R-:W-:Y:S01]  /*ae10*/  BSSY B0, `(.L_x_1726) ;  /* 0x0000044000007945 */ /* 0x000fe20003800000 */
[----:B------:R-:W-:-:S02]  /*ae20*/  IADD3 R251, R243, 0x800, RZ ;  /* 0x00000800f3fb7810 */ /* 0x000fc40007ffe0ff */
[----:B------:R-:W-:-:S04]  /*ae30*/  IADD3 R250, R243, 0x1000, RZ ;  /* 0x00001000f3fa7810 */ /* 0x000fc80007ffe0ff */
[----:B----4-:R-:W-:Y:S01]  /*ae40*/  HMMA.16816.F32.BF16 R88, R8, R32, R88 ;  /* 0x000000200858723c */ /* 0x010fe20000041858 */
[C---:B------:R-:W-:Y:S02]  /*ae50*/  IADD3 R249, R243.reuse, 0x1800, RZ ;  /* 0x00001800f3f97810 */ /* 0x040fe40007ffe0ff */
[----:B------:R-:W-:-:S05]  /*ae60*/  IADD3 R248, R243, 0x2000, RZ ;  /* 0x00002000f3f87810 */ /* 0x000fca0007ffe0ff */
[----:B------:R-:W-:Y:S01]  /*ae70*/  HMMA.16816.F32.BF16 R84, R8, R34, R84 ;  /* 0x000000220854723c */ /* 0x000fe20000041854 */
[C---:B------:R-:W-:Y:S02]  /*ae80*/  IADD3 R247, R243.reuse, 0x2800, RZ ;  /* 0x00002800f3f77810 */ /* 0x040fe40007ffe0ff */
[----:B------:R-:W-:-:S05]  /*ae90*/  IADD3 R246, R243, 0x3000, RZ ;  /* 0x00003000f3f67810 */ /* 0x000fca0007ffe0ff */
[----:B------:R-:W-:Y:S01]  /*aea0*/  HMMA.16816.F32.BF16 R56, R12, R32, R56 ;  /* 0x000000200c38723c */ /* 0x000fe20000041838 */
[----:B------:R-:W-:-:S07]  /*aeb0*/  IADD3 R245, R243, 0x3800, RZ ;  /* 0x00003800f3f57810 */ /* 0x000fce0007ffe0ff */
[----:B------:R-:W-:Y:S08]  /*aec0*/  HMMA.16816.F32.BF16 R52, R12, R34, R52 ;  /* 0x000000220c34723c */ /* 0x000ff00000041834 */
        /* <DEDUP_REMOVED lines=17> */
[----:B------:R-:W-:Y:S01]  /*afe0*/  IADD3 R0, R155, -0x2, RZ ;  /* 0xfffffffe9b007810 */ /* 0x000fe20007ffe0ff */
[----:B------:R-:W-:-:S03]  /*aff0*/  UIADD3 UR13, UP0, UR10, 0x80, URZ ;  /* 0x000000800a0d7890 */ /* 0x000fc6000ff1e03f */
[----:B------:R-:W-:Y:S01]  /*b000*/  SHF.R.S32.HI R7, RZ, 0x1f, R0 ;  /* 0x0000001fff077819 */ /* 0x000fe20000011400 */
[----:B------:R-:W-:Y:S01]  /*b010*/  IMAD R6, R152, R0, RZ ;  /* 0x0000000098067224 */ /* 0x000fe200078e02ff */
[----:B------:R-:W-:Y:S01]  /*b020*/  UIADD3.X UR12, URZ, UR6, URZ, UP0, !UPT ;  /* 0x000000063f0c7290 */ /* 0x000fe200087fe43f */
[----:B--2---:R-:W-:Y:S02]  /*b030*/  IMAD.MOV.U32 R3, RZ, RZ, R159 ;  /* 0x000000ffff037224 */ /* 0x004fe400078e009f */
[----:B---3--:R-:W-:-:S04]  /*b040*/  IMAD.MOV.U32 R2, RZ, RZ, R156 ;  /* 0x000000ffff027224 */ /* 0x008fc800078e009c */
[----:B------:R-:W-:-:S04]  /*b050*/  IMAD.WIDE.U32 R8, R0, R153, R2 ;  /* 0x0000009900087225 */ /* 0x000fc800078e0002 */
[----:B------:R-:W-:Y:S01]  /*b060*/  IMAD.MOV.U32 R3, RZ, RZ, c[0x0][0x1e0] ;  /* 0x00007800ff037624 */ /* 0x000fe200078e00ff */
[----:B------:R-:W-:Y:S01]  /*b070*/  LEA R2, P1, R8, c[0x0][0x1c8], 0x1 ;  /* 0x0000720008027a11 */ /* 0x000fe200078208ff */
[----:B------:R-:W-:Y:S02]  /*b080*/  IMAD R0, R7, R153, R6 ;  /* 0x0000009907007224 */ /* 0x000fe400078e0206 */
[----:B------:R-:W-:Y:S02]  /*b090*/  IMAD.MOV.U32 R6, RZ, RZ, c[0x0][0x1e4] ;  /* 0x00007900ff067624 */ /* 0x000fe400078e00ff */
[----:B------:R-:W-:Y:S02]  /*b0a0*/  IMAD.SHL.U32 R11, R3, 0x20, RZ ;  /* 0x00000020030b7824 */ /* 0x000fe400078e00ff */
[----:B------:R-:W-:Y:S01]  /*b0b0*/  IMAD.IADD R0, R9, 0x1, R0 ;  /* 0x0000000109007824 */ /* 0x000fe200078e0200 */
[----:B------:R-:W-:Y:S02]  /*b0c0*/  SHF.L.U64.HI R9, R3, 0x5, R6 ;  /* 0x0000000503097819 */ /* 0x000fe40000010206 */
[----:B------:R-:W-:-:S02]  /*b0d0*/  IADD3 R6, P0, R2, R11, RZ ;  /* 0x0000000b02067210 */ /* 0x000fc40007f1e0ff */
[----:B------:R-:W-:Y:S02]  /*b0e0*/  LEA.HI.X R3, R8, c[0x0][0x1cc], R0, 0x1, P1 ;  /* 0x0000730008037a11 */ /* 0x000fe400008f0c00 */
[----:B------:R-:W-:-:S03]  /*b0f0*/  IADD3 R10, P2, R6, UR13, RZ ;  /* 0x0000000d060a7c10 */ /* 0x000fc6000ff5e0ff */
[----:B------:R-:W-:Y:S01]  /*b100*/  IMAD.X R7, R9, 0x1, R3, P0 ;  /* 0x0000000109077824 */ /* 0x000fe200000e0603 */
[----:B------:R-:W-:Y:S01]  /*b110*/  @!PT LDS RZ, [RZ] ;  /* 0x00000000fffff984 */ /* 0x000fe20000000800 */
[----:B------:R-:W-:Y:S01]  /*b120*/  @!PT LDS RZ, [RZ] ;  /* 0x00000000fffff984 */ /* 0x000fe20000000800 */
[----:B------:R-:W-:Y:S01]  /*b130*/  @!PT LDS RZ, [RZ] ;  /* 0x00000000fffff984 */ /* 0x000fe20000000800 */
[----:B------:R1:W-:Y:S01]  /*b140*/  LDGSTS.E.BYPASS.LTC128B.128 [R252+0x4100], [R2.64], !P6 ;  /* 0x0410000002fc7fae */ /* 0x0003e2000f101d48 */
[----:B------:R-:W-:-:S03]  /*b150*/  IADD3 R12, P1, P0, R11, 0x80, R2 ;  /* 0x000000800b0c7810 */ /* 0x000fc6000783e002 */
[----:B------:R1:W-:Y:S01]  /*b160*/  LDGSTS.E.BYPASS.LTC128B.128 [R252+0x6100], [R2.64+0x80], !P5 ;  /* 0x0610008002fc7fae */ /* 0x0003e2000e901d48 */
[----:B------:R-:W-:-:S03]  /*b170*/  IADD3.X R13, R9, RZ, R3, P1, P0 ;  /* 0x000000ff090d7210 */ /* 0x000fc60000fe0403 */
[----:B------:R2:W-:Y:S04]  /*b180*/  LDGSTS.E.BYPASS.LTC128B.128 [R252+0x4900], [R6.64], !P6 ;  /* 0x0490000006fc7fae */ /* 0x0005e8000f101d48 */
[----:B------:R3:W-:Y:S01]  /*b190*/  LDGSTS.E.BYPASS.LTC128B.128 [R252+0x6900], [R12.64], !P5 ;  /* 0x069000000cfc7fae */ /* 0x0007e2000e901d48 */
[----:B-1----:R-:W-:-:S04]  /*b1a0*/  IADD3 R2, P3, R6, R11, RZ ;  /* 0x0000000b06027210 */ /* 0x002fc80007f7e0ff */
[C---:B------:R-:W-:Y:S01]  /*b1b0*/  IADD3 R8, P1, R2.reuse, R11, RZ ;  /* 0x0000000b02087210 */ /* 0x040fe20007f3e0ff */
[C-C-:B------:R-:W-:Y:S01]  /*b1c0*/  IMAD.X R3, R7.reuse, 0x1, R9.reuse, P3 ;  /* 0x0000000107037824 */ /* 0x140fe200018e0609 */
[----:B--2---:R-:W-:Y:S02]  /*b1d0*/  IADD3 R6, P0, R2, UR13, RZ ;  /* 0x0000000d02067c10 */ /* 0x004fe4000ff1e0ff */
[----:B------:R-:W-:Y:S01]  /*b1e0*/  IADD3.X R11, R7, UR12, RZ, P2, !PT ;  /* 0x0000000c070b7c10 */ /* 0x000fe200097fe4ff */
[C---:B------:R-:W-:Y:S01]  /*b1f0*/  IMAD.X R9, R3.reuse, 0x1, R9, P1 ;  /* 0x0000000103097824 */ /* 0x040fe200008e0609 */
[----:B------:R-:W-:Y:S01]  /*b200*/  IADD3.X R7, R3, UR12, RZ, P0, !PT ;  /* 0x0000000c03077c10 */ /* 0x000fe200087fe4ff */
[----:B------:R3:W-:Y:S04]  /*b210*/  LDGSTS.E.BYPASS.LTC128B.128 [R252+0x5100], [R2.64], !P6 ;  /* 0x0510000002fc7fae */ /* 0x0007e8000f101d48 */
[----:B------:R3:W-:Y:S04]  /*b220*/  LDGSTS.E.BYPASS.LTC128B.128 [R252+0x7100], [R10.64], !P5 ;  /* 0x071000000afc7fae */ /* 0x0007e8000e901d48 */
[----:B------:R3:W-:Y:S04]  /*b230*/  LDGSTS.E.BYPASS.LTC128B.128 [R252+0x5900], [R8.64], !P6 ;  /* 0x0590000008fc7fae */ /* 0x0007e8000f101d48 */
[----:B------:R3:W-:Y:S02]  /*b240*/  LDGSTS.E.BYPASS.LTC128B.128 [R252+0x7900], [R6.64], !P5 ;  /* 0x0790000006fc7fae */ /* 0x0007e4000e901d48 */
.L_x_1727:
[----:B------:R-:W-:Y:S05]  /*b250*/  BSYNC B0 ;  /* 0x0000000000007941 */ /* 0x000fea0003800000 */
.L_x_1726:
[----:B------:R-:W2:Y:S04]  /*b260*/  LDL R208, [R1+0x4] ;  /* 0x0000040001d07983 */ /* 0x000ea80000100800 */
[----:B---3--:R-:W3:Y:S01]  /*b270*/  LDL R13, [R1+0xac] ;  /* 0x0000ac00010d7983 */ /* 0x008ee20000100800 */
[----:B------:R-:W-:Y:S01]  /*b280*/  FMUL.FTZ R0, R65, c[0x0][0x320] ;  /* 0x0000c80041007a20 */ /* 0x000fe20000410000 */
[----:B------:R-:W-:Y:S01]  /*b290*/  SHF.R.S32.HI R3, RZ, 0x1f, R148 ;  /* 0x0000001fff037819 */ /* 0x000fe20000011494 */
[----:B------:R-:W-:Y:S01]  /*b2a0*/  IMAD.MOV.U32 R6, RZ, RZ, c[0x0][0x2c4] ;  /* 0x0000b100ff067624 */ /* 0x000fe200078e00ff */
        /* <DEDUP_REMOVED lines=82> */
[----:B------:R1:W-:Y:S01]  /*b7d0*/  MUFU.TANH R20, R0 ;  /* 0x0000000000147308 */ /* 0x0003e20000002400 */
[----:B------:R-:W-:Y:S02]  /*b7e0*/  LEA.HI R2, R3, R148, RZ, 0x2 ;  /* 0x0000009403027211 */ /* 0x000fe400078f10ff */
[----:B------:R-:W-:Y:S01]  /*b7f0*/  ISETP.NE.AND P0, PT, R6, 0x1, PT ;  /* 0x000000010600780c */ /* 0x000fe20003f05270 */
[----:B-1----:R-:W-:-:S04]  /*b800*/  FMUL.FTZ R0, R102, c[0x0][0x320] ;  /* 0x0000c80066007a20 */ /* 0x002fc80000410000 */
[----:B------:R1:W-:Y:S01]  /*b810*/  MUFU.TANH R39, R0 ;  /* 0x0000000000277308 */ /* 0x0003e20000002400 */
[----:B------:R-:W-:Y:S01]  /*b820*/  LOP3.LUT R2, R2, 0xfffffffc, RZ, 0xc0, !PT ;  /* 0xfffffffc02027812 */ /* 0x000fe200078ec0ff */
[----:B-1----:R-:W-:-:S06]  /*b830*/  FMUL.FTZ R0, R103, c[0x0][0x320] ;  /* 0x0000c80067007a20 */ /* 0x002fcc0000410000 */
[----:B------:R1:W-:Y:S02]  /*b840*/  MUFU.TANH R40, R0 ;  /* 0x0000000000287308 */ /* 0x0003e40000002400 */
[----:B-1----:R-:W-:Y:S01]  /*b850*/  LEA.HI R0, R3, R148, RZ, 0x5 ;  /* 0x0000009403007211 */ /* 0x002fe200078f28ff */
[----:B------:R-:W-:-:S03]  /*b860*/  FMUL.FTZ R3, R88, c[0x0][0x320] ;  /* 0x0000c80058037a20 */ /* 0x000fc60000410000 */
[--C-:B------:R-:W-:Y:S02]  /*b870*/  SHF.R.S32.HI R6, RZ, 0x5, R0.reuse ;  /* 0x00000005ff067819 */ /* 0x100fe40000011400 */
[----:B------:R-:W-:Y:S02]  /*b880*/  SHF.R.S32.HI R7, RZ, 0x1f, R0 ;  /* 0x0000001fff077819 */ /* 0x000fe40000011400 */
[----:B------:R-:W-:Y:S02]  /*b890*/  LOP3.LUT R0, R0, 0xffffffe0, RZ, 0xc0, !PT ;  /* 0xffffffe000007812 */ /* 0x000fe400078ec0ff */
[----:B------:R-:W-:Y:S01]  /*b8a0*/  LEA.HI R8, R7, R6, RZ, 0x2 ;  /* 0x0000000607087211 */ /* 0x000fe200078f10ff */
[----:B------:R1:W-:Y:S01]  /*b8b0*/  MUFU.TANH R19, R3 ;  /* 0x0000000300137308 */ /* 0x0003e20000002400 */
[----:B------:R-:W-:Y:S02]  /*b8c0*/  IADD3 R0, R148, -R0, RZ ;  /* 0x8000000094007210 */ /* 0x000fe40007ffe0ff */
[----:B------:R-:W-:-:S02]  /*b8d0*/  LOP3.LUT R8, R8, 0xffffffc, RZ, 0xc0, !PT ;  /* 0x0ffffffc08087812 */ /* 0x000fc400078ec0ff */
[----:B------:R-:W-:-:S03]  /*b8e0*/  SHF.R.S32.HI R11, RZ, 0x1f, R0 ;  /* 0x0000001fff0b7819 */ /* 0x000fc60000011400 */
[----:B------:R-:W-:Y:S01]  /*b8f0*/  IMAD.IADD R10, R6, 0x1, -R8 ;  /* 0x00000001060a7824 */ /* 0x000fe200078e0a08 */
[----:B------:R-:W-:Y:S01]  /*b900*/  LEA.HI R6, R11, R0, RZ, 0x2 ;  /* 0x000000000b067211 */ /* 0x000fe200078f10ff */
[----:B-1----:R-:W-:-:S05]  /*b910*/  IMAD.IADD R3, R148, 0x1, -R2 ;  /* 0x0000000194037824 */ /* 0x002fca00078e0a02 */
[----:B------:R-:W-:Y:S01]  /*b920*/  LEA.HI R2, R3, R3, RZ, 0x1 ;  /* 0x0000000303027211 */ /* 0x000fe200078f08ff */
[----:B------:R-:W-:Y:S01]  /*b930*/  FMUL.FTZ R7, R89, c[0x0][0x320] ;  /* 0x0000c80059077a20 */ /* 0x000fe20000410000 */
[----:B------:R-:W-:Y:S02]  /*b940*/  SHF.R.S32.HI R14, RZ, 0x2, R6 ;  /* 0x00000002ff0e7819 */ /* 0x000fe40000011406 */
[C---:B------:R-:W-:Y:S02]  /*b950*/  LOP3.LUT R9, R2.reuse, 0x1ffffffe, RZ, 0xc0, !PT ;  /* 0x1ffffffe02097812 */ /* 0x040fe400078ec0ff */
[----:B------:R-:W-:Y:S01]  /*b960*/  SHF.L.U32 R2, R2, 0x5, RZ ;  /* 0x0000000502027819 */ /* 0x000fe200000006ff */
[----:B------:R1:W-:Y:S02]  /*b970*/  MUFU.TANH R18, R7 ;  /* 0x0000000700127308 */ /* 0x0003e40000002400 */
[----:B------:R-:W-:Y:S01]  /*b980*/  IMAD.IADD R8, R3, 0x1, -R9 ;  /* 0x0000000103087824 */ /* 0x000fe200078e0a09 */
[----:B------:R-:W-:Y:S01]  /*b990*/  LOP3.LUT R9, R2, 0xffffffc0, RZ, 0xc0, !PT ;  /* 0xffffffc002097812 */ /* 0x000fe200078ec0ff */
[----:B------:R-:W-:-:S02]  /*b9a0*/  IMAD.SHL.U32 R12, R10, 0x10, RZ ;  /* 0x000000100a0c7824 */ /* 0x000fc400078e00ff */
[----:B--2---:R-:W-:-:S05]  /*b9b0*/  IMAD R2, R208, 0x80, R14 ;  /* 0x00000080d0027824 */ /* 0x004fca00078e020e */
[----:B------:R-:W-:Y:S01]  /*b9c0*/  IADD3 R2, R9, R2, R12 ;  /* 0x0000000209027210 */ /* 0x000fe20007ffe00c */
[----:B-1----:R-:W-:-:S04]  /*b9d0*/  FMUL.FTZ R7, R68, c[0x0][0x320] ;  /* 0x0000c80044077a20 */ /* 0x002fc80000410000 */
[----:B------:R1:W-:Y:S01]  /*b9e0*/  MUFU.TANH R17, R7 ;  /* 0x0000000700117308 */ /* 0x0003e20000002400 */
[----:B------:R-:W-:Y:S01]  /*b9f0*/  FMUL.FTZ R3, R69, c[0x0][0x320] ;  /* 0x0000c80045037a20 */ /* 0x000fe20000410000 */
[----:B------:R2:W-:Y:S06]  /*ba00*/  STL [R1+0xc0], R9 ;  /* 0x0000c00901007387 */ /* 0x0005ec0000100800 */
[----:B------:R4:W-:Y:S01]  /*ba10*/  MUFU.TANH R33, R3 ;  /* 0x0000000300217308 */ /* 0x0009e20000002400 */
[----:B-1----:R-:W-:-:S05]  /*ba20*/  SHF.L.U32 R7, R8, 0x3, RZ ;  /* 0x0000000308077819 */ /* 0x002fca00000006ff */
[----:B--2---:R-:W-:Y:S02]  /*ba30*/  IMAD.IADD R9, R7, 0x1, R2 ;  /* 0x0000000107097824 */ /* 0x004fe400078e0202 */
[----:B------:R-:W-:Y:S02]  /*ba40*/  FMUL.FTZ R2, R70, c[0x0][0x320] ;  /* 0x0000c80046027a20 */ /* 0x000fe40000410000 */
[----:B----4-:R-:W-:Y:S02]  /*ba50*/  @P0 IMAD.HI.U32 R3, R9, c[0x0][0x2c8], RZ ;  /* 0x0000b20009030a27 */ /* 0x010fe400078e00ff */
[----:B------:R1:W-:Y:S03]  /*ba60*/  MUFU.TANH R32, R2 ;  /* 0x0000000200207308 */ /* 0x0003e60000002400 */
[----:B------:R-:W-:Y:S01]  /*ba70*/  @P0 SHF.R.U32.HI R9, RZ, c[0x0][0x2cc], R3 ;  /* 0x0000b300ff090a19 */ /* 0x000fe20000011603 */
[----:B------:R-:W-:Y:S01]  /*ba80*/  STL [R1+0xb4], R7 ;  /* 0x0000b40701007387 */ /* 0x000fe20000100800 */
[----:B------:R-:W-:-:S03]  /*ba90*/  FMUL.FTZ R3, R99, c[0x0][0x320] ;  /* 0x0000c80063037a20 */ /* 0x000fc60000410000 */
[----:B------:R-:W2:Y:S01]  /*baa0*/  SHFL.IDX PT, R7, R9, 0x2, 0x1c1f ;  /* 0x005c1f0009077f89 */ /* 0x000ea200000e0000 */
[----:B-1----:R-:W-:-:S03]  /*bab0*/  FMUL.FTZ R2, R71, c[0x0][0x320] ;  /* 0x0000c80047027a20 */ /* 0x002fc60000410000 */
[----:B------:R1:W-:Y:S01]  /*bac0*/  STL [R1+0xc4], R12 ;  /* 0x0000c40c01007387 */ /* 0x0003e20000100800 */
[----:B------:R4:W-:Y:S03]  /*bad0*/  MUFU.TANH R31, R2 ;  /* 0x00000002001f7308 */ /* 0x0009e60000002400 */
[----:B------:R2:W-:Y:S01]  /*bae0*/  STL [R1+0xc8], R14 ;  /* 0x0000c80e01007387 */ /* 0x0005e20000100800 */
[----:B----4-:R-:W-:Y:S01]  /*baf0*/  LOP3.LUT R2, R6, 0x7ffffffc, RZ, 0xc0, !PT ;  /* 0x7ffffffc06027812 */ /* 0x010fe200078ec0ff */
[----:B------:R-:W-:-:S03]  /*bb00*/  IMAD.MOV.U32 R6, RZ, RZ, -0x40 ;  /* 0xffffffc0ff067424 */ /* 0x000fc600078e00ff */
[----:B-1----:R1:W-:Y:S01]  /*bb10*/  MUFU.TANH R12, R3 ;  /* 0x00000003000c7308 */ /* 0x0023e20000002400 */
[----:B------:R-:W4:Y:S01]  /*bb20*/  SHFL.IDX PT, R8, R9, 0x3, 0x1c1f ;  /* 0x007c1f0009087f89 */ /* 0x000f2200000e0000 */
[----:B-1----:R-:W-:Y:S01]  /*bb30*/  IADD3 R3, R0, -R2, RZ ;  /* 0x8000000200037210 */ /* 0x002fe20007ffe0ff */
[----:B------:R-:W-:Y:S02]  /*bb40*/  IMAD R2, R149, R6, 0x1 ;  /* 0x0000000195027424 */ /* 0x000fe400078e0206 */
[----:B------:R-:W-:Y:S02]  /*bb50*/  FMUL.FTZ R0, R96, c[0x0][0x320] ;  /* 0x0000c80060007a20 */ /* 0x000fe40000410000 */
[----:B--2---:R-:W-:Y:S02]  /*bb60*/  IMAD.SHL.U32 R14, R3, 0x2, RZ ;  /* 0x00000002030e7824 */ /* 0x004fe400078e00ff */
[----:B------:R1:W2:Y:S03]  /*bb70*/  MUFU.TANH R10, R0 ;  /* 0x00000000000a7308 */ /* 0x0002a60000002400 */
[--C-:B---3--:R-:W-:Y:S01]  /*bb80*/  IADD3 R2, -R14, R2, R13.reuse ;  /* 0x000000020e027210 */ /* 0x108fe20007ffe10d */
[----:B------:R-:W-:-:S04]  /*bb90*/  IMAD R3, R149, -0x40, R13 ;  /* 0xffffffc095037824 */ /* 0x000fc800078e020d */
[----:B------:R-:W-:Y:S01]  /*bba0*/  IMAD.IADD R13, R2, 0x1, -R154 ;  /* 0x00000001020d7824 */ /* 0x000fe200078e0a9a */
[----:B------:R3:W-:Y:S01]  /*bbb0*/  STL [R1+0xb0], R14 ;  /* 0x0000b00e01007387 */ /* 0x0007e20000100800 */
[----:B-1----:R-:W-:-:S04]  /*bbc0*/  FMUL.FTZ R0, R97, c[0x0][0x320] ;  /* 0x0000c80061007a20 */ /* 0x002fc80000410000 */
[----:B------:R1:W1:Y:S01]  /*bbd0*/  MUFU.TANH R11, R0 ;  /* 0x00000000000b7308 */ /* 0x0002620000002400 */
[----:B------:R-:W-:Y:S01]  /*bbe0*/  IMAD.IADD R2, R13, 0x1, R7 ;  /* 0x000000010d027824 */ /* 0x000fe200078e0207 */
[----:B---3--:R-:W-:-:S04]  /*bbf0*/  IADD3 R14, -R14, R3, RZ ;  /* 0x000000030e0e7210 */ /* 0x008fc80007ffe1ff */
[----:B------:R-:W-:-:S04]  /*bc00*/  IMNMX R2, R14, R2, PT ;  /* 0x000000020e027217 */ /* 0x000fc80003800200 */
[C---:B------:R-:W-:Y:S02]  /*bc10*/  ISETP.GT.AND P0, PT, R2.reuse, RZ, PT ;  /* 0x000000ff0200720c */ /* 0x040fe40003f04270 */
[----:B------:R-:W-:Y:S01]  /*bc20*/  ISETP.GT.AND P1, PT, R2, 0x1, PT ;  /* 0x000000010200780c */ /* 0x000fe20003f24270 */
[----:B-1----:R-:W-:Y:S01]  /*bc30*/  FMUL.FTZ R0, R98, c[0x0][0x320] ;  /* 0x0000c80062007a20 */ /* 0x002fe20000410000 */
[----:B------:R-:W-:Y:S02]  /*bc40*/  ISETP.GT.AND P2, PT, R2, 0x8, PT ;  /* 0x000000080200780c */ /* 0x000fe40003f44270 */
[----:B--2---:R-:W-:Y:S02]  /*bc50*/  FSEL R10, R10, -INF , P0 ;  /* 0xff8000000a0a7808 */ /* 0x004fe40000000000 */
[----:B------:R-:W-:Y:S02]  /*bc60*/  FSEL R11, R11, -INF , P1 ;  /* 0xff8000000b0b7808 */ /* 0x000fe40000800000 */
[----:B------:R-:W-:-:S02]  /*bc70*/  ISETP.GT.AND P0, PT, R2, 0x10, PT ;  /* 0x000000100200780c */ /* 0x000fc40003f04270 */
[C---:B------:R-:W-:Y:S01]  /*bc80*/  ISETP.GT.AND P1, PT, R2.reuse, 0x11, PT ;  /* 0x000000110200780c */ /* 0x040fe20003f24270 */
[----:B------:R1:W2:Y:S01]  /*bc90*/  MUFU.TANH R7, R0 ;  /* 0x0000000000077308 */ /* 0x0002a20000002400 */
[----:B------:R-:W-:Y:S02]  /*bca0*/  FSEL R15, R15, -INF , P2 ;  /* 0xff8000000f0f7808 */ /* 0x000fe40001000000 */
[----:B------:R-:W-:Y:S02]  /*bcb0*/  ISETP.GT.AND P2, PT, R2, 0x18, PT ;  /* 0x000000180200780c */ /* 0x000fe40003f44270 */
[----:B------:R-:W-:Y:S02]  /*bcc0*/  FSEL R21, R19, -INF , P0 ;  /* 0xff80000013157808 */ /* 0x000fe40000000000 */
[----:B------:R-:W-:Y:S01]  /*bcd0*/  FSEL R24, R18, -INF , P1 ;  /* 0xff80000012187808 */ /* 0x000fe20000800000 */
[----:B----4-:R-:W-:Y:S01]  /*bce0*/  IMAD.IADD R6, R13, 0x1, R8 ;  /* 0x000000010d067824 */ /* 0x010fe200078e0208 */
[----:B------:R-:W-:Y:S01]  /*bcf0*/  ISETP.GT.AND P0, PT, R2, 0x20, PT ;  /* 0x000000200200780c */ /* 0x000fe20003f04270 */
[----:B------:R-:W-:Y:S01]  /*bd00*/  FMUL.FTZ R3, R90, c[0x0][0x320] ;  /* 0x0000c8005a037a20 */ /* 0x000fe20000410000 */
[----:B------:R-:W-:-:S02]  /*bd10*/  ISETP.GT.AND P1, PT, R2, 0x21, PT ;  /* 0x000000210200780c */ /* 0x000fc40003f24270 */
[----:B------:R-:W-:Y:S01]  /*bd20*/  FSEL R26, R26, -INF , P2 ;  /* 0xff8000001a1a7808 */ /* 0x000fe20001000000 */
[----:B------:R3:W4:Y:S01]  /*bd30*/  MUFU.TANH R8, R3 ;  /* 0x0000000300087308 */ /* 0x0007220000002400 */
[----:B------:R-:W-:Y:S02]  /*bd40*/  ISETP.GT.AND P2, PT, R2, 0x28, PT ;  /* 0x000000280200780c */ /* 0x000fe40003f44270 */
[----:B------:R-:W-:Y:S02]  /*bd50*/  FSEL R180, R36, -INF , P0 ;  /* 0xff80000024b47808 */ /* 0x000fe40000000000 */
[----:B------:R-:W-:Y:S02]  /*bd60*/  FSEL R181, R30, -INF , P1 ;  /* 0xff8000001eb57808 */ /* 0x000fe40000800000 */
[C---:B------:R-:W-:Y:S02]  /*bd70*/  ISETP.GT.AND P0, PT, R2.reuse, 0x30, PT ;  /* 0x000000300200780c */ /* 0x040fe40003f04270 */
[----:B------:R-:W-:-:S02]  /*bd80*/  ISETP.GT.AND P1, PT, R2, 0x31, PT ;  /* 0x000000310200780c */ /* 0x000fc40003f24270 */
[----:B-1----:R-:W-:Y:S02]  /*bd90*/  IMNMX R0, R14, R6, PT ;  /* 0x000000060e007217 */ /* 0x002fe40003800200 */
[----:B------:R-:W-:Y:S02]  /*bda0*/  ISETP.GT.AND P3, PT, R2, 0x9, PT ;  /* 0x000000090200780c */ /* 0x000fe40003f64270 */
[----:B---3--:R-:W-:Y:S02]  /*bdb0*/  FMNMX.FTZ R3, R10, R11, !PT ;  /* 0x0000000b0a037209 */ /* 0x008fe40007810000 */
[----:B------:R-:W-:Y:S02]  /*bdc0*/  FSEL R182, R29, -INF , P2 ;  /* 0xff8000001db67808 */ /* 0x000fe40001000000 */
[----:B------:R-:W-:Y:S02]  /*bdd0*/  ISETP.GT.AND P2, PT, R2, 0x38, PT ;  /* 0x000000380200780c */ /* 0x000fe40003f44270 */
[----:B------:R-:W-:-:S02]  /*bde0*/  FSEL R224, R25, -INF , P0 ;  /* 0xff80000019e07808 */ /* 0x000fc40000000000 */
[----:B------:R-:W-:Y:S02]  /*bdf0*/  FSEL R179, R20, -INF , P1 ;  /* 0xff80000014b37808 */ /* 0x000fe40000800000 */
[----:B------:R-:W-:Y:S02]  /*be00*/  FSEL R16, R16, -INF , P3 ;  /* 0xff80000010107808 */ /* 0x000fe40001800000 */
[C---:B------:R-:W-:Y:S02]  /*be10*/  ISETP.GT.AND P0, PT, R0.reuse, RZ, PT ;  /* 0x000000ff0000720c */ /* 0x040fe40003f04270 */
[----:B------:R-:W-:Y:S02]  /*be20*/  ISETP.GT.AND P1, PT, R0, 0x1, PT ;  /* 0x000000010000780c */ /* 0x000fe40003f24270 */
[----:B------:R-:W-:Y:S02]  /*be30*/  FMNMX.FTZ R3, R15, R3, !PT ;  /* 0x000000030f037209 */ /* 0x000fe40007810000 */
[----:B------:R-:W-:-:S02]  /*be40*/  FSEL R184, R17, -INF , P2 ;  /* 0xff80000011b87808 */ /* 0x000fc40001000000 */
[----:B------:R-:W-:Y:S02]  /*be50*/  ISETP.GT.AND P2, PT, R0, 0x8, PT ;  /* 0x000000080000780c */ /* 0x000fe40003f44270 */
[----:B--2---:R-:W-:Y:S02]  /*be60*/  FSEL R17, R7, -INF , P0 ;  /* 0xff80000007117808 */ /* 0x004fe40000000000 */
[----:B------:R-:W-:Y:S02]  /*be70*/  FSEL R18, R12, -INF , P1 ;  /* 0xff8000000c127808 */ /* 0x000fe40000800000 */
[----:B------:R-:W-:Y:S02]  /*be80*/  FMNMX.FTZ R3, R16, R3, !PT ;  /* 0x0000000310037209 */ /* 0x000fe40007810000 */
[----:B------:R-:W-:Y:S02]  /*be90*/  ISETP.GT.AND P3, PT, R2, 0x19, PT ;  /* 0x000000190200780c */ /* 0x000fe40003f64270 */
[----:B------:R-:W-:-:S02]  /*bea0*/  ISETP.GT.AND P0, PT, R0, 0x9, PT ;  /* 0x000000090000780c */ /* 0x000fc40003f04270 */
[----:B------:R-:W-:Y:S02]  /*beb0*/  FSEL R19, R37, -INF , P2 ;  /* 0xff80000025137808 */ /* 0x000fe40001000000 */
[----:B------:R-:W-:Y:S02]  /*bec0*/  FMNMX.FTZ R6, R17, R18, !PT ;  /* 0x0000001211067209 */ /* 0x000fe40007810000 */
[----:B------:R-:W-:Y:S02]  /*bed0*/  FMNMX.FTZ R3, R21, R3, !PT ;  /* 0x0000000315037209 */ /* 0x000fe40007810000 */
[----:B------:R-:W-:Y:S02]  /*bee0*/  FSEL R27, R27, -INF , P3 ;  /* 0xff8000001b1b7808 */ /* 0x000fe40001800000 */
[----:B------:R-:W-:Y:S02]  /*bef0*/  ISETP.GT.AND P3, PT, R2, 0x29, PT ;  /* 0x000000290200780c */ /* 0x000fe40003f64270 */
[----:B------:R-:W-:-:S02]  /*bf00*/  ISETP.GT.AND P1, PT, R0, 0x10, PT ;  /* 0x000000100000780c */ /* 0x000fc40003f24270 */
[----:B------:R-:W-:Y:S02]  /*bf10*/  FSEL R20, R38, -INF , P0 ;  /* 0xff80000026147808 */ /* 0x000fe40000000000 */
[----:B------:R-:W-:Y:S02]  /*bf20*/  FMNMX.FTZ R6, R19, R6, !PT ;  /* 0x0000000613067209 */ /* 0x000fe40007810000 */
[----:B------:R-:W-:Y:S02]  /*bf30*/  FMNMX.FTZ R3, R24, R3, !PT ;  /* 0x0000000318037209 */ /* 0x000fe40007810000 */
[----:B------:R-:W-:Y:S02]  /*bf40*/  FSEL R183, R28, -INF , P3 ;  /* 0xff8000001cb77808 */ /* 0x000fe40001800000 */
[----:B------:R-:W-:Y:S02]  /*bf50*/  ISETP.GT.AND P3, PT, R0, 0x11, PT ;  /* 0x000000110000780c */ /* 0x000fe40003f64270 */
[----:B----4-:R-:W-:-:S02]  /*bf60*/  FSEL R25, R8, -INF , P1 ;  /* 0xff80000008197808 */ /* 0x010fc40000800000 */
        /* <DEDUP_REMOVED lines=14> */
[C---:B------:R-:W-:Y:S02]  /*c050*/  ISETP.GT.AND P1, PT, R0.reuse, 0x21, PT ;  /* 0x000000210000780c */ /* 0x040fe40003f24270 */
[----:B------:R-:W-:Y:S02]  /*c060*/  ISETP.GT.AND P0, PT, R0, 0x28, PT ;  /* 0x000000280000780c */ /* 0x000fe40003f04270 */
[----:B------:R-:W-:Y:S02]  /*c070*/  FSEL R175, R48, -INF , P3 ;  /* 0xff80000030af7808 */ /* 0x000fe40001800000 */
[----:B------:R-:W-:-:S02]  /*c080*/  FMNMX.FTZ R6, R30, R6, !PT ;  /* 0x000000061e067209 */ /* 0x000fc40007810000 */
[----:B------:R-:W-:Y:S02]  /*c090*/  FMNMX.FTZ R3, R182, R3, !PT ;  /* 0x00000003b6037209 */ /* 0x000fe40007810000 */
[----:B------:R-:W-:Y:S02]  /*c0a0*/  FSEL R174, R45, -INF , P1 ;  /* 0xff8000002dae7808 */ /* 0x000fe40000800000 */
[----:B------:R-:W-:Y:S02]  /*c0b0*/  FSEL R173, R44, -INF , P0 ;  /* 0xff8000002cad7808 */ /* 0x000fe40000000000 */
[C---:B------:R-:W-:Y:S02]  /*c0c0*/  ISETP.GT.AND P4, PT, R0.reuse, 0x29, PT ;  /* 0x000000290000780c */ /* 0x040fe40003f84270 */
[C---:B------:R-:W-:Y:S02]  /*c0d0*/  ISETP.GT.AND P3, PT, R0.reuse, 0x30, PT ;  /* 0x000000300000780c */ /* 0x040fe40003f64270 */
[----:B------:R-:W-:-:S02]  /*c0e0*/  ISETP.GT.AND P2, PT, R0, 0x31, PT ;  /* 0x000000310000780c */ /* 0x000fc40003f44270 */
[C---:B------:R-:W-:Y:S02]  /*c0f0*/  ISETP.GT.AND P1, PT, R0.reuse, 0x38, PT ;  /* 0x000000380000780c */ /* 0x040fe40003f24270 */
[----:B------:R-:W-:Y:S02]  /*c100*/  ISETP.GT.AND P0, PT, R0, 0x39, PT ;  /* 0x000000390000780c */ /* 0x000fe40003f04270 */
[----:B------:R-:W-:Y:S02]  /*c110*/  FMNMX.FTZ R6, R175, R6, !PT ;  /* 0x00000006af067209 */ /* 0x000fe40007810000 */
[----:B------:R-:W-:Y:S02]  /*c120*/  FMNMX.FTZ R0, R183, R3, !PT ;  /* 0x00000003b7007209 */ /* 0x000fe40007810000 */
[----:B------:R-:W-:Y:S02]  /*c130*/  FMNMX.FTZ R6, R174, R6, !PT ;  /* 0x00000006ae067209 */ /* 0x000fe40007810000 */
[----:B------:R-:W-:-:S02]  /*c140*/  FMNMX.FTZ R0, R224, R0, !PT ;  /* 0x00000000e0007209 */ /* 0x000fc40007810000 */
[----:B------:R-:W-:Y:S02]  /*c150*/  FSEL R172, R41, -INF , P4 ;  /* 0xff80000029ac7808 */ /* 0x000fe40002000000 */
[----:B------:R-:W-:Y:S02]  /*c160*/  ISETP.GT.AND P4, PT, R2, 0x39, PT ;  /* 0x000000390200780c */ /* 0x000fe40003f84270 */
[----:B------:R-:W-:Y:S02]  /*c170*/  FMNMX.FTZ R6, R173, R6, !PT ;  /* 0x00000006ad067209 */ /* 0x000fe40007810000 */
[----:B------:R-:W-:Y:S02]  /*c180*/  FMNMX.FTZ R2, R179, R0, !PT ;  /* 0x00000000b3027209 */ /* 0x000fe40007810000 */
[----:B------:R-:W-:Y:S02]  /*c190*/  FSEL R248, R39, -INF , P3 ;  /* 0xff80000027f87808 */ /* 0x000fe40001800000 */
[----:B------:R-:W-:-:S02]  /*c1a0*/  FMNMX.FTZ R3, R172, R6, !PT ;  /* 0x00000006ac037209 */ /* 0x000fc40007810000 */
[----:B------:R-:W-:Y:S02]  /*c1b0*/  FSEL R185, R33, -INF , P4 ;  /* 0xff80000021b97808 */ /* 0x000fe40002000000 */
[----:B------:R-:W-:Y:S01]  /*c1c0*/  FMNMX.FTZ R2, R184, R2, !PT ;  /* 0x00000002b8027209 */ /* 0x000fe20007810000 */
[----:B------:R-:W-:Y:S01]  /*c1d0*/  FMUL.FTZ R6, R54, c[0x0][0x320] ;  /* 0x0000c80036067a20 */ /* 0x000fe20000410000 */
[----:B------:R-:W-:Y:S02]  /*c1e0*/  FSEL R247, R40, -INF , P2 ;  /* 0xff80000028f77808 */ /* 0x000fe40001000000 */
[----:B------:R-:W-:Y:S02]  /*c1f0*/  FMNMX.FTZ R3, R248, R3, !PT ;  /* 0x00000003f8037209 */ /* 0x000fe40007810000 */
[----:B------:R-:W-:Y:S01]  /*c200*/  FMNMX.FTZ R2, R185, R2, !PT ;  /* 0x00000002b9027209 */ /* 0x000fe20007810000 */
[----:B------:R1:W-:Y:S01]  /*c210*/  MUFU.TANH R39, R6 ;  /* 0x0000000600277308 */ /* 0x0003e20000002400 */
[----:B------:R-:W-:-:S02]  /*c220*/  FSEL R246, R32, -INF , P1 ;  /* 0xff80000020f67808 */ /* 0x000fc40000800000 */
[----:B------:R-:W-:Y:S02]  /*c230*/  FMNMX.FTZ R0, R247, R3, !PT ;  /* 0x00000003f7007209 */ /* 0x000fe40007810000 */
[----:B------:R-:W-:Y:S02]  /*c240*/  FSEL R245, R31, -INF , P0 ;  /* 0xff8000001ff57808 */ /* 0x000fe40000000000 */
[----:B------:R-:W-:Y:S01]  /*c250*/  FMNMX.FTZ R0, R246, R0, !PT ;  /* 0x00000000f6007209 */ /* 0x000fe20007810000 */
[----:B-1----:R-:W1:Y:S03]  /*c260*/  SHFL.BFLY PT, R6, R2, 0x2, 0x1f ;  /* 0x0c401f0002067f89 */ /* 0x002e6600000e0000 */
[----:B------:R-:W-:-:S05]  /*c270*/  FMNMX.FTZ R0, R245, R0, !PT ;  /* 0x00000000f5007209 */ /* 0x000fca0007810000 */
[----:B------:R-:W2:Y:S04]  /*c280*/  SHFL.BFLY PT, R134, R0, 0x2, 0x1f ;  /* 0x0c401f0000867f89 */ /* 0x000ea800000e0000 */
[----:B------:R-:W-:Y:S01]  /*c290*/  SHFL.IDX PT, R7, R9, RZ, 0x1c1f ;  /* 0x001c1fff09077589 */ /* 0x000fe200000e0000 */
[----:B-1----:R-:W-:-:S05]  /*c2a0*/  FMNMX.FTZ R2, R2, R6, !PT ;  /* 0x0000000602027209 */ /* 0x002fca0007810000 */
[----:B------:R-:W1:Y:S01]  /*c2b0*/  SHFL.BFLY PT, R135, R2, 0x1, 0x1f ;  /* 0x0c201f0002877f89 */ /* 0x000e6200000e0000 */
[----:B--2---:R-:W-:Y:S01]  /*c2c0*/  FMNMX.FTZ R134, R0, R134, !PT ;  /* 0x0000008600867209 */ /* 0x004fe20007810000 */
[----:B------:R-:W-:Y:S02]  /*c2d0*/  FMUL.FTZ R0, R58, c[0x0][0x320] ;  /* 0x0000c8003a007a20 */ /* 0x000fe40000410000 */
[----:B------:R-:W-:Y:S02]  /*c2e0*/  FMUL.FTZ R3, R55, c[0x0][0x320] ;  /* 0x0000c80037037a20 */ /* 0x000fe40000410000 */
[----:B------:R2:W-:Y:S08]  /*c2f0*/  MUFU.TANH R33, R0 ;  /* 0x0000000000217308 */ /* 0x0005f00000002400 */
[----:B------:R3:W-:Y:S01]  /*c300*/  MUFU.TANH R38, R3 ;  /* 0x0000000300267308 */ /* 0x0007e20000002400 */
[----:B--2---:R-:W-:-:S07]  /*c310*/  FMUL.FTZ R0, R59, c[0x0][0x320] ;  /* 0x0000c8003b007a20 */ /* 0x004fce0000410000 */
[----:B------:R2:W-:Y:S01]  /*c320*/  MUFU.TANH R31, R0 ;  /* 0x00000000001f7308 */ /* 0x0005e20000002400 */
[----:B---3--:R-:W-:-:S07]  /*c330*/  FMUL.FTZ R3, R47, c[0x0][0x320] ;  /* 0x0000c8002f037a20 */ /* 0x008fce0000410000 */
[----:B------:R3:W-:Y:S01]  /*c340*/  MUFU.TANH R138, R3 ;  /* 0x00000003008a7308 */ /* 0x0007e20000002400 */
[----:B-1----:R-:W-:Y:S01]  /*c350*/  FMNMX.FTZ R135, R2, R135, !PT ;  /* 0x0000008702877209 */ /* 0x002fe20007810000 */
[----:B--2---:R-:W-:-:S06]  /*c360*/  FMUL.FTZ R0, R22, c[0x0][0x320] ;  /* 0x0000c80016007a20 */ /* 0x004fcc0000410000 */
[----:B------:R1:W-:Y:S01]  /*c370*/  MUFU.TANH R163, R0 ;  /* 0x0000000000a37308 */ /* 0x0003e20000002400 */
[----:B---3--:R-:W-:-:S07]  /*c380*/  FMUL.FTZ R3, R62, c[0x0][0x320] ;  /* 0x0000c8003e037a20 */ /* 0x008fce0000410000 */
[----:B------:R2:W-:Y:S01]  /*c390*/  MUFU.TANH R37, R3 ;  /* 0x0000000300257308 */ /* 0x0005e20000002400 */
[C---:B------:R-:W-:Y:S01]  /*c3a0*/  FMUL.FTZ R2, R135.reuse, c[0x0][0x2d0] ;  /* 0x0000b40087027a20 */ /* 0x040fe20000410000 */
[----:B-1----:R-:W-:Y:S02]  /*c3b0*/  IADD3 R0, R150, R151, RZ ;  /* 0x0000009796007210 */ /* 0x002fe40007ffe0ff */
[----:B------:R-:W-:-:S03]  /*c3c0*/  FSETP.NEU.FTZ.AND P0, PT, R135, -INF , PT ;  /* 0xff8000008700780b */ /* 0x000fc60003f1d000 */
[----:B------:R-:W-:Y:S02]  /*c3d0*/  IMAD.SHL.U32 R233, R0, 0x2, RZ ;  /* 0x0000000200e97824 */ /* 0x000fe400078e00ff */
[----:B--2---:R-:W-:Y:S01]  /*c3e0*/  FMUL.FTZ R3, R63, c[0x0][0x320] ;  /* 0x0000c8003f037a20 */ /* 0x004fe20000410000 */
[----:B------:R-:W-:Y:S01]  /*c3f0*/  IADD3 R0, R13, R7, RZ ;  /* 0x000000070d007210 */ /* 0x000fe20007ffe0ff */
[----:B------:R-:W1:Y:S02]  /*c400*/  SHFL.BFLY PT, R6, R134, 0x1, 0x1f ;  /* 0x0c201f0086067f89 */ /* 0x000e6400000e0000 */
[----:B------:R2:W-:Y:S01]  /*c410*/  MUFU.TANH R36, R3 ;  /* 0x0000000300247308 */ /* 0x0005e20000002400 */
[----:B------:R-:W-:Y:S01]  /*c420*/  IMNMX R0, R14, R0, PT ;  /* 0x000000000e007217 */ /* 0x000fe20003800200 */
[----:B------:R-:W-:Y:S01]  /*c430*/  LDSM.16.MT88.4 R112, [R233+0x100] ;  /* 0x00010000e970783b */ /* 0x000fe20000004200 */
[----:B------:R-:W-:Y:S02]  /*c440*/  FSEL R12, R2, RZ, P0 ;  /* 0x000000ff020c7208 */ /* 0x000fe40000000000 */
[C---:B------:R-:W-:Y:S01]  /*c450*/  ISETP.GT.AND P1, PT, R0.reuse, RZ, PT ;  /* 0x000000ff0000720c */ /* 0x040fe20003f24270 */
[----:B------:R-:W-:Y:S01]  /*c460*/  LDSM.16.MT88.4 R96, [R233+0x2100] ;  /* 0x00210000e960783b */ /* 0x000fe20000004200 */
[----:B------:R-:W-:Y:S01]  /*c470*/  ISETP.GT.AND P0, PT, R0, 0x1, PT ;  /* 0x000000010000780c */ /* 0x000fe20003f04270 */
[----:B--2---:R-:W-:-:S04]  /*c480*/  FMUL.FTZ R3, R42, c[0x0][0x320] ;  /* 0x0000c8002a037a20 */ /* 0x004fc80000410000 */
[----:B------:R2:W-:Y:S01]  /*c490*/  MUFU.TANH R133, R3 ;  /* 0x0000000300857308 */ /* 0x0005e20000002400 */
[----:B------:R-:W-:Y:S01]  /*c4a0*/  FFMA.FTZ R2, R10, c[0x0][0x2d0], -R12 ;  /* 0x0000b4000a027a23 */ /* 0x000fe2000001080c */
[----:B------:R-:W-:Y:S02]  /*c4b0*/  ISETP.GT.AND P3, PT, R0, 0x8, PT ;  /* 0x000000080000780c */ /* 0x000fe40003f64270 */
[----:B------:R-:W-:Y:S02]  /*c4c0*/  FSEL R22, R52, -INF , P1 ;  /* 0xff80000034167808 */ /* 0x000fe40000800000 */
[----:B------:R-:W-:Y:S02]  /*c4d0*/  ISETP.GT.AND P4, PT, R0, 0x9, PT ;  /* 0x000000090000780c */ /* 0x000fe40003f84270 */
[----:B------:R3:W-:Y:S01]  /*c4e0*/  MUFU.EX2 R177, R2 ;  /* 0x0000000200b17308 */ /* 0x0007e20000000800 */
[----:B--2---:R-:W-:-:S07]  /*c4f0*/  FMUL.FTZ R3, R43, c[0x0][0x320] ;  /* 0x0000c8002b037a20 */ /* 0x004fce0000410000 */
[----:B------:R2:W-:Y:S01]  /*c500*/  MUFU.TANH R132, R3 ;  /* 0x0000000300847308 */ /* 0x0005e20000002400 */
[----:B------:R-:W-:Y:S01]  /*c510*/  FSEL R32, R60, -INF , P3 ;  /* 0xff8000003c207808 */ /* 0x000fe20001800000 */
[----:B---3--:R-:W-:Y:S01]  /*c520*/  FFMA.FTZ R2, R11, c[0x0][0x2d0], -R12 ;  /* 0x0000b4000b027a23 */ /* 0x008fe2000001080c */
[----:B------:R-:W-:Y:S02]  /*c530*/  ISETP.GT.AND P2, PT, R0, 0x10, PT ;  /* 0x000000100000780c */ /* 0x000fe40003f44270 */
[----:B------:R-:W-:-:S03]  /*c540*/  FSEL R40, R61, -INF , P4 ;  /* 0xff8000003d287808 */ /* 0x000fc60002000000 */
[----:B------:R-:W3:Y:S01]  /*c550*/  MUFU.EX2 R231, R2 ;  /* 0x0000000200e77308 */ /* 0x000ee20000000800 */
[----:B--2---:R-:W-:Y:S01]  /*c560*/  FMUL.FTZ R3, R23, c[0x0][0x320] ;  /* 0x0000c80017037a20 */ /* 0x004fe20000410000 */
[----:B------:R-:W-:-:S06]  /*c570*/  FSEL R23, R65, -INF , P0 ;  /* 0xff80000041177808 */ /* 0x000fcc0000000000 */
[----:B------:R2:W-:Y:S01]  /*c580*/  MUFU.TANH R161, R3 ;  /* 0x0000000300a17308 */ /* 0x0005e20000002400 */
[----:B------:R-:W-:Y:S02]  /*c590*/  ISETP.GT.AND P0, PT, R0, 0x11, PT ;  /* 0x000000110000780c */ /* 0x000fe40003f04270 */
[----:B------:R-:W-:Y:S02]  /*c5a0*/  FSEL R41, R56, -INF , P2 ;  /* 0xff80000038297808 */ /* 0x000fe40001000000 */
[----:B--2---:R-:W-:-:S04]  /*c5b0*/  FMNMX.FTZ R3, R22, R23, !PT ;  /* 0x0000001716037209 */ /* 0x004fc80007810000 */
[----:B------:R-:W-:-:S04]  /*c5c0*/  FMNMX.FTZ R2, R32, R3, !PT ;  /* 0x0000000320027209 */ /* 0x000fc80007810000 */
[----:B------:R-:W-:Y:S02]  /*c5d0*/  FMNMX.FTZ R2, R40, R2, !PT ;  /* 0x0000000228027209 */ /* 0x000fe40007810000 */
[----:B------:R-:W-:Y:S02]  /*c5e0*/  ISETP.GT.AND P1, PT, R0, 0x18, PT ;  /* 0x000000180000780c */ /* 0x000fe40003f24270 */
[----:B------:R-:W-:Y:S02]  /*c5f0*/  FSEL R44, R57, -INF , P0 ;  /* 0xff800000392c7808 */ /* 0x000fe40000000000 */
[----:B------:R-:W-:Y:S01]  /*c600*/  FMNMX.FTZ R2, R41, R2, !PT ;  /* 0x0000000229027209 */ /* 0x000fe20007810000 */
[----:B------:R-:W-:Y:S01]  /*c610*/  FFMA.FTZ R3, R15, c[0x0][0x2d0], -R12 ;  /* 0x0000b4000f037a23 */ /* 0x000fe2000001080c */
[----:B-1----:R-:W-:Y:S02]  /*c620*/  FMNMX.FTZ R134, R134, R6, !PT ;  /* 0x0000000686867209 */ /* 0x002fe40007810000 */
[----:B------:R-:W-:-:S02]  /*c630*/  ISETP.GT.AND P3, PT, R0, 0x19, PT ;  /* 0x000000190000780c */ /* 0x000fc40003f64270 */
[----:B------:R-:W-:Y:S02]  /*c640*/  FSEL R61, R72, -INF , P1 ;  /* 0xff800000483d7808 */ /* 0x000fe40000800000 */
[----:B------:R-:W-:Y:S01]  /*c650*/  FMNMX.FTZ R2, R44, R2, !PT ;  /* 0x000000022c027209 */ /* 0x000fe20007810000 */
[----:B------:R1:W-:Y:S01]  /*c660*/  MUFU.EX2 R225, R3 ;  /* 0x0000000300e17308 */ /* 0x0003e20000000800 */
[----:B------:R-:W-:Y:S02]  /*c670*/  ISETP.GT.AND P2, PT, R0, 0x20, PT ;  /* 0x000000200000780c */ /* 0x000fe40003f44270 */
[----:B------:R-:W-:Y:S02]  /*c680*/  FSEL R60, R53, -INF , P3 ;  /* 0xff800000353c7808 */ /* 0x000fe40001800000 */
[----:B------:R-:W-:Y:S02]  /*c690*/  FMNMX.FTZ R2, R61, R2, !PT ;  /* 0x000000023d027209 */ /* 0x000fe40007810000 */
[----:B------:R-:W-:-:S02]  /*c6a0*/  FSETP.NEU.FTZ.AND P0, PT, R134, -INF , PT ;  /* 0xff8000008600780b */ /* 0x000fc40003f1d000 */
[----:B------:R-:W-:Y:S02]  /*c6b0*/  ISETP.GT.AND P1, PT, R0, 0x21, PT ;  /* 0x000000210000780c */ /* 0x000fe40003f24270 */
[----:B------:R-:W-:Y:S01]  /*c6c0*/  FSEL R167, R167, -INF , P2 ;  /* 0xff800000a7a77808 */ /* 0x000fe20001000000 */
[----:B-1----:R-:W-:Y:S01]  /*c6d0*/  FMUL.FTZ R3, R134, c[0x0][0x2d0] ;  /* 0x0000b40086037a20 */ /* 0x002fe20000410000 */
[----:B------:R-:W-:-:S04]  /*c6e0*/  FMNMX.FTZ R2, R60, R2, !PT ;  /* 0x000000023c027209 */ /* 0x000fc80007810000 */
[----:B------:R-:W-:Y:S02]  /*c6f0*/  FSEL R3, R3, RZ, P0 ;  /* 0x000000ff03037208 */ /* 0x000fe40000000000 */
[----:B------:R-:W-:Y:S02]  /*c700*/  ISETP.GT.AND P0, PT, R0, 0x28, PT ;  /* 0x000000280000780c */ /* 0x000fe40003f04270 */
[----:B------:R-:W-:Y:S02]  /*c710*/  FSEL R166, R166, -INF , P1 ;  /* 0xff800000a6a67808 */ /* 0x000fe40000800000 */
[----:B------:R-:W-:Y:S01]  /*c720*/  FMNMX.FTZ R2, R167, R2, !PT ;  /* 0x00000002a7027209 */ /* 0x000fe20007810000 */
[----:B------:R-:W-:Y:S01]  /*c730*/  IMAD R234, R5, 0x2, R233 ;  /* 0x0000000205ea7824 */ /* 0x000fe200078e02e9 */
[----:B------:R-:W-:Y:S02]  /*c740*/  FSEL R165, R165, -INF , P0 ;  /* 0xff800000a5a57808 */ /* 0x000fe40000000000 */
[----:B------:R-:W-:-:S02]  /*c750*/  ISETP.GT.AND P4, PT, R0, 0x29, PT ;  /* 0x000000290000780c */ /* 0x000fc40003f84270 */
[C---:B------:R-:W-:Y:S02]  /*c760*/  ISETP.GT.AND P3, PT, R0.reuse, 0x30, PT ;  /* 0x000000300000780c */ /* 0x040fe40003f64270 */
[C---:B------:R-:W-:Y:S02]  /*c770*/  ISETP.GT.AND P2, PT, R0.reuse, 0x31, PT ;  /* 0x000000310000780c */ /* 0x040fe40003f44270 */
[----:B------:R-:W-:Y:S02]  /*c780*/  ISETP.GT.AND P1, PT, R0, 0x38, PT ;  /* 0x000000380000780c */ /* 0x000fe40003f24270 */
[----:B------:R-:W-:Y:S01]  /*c790*/  FMNMX.FTZ R2, R166, R2, !PT ;  /* 0x00000002a6027209 */ /* 0x000fe20007810000 */
[----:B------:R-:W-:Y:S01]  /*c7a0*/  IMAD R236, R4, 0x2, R233 ;  /* 0x0000000204ec7824 */ /* 0x000fe200078e02e9 */
[----:B------:R-:W-:Y:S01]  /*c7b0*/  ISETP.GT.AND P0, PT, R0, 0x39, PT ;  /* 0x000000390000780c */ /* 0x000fe20003f04270 */
[----:B------:R-:W-:Y:S01]  /*c7c0*/  FFMA.FTZ R0, R20, c[0x0][0x2d0], -R3 ;  /* 0x0000b40014007a23 */ /* 0x000fe20000010803 */
[----:B------:R-:W-:Y:S01]  /*c7d0*/  LDSM.16.MT88.4 R100, [R234+0x2100] ;  /* 0x00210000ea64783b */ /* 0x000fe20000004200 */
[----:B------:R-:W-:Y:S01]  /*c7e0*/  IMAD R235, R4, 0x2, R234 ;  /* 0x0000000204eb7824 */ /* 0x000fe200078e02ea */
[----:B------:R-:W-:Y:S01]  /*c7f0*/  FSEL R164, R164, -INF , P4 ;  /* 0xff800000a4a47808 */ /* 0x000fe20002000000 */
[----:B------:R1:W-:Y:S01]  /*c800*/  MUFU.EX2 R229, R0 ;  /* 0x0000000000e57308 */ /* 0x0003e20000000800 */
[----:B------:R-:W2:Y:S01]  /*c810*/  SHFL.IDX PT, R4, R9, 0x1, 0x1c1f ;  /* 0x003c1f0009047f89 */ /* 0x000ea200000e0000 */
[----:B------:R-:W-:-:S02]  /*c820*/  FMNMX.FTZ R2, R165, R2, !PT ;  /* 0x00000002a5027209 */ /* 0x000fc40007810000 */
[----:B------:R-:W-:Y:S01]  /*c830*/  FSEL R171, R171, -INF , P3 ;  /* 0xff800000abab7808 */ /* 0x000fe20001800000 */
[----:B------:R-:W-:Y:S01]  /*c840*/  FFMA.FTZ R5, R16, c[0x0][0x2d0], -R12 ;  /* 0x0000b40010057a23 */ /* 0x000fe2000001080c */
[----:B------:R-:W-:Y:S01]  /*c850*/  FMNMX.FTZ R2, R164, R2, !PT ;  /* 0x00000002a4027209 */ /* 0x000fe20007810000 */
[----:B------:R-:W-:Y:S01]  /*c860*/  LDSM.16.MT88.4 R116, [R234+0x100] ;  /* 0x00010000ea74783b */ /* 0x000fe20000004200 */
[----:B------:R-:W-:Y:S02]  /*c870*/  FSEL R170, R170, -INF , P2 ;  /* 0xff800000aaaa7808 */ /* 0x000fe40001000000 */
[----:B------:R-:W-:Y:S01]  /*c880*/  FSEL R169, R169, -INF , P1 ;  /* 0xff800000a9a97808 */ /* 0x000fe20000800000 */
[----:B------:R-:W-:Y:S01]  /*c890*/  LDSM.16.MT88.4 R84, [R236+0x100] ;  /* 0x00010000ec54783b */ /* 0x000fe20000004200 */
[----:B------:R-:W-:-:S03]  /*c8a0*/  FSEL R168, R168, -INF , P0 ;  /* 0xff800000a8a87808 */ /* 0x000fc60000000000 */
[----:B------:R-:W-:Y:S01]  /*c8b0*/  LDSM.16.MT88.4 R88, [R235+0x100] ;  /* 0x00010000eb58783b */ /* 0x000fe20000004200 */
[----:B-1----:R-:W-:Y:S01]  /*c8c0*/  FMUL.FTZ R0, R34, c[0x0][0x320] ;  /* 0x0000c80022007a20 */ /* 0x002fe20000410000 */
[----:B------:R-:W-:Y:S02]  /*c8d0*/  FMNMX.FTZ R2, R171, R2, !PT ;  /* 0x00000002ab027209 */ /* 0x000fe40007810000 */
[----:B------:R-:W-:Y:S01]  /*c8e0*/  LDSM.16.MT88.4 R108, [R236+0x2100] ;  /* 0x00210000ec6c783b */ /* 0x000fe20000004200 */
[----:B------:R1:W-:Y:S01]  /*c8f0*/  MUFU.TANH R162, R0 ;  /* 0x0000000000a27308 */ /* 0x0003e20000002400 */
[----:B------:R-:W-:Y:S02]  /*c900*/  FMNMX.FTZ R2, R170, R2, !PT ;  /* 0x00000002aa027209 */ /* 0x000fe40007810000 */
[----:B------:R-:W-:Y:S02]  /*c910*/  LDSM.16.MT88.4 R104, [R235+0x2100] ;  /* 0x00210000eb68783b */ /* 0x000fe40000004200 */
[----:B------:R-:W-:-:S02]  /*c920*/  FMNMX.FTZ R2, R169, R2, !PT ;  /* 0x00000002a9027209 */ /* 0x000fc40007810000 */
[----:B---3--:R-:W-:Y:S01]  /*c930*/  F2FP.BF16.PACK_AB R8, R231, R177 ;  /* 0x000000b1e708723e */ /* 0x008fe200000010ff */
[----:B------:R-:W-:Y:S01]  /*c940*/  LDSM.16.MT88.4 R52, [R234+0x900] ;  /* 0x00090000ea34783b */ /* 0x000fe20000004200 */
[----:B-1----:R-:W-:-:S04]  /*c950*/  FMUL.FTZ R0, R35, c[0x0][0x320] ;  /* 0x0000c80023007a20 */ /* 0x002fc80000410000 */
[----:B------:R1:W-:Y:S01]  /*c960*/  MUFU.TANH R160, R0 ;  /* 0x0000000000a07308 */ /* 0x0003e20000002400 */
[----:B------:R-:W-:Y:S02]  /*c970*/  FMNMX.FTZ R2, R168, R2, !PT ;  /* 0x00000002a8027209 */ /* 0x000fe40007810000 */
[----:B--2---:R-:W-:-:S05]  /*c980*/  IADD3 R4, R13, R4, RZ ;  /* 0x000000040d047210 */ /* 0x004fca0007ffe0ff */
[----:B------:R2:W-:Y:S01]  /*c990*/  MUFU.EX2 R178, R5 ;  /* 0x0000000500b27308 */ /* 0x0005e20000000800 */
[----:B-1----:R-:W-:-:S07]  /*c9a0*/  FMUL.FTZ R0, R66, c[0x0][0x320] ;  /* 0x0000c80042007a20 */ /* 0x002fce0000410000 */
[----:B------:R1:W3:Y:S01]  /*c9b0*/  MUFU.TANH R15, R0 ;  /* 0x00000000000f7308 */ /* 0x0002e20000002400 */
[----:B--2---:R-:W-:Y:S01]  /*c9c0*/  FFMA.FTZ R5, R17, c[0x0][0x2d0], -R3 ;  /* 0x0000b40011057a23 */ /* 0x004fe20000010803 */
[----:B------:R-:W2:Y:S06]  /*c9d0*/  SHFL.BFLY PT, R6, R2, 0x2, 0x1f ;  /* 0x0c401f0002067f89 */ /* 0x000eac00000e0000 */
[----:B------:R4:W-:Y:S01]  /*c9e0*/  MUFU.EX2 R228, R5 ;  /* 0x0000000500e47308 */ /* 0x0009e20000000800 */
[----:B-1----:R-:W-:-:S07]  /*c9f0*/  FMUL.FTZ R0, R67, c[0x0][0x320] ;  /* 0x0000c80043007a20 */ /* 0x002fce0000410000 */
[----:B------:R1:W1:Y:S01]  /*ca00*/  MUFU.TANH R7, R0 ;  /* 0x0000000000077308 */ /* 0x0002620000002400 */
[----:B----4-:R-:W-:-:S07]  /*ca10*/  FFMA.FTZ R5, R18, c[0x0][0x2d0], -R3 ;  /* 0x0000b40012057a23 */ /* 0x010fce0000010803 */
[----:B------:R4:W2:Y:S01]  /*ca20*/  MUFU.EX2 R195, R5 ;  /* 0x0000000500c37308 */ /* 0x0008a20000000800 */
[----:B-1----:R-:W-:-:S04]  /*ca30*/  IMNMX R0, R14, R4, PT ;  /* 0x000000040e007217 */ /* 0x002fc80003800200 */
[C---:B------:R-:W-:Y:S02]  /*ca40*/  ISETP.GT.AND P0, PT, R0.reuse, RZ, PT ;  /* 0x000000ff0000720c */ /* 0x040fe40003f04270 */
[----:B------:R-:W-:Y:S01]  /*ca50*/  ISETP.GT.AND P2, PT, R0, 0x1, PT ;  /* 0x000000010000780c */ /* 0x000fe20003f44270 */
[----:B----4-:R-:W-:Y:S01]  /*ca60*/  FFMA.FTZ R5, R19, c[0x0][0x2d0], -R3 ;  /* 0x0000b40013057a23 */ /* 0x010fe20000010803 */
[----:B---3--:R-:W-:-:S03]  /*ca70*/  FSEL R14, R15, -INF , P0 ;  /* 0xff8000000f0e7808 */ /* 0x008fc60000000000 */
[----:B------:R1:W3:Y:S01]  /*ca80*/  MUFU.EX2 R230, R5 ;  /* 0x0000000500e67308 */ /* 0x0002e20000000800 */
[C---:B------:R-:W-:Y:S02]  /*ca90*/  ISETP.GT.AND P3, PT, R0.reuse, 0x8, PT ;  /* 0x000000080000780c */ /* 0x040fe40003f64270 */
[----:B------:R-:W-:Y:S01]  /*caa0*/  FSEL R15, R7, -INF , P2 ;  /* 0xff800000070f7808 */ /* 0x000fe20001000000 */
[----:B------:R-:W-:Y:S01]  /*cab0*/  FFMA.FTZ R4, R21, c[0x0][0x2d0], -R12 ;  /* 0x0000b40015047a23 */ /* 0x000fe2000001080c */
[----:B------:R-:W-:Y:S02]  /*cac0*/  ISETP.GT.AND P4, PT, R0, 0x9, PT ;  /* 0x000000090000780c */ /* 0x000fe40003f84270 */
[----:B------:R-:W-:Y:S01]  /*cad0*/  FSEL R16, R37, -INF , P3 ;  /* 0xff80000025107808 */ /* 0x000fe20001800000 */
[----:B------:R-:W-:Y:S01]  /*cae0*/  MUFU.EX2 R194, R4 ;  /* 0x0000000400c27308 */ /* 0x000fe20000000800 */
[----:B-1----:R-:W-:-:S07]  /*caf0*/  FMUL.FTZ R5, R46, c[0x0][0x320] ;  /* 0x0000c8002e057a20 */ /* 0x002fce0000410000 */
[----:B------:R1:W4:Y:S01]  /*cb00*/  MUFU.TANH R13, R5 ;  /* 0x00000005000d7308 */ /* 0x0003220000002400 */
[----:B------:R-:W-:Y:S02]  /*cb10*/  ISETP.GT.AND P1, PT, R0, 0x10, PT ;  /* 0x000000100000780c */ /* 0x000fe40003f24270 */
[----:B------:R-:W-:Y:S02]  /*cb20*/  FSEL R17, R36, -INF , P4 ;  /* 0xff80000024117808 */ /* 0x000fe40002000000 */
[----:B------:R-:W-:Y:S02]  /*cb30*/  ISETP.GT.AND P0, PT, R0, 0x11, PT ;  /* 0x000000110000780c */ /* 0x000fe40003f04270 */
[----:B------:R-:W-:Y:S02]  /*cb40*/  FSEL R18, R33, -INF , P1 ;  /* 0xff80000021127808 */ /* 0x000fe40000800000 */
[----:B-1----:R-:W-:-:S04]  /*cb50*/  FMNMX.FTZ R5, R14, R15, !PT ;  /* 0x0000000f0e057209 */ /* 0x002fc80007810000 */
[----:B------:R-:W-:Y:S02]  /*cb60*/  FMNMX.FTZ R4, R16, R5, !PT ;  /* 0x0000000510047209 */ /* 0x000fe40007810000 */
[----:B--2---:R-:W-:Y:S02]  /*cb70*/  FMNMX.FTZ R2, R2, R6, !PT ;  /* 0x0000000602027209 */ /* 0x004fe40007810000 */
[----:B------:R-:W-:Y:S02]  /*cb80*/  FMNMX.FTZ R4, R17, R4, !PT ;  /* 0x0000000411047209 */ /* 0x000fe40007810000 */
[----:B------:R-:W-:Y:S02]  /*cb90*/  ISETP.GT.AND P3, PT, R0, 0x18, PT ;  /* 0x000000180000780c */ /* 0x000fe40003f64270 */
[----:B------:R-:W-:Y:S02]  /*cba0*/  FSEL R19, R31, -INF , P0 ;  /* 0xff8000001f137808 */ /* 0x000fe40000000000 */
[----:B------:R-:W-:Y:S01]  /*cbb0*/  FMNMX.FTZ R4, R18, R4, !PT ;  /* 0x0000000412047209 */ /* 0x000fe20007810000 */
[----:B------:R-:W1:Y:S01]  /*cbc0*/  SHFL.BFLY PT, R6, R2, 0x1, 0x1f ;  /* 0x0c201f0002067f89 */ /* 0x000e6200000e0000 */
[----:B------:R-:W-:-:S02]  /*cbd0*/  ISETP.GT.AND P4, PT, R0, 0x19, PT ;  /* 0x000000190000780c */ /* 0x000fc40003f84270 */
[----:B------:R-:W-:Y:S02]  /*cbe0*/  FSEL R20, R39, -INF , P3 ;  /* 0xff80000027147808 */ /* 0x000fe40001800000 */
[----:B------:R-:W-:Y:S02]  /*cbf0*/  FMNMX.FTZ R4, R19, R4, !PT ;  /* 0x0000000413047209 */ /* 0x000fe40007810000 */
[----:B------:R-:W-:Y:S02]  /*cc00*/  ISETP.GT.AND P2, PT, R0, 0x20, PT ;  /* 0x000000200000780c */ /* 0x000fe40003f44270 */
[----:B------:R-:W-:Y:S02]  /*cc10*/  FSEL R21, R38, -INF , P4 ;  /* 0xff80000026157808 */ /* 0x000fe40002000000 */
[----:B------:R-:W-:Y:S02]  /*cc20*/  FMNMX.FTZ R4, R20, R4, !PT ;  /* 0x0000000414047209 */ /* 0x000fe40007810000 */
[----:B------:R-:W-:-:S02]  /*cc30*/  ISETP.GT.AND P1, PT, R0, 0x21, PT ;  /* 0x000000210000780c */ /* 0x000fc40003f24270 */
[----:B------:R-:W-:Y:S02]  /*cc40*/  F2FP.BF16.PACK_AB R10, R178, R225 ;  /* 0x000000e1b20a723e */ /* 0x000fe400000010ff */
[----:B------:R-:W-:Y:S02]  /*cc50*/  F2FP.BF16.PACK_AB R9, R195, R228 ;  /* 0x000000e4c309723e */ /* 0x000fe400000010ff */
[----:B---3--:R-:W-:Y:S01]  /*cc60*/  F2FP.BF16.PACK_AB R11, R229, R230 ;  /* 0x000000e6e50b723e */ /* 0x008fe200000010ff */
[----:B------:R-:W-:Y:S01]  /*cc70*/  FFMA.FTZ R5, R24, c[0x0][0x2d0], -R12 ;  /* 0x0000b40018057a23 */ /* 0x000fe2000001080c */
[----:B------:R-:W-:Y:S01]  /*cc80*/  ISETP.GT.AND P0, PT, R0, 0x28, PT ;  /* 0x000000280000780c */ /* 0x000fe20003f04270 */
[----:B------:R-:W-:Y:S01]  /*cc90*/  LDSM.16.MT88.4 R36, [R233+0x900] ;  /* 0x00090000e924783b */ /* 0x000fe20000004200 */
[----:B----4-:R-:W-:Y:S02]  /*cca0*/  FSEL R139, R13, -INF , P2 ;  /* 0xff8000000d8b7808 */ /* 0x010fe40001000000 */
[----:B------:R-:W-:-:S02]  /*ccb0*/  FMNMX.FTZ R4, R21, R4, !PT ;  /* 0x0000000415047209 */ /* 0x000fc40007810000 */
[----:B------:R-:W-:Y:S02]  /*ccc0*/  FSEL R138, R138, -INF , P1 ;  /* 0xff8000008a8a7808 */ /* 0x000fe40000800000 */
[----:B------:R-:W-:Y:S02]  /*ccd0*/  FSEL R133, R133, -INF , P0 ;  /* 0xff80000085857808 */ /* 0x000fe40000000000 */
[C---:B------:R-:W-:Y:S02]  /*cce0*/  ISETP.GT.AND P4, PT, R0.reuse, 0x29, PT ;  /* 0x000000290000780c */ /* 0x040fe40003f84270 */
[C---:B------:R-:W-:Y:S02]  /*ccf0*/  ISETP.GT.AND P3, PT, R0.reuse, 0x30, PT ;  /* 0x000000300000780c */ /* 0x040fe40003f64270 */
[C---:B------:R-:W-:Y:S02]  /*cd00*/  ISETP.GT.AND P2, PT, R0.reuse, 0x31, PT ;  /* 0x000000310000780c */ /* 0x040fe40003f44270 */
[----:B------:R-:W-:-:S02]  /*cd10*/  ISETP.GT.AND P1, PT, R0, 0x38, PT ;  /* 0x000000380000780c */ /* 0x000fc40003f24270 */
[----:B------:R-:W-:Y:S02]  /*cd20*/  ISETP.GT.AND P0, PT, R0, 0x39, PT ;  /* 0x000000390000780c */ /* 0x000fe40003f04270 */
[----:B------:R-:W-:-:S04]  /*cd30*/  FMNMX.FTZ R0, R139, R4, !PT ;  /* 0x000000048b007209 */ /* 0x000fc80007810000 */
[----:B------:R-:W-:Y:S02]  /*cd40*/  FMNMX.FTZ R0, R138, R0, !PT ;  /* 0x000000008a007209 */ /* 0x000fe40007810000 */
[----:B------:R-:W-:Y:S02]  /*cd50*/  FSEL R132, R132, -INF , P4 ;  /* 0xff80000084847808 */ /* 0x000fe40002000000 */
[----:B------:R-:W-:Y:S02]  /*cd60*/  FMNMX.FTZ R0, R133, R0, !PT ;  /* 0x0000000085007209 */ /* 0x000fe40007810000 */
[----:B-1----:R-:W-:Y:S01]  /*cd70*/  FMNMX.FTZ R137, R2, R6, !PT ;  /* 0x0000000602897209 */ /* 0x002fe20007810000 */
[--C-:B------:R-:W-:Y:S01]  /*cd80*/  FFMA.FTZ R2, R28, c[0x0][0x2d0], -R3.reuse ;  /* 0x0000b4001c027a23 */ /* 0x100fe20000010803 */
[----:B------:R-:W-:Y:S02]  /*cd90*/  FSEL R163, R163, -INF , P3 ;  /* 0xff800000a3a37808 */ /* 0x000fe40001800000 */
[----:B------:R-:W-:Y:S01]  /*cda0*/  FMNMX.FTZ R0, R132, R0, !PT ;  /* 0x0000000084007209 */ /* 0x000fe20007810000 */
[----:B------:R-:W-:Y:S01]  /*cdb0*/  FFMA.FTZ R4, R25, c[0x0][0x2d0], -R3 ;  /* 0x0000b40019047a23 */ /* 0x000fe20000010803 */
[----:B------:R1:W-:Y:S01]  /*cdc0*/  MUFU.EX2 R244, R2 ;  /* 0x0000000200f47308 */ /* 0x0003e20000000800 */
[----:B------:R-:W-:-:S02]  /*cdd0*/  FSEL R161, R161, -INF , P2 ;  /* 0xff800000a1a17808 */ /* 0x000fc40001000000 */
[----:B------:R-:W-:Y:S02]  /*cde0*/  FSEL R160, R160, -INF , P0 ;  /* 0xff800000a0a07808 */ /* 0x000fe40000000000 */
[----:B------:R-:W-:-:S03]  /*cdf0*/  FSETP.NEU.FTZ.AND P0, PT, R137, -INF , PT ;  /* 0xff8000008900780b */ /* 0x000fc60003f1d000 */
[----:B------:R2:W-:Y:S01]  /*ce00*/  MUFU.EX2 R193, R4 ;  /* 0x0000000400c17308 */ /* 0x0005e20000000800 */
[----:B-1----:R-:W-:-:S04]  /*ce10*/  FMNMX.FTZ R2, R163, R0, !PT ;  /* 0x00000000a3027209 */ /* 0x002fc80007810000 */
[----:B--2---:R-:W-:Y:S01]  /*ce20*/  FMNMX.FTZ R4, R161, R2, !PT ;  /* 0x00000002a1047209 */ /* 0x004fe20007810000 */
[----:B------:R-:W-:Y:S01]  /*ce30*/  FMUL.FTZ R2, R137, c[0x0][0x2d0] ;  /* 0x0000b40089027a20 */ /* 0x000fe20000410000 */
[----:B------:R-:W-:Y:S04]  /*ce40*/  HMMA.16816.F32.BF16 R48, R8, R112, RZ ;  /* 0x000000700830723c */ /* 0x000fe800000418ff */
[----:B------:R-:W-:-:S04]  /*ce50*/  FSEL R2, R2, RZ, P0 ;  /* 0x000000ff02027208 */ /* 0x000fc80000000000 */
[----:B------:R-:W-:Y:S01]  /*ce60*/  HMMA.16816.F32.BF16 R120, R8, R116, RZ ;  /* 0x000000740878723c */ /* 0x000fe200000418ff */
[----:B------:R-:W-:Y:S01]  /*ce70*/  FFMA.FTZ R0, R29, c[0x0][0x2d0], -R3 ;  /* 0x0000b4001d007a23 */ /* 0x000fe20000010803 */
[----:B------:R-:W-:-:S06]  /*ce80*/  FSEL R162, R162, -INF , P1 ;  /* 0xff800000a2a27808 */ /* 0x000fcc0000800000 */
        /* <DEDUP_REMOVED lines=13> */
[----:B------:R-:W-:Y:S07]  /*cf60*/  HMMA.16816.F32.BF16 R56, R8, R106, RZ ;  /* 0x0000006a0838723c */ /* 0x000fee00000418ff */
[----:B------:R-:W-:-:S02]  /*cf70*/  FFMA.FTZ R8, R32, c[0x0][0x2d0], -R2 ;  /* 0x0000b40020087a23 */ /* 0x000fc40000010802 */
[----:B------:R-:W-:Y:S01]  /*cf80*/  LDSM.16.MT88.4 R32, [R233+0x2900] ;  /* 0x00290000e920783b */ /* 0x000fe20000004200 */
[----:B------:R1:W-:Y:S08]  /*cf90*/  MUFU.EX2 R209, R5 ;  /* 0x0000000500d17308 */ /* 0x0003f00000000800 */
[----:B------:R2:W-:Y:S01]  /*cfa0*/  MUFU.EX2 R176, R0 ;  /* 0x0000000000b07308 */ /* 0x0005e20000000800 */
[----:B-1----:R-:W-:-:S07]  /*cfb0*/  FFMA.FTZ R5, R26, c[0x0][0x2d0], -R12 ;  /* 0x0000b4001a057a23 */ /* 0x002fce000001080c */
[----:B------:R1:W-:Y:S01]  /*cfc0*/  MUFU.EX2 R211, R5 ;  /* 0x0000000500d37308 */ /* 0x0003e20000000800 */
[----:B--2---:R-:W-:Y:S01]  /*cfd0*/  FMNMX.FTZ R0, R162, R4, !PT ;  /* 0x00000004a2007209 */ /* 0x004fe20007810000 */
[----:B------:R-:W-:Y:S02]  /*cfe0*/  FFMA.FTZ R4, R30, c[0x0][0x2d0], -R3 ;  /* 0x0000b4001e047a23 */ /* 0x000fe40000010803 */
[----:B------:R-:W-:Y:S01]  /*cff0*/  FFMA.FTZ R9, R41, c[0x0][0x2d0], -R2 ;  /* 0x0000b40029097a23 */ /* 0x000fe20000010802 */
[----:B------:R-:W-:-:S03]  /*d000*/  FMNMX.FTZ R0, R160, R0, !PT ;  /* 0x00000000a0007209 */ /* 0x000fc60007810000 */
[----:B------:R2:W3:Y:S01]  /*d010*/  MUFU.EX2 R243, R4 ;  /* 0x0000000400f37308 */ /* 0x0004e20000000800 */
[----:B------:R-:W-:Y:S01]  /*d020*/  LDSM.16.MT88.4 R28, [R236+0x900] ;  /* 0x00090000ec1c783b */ /* 0x000fe20000004200 */
[----:B-1----:R-:W-:-:S03]  /*d030*/  FFMA.FTZ R5, R27, c[0x0][0x2d0], -R12 ;  /* 0x0000b4001b057a23 */ /* 0x002fc6000001080c */
[----:B------:R-:W1:Y:S03]  /*d040*/  SHFL.BFLY PT, R13, R0, 0x2, 0x1f ;  /* 0x0c401f00000d7f89 */ /* 0x000e6600000e0000 */
[----:B------:R-:W4:Y:S01]  /*d050*/  MUFU.EX2 R242, R5 ;  /* 0x0000000500f27308 */ /* 0x000f220000000800 */
[----:B------:R-:W-:Y:S01]  /*d060*/  LDSM.16.MT88.4 R24, [R235+0x900] ;  /* 0x00090000eb18783b */ /* 0x000fe20000004200 */
[----:B--2---:R-:W-:-:S06]  /*d070*/  FFMA.FTZ R4, R22, c[0x0][0x2d0], -R2 ;  /* 0x0000b40016047a23 */ /* 0x004fcc0000010802 */
[----:B------:R2:W-:Y:S01]  /*d080*/  MUFU.EX2 R188, R8 ;  /* 0x0000000800bc7308 */ /* 0x0005e20000000800 */
[----:B---3--:R-:W-:-:S07]  /*d090*/  F2FP.BF16.PACK_AB R7, R243, R176 ;  /* 0x000000b0f307723e */ /* 0x008fce00000010ff */
[----:B------:R3:W-:Y:S01]  /*d0a0*/  MUFU.EX2 R192, R4 ;  /* 0x0000000400c07308 */ /* 0x0007e20000000800 */
[--C-:B--2---:R-:W-:Y:S02]  /*d0b0*/  FFMA.FTZ R8, R40, c[0x0][0x2d0], -R2.reuse ;  /* 0x0000b40028087a23 */ /* 0x104fe40000010802 */
[----:B------:R-:W2:Y:S01]  /*d0c0*/  LDSM.16.MT88.4 R40, [R234+0x2900] ;  /* 0x00290000ea28783b */ /* 0x000ea20000004200 */
[----:B------:R-:W-:Y:S01]  /*d0d0*/  F2FP.BF16.PACK_AB R5, R244, R193 ;  /* 0x000000c1f405723e */ /* 0x000fe200000010ff */
[----:B---3--:R-:W-:Y:S01]  /*d0e0*/  FFMA.FTZ R4, R23, c[0x0][0x2d0], -R2 ;  /* 0x0000b40017047a23 */ /* 0x008fe20000010802 */
[----:B----4-:R-:W-:-:S03]  /*d0f0*/  F2FP.BF16.PACK_AB R6, R242, R211 ;  /* 0x000000d3f206723e */ /* 0x010fc600000010ff */
[----:B------:R3:W-:Y:S01]  /*d100*/  MUFU.EX2 R190, R4 ;  /* 0x0000000400be7308 */ /* 0x0007e20000000800 */
[----:B-1----:R-:W-:Y:S02]  /*d110*/  FMNMX.FTZ R0, R0, R13, !PT ;  /* 0x0000000d00007209 */ /* 0x002fe40007810000 */
[----:B---3--:R-:W-:-:S07]  /*d120*/  F2FP.BF16.PACK_AB R4, R209, R194 ;  /* 0x000000c2d104723e */ /* 0x008fce00000010ff */
[C---:B------:R-:W-:Y:S01]  /*d130*/  HMMA.16816.F32.BF16 R212, R4.reuse, R52, R120 ;  /* 0x0000003404d4723c */ /* 0x040fe20000041878 */
[----:B------:R-:W1:Y:S07]  /*d140*/  SHFL.BFLY PT, R10, R0, 0x1, 0x1f ;  /* 0x0c201f00000a7f89 */ /* 0x000e6e00000e0000 */
[C---:B------:R-:W-:Y:S01]  /*d150*/  HMMA.16816.F32.BF16 R120, R4.reuse, R32, R148 ;  /* 0x000000200478723c */ /* 0x040fe20000041894 */
[----:B------:R3:W-:Y:S07]  /*d160*/  MUFU.EX2 R189, R8 ;  /* 0x0000000800bd7308 */ /* 0x0007ee0000000800 */
[----:B------:R-:W-:Y:S01]  /*d170*/  HMMA.16816.F32.BF16 R196, R4, R36, R48 ;  /* 0x0000002404c4723c */ /* 0x000fe20000041830 */
[----:B------:R-:W-:Y:S01]  /*d180*/  LDSM.16.MT88.4 R48, [R235+0x2900] ;  /* 0x00290000eb30783b */ /* 0x000fe20000004200 */
[----:B---3--:R-:W-:-:S03]  /*d190*/  FFMA.FTZ R8, R44, c[0x0][0x2d0], -R2 ;  /* 0x0000b4002c087a23 */ /* 0x008fc60000010802 */
[----:B------:R-:W3:Y:S11]  /*d1a0*/  LDSM.16.MT88.4 R44, [R236+0x2900] ;  /* 0x00290000ec2c783b */ /* 0x000ef60000004200 */
[----:B------:R-:W-:Y:S01]  /*d1b0*/  IMAD.MOV.U32 R151, RZ, RZ, R123 ;  /* 0x000000ffff977224 */ /* 0x000fe200078e007b */
[----:B------:R-:W-:Y:S01]  /*d1c0*/  MOV R150, R121 ;  /* 0x0000007900967202 */ /* 0x000fe20000000f00 */
[----:B------:R-:W-:-:S02]  /*d1d0*/  IMAD.MOV.U32 R149, RZ, RZ, R122 ;  /* 0x000000ffff957224 */ /* 0x000fc400078e007a */
[----:B------:R-:W-:Y:S02]  /*d1e0*/  IMAD.MOV.U32 R148, RZ, RZ, R120 ;  /* 0x000000ffff947224 */ /* 0x000fe400078e0078 */
[----:B--2---:R-:W-:Y:S01]  /*d1f0*/  HMMA.16816.F32.BF16 R120, R4, R40, R156 ;  /* 0x000000280478723c */ /* 0x004fe2000004189c */
[----:B-1----:R-:W-:Y:S01]  /*d200*/  FMNMX.FTZ R136, R0, R10, !PT ;  /* 0x0000000a00887209 */ /* 0x002fe20007810000 */
[----:B------:R-:W-:-:S04]  /*d210*/  FFMA.FTZ R0, R61, c[0x0][0x2d0], -R2 ;  /* 0x0000b4003d007a23 */ /* 0x000fc80000010802 */
[----:B------:R1:W2:Y:S01]  /*d220*/  MUFU.EX2 R11, R0 ;  /* 0x00000000000b7308 */ /* 0x0002a20000000800 */
[----:B------:R-:W-:-:S07]  /*d230*/  FSETP.NEU.FTZ.AND P0, PT, R136, -INF , PT ;  /* 0xff8000008800780b */ /* 0x000fce0003f1d000 */
[----:B------:R4:W-:Y:S01]  /*d240*/  MUFU.EX2 R226, R8 ;  /* 0x0000000800e27308 */ /* 0x0009e20000000800 */
[----:B-1----:R-:W-:-:S07]  /*d250*/  FMUL.FTZ R0, R136, c[0x0][0x2d0] ;  /* 0x0000b40088007a20 */ /* 0x002fce0000410000 */
[----:B------:R-:W-:Y:S01]  /*d260*/  MUFU.EX2 R191, R9 ;  /* 0x0000000900bf7308 */ /* 0x000fe20000000800 */
[----:B------:R-:W-:Y:S01]  /*d270*/  FSEL R0, R0, RZ, P0 ;  /* 0x000000ff00007208 */ /* 0x000fe20000000000 */
[----:B----4-:R-:W-:Y:S01]  /*d280*/  FFMA.FTZ R8, R60, c[0x0][0x2d0], -R2 ;  /* 0x0000b4003c087a23 */ /* 0x010fe20000010802 */
[C---:B------:R-:W-:Y:S05]  /*d290*/  HMMA.16816.F32.BF16 R216, R4.reuse, R28, R128 ;  /* 0x0000001c04d8723c */ /* 0x040fea0000041880 */
[----:B------:R1:W4:Y:S02]  /*d2a0*/  MUFU.EX2 R9, R8 ;  /* 0x0000000800097308 */ /* 0x0003240000000800 */
[----:B------:R-:W-:Y:S01]  /*d2b0*/  IMAD.MOV.U32 R130, RZ, RZ, R123 ;  /* 0x000000ffff827224 */ /* 0x000fe200078e007b */
[----:B------:R-:W-:Y:S01]  /*d2c0*/  MOV R128, R120 ;  /* 0x0000007800807202 */ /* 0x000fe20000000f00 */
[----:B---3--:R-:W-:Y:S01]  /*d2d0*/  HMMA.16816.F32.BF16 R60, R4, R44, R144 ;  /* 0x0000002c043c723c */ /* 0x008fe20000041890 */
[----:B-1----:R-:W-:-:S04]  /*d2e0*/  FFMA.FTZ R8, R14, c[0x0][0x2d0], -R0 ;  /* 0x0000b4000e087a23 */ /* 0x002fc80000010800 */
[----:B------:R1:W-:Y:S03]  /*d2f0*/  MUFU.EX2 R123, R8 ;  /* 0x00000008007b7308 */ /* 0x0003e60000000800 */
[----:B------:R-:W-:Y:S01]  /*d300*/  HMMA.16816.F32.BF16 R140, R4, R48, R140 ;  /* 0x00000030048c723c */ /* 0x000fe2000004188c */
[----:B------:R-:W-:Y:S01]  /*d310*/  IMAD.MOV.U32 R129, RZ, RZ, R122 ;  /* 0x000000ffff817224 */ /* 0x000fe200078e007a */
[----:B------:R-:W-:Y:S01]  /*d320*/  MOV R156, R121 ;  /* 0x00000079009c7202 */ /* 0x000fe20000000f00 */
[----:B-1----:R-:W-:-:S04]  /*d330*/  FFMA.FTZ R8, R15, c[0x0][0x2d0], -R0 ;  /* 0x0000b4000f087a23 */ /* 0x002fc80000010800 */
[----:B------:R1:W3:Y:S01]  /*d340*/  MUFU.EX2 R120, R8 ;  /* 0x0000000800787308 */ /* 0x0002e20000000800 */
[----:B------:R-:W-:Y:S01]  /*d350*/  HMMA.16816.F32.BF16 R200, R4, R24, R152 ;  /* 0x0000001804c8723c */ /* 0x000fe20000041898 */
[----:B-1----:R-:W-:-:S06]  /*d360*/  FFMA.FTZ R8, R16, c[0x0][0x2d0], -R0 ;  /* 0x0000b40010087a23 */ /* 0x002fcc0000010800 */
[----:B------:R1:W-:Y:S01]  /*d370*/  MUFU.EX2 R122, R8 ;  /* 0x00000008007a7308 */ /* 0x0003e20000000800 */
[----:B------:R-:W-:Y:S01]  /*d380*/  HMMA.16816.F32.BF16 R152, R4, R38, R124 ;  /* 0x000000260498723c */ /* 0x000fe2000004187c */
[----:B-1----:R-:W-:-:S06]  /*d390*/  FFMA.FTZ R8, R17, c[0x0][0x2d0], -R0 ;  /* 0x0000b40011087a23 */ /* 0x002fcc0000010800 */
[----:B------:R1:W1:Y:S01]  /*d3a0*/  MUFU.EX2 R121, R8 ;  /* 0x0000000800797308 */ /* 0x0002620000000800 */
[----:B------:R-:W-:Y:S01]  /*d3b0*/  IMAD.MOV.U32 R240, RZ, RZ, R63 ;  /* 0x000000fffff07224 */ /* 0x000fe200078e003f */
[----:B--2---:R-:W-:Y:S01]  /*d3c0*/  MOV R125, R11 ;  /* 0x0000000b007d7202 */ /* 0x004fe20000000f00 */
[----:B------:R-:W-:Y:S02]  /*d3d0*/  IMAD.MOV.U32 R63, RZ, RZ, R143 ;  /* 0x000000ffff3f7224 */ /* 0x000fe400078e008f */
[----:B-1----:R-:W-:-:S04]  /*d3e0*/  FFMA.FTZ R8, R18, c[0x0][0x2d0], -R0 ;  /* 0x0000b40012087a23 */ /* 0x002fc80000010800 */
[----:B------:R1:W-:Y:S01]  /*d3f0*/  MUFU.EX2 R124, R8 ;  /* 0x00000008007c7308 */ /* 0x0003e20000000800 */
[----:B----4-:R-:W-:Y:S01]  /*d400*/  IMAD.MOV.U32 R143, RZ, RZ, R9 ;  /* 0x000000ffff8f7224 */ /* 0x010fe200078e0009 */
[----:B------:R-:W-:Y:S02]  /*d410*/  F2FP.BF16.PACK_AB R10, R189, R188 ;  /* 0x000000bcbd0a723e */ /* 0x000fe400000010ff */
[----:B---3--:R-:W-:Y:S02]  /*d420*/  F2FP.BF16.PACK_AB R9, R120, R123 ;  /* 0x0000007b7809723e */ /* 0x008fe400000010ff */
[----:B------:R-:W-:Y:S01]  /*d430*/  F2FP.BF16.PACK_AB R11, R121, R122 ;  /* 0x0000007a790b723e */ /* 0x000fe200000010ff */
[----:B-1----:R-:W-:-:S04]  /*d440*/  FFMA.FTZ R8, R19, c[0x0][0x2d0], -R0 ;  /* 0x0000b40013087a23 */ /* 0x002fc80000010800 */
[----:B------:R1:W2:Y:S01]  /*d450*/  MUFU.EX2 R15, R8 ;  /* 0x00000008000f7308 */ /* 0x0002a20000000800 */
[----:B------:R-:W-:Y:S01]  /*d460*/  IMAD.MOV.U32 R223, RZ, RZ, R200 ;  /* 0x000000ffffdf7224 */ /* 0x000fe200078e00c8 */
[----:B------:R-:W-:Y:S01]  /*d470*/  MOV R221, R202 ;  /* 0x000000ca00dd7202 */ /* 0x000fe20000000f00 */
[----:B------:R-:W-:Y:S02]  /*d480*/  IMAD.MOV.U32 R222, RZ, RZ, R201 ;  /* 0x000000ffffde7224 */ /* 0x000fe400078e00c9 */
[----:B-1----:R-:W-:-:S04]  /*d490*/  FFMA.FTZ R8, R20, c[0x0][0x2d0], -R0 ;  /* 0x0000b40014087a23 */ /* 0x002fc80000010800 */
[----:B------:R1:W-:Y:S01]  /*d4a0*/  MUFU.EX2 R210, R8 ;  /* 0x0000000800d27308 */ /* 0x0003e20000000800 */
[----:B------:R-:W-:Y:S01]  /*d4b0*/  IMAD.MOV.U32 R220, RZ, RZ, R203 ;  /* 0x000000ffffdc7224 */ /* 0x000fe200078e00cb */
[----:B------:R-:W-:Y:S01]  /*d4c0*/  MOV R22, R184 ;  /* 0x000000b800167202 */ /* 0x000fe20000000f00 */
[----:B------:R-:W-:Y:S01]  /*d4d0*/  IMAD.MOV.U32 R23, RZ, RZ, R185 ;  /* 0x000000ffff177224 */ /* 0x000fe200078e00b9 */
[----:B------:R-:W-:Y:S01]  /*d4e0*/  HMMA.16816.F32.BF16 R204, R4, R34, R64 ;  /* 0x0000002204cc723c */ /* 0x000fe20000041840 */
[----:B------:R-:W-:Y:S01]  /*d4f0*/  MOV R159, R225 ;  /* 0x000000e1009f7202 */ /* 0x000fe20000000f00 */
[----:B------:R-:W-:Y:S01]  /*d500*/  IMAD.MOV.U32 R158, RZ, RZ, R224 ;  /* 0x000000ffff9e7224 */ /* 0x000fe200078e00e0 */
[----:B-1----:R-:W-:-:S05]  /*d510*/  F2FP.BF16.PACK_AB R8, R190, R192 ;  /* 0x000000c0be08723e */ /* 0x002fca00000010ff */
[----:B------:R-:W-:Y:S08]  /*d520*/  HMMA.16816.F32.BF16 R92, R4, R54, R92 ;  /* 0x00000036045c723c */ /* 0x000ff0000004185c */
[----:B------:R-:W-:Y:S07]  /*d530*/  HMMA.16816.F32.BF16 R16, R8, R112, RZ ;  /* 0x000000700810723c */ /* 0x000fee00000418ff */
[----:B------:R-:W-:Y:S01]  /*d540*/  IMAD.MOV.U32 R113, RZ, RZ, R226 ;  /* 0x000000ffff717224 */ /* 0x000fe200078e00e2 */
[----:B------:R-:W-:Y:S01]  /*d550*/  HMMA.16816.F32.BF16 R184, R4, R30, R80 ;  /* 0x0000001e04b8723c */ /* 0x000fe20000041850 */
[----:B------:R-:W-:-:S07]  /*d560*/  FFMA.FTZ R13, R21, c[0x0][0x2d0], -R0 ;  /* 0x0000b400150d7a23 */ /* 0x000fce0000010800 */
[C---:B------:R-:W-:Y:S08]  /*d570*/  HMMA.16816.F32.BF16 R200, R4.reuse, R26, R72 ;  /* 0x0000001a04c8723c */ /* 0x040ff00000041848 */
[C---:B------:R-:W-:Y:S08]  /*d580*/  HMMA.16816.F32.BF16 R224, R4.reuse, R42, R76 ;  /* 0x0000002a04e0723c */ /* 0x040ff0000004184c */
[C---:B------:R-:W-:Y:S08]  /*d590*/  HMMA.16816.F32.BF16 R64, R4.reuse, R46, R68 ;  /* 0x0000002e0440723c */ /* 0x040ff00000041844 */
[----:B------:R-:W-:Y:S01]  /*d5a0*/  HMMA.16816.F32.BF16 R4, R4, R50, R56 ;  /* 0x000000320404723c */ /* 0x000fe20000041838 */
[----:B------:R-:W1:Y:S01]  /*d5b0*/  MUFU.EX2 R126, R13 ;  /* 0x0000000d007e7308 */ /* 0x000e620000000800 */
[----:B--2---:R-:W-:-:S02]  /*d5c0*/  IMAD.MOV.U32 R112, RZ, RZ, R15 ;  /* 0x000000ffff707224 */ /* 0x004fc400078e000f */
[----:B------:R-:W-:-:S05]  /*d5d0*/  IMAD.MOV.U32 R144, RZ, RZ, R60 ;  /* 0x000000ffff907224 */ /* 0x000fca00078e003c */
[----:B------:R-:W-:Y:S11]  /*d5e0*/  MOV R15, R144 ;  /* 0x00000090000f7202 */ /* 0x000ff60000000f00 */
[----:B------:R-:W-:Y:S04]  /*d5f0*/  @!UPT UIADD3 URZ, URZ, URZ, URZ ;  /* 0x0000003f3f3ff290 */ /* 0x000fe8000fffe03f */
[----:B------:R-:W-:Y:S01]  /*d600*/  IMAD.MOV.U32 R57, RZ, RZ, R7 ;  /* 0x000000ffff397224 */ /* 0x000fe200078e0007 */
[----:B------:R-:W-:Y:S01]  /*d610*/  MOV R21, R6 ;  /* 0x0000000600157202 */ /* 0x000fe20000000f00 */
[----:B------:R-:W-:Y:S01]  /*d620*/  IMAD.MOV.U32 R56, RZ, RZ, R5 ;  /* 0x000000ffff387224 */ /* 0x000fe200078e0005 */
[----:B------:R-:W-:Y:S01]  /*d630*/  F2FP.BF16.PACK_AB R5, R112, R124 ;  /* 0x0000007c7005723e */ /* 0x000fe200000010ff */
[----:B------:R-:W-:Y:S01]  /*d640*/  IMAD.MOV.U32 R20, RZ, RZ, R4 ;  /* 0x000000ffff147224 */ /* 0x000fe200078e0004 */
[----:B------:R-:W-:Y:S02]  /*d650*/  F2FP.BF16.PACK_AB R4, R113, R191 ;  /* 0x000000bf7104723e */ /* 0x000fe400000010ff */
[----:B------:R-:W-:Y:S02]  /*d660*/  F2FP.BF16.PACK_AB R6, R143, R125 ;  /* 0x0000007d8f06723e */ /* 0x000fe400000010ff */
[----:B-1----:R-:W-:-:S07]  /*d670*/  F2FP.BF16.PACK_AB R7, R126, R210 ;  /* 0x000000d27e07723e */ /* 0x002fce00000010ff */
[----:B------:R-:W-:Y:S08]  /*d680*/  HMMA.16816.F32.BF16 R144, R4, R36, R16 ;  /* 0x000000240490723c */ /* 0x000ff00000041810 */
[----:B------:R-:W-:Y:S01]  /*d690*/  HMMA.16816.F32.BF16 R16, R8, R116, RZ ;  /* 0x000000740810723c */ /* 0x000fe200000418ff */
[----:B------:R-:W-:Y:S01]  /*d6a0*/  IMAD.MOV.U32 R239, RZ, RZ, R64 ;  /* 0x000000ffffef7224 */ /* 0x000fe200078e0040 */
[----:B------:R-:W-:Y:S01]  /*d6b0*/  MOV R238, R65 ;  /* 0x0000004100ee7202 */ /* 0x000fe20000000f00 */
[----:B------:R-:W-:-:S02]  /*d6c0*/  IMAD.MOV.U32 R237, RZ, RZ, R66 ;  /* 0x000000ffffed7224 */ /* 0x000fc400078e0042 */
[----:B------:R-:W-:Y:S11]  /*d6d0*/  IMAD.MOV.U32 R232, RZ, RZ, R67 ;  /* 0x000000ffffe87224 */ /* 0x000ff600078e0043 */
[----:B------:R-:W-:Y:S08]  /*d6e0*/  @!UPT UIADD3 URZ, URZ, URZ, URZ ;  /* 0x0000003f3f3ff290 */ /* 0x000ff0000fffe03f */
[----:B------:R-:W-:Y:S08]  /*d6f0*/  HMMA.16816.F32.BF16 R64, R4, R52, R16 ;  /* 0x000000340440723c */ /* 0x000ff00000041810 */
[----:B------:R-:W-:Y:S01]  /*d700*/  HMMA.16816.F32.BF16 R16, R8, R84, RZ ;  /* 0x000000540810723c */ /* 0x000fe200000418ff */
[----:B------:R-:W-:Y:S01]  /*d710*/  MOV R13, R23 ;  /* 0x00000017000d7202 */ /* 0x000fe20000000f00 */
[----:B------:R-:W-:Y:S01]  /*d720*/  IMAD.MOV.U32 R77, RZ, RZ, R22 ;  /* 0x000000ffff4d7224 */ /* 0x000fe200078e0016 */
[----:B------:R-:W-:Y:S01]  /*d730*/  MOV R23, R178 ;  /* 0x000000b200177202 */ /* 0x000fe20000000f00 */
[----:B------:R-:W-:-:S02]  /*d740*/  IMAD.MOV.U32 R76, RZ, RZ, R179 ;  /* 0x000000ffff4c7224 */ /* 0x000fc400078e00b3 */
[----:B------:R-:W-:Y:S02]  /*d750*/  IMAD.MOV.U32 R22, RZ, RZ, R177 ;  /* 0x000000ffff167224 */ /* 0x000fe400078e00b1 */
[----:B------:R-:W-:Y:S11]  /*d760*/  IMAD.MOV.U32 R131, RZ, RZ, R176 ;  /* 0x000000ffff837224 */ /* 0x000ff600078e00b0 */
[----:B------:R-:W-:Y:S05]  /*d770*/  @!UPT UIADD3 URZ, URZ, URZ, URZ ;  /* 0x0000003f3f3ff290 */ /* 0x000fea000fffe03f */
[----:B------:R-:W-:Y:S08]  /*d780*/  HMMA.16816.F32.BF16 R176, R4, R28, R16 ;  /* 0x0000001c04b0723c */ /* 0x000ff00000041810 */
[----:B------:R-:W-:Y:S11]  /*d790*/  HMMA.16816.F32.BF16 R16, R8, R88, RZ ;  /* 0x000000580810723c */ /* 0x000ff600000418ff */
[----:B------:R-:W-:Y:S11]  /*d7a0*/  @!UPT UIADD3 URZ, URZ, URZ, URZ ;  /* 0x0000003f3f3ff290 */ /* 0x000ff6000fffe03f */
[----:B------:R-:W-:Y:S02]  /*d7b0*/  @!UPT UIADD3 URZ, URZ, URZ, URZ ;  /* 0x0000003f3f3ff290 */ /* 0x000fe4000fffe03f */
        /* <DEDUP_REMOVED lines=9> */
[----:B------:R-:W-:Y:S01]  /*d850*/  HMMA.16816.F32.BF16 R16, R8, R108, RZ ;  /* 0x0000006c0810723c */ /* 0x000fe200000418ff */
[----:B------:R-:W-:Y:S01]  /*d860*/  IMAD.MOV.U32 R101, RZ, RZ, R158 ;  /* 0x000000ffff657224 */ /* 0x000fe200078e009e */
[----:B------:R-:W-:Y:S01]  /*d870*/  MOV R117, R159 ;  /* 0x0000009f00757202 */ /* 0x000fe20000000f00 */
[----:B------:R-:W-:Y:S11]  /*d880*/  IMAD.MOV.U32 R89, RZ, RZ, R156 ;  /* 0x000000ffff597224 */ /* 0x000ff600078e009c */
[----:B------:R-:W-:Y:S10]  /*d890*/  @!UPT UIADD3 URZ, URZ, URZ, URZ ;  /* 0x0000003f3f3ff290 */ /* 0x000ff4000fffe03f */
[----:B------:R-:W-:Y:S08]  /*d8a0*/  HMMA.16816.F32.BF16 R156, R4, R44, R16 ;  /* 0x0000002c049c723c */ /* 0x000ff00000041810 */
[----:B------:R-:W-:Y:S01]  /*d8b0*/  HMMA.16816.F32.BF16 R16, R8, R104, RZ ;  /* 0x000000680810723c */ /* 0x000fe200000418ff */
[----:B------:R-:W-:Y:S01]  /*d8c0*/  IMAD.MOV.U32 R100, RZ, RZ, R130 ;  /* 0x000000ffff647224 */ /* 0x000fe200078e0082 */
[----:B------:R-:W-:Y:S01]  /*d8d0*/  MOV R109, R129 ;  /* 0x00000081006d7202 */ /* 0x000fe20000000f00 */
[----:B------:R-:W-:-:S02]  /*d8e0*/  IMAD.MOV.U32 R88, RZ, RZ, R128 ;  /* 0x000000ffff587224 */ /* 0x000fc400078e0080 */
[----:B------:R-:W-:Y:S01]  /*d8f0*/  IMAD.MOV.U32 R116, RZ, RZ, R131 ;  /* 0x000000ffff747224 */ /* 0x000fe200078e0083 */
[----:B------:R-:W-:Y:S11]  /*d900*/  MOV R241, R62 ;  /* 0x0000003e00f17202 */ /* 0x000ff60000000f00 */
[----:B------:R-:W-:Y:S07]  /*d910*/  @!UPT UIADD3 URZ, URZ, URZ, URZ ;  /* 0x0000003f3f3ff290 */ /* 0x000fee000fffe03f */
[----:B------:R-:W-:Y:S08]  /*d920*/  HMMA.16816.F32.BF16 R128, R4, R48, R16 ;  /* 0x000000300480723c */ /* 0x000ff00000041810 */
[----:B------:R-:W-:Y:S01]  /*d930*/  HMMA.16816.F32.BF16 R16, R8, R114, RZ ;  /* 0x000000720810723c */ /* 0x000fe200000418ff */
[----:B------:R-:W-:Y:S01]  /*d940*/  IMAD.MOV.U32 R14, RZ, RZ, R61 ;  /* 0x000000ffff0e7224 */ /* 0x000fe200078e003d */
[----:B------:R-:W-:Y:S01]  /*d950*/  MOV R62, R141 ;  /* 0x0000008d003e7202 */ /* 0x000fe20000000f00 */
[----:B------:R-:W-:-:S02]  /*d960*/  IMAD.MOV.U32 R60, RZ, RZ, R140 ;  /* 0x000000ffff3c7224 */ /* 0x000fc400078e008c */
[----:B------:R-:W-:Y:S01]  /*d970*/  IMAD.MOV.U32 R61, RZ, RZ, R142 ;  /* 0x000000ffff3d7224 */ /* 0x000fe200078e008e */
[----:B------:R-:W-:Y:S01]  /*d980*/  MOV R108, R63 ;  /* 0x0000003f006c7202 */ /* 0x000fe20000000f00 */
[----:B------:R-:W-:Y:S01]  /*d990*/  IMAD.MOV.U32 R104, RZ, RZ, R62 ;  /* 0x000000ffff687224 */ /* 0x000fe200078e003e */
[----:B------:R-:W-:Y:S01]  /*d9a0*/  MOV R115, R60 ;  /* 0x0000003c00737202 */ /* 0x000fe20000000f00 */
[----:B------:R-:W-:Y:S11]  /*d9b0*/  IMAD.MOV.U32 R105, RZ, RZ, R61 ;  /* 0x000000ffff697224 */ /* 0x000ff600078e003d */
[----:B------:R-:W-:Y:S04]  /*d9c0*/  @!UPT UIADD3 URZ, URZ, URZ, URZ ;  /* 0x0000003f3f3ff290 */ /* 0x000fe8000fffe03f */
[----:B------:R-:W-:Y:S08]  /*d9d0*/  HMMA.16816.F32.BF16 R60, R4, R38, R16 ;  /* 0x00000026043c723c */ /* 0x000ff00000041810 */
[----:B------:R-:W-:Y:S01]  /*d9e0*/  HMMA.16816.F32.BF16 R16, R8, R118, RZ ;  /* 0x000000760810723c */ /* 0x000fe200000418ff */
[----:B------:R-:W-:-:S06]  /*d9f0*/  IMAD.MOV.U32 R114, RZ, RZ, R57 ;  /* 0x000000ffff727224 */ /* 0x000fcc00078e0039 */
[----:B------:R-:W-:Y:S11]  /*da00*/  IMAD.MOV.U32 R118, RZ, RZ, R56 ;  /* 0x000000ffff767224 */ /* 0x000ff600078e0038 */
[----:B------:R-:W-:Y:S06]  /*da10*/  @!UPT UIADD3 URZ, URZ, URZ, URZ ;  /* 0x0000003f3f3ff290 */ /* 0x000fec000fffe03f */
        /* <DEDUP_REMOVED lines=10> */
[----:B------:R-:W-:Y:S01]  /*dac0*/  MOV R119, R21 ;  /* 0x0000001500777202 */ /* 0x000fe20000000f00 */
[----:B------:R-:W-:-:S02]  /*dad0*/  IMAD.MOV.U32 R87, RZ, RZ, R20 ;  /* 0x000000ffff577224 */ /* 0x000fc400078e0014 */
[----:B------:R-:W-:Y:S02]  /*dae0*/  IMAD.MOV.U32 R78, RZ, RZ, R23 ;  /* 0x000000ffff4e7224 */ /* 0x000fe400078e0017 */
[----:B------:R-:W-:Y:S02]  /*daf0*/  IMAD.MOV.U32 R79, RZ, RZ, R22 ;  /* 0x000000ffff4f7224 */ /* 0x000fe400078e0016 */
[----:B------:R-:W-:Y:S11]  /*db00*/  HMMA.16816.F32.BF16 R20, R8, R102, RZ ;  /* 0x000000660814723c */ /* 0x000ff600000418ff */
[----:B------:R-:W-:Y:S05]  /*db10*/  @!UPT UIADD3 URZ, URZ, URZ, URZ ;  /* 0x0000003f3f3ff290 */ /* 0x000fea000fffe03f */
[----:B------:R-:W-:Y:S08]  /*db20*/  HMMA.16816.F32.BF16 R32, R4, R34, R16 ;  /* 0x000000220420723c */ /* 0x000ff00000041810 */
[C---:B------:R-:W-:Y:S08]  /*db30*/  HMMA.16816.F32.BF16 R16, R8.reuse, R110, RZ ;  /* 0x0000006e0810723c */ /* 0x040ff000000418ff */
[----:B------:R-:W-:Y:S08]  /*db40*/  HMMA.16816.F32.BF16 R8, R8, R106, RZ ;  /* 0x0000006a0808723c */ /* 0x000ff000000418ff */
[C---:B------:R-:W-:Y:S08]  /*db50*/  HMMA.16816.F32.BF16 R20, R4.reuse, R42, R20 ;  /* 0x0000002a0414723c */ /* 0x040ff00000041814 */
[----:B------:R-:W-:Y:S01]  /*db60*/  HMMA.16816.F32.BF16 R44, R4, R46, R16 ;  /* 0x0000002e042c723c */ /* 0x000fe20000041810 */
[----:B------:R-:W-:Y:S01]  /*db70*/  MOV R97, R143 ;  /* 0x0000008f00617202 */ /* 0x000fe20000000f00 */
[----:B------:R-:W-:Y:S01]  /*db80*/  IMAD.MOV.U32 R96, RZ, RZ, R126 ;  /* 0x000000ffff607224 */ /* 0x000fe200078e007e */
[----:B------:R-:W-:-:S05]  /*db90*/  MOV R127, R209 ;  /* 0x000000d1007f7202 */ /* 0x000fca0000000f00 */
[----:B------:R-:W-:Y:S01]  /*dba0*/  HMMA.16816.F32.BF16 R48, R4, R50, R8 ;  /* 0x000000320430723c */ /* 0x000fe20000041808 */
[----:B------:R-:W1:Y:S06]  /*dbb0*/  LDSM.16.MT88.4 R16, [R233+0x1100] ;  /* 0x00110000e910783b */ /* 0x000e6c0000004200 */
[----:B------:R-:W-:-:S04]  /*dbc0*/  FFMA.FTZ R4, R167, c[0x0][0x2d0], -R2 ;  /* 0x0000b400a7047a23 */ /* 0x000fc80000010802 */
[----:B------:R2:W-:Y:S01]  /*dbd0*/  MUFU.EX2 R142, R4 ;  /* 0x00000004008e7308 */ /* 0x0005e20000000800 */
[----:B------:R-:W-:Y:S02]  /*dbe0*/  IMAD.MOV.U32 R126, RZ, RZ, R208 ;  /* 0x000000ffff7e7224 */ /* 0x000fe400078e00d0 */
[----:B--2---:R-:W-:-:S05]  /*dbf0*/  FFMA.FTZ R4, R166, c[0x0][0x2d0], -R2 ;  /* 0x0000b400a6047a23 */ /* 0x004fca0000010802 */
[----:B------:R2:W3:Y:S02]  /*dc00*/  MUFU.EX2 R143, R4 ;  /* 0x00000004008f7308 */ /* 0x0004e40000000800 */
[----:B--2---:R-:W-:-:S06]  /*dc10*/  FFMA.FTZ R4, R165, c[0x0][0x2d0], -R2 ;  /* 0x0000b400a5047a23 */ /* 0x004fcc0000010802 */
[----:B------:R2:W-:Y:S02]  /*dc20*/  MUFU.EX2 R208, R4 ;  /* 0x0000000400d07308 */ /* 0x0005e40000000800 */
[----:B--2---:R-:W-:-:S06]  /*dc30*/  FFMA.FTZ R4, R164, c[0x0][0x2d0], -R2 ;  /* 0x0000b400a4047a23 */ /* 0x004fcc0000010802 */
[----:B------:R2:W-:Y:S02]  /*dc40*/  MUFU.EX2 R209, R4 ;  /* 0x0000000400d17308 */ /* 0x0005e40000000800 */
[----:B--2---:R-:W-:-:S06]  /*dc50*/  FFMA.FTZ R4, R139, c[0x0][0x2d0], -R0 ;  /* 0x0000b4008b047a23 */ /* 0x004fcc0000010800 */
[----:B------:R2:W-:Y:S02]  /*dc60*/  MUFU.EX2 R139, R4 ;  /* 0x00000004008b7308 */ /* 0x0005e40000000800 */
[----:B--2---:R-:W-:-:S06]  /*dc70*/  FFMA.FTZ R4, R138, c[0x0][0x2d0], -R0 ;  /* 0x0000b4008a047a23 */ /* 0x004fcc0000010800 */
[----:B------:R2:W4:Y:S02]  /*dc80*/  MUFU.EX2 R138, R4 ;  /* 0x00000004008a7308 */ /* 0x0005240000000800 */
[----:B--2---:R-:W-:-:S06]  /*dc90*/  FFMA.FTZ R4, R133, c[0x0][0x2d0], -R0 ;  /* 0x0000b40085047a23 */ /* 0x004fcc0000010800 */
[----:B------:R2:W-:Y:S02]  /*dca0*/  MUFU.EX2 R140, R4 ;  /* 0x00000004008c7308 */ /* 0x0005e40000000800 */
[----:B--2---:R-:W-:-:S06]  /*dcb0*/  FFMA.FTZ R4, R132, c[0x0][0x2d0], -R0 ;  /* 0x0000b40084047a23 */ /* 0x004fcc0000010800 */
[----:B------:R2:W1:Y:S02]  /*dcc0*/  MUFU.EX2 R141, R4 ;  /* 0x00000004008d7308 */ /* 0x0004640000000800 */
[----:B--2---:R-:W-:-:S06]  /*dcd0*/  FFMA.FTZ R4, R180, c[0x0][0x2d0], -R12 ;  /* 0x0000b400b4047a23 */ /* 0x004fcc000001080c */
[----:B------:R2:W-:Y:S02]  /*dce0*/  MUFU.EX2 R40, R4 ;  /* 0x0000000400287308 */ /* 0x0005e40000000800 */
        /* <DEDUP_REMOVED lines=9> */
[----:B------:R2:W1:Y:S02]  /*dd80*/  MUFU.EX2 R31, R4 ;  /* 0x00000004001f7308 */ /* 0x0004640000000800 */
[----:B--2---:R-:W-:-:S06]  /*dd90*/  FFMA.FTZ R4, R173, c[0x0][0x2d0], -R3 ;  /* 0x0000b400ad047a23 */ /* 0x004fcc0000010803 */
[----:B------:R2:W-:Y:S02]  /*dda0*/  MUFU.EX2 R42, R4 ;  /* 0x00000004002a7308 */ /* 0x0005e40000000800 */
[----:B--2---:R-:W-:-:S06]  /*ddb0*/  FFMA.FTZ R4, R172, c[0x0][0x2d0], -R3 ;  /* 0x0000b400ac047a23 */ /* 0x004fcc0000010803 */
[----:B------:R2:W2:Y:S01]  /*ddc0*/  MUFU.EX2 R41, R4 ;  /* 0x0000000400297308 */ /* 0x0004a20000000800 */
[----:B---3--:R-:W-:Y:S02]  /*ddd0*/  F2FP.BF16.PACK_AB R8, R143, R142 ;  /* 0x0000008e8f08723e */ /* 0x008fe400000010ff */
[----:B----4-:R-:W-:Y:S02]  /*dde0*/  F2FP.BF16.PACK_AB R9, R138, R139 ;  /* 0x0000008b8a09723e */ /* 0x010fe400000010ff */
[----:B------:R-:W-:Y:S02]  /*ddf0*/  F2FP.BF16.PACK_AB R10, R209, R208 ;  /* 0x000000d0d10a723e */ /* 0x000fe400000010ff */
[----:B-1----:R-:W-:Y:S02]  /*de00*/  F2FP.BF16.PACK_AB R11, R141, R140 ;  /* 0x0000008c8d0b723e */ /* 0x002fe400000010ff */
[----:B------:R-:W-:Y:S02]  /*de10*/  F2FP.BF16.PACK_AB R5, R31, R30 ;  /* 0x0000001e1f05723e */ /* 0x000fe400000010ff */
[----:B------:R-:W-:-:S02]  /*de20*/  F2FP.BF16.PACK_AB R6, R133, R132 ;  /* 0x000000848506723e */ /* 0x000fc400000010ff */
[----:B--2---:R-:W-:Y:S02]  /*de30*/  F2FP.BF16.PACK_AB R4, R43, R40 ;  /* 0x000000282b04723e */ /* 0x004fe400000010ff */
[----:B------:R-:W-:Y:S01]  /*de40*/  F2FP.BF16.PACK_AB R7, R41, R42 ;  /* 0x0000002a2907723e */ /* 0x000fe200000010ff */
[----:B------:R-:W-:Y:S01]  /*de50*/  IMAD.MOV.U32 R90, RZ, RZ, R150 ;  /* 0x000000ffff5a7224 */ /* 0x000fe200078e0096 */
[----:B------:R-:W-:Y:S01]  /*de60*/  MOV R86, R151 ;  /* 0x0000009700567202 */ /* 0x000fe20000000f00 */
[----:B------:R-:W-:Y:S01]  /*de70*/  IMAD.MOV.U32 R91, RZ, RZ, R149 ;  /* 0x000000ffff5b7224 */ /* 0x000fe200078e0095 */
[----:B------:R-:W-:Y:S01]  /*de80*/  MOV R99, R148 ;  /* 0x0000009400637202 */ /* 0x000fe20000000f00 */
[-C--:B------:R-:W-:Y:S08]  /*de90*/  HMMA.16816.F32.BF16 R144, R8, R16.reuse, R144 ;  /* 0x000000100890723c */ /* 0x080ff00000041890 */
[C---:B------:R-:W-:Y:S08]  /*dea0*/  HMMA.16816.F32.BF16 R148, R4.reuse, R16, R196 ;  /* 0x000000100494723c */ /* 0x040ff000000418c4 */
[-C--:B------:R-:W-:Y:S08]  /*deb0*/  HMMA.16816.F32.BF16 R152, R4, R18.reuse, R152 ;  /* 0x000000120498723c */ /* 0x080ff00000041898 */
[----:B------:R-:W-:Y:S01]  /*dec0*/  HMMA.16816.F32.BF16 R60, R8, R18, R60 ;  /* 0x00000012083c723c */ /* 0x000fe2000004183c */
[----:B------:R-:W1:Y:S01]  /*ded0*/  LDSM.16.MT88.4 R16, [R234+0x1100] ;  /* 0x00110000ea10783b */ /* 0x000e620000004200 */
[----:B------:R-:W-:-:S02]  /*dee0*/  IMAD.MOV.U32 R84, RZ, RZ, R15 ;  /* 0x000000ffff547224 */ /* 0x000fc400078e000f */
[----:B------:R-:W-:Y:S02]  /*def0*/  IMAD.MOV.U32 R85, RZ, RZ, R14 ;  /* 0x000000ffff557224 */ /* 0x000fe400078e000e */
[--C-:B------:R-:W-:Y:S02]  /*df00*/  FFMA.FTZ R29, R171, c[0x0][0x2d0], -R2.reuse ;  /* 0x0000b400ab1d7a23 */ /* 0x100fe40000010802 */
[--C-:B------:R-:W-:Y:S02]  /*df10*/  FFMA.FTZ R28, R170, c[0x0][0x2d0], -R2.reuse ;  /* 0x0000b400aa1c7a23 */ /* 0x100fe40000010802 */
[--C-:B------:R-:W-:Y:S02]  /*df20*/  FFMA.FTZ R27, R169, c[0x0][0x2d0], -R2.reuse ;  /* 0x0000b400a91b7a23 */ /* 0x100fe40000010802 */
[----:B------:R-:W-:Y:S02]  /*df30*/  FFMA.FTZ R26, R168, c[0x0][0x2d0], -R2 ;  /* 0x0000b400a81a7a23 */ /* 0x000fe40000010802 */
[----:B------:R-:W-:-:S02]  /*df40*/  FFMA.FTZ R25, R163, c[0x0][0x2d0], -R0 ;  /* 0x0000b400a3197a23 */ /* 0x000fc40000010800 */
[--C-:B------:R-:W-:Y:S02]  /*df50*/  FFMA.FTZ R24, R161, c[0x0][0x2d0], -R0.reuse ;  /* 0x0000b400a1187a23 */ /* 0x100fe40000010800 */
[--C-:B------:R-:W-:Y:S02]  /*df60*/  FFMA.FTZ R15, R162, c[0x0][0x2d0], -R0.reuse ;  /* 0x0000b400a20f7a23 */ /* 0x100fe40000010800 */
[----:B------:R-:W-:Y:S02]  /*df70*/  FFMA.FTZ R14, R160, c[0x0][0x2d0], -R0 ;  /* 0x0000b400a00e7a23 */ /* 0x000fe40000010800 */
[-C--:B-1----:R-:W-:Y:S08]  /*df80*/  HMMA.16816.F32.BF16 R160, R8, R16.reuse, R64 ;  /* 0x0000001008a0723c */ /* 0x082ff00000041840 */
[C---:B------:R-:W-:Y:S08]  /*df90*/  HMMA.16816.F32.BF16 R164, R4.reuse, R16, R212 ;  /* 0x0000001004a4723c */ /* 0x040ff000000418d4 */
[-C--:B------:R-:W-:Y:S08]  /*dfa0*/  HMMA.16816.F32.BF16 R168, R4, R18.reuse, R92 ;  /* 0x0000001204a8723c */ /* 0x080ff0000004185c */
[----:B------:R-:W-:Y:S01]  /*dfb0*/  HMMA.16816.F32.BF16 R56, R8, R18, R56 ;  /* 0x000000120838723c */ /* 0x000fe20000041838 */
[----:B------:R-:W1:Y:S01]  /*dfc0*/  LDSM.16.MT88.4 R16, [R236+0x1100] ;  /* 0x00110000ec10783b */ /* 0x000e620000004200 */
[----:B------:R-:W-:Y:S01]  /*dfd0*/  IMAD.MOV.U32 R172, RZ, RZ, R223 ;  /* 0x000000ffffac7224 */ /* 0x000fe200078e00df */
[----:B------:R-:W-:Y:S01]  /*dfe0*/  MOV R173, R222 ;  /* 0x000000de00ad7202 */ /* 0x000fe20000000f00 */
[----:B------:R-:W-:-:S02]  /*dff0*/  IMAD.MOV.U32 R174, RZ, RZ, R221 ;  /* 0x000000ffffae7224 */ /* 0x000fc400078e00dd */
[----:B------:R-:W-:Y:S02]  /*e000*/  IMAD.MOV.U32 R175, RZ, RZ, R220 ;  /* 0x000000ffffaf7224 */ /* 0x000fe400078e00dc */
[-C--:B-1----:R-:W-:Y:S08]  /*e010*/  HMMA.16816.F32.BF16 R176, R8, R16.reuse, R176 ;  /* 0x0000001008b0723c */ /* 0x082ff000000418b0 */
[C---:B------:R-:W-:Y:S08]  /*e020*/  HMMA.16816.F32.BF16 R180, R4.reuse, R16, R216 ;  /* 0x0000001004b4723c */ /* 0x040ff000000418d8 */
[-C--:B------:R-:W-:Y:S08]  /*e030*/  HMMA.16816.F32.BF16 R184, R4, R18.reuse, R184 ;  /* 0x0000001204b8723c */ /* 0x080ff000000418b8 */
[----:B------:R-:W-:Y:S01]  /*e040*/  HMMA.16816.F32.BF16 R52, R8, R18, R52 ;  /* 0x000000120834723c */ /* 0x000fe20000041834 */
[----:B------:R-:W1:Y:S07]  /*e050*/  LDSM.16.MT88.4 R16, [R235+0x1100] ;  /* 0x00110000eb10783b */ /* 0x000e6e0000004200 */
[----:B-1----:R-:W-:Y:S07]  /*e060*/  HMMA.16816.F32.BF16 R196, R4, R16, R172 ;  /* 0x0000001004c4723c */ /* 0x002fee00000418ac */
[----:B------:R-:W-:Y:S01]  /*e070*/  IMAD.MOV.U32 R174, RZ, RZ, R91 ;  /* 0x000000ffffae7224 */ /* 0x000fe200078e005b */
[----:B------:R-:W-:Y:S01]  /*e080*/  MOV R91, R119 ;  /* 0x00000077005b7202 */ /* 0x000fe20000000f00 */
[----:B------:R-:W-:-:S02]  /*e090*/  IMAD.MOV.U32 R119, RZ, RZ, R105 ;  /* 0x000000ffff777224 */ /* 0x000fc400078e0069 */
[----:B------:R-:W-:Y:S01]  /*e0a0*/  IMAD.MOV.U32 R105, RZ, RZ, R101 ;  /* 0x000000ffff697224 */ /* 0x000fe200078e0065 */
[----:B------:R-:W-:Y:S01]  /*e0b0*/  MOV R101, R248 ;  /* 0x000000f800657202 */ /* 0x000fe20000000f00 */
[----:B------:R-:W-:Y:S01]  /*e0c0*/  IMAD.MOV.U32 R103, RZ, RZ, R119 ;  /* 0x000000ffff677224 */ /* 0x000fe200078e0077 */
[----:B------:R-:W-:Y:S08]  /*e0d0*/  HMMA.16816.F32.BF16 R220, R8, R16, R72 ;  /* 0x0000001008dc723c */ /* 0x000ff00000041848 */
[----:B------:R-:W-:Y:S01]  /*e0e0*/  HMMA.16816.F32.BF16 R200, R4, R18, R200 ;  /* 0x0000001204c8723c */ /* 0x000fe200000418c8 */
[----:B------:R-:W-:-:S07]  /*e0f0*/  MOV R119, R101 ;  /* 0x0000006500777202 */ /* 0x000fce0000000f00 */
[----:B------:R-:W-:Y:S01]  /*e100*/  HMMA.16816.F32.BF16 R216, R8, R18, R36 ;  /* 0x0000001208d8723c */ /* 0x000fe20000041824 */
[----:B------:R-:W2:Y:S04]  /*e110*/  LDL.LU R101, [R1+0x84] ;  /* 0x0000840001657983 */ /* 0x000ea80000300800 */
[----:B------:R-:W1:Y:S01]  /*e120*/  LDSM.16.MT88.4 R16, [R233+0x3100] ;  /* 0x00310000e910783b */ /* 0x000e620000004200 */
        /* <DEDUP_REMOVED lines=18> */
[----:B------:R-:W-:Y:S02]  /*e250*/  IMAD.MOV.U32 R77, RZ, RZ, R246 ;  /* 0x000000ffff4d7224 */ /* 0x000fe400078e00f6 */
        /* <DEDUP_REMOVED lines=8> */
[----:B------:R-:W-:Y:S01]  /*e2e0*/  MOV R104, R78 ;  /* 0x0000004e00687202 */ /* 0x000fe20000000f00 */
[----:B------:R-:W-:Y:S01]  /*e2f0*/  IMAD.MOV.U32 R87, RZ, RZ, R109 ;  /* 0x000000ffff577224 */ /* 0x000fe200078e006d */
[----:B-1----:R-:W-:Y:S01]  /*e300*/  HMMA.16816.F32.BF16 R72, R4, R16, R172 ;  /* 0x000000100448723c */ /* 0x002fe200000418ac */
        /* <DEDUP_REMOVED lines=8> */
[----:B------:R-:W-:Y:S01]  /*e390*/  MOV R174, R86 ;  /* 0x0000005600ae7202 */ /* 0x000fe20000000f00 */
[----:B------:R-:W-:Y:S01]  /*e3a0*/  IMAD.MOV.U32 R105, RZ, RZ, R79 ;  /* 0x000000ffff697224 */ /* 0x000fe200078e004f */
[----:B------:R3:W5:Y:S01]  /*e3b0*/  LDL.LU R246, [R1+0x110] ;  /* 0x0001100001f67983 */ /* 0x0007620000300800 */
[----:B------:R-:W-:Y:S01]  /*e3c0*/  IMAD.MOV.U32 R108, RZ, RZ, R126 ;  /* 0x000000ffff6c7224 */ /* 0x000fe200078e007e */
[----:B------:R-:W-:Y:S01]  /*e3d0*/  HMMA.16816.F32.BF16 R76, R4, R18, R204 ;  /* 0x00000012044c723c */ /* 0x000fe200000418cc */
[----:B------:R-:W-:Y:S01]  /*e3e0*/  IMAD.MOV.U32 R109, RZ, RZ, R243 ;  /* 0x000000ffff6d7224 */ /* 0x000fe200078e00f3 */
[----:B------:R-:W-:Y:S01]  /*e3f0*/  MOV R103, R119 ;  /* 0x0000007700677202 */ /* 0x000fe20000000f00 */
[----:B------:R-:W-:Y:S01]  /*e400*/  IMAD.MOV.U32 R173, RZ, RZ, R99 ;  /* 0x000000ffffad7224 */ /* 0x000fe200078e0063 */
[----:B------:R3:W5:Y:S01]  /*e410*/  LDL.LU R245, [R1+0x10c] ;  /* 0x00010c0001f57983 */ /* 0x0007620000300800 */
[----:B------:R-:W-:-:S02]  /*e420*/  IMAD.MOV.U32 R102, RZ, RZ, R118 ;  /* 0x000000ffff667224 */ /* 0x000fc400078e0076 */
[----:B------:R-:W-:Y:S01]  /*e430*/  MOV R204, R175 ;  /* 0x000000af00cc7202 */ /* 0x000fe20000000f00 */
        /* <DEDUP_REMOVED lines=24> */
[----:B------:R-:W-:-:S02]  /*e5c0*/  IMAD.MOV.U32 R119, RZ, RZ, R115 ;  /* 0x000000ffff777224 */ /* 0x000fc400078e0073 */
[----:B------:R-:W-:Y:S02]  /*e5d0*/  IMAD.MOV.U32 R114, RZ, RZ, R100 ;  /* 0x000000ffff727224 */ /* 0x000fe400078e0064 */
[----:B------:R-:W-:Y:S01]  /*e5e0*/  IMAD.MOV.U32 R100, RZ, RZ, R96 ;  /* 0x000000ffff647224 */ /* 0x000fe200078e0060 */
[----:B------:R-:W-:Y:S01]  /*e5f0*/  MOV R96, R116 ;  /* 0x0000007400607202 */ /* 0x000fe20000000f00 */
[----:B------:R-:W-:Y:S02]  /*e600*/  IMAD.MOV.U32 R116, RZ, RZ, R210 ;  /* 0x000000ffff747224 */ /* 0x000fe400078e00d2 */
[----:B------:R-:W4:Y:S01]  /*e610*/  LDL R210, [R1+0x58] ;  /* 0x0000580001d27983 */ /* 0x000f220000100800 */
        /* <DEDUP_REMOVED lines=8> */
[----:B------:R3:W5:Y:S01]  /*e6a0*/  LDL.LU R240, [R1+0xf8] ;  /* 0x0000f80001f07983 */ /* 0x0007620000300800 */
[----:B------:R-:W-:Y:S02]  /*e6b0*/  IMAD.MOV.U32 R110, RZ, RZ, R237 ;  /* 0x000000ffff6e7224 */ /* 0x000fe400078e00ed */
[----:B------:R-:W-:Y:S01]  /*e6c0*/  IMAD.MOV.U32 R111, RZ, RZ, R232 ;  /* 0x000000ffff6f7224 */ /* 0x000fe200078e00e8 */
[----:B------:R3:W5:Y:S04]  /*e6d0*/  LDL.LU R239, [R1+0xf4] ;  /* 0x0000f40001ef7983 */ /* 0x0007680000300800 */
[----:B------:R3:W5:Y:S04]  /*e6e0*/  LDL.LU R238, [R1+0xf0] ;  /* 0x0000f00001ee7983 */ /* 0x0007680000300800 */
[----:B------:R3:W5:Y:S04]  /*e6f0*/  LDL.LU R237, [R1+0xec] ;  /* 0x0000ec0001ed7983 */ /* 0x0007680000300800 */
[----:B------:R3:W5:Y:S01]  /*e700*/  LDL.LU R232, [R1+0xe8] ;  /* 0x0000e80001e87983 */ /* 0x0007620000300800 */
[C---:B------:R-:W-:Y:S08]  /*e710*/  HMMA.16816.F32.BF16 R68, R8.reuse, R16, R68 ;  /* 0x000000100844723c */ /* 0x040ff00000041844 */
[----:B------:R-:W-:Y:S01]  /*e720*/  HMMA.16816.F32.BF16 R212, R8, R18, R32 ;  /* 0x0000001208d4723c */ /* 0x000fe20000041820 */
[----:B------:R-:W1:Y:S01]  /*e730*/  LDSM.16.MT88.4 R16, [R234+0x3100] ;  /* 0x00310000ea10783b */ /* 0x000e620000004200 */
[----:B--2---:R-:W-:Y:S01]  /*e740*/  MOV R115, R101 ;  /* 0x0000006500737202 */ /* 0x004fe20000000f00 */
[----:B------:R-:W-:-:S02]  /*e750*/  IMAD.MOV.U32 R101, RZ, RZ, R97 ;  /* 0x000000ffff657224 */ /* 0x000fc400078e0061 */
[----:B------:R-:W-:Y:S02]  /*e760*/  IMAD.MOV.U32 R97, RZ, RZ, R211 ;  /* 0x000000ffff617224 */ /* 0x000fe400078e00d3 */
[----:B------:R-:W4:Y:S01]  /*e770*/  LDL R211, [R1+0x64] ;  /* 0x0000640001d37983 */ /* 0x000f220000100800 */
[----:B------:R-:W-:Y:S01]  /*e780*/  IMAD.MOV.U32 R104, RZ, RZ, R84 ;  /* 0x000000ffff687224 */ /* 0x000fe200078e0054 */
[----:B-1----:R-:W-:Y:S01]  /*e790*/  HMMA.16816.F32.BF16 R88, R4, R16, R88 ;  /* 0x000000100458723c */ /* 0x002fe20000041858 */
[----:B------:R-:W-:-:S07]  /*e7a0*/  IMAD.MOV.U32 R105, RZ, RZ, R85 ;  /* 0x000000ffff697224 */ /* 0x000fce00078e0055 */
[----:B------:R-:W-:Y:S01]  /*e7b0*/  HMMA.16816.F32.BF16 R84, R8, R16, R80 ;  /* 0x000000100854723c */ /* 0x000fe20000041850 */
[----:B------:R-:W-:Y:S01]  /*e7c0*/  FFMA.FTZ R0, R174, c[0x0][0x2d0], -R12 ;  /* 0x0000b400ae007a23 */ /* 0x000fe2000001080c */
[----:B------:R-:W-:Y:S06]  /*e7d0*/  MUFU.EX2 R27, R27 ;  /* 0x0000001b001b7308 */ /* 0x000fec0000000800 */
[-C--:B------:R-:W-:Y:S08]  /*e7e0*/  HMMA.16816.F32.BF16 R92, R4, R18.reuse, R224 ;  /* 0x00000012045c723c */ /* 0x080ff000000418e0 */
[----:B------:R-:W-:Y:S01]  /*e7f0*/  HMMA.16816.F32.BF16 R64, R8, R18, R20 ;  /* 0x000000120840723c */ /* 0x000fe20000041814 */
[----:B------:R-:W1:Y:S04]  /*e800*/  LDSM.16.MT88.4 R20, [R236+0x3100] ;  /* 0x00310000ec14783b */ /* 0x000e680000004200 */
[----:B------:R-:W2:Y:S01]  /*e810*/  LDSM.16.MT88.4 R16, [R235+0x3100] ;  /* 0x00310000eb10783b */ /* 0x000ea20000004200 */
[----:B------:R-:W-:-:S02]  /*e820*/  FFMA.FTZ R13, R13, c[0x0][0x2d0], -R3 ;  /* 0x0000b4000d0d7a23 */ /* 0x000fc40000010803 */
[----:B------:R-:W-:Y:S01]  /*e830*/  IMAD.MOV.U32 R174, RZ, RZ, R117 ;  /* 0x000000ffffae7224 */ /* 0x000fe200078e0075 */
[----:B------:R-:W-:Y:S01]  /*e840*/  MUFU.EX2 R26, R26 ;  /* 0x0000001a001a7308 */ /* 0x000fe20000000800 */
[----:B------:R-:W-:Y:S01]  /*e850*/  LDSM.16.MT88.4 R80, [R233+0x3900] ;  /* 0x00390000e950783b */ /* 0x000fe20000004200 */
[C---:B-1----:R-:W-:Y:S08]  /*e860*/  HMMA.16816.F32.BF16 R104, R4.reuse, R20, R104 ;  /* 0x000000140468723c */ /* 0x042ff00000041868 */
[C---:B------:R-:W-:Y:S08]  /*e870*/  HMMA.16816.F32.BF16 R108, R4.reuse, R22, R108 ;  /* 0x00000016046c723c */ /* 0x040ff0000004186c */
[C---:B--2---:R-:W-:Y:S08]  /*e880*/  HMMA.16816.F32.BF16 R36, R4.reuse, R16, R36 ;  /* 0x000000100424723c */ /* 0x044ff00000041824 */
[----:B------:R-:W-:Y:S07]  /*e890*/  HMMA.16816.F32.BF16 R32, R4, R18, R204 ;  /* 0x000000120420723c */ /* 0x000fee00000418cc */
[----:B------:R-:W-:-:S02]  /*e8a0*/  FFMA.FTZ R5, R2, c[0x0][0x2d0], -R12 ;  /* 0x0000b40002057a23 */ /* 0x000fc4000001080c */
[--C-:B------:R-:W-:Y:S02]  /*e8b0*/  FFMA.FTZ R2, R173, c[0x0][0x2d0], -R12.reuse ;  /* 0x0000b400ad027a23 */ /* 0x100fe4000001080c */
[----:B------:R-:W-:Y:S02]  /*e8c0*/  FFMA.FTZ R4, R172, c[0x0][0x2d0], -R12 ;  /* 0x0000b400ac047a23 */ /* 0x000fe4000001080c */
[----:B------:R-:W-:Y:S01]  /*e8d0*/  IMAD.MOV.U32 R206, RZ, RZ, R99 ;  /* 0x000000ffffce7224 */ /* 0x000fe200078e0063 */
[----:B------:R-:W-:Y:S01]  /*e8e0*/  MOV R99, R100 ;  /* 0x0000006400637202 */ /* 0x000fe20000000f00 */
[----:B------:R-:W-:Y:S02]  /*e8f0*/  IMAD.MOV.U32 R173, RZ, RZ, R114 ;  /* 0x000000ffffad7224 */ /* 0x000fe400078e0072 */
[--C-:B------:R-:W-:Y:S02]  /*e900*/  FFMA.FTZ R7, R102, c[0x0][0x2d0], -R3.reuse ;  /* 0x0000b40066077a23 */ /* 0x100fe40000010803 */
[----:B------:R-:W-:-:S02]  /*e910*/  FFMA.FTZ R12, R103, c[0x0][0x2d0], -R3 ;  /* 0x0000b400670c7a23 */ /* 0x000fc40000010803 */
[----:B------:R-:W-:Y:S02]  /*e920*/  IMAD.MOV.U32 R114, RZ, RZ, R101 ;  /* 0x000000ffff727224 */ /* 0x000fe400078e0065 */
[C---:B------:R-:W-:Y:S01]  /*e930*/  HMMA.16816.F32.BF16 R100, R8.reuse, R20, R156 ;  /* 0x000000140864723c */ /* 0x040fe2000004189c */
[----:B------:R-:W1:Y:S01]  /*e940*/  LDSM.16.MT88.4 R156, [R233+0x1900] ;  /* 0x00190000e99c783b */ /* 0x000e620000004200 */
[----:B------:R-:W-:Y:S01]  /*e950*/  FFMA.FTZ R6, R175, c[0x0][0x2d0], -R3 ;  /* 0x0000b400af067a23 */ /* 0x000fe20000010803 */
[----:B------:R-:W-:Y:S01]  /*e960*/  MOV R175, R98 ;  /* 0x0000006200af7202 */ /* 0x000fe20000000f00 */
[----:B------:R-:W-:Y:S02]  /*e970*/  IMAD.MOV.U32 R98, RZ, RZ, R115 ;  /* 0x000000ffff627224 */ /* 0x000fe400078e0073 */
[----:B------:R-:W-:Y:S01]  /*e980*/  IMAD.MOV.U32 R115, RZ, RZ, R96 ;  /* 0x000000ffff737224 */ /* 0x000fe200078e0060 */
[----:B------:R-:W-:Y:S01]  /*e990*/  MOV R96, R97 ;  /* 0x0000006100607202 */ /* 0x000fe20000000f00 */
[----:B------:R-:W-:Y:S01]  /*e9a0*/  HMMA.16816.F32.BF16 R48, R8, R18, R48 ;  /* 0x000000120830723c */ /* 0x000fe20000041830 */
[----:B------:R2:W-:Y:S01]  /*e9b0*/  MUFU.EX2 R19, R2 ;  /* 0x0000000200137308 */ /* 0x0005e20000000800 */
[----:B------:R-:W-:Y:S01]  /*e9c0*/  IMAD.MOV.U32 R207, RZ, RZ, R118 ;  /* 0x000000ffffcf7224 */ /* 0x000fe200078e0076 */
[----:B------:R-:W-:Y:S01]  /*e9d0*/  MOV R172, R119 ;  /* 0x0000007700ac7202 */ /* 0x000fe20000000f00 */
[----:B------:R-:W-:-:S04]  /*e9e0*/  IMAD.MOV.U32 R97, RZ, RZ, R116 ;  /* 0x000000ffff617224 */ /* 0x000fc800078e0074 */
[----:B------:R-:W-:Y:S01]  /*e9f0*/  HMMA.16816.F32.BF16 R44, R8, R22, R44 ;  /* 0x00000016082c723c */ /* 0x000fe2000004182c */
[----:B------:R3:W-:Y:S01]  /*ea00*/  MUFU.EX2 R21, R0 ;  /* 0x0000000000157308 */ /* 0x0007e20000000800 */
[----:B------:R-:W-:-:S06]  /*ea10*/  MOV R205, c[0x0][0x2c4] ;  /* 0x0000b10000cd7a02 */ /* 0x000fcc0000000f00 */
[----:B------:R-:W-:Y:S01]  /*ea20*/  HMMA.16816.F32.BF16 R116, R8, R16, R128 ;  /* 0x000000100874723c */ /* 0x000fe20000041880 */
[----:B--2---:R-:W-:Y:S01]  /*ea30*/  FADD.FTZ R2, R192, R190 ;  /* 0x000000bec0027221 */ /* 0x004fe20000010000 */
[----:B------:R-:W-:Y:S03]  /*ea40*/  MUFU.EX2 R22, R15 ;  /* 0x0000000f00167308 */ /* 0x000fe60000000800 */
[----:B------:R-:W-:Y:S02]  /*ea50*/  FADD.FTZ R3, R188, R2 ;  /* 0x00000002bc037221 */ /* 0x000fe40000010000 */
[----:B---3--:R-:W-:-:S03]  /*ea60*/  FADD.FTZ R0, R123, R120 ;  /* 0x000000787b007221 */ /* 0x008fc60000010000 */
[----:B------:R2:W-:Y:S01]  /*ea70*/  MUFU.EX2 R16, R4 ;  /* 0x0000000400107308 */ /* 0x0005e20000000800 */
[----:B------:R-:W-:-:S07]  /*ea80*/  FADD.FTZ R2, R122, R0 ;  /* 0x000000007a027221 */ /* 0x000fce0000010000 */
[----:B------:R-:W-:Y:S01]  /*ea90*/  MUFU.EX2 R23, R14 ;  /* 0x0000000e00177308 */ /* 0x000fe20000000800 */
[----:B------:R-:W-:-:S07]  /*eaa0*/  ISETP.NE.AND P4, PT, R205, 0x1, PT ;  /* 0x00000001cd00780c */ /* 0x000fce0003f85270 */
[----:B------:R3:W-:Y:S01]  /*eab0*/  MUFU.EX2 R15, R5 ;  /* 0x00000005000f7308 */ /* 0x0007e20000000800 */
[----:B--2---:R-:W-:-:S04]  /*eac0*/  FADD.FTZ R4, R206, R231 ;  /* 0x000000e7ce047221 */ /* 0x004fc80000010000 */
[----:B------:R-:W-:-:S03]  /*ead0*/  FADD.FTZ R0, R174, R4 ;  /* 0x00000004ae007221 */ /* 0x000fc60000010000 */
[----:B------:R-:W-:Y:S01]  /*eae0*/  MUFU.EX2 R17, R29 ;  /* 0x0000001d00117308 */ /* 0x000fe20000000800 */
[----:B------:R-:W-:-:S07]  /*eaf0*/  FADD.FTZ R4, R189, R3 ;  /* 0x00000003bd047221 */ /* 0x000fce0000010000 */
[----:B------:R-:W2:Y:S01]  /*eb00*/  MUFU.EX2 R20, R28 ;  /* 0x0000001c00147308 */ /* 0x000ea20000000800 */
[----:B---3--:R-:W-:-:S07]  /*eb10*/  FADD.FTZ R5, R228, R195 ;  /* 0x000000c3e4057221 */ /* 0x008fce0000010000 */
[----:B------:R3:W-:Y:S01]  /*eb20*/  MUFU.EX2 R8, R25 ;  /* 0x0000001900087308 */ /* 0x0007e20000000800 */
[----:B------:R-:W-:-:S07]  /*eb30*/  FADD.FTZ R5, R230, R5 ;  /* 0x00000005e6057221 */ /* 0x000fce0000010000 */
[----:B------:R-:W1:Y:S01]  /*eb40*/  MUFU.EX2 R18, R24 ;  /* 0x0000001800127308 */ /* 0x000e620000000800 */
[----:B------:R-:W-:-:S07]  /*eb50*/  FADD.FTZ R3, R121, R2 ;  /* 0x0000000279037221 */ /* 0x000fce0000010000 */
[----:B------:R-:W-:Y:S08]  /*eb60*/  MUFU.EX2 R11, R6 ;  /* 0x00000006000b7308 */ /* 0x000ff00000000800 */
[----:B------:R1:W1:Y:S08]  /*eb70*/  MUFU.EX2 R14, R7 ;  /* 0x00000007000e7308 */ /* 0x0002700000000800 */
[----:B------:R-:W-:Y:S08]  /*eb80*/  MUFU.EX2 R10, R12 ;  /* 0x0000000c000a7308 */ /* 0x000ff00000000800 */
[----:B------:R2:W2:Y:S01]  /*eb90*/  MUFU.EX2 R9, R13 ;  /* 0x0000000d00097308 */ /* 0x0004a20000000800 */
[----:B------:R-:W-:Y:S01]  /*eba0*/  FADD.FTZ R2, R175, R0 ;  /* 0x00000000af027221 */ /* 0x000fe20000010000 */
[----:B------:R-:W-:Y:S01]  /*ebb0*/  MOV R204, R207 ;  /* 0x000000cf00cc7202 */ /* 0x000fe20000000f00 */
[----:B------:R-:W-:-:S02]  /*ebc0*/  FADD.FTZ R0, R229, R5 ;  /* 0x00000005e5007221 */ /* 0x000fc40000010000 */
[----:B---3--:R-:W-:Y:S02]  /*ebd0*/  FADD.FTZ R25, R191, R4 ;  /* 0x00000004bf197221 */ /* 0x008fe40000010000 */
[----:B-1----:R-:W1:Y:S01]  /*ebe0*/  LDSM.16.MT88.4 R4, [R235+0x3900] ;  /* 0x00390000eb04783b */ /* 0x002e620000004200 */
[----:B------:R-:W-:Y:S01]  /*ebf0*/  FADD.FTZ R24, R124, R3 ;  /* 0x000000037c187221 */ /* 0x000fe20000010000 */
[----:B------:R-:W-:Y:S01]  /*ec00*/  MOV R230, R125 ;  /* 0x0000007d00e67202 */ /* 0x000fe20000000f00 */
[----:B------:R-:W-:Y:S01]  /*ec10*/  FADD.FTZ R3, R194, R2 ;  /* 0x00000002c2037221 */ /* 0x000fe20000010000 */
[----:B--2---:R-:W-:Y:S01]  /*ec20*/  F2FP.BF16.PACK_AB R128, R20, R17 ;  /* 0x000000111480723e */ /* 0x004fe200000010ff */
[----:B------:R-:W-:Y:S01]  /*ec30*/  IMAD.SHL.U32 R2, R204, 0x80, RZ ;  /* 0x00000080cc027824 */ /* 0x000fe200078e00ff */
[----:B------:R-:W-:Y:S01]  /*ec40*/  F2FP.BF16.PACK_AB R129, R18, R8 ;  /* 0x000000081281723e */ /* 0x000fe200000010ff */
[----:B------:R-:W-:Y:S01]  /*ec50*/  IMAD.MOV.U32 R229, RZ, RZ, R126 ;  /* 0x000000ffffe57224 */ /* 0x000fe200078e007e */
[----:B------:R-:W-:-:S02]  /*ec60*/  F2FP.BF16.PACK_AB R130, R26, R27 ;  /* 0x0000001b1a82723e */ /* 0x000fc400000010ff */
[----:B------:R-:W-:Y:S02]  /*ec70*/  MOV R13, R127 ;  /* 0x0000007f000d7202 */ /* 0x000fe40000000f00 */
[----:B------:R-:W-:Y:S01]  /*ec80*/  F2FP.BF16.PACK_AB R131, R23, R22 ;  /* 0x000000161783723e */ /* 0x000fe200000010ff */
[----:B------:R-:W-:Y:S01]  /*ec90*/  FADD.FTZ R12, R193, R0 ;  /* 0x00000000c10c7221 */ /* 0x000fe20000010000 */
[----:B------:R-:W-:Y:S01]  /*eca0*/  F2FP.BF16.PACK_AB R124, R16, R15 ;  /* 0x0000000f107c723e */ /* 0x000fe200000010ff */
[----:B------:R-:W-:Y:S01]  /*ecb0*/  IMAD.MOV.U32 R206, RZ, RZ, R172 ;  /* 0x000000ffffce7224 */ /* 0x000fe200078e00ac */
[----:B------:R-:W-:Y:S01]  /*ecc0*/  F2FP.BF16.PACK_AB R125, R14, R11 ;  /* 0x0000000b0e7d723e */ /* 0x000fe200000010ff */
[----:B------:R-:W-:Y:S01]  /*ecd0*/  IMAD.MOV.U32 R207, RZ, RZ, R173 ;  /* 0x000000ffffcf7224 */ /* 0x000fe200078e00ad */
[----:B------:R-:W-:Y:S01]  /*ece0*/  F2FP.BF16.PACK_AB R126, R21, R19 ;  /* 0x00000013157e723e */ /* 0x000fe200000010ff */
[----:B------:R-:W-:Y:S01]  /*ecf0*/  IMAD.MOV.U32 R227, RZ, RZ, R98 ;  /* 0x000000ffffe37224 */ /* 0x000fe200078e0062 */
[----:B------:R-:W-:Y:S01]  /*ed00*/  F2FP.BF16.PACK_AB R127, R9, R10 ;  /* 0x0000000a097f723e */ /* 0x000fe200000010ff */
[----:B------:R-:W-:Y:S01]  /*ed10*/  @P4 IMAD.HI.U32 R0, R2, c[0x0][0x2c8], RZ ;  /* 0x0000b20002004a27 */ /* 0x000fe200078e00ff */
[-C--:B------:R-:W-:Y:S01]  /*ed20*/  HMMA.16816.F32.BF16 R144, R128, R156.reuse, R144 ;  /* 0x0000009c8090723c */ /* 0x080fe20000041890 */
[----:B------:R-:W-:Y:S01]  /*ed30*/  MOV R225, R207 ;  /* 0x000000cf00e17202 */ /* 0x000fe20000000f00 */
[----:B------:R-:W2:Y:S01]  /*ed40*/  LDSM.16.MT88.4 R172, [R234+0x1900] ;  /* 0x00190000eaac783b */ /* 0x000ea20000004200 */
[----:B------:R-:W-:Y:S01]  /*ed50*/  IMAD.MOV.U32 R226, RZ, RZ, R206 ;  /* 0x000000ffffe27224 */ /* 0x000fe200078e00ce */
[----:B------:R-:W-:Y:S01]  /*ed60*/  @P4 SHF.R.U32.HI R2, RZ, c[0x0][0x2cc], R0 ;  /* 0x0000b300ff024a19 */ /* 0x000fe20000011600 */
[----:B------:R-:W-:Y:S01]  /*ed70*/  IMAD.MOV.U32 R224, RZ, RZ, R99 ;  /* 0x000000ffffe07224 */ /* 0x000fe200078e0063 */
[----:B------:R-:W-:Y:S01]  /*ed80*/  MOV R29, R114 ;  /* 0x00000072001d7202 */ /* 0x000fe20000000f00 */
[----:B------:R-:W-:Y:S01]  /*ed90*/  IMAD.MOV.U32 R28, RZ, RZ, R115 ;  /* 0x000000ffff1c7224 */ /* 0x000fe200078e0073 */
[C---:B------:R-:W-:Y:S01]  /*eda0*/  HMMA.16816.F32.BF16 R148, R124.reuse, R156, R148 ;  /* 0x0000009c7c94723c */ /* 0x040fe20000041894 */
[----:B------:R-:W-:Y:S01]  /*edb0*/  MOV R231, R96 ;  /* 0x0000006000e77202 */ /* 0x000fe20000000f00 */
[----:B------:R-:W-:Y:S01]  /*edc0*/  IMAD.MOV.U32 R228, RZ, RZ, R97 ;  /* 0x000000ffffe47224 */ /* 0x000fe200078e0061 */
[----:B------:R-:W-:Y:S01]  /*edd0*/  MOV R0, R113 ;  /* 0x0000007100007202 */ /* 0x000fe20000000f00 */
[----:B------:R-:W3:Y:S04]  /*ede0*/  LDSM.16.MT88.4 R188, [R236+0x1900] ;  /* 0x00190000ecbc783b */ /* 0x000ee80000004200 */
[-C--:B------:R-:W-:Y:S01]  /*edf0*/  HMMA.16816.F32.BF16 R152, R124, R158.reuse, R152 ;  /* 0x0000009e7c98723c */ /* 0x080fe20000041898 */
[----:B------:R-:W2:Y:S04]  /*ee00*/  LDSM.16.MT88.4 R204, [R235+0x1900] ;  /* 0x00190000ebcc783b */ /* 0x000ea80000004200 */
[----:B------:R-:W2:Y:S03]  /*ee10*/  LDSM.16.MT88.4 R96, [R234+0x3900] ;  /* 0x00390000ea60783b */ /* 0x000ea60000004200 */
[----:B------:R-:W-:Y:S07]  /*ee20*/  HMMA.16816.F32.BF16 R156, R128, R158, R60 ;  /* 0x0000009e809c723c */ /* 0x000fee000004183c */
[----:B------:R-:W-:-:S02]  /*ee30*/  IMAD.MOV.U32 R63, RZ, RZ, R112 ;  /* 0x000000ffff3f7224 */ /* 0x000fc400078e0070 */
[----:B------:R-:W2:Y:S01]  /*ee40*/  LDSM.16.MT88.4 R112, [R236+0x3900] ;  /* 0x00390000ec70783b */ /* 0x000ea20000004200 */
[----:B------:R-:W-:Y:S01]  /*ee50*/  FADD.FTZ R0, R0, R25 ;  /* 0x0000001900007221 */ /* 0x000fe20000010000 */
[----:B-1----:R-:W-:Y:S03]  /*ee60*/  HMMA.16816.F32.BF16 R120, R124, R4, R36 ;  /* 0x000000047c78723c */ /* 0x002fe60000041824 */
[----:B------:R-:W-:-:S05]  /*ee70*/  FADD.FTZ R0, R230, R0 ;  /* 0x00000000e6007221 */ /* 0x000fca0000010000 */
        /* <DEDUP_REMOVED lines=14> */
[----:B------:R-:W-:Y:S01]  /*ef60*/  FADD.FTZ R5, R30, R5 ;  /* 0x000000051e057221 */ /* 0x000fe20000010000 */
[----:B--2---:R-:W-:Y:S01]  /*ef70*/  HMMA.16816.F32.BF16 R160, R128, R172, R160 ;  /* 0x000000ac80a0723c */ /* 0x004fe200000418a0 */
[----:B------:R-:W-:Y:S01]  /*ef80*/  FADD.FTZ R0, R208, R0 ;  /* 0x00000000d0007221 */ /* 0x000fe20000010000 */
[----:B----4-:R-:W-:Y:S01]  /*ef90*/  IADD3 R2, -R210, R211, R2 ;  /* 0x000000d3d2027210 */ /* 0x010fe20007ffe102 */
[----:B------:R-:W-:-:S02]  /*efa0*/  FADD.FTZ R3, R40, R3 ;  /* 0x0000000328037221 */ /* 0x000fc40000010000 */
[----:B------:R-:W-:Y:S02]  /*efb0*/  FADD.FTZ R4, R138, R4 ;  /* 0x000000048a047221 */ /* 0x000fe40000010000 */
[----:B------:R-:W-:Y:S01]  /*efc0*/  FADD.FTZ R5, R31, R5 ;  /* 0x000000051f057221 */ /* 0x000fe20000010000 */
[----:B------:R-:W-:Y:S01]  /*efd0*/  HMMA.16816.F32.BF16 R164, R124, R172, R164 ;  /* 0x000000ac7ca4723c */ /* 0x000fe200000418a4 */
[----:B------:R-:W-:Y:S02]  /*efe0*/  FADD.FTZ R3, R43, R3 ;  /* 0x000000032b037221 */ /* 0x000fe40000010000 */
[----:B------:R-:W-:-:S05]  /*eff0*/  FADD.FTZ R4, R140, R4 ;  /* 0x000000048c047221 */ /* 0x000fca0000010000 */
[----:B------:R-:W-:Y:S01]  /*f000*/  HMMA.16816.F32.BF16 R168, R124, R174, R168 ;  /* 0x000000ae7ca8723c */ /* 0x000fe200000418a8 */
[----:B------:R-:W-:-:S07]  /*f010*/  FADD.FTZ R5, R42, R5 ;  /* 0x000000052a057221 */ /* 0x000fce0000010000 */
[-C--:B---3--:R-:W-:Y:S08]  /*f020*/  HMMA.16816.F32.BF16 R176, R128, R188.reuse, R176 ;  /* 0x000000bc80b0723c */ /* 0x088ff000000418b0 */
        /* <DEDUP_REMOVED lines=22> */
[----:B------:R-:W-:Y:S01]  /*f190*/  HMMA.16816.F32.BF16 R124, R124, R6, R32 ;  /* 0x000000067c7c723c */ /* 0x000fe20000041820 */
[----:B------:R-:W-:-:S07]  /*f1a0*/  FADD.FTZ R5, R41, R5 ;  /* 0x0000000529057221 */ /* 0x000fce0000010000 */
[----:B------:R-:W-:Y:S07]  /*f1b0*/  HMMA.16816.F32.BF16 R128, R128, R6, R48 ;  /* 0x000000068080723c */ /* 0x000fee0000041830 */
[----:B------:R-:W-:Y:S01]  /*f1c0*/  FADD.FTZ R6, R209, R0 ;  /* 0x00000000d1067221 */ /* 0x000fe20000010000 */
[----:B------:R-:W-:-:S04]  /*f1d0*/  SHF.R.S32.HI R0, RZ, 0x1f, R2 ;  /* 0x0000001fff007819 */ /* 0x000fc80000011402 */
[----:B------:R-:W-:Y:S01]  /*f1e0*/  LEA.HI R2, R0, R2, RZ, 0x6 ;  /* 0x0000000200027211 */ /* 0x000fe200078f30ff */
[----:B------:R-:W-:Y:S02]  /*f1f0*/  FADD.FTZ R6, R17, R6 ;  /* 0x0000000611067221 */ /* 0x000fe40000010000 */
[----:B------:R-:W-:Y:S01]  /*f200*/  FADD.FTZ R3, R133, R3 ;  /* 0x0000000385037221 */ /* 0x000fe20000010000 */
[----:B------:R-:W-:Y:S01]  /*f210*/  SHF.R.S32.HI R2, RZ, 0x6, R2 ;  /* 0x00000006ff027819 */ /* 0x000fe20000011402 */
[----:B------:R-:W-:Y:S02]  /*f220*/  FADD.FTZ R8, R8, R4 ;  /* 0x0000000408087221 */ /* 0x000fe40000010000 */
[----:B------:R-:W-:Y:S02]  /*f230*/  FADD.FTZ R0, R11, R5 ;  /* 0x000000050b007221 */ /* 0x000fe40000010000 */
[----:B------:R-:W-:Y:S01]  /*f240*/  FADD.FTZ R4, R20, R6 ;  /* 0x0000000614047221 */ /* 0x000fe20000010000 */
[----:B------:R-:W-:Y:S01]  /*f250*/  IMNMX R6, RZ, R2, !PT ;  /* 0x00000002ff067217 */ /* 0x000fe20007800200 */
        /* <DEDUP_REMOVED lines=10> */
[----:B------:R-:W-:Y:S02]  /*f300*/  FADD.FTZ R5, R23, R3 ;  /* 0x0000000317057221 */ /* 0x000fe40000010000 */
[----:B------:R-:W-:Y:S01]  /*f310*/  FADD.FTZ R3, R21, R4 ;  /* 0x0000000415037221 */ /* 0x000fe20000010000 */
[----:B------:R2:W-:Y:S01]  /*f320*/  STL [R1+0xa8], R6 ;  /* 0x0000a80601007387 */ /* 0x0005e20000100800 */
[----:B------:R-:W-:-:S03]  /*f330*/  IADD3 R228, R227, -0x2, RZ ;  /* 0xfffffffee3e47810 */ /* 0x000fc60007ffe0ff */
[----:B------:R2:W-:Y:S04]  /*f340*/  STL [R1+0x98], R5 ;  /* 0x0000980501007387 */ /* 0x0005e80000100800 */
[----:B------:R2:W-:Y:S01]  /*f350*/  STL [R1+0xa0], R3 ;  /* 0x0000a00301007387 */ /* 0x0005e20000100800 */
[----:B------:R-:W-:Y:S01]  /*f360*/  ISETP.GE.AND P0, PT, R228, R6, PT ;  /* 0x00000006e400720c */ /* 0x000fe20003f06270 */
[----:B-1----:R-:W-:-:S05]  /*f370*/  FADD.FTZ R0, R9, R2 ;  /* 0x0000000209007221 */ /* 0x002fca0000010000 */
[----:B------:R2:W-:Y:S07]  /*f380*/  STL [R1+0xa4], R0 ;  /* 0x0000a40001007387 */ /* 0x0005ee0000100800 */
[----:B------:R-:W-:Y:S05]  /*f390*/  @!P0 BRA `(.L_x_1728) ;  /* 0x00005f3000008947 */ /* 0x000fea0003800000 */
[----:B------:R1:W-:Y:S01]  /*f3a0*/  STL [R1+0x70], R228 ;  /* 0x000070e401007387 */ /* 0x0003e20000100800 */
[----:B------:R-:W-:Y:S01]  /*f3b0*/  IMAD.MOV.U32 R132, RZ, RZ, R136 ;  /* 0x000000ffff847224 */ /* 0x000fe200078e0088 */
[----:B------:R-:W-:Y:S01]  /*f3c0*/  MOV R139, R134 ;  /* 0x00000086008b7202 */ /* 0x000fe20000000f00 */
[----:B--2---:R-:W-:Y:S01]  /*f3d0*/  IMAD.MOV.U32 R3, RZ, RZ, R137 ;  /* 0x000000ffff037224 */ /* 0x004fe200078e0089 */
[----:B------:R-:W-:-:S02]  /*f3e0*/  MOV R138, R135 ;  /* 0x00000087008a7202 */ /* 0x000fc40000000f00 */
.L_x_1729:
[----:B------:R-:W2:Y:S01]  /*f3f0*/  LDL.LU R36, [R1+0x70] ;  /* 0x0000700001247983 */ /* 0x000ea20000300800 */
[----:B------:R-:W-:Y:S04]  /*f400*/  DEPBAR.LE SB0, 0x0 ;  /* 0x000080000000791a */ /* 0x000fe80000000000 */
[----:B---3--:R-:W3:Y:S01]  /*f410*/  LDL.64 R24, [R1+0xb8] ;  /* 0x0000b80001187983 */ /* 0x008ee20000100a00 */
[----:B------:R-:W-:Y:S05]  /*f420*/  WARPSYNC 0xffffffff ;  /* 0xffffffff00007948 */ /* 0x000fea0003800000 */
[----:B------:R-:W3:Y:S04]  /*f430*/  LDL R30, [R1+0xe0] ;  /* 0x0000e000011e7983 */ /* 0x000ee80000100800 */
[----:B------:R-:W-:Y:S08]  /*f440*/  BAR.SYNC.DEFER_BLOCKING 0x0 ;  /* 0x0000000000007b1d */ /* 0x000ff00000010000 */
[----:B-----5:R-:W-:Y:S04]  /*f450*/  STL [R1+0xe8], R243 ;  /* 0x0000e8f301007387 */ /* 0x020fe80000100800 */
[----:B------:R-:W-:Y:S04]  /*f460*/  STL [R1+0x100], R248 ;  /* 0x000100f801007387 */ /* 0x000fe80000100800 */
[----:B------:R-:W-:Y:S04]  /*f470*/  STL [R1+0x13c], R128 ;  /* 0x00013c8001007387 */ /* 0x000fe80000100800 */
[----:B------:R-:W-:Y:S04]  /*f480*/  STL [R1+0xfc], R232 ;  /* 0x0000fce801007387 */ /* 0x000fe80000100800 */
[----:B------:R-:W-:Y:S08]  /*f490*/  LDSM.16.M88.4 R64, [R239+0x8100] ;  /* 0x00810000ef40783b */ /* 0x000ff00000000200 */
        /* <DEDUP_REMOVED lines=18> */
[----:B------:R1:W-:Y:S04]  /*f5c0*/  STL [R1+0xf0], R250 ;  /* 0x0000f0fa01007387 */ /* 0x0003e80000100800 */
[----:B------:R-:W4:Y:S04]  /*f5d0*/  LDL R128, [R1+0xc0] ;  /* 0x0000c00001807983 */ /* 0x000f280000100800 */
[----:B------:R-:W-:Y:S04]  /*f5e0*/  STL [R1+0x134], R130 ;  /* 0x0001348201007387 */ /* 0x000fe80000100800 */
[----:B------:R1:W-:Y:S04]  /*f5f0*/  STL [R1+0x130], R131 ;  /* 0x0001308301007387 */ /* 0x0003e80000100800 */
[----:B------:R2:W-:Y:S04]  /*f600*/  STL [R1+0xf4], R249 ;  /* 0x0000f4f901007387 */ /* 0x0005e80000100800 */
[----:B------:R-:W-:Y:S04]  /*f610*/  STL [R1+0x138], R129 ;  /* 0x0001388101007387 */ /* 0x000fe80000100800 */
[----:B------:R-:W-:Y:S04]  /*f620*/  STL [R1+0x108], R247 ;  /* 0x000108f701007387 */ /* 0x000fe80000100800 */
[----:B-1----:R-:W4:Y:S06]  /*f630*/  LDL.64 R250, [R1+0xd8] ;  /* 0x0000d80001fa7983 */ /* 0x002f2c0000100a00 */
[----:B------:R-:W-:Y:S04]  /*f640*/  STL [R1+0x104], R241 ;  /* 0x000104f101007387 */ /* 0x000fe80000100800 */
[----:B------:R-:W4:Y:S06]  /*f650*/  LDL.64 R130, [R1+0xd0] ;  /* 0x0000d00001827983 */ /* 0x000f2c0000100a00 */
[----:B------:R-:W-:Y:S04]  /*f660*/  STL [R1+0x118], R238 ;  /* 0x000118ee01007387 */ /* 0x000fe80000100800 */
[----:B------:R-:W-:Y:S04]  /*f670*/  STL [R1+0x124], R237 ;  /* 0x000124ed01007387 */ /* 0x000fe80000100800 */
[----:B------:R-:W-:Y:S04]  /*f680*/  STL [R1+0x120], R244 ;  /* 0x000120f401007387 */ /* 0x000fe80000100800 */
[----:B------:R-:W-:Y:S04]  /*f690*/  STL [R1+0x110], R245 ;  /* 0x000110f501007387 */ /* 0x000fe80000100800 */
[----:B------:R-:W-:Y:S04]  /*f6a0*/  STL [R1+0x11c], R242 ;  /* 0x00011cf201007387 */ /* 0x000fe80000100800 */
[----:B------:R-:W-:Y:S04]  /*f6b0*/  STL [R1+0x10c], R246 ;  /* 0x00010cf601007387 */ /* 0x000fe80000100800 */
[----:B------:R-:W-:Y:S01]  /*f6c0*/  STL [R1+0x114], R240 ;  /* 0x000114f001007387 */ /* 0x000fe20000100800 */
[C---:B--2---:R-:W-:Y:S02]  /*f6d0*/  ISETP.GE.AND P0, PT, R36.reuse, RZ, PT ;  /* 0x000000ff2400720c */ /* 0x044fe40003f06270 */
[----:B------:R-:W-:Y:S04]  /*f6e0*/  MOV R243, R36 ;  /* 0x0000002400f37202 */ /* 0x000fe80000000f00 */
[C---:B------:R-:W-:Y:S02]  /*f6f0*/  ISETP.GE.AND P4, PT, R243.reuse, 0x1, PT ;  /* 0x00000001f300780c */ /* 0x040fe40003f86270 */
[----:B------:R-:W-:Y:S05]  /*f700*/  IADD3 R249, R243, -0x1, RZ ;  /* 0xfffffffff3f97810 */ /* 0x000fea0007ffe0ff */
[----:B------:R-:W-:Y:S01]  /*f710*/  @P0 SHF.R.S32.HI R0, RZ, 0x1f, R36 ;  /* 0x0000001fff000819 */ /* 0x000fe20000011424 */
[----:B------:R-:W-:Y:S04]  /*f720*/  @P0 IMAD.WIDE.U32 R28, R36, c[0x0][0x208], RZ ;  /* 0x00008200241c0a25 */ /* 0x000fe800078e00ff */
[----:B------:R-:W-:Y:S04]  /*f730*/  @P0 IMAD R0, R0, c[0x0][0x208], RZ ;  /* 0x0000820000000a24 */ /* 0x000fe800078e02ff */
[----:B------:R-:W-:Y:S01]  /*f740*/  @P0 IMAD R2, R36, c[0x0][0x20c], R0 ;  /* 0x0000830024020a24 */ /* 0x000fe200078e0200 */
[C---:B---3--:R-:W-:Y:S02]  /*f750*/  @P0 LEA R0, P1, R28.reuse, R24, 0x6 ;  /* 0x000000181c000211 */ /* 0x048fe400078230ff */
[C---:B------:R-:W-:Y:S02]  /*f760*/  HMMA.16816.F32.BF16 R24, R60.reuse, R32, RZ ;  /* 0x000000203c18723c */ /* 0x040fe400000418ff */
[----:B------:R-:W-:Y:S04]  /*f770*/  @P0 IADD3 R2, R29, R2, RZ ;  /* 0x000000021d020210 */ /* 0x000fe80007ffe0ff */
[----:B------:R-:W-:Y:S01]  /*f780*/  @P0 LEA.HI.X R2, R28, R30, R2, 0x6, P1 ;  /* 0x0000001e1c020211 */ /* 0x000fe200008f3402 */
[----:B------:R-:W-:Y:S01]  /*f790*/  IMAD.U32 R32, RZ, RZ, UR7 ;  /* 0x00000007ff207e24 */ /* 0x000fe2000f8e00ff */
[-C--:B------:R-:W-:Y:S01]  /*f7a0*/  HMMA.16816.F32.BF16 R28, R60, R34.reuse, RZ ;  /* 0x000000223c1c723c */ /* 0x080fe200000418ff */
[C---:B------:R-:W-:Y:S04]  /*f7b0*/  @P0 LEA R40, P1, R0.reuse, c[0x0][0x1f8], 0x1 ;  /* 0x00007e0000280a11 */ /* 0x040fe800078208ff */
[----:B------:R-:W-:Y:S02]  /*f7c0*/  @P0 LEA.HI.X R41, R0, c[0x0][0x1fc], R2, 0x1, P1 ;  /* 0x00007f0000290a11 */ /* 0x000fe400008f0c02 */
[----:B------:R-:W-:Y:S02]  /*f7d0*/  @P0 IADD3 R44, P1, R40, UR7, RZ ;  /* 0x00000007282c0c10 */ /* 0x000fe4000ff3e0ff */
[----:B------:R-:W-:Y:S01]  /*f7e0*/  IADD3 R0, R32, 0x80, RZ ;  /* 0x0000008020007810 */ /* 0x000fe20007ffe0ff */
[----:B------:R-:W-:Y:S01]  /*f7f0*/  @!PT LDS RZ, [RZ] ;  /* 0x00000000fffff984 */ /* 0x000fe20000000800 */
[----:B------:R-:W-:Y:S01]  /*f800*/  @!PT LDS RZ, [RZ] ;  /* 0x00000000fffff984 */ /* 0x000fe20000000800 */
[----:B------:R-:W-:Y:S01]  /*f810*/  @!PT LDS RZ, [RZ] ;  /* 0x00000000fffff984 */ /* 0x000fe20000000800 */
[----:B------:R1:W-:Y:S01]  /*f820*/  @P0 LDGSTS.E.BYPASS.LTC128B.128 [R252+0x100], [R40.64], !P6 ;  /* 0x0010000028fc0fae */ /* 0x0003e2000f101d48 */
[C---:B------:R-:W-:Y:S02]  /*f830*/  HMMA.16816.F32.BF16 R32, R64.reuse, R34, RZ ;  /* 0x000000224020723c */ /* 0x040fe400000418ff */
[----:B------:R-:W-:Y:S02]  /*f840*/  @P0 IADD3.X R45, R41, UR5, RZ, P1, !PT ;  /* 0x00000005292d0c10 */ /* 0x000fe40008ffe4ff */
[C---:B------:R-:W-:Y:S02]  /*f850*/  @P0 IADD3 R52, P2, R44.reuse, UR7, RZ ;  /* 0x000000072c340c10 */ /* 0x040fe4000ff5e0ff */
[-C--:B------:R-:W-:Y:S01]  /*f860*/  @P0 IADD3 R46, P1, R44, R0.reuse, RZ ;  /* 0x000000002c2e0210 */ /* 0x080fe20007f3e0ff */
[----:B------:R1:W-:Y:S01]  /*f870*/  @P0 LDGSTS.E.BYPASS.LTC128B.128 [R252+0x2100], [R40.64+0x80], !P5 ;  /* 0x0210008028fc0fae */ /* 0x0003e2000e901d48 */
[-C--:B------:R-:W-:Y:S01]  /*f880*/  HMMA.16816.F32.BF16 R36, R64, R48.reuse, RZ ;  /* 0x000000304024723c */ /* 0x080fe200000418ff */
[C---:B------:R-:W-:Y:S03]  /*f890*/  @P0 IADD3.X R53, R45.reuse, UR5, RZ, P2, !PT ;  /* 0x000000052d350c10 */ /* 0x040fe600097fe4ff */
[----:B------:R-:W-:Y:S02]  /*f8a0*/  @P0 IADD3.X R47, R45, UR4, RZ, P1, !PT ;  /* 0x000000042d2f0c10 */ /* 0x000fe40008ffe4ff */
[----:B------:R-:W-:Y:S01]  /*f8b0*/  @P4 SHF.R.S32.HI R2, RZ, 0x1f, R249 ;  /* 0x0000001fff024819 */ /* 0x000fe200000114f9 */
[----:B------:R2:W-:Y:S05]  /*f8c0*/  @P0 LDGSTS.E.BYPASS.LTC128B.128 [R252+0x900], [R44.64], !P6 ;  /* 0x009000002cfc0fae */ /* 0x0005ea000f101d48 */
[----:B------:R-:W-:Y:S03]  /*f8d0*/  @P4 IMAD R2, R2, c[0x0][0x1e0], RZ ;  /* 0x0000780002024a24 */ /* 0x000fe600078e02ff */
[----:B------:R2:W-:Y:S01]  /*f8e0*/  @P0 LDGSTS.E.BYPASS.LTC128B.128 [R252+0x2900], [R44.64+0x80], !P5 ;  /* 0x029000802cfc0fae */ /* 0x0005e2000e901d48 */
[----:B------:R-:W-:Y:S07]  /*f8f0*/  @P4 IMAD R2, R249, c[0x0][0x1e4], R2 ;  /* 0x00007900f9024a24 */ /* 0x000fee00078e0202 */
[----:B------:R3:W-:Y:S01]  /*f900*/  @P0 LDGSTS.E.BYPASS.LTC128B.128 [R252+0x1100], [R52.64], !P6 ;  /* 0x0110000034fc0fae */ /* 0x0007e2000f101d48 */
[C---:B-1----:R-:W-:Y:S07]  /*f910*/  HMMA.16816.F32.BF16 R40, R60.reuse, R48, RZ ;  /* 0x000000303c28723c */ /* 0x042fee00000418ff */
[----:B------:R2:W-:Y:S01]  /*f920*/  @P0 LDGSTS.E.BYPASS.LTC128B.128 [R252+0x3100], [R46.64], !P5 ;  /* 0x031000002efc0fae */ /* 0x0005e2000e901d48 */
[C---:B------:R-:W-:Y:S04]  /*f930*/  @P0 IADD3 R48, P1, R52.reuse, UR7, RZ ;  /* 0x0000000734300c10 */ /* 0x040fe8000ff3e0ff */
[C---:B------:R-:W-:Y:S05]  /*f940*/  @P0 IADD3.X R49, R53.reuse, UR5, RZ, P1, !PT ;  /* 0x0000000535310c10 */ /* 0x040fea0008ffe4ff */
[----:B------:R1:W-:Y:S01]  /*f950*/  @P0 LDGSTS.E.BYPASS.LTC128B.128 [R252+0x1900], [R48.64], !P6 ;  /* 0x0190000030fc0fae */ /* 0x0003e2000f101d48 */
[----:B---3--:R-:W-:Y:S07]  /*f960*/  @P0 IADD3 R52, P1, R52, R0, RZ ;  /* 0x0000000034340210 */ /* 0x008fee0007f3e0ff */
[----:B------:R-:W3:Y:S01]  /*f970*/  LDL R0, [R1+0x4] ;  /* 0x0000040001007983 */ /* 0x000ee20000100800 */
[----:B------:R-:W-:Y:S01]  /*f980*/  @P0 IADD3.X R53, R53, UR4, RZ, P1, !PT ;  /* 0x0000000435350c10 */ /* 0x000fe20008ffe4ff */
[-C--:B--2---:R-:W-:Y:S04]  /*f990*/  HMMA.16816.F32.BF16 R44, R60, R50.reuse, RZ ;  /* 0x000000323c2c723c */ /* 0x084fe800000418ff */
[----:B------:R2:W-:Y:S08]  /*f9a0*/  @P0 LDGSTS.E.BYPASS.LTC128B.128 [R252+0x3900], [R52.64], !P5 ;  /* 0x0390000034fc0fae */ /* 0x0005f0000e901d48 */
[----:B------:R-:W0:Y:S01]  /*f9b0*/  LDGDEPBAR ;  /* 0x00000000000079af */ /* 0x000e220000000000 */
[C---:B-1----:R-:W-:Y:S08]  /*f9c0*/  HMMA.16816.F32.BF16 R48, R64.reuse, R50, RZ ;  /* 0x000000324030723c */ /* 0x042ff000000418ff */
[-C--:B--2---:R-:W-:Y:S08]  /*f9d0*/  HMMA.16816.F32.BF16 R52, R64, R140.reuse, RZ ;  /* 0x0000008c4034723c */ /* 0x084ff000000418ff */
[C---:B------:R-:W-:Y:S08]  /*f9e0*/  HMMA.16816.F32.BF16 R56, R60.reuse, R140, RZ ;  /* 0x0000008c3c38723c */ /* 0x040ff000000418ff */
[-C--:B------:R-:W-:Y:S08]  /*f9f0*/  HMMA.16816.F32.BF16 R60, R60, R142.reuse, RZ ;  /* 0x0000008e3c3c723c */ /* 0x080ff000000418ff */
[----:B------:R-:W-:Y:S01]  /*fa00*/  HMMA.16816.F32.BF16 R64, R64, R142, RZ ;  /* 0x0000008e4040723c */ /* 0x000fe200000418ff */
[----:B------:R-:W-:Y:S07]  /*fa10*/  LDSM.16.M88.4 R140, [R240+0x8100] ;  /* 0x00810000f08c783b */ /* 0x000fee0000000200 */
[-C--:B------:R-:W-:Y:S08]  /*fa20*/  HMMA.16816.F32.BF16 R4, R208, R212.reuse, R4 ;  /* 0x000000d4d004723c */ /* 0x080ff00000041804 */
        /* <DEDUP_REMOVED lines=19> */
[----:B------:R-:W4:Y:S07]  /*fb60*/  LDSM.16.M88.4 R208, [R238+0x4900] ;  /* 0x00490000eed0783b */ /* 0x000f2e0000000200 */
[-C--:B-1----:R-:W-:Y:S08]  /*fb70*/  HMMA.16816.F32.BF16 R4, R140, R212.reuse, R4 ;  /* 0x000000d48c04723c */ /* 0x082ff00000041804 */
[C---:B--2---:R-:W-:Y:S08]  /*fb80*/  HMMA.16816.F32.BF16 R8, R220.reuse, R212, R8 ;  /* 0x000000d4dc08723c */ /* 0x044ff00000041808 */
[-C--:B------:R-:W-:Y:S08]  /*fb90*/  HMMA.16816.F32.BF16 R12, R220, R214.reuse, R12 ;  /* 0x000000d6dc0c723c */ /* 0x080ff0000004180c */
[C---:B------:R-:W-:Y:S01]  /*fba0*/  HMMA.16816.F32.BF16 R16, R140.reuse, R214, R16 ;  /* 0x000000d68c10723c */ /* 0x040fe20000041810 */
[----:B------:R-:W-:Y:S07]  /*fbb0*/  LDSM.16.M88.4 R212, [R237] ;  /* 0x00000000edd4783b */ /* 0x000fee0000000200 */
[-C--:B----4-:R-:W-:Y:S08]  /*fbc0*/  HMMA.16816.F32.BF16 R20, R140, R208.reuse, R20 ;  /* 0x000000d08c14723c */ /* 0x090ff00000041814 */
        /* <DEDUP_REMOVED lines=14> */
[----:B------:R-:W4:Y:S07]  /*fcb0*/  LDSM.16.M88.4 R140, [R237+0x800] ;  /* 0x00080000ed8c783b */ /* 0x000f2e0000000200 */
[-C--:B-1----:R-:W-:Y:S01]  /*fcc0*/  HMMA.16816.F32.BF16 R4, R208, R212.reuse, R4 ;  /* 0x000000d4d004723c */ /* 0x082fe20000041804 */
[----:B------:R-:W1:Y:S07]  /*fcd0*/  LDSM.16.M88.4 R224, [R237+0x1800] ;  /* 0x00180000ede0783b */ /* 0x000e6e0000000200 */
[C---:B--2---:R-:W-:Y:S08]  /*fce0*/  HMMA.16816.F32.BF16 R8, R216.reuse, R212, R8 ;  /* 0x000000d4d808723c */ /* 0x044ff00000041808 */
        /* <DEDUP_REMOVED lines=12> */
[----:B------:R-:W4:Y:S07]  /*fdb0*/  LDSM.16.M88.4 R220, [R239+0xe100] ;  /* 0x00e10000efdc783b */ /* 0x000f2e0000000200 */
[-C--:B-1----:R-:W-:Y:S08]  /*fdc0*/  HMMA.16816.F32.BF16 R52, R208, R224.reuse, R52 ;  /* 0x000000e0d034723c */ /* 0x082ff00000041834 */
[C---:B------:R-:W-:Y:S08]  /*fdd0*/  HMMA.16816.F32.BF16 R56, R216.reuse, R224, R56 ;  /* 0x000000e0d838723c */ /* 0x040ff00000041838 */
[-C--:B------:R-:W-:Y:S01]  /*fde0*/  HMMA.16816.F32.BF16 R60, R216, R226.reuse, R60 ;  /* 0x000000e2d83c723c */ /* 0x080fe2000004183c */
[----:B------:R-:W-:Y:S07]  /*fdf0*/  LDSM.16.M88.4 R216, [R232+0x7100] ;  /* 0x00710000e8d8783b */ /* 0x000fee0000000200 */
[----:B------:R-:W-:Y:S01]  /*fe00*/  HMMA.16816.F32.BF16 R64, R208, R226, R64 ;  /* 0x000000e2d040723c */ /* 0x000fe20000041840 */
[----:B------:R-:W1:Y:S07]  /*fe10*/  LDSM.16.M88.4 R208, [R232+0x6900] ;  /* 0x00690000e8d0783b */ /* 0x000e6e0000000200 */
[-C--:B--2---:R-:W-:Y:S01]  /*fe20*/  HMMA.16816.F32.BF16 R4, R140, R212.reuse, R4 ;  /* 0x000000d48c04723c */ /* 0x084fe20000041804 */
[----:B------:R2:W3:Y:S07]  /*fe30*/  LDSM.16.M88.4 R224, [R232+0x7900] ;  /* 0x00790000e8e0783b */ /* 0x0004ee0000000200 */
[C---:B----4-:R-:W-:Y:S01]  /*fe40*/  HMMA.16816.F32.BF16 R8, R220.reuse, R212, R8 ;  /* 0x000000d4dc08723c */ /* 0x050fe20000041808 */
[----:B------:R-:W4:Y:S07]  /*fe50*/  LDL R239, [R1+0xb4] ;  /* 0x0000b40001ef7983 */ /* 0x000f2e0000100800 */
[-C--:B------:R-:W-:Y:S08]  /*fe60*/  HMMA.16816.F32.BF16 R12, R220, R214.reuse, R12 ;  /* 0x000000d6dc0c723c */ /* 0x080ff0000004180c */
[C---:B------:R-:W-:Y:S01]  /*fe70*/  HMMA.16816.F32.BF16 R16, R140.reuse, R214, R16 ;  /* 0x000000d68c10723c */ /* 0x040fe20000041810 */
[----:B------:R3:W-:Y:S07]  /*fe80*/  LDSM.16.M88.4 R212, [R248] ;  /* 0x00000000f8d4783b */ /* 0x0007ee0000000200 */
[-C--:B-1----:R-:W-:Y:S01]  /*fe90*/  HMMA.16816.F32.BF16 R20, R140, R208.reuse, R20 ;  /* 0x000000d08c14723c */ /* 0x082fe20000041814 */
[----:B--2---:R-:W2:Y:S07]  /*fea0*/  LDL R232, [R1+0xc4] ;  /* 0x0000c40001e87983 */ /* 0x004eae0000100800 */
[C---:B------:R-:W-:Y:S01]  /*feb0*/  HMMA.16816.F32.BF16 R24, R220.reuse, R208, R24 ;  /* 0x000000d0dc18723c */ /* 0x040fe20000041818 */
[----:B---3--:R-:W3:Y:S07]  /*fec0*/  LDL R248, [R1+0xc8] ;  /* 0x0000c80001f87983 */ /* 0x008eee0000100800 */
[-C--:B------:R-:W-:Y:S08]  /*fed0*/  HMMA.16816.F32.BF16 R28, R220, R210.reuse, R28 ;  /* 0x000000d2dc1c723c */ /* 0x080ff0000004181c */
[C---:B------:R-:W-:Y:S01]  /*fee0*/  HMMA.16816.F32.BF16 R32, R140.reuse, R210, R32 ;  /* 0x000000d28c20723c */ /* 0x040fe20000041820 */
[----:B------:R-:W1:Y:S07]  /*fef0*/  LDSM.16.M88.4 R208, [R241+0xc100] ;  /* 0x00c10000f1d0783b */ /* 0x000e6e0000000200 */
[-C--:B------:R-:W-:Y:S08]  /*ff00*/  HMMA.16816.F32.BF16 R36, R140, R216.reuse, R36 ;  /* 0x000000d88c24723c */ /* 0x080ff00000041824 */
[C---:B------:R-:W-:Y:S08]  /*ff10*/  HMMA.16816.F32.BF16 R40, R220.reuse, R216, R40 ;  /* 0x000000d8dc28723c */ /* 0x040ff00000041828 */
[-C--:B------:R-:W-:Y:S08]  /*ff20*/  HMMA.16816.F32.BF16 R44, R220, R218.reuse, R44 ;  /* 0x000000dadc2c723c */ /* 0x080ff0000004182c */
[C---:B------:R-:W-:Y:S01]  /*ff30*/  HMMA.16816.F32.BF16 R48, R140.reuse, R218, R48 ;  /* 0x000000da8c30723c */ /* 0x040fe20000041830 */
[----:B------:R-:W1:Y:S07]  /*ff40*/  LDSM.16.M88.4 R216, [R241+0xe100] ;  /* 0x00e10000f1d8783b */ /* 0x000e6e0000000200 */
[-C--:B------:R-:W-:Y:S08]  /*ff50*/  HMMA.16816.F32.BF16 R52, R140, R224.reuse, R52 ;  /* 0x000000e08c34723c */ /* 0x080ff00000041834 */
[C---:B------:R-:W-:Y:S08]  /*ff60*/  HMMA.16816.F32.BF16 R56, R220.reuse, R224, R56 ;  /* 0x000000e0dc38723c */ /* 0x040ff00000041838 */
[-C--:B------:R-:W-:Y:S01]  /*ff70*/  HMMA.16816.F32.BF16 R60, R220, R226.reuse, R60 ;  /* 0x000000e2dc3c723c */ /* 0x080fe2000004183c */
[----:B------:R-:W-:Y:S07]  /*ff80*/  LDSM.16.M88.4 R220, [R246] ;  /* 0x00000000f6dc783b */ /* 0x000fee0000000200 */
[----:B------:R-:W-:Y:S01]  /*ff90*/  HMMA.16816.F32.BF16 R64, R140, R226, R64 ;  /* 0x000000e28c40723c */ /* 0x000fe20000041840 */
[----:B------:R-:W1:Y:S07]  /*ffa0*/  LDSM.16.M88.4 R140, [R247] ;  /* 0x00000000f78c783b */ /* 0x000e6e0000000200 */
[-C--:B-1----:R-:W-:Y:S01]  /*ffb0*/  HMMA.16816.F32.BF16 R4, R208, R212.reuse, R4 ;  /* 0x000000d4d004723c */ /* 0x082fe20000041804 */
[----:B------:R-:W1:Y:S07]  /*ffc0*/  LDSM.16.M88.4 R224, [R245] ;  /* 0x00000000f5e0783b */ /* 0x000e6e0000000200 */
[C---:B------:R-:W-:Y:S08]  /*ffd0*/  HMMA.16816.F32.BF16 R8, R216.reuse, R212, R8 ;  /* 0x000000d4d808723c */ /* 0x040ff00000041808 */
[-C--:B------:R-:W-:Y:S08]  /*ffe0*/  HMMA.16816.F32.BF16 R12, R216, R214.reuse, R12 ;  /* 0x000000d6d80c723c */ /* 0x080ff0000004180c */
[C---:B------:R-:W-:Y:S01]  /*fff0*/  HMMA.16816.F32.BF16 R16, R208.reuse, R214, R16 ;  /* 0x000000d6d010723c */ /* 0x040fe20000041810 */
        /* <DEDUP_REMOVED lines=11> */
[-C--:B-1----:R-:W-:Y:S08]  /*100b0*/  HMMA.16816.F32.BF16 R52, R208, R224.reuse, R52 ;  /* 0x000000e0d034723c */ /* 0x082ff00000041834 */
[C---:B------:R-:W-:Y:S08]  /*100c0*/  HMMA.16816.F32.BF16 R56, R216.reuse, R224, R56 ;  /* 0x000000e0d838723c */ /* 0x040ff00000041838 */
[-C--:B------:R-:W-:Y:S01]  /*100d0*/  HMMA.16816.F32.BF16 R60, R216, R226.reuse, R60 ;  /* 0x000000e2d83c723c */ /* 0x080fe2000004183c */
[----:B------:R-:W1:Y:S07]  /*100e0*/  LDSM.16.M88.4 R216, [R238+0x6900] ;  /* 0x00690000eed8783b */ /* 0x000e6e0000000200 */
[----:B------:R-:W-:Y:S01]  /*100f0*/  HMMA.16816.F32.BF16 R64, R208, R226, R64 ;  /* 0x000000e2d040723c */ /* 0x000fe20000041840 */
[----:B------:R-:W4:Y:S07]  /*10100*/  LDSM.16.M88.4 R208, [R238+0x7100] ;  /* 0x00710000eed0783b */ /* 0x000f2e0000000200 */
[-C--:B------:R-:W-:Y:S01]  /*10110*/  HMMA.16816.F32.BF16 R4, R140, R212.reuse, R4 ;  /* 0x000000d48c04723c */ /* 0x080fe20000041804 */
[----:B------:R-:W2:Y:S07]  /*10120*/  LDSM.16.M88.4 R224, [R238+0x7900] ;  /* 0x00790000eee0783b */ /* 0x000eae0000000200 */
        /* <DEDUP_REMOVED lines=13> */
[----:B------:R-:W4:Y:S03]  /*10200*/  LDSM.16.M88.4 R208, [R244+0xe100] ;  /* 0x00e10000f4d0783b */ /* 0x000f260000000200 */
[----:B---3--:R-:W-:Y:S04]  /*10210*/  IMAD R0, R0, 0x80, R248 ;  /* 0x0000008000007824 */ /* 0x008fe800078e02f8 */
[-C--:B--2---:R-:W-:Y:S04]  /*10220*/  HMMA.16816.F32.BF16 R52, R140, R224.reuse, R52 ;  /* 0x000000e08c34723c */ /* 0x084fe80000041834 */
[----:B------:R-:W-:Y:S02]  /*10230*/  IADD3 R0, R128, R0, R232 ;  /* 0x0000000080007210 */ /* 0x000fe40007ffe0e8 */
[----:B------:R-:W-:Y:S02]  /*10240*/  MOV R128, c[0x0][0x2c4] ;  /* 0x0000b10000807a02 */ /* 0x000fe40000000f00 */
[C---:B------:R-:W-:Y:S04]  /*10250*/  HMMA.16816.F32.BF16 R56, R220.reuse, R224, R56 ;  /* 0x000000e0dc38723c */ /* 0x040fe80000041838 */
[----:B------:R-:W-:Y:S01]  /*10260*/  ISETP.NE.AND P3, PT, R128, 0x1, PT ;  /* 0x000000018000780c */ /* 0x000fe20003f65270 */
[----:B------:R-:W-:Y:S03]  /*10270*/  IMAD.IADD R0, R239, 0x1, R0 ;  /* 0x00000001ef007824 */ /* 0x000fe600078e0200 */
[-C--:B------:R-:W-:Y:S08]  /*10280*/  HMMA.16816.F32.BF16 R60, R220, R226.reuse, R60 ;  /* 0x000000e2dc3c723c */ /* 0x080ff0000004183c */
[----:B------:R-:W-:Y:S08]  /*10290*/  HMMA.16816.F32.BF16 R64, R140, R226, R64 ;  /* 0x000000e28c40723c */ /* 0x000ff00000041840 */
        /* <DEDUP_REMOVED lines=25> */
[----:B------:R-:W-:Y:S10]  /*10430*/  MUFU.TANH R135, R15 ;  /* 0x0000000f00877308 */ /* 0x000ff40000002400 */
[----:B------:R-:W-:Y:S01]  /*10440*/  MUFU.TANH R221, R8 ;  /* 0x0000000800dd7308 */ /* 0x000fe20000002400 */
[----:B--2---:R-:W2:Y:S09]  /*10450*/  LDSM.16.M88.4 R4, [R237+0x2800] ;  /* 0x00280000ed04783b */ /* 0x004eb20000000200 */
[----:B------:R-:W3:Y:S10]  /*10460*/  MUFU.TANH R220, R9 ;  /* 0x0000000900dc7308 */ /* 0x000ef40000002400 */
[----:B------:R-:W-:Y:S10]  /*10470*/  MUFU.TANH R216, R10 ;  /* 0x0000000a00d87308 */ /* 0x000ff40000002400 */
[----:B------:R4:W-:Y:S10]  /*10480*/  MUFU.TANH R142, R11 ;  /* 0x0000000b008e7308 */ /* 0x0009f40000002400 */
[----:B------:R-:W1:Y:S01]  /*10490*/  MUFU.TANH R140, R12 ;  /* 0x0000000c008c7308 */ /* 0x000e620000002400 */
[-C--:B--2---:R-:W-:Y:S09]  /*104a0*/  HMMA.16816.F32.BF16 R20, R212, R4.reuse, R20 ;  /* 0x00000004d414723c */ /* 0x084ff20000041814 */
[----:B------:R2:W-:Y:S01]  /*104b0*/  MUFU.TANH R12, R16 ;  /* 0x00000010000c7308 */ /* 0x0005e20000002400 */
[C---:B------:R-:W-:Y:S01]  /*104c0*/  HMMA.16816.F32.BF16 R24, R208.reuse, R4, R24 ;  /* 0x00000004d018723c */ /* 0x040fe20000041818 */
[----:B----4-:R-:W4:Y:S08]  /*104d0*/  LDSM.16.M88.4 R8, [R237+0x3000] ;  /* 0x00300000ed08783b */ /* 0x010f300000000200 */
[----:B------:R-:W1:Y:S01]  /*104e0*/  MUFU.TANH R137, R13 ;  /* 0x0000000d00897308 */ /* 0x000e620000002400 */
[-C--:B------:R-:W-:Y:S04]  /*104f0*/  HMMA.16816.F32.BF16 R28, R208, R6.reuse, R28 ;  /* 0x00000006d01c723c */ /* 0x080fe8000004181c */
[----:B------:R-:W-:Y:S04]  /*10500*/  FMUL.FTZ R20, R20, c[0x0][0x320] ;  /* 0x0000c80014147a20 */ /* 0x000fe80000410000 */
[C---:B------:R-:W-:Y:S01]  /*10510*/  HMMA.16816.F32.BF16 R32, R212.reuse, R6, R32 ;  /* 0x00000006d420723c */ /* 0x040fe20000041820 */
[----:B------:R-:W1:Y:S01]  /*10520*/  MUFU.TANH R13, R17 ;  /* 0x00000011000d7308 */ /* 0x000e620000002400 */
[----:B------:R-:W1:Y:S01]  /*10530*/  LDSM.16.M88.4 R4, [R237+0x3800] ;  /* 0x00380000ed04783b */ /* 0x000e620000000200 */
        /* <DEDUP_REMOVED lines=10> */
[----:B------:R-:W-:Y:S02]  /*105e0*/  FMUL.FTZ R31, R31, c[0x0][0x320] ;  /* 0x0000c8001f1f7a20 */ /* 0x000fe40000410000 */
[----:B------:R-:W-:Y:S01]  /*105f0*/  FMUL.FTZ R33, R33, c[0x0][0x320] ;  /* 0x0000c80021217a20 */ /* 0x000fe20000410000 */
[-C--:B----4-:R-:W-:Y:S05]  /*10600*/  HMMA.16816.F32.BF16 R36, R212, R8.reuse, R36 ;  /* 0x00000008d424723c */ /* 0x090fea0000041824 */
[----:B------:R-:W-:Y:S01]  /*10610*/  FMUL.FTZ R34, R34, c[0x0][0x320] ;  /* 0x0000c80022227a20 */ /* 0x000fe20000410000 */
[----:B------:R-:W-:Y:S01]  /*10620*/  MUFU.TANH R18, R19 ;  /* 0x0000001300127308 */ /* 0x000fe20000002400 */
[----:B------:R-:W-:Y:S01]  /*10630*/  FMUL.FTZ R35, R35, c[0x0][0x320] ;  /* 0x0000c80023237a20 */ /* 0x000fe20000410000 */
[C---:B------:R-:W-:Y:S01]  /*10640*/  HMMA.16816.F32.BF16 R40, R208.reuse, R8, R40 ;  /* 0x00000008d028723c */ /* 0x040fe20000041828 */
[----:B------:R-:W4:Y:S03]  /*10650*/  LDL R9, [R1+0xac] ;  /* 0x0000ac0001097983 */ /* 0x000f260000100800 */
[----:B------:R-:W-:Y:S01]  /*10660*/  FMUL.FTZ R26, R26, c[0x0][0x320] ;  /* 0x0000c8001a1a7a20 */ /* 0x000fe20000410000 */
[----:B------:R-:W3:Y:S01]  /*10670*/  LDL R8, [R1+0xcc] ;  /* 0x0000cc0001087983 */ /* 0x000ee20000100800 */
[----:B------:R-:W-:Y:S02]  /*10680*/  FMUL.FTZ R25, R25, c[0x0][0x320] ;  /* 0x0000c80019197a20 */ /* 0x000fe40000410000 */
[----:B------:R-:W-:Y:S01]  /*10690*/  MUFU.TANH R231, R26 ;  /* 0x0000001a00e77308 */ /* 0x000fe20000002400 */
[-C--:B------:R-:W-:Y:S03]  /*106a0*/  HMMA.16816.F32.BF16 R44, R208, R10.reuse, R44 ;  /* 0x0000000ad02c723c */ /* 0x080fe6000004182c */
[----:B------:R-:W-:Y:S02]  /*106b0*/  FMUL.FTZ R24, R24, c[0x0][0x320] ;  /* 0x0000c80018187a20 */ /* 0x000fe40000410000 */
[----:B------:R-:W-:Y:S02]  /*106c0*/  FMUL.FTZ R32, R32, c[0x0][0x320] ;  /* 0x0000c80020207a20 */ /* 0x000fe40000410000 */
[----:B------:R-:W-:Y:S01]  /*106d0*/  FMUL.FTZ R38, R38, c[0x0][0x320] ;  /* 0x0000c80026267a20 */ /* 0x000fe20000410000 */
[C---:B------:R-:W-:Y:S01]  /*106e0*/  HMMA.16816.F32.BF16 R48, R212.reuse, R10, R48 ;  /* 0x0000000ad430723c */ /* 0x040fe20000041830 */
[----:B------:R-:W2:Y:S01]  /*106f0*/  MUFU.TANH R218, R21 ;  /* 0x0000001500da7308 */ /* 0x000ea20000002400 */
[----:B------:R-:W4:Y:S02]  /*10700*/  LDL R10, [R1+0xb0] ;  /* 0x0000b000010a7983 */ /* 0x000f240000100800 */
[----:B------:R-:W-:Y:S02]  /*10710*/  FMUL.FTZ R39, R39, c[0x0][0x320] ;  /* 0x0000c80027277a20 */ /* 0x000fe40000410000 */
[----:B------:R-:W-:Y:S02]  /*10720*/  FMUL.FTZ R36, R36, c[0x0][0x320] ;  /* 0x0000c80024247a20 */ /* 0x000fe40000410000 */
[-C--:B-1----:R-:W-:Y:S03]  /*10730*/  HMMA.16816.F32.BF16 R52, R212, R4.reuse, R52 ;  /* 0x00000004d434723c */ /* 0x082fe60000041834 */
[----:B------:R-:W-:Y:S01]  /*10740*/  MUFU.TANH R219, R22 ;  /* 0x0000001600db7308 */ /* 0x000fe20000002400 */
[----:B------:R-:W-:Y:S02]  /*10750*/  FMUL.FTZ R37, R37, c[0x0][0x320] ;  /* 0x0000c80025257a20 */ /* 0x000fe40000410000 */
[----:B------:R-:W-:Y:S02]  /*10760*/  FMUL.FTZ R40, R40, c[0x0][0x320] ;  /* 0x0000c80028287a20 */ /* 0x000fe40000410000 */
[C---:B------:R-:W-:Y:S04]  /*10770*/  HMMA.16816.F32.BF16 R56, R208.reuse, R4, R56 ;  /* 0x00000004d038723c */ /* 0x040fe80000041838 */
[----:B------:R-:W-:Y:S01]  /*10780*/  FMUL.FTZ R41, R41, c[0x0][0x320] ;  /* 0x0000c80029297a20 */ /* 0x000fe20000410000 */
[----:B------:R-:W1:Y:S01]  /*10790*/  MUFU.TANH R222, R23 ;  /* 0x0000001700de7308 */ /* 0x000e620000002400 */
[----:B------:R-:W-:Y:S02]  /*107a0*/  FMUL.FTZ R46, R46, c[0x0][0x320] ;  /* 0x0000c8002e2e7a20 */ /* 0x000fe40000410000 */
[----:B------:R-:W-:Y:S01]  /*107b0*/  @P4 IMAD.WIDE.U32 R4, R249, c[0x0][0x1e0], RZ ;  /* 0x00007800f9044a25 */ /* 0x000fe200078e00ff */
[-C--:B------:R-:W-:Y:S03]  /*107c0*/  HMMA.16816.F32.BF16 R60, R208, R6.reuse, R60 ;  /* 0x00000006d03c723c */ /* 0x080fe6000004183c */
[----:B------:R-:W-:Y:S01]  /*107d0*/  FMUL.FTZ R48, R48, c[0x0][0x320] ;  /* 0x0000c80030307a20 */ /* 0x000fe20000410000 */
[----:B------:R-:W-:Y:S01]  /*107e0*/  @P4 IADD3 R2, R5, R2, RZ ;  /* 0x0000000205024210 */ /* 0x000fe20007ffe0ff */
[----:B------:R-:W-:Y:S01]  /*107f0*/  @P3 IMAD.HI.U32 R5, R0, c[0x0][0x2c8], RZ ;  /* 0x0000b20000053a27 */ /* 0x000fe200078e00ff */
[----:B------:R-:W-:Y:S01]  /*10800*/  MUFU.TANH R133, R25 ;  /* 0x0000001900857308 */ /* 0x000fe20000002400 */
[C---:B------:R-:W-:Y:S01]  /*10810*/  @P4 LEA R11, P0, R4.reuse, R250, 0x6 ;  /* 0x000000fa040b4211 */ /* 0x040fe200078030ff */
[----:B------:R-:W-:Y:S04]  /*10820*/  HMMA.16816.F32.BF16 R64, R212, R6, R64 ;  /* 0x00000006d440723c */ /* 0x000fe80000041840 */
[----:B------:R-:W-:Y:S01]  /*10830*/  @P3 SHF.R.U32.HI R0, RZ, c[0x0][0x2cc], R5 ;  /* 0x0000b300ff003a19 */ /* 0x000fe20000011605 */
[----:B------:R-:W-:Y:S01]  /*10840*/  FMUL.FTZ R55, R55, c[0x0][0x320] ;  /* 0x0000c80037377a20 */ /* 0x000fe20000410000 */
[----:B--2---:R-:W-:Y:S01]  /*10850*/  @P4 LEA.HI.X R16, R4, R131, R2, 0x6, P0 ;  /* 0x0000008304104211 */ /* 0x004fe200000f3402 */
[----:B------:R-:W-:Y:S01]  /*10860*/  IMAD.MOV.U32 R2, RZ, RZ, -0x40 ;  /* 0xffffffc0ff027424 */ /* 0x000fe200078e00ff */
[----:B------:R2:W-:Y:S01]  /*10870*/  MUFU.TANH R134, R27 ;  /* 0x0000001b00867308 */ /* 0x0005e20000002400 */
[----:B------:R-:W-:Y:S03]  /*10880*/  SHFL.IDX PT, R5, R0, RZ, 0x1c1f ;  /* 0x001c1fff00057589 */ /* 0x000fe600000e0000 */
[----:B------:R-:W-:Y:S02]  /*10890*/  IMAD R2, R243, R2, 0x1 ;  /* 0x00000001f3027424 */ /* 0x000fe400078e0202 */
[----:B------:R-:W-:Y:S02]  /*108a0*/  FMUL.FTZ R59, R59, c[0x0][0x320] ;  /* 0x0000c8003b3b7a20 */ /* 0x000fe40000410000 */
[----:B------:R-:W-:Y:S01]  /*108b0*/  FMUL.FTZ R60, R60, c[0x0][0x320] ;  /* 0x0000c8003c3c7a20 */ /* 0x000fe20000410000 */
[----:B------:R-:W-:Y:S01]  /*108c0*/  SHFL.IDX PT, R7, R0, 0x2, 0x1c1f ;  /* 0x005c1f0000077f89 */ /* 0x000fe200000e0000 */
[----:B------:R-:W-:Y:S01]  /*108d0*/  MUFU.TANH R225, R24 ;  /* 0x0000001800e17308 */ /* 0x000fe20000002400 */
[----:B------:R-:W-:Y:S02]  /*108e0*/  FMUL.FTZ R61, R61, c[0x0][0x320] ;  /* 0x0000c8003d3d7a20 */ /* 0x000fe40000410000 */
[----:B------:R-:W-:Y:S02]  /*108f0*/  FMUL.FTZ R57, R57, c[0x0][0x320] ;  /* 0x0000c80039397a20 */ /* 0x000fe40000410000 */
[----:B------:R-:W-:Y:S02]  /*10900*/  FMUL.FTZ R49, R49, c[0x0][0x320] ;  /* 0x0000c80031317a20 */ /* 0x000fe40000410000 */
[----:B------:R-:W1:Y:S01]  /*10910*/  SHFL.IDX PT, R4, R0, 0x1, 0x1c1f ;  /* 0x003c1f0000047f89 */ /* 0x000e6200000e0000 */
[----:B------:R-:W-:Y:S02]  /*10920*/  FMUL.FTZ R66, R66, c[0x0][0x320] ;  /* 0x0000c80042427a20 */ /* 0x000fe40000410000 */
[----:B------:R1:W1:Y:S01]  /*10930*/  MUFU.TANH R224, R32 ;  /* 0x0000002000e07308 */ /* 0x0002620000002400 */
[----:B------:R-:W-:Y:S02]  /*10940*/  FMUL.FTZ R28, R28, c[0x0][0x320] ;  /* 0x0000c8001c1c7a20 */ /* 0x000fe40000410000 */
[----:B------:R-:W-:Y:S02]  /*10950*/  FMUL.FTZ R67, R67, c[0x0][0x320] ;  /* 0x0000c80043437a20 */ /* 0x000fe40000410000 */
[----:B------:R4:W3:Y:S01]  /*10960*/  SHFL.IDX PT, R6, R0, 0x3, 0x1c1f ;  /* 0x007c1f0000067f89 */ /* 0x0008e200000e0000 */
[----:B--2---:R-:W-:Y:S02]  /*10970*/  FMUL.FTZ R27, R52, c[0x0][0x320] ;  /* 0x0000c800341b7a20 */ /* 0x004fe40000410000 */
[----:B------:R-:W-:Y:S02]  /*10980*/  FMUL.FTZ R62, R62, c[0x0][0x320] ;  /* 0x0000c8003e3e7a20 */ /* 0x000fe40000410000 */
[----:B------:R2:W2:Y:S01]  /*10990*/  MUFU.TANH R223, R33 ;  /* 0x0000002100df7308 */ /* 0x0004a20000002400 */
        /* <DEDUP_REMOVED lines=8> */
[----:B-1----:R-:W-:Y:S02]  /*10a20*/  FMUL.FTZ R32, R51, c[0x0][0x320] ;  /* 0x0000c80033207a20 */ /* 0x002fe40000410000 */
[----:B------:R-:W-:Y:S03]  /*10a30*/  FMUL.FTZ R47, R47, c[0x0][0x320] ;  /* 0x0000c8002f2f7a20 */ /* 0x000fe60000410000 */
[----:B------:R1:W-:Y:S01]  /*10a40*/  MUFU.TANH R226, R28 ;  /* 0x0000001c00e27308 */ /* 0x0003e20000002400 */
[----:B--2---:R-:W-:Y:S09]  /*10a50*/  FMUL.FTZ R33, R50, c[0x0][0x320] ;  /* 0x0000c80032217a20 */ /* 0x004ff20000410000 */
[----:B------:R2:W-:Y:S10]  /*10a60*/  MUFU.TANH R143, R30 ;  /* 0x0000001e008f7308 */ /* 0x0005f40000002400 */
[----:B------:R-:W3:Y:S01]  /*10a70*/  MUFU.TANH R36, R36 ;  /* 0x0000002400247308 */ /* 0x000ee20000002400 */
[----:B-1----:R-:W-:Y:S09]  /*10a80*/  FMUL.FTZ R28, R65, c[0x0][0x320] ;  /* 0x0000c800411c7a20 */ /* 0x002ff20000410000 */
[----:B------:R1:W-:Y:S01]  /*10a90*/  MUFU.TANH R141, R29 ;  /* 0x0000001d008d7308 */ /* 0x0003e20000002400 */
[----:B--2---:R-:W-:Y:S09]  /*10aa0*/  FMUL.FTZ R30, R53, c[0x0][0x320] ;  /* 0x0000c800351e7a20 */ /* 0x004ff20000410000 */
[----:B------:R-:W2:Y:S10]  /*10ab0*/  MUFU.TANH R37, R37 ;  /* 0x0000002500257308 */ /* 0x000eb40000002400 */
[----:B------:R2:W-:Y:S01]  /*10ac0*/  MUFU.TANH R129, R31 ;  /* 0x0000001f00817308 */ /* 0x0005e20000002400 */
[----:B-1----:R-:W-:Y:S09]  /*10ad0*/  FMUL.FTZ R29, R64, c[0x0][0x320] ;  /* 0x0000c800401d7a20 */ /* 0x002ff20000410000 */
[----:B------:R-:W-:Y:S10]  /*10ae0*/  MUFU.TANH R27, R27 ;  /* 0x0000001b001b7308 */ /* 0x000ff40000002400 */
[----:B------:R-:W-:Y:S01]  /*10af0*/  MUFU.TANH R30, R30 ;  /* 0x0000001e001e7308 */ /* 0x000fe20000002400 */
[----:B--2---:R-:W-:Y:S09]  /*10b00*/  FMUL.FTZ R31, R54, c[0x0][0x320] ;  /* 0x0000c800361f7a20 */ /* 0x004ff20000410000 */
        /* <DEDUP_REMOVED lines=14> */
[----:B----4-:R-:W-:Y:S04]  /*10bf0*/  IADD3 R0, R9, R2, -R10 ;  /* 0x0000000209007210 */ /* 0x010fe80007ffe80a */
[----:B---3--:R-:W-:Y:S04]  /*10c00*/  IADD3 R8, -R8, R0, RZ ;  /* 0x0000000008087210 */ /* 0x008fe80007ffe1ff */
[C---:B------:R-:W-:Y:S01]  /*10c10*/  IADD3 R2, R8.reuse, R4, RZ ;  /* 0x0000000408027210 */ /* 0x040fe20007ffe0ff */
[C---:B------:R-:W-:Y:S01]  /*10c20*/  IMAD.IADD R5, R8.reuse, 0x1, R5 ;  /* 0x0000000108057824 */ /* 0x040fe200078e0205 */
[C---:B------:R-:W-:Y:S01]  /*10c30*/  IADD3 R4, R8.reuse, R6, RZ ;  /* 0x0000000608047210 */ /* 0x040fe20007ffe0ff */
[----:B------:R-:W-:Y:S01]  /*10c40*/  IMAD.IADD R0, R8, 0x1, R7 ;  /* 0x0000000108007824 */ /* 0x000fe200078e0207 */
[----:B------:R-:W-:Y:S01]  /*10c50*/  ISETP.GT.AND P3, PT, R2, RZ, PT ;  /* 0x000000ff0200720c */ /* 0x000fe20003f64270 */
[----:B------:R-:W1:Y:S01]  /*10c60*/  MUFU.TANH R7, R48 ;  /* 0x0000003000077308 */ /* 0x000e620000002400 */
[C---:B------:R-:W-:Y:S02]  /*10c70*/  ISETP.GT.AND P0, PT, R5.reuse, RZ, PT ;  /* 0x000000ff0500720c */ /* 0x040fe40003f04270 */
[----:B------:R-:W-:Y:S02]  /*10c80*/  FSEL R14, R228, -INF , P3 ;  /* 0xff800000e40e7808 */ /* 0x000fe40001800000 */
[----:B------:R-:W-:Y:S02]  /*10c90*/  ISETP.GT.AND P3, PT, R0, 0x1, PT ;  /* 0x000000010000780c */ /* 0x000fe40003f64270 */
[----:B------:R-:W-:Y:S02]  /*10ca0*/  FSEL R9, R230, -INF , P0 ;  /* 0xff800000e6097808 */ /* 0x000fe40000000000 */
[----:B------:R-:W-:Y:S01]  /*10cb0*/  FSEL R20, R220, -INF , P3 ;  /* 0xff800000dc147808 */ /* 0x000fe20001800000 */
[----:B------:R-:W2:Y:S01]  /*10cc0*/  MUFU.TANH R8, R49 ;  /* 0x0000003100087308 */ /* 0x000ea20000002400 */
[----:B------:R-:W-:Y:S02]  /*10cd0*/  ISETP.GT.AND P1, PT, R5, 0x1, PT ;  /* 0x000000010500780c */ /* 0x000fe40003f24270 */
[C---:B------:R-:W-:Y:S02]  /*10ce0*/  ISETP.GT.AND P3, PT, R0.reuse, 0x8, PT ;  /* 0x000000080000780c */ /* 0x040fe40003f64270 */
[----:B------:R-:W-:Y:S02]  /*10cf0*/  ISETP.GT.AND P2, PT, R0, RZ, PT ;  /* 0x000000ff0000720c */ /* 0x000fe40003f44270 */
[----:B------:R-:W-:Y:S02]  /*10d00*/  FSEL R21, R140, -INF , P3 ;  /* 0xff8000008c157808 */ /* 0x000fe40001800000 */
[----:B------:R-:W-:Y:S01]  /*10d10*/  FMNMX.FTZ R6, R9, R3, !PT ;  /* 0x0000000309067209 */ /* 0x000fe20007810000 */
[----:B------:R-:W-:Y:S01]  /*10d20*/  MUFU.TANH R46, R46 ;  /* 0x0000002e002e7308 */ /* 0x000fe20000002400 */
[----:B------:R-:W-:Y:S02]  /*10d30*/  FSEL R19, R221, -INF , P2 ;  /* 0xff800000dd137808 */ /* 0x000fe40001000000 */
[----:B------:R-:W-:Y:S02]  /*10d40*/  ISETP.GT.AND P2, PT, R0, 0x9, PT ;  /* 0x000000090000780c */ /* 0x000fe40003f44270 */
[----:B------:R-:W-:Y:S02]  /*10d50*/  ISETP.GT.AND P3, PT, R5, 0x8, PT ;  /* 0x000000080500780c */ /* 0x000fe40003f64270 */
[----:B------:R-:W-:Y:S02]  /*10d60*/  FSEL R10, R229, -INF , P1 ;  /* 0xff800000e50a7808 */ /* 0x000fe40000800000 */
[----:B------:R-:W-:Y:S01]  /*10d70*/  ISETP.GT.AND P1, PT, R4, RZ, PT ;  /* 0x000000ff0400720c */ /* 0x000fe20003f24270 */
[----:B------:R-:W-:Y:S01]  /*10d80*/  MUFU.TANH R47, R47 ;  /* 0x0000002f002f7308 */ /* 0x000fe20000002400 */
[----:B------:R-:W-:Y:S02]  /*10d90*/  FSEL R22, R137, -INF , P2 ;  /* 0xff80000089167808 */ /* 0x000fe40001000000 */
[----:B------:R-:W-:Y:S02]  /*10da0*/  FSEL R23, R216, -INF , P1 ;  /* 0xff800000d8177808 */ /* 0x000fe40000800000 */
[----:B------:R-:W-:Y:S02]  /*10db0*/  ISETP.GT.AND P2, PT, R5, 0x9, PT ;  /* 0x000000090500780c */ /* 0x000fe40003f44270 */
[----:B------:R-:W-:Y:S02]  /*10dc0*/  FSEL R12, R12, -INF , P3 ;  /* 0xff8000000c0c7808 */ /* 0x000fe40001800000 */
[----:B------:R-:W-:Y:S01]  /*10dd0*/  ISETP.GT.AND P1, PT, R4, 0x8, PT ;  /* 0x000000080400780c */ /* 0x000fe20003f24270 */
[----:B------:R-:W-:Y:S01]  /*10de0*/  MUFU.TANH R140, R63 ;  /* 0x0000003f008c7308 */ /* 0x000fe20000002400 */
[----:B------:R-:W-:Y:S02]  /*10df0*/  FMNMX.FTZ R6, R10, R6, !PT ;  /* 0x000000060a067209 */ /* 0x000fe40007810000 */
[----:B------:R-:W-:Y:S02]  /*10e00*/  ISETP.GT.AND P0, PT, R2, 0x1, PT ;  /* 0x000000010200780c */ /* 0x000fe40003f04270 */
[----:B------:R-:W-:Y:S02]  /*10e10*/  FSEL R13, R13, -INF , P2 ;  /* 0xff8000000d0d7808 */ /* 0x000fe40001000000 */
[----:B------:R-:W-:Y:S02]  /*10e20*/  ISETP.GT.AND P2, PT, R5, 0x10, PT ;  /* 0x000000100500780c */ /* 0x000fe40003f44270 */
[----:B------:R-:W-:Y:S02]  /*10e30*/  FMNMX.FTZ R6, R12, R6, !PT ;  /* 0x000000060c067209 */ /* 0x000fe40007810000 */
[----:B------:R-:W-:Y:S02]  /*10e40*/  FSEL R25, R136, -INF , P1 ;  /* 0xff80000088197808 */ /* 0x000fe40000800000 */
[C---:B------:R-:W-:Y:S02]  /*10e50*/  ISETP.GT.AND P1, PT, R2.reuse, 0x8, PT ;  /* 0x000000080200780c */ /* 0x040fe40003f24270 */
[----:B------:R-:W-:Y:S02]  /*10e60*/  FSEL R217, R217, -INF , P2 ;  /* 0xff800000d9d97808 */ /* 0x000fe40001000000 */
[----:B------:R-:W-:Y:S02]  /*10e70*/  FSEL R15, R227, -INF , P0 ;  /* 0xff800000e30f7808 */ /* 0x000fe40000000000 */
[----:B------:R-:W-:Y:S02]  /*10e80*/  FSEL R17, R17, -INF , P1 ;  /* 0xff80000011117808 */ /* 0x000fe40000800000 */
[----:B------:R-:W-:Y:S02]  /*10e90*/  FMNMX.FTZ R6, R13, R6, !PT ;  /* 0x000000060d067209 */ /* 0x000fe40007810000 */
[----:B------:R-:W-:Y:S02]  /*10ea0*/  ISETP.GT.AND P1, PT, R5, 0x11, PT ;  /* 0x000000110500780c */ /* 0x000fe40003f24270 */
[----:B------:R-:W-:Y:S02]  /*10eb0*/  ISETP.GT.AND P3, PT, R2, 0x11, PT ;  /* 0x000000110200780c */ /* 0x000fe40003f64270 */
[----:B------:R-:W-:Y:S02]  /*10ec0*/  ISETP.GT.AND P0, PT, R4, 0x1, PT ;  /* 0x000000010400780c */ /* 0x000fe40003f04270 */
[----:B------:R-:W-:Y:S02]  /*10ed0*/  FSEL R218, R218, -INF , P1 ;  /* 0xff800000dada7808 */ /* 0x000fe40000800000 */
[----:B------:R-:W-:Y:S02]  /*10ee0*/  FSEL R222, R222, -INF , P3 ;  /* 0xff800000dede7808 */ /* 0x000fe40001800000 */
[----:B------:R-:W-:Y:S02]  /*10ef0*/  FMNMX.FTZ R6, R217, R6, !PT ;  /* 0x00000006d9067209 */ /* 0x000fe40007810000 */
[----:B------:R-:W-:Y:S02]  /*10f00*/  ISETP.GT.AND P3, PT, R5, 0x18, PT ;  /* 0x000000180500780c */ /* 0x000fe40003f64270 */
[----:B------:R-:W-:Y:S02]  /*10f10*/  FSEL R24, R142, -INF , P0 ;  /* 0xff8000008e187808 */ /* 0x000fe40000000000 */
[----:B------:R-:W-:Y:S02]  /*10f20*/  ISETP.GT.AND P0, PT, R4, 0x9, PT ;  /* 0x000000090400780c */ /* 0x000fe40003f04270 */
[----:B------:R-:W-:Y:S02]  /*10f30*/  ISETP.GT.AND P2, PT, R0, 0x10, PT ;  /* 0x000000100000780c */ /* 0x000fe40003f44270 */
[----:B------:R-:W-:Y:S02]  /*10f40*/  FMNMX.FTZ R6, R218, R6, !PT ;  /* 0x00000006da067209 */ /* 0x000fe40007810000 */
[----:B------:R-:W-:Y:S02]  /*10f50*/  FSEL R224, R224, -INF , P3 ;  /* 0xff800000e0e07808 */ /* 0x000fe40001800000 */
[----:B------:R-:W-:Y:S02]  /*10f60*/  FSEL R26, R135, -INF , P0 ;  /* 0xff800000871a7808 */ /* 0x000fe40000000000 */
[----:B------:R-:W-:Y:S02]  /*10f70*/  ISETP.GT.AND P0, PT, R2, 0x9, PT ;  /* 0x000000090200780c */ /* 0x000fe40003f04270 */
[----:B------:R-:W-:Y:S02]  /*10f80*/  ISETP.GT.AND P1, PT, R0, 0x11, PT ;  /* 0x000000110000780c */ /* 0x000fe40003f24270 */
[----:B------:R-:W-:Y:S02]  /*10f90*/  FSEL R225, R225, -INF , P2 ;  /* 0xff800000e1e17808 */ /* 0x000fe40001000000 */
[----:B------:R-:W-:Y:S02]  /*10fa0*/  ISETP.GT.AND P2, PT, R5, 0x19, PT ;  /* 0x000000190500780c */ /* 0x000fe40003f44270 */
[----:B------:R-:W-:Y:S02]  /*10fb0*/  FSEL R18, R18, -INF , P0 ;  /* 0xff80000012127808 */ /* 0x000fe40000000000 */
[----:B------:R-:W-:Y:S02]  /*10fc0*/  FSEL R223, R223, -INF , P2 ;  /* 0xff800000dfdf7808 */ /* 0x000fe40001000000 */
[----:B------:R-:W-:Y:S02]  /*10fd0*/  ISETP.GT.AND P0, PT, R2, 0x10, PT ;  /* 0x000000100200780c */ /* 0x000fe40003f04270 */
[----:B------:R-:W-:Y:S02]  /*10fe0*/  FMNMX.FTZ R6, R224, R6, !PT ;  /* 0x00000006e0067209 */ /* 0x000fe40007810000 */
[----:B------:R-:W-:Y:S02]  /*10ff0*/  FSEL R50, R133, -INF , P1 ;  /* 0xff80000085327808 */ /* 0x000fe40000800000 */
[----:B------:R-:W-:Y:S02]  /*11000*/  ISETP.GT.AND P1, PT, R5, 0x20, PT ;  /* 0x000000200500780c */ /* 0x000fe40003f24270 */
[----:B------:R-:W-:Y:S02]  /*11010*/  FSEL R219, R219, -INF , P0 ;  /* 0xff800000dbdb7808 */ /* 0x000fe40000000000 */
[----:B------:R-:W-:Y:S02]  /*11020*/  FMNMX.FTZ R6, R223, R6, !PT ;  /* 0x00000006df067209 */ /* 0x000fe40007810000 */
[----:B------:R-:W-:Y:S02]  /*11030*/  ISETP.GT.AND P2, PT, R5, 0x21, PT ;  /* 0x000000210500780c */ /* 0x000fe40003f44270 */
[----:B------:R-:W-:Y:S02]  /*11040*/  FSEL R51, R36, -INF , P1 ;  /* 0xff80000024337808 */ /* 0x000fe40000800000 */
[C---:B------:R-:W-:Y:S02]  /*11050*/  ISETP.GT.AND P0, PT, R4.reuse, 0x10, PT ;  /* 0x000000100400780c */ /* 0x040fe40003f04270 */
[----:B------:R-:W-:Y:S02]  /*11060*/  FSEL R130, R37, -INF , P2 ;  /* 0xff80000025827808 */ /* 0x000fe40001000000 */
[----:B------:R-:W-:Y:S02]  /*11070*/  ISETP.GT.AND P1, PT, R5, 0x28, PT ;  /* 0x000000280500780c */ /* 0x000fe40003f24270 */
[----:B------:R-:W-:Y:S02]  /*11080*/  FMNMX.FTZ R6, R51, R6, !PT ;  /* 0x0000000633067209 */ /* 0x000fe40007810000 */
[----:B------:R-:W-:Y:S02]  /*11090*/  FSEL R231, R231, -INF , P0 ;  /* 0xff800000e7e77808 */ /* 0x000fe40000000000 */
[----:B------:R-:W-:Y:S02]  /*110a0*/  ISETP.GT.AND P0, PT, R4, 0x11, PT ;  /* 0x000000110400780c */ /* 0x000fe40003f04270 */
[----:B-1----:R-:W-:Y:S02]  /*110b0*/  FSEL R131, R7, -INF , P1 ;  /* 0xff80000007837808 */ /* 0x002fe40000800000 */
[----:B------:R-:W-:Y:S02]  /*110c0*/  FMNMX.FTZ R6, R130, R6, !PT ;  /* 0x0000000682067209 */ /* 0x000fe40007810000 */
[----:B------:R-:W-:Y:S02]  /*110d0*/  FSEL R239, R134, -INF , P0 ;  /* 0xff80000086ef7808 */ /* 0x000fe40000000000 */
[----:B------:R-:W-:Y:S02]  /*110e0*/  ISETP.GT.AND P0, PT, R5, 0x29, PT ;  /* 0x000000290500780c */ /* 0x000fe40003f04270 */
[----:B------:R-:W-:Y:S02]  /*110f0*/  FMNMX.FTZ R6, R131, R6, !PT ;  /* 0x0000000683067209 */ /* 0x000fe40007810000 */
[----:B--2---:R-:W-:Y:S02]  /*11100*/  FSEL R52, R8, -INF , P0 ;  /* 0xff80000008347808 */ /* 0x004fe40000000000 */
[----:B------:R-:W-:Y:S01]  /*11110*/  FMNMX.FTZ R7, R14, R132, !PT ;  /* 0x000000840e077209 */ /* 0x000fe20007810000 */
[----:B------:R-:W-:Y:S01]  /*11120*/  MUFU.TANH R8, R67 ;  /* 0x0000004300087308 */ /* 0x000fe20000002400 */
[C---:B------:R-:W-:Y:S02]  /*11130*/  ISETP.GT.AND P2, PT, R5.reuse, 0x30, PT ;  /* 0x000000300500780c */ /* 0x040fe40003f44270 */
[----:B------:R-:W-:Y:S02]  /*11140*/  ISETP.GT.AND P1, PT, R5, 0x31, PT ;  /* 0x000000310500780c */ /* 0x000fe40003f24270 */
[----:B------:R-:W-:Y:S02]  /*11150*/  FSEL R54, R27, -INF , P2 ;  /* 0xff8000001b367808 */ /* 0x000fe40001000000 */
[C---:B------:R-:W-:Y:S02]  /*11160*/  ISETP.GT.AND P0, PT, R5.reuse, 0x38, PT ;  /* 0x000000380500780c */ /* 0x040fe40003f04270 */
[----:B------:R-:W-:Y:S01]  /*11170*/  ISETP.GT.AND P2, PT, R5, 0x39, PT ;  /* 0x000000390500780c */ /* 0x000fe20003f44270 */
[----:B------:R1:W-:Y:S01]  /*11180*/  STL [R1+0x74], R54 ;  /* 0x0000743601007387 */ /* 0x0003e20000100800 */
[----:B------:R-:W-:Y:S01]  /*11190*/  FMNMX.FTZ R5, R52, R6, !PT ;  /* 0x0000000634057209 */ /* 0x000fe20007810000 */
[----:B------:R-:W-:Y:S01]  /*111a0*/  MUFU.TANH R27, R66 ;  /* 0x00000042001b7308 */ /* 0x000fe20000002400 */
[----:B------:R-:W-:Y:S02]  /*111b0*/  FMNMX.FTZ R6, R15, R7, !PT ;  /* 0x000000070f067209 */ /* 0x000fe40007810000 */
[----:B------:R-:W-:Y:S02]  /*111c0*/  FSEL R53, R30, -INF , P1 ;  /* 0xff8000001e357808 */ /* 0x000fe40000800000 */
[----:B------:R-:W-:Y:S02]  /*111d0*/  FMNMX.FTZ R6, R17, R6, !PT ;  /* 0x0000000611067209 */ /* 0x000fe40007810000 */
[----:B------:R-:W-:Y:S02]  /*111e0*/  FSEL R247, R28, -INF , P2 ;  /* 0xff8000001cf77808 */ /* 0x000fe40001000000 */
[----:B------:R-:W-:Y:S01]  /*111f0*/  FMNMX.FTZ R6, R18, R6, !PT ;  /* 0x0000000612067209 */ /* 0x000fe20007810000 */
[----:B------:R-:W-:Y:S01]  /*11200*/  MUFU.TANH R30, R57 ;  /* 0x00000039001e7308 */ /* 0x000fe20000002400 */
[----:B------:R-:W-:Y:S02]  /*11210*/  ISETP.GT.AND P2, PT, R2, 0x18, PT ;  /* 0x000000180200780c */ /* 0x000fe40003f44270 */
[----:B------:R-:W-:Y:S02]  /*11220*/  FMNMX.FTZ R6, R219, R6, !PT ;  /* 0x00000006db067209 */ /* 0x000fe40007810000 */
[----:B------:R-:W-:Y:S02]  /*11230*/  ISETP.GT.AND P1, PT, R0, 0x18, PT ;  /* 0x000000180000780c */ /* 0x000fe40003f24270 */
[----:B------:R-:W-:Y:S02]  /*11240*/  FSEL R220, R34, -INF , P2 ;  /* 0xff80000022dc7808 */ /* 0x000fe40001000000 */
[----:B------:R-:W-:Y:S01]  /*11250*/  FMNMX.FTZ R6, R222, R6, !PT ;  /* 0x00000006de067209 */ /* 0x000fe20007810000 */
[----:B------:R2:W-:Y:S01]  /*11260*/  MUFU.TANH R28, R60 ;  /* 0x0000003c001c7308 */ /* 0x0005e20000002400 */
[----:B------:R-:W-:Y:S02]  /*11270*/  FSEL R226, R226, -INF , P1 ;  /* 0xff800000e2e27808 */ /* 0x000fe40000800000 */
[----:B------:R-:W-:Y:S02]  /*11280*/  ISETP.GT.AND P1, PT, R2, 0x19, PT ;  /* 0x000000190200780c */ /* 0x000fe40003f24270 */
[----:B------:R-:W-:Y:S02]  /*11290*/  FSEL R248, R29, -INF , P0 ;  /* 0xff8000001df87808 */ /* 0x000fe40000000000 */
[----:B------:R-:W-:Y:S02]  /*112a0*/  FSEL R221, R35, -INF , P1 ;  /* 0xff80000023dd7808 */ /* 0x000fe40000800000 */
[----:B------:R-:W-:Y:S01]  /*112b0*/  FMNMX.FTZ R6, R220, R6, !PT ;  /* 0x00000006dc067209 */ /* 0x000fe20007810000 */
[----:B------:R-:W3:Y:S01]  /*112c0*/  MUFU.TANH R29, R55 ;  /* 0x00000037001d7308 */ /* 0x000ee20000002400 */
[----:B------:R-:W-:Y:S02]  /*112d0*/  ISETP.GT.AND P0, PT, R0, 0x19, PT ;  /* 0x000000190000780c */ /* 0x000fe40003f04270 */
[----:B------:R-:W-:Y:S02]  /*112e0*/  ISETP.GT.AND P2, PT, R2, 0x20, PT ;  /* 0x000000200200780c */ /* 0x000fe40003f44270 */
[----:B------:R-:W-:Y:S02]  /*112f0*/  FSEL R36, R141, -INF , P0 ;  /* 0xff8000008d247808 */ /* 0x000fe40000000000 */
[----:B------:R-:W-:Y:S02]  /*11300*/  FSEL R35, R38, -INF , P2 ;  /* 0xff80000026237808 */ /* 0x000fe40001000000 */
[----:B------:R-:W-:Y:S02]  /*11310*/  FMNMX.FTZ R6, R221, R6, !PT ;  /* 0x00000006dd067209 */ /* 0x000fe40007810000 */
[----:B------:R-:W-:Y:S02]  /*11320*/  ISETP.GT.AND P1, PT, R2, 0x21, PT ;  /* 0x000000210200780c */ /* 0x000fe40003f24270 */
[----:B------:R-:W-:Y:S02]  /*11330*/  ISETP.GT.AND P0, PT, R4, 0x18, PT ;  /* 0x000000180400780c */ /* 0x000fe40003f04270 */
[----:B------:R-:W-:Y:S02]  /*11340*/  FSEL R37, R39, -INF , P1 ;  /* 0xff80000027257808 */ /* 0x000fe40000800000 */
[----:B------:R-:W-:Y:S02]  /*11350*/  FMNMX.FTZ R6, R35, R6, !PT ;  /* 0x0000000623067209 */ /* 0x000fe40007810000 */
[----:B------:R-:W-:Y:S02]  /*11360*/  FSEL R64, R143, -INF , P0 ;  /* 0xff8000008f407808 */ /* 0x000fe40000000000 */
[----:B------:R-:W-:Y:S02]  /*11370*/  ISETP.GT.AND P0, PT, R2, 0x28, PT ;  /* 0x000000280200780c */ /* 0x000fe40003f04270 */
[----:B------:R-:W-:Y:S02]  /*11380*/  FMNMX.FTZ R5, R54, R5, !PT ;  /* 0x0000000536057209 */ /* 0x000fe40007810000 */
[----:B-1----:R-:W-:Y:S02]  /*11390*/  FSEL R54, R33, -INF , P0 ;  /* 0xff80000021367808 */ /* 0x002fe40000000000 */
[----:B------:R-:W-:Y:S01]  /*113a0*/  FMNMX.FTZ R6, R37, R6, !PT ;  /* 0x0000000625067209 */ /* 0x000fe20007810000 */
[----:B------:R-:W1:Y:S01]  /*113b0*/  MUFU.TANH R33, R56 ;  /* 0x0000003800217308 */ /* 0x000e620000002400 */
[C---:B------:R-:W-:Y:S01]  /*113c0*/  ISETP.GT.AND P2, PT, R2.reuse, 0x29, PT ;  /* 0x000000290200780c */ /* 0x040fe20003f44270 */
[----:B--2---:R-:W-:Y:S01]  /*113d0*/  IMAD.MOV.U32 R60, RZ, RZ, R54 ;  /* 0x000000ffff3c7224 */ /* 0x004fe200078e0036 */
[C---:B------:R-:W-:Y:S02]  /*113e0*/  ISETP.GT.AND P1, PT, R2.reuse, 0x30, PT ;  /* 0x000000300200780c */ /* 0x040fe40003f24270 */
[----:B------:R-:W-:Y:S02]  /*113f0*/  FMNMX.FTZ R5, R53, R5, !PT ;  /* 0x0000000535057209 */ /* 0x000fe40007810000 */
[----:B------:R-:W-:Y:S02]  /*11400*/  ISETP.GT.AND P0, PT, R2, 0x31, PT ;  /* 0x000000310200780c */ /* 0x000fe40003f04270 */
[----:B------:R-:W-:Y:S02]  /*11410*/  FSEL R67, R32, -INF , P2 ;  /* 0xff80000020437808 */ /* 0x000fe40001000000 */
[C---:B------:R-:W-:Y:S02]  /*11420*/  ISETP.GT.AND P2, PT, R2.reuse, 0x38, PT ;  /* 0x000000380200780c */ /* 0x040fe40003f44270 */
[----:B------:R-:W-:Y:S02]  /*11430*/  FSEL R66, R31, -INF , P1 ;  /* 0xff8000001f427808 */ /* 0x000fe40000800000 */
[----:B------:R-:W-:Y:S01]  /*11440*/  ISETP.GT.AND P1, PT, R2, 0x39, PT ;  /* 0x000000390200780c */ /* 0x000fe20003f24270 */
[----:B------:R-:W-:Y:S01]  /*11450*/  MUFU.TANH R31, R58 ;  /* 0x0000003a001f7308 */ /* 0x000fe20000002400 */
[----:B------:R-:W-:Y:S02]  /*11460*/  FMNMX.FTZ R2, R54, R6, !PT ;  /* 0x0000000636027209 */ /* 0x000fe40007810000 */
[----:B------:R-:W-:Y:S02]  /*11470*/  FMNMX.FTZ R5, R248, R5, !PT ;  /* 0x00000005f8057209 */ /* 0x000fe40007810000 */
[----:B------:R-:W-:Y:S02]  /*11480*/  FMNMX.FTZ R2, R67, R2, !PT ;  /* 0x0000000243027209 */ /* 0x000fe40007810000 */
[----:B------:R-:W-:Y:S02]  /*11490*/  FMNMX.FTZ R5, R247, R5, !PT ;  /* 0x00000005f7057209 */ /* 0x000fe40007810000 */
[----:B---3--:R-:W-:Y:S02]  /*114a0*/  FSEL R241, R29, -INF , P0 ;  /* 0xff8000001df17808 */ /* 0x008fe40000000000 */
[----:B------:R-:W-:Y:S01]  /*114b0*/  FMNMX.FTZ R2, R66, R2, !PT ;  /* 0x0000000242027209 */ /* 0x000fe20007810000 */
[----:B------:R-:W2:Y:S01]  /*114c0*/  SHFL.BFLY PT, R7, R5, 0x2, 0x1f ;  /* 0x0c401f0005077f89 */ /* 0x000ea200000e0000 */
[----:B------:R-:W-:Y:S01]  /*114d0*/  FSEL R65, R27, -INF , P2 ;  /* 0xff8000001b417808 */ /* 0x000fe20001000000 */
[----:B------:R3:W-:Y:S01]  /*114e0*/  MUFU.TANH R29, R59 ;  /* 0x0000003b001d7308 */ /* 0x0007e20000002400 */
[----:B------:R-:W-:Y:S02]  /*114f0*/  FMNMX.FTZ R2, R241, R2, !PT ;  /* 0x00000002f1027209 */ /* 0x000fe40007810000 */
[----:B------:R-:W-:Y:S02]  /*11500*/  FMNMX.FTZ R6, R19, R138, !PT ;  /* 0x0000008a13067209 */ /* 0x000fe40007810000 */
[----:B------:R-:W-:Y:S02]  /*11510*/  FSEL R128, R8, -INF , P1 ;  /* 0xff80000008807808 */ /* 0x000fe40000800000 */
[----:B------:R-:W-:Y:S02]  /*11520*/  FMNMX.FTZ R2, R65, R2, !PT ;  /* 0x0000000241027209 */ /* 0x000fe40007810000 */
[----:B------:R-:W-:Y:S01]  /*11530*/  FMNMX.FTZ R6, R20, R6, !PT ;  /* 0x0000000614067209 */ /* 0x000fe20007810000 */
[----:B------:R-:W4:Y:S01]  /*11540*/  MUFU.TANH R27, R61 ;  /* 0x0000003d001b7308 */ /* 0x000f220000002400 */
[----:B------:R-:W-:Y:S02]  /*11550*/  FMNMX.FTZ R2, R128, R2, !PT ;  /* 0x0000000280027209 */ /* 0x000fe40007810000 */
[----:B------:R-:W-:Y:S02]  /*11560*/  FMNMX.FTZ R6, R21, R6, !PT ;  /* 0x0000000615067209 */ /* 0x000fe40007810000 */
[----:B------:R-:W-:Y:S01]  /*11570*/  ISETP.GT.AND P2, PT, R0, 0x20, PT ;  /* 0x000000200000780c */ /* 0x000fe20003f44270 */
[----:B------:R-:W1:Y:S01]  /*11580*/  SHFL.BFLY PT, R8, R2, 0x2, 0x1f ;  /* 0x0c401f0002087f89 */ /* 0x000e6200000e0000 */
[----:B------:R-:W-:Y:S02]  /*11590*/  FMNMX.FTZ R6, R22, R6, !PT ;  /* 0x0000000616067209 */ /* 0x000fe40007810000 */
[----:B------:R-:W-:Y:S02]  /*115a0*/  FSEL R232, R40, -INF , P2 ;  /* 0xff80000028e87808 */ /* 0x000fe40001000000 */
[----:B------:R-:W-:Y:S02]  /*115b0*/  FMNMX.FTZ R6, R225, R6, !PT ;  /* 0x00000006e1067209 */ /* 0x000fe40007810000 */
[----:B--2---:R-:W-:Y:S01]  /*115c0*/  FMNMX.FTZ R5, R5, R7, !PT ;  /* 0x0000000705057209 */ /* 0x004fe20007810000 */
[----:B------:R-:W-:Y:S01]  /*115d0*/  STL [R1+0x12c], R232 ;  /* 0x00012ce801007387 */ /* 0x000fe20000100800 */
[----:B------:R-:W-:Y:S01]  /*115e0*/  FMNMX.FTZ R6, R50, R6, !PT ;  /* 0x0000000632067209 */ /* 0x000fe20007810000 */
[----:B---3--:R-:W-:Y:S01]  /*115f0*/  IMAD.MOV.U32 R59, RZ, RZ, R36 ;  /* 0x000000ffff3b7224 */ /* 0x008fe200078e0024 */
[----:B------:R-:W-:Y:S01]  /*11600*/  FMNMX.FTZ R7, R23, R139, !PT ;  /* 0x0000008b17077209 */ /* 0x000fe20007810000 */
[----:B------:R-:W2:Y:S01]  /*11610*/  SHFL.BFLY PT, R137, R5, 0x1, 0x1f ;  /* 0x0c201f0005897f89 */ /* 0x000ea200000e0000 */
[----:B------:R-:W-:Y:S02]  /*11620*/  FMNMX.FTZ R6, R226, R6, !PT ;  /* 0x00000006e2067209 */ /* 0x000fe40007810000 */
[----:B------:R-:W-:Y:S02]  /*11630*/  ISETP.GT.AND P0, PT, R4, 0x19, PT ;  /* 0x000000190400780c */ /* 0x000fe40003f04270 */
[----:B------:R-:W-:Y:S02]  /*11640*/  FMNMX.FTZ R6, R36, R6, !PT ;  /* 0x0000000624067209 */ /* 0x000fe40007810000 */
[----:B------:R-:W-:Y:S02]  /*11650*/  ISETP.GT.AND P1, PT, R0, 0x21, PT ;  /* 0x000000210000780c */ /* 0x000fe40003f24270 */
[----:B------:R-:W-:Y:S02]  /*11660*/  FSEL R230, R129, -INF , P0 ;  /* 0xff80000081e67808 */ /* 0x000fe40000000000 */
[----:B------:R-:W-:Y:S01]  /*11670*/  FSEL R48, R41, -INF , P1 ;  /* 0xff80000029307808 */ /* 0x000fe20000800000 */
[----:B------:R-:W-:Y:S01]  /*11680*/  IMAD.MOV.U32 R41, RZ, RZ, R53 ;  /* 0x000000ffff297224 */ /* 0x000fe200078e0035 */
[----:B------:R-:W-:Y:S02]  /*11690*/  FMNMX.FTZ R6, R232, R6, !PT ;  /* 0x00000006e8067209 */ /* 0x000fe40007810000 */
[----:B------:R-:W-:Y:S02]  /*116a0*/  ISETP.GT.AND P0, PT, R4, 0x20, PT ;  /* 0x000000200400780c */ /* 0x000fe40003f04270 */
[----:B------:R-:W-:Y:S02]  /*116b0*/  FMNMX.FTZ R7, R24, R7, !PT ;  /* 0x0000000718077209 */ /* 0x000fe40007810000 */
[----:B------:R-:W-:Y:S02]  /*116c0*/  ISETP.GT.AND P2, PT, R0, 0x28, PT ;  /* 0x000000280000780c */ /* 0x000fe40003f44270 */
[----:B-1----:R-:W-:Y:S02]  /*116d0*/  FMNMX.FTZ R2, R2, R8, !PT ;  /* 0x0000000802027209 */ /* 0x002fe40007810000 */
[----:B------:R-:W-:Y:S02]  /*116e0*/  FSEL R251, R42, -INF , P0 ;  /* 0xff8000002afb7808 */ /* 0x000fe40000000000 */
[----:B------:R-:W-:Y:S01]  /*116f0*/  ISETP.GT.AND P0, PT, R0, 0x30, PT ;  /* 0x000000300000780c */ /* 0x000fe20003f04270 */
[----:B------:R-:W1:Y:S01]  /*11700*/  SHFL.BFLY PT, R136, R2, 0x1, 0x1f ;  /* 0x0c201f0002887f89 */ /* 0x000e6200000e0000 */
[----:B------:R-:W-:Y:S02]  /*11710*/  FSEL R44, R44, -INF , P2 ;  /* 0xff8000002c2c7808 */ /* 0x000fe40001000000 */
[----:B------:R-:W-:Y:S02]  /*11720*/  FMNMX.FTZ R7, R25, R7, !PT ;  /* 0x0000000719077209 */ /* 0x000fe40007810000 */
[----:B------:R-:W-:Y:S02]  /*11730*/  FMNMX.FTZ R6, R48, R6, !PT ;  /* 0x0000000630067209 */ /* 0x000fe40007810000 */
[C---:B------:R-:W-:Y:S02]  /*11740*/  ISETP.GT.AND P1, PT, R0.reuse, 0x29, PT ;  /* 0x000000290000780c */ /* 0x040fe40003f24270 */
[C---:B------:R-:W-:Y:S02]  /*11750*/  ISETP.GT.AND P2, PT, R0.reuse, 0x31, PT ;  /* 0x000000310000780c */ /* 0x040fe40003f44270 */
[----:B------:R-:W-:Y:S02]  /*11760*/  FSEL R45, R45, -INF , P1 ;  /* 0xff8000002d2d7808 */ /* 0x000fe40000800000 */
[----:B------:R-:W-:Y:S02]  /*11770*/  ISETP.GT.AND P1, PT, R0, 0x38, PT ;  /* 0x000000380000780c */ /* 0x000fe40003f24270 */
[----:B------:R-:W-:Y:S02]  /*11780*/  FMNMX.FTZ R7, R26, R7, !PT ;  /* 0x000000071a077209 */ /* 0x000fe40007810000 */
[----:B------:R-:W-:Y:S02]  /*11790*/  FSEL R56, R33, -INF , P0 ;  /* 0xff80000021387808 */ /* 0x000fe40000000000 */
[----:B------:R-:W-:Y:S02]  /*117a0*/  ISETP.GT.AND P0, PT, R0, 0x39, PT ;  /* 0x000000390000780c */ /* 0x000fe40003f04270 */
[----:B------:R-:W-:Y:S02]  /*117b0*/  FMNMX.FTZ R0, R44, R6, !PT ;  /* 0x000000062c007209 */ /* 0x000fe40007810000 */
[----:B------:R-:W-:Y:S02]  /*117c0*/  FMNMX.FTZ R7, R231, R7, !PT ;  /* 0x00000007e7077209 */ /* 0x000fe40007810000 */
[----:B------:R-:W-:Y:S02]  /*117d0*/  FMNMX.FTZ R0, R45, R0, !PT ;  /* 0x000000002d007209 */ /* 0x000fe40007810000 */
[----:B--2---:R-:W-:Y:S02]  /*117e0*/  FMNMX.FTZ R137, R5, R137, !PT ;  /* 0x0000008905897209 */ /* 0x004fe40007810000 */
[----:B------:R-:W-:Y:S02]  /*117f0*/  FMNMX.FTZ R5, R239, R7, !PT ;  /* 0x00000007ef057209 */ /* 0x000fe40007810000 */
[----:B------:R-:W-:Y:S01]  /*11800*/  FSEL R30, R30, -INF , P2 ;  /* 0xff8000001e1e7808 */ /* 0x000fe20001000000 */
[----:B------:R-:W-:Y:S01]  /*11810*/  FMUL.FTZ R141, R137, c[0x0][0x2d0] ;  /* 0x0000b400898d7a20 */ /* 0x000fe20000410000 */
[----:B------:R-:W-:Y:S01]  /*11820*/  FMNMX.FTZ R0, R56, R0, !PT ;  /* 0x0000000038007209 */ /* 0x000fe20007810000 */
[----:B------:R-:W2:Y:S01]  /*11830*/  MUFU.TANH R7, R62 ;  /* 0x0000003e00077308 */ /* 0x000ea20000002400 */
[----:B------:R-:W-:Y:S01]  /*11840*/  FSEL R32, R28, -INF , P1 ;  /* 0xff8000001c207808 */ /* 0x000fe20000800000 */
[----:B------:R-:W-:Y:S01]  /*11850*/  STL [R1+0x128], R137 ;  /* 0x0001288901007387 */ /* 0x000fe20000100800 */
[----:B------:R-:W-:Y:S02]  /*11860*/  FMNMX.FTZ R5, R64, R5, !PT ;  /* 0x0000000540057209 */ /* 0x000fe40007810000 */
[----:B------:R-:W-:Y:S02]  /*11870*/  FMNMX.FTZ R0, R30, R0, !PT ;  /* 0x000000001e007209 */ /* 0x000fe40007810000 */
[----:B----4-:R-:W-:Y:S02]  /*11880*/  FSEL R34, R27, -INF , P0 ;  /* 0xff8000001b227808 */ /* 0x010fe40000000000 */
[----:B------:R-:W-:Y:S02]  /*11890*/  FSETP.NEU.FTZ.AND P0, PT, R137, -INF , PT ;  /* 0xff8000008900780b */ /* 0x000fe40003f1d000 */
[----:B------:R-:W-:Y:S02]  /*118a0*/  FMNMX.FTZ R6, R230, R5, !PT ;  /* 0x00000005e6067209 */ /* 0x000fe40007810000 */
[----:B------:R-:W-:Y:S02]  /*118b0*/  ISETP.GT.AND P3, PT, R4, 0x21, PT ;  /* 0x000000210400780c */ /* 0x000fe40003f64270 */
[----:B------:R-:W-:Y:S02]  /*118c0*/  FMNMX.FTZ R0, R32, R0, !PT ;  /* 0x0000000020007209 */ /* 0x000fe40007810000 */
[----:B------:R-:W-:Y:S02]  /*118d0*/  FSEL R141, R141, RZ, P0 ;  /* 0x000000ff8d8d7208 */ /* 0x000fe40000000000 */
[----:B------:R-:W-:Y:S02]  /*118e0*/  FMNMX.FTZ R5, R34, R0, !PT ;  /* 0x0000000022057209 */ /* 0x000fe40007810000 */
[----:B------:R-:W-:Y:S02]  /*118f0*/  ISETP.GT.AND P2, PT, R4, 0x28, PT ;  /* 0x000000280400780c */ /* 0x000fe40003f44270 */
[----:B------:R-:W-:Y:S01]  /*11900*/  FMNMX.FTZ R0, R251, R6, !PT ;  /* 0x00000006fb007209 */ /* 0x000fe20007810000 */
[--C-:B------:R-:W-:Y:S01]  /*11910*/  FFMA.FTZ R6, R9, c[0x0][0x2d0], -R141.reuse ;  /* 0x0000b40009067a23 */ /* 0x100fe2000001088d */
[----:B------:R-:W-:Y:S01]  /*11920*/  FSEL R43, R43, -INF , P3 ;  /* 0xff8000002b2b7808 */ /* 0x000fe20001800000 */
[----:B------:R-:W3:Y:S01]  /*11930*/  SHFL.BFLY PT, R135, R5, 0x2, 0x1f ;  /* 0x0c401f0005877f89 */ /* 0x000ee200000e0000 */
[----:B-1----:R-:W-:Y:S01]  /*11940*/  FMNMX.FTZ R136, R2, R136, !PT ;  /* 0x0000008802887209 */ /* 0x002fe20007810000 */
[--C-:B------:R-:W-:Y:S01]  /*11950*/  FFMA.FTZ R2, R12, c[0x0][0x2d0], -R141.reuse ;  /* 0x0000b4000c027a23 */ /* 0x100fe2000001088d */
[----:B------:R-:W-:Y:S01]  /*11960*/  FSEL R232, R46, -INF , P2 ;  /* 0xff8000002ee87808 */ /* 0x000fe20001000000 */
[----:B------:R1:W-:Y:S01]  /*11970*/  MUFU.EX2 R129, R6 ;  /* 0x0000000600817308 */ /* 0x0003e20000000800 */
[----:B------:R-:W-:Y:S01]  /*11980*/  FMNMX.FTZ R0, R43, R0, !PT ;  /* 0x000000002b007209 */ /* 0x000fe20007810000 */
[----:B------:R-:W-:Y:S01]  /*11990*/  FMUL.FTZ R142, R136, c[0x0][0x2d0] ;  /* 0x0000b400888e7a20 */ /* 0x000fe20000410000 */
[----:B------:R-:W-:Y:S02]  /*119a0*/  ISETP.GT.AND P1, PT, R4, 0x29, PT ;  /* 0x000000290400780c */ /* 0x000fe40003f24270 */
[----:B------:R-:W-:Y:S02]  /*119b0*/  FMNMX.FTZ R0, R232, R0, !PT ;  /* 0x00000000e8007209 */ /* 0x000fe40007810000 */
[C---:B------:R-:W-:Y:S02]  /*119c0*/  ISETP.GT.AND P2, PT, R4.reuse, 0x30, PT ;  /* 0x000000300400780c */ /* 0x040fe40003f44270 */
[----:B------:R-:W-:Y:S01]  /*119d0*/  FSEL R47, R47, -INF , P1 ;  /* 0xff8000002f2f7808 */ /* 0x000fe20000800000 */
[----:B------:R-:W4:Y:S01]  /*119e0*/  MUFU.EX2 R2, R2 ;  /* 0x0000000200027308 */ /* 0x000f220000000800 */
[----:B------:R-:W-:Y:S02]  /*119f0*/  FSEL R250, R31, -INF , P2 ;  /* 0xff8000001ffa7808 */ /* 0x000fe40001000000 */
[C---:B------:R-:W-:Y:S02]  /*11a00*/  ISETP.GT.AND P1, PT, R4.reuse, 0x31, PT ;  /* 0x000000310400780c */ /* 0x040fe40003f24270 */
[----:B------:R-:W-:Y:S02]  /*11a10*/  FMNMX.FTZ R0, R47, R0, !PT ;  /* 0x000000002f007209 */ /* 0x000fe40007810000 */
[----:B------:R-:W-:Y:S02]  /*11a20*/  ISETP.GT.AND P2, PT, R4, 0x38, PT ;  /* 0x000000380400780c */ /* 0x000fe40003f44270 */
[----:B------:R-:W-:Y:S02]  /*11a30*/  FMNMX.FTZ R0, R250, R0, !PT ;  /* 0x00000000fa007209 */ /* 0x000fe40007810000 */
[----:B------:R-:W-:Y:S02]  /*11a40*/  FSEL R58, R29, -INF , P1 ;  /* 0xff8000001d3a7808 */ /* 0x000fe40000800000 */
[----:B------:R-:W-:Y:S01]  /*11a50*/  ISETP.GT.AND P1, PT, R4, 0x39, PT ;  /* 0x000000390400780c */ /* 0x000fe20003f24270 */
[--C-:B------:R-:W-:Y:S01]  /*11a60*/  FFMA.FTZ R4, R13, c[0x0][0x2d0], -R141.reuse ;  /* 0x0000b4000d047a23 */ /* 0x100fe2000001088d */
[----:B--2---:R-:W-:Y:S01]  /*11a70*/  FSEL R57, R7, -INF , P2 ;  /* 0xff80000007397808 */ /* 0x004fe20001000000 */
[----:B-1----:R-:W-:Y:S01]  /*11a80*/  FFMA.FTZ R6, R10, c[0x0][0x2d0], -R141 ;  /* 0x0000b4000a067a23 */ /* 0x002fe2000001088d */
[----:B------:R-:W-:Y:S01]  /*11a90*/  FMNMX.FTZ R0, R58, R0, !PT ;  /* 0x000000003a007209 */ /* 0x000fe20007810000 */
[----:B------:R1:W-:Y:S01]  /*11aa0*/  MUFU.EX2 R238, R4 ;  /* 0x0000000400ee7308 */ /* 0x0003e20000000800 */
[----:B------:R-:W-:Y:S02]  /*11ab0*/  FSEL R140, R140, -INF , P1 ;  /* 0xff8000008c8c7808 */ /* 0x000fe40000800000 */
[----:B------:R-:W-:Y:S02]  /*11ac0*/  FMNMX.FTZ R0, R57, R0, !PT ;  /* 0x0000000039007209 */ /* 0x000fe40007810000 */
[----:B------:R-:W-:Y:S01]  /*11ad0*/  FSETP.NEU.FTZ.AND P2, PT, R136, -INF , PT ;  /* 0xff8000008800780b */ /* 0x000fe20003f5d000 */
[----:B----4-:R-:W-:Y:S01]  /*11ae0*/  STL [R1+0x80], R2 ;  /* 0x0000800201007387 */ /* 0x010fe20000100800 */
[----:B------:R-:W-:Y:S02]  /*11af0*/  FMNMX.FTZ R0, R140, R0, !PT ;  /* 0x000000008c007209 */ /* 0x000fe40007810000 */
[----:B------:R-:W-:Y:S01]  /*11b00*/  FSEL R142, R142, RZ, P2 ;  /* 0x000000ff8e8e7208 */ /* 0x000fe20001000000 */
[----:B------:R2:W4:Y:S01]  /*11b10*/  MUFU.EX2 R49, R6 ;  /* 0x0000000600317308 */ /* 0x0005220000000800 */
[----:B---3--:R-:W-:Y:S01]  /*11b20*/  FMNMX.FTZ R135, R5, R135, !PT ;  /* 0x0000008705877209 */ /* 0x008fe20007810000 */
[----:B------:R-:W3:Y:S01]  /*11b30*/  SHFL.BFLY PT, R2, R0, 0x2, 0x1f ;  /* 0x0c401f0000027f89 */ /* 0x000ee200000e0000 */
[----:B------:R-:W-:Y:S01]  /*11b40*/  @P4 LEA R8, P1, R11, c[0x0][0x1c8], 0x1 ;  /* 0x000072000b084a11 */ /* 0x000fe200078208ff */
[----:B------:R-:W-:Y:S01]  /*11b50*/  FFMA.FTZ R7, R15, c[0x0][0x2d0], -R142 ;  /* 0x0000b4000f077a23 */ /* 0x000fe2000001088e */
[----:B------:R-:W-:Y:S02]  /*11b60*/  MOV R40, R37 ;  /* 0x0000002500287202 */ /* 0x000fe40000000f00 */
[----:B------:R-:W-:Y:S01]  /*11b70*/  @P4 LEA.HI.X R9, R11, c[0x0][0x1cc], R16, 0x1, P1 ;  /* 0x000073000b094a11 */ /* 0x000fe200008f0c10 */
[----:B------:R-:W-:Y:S01]  /*11b80*/  @P4 IMAD.MOV.U32 R11, RZ, RZ, c[0x0][0x1e4] ;  /* 0x00007900ff0b4624 */ /* 0x000fe200078e00ff */
[----:B------:R-:W-:Y:S01]  /*11b90*/  MOV R61, R52 ;  /* 0x00000034003d7202 */ /* 0x000fe20000000f00 */
[----:B------:R-:W-:Y:S01]  /*11ba0*/  MUFU.EX2 R42, R7 ;  /* 0x00000007002a7308 */ /* 0x000fe20000000800 */
[----:B------:R-:W3:Y:S01]  /*11bb0*/  SHFL.BFLY PT, R10, R135, 0x1, 0x1f ;  /* 0x0c201f00870a7f89 */ /* 0x000ee200000e0000 */
[--C-:B-1----:R-:W-:Y:S07]  /*11bc0*/  FFMA.FTZ R4, R14, c[0x0][0x2d0], -R142.reuse ;  /* 0x0000b4000e047a23 */ /* 0x102fee000001088e */
[----:B------:R1:W-:Y:S01]  /*11bd0*/  @P4 LDGSTS.E.BYPASS.LTC128B.128 [R252+0x4100], [R8.64], !P6 ;  /* 0x0410000008fc4fae */ /* 0x0003e2000f101d48 */
[----:B------:R1:W1:Y:S01]  /*11be0*/  MUFU.EX2 R229, R4 ;  /* 0x0000000400e57308 */ /* 0x0002620000000800 */
[----:B--2---:R-:W-:Y:S01]  /*11bf0*/  IMAD.MOV.U32 R6, RZ, RZ, c[0x0][0x1e0] ;  /* 0x00007800ff067624 */ /* 0x004fe200078e00ff */
[----:B----4-:R-:W-:Y:S02]  /*11c00*/  F2FP.BF16.PACK_AB R208, R49, R129 ;  /* 0x0000008131d0723e */ /* 0x010fe400000010ff */
[----:B---3--:R-:W-:Y:S01]  /*11c10*/  FMNMX.FTZ R0, R0, R2, !PT ;  /* 0x0000000200007209 */ /* 0x008fe20007810000 */
[--C-:B------:R-:W-:Y:S01]  /*11c20*/  FFMA.FTZ R2, R17, c[0x0][0x2d0], -R142.reuse ;  /* 0x0000b40011027a23 */ /* 0x100fe2000001088e */
[C---:B------:R-:W-:Y:S01]  /*11c30*/  SHF.L.U32 R12, R6.reuse, 0x5, RZ ;  /* 0x00000005060c7819 */ /* 0x040fe200000006ff */
[----:B------:R2:W-:Y:S01]  /*11c40*/  @P4 LDGSTS.E.BYPASS.LTC128B.128 [R252+0x6100], [R8.64+0x80], !P5 ;  /* 0x0610008008fc4fae */ /* 0x0005e2000e901d48 */
[----:B------:R-:W-:Y:S02]  /*11c50*/  @P4 SHF.L.U32 R13, R6, 0x5, RZ ;  /* 0x00000005060d4819 */ /* 0x000fe400000006ff */
[----:B------:R3:W-:Y:S01]  /*11c60*/  MUFU.EX2 R237, R2 ;  /* 0x0000000200ed7308 */ /* 0x0007e20000000800 */
[----:B------:R-:W-:Y:S02]  /*11c70*/  @P4 IADD3 R12, P1, R12, 0x80, RZ ;  /* 0x000000800c0c4810 */ /* 0x000fe40007f3e0ff */
[----:B------:R-:W-:Y:S02]  /*11c80*/  @P4 SHF.L.U64.HI R11, R6, 0x5, R11 ;  /* 0x00000005060b4819 */ /* 0x000fe4000001020b */
[----:B------:R-:W-:Y:S01]  /*11c90*/  FMNMX.FTZ R135, R135, R10, !PT ;  /* 0x0000000a87877209 */ /* 0x000fe20007810000 */
[----:B------:R-:W-:Y:S04]  /*11ca0*/  @P4 IMAD.X R16, RZ, RZ, UR6, P1 ;  /* 0x00000006ff104e24 */ /* 0x000fe800088e06ff */
[----:B------:R-:W-:Y:S01]  /*11cb0*/  FMUL.FTZ R216, R135, c[0x0][0x2d0] ;  /* 0x0000b40087d87a20 */ /* 0x000fe20000410000 */
[----:B-1----:R-:W-:Y:S02]  /*11cc0*/  @P4 IADD3 R4, P1, R8, R13, RZ ;  /* 0x0000000d08044210 */ /* 0x002fe40007f3e0ff */
[----:B------:R-:W-:Y:S02]  /*11cd0*/  F2FP.BF16.PACK_AB R209, R42, R229 ;  /* 0x000000e52ad1723e */ /* 0x000fe400000010ff */
[----:B------:R-:W-:Y:S02]  /*11ce0*/  @P4 IADD3.X R5, R9, R11, RZ, P1, !PT ;  /* 0x0000000b09054210 */ /* 0x000fe40000ffe4ff */
[CC--:B------:R-:W-:Y:S03]  /*11cf0*/  @P4 IADD3 R6, P1, R4.reuse, R13.reuse, RZ ;  /* 0x0000000d04064210 */ /* 0x0c0fe60007f3e0ff */
[----:B------:R1:W-:Y:S02]  /*11d00*/  @P4 LDGSTS.E.BYPASS.LTC128B.128 [R252+0x4900], [R4.64], !P6 ;  /* 0x0490000004fc4fae */ /* 0x0003e4000f101d48 */
[C-C-:B------:R-:W-:Y:S01]  /*11d10*/  @P4 IMAD.X R7, R5.reuse, 0x1, R11.reuse, P1 ;  /* 0x0000000105074824 */ /* 0x140fe200008e060b */
[----:B------:R-:W-:Y:S04]  /*11d20*/  @P4 IADD3 R14, P1, R4, R12, RZ ;  /* 0x0000000c040e4210 */ /* 0x000fe80007f3e0ff */
[----:B------:R-:W-:Y:S01]  /*11d30*/  @P4 IADD3.X R15, R5, R16, RZ, P1, !PT ;  /* 0x00000010050f4210 */ /* 0x000fe20000ffe4ff */
[----:B---3--:R-:W3:Y:S01]  /*11d40*/  SHFL.BFLY PT, R2, R0, 0x1, 0x1f ;  /* 0x0c201f0000027f89 */ /* 0x008ee200000e0000 */
[----:B------:R-:W-:Y:S01]  /*11d50*/  @P4 IADD3 R10, P1, R6, R13, RZ ;  /* 0x0000000d060a4210 */ /* 0x000fe20007f3e0ff */
[----:B------:R-:W-:Y:S04]  /*11d60*/  FFMA.FTZ R13, R18, c[0x0][0x2d0], -R142 ;  /* 0x0000b400120d7a23 */ /* 0x000fe8000001088e */
[----:B------:R-:W-:Y:S01]  /*11d70*/  @P4 IMAD.X R11, R7, 0x1, R11, P1 ;  /* 0x00000001070b4824 */ /* 0x000fe200008e060b */
[----:B------:R-:W-:Y:S01]  /*11d80*/  FSETP.NEU.FTZ.AND P1, PT, R135, -INF , PT ;  /* 0xff8000008700780b */ /* 0x000fe20003f3d000 */
[----:B------:R4:W1:Y:S01]  /*11d90*/  MUFU.EX2 R240, R13 ;  /* 0x0000000d00f07308 */ /* 0x0008620000000800 */
[----:B------:R2:W-:Y:S02]  /*11da0*/  @P4 LDGSTS.E.BYPASS.LTC128B.128 [R252+0x6900], [R4.64+0x80], !P5 ;  /* 0x0690008004fc4fae */ /* 0x0005e4000e901d48 */
[----:B------:R-:W-:Y:S06]  /*11db0*/  FSEL R216, R216, RZ, P1 ;  /* 0x000000ffd8d87208 */ /* 0x000fec0000800000 */
[----:B------:R2:W-:Y:S01]  /*11dc0*/  @P4 LDGSTS.E.BYPASS.LTC128B.128 [R252+0x5100], [R6.64], !P6 ;  /* 0x0510000006fc4fae */ /* 0x0005e2000f101d48 */
[----:B---3--:R-:W-:Y:S01]  /*11dd0*/  FMNMX.FTZ R134, R0, R2, !PT ;  /* 0x0000000200867209 */ /* 0x008fe20007810000 */
[--C-:B------:R-:W-:Y:S06]  /*11de0*/  FFMA.FTZ R0, R21, c[0x0][0x2d0], -R216.reuse ;  /* 0x0000b40015007a23 */ /* 0x100fec00000108d8 */
[----:B------:R3:W-:Y:S01]  /*11df0*/  @P4 LDGSTS.E.BYPASS.LTC128B.128 [R252+0x7100], [R14.64], !P5 ;  /* 0x071000000efc4fae */ /* 0x0007e2000e901d48 */
[--C-:B------:R-:W-:Y:S01]  /*11e00*/  FFMA.FTZ R2, R22, c[0x0][0x2d0], -R216.reuse ;  /* 0x0000b40016027a23 */ /* 0x100fe200000108d8 */
[----:B------:R2:W-:Y:S01]  /*11e10*/  MUFU.EX2 R244, R0 ;  /* 0x0000000000f47308 */ /* 0x0005e20000000800 */
[----:B------:R-:W-:Y:S02]  /*11e20*/  FMUL.FTZ R143, R134, c[0x0][0x2d0] ;  /* 0x0000b400868f7a20 */ /* 0x000fe40000410000 */
[--C-:B----4-:R-:W-:Y:S01]  /*11e30*/  FFMA.FTZ R13, R19, c[0x0][0x2d0], -R216.reuse ;  /* 0x0000b400130d7a23 */ /* 0x110fe200000108d8 */
[----:B-1----:R-:W-:Y:S02]  /*11e40*/  F2FP.BF16.PACK_AB R211, R240, R237 ;  /* 0x000000edf0d3723e */ /* 0x002fe400000010ff */
[----:B------:R1:W-:Y:S04]  /*11e50*/  @P4 LDGSTS.E.BYPASS.LTC128B.128 [R252+0x5900], [R10.64], !P6 ;  /* 0x059000000afc4fae */ /* 0x0003e8000f101d48 */
[----:B------:R-:W4:Y:S10]  /*11e60*/  MUFU.EX2 R245, R2 ;  /* 0x0000000200f57308 */ /* 0x000f340000000800 */
[----:B------:R1:W-:Y:S01]  /*11e70*/  MUFU.EX2 R227, R13 ;  /* 0x0000000d00e37308 */ /* 0x0003e20000000800 */
[----:B--2---:R-:W-:Y:S02]  /*11e80*/  FSEL R0, R137, RZ, P0 ;  /* 0x000000ff89007208 */ /* 0x004fe40000000000 */
[----:B------:R-:W2:Y:S01]  /*11e90*/  LDL.LU R137, [R1+0x80] ;  /* 0x0000800001897983 */ /* 0x000ea20000300800 */
[----:B------:R-:W-:Y:S04]  /*11ea0*/  FSETP.NEU.FTZ.AND P0, PT, R134, -INF , PT ;  /* 0xff8000008600780b */ /* 0x000fe80003f1d000 */
[----:B------:R-:W-:Y:S02]  /*11eb0*/  FSEL R143, R143, RZ, P0 ;  /* 0x000000ff8f8f7208 */ /* 0x000fe40000000000 */
[----:B----4-:R-:W-:Y:S03]  /*11ec0*/  F2FP.BF16.PACK_AB R214, R245, R244 ;  /* 0x000000f4f5d6723e */ /* 0x010fe600000010ff */
[--C-:B------:R-:W-:Y:S04]  /*11ed0*/  FFMA.FTZ R2, R23, c[0x0][0x2d0], -R143.reuse ;  /* 0x0000b40017027a23 */ /* 0x100fe8000001088f */
[----:B------:R4:W-:Y:S01]  /*11ee0*/  MUFU.EX2 R228, R2 ;  /* 0x0000000200e47308 */ /* 0x0009e20000000800 */
[----:B-1----:R-:W-:Y:S09]  /*11ef0*/  FFMA.FTZ R13, R20, c[0x0][0x2d0], -R216 ;  /* 0x0000b400140d7a23 */ /* 0x002ff200000108d8 */
[----:B------:R-:W1:Y:S01]  /*11f00*/  MUFU.EX2 R28, R13 ;  /* 0x0000000d001c7308 */ /* 0x000e620000000800 */
[--C-:B----4-:R-:W-:Y:S09]  /*11f10*/  FFMA.FTZ R2, R24, c[0x0][0x2d0], -R143.reuse ;  /* 0x0000b40018027a23 */ /* 0x110ff2000001088f */
[----:B------:R4:W3:Y:S01]  /*11f20*/  MUFU.EX2 R27, R2 ;  /* 0x00000002001b7308 */ /* 0x0008e20000000800 */
[----:B-1----:R-:W-:Y:S01]  /*11f30*/  F2FP.BF16.PACK_AB R212, R28, R227 ;  /* 0x000000e31cd4723e */ /* 0x002fe200000010ff */
[----:B------:R1:W-:Y:S01]  /*11f40*/  STL [R1+0x7c], R28 ;  /* 0x00007c1c01007387 */ /* 0x0003e20000100800 */
[--C-:B----4-:R-:W-:Y:S01]  /*11f50*/  FFMA.FTZ R2, R25, c[0x0][0x2d0], -R143.reuse ;  /* 0x0000b40019027a23 */ /* 0x110fe2000001088f */
[----:B---3--:R-:W-:Y:S02]  /*11f60*/  F2FP.BF16.PACK_AB R213, R27, R228 ;  /* 0x000000e41bd5723e */ /* 0x008fe400000010ff */
[----:B------:R3:W-:Y:S04]  /*11f70*/  STL [R1+0x78], R27 ;  /* 0x0000781b01007387 */ /* 0x0007e80000100800 */
[----:B------:R4:W-:Y:S02]  /*11f80*/  MUFU.EX2 R242, R2 ;  /* 0x0000000200f27308 */ /* 0x0009e40000000800 */
[----:B----4-:R-:W-:Y:S08]  /*11f90*/  FFMA.FTZ R2, R26, c[0x0][0x2d0], -R143 ;  /* 0x0000b4001a027a23 */ /* 0x010ff0000001088f */
[----:B------:R4:W1:Y:S02]  /*11fa0*/  MUFU.EX2 R246, R2 ;  /* 0x0000000200f67308 */ /* 0x0008640000000800 */
[----:B----4-:R-:W-:Y:S01]  /*11fb0*/  FADD.FTZ R2, -R0, R3 ;  /* 0x0000000300027221 */ /* 0x010fe20000010100 */
[----:B------:R-:W-:Y:S02]  /*11fc0*/  FSEL R0, R136, RZ, P2 ;  /* 0x000000ff88007208 */ /* 0x000fe40001000000 */
[----:B------:R-:W-:Y:S01]  /*11fd0*/  @P4 IADD3 R8, P2, R6, R12, RZ ;  /* 0x0000000c06084210 */ /* 0x000fe20007f5e0ff */
[----:B------:R-:W-:Y:S01]  /*11fe0*/  FMUL.FTZ R2, R2, c[0x0][0x2d0] ;  /* 0x0000b40002027a20 */ /* 0x000fe20000410000 */
[----:B-1----:R-:W-:Y:S01]  /*11ff0*/  F2FP.BF16.PACK_AB R215, R246, R242 ;  /* 0x000000f2f6d7723e */ /* 0x002fe200000010ff */
[----:B------:R-:W-:Y:S01]  /*12000*/  FADD.FTZ R0, -R0, R132 ;  /* 0x0000008400007221 */ /* 0x000fe20000010100 */
[----:B------:R-:W-:Y:S01]  /*12010*/  @P4 IADD3.X R9, R7, R16, RZ, P2, !PT ;  /* 0x0000001007094210 */ /* 0x000fe200017fe4ff */
[----:B------:R1:W4:Y:S02]  /*12020*/  MUFU.EX2 R133, R2 ;  /* 0x0000000200857308 */ /* 0x0003240000000800 */
[----:B------:R-:W-:Y:S02]  /*12030*/  FMUL.FTZ R0, R0, c[0x0][0x2d0] ;  /* 0x0000b40000007a20 */ /* 0x000fe40000410000 */
[----:B------:R3:W-:Y:S06]  /*12040*/  @P4 LDGSTS.E.BYPASS.LTC128B.128 [R252+0x7900], [R8.64], !P5 ;  /* 0x0790000008fc4fae */ /* 0x0007ec000e901d48 */
[----:B------:R3:W3:Y:S02]  /*12050*/  MUFU.EX2 R132, R0 ;  /* 0x0000000000847308 */ /* 0x0006e40000000800 */
[----:B------:R-:W2:Y:S08]  /*12060*/  LDSM.16.MT88.4 R20, [R233+0x100] ;  /* 0x00010000e914783b */ /* 0x000eb00000004200 */
[----:B------:R-:W2:Y:S01]  /*12070*/  LDSM.16.MT88.4 R36, [R234+0x100] ;  /* 0x00010000ea24783b */ /* 0x000ea20000004200 */
[----:B-1----:R-:W-:Y:S01]  /*12080*/  FSEL R2, R135, RZ, P1 ;  /* 0x000000ff87027208 */ /* 0x002fe20000800000 */
[C---:B----4-:R-:W-:Y:S01]  /*12090*/  FMUL.FTZ R33, R133.reuse, R173 ;  /* 0x000000ad85217220 */ /* 0x050fe20000410000 */
[----:B------:R-:W-:Y:S01]  /*120a0*/  MOV R173, R247 ;  /* 0x000000f700ad7202 */ /* 0x000fe20000000f00 */
[C---:B------:R-:W-:Y:S04]  /*120b0*/  FMUL.FTZ R4, R133.reuse, R144 ;  /* 0x0000009085047220 */ /* 0x040fe80000410000 */
[----:B------:R-:W1:Y:S01]  /*120c0*/  LDSM.16.MT88.4 R52, [R236+0x100] ;  /* 0x00010000ec34783b */ /* 0x000e620000004200 */
[C---:B------:R-:W-:Y:S02]  /*120d0*/  FMUL.FTZ R5, R133.reuse, R145 ;  /* 0x0000009185057220 */ /* 0x040fe40000410000 */
[C---:B------:R-:W-:Y:S01]  /*120e0*/  FMUL.FTZ R16, R133.reuse, R156 ;  /* 0x0000009c85107220 */ /* 0x040fe20000410000 */
[----:B------:R-:W-:Y:S01]  /*120f0*/  MOV R156, R42 ;  /* 0x0000002a009c7202 */ /* 0x000fe20000000f00 */
[C---:B------:R-:W-:Y:S02]  /*12100*/  FMUL.FTZ R17, R133.reuse, R157 ;  /* 0x0000009d85117220 */ /* 0x040fe40000410000 */
[----:B---3--:R-:W-:Y:S01]  /*12110*/  FADD.FTZ R0, -R2, R138 ;  /* 0x0000008a02007221 */ /* 0x008fe20000010100 */
[----:B------:R-:W-:Y:S01]  /*12120*/  FSEL R2, R134, RZ, P0 ;  /* 0x000000ff86027208 */ /* 0x000fe20000000000 */
[----:B------:R-:W-:Y:S01]  /*12130*/  FMUL.FTZ R6, R132, R146 ;  /* 0x0000009284067220 */ /* 0x000fe20000410000 */
[----:B------:R-:W-:Y:S01]  /*12140*/  MOV R138, R35 ;  /* 0x00000023008a7202 */ /* 0x000fe20000000f00 */
[----:B------:R-:W-:Y:S01]  /*12150*/  FMUL.FTZ R0, R0, c[0x0][0x2d0] ;  /* 0x0000b40000007a20 */ /* 0x000fe20000410000 */
[----:B------:R-:W0:Y:S01]  /*12160*/  LDGDEPBAR ;  /* 0x00000000000079af */ /* 0x000e220000000000 */
[C---:B------:R-:W-:Y:S02]  /*12170*/  FMUL.FTZ R7, R132.reuse, R147 ;  /* 0x0000009384077220 */ /* 0x040fe40000410000 */
[----:B------:R3:W4:Y:S01]  /*12180*/  MUFU.EX2 R3, R0 ;  /* 0x0000000000037308 */ /* 0x0007220000000800 */
[C---:B------:R-:W-:Y:S02]  /*12190*/  FMUL.FTZ R18, R132.reuse, R158 ;  /* 0x0000009e84127220 */ /* 0x040fe40000410000 */
[C---:B------:R-:W-:Y:S01]  /*121a0*/  FMUL.FTZ R19, R132.reuse, R159 ;  /* 0x0000009f84137220 */ /* 0x040fe20000410000 */
[----:B------:R-:W-:Y:S01]  /*121b0*/  MOV R159, R43 ;  /* 0x0000002b009f7202 */ /* 0x000fe20000000f00 */
[C---:B------:R-:W-:Y:S01]  /*121c0*/  FMUL.FTZ R35, R132.reuse, R175 ;  /* 0x000000af84237220 */ /* 0x040fe20000410000 */
[----:B------:R-:W-:Y:S01]  /*121d0*/  MOV R175, R44 ;  /* 0x0000002c00af7202 */ /* 0x000fe20000000f00 */
[----:B------:R-:W-:Y:S01]  /*121e0*/  IMAD.MOV.U32 R158, RZ, RZ, R51 ;  /* 0x000000ffff9e7224 */ /* 0x000fe200078e0033 */
[----:B------:R-:W1:Y:S01]  /*121f0*/  LDSM.16.MT88.4 R144, [R235+0x100] ;  /* 0x00010000eb90783b */ /* 0x000e620000004200 */
[----:B------:R-:W-:Y:S02]  /*12200*/  IMAD.MOV.U32 R157, RZ, RZ, R48 ;  /* 0x000000ffff9d7224 */ /* 0x000fe400078e0030 */
[C---:B------:R-:W-:Y:S02]  /*12210*/  FMUL.FTZ R48, R133.reuse, R188 ;  /* 0x000000bc85307220 */ /* 0x040fe40000410000 */
[C---:B------:R-:W-:Y:S02]  /*12220*/  FMUL.FTZ R51, R132.reuse, R191 ;  /* 0x000000bf84337220 */ /* 0x040fe40000410000 */
[C---:B------:R-:W-:Y:S02]  /*12230*/  FMUL.FTZ R68, R133.reuse, R68 ;  /* 0x0000004485447220 */ /* 0x040fe40000410000 */
[C---:B------:R-:W-:Y:S02]  /*12240*/  FMUL.FTZ R69, R133.reuse, R69 ;  /* 0x0000004585457220 */ /* 0x040fe40000410000 */
[C---:B------:R-:W-:Y:S02]  /*12250*/  FMUL.FTZ R70, R132.reuse, R70 ;  /* 0x0000004684467220 */ /* 0x040fe40000410000 */
[----:B------:R-:W-:Y:S02]  /*12260*/  FMUL.FTZ R71, R132, R71 ;  /* 0x0000004784477220 */ /* 0x000fe40000410000 */
[----:B------:R-:W-:Y:S02]  /*12270*/  FMUL.FTZ R80, R133, R80 ;  /* 0x0000005085507220 */ /* 0x000fe40000410000 */
[----:B---3--:R-:W-:Y:S01]  /*12280*/  FADD.FTZ R0, -R2, R139 ;  /* 0x0000008b02007221 */ /* 0x008fe20000010100 */
[----:B------:R-:W-:Y:S01]  /*12290*/  MOV R139, R61 ;  /* 0x0000003d008b7202 */ /* 0x000fe20000000f00 */
[----:B------:R-:W-:Y:S02]  /*122a0*/  FFMA.FTZ R2, R217, c[0x0][0x2d0], -R141 ;  /* 0x0000b400d9027a23 */ /* 0x000fe4000001088d */
[----:B------:R-:W-:Y:S01]  /*122b0*/  FMUL.FTZ R0, R0, c[0x0][0x2d0] ;  /* 0x0000b40000007a20 */ /* 0x000fe20000410000 */
[----:B------:R-:W3:Y:S01]  /*122c0*/  LDL.LU R217, [R1+0x78] ;  /* 0x0000780001d97983 */ /* 0x000ee20000300800 */
[----:B------:R1:W-:Y:S01]  /*122d0*/  MUFU.EX2 R247, R2 ;  /* 0x0000000200f77308 */ /* 0x0003e20000000800 */
[C---:B----4-:R-:W-:Y:S02]  /*122e0*/  FMUL.FTZ R25, R3.reuse, R165 ;  /* 0x000000a503197220 */ /* 0x050fe40000410000 */
[----:B------:R-:W-:Y:S02]  /*122f0*/  IMAD.MOV.U32 R165, RZ, RZ, R41 ;  /* 0x000000ffffa57224 */ /* 0x000fe400078e0029 */
[C---:B------:R-:W-:Y:S02]  /*12300*/  FMUL.FTZ R41, R3.reuse, R181 ;  /* 0x000000b503297220 */ /* 0x040fe40000410000 */
[----:B------:R-:W-:Y:S02]  /*12310*/  IMAD.MOV.U32 R181, RZ, RZ, R239 ;  /* 0x000000ffffb57224 */ /* 0x000fe400078e00ef */
[C---:B------:R-:W-:Y:S01]  /*12320*/  FMUL.FTZ R13, R3.reuse, R153 ;  /* 0x00000099030d7220 */ /* 0x040fe20000410000 */
[----:B------:R-:W4:Y:S01]  /*12330*/  MUFU.EX2 R0, R0 ;  /* 0x0000000000007308 */ /* 0x000f220000000800 */
[----:B------:R-:W-:Y:S01]  /*12340*/  MOV R153, R249 ;  /* 0x000000f900997202 */ /* 0x000fe20000000f00 */
[C---:B------:R-:W-:Y:S02]  /*12350*/  FMUL.FTZ R8, R3.reuse, R148 ;  /* 0x0000009403087220 */ /* 0x040fe40000410000 */
[C---:B------:R-:W-:Y:S02]  /*12360*/  FMUL.FTZ R9, R3.reuse, R149 ;  /* 0x0000009503097220 */ /* 0x040fe40000410000 */
[C---:B------:R-:W-:Y:S02]  /*12370*/  FMUL.FTZ R12, R3.reuse, R152 ;  /* 0x00000098030c7220 */ /* 0x040fe40000410000 */
[C---:B------:R-:W-:Y:S01]  /*12380*/  FMUL.FTZ R24, R3.reuse, R164 ;  /* 0x000000a403187220 */ /* 0x040fe20000410000 */
[----:B------:R-:W-:Y:S01]  /*12390*/  MOV R164, R30 ;  /* 0x0000001e00a47202 */ /* 0x000fe20000000f00 */
[C---:B------:R-:W-:Y:S02]  /*123a0*/  FMUL.FTZ R28, R3.reuse, R168 ;  /* 0x000000a8031c7220 */ /* 0x040fe40000410000 */
[C---:B------:R-:W-:Y:S01]  /*123b0*/  FMUL.FTZ R29, R3.reuse, R169 ;  /* 0x000000a9031d7220 */ /* 0x040fe20000410000 */
[----:B------:R-:W-:Y:S01]  /*123c0*/  MOV R169, R34 ;  /* 0x0000002200a97202 */ /* 0x000fe20000000f00 */
[----:B-1----:R-:W-:Y:S02]  /*123d0*/  FFMA.FTZ R2, R218, c[0x0][0x2d0], -R141 ;  /* 0x0000b400da027a23 */ /* 0x002fe4000001088d */
[----:B------:R-:W-:Y:S01]  /*123e0*/  FMUL.FTZ R34, R132, R174 ;  /* 0x000000ae84227220 */ /* 0x000fe20000410000 */
[----:B------:R-:W3:Y:S01]  /*123f0*/  LDL.LU R218, [R1+0x7c] ;  /* 0x00007c0001da7983 */ /* 0x000ee20000300800 */
[----:B------:R1:W-:Y:S01]  /*12400*/  MUFU.EX2 R239, R2 ;  /* 0x0000000200ef7308 */ /* 0x0003e20000000800 */
[----:B------:R-:W-:Y:S02]  /*12410*/  IMAD.MOV.U32 R174, RZ, RZ, R59 ;  /* 0x000000ffffae7224 */ /* 0x000fe400078e003b */
[----:B------:R-:W-:Y:S02]  /*12420*/  FMUL.FTZ R44, R3, R184 ;  /* 0x000000b8032c7220 */ /* 0x000fe40000410000 */
[----:B------:R-:W-:Y:S02]  /*12430*/  IMAD.MOV.U32 R152, RZ, RZ, R45 ;  /* 0x000000ffff987224 */ /* 0x000fe400078e002d */
[C---:B----4-:R-:W-:Y:S02]  /*12440*/  FMUL.FTZ R31, R0.reuse, R171 ;  /* 0x000000ab001f7220 */ /* 0x050fe40000410000 */
[----:B------:R-:W-:Y:S02]  /*12450*/  IMAD.MOV.U32 R171, RZ, RZ, R241 ;  /* 0x000000ffffab7224 */ /* 0x000fe400078e00f1 */
[C---:B------:R-:W-:Y:S02]  /*12460*/  FMUL.FTZ R10, R0.reuse, R150 ;  /* 0x00000096000a7220 */ /* 0x040fe40000410000 */
[C---:B------:R-:W-:Y:S02]  /*12470*/  FMUL.FTZ R11, R0.reuse, R151 ;  /* 0x00000097000b7220 */ /* 0x040fe40000410000 */
[C---:B------:R-:W-:Y:S01]  /*12480*/  FMUL.FTZ R14, R0.reuse, R154 ;  /* 0x0000009a000e7220 */ /* 0x040fe20000410000 */
[----:B------:R-:W-:Y:S01]  /*12490*/  MOV R154, R243 ;  /* 0x000000f3009a7202 */ /* 0x000fe20000000f00 */
[C---:B------:R-:W-:Y:S01]  /*124a0*/  FMUL.FTZ R15, R0.reuse, R155 ;  /* 0x0000009b000f7220 */ /* 0x040fe20000410000 */
[----:B------:R-:W4:Y:S01]  /*124b0*/  LDSM.16.MT88.4 R148, [R233+0x2100] ;  /* 0x00210000e994783b */ /* 0x000f220000004200 */
[C---:B------:R-:W-:Y:S01]  /*124c0*/  FMUL.FTZ R26, R0.reuse, R166 ;  /* 0x000000a6001a7220 */ /* 0x040fe20000410000 */
[----:B------:R-:W-:Y:S01]  /*124d0*/  MOV R166, R66 ;  /* 0x0000004200a67202 */ /* 0x000fe20000000f00 */
[C---:B------:R-:W-:Y:S02]  /*124e0*/  FMUL.FTZ R27, R0.reuse, R167 ;  /* 0x000000a7001b7220 */ /* 0x040fe40000410000 */
[C---:B------:R-:W-:Y:S01]  /*124f0*/  FMUL.FTZ R30, R0.reuse, R170 ;  /* 0x000000aa001e7220 */ /* 0x040fe20000410000 */
[----:B------:R-:W-:Y:S01]  /*12500*/  MOV R170, R58 ;  /* 0x0000003a00aa7202 */ /* 0x000fe20000000f00 */
[----:B-1----:R-:W-:Y:S02]  /*12510*/  FFMA.FTZ R2, R219, c[0x0][0x2d0], -R142 ;  /* 0x0000b400db027a23 */ /* 0x002fe4000001088e */
[----:B------:R-:W-:Y:S02]  /*12520*/  IMAD.MOV.U32 R167, RZ, RZ, R32 ;  /* 0x000000ffffa77224 */ /* 0x000fe400078e0020 */
[----:B------:R1:W-:Y:S01]  /*12530*/  MUFU.EX2 R241, R2 ;  /* 0x0000000200f17308 */ /* 0x0003e20000000800 */
[----:B------:R-:W-:Y:S01]  /*12540*/  FMUL.FTZ R32, R133, R172 ;  /* 0x000000ac85207220 */ /* 0x000fe20000410000 */
[----:B------:R-:W-:Y:S01]  /*12550*/  MOV R172, R65 ;  /* 0x0000004100ac7202 */ /* 0x000fe20000000f00 */
[C---:B------:R-:W-:Y:S01]  /*12560*/  FMUL.FTZ R42, R0.reuse, R182 ;  /* 0x000000b6002a7220 */ /* 0x040fe20000410000 */
[----:B------:R-:W-:Y:S01]  /*12570*/  MOV R182, R50 ;  /* 0x0000003200b67202 */ /* 0x000fe20000000f00 */
[C---:B------:R-:W-:Y:S02]  /*12580*/  FMUL.FTZ R43, R0.reuse, R183 ;  /* 0x000000b7002b7220 */ /* 0x040fe40000410000 */
[----:B------:R-:W-:Y:S02]  /*12590*/  IMAD.MOV.U32 R183, RZ, RZ, R181 ;  /* 0x000000ffffb77224 */ /* 0x000fe400078e00b5 */
[----:B------:R-:W-:Y:S02]  /*125a0*/  FMUL.FTZ R45, R3, R185 ;  /* 0x000000b9032d7220 */ /* 0x000fe40000410000 */
[----:B------:R-:W-:Y:S02]  /*125b0*/  FMUL.FTZ R46, R0, R186 ;  /* 0x000000ba002e7220 */ /* 0x000fe40000410000 */
[----:B------:R-:W-:Y:S02]  /*125c0*/  IMAD.MOV.U32 R155, RZ, RZ, R49 ;  /* 0x000000ffff9b7224 */ /* 0x000fe400078e0031 */
[----:B------:R-:W-:Y:S02]  /*125d0*/  FMUL.FTZ R49, R133, R189 ;  /* 0x000000bd85317220 */ /* 0x000fe40000410000 */
[----:B------:R-:W-:Y:S02]  /*125e0*/  FMUL.FTZ R50, R132, R190 ;  /* 0x000000be84327220 */ /* 0x000fe40000410000 */
[C---:B------:R-:W-:Y:S02]  /*125f0*/  FMUL.FTZ R58, R0.reuse, R198 ;  /* 0x000000c6003a7220 */ /* 0x040fe40000410000 */
[----:B------:R-:W-:Y:S02]  /*12600*/  FMUL.FTZ R59, R0, R199 ;  /* 0x000000c7003b7220 */ /* 0x000fe40000410000 */
[----:B------:R-:W-:Y:S02]  /*12610*/  IMAD.MOV.U32 R168, RZ, RZ, R57 ;  /* 0x000000ffffa87224 */ /* 0x000fe400078e0039 */
[--C-:B-1----:R-:W-:Y:S02]  /*12620*/  FFMA.FTZ R2, R222, c[0x0][0x2d0], -R142.reuse ;  /* 0x0000b400de027a23 */ /* 0x102fe4000001088e */
[C---:B------:R-:W-:Y:S02]  /*12630*/  FMUL.FTZ R57, R3.reuse, R197 ;  /* 0x000000c503397220 */ /* 0x040fe40000410000 */
[----:B------:R1:W-:Y:S01]  /*12640*/  MUFU.EX2 R249, R2 ;  /* 0x0000000200f97308 */ /* 0x0003e20000000800 */
[----:B------:R-:W-:Y:S02]  /*12650*/  FMUL.FTZ R61, R3, R201 ;  /* 0x000000c9033d7220 */ /* 0x000fe40000410000 */
[C---:B------:R-:W-:Y:S02]  /*12660*/  FMUL.FTZ R62, R0.reuse, R202 ;  /* 0x000000ca003e7220 */ /* 0x040fe40000410000 */
[----:B------:R-:W-:Y:S02]  /*12670*/  FMUL.FTZ R63, R0, R203 ;  /* 0x000000cb003f7220 */ /* 0x000fe40000410000 */
[----:B------:R-:W-:Y:S02]  /*12680*/  FMUL.FTZ R65, R133, R205 ;  /* 0x000000cd85417220 */ /* 0x000fe40000410000 */
[----:B------:R-:W-:Y:S01]  /*12690*/  FMUL.FTZ R66, R132, R206 ;  /* 0x000000ce84427220 */ /* 0x000fe20000410000 */
[----:B--2---:R-:W-:Y:S01]  /*126a0*/  F2FP.BF16.PACK_AB R210, R238, R137 ;  /* 0x00000089eed2723e */ /* 0x004fe200000010ff */
[--C-:B------:R-:W-:Y:S02]  /*126b0*/  FFMA.FTZ R165, R165, c[0x0][0x2d0], -R141.reuse ;  /* 0x0000b400a5a57a23 */ /* 0x100fe4000001088d */
[--C-:B------:R-:W-:Y:S02]  /*126c0*/  FFMA.FTZ R173, R173, c[0x0][0x2d0], -R141.reuse ;  /* 0x0000b400adad7a23 */ /* 0x100fe4000001088d */
[--C-:B------:R-:W-:Y:S02]  /*126d0*/  FFMA.FTZ R138, R138, c[0x0][0x2d0], -R142.reuse ;  /* 0x0000b4008a8a7a23 */ /* 0x100fe4000001088e */
[-C--:B------:R-:W-:Y:S02]  /*126e0*/  HMMA.16816.F32.BF16 R4, R208, R20.reuse, R4 ;  /* 0x00000014d004723c */ /* 0x080fe40000041804 */
[----:B------:R-:W-:Y:S03]  /*126f0*/  MUFU.EX2 R197, R138 ;  /* 0x0000008a00c57308 */ /* 0x000fe60000000800 */
[--C-:B------:R-:W-:Y:S02]  /*12700*/  FFMA.FTZ R166, R166, c[0x0][0x2d0], -R142.reuse ;  /* 0x0000b400a6a67a23 */ /* 0x100fe4000001088e */
[--C-:B------:R-:W-:Y:S01]  /*12710*/  FFMA.FTZ R171, R171, c[0x0][0x2d0], -R142.reuse ;  /* 0x0000b400abab7a23 */ /* 0x100fe2000001088e */
[C---:B------:R-:W-:Y:S04]  /*12720*/  HMMA.16816.F32.BF16 R8, R212.reuse, R20, R8 ;  /* 0x00000014d408723c */ /* 0x040fe80000041808 */
[--C-:B------:R-:W-:Y:S02]  /*12730*/  FFMA.FTZ R172, R172, c[0x0][0x2d0], -R142.reuse ;  /* 0x0000b400acac7a23 */ /* 0x100fe4000001088e */
[----:B-1----:R-:W-:Y:S02]  /*12740*/  FFMA.FTZ R2, R224, c[0x0][0x2d0], -R141 ;  /* 0x0000b400e0027a23 */ /* 0x002fe4000001088d */
[-C--:B------:R-:W-:Y:S02]  /*12750*/  HMMA.16816.F32.BF16 R12, R212, R22.reuse, R12 ;  /* 0x00000016d40c723c */ /* 0x080fe4000004180c */
[----:B------:R1:W-:Y:S02]  /*12760*/  MUFU.EX2 R243, R2 ;  /* 0x0000000200f37308 */ /* 0x0003e40000000800 */
[C---:B------:R-:W-:Y:S02]  /*12770*/  FMUL.FTZ R20, R133.reuse, R160 ;  /* 0x000000a085147220 */ /* 0x040fe40000410000 */
[----:B------:R-:W-:Y:S01]  /*12780*/  FMUL.FTZ R21, R133, R161 ;  /* 0x000000a185157220 */ /* 0x000fe20000410000 */
[----:B------:R-:W-:Y:S01]  /*12790*/  MOV R161, R56 ;  /* 0x0000003800a17202 */ /* 0x000fe20000000f00 */
[C---:B------:R-:W-:Y:S04]  /*127a0*/  HMMA.16816.F32.BF16 R16, R208.reuse, R22, R16 ;  /* 0x00000016d010723c */ /* 0x040fe80000041810 */
[----:B------:R-:W-:Y:S02]  /*127b0*/  FMUL.FTZ R56, R3, R196 ;  /* 0x000000c403387220 */ /* 0x000fe40000410000 */
[----:B------:R-:W-:Y:S02]  /*127c0*/  IMAD.MOV.U32 R160, RZ, RZ, R47 ;  /* 0x000000ffffa07224 */ /* 0x000fe400078e002f */
[C---:B------:R-:W-:Y:S04]  /*127d0*/  FMUL.FTZ R22, R132.reuse, R162 ;  /* 0x000000a284167220 */ /* 0x040fe80000410000 */
[----:B------:R-:W-:Y:S02]  /*127e0*/  FMUL.FTZ R23, R132, R163 ;  /* 0x000000a384177220 */ /* 0x000fe40000410000 */
[----:B------:R-:W-:Y:S02]  /*127f0*/  FMUL.FTZ R47, R0, R187 ;  /* 0x000000bb002f7220 */ /* 0x000fe40000410000 */
[----:B------:R-:W-:Y:S02]  /*12800*/  IMAD.MOV.U32 R163, RZ, RZ, R67 ;  /* 0x000000ffffa37224 */ /* 0x000fe400078e0043 */
[----:B-1----:R-:W-:Y:S01]  /*12810*/  FFMA.FTZ R2, R223, c[0x0][0x2d0], -R141 ;  /* 0x0000b400df027a23 */ /* 0x002fe2000001088d */
[-C--:B------:R-:W-:Y:S03]  /*12820*/  HMMA.16816.F32.BF16 R20, R208, R36.reuse, R20 ;  /* 0x00000024d014723c */ /* 0x080fe60000041814 */
[----:B------:R-:W-:Y:S02]  /*12830*/  FMUL.FTZ R67, R132, R207 ;  /* 0x000000cf84437220 */ /* 0x000fe40000410000 */
[----:B------:R-:W-:Y:S02]  /*12840*/  FFMA.FTZ R163, R163, c[0x0][0x2d0], -R142 ;  /* 0x0000b400a3a37a23 */ /* 0x000fe4000001088e */
[C---:B------:R-:W-:Y:S01]  /*12850*/  FMUL.FTZ R72, R3.reuse, R72 ;  /* 0x0000004803487220 */ /* 0x040fe20000410000 */
[C---:B------:R-:W-:Y:S04]  /*12860*/  HMMA.16816.F32.BF16 R24, R212.reuse, R36, R24 ;  /* 0x00000024d418723c */ /* 0x040fe80000041818 */
[----:B------:R-:W-:Y:S02]  /*12870*/  FMUL.FTZ R73, R3, R73 ;  /* 0x0000004903497220 */ /* 0x000fe40000410000 */
[----:B------:R-:W-:Y:S02]  /*12880*/  FMUL.FTZ R74, R0, R74 ;  /* 0x0000004a004a7220 */ /* 0x000fe40000410000 */
[-C--:B------:R-:W-:Y:S04]  /*12890*/  HMMA.16816.F32.BF16 R28, R212, R38.reuse, R28 ;  /* 0x00000026d41c723c */ /* 0x080fe8000004181c */
[C---:B------:R-:W-:Y:S02]  /*128a0*/  FMUL.FTZ R37, R133.reuse, R177 ;  /* 0x000000b185257220 */ /* 0x040fe40000410000 */
[----:B------:R1:W-:Y:S01]  /*128b0*/  MUFU.EX2 R177, R2 ;  /* 0x0000000200b17308 */ /* 0x0003e20000000800 */
[C---:B------:R-:W-:Y:S01]  /*128c0*/  FMUL.FTZ R36, R133.reuse, R176 ;  /* 0x000000b085247220 */ /* 0x040fe20000410000 */
[C---:B------:R-:W-:Y:S04]  /*128d0*/  HMMA.16816.F32.BF16 R32, R208.reuse, R38, R32 ;  /* 0x00000026d020723c */ /* 0x040fe80000041820 */
[----:B------:R-:W-:Y:S02]  /*128e0*/  IMAD.MOV.U32 R162, RZ, RZ, R64 ;  /* 0x000000ffffa27224 */ /* 0x000fe400078e0040 */
[----:B------:R-:W-:Y:S02]  /*128f0*/  FMUL.FTZ R64, R133, R204 ;  /* 0x000000cc85407220 */ /* 0x000fe40000410000 */
[C---:B------:R-:W-:Y:S04]  /*12900*/  FMUL.FTZ R38, R132.reuse, R178 ;  /* 0x000000b284267220 */ /* 0x040fe80000410000 */
[----:B------:R-:W-:Y:S02]  /*12910*/  IMAD.MOV.U32 R178, RZ, RZ, R248 ;  /* 0x000000ffffb27224 */ /* 0x000fe400078e00f8 */
[----:B------:R-:W-:Y:S02]  /*12920*/  FMUL.FTZ R39, R132, R179 ;  /* 0x000000b384277220 */ /* 0x000fe40000410000 */
[----:B------:R-:W-:Y:S02]  /*12930*/  IMAD.MOV.U32 R179, RZ, RZ, R40 ;  /* 0x000000ffffb37224 */ /* 0x000fe400078e0028 */
[C---:B------:R-:W-:Y:S01]  /*12940*/  FMUL.FTZ R40, R3.reuse, R180 ;  /* 0x000000b403287220 */ /* 0x040fe20000410000 */
[----:B------:R-:W-:Y:S01]  /*12950*/  MOV R180, R60 ;  /* 0x0000003c00b47202 */ /* 0x000fe20000000f00 */
[C---:B------:R-:W-:Y:S01]  /*12960*/  FMUL.FTZ R60, R3.reuse, R200 ;  /* 0x000000c8033c7220 */ /* 0x040fe20000410000 */
[-C--:B------:R-:W-:Y:S03]  /*12970*/  HMMA.16816.F32.BF16 R36, R208, R52.reuse, R36 ;  /* 0x00000034d024723c */ /* 0x080fe60000041824 */
[--C-:B-1----:R-:W-:Y:S01]  /*12980*/  FFMA.FTZ R2, R220, c[0x0][0x2d0], -R142.reuse ;  /* 0x0000b400dc027a23 */ /* 0x102fe2000001088e */
[----:B------:R-:W-:Y:S01]  /*12990*/  MOV R181, R180 ;  /* 0x000000b400b57202 */ /* 0x000fe20000000f00 */
[C---:B------:R-:W-:Y:S02]  /*129a0*/  FMUL.FTZ R75, R0.reuse, R75 ;  /* 0x0000004b004b7220 */ /* 0x040fe40000410000 */
[----:B------:R1:W-:Y:S01]  /*129b0*/  MUFU.EX2 R196, R2 ;  /* 0x0000000200c47308 */ /* 0x0003e20000000800 */
[C---:B------:R-:W-:Y:S04]  /*129c0*/  HMMA.16816.F32.BF16 R40, R212.reuse, R52, R40 ;  /* 0x00000034d428723c */ /* 0x040fe80000041828 */
        /* <DEDUP_REMOVED lines=8> */
[----:B-1----:R-:W-:Y:S02]  /*12a50*/  FFMA.FTZ R2, R221, c[0x0][0x2d0], -R142 ;  /* 0x0000b400dd027a23 */ /* 0x002fe4000001088e */
[----:B------:R-:W-:Y:S02]  /*12a60*/  LDSM.16.MT88.4 R220, [R236+0x3900] ;  /* 0x00390000ecdc783b */ /* 0x000fe40000004200 */
[----:B------:R1:W-:Y:S01]  /*12a70*/  MUFU.EX2 R176, R2 ;  /* 0x0000000200b07308 */ /* 0x0003e20000000800 */
[C---:B------:R-:W-:Y:S02]  /*12a80*/  FMUL.FTZ R54, R132.reuse, R194 ;  /* 0x000000c284367220 */ /* 0x040fe40000410000 */
[C---:B------:R-:W-:Y:S01]  /*12a90*/  FMUL.FTZ R55, R132.reuse, R195 ;  /* 0x000000c384377220 */ /* 0x040fe20000410000 */
[----:B------:R-:W-:Y:S01]  /*12aa0*/  MOV R195, R152 ;  /* 0x0000009800c37202 */ /* 0x000fe20000000f00 */
[C---:B------:R-:W-:Y:S02]  /*12ab0*/  FMUL.FTZ R81, R133.reuse, R81 ;  /* 0x0000005185517220 */ /* 0x040fe40000410000 */
[C---:B------:R-:W-:Y:S02]  /*12ac0*/  FMUL.FTZ R82, R132.reuse, R82 ;  /* 0x0000005284527220 */ /* 0x040fe40000410000 */
[C---:B------:R-:W-:Y:S01]  /*12ad0*/  FMUL.FTZ R83, R132.reuse, R83 ;  /* 0x0000005384537220 */ /* 0x040fe20000410000 */
[-C--:B------:R-:W-:Y:S03]  /*12ae0*/  HMMA.16816.F32.BF16 R52, R208, R144.reuse, R52 ;  /* 0x00000090d034723c */ /* 0x080fe60000041834 */
[C---:B------:R-:W-:Y:S02]  /*12af0*/  FMUL.FTZ R84, R133.reuse, R84 ;  /* 0x0000005485547220 */ /* 0x040fe40000410000 */
[----:B------:R-:W-:Y:S02]  /*12b00*/  FMUL.FTZ R85, R133, R85 ;  /* 0x0000005585557220 */ /* 0x000fe40000410000 */
[C---:B------:R-:W-:Y:S01]  /*12b10*/  FMUL.FTZ R86, R132.reuse, R86 ;  /* 0x0000005684567220 */ /* 0x040fe20000410000 */
[C---:B------:R-:W-:Y:S04]  /*12b20*/  HMMA.16816.F32.BF16 R56, R212.reuse, R144, R56 ;  /* 0x00000090d438723c */ /* 0x040fe80000041838 */
[----:B------:R-:W-:Y:S02]  /*12b30*/  FMUL.FTZ R87, R132, R87 ;  /* 0x0000005784577220 */ /* 0x000fe40000410000 */
[--C-:B-1----:R-:W-:Y:S02]  /*12b40*/  FFMA.FTZ R2, R225, c[0x0][0x2d0], -R216.reuse ;  /* 0x0000b400e1027a23 */ /* 0x102fe400000108d8 */
[-C--:B------:R-:W-:Y:S02]  /*12b50*/  HMMA.16816.F32.BF16 R60, R212, R146.reuse, R60 ;  /* 0x00000092d43c723c */ /* 0x080fe4000004183c */
[----:B------:R1:W-:Y:S02]  /*12b60*/  MUFU.EX2 R248, R2 ;  /* 0x0000000200f87308 */ /* 0x0003e40000000800 */
[C---:B------:R-:W-:Y:S02]  /*12b70*/  FMUL.FTZ R88, R3.reuse, R88 ;  /* 0x0000005803587220 */ /* 0x040fe40000410000 */
[C---:B------:R-:W-:Y:S02]  /*12b80*/  FMUL.FTZ R89, R3.reuse, R89 ;  /* 0x0000005903597220 */ /* 0x040fe40000410000 */
[C---:B------:R-:W-:Y:S01]  /*12b90*/  HMMA.16816.F32.BF16 R64, R208.reuse, R146, R64 ;  /* 0x00000092d040723c */ /* 0x040fe20000041840 */
[----:B------:R-:W2:Y:S03]  /*12ba0*/  LDSM.16.MT88.4 R144, [R234+0x2100] ;  /* 0x00210000ea90783b */ /* 0x000ea60000004200 */
[C---:B------:R-:W-:Y:S02]  /*12bb0*/  FMUL.FTZ R90, R0.reuse, R90 ;  /* 0x0000005a005a7220 */ /* 0x040fe40000410000 */
[----:B------:R-:W-:Y:S02]  /*12bc0*/  FMUL.FTZ R91, R0, R91 ;  /* 0x0000005b005b7220 */ /* 0x000fe40000410000 */
[-C--:B----4-:R-:W-:Y:S04]  /*12bd0*/  HMMA.16816.F32.BF16 R68, R208, R148.reuse, R68 ;  /* 0x00000094d044723c */ /* 0x090fe80000041844 */
[C---:B------:R-:W-:Y:S02]  /*12be0*/  FMUL.FTZ R92, R3.reuse, R92 ;  /* 0x0000005c035c7220 */ /* 0x040fe40000410000 */
[----:B------:R-:W-:Y:S02]  /*12bf0*/  FMUL.FTZ R93, R3, R93 ;  /* 0x0000005d035d7220 */ /* 0x000fe40000410000 */
[C---:B------:R-:W-:Y:S04]  /*12c00*/  HMMA.16816.F32.BF16 R72, R212.reuse, R148, R72 ;  /* 0x00000094d448723c */ /* 0x040fe80000041848 */
[----:B-1----:R-:W-:Y:S02]  /*12c10*/  FFMA.FTZ R2, R182, c[0x0][0x2d0], -R216 ;  /* 0x0000b400b6027a23 */ /* 0x002fe400000108d8 */
[----:B------:R-:W-:Y:S01]  /*12c20*/  IMAD.MOV.U32 R182, RZ, RZ, R179 ;  /* 0x000000ffffb67224 */ /* 0x000fe200078e00b3 */
[----:B------:R-:W-:Y:S01]  /*12c30*/  MOV R179, R174 ;  /* 0x000000ae00b37202 */ /* 0x000fe20000000f00 */
[-C--:B------:R-:W-:Y:S04]  /*12c40*/  HMMA.16816.F32.BF16 R76, R212, R150.reuse, R76 ;  /* 0x00000096d44c723c */ /* 0x080fe8000004184c */
[----:B------:R-:W-:Y:S01]  /*12c50*/  IMAD.MOV.U32 R174, RZ, RZ, R250 ;  /* 0x000000ffffae7224 */ /* 0x000fe200078e00fa */
[----:B------:R-:W-:Y:S01]  /*12c60*/  MOV R184, R179 ;  /* 0x000000b300b87202 */ /* 0x000fe20000000f00 */
[----:B------:R-:W1:Y:S01]  /*12c70*/  MUFU.EX2 R250, R2 ;  /* 0x0000000200fa7308 */ /* 0x000e620000000800 */
[C---:B------:R-:W-:Y:S01]  /*12c80*/  FMUL.FTZ R94, R0.reuse, R94 ;  /* 0x0000005e005e7220 */ /* 0x040fe20000410000 */
[C---:B------:R-:W-:Y:S01]  /*12c90*/  HMMA.16816.F32.BF16 R80, R208.reuse, R150, R80 ;  /* 0x00000096d050723c */ /* 0x040fe20000041850 */
[----:B------:R-:W4:Y:S03]  /*12ca0*/  LDSM.16.MT88.4 R148, [R236+0x2100] ;  /* 0x00210000ec94783b */ /* 0x000f260000004200 */
[----:B------:R-:W-:Y:S02]  /*12cb0*/  FMUL.FTZ R95, R0, R95 ;  /* 0x0000005f005f7220 */ /* 0x000fe40000410000 */
[C---:B------:R-:W-:Y:S02]  /*12cc0*/  FMUL.FTZ R96, R133.reuse, R96 ;  /* 0x0000006085607220 */ /* 0x040fe40000410000 */
[----:B------:R-:W-:Y:S01]  /*12cd0*/  FMUL.FTZ R97, R133, R97 ;  /* 0x0000006185617220 */ /* 0x000fe20000410000 */
[-C--:B--2---:R-:W-:Y:S03]  /*12ce0*/  HMMA.16816.F32.BF16 R84, R208, R144.reuse, R84 ;  /* 0x00000090d054723c */ /* 0x084fe60000041854 */
[C---:B------:R-:W-:Y:S02]  /*12cf0*/  FMUL.FTZ R98, R132.reuse, R98 ;  /* 0x0000006284627220 */ /* 0x040fe40000410000 */
[----:B------:R-:W-:Y:S02]  /*12d00*/  FMUL.FTZ R99, R132, R99 ;  /* 0x0000006384637220 */ /* 0x000fe40000410000 */
[----:B------:R-:W-:Y:S01]  /*12d10*/  FFMA.FTZ R139, R139, c[0x0][0x2d0], -R141 ;  /* 0x0000b4008b8b7a23 */ /* 0x000fe2000001088d */
[C---:B------:R-:W-:Y:S04]  /*12d20*/  HMMA.16816.F32.BF16 R88, R212.reuse, R144, R88 ;  /* 0x00000090d458723c */ /* 0x040fe80000041858 */
[----:B------:R-:W-:Y:S01]  /*12d30*/  FMUL.FTZ R100, R133, R100 ;  /* 0x0000006485647220 */ /* 0x000fe20000410000 */
[----:B-1----:R-:W-:Y:S01]  /*12d40*/  F2FP.BF16.PACK_AB R152, R250, R248 ;  /* 0x000000f8fa98723e */ /* 0x002fe200000010ff */
[--C-:B------:R-:W-:Y:S02]  /*12d50*/  FFMA.FTZ R2, R231, c[0x0][0x2d0], -R143.reuse ;  /* 0x0000b400e7027a23 */ /* 0x100fe4000001088f */
[-C--:B------:R-:W-:Y:S02]  /*12d60*/  HMMA.16816.F32.BF16 R92, R212, R146.reuse, R92 ;  /* 0x00000092d45c723c */ /* 0x080fe4000004185c */
[----:B------:R1:W-:Y:S02]  /*12d70*/  MUFU.EX2 R180, R2 ;  /* 0x0000000200b47308 */ /* 0x0003e40000000800 */
[----:B------:R-:W-:Y:S02]  /*12d80*/  FMUL.FTZ R101, R133, R101 ;  /* 0x0000006585657220 */ /* 0x000fe40000410000 */
[C---:B------:R-:W-:Y:S02]  /*12d90*/  FMUL.FTZ R102, R132.reuse, R102 ;  /* 0x0000006684667220 */ /* 0x040fe40000410000 */
[C---:B------:R-:W-:Y:S01]  /*12da0*/  HMMA.16816.F32.BF16 R96, R208.reuse, R146, R96 ;  /* 0x00000092d060723c */ /* 0x040fe20000041860 */
[----:B------:R-:W2:Y:S03]  /*12db0*/  LDSM.16.MT88.4 R144, [R235+0x2100] ;  /* 0x00210000eb90783b */ /* 0x000ea60000004200 */
[----:B------:R-:W-:Y:S02]  /*12dc0*/  FMUL.FTZ R103, R132, R103 ;  /* 0x0000006784677220 */ /* 0x000fe40000410000 */
[C---:B------:R-:W-:Y:S02]  /*12dd0*/  FMUL.FTZ R104, R3.reuse, R104 ;  /* 0x0000006803687220 */ /* 0x040fe40000410000 */
[----:B------:R-:W-:Y:S03]  /*12de0*/  FMUL.FTZ R105, R3, R105 ;  /* 0x0000006903697220 */ /* 0x000fe60000410000 */
[-C--:B----4-:R-:W-:Y:S03]  /*12df0*/  HMMA.16816.F32.BF16 R100, R208, R148.reuse, R100 ;  /* 0x00000094d064723c */ /* 0x090fe60000041864 */
[C---:B------:R-:W-:Y:S02]  /*12e00*/  FMUL.FTZ R106, R0.reuse, R106 ;  /* 0x0000006a006a7220 */ /* 0x040fe40000410000 */
[----:B------:R-:W-:Y:S02]  /*12e10*/  FMUL.FTZ R107, R0, R107 ;  /* 0x0000006b006b7220 */ /* 0x000fe40000410000 */
[----:B-1----:R-:W-:Y:S02]  /*12e20*/  FFMA.FTZ R2, R183, c[0x0][0x2d0], -R143 ;  /* 0x0000b400b7027a23 */ /* 0x002fe4000001088f */
[----:B------:R-:W-:Y:S03]  /*12e30*/  IMAD.MOV.U32 R183, RZ, RZ, R162 ;  /* 0x000000ffffb77224 */ /* 0x000fe600078e00a2 */
[C---:B------:R-:W-:Y:S04]  /*12e40*/  HMMA.16816.F32.BF16 R104, R212.reuse, R148, R104 ;  /* 0x00000094d468723c */ /* 0x040fe80000041868 */
[----:B------:R-:W-:Y:S01]  /*12e50*/  MOV R162, R158 ;  /* 0x0000009e00a27202 */ /* 0x000fe20000000f00 */
[----:B------:R-:W-:Y:S02]  /*12e60*/  IMAD.MOV.U32 R158, RZ, RZ, R251 ;  /* 0x000000ffff9e7224 */ /* 0x000fe400078e00fb */
[----:B------:R1:W4:Y:S01]  /*12e70*/  MUFU.EX2 R251, R2 ;  /* 0x0000000200fb7308 */ /* 0x0003220000000800 */
[C---:B------:R-:W-:Y:S04]  /*12e80*/  FMUL.FTZ R108, R3.reuse, R108 ;  /* 0x0000006c036c7220 */ /* 0x040fe80000410000 */
[----:B------:R-:W-:Y:S02]  /*12e90*/  FFMA.FTZ R162, R162, c[0x0][0x2d0], -R141 ;  /* 0x0000b400a2a27a23 */ /* 0x000fe4000001088d */
[----:B------:R-:W-:Y:S02]  /*12ea0*/  FMUL.FTZ R109, R3, R109 ;  /* 0x0000006d036d7220 */ /* 0x000fe40000410000 */
[C---:B------:R-:W-:Y:S02]  /*12eb0*/  FMUL.FTZ R110, R0.reuse, R110 ;  /* 0x0000006e006e7220 */ /* 0x040fe40000410000 */
[----:B------:R-:W-:Y:S02]  /*12ec0*/  FMUL.FTZ R111, R0, R111 ;  /* 0x0000006f006f7220 */ /* 0x000fe40000410000 */
[C---:B------:R-:W-:Y:S02]  /*12ed0*/  FMUL.FTZ R112, R133.reuse, R112 ;  /* 0x0000007085707220 */ /* 0x040fe40000410000 */
[C---:B------:R-:W-:Y:S02]  /*12ee0*/  FMUL.FTZ R113, R133.reuse, R113 ;  /* 0x0000007185717220 */ /* 0x040fe40000410000 */
[C---:B------:R-:W-:Y:S01]  /*12ef0*/  FMUL.FTZ R114, R132.reuse, R114 ;  /* 0x0000007284727220 */ /* 0x040fe20000410000 */
[-C--:B------:R-:W-:Y:S03]  /*12f00*/  HMMA.16816.F32.BF16 R108, R212, R150.reuse, R108 ;  /* 0x00000096d46c723c */ /* 0x080fe6000004186c */
[----:B------:R-:W-:Y:S02]  /*12f10*/  FMUL.FTZ R115, R132, R115 ;  /* 0x0000007384737220 */ /* 0x000fe40000410000 */
[C---:B------:R-:W-:Y:S02]  /*12f20*/  FMUL.FTZ R116, R133.reuse, R116 ;  /* 0x0000007485747220 */ /* 0x040fe40000410000 */
[--C-:B-1----:R-:W-:Y:S02]  /*12f30*/  FFMA.FTZ R2, R226, c[0x0][0x2d0], -R216.reuse ;  /* 0x0000b400e2027a23 */ /* 0x102fe400000108d8 */
[----:B------:R-:W-:Y:S01]  /*12f40*/  FMUL.FTZ R117, R133, R117 ;  /* 0x0000007585757220 */ /* 0x000fe20000410000 */
[C---:B------:R-:W-:Y:S01]  /*12f50*/  HMMA.16816.F32.BF16 R112, R208.reuse, R150, R112 ;  /* 0x00000096d070723c */ /* 0x040fe20000041870 */
[----:B------:R1:W-:Y:S01]  /*12f60*/  MUFU.EX2 R179, R2 ;  /* 0x0000000200b37308 */ /* 0x0003e20000000800 */
[----:B------:R-:W3:Y:S02]  /*12f70*/  LDSM.16.MT88.4 R148, [R233+0x900] ;  /* 0x00090000e994783b */ /* 0x000ee40000004200 */
[C---:B------:R-:W-:Y:S02]  /*12f80*/  FMUL.FTZ R118, R132.reuse, R118 ;  /* 0x0000007684767220 */ /* 0x040fe40000410000 */
[----:B------:R-:W-:Y:S02]  /*12f90*/  FMUL.FTZ R119, R132, R119 ;  /* 0x0000007784777220 */ /* 0x000fe40000410000 */
[C---:B------:R-:W-:Y:S04]  /*12fa0*/  FMUL.FTZ R120, R3.reuse, R120 ;  /* 0x0000007803787220 */ /* 0x040fe80000410000 */
[C---:B------:R-:W-:Y:S01]  /*12fb0*/  FMUL.FTZ R121, R3.reuse, R121 ;  /* 0x0000007903797220 */ /* 0x040fe20000410000 */
[-C--:B--2---:R-:W-:Y:S03]  /*12fc0*/  HMMA.16816.F32.BF16 R116, R208, R144.reuse, R116 ;  /* 0x00000090d074723c */ /* 0x084fe60000041874 */
[C---:B------:R-:W-:Y:S02]  /*12fd0*/  FMUL.FTZ R122, R0.reuse, R122 ;  /* 0x0000007a007a7220 */ /* 0x040fe40000410000 */
[----:B------:R-:W-:Y:S02]  /*12fe0*/  FMUL.FTZ R123, R0, R123 ;  /* 0x0000007b007b7220 */ /* 0x000fe40000410000 */
[C---:B------:R-:W-:Y:S02]  /*12ff0*/  FMUL.FTZ R124, R3.reuse, R124 ;  /* 0x0000007c037c7220 */ /* 0x040fe40000410000 */
[----:B------:R-:W-:Y:S03]  /*13000*/  FMUL.FTZ R125, R3, R125 ;  /* 0x0000007d037d7220 */ /* 0x000fe60000410000 */
[C---:B------:R-:W-:Y:S04]  /*13010*/  HMMA.16816.F32.BF16 R120, R212.reuse, R144, R120 ;  /* 0x00000090d478723c */ /* 0x040fe80000041878 */
[----:B-1----:R-:W-:Y:S01]  /*13020*/  FFMA.FTZ R2, R184, c[0x0][0x2d0], -R216 ;  /* 0x0000b400b8027a23 */ /* 0x002fe200000108d8 */
[----:B------:R-:W-:Y:S01]  /*13030*/  MOV R184, R183 ;  /* 0x000000b700b87202 */ /* 0x000fe20000000f00 */
[----:B------:R-:W-:Y:S01]  /*13040*/  IMAD.MOV.U32 R183, RZ, RZ, R182 ;  /* 0x000000ffffb77224 */ /* 0x000fe200078e00b6 */
[----:B------:R-:W-:Y:S01]  /*13050*/  MOV R182, R181 ;  /* 0x000000b500b67202 */ /* 0x000fe20000000f00 */
[----:B------:R1:W-:Y:S01]  /*13060*/  MUFU.EX2 R192, R2 ;  /* 0x0000000200c07308 */ /* 0x0003e20000000800 */
[----:B------:R-:W-:Y:S03]  /*13070*/  IMAD.MOV.U32 R181, RZ, RZ, R178 ;  /* 0x000000ffffb57224 */ /* 0x000fe600078e00b2 */
[----:B------:R-:W-:Y:S01]  /*13080*/  MOV R178, R128 ;  /* 0x0000008000b27202 */ /* 0x000fe20000000f00 */
[----:B------:R-:W-:Y:S01]  /*13090*/  IMAD.MOV.U32 R185, RZ, RZ, R183 ;  /* 0x000000ffffb97224 */ /* 0x000fe200078e00b7 */
[----:B------:R-:W2:Y:S01]  /*130a0*/  LDL.LU R128, [R1+0x13c] ;  /* 0x00013c0001807983 */ /* 0x000ea20000300800 */
[----:B------:R-:W-:Y:S01]  /*130b0*/  IMAD.MOV.U32 R183, RZ, RZ, R181 ;  /* 0x000000ffffb77224 */ /* 0x000fe200078e00b5 */
[----:B------:R-:W-:Y:S01]  /*130c0*/  F2FP.BF16.PACK_AB R144, R239, R247 ;  /* 0x000000f7ef90723e */ /* 0x000fe200000010ff */
[----:B------:R-:W-:Y:S01]  /*130d0*/  IMAD.MOV.U32 R181, RZ, RZ, R175 ;  /* 0x000000ffffb57224 */ /* 0x000fe200078e00af */
[----:B------:R-:W-:Y:S01]  /*130e0*/  MOV R175, R174 ;  /* 0x000000ae00af7202 */ /* 0x000fe20000000f00 */
[----:B------:R-:W-:Y:S01]  /*130f0*/  IMAD.MOV.U32 R174, RZ, RZ, R169 ;  /* 0x000000ffffae7224 */ /* 0x000fe200078e00a9 */
[----:B------:R-:W-:Y:S01]  /*13100*/  MOV R169, R167 ;  /* 0x000000a700a97202 */ /* 0x000fe20000000f00 */
[----:B------:R-:W-:Y:S01]  /*13110*/  IMAD.MOV.U32 R167, RZ, RZ, R164 ;  /* 0x000000ffffa77224 */ /* 0x000fe200078e00a4 */
[----:B------:R-:W-:Y:S01]  /*13120*/  MOV R164, R129 ;  /* 0x0000008100a47202 */ /* 0x000fe20000000f00 */
[----:B------:R-:W-:Y:S01]  /*13130*/  IMAD.MOV.U32 R186, RZ, RZ, R185 ;  /* 0x000000ffffba7224 */ /* 0x000fe200078e00b9 */
[----:B------:R-:W3:Y:S01]  /*13140*/  LDL.LU R129, [R1+0x138] ;  /* 0x0001380001817983 */ /* 0x000ee20000300800 */
[C---:B------:R-:W-:Y:S01]  /*13150*/  FMUL.FTZ R126, R0.reuse, R126 ;  /* 0x0000007e007e7220 */ /* 0x040fe20000410000 */
[----:B------:R-:W-:Y:S01]  /*13160*/  F2FP.BF16.PACK_AB R145, R249, R241 ;  /* 0x000000f1f991723e */ /* 0x000fe200000010ff */
[----:B------:R-:W-:Y:S01]  /*13170*/  FMUL.FTZ R127, R0, R127 ;  /* 0x0000007f007f7220 */ /* 0x000fe20000410000 */
[----:B------:R-:W-:Y:S01]  /*13180*/  MOV R187, R186 ;  /* 0x000000ba00bb7202 */ /* 0x000fe20000000f00 */
[--C-:B------:R-:W-:Y:S02]  /*13190*/  FFMA.FTZ R225, R170, c[0x0][0x2d0], -R143.reuse ;  /* 0x0000b400aae17a23 */ /* 0x100fe4000001088f */
[--C-:B------:R-:W-:Y:S01]  /*131a0*/  FFMA.FTZ R168, R168, c[0x0][0x2d0], -R143.reuse ;  /* 0x0000b400a8a87a23 */ /* 0x100fe2000001088f */
[----:B------:R-:W-:Y:S01]  /*131b0*/  MOV R188, R187 ;  /* 0x000000bb00bc7202 */ /* 0x000fe20000000f00 */
[--C-:B-1----:R-:W-:Y:S01]  /*131c0*/  FFMA.FTZ R2, R184, c[0x0][0x2d0], -R143.reuse ;  /* 0x0000b400b8027a23 */ /* 0x102fe2000001088f */
[-C--:B------:R-:W-:Y:S01]  /*131d0*/  HMMA.16816.F32.BF16 R124, R212, R146.reuse, R124 ;  /* 0x00000092d47c723c */ /* 0x080fe2000004187c */
[----:B------:R-:W-:Y:S01]  /*131e0*/  LDSM.16.MT88.4 R212, [R233+0x3900] ;  /* 0x00390000e9d4783b */ /* 0x000fe20000004200 */
[----:B------:R-:W-:Y:S01]  /*131f0*/  MUFU.EX2 R225, R225 ;  /* 0x000000e100e17308 */ /* 0x000fe20000000800 */
[----:B------:R-:W-:Y:S01]  /*13200*/  MOV R184, R182 ;  /* 0x000000b600b87202 */ /* 0x000fe20000000f00 */
[----:B------:R-:W-:Y:S01]  /*13210*/  IMAD.MOV.U32 R189, RZ, RZ, R188 ;  /* 0x000000ffffbd7224 */ /* 0x000fe200078e00bc */
[----:B------:R-:W-:Y:S01]  /*13220*/  MOV R182, R178 ;  /* 0x000000b200b67202 */ /* 0x000fe20000000f00 */
[----:B------:R-:W-:Y:S01]  /*13230*/  FFMA.FTZ R170, R140, c[0x0][0x2d0], -R143 ;  /* 0x0000b4008caa7a23 */ /* 0x000fe2000001088f */
[----:B------:R-:W-:Y:S01]  /*13240*/  MOV R185, R184 ;  /* 0x000000b800b97202 */ /* 0x000fe20000000f00 */
[----:B------:R-:W-:Y:S01]  /*13250*/  IMAD.MOV.U32 R184, RZ, RZ, R183 ;  /* 0x000000ffffb87224 */ /* 0x000fe200078e00b7 */
[----:B------:R-:W-:Y:S03]  /*13260*/  MOV R183, R182 ;  /* 0x000000b600b77202 */ /* 0x000fe60000000f00 */
[----:B------:R-:W-:Y:S01]  /*13270*/  IMAD.MOV.U32 R182, RZ, RZ, R181 ;  /* 0x000000ffffb67224 */ /* 0x000fe200078e00b5 */
        /* <DEDUP_REMOVED lines=40> */
[--C-:B------:R-:W-:Y:S01]  /*13500*/  FFMA.FTZ R161, R130, c[0x0][0x2d0], -R141.reuse ;  /* 0x0000b40082a17a23 */ /* 0x100fe2000001088d */
[----:B------:R-:W3:Y:S01]  /*13510*/  LDL.LU R164, [R1+0x74] ;  /* 0x0000740001a47983 */ /* 0x000ee20000300800 */
[--C-:B------:R-:W-:Y:S01]  /*13520*/  FFMA.FTZ R160, R131, c[0x0][0x2d0], -R141.reuse ;  /* 0x0000b40083a07a23 */ /* 0x100fe2000001088d */
[----:B------:R-:W-:Y:S01]  /*13530*/  MOV R159, R232 ;  /* 0x000000e8009f7202 */ /* 0x000fe20000000f00 */
[----:B------:R-:W-:Y:S01]  /*13540*/  FFMA.FTZ R231, R187, c[0x0][0x2d0], -R141 ;  /* 0x0000b400bbe77a23 */ /* 0x000fe2000001088d */
[----:B------:R-:W3:Y:S01]  /*13550*/  LDL.LU R130, [R1+0x134] ;  /* 0x0001340001827983 */ /* 0x000ee20000300800 */
[----:B------:R-:W-:Y:S01]  /*13560*/  MOV R191, R188 ;  /* 0x000000bc00bf7202 */ /* 0x000fe20000000f00 */
[----:B------:R-:W-:Y:S01]  /*13570*/  IMAD.MOV.U32 R187, RZ, RZ, R183 ;  /* 0x000000ffffbb7224 */ /* 0x000fe200078e00b7 */
[----:B------:R-:W-:Y:S01]  /*13580*/  MOV R188, R182 ;  /* 0x000000b600bc7202 */ /* 0x000fe20000000f00 */
[----:B------:R-:W3:Y:S01]  /*13590*/  LDL.LU R131, [R1+0x130] ;  /* 0x0001300001837983 */ /* 0x000ee20000300800 */
[----:B------:R-:W-:Y:S01]  /*135a0*/  IMAD.MOV.U32 R183, RZ, RZ, R174 ;  /* 0x000000ffffb77224 */ /* 0x000fe200078e00ae */
[----:B------:R-:W-:Y:S01]  /*135b0*/  MOV R174, R157 ;  /* 0x0000009d00ae7202 */ /* 0x000fe20000000f00 */
[----:B-1----:R-:W-:Y:S01]  /*135c0*/  FFMA.FTZ R2, R230, c[0x0][0x2d0], -R143 ;  /* 0x0000b400e6027a23 */ /* 0x002fe2000001088f */
[----:B------:R-:W3:Y:S01]  /*135d0*/  LDL.LU R232, [R1+0x12c] ;  /* 0x00012c0001e87983 */ /* 0x000ee20000300800 */
[----:B------:R-:W-:Y:S01]  /*135e0*/  IMAD.MOV.U32 R194, RZ, RZ, R189 ;  /* 0x000000ffffc27224 */ /* 0x000fe200078e00bd */
[----:B------:R-:W-:Y:S01]  /*135f0*/  MOV R189, R185 ;  /* 0x000000b900bd7202 */ /* 0x000fe20000000f00 */
[----:B------:R-:W-:Y:S01]  /*13600*/  IMAD.MOV.U32 R204, RZ, RZ, R174 ;  /* 0x000000ffffcc7224 */ /* 0x000fe200078e00ae */
[----:B------:R1:W1:Y:S01]  /*13610*/  MUFU.EX2 R193, R2 ;  /* 0x0000000200c17308 */ /* 0x0002620000000800 */
[----:B------:R-:W-:Y:S01]  /*13620*/  IMAD.MOV.U32 R190, RZ, RZ, R186 ;  /* 0x000000ffffbe7224 */ /* 0x000fe200078e00ba */
[----:B------:R-:W-:Y:S01]  /*13630*/  MOV R185, R175 ;  /* 0x000000af00b97202 */ /* 0x000fe20000000f00 */
[----:B------:R-:W-:Y:S01]  /*13640*/  IMAD.MOV.U32 R175, RZ, RZ, R158 ;  /* 0x000000ffffaf7224 */ /* 0x000fe200078e009e */
[----:B------:R-:W-:Y:S01]  /*13650*/  MOV R182, R167 ;  /* 0x000000a700b67202 */ /* 0x000fe20000000f00 */
[----:B------:R-:W-:Y:S01]  /*13660*/  FFMA.FTZ R230, R190, c[0x0][0x2d0], -R142 ;  /* 0x0000b400bee67a23 */ /* 0x000fe2000001088e */
[----:B------:R-:W-:Y:S01]  /*13670*/  MOV R167, R156 ;  /* 0x0000009c00a77202 */ /* 0x000fe20000000f00 */
[----:B------:R-:W-:Y:S01]  /*13680*/  IMAD.MOV.U32 R186, RZ, RZ, R181 ;  /* 0x000000ffffba7224 */ /* 0x000fe200078e00b5 */
[----:B------:R-:W-:Y:S01]  /*13690*/  MOV R181, R159 ;  /* 0x0000009f00b57202 */ /* 0x000fe20000000f00 */
[----:B------:R-:W-:Y:S01]  /*136a0*/  IMAD.MOV.U32 R203, RZ, RZ, R182 ;  /* 0x000000ffffcb7224 */ /* 0x000fe200078e00b6 */
[----:B------:R-:W2:Y:S01]  /*136b0*/  LDSM.16.MT88.4 R156, [R234+0x900] ;  /* 0x00090000ea9c783b */ /* 0x000ea20000004200 */
[----:B------:R-:W-:Y:S01]  /*136c0*/  MOV R190, R183 ;  /* 0x000000b700be7202 */ /* 0x000fe20000000f00 */
[----:B------:R1:W-:Y:S01]  /*136d0*/  MUFU.EX2 R201, R161 ;  /* 0x000000a100c97308 */ /* 0x0003e20000000800 */
[----:B------:R-:W-:Y:S01]  /*136e0*/  MOV R182, R167 ;  /* 0x000000a700b67202 */ /* 0x000fe20000000f00 */
[----:B------:R-:W-:Y:S01]  /*136f0*/  IMAD.MOV.U32 R199, RZ, RZ, R189 ;  /* 0x000000ffffc77224 */ /* 0x000fe200078e00bd */
[----:B------:R-:W-:Y:S01]  /*13700*/  MOV R167, R153 ;  /* 0x0000009900a77202 */ /* 0x000fe20000000f00 */
[--C-:B------:R-:W-:Y:S01]  /*13710*/  FFMA.FTZ R138, R185, c[0x0][0x2d0], -R216.reuse ;  /* 0x0000b400b98a7a23 */ /* 0x100fe200000108d8 */
[----:B----4-:R-:W-:Y:S01]  /*13720*/  F2FP.BF16.PACK_AB R153, R251, R180 ;  /* 0x000000b4fb99723e */ /* 0x010fe200000010ff */
[----:B------:R-:W-:Y:S01]  /*13730*/  FFMA.FTZ R226, R184, c[0x0][0x2d0], -R143 ;  /* 0x0000b400b8e27a23 */ /* 0x000fe2000001088f */
[----:B------:R-:W-:Y:S01]  /*13740*/  MOV R183, R155 ;  /* 0x0000009b00b77202 */ /* 0x000fe20000000f00 */
[----:B------:R-:W-:Y:S01]  /*13750*/  FFMA.FTZ R224, R188, c[0x0][0x2d0], -R216 ;  /* 0x0000b400bce07a23 */ /* 0x000fe200000108d8 */
[----:B------:R-:W-:Y:S01]  /*13760*/  MOV R200, R175 ;  /* 0x000000af00c87202 */ /* 0x000fe20000000f00 */
[----:B------:R-:W-:Y:S01]  /*13770*/  MUFU.EX2 R230, R230 ;  /* 0x000000e600e67308 */ /* 0x000fe20000000800 */
[----:B------:R-:W-:Y:S01]  /*13780*/  MOV R189, R186 ;  /* 0x000000ba00bd7202 */ /* 0x000fe20000000f00 */
[--C-:B-1----:R-:W-:Y:S01]  /*13790*/  FFMA.FTZ R2, R194, c[0x0][0x2d0], -R142.reuse ;  /* 0x0000b400c2027a23 */ /* 0x102fe2000001088e */
[----:B------:R-:W-:Y:S07]  /*137a0*/  F2FP.BF16.PACK_AB R155, R193, R178 ;  /* 0x000000b2c19b723e */ /* 0x000fee00000010ff */
[----:B------:R-:W-:Y:S01]  /*137b0*/  MUFU.EX2 R202, R2 ;  /* 0x0000000200ca7308 */ /* 0x000fe20000000800 */
[----:B------:R-:W4:Y:S09]  /*137c0*/  LDL.LU R161, [R1+0x9c] ;  /* 0x00009c0001a17983 */ /* 0x000f320000300800 */
[----:B------:R1:W-:Y:S10]  /*137d0*/  MUFU.EX2 R175, R160 ;  /* 0x000000a000af7308 */ /* 0x0003f40000000800 */
[----:B------:R-:W1:Y:S10]  /*137e0*/  MUFU.EX2 R194, R162 ;  /* 0x000000a200c27308 */ /* 0x000e740000000800 */
[----:B------:R-:W-:Y:S01]  /*137f0*/  MUFU.EX2 R186, R163 ;  /* 0x000000a300ba7308 */ /* 0x000fe20000000800 */
[----:B-1----:R-:W4:Y:S09]  /*13800*/  LDL.LU R160, [R1+0xa4] ;  /* 0x0000a40001a07983 */ /* 0x002f320000300800 */
[----:B------:R-:W-:Y:S01]  /*13810*/  MUFU.EX2 R224, R224 ;  /* 0x000000e000e07308 */ /* 0x000fe20000000800 */
[----:B------:R-:W-:Y:S09]  /*13820*/  F2FP.BF16.PACK_AB R140, R201, R194 ;  /* 0x000000c2c98c723e */ /* 0x000ff200000010ff */
[----:B------:R-:W-:Y:S10]  /*13830*/  MUFU.EX2 R231, R231 ;  /* 0x000000e700e77308 */ /* 0x000ff40000000800 */
[----:B------:R-:W-:Y:S01]  /*13840*/  MUFU.EX2 R226, R226 ;  /* 0x000000e200e27308 */ /* 0x000fe20000000800 */
[C---:B--2---:R-:W-:Y:S02]  /*13850*/  FMUL.FTZ R128, R133.reuse, R128 ;  /* 0x0000008085807220 */ /* 0x044fe40000410000 */
[----:B---3--:R-:W-:Y:S02]  /*13860*/  FMUL.FTZ R129, R133, R129 ;  /* 0x0000008185817220 */ /* 0x008fe40000410000 */
[----:B------:R-:W-:Y:S02]  /*13870*/  FFMA.FTZ R164, R164, c[0x0][0x2d0], -R141 ;  /* 0x0000b400a4a47a23 */ /* 0x000fe4000001088d */
[----:B------:R-:W-:Y:S01]  /*13880*/  FFMA.FTZ R141, R191, c[0x0][0x2d0], -R142 ;  /* 0x0000b400bf8d7a23 */ /* 0x000fe2000001088e */
[----:B------:R-:W-:Y:S01]  /*13890*/  MOV R191, R181 ;  /* 0x000000b500bf7202 */ /* 0x000fe20000000f00 */
[----:B------:R-:W2:Y:S01]  /*138a0*/  LDL.LU R142, [R1+0x98] ;  /* 0x00009800018e7983 */ /* 0x000ea20000300800 */
[----:B------:R-:W-:Y:S01]  /*138b0*/  FMUL.FTZ R130, R132, R130 ;  /* 0x0000008284827220 */ /* 0x000fe20000410000 */
[----:B------:R1:W3:Y:S01]  /*138c0*/  MUFU.EX2 R174, R141 ;  /* 0x0000008d00ae7308 */ /* 0x0002e20000000800 */
[----:B------:R-:W-:Y:S01]  /*138d0*/  IMAD.MOV.U32 R181, RZ, RZ, R154 ;  /* 0x000000ffffb57224 */ /* 0x000fe200078e009a */
[----:B------:R-:W-:Y:S01]  /*138e0*/  F2FP.BF16.PACK_AB R154, R192, R179 ;  /* 0x000000b3c09a723e */ /* 0x000fe200000010ff */
[----:B------:R-:W-:Y:S02]  /*138f0*/  FMUL.FTZ R131, R132, R131 ;  /* 0x0000008384837220 */ /* 0x000fe40000410000 */
[----:B------:R-:W-:Y:S05]  /*13900*/  IMAD.MOV.U32 R198, RZ, RZ, R232 ;  /* 0x000000ffffc67224 */ /* 0x000fea00078e00e8 */
[----:B------:R-:W-:Y:S01]  /*13910*/  HMMA.16816.F32.BF16 R128, R208, R146, R128 ;  /* 0x00000092d080723c */ /* 0x000fe20000041880 */
[----:B------:R-:W-:Y:S03]  /*13920*/  MUFU.EX2 R232, R139 ;  /* 0x0000008b00e87308 */ /* 0x000fe60000000800 */
[--C-:B------:R-:W-:Y:S03]  /*13930*/  FFMA.FTZ R2, R198, c[0x0][0x2d0], -R216.reuse ;  /* 0x0000b400c6027a23 */ /* 0x100fe600000108d8 */
[----:B------:R-:W-:Y:S02]  /*13940*/  F2FP.BF16.PACK_AB R146, R177, R243 ;  /* 0x000000f3b192723e */ /* 0x000fe400000010ff */
[----:B------:R-:W-:Y:S02]  /*13950*/  F2FP.BF16.PACK_AB R147, R176, R196 ;  /* 0x000000c4b093723e */ /* 0x000fe400000010ff */
[----:B------:R-:W-:Y:S01]  /*13960*/  MUFU.EX2 R184, R164 ;  /* 0x000000a400b87308 */ /* 0x000fe20000000800 */
[----:B-1----:R-:W2:Y:S04]  /*13970*/  LDL.LU R141, [R1+0xa0] ;  /* 0x0000a000018d7983 */ /* 0x002ea80000300800 */
[-C--:B------:R-:W-:Y:S05]  /*13980*/  HMMA.16816.F32.BF16 R4, R144, R148.reuse, R4 ;  /* 0x000000949004723c */ /* 0x080fea0000041804 */
[----:B------:R1:W-:Y:S03]  /*13990*/  MUFU.EX2 R198, R2 ;  /* 0x0000000200c67308 */ /* 0x0003e60000000800 */
[C---:B------:R-:W-:Y:S08]  /*139a0*/  HMMA.16816.F32.BF16 R8, R152.reuse, R148, R8 ;  /* 0x000000949808723c */ /* 0x040ff00000041808 */
[-C--:B------:R-:W-:Y:S04]  /*139b0*/  HMMA.16816.F32.BF16 R12, R152, R150.reuse, R12 ;  /* 0x00000096980c723c */ /* 0x080fe8000004180c */
[----:B----4-:R-:W-:Y:S04]  /*139c0*/  FFMA.FTZ R133, R133, R161, R169 ;  /* 0x000000a185857223 */ /* 0x010fe800000100a9 */
[C---:B------:R-:W-:Y:S01]  /*139d0*/  HMMA.16816.F32.BF16 R16, R144.reuse, R150, R16 ;  /* 0x000000969010723c */ /* 0x040fe20000041810 */
[----:B------:R-:W4:Y:S03]  /*139e0*/  LDSM.16.MT88.4 R148, [R236+0x900] ;  /* 0x00090000ec94783b */ /* 0x000f260000004200 */
[----:B-1----:R-:W-:Y:S04]  /*139f0*/  FFMA.FTZ R2, R204, c[0x0][0x2d0], -R216 ;  /* 0x0000b400cc027a23 */ /* 0x002fe800000108d8 */
[-C--:B------:R-:W-:Y:S01]  /*13a00*/  HMMA.16816.F32.BF16 R20, R144, R156.reuse, R20 ;  /* 0x0000009c9014723c */ /* 0x080fe20000041814 */
[----:B------:R-:W-:Y:S01]  /*13a10*/  LDSM.16.MT88.4 R204, [R235+0x1900] ;  /* 0x00190000ebcc783b */ /* 0x000fe20000004200 */
[----:B------:R1:W1:Y:S06]  /*13a20*/  MUFU.EX2 R209, R2 ;  /* 0x0000000200d17308 */ /* 0x00026c0000000800 */
[C---:B------:R-:W-:Y:S08]  /*13a30*/  HMMA.16816.F32.BF16 R24, R152.reuse, R156, R24 ;  /* 0x0000009c9818723c */ /* 0x040ff00000041818 */
[-C--:B------:R-:W-:Y:S04]  /*13a40*/  HMMA.16816.F32.BF16 R28, R152, R158.reuse, R28 ;  /* 0x0000009e981c723c */ /* 0x080fe8000004181c */
[----:B------:R-:W-:Y:S02]  /*13a50*/  FFMA.FTZ R169, R0, R160, R228 ;  /* 0x000000a000a97223 */ /* 0x000fe400000100e4 */
[----:B------:R-:W-:Y:S01]  /*13a60*/  LDSM.16.MT88.4 R160, [R233+0x3100] ;  /* 0x00310000e9a0783b */ /* 0x000fe20000004200 */
[----:B------:R-:W-:Y:S01]  /*13a70*/  FADD.FTZ R0, R183, R133 ;  /* 0x00000085b7007221 */ /* 0x000fe20000010000 */
[C---:B------:R-:W-:Y:S01]  /*13a80*/  HMMA.16816.F32.BF16 R32, R144.reuse, R158, R32 ;  /* 0x0000009e9020723c */ /* 0x040fe20000041820 */
[----:B------:R-:W-:Y:S03]  /*13a90*/  MUFU.EX2 R183, R166 ;  /* 0x000000a600b77308 */ /* 0x000fe60000000800 */
[----:B------:R-:W-:Y:S02]  /*13aa0*/  FADD.FTZ R0, R137, R0 ;  /* 0x0000000089007221 */ /* 0x000fe40000010000 */
[----:B------:R-:W3:Y:S01]  /*13ab0*/  LDSM.16.MT88.4 R156, [R235+0x900] ;  /* 0x00090000eb9c783b */ /* 0x000ee20000004200 */
[--C-:B-1----:R-:W-:Y:S01]  /*13ac0*/  FFMA.FTZ R2, R200, c[0x0][0x2d0], -R143.reuse ;  /* 0x0000b400c8027a23 */ /* 0x102fe2000001088f */
[-C--:B----4-:R-:W-:Y:S03]  /*13ad0*/  HMMA.16816.F32.BF16 R36, R144, R148.reuse, R36 ;  /* 0x000000949024723c */ /* 0x090fe60000041824 */
[----:B------:R-:W-:Y:S03]  /*13ae0*/  MUFU.EX2 R133, R170 ;  /* 0x000000aa00857308 */ /* 0x000fe60000000800 */
[----:B------:R-:W4:Y:S02]  /*13af0*/  LDL.LU R137, [R1+0x128] ;  /* 0x0001280001897983 */ /* 0x000f240000300800 */
[C---:B------:R-:W-:Y:S05]  /*13b00*/  HMMA.16816.F32.BF16 R40, R152.reuse, R148, R40 ;  /* 0x000000949828723c */ /* 0x040fea0000041828 */
[----:B------:R1:W-:Y:S03]  /*13b10*/  MUFU.EX2 R200, R2 ;  /* 0x0000000200c87308 */ /* 0x0003e60000000800 */
[-C--:B------:R-:W-:Y:S07]  /*13b20*/  HMMA.16816.F32.BF16 R44, R152, R150.reuse, R44 ;  /* 0x00000096982c723c */ /* 0x080fee000004182c */
[----:B------:R-:W-:Y:S01]  /*13b30*/  MUFU.EX2 R228, R138 ;  /* 0x0000008a00e47308 */ /* 0x000fe20000000800 */
[C---:B------:R-:W-:Y:S01]  /*13b40*/  HMMA.16816.F32.BF16 R48, R144.reuse, R150, R48 ;  /* 0x000000969030723c */ /* 0x040fe20000041830 */
[----:B------:R-:W3:Y:S08]  /*13b50*/  LDSM.16.MT88.4 R148, [R233+0x2900] ;  /* 0x00290000e994783b */ /* 0x000ef00000004200 */
[----:B------:R-:W-:Y:S03]  /*13b60*/  MUFU.EX2 R138, R168 ;  /* 0x000000a8008a7308 */ /* 0x000fe60000000800 */
[--C-:B-1----:R-:W-:Y:S01]  /*13b70*/  FFMA.FTZ R2, R203, c[0x0][0x2d0], -R143.reuse ;  /* 0x0000b400cb027a23 */ /* 0x102fe2000001088f */
[-C--:B---3--:R-:W-:Y:S03]  /*13b80*/  HMMA.16816.F32.BF16 R52, R144, R156.reuse, R52 ;  /* 0x0000009c9034723c */ /* 0x088fe60000041834 */
[----:B------:R-:W-:Y:S03]  /*13b90*/  MOV R203, R167 ;  /* 0x000000a700cb7202 */ /* 0x000fe60000000f00 */
[----:B------:R1:W3:Y:S02]  /*13ba0*/  MUFU.EX2 R210, R2 ;  /* 0x0000000200d27308 */ /* 0x0002e40000000800 */
[C---:B------:R-:W-:Y:S08]  /*13bb0*/  HMMA.16816.F32.BF16 R56, R152.reuse, R156, R56 ;  /* 0x0000009c9838723c */ /* 0x040ff00000041838 */
[-C--:B------:R-:W-:Y:S08]  /*13bc0*/  HMMA.16816.F32.BF16 R60, R152, R158.reuse, R60 ;  /* 0x0000009e983c723c */ /* 0x080ff0000004183c */
[C---:B------:R-:W-:Y:S01]  /*13bd0*/  HMMA.16816.F32.BF16 R64, R144.reuse, R158, R64 ;  /* 0x0000009e9040723c */ /* 0x040fe20000041840 */
[----:B------:R-:W3:Y:S03]  /*13be0*/  LDSM.16.MT88.4 R156, [R234+0x2900] ;  /* 0x00290000ea9c783b */ /* 0x000ee60000004200 */
[--C-:B-1----:R-:W-:Y:S02]  /*13bf0*/  FFMA.FTZ R2, R199, c[0x0][0x2d0], -R216.reuse ;  /* 0x0000b400c7027a23 */ /* 0x102fe400000108d8 */
[----:B------:R-:W-:Y:S02]  /*13c00*/  MUFU.EX2 R199, R173 ;  /* 0x000000ad00c77308 */ /* 0x000fe40000000800 */
[-C--:B------:R-:W-:Y:S08]  /*13c10*/  HMMA.16816.F32.BF16 R68, R144, R148.reuse, R68 ;  /* 0x000000949044723c */ /* 0x080ff00000041844 */
[C---:B------:R-:W-:Y:S01]  /*13c20*/  HMMA.16816.F32.BF16 R72, R152.reuse, R148, R72 ;  /* 0x000000949848723c */ /* 0x040fe20000041848 */
[----:B------:R1:W-:Y:S07]  /*13c30*/  MUFU.EX2 R139, R2 ;  /* 0x00000002008b7308 */ /* 0x0003ee0000000800 */
[-C--:B------:R-:W-:Y:S08]  /*13c40*/  HMMA.16816.F32.BF16 R76, R152, R150.reuse, R76 ;  /* 0x00000096984c723c */ /* 0x080ff0000004184c */
[C---:B------:R-:W-:Y:S01]  /*13c50*/  HMMA.16816.F32.BF16 R80, R144.reuse, R150, R80 ;  /* 0x000000969050723c */ /* 0x040fe20000041850 */
[----:B------:R-:W1:Y:S07]  /*13c60*/  LDSM.16.MT88.4 R148, [R236+0x2900] ;  /* 0x00290000ec94783b */ /* 0x000e6e0000004200 */
[-C--:B---3--:R-:W-:Y:S04]  /*13c70*/  HMMA.16816.F32.BF16 R84, R144, R156.reuse, R84 ;  /* 0x0000009c9054723c */ /* 0x088fe80000041854 */
[--C-:B-1----:R-:W-:Y:S02]  /*13c80*/  FFMA.FTZ R2, R195, c[0x0][0x2d0], -R216.reuse ;  /* 0x0000b400c3027a23 */ /* 0x102fe400000108d8 */
[----:B------:R-:W-:Y:S02]  /*13c90*/  MUFU.EX2 R195, R172 ;  /* 0x000000ac00c37308 */ /* 0x000fe40000000800 */
[C---:B------:R-:W-:Y:S08]  /*13ca0*/  HMMA.16816.F32.BF16 R88, R152.reuse, R156, R88 ;  /* 0x0000009c9858723c */ /* 0x040ff00000041858 */
[----:B------:R1:W3:Y:S01]  /*13cb0*/  MUFU.EX2 R211, R2 ;  /* 0x0000000200d37308 */ /* 0x0002e20000000800 */
[-C--:B------:R-:W-:Y:S08]  /*13cc0*/  HMMA.16816.F32.BF16 R92, R152, R158.reuse, R92 ;  /* 0x0000009e985c723c */ /* 0x080ff0000004185c */
[C---:B------:R-:W-:Y:S01]  /*13cd0*/  HMMA.16816.F32.BF16 R96, R144.reuse, R158, R96 ;  /* 0x0000009e9060723c */ /* 0x040fe20000041860 */
[----:B------:R-:W3:Y:S07]  /*13ce0*/  LDSM.16.MT88.4 R156, [R235+0x2900] ;  /* 0x00290000eb9c783b */ /* 0x000eee0000004200 */
[-C--:B------:R-:W-:Y:S04]  /*13cf0*/  HMMA.16816.F32.BF16 R100, R144, R148.reuse, R100 ;  /* 0x000000949064723c */ /* 0x080fe80000041864 */
[--C-:B-1----:R-:W-:Y:S04]  /*13d00*/  FFMA.FTZ R2, R191, c[0x0][0x2d0], -R143.reuse ;  /* 0x0000b400bf027a23 */ /* 0x102fe8000001088f */
[C---:B------:R-:W-:Y:S01]  /*13d10*/  HMMA.16816.F32.BF16 R104, R152.reuse, R148, R104 ;  /* 0x000000949868723c */ /* 0x040fe20000041868 */
[----:B------:R1:W-:Y:S07]  /*13d20*/  MUFU.EX2 R208, R2 ;  /* 0x0000000200d07308 */ /* 0x0003ee0000000800 */
[-C--:B------:R-:W-:Y:S08]  /*13d30*/  HMMA.16816.F32.BF16 R108, R152, R150.reuse, R108 ;  /* 0x00000096986c723c */ /* 0x080ff0000004186c */
[C---:B------:R-:W-:Y:S01]  /*13d40*/  HMMA.16816.F32.BF16 R112, R144.reuse, R150, R112 ;  /* 0x000000969070723c */ /* 0x040fe20000041870 */
[----:B------:R-:W2:Y:S07]  /*13d50*/  LDSM.16.MT88.4 R148, [R233+0x1100] ;  /* 0x00110000e994783b */ /* 0x000eae0000004200 */
[-C--:B---3--:R-:W-:Y:S04]  /*13d60*/  HMMA.16816.F32.BF16 R116, R144, R156.reuse, R116 ;  /* 0x0000009c9074723c */ /* 0x088fe80000041874 */
[----:B-1----:R-:W-:Y:S01]  /*13d70*/  FFMA.FTZ R2, R190, c[0x0][0x2d0], -R143 ;  /* 0x0000b400be027a23 */ /* 0x002fe2000001088f */
[----:B------:R-:W-:Y:S03]  /*13d80*/  F2FP.BF16.PACK_AB R143, R186, R174 ;  /* 0x000000aeba8f723e */ /* 0x000fe600000010ff */
[----:B------:R1:W3:Y:S01]  /*13d90*/  MUFU.EX2 R185, R2 ;  /* 0x0000000200b97308 */ /* 0x0002e20000000800 */
[C---:B------:R-:W-:Y:S08]  /*13da0*/  HMMA.16816.F32.BF16 R120, R152.reuse, R156, R120 ;  /* 0x0000009c9878723c */ /* 0x040ff00000041878 */
[-C--:B------:R-:W-:Y:S01]  /*13db0*/  HMMA.16816.F32.BF16 R124, R152, R158.reuse, R124 ;  /* 0x0000009e987c723c */ /* 0x080fe2000004187c */
[----:B------:R-:W2:Y:S07]  /*13dc0*/  LDSM.16.MT88.4 R152, [R234+0x1100] ;  /* 0x00110000ea98783b */ /* 0x000eae0000004200 */
[----:B------:R-:W-:Y:S01]  /*13dd0*/  HMMA.16816.F32.BF16 R128, R144, R158, R128 ;  /* 0x0000009e9080723c */ /* 0x000fe20000041880 */
[----:B------:R-:W2:Y:S06]  /*13de0*/  LDSM.16.MT88.4 R156, [R236+0x1100] ;  /* 0x00110000ec9c783b */ /* 0x000eac0000004200 */
[----:B------:R-:W-:Y:S01]  /*13df0*/  F2FP.BF16.PACK_AB R144, R209, R198 ;  /* 0x000000c6d190723e */ /* 0x000fe200000010ff */
[--C-:B-1----:R-:W-:Y:S01]  /*13e00*/  FFMA.FTZ R2, R189, c[0x0][0x2d0], -R216.reuse ;  /* 0x0000b400bd027a23 */ /* 0x102fe200000108d8 */
[----:B------:R-:W-:Y:S01]  /*13e10*/  F2FP.BF16.PACK_AB R145, R210, R200 ;  /* 0x000000c8d291723e */ /* 0x000fe200000010ff */
[----:B------:R-:W-:Y:S02]  /*13e20*/  LDSM.16.MT88.4 R188, [R236+0x1900] ;  /* 0x00190000ecbc783b */ /* 0x000fe40000004200 */
[----:B------:R-:W-:Y:S01]  /*13e30*/  F2FP.BF16.PACK_AB R146, R211, R139 ;  /* 0x0000008bd392723e */ /* 0x000fe200000010ff */
[----:B------:R-:W-:Y:S01]  /*13e40*/  FFMA.FTZ R216, R187, c[0x0][0x2d0], -R216 ;  /* 0x0000b400bbd87a23 */ /* 0x000fe200000108d8 */
[----:B---3--:R-:W-:Y:S01]  /*13e50*/  F2FP.BF16.PACK_AB R147, R185, R208 ;  /* 0x000000d0b993723e */ /* 0x008fe200000010ff */
[----:B------:R1:W-:Y:S01]  /*13e60*/  MUFU.EX2 R187, R171 ;  /* 0x000000ab00bb7308 */ /* 0x0003e20000000800 */
[----:B--2---:R-:W-:Y:S01]  /*13e70*/  FFMA.FTZ R132, R132, R142, R229 ;  /* 0x0000008e84847223 */ /* 0x004fe200000100e5 */
[----:B------:R-:W-:Y:S03]  /*13e80*/  F2FP.BF16.PACK_AB R142, R232, R175 ;  /* 0x000000afe88e723e */ /* 0x000fe600000010ff */
[----:B------:R-:W-:Y:S04]  /*13e90*/  FADD.FTZ R132, R182, R132 ;  /* 0x00000084b6847221 */ /* 0x000fe80000010000 */
[----:B------:R-:W-:Y:S01]  /*13ea0*/  FADD.FTZ R132, R237, R132 ;  /* 0x00000084ed847221 */ /* 0x000fe20000010000 */
[----:B------:R2:W-:Y:S01]  /*13eb0*/  MUFU.EX2 R182, R165 ;  /* 0x000000a500b67308 */ /* 0x0005e20000000800 */
[----:B------:R3:W5:Y:S02]  /*13ec0*/  LDL.LU R237, [R1+0x124] ;  /* 0x0001240001ed7983 */ /* 0x0007640000300800 */
[----:B------:R-:W-:Y:S02]  /*13ed0*/  FADD.FTZ R132, R240, R132 ;  /* 0x00000084f0847221 */ /* 0x000fe40000010000 */
[----:B------:R3:W5:Y:S01]  /*13ee0*/  LDL.LU R240, [R1+0x114] ;  /* 0x0001140001f07983 */ /* 0x0007620000300800 */
[----:B-1----:R-:W-:Y:S02]  /*13ef0*/  MOV R171, R209 ;  /* 0x000000d100ab7202 */ /* 0x002fe40000000f00 */
[----:B------:R-:W-:Y:S01]  /*13f00*/  F2FP.BF16.PACK_AB R209, R225, R226 ;  /* 0x000000e2e1d1723e */ /* 0x000fe200000010ff */
[----:B------:R-:W-:Y:S01]  /*13f10*/  FFMA.FTZ R3, R3, R141, R227 ;  /* 0x0000008d03037223 */ /* 0x000fe200000100e3 */
[----:B------:R-:W-:Y:S01]  /*13f20*/  F2FP.BF16.PACK_AB R141, R202, R197 ;  /* 0x000000c5ca8d723e */ /* 0x000fe200000010ff */
[----:B------:R1:W1:Y:S02]  /*13f30*/  MUFU.EX2 R227, R2 ;  /* 0x0000000200e37308 */ /* 0x0002640000000800 */
[----:B------:R-:W-:Y:S01]  /*13f40*/  FADD.FTZ R3, R218, R3 ;  /* 0x00000003da037221 */ /* 0x000fe20000010000 */
[----:B--2---:R-:W-:Y:S03]  /*13f50*/  LDSM.16.MT88.4 R164, [R236+0x3100] ;  /* 0x00310000eca4783b */ /* 0x004fe60000004200 */
[-C--:B------:R-:W-:Y:S05]  /*13f60*/  HMMA.16816.F32.BF16 R4, R140, R148.reuse, R4 ;  /* 0x000000948c04723c */ /* 0x080fea0000041804 */
[----:B------:R-:W-:Y:S02]  /*13f70*/  FADD.FTZ R229, R244, R3 ;  /* 0x00000003f4e57221 */ /* 0x000fe40000010000 */
[----:B------:R3:W5:Y:S01]  /*13f80*/  LDL.LU R244, [R1+0x120] ;  /* 0x0001200001f47983 */ /* 0x0007620000300800 */
[C---:B------:R-:W-:Y:S08]  /*13f90*/  HMMA.16816.F32.BF16 R8, R144.reuse, R148, R8 ;  /* 0x000000949008723c */ /* 0x040ff00000041808 */
[-C--:B------:R-:W-:Y:S04]  /*13fa0*/  HMMA.16816.F32.BF16 R12, R144, R150.reuse, R12 ;  /* 0x00000096900c723c */ /* 0x080fe8000004180c */
[----:B-1----:R-:W-:Y:S04]  /*13fb0*/  FADD.FTZ R2, R217, R169 ;  /* 0x000000a9d9027221 */ /* 0x002fe80000010000 */
[C---:B------:R-:W-:Y:S01]  /*13fc0*/  HMMA.16816.F32.BF16 R16, R140.reuse, R150, R16 ;  /* 0x000000968c10723c */ /* 0x040fe20000041810 */
[----:B------:R-:W1:Y:S03]  /*13fd0*/  LDSM.16.MT88.4 R148, [R235+0x1100] ;  /* 0x00110000eb94783b */ /* 0x000e660000004200 */
[----:B------:R-:W-:Y:S02]  /*13fe0*/  FADD.FTZ R3, R242, R2 ;  /* 0x00000002f2037221 */ /* 0x000fe40000010000 */
[----:B------:R-:W-:Y:S01]  /*13ff0*/  FADD.FTZ R2, R238, R0 ;  /* 0x00000000ee027221 */ /* 0x000fe20000010000 */
[----:B------:R-:W-:Y:S01]  /*14000*/  MOV R0, R208 ;  /* 0x000000d000007202 */ /* 0x000fe20000000f00 */
[-C--:B------:R-:W-:Y:S01]  /*14010*/  HMMA.16816.F32.BF16 R20, R140, R152.reuse, R20 ;  /* 0x000000988c14723c */ /* 0x080fe20000041814 */
[----:B------:R3:W5:Y:S03]  /*14020*/  LDL.LU R242, [R1+0x11c] ;  /* 0x00011c0001f27983 */ /* 0x0007660000300800 */
[----:B------:R-:W-:Y:S01]  /*14030*/  FADD.FTZ R3, R246, R3 ;  /* 0x00000003f6037221 */ /* 0x000fe20000010000 */
[----:B------:R3:W5:Y:S01]  /*14040*/  LDL.LU R238, [R1+0x118] ;  /* 0x0001180001ee7983 */ /* 0x0007620000300800 */
[----:B------:R-:W-:Y:S01]  /*14050*/  FADD.FTZ R2, R247, R2 ;  /* 0x00000002f7027221 */ /* 0x000fe20000010000 */
[----:B------:R-:W-:Y:S01]  /*14060*/  F2FP.BF16.PACK_AB R208, R227, R228 ;  /* 0x000000e4e3d0723e */ /* 0x000fe200000010ff */
[C---:B------:R-:W-:Y:S01]  /*14070*/  HMMA.16816.F32.BF16 R24, R144.reuse, R152, R24 ;  /* 0x000000989018723c */ /* 0x040fe20000041818 */
[----:B------:R3:W5:Y:S03]  /*14080*/  LDL.LU R246, [R1+0x10c] ;  /* 0x00010c0001f67983 */ /* 0x0007660000300800 */
[----:B------:R-:W-:Y:S01]  /*14090*/  FADD.FTZ R2, R239, R2 ;  /* 0x00000002ef027221 */ /* 0x000fe20000010000 */
[----:B------:R3:W5:Y:S03]  /*140a0*/  LDL.LU R247, [R1+0x108] ;  /* 0x0001080001f77983 */ /* 0x0007660000300800 */
[-C--:B------:R-:W-:Y:S01]  /*140b0*/  HMMA.16816.F32.BF16 R28, R144, R154.reuse, R28 ;  /* 0x0000009a901c723c */ /* 0x080fe2000004181c */
[----:B------:R3:W5:Y:S07]  /*140c0*/  LDL.LU R239, [R1+0xf8] ;  /* 0x0000f80001ef7983 */ /* 0x00076e0000300800 */
[C---:B------:R-:W-:Y:S01]  /*140d0*/  HMMA.16816.F32.BF16 R32, R140.reuse, R154, R32 ;  /* 0x0000009a8c20723c */ /* 0x040fe20000041820 */
[----:B------:R-:W2:Y:S07]  /*140e0*/  LDSM.16.MT88.4 R152, [R234+0x3100] ;  /* 0x00310000ea98783b */ /* 0x000eae0000004200 */
        /* <DEDUP_REMOVED lines=8> */
[C---:B------:R-:W-:Y:S08]  /*14170*/  HMMA.16816.F32.BF16 R64, R140.reuse, R150, R64 ;  /* 0x000000968c40723c */ /* 0x040ff00000041840 */
[-C--:B------:R-:W-:Y:S08]  /*14180*/  HMMA.16816.F32.BF16 R68, R140, R160.reuse, R68 ;  /* 0x000000a08c44723c */ /* 0x080ff00000041844 */
[C---:B------:R-:W-:Y:S08]  /*14190*/  HMMA.16816.F32.BF16 R72, R144.reuse, R160, R72 ;  /* 0x000000a09048723c */ /* 0x040ff00000041848 */
[-C--:B------:R-:W-:Y:S08]  /*141a0*/  HMMA.16816.F32.BF16 R76, R144, R162.reuse, R76 ;  /* 0x000000a2904c723c */ /* 0x080ff0000004184c */
[C---:B------:R-:W-:Y:S01]  /*141b0*/  HMMA.16816.F32.BF16 R80, R140.reuse, R162, R80 ;  /* 0x000000a28c50723c */ /* 0x040fe20000041850 */
[----:B------:R-:W1:Y:S07]  /*141c0*/  LDSM.16.MT88.4 R160, [R233+0x1900] ;  /* 0x00190000e9a0783b */ /* 0x000e6e0000004200 */
[-C--:B--2---:R-:W-:Y:S08]  /*141d0*/  HMMA.16816.F32.BF16 R84, R140, R152.reuse, R84 ;  /* 0x000000988c54723c */ /* 0x084ff00000041854 */
[C---:B------:R-:W-:Y:S07]  /*141e0*/  HMMA.16816.F32.BF16 R88, R144.reuse, R152, R88 ;  /* 0x000000989058723c */ /* 0x040fee0000041858 */
[----:B------:R-:W-:Y:S01]  /*141f0*/  MOV R153, R175 ;  /* 0x000000af00997202 */ /* 0x000fe20000000f00 */
[-C--:B------:R-:W-:Y:S04]  /*14200*/  HMMA.16816.F32.BF16 R92, R144, R154.reuse, R92 ;  /* 0x0000009a905c723c */ /* 0x080fe8000004185c */
[----:B------:R-:W-:Y:S02]  /*14210*/  IMAD.MOV.U32 R152, RZ, RZ, R174 ;  /* 0x000000ffff987224 */ /* 0x000fe400078e00ae */
[----:B------:R-:W2:Y:S02]  /*14220*/  LDSM.16.MT88.4 R172, [R234+0x1900] ;  /* 0x00190000eaac783b */ /* 0x000ea40000004200 */
[C---:B------:R-:W-:Y:S07]  /*14230*/  HMMA.16816.F32.BF16 R96, R140.reuse, R154, R96 ;  /* 0x0000009a8c60723c */ /* 0x040fee0000041860 */
[----:B------:R-:W-:Y:S01]  /*14240*/  MOV R155, R139 ;  /* 0x0000008b009b7202 */ /* 0x000fe20000000f00 */
[-C--:B------:R-:W-:Y:S01]  /*14250*/  HMMA.16816.F32.BF16 R100, R140, R164.reuse, R100 ;  /* 0x000000a48c64723c */ /* 0x080fe20000041864 */
[----:B------:R1:W1:Y:S07]  /*14260*/  MUFU.EX2 R139, R216 ;  /* 0x000000d8008b7308 */ /* 0x00026e0000000800 */
[C---:B------:R-:W-:Y:S07]  /*14270*/  HMMA.16816.F32.BF16 R104, R144.reuse, R164, R104 ;  /* 0x000000a49068723c */ /* 0x040fee0000041868 */
[----:B------:R-:W-:Y:S01]  /*14280*/  MOV R164, R211 ;  /* 0x000000d300a47202 */ /* 0x000fe20000000f00 */
[-C--:B------:R-:W-:Y:S04]  /*14290*/  HMMA.16816.F32.BF16 R108, R144, R166.reuse, R108 ;  /* 0x000000a6906c723c */ /* 0x080fe8000004186c */
[----:B------:R-:W-:Y:S01]  /*142a0*/  IMAD.MOV.U32 R165, RZ, RZ, R210 ;  /* 0x000000ffffa57224 */ /* 0x000fe200078e00d2 */
[----:B------:R-:W-:Y:S03]  /*142b0*/  F2FP.BF16.PACK_AB R211, R133, R138 ;  /* 0x0000008a85d3723e */ /* 0x000fe600000010ff */
[C---:B------:R-:W-:Y:S01]  /*142c0*/  HMMA.16816.F32.BF16 R112, R140.reuse, R166, R112 ;  /* 0x000000a68c70723c */ /* 0x040fe20000041870 */
[----:B-1----:R-:W1:Y:S03]  /*142d0*/  LDSM.16.MT88.4 R216, [R234+0x3900] ;  /* 0x00390000ead8783b */ /* 0x002e660000004200 */
[----:B------:R-:W-:Y:S04]  /*142e0*/  F2FP.BF16.PACK_AB R210, R139, R224 ;  /* 0x000000e08bd2723e */ /* 0x000fe800000010ff */
[-C--:B------:R-:W-:Y:S08]  /*142f0*/  HMMA.16816.F32.BF16 R116, R140, R156.reuse, R116 ;  /* 0x0000009c8c74723c */ /* 0x080ff00000041874 */
[C---:B------:R-:W-:Y:S08]  /*14300*/  HMMA.16816.F32.BF16 R120, R144.reuse, R156, R120 ;  /* 0x0000009c9078723c */ /* 0x040ff00000041878 */
[-C--:B------:R-:W-:Y:S08]  /*14310*/  HMMA.16816.F32.BF16 R124, R144, R158.reuse, R124 ;  /* 0x0000009e907c723c */ /* 0x080ff0000004187c */
[----:B------:R-:W-:Y:S07]  /*14320*/  HMMA.16816.F32.BF16 R128, R140, R158, R128 ;  /* 0x0000009e8c80723c */ /* 0x000fee0000041880 */
[----:B------:R-:W-:Y:S02]  /*14330*/  F2FP.BF16.PACK_AB R140, R182, R184 ;  /* 0x000000b8b68c723e */ /* 0x000fe400000010ff */
[----:B------:R-:W-:Y:S03]  /*14340*/  F2FP.BF16.PACK_AB R141, R187, R183 ;  /* 0x000000b7bb8d723e */ /* 0x000fe600000010ff */
[----:B------:R-:W-:Y:S02]  /*14350*/  F2FP.BF16.PACK_AB R142, R199, R231 ;  /* 0x000000e7c78e723e */ /* 0x000fe400000010ff */
[----:B------:R-:W-:Y:S07]  /*14360*/  F2FP.BF16.PACK_AB R143, R230, R195 ;  /* 0x000000c3e68f723e */ /* 0x000fee00000010ff */
[-C--:B------:R-:W-:Y:S01]  /*14370*/  HMMA.16816.F32.BF16 R144, R140, R160.reuse, R4 ;  /* 0x000000a08c90723c */ /* 0x080fe20000041804 */
[----:B------:R-:W1:Y:S07]  /*14380*/  LDSM.16.MT88.4 R4, [R235+0x3900] ;  /* 0x00390000eb04783b */ /* 0x000e6e0000004200 */
[C---:B------:R-:W-:Y:S07]  /*14390*/  HMMA.16816.F32.BF16 R148, R208.reuse, R160, R8 ;  /* 0x000000a0d094723c */ /* 0x040fee0000041808 */
[----:B------:R-:W-:Y:S01]  /*143a0*/  MOV R9, R152 ;  /* 0x0000009800097202 */ /* 0x000fe20000000f00 */
[----:B------:R-:W-:Y:S01]  /*143b0*/  IMAD.MOV.U32 R10, RZ, RZ, R155 ;  /* 0x000000ffff0a7224 */ /* 0x000fe200078e009b */
[----:B------:R-:W-:Y:S02]  /*143c0*/  MOV R8, R153 ;  /* 0x0000009900087202 */ /* 0x000fe40000000f00 */
[-C--:B------:R-:W-:Y:S03]  /*143d0*/  HMMA.16816.F32.BF16 R152, R208, R162.reuse, R12 ;  /* 0x000000a2d098723c */ /* 0x080fe6000004180c */
[----:B------:R-:W-:Y:S04]  /*143e0*/  MOV R11, R186 ;  /* 0x000000ba000b7202 */ /* 0x000fe80000000f00 */
[----:B------:R-:W-:Y:S01]  /*143f0*/  MOV R14, R199 ;  /* 0x000000c7000e7202 */ /* 0x000fe20000000f00 */
[C---:B------:R-:W-:Y:S04]  /*14400*/  HMMA.16816.F32.BF16 R156, R140.reuse, R162, R16 ;  /* 0x000000a28c9c723c */ /* 0x040fe80000041810 */
[----:B------:R-:W-:Y:S01]  /*14410*/  IMAD.MOV.U32 R15, RZ, RZ, R203 ;  /* 0x000000ffff0f7224 */ /* 0x000fe200078e00cb */
[----:B------:R-:W-:Y:S01]  /*14420*/  MOV R13, R195 ;  /* 0x000000c3000d7202 */ /* 0x000fe20000000f00 */
[----:B------:R-:W-:Y:S01]  /*14430*/  IMAD.MOV.U32 R12, RZ, RZ, R187 ;  /* 0x000000ffff0c7224 */ /* 0x000fe200078e00bb */
[----:B------:R-:W-:Y:S01]  /*14440*/  MOV R19, R182 ;  /* 0x000000b600137202 */ /* 0x000fe20000000f00 */
[-C--:B--2---:R-:W-:Y:S04]  /*14450*/  HMMA.16816.F32.BF16 R160, R140, R172.reuse, R20 ;  /* 0x000000ac8ca0723c */ /* 0x084fe80000041814 */
[----:B------:R-:W-:Y:S01]  /*14460*/  MOV R18, R183 ;  /* 0x000000b700127202 */ /* 0x000fe20000000f00 */
[----:B------:R-:W-:Y:S01]  /*14470*/  IMAD.MOV.U32 R17, RZ, RZ, R184 ;  /* 0x000000ffff117224 */ /* 0x000fe200078e00b8 */
[----:B------:R-:W-:Y:S01]  /*14480*/  MOV R16, R185 ;  /* 0x000000b900107202 */ /* 0x000fe20000000f00 */
[----:B------:R-:W-:Y:S01]  /*14490*/  IMAD.MOV.U32 R23, RZ, RZ, R164 ;  /* 0x000000ffff177224 */ /* 0x000fe200078e00a4 */
[----:B------:R-:W-:Y:S02]  /*144a0*/  MOV R22, R165 ;  /* 0x000000a500167202 */ /* 0x000fe40000000f00 */
[C---:B------:R-:W-:Y:S04]  /*144b0*/  HMMA.16816.F32.BF16 R164, R208.reuse, R172, R24 ;  /* 0x000000acd0a4723c */ /* 0x040fe80000041818 */
[----:B------:R-:W-:Y:S02]  /*144c0*/  MOV R21, R171 ;  /* 0x000000ab00157202 */ /* 0x000fe40000000f00 */
[----:B------:R-:W-:Y:S01]  /*144d0*/  MOV R20, R202 ;  /* 0x000000ca00147202 */ /* 0x000fe20000000f00 */
        /* <DEDUP_REMOVED lines=10> */
[----:B------:R-:W-:Y:S01]  /*14580*/  MOV R33, R178 ;  /* 0x000000b200217202 */ /* 0x000fe20000000f00 */
[----:B------:R-:W-:Y:S03]  /*14590*/  IMAD.MOV.U32 R35, RZ, RZ, R176 ;  /* 0x000000ffff237224 */ /* 0x000fe600078e00b0 */
[----:B------:R-:W-:Y:S02]  /*145a0*/  MOV R34, R177 ;  /* 0x000000b100227202 */ /* 0x000fe40000000f00 */
[-C--:B------:R-:W-:Y:S01]  /*145b0*/  HMMA.16816.F32.BF16 R176, R140, R188.reuse, R36 ;  /* 0x000000bc8cb0723c */ /* 0x080fe20000041824 */
[----:B------:R-:W2:Y:S02]  /*145c0*/  LDL R36, [R1+0xa8] ;  /* 0x0000a80001247983 */ /* 0x000ea40000100800 */
[----:B------:R-:W-:Y:S04]  /*145d0*/  MOV R28, R192 ;  /* 0x000000c0001c7202 */ /* 0x000fe80000000f00 */
[----:B------:R-:W-:Y:S02]  /*145e0*/  MOV R39, R180 ;  /* 0x000000b400277202 */ /* 0x000fe40000000f00 */
        /* <DEDUP_REMOVED lines=24> */
[----:B--2---:R-:W-:Y:S01]  /*14770*/  ISETP.GT.AND P0, PT, R38, R36, PT ;  /* 0x000000242600720c */ /* 0x004fe20003f04270 */
[----:B------:R-:W-:Y:S01]  /*14780*/  IMAD.MOV.U32 R38, RZ, RZ, R39 ;  /* 0x000000ffff267224 */ /* 0x000fe200078e0027 */
[----:B------:R-:W-:Y:S02]  /*14790*/  MOV R39, R32 ;  /* 0x0000002000277202 */ /* 0x000fe40000000f00 */
[----:B------:R-:W-:Y:S01]  /*147a0*/  MOV R32, R33 ;  /* 0x0000002100207202 */ /* 0x000fe20000000f00 */
[----:B------:R-:W-:Y:S03]  /*147b0*/  IMAD.MOV.U32 R33, RZ, RZ, R34 ;  /* 0x000000ffff217224 */ /* 0x000fe600078e0022 */
[----:B------:R-:W-:Y:S02]  /*147c0*/  MOV R34, R35 ;  /* 0x0000002300227202 */ /* 0x000fe40000000f00 */
[----:B------:R-:W-:Y:S01]  /*147d0*/  MOV R35, R28 ;  /* 0x0000001c00237202 */ /* 0x000fe20000000f00 */
[----:B------:R-:W-:Y:S01]  /*147e0*/  IMAD.MOV.U32 R28, RZ, RZ, R29 ;  /* 0x000000ffff1c7224 */ /* 0x000fe200078e001d */
        /* <DEDUP_REMOVED lines=12> */
[----:B------:R-:W-:Y:S01]  /*148b0*/  MOV R37, R38 ;  /* 0x0000002600257202 */ /* 0x000fe20000000f00 */
[----:B------:R-:W-:Y:S01]  /*148c0*/  IMAD.MOV.U32 R38, RZ, RZ, R39 ;  /* 0x000000ffff267224 */ /* 0x000fe200078e0027 */
[----:B------:R-:W-:Y:S02]  /*148d0*/  MOV R39, R32 ;  /* 0x0000002000277202 */ /* 0x000fe40000000f00 */
[----:B------:R-:W-:Y:S01]  /*148e0*/  MOV R32, R33 ;  /* 0x0000002100207202 */ /* 0x000fe20000000f00 */
[----:B------:R-:W-:Y:S01]  /*148f0*/  IMAD.MOV.U32 R33, RZ, RZ, R34 ;  /* 0x000000ffff217224 */ /* 0x000fe200078e0022 */
[----:B------:R-:W-:Y:S01]  /*14900*/  MOV R34, R35 ;  /* 0x0000002300227202 */ /* 0x000fe20000000f00 */
[----:B------:R-:W-:Y:S01]  /*14910*/  IMAD.MOV.U32 R36, RZ, RZ, R37 ;  /* 0x000000ffff247224 */ /* 0x000fe200078e0025 */
        /* <DEDUP_REMOVED lines=13> */
[----:B------:R-:W-:Y:S01]  /*149f0*/  FADD.FTZ R9, R241, R132 ;  /* 0x00000084f1097221 */ /* 0x000fe20000010000 */
        /* <DEDUP_REMOVED lines=43> */
[----:B------:R3:W5:Y:S01]  /*14cb0*/  LDL.LU R248, [R1+0x100] ;  /* 0x0001000001f87983 */ /* 0x0007620000300800 */
        /* <DEDUP_REMOVED lines=47> */
[----:B------:R-:W-:Y:S02]  /*14fb0*/  FADD.FTZ R10, R251, R3 ;  /* 0x00000003fb0a7221 */ /* 0x000fe40000010000 */
[----:B------:R-:W-:Y:S01]  /*14fc0*/  FADD.FTZ R3, R43, R11 ;  /* 0x0000000b2b037221 */ /* 0x000fe20000010000 */
[----:B------:R3:W5:Y:S01]  /*14fd0*/  LDL.LU R251, [R1+0xec] ;  /* 0x0000ec0001fb7983 */ /* 0x0007620000300800 */
        /* <DEDUP_REMOVED lines=33> */
[----:B------:R-:W-:Y:S01]  /*151f0*/  MOV R139, R134 ;  /* 0x00000086008b7202 */ /* 0x000fe20000000f00 */
[----:B------:R-:W-:Y:S02]  /*15200*/  FADD.FTZ R4, R13, R4 ;  /* 0x000000040d047221 */ /* 0x000fe40000010000 */
[----:B------:R-:W-:Y:S01]  /*15210*/  FADD.FTZ R5, R14, R5 ;  /* 0x000000050e057221 */ /* 0x000fe20000010000 */
[----:B------:R4:W-:Y:S01]  /*15220*/  STL [R1+0xa0], R3 ;  /* 0x0000a00301007387 */ /* 0x0009e20000100800 */
[----:B------:R-:W-:Y:S02]  /*15230*/  FADD.FTZ R4, R230, R4 ;  /* 0x00000004e6047221 */ /* 0x000fe40000010000 */
[----:B------:R-:W-:Y:S01]  /*15240*/  FADD.FTZ R2, R133, R0 ;  /* 0x0000000085027221 */ /* 0x000fe20000010000 */
[----:B------:R3:W-:Y:S01]  /*15250*/  STL [R1+0x9c], R5 ;  /* 0x00009c0501007387 */ /* 0x0007e20000100800 */
[----:B------:R-:W-:Y:S01]  /*15260*/  MOV R0, R15 ;  /* 0x0000000f00007202 */ /* 0x000fe20000000f00 */
[----:B------:R-:W-:Y:S02]  /*15270*/  IMAD.MOV.U32 R228, RZ, RZ, R15 ;  /* 0x000000ffffe47224 */ /* 0x000fe400078e000f */
[----:B------:R3:W-:Y:S04]  /*15280*/  STL [R1+0x98], R4 ;  /* 0x0000980401007387 */ /* 0x0007e80000100800 */
[----:B------:R3:W-:Y:S04]  /*15290*/  STL [R1+0xa4], R2 ;  /* 0x0000a40201007387 */ /* 0x0007e80000100800 */
[----:B------:R3:W-:Y:S01]  /*152a0*/  STL [R1+0x70], R0 ;  /* 0x0000700001007387 */ /* 0x0007e20000100800 */
[----:B----4-:R-:W-:Y:S01]  /*152b0*/  MOV R3, R137 ;  /* 0x0000008900037202 */ /* 0x010fe20000000f00 */
[----:B------:R-:W-:-:S05]  /*152c0*/  @P0 BRA `(.L_x_1729) ;  /* 0xffffa12000000947 */ /* 0x000fca000383ffff */
.L_x_1728:
[----:B------:R-:W-:-:S13]  /*152d0*/  ISETP.GE.AND P0, PT, R228, RZ, PT ;  /* 0x000000ffe400720c */ /* 0x000fda0003f06270 */
[----:B------:R-:W-:Y:S05]  /*152e0*/  @!P0 BRA `(.L_x_1730) ;  /* 0x0000505000008947 */ /* 0x000fea0003800000 */
[----:B------:R-:W4:Y:S04]  /*152f0*/  LDL.64 R8, [R1+0xd8] ;  /* 0x0000d80001087983 */ /* 0x000f280000100a00 */
[----:B--23--:R-:W2:Y:S04]  /*15300*/  LDL.64 R4, [R1+0xb8] ;  /* 0x0000b80001047983 */ /* 0x00cea80000100a00 */
[----:B------:R-:W3:Y:S04]  /*15310*/  LDL.64 R6, [R1+0xd0] ;  /* 0x0000d00001067983 */ /* 0x000ee80000100a00 */
[----:B------:R-:W3:Y:S01]  /*15320*/  LDL R10, [R1+0xe0] ;  /* 0x0000e000010a7983 */ /* 0x000ee20000100800 */
[----:B------:R-:W-:-:S04]  /*15330*/  MOV R0, c[0x0][0x1e0] ;  /* 0x0000780000007a02 */ /* 0x000fc80000000f00 */
[----:B------:R-:W-:Y:S01]  /*15340*/  SHF.L.U32 R0, R0, 0x5, RZ ;  /* 0x0000000500007819 */ /* 0x000fe200000006ff */
[----:B------:R-:W-:Y:S01]  /*15350*/  IMAD.MOV.U32 R3, RZ, RZ, R136 ;  /* 0x000000ffff037224 */ /* 0x000fe200078e0088 */
[----:B------:R-:W-:Y:S01]  /*15360*/  MOV R2, R137 ;  /* 0x0000008900027202 */ /* 0x000fe20000000f00 */
[----:B------:R-:W-:Y:S02]  /*15370*/  IMAD.MOV.U32 R139, RZ, RZ, R134 ;  /* 0x000000ffff8b7224 */ /* 0x000fe400078e0086 */
[----:B------:R-:W-:Y:S02]  /*15380*/  IMAD.MOV.U32 R138, RZ, RZ, R135 ;  /* 0x000000ffff8a7224 */ /* 0x000fe400078e0087 */
[----:B----4-:R-:W-:Y:S01]  /*15390*/  IMAD.MOV.U32 R12, RZ, RZ, R8 ;  /* 0x000000ffff0c7224 */ /* 0x010fe200078e0008 */
[----:B--2---:R-:W-:Y:S01]  /*153a0*/  IADD3 RZ, P2, R4, 0x40, RZ ;  /* 0x0000004004ff7810 */ /* 0x004fe20007f5e0ff */
[----:B------:R-:W-:Y:S01]  /*153b0*/  IMAD.MOV.U32 R4, RZ, RZ, c[0x0][0x1e0] ;  /* 0x00007800ff047624 */ /* 0x000fe200078e00ff */
[----:B---3--:R-:W-:-:S02]  /*153c0*/  MOV R8, R6 ;  /* 0x0000000600087202 */ /* 0x008fc40000000f00 */
[----:B------:R-:W-:Y:S01]  /*153d0*/  MOV R6, c[0x0][0x1e4] ;  /* 0x0000790000067a02 */ /* 0x000fe20000000f00 */
[----:B------:R-:W-:Y:S02]  /*153e0*/  IMAD.MOV.U32 R13, RZ, RZ, R9 ;  /* 0x000000ffff0d7224 */ /* 0x000fe400078e0009 */
[----:B------:R-:W-:Y:S01]  /*153f0*/  IMAD.MOV.U32 R9, RZ, RZ, R7 ;  /* 0x000000ffff097224 */ /* 0x000fe200078e0007 */
[----:B------:R-:W-:Y:S01]  /*15400*/  SHF.L.U64.HI R11, R4, 0x5, R6 ;  /* 0x00000005040b7819 */ /* 0x000fe20000010206 */
[----:B------:R-:W-:Y:S01]  /*15410*/  IMAD.MOV.U32 R5, RZ, RZ, c[0x0][0x208] ;  /* 0x00008200ff057624 */ /* 0x000fe200078e00ff */
[----:B------:R-:W-:Y:S01]  /*15420*/  IADD3 R4, P0, R0, 0x80, RZ ;  /* 0x0000008000047810 */ /* 0x000fe20007f1e0ff */
[----:B------:R-:W-:Y:S01]  /*15430*/  IMAD.MOV.U32 R7, RZ, RZ, 0x6 ;  /* 0x00000006ff077424 */ /* 0x000fe200078e00ff */
[----:B------:R-:W-:-:S03]  /*15440*/  IADD3 R12, P1, R12, 0x40, RZ ;  /* 0x000000400c0c7810 */ /* 0x000fc60007f3e0ff */
[----:B------:R1:W-:Y:S01]  /*15450*/  STL [R1+0xa8], R4 ;  /* 0x0000a80401007387 */ /* 0x0003e20000100800 */
[----:B------:R-:W-:Y:S02]  /*15460*/  SHF.L.U64.HI R0, R5, R7, c[0x0][0x20c] ;  /* 0x0000830005007619 */ /* 0x000fe40000010207 */
[----:B------:R-:W-:Y:S02]  /*15470*/  IADD3.X R7, RZ, R10, RZ, P2, !PT ;  /* 0x0000000aff077210 */ /* 0x000fe400017fe4ff */
[----:B------:R-:W-:Y:S01]  /*15480*/  IADD3.X R0, RZ, UR6, RZ, P0, !PT ;  /* 0x00000006ff007c10 */ /* 0x000fe200087fe4ff */
[----:B------:R2:W-:Y:S04]  /*15490*/  STL [R1+0xb0], R12 ;  /* 0x0000b00c01007387 */ /* 0x0005e80000100800 */
[----:B------:R2:W-:Y:S04]  /*154a0*/  STL [R1+0x94], R7 ;  /* 0x0000940701007387 */ /* 0x0005e80000100800 */
[----:B------:R2:W-:Y:S01]  /*154b0*/  STL [R1+0x88], R0 ;  /* 0x0000880001007387 */ /* 0x0005e20000100800 */
[----:B-1----:R-:W-:-:S05]  /*154c0*/  IMAD.X R4, RZ, RZ, R9, P1 ;  /* 0x000000ffff047224 */ /* 0x002fca00008e0609 */
[----:B------:R2:W-:Y:S02]  /*154d0*/  STL [R1+0xac], R4 ;  /* 0x0000ac0401007387 */ /* 0x0005e40000100800 */
.L_x_1731:
[----:B------:R-:W3:Y:S01]  /*154e0*/  LDL R30, [R1+0xe0] ;  /* 0x0000e000011e7983 */ /* 0x000ee20000100800 */
[----:B------:R-:W-:Y:S04]  /*154f0*/  DEPBAR.LE SB0, 0x0 ;  /* 0x000080000000791a */ /* 0x000fe80000000000 */
[----:B------:R-:W3:Y:S01]  /*15500*/  LDL.64 R28, [R1+0xb8] ;  /* 0x0000b800011c7983 */ /* 0x000ee20000100a00 */
[----:B------:R-:W-:Y:S01]  /*15510*/  WARPSYNC 0xffffffff ;  /* 0xffffffff00007948 */ /* 0x000fe20003800000 */
[----:B------:R-:W-:Y:S02]  /*15520*/  MOV R22, 0x6 ;  /* 0x0000000600167802 */ /* 0x000fe40000000f00 */
[----:B-12---:R-:W-:Y:S02]  /*15530*/  MOV R0, c[0x0][0x208] ;  /* 0x0000820000007a02 */ /* 0x006fe40000000f00 */
[----:B------:R1:W2:Y:S01]  /*15540*/  LDL.64 R26, [R1+0x90] ;  /* 0x00009000011a7983 */ /* 0x0002a20000100a00 */
[----:B------:R-:W-:Y:S02]  /*15550*/  MOV R25, c[0x0][0x208] ;  /* 0x0000820000197a02 */ /* 0x000fe40000000f00 */
[----:B------:R-:W-:Y:S02]  /*15560*/  SHF.L.U64.HI R0, R0, R22, c[0x0][0x20c] ;  /* 0x0000830000007619 */ /* 0x000fe40000010216 */
[----:B------:R-:W-:Y:S01]  /*15570*/  SHF.L.U32 R25, R25, 0x6, RZ ;  /* 0x0000000619197819 */ /* 0x000fe200000006ff */
[----:B------:R-:W4:Y:S01]  /*15580*/  LDL.64 R20, [R1+0x90] ;  /* 0x0000900001147983 */ /* 0x000f220000100a00 */
[----:B------:R-:W-:Y:S01]  /*15590*/  SHF.R.S32.HI R24, RZ, 0x1f, R228 ;  /* 0x0000001fff187819 */ /* 0x000fe200000114e4 */
[----:B------:R-:W-:Y:S04]  /*155a0*/  IMAD R0, R0, R228, RZ ;  /* 0x000000e400007224 */ /* 0x000fe800078e02ff */
[----:B------:R-:W-:Y:S01]  /*155b0*/  BAR.SYNC.DEFER_BLOCKING 0x0 ;  /* 0x0000000000007b1d */ /* 0x000fe20000010000 */
[-C--:B------:R-:W-:Y:S07]  /*155c0*/  IMAD R0, R24, R25.reuse, R0 ;  /* 0x0000001918007224 */ /* 0x080fee00078e0200 */
[----:B-----5:R-:W-:Y:S04]  /*155d0*/  STL [R1+0xe8], R243 ;  /* 0x0000e8f301007387 */ /* 0x020fe80000100800 */
[----:B------:R-:W-:Y:S04]  /*155e0*/  STL [R1+0xf4], R249 ;  /* 0x0000f4f901007387 */ /* 0x000fe80000100800 */
[----:B------:R-:W-:Y:S04]  /*155f0*/  STL [R1+0x108], R247 ;  /* 0x000108f701007387 */ /* 0x000fe80000100800 */
[----:B------:R-:W-:Y:S04]  /*15600*/  STL [R1+0xf8], R239 ;  /* 0x0000f8ef01007387 */ /* 0x000fe80000100800 */
[----:B------:R-:W-:Y:S08]  /*15610*/  LDSM.16.M88.4 R64, [R239+0x8100] ;  /* 0x00810000ef40783b */ /* 0x000ff00000000200 */
[----:B------:R-:W1:Y:S08]  /*15620*/  LDSM.16.M88.4 R16, [R232+0x4100] ;  /* 0x00410000e810783b */ /* 0x000e700000000200 */
[----:B------:R-:W1:Y:S08]  /*15630*/  LDSM.16.M88.4 R60, [R239+0xa100] ;  /* 0x00a10000ef3c783b */ /* 0x000e700000000200 */
[----:B------:R-:W2:Y:S08]  /*15640*/  LDSM.16.M88.4 R32, [R232+0x4900] ;  /* 0x00490000e820783b */ /* 0x000eb00000000200 */
        /* <DEDUP_REMOVED lines=9> */
[----:B------:R-:W1:Y:S08]  /*156e0*/  LDSM.16.M88.4 R216, [R251] ;  /* 0x00000000fbd8783b */ /* 0x000e700000000200 */
        /* <DEDUP_REMOVED lines=12> */
[----:B---3--:R-:W-:Y:S02]  /*157b0*/  MOV R29, R30 ;  /* 0x0000001e001d7202 */ /* 0x008fe40000000f00 */
[----:B--2---:R-:W-:Y:S03]  /*157c0*/  IADD3 R26, R28, 0x40, RZ ;  /* 0x000000401c1a7810 */ /* 0x004fe60007ffe0ff */
[----:B------:R-:W-:Y:S02]  /*157d0*/  IMAD.WIDE.U32 R28, R228, R25, R28 ;  /* 0x00000019e41c7225 */ /* 0x000fe400078e001c */
[----:B------:R2:W-:Y:S01]  /*157e0*/  STL [R1+0x90], R26 ;  /* 0x0000901a01007387 */ /* 0x0005e20000100800 */
[----:B----4-:R-:W-:Y:S02]  /*157f0*/  MOV R27, R21 ;  /* 0x00000015001b7202 */ /* 0x010fe40000000f00 */
[-C--:B------:R-:W-:Y:S01]  /*15800*/  HMMA.16816.F32.BF16 R20, R64, R32.reuse, RZ ;  /* 0x000000204014723c */ /* 0x080fe200000418ff */
[----:B------:R-:W-:Y:S02]  /*15810*/  LEA R36, P1, R28, c[0x0][0x1f8], 0x1 ;  /* 0x00007e001c247a11 */ /* 0x000fe400078208ff */
[----:B------:R-:W-:Y:S01]  /*15820*/  IADD3 R29, R29, R0, RZ ;  /* 0x000000001d1d7210 */ /* 0x000fe20007ffe0ff */
[----:B------:R-:W-:Y:S03]  /*15830*/  IMAD.WIDE.U32 R38, R228, R25, R26 ;  /* 0x00000019e4267225 */ /* 0x000fe600078e001a */
[----:B------:R-:W-:Y:S02]  /*15840*/  LEA.HI.X R37, R28, c[0x0][0x1fc], R29, 0x1, P1 ;  /* 0x00007f001c257a11 */ /* 0x000fe400008f0c1d */
[----:B------:R-:W-:Y:S03]  /*15850*/  LEA R40, P0, R38, c[0x0][0x1f8], 0x1 ;  /* 0x00007e0026287a11 */ /* 0x000fe600078008ff */
[----:B------:R-:W-:Y:S01]  /*15860*/  IADD3 R0, R0, R39, RZ ;  /* 0x0000002700007210 */ /* 0x000fe20007ffe0ff */
[----:B------:R-:W-:Y:S01]  /*15870*/  @!PT LDS RZ, [RZ] ;  /* 0x00000000fffff984 */ /* 0x000fe20000000800 */
[----:B------:R-:W-:Y:S01]  /*15880*/  @!PT LDS RZ, [RZ] ;  /* 0x00000000fffff984 */ /* 0x000fe20000000800 */
[----:B------:R-:W-:Y:S01]  /*15890*/  @!PT LDS RZ, [RZ] ;  /* 0x00000000fffff984 */ /* 0x000fe20000000800 */
[----:B------:R3:W-:Y:S03]  /*158a0*/  LDGSTS.E.BYPASS.LTC128B.128 [R252+0x100], [R36.64], !P6 ;  /* 0x0010000024fc7fae */ /* 0x0007e6000f101d48 */
[----:B------:R-:W-:Y:S02]  /*158b0*/  LEA.HI.X R41, R38, c[0x0][0x1fc], R0, 0x1, P0 ;  /* 0x00007f0026297a11 */ /* 0x000fe400000f0c00 */
[----:B------:R-:W-:Y:S02]  /*158c0*/  IADD3 R44, P0, R36, UR7, RZ ;  /* 0x00000007242c7c10 */ /* 0x000fe4000ff1e0ff */
[----:B------:R-:W-:Y:S01]  /*158d0*/  MOV R0, UR7 ;  /* 0x0000000700007c02 */ /* 0x000fe20008000f00 */
[----:B------:R4:W-:Y:S01]  /*158e0*/  LDGSTS.E.BYPASS.LTC128B.128 [R252+0x2100], [R40.64], !P5 ;  /* 0x0210000028fc7fae */ /* 0x0009e2000e901d48 */
[C---:B--2---:R-:W-:Y:S02]  /*158f0*/  HMMA.16816.F32.BF16 R24, R60.reuse, R32, RZ ;  /* 0x000000203c18723c */ /* 0x044fe400000418ff */
[----:B------:R-:W-:Y:S02]  /*15900*/  IADD3.X R45, R37, UR5, RZ, P0, !PT ;  /* 0x00000005252d7c10 */ /* 0x000fe400087fe4ff */
[----:B------:R-:W-:Y:S02]  /*15910*/  IADD3 R52, P1, R44, UR7, RZ ;  /* 0x000000072c347c10 */ /* 0x000fe4000ff3e0ff */
[----:B------:R-:W-:Y:S01]  /*15920*/  IADD3 R0, R0, 0x80, RZ ;  /* 0x0000008000007810 */ /* 0x000fe20007ffe0ff */
[----:B------:R2:W-:Y:S01]  /*15930*/  LDGSTS.E.BYPASS.LTC128B.128 [R252+0x900], [R44.64], !P6 ;  /* 0x009000002cfc7fae */ /* 0x0005e2000f101d48 */
[-C--:B------:R-:W-:Y:S01]  /*15940*/  HMMA.16816.F32.BF16 R28, R60, R34.reuse, RZ ;  /* 0x000000223c1c723c */ /* 0x080fe200000418ff */
[C---:B------:R-:W-:Y:S03]  /*15950*/  IADD3.X R53, R45.reuse, UR5, RZ, P1, !PT ;  /* 0x000000052d357c10 */ /* 0x040fe60008ffe4ff */
[-C--:B------:R-:W-:Y:S03]  /*15960*/  IADD3 R46, P0, R44, R0.reuse, RZ ;  /* 0x000000002c2e7210 */ /* 0x080fe60007f1e0ff */
[----:B------:R2:W-:Y:S01]  /*15970*/  LDGSTS.E.BYPASS.LTC128B.128 [R252+0x2900], [R44.64+0x80], !P5 ;  /* 0x029000802cfc7fae */ /* 0x0005e2000e901d48 */
[C---:B------:R-:W-:Y:S04]  /*15980*/  HMMA.16816.F32.BF16 R32, R64.reuse, R34, RZ ;  /* 0x000000224020723c */ /* 0x040fe800000418ff */
[----:B------:R-:W-:Y:S03]  /*15990*/  IADD3.X R47, R45, UR4, RZ, P0, !PT ;  /* 0x000000042d2f7c10 */ /* 0x000fe600087fe4ff */
[----:B------:R1:W-:Y:S01]  /*159a0*/  LDGSTS.E.BYPASS.LTC128B.128 [R252+0x1100], [R52.64], !P6 ;  /* 0x0110000034fc7fae */ /* 0x0003e2000f101d48 */
[-C--:B---3--:R-:W-:Y:S07]  /*159b0*/  HMMA.16816.F32.BF16 R36, R64, R48.reuse, RZ ;  /* 0x000000304024723c */ /* 0x088fee00000418ff */
[----:B------:R2:W-:Y:S01]  /*159c0*/  LDGSTS.E.BYPASS.LTC128B.128 [R252+0x3100], [R46.64], !P5 ;  /* 0x031000002efc7fae */ /* 0x0005e2000e901d48 */
[C---:B----4-:R-:W-:Y:S07]  /*159d0*/  HMMA.16816.F32.BF16 R40, R60.reuse, R48, RZ ;  /* 0x000000303c28723c */ /* 0x050fee00000418ff */
[C---:B------:R-:W-:Y:S05]  /*159e0*/  IADD3 R48, P0, R52.reuse, UR7, RZ ;  /* 0x0000000734307c10 */ /* 0x040fea000ff1e0ff */
[C---:B------:R-:W-:Y:S05]  /*159f0*/  IADD3.X R49, R53.reuse, UR5, RZ, P0, !PT ;  /* 0x0000000535317c10 */ /* 0x040fea00087fe4ff */
[----:B------:R3:W-:Y:S01]  /*15a00*/  LDGSTS.E.BYPASS.LTC128B.128 [R252+0x1900], [R48.64], !P6 ;  /* 0x0190000030fc7fae */ /* 0x0007e2000f101d48 */
[----:B-1----:R-:W-:Y:S04]  /*15a10*/  IADD3 R52, P0, R52, R0, RZ ;  /* 0x0000000034347210 */ /* 0x002fe80007f1e0ff */
[----:B------:R-:W-:Y:S02]  /*15a20*/  IADD3.X R53, R53, UR4, RZ, P0, !PT ;  /* 0x0000000435357c10 */ /* 0x000fe400087fe4ff */
[C---:B------:R-:W-:Y:S01]  /*15a30*/  ISETP.GT.AND P0, PT, R228.reuse, RZ, PT ;  /* 0x000000ffe400720c */ /* 0x040fe20003f04270 */
[-C--:B--2---:R-:W-:Y:S02]  /*15a40*/  HMMA.16816.F32.BF16 R44, R60, R50.reuse, RZ ;  /* 0x000000323c2c723c */ /* 0x084fe400000418ff */
[----:B------:R1:W-:Y:S01]  /*15a50*/  LDGSTS.E.BYPASS.LTC128B.128 [R252+0x3900], [R52.64], !P5 ;  /* 0x0390000034fc7fae */ /* 0x0003e2000e901d48 */
[----:B------:R-:W-:Y:S07]  /*15a60*/  IADD3 R228, R228, -0x1, RZ ;  /* 0xffffffffe4e47810 */ /* 0x000fee0007ffe0ff */
[----:B------:R-:W0:Y:S01]  /*15a70*/  LDGDEPBAR ;  /* 0x00000000000079af */ /* 0x000e220000000000 */
[C---:B---3--:R-:W-:Y:S08]  /*15a80*/  HMMA.16816.F32.BF16 R48, R64.reuse, R50, RZ ;  /* 0x000000324030723c */ /* 0x048ff000000418ff */
[-C--:B-1----:R-:W-:Y:S08]  /*15a90*/  HMMA.16816.F32.BF16 R52, R64, R132.reuse, RZ ;  /* 0x000000844034723c */ /* 0x082ff000000418ff */
        /* <DEDUP_REMOVED lines=167> */
[----:B------:R-:W2:Y:S01]  /*16510*/  MUFU.TANH R18, R18 ;  /* 0x0000001200127308 */ /* 0x000ea20000002400 */
        /* <DEDUP_REMOVED lines=14> */
[C---:B------:R-:W-:Y:S01]  /*16600*/  HMMA.16816.F32.BF16 R40, R140.reuse, R8, R40 ;  /* 0x000000088c28723c */ /* 0x040fe20000041828 */
[----:B------:R-:W4:Y:S03]  /*16610*/  LDL R9, [R1+0xb0] ;  /* 0x0000b00001097983 */ /* 0x000f260000100800 */
        /* <DEDUP_REMOVED lines=8> */
[----:B------:R-:W3:Y:S01]  /*166a0*/  MUFU.TANH R0, R29 ;  /* 0x0000001d00007308 */ /* 0x000ee20000002400 */
[----:B------:R-:W4:Y:S02]  /*166b0*/  LDL R10, [R1+0xac] ;  /* 0x0000ac00010a7983 */ /* 0x000f240000100800 */
[----:B------:R-:W-:Y:S02]  /*166c0*/  FMUL.FTZ R28, R28, c[0x0][0x320] ;  /* 0x0000c8001c1c7a20 */ /* 0x000fe40000410000 */
[----:B------:R-:W-:Y:S02]  /*166d0*/  FMUL.FTZ R30, R30, c[0x0][0x320] ;  /* 0x0000c8001e1e7a20 */ /* 0x000fe40000410000 */
[-C--:B-1----:R-:W-:Y:S03]  /*166e0*/  HMMA.16816.F32.BF16 R52, R208, R4.reuse, R52 ;  /* 0x00000004d034723c */ /* 0x082fe60000041834 */
[----:B------:R1:W-:Y:S01]  /*166f0*/  MUFU.TANH R229, R34 ;  /* 0x0000002200e57308 */ /* 0x0003e20000002400 */
[----:B------:R-:W-:Y:S02]  /*16700*/  FMUL.FTZ R37, R37, c[0x0][0x320] ;  /* 0x0000c80025257a20 */ /* 0x000fe40000410000 */
[----:B------:R-:W-:Y:S01]  /*16710*/  FMUL.FTZ R38, R38, c[0x0][0x320] ;  /* 0x0000c80026267a20 */ /* 0x000fe20000410000 */
[----:B--2---:R-:W2:Y:S01]  /*16720*/  LDL R31, [R1+0x88] ;  /* 0x00008800011f7983 */ /* 0x004ea20000100800 */
[C---:B------:R-:W-:Y:S04]  /*16730*/  HMMA.16816.F32.BF16 R56, R140.reuse, R4, R56 ;  /* 0x000000048c38723c */ /* 0x040fe80000041838 */
[----:B------:R-:W-:Y:S01]  /*16740*/  FMUL.FTZ R39, R39, c[0x0][0x320] ;  /* 0x0000c80027277a20 */ /* 0x000fe20000410000 */
[----:B------:R-:W1:Y:S01]  /*16750*/  MUFU.TANH R137, R28 ;  /* 0x0000001c00897308 */ /* 0x000e620000002400 */
[----:B------:R-:W-:Y:S01]  /*16760*/  FMUL.FTZ R23, R23, c[0x0][0x320] ;  /* 0x0000c80017177a20 */ /* 0x000fe20000410000 */
[----:B------:R-:W-:Y:S01]  /*16770*/  FMNMX.FTZ R4, R216, R3, !PT ;  /* 0x00000003d8047209 */ /* 0x000fe20007810000 */
[----:B------:R-:W-:Y:S01]  /*16780*/  FMUL.FTZ R51, R51, c[0x0][0x320] ;  /* 0x0000c80033337a20 */ /* 0x000fe20000410000 */
[-C--:B------:R-:W-:Y:S03]  /*16790*/  HMMA.16816.F32.BF16 R60, R140, R6.reuse, R60 ;  /* 0x000000068c3c723c */ /* 0x080fe6000004183c */
[----:B------:R-:W-:Y:S01]  /*167a0*/  FMUL.FTZ R49, R49, c[0x0][0x320] ;  /* 0x0000c80031317a20 */ /* 0x000fe20000410000 */
[----:B---3--:R-:W-:Y:S01]  /*167b0*/  FMNMX.FTZ R4, R213, R4, !PT ;  /* 0x00000004d5047209 */ /* 0x008fe20007810000 */
[----:B------:R-:W-:Y:S01]  /*167c0*/  FMUL.FTZ R24, R24, c[0x0][0x320] ;  /* 0x0000c80018187a20 */ /* 0x000fe20000410000 */
[----:B------:R3:W-:Y:S01]  /*167d0*/  MUFU.TANH R27, R51 ;  /* 0x00000033001b7308 */ /* 0x0007e20000002400 */
[----:B------:R-:W-:Y:S01]  /*167e0*/  FMUL.FTZ R52, R52, c[0x0][0x320] ;  /* 0x0000c80034347a20 */ /* 0x000fe20000410000 */
[----:B------:R-:W-:Y:S01]  /*167f0*/  HMMA.16816.F32.BF16 R64, R208, R6, R64 ;  /* 0x00000006d040723c */ /* 0x000fe20000041840 */
[----:B-1----:R-:W2:Y:S03]  /*16800*/  LDL R34, [R1+0xa8] ;  /* 0x0000a80001227983 */ /* 0x002ea60000100800 */
[----:B------:R-:W-:Y:S01]  /*16810*/  FMUL.FTZ R53, R53, c[0x0][0x320] ;  /* 0x0000c80035357a20 */ /* 0x000fe20000410000 */
[----:B------:R-:W-:Y:S01]  /*16820*/  FMNMX.FTZ R4, R18, R4, !PT ;  /* 0x0000000412047209 */ /* 0x000fe20007810000 */
[----:B------:R-:W-:Y:S02]  /*16830*/  FMUL.FTZ R54, R54, c[0x0][0x320] ;  /* 0x0000c80036367a20 */ /* 0x000fe40000410000 */
[----:B------:R1:W-:Y:S01]  /*16840*/  MUFU.TANH R243, R30 ;  /* 0x0000001e00f37308 */ /* 0x0003e20000002400 */
[----:B------:R-:W-:Y:S03]  /*16850*/  FMUL.FTZ R56, R56, c[0x0][0x320] ;  /* 0x0000c80038387a20 */ /* 0x000fe60000410000 */
[----:B------:R-:W-:Y:S02]  /*16860*/  FMUL.FTZ R55, R55, c[0x0][0x320] ;  /* 0x0000c80037377a20 */ /* 0x000fe40000410000 */
[----:B------:R-:W-:Y:S02]  /*16870*/  FMUL.FTZ R58, R58, c[0x0][0x320] ;  /* 0x0000c8003a3a7a20 */ /* 0x000fe40000410000 */
[----:B------:R-:W-:Y:S02]  /*16880*/  FMUL.FTZ R60, R60, c[0x0][0x320] ;  /* 0x0000c8003c3c7a20 */ /* 0x000fe40000410000 */
[----:B------:R-:W-:Y:S01]  /*16890*/  MUFU.TANH R225, R36 ;  /* 0x0000002400e17308 */ /* 0x000fe20000002400 */
[----:B------:R-:W-:Y:S02]  /*168a0*/  FMUL.FTZ R61, R61, c[0x0][0x320] ;  /* 0x0000c8003d3d7a20 */ /* 0x000fe40000410000 */
[----:B------:R-:W-:Y:S01]  /*168b0*/  FMUL.FTZ R62, R62, c[0x0][0x320] ;  /* 0x0000c8003e3e7a20 */ /* 0x000fe20000410000 */
[----:B---3--:R-:W-:Y:S01]  /*168c0*/  MOV R51, R0 ;  /* 0x0000000000337202 */ /* 0x008fe20000000f00 */
[----:B------:R-:W-:Y:S02]  /*168d0*/  FMUL.FTZ R25, R25, c[0x0][0x320] ;  /* 0x0000c80019197a20 */ /* 0x000fe40000410000 */
[----:B------:R-:W-:Y:S02]  /*168e0*/  FMUL.FTZ R41, R41, c[0x0][0x320] ;  /* 0x0000c80029297a20 */ /* 0x000fe40000410000 */
[----:B------:R-:W-:Y:S01]  /*168f0*/  FMUL.FTZ R40, R40, c[0x0][0x320] ;  /* 0x0000c80028287a20 */ /* 0x000fe20000410000 */
[----:B------:R-:W3:Y:S01]  /*16900*/  MUFU.TANH R0, R56 ;  /* 0x0000003800007308 */ /* 0x000ee20000002400 */
[----:B------:R-:W-:Y:S02]  /*16910*/  FMUL.FTZ R48, R48, c[0x0][0x320] ;  /* 0x0000c80030307a20 */ /* 0x000fe40000410000 */
[----:B------:R-:W-:Y:S01]  /*16920*/  FMUL.FTZ R50, R50, c[0x0][0x320] ;  /* 0x0000c80032327a20 */ /* 0x000fe20000410000 */
[----:B-1----:R-:W-:Y:S01]  /*16930*/  MOV R30, R137 ;  /* 0x00000089001e7202 */ /* 0x002fe20000000f00 */
[----:B------:R-:W-:Y:S01]  /*16940*/  FMUL.FTZ R44, R44, c[0x0][0x320] ;  /* 0x0000c8002c2c7a20 */ /* 0x000fe20000410000 */
[----:B------:R-:W-:Y:S01]  /*16950*/  FMNMX.FTZ R137, R212, R2, !PT ;  /* 0x00000002d4897209 */ /* 0x000fe20007810000 */
[----:B------:R-:W-:Y:S02]  /*16960*/  FMUL.FTZ R26, R26, c[0x0][0x320] ;  /* 0x0000c8001a1a7a20 */ /* 0x000fe40000410000 */
[----:B------:R-:W-:Y:S01]  /*16970*/  FMUL.FTZ R45, R45, c[0x0][0x320] ;  /* 0x0000c8002d2d7a20 */ /* 0x000fe20000410000 */
[----:B------:R3:W-:Y:S01]  /*16980*/  MUFU.TANH R56, R60 ;  /* 0x0000003c00387308 */ /* 0x0007e20000002400 */
[----:B------:R-:W-:Y:S01]  /*16990*/  FMUL.FTZ R65, R65, c[0x0][0x320] ;  /* 0x0000c80041417a20 */ /* 0x000fe20000410000 */
[----:B------:R-:W-:Y:S01]  /*169a0*/  FMNMX.FTZ R137, R134, R137, !PT ;  /* 0x0000008986897209 */ /* 0x000fe20007810000 */
[----:B------:R-:W-:Y:S02]  /*169b0*/  FMUL.FTZ R64, R64, c[0x0][0x320] ;  /* 0x0000c80040407a20 */ /* 0x000fe40000410000 */
[----:B------:R-:W-:Y:S01]  /*169c0*/  FMUL.FTZ R59, R59, c[0x0][0x320] ;  /* 0x0000c8003b3b7a20 */ /* 0x000fe20000410000 */
[----:B------:R-:W-:Y:S01]  /*169d0*/  FMNMX.FTZ R137, R16, R137, !PT ;  /* 0x0000008910897209 */ /* 0x000fe20007810000 */
[----:B------:R-:W-:Y:S02]  /*169e0*/  FMUL.FTZ R42, R42, c[0x0][0x320] ;  /* 0x0000c8002a2a7a20 */ /* 0x000fe40000410000 */
[----:B------:R-:W-:Y:S01]  /*169f0*/  FMUL.FTZ R43, R43, c[0x0][0x320] ;  /* 0x0000c8002b2b7a20 */ /* 0x000fe20000410000 */
[----:B------:R1:W-:Y:S01]  /*16a00*/  MUFU.TANH R20, R37 ;  /* 0x0000002500147308 */ /* 0x0003e20000002400 */
[----:B------:R-:W-:Y:S01]  /*16a10*/  FMNMX.FTZ R137, R17, R137, !PT ;  /* 0x0000008911897209 */ /* 0x000fe20007810000 */
[----:B------:R-:W-:Y:S02]  /*16a20*/  FMUL.FTZ R46, R46, c[0x0][0x320] ;  /* 0x0000c8002e2e7a20 */ /* 0x000fe40000410000 */
[----:B------:R-:W-:Y:S01]  /*16a30*/  FMUL.FTZ R47, R47, c[0x0][0x320] ;  /* 0x0000c8002f2f7a20 */ /* 0x000fe20000410000 */
[----:B------:R-:W-:Y:S01]  /*16a40*/  FMNMX.FTZ R137, R222, R137, !PT ;  /* 0x00000089de897209 */ /* 0x000fe20007810000 */
[----:B------:R-:W-:Y:S02]  /*16a50*/  FMUL.FTZ R35, R35, c[0x0][0x320] ;  /* 0x0000c80023237a20 */ /* 0x000fe40000410000 */
[----:B------:R-:W-:Y:S02]  /*16a60*/  FMUL.FTZ R57, R57, c[0x0][0x320] ;  /* 0x0000c80039397a20 */ /* 0x000fe40000410000 */
[----:B------:R-:W-:Y:S01]  /*16a70*/  MUFU.TANH R224, R32 ;  /* 0x0000002000e07308 */ /* 0x000fe20000002400 */
[----:B------:R-:W-:Y:S02]  /*16a80*/  FMUL.FTZ R67, R67, c[0x0][0x320] ;  /* 0x0000c80043437a20 */ /* 0x000fe40000410000 */
[----:B------:R-:W-:Y:S01]  /*16a90*/  FMUL.FTZ R66, R66, c[0x0][0x320] ;  /* 0x0000c80042427a20 */ /* 0x000fe20000410000 */
[----:B---3--:R-:W-:Y:S02]  /*16aa0*/  MOV R60, R0 ;  /* 0x00000000003c7202 */ /* 0x008fe40000000f00 */
[----:B------:R-:W-:Y:S04]  /*16ab0*/  FMNMX.FTZ R0, R217, R138, !PT ;  /* 0x0000008ad9007209 */ /* 0x000fe80007810000 */
[----:B------:R3:W-:Y:S01]  /*16ac0*/  MUFU.TANH R223, R33 ;  /* 0x0000002100df7308 */ /* 0x0007e20000002400 */
[----:B------:R-:W-:Y:S01]  /*16ad0*/  FMNMX.FTZ R0, R218, R0, !PT ;  /* 0x00000000da007209 */ /* 0x000fe20007810000 */
[----:B-1----:R-:W2:Y:S03]  /*16ae0*/  LDL.64 R36, [R1+0xd8] ;  /* 0x0000d80001247983 */ /* 0x002ea60000100a00 */
[----:B------:R-:W-:Y:S04]  /*16af0*/  FMNMX.FTZ R0, R12, R0, !PT ;  /* 0x000000000c007209 */ /* 0x000fe80007810000 */
[----:B------:R-:W-:Y:S01]  /*16b00*/  FMNMX.FTZ R0, R13, R0, !PT ;  /* 0x000000000d007209 */ /* 0x000fe20007810000 */
[----:B------:R-:W1:Y:S10]  /*16b10*/  MUFU.TANH R226, R21 ;  /* 0x0000001500e27308 */ /* 0x000e740000002400 */
[----:B------:R-:W1:Y:S01]  /*16b20*/  MUFU.TANH R19, R19 ;  /* 0x0000001300137308 */ /* 0x000e620000002400 */
[----:B---3--:R-:W3:Y:S09]  /*16b30*/  LDL.64 R32, [R1+0xd0] ;  /* 0x0000d00001207983 */ /* 0x008ef20000100a00 */
[----:B------:R-:W1:Y:S02]  /*16b40*/  MUFU.TANH R249, R24 ;  /* 0x0000001800f97308 */ /* 0x000e640000002400 */
[----:B-1----:R-:W-:Y:S04]  /*16b50*/  FMNMX.FTZ R137, R226, R137, !PT ;  /* 0x00000089e2897209 */ /* 0x002fe80007810000 */
[----:B------:R-:W-:Y:S04]  /*16b60*/  FMNMX.FTZ R137, R224, R137, !PT ;  /* 0x00000089e0897209 */ /* 0x000fe80007810000 */
[----:B------:R-:W-:Y:S01]  /*16b70*/  MUFU.TANH R247, R41 ;  /* 0x0000002900f77308 */ /* 0x000fe20000002400 */
[----:B------:R-:W-:Y:S02]  /*16b80*/  FMNMX.FTZ R137, R223, R137, !PT ;  /* 0x00000089df897209 */ /* 0x000fe40007810000 */
[----:B------:R-:W-:Y:S02]  /*16b90*/  FMNMX.FTZ R4, R19, R4, !PT ;  /* 0x0000000413047209 */ /* 0x000fe40007810000 */
[----:B------:R-:W-:Y:S05]  /*16ba0*/  FMNMX.FTZ R137, R225, R137, !PT ;  /* 0x00000089e1897209 */ /* 0x000fea0007810000 */
[----:B------:R-:W1:Y:S01]  /*16bb0*/  MUFU.TANH R231, R25 ;  /* 0x0000001900e77308 */ /* 0x000e620000002400 */
[----:B------:R-:W-:Y:S02]  /*16bc0*/  FMNMX.FTZ R137, R20, R137, !PT ;  /* 0x0000008914897209 */ /* 0x000fe40007810000 */
[----:B------:R-:W-:Y:S07]  /*16bd0*/  FMNMX.FTZ R0, R249, R0, !PT ;  /* 0x00000000f9007209 */ /* 0x000fee0007810000 */
[----:B------:R-:W1:Y:S10]  /*16be0*/  MUFU.TANH R227, R22 ;  /* 0x0000001600e37308 */ /* 0x000e740000002400 */
[----:B------:R-:W1:Y:S02]  /*16bf0*/  MUFU.TANH R239, R23 ;  /* 0x0000001700ef7308 */ /* 0x000e640000002400 */
[----:B-1----:R-:W-:Y:S04]  /*16c00*/  MOV R41, R231 ;  /* 0x000000e700297202 */ /* 0x002fe80000000f00 */
[----:B------:R-:W-:Y:S04]  /*16c10*/  FMNMX.FTZ R0, R41, R0, !PT ;  /* 0x0000000029007209 */ /* 0x000fe80007810000 */
[----:B------:R-:W-:Y:S01]  /*16c20*/  MUFU.TANH R21, R49 ;  /* 0x0000003100157308 */ /* 0x000fe20000002400 */
[----:B------:R-:W-:Y:S02]  /*16c30*/  FMNMX.FTZ R0, R30, R0, !PT ;  /* 0x000000001e007209 */ /* 0x000fe40007810000 */
[----:B------:R-:W-:Y:S02]  /*16c40*/  FMNMX.FTZ R4, R227, R4, !PT ;  /* 0x00000004e3047209 */ /* 0x000fe40007810000 */
[----:B------:R-:W-:Y:S05]  /*16c50*/  FMNMX.FTZ R0, R51, R0, !PT ;  /* 0x0000000033007209 */ /* 0x000fea0007810000 */
[----:B------:R-:W1:Y:S01]  /*16c60*/  MUFU.TANH R246, R40 ;  /* 0x0000002800f67308 */ /* 0x000e620000002400 */
[----:B------:R-:W-:Y:S04]  /*16c70*/  FMNMX.FTZ R4, R239, R4, !PT ;  /* 0x00000004ef047209 */ /* 0x000fe80007810000 */
[----:B------:R-:W-:Y:S05]  /*16c80*/  FMNMX.FTZ R4, R229, R4, !PT ;  /* 0x00000004e5047209 */ /* 0x000fea0007810000 */
[----:B------:R-:W1:Y:S10]  /*16c90*/  MUFU.TANH R245, R48 ;  /* 0x0000003000f57308 */ /* 0x000e740000002400 */
[----:B------:R-:W1:Y:S02]  /*16ca0*/  MUFU.TANH R241, R38 ;  /* 0x0000002600f17308 */ /* 0x000e640000002400 */
[----:B-1----:R-:W-:Y:S02]  /*16cb0*/  MOV R49, R246 ;  /* 0x000000f600317202 */ /* 0x002fe40000000f00 */
[----:B------:R-:W-:Y:S02]  /*16cc0*/  MOV R40, R243 ;  /* 0x000000f300287202 */ /* 0x000fe40000000f00 */
[----:B------:R-:W-:Y:S04]  /*16cd0*/  FMNMX.FTZ R0, R49, R0, !PT ;  /* 0x0000000031007209 */ /* 0x000fe80007810000 */
[----:B------:R1:W-:Y:S01]  /*16ce0*/  MUFU.TANH R251, R50 ;  /* 0x0000003200fb7308 */ /* 0x0003e20000002400 */
[----:B------:R-:W-:Y:S02]  /*16cf0*/  FMNMX.FTZ R0, R247, R0, !PT ;  /* 0x00000000f7007209 */ /* 0x000fe40007810000 */
[----:B------:R-:W-:Y:S04]  /*16d00*/  MOV R143, R245 ;  /* 0x000000f5008f7202 */ /* 0x000fe80000000f00 */
[----:B------:R-:W-:Y:S03]  /*16d10*/  FMNMX.FTZ R137, R143, R137, !PT ;  /* 0x000000898f897209 */ /* 0x000fe60007810000 */
[----:B------:R-:W1:Y:S01]  /*16d20*/  MUFU.TANH R230, R35 ;  /* 0x0000002300e67308 */ /* 0x000e620000002400 */
[----:B------:R-:W-:Y:S09]  /*16d30*/  FMNMX.FTZ R137, R21, R137, !PT ;  /* 0x0000008915897209 */ /* 0x000ff20007810000 */
[----:B------:R-:W1:Y:S02]  /*16d40*/  MUFU.TANH R248, R39 ;  /* 0x0000002700f87308 */ /* 0x000e640000002400 */
[----:B-1----:R-:W-:Y:S08]  /*16d50*/  MOV R50, R241 ;  /* 0x000000f100327202 */ /* 0x002ff00000000f00 */
[----:B------:R-:W1:Y:S01]  /*16d60*/  MUFU.TANH R25, R44 ;  /* 0x0000002c00197308 */ /* 0x000e620000002400 */
[----:B------:R-:W-:Y:S02]  /*16d70*/  FMNMX.FTZ R4, R230, R4, !PT ;  /* 0x00000004e6047209 */ /* 0x000fe40007810000 */
[----:B------:R-:W-:Y:S02]  /*16d80*/  MOV R35, c[0x0][0x1e0] ;  /* 0x0000780000237a02 */ /* 0x000fe40000000f00 */
[----:B------:R-:W-:Y:S05]  /*16d90*/  FMNMX.FTZ R4, R50, R4, !PT ;  /* 0x0000000432047209 */ /* 0x000fea0007810000 */
[----:B------:R-:W1:Y:S01]  /*16da0*/  MUFU.TANH R22, R52 ;  /* 0x0000003400167308 */ /* 0x000e620000002400 */
[----:B------:R-:W-:Y:S02]  /*16db0*/  SHF.L.U32 R35, R35, 0x5, RZ ;  /* 0x0000000523237819 */ /* 0x000fe400000006ff */
[----:B------:R-:W-:Y:S04]  /*16dc0*/  FMNMX.FTZ R4, R248, R4, !PT ;  /* 0x00000004f8047209 */ /* 0x000fe80007810000 */
[----:B------:R-:W-:Y:S03]  /*16dd0*/  FMNMX.FTZ R4, R251, R4, !PT ;  /* 0x00000004fb047209 */ /* 0x000fe60007810000 */
[----:B------:R-:W-:Y:S01]  /*16de0*/  MUFU.TANH R24, R26 ;  /* 0x0000001a00187308 */ /* 0x000fe20000002400 */
[----:B------:R-:W-:Y:S02]  /*16df0*/  FMNMX.FTZ R4, R27, R4, !PT ;  /* 0x000000041b047209 */ /* 0x000fe40007810000 */
[----:B-1----:R-:W-:Y:S07]  /*16e00*/  FMNMX.FTZ R0, R25, R0, !PT ;  /* 0x0000000019007209 */ /* 0x002fee0007810000 */
[----:B------:R-:W1:Y:S01]  /*16e10*/  MUFU.TANH R26, R45 ;  /* 0x0000002d001a7308 */ /* 0x000e620000002400 */
[----:B------:R-:W-:Y:S09]  /*16e20*/  FMNMX.FTZ R137, R22, R137, !PT ;  /* 0x0000008916897209 */ /* 0x000ff20007810000 */
[----:B------:R-:W4:Y:S10]  /*16e30*/  MUFU.TANH R29, R53 ;  /* 0x00000035001d7308 */ /* 0x000f340000002400 */
[----:B------:R-:W4:Y:S01]  /*16e40*/  MUFU.TANH R5, R54 ;  /* 0x0000003600057308 */ /* 0x000f220000002400 */
[----:B-1----:R-:W-:Y:S04]  /*16e50*/  FMNMX.FTZ R0, R26, R0, !PT ;  /* 0x000000001a007209 */ /* 0x002fe80007810000 */
[----:B------:R-:W-:Y:S05]  /*16e60*/  FMNMX.FTZ R0, R60, R0, !PT ;  /* 0x000000003c007209 */ /* 0x000fea0007810000 */
[----:B------:R1:W-:Y:S01]  /*16e70*/  MUFU.TANH R23, R61 ;  /* 0x0000003d00177308 */ /* 0x0003e20000002400 */
[----:B----4-:R-:W-:Y:S09]  /*16e80*/  FMNMX.FTZ R137, R29, R137, !PT ;  /* 0x000000891d897209 */ /* 0x010ff20007810000 */
[----:B------:R-:W-:Y:S10]  /*16e90*/  MUFU.TANH R8, R55 ;  /* 0x0000003700087308 */ /* 0x000ff40000002400 */
[----:B------:R-:W4:Y:S01]  /*16ea0*/  MUFU.TANH R28, R64 ;  /* 0x00000040001c7308 */ /* 0x000f220000002400 */
[----:B-1----:R-:W-:Y:S02]  /*16eb0*/  MOV R61, R5 ;  /* 0x00000005003d7202 */ /* 0x002fe40000000f00 */
[----:B------:R-:W-:Y:S02]  /*16ec0*/  FMNMX.FTZ R5, R219, R139, !PT ;  /* 0x0000008bdb057209 */ /* 0x000fe40007810000 */
[----:B------:R-:W-:Y:S05]  /*16ed0*/  FMNMX.FTZ R4, R61, R4, !PT ;  /* 0x000000043d047209 */ /* 0x000fea0007810000 */
[----:B------:R-:W1:Y:S01]  /*16ee0*/  MUFU.TANH R231, R65 ;  /* 0x0000004100e77308 */ /* 0x000e620000002400 */
[----:B------:R-:W-:Y:S09]  /*16ef0*/  FMNMX.FTZ R5, R220, R5, !PT ;  /* 0x00000005dc057209 */ /* 0x000ff20007810000 */
[----:B------:R1:W-:Y:S01]  /*16f00*/  MUFU.TANH R65, R67 ;  /* 0x0000004300417308 */ /* 0x0003e20000002400 */
[----:B----4-:R-:W-:Y:S09]  /*16f10*/  FMNMX.FTZ R137, R28, R137, !PT ;  /* 0x000000891c897209 */ /* 0x010ff20007810000 */
[----:B------:R-:W4:Y:S01]  /*16f20*/  MUFU.TANH R57, R57 ;  /* 0x0000003900397308 */ /* 0x000f220000002400 */
[----:B-1----:R-:W-:Y:S05]  /*16f30*/  FMNMX.FTZ R137, R231, R137, !PT ;  /* 0x00000089e7897209 */ /* 0x002fea0007810000 */
[----:B------:R-:W1:Y:S04]  /*16f40*/  SHFL.BFLY PT, R7, R137, 0x2, 0x1f ;  /* 0x0c401f0089077f89 */ /* 0x000e6800000e0000 */
[----:B------:R-:W1:Y:S01]  /*16f50*/  MUFU.TANH R66, R66 ;  /* 0x0000004200427308 */ /* 0x000e620000002400 */
[----:B------:R-:W-:Y:S05]  /*16f60*/  IMAD.MOV.U32 R67, RZ, RZ, R8 ;  /* 0x000000ffff437224 */ /* 0x000fea00078e0008 */
[----:B------:R-:W-:Y:S04]  /*16f70*/  FMNMX.FTZ R4, R67, R4, !PT ;  /* 0x0000000443047209 */ /* 0x000fe80007810000 */
[----:B------:R-:W2:Y:S01]  /*16f80*/  MUFU.TANH R14, R14 ;  /* 0x0000000e000e7308 */ /* 0x000ea20000002400 */
[----:B----4-:R-:W-:Y:S04]  /*16f90*/  FMNMX.FTZ R0, R57, R0, !PT ;  /* 0x0000000039007209 */ /* 0x010fe80007810000 */
[----:B------:R-:W-:Y:S05]  /*16fa0*/  FMNMX.FTZ R0, R56, R0, !PT ;  /* 0x0000000038007209 */ /* 0x000fea0007810000 */
[----:B------:R-:W4:Y:S01]  /*16fb0*/  MUFU.TANH R15, R15 ;  /* 0x0000000f000f7308 */ /* 0x000f220000002400 */
[----:B------:R-:W-:Y:S02]  /*16fc0*/  FMNMX.FTZ R0, R23, R0, !PT ;  /* 0x0000000017007209 */ /* 0x000fe40007810000 */
[----:B-1----:R-:W-:Y:S02]  /*16fd0*/  FMNMX.FTZ R4, R66, R4, !PT ;  /* 0x0000000442047209 */ /* 0x002fe40007810000 */
[----:B------:R-:W-:Y:S01]  /*16fe0*/  FMNMX.FTZ R137, R137, R7, !PT ;  /* 0x0000000789897209 */ /* 0x000fe20007810000 */
[----:B------:R-:W1:Y:S01]  /*16ff0*/  SHFL.BFLY PT, R135, R0, 0x2, 0x1f ;  /* 0x0c401f0000877f89 */ /* 0x000e6200000e0000 */
[----:B------:R-:W-:Y:S03]  /*17000*/  FMNMX.FTZ R4, R65, R4, !PT ;  /* 0x0000000441047209 */ /* 0x000fe60007810000 */
[----:B------:R3:W-:Y:S01]  /*17010*/  MUFU.TANH R243, R59 ;  /* 0x0000003b00f37308 */ /* 0x0007e20000002400 */
[----:B--2---:R-:W-:Y:S03]  /*17020*/  FMNMX.FTZ R5, R14, R5, !PT ;  /* 0x000000050e057209 */ /* 0x004fe60007810000 */
[----:B------:R-:W2:Y:S06]  /*17030*/  SHFL.BFLY PT, R6, R4, 0x2, 0x1f ;  /* 0x0c401f0004067f89 */ /* 0x000eac00000e0000 */
[----:B------:R-:W2:Y:S02]  /*17040*/  MUFU.TANH R250, R42 ;  /* 0x0000002a00fa7308 */ /* 0x000ea40000002400 */
[----:B------:R-:W2:Y:S01]  /*17050*/  SHFL.BFLY PT, R7, R137, 0x1, 0x1f ;  /* 0x0c201f0089077f89 */ /* 0x000ea200000e0000 */
[----:B----4-:R-:W-:Y:S04]  /*17060*/  FMNMX.FTZ R5, R15, R5, !PT ;  /* 0x000000050f057209 */ /* 0x010fe80007810000 */
[----:B------:R-:W-:Y:S03]  /*17070*/  FMNMX.FTZ R5, R24, R5, !PT ;  /* 0x0000000518057209 */ /* 0x000fe60007810000 */
[----:B------:R-:W4:Y:S01]  /*17080*/  MUFU.TANH R42, R43 ;  /* 0x0000002b002a7308 */ /* 0x000f220000002400 */
[----:B-1----:R-:W-:Y:S02]  /*17090*/  FMNMX.FTZ R135, R0, R135, !PT ;  /* 0x0000008700877209 */ /* 0x002fe40007810000 */
[----:B---3--:R-:W-:Y:S02]  /*170a0*/  MOV R59, R136 ;  /* 0x00000088003b7202 */ /* 0x008fe40000000f00 */
[----:B------:R-:W-:Y:S02]  /*170b0*/  MOV R32, c[0x0][0x1e0] ;  /* 0x0000780000207a02 */ /* 0x000fe40000000f00 */
[----:B------:R-:W-:Y:S02]  /*170c0*/  FMNMX.FTZ R0, R59, R5, !PT ;  /* 0x000000053b007209 */ /* 0x000fe40007810000 */
[----:B--2---:R-:W-:Y:S01]  /*170d0*/  FMNMX.FTZ R4, R4, R6, !PT ;  /* 0x0000000604047209 */ /* 0x004fe20007810000 */
[----:B------:R-:W1:Y:S01]  /*170e0*/  MUFU.TANH R48, R46 ;  /* 0x0000002e00307308 */ /* 0x000e620000002400 */
[----:B------:R-:W-:Y:S01]  /*170f0*/  FMNMX.FTZ R5, R40, R0, !PT ;  /* 0x0000000028057209 */ /* 0x000fe20007810000 */
[----:B------:R-:W-:Y:S01]  /*17100*/  FMUL.FTZ R0, R63, c[0x0][0x320] ;  /* 0x0000c8003f007a20 */ /* 0x000fe20000410000 */
[----:B------:R-:W2:Y:S01]  /*17110*/  SHFL.BFLY PT, R6, R135, 0x1, 0x1f ;  /* 0x0c201f0087067f89 */ /* 0x000ea200000e0000 */
[----:B------:R-:W-:Y:S02]  /*17120*/  MOV R63, R21 ;  /* 0x00000015003f7202 */ /* 0x000fe40000000f00 */
[----:B------:R-:W-:Y:S02]  /*17130*/  FMNMX.FTZ R137, R137, R7, !PT ;  /* 0x0000000789897209 */ /* 0x000fe40007810000 */
[----:B------:R-:W-:Y:S02]  /*17140*/  FMNMX.FTZ R5, R232, R5, !PT ;  /* 0x00000005e8057209 */ /* 0x000fe40007810000 */
[----:B------:R3:W-:Y:S01]  /*17150*/  MUFU.TANH R140, R0 ;  /* 0x00000000008c7308 */ /* 0x0007e20000002400 */
[----:B------:R-:W1:Y:S01]  /*17160*/  SHFL.BFLY PT, R136, R4, 0x1, 0x1f ;  /* 0x0c201f0004887f89 */ /* 0x000e6200000e0000 */
[----:B------:R-:W-:Y:S01]  /*17170*/  FMUL.FTZ R142, R137, c[0x0][0x2d0] ;  /* 0x0000b400898e7a20 */ /* 0x000fe20000410000 */
[----:B------:R-:W-:Y:S03]  /*17180*/  FMNMX.FTZ R5, R250, R5, !PT ;  /* 0x00000005fa057209 */ /* 0x000fe60007810000 */
[----:B------:R-:W-:Y:S04]  /*17190*/  FFMA.FTZ R143, R143, c[0x0][0x2d0], -R142 ;  /* 0x0000b4008f8f7a23 */ /* 0x000fe8000001088e */
[----:B------:R-:W4:Y:S01]  /*171a0*/  MUFU.TANH R241, R47 ;  /* 0x0000002f00f17308 */ /* 0x000f220000002400 */
[----:B--2---:R-:W-:Y:S09]  /*171b0*/  FMNMX.FTZ R135, R135, R6, !PT ;  /* 0x0000000687877209 */ /* 0x004ff20007810000 */
[----:B------:R-:W2:Y:S01]  /*171c0*/  MUFU.TANH R64, R58 ;  /* 0x0000003a00407308 */ /* 0x000ea20000002400 */
[----:B------:R-:W-:Y:S02]  /*171d0*/  FMUL.FTZ R208, R135, c[0x0][0x2d0] ;  /* 0x0000b40087d07a20 */ /* 0x000fe40000410000 */
[----:B---3--:R-:W-:Y:S01]  /*171e0*/  FADD.FTZ R0, -R137, R2 ;  /* 0x0000000289007221 */ /* 0x008fe20000010100 */
[----:B-1----:R-:W-:Y:S01]  /*171f0*/  FMNMX.FTZ R136, R4, R136, !PT ;  /* 0x0000008804887209 */ /* 0x002fe20007810000 */
[----:B------:R-:W-:Y:S01]  /*17200*/  FFMA.FTZ R4, R212, c[0x0][0x2d0], -R142 ;  /* 0x0000b400d4047a23 */ /* 0x000fe2000001088e */
[----:B----4-:R-:W-:Y:S01]  /*17210*/  FMNMX.FTZ R2, R42, R5, !PT ;  /* 0x000000052a027209 */ /* 0x010fe20007810000 */
[----:B------:R-:W-:Y:S03]  /*17220*/  FMUL.FTZ R0, R0, c[0x0][0x2d0] ;  /* 0x0000b40000007a20 */ /* 0x000fe60000410000 */
[----:B------:R1:W-:Y:S01]  /*17230*/  MUFU.EX2 R215, R4 ;  /* 0x0000000400d77308 */ /* 0x0003e20000000800 */
[----:B------:R-:W-:Y:S01]  /*17240*/  FMNMX.FTZ R2, R48, R2, !PT ;  /* 0x0000000230027209 */ /* 0x000fe20007810000 */
[----:B------:R-:W-:Y:S02]  /*17250*/  FMUL.FTZ R209, R136, c[0x0][0x2d0] ;  /* 0x0000b40088d17a20 */ /* 0x000fe40000410000 */
[----:B------:R-:W-:Y:S01]  /*17260*/  FFMA.FTZ R8, R217, c[0x0][0x2d0], -R208 ;  /* 0x0000b400d9087a23 */ /* 0x000fe200000108d0 */
[----:B------:R-:W-:Y:S01]  /*17270*/  FMNMX.FTZ R2, R241, R2, !PT ;  /* 0x00000002f1027209 */ /* 0x000fe20007810000 */
[----:B------:R-:W-:Y:S01]  /*17280*/  FFMA.FTZ R5, R19, c[0x0][0x2d0], -R209 ;  /* 0x0000b40013057a23 */ /* 0x000fe200000108d1 */
[----:B------:R-:W-:Y:S03]  /*17290*/  MOV R47, R30 ;  /* 0x0000001e002f7202 */ /* 0x000fe60000000f00 */
[----:B------:R3:W4:Y:S01]  /*172a0*/  MUFU.EX2 R133, R0 ;  /* 0x0000000000857308 */ /* 0x0007220000000800 */
[----:B--2---:R-:W-:Y:S02]  /*172b0*/  FMNMX.FTZ R2, R64, R2, !PT ;  /* 0x0000000240027209 */ /* 0x004fe40007810000 */
[----:B------:R-:W-:Y:S07]  /*172c0*/  MOV R58, R23 ;  /* 0x00000017003a7202 */ /* 0x000fee0000000f00 */
[----:B------:R2:W-:Y:S01]  /*172d0*/  MUFU.TANH R141, R62 ;  /* 0x0000003e008d7308 */ /* 0x0005e20000002400 */
[--C-:B-1----:R-:W-:Y:S09]  /*172e0*/  FFMA.FTZ R4, R134, c[0x0][0x2d0], -R142.reuse ;  /* 0x0000b40086047a23 */ /* 0x102ff2000001088e */
[----:B------:R1:W-:Y:S01]  /*172f0*/  MUFU.EX2 R221, R4 ;  /* 0x0000000400dd7308 */ /* 0x0003e20000000800 */
[----:B---3--:R-:W-:Y:S02]  /*17300*/  FADD.FTZ R0, -R136, R3 ;  /* 0x0000000388007221 */ /* 0x008fe40000010100 */
[C---:B----4-:R-:W-:Y:S02]  /*17310*/  FMUL.FTZ R68, R133.reuse, R68 ;  /* 0x0000004485447220 */ /* 0x050fe40000410000 */
[----:B------:R-:W-:Y:S05]  /*17320*/  FMUL.FTZ R0, R0, c[0x0][0x2d0] ;  /* 0x0000b40000007a20 */ /* 0x000fea0000410000 */
[----:B------:R-:W-:Y:S01]  /*17330*/  MUFU.EX2 R246, R5 ;  /* 0x0000000500f67308 */ /* 0x000fe20000000800 */
[C---:B------:R-:W-:Y:S02]  /*17340*/  FMUL.FTZ R69, R133.reuse, R69 ;  /* 0x0000004585457220 */ /* 0x040fe40000410000 */
[C---:B------:R-:W-:Y:S01]  /*17350*/  FMUL.FTZ R80, R133.reuse, R80 ;  /* 0x0000005085507220 */ /* 0x040fe20000410000 */
[----:B--2---:R-:W-:Y:S01]  /*17360*/  MOV R62, R22 ;  /* 0x00000016003e7202 */ /* 0x004fe20000000f00 */
[C---:B------:R-:W-:Y:S02]  /*17370*/  FMUL.FTZ R81, R133.reuse, R81 ;  /* 0x0000005185517220 */ /* 0x040fe40000410000 */
[C---:B------:R-:W-:Y:S02]  /*17380*/  FMUL.FTZ R84, R133.reuse, R84 ;  /* 0x0000005485547220 */ /* 0x040fe40000410000 */
[C---:B------:R-:W-:Y:S01]  /*17390*/  FMUL.FTZ R85, R133.reuse, R85 ;  /* 0x0000005585557220 */ /* 0x040fe20000410000 */
[----:B------:R2:W3:Y:S01]  /*173a0*/  MUFU.EX2 R132, R0 ;  /* 0x0000000000847308 */ /* 0x0004e20000000800 */
[C---:B------:R-:W-:Y:S02]  /*173b0*/  FMUL.FTZ R96, R133.reuse, R96 ;  /* 0x0000006085607220 */ /* 0x040fe40000410000 */
[C---:B------:R-:W-:Y:S02]  /*173c0*/  FMUL.FTZ R97, R133.reuse, R97 ;  /* 0x0000006185617220 */ /* 0x040fe40000410000 */
[----:B-1----:R-:W-:Y:S02]  /*173d0*/  FFMA.FTZ R4, R16, c[0x0][0x2d0], -R142 ;  /* 0x0000b40010047a23 */ /* 0x002fe4000001088e */
        /* <DEDUP_REMOVED lines=8> */
[C---:B------:R-:W-:Y:S01]  /*17460*/  FMUL.FTZ R117, R133.reuse, R117 ;  /* 0x0000007585757220 */ /* 0x040fe20000410000 */
[----:B------:R-:W-:Y:S01]  /*17470*/  MUFU.EX2 R212, R8 ;  /* 0x0000000800d47308 */ /* 0x000fe20000000800 */
[C---:B------:R-:W-:Y:S02]  /*17480*/  FMUL.FTZ R128, R133.reuse, R128 ;  /* 0x0000008085807220 */ /* 0x040fe40000410000 */
[----:B------:R-:W-:Y:S01]  /*17490*/  FMUL.FTZ R129, R133, R129 ;  /* 0x0000008185817220 */ /* 0x000fe20000410000 */
[----:B--2---:R-:W-:Y:S01]  /*174a0*/  FMNMX.FTZ R0, R243, R2, !PT ;  /* 0x00000002f3007209 */ /* 0x004fe20007810000 */
[----:B------:R-:W-:Y:S01]  /*174b0*/  FADD.FTZ R2, -R135, R138 ;  /* 0x0000008a87027221 */ /* 0x000fe20000010100 */
[----:B------:R-:W-:Y:S01]  /*174c0*/  MOV R138, R20 ;  /* 0x00000014008a7202 */ /* 0x000fe20000000f00 */
[----:B---3--:R-:W-:Y:S01]  /*174d0*/  FMUL.FTZ R19, R132, R159 ;  /* 0x0000009f84137220 */ /* 0x008fe20000410000 */
[----:B------:R-:W-:Y:S01]  /*174e0*/  FMNMX.FTZ R0, R141, R0, !PT ;  /* 0x000000008d007209 */ /* 0x000fe20007810000 */
[----:B------:R-:W-:Y:S01]  /*174f0*/  FMUL.FTZ R2, R2, c[0x0][0x2d0] ;  /* 0x0000b40002027a20 */ /* 0x000fe20000410000 */
[----:B------:R-:W-:Y:S01]  /*17500*/  MOV R159, R24 ;  /* 0x00000018009f7202 */ /* 0x000fe20000000f00 */
[----:B------:R-:W-:Y:S01]  /*17510*/  FMUL.FTZ R70, R132, R70 ;  /* 0x0000004684467220 */ /* 0x000fe20000410000 */
[----:B------:R-:W-:Y:S01]  /*17520*/  FMNMX.FTZ R0, R140, R0, !PT ;  /* 0x000000008c007209 */ /* 0x000fe20007810000 */
[----:B------:R2:W3:Y:S01]  /*17530*/  MUFU.EX2 R3, R2 ;  /* 0x0000000200037308 */ /* 0x0004e20000000800 */
[----:B-1----:R-:W-:Y:S02]  /*17540*/  FFMA.FTZ R4, R17, c[0x0][0x2d0], -R142 ;  /* 0x0000b40011047a23 */ /* 0x002fe4000001088e */
[----:B------:R-:W-:Y:S01]  /*17550*/  FMUL.FTZ R17, R133, R157 ;  /* 0x0000009d85117220 */ /* 0x000fe20000410000 */
[----:B------:R-:W-:Y:S01]  /*17560*/  MOV R157, R28 ;  /* 0x0000001c009d7202 */ /* 0x000fe20000000f00 */
        /* <DEDUP_REMOVED lines=10> */
[C---:B------:R-:W-:Y:S01]  /*17610*/  FMUL.FTZ R114, R132.reuse, R114 ;  /* 0x0000007284727220 */ /* 0x040fe20000410000 */
[----:B--2---:R-:W2:Y:S01]  /*17620*/  SHFL.BFLY PT, R2, R0, 0x2, 0x1f ;  /* 0x0c401f0000027f89 */ /* 0x004ea200000e0000 */
        /* <DEDUP_REMOVED lines=8> */
[----:B------:R-:W-:Y:S02]  /*176b0*/  FMUL.FTZ R57, R3, R197 ;  /* 0x000000c503397220 */ /* 0x000fe40000410000 */
[--C-:B-1----:R-:W-:Y:S02]  /*176c0*/  FFMA.FTZ R4, R213, c[0x0][0x2d0], -R209.reuse ;  /* 0x0000b400d5047a23 */ /* 0x102fe400000108d1 */
[C---:B------:R-:W-:Y:S01]  /*176d0*/  FMUL.FTZ R45, R3.reuse, R185 ;  /* 0x000000b9032d7220 */ /* 0x040fe20000410000 */
[----:B------:R-:W-:Y:S01]  /*176e0*/  MOV R185, R59 ;  /* 0x0000003b00b97202 */ /* 0x000fe20000000f00 */
[----:B------:R1:W-:Y:S01]  /*176f0*/  MUFU.EX2 R242, R4 ;  /* 0x0000000400f27308 */ /* 0x0003e20000000800 */
[C---:B------:R-:W-:Y:S02]  /*17700*/  FMUL.FTZ R61, R3.reuse, R201 ;  /* 0x000000c9033d7220 */ /* 0x040fe40000410000 */
[----:B------:R-:W-:Y:S02]  /*17710*/  FMUL.FTZ R67, R132, R207 ;  /* 0x000000cf84437220 */ /* 0x000fe40000410000 */
[C---:B------:R-:W-:Y:S02]  /*17720*/  FMUL.FTZ R72, R3.reuse, R72 ;  /* 0x0000004803487220 */ /* 0x040fe40000410000 */
[C---:B------:R-:W-:Y:S01]  /*17730*/  FMUL.FTZ R73, R3.reuse, R73 ;  /* 0x0000004903497220 */ /* 0x040fe20000410000 */
[----:B--2---:R-:W-:Y:S01]  /*17740*/  FMNMX.FTZ R0, R0, R2, !PT ;  /* 0x0000000200007209 */ /* 0x004fe20007810000 */
[--C-:B------:R-:W-:Y:S02]  /*17750*/  FFMA.FTZ R2, R216, c[0x0][0x2d0], -R209.reuse ;  /* 0x0000b400d8027a23 */ /* 0x100fe400000108d1 */
[C---:B------:R-:W-:Y:S02]  /*17760*/  FMUL.FTZ R76, R3.reuse, R76 ;  /* 0x0000004c034c7220 */ /* 0x040fe40000410000 */
[----:B------:R2:W-:Y:S01]  /*17770*/  MUFU.EX2 R214, R2 ;  /* 0x0000000200d67308 */ /* 0x0005e20000000800 */
[C---:B------:R-:W-:Y:S02]  /*17780*/  FMUL.FTZ R77, R3.reuse, R77 ;  /* 0x0000004d034d7220 */ /* 0x040fe40000410000 */
[--C-:B------:R-:W-:Y:S02]  /*17790*/  FFMA.FTZ R164, R164, c[0x0][0x2d0], -R209.reuse ;  /* 0x0000b400a4a47a23 */ /* 0x100fe400000108d1 */
[C---:B------:R-:W-:Y:S02]  /*177a0*/  FMUL.FTZ R88, R3.reuse, R88 ;  /* 0x0000005803587220 */ /* 0x040fe40000410000 */
[C---:B------:R-:W-:Y:S02]  /*177b0*/  FMUL.FTZ R89, R3.reuse, R89 ;  /* 0x0000005903597220 */ /* 0x040fe40000410000 */
[C---:B------:R-:W-:Y:S02]  /*177c0*/  FMUL.FTZ R92, R3.reuse, R92 ;  /* 0x0000005c035c7220 */ /* 0x040fe40000410000 */
[----:B-1----:R-:W-:Y:S02]  /*177d0*/  FFMA.FTZ R4, R18, c[0x0][0x2d0], -R209 ;  /* 0x0000b40012047a23 */ /* 0x002fe400000108d1 */
[C---:B------:R-:W-:Y:S01]  /*177e0*/  FMUL.FTZ R18, R132.reuse, R158 ;  /* 0x0000009e84127220 */ /* 0x040fe20000410000 */
[----:B------:R-:W-:Y:S01]  /*177f0*/  MOV R158, R25 ;  /* 0x00000019009e7202 */ /* 0x000fe20000000f00 */
[----:B------:R1:W-:Y:S01]  /*17800*/  MUFU.EX2 R240, R4 ;  /* 0x0000000400f07308 */ /* 0x0003e20000000800 */
[----:B------:R-:W-:Y:S01]  /*17810*/  FMUL.FTZ R25, R3, R165 ;  /* 0x000000a503197220 */ /* 0x000fe20000410000 */
[----:B------:R-:W-:Y:S01]  /*17820*/  MOV R165, R64 ;  /* 0x0000004000a57202 */ /* 0x000fe20000000f00 */
[----:B------:R-:W-:Y:S02]  /*17830*/  FMUL.FTZ R64, R133, R204 ;  /* 0x000000cc85407220 */ /* 0x000fe40000410000 */
[C---:B------:R-:W-:Y:S02]  /*17840*/  FMUL.FTZ R93, R3.reuse, R93 ;  /* 0x0000005d035d7220 */ /* 0x040fe40000410000 */
[C---:B------:R-:W-:Y:S01]  /*17850*/  FMUL.FTZ R104, R3.reuse, R104 ;  /* 0x0000006803687220 */ /* 0x040fe20000410000 */
[----:B--2---:R-:W2:Y:S01]  /*17860*/  SHFL.BFLY PT, R2, R0, 0x1, 0x1f ;  /* 0x0c201f0000027f89 */ /* 0x004ea200000e0000 */
[C---:B------:R-:W-:Y:S02]  /*17870*/  FMUL.FTZ R105, R3.reuse, R105 ;  /* 0x0000006903697220 */ /* 0x040fe40000410000 */
[C---:B------:R-:W-:Y:S02]  /*17880*/  FMUL.FTZ R108, R3.reuse, R108 ;  /* 0x0000006c036c7220 */ /* 0x040fe40000410000 */
[C---:B------:R-:W-:Y:S02]  /*17890*/  FMUL.FTZ R109, R3.reuse, R109 ;  /* 0x0000006d036d7220 */ /* 0x040fe40000410000 */
[C---:B------:R-:W-:Y:S02]  /*178a0*/  FMUL.FTZ R115, R132.reuse, R115 ;  /* 0x0000007384737220 */ /* 0x040fe40000410000 */
[C---:B------:R-:W-:Y:S02]  /*178b0*/  FMUL.FTZ R118, R132.reuse, R118 ;  /* 0x0000007684767220 */ /* 0x040fe40000410000 */
[C---:B------:R-:W-:Y:S02]  /*178c0*/  FMUL.FTZ R119, R132.reuse, R119 ;  /* 0x0000007784777220 */ /* 0x040fe40000410000 */
[C---:B------:R-:W-:Y:S01]  /*178d0*/  FMUL.FTZ R120, R3.reuse, R120 ;  /* 0x0000007803787220 */ /* 0x040fe20000410000 */
[----:B-1----:R-:W-:Y:S01]  /*178e0*/  @P0 SHF.R.S32.HI R4, RZ, 0x1f, R228 ;  /* 0x0000001fff040819 */ /* 0x002fe200000114e4 */
[C---:B------:R-:W-:Y:S02]  /*178f0*/  FMUL.FTZ R121, R3.reuse, R121 ;  /* 0x0000007903797220 */ /* 0x040fe40000410000 */
[C---:B------:R-:W-:Y:S02]  /*17900*/  FMUL.FTZ R124, R3.reuse, R124 ;  /* 0x0000007c037c7220 */ /* 0x040fe40000410000 */
[----:B------:R-:W-:Y:S02]  /*17910*/  FMUL.FTZ R125, R3, R125 ;  /* 0x0000007d037d7220 */ /* 0x000fe40000410000 */
[----:B------:R-:W-:Y:S01]  /*17920*/  FMUL.FTZ R130, R132, R130 ;  /* 0x0000008284827220 */ /* 0x000fe20000410000 */
[----:B--2---:R-:W-:Y:S01]  /*17930*/  FMNMX.FTZ R134, R0, R2, !PT ;  /* 0x0000000200867209 */ /* 0x004fe20007810000 */
        /* <DEDUP_REMOVED lines=10> */
[----:B------:R-:W-:Y:S01]  /*179e0*/  FFMA.FTZ R169, R169, c[0x0][0x2d0], -R209 ;  /* 0x0000b400a9a97a23 */ /* 0x000fe200000108d1 */
[----:B------:R-:W-:Y:S02]  /*179f0*/  @P0 SHF.L.U64.HI R4, R4, 0x6, R6 ;  /* 0x0000000604040819 */ /* 0x000fe40000010206 */
[C---:B------:R-:W-:Y:S01]  /*17a00*/  @P0 LEA R6, P3, R5.reuse, c[0x0][0x1c8], 0x1 ;  /* 0x0000720005060a11 */ /* 0x040fe200078608ff */
[----:B------:R-:W1:Y:S01]  /*17a10*/  MUFU.EX2 R0, R0 ;  /* 0x0000000000007308 */ /* 0x000e620000000800 */
[----:B------:R-:W-:Y:S02]  /*17a20*/  @P0 IADD3.X R7, R4, R33, RZ, P1, !PT ;  /* 0x0000002104070210 */ /* 0x000fe40000ffe4ff */
[----:B------:R-:W-:Y:S02]  /*17a30*/  @P0 IADD3 R2, P2, R2, R9, RZ ;  /* 0x0000000902020210 */ /* 0x000fe40007f5e0ff */
[----:B------:R-:W-:Y:S01]  /*17a40*/  @P0 LEA.HI.X R7, R5, c[0x0][0x1cc], R7, 0x1, P3 ;  /* 0x0000730005070a11 */ /* 0x000fe200018f0c07 */
[----:B------:R-:W-:Y:S01]  /*17a50*/  FFMA.FTZ R5, R218, c[0x0][0x2d0], -R208 ;  /* 0x0000b400da057a23 */ /* 0x000fe200000108d0 */
[----:B------:R-:W-:Y:S02]  /*17a60*/  @P0 LEA R8, P1, R2, c[0x0][0x1c8], 0x1 ;  /* 0x0000720002080a11 */ /* 0x000fe400078208ff */
[----:B------:R-:W-:Y:S01]  /*17a70*/  @P0 IADD3.X R4, R4, R10, RZ, P2, !PT ;  /* 0x0000000a04040210 */ /* 0x000fe200017fe4ff */
[----:B------:R2:W-:Y:S01]  /*17a80*/  MUFU.EX2 R213, R5 ;  /* 0x0000000500d57308 */ /* 0x0005e20000000800 */
[----:B------:R3:W-:Y:S01]  /*17a90*/  @P0 LDGSTS.E.BYPASS.LTC128B.128 [R252+0x4100], [R6.64], !P6 ;  /* 0x0410000006fc0fae */ /* 0x0007e2000f101d48 */
[----:B------:R-:W-:Y:S02]  /*17aa0*/  MOV R33, c[0x0][0x1e4] ;  /* 0x0000790000217a02 */ /* 0x000fe40000000f00 */
[----:B------:R-:W-:Y:S01]  /*17ab0*/  @P0 LEA.HI.X R9, R2, c[0x0][0x1cc], R4, 0x1, P1 ;  /* 0x0000730002090a11 */ /* 0x000fe200008f0c04 */
[----:B------:R-:W-:Y:S01]  /*17ac0*/  FFMA.FTZ R2, R12, c[0x0][0x2d0], -R208 ;  /* 0x0000b4000c027a23 */ /* 0x000fe200000108d0 */
[----:B------:R-:W-:Y:S01]  /*17ad0*/  @P0 IADD3 R4, P2, R6, R35, RZ ;  /* 0x0000002306040210 */ /* 0x000fe20007f5e0ff */
[----:B------:R-:W-:Y:S01]  /*17ae0*/  FMUL.FTZ R12, R3, R152 ;  /* 0x00000098030c7220 */ /* 0x000fe20000410000 */
[----:B------:R-:W-:Y:S01]  /*17af0*/  SHF.L.U64.HI R32, R32, 0x5, R33 ;  /* 0x0000000520207819 */ /* 0x000fe20000010221 */
[----:B------:R4:W-:Y:S01]  /*17b00*/  @P0 LDGSTS.E.BYPASS.LTC128B.128 [R252+0x6100], [R8.64], !P5 ;  /* 0x0610000008fc0fae */ /* 0x0009e2000e901d48 */
[----:B------:R4:W-:Y:S01]  /*17b10*/  MUFU.EX2 R216, R2 ;  /* 0x0000000200d87308 */ /* 0x0009e20000000800 */
[----:B------:R-:W-:Y:S01]  /*17b20*/  FMUL.FTZ R33, R133, R173 ;  /* 0x000000ad85217220 */ /* 0x000fe20000410000 */
[----:B------:R-:W-:Y:S01]  /*17b30*/  MOV R173, R157 ;  /* 0x0000009d00ad7202 */ /* 0x000fe20000000f00 */
[C---:B-1----:R-:W-:Y:S02]  /*17b40*/  FMUL.FTZ R30, R0.reuse, R170 ;  /* 0x000000aa001e7220 */ /* 0x042fe40000410000 */
[C---:B------:R-:W-:Y:S01]  /*17b50*/  FMUL.FTZ R47, R0.reuse, R187 ;  /* 0x000000bb002f7220 */ /* 0x040fe20000410000 */
[----:B------:R-:W-:Y:S01]  /*17b60*/  MOV R187, R239 ;  /* 0x000000ef00bb7202 */ /* 0x000fe20000000f00 */
[C---:B------:R-:W-:Y:S02]  /*17b70*/  FMUL.FTZ R46, R0.reuse, R186 ;  /* 0x000000ba002e7220 */ /* 0x040fe40000410000 */
[----:B------:R-:W-:Y:S02]  /*17b80*/  IMAD.MOV.U32 R186, RZ, RZ, R159 ;  /* 0x000000ffffba7224 */ /* 0x000fe400078e009f */
[----:B------:R-:W-:Y:S01]  /*17b90*/  FMUL.FTZ R43, R0, R183 ;  /* 0x000000b7002b7220 */ /* 0x000fe20000410000 */
[----:B------:R-:W-:Y:S01]  /*17ba0*/  MOV R183, R51 ;  /* 0x0000003300b77202 */ /* 0x000fe20000000f00 */
[----:B------:R-:W-:Y:S01]  /*17bb0*/  IMAD.MOV.U32 R170, RZ, RZ, R60 ;  /* 0x000000ffffaa7224 */ /* 0x000fe200078e003c */
[----:B--2---:R-:W-:Y:S01]  /*17bc0*/  @P0 IADD3.X R5, R7, R32, RZ, P2, !PT ;  /* 0x0000002007050210 */ /* 0x004fe200017fe4ff */
[----:B------:R-:W-:Y:S01]  /*17bd0*/  FMUL.FTZ R60, R3, R200 ;  /* 0x000000c8033c7220 */ /* 0x000fe20000410000 */
[----:B---3--:R-:W-:Y:S01]  /*17be0*/  @P0 IADD3 R6, P1, R4, R35, RZ ;  /* 0x0000002304060210 */ /* 0x008fe20007f3e0ff */
[----:B------:R-:W-:Y:S02]  /*17bf0*/  FMUL.FTZ R51, R132, R191 ;  /* 0x000000bf84337220 */ /* 0x000fe40000410000 */
[----:B------:R1:W-:Y:S01]  /*17c00*/  @P0 LDGSTS.E.BYPASS.LTC128B.128 [R252+0x4900], [R4.64], !P6 ;  /* 0x0490000004fc0fae */ /* 0x0003e2000f101d48 */
[C---:B------:R-:W-:Y:S01]  /*17c10*/  FMUL.FTZ R59, R0.reuse, R199 ;  /* 0x000000c7003b7220 */ /* 0x040fe20000410000 */
[----:B------:R-:W-:Y:S01]  /*17c20*/  @P0 IADD3.X R7, R5, R32, RZ, P1, !PT ;  /* 0x0000002005070210 */ /* 0x000fe20000ffe4ff */
[----:B------:R-:W-:Y:S01]  /*17c30*/  FMUL.FTZ R74, R0, R74 ;  /* 0x0000004a004a7220 */ /* 0x000fe20000410000 */
[----:B------:R-:W-:Y:S01]  /*17c40*/  @P0 IADD3 R10, P1, R4, R34, RZ ;  /* 0x00000022040a0210 */ /* 0x000fe20007f3e0ff */
[----:B----4-:R-:W-:Y:S01]  /*17c50*/  FFMA.FTZ R2, R13, c[0x0][0x2d0], -R208 ;  /* 0x0000b4000d027a23 */ /* 0x010fe200000108d0 */
[----:B------:R-:W-:Y:S01]  /*17c60*/  @P0 IADD3 R8, P2, R6, R35, RZ ;  /* 0x0000002306080210 */ /* 0x000fe20007f5e0ff */
[----:B------:R-:W-:Y:S01]  /*17c70*/  FMUL.FTZ R13, R3, R153 ;  /* 0x00000099030d7220 */ /* 0x000fe20000410000 */
[----:B------:R1:W-:Y:S01]  /*17c80*/  @P0 LDGSTS.E.BYPASS.LTC128B.128 [R252+0x6900], [R4.64+0x80], !P5 ;  /* 0x0690008004fc0fae */ /* 0x0003e2000e901d48 */
[----:B------:R-:W-:Y:S01]  /*17c90*/  @P0 IADD3.X R11, R5, R31, RZ, P1, !PT ;  /* 0x0000001f050b0210 */ /* 0x000fe20000ffe4ff */
[----:B------:R2:W3:Y:S01]  /*17ca0*/  MUFU.EX2 R217, R2 ;  /* 0x0000000200d97308 */ /* 0x0004e20000000800 */
[----:B------:R-:W-:Y:S01]  /*17cb0*/  @P0 IADD3.X R9, R7, R32, RZ, P2, !PT ;  /* 0x0000002007090210 */ /* 0x000fe200017fe4ff */
[C---:B------:R-:W-:Y:S01]  /*17cc0*/  FMUL.FTZ R32, R133.reuse, R172 ;  /* 0x000000ac85207220 */ /* 0x040fe20000410000 */
[----:B------:R-:W-:Y:S01]  /*17cd0*/  MOV R172, R65 ;  /* 0x0000004100ac7202 */ /* 0x000fe20000000f00 */
[----:B------:R-:W-:Y:S01]  /*17ce0*/  FMUL.FTZ R35, R132, R175 ;  /* 0x000000af84237220 */ /* 0x000fe20000410000 */
[----:B------:R-:W-:Y:S01]  /*17cf0*/  MOV R175, R42 ;  /* 0x0000002a00af7202 */ /* 0x000fe20000000f00 */
[----:B------:R4:W-:Y:S01]  /*17d00*/  @P0 LDGSTS.E.BYPASS.LTC128B.128 [R252+0x5100], [R6.64], !P6 ;  /* 0x0510000006fc0fae */ /* 0x0009e2000f101d48 */
[C---:B------:R-:W-:Y:S02]  /*17d10*/  FMUL.FTZ R65, R133.reuse, R205 ;  /* 0x000000cd85417220 */ /* 0x040fe40000410000 */
[C---:B------:R-:W-:Y:S01]  /*17d20*/  FMUL.FTZ R42, R0.reuse, R182 ;  /* 0x000000b6002a7220 */ /* 0x040fe20000410000 */
[----:B------:R-:W-:Y:S01]  /*17d30*/  MOV R182, R49 ;  /* 0x0000003100b67202 */ /* 0x000fe20000000f00 */
[----:B------:R-:W-:Y:S02]  /*17d40*/  FMUL.FTZ R49, R133, R189 ;  /* 0x000000bd85317220 */ /* 0x000fe40000410000 */
[C---:B------:R-:W-:Y:S01]  /*17d50*/  FMUL.FTZ R75, R0.reuse, R75 ;  /* 0x0000004b004b7220 */ /* 0x040fe20000410000 */
[----:B------:R3:W-:Y:S01]  /*17d60*/  @P0 LDGSTS.E.BYPASS.LTC128B.128 [R252+0x7100], [R10.64], !P5 ;  /* 0x071000000afc0fae */ /* 0x0007e2000e901d48 */
[C---:B------:R-:W-:Y:S02]  /*17d70*/  FMUL.FTZ R78, R0.reuse, R78 ;  /* 0x0000004e004e7220 */ /* 0x040fe40000410000 */
[----:B------:R-:W-:Y:S02]  /*17d80*/  FMUL.FTZ R79, R0, R79 ;  /* 0x0000004f004f7220 */ /* 0x000fe40000410000 */
[----:B------:R-:W-:Y:S02]  /*17d90*/  FFMA.FTZ R172, R172, c[0x0][0x2d0], -R209 ;  /* 0x0000b400acac7a23 */ /* 0x000fe400000108d1 */
[C---:B------:R-:W-:Y:S01]  /*17da0*/  FMUL.FTZ R90, R0.reuse, R90 ;  /* 0x0000005a005a7220 */ /* 0x040fe20000410000 */
[----:B------:R3:W-:Y:S01]  /*17db0*/  @P0 LDGSTS.E.BYPASS.LTC128B.128 [R252+0x5900], [R8.64], !P6 ;  /* 0x0590000008fc0fae */ /* 0x0007e2000f101d48 */
[----:B------:R-:W-:Y:S01]  /*17dc0*/  FMUL.FTZ R91, R0, R91 ;  /* 0x0000005b005b7220 */ /* 0x000fe20000410000 */
[----:B-1----:R-:W-:Y:S01]  /*17dd0*/  @P0 IADD3 R4, P1, R6, R34, RZ ;  /* 0x0000002206040210 */ /* 0x002fe20007f3e0ff */
[----:B--2---:R-:W-:Y:S02]  /*17de0*/  FMUL.FTZ R2, R134, c[0x0][0x2d0] ;  /* 0x0000b40086027a20 */ /* 0x004fe40000410000 */
[----:B------:R-:W-:Y:S01]  /*17df0*/  FMUL.FTZ R34, R132, R174 ;  /* 0x000000ae84227220 */ /* 0x000fe20000410000 */
[----:B------:R-:W-:Y:S01]  /*17e00*/  MOV R174, R48 ;  /* 0x0000003000ae7202 */ /* 0x000fe20000000f00 */
[----:B------:R-:W-:Y:S02]  /*17e10*/  @P0 IMAD.X R5, R7, 0x1, R31, P1 ;  /* 0x0000000107050824 */ /* 0x000fe400008e061f */
[----:B------:R-:W-:Y:S01]  /*17e20*/  FMUL.FTZ R31, R0, R171 ;  /* 0x000000ab001f7220 */ /* 0x000fe20000410000 */
[----:B------:R-:W-:Y:S01]  /*17e30*/  MOV R171, R66 ;  /* 0x0000004200ab7202 */ /* 0x000fe20000000f00 */
[--C-:B----4-:R-:W-:Y:S01]  /*17e40*/  FFMA.FTZ R6, R219, c[0x0][0x2d0], -R2.reuse ;  /* 0x0000b400db067a23 */ /* 0x110fe20000010802 */
[----:B------:R1:W-:Y:S01]  /*17e50*/  @P0 LDGSTS.E.BYPASS.LTC128B.128 [R252+0x7900], [R4.64], !P5 ;  /* 0x0790000004fc0fae */ /* 0x0003e2000e901d48 */
[----:B------:R-:W-:Y:S01]  /*17e60*/  FMUL.FTZ R7, R132, R147 ;  /* 0x0000009384077220 */ /* 0x000fe20000410000 */
[----:B------:R-:W-:Y:S01]  /*17e70*/  F2FP.BF16.PACK_AB R147, R246, R240 ;  /* 0x000000f0f693723e */ /* 0x000fe200000010ff */
[----:B------:R2:W-:Y:S01]  /*17e80*/  MUFU.EX2 R210, R6 ;  /* 0x0000000600d27308 */ /* 0x0005e20000000800 */
[----:B------:R-:W-:Y:S01]  /*17e90*/  MOV R219, R26 ;  /* 0x0000001a00db7202 */ /* 0x000fe20000000f00 */
[C---:B------:R-:W-:Y:S01]  /*17ea0*/  FMUL.FTZ R26, R0.reuse, R166 ;  /* 0x000000a6001a7220 */ /* 0x040fe20000410000 */
[----:B------:R-:W-:Y:S01]  /*17eb0*/  MOV R166, R58 ;  /* 0x0000003a00a67202 */ /* 0x000fe20000000f00 */
[C---:B---3--:R-:W-:Y:S01]  /*17ec0*/  FMUL.FTZ R10, R0.reuse, R150 ;  /* 0x00000096000a7220 */ /* 0x048fe20000410000 */
[----:B------:R-:W3:Y:S01]  /*17ed0*/  LDSM.16.MT88.4 R20, [R233+0x100] ;  /* 0x00010000e914783b */ /* 0x000ee20000004200 */
[----:B------:R-:W-:Y:S01]  /*17ee0*/  F2FP.BF16.PACK_AB R150, R217, R216 ;  /* 0x000000d8d996723e */ /* 0x000fe200000010ff */
[C---:B------:R-:W-:Y:S02]  /*17ef0*/  FMUL.FTZ R11, R0.reuse, R151 ;  /* 0x00000097000b7220 */ /* 0x040fe40000410000 */
[----:B------:R-:W-:Y:S01]  /*17f00*/  FMUL.FTZ R48, R133, R188 ;  /* 0x000000bc85307220 */ /* 0x000fe20000410000 */
[----:B------:R-:W-:Y:S01]  /*17f10*/  MOV R188, R249 ;  /* 0x000000f900bc7202 */ /* 0x000fe20000000f00 */
[----:B------:R-:W-:Y:S01]  /*17f20*/  FMUL.FTZ R8, R3, R148 ;  /* 0x0000009403087220 */ /* 0x000fe20000410000 */
[----:B------:R-:W-:Y:S01]  /*17f30*/  F2FP.BF16.PACK_AB R148, R213, R212 ;  /* 0x000000d4d594723e */ /* 0x000fe200000010ff */
[----:B------:R-:W4:Y:S01]  /*17f40*/  LDSM.16.MT88.4 R36, [R234+0x100] ;  /* 0x00010000ea24783b */ /* 0x000f220000004200 */
[----:B------:R-:W-:Y:S02]  /*17f50*/  FMUL.FTZ R9, R3, R149 ;  /* 0x0000009503097220 */ /* 0x000fe40000410000 */
[----:B------:R-:W-:Y:S02]  /*17f60*/  FMUL.FTZ R58, R0, R198 ;  /* 0x000000c6003a7220 */ /* 0x000fe40000410000 */
[----:B------:R-:W-:Y:S02]  /*17f70*/  FMUL.FTZ R66, R132, R206 ;  /* 0x000000ce84427220 */ /* 0x000fe40000410000 */
[C---:B------:R-:W-:Y:S01]  /*17f80*/  FMUL.FTZ R94, R0.reuse, R94 ;  /* 0x0000005e005e7220 */ /* 0x040fe20000410000 */
[----:B------:R-:W3:Y:S01]  /*17f90*/  LDSM.16.MT88.4 R52, [R236+0x100] ;  /* 0x00010000ec34783b */ /* 0x000ee20000004200 */
[----:B------:R-:W-:Y:S02]  /*17fa0*/  FMUL.FTZ R95, R0, R95 ;  /* 0x0000005f005f7220 */ /* 0x000fe40000410000 */
[--C-:B-1----:R-:W-:Y:S01]  /*17fb0*/  FFMA.FTZ R4, R220, c[0x0][0x2d0], -R2.reuse ;  /* 0x0000b400dc047a23 */ /* 0x102fe20000010802 */
[----:B------:R-:W-:Y:S01]  /*17fc0*/  MOV R220, R27 ;  /* 0x0000001b00dc7202 */ /* 0x000fe20000000f00 */
[----:B------:R-:W-:Y:S01]  /*17fd0*/  FMUL.FTZ R5, R133, R145 ;  /* 0x0000009185057220 */ /* 0x000fe20000410000 */
[----:B------:R-:W-:Y:S01]  /*17fe0*/  F2FP.BF16.PACK_AB R145, R242, R214 ;  /* 0x000000d6f291723e */ /* 0x000fe200000010ff */
[----:B------:R-:W1:Y:S01]  /*17ff0*/  MUFU.EX2 R211, R4 ;  /* 0x0000000400d37308 */ /* 0x000e620000000800 */
[----:B--2---:R-:W-:Y:S01]  /*18000*/  FMUL.FTZ R6, R132, R146 ;  /* 0x0000009284067220 */ /* 0x004fe20000410000 */
[----:B------:R-:W-:Y:S01]  /*18010*/  F2FP.BF16.PACK_AB R146, R245, R238 ;  /* 0x000000eef592723e */ /* 0x000fe200000010ff */
[C---:B------:R-:W-:Y:S01]  /*18020*/  FMUL.FTZ R27, R0.reuse, R167 ;  /* 0x000000a7001b7220 */ /* 0x040fe20000410000 */
[----:B------:R-:W-:Y:S01]  /*18030*/  MOV R167, R56 ;  /* 0x0000003800a77202 */ /* 0x000fe20000000f00 */
[----:B------:R-:W-:Y:S01]  /*18040*/  FMUL.FTZ R56, R3, R196 ;  /* 0x000000c403387220 */ /* 0x000fe20000410000 */
[----:B------:R-:W0:Y:S01]  /*18050*/  LDGDEPBAR ;  /* 0x00000000000079af */ /* 0x000e220000000000 */
[C---:B------:R-:W-:Y:S02]  /*18060*/  FMUL.FTZ R106, R0.reuse, R106 ;  /* 0x0000006a006a7220 */ /* 0x040fe40000410000 */
[C---:B------:R-:W-:Y:S01]  /*18070*/  FMUL.FTZ R107, R0.reuse, R107 ;  /* 0x0000006b006b7220 */ /* 0x040fe20000410000 */
[----:B------:R-:W-:Y:S01]  /*18080*/  MUFU.EX2 R196, R172 ;  /* 0x000000ac00c47308 */ /* 0x000fe20000000800 */
[C---:B------:R-:W-:Y:S02]  /*18090*/  FMUL.FTZ R110, R0.reuse, R110 ;  /* 0x0000006e006e7220 */ /* 0x040fe40000410000 */
[C---:B------:R-:W-:Y:S02]  /*180a0*/  FMUL.FTZ R111, R0.reuse, R111 ;  /* 0x0000006f006f7220 */ /* 0x040fe40000410000 */
[C---:B------:R-:W-:Y:S02]  /*180b0*/  FMUL.FTZ R122, R0.reuse, R122 ;  /* 0x0000007a007a7220 */ /* 0x040fe40000410000 */
[C---:B------:R-:W-:Y:S02]  /*180c0*/  FMUL.FTZ R123, R0.reuse, R123 ;  /* 0x0000007b007b7220 */ /* 0x040fe40000410000 */
[C---:B------:R-:W-:Y:S02]  /*180d0*/  FMUL.FTZ R126, R0.reuse, R126 ;  /* 0x0000007e007e7220 */ /* 0x040fe40000410000 */
[----:B------:R-:W-:Y:S02]  /*180e0*/  FMUL.FTZ R127, R0, R127 ;  /* 0x0000007f007f7220 */ /* 0x000fe40000410000 */
[--C-:B------:R-:W-:Y:S01]  /*180f0*/  FFMA.FTZ R171, R171, c[0x0][0x2d0], -R209.reuse ;  /* 0x0000b400abab7a23 */ /* 0x100fe200000108d1 */
[----:B-1----:R-:W-:Y:S01]  /*18100*/  F2FP.BF16.PACK_AB R149, R211, R210 ;  /* 0x000000d2d395723e */ /* 0x002fe200000010ff */
[--C-:B------:R-:W-:Y:S02]  /*18110*/  FFMA.FTZ R4, R14, c[0x0][0x2d0], -R2.reuse ;  /* 0x0000b4000e047a23 */ /* 0x100fe40000010802 */
[C---:B------:R-:W-:Y:S02]  /*18120*/  FMUL.FTZ R14, R0.reuse, R154 ;  /* 0x0000009a000e7220 */ /* 0x040fe40000410000 */
[----:B------:R1:W-:Y:S02]  /*18130*/  MUFU.EX2 R225, R4 ;  /* 0x0000000400e17308 */ /* 0x0003e40000000800 */
[----:B-1----:R-:W-:Y:S02]  /*18140*/  FFMA.FTZ R4, R15, c[0x0][0x2d0], -R2 ;  /* 0x0000b4000f047a23 */ /* 0x002fe40000010802 */
[----:B------:R-:W-:Y:S06]  /*18150*/  FMUL.FTZ R15, R0, R155 ;  /* 0x0000009b000f7220 */ /* 0x000fec0000410000 */
[----:B------:R1:W2:Y:S01]  /*18160*/  MUFU.EX2 R218, R4 ;  /* 0x0000000400da7308 */ /* 0x0002a20000000800 */
[----:B------:R-:W4:Y:S01]  /*18170*/  LDSM.16.MT88.4 R152, [R235+0x100] ;  /* 0x00010000eb98783b */ /* 0x000f220000004200 */
[----:B-1----:R-:W-:Y:S01]  /*18180*/  FMUL.FTZ R4, R133, R144 ;  /* 0x0000009085047220 */ /* 0x002fe20000410000 */
[----:B------:R-:W-:Y:S02]  /*18190*/  F2FP.BF16.PACK_AB R144, R221, R215 ;  /* 0x000000d7dd90723e */ /* 0x000fe400000010ff */
[----:B--2---:R-:W-:Y:S05]  /*181a0*/  F2FP.BF16.PACK_AB R151, R218, R225 ;  /* 0x000000e1da97723e */ /* 0x004fea00000010ff */
[-C--:B---3--:R-:W-:Y:S08]  /*181b0*/  HMMA.16816.F32.BF16 R4, R144, R20.reuse, R4 ;  /* 0x000000149004723c */ /* 0x088ff00000041804 */
        /* <DEDUP_REMOVED lines=8> */
[----:B------:R-:W-:Y:S02]  /*18240*/  FMUL.FTZ R63, R0, R203 ;  /* 0x000000cb003f7220 */ /* 0x000fe40000410000 */
[----:B------:R1:W-:Y:S01]  /*18250*/  MUFU.EX2 R203, R143 ;  /* 0x0000008f00cb7308 */ /* 0x0003e20000000800 */
[C---:B------:R-:W-:Y:S01]  /*18260*/  FMUL.FTZ R22, R132.reuse, R162 ;  /* 0x000000a284167220 */ /* 0x040fe20000410000 */
[----:B------:R-:W-:Y:S01]  /*18270*/  MOV R162, R156 ;  /* 0x0000009c00a27202 */ /* 0x000fe20000000f00 */
[----:B------:R-:W-:Y:S03]  /*18280*/  FMUL.FTZ R23, R132, R163 ;  /* 0x000000a384177220 */ /* 0x000fe60000410000 */
[----:B------:R-:W-:Y:S01]  /*18290*/  MOV R163, R158 ;  /* 0x0000009e00a37202 */ /* 0x000fe20000000f00 */
[--C-:B------:R-:W-:Y:S01]  /*182a0*/  FFMA.FTZ R160, R160, c[0x0][0x2d0], -R142.reuse ;  /* 0x0000b400a0a07a23 */ /* 0x100fe2000001088e */
[----:B------:R-:W2:Y:S01]  /*182b0*/  LDSM.16.MT88.4 R156, [R233+0x2100] ;  /* 0x00210000e99c783b */ /* 0x000ea20000004200 */
[--C-:B------:R-:W-:Y:S01]  /*182c0*/  FFMA.FTZ R161, R161, c[0x0][0x2d0], -R142.reuse ;  /* 0x0000b400a1a17a23 */ /* 0x100fe2000001088e */
[-C--:B----4-:R-:W-:Y:S01]  /*182d0*/  HMMA.16816.F32.BF16 R20, R144, R36.reuse, R20 ;  /* 0x000000249014723c */ /* 0x090fe20000041814 */
[----:B------:R3:W-:Y:S02]  /*182e0*/  MUFU.EX2 R206, R160 ;  /* 0x000000a000ce7308 */ /* 0x0007e40000000800 */
[--C-:B------:R-:W-:Y:S05]  /*182f0*/  FFMA.FTZ R162, R162, c[0x0][0x2d0], -R142.reuse ;  /* 0x0000b400a2a27a23 */ /* 0x100fea000001088e */
[C---:B------:R-:W-:Y:S01]  /*18300*/  HMMA.16816.F32.BF16 R24, R148.reuse, R36, R24 ;  /* 0x000000249418723c */ /* 0x040fe20000041818 */
[----:B-1----:R-:W4:Y:S06]  /*18310*/  LDL.LU R143, [R1+0x9c] ;  /* 0x00009c00018f7983 */ /* 0x002f2c0000300800 */
[C---:B------:R-:W-:Y:S01]  /*18320*/  FMUL.FTZ R36, R133.reuse, R176 ;  /* 0x000000b085247220 */ /* 0x040fe20000410000 */
[-C--:B------:R-:W-:Y:S04]  /*18330*/  HMMA.16816.F32.BF16 R28, R148, R38.reuse, R28 ;  /* 0x00000026941c723c */ /* 0x080fe8000004181c */
[----:B------:R-:W-:Y:S01]  /*18340*/  FMUL.FTZ R37, R133, R177 ;  /* 0x000000b185257220 */ /* 0x000fe20000410000 */
[----:B------:R-:W-:Y:S01]  /*18350*/  MOV R177, R50 ;  /* 0x0000003200b17202 */ /* 0x000fe20000000f00 */
[----:B------:R-:W-:Y:S01]  /*18360*/  FMUL.FTZ R50, R132, R190 ;  /* 0x000000be84327220 */ /* 0x000fe20000410000 */
[----:B------:R-:W-:Y:S01]  /*18370*/  MOV R176, R139 ;  /* 0x0000008b00b07202 */ /* 0x000fe20000000f00 */
[C---:B------:R-:W-:Y:S01]  /*18380*/  HMMA.16816.F32.BF16 R32, R144.reuse, R38, R32 ;  /* 0x000000269020723c */ /* 0x040fe20000041820 */
[----:B---3--:R-:W3:Y:S03]  /*18390*/  LDL.LU R160, [R1+0xa4] ;  /* 0x0000a40001a07983 */ /* 0x008ee60000300800 */
[----:B------:R-:W-:Y:S01]  /*183a0*/  MOV R139, R138 ;  /* 0x0000008a008b7202 */ /* 0x000fe20000000f00 */
[--C-:B------:R-:W-:Y:S02]  /*183b0*/  FFMA.FTZ R138, R222, c[0x0][0x2d0], -R142.reuse ;  /* 0x0000b400de8a7a23 */ /* 0x100fe4000001088e */
[C---:B------:R-:W-:Y:S01]  /*183c0*/  FMUL.FTZ R38, R132.reuse, R178 ;  /* 0x000000b284267220 */ /* 0x040fe20000410000 */
[----:B------:R-:W-:Y:S01]  /*183d0*/  MOV R178, R247 ;  /* 0x000000f700b27202 */ /* 0x000fe20000000f00 */
[----:B------:R-:W-:Y:S01]  /*183e0*/  FMUL.FTZ R39, R132, R179 ;  /* 0x000000b384277220 */ /* 0x000fe20000410000 */
[----:B------:R1:W-:Y:S02]  /*183f0*/  MUFU.EX2 R247, R138 ;  /* 0x0000008a00f77308 */ /* 0x0003e40000000800 */
[----:B------:R-:W-:Y:S01]  /*18400*/  MOV R179, R40 ;  /* 0x0000002800b37202 */ /* 0x000fe20000000f00 */
[C---:B------:R-:W-:Y:S01]  /*18410*/  FMUL.FTZ R40, R3.reuse, R180 ;  /* 0x000000b403287220 */ /* 0x040fe20000410000 */
[----:B------:R-:W-:Y:S01]  /*18420*/  MOV R180, R41 ;  /* 0x0000002900b47202 */ /* 0x000fe20000000f00 */
[----:B------:R-:W-:Y:S01]  /*18430*/  FMUL.FTZ R41, R3, R181 ;  /* 0x000000b503297220 */ /* 0x000fe20000410000 */
[-C--:B------:R-:W-:Y:S03]  /*18440*/  HMMA.16816.F32.BF16 R36, R144, R52.reuse, R36 ;  /* 0x000000349024723c */ /* 0x080fe60000041824 */
[--C-:B------:R-:W-:Y:S04]  /*18450*/  FFMA.FTZ R139, R139, c[0x0][0x2d0], -R142.reuse ;  /* 0x0000b4008b8b7a23 */ /* 0x100fe8000001088e */
[----:B------:R2:W-:Y:S01]  /*18460*/  MUFU.EX2 R198, R139 ;  /* 0x0000008b00c67308 */ /* 0x0005e20000000800 */
[C---:B------:R-:W-:Y:S07]  /*18470*/  HMMA.16816.F32.BF16 R40, R148.reuse, R52, R40 ;  /* 0x000000349428723c */ /* 0x040fee0000041828 */
[C---:B------:R-:W-:Y:S01]  /*18480*/  FMUL.FTZ R52, R133.reuse, R192 ;  /* 0x000000c085347220 */ /* 0x040fe20000410000 */
[-C--:B------:R-:W-:Y:S04]  /*18490*/  HMMA.16816.F32.BF16 R44, R148, R54.reuse, R44 ;  /* 0x00000036942c723c */ /* 0x080fe8000004182c */
[----:B-1----:R-:W-:Y:S02]  /*184a0*/  FFMA.FTZ R138, R226, c[0x0][0x2d0], -R142 ;  /* 0x0000b400e28a7a23 */ /* 0x002fe4000001088e */
[----:B------:R-:W-:Y:S02]  /*184b0*/  FMUL.FTZ R53, R133, R193 ;  /* 0x000000c185357220 */ /* 0x000fe40000410000 */
[C---:B------:R-:W-:Y:S01]  /*184c0*/  HMMA.16816.F32.BF16 R48, R144.reuse, R54, R48 ;  /* 0x000000369030723c */ /* 0x040fe20000041830 */
[----:B------:R1:W1:Y:S06]  /*184d0*/  MUFU.EX2 R239, R138 ;  /* 0x0000008a00ef7308 */ /* 0x00026c0000000800 */
[C---:B------:R-:W-:Y:S02]  /*184e0*/  FMUL.FTZ R54, R132.reuse, R194 ;  /* 0x000000c284367220 */ /* 0x040fe40000410000 */
[----:B------:R-:W-:Y:S02]  /*184f0*/  FMUL.FTZ R55, R132, R195 ;  /* 0x000000c384377220 */ /* 0x000fe40000410000 */
[----:B------:R-:W-:Y:S01]  /*18500*/  MUFU.EX2 R193, R171 ;  /* 0x000000ab00c17308 */ /* 0x000fe20000000800 */
[----:B--2---:R-:W-:Y:S04]  /*18510*/  FFMA.FTZ R139, R243, c[0x0][0x2d0], -R2 ;  /* 0x0000b400f38b7a23 */ /* 0x004fe80000010802 */
[-C--:B------:R-:W-:Y:S05]  /*18520*/  HMMA.16816.F32.BF16 R52, R144, R152.reuse, R52 ;  /* 0x000000989034723c */ /* 0x080fea0000041834 */
[----:B------:R-:W-:Y:S03]  /*18530*/  MUFU.EX2 R243, R164 ;  /* 0x000000a400f37308 */ /* 0x000fe60000000800 */
[C---:B------:R-:W-:Y:S04]  /*18540*/  HMMA.16816.F32.BF16 R56, R148.reuse, R152, R56 ;  /* 0x000000989438723c */ /* 0x040fe80000041838 */
[--C-:B-1----:R-:W-:Y:S03]  /*18550*/  FFMA.FTZ R138, R227, c[0x0][0x2d0], -R209.reuse ;  /* 0x0000b400e38a7a23 */ /* 0x102fe600000108d1 */
[----:B------:R-:W-:Y:S01]  /*18560*/  MUFU.EX2 R139, R139 ;  /* 0x0000008b008b7308 */ /* 0x000fe20000000800 */
[-C--:B------:R-:W-:Y:S08]  /*18570*/  HMMA.16816.F32.BF16 R60, R148, R154.reuse, R60 ;  /* 0x0000009a943c723c */ /* 0x080ff0000004183c */
[C---:B------:R-:W-:Y:S01]  /*18580*/  HMMA.16816.F32.BF16 R64, R144.reuse, R154, R64 ;  /* 0x0000009a9040723c */ /* 0x040fe20000041840 */
[----:B------:R1:W-:Y:S01]  /*18590*/  MUFU.EX2 R181, R138 ;  /* 0x0000008a00b57308 */ /* 0x0003e20000000800 */
[----:B------:R-:W2:Y:S06]  /*185a0*/  LDSM.16.MT88.4 R152, [R234+0x2100] ;  /* 0x00210000ea98783b */ /* 0x000eac0000004200 */
[-C--:B------:R-:W-:Y:S08]  /*185b0*/  HMMA.16816.F32.BF16 R68, R144, R156.reuse, R68 ;  /* 0x0000009c9044723c */ /* 0x080ff00000041844 */
[C---:B------:R-:W-:Y:S08]  /*185c0*/  HMMA.16816.F32.BF16 R72, R148.reuse, R156, R72 ;  /* 0x0000009c9448723c */ /* 0x040ff00000041848 */
[-C--:B------:R-:W-:Y:S04]  /*185d0*/  HMMA.16816.F32.BF16 R76, R148, R158.reuse, R76 ;  /* 0x0000009e944c723c */ /* 0x080fe8000004184c */
[--C-:B-1----:R-:W-:Y:S01]  /*185e0*/  FFMA.FTZ R138, R187, c[0x0][0x2d0], -R209.reuse ;  /* 0x0000b400bb8a7a23 */ /* 0x102fe200000108d1 */
[----:B------:R-:W-:Y:S03]  /*185f0*/  MOV R187, R180 ;  /* 0x000000b400bb7202 */ /* 0x000fe60000000f00 */
[C---:B------:R-:W-:Y:S01]  /*18600*/  HMMA.16816.F32.BF16 R80, R144.reuse, R158, R80 ;  /* 0x0000009e9050723c */ /* 0x040fe20000041850 */
[----:B------:R1:W1:Y:S01]  /*18610*/  MUFU.EX2 R249, R138 ;  /* 0x0000008a00f97308 */ /* 0x0002620000000800 */
[----:B------:R-:W1:Y:S06]  /*18620*/  LDSM.16.MT88.4 R156, [R236+0x2100] ;  /* 0x00210000ec9c783b */ /* 0x000e6c0000004200 */
[-C--:B--2---:R-:W-:Y:S08]  /*18630*/  HMMA.16816.F32.BF16 R84, R144, R152.reuse, R84 ;  /* 0x000000989054723c */ /* 0x084ff00000041854 */
[C---:B------:R-:W-:Y:S04]  /*18640*/  HMMA.16816.F32.BF16 R88, R148.reuse, R152, R88 ;  /* 0x000000989458723c */ /* 0x040fe80000041858 */
[----:B-1----:R-:W-:Y:S04]  /*18650*/  FFMA.FTZ R138, R224, c[0x0][0x2d0], -R142 ;  /* 0x0000b400e08a7a23 */ /* 0x002fe8000001088e */
[-C--:B------:R-:W-:Y:S01]  /*18660*/  HMMA.16816.F32.BF16 R92, R148, R154.reuse, R92 ;  /* 0x0000009a945c723c */ /* 0x080fe2000004185c */
[----:B------:R1:W-:Y:S03]  /*18670*/  MUFU.EX2 R180, R138 ;  /* 0x0000008a00b47308 */ /* 0x0003e60000000800 */
[----:B------:R-:W-:Y:S04]  /*18680*/  FFMA.FTZ R224, R165, c[0x0][0x2d0], -R2 ;  /* 0x0000b400a5e07a23 */ /* 0x000fe80000010802 */
[C---:B------:R-:W-:Y:S01]  /*18690*/  HMMA.16816.F32.BF16 R96, R144.reuse, R154, R96 ;  /* 0x0000009a9060723c */ /* 0x040fe20000041860 */
[----:B------:R-:W2:Y:S02]  /*186a0*/  LDSM.16.MT88.4 R152, [R235+0x2100] ;  /* 0x00210000eb98783b */ /* 0x000ea40000004200 */
[----:B------:R-:W-:Y:S05]  /*186b0*/  MUFU.EX2 R224, R224 ;  /* 0x000000e000e07308 */ /* 0x000fea0000000800 */
[-C--:B------:R-:W-:Y:S08]  /*186c0*/  HMMA.16816.F32.BF16 R100, R144, R156.reuse, R100 ;  /* 0x0000009c9064723c */ /* 0x080ff00000041864 */
[C---:B------:R-:W-:Y:S04]  /*186d0*/  HMMA.16816.F32.BF16 R104, R148.reuse, R156, R104 ;  /* 0x0000009c9468723c */ /* 0x040fe80000041868 */
[----:B-1----:R-:W-:Y:S04]  /*186e0*/  FFMA.FTZ R138, R223, c[0x0][0x2d0], -R142 ;  /* 0x0000b400df8a7a23 */ /* 0x002fe8000001088e */
[-C--:B------:R-:W-:Y:S01]  /*186f0*/  HMMA.16816.F32.BF16 R108, R148, R158.reuse, R108 ;  /* 0x0000009e946c723c */ /* 0x080fe2000004186c */
[----:B------:R1:W1:Y:S07]  /*18700*/  MUFU.EX2 R205, R138 ;  /* 0x0000008a00cd7308 */ /* 0x00026e0000000800 */
[C---:B------:R-:W-:Y:S01]  /*18710*/  HMMA.16816.F32.BF16 R112, R144.reuse, R158, R112 ;  /* 0x0000009e9070723c */ /* 0x040fe20000041870 */
[----:B------:R-:W4:Y:S07]  /*18720*/  LDSM.16.MT88.4 R156, [R233+0x900] ;  /* 0x00090000e99c783b */ /* 0x000f2e0000004200 */
[-C--:B--2---:R-:W-:Y:S08]  /*18730*/  HMMA.16816.F32.BF16 R116, R144, R152.reuse, R116 ;  /* 0x000000989074723c */ /* 0x084ff00000041874 */
[C---:B------:R-:W-:Y:S04]  /*18740*/  HMMA.16816.F32.BF16 R120, R148.reuse, R152, R120 ;  /* 0x000000989478723c */ /* 0x040fe80000041878 */
[--C-:B-1----:R-:W-:Y:S04]  /*18750*/  FFMA.FTZ R138, R229, c[0x0][0x2d0], -R209.reuse ;  /* 0x0000b400e58a7a23 */ /* 0x102fe800000108d1 */
[-C--:B------:R-:W-:Y:S01]  /*18760*/  HMMA.16816.F32.BF16 R124, R148, R154.reuse, R124 ;  /* 0x0000009a947c723c */ /* 0x080fe2000004187c */
[----:B------:R1:W-:Y:S07]  /*18770*/  MUFU.EX2 R197, R138 ;  /* 0x0000008a00c57308 */ /* 0x0003ee0000000800 */
[----:B------:R-:W-:Y:S01]  /*18780*/  HMMA.16816.F32.BF16 R128, R144, R154, R128 ;  /* 0x0000009a9080723c */ /* 0x000fe20000041880 */
[----:B------:R-:W2:Y:S06]  /*18790*/  LDSM.16.MT88.4 R152, [R234+0x900] ;  /* 0x00090000ea98783b */ /* 0x000eac0000004200 */
[----:B------:R-:W-:Y:S02]  /*187a0*/  F2FP.BF16.PACK_AB R144, R239, R247 ;  /* 0x000000f7ef90723e */ /* 0x000fe400000010ff */
[----:B------:R-:W-:Y:S03]  /*187b0*/  F2FP.BF16.PACK_AB R145, R249, R181 ;  /* 0x000000b5f991723e */ /* 0x000fe600000010ff */
[----:B------:R-:W-:Y:S01]  /*187c0*/  F2FP.BF16.PACK_AB R146, R205, R180 ;  /* 0x000000b4cd92723e */ /* 0x000fe200000010ff */
[----:B-1----:R-:W-:Y:S04]  /*187d0*/  FFMA.FTZ R138, R230, c[0x0][0x2d0], -R209 ;  /* 0x0000b400e68a7a23 */ /* 0x002fe800000108d1 */
[----:B------:R1:W1:Y:S02]  /*187e0*/  MUFU.EX2 R222, R138 ;  /* 0x0000008a00de7308 */ /* 0x0002640000000800 */
[----:B-1----:R-:W-:Y:S01]  /*187f0*/  FFMA.FTZ R138, R188, c[0x0][0x2d0], -R208 ;  /* 0x0000b400bc8a7a23 */ /* 0x002fe200000108d0 */
[----:B------:R-:W-:Y:S02]  /*18800*/  MOV R188, R187 ;  /* 0x000000bb00bc7202 */ /* 0x000fe40000000f00 */
[----:B------:R-:W-:Y:S02]  /*18810*/  MOV R187, R186 ;  /* 0x000000ba00bb7202 */ /* 0x000fe40000000f00 */
[----:B------:R-:W-:Y:S02]  /*18820*/  MOV R186, R185 ;  /* 0x000000b900ba7202 */ /* 0x000fe40000000f00 */
[----:B------:R-:W-:Y:S02]  /*18830*/  MOV R185, R184 ;  /* 0x000000b800b97202 */ /* 0x000fe40000000f00 */
[----:B------:R-:W-:Y:S01]  /*18840*/  MOV R184, R183 ;  /* 0x000000b700b87202 */ /* 0x000fe20000000f00 */
[----:B------:R-:W-:Y:S01]  /*18850*/  IMAD.MOV.U32 R183, RZ, RZ, R248 ;  /* 0x000000ffffb77224 */ /* 0x000fe200078e00f8 */
[----:B------:R-:W-:Y:S01]  /*18860*/  F2FP.BF16.PACK_AB R147, R222, R197 ;  /* 0x000000c5de93723e */ /* 0x000fe200000010ff */
[----:B------:R1:W-:Y:S06]  /*18870*/  MUFU.EX2 R248, R138 ;  /* 0x0000008a00f87308 */ /* 0x0003ec0000000800 */
[-C--:B----4-:R-:W-:Y:S03]  /*18880*/  HMMA.16816.F32.BF16 R4, R144, R156.reuse, R4 ;  /* 0x0000009c9004723c */ /* 0x090fe60000041804 */
[----:B------:R-:W-:Y:S02]  /*18890*/  FFMA.FTZ R133, R133, R143, R215 ;  /* 0x0000008f85857223 */ /* 0x000fe400000100d7 */
[----:B-1----:R-:W-:Y:S01]  /*188a0*/  FFMA.FTZ R138, R188, c[0x0][0x2d0], -R208 ;  /* 0x0000b400bc8a7a23 */ /* 0x002fe200000108d0 */
[----:B------:R-:W-:Y:S02]  /*188b0*/  MOV R188, R187 ;  /* 0x000000bb00bc7202 */ /* 0x000fe40000000f00 */
[----:B------:R-:W-:Y:S04]  /*188c0*/  MOV R187, R186 ;  /* 0x000000ba00bb7202 */ /* 0x000fe80000000f00 */
[----:B------:R-:W-:Y:S02]  /*188d0*/  MOV R186, R185 ;  /* 0x000000b900ba7202 */ /* 0x000fe40000000f00 */
[----:B------:R-:W-:Y:S02]  /*188e0*/  MOV R185, R184 ;  /* 0x000000b800b97202 */ /* 0x000fe40000000f00 */
[----:B------:R-:W-:Y:S02]  /*188f0*/  MOV R184, R179 ;  /* 0x000000b300b87202 */ /* 0x000fe40000000f00 */
[----:B------:R-:W-:Y:S02]  /*18900*/  MOV R179, R250 ;  /* 0x000000fa00b37202 */ /* 0x000fe40000000f00 */
[----:B------:R1:W4:Y:S02]  /*18910*/  MUFU.EX2 R250, R138 ;  /* 0x0000008a00fa7308 */ /* 0x0003240000000800 */
[--C-:B-1----:R-:W-:Y:S01]  /*18920*/  FFMA.FTZ R138, R188, c[0x0][0x2d0], -R2.reuse ;  /* 0x0000b400bc8a7a23 */ /* 0x102fe20000010802 */
[----:B------:R-:W-:Y:S02]  /*18930*/  MOV R188, R187 ;  /* 0x000000bb00bc7202 */ /* 0x000fe40000000f00 */
[----:B------:R-:W-:Y:S02]  /*18940*/  MOV R187, R186 ;  /* 0x000000ba00bb7202 */ /* 0x000fe40000000f00 */
[----:B------:R-:W-:Y:S02]  /*18950*/  MOV R186, R185 ;  /* 0x000000b900ba7202 */ /* 0x000fe40000000f00 */
[----:B------:R-:W-:Y:S02]  /*18960*/  MOV R185, R184 ;  /* 0x000000b800b97202 */ /* 0x000fe40000000f00 */
[----:B------:R-:W-:Y:S02]  /*18970*/  MOV R184, R232 ;  /* 0x000000e800b87202 */ /* 0x000fe40000000f00 */
[----:B------:R1:W-:Y:S01]  /*18980*/  MUFU.EX2 R232, R138 ;  /* 0x0000008a00e87308 */ /* 0x0003e20000000800 */
[----:B----4-:R-:W-:Y:S01]  /*18990*/  F2FP.BF16.PACK_AB R148, R250, R248 ;  /* 0x000000f8fa94723e */ /* 0x010fe200000010ff */
[----:B-1----:R-:W-:Y:S01]  /*189a0*/  FFMA.FTZ R138, R188, c[0x0][0x2d0], -R2 ;  /* 0x0000b400bc8a7a23 */ /* 0x002fe20000010802 */
[----:B------:R-:W-:Y:S02]  /*189b0*/  MOV R188, R187 ;  /* 0x000000bb00bc7202 */ /* 0x000fe40000000f00 */
[----:B------:R-:W-:Y:S02]  /*189c0*/  MOV R187, R186 ;  /* 0x000000ba00bb7202 */ /* 0x000fe40000000f00 */
[----:B------:R-:W-:Y:S02]  /*189d0*/  MOV R186, R185 ;  /* 0x000000b900ba7202 */ /* 0x000fe40000000f00 */
[----:B------:R-:W-:Y:S01]  /*189e0*/  MOV R185, R184 ;  /* 0x000000b800b97202 */ /* 0x000fe20000000f00 */
[----:B------:R-:W-:Y:S01]  /*189f0*/  IMAD.MOV.U32 R184, RZ, RZ, R176 ;  /* 0x000000ffffb87224 */ /* 0x000fe200078e00b0 */
[----:B------:R-:W-:Y:S02]  /*18a00*/  MOV R176, R173 ;  /* 0x000000ad00b07202 */ /* 0x000fe40000000f00 */
[----:B------:R-:W-:Y:S02]  /*18a10*/  MOV R173, R251 ;  /* 0x000000fb00ad7202 */ /* 0x000fe40000000f00 */
[----:B------:R1:W4:Y:S01]  /*18a20*/  MUFU.EX2 R251, R138 ;  /* 0x0000008a00fb7308 */ /* 0x0003220000000800 */
[----:B------:R-:W-:Y:S09]  /*18a30*/  FFMA.FTZ R176, R176, c[0x0][0x2d0], -R142 ;  /* 0x0000b400b0b07a23 */ /* 0x000ff2000001088e */
[----:B------:R-:W-:Y:S01]  /*18a40*/  MUFU.EX2 R176, R176 ;  /* 0x000000b000b07308 */ /* 0x000fe20000000800 */
[--C-:B-1----:R-:W-:Y:S01]  /*18a50*/  FFMA.FTZ R138, R188, c[0x0][0x2d0], -R208.reuse ;  /* 0x0000b400bc8a7a23 */ /* 0x102fe200000108d0 */
[----:B----4-:R-:W-:Y:S01]  /*18a60*/  F2FP.BF16.PACK_AB R149, R251, R232 ;  /* 0x000000e8fb95723e */ /* 0x010fe200000010ff */
[----:B------:R-:W-:Y:S07]  /*18a70*/  LDSM.16.MT88.4 R188, [R236+0x1900] ;  /* 0x00190000ecbc783b */ /* 0x000fee0000004200 */
[----:B------:R1:W-:Y:S02]  /*18a80*/  MUFU.EX2 R200, R138 ;  /* 0x0000008a00c87308 */ /* 0x0003e40000000800 */
[----:B-1----:R-:W-:Y:S01]  /*18a90*/  FFMA.FTZ R138, R187, c[0x0][0x2d0], -R208 ;  /* 0x0000b400bb8a7a23 */ /* 0x002fe200000108d0 */
[----:B------:R-:W-:Y:S02]  /*18aa0*/  MOV R187, R186 ;  /* 0x000000ba00bb7202 */ /* 0x000fe40000000f00 */
[----:B------:R-:W-:Y:S02]  /*18ab0*/  MOV R186, R185 ;  /* 0x000000b900ba7202 */ /* 0x000fe40000000f00 */
[----:B------:R-:W-:Y:S02]  /*18ac0*/  MOV R185, R184 ;  /* 0x000000b800b97202 */ /* 0x000fe40000000f00 */
[----:B------:R-:W-:Y:S02]  /*18ad0*/  MOV R184, R173 ;  /* 0x000000ad00b87202 */ /* 0x000fe40000000f00 */
[----:B------:R-:W-:Y:S02]  /*18ae0*/  MOV R173, R241 ;  /* 0x000000f100ad7202 */ /* 0x000fe40000000f00 */
[----:B------:R1:W4:Y:S02]  /*18af0*/  MUFU.EX2 R241, R138 ;  /* 0x0000008a00f17308 */ /* 0x0003240000000800 */
[----:B-1----:R-:W-:Y:S01]  /*18b00*/  FFMA.FTZ R138, R187, c[0x0][0x2d0], -R2 ;  /* 0x0000b400bb8a7a23 */ /* 0x002fe20000010802 */
[----:B------:R-:W-:Y:S02]  /*18b10*/  MOV R187, R183 ;  /* 0x000000b700bb7202 */ /* 0x000fe40000000f00 */
[----:B------:R-:W-:Y:S05]  /*18b20*/  MOV R183, R177 ;  /* 0x000000b100b77202 */ /* 0x000fea0000000f00 */
[----:B------:R1:W-:Y:S01]  /*18b30*/  MUFU.EX2 R202, R138 ;  /* 0x0000008a00ca7308 */ /* 0x0003e20000000800 */
[----:B------:R-:W-:Y:S01]  /*18b40*/  FFMA.FTZ R177, R231, c[0x0][0x2d0], -R142 ;  /* 0x0000b400e7b17a23 */ /* 0x000fe2000001088e */
[----:B----4-:R-:W-:Y:S08]  /*18b50*/  F2FP.BF16.PACK_AB R150, R241, R200 ;  /* 0x000000c8f196723e */ /* 0x010ff000000010ff */
[----:B------:R-:W-:Y:S01]  /*18b60*/  MUFU.EX2 R177, R177 ;  /* 0x000000b100b17308 */ /* 0x000fe20000000800 */
[----:B-1----:R-:W-:Y:S01]  /*18b70*/  FFMA.FTZ R138, R186, c[0x0][0x2d0], -R2 ;  /* 0x0000b400ba8a7a23 */ /* 0x002fe20000010802 */
[----:B------:R-:W-:Y:S08]  /*18b80*/  MOV R186, R185 ;  /* 0x000000b900ba7202 */ /* 0x000ff00000000f00 */
[----:B------:R1:W4:Y:S02]  /*18b90*/  MUFU.EX2 R185, R138 ;  /* 0x0000008a00b97308 */ /* 0x0003240000000800 */
[----:B-1----:R-:W-:Y:S01]  /*18ba0*/  FFMA.FTZ R138, R186, c[0x0][0x2d0], -R142 ;  /* 0x0000b400ba8a7a23 */ /* 0x002fe2000001088e */
[----:B------:R-:W-:Y:S01]  /*18bb0*/  MOV R186, R184 ;  /* 0x000000b800ba7202 */ /* 0x000fe20000000f00 */
[----:B------:R-:W3:Y:S01]  /*18bc0*/  LDL.LU R142, [R1+0x98] ;  /* 0x00009800018e7983 */ /* 0x000ee20000300800 */
[----:B----4-:R-:W-:Y:S05]  /*18bd0*/  F2FP.BF16.PACK_AB R151, R185, R202 ;  /* 0x000000cab997723e */ /* 0x010fea00000010ff */
[----:B------:R1:W-:Y:S02]  /*18be0*/  MUFU.EX2 R184, R138 ;  /* 0x0000008a00b87308 */ /* 0x0003e40000000800 */
[C---:B------:R-:W-:Y:S08]  /*18bf0*/  HMMA.16816.F32.BF16 R8, R148.reuse, R156, R8 ;  /* 0x0000009c9408723c */ /* 0x040ff00000041808 */
[-C--:B------:R-:W-:Y:S08]  /*18c00*/  HMMA.16816.F32.BF16 R12, R148, R158.reuse, R12 ;  /* 0x0000009e940c723c */ /* 0x080ff0000004180c */
[C---:B------:R-:W-:Y:S01]  /*18c10*/  HMMA.16816.F32.BF16 R16, R144.reuse, R158, R16 ;  /* 0x0000009e9010723c */ /* 0x040fe20000041810 */
[----:B------:R-:W4:Y:S03]  /*18c20*/  LDSM.16.MT88.4 R156, [R236+0x900] ;  /* 0x00090000ec9c783b */ /* 0x000f260000004200 */
[--C-:B-1----:R-:W-:Y:S01]  /*18c30*/  FFMA.FTZ R138, R183, c[0x0][0x2d0], -R209.reuse ;  /* 0x0000b400b78a7a23 */ /* 0x102fe200000108d1 */
[----:B------:R-:W-:Y:S02]  /*18c40*/  MOV R183, R182 ;  /* 0x000000b600b77202 */ /* 0x000fe40000000f00 */
[----:B------:R-:W-:Y:S01]  /*18c50*/  MOV R182, R178 ;  /* 0x000000b200b67202 */ /* 0x000fe20000000f00 */
[-C--:B--2---:R-:W-:Y:S01]  /*18c60*/  HMMA.16816.F32.BF16 R20, R144, R152.reuse, R20 ;  /* 0x000000989014723c */ /* 0x084fe20000041814 */
[----:B------:R1:W-:Y:S07]  /*18c70*/  MUFU.EX2 R178, R138 ;  /* 0x0000008a00b27308 */ /* 0x0003ee0000000800 */
[C---:B------:R-:W-:Y:S08]  /*18c80*/  HMMA.16816.F32.BF16 R24, R148.reuse, R152, R24 ;  /* 0x000000989418723c */ /* 0x040ff00000041818 */
[-C--:B------:R-:W-:Y:S08]  /*18c90*/  HMMA.16816.F32.BF16 R28, R148, R154.reuse, R28 ;  /* 0x0000009a941c723c */ /* 0x080ff0000004181c */
[C---:B------:R-:W-:Y:S01]  /*18ca0*/  HMMA.16816.F32.BF16 R32, R144.reuse, R154, R32 ;  /* 0x0000009a9020723c */ /* 0x040fe20000041820 */
[----:B------:R-:W2:Y:S03]  /*18cb0*/  LDSM.16.MT88.4 R152, [R235+0x900] ;  /* 0x00090000eb98783b */ /* 0x000ea60000004200 */
[--C-:B-1----:R-:W-:Y:S02]  /*18cc0*/  FFMA.FTZ R138, R187, c[0x0][0x2d0], -R209.reuse ;  /* 0x0000b400bb8a7a23 */ /* 0x102fe400000108d1 */
[----:B------:R-:W-:Y:S02]  /*18cd0*/  MUFU.EX2 R187, R161 ;  /* 0x000000a100bb7308 */ /* 0x000fe40000000800 */
[-C--:B----4-:R-:W-:Y:S08]  /*18ce0*/  HMMA.16816.F32.BF16 R36, R144, R156.reuse, R36 ;  /* 0x0000009c9024723c */ /* 0x090ff00000041824 */
[----:B------:R1:W-:Y:S01]  /*18cf0*/  MUFU.EX2 R199, R138 ;  /* 0x0000008a00c77308 */ /* 0x0003e20000000800 */
[C---:B------:R-:W-:Y:S08]  /*18d00*/  HMMA.16816.F32.BF16 R40, R148.reuse, R156, R40 ;  /* 0x0000009c9428723c */ /* 0x040ff00000041828 */
[-C--:B------:R-:W-:Y:S08]  /*18d10*/  HMMA.16816.F32.BF16 R44, R148, R158.reuse, R44 ;  /* 0x0000009e942c723c */ /* 0x080ff0000004182c */
[C---:B------:R-:W-:Y:S01]  /*18d20*/  HMMA.16816.F32.BF16 R48, R144.reuse, R158, R48 ;  /* 0x0000009e9030723c */ /* 0x040fe20000041830 */
[----:B------:R-:W4:Y:S03]  /*18d30*/  LDSM.16.MT88.4 R156, [R233+0x2900] ;  /* 0x00290000e99c783b */ /* 0x000f260000004200 */
[--C-:B-1----:R-:W-:Y:S04]  /*18d40*/  FFMA.FTZ R138, R186, c[0x0][0x2d0], -R209.reuse ;  /* 0x0000b400ba8a7a23 */ /* 0x102fe800000108d1 */
[-C--:B--2---:R-:W-:Y:S01]  /*18d50*/  HMMA.16816.F32.BF16 R52, R144, R152.reuse, R52 ;  /* 0x000000989034723c */ /* 0x084fe20000041834 */
[----:B------:R1:W-:Y:S07]  /*18d60*/  MUFU.EX2 R207, R138 ;  /* 0x0000008a00cf7308 */ /* 0x0003ee0000000800 */
[C---:B------:R-:W-:Y:S08]  /*18d70*/  HMMA.16816.F32.BF16 R56, R148.reuse, R152, R56 ;  /* 0x000000989438723c */ /* 0x040ff00000041838 */
[-C--:B------:R-:W-:Y:S08]  /*18d80*/  HMMA.16816.F32.BF16 R60, R148, R154.reuse, R60 ;  /* 0x0000009a943c723c */ /* 0x080ff0000004183c */
[C---:B------:R-:W-:Y:S01]  /*18d90*/  HMMA.16816.F32.BF16 R64, R144.reuse, R154, R64 ;  /* 0x0000009a9040723c */ /* 0x040fe20000041840 */
[----:B------:R-:W2:Y:S03]  /*18da0*/  LDSM.16.MT88.4 R152, [R234+0x2900] ;  /* 0x00290000ea98783b */ /* 0x000ea60000004200 */
[----:B-1----:R-:W-:Y:S01]  /*18db0*/  FFMA.FTZ R138, R220, c[0x0][0x2d0], -R209 ;  /* 0x0000b400dc8a7a23 */ /* 0x002fe200000108d1 */
[----:B------:R-:W-:Y:S03]  /*18dc0*/  F2FP.BF16.PACK_AB R209, R139, R224 ;  /* 0x000000e08bd1723e */ /* 0x000fe600000010ff */
[----:B------:R1:W1:Y:S01]  /*18dd0*/  MUFU.EX2 R220, R138 ;  /* 0x0000008a00dc7308 */ /* 0x0002620000000800 */
[-C--:B----4-:R-:W-:Y:S08]  /*18de0*/  HMMA.16816.F32.BF16 R68, R144, R156.reuse, R68 ;  /* 0x0000009c9044723c */ /* 0x090ff00000041844 */
[C---:B------:R-:W-:Y:S08]  /*18df0*/  HMMA.16816.F32.BF16 R72, R148.reuse, R156, R72 ;  /* 0x0000009c9448723c */ /* 0x040ff00000041848 */
[-C--:B------:R-:W-:Y:S04]  /*18e00*/  HMMA.16816.F32.BF16 R76, R148, R158.reuse, R76 ;  /* 0x0000009e944c723c */ /* 0x080fe8000004184c */
[--C-:B-1----:R-:W-:Y:S04]  /*18e10*/  FFMA.FTZ R138, R183, c[0x0][0x2d0], -R208.reuse ;  /* 0x0000b400b78a7a23 */ /* 0x102fe800000108d0 */
[C---:B------:R-:W-:Y:S01]  /*18e20*/  HMMA.16816.F32.BF16 R80, R144.reuse, R158, R80 ;  /* 0x0000009e9050723c */ /* 0x040fe20000041850 */
[----:B------:R-:W1:Y:S01]  /*18e30*/  LDSM.16.MT88.4 R156, [R236+0x2900] ;  /* 0x00290000ec9c783b */ /* 0x000e620000004200 */
[----:B------:R-:W-:Y:S02]  /*18e40*/  MUFU.EX2 R183, R162 ;  /* 0x000000a200b77308 */ /* 0x000fe40000000800 */
[-C--:B------:R-:W-:Y:S04]  /*18e50*/  F2FP.BF16.PACK_AB R143, R220, R207.reuse ;  /* 0x000000cfdc8f723e */ /* 0x080fe800000010ff */
[-C--:B--2---:R-:W-:Y:S04]  /*18e60*/  HMMA.16816.F32.BF16 R84, R144, R152.reuse, R84 ;  /* 0x000000989054723c */ /* 0x084fe80000041854 */
[----:B------:R2:W-:Y:S04]  /*18e70*/  MUFU.EX2 R195, R138 ;  /* 0x0000008a00c37308 */ /* 0x0005e80000000800 */
[C---:B------:R-:W-:Y:S08]  /*18e80*/  HMMA.16816.F32.BF16 R88, R148.reuse, R152, R88 ;  /* 0x000000989458723c */ /* 0x040ff00000041858 */
[-C--:B------:R-:W-:Y:S08]  /*18e90*/  HMMA.16816.F32.BF16 R92, R148, R154.reuse, R92 ;  /* 0x0000009a945c723c */ /* 0x080ff0000004185c */
[C---:B------:R-:W-:Y:S01]  /*18ea0*/  HMMA.16816.F32.BF16 R96, R144.reuse, R154, R96 ;  /* 0x0000009a9060723c */ /* 0x040fe20000041860 */
[----:B------:R-:W4:Y:S03]  /*18eb0*/  LDSM.16.MT88.4 R152, [R235+0x2900] ;  /* 0x00290000eb98783b */ /* 0x000f260000004200 */
[----:B--2---:R-:W-:Y:S02]  /*18ec0*/  FFMA.FTZ R138, R182, c[0x0][0x2d0], -R208 ;  /* 0x0000b400b68a7a23 */ /* 0x004fe400000108d0 */
[----:B------:R2:W-:Y:S02]  /*18ed0*/  MUFU.EX2 R182, R169 ;  /* 0x000000a900b67308 */ /* 0x0005e40000000800 */
[-C--:B-1----:R-:W-:Y:S08]  /*18ee0*/  HMMA.16816.F32.BF16 R100, R144, R156.reuse, R100 ;  /* 0x0000009c9064723c */ /* 0x082ff00000041864 */
[----:B------:R1:W1:Y:S01]  /*18ef0*/  MUFU.EX2 R201, R138 ;  /* 0x0000008a00c97308 */ /* 0x0002620000000800 */
[C---:B------:R-:W-:Y:S08]  /*18f00*/  HMMA.16816.F32.BF16 R104, R148.reuse, R156, R104 ;  /* 0x0000009c9468723c */ /* 0x040ff00000041868 */
[-C--:B------:R-:W-:Y:S04]  /*18f10*/  HMMA.16816.F32.BF16 R108, R148, R158.reuse, R108 ;  /* 0x0000009e946c723c */ /* 0x080fe8000004186c */
[----:B--2---:R-:W-:Y:S04]  /*18f20*/  MOV R169, R207 ;  /* 0x000000cf00a97202 */ /* 0x004fe80000000f00 */
[C---:B------:R-:W-:Y:S01]  /*18f30*/  HMMA.16816.F32.BF16 R112, R144.reuse, R158, R112 ;  /* 0x0000009e9070723c */ /* 0x040fe20000041870 */
[----:B------:R-:W2:Y:S03]  /*18f40*/  LDSM.16.MT88.4 R156, [R233+0x1100] ;  /* 0x00110000e99c783b */ /* 0x000ea60000004200 */
[--C-:B-1----:R-:W-:Y:S04]  /*18f50*/  FFMA.FTZ R138, R179, c[0x0][0x2d0], -R2.reuse ;  /* 0x0000b400b38a7a23 */ /* 0x102fe80000010802 */
[-C--:B----4-:R-:W-:Y:S01]  /*18f60*/  HMMA.16816.F32.BF16 R116, R144, R152.reuse, R116 ;  /* 0x000000989074723c */ /* 0x090fe20000041874 */
[----:B------:R1:W-:Y:S07]  /*18f70*/  MUFU.EX2 R230, R138 ;  /* 0x0000008a00e67308 */ /* 0x0003ee0000000800 */
[C---:B------:R-:W-:Y:S08]  /*18f80*/  HMMA.16816.F32.BF16 R120, R148.reuse, R152, R120 ;  /* 0x000000989478723c */ /* 0x040ff00000041878 */
[-C--:B------:R-:W-:Y:S01]  /*18f90*/  HMMA.16816.F32.BF16 R124, R148, R154.reuse, R124 ;  /* 0x0000009a947c723c */ /* 0x080fe2000004187c */
[----:B------:R-:W2:Y:S07]  /*18fa0*/  LDSM.16.MT88.4 R148, [R234+0x1100] ;  /* 0x00110000ea94783b */ /* 0x000eae0000004200 */
[----:B------:R-:W-:Y:S01]  /*18fb0*/  HMMA.16816.F32.BF16 R128, R144, R154, R128 ;  /* 0x0000009a9080723c */ /* 0x000fe20000041880 */
[----:B------:R-:W2:Y:S03]  /*18fc0*/  LDSM.16.MT88.4 R152, [R236+0x1100] ;  /* 0x00110000ec98783b */ /* 0x000ea60000004200 */
[----:B-1----:R-:W-:Y:S02]  /*18fd0*/  FFMA.FTZ R138, R175, c[0x0][0x2d0], -R2 ;  /* 0x0000b400af8a7a23 */ /* 0x002fe40000010802 */
[--C-:B------:R-:W-:Y:S01]  /*18fe0*/  FFMA.FTZ R175, R167, c[0x0][0x2d0], -R208.reuse ;  /* 0x0000b400a7af7a23 */ /* 0x100fe200000108d0 */
[----:B------:R-:W-:Y:S01]  /*18ff0*/  F2FP.BF16.PACK_AB R144, R201, R195 ;  /* 0x000000c3c990723e */ /* 0x000fe200000010ff */
[----:B------:R1:W1:Y:S10]  /*19000*/  MUFU.EX2 R231, R138 ;  /* 0x0000008a00e77308 */ /* 0x0002740000000800 */
[----:B------:R-:W-:Y:S01]  /*19010*/  MUFU.EX2 R194, R175 ;  /* 0x000000af00c27308 */ /* 0x000fe20000000800 */
[--C-:B-1----:R-:W-:Y:S01]  /*19020*/  FFMA.FTZ R138, R163, c[0x0][0x2d0], -R208.reuse ;  /* 0x0000b400a38a7a23 */ /* 0x102fe200000108d0 */
[----:B------:R-:W-:Y:S01]  /*19030*/  F2FP.BF16.PACK_AB R145, R231, R230 ;  /* 0x000000e6e791723e */ /* 0x000fe200000010ff */
[----:B------:R-:W4:Y:S07]  /*19040*/  LDL.LU R163, [R1+0xa0] ;  /* 0x0000a00001a37983 */ /* 0x000f2e0000300800 */
[----:B------:R1:W1:Y:S02]  /*19050*/  MUFU.EX2 R204, R138 ;  /* 0x0000008a00cc7308 */ /* 0x0002640000000800 */
[----:B-1----:R-:W-:Y:S01]  /*19060*/  FFMA.FTZ R138, R219, c[0x0][0x2d0], -R208 ;  /* 0x0000b400db8a7a23 */ /* 0x002fe200000108d0 */
[-C--:B------:R-:W-:Y:S07]  /*19070*/  MOV R171, R204.reuse ;  /* 0x000000cc00ab7202 */ /* 0x080fee0000000f00 */
[----:B------:R1:W1:Y:S02]  /*19080*/  MUFU.EX2 R219, R138 ;  /* 0x0000008a00db7308 */ /* 0x0002640000000800 */
[----:B-1----:R-:W-:Y:S01]  /*19090*/  FFMA.FTZ R138, R174, c[0x0][0x2d0], -R2 ;  /* 0x0000b400ae8a7a23 */ /* 0x002fe20000010802 */
[----:B------:R-:W-:Y:S01]  /*190a0*/  F2FP.BF16.PACK_AB R146, R219, R204 ;  /* 0x000000ccdb92723e */ /* 0x000fe200000010ff */
[----:B------:R-:W-:Y:S06]  /*190b0*/  FFMA.FTZ R174, R168, c[0x0][0x2d0], -R208 ;  /* 0x0000b400a8ae7a23 */ /* 0x000fec00000108d0 */
[----:B------:R1:W-:Y:S01]  /*190c0*/  MUFU.EX2 R229, R138 ;  /* 0x0000008a00e57308 */ /* 0x0003e20000000800 */
[----:B---3--:R-:W-:Y:S01]  /*190d0*/  FFMA.FTZ R168, R132, R142, R214 ;  /* 0x0000008e84a87223 */ /* 0x008fe200000100d6 */
[----:B------:R-:W-:Y:S08]  /*190e0*/  F2FP.BF16.PACK_AB R142, R206, R203 ;  /* 0x000000cbce8e723e */ /* 0x000ff000000010ff */
[----:B------:R-:W-:Y:S01]  /*190f0*/  MUFU.EX2 R179, R174 ;  /* 0x000000ae00b37308 */ /* 0x000fe20000000800 */
[----:B-1----:R-:W-:Y:S02]  /*19100*/  FFMA.FTZ R138, R173, c[0x0][0x2d0], -R2 ;  /* 0x0000b400ad8a7a23 */ /* 0x002fe40000010802 */
[--C-:B------:R-:W-:Y:S07]  /*19110*/  FFMA.FTZ R173, R170, c[0x0][0x2d0], -R208.reuse ;  /* 0x0000b400aaad7a23 */ /* 0x100fee00000108d0 */
[----:B------:R1:W3:Y:S01]  /*19120*/  MUFU.EX2 R227, R138 ;  /* 0x0000008a00e37308 */ /* 0x0002e20000000800 */
[----:B------:R-:W-:Y:S02]  /*19130*/  FFMA.FTZ R208, R166, c[0x0][0x2d0], -R208 ;  /* 0x0000b400a6d07a23 */ /* 0x000fe400000108d0 */
[----:B------:R-:W-:Y:S01]  /*19140*/  LDSM.16.MT88.4 R164, [R236+0x3100] ;  /* 0x00310000eca4783b */ /* 0x000fe20000004200 */
[----:B------:R-:W-:Y:S06]  /*19150*/  FADD.FTZ R170, R221, R133 ;  /* 0x00000085ddaa7221 */ /* 0x000fec0000010000 */
[----:B------:R2:W2:Y:S10]  /*19160*/  MUFU.EX2 R186, R173 ;  /* 0x000000ad00ba7308 */ /* 0x0004b40000000800 */
[----:B------:R2:W-:Y:S01]  /*19170*/  MUFU.EX2 R192, R208 ;  /* 0x000000d000c07308 */ /* 0x0005e20000000800 */
[--C-:B-1----:R-:W-:Y:S01]  /*19180*/  FFMA.FTZ R138, R141, c[0x0][0x2d0], -R2.reuse ;  /* 0x0000b4008d8a7a23 */ /* 0x102fe20000010802 */
[----:B------:R-:W-:Y:S01]  /*19190*/  F2FP.BF16.PACK_AB R141, R199, R178 ;  /* 0x000000b2c78d723e */ /* 0x000fe200000010ff */
[----:B------:R-:W-:Y:S01]  /*191a0*/  FFMA.FTZ R2, R140, c[0x0][0x2d0], -R2 ;  /* 0x0000b4008c027a23 */ /* 0x000fe20000010802 */
[----:B------:R-:W-:Y:S02]  /*191b0*/  F2FP.BF16.PACK_AB R140, R198, R184 ;  /* 0x000000b8c68c723e */ /* 0x000fe400000010ff */
[----:B---3--:R-:W-:Y:S04]  /*191c0*/  F2FP.BF16.PACK_AB R147, R227, R229 ;  /* 0x000000e5e393723e */ /* 0x008fe800000010ff */
[----:B------:R1:W-:Y:S01]  /*191d0*/  MUFU.EX2 R133, R2 ;  /* 0x0000000200857308 */ /* 0x0003e20000000800 */
[-C--:B--2---:R-:W-:Y:S01]  /*191e0*/  HMMA.16816.F32.BF16 R4, R140, R156.reuse, R4 ;  /* 0x0000009c8c04723c */ /* 0x084fe20000041804 */
[----:B------:R-:W-:Y:S08]  /*191f0*/  LDSM.16.MT88.4 R172, [R234+0x1900] ;  /* 0x00190000eaac783b */ /* 0x000ff00000004200 */
[----:B------:R-:W2:Y:S01]  /*19200*/  MUFU.EX2 R138, R138 ;  /* 0x0000008a008a7308 */ /* 0x000ea20000000800 */
[C---:B------:R-:W-:Y:S04]  /*19210*/  HMMA.16816.F32.BF16 R8, R144.reuse, R156, R8 ;  /* 0x0000009c9008723c */ /* 0x040fe80000041808 */
[----:B------:R-:W-:Y:S04]  /*19220*/  F2FP.BF16.PACK_AB R208, R179, R186 ;  /* 0x000000bab3d0723e */ /* 0x000fe800000010ff */
[-C--:B------:R-:W-:Y:S04]  /*19230*/  HMMA.16816.F32.BF16 R12, R144, R158.reuse, R12 ;  /* 0x0000009e900c723c */ /* 0x080fe8000004180c */
[----:B-1----:R-:W-:Y:S02]  /*19240*/  FADD.FTZ R2, R238, R170 ;  /* 0x000000aaee027221 */ /* 0x002fe40000010000 */
[----:B------:R1:W5:Y:S02]  /*19250*/  LDL.LU R238, [R1+0x118] ;  /* 0x0001180001ee7983 */ /* 0x0003640000300800 */
[C---:B------:R-:W-:Y:S02]  /*19260*/  HMMA.16816.F32.BF16 R16, R140.reuse, R158, R16 ;  /* 0x0000009e8c10723c */ /* 0x040fe40000041810 */
[----:B------:R-:W3:Y:S06]  /*19270*/  LDSM.16.MT88.4 R156, [R235+0x1100] ;  /* 0x00110000eb9c783b */ /* 0x000eec0000004200 */
[-C--:B------:R-:W-:Y:S08]  /*19280*/  HMMA.16816.F32.BF16 R20, R140, R148.reuse, R20 ;  /* 0x000000948c14723c */ /* 0x080ff00000041814 */
[C---:B------:R-:W-:Y:S08]  /*19290*/  HMMA.16816.F32.BF16 R24, R144.reuse, R148, R24 ;  /* 0x000000949018723c */ /* 0x040ff00000041818 */
[-C--:B------:R-:W-:Y:S08]  /*192a0*/  HMMA.16816.F32.BF16 R28, R144, R150.reuse, R28 ;  /* 0x00000096901c723c */ /* 0x080ff0000004181c */
[C---:B------:R-:W-:Y:S01]  /*192b0*/  HMMA.16816.F32.BF16 R32, R140.reuse, R150, R32 ;  /* 0x000000968c20723c */ /* 0x040fe20000041820 */
[----:B------:R-:W-:Y:S07]  /*192c0*/  LDSM.16.MT88.4 R148, [R234+0x3100] ;  /* 0x00310000ea94783b */ /* 0x000fee0000004200 */
[-C--:B------:R-:W-:Y:S08]  /*192d0*/  HMMA.16816.F32.BF16 R36, R140, R152.reuse, R36 ;  /* 0x000000988c24723c */ /* 0x080ff00000041824 */
        /* <DEDUP_REMOVED lines=8> */
[----:B------:R-:W-:Y:S03]  /*19360*/  LDSM.16.MT88.4 R156, [R233+0x1900] ;  /* 0x00190000e99c783b */ /* 0x000fe60000004200 */
[----:B----4-:R-:W-:Y:S02]  /*19370*/  FFMA.FTZ R132, R3, R163, R212 ;  /* 0x000000a303847223 */ /* 0x010fe400000100d4 */
[----:B------:R-:W-:Y:S03]  /*19380*/  FFMA.FTZ R3, R0, R160, R210 ;  /* 0x000000a000037223 */ /* 0x000fe600000100d2 */
[----:B------:R-:W3:Y:S03]  /*19390*/  LDSM.16.MT88.4 R160, [R233+0x3100] ;  /* 0x00310000e9a0783b */ /* 0x000ee60000004200 */
[----:B------:R-:W-:Y:S02]  /*193a0*/  FADD.FTZ R132, R213, R132 ;  /* 0x00000084d5847221 */ /* 0x000fe40000010000 */
[----:B------:R-:W-:Y:S02]  /*193b0*/  FADD.FTZ R0, R242, R168 ;  /* 0x000000a8f2007221 */ /* 0x000fe40000010000 */
[----:B------:R-:W-:Y:S02]  /*193c0*/  FADD.FTZ R132, R216, R132 ;  /* 0x00000084d8847221 */ /* 0x000fe40000010000 */
[----:B------:R-:W-:Y:S01]  /*193d0*/  FADD.FTZ R0, R240, R0 ;  /* 0x00000000f0007221 */ /* 0x000fe20000010000 */
[----:B------:R-:W-:Y:S01]  /*193e0*/  LDSM.16.MT88.4 R212, [R233+0x3900] ;  /* 0x00390000e9d4783b */ /* 0x000fe20000004200 */
[----:B------:R-:W-:Y:S01]  /*193f0*/  FADD.FTZ R3, R211, R3 ;  /* 0x00000003d3037221 */ /* 0x000fe20000010000 */
[----:B--2---:R-:W-:Y:S01]  /*19400*/  F2FP.BF16.PACK_AB R211, R133, R138 ;  /* 0x0000008a85d3723e */ /* 0x004fe200000010ff */
[----:B------:R-:W-:Y:S02]  /*19410*/  FADD.FTZ R226, R246, R0 ;  /* 0x00000000f6e27221 */ /* 0x000fe40000010000 */
[----:B------:R-:W-:Y:S02]  /*19420*/  FADD.FTZ R225, R225, R3 ;  /* 0x00000003e1e17221 */ /* 0x000fe40000010000 */
[----:B------:R-:W-:Y:S01]  /*19430*/  FADD.FTZ R3, R245, R2 ;  /* 0x00000002f5037221 */ /* 0x000fe20000010000 */
[----:B------:R1:W5:Y:S01]  /*19440*/  LDL.LU R242, [R1+0x11c] ;  /* 0x00011c0001f27983 */ /* 0x0003620000300800 */
[----:B------:R-:W-:Y:S01]  /*19450*/  FADD.FTZ R2, R217, R132 ;  /* 0x00000084d9027221 */ /* 0x000fe20000010000 */
[----:B------:R-:W-:Y:S02]  /*19460*/  MOV R132, R192 ;  /* 0x000000c000847202 */ /* 0x000fe40000000f00 */
[----:B------:R1:W5:Y:S01]  /*19470*/  LDL.LU R240, [R1+0x114] ;  /* 0x0001140001f07983 */ /* 0x0003620000300800 */
[----:B------:R-:W-:Y:S01]  /*19480*/  MOV R192, R218 ;  /* 0x000000da00c07202 */ /* 0x000fe20000000f00 */
[----:B------:R-:W-:Y:S01]  /*19490*/  FADD.FTZ R2, R248, R2 ;  /* 0x00000002f8027221 */ /* 0x000fe20000010000 */
[----:B------:R-:W-:Y:S01]  /*194a0*/  F2FP.BF16.PACK_AB R210, R132, R194 ;  /* 0x000000c284d2723e */ /* 0x000fe200000010ff */
[----:B------:R1:W5:Y:S01]  /*194b0*/  LDL.LU R245, [R1+0x110] ;  /* 0x0001100001f57983 */ /* 0x0003620000300800 */
[----:B------:R-:W-:Y:S03]  /*194c0*/  MOV R0, R192 ;  /* 0x000000c000007202 */ /* 0x000fe60000000f00 */
[----:B------:R1:W5:Y:S02]  /*194d0*/  LDL.LU R246, [R1+0x10c] ;  /* 0x00010c0001f67983 */ /* 0x0003640000300800 */
[----:B------:R-:W-:Y:S02]  /*194e0*/  FADD.FTZ R0, R0, R225 ;  /* 0x000000e100007221 */ /* 0x000fe40000010000 */
[----:B------:R1:W5:Y:S02]  /*194f0*/  LDL.LU R248, [R1+0x100] ;  /* 0x0001000001f87983 */ /* 0x0003640000300800 */
[----:B------:R-:W-:Y:S02]  /*19500*/  FADD.FTZ R0, R232, R0 ;  /* 0x00000000e8007221 */ /* 0x000fe40000010000 */
[----:B------:R1:W5:Y:S01]  /*19510*/  LDL.LU R232, [R1+0xfc] ;  /* 0x0000fc0001e87983 */ /* 0x0003620000300800 */
[-C--:B---3--:R-:W-:Y:S08]  /*19520*/  HMMA.16816.F32.BF16 R68, R140, R160.reuse, R68 ;  /* 0x000000a08c44723c */ /* 0x088ff00000041844 */
[C---:B------:R-:W-:Y:S07]  /*19530*/  HMMA.16816.F32.BF16 R72, R144.reuse, R160, R72 ;  /* 0x000000a09048723c */ /* 0x040fee0000041848 */
[----:B------:R-:W-:Y:S01]  /*19540*/  MOV R161, R222 ;  /* 0x000000de00a17202 */ /* 0x000fe20000000f00 */
[-C--:B------:R-:W-:Y:S04]  /*19550*/  HMMA.16816.F32.BF16 R76, R144, R162.reuse, R76 ;  /* 0x000000a2904c723c */ /* 0x080fe8000004184c */
[----:B------:R-:W-:Y:S02]  /*19560*/  MOV R160, R220 ;  /* 0x000000dc00a07202 */ /* 0x000fe40000000f00 */
[----:B------:R-:W-:Y:S02]  /*19570*/  LDSM.16.MT88.4 R220, [R236+0x3900] ;  /* 0x00390000ecdc783b */ /* 0x000fe40000004200 */
[C---:B------:R-:W-:Y:S07]  /*19580*/  HMMA.16816.F32.BF16 R80, R140.reuse, R162, R80 ;  /* 0x000000a28c50723c */ /* 0x040fee0000041850 */
[----:B------:R-:W-:Y:S01]  /*19590*/  IMAD.MOV.U32 R163, RZ, RZ, R219 ;  /* 0x000000ffffa37224 */ /* 0x000fe200078e00db */
[-C--:B------:R-:W-:Y:S01]  /*195a0*/  HMMA.16816.F32.BF16 R84, R140, R148.reuse, R84 ;  /* 0x000000948c54723c */ /* 0x080fe20000041854 */
[----:B------:R-:W-:Y:S07]  /*195b0*/  LDSM.16.MT88.4 R216, [R234+0x3900] ;  /* 0x00390000ead8783b */ /* 0x000fee0000004200 */
[C---:B------:R-:W-:Y:S08]  /*195c0*/  HMMA.16816.F32.BF16 R88, R144.reuse, R148, R88 ;  /* 0x000000949058723c */ /* 0x040ff00000041858 */
[-C--:B------:R-:W-:Y:S08]  /*195d0*/  HMMA.16816.F32.BF16 R92, R144, R150.reuse, R92 ;  /* 0x00000096905c723c */ /* 0x080ff0000004185c */
[C---:B------:R-:W-:Y:S08]  /*195e0*/  HMMA.16816.F32.BF16 R96, R140.reuse, R150, R96 ;  /* 0x000000968c60723c */ /* 0x040ff00000041860 */
[-C--:B------:R-:W-:Y:S08]  /*195f0*/  HMMA.16816.F32.BF16 R100, R140, R164.reuse, R100 ;  /* 0x000000a48c64723c */ /* 0x080ff00000041864 */
[C---:B------:R-:W-:Y:S07]  /*19600*/  HMMA.16816.F32.BF16 R104, R144.reuse, R164, R104 ;  /* 0x000000a49068723c */ /* 0x040fee0000041868 */
[----:B------:R-:W-:Y:S01]  /*19610*/  MOV R164, R206 ;  /* 0x000000ce00a47202 */ /* 0x000fe20000000f00 */
[-C--:B------:R-:W-:Y:S04]  /*19620*/  HMMA.16816.F32.BF16 R108, R144, R166.reuse, R108 ;  /* 0x000000a6906c723c */ /* 0x080fe8000004186c */
[----:B------:R-:W-:Y:S02]  /*19630*/  MOV R165, R205 ;  /* 0x000000cd00a57202 */ /* 0x000fe40000000f00 */
[----:B------:R-:W2:Y:S02]  /*19640*/  LDSM.16.MT88.4 R204, [R235+0x1900] ;  /* 0x00190000ebcc783b */ /* 0x000ea40000004200 */
[C---:B------:R-:W-:Y:S08]  /*19650*/  HMMA.16816.F32.BF16 R112, R140.reuse, R166, R112 ;  /* 0x000000a68c70723c */ /* 0x040ff00000041870 */
        /* <DEDUP_REMOVED lines=9> */
[----:B------:R-:W3:Y:S07]  /*196f0*/  LDSM.16.MT88.4 R4, [R235+0x3900] ;  /* 0x00390000eb04783b */ /* 0x000eee0000004200 */
[C---:B------:R-:W-:Y:S07]  /*19700*/  HMMA.16816.F32.BF16 R148, R208.reuse, R156, R8 ;  /* 0x0000009cd094723c */ /* 0x040fee0000041808 */
[----:B------:R-:W-:Y:S01]  /*19710*/  MOV R10, R163 ;  /* 0x000000a3000a7202 */ /* 0x000fe20000000f00 */
[-C--:B------:R-:W-:Y:S04]  /*19720*/  HMMA.16816.F32.BF16 R152, R208, R158.reuse, R12 ;  /* 0x0000009ed098723c */ /* 0x080fe8000004180c */
        /* <DEDUP_REMOVED lines=23> */
[----:B------:R-:W-:Y:S02]  /*198a0*/  MOV R34, R178 ;  /* 0x000000b200227202 */ /* 0x000fe40000000f00 */
[-C--:B------:R-:W-:Y:S03]  /*198b0*/  HMMA.16816.F32.BF16 R176, R140, R188.reuse, R36 ;  /* 0x000000bc8cb0723c */ /* 0x080fe60000041824 */
[----:B------:R-:W-:Y:S02]  /*198c0*/  MOV R31, R200 ;  /* 0x000000c8001f7202 */ /* 0x000fe40000000f00 */
[----:B------:R-:W-:Y:S02]  /*198d0*/  MOV R30, R199 ;  /* 0x000000c7001e7202 */ /* 0x000fe40000000f00 */
[----:B------:R-:W-:Y:S02]  /*198e0*/  MOV R38, R181 ;  /* 0x000000b500267202 */ /* 0x000fe40000000f00 */
[----:B------:R-:W-:Y:S03]  /*198f0*/  MOV R29, R198 ;  /* 0x000000c6001d7202 */ /* 0x000fe60000000f00 */
        /* <DEDUP_REMOVED lines=36> */
[----:B------:R1:W5:Y:S01]  /*19b40*/  LDL.LU R241, [R1+0x104] ;  /* 0x0001040001f17983 */ /* 0x0003620000300800 */
        /* <DEDUP_REMOVED lines=16> */
[----:B------:R-:W-:Y:S01]  /*19c50*/  FADD.FTZ R8, R251, R0 ;  /* 0x00000000fb087221 */ /* 0x000fe20000010000 */
        /* <DEDUP_REMOVED lines=44> */
[----:B------:R-:W-:Y:S02]  /*19f20*/  MOV R32, R185 ;  /* 0x000000b900207202 */ /* 0x000fe40000000f00 */
[----:B------:R-:W-:Y:S02]  /*19f30*/  MOV R33, R184 ;  /* 0x000000b800217202 */ /* 0x000fe40000000f00 */
        /* <DEDUP_REMOVED lines=58> */
[----:B------:R3:W-:Y:S04]  /*1a2e0*/  STL [R1+0xa0], R2 ;  /* 0x0000a00201007387 */ /* 0x0007e80000100800 */
[----:B------:R1:W-:Y:S04]  /*1a2f0*/  STL [R1+0x9c], R4 ;  /* 0x00009c0401007387 */ /* 0x0003e80000100800 */
[----:B------:R1:W-:Y:S01]  /*1a300*/  STL [R1+0xa4], R0 ;  /* 0x0000a40001007387 */ /* 0x0003e20000100800 */
[----:B--2---:R-:W-:Y:S02]  /*1a310*/  MOV R3, R136 ;  /* 0x0000008800037202 */ /* 0x004fe40000000f00 */
[----:B---3--:R-:W-:Y:S01]  /*1a320*/  MOV R2, R137 ;  /* 0x0000008900027202 */ /* 0x008fe20000000f00 */
[----:B------:R-:W-:-:S05]  /*1a330*/  @P0 BRA `(.L_x_1731) ;  /* 0xffffb1a000000947 */ /* 0x000fca000383ffff */
.L_x_1730:
[----:B------:R-:W-:Y:S02]  /*1a340*/  MOV R10, 0x1f ;  /* 0x0000001f000a7802 */ /* 0x000fe40000000f00 */
[----:B------:R-:W-:Y:S01]  /*1a350*/  MOV R8, 0xffffffff ;  /* 0xffffffff00087802 */ /* 0x000fe20000000f00 */
[----:B------:R-:W-:Y:S05]  /*1a360*/  BRA.DIV ~URZ, `(.L_x_1732) ;  /* 0x00003f527f007947 */ /* 0x000fea000b800000 */
[----:B-123--:R-:W2:Y:S04]  /*1a370*/  LDL R0, [R1+0x9c] ;  /* 0x00009c0001007983 */ /* 0x00eea80000100800 */
[----:B--2---:R1:W2:Y:S02]  /*1a380*/  SHFL.BFLY PT, R4, R0, 0x2, 0x1f ;  /* 0x0c401f0000047f89 */ /* 0x0042a400000e0000 */
.L_x_1791:
        /* <DEDUP_REMOVED lines=19> */
.L_x_1792:
        /* <DEDUP_REMOVED lines=11> */
[----:B------:R-:W-:-:S05]  /*1a570*/  MOV R59, 0xff800000 ;  /* 0xff800000003b7802 */ /* 0x000fca0000000f00 */
        /* <DEDUP_REMOVED lines=16> */
[----:B------:R1:W1:Y:S01]  /*1a680*/  @P1 MUFU.LG2 R7, R5 ;  /* 0x0000000500071308 */ /* 0x0002620000000c00 */
        /* <DEDUP_REMOVED lines=8> */
[C---:B------:R-:W-:Y:S01]  /*1a710*/  FMUL.FTZ R33, R0.reuse, R81 ;  /* 0x0000005100217220 */ /* 0x040fe20000410000 */
[----:B-1----:R-:W-:Y:S01]  /*1a720*/  @P2 MOV R5, 0x3f317218 ;  /* 0x3f31721800052802 */ /* 0x002fe20000000f00 */
        /* <DEDUP_REMOVED lines=46> */
[C---:B---3--:R-:W-:Y:S01]  /*1aa10*/  FMUL.FTZ R146, R3.reuse, R146 ;  /* 0x0000009203927220 */ /* 0x048fe20000410000 */
[----:B------:R-:W1:Y:S01]  /*1aa20*/  @P3 MUFU.LG2 R2, R9 ;  /* 0x0000000900023308 */ /* 0x000e620000000c00 */
        /* <DEDUP_REMOVED lines=32> */
[----:B------:R-:W-:Y:S02]  /*1ac30*/  @P0 FMUL.FTZ R6, R6, 0.69314718246459960938 ;  /* 0x3f31721806060820 */ /* 0x000fe40000410000 */
[----:B------:R-:W-:Y:S02]  /*1ac40*/  @P2 FMUL.FTZ R8, R8, 0.69314718246459960938 ;  /* 0x3f31721808082820 */ /* 0x000fe40000410000 */
[----:B------:R-:W-:-:S02]  /*1ac50*/  @P0 FMUL.FTZ R3, R3, c[0x0][0x2d0] ;  /* 0x0000b40003030a20 */ /* 0x000fc40000410000 */
[----:B------:R-:W-:Y:S02]  /*1ac60*/  @P2 FMUL.FTZ R5, R5, c[0x0][0x2d0] ;  /* 0x0000b40005052a20 */ /* 0x000fe40000410000 */
[----:B------:R-:W-:Y:S01]  /*1ac70*/  @P0 FFMA.FTZ R62, R3, R135, R6 ;  /* 0x00000087033e0223 */ /* 0x000fe20000010006 */
[----:B------:R-:W-:Y:S01]  /*1ac80*/  @P3 MOV R3, 0x3f317218 ;  /* 0x3f31721800033802 */ /* 0x000fe20000000f00 */
[----:B------:R-:W-:Y:S01]  /*1ac90*/  @P1 FMUL.FTZ R7, R7, 0.69314718246459960938 ;  /* 0x3f31721807071820 */ /* 0x000fe20000410000 */
[----:B------:R-:W-:Y:S01]  /*1aca0*/  PLOP3.LUT P0, PT, PT, PT, PT, 0x8, 0x0 ;  /* 0x000000000000781c */ /* 0x000fe20003f0e170 */
[----:B------:R-:W-:Y:S02]  /*1acb0*/  @P1 FMUL.FTZ R4, R4, c[0x0][0x2d0] ;  /* 0x0000b40004041a20 */ /* 0x000fe40000410000 */
[----:B-1----:R-:W-:Y:S02]  /*1acc0*/  @P3 FMUL.FTZ R2, R2, 0.69314718246459960938 ;  /* 0x3f31721802023820 */ /* 0x002fe40000410000 */
[----:B------:R-:W-:-:S02]  /*1acd0*/  @P3 FMUL.FTZ R3, R3, c[0x0][0x2d0] ;  /* 0x0000b40003033a20 */ /* 0x000fc40000410000 */
[----:B------:R-:W-:Y:S02]  /*1ace0*/  @P2 FFMA.FTZ R60, R5, R137, R8 ;  /* 0x00000089053c2223 */ /* 0x000fe40000010008 */
        /* <DEDUP_REMOVED lines=33> */
[----:B------:R-:W-:Y:S02]  /*1af00*/  @P3 FFMA.FTZ R59, R3, R134, R2 ;  /* 0x00000086033b3223 */ /* 0x000fe40000010002 */
.L_x_1698:
[----:B------:R-:W2:Y:S02]  /*1af10*/  S2R R81, SR_CTAID.Y ;  /* 0x0000000000517919 */ /* 0x000ea40000002600 */
[----:B--2---:R-:W-:Y:S01]  /*1af20*/  SHF.R.S32.HI R65, RZ, 0x1f, R81 ;  /* 0x0000001fff417819 */ /* 0x004fe20000011451 */
[----:B------:R-:W-:Y:S05]  /*1af30*/  @P0 BRA `(.L_x_1734) ;  /* 0x00001c3000000947 */ /* 0x000fea0003800000 */
[----:B------:R-:W2:Y:S01]  /*1af40*/  LDL R66, [R1+0xe4] ;  /* 0x0000e40001427983 */ /* 0x000ea20000100800 */
[----:B------:R-:W-:Y:S01]  /*1af50*/  WARPSYNC 0xffffffff ;  /* 0xffffffff00007948 */ /* 0x000fe20003800000 */
[----:B------:R-:W-:-:S02]  /*1af60*/  F2FP.BF16.PACK_AB R55, R55, R144 ;  /* 0x000000903737723e */ /* 0x000fc400000010ff */
[----:B------:R-:W3:Y:S01]  /*1af70*/  S2R R64, SR_TID.X ;  /* 0x0000000000407919 */ /* 0x000ee20000002100 */
        /* <DEDUP_REMOVED lines=12> */
[----:B---3--:R-:W-:Y:S02]  /*1b040*/  SHF.R.S32.HI R63, RZ, 0x1f, R64 ;  /* 0x0000001fff3f7819 */ /* 0x008fe40000011440 */
[----:B------:R-:W-:Y:S02]  /*1b050*/  F2FP.BF16.PACK_AB R166, R167, R166 ;  /* 0x000000a6a7a6723e */ /* 0x000fe400000010ff */
[CC--:B------:R-:W-:Y:S02]  /*1b060*/  LEA.HI R2, R63.reuse, R64.reuse, RZ, 0x2 ;  /* 0x000000403f027211 */ /* 0x0c0fe400078f10ff */
[----:B------:R-:W-:Y:S02]  /*1b070*/  LEA.HI R58, R63, R64, RZ, 0x5 ;  /* 0x000000403f3a7211 */ /* 0x000fe400078f28ff */
[--C-:B-1----:R-:W-:Y:S02]  /*1b080*/  SHF.R.S32.HI R4, RZ, 0x2, R2.reuse ;  /* 0x00000002ff047819 */ /* 0x102fe40000011402 */
[----:B------:R-:W-:-:S02]  /*1b090*/  SHF.R.S32.HI R0, RZ, 0x1f, R2 ;  /* 0x0000001fff007819 */ /* 0x000fc40000011402 */
[----:B------:R-:W-:Y:S02]  /*1b0a0*/  SHF.R.S32.HI R57, RZ, 0x5, R58 ;  /* 0x00000005ff397819 */ /* 0x000fe4000001143a */
        /* <DEDUP_REMOVED lines=92> */
[----:B------:R-:W-:Y:S01]  /*1b670*/  F2FP.BF16.PACK_AB R15, R15, R126 ;  /* 0x0000007e0f0f723e */ /* 0x000fe200000010ff */
[----:B------:R-:W-:Y:S01]  /*1b680*/  STS [R6+0x480], R46 ;  /* 0x0004802e06007388 */ /* 0x000fe20000000800 */
[----:B------:R-:W-:-:S03]  /*1b690*/  ISETP.NE.U32.AND P0, PT, RZ, c[0x0][0x500], PT ;  /* 0x00014000ff007a0c */ /* 0x000fc60003f05070 */
[----:B------:R1:W-:Y:S01]  /*1b6a0*/  STS [R8+0x400], R5 ;  /* 0x0004000508007388 */ /* 0x0003e20000000800 */
[----:B------:R-:W-:Y:S02]  /*1b6b0*/  ISETP.NE.AND.EX P1, PT, RZ, c[0x0][0x504], PT, P0 ;  /* 0x00014100ff007a0c */ /* 0x000fe40003f25300 */
[----:B------:R-:W-:Y:S01]  /*1b6c0*/  ISETP.NE.U32.AND P0, PT, RZ, c[0x0][0x508], PT ;  /* 0x00014200ff007a0c */ /* 0x000fe20003f05070 */
[----:B------:R-:W-:Y:S03]  /*1b6d0*/  STS [R8], R43 ;  /* 0x0000002b08007388 */ /* 0x000fe60000000800 */
[----:B------:R-:W-:Y:S01]  /*1b6e0*/  ISETP.NE.AND.EX P0, PT, RZ, c[0x0][0x50c], PT, P0 ;  /* 0x00014300ff007a0c */ /* 0x000fe20003f05300 */
        /* <DEDUP_REMOVED lines=61> */
.L_x_1735:
[----:B-1----:R-:W-:Y:S01]  /*1bac0*/  LOP3.LUT R0, R58, 0xffffffe0, RZ, 0xc0, !PT ;  /* 0xffffffe03a007812 */ /* 0x002fe200078ec0ff */
[----:B------:R-:W1:Y:S01]  /*1bad0*/  S2R R80, SR_CTAID.X ;  /* 0x0000000000507919 */ /* 0x000e620000002500 */
[----:B------:R-:W-:Y:S01]  /*1bae0*/  LEA.HI R4, R21, R21, RZ, 0x1 ;  /* 0x0000001515047211 */ /* 0x000fe200078f08ff */
[----:B------:R-:W-:Y:S01]  /*1baf0*/  IMAD R14, R65, c[0x0][0x3e8], RZ ;  /* 0x0000fa00410e7a24 */ /* 0x000fe200078e02ff */
[----:B------:R-:W-:Y:S01]  /*1bb00*/  SHF.R.S32.HI R6, RZ, 0x1f, R57 ;  /* 0x0000001fff067819 */ /* 0x000fe20000011439 */
[----:B------:R-:W-:Y:S01]  /*1bb10*/  IMAD.IADD R0, R64, 0x1, -R0 ;  /* 0x0000000140007824 */ /* 0x000fe200078e0a00 */
[C---:B------:R-:W-:Y:S01]  /*1bb20*/  LOP3.LUT R5, R4.reuse, 0x1ffffffe, RZ, 0xc0, !PT ;  /* 0x1ffffffe04057812 */ /* 0x040fe200078ec0ff */
[----:B------:R-:W-:Y:S01]  /*1bb30*/  IMAD.SHL.U32 R4, R4, 0x20, RZ ;  /* 0x0000002004047824 */ /* 0x000fe200078e00ff */
[----:B------:R-:W-:Y:S01]  /*1bb40*/  LEA.HI R6, R6, R57, RZ, 0x2 ;  /* 0x0000003906067211 */ /* 0x000fe200078f10ff */
[----:B------:R-:W-:Y:S01]  /*1bb50*/  IMAD R14, R81, c[0x0][0x3ec], R14 ;  /* 0x0000fb00510e7a24 */ /* 0x000fe200078e020e */
[----:B------:R-:W-:Y:S01]  /*1bb60*/  SHF.R.S32.HI R7, RZ, 0x1f, R0 ;  /* 0x0000001fff077819 */ /* 0x000fe20000011400 */
[----:B------:R-:W-:Y:S01]  /*1bb70*/  IMAD.IADD R8, R21, 0x1, -R5 ;  /* 0x0000000115087824 */ /* 0x000fe200078e0a05 */
[----:B------:R-:W-:Y:S01]  /*1bb80*/  LOP3.LUT R5, R6, 0xffffffc, RZ, 0xc0, !PT ;  /* 0x0ffffffc06057812 */ /* 0x000fe200078ec0ff */
[----:B-----5:R-:W-:Y:S01]  /*1bb90*/  IMAD R20, R20, c[0x0][0x4e8], RZ ;  /* 0x00013a0014147a24 */ /* 0x020fe200078e02ff */
        /* <DEDUP_REMOVED lines=11> */
[----:B------:R-:W-:Y:S01]  /*1bc50*/  LEA.HI R10, R63, R64, RZ, 0x3 ;  /* 0x000000403f0a7211 */ /* 0x000fe200078f18ff */
[----:B------:R-:W-:Y:S01]  /*1bc60*/  IMAD.WIDE.U32 R4, R81, c[0x0][0x490], R2 ;  /* 0x0001240051047a25 */ /* 0x000fe200078e0002 */
[----:B------:R-:W-:Y:S02]  /*1bc70*/  IADD3 R6, R19, R7, RZ ;  /* 0x0000000713067210 */ /* 0x000fe40007ffe0ff */
[----:B------:R-:W-:Y:S01]  /*1bc80*/  SHF.R.S32.HI R21, RZ, 0x3, R10 ;  /* 0x00000003ff157819 */ /* 0x000fe2000001140a */
[----:B------:R-:W-:Y:S01]  /*1bc90*/  IMAD R7, R2, c[0x0][0x3a4], R0 ;  /* 0x0000e90002077a24 */ /* 0x000fe200078e0200 */
[----:B------:R-:W-:Y:S01]  /*1bca0*/  LOP3.LUT R12, R10, 0xfffffff8, RZ, 0xc0, !PT ;  /* 0xfffffff80a0c7812 */ /* 0x000fe200078ec0ff */
[----:B------:R-:W-:Y:S01]  /*1bcb0*/  IMAD.WIDE.U32 R2, R2, c[0x0][0x3a0], RZ ;  /* 0x0000e80002027a25 */ /* 0x000fe200078e00ff */
[----:B------:R-:W-:-:S02]  /*1bcc0*/  SEL R18, R66, RZ, !P1 ;  /* 0x000000ff42127207 */ /* 0x000fc40004800000 */
[----:B------:R-:W-:Y:S01]  /*1bcd0*/  LEA.HI R23, R63, R64, RZ, 0x6 ;  /* 0x000000403f177211 */ /* 0x000fe200078f30ff */
        /* <DEDUP_REMOVED lines=113> */
.L_x_1737:
[----:B--234-:R-:W-:Y:S05]  /*1c3f0*/  BSYNC B0 ;  /* 0x0000000000007941 */ /* 0x01cfea0003800000 */
.L_x_1736:
        /* <DEDUP_REMOVED lines=16> */
.L_x_1739:
[----:B------:R-:W-:Y:S05]  /*1c500*/  BSYNC B0 ;  /* 0x0000000000007941 */ /* 0x000fea0003800000 */
.L_x_1738:
        /* <DEDUP_REMOVED lines=16> */
.L_x_1741:
[----:B------:R-:W-:Y:S05]  /*1c610*/  BSYNC B0 ;  /* 0x0000000000007941 */ /* 0x000fea0003800000 */
.L_x_1740:
        /* <DEDUP_REMOVED lines=16> */
.L_x_1743:
[----:B------:R-:W-:Y:S05]  /*1c720*/  BSYNC B0 ;  /* 0x0000000000007941 */ /* 0x000fea0003800000 */
.L_x_1742:
        /* <DEDUP_REMOVED lines=16> */
.L_x_1745:
[----:B------:R-:W-:Y:S05]  /*1c830*/  BSYNC B0 ;  /* 0x0000000000007941 */ /* 0x000fea0003800000 */
.L_x_1744:
        /* <DEDUP_REMOVED lines=16> */
.L_x_1747:
[----:B------:R-:W-:Y:S05]  /*1c940*/  BSYNC B0 ;  /* 0x0000000000007941 */ /* 0x000fea0003800000 */
.L_x_1746:
        /* <DEDUP_REMOVED lines=16> */
.L_x_1749:
[----:B------:R-:W-:Y:S05]  /*1ca50*/  BSYNC B0 ;  /* 0x0000000000007941 */ /* 0x000fea0003800000 */
.L_x_1748:
        /* <DEDUP_REMOVED lines=17> */
.L_x_1734:
[----:B------:R-:W2:Y:S01]  /*1cb70*/  LDL R8, [R1+0xe4] ;  /* 0x0000e40001087983 */ /* 0x000ea20000100800 */
[----:B------:R-:W-:Y:S01]  /*1cb80*/  ISETP.NE.U32.AND P1, PT, RZ, c[0x0][0x508], PT ;  /* 0x00014200ff007a0c */ /* 0x000fe20003f25070 */
[----:B-1----:R-:W-:Y:S01]  /*1cb90*/  IMAD.MOV.U32 R4, RZ, RZ, 0x4 ;  /* 0x00000004ff047424 */ /* 0x002fe200078e00ff */
        /* <DEDUP_REMOVED lines=16> */
.L_x_1750:
[----:B-1----:R-:W1:Y:S01]  /*1cca0*/  S2R R10, SR_TID.X ;  /* 0x00000000000a7919 */ /* 0x002e620000002100 */
[----:B------:R-:W-:Y:S01]  /*1ccb0*/  SHF.R.S32.HI R0, RZ, 0x1f, R8 ;  /* 0x0000001fff007819 */ /* 0x000fe20000011408 */
[----:B------:R-:W-:Y:S01]  /*1ccc0*/  BSSY B0, `(.L_x_1751) ;  /* 0x0000026000007945 */ /* 0x000fe20003800000 */
[----:B------:R-:W-:Y:S01]  /*1ccd0*/  SEL R9, R8, RZ, !P0 ;  /* 0x000000ff08097207 */ /* 0x000fe20004000000 */
[----:B------:R-:W2:Y:S01]  /*1cce0*/  S2R R13, SR_CTAID.X ;  /* 0x00000000000d7919 */ /* 0x000ea20000002500 */
[----:B------:R-:W-:-:S02]  /*1ccf0*/  SEL R11, R0, RZ, !P0 ;  /* 0x000000ff000b7207 */ /* 0x000fc40004000000 */
[----:B-1----:R-:W-:-:S13]  /*1cd00*/  ISETP.GE.AND P1, PT, R10, 0x80, PT ;  /* 0x000000800a00780c */ /* 0x002fda0003f26270 */
[----:B------:R-:W-:Y:S05]  /*1cd10*/  @P1 BRA `(.L_x_1752) ;  /* 0x0000020000001947 */ /* 0x000fea0003800000 */
[----:B--2--5:R-:W-:Y:S01]  /*1cd20*/  IMAD R0, R12, c[0x0][0x4e8], RZ ;  /* 0x00013a000c007a24 */ /* 0x024fe200078e02ff */
[----:B------:R-:W-:-:S04]  /*1cd30*/  LEA R8, R13, R10, 0x7 ;  /* 0x0000000a0d087211 */ /* 0x000fc800078e38ff */
        /* <DEDUP_REMOVED lines=30> */
.L_x_1752:
[----:B--2---:R-:W-:Y:S05]  /*1cf20*/  BSYNC B0 ;  /* 0x0000000000007941 */ /* 0x004fea0003800000 */
.L_x_1751:
[----:B-1----:R-:W-:Y:S01]  /*1cf30*/  SHF.R.S32.HI R4, RZ, 0x1f, R10 ;  /* 0x0000001fff047819 */ /* 0x002fe2000001140a */
[----:B------:R-:W-:Y:S01]  /*1cf40*/  IMAD R0, R7, c[0x0][0x3a0], RZ ;  /* 0x0000e80007007a24 */ /* 0x000fe200078e02ff */
[----:B------:R-:W-:Y:S01]  /*1cf50*/  MOV R5, c[0x0][0x4e8] ;  /* 0x00013a0000057a02 */ /* 0x000fe20000000f00 */
[----:B------:R-:W-:Y:S01]  /*1cf60*/  IMAD.WIDE.U32 R2, R6, c[0x0][0x3a0], RZ ;  /* 0x0000e80006027a25 */ /* 0x000fe200078e00ff */
[----:B------:R-:W-:Y:S02]  /*1cf70*/  LEA.HI R4, R4, R10, RZ, 0x3 ;  /* 0x0000000a04047211 */ /* 0x000fe400078f18ff */
[----:B------:R-:W-:Y:S01]  /*1cf80*/  ISETP.NE.AND P0, PT, R5, 0x1, PT ;  /* 0x000000010500780c */ /* 0x000fe20003f05270 */
[----:B------:R-:W-:Y:S01]  /*1cf90*/  IMAD R6, R6, c[0x0][0x3a4], R0 ;  /* 0x0000e90006067a24 */ /* 0x000fe200078e0200 */
[----:B------:R-:W-:-:S04]  /*1cfa0*/  LOP3.LUT R0, R4, 0xfffffff8, RZ, 0xc0, !PT ;  /* 0xfffffff804007812 */ /* 0x000fc800078ec0ff */
[----:B------:R-:W-:Y:S01]  /*1cfb0*/  IADD3 R8, -R0, R10, RZ ;  /* 0x0000000a00087210 */ /* 0x000fe20007ffe1ff */
[----:B------:R-:W-:Y:S01]  /*1cfc0*/  IMAD R0, R65, c[0x0][0x3e8], RZ ;  /* 0x0000fa0041007a24 */ /* 0x000fe200078e02ff */
[----:B------:R-:W-:Y:S02]  /*1cfd0*/  SHF.R.S32.HI R10, RZ, 0x3, R4 ;  /* 0x00000003ff0a7819 */ /* 0x000fe40000011404 */
[----:B------:R-:W-:Y:S01]  /*1cfe0*/  IADD3 R3, R3, R6, RZ ;  /* 0x0000000603037210 */ /* 0x000fe20007ffe0ff */
[C---:B------:R-:W-:Y:S02]  /*1cff0*/  IMAD R0, R81.reuse, c[0x0][0x3ec], R0 ;  /* 0x0000fb0051007a24 */ /* 0x040fe400078e0200 */
[----:B------:R-:W-:Y:S02]  /*1d000*/  IMAD R4, R8, 0x10, R10 ;  /* 0x0000001008047824 */ /* 0x000fe400078e020a */
[----:B------:R-:W-:-:S03]  /*1d010*/  IMAD.WIDE.U32 R2, R81, c[0x0][0x3e8], R2 ;  /* 0x0000fa0051027a25 */ /* 0x000fc600078e0002 */
[----:B------:R-:W-:Y:S01]  /*1d020*/  LEA R4, R13, R4, 0x7 ;  /* 0x000000040d047211 */ /* 0x000fe200078e38ff */
[----:B------:R-:W-:Y:S01]  /*1d030*/  IMAD R6, R11, c[0x0][0x3f0], RZ ;  /* 0x0000fc000b067a24 */ /* 0x000fe200078e02ff */
[----:B------:R-:W-:-:S03]  /*1d040*/  IADD3 R3, R0, R3, RZ ;  /* 0x0000000300037210 */ /* 0x000fc60007ffe0ff */
[----:B------:R-:W-:-:S04]  /*1d050*/  @P0 IMAD.HI.U32 R5, R4, c[0x0][0x4ec], RZ ;  /* 0x00013b0004050a27 */ /* 0x000fc800078e00ff */
[----:B------:R-:W-:Y:S01]  /*1d060*/  IMAD.MOV.U32 R0, RZ, RZ, R4 ;  /* 0x000000ffff007224 */ /* 0x000fe200078e0004 */
[----:B------:R-:W-:Y:S01]  /*1d070*/  @P0 SHF.R.U32.HI R0, RZ, c[0x0][0x4f0], R5 ;  /* 0x00013c00ff000a19 */ /* 0x000fe20000011605 */
[C---:B------:R-:W-:Y:S02]  /*1d080*/  IMAD R7, R9.reuse, c[0x0][0x3f4], R6 ;  /* 0x0000fd0009077a24 */ /* 0x040fe400078e0206 */
[----:B------:R-:W-:Y:S01]  /*1d090*/  IMAD.WIDE.U32 R2, R9, c[0x0][0x3f0], R2 ;  /* 0x0000fc0009027a25 */ /* 0x000fe200078e0002 */
[----:B------:R-:W-:Y:S02]  /*1d0a0*/  IADD3 R5, -R0, RZ, RZ ;  /* 0x000000ff00057210 */ /* 0x000fe40007ffe1ff */
[----:B------:R-:W-:Y:S02]  /*1d0b0*/  SHF.R.S32.HI R6, RZ, 0x1f, R0 ;  /* 0x0000001fff067819 */ /* 0x000fe40000011400 */
[----:B------:R-:W-:Y:S01]  /*1d0c0*/  IADD3 R3, R3, R7, RZ ;  /* 0x0000000703037210 */ /* 0x000fe20007ffe0ff */
[----:B------:R-:W-:-:S02]  /*1d0d0*/  IMAD R5, R5, c[0x0][0x4e8], R4 ;  /* 0x00013a0005057a24 */ /* 0x000fc400078e0204 */
[----:B------:R-:W-:Y:S02]  /*1d0e0*/  IMAD R6, R6, c[0x0][0x3e0], RZ ;  /* 0x0000f80006067a24 */ /* 0x000fe400078e02ff */
[----:B------:R-:W-:Y:S01]  /*1d0f0*/  IMAD.WIDE.U32 R2, R0, c[0x0][0x3e0], R2 ;  /* 0x0000f80000027a25 */ /* 0x000fe200078e0002 */
[----:B------:R-:W-:-:S03]  /*1d100*/  SHF.R.S32.HI R4, RZ, 0x1f, R5 ;  /* 0x0000001fff047819 */ /* 0x000fc60000011405 */
        /* <DEDUP_REMOVED lines=12> */
[----:B------:R1:W2:Y:S02]  /*1d1d0*/  SHFL.IDX PT, R0, R9, RZ, 0x181f ;  /* 0x00181fff09007589 */ /* 0x0002a400000e0000 */
.L_x_1793:
[----:B------:R-:W-:Y:S05]  /*1d1e0*/  BRA.DIV ~URZ, `(.L_x_1754) ;  /* 0x000014127f007947 */ /* 0x000fea000b800000 */
[----:B------:R3:W4:Y:S02]  /*1d1f0*/  SHFL.IDX PT, R2, R11, RZ, 0x181f ;  /* 0x00181fff0b027589 */ /* 0x00072400000e0000 */
.L_x_1794:
[----:B-----5:R-:W-:Y:S01]  /*1d200*/  IMAD R10, R12, c[0x0][0x4e8], RZ ;  /* 0x00013a000c0a7a24 */ /* 0x020fe200078e02ff */
[----:B------:R-:W-:Y:S01]  /*1d210*/  BSSY B0, `(.L_x_1755) ;  /* 0x000000d000007945 */ /* 0x000fe20003800000 */
[----:B--2---:R-:W-:-:S03]  /*1d220*/  MOV R3, R0 ;  /* 0x0000000000037202 */ /* 0x004fc60000000f00 */
[----:B------:R-:W-:-:S13]  /*1d230*/  ISETP.GE.AND P0, PT, R8, R10, PT ;  /* 0x0000000a0800720c */ /* 0x000fda0003f06270 */
[----:B------:R-:W-:Y:S05]  /*1d240*/  @P0 BRA `(.L_x_1756) ;  /* 0x0000009000000947 */ /* 0x000fea0003800000 */
[----:B------:R-:W-:Y:S02]  /*1d250*/  ISETP.GE.AND P0, PT, R7, c[0x0][0x3c8], PT ;  /* 0x0000f20007007a0c */ /* 0x000fe40003f06270 */
[----:B------:R-:W-:-:S11]  /*1d260*/  ISETP.GE.AND P1, PT, R6, c[0x0][0x3c8], PT ;  /* 0x0000f20006007a0c */ /* 0x000fd60003f26270 */
[----:B------:R-:W-:Y:S02]  /*1d270*/  @!P0 SHF.R.S32.HI R0, RZ, 0x1f, R7 ;  /* 0x0000001fff008819 */ /* 0x000fe40000011407 */
[----:B----4-:R-:W-:Y:S02]  /*1d280*/  @!P1 IMAD.WIDE R4, R6, 0x2, R2 ;  /* 0x0000000206049825 */ /* 0x010fe400078e0202 */
[----:B------:R-:W-:-:S03]  /*1d290*/  @!P0 LEA.HI R0, R0, R7, RZ, 0x3 ;  /* 0x0000000700008211 */ /* 0x000fc600078f18ff */
[----:B------:R2:W-:Y:S01]  /*1d2a0*/  @!P1 ST.E.128 [R4.64], RZ ;  /* 0x000000ff04009985 */ /* 0x0005e2000c101d08 */
[----:B------:R-:W-:-:S05]  /*1d2b0*/  @!P0 LOP3.LUT R0, R0, 0xfffffff8, RZ, 0xc0, !PT ;  /* 0xfffffff800008812 */ /* 0x000fca00078ec0ff */
[----:B------:R-:W-:-:S05]  /*1d2c0*/  @!P0 IMAD.WIDE R2, R0, 0x2, R2 ;  /* 0x0000000200028825 */ /* 0x000fca00078e0202 */
[----:B------:R2:W-:Y:S02]  /*1d2d0*/  @!P0 ST.E.128 [R2.64], RZ ;  /* 0x000000ff02008985 */ /* 0x0005e4000c101d08 */
.L_x_1756:
[----:B------:R-:W-:Y:S05]  /*1d2e0*/  BSYNC B0 ;  /* 0x0000000000007941 */ /* 0x000fea0003800000 */
.L_x_1755:
[----:B------:R-:W-:Y:S05]  /*1d2f0*/  BRA.DIV ~URZ, `(.L_x_1757) ;  /* 0x000013827f007947 */ /* 0x000fea000b800000 */
[----:B------:R1:W2:Y:S04]  /*1d300*/  SHFL.IDX PT, R0, R9, 0x1, 0x181f ;  /* 0x00381f0009007f89 */ /* 0x0002a800000e0000 */
[----:B--2-4-:R1:W2:Y:S02]  /*1d310*/  SHFL.IDX PT, R2, R11, 0x1, 0x181f ;  /* 0x00381f000b027f89 */ /* 0x0142a400000e0000 */
.L_x_1795:
[----:B------:R-:W-:Y:S01]  /*1d320*/  IADD3 R3, R8, 0x10, RZ ;  /* 0x0000001008037810 */ /* 0x000fe20007ffe0ff */
[----:B------:R-:W-:Y:S03]  /*1d330*/  BSSY B0, `(.L_x_1758) ;  /* 0x000000d000007945 */ /* 0x000fe60003800000 */
[----:B------:R-:W-:Y:S01]  /*1d340*/  ISETP.GE.AND P0, PT, R3, R10, PT ;  /* 0x0000000a0300720c */ /* 0x000fe20003f06270 */
[----:B------:R-:W-:-:S12]  /*1d350*/  IMAD.MOV.U32 R3, RZ, RZ, R0 ;  /* 0x000000ffff037224 */ /* 0x000fd800078e0000 */
        /* <DEDUP_REMOVED lines=10> */
.L_x_1759:
[----:B------:R-:W-:Y:S05]  /*1d400*/  BSYNC B0 ;  /* 0x0000000000007941 */ /* 0x000fea0003800000 */
.L_x_1758:
[----:B------:R-:W-:Y:S05]  /*1d410*/  BRA.DIV ~URZ, `(.L_x_1760) ;  /* 0x000013527f007947 */ /* 0x000fea000b800000 */
[----:B------:R4:W1:Y:S02]  /*1d420*/  SHFL.IDX PT, R0, R9, 0x2, 0x181f ;  /* 0x00581f0009007f89 */ /* 0x00086400000e0000 */
.L_x_1796:
[----:B------:R-:W-:Y:S05]  /*1d430*/  BRA.DIV ~URZ, `(.L_x_1761) ;  /* 0x000013b27f007947 */ /* 0x000fea000b800000 */
[----:B--2---:R2:W3:Y:S02]  /*1d440*/  SHFL.IDX PT, R2, R11, 0x2, 0x181f ;  /* 0x00581f000b027f89 */ /* 0x0044e400000e0000 */
.L_x_1797:
        /* <DEDUP_REMOVED lines=8> */
[----:B---3--:R-:W-:Y:S02]  /*1d4d0*/  @!P1 IMAD.WIDE R4, R6, 0x2, R2 ;  /* 0x0000000206049825 */ /* 0x008fe400078e0202 */
[----:B------:R-:W-:-:S03]  /*1d4e0*/  @!P0 LEA.HI R0, R0, R7, RZ, 0x3 ;  /* 0x0000000700008211 */ /* 0x000fc600078f18ff */
[----:B------:R1:W-:Y:S01]  /*1d4f0*/  @!P1 ST.E.128 [R4.64], RZ ;  /* 0x000000ff04009985 */ /* 0x0003e2000c101d08 */
[----:B------:R-:W-:-:S05]  /*1d500*/  @!P0 LOP3.LUT R0, R0, 0xfffffff8, RZ, 0xc0, !PT ;  /* 0xfffffff800008812 */ /* 0x000fca00078ec0ff */
[----:B------:R-:W-:-:S05]  /*1d510*/  @!P0 IMAD.WIDE R2, R0, 0x2, R2 ;  /* 0x0000000200028825 */ /* 0x000fca00078e0202 */
[----:B------:R1:W-:Y:S02]  /*1d520*/  @!P0 ST.E.128 [R2.64], RZ ;  /* 0x000000ff02008985 */ /* 0x0003e4000c101d08 */
.L_x_1763:
[----:B------:R-:W-:Y:S05]  /*1d530*/  BSYNC B0 ;  /* 0x0000000000007941 */ /* 0x000fea0003800000 */
.L_x_1762:
[----:B------:R-:W-:Y:S05]  /*1d540*/  BRA.DIV ~URZ, `(.L_x_1764) ;  /* 0x000013227f007947 */ /* 0x000fea000b800000 */
[----:B------:R1:W2:Y:S04]  /*1d550*/  SHFL.IDX PT, R0, R9, 0x3, 0x181f ;  /* 0x00781f0009007f89 */ /* 0x0002a800000e0000 */
[----:B-1-3--:R1:W3:Y:S02]  /*1d560*/  SHFL.IDX PT, R2, R11, 0x3, 0x181f ;  /* 0x00781f000b027f89 */ /* 0x00a2e400000e0000 */
.L_x_1798:
        /* <DEDUP_REMOVED lines=14> */
.L_x_1766:
[----:B------:R-:W-:Y:S05]  /*1d650*/  BSYNC B0 ;  /* 0x0000000000007941 */ /* 0x000fea0003800000 */
.L_x_1765:
[----:B------:R-:W-:Y:S05]  /*1d660*/  BRA.DIV ~URZ, `(.L_x_1767) ;  /* 0x000012f27f007947 */ /* 0x000fea000b800000 */
[----:B------:R1:W2:Y:S02]  /*1d670*/  SHFL.IDX PT, R0, R9, 0x4, 0x181f ;  /* 0x00981f0009007f89 */ /* 0x0002a400000e0000 */
.L_x_1799:
[----:B------:R-:W-:Y:S05]  /*1d680*/  BRA.DIV ~URZ, `(.L_x_1768) ;  /* 0x000013527f007947 */ /* 0x000fea000b800000 */
[----:B--23--:R2:W3:Y:S02]  /*1d690*/  SHFL.IDX PT, R2, R11, 0x4, 0x181f ;  /* 0x00981f000b027f89 */ /* 0x00c4e400000e0000 */
.L_x_1800:
        /* <DEDUP_REMOVED lines=14> */
.L_x_1770:
[----:B------:R-:W-:Y:S05]  /*1d780*/  BSYNC B0 ;  /* 0x0000000000007941 */ /* 0x000fea0003800000 */
.L_x_1769:
[----:B------:R-:W-:Y:S05]  /*1d790*/  BRA.DIV ~URZ, `(.L_x_1771) ;  /* 0x000012c27f007947 */ /* 0x000fea000b800000 */
[----:B------:R1:W2:Y:S04]  /*1d7a0*/  SHFL.IDX PT, R0, R9, 0x5, 0x181f ;  /* 0x00b81f0009007f89 */ /* 0x0002a800000e0000 */
[----:B---3--:R1:W3:Y:S02]  /*1d7b0*/  SHFL.IDX PT, R2, R11, 0x5, 0x181f ;  /* 0x00b81f000b027f89 */ /* 0x0082e400000e0000 */
.L_x_1801:
        /* <DEDUP_REMOVED lines=14> */
.L_x_1773:
[----:B------:R-:W-:Y:S05]  /*1d8a0*/  BSYNC B0 ;  /* 0x0000000000007941 */ /* 0x000fea0003800000 */
.L_x_1772:
[----:B------:R-:W-:Y:S05]  /*1d8b0*/  BRA.DIV ~URZ, `(.L_x_1774) ;  /* 0x000012927f007947 */ /* 0x000fea000b800000 */
[----:B------:R1:W2:Y:S02]  /*1d8c0*/  SHFL.IDX PT, R0, R9, 0x6, 0x181f ;  /* 0x00d81f0009007f89 */ /* 0x0002a400000e0000 */
.L_x_1802:
[----:B------:R-:W-:Y:S05]  /*1d8d0*/  BRA.DIV ~URZ, `(.L_x_1775) ;  /* 0x000012f27f007947 */ /* 0x000fea000b800000 */
[----:B--23--:R2:W3:Y:S02]  /*1d8e0*/  SHFL.IDX PT, R2, R11, 0x6, 0x181f ;  /* 0x00d81f000b027f89 */ /* 0x00c4e400000e0000 */
.L_x_1803:
        /* <DEDUP_REMOVED lines=14> */
.L_x_1777:
[----:B------:R-:W-:Y:S05]  /*1d9d0*/  BSYNC B0 ;  /* 0x0000000000007941 */ /* 0x000fea0003800000 */
.L_x_1776:
[----:B------:R-:W-:Y:S05]  /*1d9e0*/  BRA.DIV ~URZ, `(.L_x_1778) ;  /* 0x000012627f007947 */ /* 0x000fea000b800000 */
[----:B------:R1:W2:Y:S04]  /*1d9f0*/  SHFL.IDX PT, R0, R9, 0x7, 0x181f ;  /* 0x00f81f0009007f89 */ /* 0x0002a800000e0000 */
[----:B---3--:R1:W3:Y:S02]  /*1da00*/  SHFL.IDX PT, R2, R11, 0x7, 0x181f ;  /* 0x00f81f000b027f89 */ /* 0x0082e400000e0000 */
.L_x_1804:
[----:B------:R-:W-:-:S04]  /*1da10*/  IADD3 R3, R8, 0x70, RZ ;  /* 0x0000007008037810 */ /* 0x000fc80007ffe0ff */
[----:B------:R-:W-:Y:S01]  /*1da20*/  ISETP.GE.AND P0, PT, R3, R10, PT ;  /* 0x0000000a0300720c */ /* 0x000fe20003f06270 */
[----:B--2---:R-:W-:-:S12]  /*1da30*/  IMAD.MOV.U32 R3, RZ, RZ, R0 ;  /* 0x000000ffff037224 */ /* 0x004fd800078e0000 */
[----:B------:R-:W-:Y:S05]  /*1da40*/  @P0 EXIT ;  /* 0x000000000000094d */ /* 0x000fea0003800000 */
[----:B------:R-:W-:-:S13]  /*1da50*/  ISETP.GE.AND P0, PT, R6, c[0x0][0x3c8], PT ;  /* 0x0000f20006007a0c */ /* 0x000fda0003f06270 */
[----:B---3--:R-:W-:-:S05]  /*1da60*/  @!P0 IMAD.WIDE R4, R6, 0x2, R2 ;  /* 0x0000000206048825 */ /* 0x008fca00078e0202 */
        /* <DEDUP_REMOVED lines=9> */
.L_x_1699:
[----:B------:R-:W-:Y:S01]  /*1db00*/  IMAD.MOV.U32 R110, RZ, RZ, R15 ;  /* 0x000000ffff6e7224 */ /* 0x000fe200078e000f */
[----:B------:R-:W-:Y:S01]  /*1db10*/  MOV R131, 0x181f ;  /* 0x0000181f00837802 */ /* 0x000fe20000000f00 */
[----:B-1----:R-:W-:Y:S01]  /*1db20*/  IMAD.MOV.U32 R3, RZ, RZ, RZ ;  /* 0x000000ffff037224 */ /* 0x002fe200078e00ff */
[----:B------:R-:W-:Y:S02]  /*1db30*/  MOV R130, 0xffffffff ;  /* 0xffffffff00827802 */ /* 0x000fe40000000f00 */
[----:B------:R-:W-:Y:S02]  /*1db40*/  MOV R2, 0x1db60 ;  /* 0x0001db6000027802 */ /* 0x000fe40000000f00 */
[----:B------:R-:W-:Y:S05]  /*1db50*/  CALL.REL.NOINC `($__internal_7_$__cuda_sm70_shflsync_idx_p) ;  /* 0x0000d25000007944 */ /* 0x000fea0003c00000 */
[----:B------:R-:W-:Y:S01]  /*1db60*/  MOV R7, R115 ;  /* 0x0000007300077202 */ /* 0x000fe20000000f00 */
[----:B------:R-:W-:Y:S05]  /*1db70*/  BRA `(.L_x_1779) ;  /* 0xfffeb21000007947 */ /* 0x000fea000383ffff */
.L_x_1700:
[----:B------:R-:W-:Y:S01]  /*1db80*/  IMAD.MOV.U32 R110, RZ, RZ, R14 ;  /* 0x000000ffff6e7224 */ /* 0x000fe200078e000e */
[----:B------:R-:W-:Y:S01]  /*1db90*/  MOV R131, 0x181f ;  /* 0x0000181f00837802 */ /* 0x000fe20000000f00 */
[----:B-1----:R-:W-:Y:S01]  /*1dba0*/  IMAD.MOV.U32 R3, RZ, RZ, RZ ;  /* 0x000000ffff037224 */ /* 0x002fe200078e00ff */
[----:B------:R-:W-:-:S02]  /*1dbb0*/  MOV R130, 0xffffffff ;  /* 0xffffffff00827802 */ /* 0x000fc40000000f00 */
[----:B------:R-:W-:Y:S02]  /*1dbc0*/  MOV R2, 0x1dbe0 ;  /* 0x0001dbe000027802 */ /* 0x000fe40000000f00 */
[----:B--23--:R-:W-:Y:S05]  /*1dbd0*/  CALL.REL.NOINC `($__internal_7_$__cuda_sm70_shflsync_idx_p) ;  /* 0x0000d1d000007944 */ /* 0x00cfea0003c00000 */
[----:B------:R-:W-:Y:S01]  /*1dbe0*/  MOV R0, R115 ;  /* 0x0000007300007202 */ /* 0x000fe20000000f00 */
[----:B------:R-:W-:Y:S05]  /*1dbf0*/  BRA `(.L_x_1780) ;  /* 0xfffeb1b000007947 */ /* 0x000fea000383ffff */
.L_x_1703:
[----:B------:R-:W-:Y:S01]  /*1dc00*/  IMAD.MOV.U32 R110, RZ, RZ, R15 ;  /* 0x000000ffff6e7224 */ /* 0x000fe200078e000f */
[----:B------:R-:W-:Y:S01]  /*1dc10*/  MOV R131, 0x181f ;  /* 0x0000181f00837802 */ /* 0x000fe20000000f00 */
[----:B---3--:R-:W-:Y:S01]  /*1dc20*/  IMAD.MOV.U32 R3, RZ, RZ, 0x1 ;  /* 0x00000001ff037424 */ /* 0x008fe200078e00ff */
[----:B------:R-:W-:Y:S02]  /*1dc30*/  MOV R130, 0xffffffff ;  /* 0xffffffff00827802 */ /* 0x000fe40000000f00 */
[----:B------:R-:W-:Y:S02]  /*1dc40*/  MOV R2, 0x1dc60 ;  /* 0x0001dc6000027802 */ /* 0x000fe40000000f00 */
[----:B-12-4-:R-:W-:Y:S05]  /*1dc50*/  CALL.REL.NOINC `($__internal_7_$__cuda_sm70_shflsync_idx_p) ;  /* 0x0000d15000007944 */ /* 0x016fea0003c00000 */
[----:B------:R-:W-:Y:S01]  /*1dc60*/  IMAD.MOV.U32 R7, RZ, RZ, R115 ;  /* 0x000000ffff077224 */ /* 0x000fe200078e0073 */
[----:B------:R-:W-:Y:S01]  /*1dc70*/  MOV R110, R14 ;  /* 0x0000000e006e7202 */ /* 0x000fe20000000f00 */
[----:B------:R-:W-:Y:S01]  /*1dc80*/  IMAD.MOV.U32 R3, RZ, RZ, 0x1 ;  /* 0x00000001ff037424 */ /* 0x000fe200078e00ff */
[----:B------:R-:W-:Y:S01]  /*1dc90*/  MOV R131, 0x181f ;  /* 0x0000181f00837802 */ /* 0x000fe20000000f00 */
[----:B------:R-:W-:Y:S01]  /*1dca0*/  IMAD.MOV.U32 R130, RZ, RZ, -0x1 ;  /* 0xffffffffff827424 */ /* 0x000fe200078e00ff */
[----:B------:R-:W-:-:S02]  /*1dcb0*/  MOV R2, 0x1dcd0 ;  /* 0x0001dcd000027802 */ /* 0x000fc40000000f00 */
[----:B------:R-:W-:Y:S05]  /*1dcc0*/  CALL.REL.NOINC `($__internal_7_$__cuda_sm70_shflsync_idx_p) ;  /* 0x0000d0e000007944 */ /* 0x000fea0003c00000 */
[----:B------:R-:W-:Y:S01]  /*1dcd0*/  MOV R0, R115 ;  /* 0x0000007300007202 */ /* 0x000fe20000000f00 */
[----:B------:R-:W-:Y:S05]  /*1dce0*/  BRA `(.L_x_1781) ;  /* 0xfffeb23000007947 */ /* 0x000fea000383ffff */
.L_x_1706:
[----:B------:R-:W-:Y:S01]  /*1dcf0*/  IMAD.MOV.U32 R110, RZ, RZ, R15 ;  /* 0x000000ffff6e7224 */ /* 0x000fe200078e000f */
[----:B------:R-:W-:Y:S01]  /*1dd00*/  MOV R131, 0x181f ;  /* 0x0000181f00837802 */ /* 0x000fe20000000f00 */
[----:B-1----:R-:W-:Y:S01]  /*1dd10*/  IMAD.MOV.U32 R3, RZ, RZ, 0x2 ;  /* 0x00000002ff037424 */ /* 0x002fe200078e00ff */
[----:B------:R-:W-:-:S02]  /*1dd20*/  MOV R130, 0xffffffff ;  /* 0xffffffff00827802 */ /* 0x000fc40000000f00 */
[----:B------:R-:W-:Y:S02]  /*1dd30*/  MOV R2, 0x1dd50 ;  /* 0x0001dd5000027802 */ /* 0x000fe40000000f00 */
[----:B--234-:R-:W-:Y:S05]  /*1dd40*/  CALL.REL.NOINC `($__internal_7_$__cuda_sm70_shflsync_idx_p) ;  /* 0x0000d06000007944 */ /* 0x01cfea0003c00000 */
[----:B------:R-:W-:Y:S01]  /*1dd50*/  MOV R7, R115 ;  /* 0x0000007300077202 */ /* 0x000fe20000000f00 */
[----:B------:R-:W-:Y:S05]  /*1dd60*/  BRA `(.L_x_1782) ;  /* 0xfffeb2f000007947 */ /* 0x000fea000383ffff */
.L_x_1707:
[----:B------:R-:W-:Y:S01]  /*1dd70*/  IMAD.MOV.U32 R110, RZ, RZ, R14 ;  /* 0x000000ffff6e7224 */ /* 0x000fe200078e000e */
[----:B------:R-:W-:Y:S01]  /*1dd80*/  MOV R131, 0x181f ;  /* 0x0000181f00837802 */ /* 0x000fe20000000f00 */
[----:B------:R-:W-:Y:S01]  /*1dd90*/  IMAD.MOV.U32 R3, RZ, RZ, 0x2 ;  /* 0x00000002ff037424 */ /* 0x000fe200078e00ff */
[----:B------:R-:W-:Y:S02]  /*1dda0*/  MOV R130, 0xffffffff ;  /* 0xffffffff00827802 */ /* 0x000fe40000000f00 */
[----:B------:R-:W-:Y:S02]  /*1ddb0*/  MOV R2, 0x1ddd0 ;  /* 0x0001ddd000027802 */ /* 0x000fe40000000f00 */
[----:B-1234-:R-:W-:Y:S05]  /*1ddc0*/  CALL.REL.NOINC `($__internal_7_$__cuda_sm70_shflsync_idx_p) ;  /* 0x0000cfe000007944 */ /* 0x01efea0003c00000 */
[----:B------:R-:W-:Y:S01]  /*1ddd0*/  MOV R0, R115 ;  /* 0x0000007300007202 */ /* 0x000fe20000000f00 */
[----:B------:R-:W-:Y:S05]  /*1dde0*/  BRA `(.L_x_1783) ;  /* 0xfffeb29000007947 */ /* 0x000fea000383ffff */
.L_x_1710:
[----:B------:R-:W-:Y:S01]  /*1ddf0*/  IMAD.MOV.U32 R110, RZ, RZ, R15 ;  /* 0x000000ffff6e7224 */ /* 0x000fe200078e000f */
[----:B------:R-:W-:Y:S01]  /*1de00*/  MOV R131, 0x181f ;  /* 0x0000181f00837802 */ /* 0x000fe20000000f00 */
[----:B-1----:R-:W-:Y:S01]  /*1de10*/  IMAD.MOV.U32 R3, RZ, RZ, 0x3 ;  /* 0x00000003ff037424 */ /* 0x002fe200078e00ff */
[----:B------:R-:W-:-:S02]  /*1de20*/  MOV R130, 0xffffffff ;  /* 0xffffffff00827802 */ /* 0x000fc40000000f00 */
[----:B------:R-:W-:Y:S02]  /*1de30*/  MOV R2, 0x1de50 ;  /* 0x0001de5000027802 */ /* 0x000fe40000000f00 */
[----:B--234-:R-:W-:Y:S05]  /*1de40*/  CALL.REL.NOINC `($__internal_7_$__cuda_sm70_shflsync_idx_p) ;  /* 0x0000cf6000007944 */ /* 0x01cfea0003c00000 */
[----:B------:R-:W-:Y:S01]  /*1de50*/  IMAD.MOV.U32 R7, RZ, RZ, R115 ;  /* 0x000000ffff077224 */ /* 0x000fe200078e0073 */
[----:B------:R-:W-:Y:S01]  /*1de60*/  MOV R110, R14 ;  /* 0x0000000e006e7202 */ /* 0x000fe20000000f00 */
[----:B------:R-:W-:Y:S01]  /*1de70*/  IMAD.MOV.U32 R3, RZ, RZ, 0x3 ;  /* 0x00000003ff037424 */ /* 0x000fe200078e00ff */
[----:B------:R-:W-:Y:S01]  /*1de80*/  MOV R131, 0x181f ;  /* 0x0000181f00837802 */ /* 0x000fe20000000f00 */
[----:B------:R-:W-:Y:S01]  /*1de90*/  IMAD.MOV.U32 R130, RZ, RZ, -0x1 ;  /* 0xffffffffff827424 */ /* 0x000fe200078e00ff */
[----:B------:R-:W-:Y:S02]  /*1dea0*/  MOV R2, 0x1dec0 ;  /* 0x0001dec000027802 */ /* 0x000fe40000000f00 */
[----:B------:R-:W-:Y:S05]  /*1deb0*/  CALL.REL.NOINC `($__internal_7_$__cuda_sm70_shflsync_idx_p) ;  /* 0x0000cef000007944 */ /* 0x000fea0003c00000 */
[----:B------:R-:W-:Y:S01]  /*1dec0*/  MOV R0, R115 ;  /* 0x0000007300007202 */ /* 0x000fe20000000f00 */
[----:B------:R-:W-:Y:S05]  /*1ded0*/  BRA `(.L_x_1784) ;  /* 0xfffeb2f000007947 */ /* 0x000fea000383ffff */
.L_x_1713:
[----:B------:R-:W-:Y:S01]  /*1dee0*/  IMAD.MOV.U32 R110, RZ, RZ, R15 ;  /* 0x000000ffff6e7224 */ /* 0x000fe200078e000f */
[----:B------:R-:W-:Y:S01]  /*1def0*/  MOV R131, 0x181f ;  /* 0x0000181f00837802 */ /* 0x000fe20000000f00 */
[----:B--2---:R-:W-:Y:S01]  /*1df00*/  IMAD.MOV.U32 R3, RZ, RZ, 0x4 ;  /* 0x00000004ff037424 */ /* 0x004fe200078e00ff */
[----:B------:R-:W-:Y:S02]  /*1df10*/  MOV R130, 0xffffffff ;  /* 0xffffffff00827802 */ /* 0x000fe40000000f00 */
[----:B------:R-:W-:-:S02]  /*1df20*/  MOV R2, 0x1df40 ;  /* 0x0001df4000027802 */ /* 0x000fc40000000f00 */
[----:B-1-34-:R-:W-:Y:S05]  /*1df30*/  CALL.REL.NOINC `($__internal_7_$__cuda_sm70_shflsync_idx_p) ;  /* 0x0000ce7000007944 */ /* 0x01afea0003c00000 */
[----:B------:R-:W-:Y:S01]  /*1df40*/  MOV R7, R115 ;  /* 0x0000007300077202 */ /* 0x000fe20000000f00 */
[----:B------:R-:W-:Y:S05]  /*1df50*/  BRA `(.L_x_1785) ;  /* 0xfffeb3b000007947 */ /* 0x000fea000383ffff */
.L_x_1714:
[----:B------:R-:W-:Y:S01]  /*1df60*/  IMAD.MOV.U32 R110, RZ, RZ, R14 ;  /* 0x000000ffff6e7224 */ /* 0x000fe200078e000e */
[----:B------:R-:W-:Y:S01]  /*1df70*/  MOV R131, 0x181f ;  /* 0x0000181f00837802 */ /* 0x000fe20000000f00 */
[----:B------:R-:W-:Y:S01]  /*1df80*/  IMAD.MOV.U32 R3, RZ, RZ, 0x4 ;  /* 0x00000004ff037424 */ /* 0x000fe200078e00ff */
[----:B------:R-:W-:-:S02]  /*1df90*/  MOV R130, 0xffffffff ;  /* 0xffffffff00827802 */ /* 0x000fc40000000f00 */
[----:B------:R-:W-:Y:S02]  /*1dfa0*/  MOV R2, 0x1dfc0 ;  /* 0x0001dfc000027802 */ /* 0x000fe40000000f00 */
[----:B-1234-:R-:W-:Y:S05]  /*1dfb0*/  CALL.REL.NOINC `($__internal_7_$__cuda_sm70_shflsync_idx_p) ;  /* 0x0000cdf000007944 */ /* 0x01efea0003c00000 */
[----:B------:R-:W-:Y:S01]  /*1dfc0*/  MOV R0, R115 ;  /* 0x0000007300007202 */ /* 0x000fe20000000f00 */
[----:B------:R-:W-:Y:S05]  /*1dfd0*/  BRA `(.L_x_1786) ;  /* 0xfffeb35000007947 */ /* 0x000fea000383ffff */
.L_x_1717:
[----:B------:R-:W-:Y:S01]  /*1dfe0*/  IMAD.MOV.U32 R110, RZ, RZ, R15 ;  /* 0x000000ffff6e7224 */ /* 0x000fe200078e000f */
[----:B------:R-:W-:Y:S01]  /*1dff0*/  MOV R131, 0x181f ;  /* 0x0000181f00837802 */ /* 0x000fe20000000f00 */
[----:B-1----:R-:W-:Y:S01]  /*1e000*/  IMAD.MOV.U32 R3, RZ, RZ, 0x5 ;  /* 0x00000005ff037424 */ /* 0x002fe200078e00ff */
[----:B------:R-:W-:Y:S02]  /*1e010*/  MOV R130, 0xffffffff ;  /* 0xffffffff00827802 */ /* 0x000fe40000000f00 */
[----:B------:R-:W-:Y:S02]  /*1e020*/  MOV R2, 0x1e040 ;  /* 0x0001e04000027802 */ /* 0x000fe40000000f00 */
[----:B--234-:R-:W-:Y:S05]  /*1e030*/  CALL.REL.NOINC `($__internal_7_$__cuda_sm70_shflsync_idx_p) ;  /* 0x0000cd7000007944 */ /* 0x01cfea0003c00000 */
        /* <DEDUP_REMOVED lines=9> */
.L_x_1720:
[----:B------:R-:W-:Y:S01]  /*1e0d0*/  IMAD.MOV.U32 R110, RZ, RZ, R15 ;  /* 0x000000ffff6e7224 */ /* 0x000fe200078e000f */
[----:B------:R-:W-:Y:S01]  /*1e0e0*/  MOV R131, 0x181f ;  /* 0x0000181f00837802 */ /* 0x000fe20000000f00 */
[----:B--2---:R-:W-:Y:S01]  /*1e0f0*/  IMAD.MOV.U32 R3, RZ, RZ, 0x6 ;  /* 0x00000006ff037424 */ /* 0x004fe200078e00ff */
[----:B------:R-:W-:-:S02]  /*1e100*/  MOV R130, 0xffffffff ;  /* 0xffffffff00827802 */ /* 0x000fc40000000f00 */
[----:B------:R-:W-:Y:S02]  /*1e110*/  MOV R2, 0x1e130 ;  /* 0x0001e13000027802 */ /* 0x000fe40000000f00 */
[----:B-1-34-:R-:W-:Y:S05]  /*1e120*/  CALL.REL.NOINC `($__internal_7_$__cuda_sm70_shflsync_idx_p) ;  /* 0x0000cc8000007944 */ /* 0x01afea0003c00000 */
[----:B------:R-:W-:Y:S01]  /*1e130*/  MOV R7, R115 ;  /* 0x0000007300077202 */ /* 0x000fe20000000f00 */
[----:B------:R-:W-:Y:S05]  /*1e140*/  BRA `(.L_x_1788) ;  /* 0xfffeb47000007947 */ /* 0x000fea000383ffff */
.L_x_1721:
        /* <DEDUP_REMOVED lines=8> */
.L_x_1724:
[----:B------:R-:W-:Y:S01]  /*1e1d0*/  IMAD.MOV.U32 R110, RZ, RZ, R15 ;  /* 0x000000ffff6e7224 */ /* 0x000fe200078e000f */
[----:B------:R-:W-:Y:S01]  /*1e1e0*/  MOV R131, 0x181f ;  /* 0x0000181f00837802 */ /* 0x000fe20000000f00 */
[----:B--2---:R-:W-:Y:S01]  /*1e1f0*/  IMAD.MOV.U32 R3, RZ, RZ, 0x7 ;  /* 0x00000007ff037424 */ /* 0x004fe200078e00ff */
[----:B------:R-:W-:-:S02]  /*1e200*/  MOV R130, 0xffffffff ;  /* 0xffffffff00827802 */ /* 0x000fc40000000f00 */
[----:B------:R-:W-:Y:S02]  /*1e210*/  MOV R2, 0x1e230 ;  /* 0x0001e23000027802 */ /* 0x000fe40000000f00 */
[----:B-1-34-:R-:W-:Y:S05]  /*1e220*/  CALL.REL.NOINC `($__internal_7_$__cuda_sm70_shflsync_idx_p) ;  /* 0x0000cb8000007944 */ /* 0x01afea0003c00000 */
        /* <DEDUP_REMOVED lines=9> */
.L_x_1732:
[----:B-123--:R1:W5:Y:S01]  /*1e2c0*/  LDL R0, [R1+0x9c] ;  /* 0x00009c0001007983 */ /* 0x00e3620000100800 */
[----:B------:R-:W-:Y:S02]  /*1e2d0*/  MOV R3, 0x2 ;  /* 0x0000000200037802 */ /* 0x000fe40000000f00 */
[----:B------:R-:W-:Y:S02]  /*1e2e0*/  MOV R2, 0x1e300 ;  /* 0x0001e30000027802 */ /* 0x000fe40000000f00 */
[----:B-1---5:R-:W-:Y:S05]  /*1e2f0*/  CALL.REL.NOINC `($__internal_6_$__cuda_sm70_shflsync_bfly_p) ;  /* 0x0000ca7000007944 */ /* 0x022fea0003c00000 */
[----:B------:R-:W-:Y:S01]  /*1e300*/  MOV R4, R7 ;  /* 0x0000000700047202 */ /* 0x000fe20000000f00 */
[----:B------:R-:W-:Y:S05]  /*1e310*/  BRA `(.L_x_1791) ;  /* 0xffffc07000007947 */ /* 0x000fea000383ffff */
.L_x_1733:
[----:B------:R-:W-:Y:S01]  /*1e320*/  IMAD.MOV.U32 R0, RZ, RZ, R4 ;  /* 0x000000ffff007224 */ /* 0x000fe200078e0004 */
[----:B------:R-:W-:-:S02]  /*1e330*/  MOV R3, 0x1 ;  /* 0x0000000100037802 */ /* 0x000fc40000000f00 */
[----:B------:R-:W-:Y:S02]  /*1e340*/  MOV R2, 0x1e360 ;  /* 0x0001e36000027802 */ /* 0x000fe40000000f00 */
[----:B-----5:R-:W-:Y:S05]  /*1e350*/  CALL.REL.NOINC `($__internal_6_$__cuda_sm70_shflsync_bfly_p) ;  /* 0x0000ca1000007944 */ /* 0x020fea0003c00000 */
[----:B------:R1:W5:Y:S01]  /*1e360*/  LDL R0, [R1+0x98] ;  /* 0x0000980001007983 */ /* 0x0003620000100800 */
[----:B------:R-:W-:Y:S01]  /*1e370*/  FADD.FTZ R4, R4, R7 ;  /* 0x0000000704047221 */ /* 0x000fe20000010000 */
[----:B------:R-:W-:Y:S02]  /*1e380*/  MOV R3, 0x2 ;  /* 0x0000000200037802 */ /* 0x000fe40000000f00 */
[----:B------:R-:W-:Y:S02]  /*1e390*/  MOV R2, 0x1e3b0 ;  /* 0x0001e3b000027802 */ /* 0x000fe40000000f00 */
[----:B-1---5:R-:W-:Y:S05]  /*1e3a0*/  CALL.REL.NOINC `($__internal_6_$__cuda_sm70_shflsync_bfly_p) ;  /* 0x0000c9c000007944 */ /* 0x022fea0003c00000 */
[----:B------:R-:W2:Y:S01]  /*1e3b0*/  LDL.LU R0, [R1+0x98] ;  /* 0x0000980001007983 */ /* 0x000ea20000300800 */
[----:B------:R-:W-:Y:S02]  /*1e3c0*/  MOV R3, 0x1 ;  /* 0x0000000100037802 */ /* 0x000fe40000000f00 */
[----:B------:R-:W-:Y:S01]  /*1e3d0*/  MOV R2, 0x1e410 ;  /* 0x0001e41000027802 */ /* 0x000fe20000000f00 */
[----:B--2---:R-:W-:-:S05]  /*1e3e0*/  FADD.FTZ R5, R0, R7 ;  /* 0x0000000700057221 */ /* 0x004fca0000010000 */
[----:B------:R-:W-:Y:S02]  /*1e3f0*/  MOV R0, R5 ;  /* 0x0000000500007202 */ /* 0x000fe40000000f00 */
[----:B------:R-:W-:Y:S05]  /*1e400*/  CALL.REL.NOINC `($__internal_6_$__cuda_sm70_shflsync_bfly_p) ;  /* 0x0000c96000007944 */ /* 0x000fea0003c00000 */
        /* <DEDUP_REMOVED lines=22> */
[----:B------:R-:W-:Y:S05]  /*1e570*/  BRA `(.L_x_1792) ;  /* 0xffffbf4000007947 */ /* 0x000fea000383ffff */
.L_x_1753:
[----:B------:R-:W-:Y:S01]  /*1e580*/  IMAD.MOV.U32 R110, RZ, RZ, R9 ;  /* 0x000000ffff6e7224 */ /* 0x000fe200078e0009 */
[----:B------:R-:W-:Y:S01]  /*1e590*/  MOV R131, 0x181f ;  /* 0x0000181f00837802 */ /* 0x000fe20000000f00 */
[----:B------:R-:W-:Y:S01]  /*1e5a0*/  IMAD.MOV.U32 R3, RZ, RZ, RZ ;  /* 0x000000ffff037224 */ /* 0x000fe200078e00ff */
[----:B------:R-:W-:Y:S02]  /*1e5b0*/  MOV R130, 0xffffffff ;  /* 0xffffffff00827802 */ /* 0x000fe40000000f00 */
[----:B------:R-:W-:Y:S02]  /*1e5c0*/  MOV R2, 0x1e5e0 ;  /* 0x0001e5e000027802 */ /* 0x000fe40000000f00 */
[----:B-----5:R-:W-:Y:S05]  /*1e5d0*/  CALL.REL.NOINC `($__internal_7_$__cuda_sm70_shflsync_idx_p) ;  /* 0x0000c7d000007944 */ /* 0x020fea0003c00000 */
[----:B------:R-:W-:Y:S01]  /*1e5e0*/  MOV R0, R115 ;  /* 0x0000007300007202 */ /* 0x000fe20000000f00 */
[----:B------:R-:W-:Y:S05]  /*1e5f0*/  BRA `(.L_x_1793) ;  /* 0xffffebe000007947 */ /* 0x000fea000383ffff */
.L_x_1754:
[----:B------:R-:W-:Y:S01]  /*1e600*/  IMAD.MOV.U32 R110, RZ, RZ, R11 ;  /* 0x000000ffff6e7224 */ /* 0x000fe200078e000b */
[----:B------:R-:W-:Y:S01]  /*1e610*/  MOV R131, 0x181f ;  /* 0x0000181f00837802 */ /* 0x000fe20000000f00 */
[----:B------:R-:W-:Y:S01]  /*1e620*/  IMAD.MOV.U32 R3, RZ, RZ, RZ ;  /* 0x000000ffff037224 */ /* 0x000fe200078e00ff */
[----:B------:R-:W-:Y:S02]  /*1e630*/  MOV R130, 0xffffffff ;  /* 0xffffffff00827802 */ /* 0x000fe40000000f00 */
[----:B------:R-:W-:-:S02]  /*1e640*/  MOV R2, 0x1e660 ;  /* 0x0001e66000027802 */ /* 0x000fc40000000f00 */
[----:B-12--5:R-:W-:Y:S05]  /*1e650*/  CALL.REL.NOINC `($__internal_7_$__cuda_sm70_shflsync_idx_p) ;  /* 0x0000c75000007944 */ /* 0x026fea0003c00000 */
[----:B------:R-:W-:Y:S01]  /*1e660*/  MOV R2, R115 ;  /* 0x0000007300027202 */ /* 0x000fe20000000f00 */
[----:B------:R-:W-:Y:S05]  /*1e670*/  BRA `(.L_x_1794) ;  /* 0xffffeb8000007947 */ /* 0x000fea000383ffff */
.L_x_1757:
[----:B------:R-:W-:Y:S01]  /*1e680*/  IMAD.MOV.U32 R110, RZ, RZ, R9 ;  /* 0x000000ffff6e7224 */ /* 0x000fe200078e0009 */
[----:B------:R-:W-:Y:S01]  /*1e690*/  MOV R131, 0x181f ;  /* 0x0000181f00837802 */ /* 0x000fe20000000f00 */
[----:B--2---:R-:W-:Y:S01]  /*1e6a0*/  IMAD.MOV.U32 R3, RZ, RZ, 0x1 ;  /* 0x00000001ff037424 */ /* 0x004fe200078e00ff */
[----:B------:R-:W-:-:S02]  /*1e6b0*/  MOV R130, 0xffffffff ;  /* 0xffffffff00827802 */ /* 0x000fc40000000f00 */
[----:B----4-:R-:W-:Y:S02]  /*1e6c0*/  MOV R2, 0x1e6e0 ;  /* 0x0001e6e000027802 */ /* 0x010fe40000000f00 */
[----:B-1-3--:R-:W-:Y:S05]  /*1e6d0*/  CALL.REL.NOINC `($__internal_7_$__cuda_sm70_shflsync_idx_p) ;  /* 0x0000c6d000007944 */ /* 0x00afea0003c00000 */
        /* <DEDUP_REMOVED lines=9> */
.L_x_1760:
[----:B------:R-:W-:Y:S01]  /*1e770*/  IMAD.MOV.U32 R110, RZ, RZ, R9 ;  /* 0x000000ffff6e7224 */ /* 0x000fe200078e0009 */
[----:B------:R-:W-:Y:S01]  /*1e780*/  MOV R131, 0x181f ;  /* 0x0000181f00837802 */ /* 0x000fe20000000f00 */
[----:B--2---:R-:W-:Y:S01]  /*1e790*/  IMAD.MOV.U32 R3, RZ, RZ, 0x2 ;  /* 0x00000002ff037424 */ /* 0x004fe200078e00ff */
[----:B------:R-:W-:Y:S02]  /*1e7a0*/  MOV R130, 0xffffffff ;  /* 0xffffffff00827802 */ /* 0x000fe40000000f00 */
[----:B------:R-:W-:-:S02]  /*1e7b0*/  MOV R2, 0x1e7d0 ;  /* 0x0001e7d000027802 */ /* 0x000fc40000000f00 */
[----:B-1-3--:R-:W-:Y:S05]  /*1e7c0*/  CALL.REL.NOINC `($__internal_7_$__cuda_sm70_shflsync_idx_p) ;  /* 0x0000c5e000007944 */ /* 0x00afea0003c00000 */
[----:B------:R-:W-:Y:S01]  /*1e7d0*/  MOV R0, R115 ;  /* 0x0000007300007202 */ /* 0x000fe20000000f00 */
[----:B------:R-:W-:Y:S05]  /*1e7e0*/  BRA `(.L_x_1796) ;  /* 0xffffec4000007947 */ /* 0x000fea000383ffff */
.L_x_1761:
        /* <DEDUP_REMOVED lines=8> */
.L_x_1764:
[----:B------:R-:W-:Y:S01]  /*1e870*/  IMAD.MOV.U32 R110, RZ, RZ, R9 ;  /* 0x000000ffff6e7224 */ /* 0x000fe200078e0009 */
[----:B------:R-:W-:Y:S01]  /*1e880*/  MOV R131, 0x181f ;  /* 0x0000181f00837802 */ /* 0x000fe20000000f00 */
[----:B-1----:R-:W-:Y:S01]  /*1e890*/  IMAD.MOV.U32 R3, RZ, RZ, 0x3 ;  /* 0x00000003ff037424 */ /* 0x002fe200078e00ff */
[----:B------:R-:W-:Y:S02]  /*1e8a0*/  MOV R130, 0xffffffff ;  /* 0xffffffff00827802 */ /* 0x000fe40000000f00 */
[----:B---3--:R-:W-:Y:S02]  /*1e8b0*/  MOV R2, 0x1e8d0 ;  /* 0x0001e8d000027802 */ /* 0x008fe40000000f00 */
[----:B--2-4-:R-:W-:Y:S05]  /*1e8c0*/  CALL.REL.NOINC `($__internal_7_$__cuda_sm70_shflsync_idx_p) ;  /* 0x0000c4e000007944 */ /* 0x014fea0003c00000 */
        /* <DEDUP_REMOVED lines=9> */
.L_x_1767:
[----:B------:R-:W-:Y:S01]  /*1e960*/  IMAD.MOV.U32 R110, RZ, RZ, R9 ;  /* 0x000000ffff6e7224 */ /* 0x000fe200078e0009 */
[----:B------:R-:W-:Y:S01]  /*1e970*/  MOV R131, 0x181f ;  /* 0x0000181f00837802 */ /* 0x000fe20000000f00 */
[----:B--2---:R-:W-:Y:S01]  /*1e980*/  IMAD.MOV.U32 R3, RZ, RZ, 0x4 ;  /* 0x00000004ff037424 */ /* 0x004fe200078e00ff */
[----:B------:R-:W-:-:S02]  /*1e990*/  MOV R130, 0xffffffff ;  /* 0xffffffff00827802 */ /* 0x000fc40000000f00 */
[----:B---3--:R-:W-:Y:S02]  /*1e9a0*/  MOV R2, 0x1e9c0 ;  /* 0x0001e9c000027802 */ /* 0x008fe40000000f00 */
[----:B-1--4-:R-:W-:Y:S05]  /*1e9b0*/  CALL.REL.NOINC `($__internal_7_$__cuda_sm70_shflsync_idx_p) ;  /* 0x0000c3f000007944 */ /* 0x012fea0003c00000 */
[----:B------:R-:W-:Y:S01]  /*1e9c0*/  MOV R0, R115 ;  /* 0x0000007300007202 */ /* 0x000fe20000000f00 */
[----:B------:R-:W-:Y:S05]  /*1e9d0*/  BRA `(.L_x_1799) ;  /* 0xffffeca000007947 */ /* 0x000fea000383ffff */
.L_x_1768:
[----:B------:R-:W-:Y:S01]  /*1e9e0*/  IMAD.MOV.U32 R110, RZ, RZ, R11 ;  /* 0x000000ffff6e7224 */ /* 0x000fe200078e000b */
[----:B------:R-:W-:Y:S01]  /*1e9f0*/  MOV R131, 0x181f ;  /* 0x0000181f00837802 */ /* 0x000fe20000000f00 */
[----:B--2---:R-:W-:Y:S01]  /*1ea00*/  IMAD.MOV.U32 R3, RZ, RZ, 0x4 ;  /* 0x00000004ff037424 */ /* 0x004fe200078e00ff */
[----:B------:R-:W-:Y:S02]  /*1ea10*/  MOV R130, 0xffffffff ;  /* 0xffffffff00827802 */ /* 0x000fe40000000f00 */
[----:B---3--:R-:W-:Y:S02]  /*1ea20*/  MOV R2, 0x1ea40 ;  /* 0x0001ea4000027802 */ /* 0x008fe40000000f00 */
[----:B-1--4-:R-:W-:Y:S05]  /*1ea30*/  CALL.REL.NOINC `($__internal_7_$__cuda_sm70_shflsync_idx_p) ;  /* 0x0000c37000007944 */ /* 0x012fea0003c00000 */
[----:B------:R-:W-:Y:S01]  /*1ea40*/  MOV R2, R115 ;  /* 0x0000007300027202 */ /* 0x000fe20000000f00 */
[----:B------:R-:W-:Y:S05]  /*1ea50*/  BRA `(.L_x_1800) ;  /* 0xffffec4000007947 */ /* 0x000fea000383ffff */
.L_x_1771:
[----:B------:R-:W-:Y:S01]  /*1ea60*/  IMAD.MOV.U32 R110, RZ, RZ, R9 ;  /* 0x000000ffff6e7224 */ /* 0x000fe200078e0009 */
[----:B------:R-:W-:Y:S01]  /*1ea70*/  MOV R131, 0x181f ;  /* 0x0000181f00837802 */ /* 0x000fe20000000f00 */
[----:B---3--:R-:W-:Y:S01]  /*1ea80*/  IMAD.MOV.U32 R3, RZ, RZ, 0x5 ;  /* 0x00000005ff037424 */ /* 0x008fe200078e00ff */
        /* <DEDUP_REMOVED lines=12> */
.L_x_1774:
[----:B------:R-:W-:Y:S01]  /*1eb50*/  IMAD.MOV.U32 R110, RZ, RZ, R9 ;  /* 0x000000ffff6e7224 */ /* 0x000fe200078e0009 */
[----:B------:R-:W-:Y:S01]  /*1eb60*/  MOV R131, 0x181f ;  /* 0x0000181f00837802 */ /* 0x000fe20000000f00 */
[----:B--2---:R-:W-:Y:S01]  /*1eb70*/  IMAD.MOV.U32 R3, RZ, RZ, 0x6 ;  /* 0x00000006ff037424 */ /* 0x004fe200078e00ff */
[----:B------:R-:W-:Y:S02]  /*1eb80*/  MOV R130, 0xffffffff ;  /* 0xffffffff00827802 */ /* 0x000fe40000000f00 */
[----:B---3--:R-:W-:-:S02]  /*1eb90*/  MOV R2, 0x1ebb0 ;  /* 0x0001ebb000027802 */ /* 0x008fc40000000f00 */
[----:B-1--4-:R-:W-:Y:S05]  /*1eba0*/  CALL.REL.NOINC `($__internal_7_$__cuda_sm70_shflsync_idx_p) ;  /* 0x0000c20000007944 */ /* 0x012fea0003c00000 */
[----:B------:R-:W-:Y:S01]  /*1ebb0*/  MOV R0, R115 ;  /* 0x0000007300007202 */ /* 0x000fe20000000f00 */
[----:B------:R-:W-:Y:S05]  /*1ebc0*/  BRA `(.L_x_1802) ;  /* 0xffffed0000007947 */ /* 0x000fea000383ffff */
.L_x_1775:
        /* <DEDUP_REMOVED lines=8> */
.L_x_1778:
        /* <DEDUP_REMOVED lines=15> */
        .type           $_ZN7cutlass13device_kernelIN5flash19enable_sm80_to_sm89INS1_16FlashAttnFwdSm80INS1_25CollectiveMainloopFwdSm80ILi4ELi1ELb0EN4cute5tupleIJNS5_1CILi128EEENS7_ILi64EEES8_EEELi128ENS_10bfloat16_tEfNS_4arch4Sm80ELb1ELb0ELb1ELb1ELb0ELb1ELb1ELb0EEENS1_21CollectiveEpilogueFwdINS6_IJS8_S8_S9_EEENS6_IJNS7_ILi1EEESH_SH_EEESB_SD_Li128ELb1ELb1ELb0ELb0EEENS1_19SingleTileSchedulerILb1ELb0ELb1ELi128EEEEEEEEEvNT_6ParamsE$_ZZN5flash25CollectiveMainloopFwdSm80ILi4ELi1ELb0EN4cute5tupleIJNS1_1CILi128EEENS3_ILi64EEES4_EEELi128EN7cutlass10bfloat16_tEfNS7_4arch4Sm80ELb1ELb0ELb1ELb1ELb0ELb1ELb1ELb0EE3mmaINS_16FlashAttnFwdSm80ISB_NS_21CollectiveEpilogueFwdINS2_IJS4_S4_S5_EEENS2_IJNS3_ILi1EEESG_SG_EEES8_SA_Li128ELb1ELb1ELb0ELb0EEENS_19SingleTileSchedulerILb1ELb0ELb1ELi128EEEE13SharedStorageENS1_6TensorINS1_11ArrayEngineIfLm128EEENS1_6LayoutINS2_IJNS2_IJNS3_ILi2EEESR_EEESR_NS3_ILi16EEEEEENS2_IJNS2_IJSG_SR_EEENS3_ILi4EEENS3_ILi8EEEEEEEEEENS_7SoftmaxILi4ELi0EEEEEbRKNSB_6ParamsERT0_RT1_iRKNS_16SeqlenInfoQKNewKILb1ELb1EEENS2_IJiiiiEEERT_ENKUlvE_clEv,@function
        .size           $_ZN7cutlass13device_kernelIN5flash19enable_sm80_to_sm89INS1_16FlashAttnFwdSm80INS1_25CollectiveMainloopFwdSm80ILi4ELi1ELb0EN4cute5tupleIJNS5_1CILi128EEENS7_ILi64EEES8_EEELi128ENS_10bfloat16_tEfNS_4arch4Sm80ELb1ELb0ELb1ELb1ELb0ELb1ELb1ELb0EEENS1_21CollectiveEpilogueFwdINS6_IJS8_S8_S9_EEENS6_IJNS7_ILi1EEESH_SH_EEESB_SD_Li128ELb1ELb1ELb0ELb0EEENS1_19SingleTileSchedulerILb1ELb0ELb1ELi128EEEEEEEEEvNT_6ParamsE$_ZZN5flash25CollectiveMainloopFwdSm80ILi4ELi1ELb0EN4cute5tupleIJNS1_1CILi128EEENS3_ILi64EEES4_EEELi128EN7cutlass10bfloat16_tEfNS7_4arch4Sm80ELb1ELb0ELb1ELb1ELb0ELb1ELb1ELb0EE3mmaINS_16FlashAttnFwdSm80ISB_NS_21CollectiveEpilogueFwdINS2_IJS4_S4_S5_EEENS2_IJNS3_ILi1EEESG_SG_EEES8_SA_Li128ELb1ELb1ELb0ELb0EEENS_19SingleTileSchedulerILb1ELb0ELb1ELi128EEEE13SharedStorageENS1_6TensorINS1_11ArrayEngineIfLm128EEENS1_6LayoutINS2_IJNS2_IJNS3_ILi2EEESR_EEESR_NS3_ILi16EEEEEENS2_IJNS2_IJSG_SR_EEENS3_ILi4EEENS3_ILi8EEEEEEEEEENS_7SoftmaxILi4ELi0EEEEEbRKNSB_6ParamsERT0_RT1_iRKNS_16SeqlenInfoQKNewKILb1ELb1EEENS2_IJiiiiEEERT_ENKUlvE_clEv,($__internal_6_$__cuda_sm70_shflsync_bfly_p - $_ZN7cutlass13device_kernelIN5flash19enable_sm80_to_sm89INS1_16FlashAttnFwdSm80INS1_25CollectiveMainloopFwdSm80ILi4ELi1ELb0EN4cute5tupleIJNS5_1CILi128EEENS7_ILi64EEES8_EEELi128ENS_10bfloat16_tEfNS_4arch4Sm80ELb1ELb0ELb1ELb1ELb0ELb1ELb1ELb0EEENS1_21CollectiveEpilogueFwdINS6_IJS8_S8_S9_EEENS6_IJNS7_ILi1EEESH_SH_EEESB_SD_Li128ELb1ELb1ELb0ELb0EEENS1_19SingleTileSchedulerILb1ELb0ELb1ELi128EEEEEEEEEvNT_6ParamsE$_ZZN5flash25CollectiveMainloopFwdSm80ILi4ELi1ELb0EN4cute5tupleIJNS1_1CILi128EEENS3_ILi64EEES4_EEELi128EN7cutlass10bfloat16_tEfNS7_4arch4Sm80ELb1ELb0ELb1ELb1ELb0ELb1ELb1ELb0EE3mmaINS_16FlashAttnFwdSm80ISB_NS_21CollectiveEpilogueFwdINS2_IJS4_S4_S5_EEENS2_IJNS3_ILi1EEESG_SG_EEES8_SA_Li128ELb1ELb1ELb0ELb0EEENS_19SingleTileSchedulerILb1ELb0ELb1ELi128EEEE13SharedStorageENS1_6TensorINS1_11ArrayEngineIfLm128EEENS1_6LayoutINS2_IJNS2_IJNS3_ILi2EEESR_EEESR_NS3_ILi16EEEEEENS2_IJNS2_IJSG_SR_EEENS3_ILi4EEENS3_ILi8EEEEEEEEEENS_7SoftmaxILi4ELi0EEEEEbRKNSB_6ParamsERT0_RT1_iRKNS_16SeqlenInfoQKNewKILb1ELb1EEENS2_IJiiiiEEERT_ENKUlvE_clEv)
$_ZN7cutlass13device_kernelIN5flash19enable_sm80_to_sm89INS1_16FlashAttnFwdSm80INS1_25CollectiveMainloopFwdSm80ILi4ELi1ELb0EN4cute5tupleIJNS5_1CILi128EEENS7_ILi64EEES8_EEELi128ENS_10bfloat16_tEfNS_4arch4Sm80ELb1ELb0ELb1ELb1ELb0ELb1ELb1ELb0EEENS1_21CollectiveEpilogueFwdINS6_IJS8_S8_S9_EEENS6_IJNS7_ILi1EEESH_SH_EEESB_SD_Li128ELb1ELb1ELb0ELb0EEENS1_19SingleTileSchedulerILb1ELb0ELb1ELi128EEEEEEEEEvNT_6ParamsE$_ZZN5flash25CollectiveMainloopFwdSm80ILi4ELi1ELb0EN4cute5tupleIJNS1_1CILi128EEENS3_ILi64EEES4_EEELi128EN7cutlass10bfloat16_tEfNS7_4arch4Sm80ELb1ELb0ELb1ELb1ELb0ELb1ELb1ELb0EE3mmaINS_16FlashAttnFwdSm80ISB_NS_21CollectiveEpilogueFwdINS2_IJS4_S4_S5_EEENS2_IJNS3_ILi1EEESG_SG_EEES8_SA_Li128ELb1ELb1ELb0ELb0EEENS_19SingleTileSchedulerILb1ELb0ELb1ELi128EEEE13SharedStorageENS1_6TensorINS1_11ArrayEngineIfLm128EEENS1_6LayoutINS2_IJNS2_IJNS3_ILi2EEESR_EEESR_NS3_ILi16EEEEEENS2_IJNS2_IJSG_SR_EEENS3_ILi4EEENS3_ILi8EEEEEEEEEENS_7SoftmaxILi4ELi0EEEEEbRKNSB_6ParamsERT0_RT1_iRKNS_16SeqlenInfoQKNewKILb1ELb1EEENS2_IJiiiiEEERT_ENKUlvE_clEv:
        /* <DEDUP_REMOVED lines=9> */
[----:B------:R-:W-:Y:S05]  /*1edd0*/  RET.REL.NODEC R2 `(_ZN7cutlass13device_kernelIN5flash19enable_sm80_to_sm89INS1_16FlashAttnFwdSm80INS1_25CollectiveMainloopFwdSm80ILi4ELi1ELb0EN4cute5tupleIJNS5_1CILi128EEENS7_ILi64EEES8_EEELi128ENS_10bfloat16_tEfNS_4arch4Sm80ELb1ELb0ELb1ELb1ELb0ELb1ELb1ELb0EEENS1_21CollectiveEpilogueFwdINS6_IJS8_S8_S9_EEENS6_IJNS7_ILi1EEESH_SH_EEESB_SD_Li128ELb1ELb1ELb0ELb0EEENS1_19SingleTileSchedulerILb1ELb0ELb1ELi128EEEEEEEEEvNT_6ParamsE) ;  /* 0xfffe122002007950 */ /* 0x000fea0003c3ffff */
.L_x_1805:
        /* <DEDUP_REMOVED lines=17> */
[----:B------:R-:W-:-:S05]  /*1eef0*/  LOP3.LUT R11, R10, 0xfffffff8, RZ, 0xc0, !PT ;  /* 0xfffffff80a0b7812 */ /* 0x000fca00078ec0ff */
[----:B------:R-:W-:-:S04]  /*1ef00*/  IMAD.IADD R36, R30, 0x1, -R11 ;  /* 0x000000011e247824 */ /* 0x000fc800078e0a0b */
[----:B------:R-:W-:Y:S01]  /*1ef10*/  IMAD.SHL.U32 R25, R36, 0x4, RZ ;  /* 0x0000000424197824 */ /* 0x000fe200078e00ff */
[----:B------:R-:W-:-:S04]  /*1ef20*/  SHF.R.S32.HI R22, RZ, 0x1f, R0 ;  /* 0x0000001fff167819 */ /* 0x000fc80000011400 */
[----:B------:R-:W-:Y:S01]  /*1ef30*/  IADD3 R62, R25, 0x20, RZ ;  /* 0x00000020193e7810 */ /* 0x000fe20007ffe0ff */
[----:B----4-:R-:W-:-:S03]  /*1ef40*/  IMAD R11, R7, R0, RZ ;  /* 0x00000000070b7224 */ /* 0x010fc600078e02ff */
        /* <DEDUP_REMOVED lines=24> */
.L_x_1808:
[----:B------:R-:W-:Y:S05]  /*1f0d0*/  BSYNC B0 ;  /* 0x0000000000007941 */ /* 0x000fea0003800000 */
.L_x_1807:
[----:B------:R-:W-:Y:S01]  /*1f0e0*/  MOV R12, R16 ;  /* 0x00000010000c7202 */ /* 0x000fe20000000f00 */
[----:B------:R-:W-:Y:S01]  /*1f0f0*/  IMAD R9, R9, R0, RZ ;  /* 0x0000000009097224 */ /* 0x000fe200078e02ff */
[----:B------:R-:W-:Y:S01]  /*1f100*/  MOV R10, R14 ;  /* 0x0000000e000a7202 */ /* 0x000fe20000000f00 */
[-C--:B------:R-:W-:Y:S01]  /*1f110*/  IMAD R7, R7, R0.reuse, RZ ;  /* 0x0000000007077224 */ /* 0x080fe200078e02ff */
[----:B------:R-:W-:Y:S01]  /*1f120*/  SHF.R.S32.HI R14, RZ, 0x1f, R0 ;  /* 0x0000001fff0e7819 */ /* 0x000fe20000011400 */
[----:B------:R-:W-:-:S04]  /*1f130*/  IMAD.WIDE.U32 R12, R8, R0, R12 ;  /* 0x00000000080c7225 */ /* 0x000fc800078e000c */
[----:B------:R-:W-:-:S04]  /*1f140*/  IMAD.WIDE.U32 R2, R6, R0, R10 ;  /* 0x0000000006027225 */ /* 0x000fc800078e000a */
[----:B------:R-:W-:Y:S01]  /*1f150*/  IMAD R0, R8, R14, R9 ;  /* 0x0000000e08007224 */ /* 0x000fe200078e0209 */
[----:B------:R-:W-:Y:S01]  /*1f160*/  LEA R15, P0, R2, R18, 0x1 ;  /* 0x00000012020f7211 */ /* 0x000fe200078008ff */
[----:B------:R-:W-:Y:S01]  /*1f170*/  IMAD R6, R6, R14, R7 ;  /* 0x0000000e06067224 */ /* 0x000fe200078e0207 */
[C---:B------:R-:W-:Y:S02]  /*1f180*/  LEA R14, P1, R12.reuse, R20, 0x1 ;  /* 0x000000140c0e7211 */ /* 0x040fe400078208ff */
[----:B------:R-:W-:Y:S02]  /*1f190*/  IADD3 R0, R13, R0, RZ ;  /* 0x000000000d007210 */ /* 0x000fe40007ffe0ff */
[----:B------:R-:W-:Y:S02]  /*1f1a0*/  IADD3 R6, R3, R6, RZ ;  /* 0x0000000603067210 */ /* 0x000fe40007ffe0ff */
[----:B------:R-:W-:Y:S02]  /*1f1b0*/  LEA.HI.X R12, R12, R21, R0, 0x1, P1 ;  /* 0x000000150c0c7211 */ /* 0x000fe400008f0c00 */
[----:B------:R-:W-:Y:S01]  /*1f1c0*/  LEA.HI.X R18, R2, R19, R6, 0x1, P0 ;  /* 0x0000001302127211 */ /* 0x000fe200000f0c06 */
[----:B------:R-:W-:Y:S05]  /*1f1d0*/  BRA.DIV ~URZ, `(.L_x_1809) ;  /* 0x00009d227f007947 */ /* 0x000fea000b800000 */
[----:B------:R1:W2:Y:S02]  /*1f1e0*/  SHFL.IDX PT, R0, R12, RZ, 0x181f ;  /* 0x00181fff0c007589 */ /* 0x0002a400000e0000 */
.L_x_1907:
[----:B------:R-:W-:Y:S05]  /*1f1f0*/  BRA.DIV ~URZ, `(.L_x_1810) ;  /* 0x00009d827f007947 */ /* 0x000fea000b800000 */
[----:B------:R3:W4:Y:S01]  /*1f200*/  SHFL.IDX PT, R6, R14, RZ, 0x181f ;  /* 0x00181fff0e067589 */ /* 0x00072200000e0000 */
[----:B--2---:R-:W-:-:S03]  /*1f210*/  MOV R7, R0 ;  /* 0x0000000000077202 */ /* 0x004fc60000000f00 */
[----:B------:R3:W2:Y:S04]  /*1f220*/  SHFL.IDX PT, R8, R18, RZ, 0x181f ;  /* 0x00181fff12087589 */ /* 0x0006a800000e0000 */
[----:B------:R3:W1:Y:S02]  /*1f230*/  SHFL.IDX PT, R2, R15, RZ, 0x181f ;  /* 0x00181fff0f027589 */ /* 0x00066400000e0000 */
.L_x_1908:
        /* <DEDUP_REMOVED lines=28> */
.L_x_1812:
[----:B------:R-:W-:Y:S05]  /*1f400*/  BSYNC B0 ;  /* 0x0000000000007941 */ /* 0x000fea0003800000 */
.L_x_1811:
[----:B--2-45:R-:W-:Y:S01]  /*1f410*/  IMAD.MOV.U32 R6, RZ, RZ, R32 ;  /* 0x000000ffff067224 */ /* 0x034fe200078e0020 */
[----:B-1----:R-:W-:Y:S01]  /*1f420*/  MOV R2, R16 ;  /* 0x0000001000027202 */ /* 0x002fe20000000f00 */
        /* <DEDUP_REMOVED lines=12> */
[----:B------:R1:W4:Y:S04]  /*1f4f0*/  SHFL.IDX PT, R6, R14, 0x1, 0x181f ;  /* 0x00381f000e067f89 */ /* 0x00032800000e0000 */
[----:B------:R1:W3:Y:S04]  /*1f500*/  SHFL.IDX PT, R0, R18, 0x1, 0x181f ;  /* 0x00381f0012007f89 */ /* 0x0002e800000e0000 */
[----:B------:R1:W1:Y:S02]  /*1f510*/  SHFL.IDX PT, R2, R15, 0x1, 0x181f ;  /* 0x00381f000f027f89 */ /* 0x00026400000e0000 */
.L_x_1909:
        /* <DEDUP_REMOVED lines=26> */
.L_x_1815:
[----:B------:R-:W-:Y:S05]  /*1f6c0*/  BSYNC B0 ;  /* 0x0000000000007941 */ /* 0x000fea0003800000 */
.L_x_1814:
        /* <DEDUP_REMOVED lines=14> */
.L_x_1910:
[----:B------:R-:W-:Y:S05]  /*1f7b0*/  BRA.DIV ~URZ, `(.L_x_1817) ;  /* 0x00009b927f007947 */ /* 0x000fea000b800000 */
[----:B------:R3:W4:Y:S01]  /*1f7c0*/  SHFL.IDX PT, R6, R14, 0x2, 0x181f ;  /* 0x00581f000e067f89 */ /* 0x00072200000e0000 */
[----:B--2---:R-:W-:-:S03]  /*1f7d0*/  MOV R7, R0 ;  /* 0x0000000000077202 */ /* 0x004fc60000000f00 */
[----:B------:R3:W2:Y:S04]  /*1f7e0*/  SHFL.IDX PT, R8, R18, 0x2, 0x181f ;  /* 0x00581f0012087f89 */ /* 0x0006a800000e0000 */
[----:B------:R3:W1:Y:S02]  /*1f7f0*/  SHFL.IDX PT, R2, R15, 0x2, 0x181f ;  /* 0x00581f000f027f89 */ /* 0x00066400000e0000 */
.L_x_1911:
        /* <DEDUP_REMOVED lines=28> */
.L_x_1819:
[----:B------:R-:W-:Y:S05]  /*1f9c0*/  BSYNC B0 ;  /* 0x0000000000007941 */ /* 0x000fea0003800000 */
.L_x_1818:
        /* <DEDUP_REMOVED lines=17> */
.L_x_1912:
        /* <DEDUP_REMOVED lines=26> */
.L_x_1822:
[----:B------:R-:W-:Y:S05]  /*1fc80*/  BSYNC B0 ;  /* 0x0000000000007941 */ /* 0x000fea0003800000 */
.L_x_1821:
        /* <DEDUP_REMOVED lines=14> */
.L_x_1913:
[----:B------:R-:W-:Y:S05]  /*1fd70*/  BRA.DIV ~URZ, `(.L_x_1824) ;  /* 0x000099a27f007947 */ /* 0x000fea000b800000 */
[----:B------:R3:W4:Y:S01]  /*1fd80*/  SHFL.IDX PT, R6, R14, 0x4, 0x181f ;  /* 0x00981f000e067f89 */ /* 0x00072200000e0000 */
[----:B--2---:R-:W-:-:S03]  /*1fd90*/  MOV R7, R0 ;  /* 0x0000000000077202 */ /* 0x004fc60000000f00 */
[----:B------:R3:W2:Y:S04]  /*1fda0*/  SHFL.IDX PT, R8, R18, 0x4, 0x181f ;  /* 0x00981f0012087f89 */ /* 0x0006a800000e0000 */
[----:B------:R3:W1:Y:S02]  /*1fdb0*/  SHFL.IDX PT, R2, R15, 0x4, 0x181f ;  /* 0x00981f000f027f89 */ /* 0x00066400000e0000 */
.L_x_1914:
        /* <DEDUP_REMOVED lines=28> */
.L_x_1826:
[----:B------:R-:W-:Y:S05]  /*1ff80*/  BSYNC B0 ;  /* 0x0000000000007941 */ /* 0x000fea0003800000 */
.L_x_1825:
[----:B--2-45:R-:W-:Y:S01]  /*1ff90*/  IMAD.MOV.U32 R6, RZ, RZ, R66 ;  /* 0x000000ffff067224 */ /* 0x034fe200078e0042 */
[----:B-1----:R-:W-:Y:S01]  /*1ffa0*/  MOV R2, R62 ;  /* 0x0000003e00027202 */ /* 0x002fe20000000f00 */
        /* <DEDUP_REMOVED lines=13> */
.L_x_1915:
[----:B------:R-:W-:Y:S05]  /*20080*/  BRA.DIV ~URZ, `(.L_x_1828) ;  /* 0x000098827f007947 */ /* 0x000fea000b800000 */
[----:B------:R4:W1:Y:S01]  /*20090*/  SHFL.IDX PT, R6, R14, 0x5, 0x181f ;  /* 0x00b81f000e067f89 */ /* 0x00086200000e0000 */
[----:B--2---:R-:W-:-:S03]  /*200a0*/  MOV R7, R0 ;  /* 0x0000000000077202 */ /* 0x004fc60000000f00 */
[----:B------:R4:W2:Y:S04]  /*200b0*/  SHFL.IDX PT, R8, R18, 0x5, 0x181f ;  /* 0x00b81f0012087f89 */ /* 0x0008a800000e0000 */
[----:B------:R4:W3:Y:S02]  /*200c0*/  SHFL.IDX PT, R2, R15, 0x5, 0x181f ;  /* 0x00b81f000f027f89 */ /* 0x0008e400000e0000 */
.L_x_1916:
        /* <DEDUP_REMOVED lines=27> */
.L_x_1830:
[----:B------:R-:W-:Y:S05]  /*20280*/  BSYNC B0 ;  /* 0x0000000000007941 */ /* 0x000fea0003800000 */
.L_x_1829:
[----:B-1---5:R-:W-:Y:S01]  /*20290*/  IMAD.MOV.U32 R6, RZ, RZ, R76 ;  /* 0x000000ffff067224 */ /* 0x022fe200078e004c */
[----:B---3--:R-:W-:Y:S01]  /*202a0*/  MOV R2, R26 ;  /* 0x0000001a00027202 */ /* 0x008fe20000000f00 */
        /* <DEDUP_REMOVED lines=12> */
.L_x_1917:
        /* <DEDUP_REMOVED lines=8> */
.L_x_1918:
        /* <DEDUP_REMOVED lines=28> */
.L_x_1834:
[----:B------:R-:W-:Y:S05]  /*205b0*/  BSYNC B0 ;  /* 0x0000000000007941 */ /* 0x000fea0003800000 */
.L_x_1833:
[----:B-1---5:R-:W-:Y:S01]  /*205c0*/  IMAD.MOV.U32 R6, RZ, RZ, R82 ;  /* 0x000000ffff067224 */ /* 0x022fe200078e0052 */
[----:B--2---:R-:W-:Y:S01]  /*205d0*/  MOV R2, R78 ;  /* 0x0000004e00027202 */ /* 0x004fe20000000f00 */
        /* <DEDUP_REMOVED lines=13> */
.L_x_1919:
        /* <DEDUP_REMOVED lines=8> */
.L_x_1920:
        /* <DEDUP_REMOVED lines=27> */
.L_x_1838:
[----:B------:R-:W-:Y:S05]  /*208e0*/  BSYNC B0 ;  /* 0x0000000000007941 */ /* 0x000fea0003800000 */
.L_x_1837:
        /* <DEDUP_REMOVED lines=33> */
[----:B------:R-:W-:Y:S02]  /*20b00*/  IMAD.MOV.U32 R0, RZ, RZ, R89 ;  /* 0x000000ffff007224 */ /* 0x000fe400078e0059 */
[----:B--2---:R-:W-:-:S03]  /*20b10*/  IMAD R8, R8, -0x80, R23 ;  /* 0xffffff8008087824 */ /* 0x004fc600078e0217 */
[----:B------:R-:W-:Y:S02]  /*20b20*/  PRMT R23, R0, 0x5410, R2 ;  /* 0x0000541000177816 */ /* 0x000fe40000000002 */
        /* <DEDUP_REMOVED lines=8> */
[--C-:B------:R-:W-:Y:S02]  /*20bb0*/  SHF.R.U64 R2, R28, 0x10, R29.reuse ;  /* 0x000000101c027819 */ /* 0x100fe4000000121d */
[----:B------:R-:W-:Y:S02]  /*20bc0*/  SHF.R.U32.HI R6, RZ, 0x10, R29 ;  /* 0x00000010ff067819 */ /* 0x000fe4000001161d */
[--C-:B------:R-:W-:Y:S02]  /*20bd0*/  SHF.R.U32.HI R3, RZ, 0x10, R17.reuse ;  /* 0x00000010ff037819 */ /* 0x100fe40000011611 */
[C---:B------:R-:W-:Y:S02]  /*20be0*/  PRMT R12, R13.reuse, 0x5432, R2 ;  /* 0x000054320d0c7816 */ /* 0x040fe40000000002 */
[----:B------:R-:W-:Y:S02]  /*20bf0*/  PRMT R2, R13, 0x5410, R6 ;  /* 0x000054100d027816 */ /* 0x000fe40000000006 */
[----:B------:R-:W-:-:S02]  /*20c00*/  SHF.R.U64 R0, R16, 0x10, R17 ;  /* 0x0000001010007819 */ /* 0x000fc40000001211 */
[C---:B------:R-:W-:Y:S01]  /*20c10*/  PRMT R3, R19.reuse, 0x5410, R3 ;  /* 0x0000541013037816 */ /* 0x040fe20000000003 */
[C---:B------:R-:W-:Y:S01]  /*20c20*/  IMAD.U32 R16, R2.reuse, 0x10000, RZ ;  /* 0x0001000002107824 */ /* 0x040fe200078e00ff */
[----:B------:R-:W-:Y:S02]  /*20c30*/  PRMT R14, R19, 0x5432, R0 ;  /* 0x00005432130e7816 */ /* 0x000fe40000000000 */
[----:B------:R-:W-:Y:S01]  /*20c40*/  LOP3.LUT R19, R2, 0xffff0000, RZ, 0xc0, !PT ;  /* 0xffff000002137812 */ /* 0x000fe200078ec0ff */
[C---:B------:R-:W-:Y:S01]  /*20c50*/  IMAD.U32 R18, R3.reuse, 0x10000, RZ ;  /* 0x0001000003127824 */ /* 0x040fe200078e00ff */
[----:B------:R-:W-:Y:S02]  /*20c60*/  LOP3.LUT R17, R3, 0xffff0000, RZ, 0xc0, !PT ;  /* 0xffff000003117812 */ /* 0x000fe400078ec0ff */
        /* <DEDUP_REMOVED lines=27> */
[----:B------:R-:W-:Y:S01]  /*20e20*/  FFMA.FTZ R0, R15, R14, -R3 ;  /* 0x0000000e0f007223 */ /* 0x000fe20000010803 */
[----:B------:R-:W-:Y:S01]  /*20e30*/  F2FP.BF16.PACK_AB R11, R13, R6 ;  /* 0x000000060d0b723e */ /* 0x000fe200000010ff */
[----:B------:R-:W-:Y:S01]  /*20e40*/  FFMA.FTZ R9, R15, R12, R9 ;  /* 0x0000000c0f097223 */ /* 0x000fe20000010009 */
[----:B------:R-:W-:-:S04]  /*20e50*/  F2FP.BF16.PACK_AB R8, R8, R2 ;  /* 0x000000020808723e */ /* 0x000fc800000010ff */
[----:B------:R-:W-:-:S05]  /*20e60*/  F2FP.BF16.PACK_AB R9, R9, R0 ;  /* 0x000000000909723e */ /* 0x000fca00000010ff */
[----:B------:R1:W-:Y:S02]  /*20e70*/  ST.E.128 [R20.64], R8 ;  /* 0x0000000814007985 */ /* 0x0003e4000c101d04 */
.L_x_1842:
[----:B------:R-:W-:Y:S05]  /*20e80*/  BSYNC B0 ;  /* 0x0000000000007941 */ /* 0x000fea0003800000 */
.L_x_1841:
[----:B------:R-:W-:-:S04]  /*20e90*/  IADD3 R0, R25, 0x20, RZ ;  /* 0x0000002019007810 */ /* 0x000fc80007ffe0ff */
[----:B------:R-:W-:-:S13]  /*20ea0*/  ISETP.GE.AND P0, PT, R0, R37, PT ;  /* 0x000000250000720c */ /* 0x000fda0003f06270 */
[----:B------:R-:W-:Y:S05]  /*20eb0*/  @P0 BRA `(.L_x_1840) ;  /* 0x000002e000000947 */ /* 0x000fea0003800000 */
[----:B-1----:R-:W2:Y:S01]  /*20ec0*/  LD.E.128 R8, [R20.64+0x4000] ;  /* 0x0040000414087980 */ /* 0x002ea2000c101d00 */
[--C-:B------:R-:W-:Y:S02]  /*20ed0*/  SHF.R.U64 R2, R34, 0x10, R35.reuse ;  /* 0x0000001022027819 */ /* 0x100fe40000001223 */
[----:B------:R-:W-:Y:S02]  /*20ee0*/  SHF.R.U32.HI R6, RZ, 0x10, R35 ;  /* 0x00000010ff067819 */ /* 0x000fe40000011623 */
[----:B------:R-:W-:Y:S02]  /*20ef0*/  SHF.R.U32.HI R3, RZ, 0x10, R33 ;  /* 0x00000010ff037819 */ /* 0x000fe40000011621 */
[C---:B------:R-:W-:Y:S02]  /*20f00*/  PRMT R12, R36.reuse, 0x5432, R2 ;  /* 0x00005432240c7816 */ /* 0x040fe40000000002 */
[----:B------:R-:W-:Y:S02]  /*20f10*/  PRMT R2, R36, 0x5410, R6 ;  /* 0x0000541024027816 */ /* 0x000fe40000000006 */
[----:B------:R-:W-:-:S02]  /*20f20*/  PRMT R3, R94, 0x5410, R3 ;  /* 0x000054105e037816 */ /* 0x000fc40000000003 */
[C---:B------:R-:W-:Y:S01]  /*20f30*/  LOP3.LUT R19, R2.reuse, 0xffff0000, RZ, 0xc0, !PT ;  /* 0xffff000002137812 */ /* 0x040fe200078ec0ff */
[----:B------:R-:W-:Y:S01]  /*20f40*/  IMAD.U32 R16, R2, 0x10000, RZ ;  /* 0x0001000002107824 */ /* 0x000fe200078e00ff */
[----:B------:R-:W-:Y:S01]  /*20f50*/  SHF.R.U64 R0, R32, 0x10, R33 ;  /* 0x0000001020007819 */ /* 0x000fe20000001221 */
[C---:B------:R-:W-:Y:S01]  /*20f60*/  IMAD.U32 R18, R3.reuse, 0x10000, RZ ;  /* 0x0001000003127824 */ /* 0x040fe200078e00ff */
        /* <DEDUP_REMOVED lines=34> */
[----:B------:R1:W-:Y:S02]  /*21190*/  ST.E.128 [R20.64+0x4000], R8 ;  /* 0x0040000814007985 */ /* 0x0003e4000c101d04 */
.L_x_1840:
[----:B------:R-:W-:Y:S05]  /*211a0*/  BSYNC B1 ;  /* 0x0000000000017941 */ /* 0x000fea0003800000 */
.L_x_1839:
        /* <DEDUP_REMOVED lines=53> */
.L_x_1846:
[----:B------:R-:W-:Y:S05]  /*21500*/  BSYNC B0 ;  /* 0x0000000000007941 */ /* 0x000fea0003800000 */
.L_x_1845:
        /* <DEDUP_REMOVED lines=49> */
.L_x_1844:
[----:B------:R-:W-:Y:S05]  /*21820*/  BSYNC B1 ;  /* 0x0000000000017941 */ /* 0x000fea0003800000 */
.L_x_1843:
        /* <DEDUP_REMOVED lines=53> */
.L_x_1850:
[----:B------:R-:W-:Y:S05]  /*21b80*/  BSYNC B0 ;  /* 0x0000000000007941 */ /* 0x000fea0003800000 */
.L_x_1849:
        /* <DEDUP_REMOVED lines=49> */
.L_x_1848:
[----:B------:R-:W-:Y:S05]  /*21ea0*/  BSYNC B1 ;  /* 0x0000000000017941 */ /* 0x000fea0003800000 */
.L_x_1847:
        /* <DEDUP_REMOVED lines=53> */
.L_x_1854:
[----:B------:R-:W-:Y:S05]  /*22200*/  BSYNC B0 ;  /* 0x0000000000007941 */ /* 0x000fea0003800000 */
.L_x_1853:
        /* <DEDUP_REMOVED lines=49> */
.L_x_1852:
[----:B------:R-:W-:Y:S05]  /*22520*/  BSYNC B1 ;  /* 0x0000000000017941 */ /* 0x000fea0003800000 */
.L_x_1851:
        /* <DEDUP_REMOVED lines=53> */
.L_x_1858:
[----:B------:R-:W-:Y:S05]  /*22880*/  BSYNC B0 ;  /* 0x0000000000007941 */ /* 0x000fea0003800000 */
.L_x_1857:
        /* <DEDUP_REMOVED lines=49> */
.L_x_1856:
[----:B------:R-:W-:Y:S05]  /*22ba0*/  BSYNC B1 ;  /* 0x0000000000017941 */ /* 0x000fea0003800000 */
.L_x_1855:
        /* <DEDUP_REMOVED lines=53> */
.L_x_1862:
[----:B------:R-:W-:Y:S05]  /*22f00*/  BSYNC B0 ;  /* 0x0000000000007941 */ /* 0x000fea0003800000 */
.L_x_1861:
        /* <DEDUP_REMOVED lines=49> */
.L_x_1860:
[----:B------:R-:W-:Y:S05]  /*23220*/  BSYNC B1 ;  /* 0x0000000000017941 */ /* 0x000fea0003800000 */
.L_x_1859:
        /* <DEDUP_REMOVED lines=53> */
.L_x_1866:
[----:B------:R-:W-:Y:S05]  /*23580*/  BSYNC B0 ;  /* 0x0000000000007941 */ /* 0x000fea0003800000 */
.L_x_1865:
        /* <DEDUP_REMOVED lines=49> */
.L_x_1864:
[----:B------:R-:W-:Y:S05]  /*238a0*/  BSYNC B1 ;  /* 0x0000000000017941 */ /* 0x000fea0003800000 */
.L_x_1863:
[----:B------:R-:W-:Y:S01]  /*238b0*/  IADD3 R0, R68, 0x70, RZ ;  /* 0x0000007044007810 */ /* 0x000fe20007ffe0ff */
[----:B------:R-:W-:Y:S02]  /*238c0*/  IMAD.MOV.U32 R2, RZ, RZ, R136 ;  /* 0x000000ffff027224 */ /* 0x000fe400078e0088 */
[----:B------:R-:W-:Y:S01]  /*238d0*/  IMAD.MOV.U32 R3, RZ, RZ, 0x0 ;  /* 0x00000000ff037424 */ /* 0x000fe200078e00ff */
[----:B------:R-:W-:-:S13]  /*238e0*/  ISETP.GE.AND P0, PT, R0, R22, PT ;  /* 0x000000160000720c */ /* 0x000fda0003f06270 */
[----:B------:R-:W-:Y:S05]  /*238f0*/  @P0 RET.REL.NODEC R2 `(_ZN7cutlass13device_kernelIN5flash19enable_sm80_to_sm89INS1_16FlashAttnFwdSm80INS1_25CollectiveMainloopFwdSm80ILi4ELi1ELb0EN4cute5tupleIJNS5_1CILi128EEENS7_ILi64EEES8_EEELi128ENS_10bfloat16_tEfNS_4arch4Sm80ELb1ELb0ELb1ELb1ELb0ELb1ELb1ELb0EEENS1_21CollectiveEpilogueFwdINS6_IJS8_S8_S9_EEENS6_IJNS7_ILi1EEESH_SH_EEESB_SD_Li128ELb1ELb1ELb0ELb0EEENS1_19SingleTileSchedulerILb1ELb0ELb1ELi128EEEEEEEEEvNT_6ParamsE) ;  /* 0xfffdc70002000950 */ /* 0x000fea0003c3ffff */
        /* <DEDUP_REMOVED lines=49> */
.L_x_1868:
[----:B------:R-:W-:Y:S05]  /*23c10*/  BSYNC B0 ;  /* 0x0000000000007941 */ /* 0x000fea0003800000 */
.L_x_1867:
[----:B------:R-:W-:Y:S01]  /*23c20*/  IADD3 R0, R25, 0x20, RZ ;  /* 0x0000002019007810 */ /* 0x000fe20007ffe0ff */
[----:B------:R-:W-:Y:S02]  /*23c30*/  IMAD.MOV.U32 R2, RZ, RZ, R136 ;  /* 0x000000ffff027224 */ /* 0x000fe400078e0088 */
[----:B------:R-:W-:Y:S01]  /*23c40*/  IMAD.MOV.U32 R3, RZ, RZ, 0x0 ;  /* 0x00000000ff037424 */ /* 0x000fe200078e00ff */
[----:B------:R-:W-:-:S13]  /*23c50*/  ISETP.GE.AND P0, PT, R0, R37, PT ;  /* 0x000000250000720c */ /* 0x000fda0003f06270 */
[----:B------:R-:W-:Y:S05]  /*23c60*/  @P0 RET.REL.NODEC R2 `(_ZN7cutlass13device_kernelIN5flash19enable_sm80_to_sm89INS1_16FlashAttnFwdSm80INS1_25CollectiveMainloopFwdSm80ILi4ELi1ELb0EN4cute5tupleIJNS5_1CILi128EEENS7_ILi64EEES8_EEELi128ENS_10bfloat16_tEfNS_4arch4Sm80ELb1ELb0ELb1ELb1ELb0ELb1ELb1ELb0EEENS1_21CollectiveEpilogueFwdINS6_IJS8_S8_S9_EEENS6_IJNS7_ILi1EEESH_SH_EEESB_SD_Li128ELb1ELb1ELb0ELb0EEENS1_19SingleTileSchedulerILb1ELb0ELb1ELi128EEEEEEEEEvNT_6ParamsE) ;  /* 0xfffdc39002000950 */ /* 0x000fea0003c3ffff */
        /* <DEDUP_REMOVED lines=43> */
[----:B------:R-:W-:Y:S01]  /*23f20*/  F2FP.BF16.PACK_AB R8, R8, R2 ;  /* 0x000000020808723e */ /* 0x000fe200000010ff */
[----:B------:R-:W-:Y:S01]  /*23f30*/  IMAD.MOV.U32 R2, RZ, RZ, R136 ;  /* 0x000000ffff027224 */ /* 0x000fe200078e0088 */
[----:B------:R-:W-:-:S02]  /*23f40*/  MOV R3, 0x0 ;  /* 0x0000000000037802 */ /* 0x000fc40000000f00 */
[----:B------:R-:W-:-:S05]  /*23f50*/  F2FP.BF16.PACK_AB R9, R9, R0 ;  /* 0x000000000909723e */ /* 0x000fca00000010ff */
[----:B------:R1:W-:Y:S01]  /*23f60*/  ST.E.128 [R20.64+0x7800], R8 ;  /* 0x0078000814007985 */ /* 0x0003e2000c101d04 */
[----:B------:R-:W-:Y:S05]  /*23f70*/  RET.REL.NODEC R2 `(_ZN7cutlass13device_kernelIN5flash19enable_sm80_to_sm89INS1_16FlashAttnFwdSm80INS1_25CollectiveMainloopFwdSm80ILi4ELi1ELb0EN4cute5tupleIJNS5_1CILi128EEENS7_ILi64EEES8_EEELi128ENS_10bfloat16_tEfNS_4arch4Sm80ELb1ELb0ELb1ELb1ELb0ELb1ELb1ELb0EEENS1_21CollectiveEpilogueFwdINS6_IJS8_S8_S9_EEENS6_IJNS7_ILi1EEESH_SH_EEESB_SD_Li128ELb1ELb1ELb0ELb0EEENS1_19SingleTileSchedulerILb1ELb0ELb1ELi128EEEEEEEEEvNT_6ParamsE) ;  /* 0xfffdc08002007950 */ /* 0x000fea0003c3ffff */
.L_x_1806:
        /* <DEDUP_REMOVED lines=8> */
.L_x_1870:
[----:B------:R-:W-:Y:S05]  /*24000*/  BSYNC B0 ;  /* 0x0000000000007941 */ /* 0x000fea0003800000 */
.L_x_1869:
        /* <DEDUP_REMOVED lines=9> */
[----:B------:R-:W-:Y:S01]  /*240a0*/  IMAD R8, R8, R14, R9 ;  /* 0x0000000e08087224 */ /* 0x000fe200078e0209 */
        /* <DEDUP_REMOVED lines=8> */
.L_x_1921:
[----:B------:R-:W-:Y:S05]  /*24130*/  BRA.DIV ~URZ, `(.L_x_1872) ;  /* 0x00005d827f007947 */ /* 0x000fea000b800000 */
[----:B------:R3:W4:Y:S01]  /*24140*/  SHFL.IDX PT, R6, R12, RZ, 0x181f ;  /* 0x00181fff0c067589 */ /* 0x00072200000e0000 */
[----:B--2---:R-:W-:-:S03]  /*24150*/  MOV R7, R0 ;  /* 0x0000000000077202 */ /* 0x004fc60000000f00 */
[----:B------:R3:W2:Y:S04]  /*24160*/  SHFL.IDX PT, R8, R9, RZ, 0x181f ;  /* 0x00181fff09087589 */ /* 0x0006a800000e0000 */
[----:B------:R3:W1:Y:S02]  /*24170*/  SHFL.IDX PT, R3, R13, RZ, 0x181f ;  /* 0x00181fff0d037589 */ /* 0x00066400000e0000 */
.L_x_1922:
        /* <DEDUP_REMOVED lines=34> */
.L_x_1923:
        /* <DEDUP_REMOVED lines=20> */
.L_x_1875:
[----:B------:R-:W-:Y:S05]  /*244e0*/  BSYNC B0 ;  /* 0x0000000000007941 */ /* 0x000fea0003800000 */
.L_x_1874:
[----:B-1--45:R-:W-:Y:S01]  /*244f0*/  IMAD.MOV.U32 R6, RZ, RZ, R46 ;  /* 0x000000ffff067224 */ /* 0x032fe200078e002e */
[----:B------:R-:W-:Y:S01]  /*24500*/  MOV R2, R44 ;  /* 0x0000002c00027202 */ /* 0x000fe20000000f00 */
        /* <DEDUP_REMOVED lines=12> */
.L_x_1924:
[----:B------:R-:W-:Y:S05]  /*245d0*/  BRA.DIV ~URZ, `(.L_x_1877) ;  /* 0x00005cb27f007947 */ /* 0x000fea000b800000 */
[----:B------:R1:W4:Y:S02]  /*245e0*/  SHFL.IDX PT, R6, R12, 0x2, 0x181f ;  /* 0x00581f000c067f89 */ /* 0x00032400000e0000 */
[----:B--2-4-:R-:W-:-:S02]  /*245f0*/  MOV R7, R0 ;  /* 0x0000000000077202 */ /* 0x014fc40000000f00 */
[----:B---3--:R1:W2:Y:S04]  /*24600*/  SHFL.IDX PT, R8, R9, 0x2, 0x181f ;  /* 0x00581f0009087f89 */ /* 0x0082a800000e0000 */
[----:B------:R1:W3:Y:S02]  /*24610*/  SHFL.IDX PT, R3, R13, 0x2, 0x181f ;  /* 0x00581f000d037f89 */ /* 0x0002e400000e0000 */
.L_x_1925:
[----:B------:R-:W-:Y:S01]  /*24620*/  ISETP.GE.AND P0, PT, R51, R37, PT ;  /* 0x000000253300720c */ /* 0x000fe20003f06270 */
[----:B------:R-:W-:Y:S01]  /*24630*/  CS2R R58, SRZ ;  /* 0x00000000003a7805 */ /* 0x000fe2000001ff00 */
[----:B------:R-:W-:Y:S01]  /*24640*/  IADD3 R0, R26, 0x20, RZ ;  /* 0x000000201a007810 */ /* 0x000fe20007ffe0ff */
[----:B------:R-:W-:-:S03]  /*24650*/  CS2R R56, SRZ ;  /* 0x0000000000387805 */ /* 0x000fc6000001ff00 */
[----:B------:R-:W-:-:S13]  /*24660*/  ISETP.GE.OR P0, PT, R0, R11, P0 ;  /* 0x0000000b0000720c */ /* 0x000fda0000706670 */
[C---:B------:R-:W-:Y:S01]  /*24670*/  @!P0 IMAD.SHL.U32 R2, R51.reuse, 0x2, RZ ;  /* 0x0000000233028824 */ /* 0x040fe200078e00ff */
[----:B------:R-:W-:-:S04]  /*24680*/  @!P0 SHF.L.U64.HI R0, R51, 0x1, R14 ;  /* 0x0000000133008819 */ /* 0x000fc8000001020e */
[----:B------:R-:W-:-:S05]  /*24690*/  @!P0 IADD3 R6, P1, R6, R2, RZ ;  /* 0x0000000206068210 */ /* 0x000fca0007f3e0ff */
[--C-:B------:R-:W-:Y:S01]  /*246a0*/  @!P0 IMAD.X R7, R7, 0x1, R0.reuse, P1 ;  /* 0x0000000107078824 */ /* 0x100fe200008e0600 */
[----:B---3--:R-:W-:Y:S01]  /*246b0*/  @!P0 IADD3 R2, P1, R3, R2, RZ ;  /* 0x0000000203028210 */ /* 0x008fe20007f3e0ff */
[----:B------:R-:W-:Y:S01]  /*246c0*/  CS2R R54, SRZ ;  /* 0x0000000000367805 */ /* 0x000fe2000001ff00 */
[----:B------:R-:W-:Y:S02]  /*246d0*/  CS2R R52, SRZ ;  /* 0x0000000000347805 */ /* 0x000fe4000001ff00 */
[----:B------:R-:W3:Y:S01]  /*246e0*/  @!P0 LD.E.128 R56, [R6.64] ;  /* 0x0000000406388980 */ /* 0x000ee2000c101d00 */
[----:B--2---:R-:W-:-:S05]  /*246f0*/  @!P0 IMAD.X R3, R8, 0x1, R0, P1 ;  /* 0x0000000108038824 */ /* 0x004fca00008e0600 */
[----:B------:R2:W4:Y:S01]  /*24700*/  @!P0 LD.E.128 R52, [R2.64] ;  /* 0x0000000402348980 */ /* 0x000522000c101d00 */
[----:B------:R-:W-:Y:S01]  /*24710*/  CS2R R66, SRZ ;  /* 0x0000000000427805 */ /* 0x000fe2000001ff00 */
[----:B---3--:R-:W-:Y:S01]  /*24720*/  IMAD.MOV.U32 R6, RZ, RZ, R58 ;  /* 0x000000ffff067224 */ /* 0x008fe200078e003a */
[----:B--2---:R-:W-:Y:S01]  /*24730*/  MOV R2, R56 ;  /* 0x0000003800027202 */ /* 0x004fe20000000f00 */
[----:B------:R-:W-:Y:S02]  /*24740*/  IMAD.MOV.U32 R3, RZ, RZ, R59 ;  /* 0x000000ffff037224 */ /* 0x000fe400078e003b */
[----:B------:R-:W-:-:S03]  /*24750*/  IMAD.MOV.U32 R0, RZ, RZ, R57 ;  /* 0x000000ffff007224 */ /* 0x000fc600078e0039 */
[----:B------:R-:W-:Y:S01]  /*24760*/  PRMT R109, R3, 0x5410, R6 ;  /* 0x00005410036d7816 */ /* 0x000fe20000000006 */
[----:B----4-:R-:W-:Y:S01]  /*24770*/  IMAD.MOV.U32 R6, RZ, RZ, R54 ;  /* 0x000000ffff067224 */ /* 0x010fe200078e0036 */
[----:B------:R-:W-:Y:S01]  /*24780*/  PRMT R107, R0, 0x5410, R2 ;  /* 0x00005410006b7816 */ /* 0x000fe20000000002 */
[----:B------:R-:W-:Y:S01]  /*24790*/  IMAD.MOV.U32 R3, RZ, RZ, R55 ;  /* 0x000000ffff037224 */ /* 0x000fe200078e0037 */
[----:B------:R-:W-:Y:S01]  /*247a0*/  MOV R2, R52 ;  /* 0x0000003400027202 */ /* 0x000fe20000000f00 */
[----:B------:R-:W-:-:S03]  /*247b0*/  IMAD.MOV.U32 R0, RZ, RZ, R53 ;  /* 0x000000ffff007224 */ /* 0x000fc600078e0035 */
[----:B------:R-:W-:Y:S02]  /*247c0*/  PRMT R108, R3, 0x5410, R6 ;  /* 0x00005410036c7816 */ /* 0x000fe40000000006 */
[----:B------:R-:W-:Y:S01]  /*247d0*/  PRMT R106, R0, 0x5410, R2 ;  /* 0x00005410006a7816 */ /* 0x000fe20000000002 */
[----:B------:R-:W-:Y:S05]  /*247e0*/  BRA.DIV ~URZ, `(.L_x_1878) ;  /* 0x00005c127f007947 */ /* 0x000fea000b800000 */
[----:B------:R2:W3:Y:S04]  /*247f0*/  SHFL.IDX PT, R7, R10, 0x3, 0x181f ;  /* 0x00781f000a077f89 */ /* 0x0004e800000e0000 */
[----:B------:R2:W4:Y:S04]  /*24800*/  SHFL.IDX PT, R6, R12, 0x3, 0x181f ;  /* 0x00781f000c067f89 */ /* 0x00052800000e0000 */
[----:B------:R2:W1:Y:S04]  /*24810*/  SHFL.IDX PT, R8, R9, 0x3, 0x181f ;  /* 0x00781f0009087f89 */ /* 0x00046800000e0000 */
[----:B------:R2:W1:Y:S02]  /*24820*/  SHFL.IDX PT, R2, R13, 0x3, 0x181f ;  /* 0x00781f000d027f89 */ /* 0x00046400000e0000 */
.L_x_1926:
        /* <DEDUP_REMOVED lines=16> */
[--C-:B---3--:R-:W-:Y:S02]  /*24930*/  IMAD.X R7, R7, 0x1, R0.reuse, P1 ;  /* 0x0000000107077824 */ /* 0x108fe400008e0600 */
[----:B------:R-:W-:-:S03]  /*24940*/  IMAD.X R3, R8, 0x1, R0, P0 ;  /* 0x0000000108037824 */ /* 0x000fc600000e0600 */
[----:B------:R1:W5:Y:S04]  /*24950*/  LD.E.128 R64, [R6.64] ;  /* 0x0000000406407980 */ /* 0x000368000c101d00 */
[----:B------:R1:W5:Y:S02]  /*24960*/  LD.E.128 R60, [R2.64] ;  /* 0x00000004023c7980 */ /* 0x000364000c101d00 */
.L_x_1880:
[----:B------:R-:W-:Y:S05]  /*24970*/  BSYNC B0 ;  /* 0x0000000000007941 */ /* 0x000fea0003800000 */
.L_x_1879:
        /* <DEDUP_REMOVED lines=14> */
.L_x_1927:
[----:B------:R-:W-:Y:S05]  /*24a60*/  BRA.DIV ~URZ, `(.L_x_1882) ;  /* 0x00005bf27f007947 */ /* 0x000fea000b800000 */
[----:B------:R1:W2:Y:S01]  /*24a70*/  SHFL.IDX PT, R6, R12, 0x4, 0x181f ;  /* 0x00981f000c067f89 */ /* 0x0002a200000e0000 */
[----:B---34-:R-:W-:-:S03]  /*24a80*/  MOV R7, R0 ;  /* 0x0000000000077202 */ /* 0x018fc60000000f00 */
[----:B------:R1:W3:Y:S04]  /*24a90*/  SHFL.IDX PT, R8, R9, 0x4, 0x181f ;  /* 0x00981f0009087f89 */ /* 0x0002e800000e0000 */
[----:B------:R1:W4:Y:S02]  /*24aa0*/  SHFL.IDX PT, R3, R13, 0x4, 0x181f ;  /* 0x00981f000d037f89 */ /* 0x00032400000e0000 */
.L_x_1928:
[----:B------:R-:W-:Y:S01]  /*24ab0*/  ISETP.GE.AND P0, PT, R51, R37, PT ;  /* 0x000000253300720c */ /* 0x000fe20003f06270 */
[----:B------:R-:W-:Y:S01]  /*24ac0*/  CS2R R78, SRZ ;  /* 0x00000000004e7805 */ /* 0x000fe2000001ff00 */
[----:B------:R-:W-:Y:S01]  /*24ad0*/  IADD3 R0, R26, 0x40, RZ ;  /* 0x000000401a007810 */ /* 0x000fe20007ffe0ff */
[----:B------:R-:W-:-:S03]  /*24ae0*/  CS2R R76, SRZ ;  /* 0x00000000004c7805 */ /* 0x000fc6000001ff00 */
[----:B------:R-:W-:-:S13]  /*24af0*/  ISETP.GE.OR P0, PT, R0, R11, P0 ;  /* 0x0000000b0000720c */ /* 0x000fda0000706670 */
[C---:B------:R-:W-:Y:S01]  /*24b00*/  @!P0 IMAD.SHL.U32 R2, R51.reuse, 0x2, RZ ;  /* 0x0000000233028824 */ /* 0x040fe200078e00ff */
[----:B------:R-:W-:-:S04]  /*24b10*/  @!P0 SHF.L.U64.HI R0, R51, 0x1, R14 ;  /* 0x0000000133008819 */ /* 0x000fc8000001020e */
[----:B--2---:R-:W-:-:S05]  /*24b20*/  @!P0 IADD3 R6, P1, R6, R2, RZ ;  /* 0x0000000206068210 */ /* 0x004fca0007f3e0ff */
[--C-:B------:R-:W-:Y:S01]  /*24b30*/  @!P0 IMAD.X R7, R7, 0x1, R0.reuse, P1 ;  /* 0x0000000107078824 */ /* 0x100fe200008e0600 */
[----:B----4-:R-:W-:Y:S01]  /*24b40*/  @!P0 IADD3 R2, P1, R3, R2, RZ ;  /* 0x0000000203028210 */ /* 0x010fe20007f3e0ff */
[----:B------:R-:W-:Y:S01]  /*24b50*/  CS2R R74, SRZ ;  /* 0x00000000004a7805 */ /* 0x000fe2000001ff00 */
[----:B------:R-:W-:Y:S02]  /*24b60*/  CS2R R72, SRZ ;  /* 0x0000000000487805 */ /* 0x000fe4000001ff00 */
[----:B------:R-:W2:Y:S01]  /*24b70*/  @!P0 LD.E.128 R76, [R6.64] ;  /* 0x00000004064c8980 */ /* 0x000ea2000c101d00 */
[----:B---3--:R-:W-:-:S05]  /*24b80*/  @!P0 IMAD.X R3, R8, 0x1, R0, P1 ;  /* 0x0000000108038824 */ /* 0x008fca00008e0600 */
[----:B------:R3:W4:Y:S01]  /*24b90*/  @!P0 LD.E.128 R72, [R2.64] ;  /* 0x0000000402488980 */ /* 0x000722000c101d00 */
[----:B------:R-:W-:Y:S01]  /*24ba0*/  CS2R R86, SRZ ;  /* 0x0000000000567805 */ /* 0x000fe2000001ff00 */
[----:B--2---:R-:W-:Y:S01]  /*24bb0*/  IMAD.MOV.U32 R6, RZ, RZ, R78 ;  /* 0x000000ffff067224 */ /* 0x004fe200078e004e */
[----:B---3--:R-:W-:Y:S01]  /*24bc0*/  MOV R2, R76 ;  /* 0x0000004c00027202 */ /* 0x008fe20000000f00 */
        /* <DEDUP_REMOVED lines=15> */
.L_x_1929:
        /* <DEDUP_REMOVED lines=20> */
.L_x_1885:
[----:B------:R-:W-:Y:S05]  /*24e00*/  BSYNC B0 ;  /* 0x0000000000007941 */ /* 0x000fea0003800000 */
.L_x_1884:
        /* <DEDUP_REMOVED lines=14> */
.L_x_1930:
[----:B------:R-:W-:Y:S05]  /*24ef0*/  BRA.DIV ~URZ, `(.L_x_1887) ;  /* 0x00005b327f007947 */ /* 0x000fea000b800000 */
[----:B------:R1:W2:Y:S01]  /*24f00*/  SHFL.IDX PT, R6, R12, 0x6, 0x181f ;  /* 0x00d81f000c067f89 */ /* 0x0002a200000e0000 */
[----:B---34-:R-:W-:-:S03]  /*24f10*/  MOV R7, R0 ;  /* 0x0000000000077202 */ /* 0x018fc60000000f00 */
[----:B------:R1:W3:Y:S04]  /*24f20*/  SHFL.IDX PT, R8, R9, 0x6, 0x181f ;  /* 0x00d81f0009087f89 */ /* 0x0002e800000e0000 */
[----:B------:R1:W4:Y:S02]  /*24f30*/  SHFL.IDX PT, R2, R13, 0x6, 0x181f ;  /* 0x00d81f000d027f89 */ /* 0x00032400000e0000 */
.L_x_1931:
        /* <DEDUP_REMOVED lines=14> */
[-C--:B--2---:R-:W-:Y:S02]  /*25020*/  IADD3 R6, P1, R6, R3.reuse, RZ ;  /* 0x0000000306067210 */ /* 0x084fe40007f3e0ff */
[----:B----4-:R-:W-:-:S03]  /*25030*/  IADD3 R2, P0, R2, R3, RZ ;  /* 0x0000000302027210 */ /* 0x010fc60007f1e0ff */
[--C-:B------:R-:W-:Y:S02]  /*25040*/  IMAD.X R7, R7, 0x1, R0.reuse, P1 ;  /* 0x0000000107077824 */ /* 0x100fe400008e0600 */
[----:B---3--:R-:W-:-:S03]  /*25050*/  IMAD.X R3, R8, 0x1, R0, P0 ;  /* 0x0000000108037824 */ /* 0x008fc600000e0600 */
[----:B------:R2:W5:Y:S04]  /*25060*/  LD.E.128 R88, [R6.64] ;  /* 0x0000000406587980 */ /* 0x000568000c101d00 */
[----:B------:R2:W5:Y:S02]  /*25070*/  LD.E.128 R92, [R2.64] ;  /* 0x00000004025c7980 */ /* 0x000564000c101d00 */
.L_x_1889:
[----:B------:R-:W-:Y:S05]  /*25080*/  BSYNC B0 ;  /* 0x0000000000007941 */ /* 0x000fea0003800000 */
.L_x_1888:
[----:B--2--5:R-:W-:Y:S01]  /*25090*/  IMAD.MOV.U32 R6, RZ, RZ, R90 ;  /* 0x000000ffff067224 */ /* 0x024fe200078e005a */
[----:B----4-:R-:W-:Y:S01]  /*250a0*/  MOV R2, R88 ;  /* 0x0000005800027202 */ /* 0x010fe20000000f00 */
        /* <DEDUP_REMOVED lines=12> */
[----:B------:R2:W4:Y:S04]  /*25170*/  SHFL.IDX PT, R7, R10, 0x7, 0x181f ;  /* 0x00f81f000a077f89 */ /* 0x00052800000e0000 */
[----:B------:R2:W1:Y:S04]  /*25180*/  SHFL.IDX PT, R6, R12, 0x7, 0x181f ;  /* 0x00f81f000c067f89 */ /* 0x00046800000e0000 */
[----:B-1----:R-:W1:Y:S04]  /*25190*/  SHFL.IDX PT, R9, R9, 0x7, 0x181f ;  /* 0x00f81f0009097f89 */ /* 0x002e6800000e0000 */
[----:B------:R2:W3:Y:S02]  /*251a0*/  SHFL.IDX PT, R0, R13, 0x7, 0x181f ;  /* 0x00f81f000d007f89 */ /* 0x0004e400000e0000 */
.L_x_1932:
        /* <DEDUP_REMOVED lines=11> */
[-C--:B---3--:R-:W-:Y:S02]  /*25260*/  IADD3 R8, P1, R0, R2.reuse, RZ ;  /* 0x0000000200087210 */ /* 0x088fe40007f3e0ff */
[----:B------:R-:W-:Y:S02]  /*25270*/  IADD3 R2, P2, R6, R2, RZ ;  /* 0x0000000206027210 */ /* 0x000fe40007f5e0ff */
[----:B------:R-:W-:-:S05]  /*25280*/  SHF.L.U64.HI R0, R51, 0x1, R3 ;  /* 0x0000000133007819 */ /* 0x000fca0000010203 */
[--C-:B----4-:R-:W-:Y:S02]  /*25290*/  IMAD.X R3, R7, 0x1, R0.reuse, P2 ;  /* 0x0000000107037824 */ /* 0x110fe400010e0600 */
[----:B-1----:R-:W-:Y:S01]  /*252a0*/  IMAD.X R9, R9, 0x1, R0, P1 ;  /* 0x0000000109097824 */ /* 0x002fe200008e0600 */
[----:B------:R-:W-:Y:S05]  /*252b0*/  @P0 BRA `(.L_x_1892) ;  /* 0x0000002000000947 */ /* 0x000fea0003800000 */
[----:B------:R1:W5:Y:S04]  /*252c0*/  LD.E.128 R96, [R2.64] ;  /* 0x0000000402607980 */ /* 0x000368000c101d00 */
[----:B------:R1:W5:Y:S02]  /*252d0*/  LD.E.128 R100, [R8.64] ;  /* 0x0000000408647980 */ /* 0x000364000c101d00 */
.L_x_1892:
[----:B------:R-:W-:Y:S05]  /*252e0*/  BSYNC B0 ;  /* 0x0000000000007941 */ /* 0x000fea0003800000 */
.L_x_1891:
[----:B---3--:R-:W-:Y:S01]  /*252f0*/  IADD3 R0, R69, -c[0x0][0x20], RZ ;  /* 0x8000080045007a10 */ /* 0x008fe20007ffe0ff */
[----:B------:R-:W-:-:S04]  /*25300*/  DEPBAR.LE SB0, 0x1 ;  /* 0x000080400000791a */ /* 0x000fc80000000000 */
[----:B-1----:R-:W3:Y:S01]  /*25310*/  LDL.64 R2, [R0+0x20] ;  /* 0x0000200000027983 */ /* 0x002ee20000100a00 */
[----:B------:R-:W-:Y:S03]  /*25320*/  WARPSYNC 0xffffffff ;  /* 0xffffffff00007948 */ /* 0x000fe60003800000 */
[----:B------:R-:W-:Y:S06]  /*25330*/  BAR.SYNC.DEFER_BLOCKING 0x0 ;  /* 0x0000000000007b1d */ /* 0x000fec0000010000 */
[----:B----4-:R1:W4:Y:S04]  /*25340*/  LDL.64 R6, [R0+0x28] ;  /* 0x0000280000067983 */ /* 0x0103280000100a00 */
[----:B--23--:R3:W2:Y:S01]  /*25350*/  LD.E R8, [R2.64] ;  /* 0x0000000402087980 */ /* 0x00c6a2000c101900 */
[----:B------:R-:W-:Y:S01]  /*25360*/  ISETP.GE.AND P0, PT, R51, R37, PT ;  /* 0x000000253300720c */ /* 0x000fe20003f06270 */
[----:B-1---5:R-:W-:-:S02]  /*25370*/  IMAD.MOV.U32 R0, RZ, RZ, R98 ;  /* 0x000000ffff007224 */ /* 0x022fc400078e0062 */
[----:B----4-:R2:W5:Y:S01]  /*25380*/  LD.E.64 R48, [R6.64] ;  /* 0x0000000406307980 */ /* 0x010562000c101b00 */
[----:B------:R-:W-:Y:S01]  /*25390*/  BSSY B0, `(.L_x_1893) ;  /* 0x0000080000007945 */ /* 0x000fe20003800000 */
[----:B---3--:R-:W-:Y:S02]  /*253a0*/  IMAD.MOV.U32 R3, RZ, RZ, R99 ;  /* 0x000000ffff037224 */ /* 0x008fe400078e0063 */
        /* <DEDUP_REMOVED lines=8> */
[----:B--2---:R-:W-:-:S05]  /*25430*/  IMAD R6, R8, -0x80, R11 ;  /* 0xffffff8008067824 */ /* 0x004fca00078e020b */
[----:B------:R-:W-:Y:S02]  /*25440*/  IMNMX R69, R6, 0x80, PT ;  /* 0x0000008006457817 */ /* 0x000fe40003800200 */
[----:B------:R-:W-:Y:S02]  /*25450*/  MOV R6, R102 ;  /* 0x0000006600067202 */ /* 0x000fe40000000f00 */
[----:B------:R-:W-:Y:S02]  /*25460*/  ISETP.GE.OR P1, PT, R68, R69, P0 ;  /* 0x000000454400720c */ /* 0x000fe40000726670 */
[----:B------:R-:W-:-:S11]  /*25470*/  PRMT R130, R3, 0x5410, R6 ;  /* 0x0000541003827816 */ /* 0x000fd60000000006 */
[----:B------:R-:W-:Y:S05]  /*25480*/  @P1 BRA `(.L_x_1894) ;  /* 0x0000070000001947 */ /* 0x000fea0003800000 */
[----:B------:R-:W-:Y:S01]  /*25490*/  SHF.R.S32.HI R2, RZ, 0x1f, R30 ;  /* 0x0000001fff027819 */ /* 0x000fe2000001141e */
        /* <DEDUP_REMOVED lines=16> */
[----:B-----5:R-:W-:-:S03]  /*255a0*/  IMAD.WIDE.U32 R34, R7, 0x2, R48 ;  /* 0x0000000207227825 */ /* 0x020fc600078e0030 */
[----:B------:R-:W-:Y:S02]  /*255b0*/  IADD3 R0, R2, R0, R3 ;  /* 0x0000000002007210 */ /* 0x000fe40007ffe003 */
[----:B------:R-:W2:Y:S03]  /*255c0*/  LD.E.128 R12, [R34.64] ;  /* 0x00000004220c7980 */ /* 0x000ea6000c101d00 */
[----:B------:R-:W-:-:S05]  /*255d0*/  IMAD.WIDE.U32 R32, R0, 0x2, R48 ;  /* 0x0000000200207825 */ /* 0x000fca00078e0030 */
[----:B------:R-:W3:Y:S01]  /*255e0*/  LD.E.128 R8, [R32.64] ;  /* 0x0000000420087980 */ /* 0x000ee2000c101d00 */
[----:B------:R-:W-:Y:S02]  /*255f0*/  SHF.R.U64 R7, R16, 0x10, R17 ;  /* 0x0000001010077819 */ /* 0x000fe40000001211 */
[----:B------:R-:W-:Y:S02]  /*25600*/  SHF.R.U64 R0, R20, 0x10, R21 ;  /* 0x0000001014007819 */ /* 0x000fe40000001215 */
[----:B------:R-:W-:Y:S02]  /*25610*/  SHF.R.U32.HI R16, RZ, 0x10, R17 ;  /* 0x00000010ff107819 */ /* 0x000fe40000011611 */
[----:B------:R-:W-:Y:S02]  /*25620*/  SHF.R.U32.HI R2, RZ, 0x10, R21 ;  /* 0x00000010ff027819 */ /* 0x000fe40000011615 */
[----:B------:R-:W-:Y:S02]  /*25630*/  PRMT R17, R24, 0x5432, R7 ;  /* 0x0000543218117816 */ /* 0x000fe40000000007 */
[----:B------:R-:W-:-:S02]  /*25640*/  PRMT R21, R25, 0x5432, R0 ;  /* 0x0000543219157816 */ /* 0x000fc40000000000 */
[--C-:B------:R-:W-:Y:S01]  /*25650*/  SHF.R.U64 R3, R22, 0x10, R23.reuse ;  /* 0x0000001016037819 */ /* 0x100fe20000001217 */
[----:B------:R-:W-:Y:S01]  /*25660*/  IMAD.U32 R30, R17, 0x10000, RZ ;  /* 0x00010000111e7824 */ /* 0x000fe200078e00ff */
[----:B------:R-:W-:Y:S01]  /*25670*/  SHF.R.U32.HI R6, RZ, 0x10, R23 ;  /* 0x00000010ff067819 */ /* 0x000fe20000011617 */
[----:B------:R-:W-:Y:S01]  /*25680*/  IMAD.U32 R29, R21, 0x10000, RZ ;  /* 0x00010000151d7824 */ /* 0x000fe200078e00ff */
[--C-:B------:R-:W-:Y:S02]  /*25690*/  SHF.R.U64 R18, R18, 0x10, R19.reuse ;  /* 0x0000001012127819 */ /* 0x100fe40000001213 */
[----:B------:R-:W-:Y:S02]  /*256a0*/  SHF.R.U32.HI R19, RZ, 0x10, R19 ;  /* 0x00000010ff137819 */ /* 0x000fe40000011613 */
[----:B------:R-:W-:Y:S02]  /*256b0*/  PRMT R20, R25, 0x5410, R2 ;  /* 0x0000541019147816 */ /* 0x000fe40000000002 */
[----:B------:R-:W-:-:S02]  /*256c0*/  PRMT R26, R27, 0x5432, R3 ;  /* 0x000054321b1a7816 */ /* 0x000fc40000000003 */
[----:B------:R-:W-:Y:S02]  /*256d0*/  PRMT R16, R24, 0x5410, R16 ;  /* 0x0000541018107816 */ /* 0x000fe40000000010 */
[----:B------:R-:W-:Y:S02]  /*256e0*/  PRMT R27, R27, 0x5410, R6 ;  /* 0x000054101b1b7816 */ /* 0x000fe40000000006 */
[----:B------:R-:W-:Y:S02]  /*256f0*/  PRMT R23, R28, 0x5432, R18 ;  /* 0x000054321c177816 */ /* 0x000fe40000000012 */
[----:B------:R-:W-:Y:S02]  /*25700*/  LOP3.LUT R31, R17, 0xffff0000, RZ, 0xc0, !PT ;  /* 0xffff0000111f7812 */ /* 0x000fe400078ec0ff */
[----:B------:R-:W-:Y:S01]  /*25710*/  LOP3.LUT R17, R21, 0xffff0000, RZ, 0xc0, !PT ;  /* 0xffff000015117812 */ /* 0x000fe200078ec0ff */
[----:B------:R-:W-:Y:S01]  /*25720*/  IMAD.U32 R21, R16, 0x10000, RZ ;  /* 0x0001000010157824 */ /* 0x000fe200078e00ff */
[----:B------:R-:W-:-:S02]  /*25730*/  PRMT R24, R28, 0x5410, R19 ;  /* 0x000054101c187816 */ /* 0x000fc40000000013 */
[----:B------:R-:W-:Y:S01]  /*25740*/  LOP3.LUT R16, R16, 0xffff0000, RZ, 0xc0, !PT ;  /* 0xffff000010107812 */ /* 0x000fe200078ec0ff */
[----:B--2---:R-:W-:Y:S01]  /*25750*/  IMAD.U32 R18, R12, 0x10000, RZ ;  /* 0x000100000c127824 */ /* 0x004fe200078e00ff */
[C---:B------:R-:W-:Y:S01]  /*25760*/  LOP3.LUT R28, R14.reuse, 0xffff0000, RZ, 0xc0, !PT ;  /* 0xffff00000e1c7812 */ /* 0x040fe200078ec0ff */
[----:B------:R-:W-:Y:S01]  /*25770*/  IMAD.U32 R22, R14, 0x10000, RZ ;  /* 0x000100000e167824 */ /* 0x000fe200078e00ff */
[----:B------:R-:W-:Y:S01]  /*25780*/  LOP3.LUT R19, R12, 0xffff0000, RZ, 0xc0, !PT ;  /* 0xffff00000c137812 */ /* 0x000fe200078ec0ff */
[C---:B------:R-:W-:Y:S01]  /*25790*/  IMAD.U32 R12, R13.reuse, 0x10000, RZ ;  /* 0x000100000d0c7824 */ /* 0x040fe200078e00ff */
[----:B------:R-:W-:Y:S01]  /*257a0*/  LOP3.LUT R13, R13, 0xffff0000, RZ, 0xc0, !PT ;  /* 0xffff00000d0d7812 */ /* 0x000fe200078ec0ff */
[C---:B------:R-:W-:Y:S01]  /*257b0*/  IMAD.U32 R25, R15.reuse, 0x10000, RZ ;  /* 0x000100000f197824 */ /* 0x040fe200078e00ff */
[----:B------:R-:W-:Y:S01]  /*257c0*/  LOP3.LUT R15, R15, 0xffff0000, RZ, 0xc0, !PT ;  /* 0xffff00000f0f7812 */ /* 0x000fe200078ec0ff */
[C---:B---3--:R-:W-:Y:S01]  /*257d0*/  IMAD.U32 R7, R8.reuse, 0x10000, RZ ;  /* 0x0001000008077824 */ /* 0x048fe200078e00ff */
[C---:B------:R-:W-:Y:S01]  /*257e0*/  LOP3.LUT R2, R9.reuse, 0xffff0000, RZ, 0xc0, !PT ;  /* 0xffff000009027812 */ /* 0x040fe200078ec0ff */
[----:B------:R-:W-:Y:S01]  /*257f0*/  IMAD.U32 R3, R9, 0x10000, RZ ;  /* 0x0001000009037824 */ /* 0x000fe200078e00ff */
[----:B------:R-:W-:Y:S01]  /*25800*/  LOP3.LUT R6, R8, 0xffff0000, RZ, 0xc0, !PT ;  /* 0xffff000008067812 */ /* 0x000fe200078ec0ff */
[C---:B------:R-:W-:Y:S01]  /*25810*/  FMUL.FTZ R9, R7.reuse, R30 ;  /* 0x0000001e07097220 */ /* 0x040fe20000410000 */
[----:B------:R-:W-:Y:S01]  /*25820*/  LOP3.LUT R14, R10, 0xffff0000, RZ, 0xc0, !PT ;  /* 0xffff00000a0e7812 */ /* 0x000fe200078ec0ff */
[----:B------:R-:W-:-:S02]  /*25830*/  FMUL.FTZ R7, R7, R29 ;  /* 0x0000001d07077220 */ /* 0x000fc40000410000 */
[----:B------:R-:W-:Y:S01]  /*25840*/  IMAD.U32 R0, R10, 0x10000, RZ ;  /* 0x000100000a007824 */ /* 0x000fe200078e00ff */
[C---:B------:R-:W-:Y:S01]  /*25850*/  LOP3.LUT R10, R11.reuse, 0xffff0000, RZ, 0xc0, !PT ;  /* 0xffff00000b0a7812 */ /* 0x040fe200078ec0ff */
[----:B------:R-:W-:Y:S02]  /*25860*/  IMAD.U32 R8, R11, 0x10000, RZ ;  /* 0x000100000b087824 */ /* 0x000fe400078e00ff */
[C---:B------:R-:W-:Y:S02]  /*25870*/  FFMA.FTZ R50, R18.reuse, R29, -R9 ;  /* 0x0000001d12327223 */ /* 0x040fe40000010809 */
[----:B------:R-:W-:Y:S02]  /*25880*/  FFMA.FTZ R39, R18, R30, R7 ;  /* 0x0000001e12277223 */ /* 0x000fe40000010007 */
[----:B------:R-:W-:Y:S02]  /*25890*/  FMUL.FTZ R9, R6, R31 ;  /* 0x0000001f06097220 */ /* 0x000fe40000410000 */
[----:B------:R-:W-:-:S02]  /*258a0*/  IMAD.U32 R11, R20, 0x10000, RZ ;  /* 0x00010000140b7824 */ /* 0x000fc400078e00ff */
[----:B------:R-:W-:Y:S02]  /*258b0*/  FMUL.FTZ R7, R6, R17 ;  /* 0x0000001106077220 */ /* 0x000fe40000410000 */
[C---:B------:R-:W-:Y:S02]  /*258c0*/  FMUL.FTZ R6, R3.reuse, R21 ;  /* 0x0000001503067220 */ /* 0x040fe40000410000 */
[-C--:B------:R-:W-:Y:S02]  /*258d0*/  FMUL.FTZ R3, R3, R11.reuse ;  /* 0x0000000b03037220 */ /* 0x080fe40000410000 */
[----:B------:R-:W-:Y:S01]  /*258e0*/  FFMA.FTZ R30, R12, R11, -R6 ;  /* 0x0000000b0c1e7223 */ /* 0x000fe20000010806 */
[----:B------:R-:W-:Y:S01]  /*258f0*/  LOP3.LUT R6, R20, 0xffff0000, RZ, 0xc0, !PT ;  /* 0xffff000014067812 */ /* 0x000fe200078ec0ff */
[----:B------:R-:W-:Y:S01]  /*25900*/  FFMA.FTZ R29, R12, R21, R3 ;  /* 0x000000150c1d7223 */ /* 0x000fe20000010003 */
[----:B------:R-:W-:Y:S01]  /*25910*/  LOP3.LUT R11, R24, 0xffff0000, RZ, 0xc0, !PT ;  /* 0xffff0000180b7812 */ /* 0x000fe200078ec0ff */
[----:B------:R-:W-:-:S02]  /*25920*/  FFMA.FTZ R31, R19, R31, R7 ;  /* 0x0000001f131f7223 */ /* 0x000fc40000010007 */
[----:B------:R-:W-:Y:S02]  /*25930*/  FMUL.FTZ R3, R2, R16 ;  /* 0x0000001002037220 */ /* 0x000fe40000410000 */
[----:B------:R-:W-:Y:S02]  /*25940*/  FFMA.FTZ R38, R19, R17, -R9 ;  /* 0x0000001113267223 */ /* 0x000fe40000010809 */
[----:B------:R-:W-:Y:S02]  /*25950*/  IMAD.U32 R7, R23, 0x10000, RZ ;  /* 0x0001000017077824 */ /* 0x000fe400078e00ff */
[----:B------:R-:W-:Y:S02]  /*25960*/  IMAD.U32 R9, R26, 0x10000, RZ ;  /* 0x000100001a097824 */ /* 0x000fe400078e00ff */
[----:B------:R-:W-:Y:S02]  /*25970*/  FMUL.FTZ R2, R2, R6 ;  /* 0x0000000602027220 */ /* 0x000fe40000410000 */
[----:B------:R-:W-:-:S02]  /*25980*/  IMAD.U32 R12, R24, 0x10000, RZ ;  /* 0x00010000180c7824 */ /* 0x000fc400078e00ff */
[C---:B------:R-:W-:Y:S02]  /*25990*/  FFMA.FTZ R21, R13.reuse, R6, -R3 ;  /* 0x000000060d157223 */ /* 0x040fe40000010803 */
[C---:B------:R-:W-:Y:S02]  /*259a0*/  FMUL.FTZ R3, R0.reuse, R7 ;  /* 0x0000000700037220 */ /* 0x040fe40000410000 */
[----:B------:R-:W-:Y:S02]  /*259b0*/  FMUL.FTZ R0, R0, R9 ;  /* 0x0000000900007220 */ /* 0x000fe40000410000 */
[----:B------:R-:W-:Y:S01]  /*259c0*/  FFMA.FTZ R20, R13, R16, R2 ;  /* 0x000000100d147223 */ /* 0x000fe20000010002 */
[----:B------:R-:W-:Y:S01]  /*259d0*/  F2FP.BF16.PACK_AB R13, R21, R30 ;  /* 0x0000001e150d723e */ /* 0x000fe200000010ff */
[----:B------:R-:W-:Y:S02]  /*259e0*/  IMAD.U32 R6, R27, 0x10000, RZ ;  /* 0x000100001b067824 */ /* 0x000fe400078e00ff */
[----:B------:R-:W-:-:S02]  /*259f0*/  FMUL.FTZ R2, R8, R12 ;  /* 0x0000000c08027220 */ /* 0x000fc40000410000 */
[----:B------:R-:W-:Y:S01]  /*25a00*/  FFMA.FTZ R18, R22, R7, R0 ;  /* 0x0000000716127223 */ /* 0x000fe20000010000 */
[----:B------:R-:W-:Y:S01]  /*25a10*/  LOP3.LUT R7, R26, 0xffff0000, RZ, 0xc0, !PT ;  /* 0xffff00001a077812 */ /* 0x000fe200078ec0ff */
[-C--:B------:R-:W-:Y:S02]  /*25a20*/  FMUL.FTZ R0, R8, R6.reuse ;  /* 0x0000000608007220 */ /* 0x080fe40000410000 */
[----:B------:R-:W-:Y:S01]  /*25a30*/  FFMA.FTZ R17, R25, R6, -R2 ;  /* 0x0000000619117223 */ /* 0x000fe20000010802 */
[----:B------:R-:W-:Y:S01]  /*25a40*/  LOP3.LUT R6, R23, 0xffff0000, RZ, 0xc0, !PT ;  /* 0xffff000017067812 */ /* 0x000fe200078ec0ff */
[----:B------:R-:W-:Y:S01]  /*25a50*/  FFMA.FTZ R19, R22, R9, -R3 ;  /* 0x0000000916137223 */ /* 0x000fe20000010803 */
[----:B------:R-:W-:Y:S01]  /*25a60*/  LOP3.LUT R9, R27, 0xffff0000, RZ, 0xc0, !PT ;  /* 0xffff00001b097812 */ /* 0x000fe200078ec0ff */
[----:B------:R-:W-:Y:S01]  /*25a70*/  FFMA.FTZ R16, R25, R12, R0 ;  /* 0x0000000c19107223 */ /* 0x000fe20000010000 */
[----:B------:R-:W-:Y:S01]  /*25a80*/  F2FP.BF16.PACK_AB R12, R38, R50 ;  /* 0x00000032260c723e */ /* 0x000fe200000010ff */
[----:B------:R-:W-:-:S02]  /*25a90*/  FMUL.FTZ R3, R14, R6 ;  /* 0x000000060e037220 */ /* 0x000fc40000410000 */
[----:B------:R-:W-:Y:S02]  /*25aa0*/  FMUL.FTZ R0, R10, R11 ;  /* 0x0000000b0a007220 */ /* 0x000fe40000410000 */
[----:B------:R-:W-:Y:S02]  /*25ab0*/  FMUL.FTZ R2, R14, R7 ;  /* 0x000000070e027220 */ /* 0x000fe40000410000 */
[----:B------:R-:W-:Y:S02]  /*25ac0*/  FMUL.FTZ R8, R10, R9 ;  /* 0x000000090a087220 */ /* 0x000fe40000410000 */
        /* <DEDUP_REMOVED lines=9> */
[----:B------:R1:W-:Y:S01]  /*25b60*/  ST.E.128 [R34.64], R12 ;  /* 0x0000000c22007985 */ /* 0x0003e2000c101d04 */
[----:B------:R-:W-:-:S05]  /*25b70*/  F2FP.BF16.PACK_AB R11, R3, R16 ;  /* 0x00000010030b723e */ /* 0x000fca00000010ff */
[----:B------:R1:W-:Y:S02]  /*25b80*/  ST.E.128 [R32.64], R8 ;  /* 0x0000000820007985 */ /* 0x0003e4000c101d04 */
.L_x_1894:
[----:B------:R-:W-:Y:S05]  /*25b90*/  BSYNC B0 ;  /* 0x0000000000007941 */ /* 0x000fea0003800000 */
.L_x_1893:
        /* <DEDUP_REMOVED lines=13> */
[----:B-1----:R-:W-:-:S02]  /*25c70*/  LOP3.LUT R8, R0, 0x38, R51, 0xf8, !PT ;  /* 0x0000003800087812 */ /* 0x002fc400078ef833 */
        /* <DEDUP_REMOVED lines=14> */
[----:B------:R-:W-:Y:S02]  /*25d60*/  PRMT R17, R70, 0x5432, R7 ;  /* 0x0000543246117816 */ /* 0x000fe40000000007 */
[----:B------:R-:W-:Y:S02]  /*25d70*/  PRMT R21, R71, 0x5432, R0 ;  /* 0x0000543247157816 */ /* 0x000fe40000000000 */
[----:B------:R-:W-:Y:S01]  /*25d80*/  SHF.R.U32.HI R2, RZ, 0x10, R45 ;  /* 0x00000010ff027819 */ /* 0x000fe2000001162d */
[----:B------:R-:W-:Y:S01]  /*25d90*/  IMAD.U32 R34, R17, 0x10000, RZ ;  /* 0x0001000011227824 */ /* 0x000fe200078e00ff */
[----:B------:R-:W-:Y:S01]  /*25da0*/  SHF.R.U64 R3, R46, 0x10, R47 ;  /* 0x000000102e037819 */ /* 0x000fe2000000122f */
[----:B------:R-:W-:Y:S01]  /*25db0*/  IMAD.U32 R29, R21, 0x10000, RZ ;  /* 0x00010000151d7824 */ /* 0x000fe200078e00ff */
[----:B------:R-:W-:-:S02]  /*25dc0*/  SHF.R.U32.HI R16, RZ, 0x10, R41 ;  /* 0x00000010ff107819 */ /* 0x000fc40000011629 */
[----:B------:R-:W-:Y:S02]  /*25dd0*/  SHF.R.U32.HI R6, RZ, 0x10, R47 ;  /* 0x00000010ff067819 */ /* 0x000fe4000001162f */
[----:B------:R-:W-:Y:S02]  /*25de0*/  SHF.R.U64 R18, R42, 0x10, R43 ;  /* 0x000000102a127819 */ /* 0x000fe4000000122b */
[----:B------:R-:W-:Y:S02]  /*25df0*/  PRMT R20, R71, 0x5410, R2 ;  /* 0x0000541047147816 */ /* 0x000fe40000000002 */
[C---:B------:R-:W-:Y:S02]  /*25e00*/  PRMT R26, R105.reuse, 0x5432, R3 ;  /* 0x00005432691a7816 */ /* 0x040fe40000000003 */
[----:B------:R-:W-:Y:S02]  /*25e10*/  PRMT R16, R70, 0x5410, R16 ;  /* 0x0000541046107816 */ /* 0x000fe40000000010 */
[----:B------:R-:W-:-:S02]  /*25e20*/  PRMT R27, R105, 0x5410, R6 ;  /* 0x00005410691b7816 */ /* 0x000fc40000000006 */
[----:B------:R-:W-:Y:S02]  /*25e30*/  PRMT R23, R104, 0x5432, R18 ;  /* 0x0000543268177816 */ /* 0x000fe40000000012 */
[----:B------:R-:W-:Y:S02]  /*25e40*/  LOP3.LUT R35, R17, 0xffff0000, RZ, 0xc0, !PT ;  /* 0xffff000011237812 */ /* 0x000fe400078ec0ff */
[----:B------:R-:W-:Y:S02]  /*25e50*/  SHF.R.U32.HI R19, RZ, 0x10, R43 ;  /* 0x00000010ff137819 */ /* 0x000fe4000001162b */
[----:B------:R-:W-:Y:S01]  /*25e60*/  LOP3.LUT R17, R21, 0xffff0000, RZ, 0xc0, !PT ;  /* 0xffff000015117812 */ /* 0x000fe200078ec0ff */
[----:B------:R-:W-:Y:S01]  /*25e70*/  IMAD.U32 R21, R16, 0x10000, RZ ;  /* 0x0001000010157824 */ /* 0x000fe200078e00ff */
[----:B------:R-:W-:Y:S02]  /*25e80*/  PRMT R24, R104, 0x5410, R19 ;  /* 0x0000541068187816 */ /* 0x000fe40000000013 */
        /* <DEDUP_REMOVED lines=69> */
.L_x_1896:
[----:B------:R-:W-:Y:S05]  /*262e0*/  BSYNC B0 ;  /* 0x0000000000007941 */ /* 0x000fea0003800000 */
.L_x_1895:
        /* <DEDUP_REMOVED lines=116> */
.L_x_1898:
[----:B------:R-:W-:Y:S05]  /*26a30*/  BSYNC B0 ;  /* 0x0000000000007941 */ /* 0x000fea0003800000 */
.L_x_1897:
        /* <DEDUP_REMOVED lines=45> */
[C---:B------:R-:W-:Y:S01]  /*26d10*/  IMAD.U32 R21, R16.reuse, 0x10000, RZ ;  /* 0x0001000010157824 */ /* 0x040fe200078e00ff */
        /* <DEDUP_REMOVED lines=70> */
.L_x_1900:
[----:B------:R-:W-:Y:S05]  /*27180*/  BSYNC B0 ;  /* 0x0000000000007941 */ /* 0x000fea0003800000 */
.L_x_1899:
        /* <DEDUP_REMOVED lines=116> */
.L_x_1902:
[----:B------:R-:W-:Y:S05]  /*278d0*/  BSYNC B0 ;  /* 0x0000000000007941 */ /* 0x000fea0003800000 */
.L_x_1901:
        /* <DEDUP_REMOVED lines=116> */
.L_x_1904:
[----:B------:R-:W-:Y:S05]  /*28020*/  BSYNC B0 ;  /* 0x0000000000007941 */ /* 0x000fea0003800000 */
.L_x_1903:
        /* <DEDUP_REMOVED lines=116> */
.L_x_1906:
[----:B------:R-:W-:Y:S05]  /*28770*/  BSYNC B0 ;  /* 0x0000000000007941 */ /* 0x000fea0003800000 */
.L_x_1905:
[----:B------:R-:W-:Y:S01]  /*28780*/  IADD3 R0, R68, 0x70, RZ ;  /* 0x0000007044007810 */ /* 0x000fe20007ffe0ff */
[----:B------:R-:W-:Y:S02]  /*28790*/  IMAD.MOV.U32 R2, RZ, RZ, R136 ;  /* 0x000000ffff027224 */ /* 0x000fe400078e0088 */
[----:B------:R-:W-:Y:S01]  /*287a0*/  IMAD.MOV.U32 R3, RZ, RZ, 0x0 ;  /* 0x00000000ff037424 */ /* 0x000fe200078e00ff */
[----:B------:R-:W-:-:S13]  /*287b0*/  ISETP.GE.OR P0, PT, R0, R69, P0 ;  /* 0x000000450000720c */ /* 0x000fda0000706670 */
[----:B------:R-:W-:Y:S05]  /*287c0*/  @P0 RET.REL.NODEC R2 `(_ZN7cutlass13device_kernelIN5flash19enable_sm80_to_sm89INS1_16FlashAttnFwdSm80INS1_25CollectiveMainloopFwdSm80ILi4ELi1ELb0EN4cute5tupleIJNS5_1CILi128EEENS7_ILi64EEES8_EEELi128ENS_10bfloat16_tEfNS_4arch4Sm80ELb1ELb0ELb1ELb1ELb0ELb1ELb1ELb0EEENS1_21CollectiveEpilogueFwdINS6_IJS8_S8_S9_EEENS6_IJNS7_ILi1EEESH_SH_EEESB_SD_Li128ELb1ELb1ELb0ELb0EEENS1_19SingleTileSchedulerILb1ELb0ELb1ELi128EEEEEEEEEvNT_6ParamsE) ;  /* 0xfffd783002000950 */ /* 0x000fea0003c3ffff */
        /* <DEDUP_REMOVED lines=25> */
[----:B------:R-:W-:Y:S02]  /*28960*/  PRMT R16, R110, 0x5432, R7 ;  /* 0x000054326e107816 */ /* 0x000fe40000000007 */
[----:B------:R-:W-:Y:S02]  /*28970*/  SHF.R.U32.HI R21, RZ, 0x10, R103 ;  /* 0x00000010ff157819 */ /* 0x000fe40000011667 */
[----:B------:R-:W-:Y:S01]  /*28980*/  PRMT R20, R115, 0x5432, R0 ;  /* 0x0000543273147816 */ /* 0x000fe20000000000 */
[----:B------:R-:W-:Y:S01]  /*28990*/  IMAD.U32 R29, R16, 0x10000, RZ ;  /* 0x00010000101d7824 */ /* 0x000fe200078e00ff */
[----:B------:R-:W-:-:S02]  /*289a0*/  SHF.R.U32.HI R17, RZ, 0x10, R101 ;  /* 0x00000010ff117819 */ /* 0x000fc40000011665 */
[----:B------:R-:W-:Y:S02]  /*289b0*/  PRMT R26, R131, 0x5410, R6 ;  /* 0x00005410831a7816 */ /* 0x000fe40000000006 */
[----:B------:R-:W-:Y:S02]  /*289c0*/  SHF.R.U32.HI R2, RZ, 0x10, R97 ;  /* 0x00000010ff027819 */ /* 0x000fe40000011661 */
[----:B------:R-:W-:Y:S02]  /*289d0*/  PRMT R23, R130, 0x5410, R21 ;  /* 0x0000541082177816 */ /* 0x000fe40000000015 */
[----:B------:R-:W-:Y:S02]  /*289e0*/  SHF.R.U64 R3, R98, 0x10, R99 ;  /* 0x0000001062037819 */ /* 0x000fe40000001263 */
[----:B------:R-:W-:Y:S02]  /*289f0*/  SHF.L.U32 R28, R20, 0x10, RZ ;  /* 0x00000010141c7819 */ /* 0x000fe400000006ff */
[----:B------:R-:W-:-:S02]  /*28a00*/  PRMT R7, R110, 0x5410, R17 ;  /* 0x000054106e077816 */ /* 0x000fc40000000011 */
[----:B------:R-:W-:Y:S02]  /*28a10*/  PRMT R19, R115, 0x5410, R2 ;  /* 0x0000541073137816 */ /* 0x000fe40000000002 */
[----:B------:R-:W-:Y:S02]  /*28a20*/  SHF.R.U64 R18, R102, 0x10, R103 ;  /* 0x0000001066127819 */ /* 0x000fe40000001267 */
[----:B------:R-:W-:Y:S02]  /*28a30*/  PRMT R25, R131, 0x5432, R3 ;  /* 0x0000543283197816 */ /* 0x000fe40000000003 */
[----:B------:R-:W-:Y:S01]  /*28a40*/  LOP3.LUT R34, R16, 0xffff0000, RZ, 0xc0, !PT ;  /* 0xffff000010227812 */ /* 0x000fe200078ec0ff */
[----:B------:R-:W-:Y:S01]  /*28a50*/  IMAD.U32 R16, R19, 0x10000, RZ ;  /* 0x0001000013107824 */ /* 0x000fe200078e00ff */
[----:B------:R-:W-:Y:S02]  /*28a60*/  LOP3.LUT R20, R20, 0xffff0000, RZ, 0xc0, !PT ;  /* 0xffff000014147812 */ /* 0x000fe400078ec0ff */
[----:B------:R-:W-:Y:S01]  /*28a70*/  PRMT R22, R130, 0x5432, R18 ;  /* 0x0000543282167816 */ /* 0x000fe20000000012 */
        /* <DEDUP_REMOVED lines=12> */
[----:B------:R-:W-:-:S02]  /*28b40*/  FMUL.FTZ R15, R6, R29 ;  /* 0x0000001d060f7220 */ /* 0x000fc40000410000 */
[-C--:B------:R-:W-:Y:S02]  /*28b50*/  FMUL.FTZ R6, R6, R28.reuse ;  /* 0x0000001c06067220 */ /* 0x080fe40000410000 */
[----:B------:R-:W-:Y:S02]  /*28b60*/  FFMA.FTZ R36, R17, R28, -R15 ;  /* 0x0000001c11247223 */ /* 0x000fe4000001080f */
[----:B------:R-:W-:Y:S02]  /*28b70*/  IMAD.U32 R28, R7, 0x10000, RZ ;  /* 0x00010000071c7824 */ /* 0x000fe400078e00ff */
[----:B------:R-:W-:Y:S01]  /*28b80*/  FFMA.FTZ R35, R17, R29, R6 ;  /* 0x0000001d11237223 */ /* 0x000fe20000010006 */
[----:B------:R-:W-:Y:S01]  /*28b90*/  LOP3.LUT R17, R7, 0xffff0000, RZ, 0xc0, !PT ;  /* 0xffff000007117812 */ /* 0x000fe200078ec0ff */
[C---:B------:R-:W-:Y:S01]  /*28ba0*/  FMUL.FTZ R15, R3.reuse, R34 ;  /* 0x00000022030f7220 */ /* 0x040fe20000410000 */
[----:B------:R-:W-:Y:S01]  /*28bb0*/  SHF.L.U32 R7, R22, 0x10, RZ ;  /* 0x0000001016077819 */ /* 0x000fe200000006ff */
[----:B------:R-:W-:-:S02]  /*28bc0*/  FMUL.FTZ R6, R3, R20 ;  /* 0x0000001403067220 */ /* 0x000fc40000410000 */
[C---:B------:R-:W-:Y:S02]  /*28bd0*/  FMUL.FTZ R3, R2.reuse, R28 ;  /* 0x0000001c02037220 */ /* 0x040fe40000410000 */
[----:B------:R-:W-:Y:S02]  /*28be0*/  FMUL.FTZ R2, R2, R16 ;  /* 0x0000001002027220 */ /* 0x000fe40000410000 */
[----:B------:R-:W-:Y:S02]  /*28bf0*/  FFMA.FTZ R29, R18, R20, -R15 ;  /* 0x00000014121d7223 */ /* 0x000fe4000001080f */
[C---:B------:R-:W-:Y:S01]  /*28c00*/  FFMA.FTZ R20, R12.reuse, R16, -R3 ;  /* 0x000000100c147223 */ /* 0x040fe20000010803 */
[----:B------:R-:W-:Y:S01]  /*28c10*/  LOP3.LUT R3, R19, 0xffff0000, RZ, 0xc0, !PT ;  /* 0xffff000013037812 */ /* 0x000fe200078ec0ff */
[----:B------:R-:W-:Y:S02]  /*28c20*/  FFMA.FTZ R28, R12, R28, R2 ;  /* 0x0000001c0c1c7223 */ /* 0x000fe40000010002 */
[----:B------:R-:W-:-:S02]  /*28c30*/  FMUL.FTZ R2, R8, R17 ;  /* 0x0000001108027220 */ /* 0x000fc40000410000 */
[C---:B------:R-:W-:Y:S01]  /*28c40*/  IMAD.U32 R0, R10.reuse, 0x10000, RZ ;  /* 0x000100000a007824 */ /* 0x040fe200078e00ff */
[----:B------:R-:W-:Y:S01]  /*28c50*/  LOP3.LUT R10, R10, 0xffff0000, RZ, 0xc0, !PT ;  /* 0xffff00000a0a7812 */ /* 0x000fe200078ec0ff */
[----:B------:R-:W-:Y:S02]  /*28c60*/  FFMA.FTZ R34, R18, R34, R6 ;  /* 0x0000002212227223 */ /* 0x000fe40000010006 */
[----:B------:R-:W-:Y:S02]  /*28c70*/  IMAD.U32 R12, R25, 0x10000, RZ ;  /* 0x00010000190c7824 */ /* 0x000fe400078e00ff */
[C---:B------:R-:W-:Y:S01]  /*28c80*/  IMAD.U32 R9, R11.reuse, 0x10000, RZ ;  /* 0x000100000b097824 */ /* 0x040fe200078e00ff */
[----:B------:R-:W-:Y:S01]  /*28c90*/  LOP3.LUT R11, R11, 0xffff0000, RZ, 0xc0, !PT ;  /* 0xffff00000b0b7812 */ /* 0x000fe200078ec0ff */
[----:B------:R-:W-:Y:S02]  /*28ca0*/  IMAD.U32 R18, R23, 0x10000, RZ ;  /* 0x0001000017127824 */ /* 0x000fe400078e00ff */
[----:B------:R-:W-:-:S02]  /*28cb0*/  FMUL.FTZ R8, R8, R3 ;  /* 0x0000000308087220 */ /* 0x000fc40000410000 */
[----:B------:R-:W-:Y:S02]  /*28cc0*/  FFMA.FTZ R19, R13, R3, -R2 ;  /* 0x000000030d137223 */ /* 0x000fe40000010802 */
[CC--:B------:R-:W-:Y:S02]  /*28cd0*/  FMUL.FTZ R3, R0.reuse, R7.reuse ;  /* 0x0000000700037220 */ /* 0x0c0fe40000410000 */
[----:B------:R-:W-:Y:S02]  /*28ce0*/  FMUL.FTZ R0, R0, R12 ;  /* 0x0000000c00007220 */ /* 0x000fe40000410000 */
[----:B------:R-:W-:Y:S02]  /*28cf0*/  IMAD.U32 R6, R26, 0x10000, RZ ;  /* 0x000100001a067824 */ /* 0x000fe400078e00ff */
[----:B------:R-:W-:Y:S02]  /*28d00*/  FMUL.FTZ R2, R9, R18 ;  /* 0x0000001209027220 */ /* 0x000fe40000410000 */
[----:B------:R-:W-:Y:S01]  /*28d10*/  FFMA.FTZ R16, R21, R12, -R3 ;  /* 0x0000000c15107223 */ /* 0x000fe20000010803 */
[----:B------:R-:W-:Y:S01]  /*28d20*/  F2FP.BF16.PACK_AB R12, R29, R36 ;  /* 0x000000241d0c723e */ /* 0x000fe200000010ff */
[----:B------:R-:W-:Y:S01]  /*28d30*/  FFMA.FTZ R21, R21, R7, R0 ;  /* 0x0000000715157223 */ /* 0x000fe20000010000 */
[----:B------:R-:W-:Y:S01]  /*28d40*/  LOP3.LUT R7, R25, 0xffff0000, RZ, 0xc0, !PT ;  /* 0xffff000019077812 */ /* 0x000fe200078ec0ff */
[-C--:B------:R-:W-:Y:S01]  /*28d50*/  FMUL.FTZ R0, R9, R6.reuse ;  /* 0x0000000609007220 */ /* 0x080fe20000410000 */
[----:B------:R-:W-:Y:S01]  /*28d60*/  LOP3.LUT R9, R23, 0xffff0000, RZ, 0xc0, !PT ;  /* 0xffff000017097812 */ /* 0x000fe200078ec0ff */
[----:B------:R-:W-:Y:S01]  /*28d70*/  FFMA.FTZ R15, R24, R6, -R2 ;  /* 0x00000006180f7223 */ /* 0x000fe20000010802 */
[----:B------:R-:W-:Y:S01]  /*28d80*/  LOP3.LUT R6, R22, 0xffff0000, RZ, 0xc0, !PT ;  /* 0xffff000016067812 */ /* 0x000fe200078ec0ff */
[----:B------:R-:W-:Y:S01]  /*28d90*/  FFMA.FTZ R17, R13, R17, R8 ;  /* 0x000000110d117223 */ /* 0x000fe20000010008 */
[----:B------:R-:W-:Y:S01]  /*28da0*/  LOP3.LUT R8, R26, 0xffff0000, RZ, 0xc0, !PT ;  /* 0xffff00001a087812 */ /* 0x000fe200078ec0ff */
[----:B------:R-:W-:Y:S01]  /*28db0*/  FFMA.FTZ R24, R24, R18, R0 ;  /* 0x0000001218187223 */ /* 0x000fe20000010000 */
[----:B------:R-:W-:Y:S01]  /*28dc0*/  F2FP.BF16.PACK_AB R13, R19, R20 ;  /* 0x00000014130d723e */ /* 0x000fe200000010ff */
[----:B------:R-:W-:-:S02]  /*28dd0*/  FMUL.FTZ R3, R10, R6 ;  /* 0x000000060a037220 */ /* 0x000fc40000410000 */
[C---:B------:R-:W-:Y:S02]  /*28de0*/  FMUL.FTZ R0, R11.reuse, R9 ;  /* 0x000000090b007220 */ /* 0x040fe40000410000 */
[-C--:B------:R-:W-:Y:S02]  /*28df0*/  FMUL.FTZ R2, R10, R7.reuse ;  /* 0x000000070a027220 */ /* 0x080fe40000410000 */
[-C--:B------:R-:W-:Y:S02]  /*28e00*/  FMUL.FTZ R11, R11, R8.reuse ;  /* 0x000000080b0b7220 */ /* 0x080fe40000410000 */
[C---:B------:R-:W-:Y:S02]  /*28e10*/  FFMA.FTZ R3, R27.reuse, R7, -R3 ;  /* 0x000000071b037223 */ /* 0x040fe40000010803 */
[----:B------:R-:W-:Y:S01]  /*28e20*/  FFMA.FTZ R0, R14, R8, -R0 ;  /* 0x000000080e007223 */ /* 0x000fe20000010800 */
[----:B------:R-:W-:Y:S01]  /*28e30*/  F2FP.BF16.PACK_AB R8, R34, R35 ;  /* 0x000000232208723e */ /* 0x000fe200000010ff */
[----:B------:R-:W-:-:S02]  /*28e40*/  FFMA.FTZ R2, R27, R6, R2 ;  /* 0x000000061b027223 */ /* 0x000fc40000010002 */
[----:B------:R-:W-:Y:S01]  /*28e50*/  FFMA.FTZ R11, R14, R9, R11 ;  /* 0x000000090e0b7223 */ /* 0x000fe2000001000b */
[----:B------:R-:W-:Y:S01]  /*28e60*/  F2FP.BF16.PACK_AB R14, R3, R16 ;  /* 0x00000010030e723e */ /* 0x000fe200000010ff */
[----:B------:R-:W-:Y:S01]  /*28e70*/  IMAD.MOV.U32 R3, RZ, RZ, 0x0 ;  /* 0x00000000ff037424 */ /* 0x000fe200078e00ff */
[----:B------:R-:W-:Y:S02]  /*28e80*/  F2FP.BF16.PACK_AB R15, R0, R15 ;  /* 0x0000000f000f723e */ /* 0x000fe400000010ff */
[----:B------:R-:W-:Y:S02]  /*28e90*/  F2FP.BF16.PACK_AB R9, R17, R28 ;  /* 0x0000001c1109723e */ /* 0x000fe400000010ff */
[----:B------:R-:W-:Y:S01]  /*28ea0*/  F2FP.BF16.PACK_AB R10, R2, R21 ;  /* 0x00000015020a723e */ /* 0x000fe200000010ff */
[----:B------:R-:W-:Y:S01]  /*28eb0*/  IMAD.MOV.U32 R2, RZ, RZ, R136 ;  /* 0x000000ffff027224 */ /* 0x000fe200078e0088 */
[----:B------:R-:W-:Y:S01]  /*28ec0*/  F2FP.BF16.PACK_AB R11, R11, R24 ;  /* 0x000000180b0b723e */ /* 0x000fe200000010ff */
[----:B------:R1:W-:Y:S04]  /*28ed0*/  ST.E.128 [R32.64], R12 ;  /* 0x0000000c20007985 */ /* 0x0003e8000c101d04 */
[----:B------:R1:W-:Y:S01]  /*28ee0*/  ST.E.128 [R30.64], R8 ;  /* 0x000000081e007985 */ /* 0x0003e2000c101d04 */
[----:B------:R-:W-:Y:S05]  /*28ef0*/  RET.REL.NODEC R2 `(_ZN7cutlass13device_kernelIN5flash19enable_sm80_to_sm89INS1_16FlashAttnFwdSm80INS1_25CollectiveMainloopFwdSm80ILi4ELi1ELb0EN4cute5tupleIJNS5_1CILi128EEENS7_ILi64EEES8_EEELi128ENS_10bfloat16_tEfNS_4arch4Sm80ELb1ELb0ELb1ELb1ELb0ELb1ELb1ELb0EEENS1_21CollectiveEpilogueFwdINS6_IJS8_S8_S9_EEENS6_IJNS7_ILi1EEESH_SH_EEESB_SD_Li128ELb1ELb1ELb0ELb0EEENS1_19SingleTileSchedulerILb1ELb0ELb1ELi128EEEEEEEEEvNT_6ParamsE) ;  /* 0xfffd710002007950 */ /* 0x000fea0003c3ffff */
.L_x_1809:
[----:B------:R-:W-:Y:S01]  /*28f00*/  IMAD.MOV.U32 R110, RZ, RZ, R12 ;  /* 0x000000ffff6e7224 */ /* 0x000fe200078e000c */
[----:B------:R-:W-:Y:S01]  /*28f10*/  MOV R131, 0x181f ;  /* 0x0000181f00837802 */ /* 0x000fe20000000f00 */
[----:B------:R-:W-:Y:S01]  /*28f20*/  IMAD.MOV.U32 R3, RZ, RZ, RZ ;  /* 0x000000ffff037224 */ /* 0x000fe200078e00ff */
[----:B------:R-:W-:-:S02]  /*28f30*/  MOV R130, 0xffffffff ;  /* 0xffffffff00827802 */ /* 0x000fc40000000f00 */
[----:B------:R-:W-:Y:S02]  /*28f40*/  MOV R2, 0x28f60 ;  /* 0x00028f6000027802 */ /* 0x000fe40000000f00 */
[----:B------:R-:W-:Y:S05]  /*28f50*/  CALL.REL.NOINC `($__internal_7_$__cuda_sm70_shflsync_idx_p) ;  /* 0x00001e5000007944 */ /* 0x000fea0003c00000 */
[----:B------:R-:W-:Y:S01]  /*28f60*/  MOV R0, R115 ;  /* 0x0000007300007202 */ /* 0x000fe20000000f00 */
[----:B------:R-:W-:Y:S05]  /*28f70*/  BRA `(.L_x_1907) ;  /* 0xffff627000007947 */ /* 0x000fea000383ffff */
.L_x_1810:
[----:B------:R-:W-:Y:S01]  /*28f80*/  IMAD.MOV.U32 R110, RZ, RZ, R14 ;  /* 0x000000ffff6e7224 */ /* 0x000fe200078e000e */
[----:B------:R-:W-:Y:S01]  /*28f90*/  MOV R131, 0x181f ;  /* 0x0000181f00837802 */ /* 0x000fe20000000f00 */
[----:B------:R-:W-:Y:S01]  /*28fa0*/  IMAD.MOV.U32 R3, RZ, RZ, RZ ;  /* 0x000000ffff037224 */ /* 0x000fe200078e00ff */
[----:B------:R-:W-:Y:S02]  /*28fb0*/  MOV R130, 0xffffffff ;  /* 0xffffffff00827802 */ /* 0x000fe40000000f00 */
[----:B------:R-:W-:Y:S02]  /*28fc0*/  MOV R2, 0x28fe0 ;  /* 0x00028fe000027802 */ /* 0x000fe40000000f00 */
[----:B-12---:R-:W-:Y:S05]  /*28fd0*/  CALL.REL.NOINC `($__internal_7_$__cuda_sm70_shflsync_idx_p) ;  /* 0x00001dd000007944 */ /* 0x006fea0003c00000 */
[----:B------:R-:W-:Y:S01]  /*28fe0*/  IMAD.MOV.U32 R110, RZ, RZ, R18 ;  /* 0x000000ffff6e7224 */ /* 0x000fe200078e0012 */
[----:B------:R-:W-:Y:S01]  /*28ff0*/  MOV R131, 0x181f ;  /* 0x0000181f00837802 */ /* 0x000fe20000000f00 */
[----:B------:R-:W-:Y:S01]  /*29000*/  IMAD.MOV.U32 R3, RZ, RZ, RZ ;  /* 0x000000ffff037224 */ /* 0x000fe200078e00ff */
[----:B------:R-:W-:Y:S01]  /*29010*/  MOV R6, R115 ;  /* 0x0000007300067202 */ /* 0x000fe20000000f00 */
[----:B------:R-:W-:Y:S01]  /*29020*/  IMAD.MOV.U32 R130, RZ, RZ, -0x1 ;  /* 0xffffffffff827424 */ /* 0x000fe200078e00ff */
[----:B------:R-:W-:-:S02]  /*29030*/  MOV R7, R0 ;  /* 0x0000000000077202 */ /* 0x000fc40000000f00 */
[----:B------:R-:W-:Y:S02]  /*29040*/  MOV R2, 0x29060 ;  /* 0x0002906000027802 */ /* 0x000fe40000000f00 */
[----:B------:R-:W-:Y:S05]  /*29050*/  CALL.REL.NOINC `($__internal_7_$__cuda_sm70_shflsync_idx_p) ;  /* 0x00001d5000007944 */ /* 0x000fea0003c00000 */
[----:B------:R-:W-:Y:S01]  /*29060*/  IMAD.MOV.U32 R8, RZ, RZ, R115 ;  /* 0x000000ffff087224 */ /* 0x000fe200078e0073 */
[----:B------:R-:W-:Y:S01]  /*29070*/  MOV R110, R15 ;  /* 0x0000000f006e7202 */ /* 0x000fe20000000f00 */
[----:B------:R-:W-:Y:S01]  /*29080*/  IMAD.MOV.U32 R3, RZ, RZ, RZ ;  /* 0x000000ffff037224 */ /* 0x000fe200078e00ff */
[----:B------:R-:W-:Y:S01]  /*29090*/  MOV R131, 0x181f ;  /* 0x0000181f00837802 */ /* 0x000fe20000000f00 */
[----:B------:R-:W-:Y:S01]  /*290a0*/  IMAD.MOV.U32 R130, RZ, RZ, -0x1 ;  /* 0xffffffffff827424 */ /* 0x000fe200078e00ff */
[----:B------:R-:W-:Y:S02]  /*290b0*/  MOV R2, 0x290d0 ;  /* 0x000290d000027802 */ /* 0x000fe40000000f00 */
[----:B------:R-:W-:Y:S05]  /*290c0*/  CALL.REL.NOINC `($__internal_7_$__cuda_sm70_shflsync_idx_p) ;  /* 0x00001ce000007944 */ /* 0x000fea0003c00000 */
[----:B------:R-:W-:Y:S01]  /*290d0*/  MOV R2, R115 ;  /* 0x0000007300027202 */ /* 0x000fe20000000f00 */
[----:B------:R-:W-:Y:S05]  /*290e0*/  BRA `(.L_x_1908) ;  /* 0xffff615000007947 */ /* 0x000fea000383ffff */
.L_x_1813:
[----:B------:R-:W-:Y:S01]  /*290f0*/  IMAD.MOV.U32 R110, RZ, RZ, R12 ;  /* 0x000000ffff6e7224 */ /* 0x000fe200078e000c */
[----:B------:R-:W-:Y:S01]  /*29100*/  MOV R131, 0x181f ;  /* 0x0000181f00837802 */ /* 0x000fe20000000f00 */
[----:B------:R-:W-:Y:S01]  /*29110*/  IMAD.MOV.U32 R3, RZ, RZ, 0x1 ;  /* 0x00000001ff037424 */ /* 0x000fe200078e00ff */
[----:B------:R-:W-:Y:S02]  /*29120*/  MOV R130, 0xffffffff ;  /* 0xffffffff00827802 */ /* 0x000fe40000000f00 */
[----:B------:R-:W-:-:S02]  /*29130*/  MOV R2, 0x29150 ;  /* 0x0002915000027802 */ /* 0x000fc40000000f00 */
[----:B---3--:R-:W-:Y:S05]  /*29140*/  CALL.REL.NOINC `($__internal_7_$__cuda_sm70_shflsync_idx_p) ;  /* 0x00001c6000007944 */ /* 0x008fea0003c00000 */
[----:B------:R-:W-:Y:S01]  /*29150*/  IMAD.MOV.U32 R0, RZ, RZ, R115 ;  /* 0x000000ffff007224 */ /* 0x000fe200078e0073 */
[----:B------:R-:W-:Y:S01]  /*29160*/  MOV R110, R14 ;  /* 0x0000000e006e7202 */ /* 0x000fe20000000f00 */
[----:B------:R-:W-:Y:S01]  /*29170*/  IMAD.MOV.U32 R3, RZ, RZ, 0x1 ;  /* 0x00000001ff037424 */ /* 0x000fe200078e00ff */
[----:B------:R-:W-:Y:S01]  /*29180*/  MOV R131, 0x181f ;  /* 0x0000181f00837802 */ /* 0x000fe20000000f00 */
[----:B------:R-:W-:Y:S01]  /*29190*/  IMAD.MOV.U32 R130, RZ, RZ, -0x1 ;  /* 0xffffffffff827424 */ /* 0x000fe200078e00ff */
[----:B------:R-:W-:-:S02]  /*291a0*/  MOV R2, 0x291c0 ;  /* 0x000291c000027802 */ /* 0x000fc40000000f00 */
[----:B------:R-:W-:Y:S05]  /*291b0*/  CALL.REL.NOINC `($__internal_7_$__cuda_sm70_shflsync_idx_p) ;  /* 0x00001bf000007944 */ /* 0x000fea0003c00000 */
[----:B------:R-:W-:Y:S01]  /*291c0*/  IMAD.MOV.U32 R110, RZ, RZ, R18 ;  /* 0x000000ffff6e7224 */ /* 0x000fe200078e0012 */
[----:B------:R-:W-:Y:S01]  /*291d0*/  MOV R131, 0x181f ;  /* 0x0000181f00837802 */ /* 0x000fe20000000f00 */
[----:B------:R-:W-:Y:S01]  /*291e0*/  IMAD.MOV.U32 R3, RZ, RZ, 0x1 ;  /* 0x00000001ff037424 */ /* 0x000fe200078e00ff */
[----:B------:R-:W-:Y:S01]  /*291f0*/  MOV R6, R115 ;  /* 0x0000007300067202 */ /* 0x000fe20000000f00 */
[----:B------:R-:W-:Y:S01]  /*29200*/  IMAD.MOV.U32 R130, RZ, RZ, -0x1 ;  /* 0xffffffffff827424 */ /* 0x000fe200078e00ff */
[----:B------:R-:W-:-:S02]  /*29210*/  MOV R7, R0 ;  /* 0x0000000000077202 */ /* 0x000fc40000000f00 */
[----:B------:R-:W-:Y:S02]  /*29220*/  MOV R2, 0x29240 ;  /* 0x0002924000027802 */ /* 0x000fe40000000f00 */
[----:B------:R-:W-:Y:S05]  /*29230*/  CALL.REL.NOINC `($__internal_7_$__cuda_sm70_shflsync_idx_p) ;  /* 0x00001b7000007944 */ /* 0x000fea0003c00000 */
        /* <DEDUP_REMOVED lines=9> */
.L_x_1816:
[----:B------:R-:W-:Y:S01]  /*292d0*/  IMAD.MOV.U32 R110, RZ, RZ, R12 ;  /* 0x000000ffff6e7224 */ /* 0x000fe200078e000c */
[----:B------:R-:W-:Y:S01]  /*292e0*/  MOV R131, 0x181f ;  /* 0x0000181f00837802 */ /* 0x000fe20000000f00 */
[----:B------:R-:W-:Y:S01]  /*292f0*/  IMAD.MOV.U32 R3, RZ, RZ, 0x2 ;  /* 0x00000002ff037424 */ /* 0x000fe200078e00ff */
[----:B------:R-:W-:Y:S02]  /*29300*/  MOV R130, 0xffffffff ;  /* 0xffffffff00827802 */ /* 0x000fe40000000f00 */
[----:B------:R-:W-:-:S02]  /*29310*/  MOV R2, 0x29330 ;  /* 0x0002933000027802 */ /* 0x000fc40000000f00 */
[----:B------:R-:W-:Y:S05]  /*29320*/  CALL.REL.NOINC `($__internal_7_$__cuda_sm70_shflsync_idx_p) ;  /* 0x00001a8000007944 */ /* 0x000fea0003c00000 */
[----:B------:R-:W-:Y:S01]  /*29330*/  MOV R0, R115 ;  /* 0x0000007300007202 */ /* 0x000fe20000000f00 */
[----:B------:R-:W-:Y:S05]  /*29340*/  BRA `(.L_x_1910) ;  /* 0xffff646000007947 */ /* 0x000fea000383ffff */
.L_x_1817:
[----:B------:R-:W-:Y:S01]  /*29350*/  IMAD.MOV.U32 R110, RZ, RZ, R14 ;  /* 0x000000ffff6e7224 */ /* 0x000fe200078e000e */
[----:B------:R-:W-:Y:S01]  /*29360*/  MOV R131, 0x181f ;  /* 0x0000181f00837802 */ /* 0x000fe20000000f00 */
[----:B------:R-:W-:Y:S01]  /*29370*/  IMAD.MOV.U32 R3, RZ, RZ, 0x2 ;  /* 0x00000002ff037424 */ /* 0x000fe200078e00ff */
[----:B------:R-:W-:-:S02]  /*29380*/  MOV R130, 0xffffffff ;  /* 0xffffffff00827802 */ /* 0x000fc40000000f00 */
[----:B------:R-:W-:Y:S02]  /*29390*/  MOV R2, 0x293b0 ;  /* 0x000293b000027802 */ /* 0x000fe40000000f00 */
[----:B-12---:R-:W-:Y:S05]  /*293a0*/  CALL.REL.NOINC `($__internal_7_$__cuda_sm70_shflsync_idx_p) ;  /* 0x00001a0000007944 */ /* 0x006fea0003c00000 */
[----:B------:R-:W-:Y:S01]  /*293b0*/  IMAD.MOV.U32 R110, RZ, RZ, R18 ;  /* 0x000000ffff6e7224 */ /* 0x000fe200078e0012 */
[----:B------:R-:W-:Y:S01]  /*293c0*/  MOV R131, 0x181f ;  /* 0x0000181f00837802 */ /* 0x000fe20000000f00 */
[----:B------:R-:W-:Y:S01]  /*293d0*/  IMAD.MOV.U32 R3, RZ, RZ, 0x2 ;  /* 0x00000002ff037424 */ /* 0x000fe200078e00ff */
[----:B------:R-:W-:Y:S01]  /*293e0*/  MOV R6, R115 ;  /* 0x0000007300067202 */ /* 0x000fe20000000f00 */
[----:B------:R-:W-:Y:S01]  /*293f0*/  IMAD.MOV.U32 R130, RZ, RZ, -0x1 ;  /* 0xffffffffff827424 */ /* 0x000fe200078e00ff */
[----:B------:R-:W-:Y:S02]  /*29400*/  MOV R7, R0 ;  /* 0x0000000000077202 */ /* 0x000fe40000000f00 */
[----:B------:R-:W-:Y:S02]  /*29410*/  MOV R2, 0x29430 ;  /* 0x0002943000027802 */ /* 0x000fe40000000f00 */
[----:B------:R-:W-:Y:S05]  /*29420*/  CALL.REL.NOINC `($__internal_7_$__cuda_sm70_shflsync_idx_p) ;  /* 0x0000198000007944 */ /* 0x000fea0003c00000 */
        /* <DEDUP_REMOVED lines=9> */
.L_x_1820:
[----:B------:R-:W-:Y:S01]  /*294c0*/  IMAD.MOV.U32 R110, RZ, RZ, R12 ;  /* 0x000000ffff6e7224 */ /* 0x000fe200078e000c */
[----:B------:R-:W-:Y:S01]  /*294d0*/  MOV R131, 0x181f ;  /* 0x0000181f00837802 */ /* 0x000fe20000000f00 */
[----:B------:R-:W-:Y:S01]  /*294e0*/  IMAD.MOV.U32 R3, RZ, RZ, 0x3 ;  /* 0x00000003ff037424 */ /* 0x000fe200078e00ff */
[----:B------:R-:W-:-:S02]  /*294f0*/  MOV R130, 0xffffffff ;  /* 0xffffffff00827802 */ /* 0x000fc40000000f00 */
[----:B------:R-:W-:Y:S02]  /*29500*/  MOV R2, 0x29520 ;  /* 0x0002952000027802 */ /* 0x000fe40000000f00 */
[----:B---3--:R-:W-:Y:S05]  /*29510*/  CALL.REL.NOINC `($__internal_7_$__cuda_sm70_shflsync_idx_p) ;  /* 0x0000189000007944 */ /* 0x008fea0003c00000 */
[----:B------:R-:W-:Y:S01]  /*29520*/  IMAD.MOV.U32 R0, RZ, RZ, R115 ;  /* 0x000000ffff007224 */ /* 0x000fe200078e0073 */
[----:B------:R-:W-:Y:S01]  /*29530*/  MOV R110, R14 ;  /* 0x0000000e006e7202 */ /* 0x000fe20000000f00 */
[----:B------:R-:W-:Y:S01]  /*29540*/  IMAD.MOV.U32 R3, RZ, RZ, 0x3 ;  /* 0x00000003ff037424 */ /* 0x000fe200078e00ff */
[----:B------:R-:W-:Y:S01]  /*29550*/  MOV R131, 0x181f ;  /* 0x0000181f00837802 */ /* 0x000fe20000000f00 */
[----:B------:R-:W-:Y:S01]  /*29560*/  IMAD.MOV.U32 R130, RZ, RZ, -0x1 ;  /* 0xffffffffff827424 */ /* 0x000fe200078e00ff */
[----:B------:R-:W-:Y:S02]  /*29570*/  MOV R2, 0x29590 ;  /* 0x0002959000027802 */ /* 0x000fe40000000f00 */
        /* <DEDUP_REMOVED lines=18> */
.L_x_1823:
        /* <DEDUP_REMOVED lines=8> */
.L_x_1824:
        /* <DEDUP_REMOVED lines=23> */
.L_x_1827:
[----:B------:R-:W-:Y:S01]  /*29890*/  IMAD.MOV.U32 R110, RZ, RZ, R12 ;  /* 0x000000ffff6e7224 */ /* 0x000fe200078e000c */
[----:B------:R-:W-:Y:S01]  /*298a0*/  MOV R131, 0x181f ;  /* 0x0000181f00837802 */ /* 0x000fe20000000f00 */
[----:B------:R-:W-:Y:S01]  /*298b0*/  IMAD.MOV.U32 R3, RZ, RZ, 0x5 ;  /* 0x00000005ff037424 */ /* 0x000fe200078e00ff */
[----:B------:R-:W-:-:S02]  /*298c0*/  MOV R130, 0xffffffff ;  /* 0xffffffff00827802 */ /* 0x000fc40000000f00 */
[----:B------:R-:W-:Y:S02]  /*298d0*/  MOV R2, 0x298f0 ;  /* 0x000298f000027802 */ /* 0x000fe40000000f00 */
[----:B---3--:R-:W-:Y:S05]  /*298e0*/  CALL.REL.NOINC `($__internal_7_$__cuda_sm70_shflsync_idx_p) ;  /* 0x000014c000007944 */ /* 0x008fea0003c00000 */
[----:B------:R-:W-:Y:S01]  /*298f0*/  MOV R0, R115 ;  /* 0x0000007300007202 */ /* 0x000fe20000000f00 */
[----:B------:R-:W-:Y:S05]  /*29900*/  BRA `(.L_x_1915) ;  /* 0xffff677000007947 */ /* 0x000fea000383ffff */
.L_x_1828:
[----:B------:R-:W-:Y:S01]  /*29910*/  IMAD.MOV.U32 R110, RZ, RZ, R14 ;  /* 0x000000ffff6e7224 */ /* 0x000fe200078e000e */
[----:B------:R-:W-:Y:S01]  /*29920*/  MOV R131, 0x181f ;  /* 0x0000181f00837802 */ /* 0x000fe20000000f00 */
[----:B------:R-:W-:Y:S01]  /*29930*/  IMAD.MOV.U32 R3, RZ, RZ, 0x5 ;  /* 0x00000005ff037424 */ /* 0x000fe200078e00ff */
[----:B------:R-:W-:Y:S02]  /*29940*/  MOV R130, 0xffffffff ;  /* 0xffffffff00827802 */ /* 0x000fe40000000f00 */
[----:B------:R-:W-:Y:S02]  /*29950*/  MOV R2, 0x29970 ;  /* 0x0002997000027802 */ /* 0x000fe40000000f00 */
[----:B-123--:R-:W-:Y:S05]  /*29960*/  CALL.REL.NOINC `($__internal_7_$__cuda_sm70_shflsync_idx_p) ;  /* 0x0000144000007944 */ /* 0x00efea0003c00000 */
        /* <DEDUP_REMOVED lines=17> */
.L_x_1831:
[----:B------:R-:W-:Y:S01]  /*29a80*/  IMAD.MOV.U32 R110, RZ, RZ, R12 ;  /* 0x000000ffff6e7224 */ /* 0x000fe200078e000c */
[----:B------:R-:W-:Y:S01]  /*29a90*/  MOV R131, 0x181f ;  /* 0x0000181f00837802 */ /* 0x000fe20000000f00 */
[----:B------:R-:W-:Y:S01]  /*29aa0*/  IMAD.MOV.U32 R3, RZ, RZ, 0x6 ;  /* 0x00000006ff037424 */ /* 0x000fe200078e00ff */
[----:B------:R-:W-:Y:S02]  /*29ab0*/  MOV R130, 0xffffffff ;  /* 0xffffffff00827802 */ /* 0x000fe40000000f00 */
[----:B------:R-:W-:-:S02]  /*29ac0*/  MOV R2, 0x29ae0 ;  /* 0x00029ae000027802 */ /* 0x000fc40000000f00 */
[----:B----4-:R-:W-:Y:S05]  /*29ad0*/  CALL.REL.NOINC `($__internal_7_$__cuda_sm70_shflsync_idx_p) ;  /* 0x000012d000007944 */ /* 0x010fea0003c00000 */
[----:B------:R-:W-:Y:S01]  /*29ae0*/  MOV R7, R115 ;  /* 0x0000007300077202 */ /* 0x000fe20000000f00 */
[----:B------:R-:W-:Y:S05]  /*29af0*/  BRA `(.L_x_1917) ;  /* 0xffff687000007947 */ /* 0x000fea000383ffff */
.L_x_1832:
[----:B------:R-:W-:Y:S01]  /*29b00*/  IMAD.MOV.U32 R110, RZ, RZ, R14 ;  /* 0x000000ffff6e7224 */ /* 0x000fe200078e000e */
[----:B------:R-:W-:Y:S01]  /*29b10*/  MOV R131, 0x181f ;  /* 0x0000181f00837802 */ /* 0x000fe20000000f00 */
[----:B------:R-:W-:Y:S01]  /*29b20*/  IMAD.MOV.U32 R3, RZ, RZ, 0x6 ;  /* 0x00000006ff037424 */ /* 0x000fe200078e00ff */
[----:B------:R-:W-:-:S02]  /*29b30*/  MOV R130, 0xffffffff ;  /* 0xffffffff00827802 */ /* 0x000fc40000000f00 */
[----:B------:R-:W-:Y:S02]  /*29b40*/  MOV R2, 0x29b60 ;  /* 0x00029b6000027802 */ /* 0x000fe40000000f00 */
[----:B-12-4-:R-:W-:Y:S05]  /*29b50*/  CALL.REL.NOINC `($__internal_7_$__cuda_sm70_shflsync_idx_p) ;  /* 0x0000125000007944 */ /* 0x016fea0003c00000 */
[----:B------:R-:W-:Y:S01]  /*29b60*/  IMAD.MOV.U32 R110, RZ, RZ, R18 ;  /* 0x000000ffff6e7224 */ /* 0x000fe200078e0012 */
[----:B------:R-:W-:Y:S01]  /*29b70*/  MOV R3, 0x6 ;  /* 0x0000000600037802 */ /* 0x000fe20000000f00 */
[----:B------:R-:W-:Y:S01]  /*29b80*/  IMAD.MOV.U32 R131, RZ, RZ, 0x181f ;  /* 0x0000181fff837424 */ /* 0x000fe200078e00ff */
[----:B------:R-:W-:Y:S01]  /*29b90*/  MOV R130, 0xffffffff ;  /* 0xffffffff00827802 */ /* 0x000fe20000000f00 */
[----:B------:R-:W-:Y:S01]  /*29ba0*/  IMAD.MOV.U32 R6, RZ, RZ, R115 ;  /* 0x000000ffff067224 */ /* 0x000fe200078e0073 */
        /* <DEDUP_REMOVED lines=11> */
.L_x_1835:
        /* <DEDUP_REMOVED lines=8> */
.L_x_1836:
        /* <DEDUP_REMOVED lines=9> */
[----:B------:R-:W-:Y:S01]  /*29d70*/  MOV R130, 0xffffffff ;  /* 0xffffffff00827802 */ /* 0x000fe20000000f00 */
[----:B------:R-:W-:Y:S01]  /*29d80*/  IMAD.MOV.U32 R6, RZ, RZ, R115 ;  /* 0x000000ffff067224 */ /* 0x000fe200078e0073 */
[----:B------:R-:W-:-:S02]  /*29d90*/  MOV R2, 0x29db0 ;  /* 0x00029db000027802 */ /* 0x000fc40000000f00 */
        /* <DEDUP_REMOVED lines=10> */
.L_x_1871:
        /* <DEDUP_REMOVED lines=8> */
.L_x_1872:
        /* <DEDUP_REMOVED lines=23> */
.L_x_1873:
        /* <DEDUP_REMOVED lines=30> */
.L_x_1876:
[----:B------:R-:W-:Y:S01]  /*2a210*/  IMAD.MOV.U32 R110, RZ, RZ, R10 ;  /* 0x000000ffff6e7224 */ /* 0x000fe200078e000a */
[----:B------:R-:W-:Y:S01]  /*2a220*/  MOV R131, 0x181f ;  /* 0x0000181f00837802 */ /* 0x000fe20000000f00 */
[----:B------:R-:W-:Y:S01]  /*2a230*/  IMAD.MOV.U32 R3, RZ, RZ, 0x2 ;  /* 0x00000002ff037424 */ /* 0x000fe200078e00ff */
[----:B------:R-:W-:Y:S02]  /*2a240*/  MOV R130, 0xffffffff ;  /* 0xffffffff00827802 */ /* 0x000fe40000000f00 */
[----:B------:R-:W-:-:S02]  /*2a250*/  MOV R2, 0x2a270 ;  /* 0x0002a27000027802 */ /* 0x000fc40000000f00 */
[----:B--23--:R-:W-:Y:S05]  /*2a260*/  CALL.REL.NOINC `($__internal_7_$__cuda_sm70_shflsync_idx_p) ;  /* 0x00000b4000007944 */ /* 0x00cfea0003c00000 */
[----:B------:R-:W-:Y:S01]  /*2a270*/  MOV R0, R115 ;  /* 0x0000007300007202 */ /* 0x000fe20000000f00 */
[----:B------:R-:W-:Y:S05]  /*2a280*/  BRA `(.L_x_1924) ;  /* 0xffffa34000007947 */ /* 0x000fea000383ffff */
.L_x_1877:
[----:B------:R-:W-:Y:S01]  /*2a290*/  IMAD.MOV.U32 R110, RZ, RZ, R12 ;  /* 0x000000ffff6e7224 */ /* 0x000fe200078e000c */
[----:B------:R-:W-:Y:S01]  /*2a2a0*/  MOV R131, 0x181f ;  /* 0x0000181f00837802 */ /* 0x000fe20000000f00 */
[----:B------:R-:W-:Y:S01]  /*2a2b0*/  IMAD.MOV.U32 R3, RZ, RZ, 0x2 ;  /* 0x00000002ff037424 */ /* 0x000fe200078e00ff */
[----:B------:R-:W-:-:S02]  /*2a2c0*/  MOV R130, 0xffffffff ;  /* 0xffffffff00827802 */ /* 0x000fc40000000f00 */
[----:B------:R-:W-:Y:S02]  /*2a2d0*/  MOV R2, 0x2a2f0 ;  /* 0x0002a2f000027802 */ /* 0x000fe40000000f00 */
[----:B-1234-:R-:W-:Y:S05]  /*2a2e0*/  CALL.REL.NOINC `($__internal_7_$__cuda_sm70_shflsync_idx_p) ;  /* 0x00000ac000007944 */ /* 0x01efea0003c00000 */
        /* <DEDUP_REMOVED lines=17> */
.L_x_1878:
[----:B------:R-:W-:Y:S01]  /*2a400*/  IMAD.MOV.U32 R110, RZ, RZ, R10 ;  /* 0x000000ffff6e7224 */ /* 0x000fe200078e000a */
[----:B------:R-:W-:Y:S01]  /*2a410*/  MOV R131, 0x181f ;  /* 0x0000181f00837802 */ /* 0x000fe20000000f00 */
[----:B------:R-:W-:Y:S01]  /*2a420*/  IMAD.MOV.U32 R3, RZ, RZ, 0x3 ;  /* 0x00000003ff037424 */ /* 0x000fe200078e00ff */
[----:B------:R-:W-:-:S02]  /*2a430*/  MOV R130, 0xffffffff ;  /* 0xffffffff00827802 */ /* 0x000fc40000000f00 */
[----:B------:R-:W-:Y:S02]  /*2a440*/  MOV R2, 0x2a460 ;  /* 0x0002a46000027802 */ /* 0x000fe40000000f00 */
[----:B-1----:R-:W-:Y:S05]  /*2a450*/  CALL.REL.NOINC `($__internal_7_$__cuda_sm70_shflsync_idx_p) ;  /* 0x0000095000007944 */ /* 0x002fea0003c00000 */
        /* <DEDUP_REMOVED lines=24> */
.L_x_1881:
        /* <DEDUP_REMOVED lines=8> */
.L_x_1882:
        /* <DEDUP_REMOVED lines=23> */
.L_x_1883:
        /* <DEDUP_REMOVED lines=30> */
.L_x_1886:
        /* <DEDUP_REMOVED lines=8> */
.L_x_1887:
        /* <DEDUP_REMOVED lines=23> */
.L_x_1890:
[----:B------:R-:W-:Y:S01]  /*2aba0*/  IMAD.MOV.U32 R110, RZ, RZ, R10 ;  /* 0x000000ffff6e7224 */ /* 0x000fe200078e000a */
[----:B------:R-:W-:Y:S01]  /*2abb0*/  MOV R131, 0x181f ;  /* 0x0000181f00837802 */ /* 0x000fe20000000f00 */
[----:B------:R-:W-:Y:S01]  /*2abc0*/  IMAD.MOV.U32 R3, RZ, RZ, 0x7 ;  /* 0x00000007ff037424 */ /* 0x000fe200078e00ff */
[----:B------:R-:W-:-:S02]  /*2abd0*/  MOV R130, 0xffffffff ;  /* 0xffffffff00827802 */ /* 0x000fc40000000f00 */
[----:B------:R-:W-:Y:S02]  /*2abe0*/  MOV R2, 0x2ac00 ;  /* 0x0002ac0000027802 */ /* 0x000fe40000000f00 */
        /* <DEDUP_REMOVED lines=24> */
        .weak           $__internal_6_$__cuda_sm70_shflsync_bfly_p
        .type           $__internal_6_$__cuda_sm70_shflsync_bfly_p,@function
        .size           $__internal_6_$__cuda_sm70_shflsync_bfly_p,($__internal_7_$__cuda_sm70_shflsync_idx_p - $__internal_6_$__cuda_sm70_shflsync_bfly_p)
$__internal_6_$__cuda_sm70_shflsync_bfly_p:
[----:B------:R-:W-:Y:S04]  /*2ad70*/  WARPSYNC R8 ;  /* 0x0000000800007348 */ /* 0x000fe80003800000 */
[----:B------:R1:W2:Y:S02]  /*2ad80*/  SHFL.BFLY PT, R7, R0, R3, R10 ;  /* 0x0c00000300077389 */ /* 0x0002a400000e000a */
[----:B-1----:R-:W-:-:S04]  /*2ad90*/  MOV R3, 0x0 ;  /* 0x0000000000037802 */ /* 0x002fc80000000f00 */
[----:B--2---:R-:W-:Y:S05]  /*2ada0*/  RET.REL.NODEC R2 `(_ZN7cutlass13device_kernelIN5flash19enable_sm80_to_sm89INS1_16FlashAttnFwdSm80INS1_25CollectiveMainloopFwdSm80ILi4ELi1ELb0EN4cute5tupleIJNS5_1CILi128EEENS7_ILi64EEES8_EEELi128ENS_10bfloat16_tEfNS_4arch4Sm80ELb1ELb0ELb1ELb1ELb0ELb1ELb1ELb0EEENS1_21CollectiveEpilogueFwdINS6_IJS8_S8_S9_EEENS6_IJNS7_ILi1EEESH_SH_EEESB_SD_Li128ELb1ELb1ELb0ELb0EEENS1_19SingleTileSchedulerILb1ELb0ELb1ELi128EEEEEEEEEvNT_6ParamsE) ;  /* 0xfffd525002007950 */ /* 0x004fea0003c3ffff */
        .weak           $__internal_7_$__cuda_sm70_shflsync_idx_p
        .type           $__internal_7_$__cuda_sm70_shflsync_idx_p,@function
        .size           $__internal_7_$__cuda_sm70_shflsync_idx_p,(.L_x_3782 - $__internal_7_$__cuda_sm70_shflsync_idx_p)
$__internal_7_$__cuda_sm70_shflsync_idx_p:
[----:B------:R-:W-:Y:S04]  /*2adb0*/  WARPSYNC R130 ;  /* 0x0000008200007348 */ /* 0x000fe80003800000 */
[----:B------:R1:W2:Y:S02]  /*2adc0*/  SHFL.IDX PT, R115, R110, R3, R131 ;  /* 0x000000036e737389 */ /* 0x0002a400000e0083 */
[----:B-1----:R-:W-:-:S04]  /*2add0*/  MOV R3, 0x0 ;  /* 0x0000000000037802 */ /* 0x002fc80000000f00 */
[----:B--2---:R-:W-:Y:S05]  /*2ade0*/  RET.REL.NODEC R2 `(_ZN7cutlass13device_kernelIN5flash19enable_sm80_to_sm89INS1_16FlashAttnFwdSm80INS1_25CollectiveMainloopFwdSm80ILi4ELi1ELb0EN4cute5tupleIJNS5_1CILi128EEENS7_ILi64EEES8_EEELi128ENS_10bfloat16_tEfNS_4arch4Sm80ELb1ELb0ELb1ELb1ELb0ELb1ELb1ELb0EEENS1_21CollectiveEpilogueFwdINS6_IJS8_S8_S9_EEENS6_IJNS7_ILi1EEESH_SH_EEESB_SD_Li128ELb1ELb1ELb0ELb0EEENS1_19SingleTileSchedulerILb1ELb0ELb1ELi128EEEEEEEEEvNT_6ParamsE) ;  /* 0xfffd521002007950 */ /* 0x004fea0003c3ffff */
.L_x_1933:
        /* <DEDUP_REMOVED lines=9> */
.L_x_3782:


//--------------------- .text._ZN7cutlass13device_kernelIN5flash19enable_sm80_to_sm89INS1_16FlashAttnFwdSm80INS1_25CollectiveMainloopFwdSm80ILi8ELi1ELb1EN4cute5tupleIJNS5_1CILi128EEES8_S8_EEELi128ENS_10bfloat16_tEfNS_4arch4Sm80ELb0ELb0ELb0ELb0ELb0ELb0ELb1ELb0EEENS1_21CollectiveEpilogueFwdIS9_NS6_IJNS7_ILi1EEESF_SF_EEESA_SC_Li256ELb0ELb1ELb0ELb0EEENS1_19SingleTileSchedulerILb0ELb0ELb1ELi128EEEEEEEEEvNT_6ParamsE --------------------------
	.section	.text._ZN7cutlass13device_kernelIN5flash19enable_sm80_to_sm89INS1_16FlashAttnFwdSm80INS1_25CollectiveMainloopFwdSm80ILi8ELi1ELb1EN4cute5tupleIJNS5_1CILi128EEES8_S8_EEELi128ENS_10bfloat16_tEfNS_4arch4Sm80ELb0ELb0ELb0ELb0ELb0ELb0ELb1ELb0EEENS1_21CollectiveEpilogueFwdIS9_NS6_IJNS7_ILi1EEESF_SF_EEESA_SC_Li256ELb0ELb1ELb0ELb0EEENS1_19SingleTileSchedulerILb0ELb0ELb1ELi128EEEEEEEEEvNT_6ParamsE,"ax",@progbits
	.sectioninfo	@"SHI_REGISTERS=255"
	.align	128
.text._ZN7cutlass13device_kernelIN5flash19enable_sm80_to_sm89INS1_16FlashAttnFwdSm80INS1_25CollectiveMainloopFwdSm80ILi8ELi1ELb1EN4cute5tupleIJNS5_1CILi128EEES8_S8_EEELi128ENS_10bfloat16_tEfNS_4arch4Sm80ELb0ELb0ELb0ELb0ELb0ELb0ELb1ELb0EEENS1_21CollectiveEpilogueFwdIS9_NS6_IJNS7_ILi1EEESF_SF_EEESA_SC_Li256ELb0ELb1ELb0ELb0EEENS1_19SingleTileSchedulerILb0ELb0ELb1ELi128EEEEEEEEEvNT_6ParamsE:
        .type           _ZN7cutlass13device_kernelIN5flash19enable_sm80_to_sm89INS1_16FlashAttnFwdSm80INS1_25CollectiveMainloopFwdSm80ILi8ELi1ELb1EN4cute5tupleIJNS5_1CILi128EEES8_S8_EEELi128ENS_10bfloat16_tEfNS_4arch4Sm80ELb0ELb0ELb0ELb0ELb0ELb0ELb1ELb0EEENS1_21CollectiveEpilogueFwdIS9_NS6_IJNS7_ILi1EEESF_SF_EEESA_SC_Li256ELb0ELb1ELb0ELb0EEENS1_19SingleTileSchedulerILb0ELb0ELb1ELi128EEEEEEEEEvNT_6ParamsE,@function
        .size           _ZN7cutlass13device_kernelIN5flash19enable_sm80_to_sm89INS1_16FlashAttnFwdSm80INS1_25CollectiveMainloopFwdSm80ILi8ELi1ELb1EN4cute5tupleIJNS5_1CILi128EEES8_S8_EEELi128ENS_10bfloat16_tEfNS_4arch4Sm80ELb0ELb0ELb0ELb0ELb0ELb0ELb1ELb0EEENS1_21CollectiveEpilogueFwdIS9_NS6_IJNS7_ILi1EEESF_SF_EEESA_SC_Li256ELb0ELb1ELb0ELb0EEENS1_19SingleTileSchedulerILb0ELb0ELb1ELi128EEEEEEEEEvNT_6ParamsE,(.L_x_3786 - _ZN7cutlass13device_kernelIN5flash19enable_sm80_to_sm89INS1_16FlashAttnFwdSm80INS1_25CollectiveMainloopFwdSm80ILi8ELi1ELb1EN4cute5tupleIJNS5_1CILi128EEES8_S8_EEELi128ENS_10bfloat16_tEfNS_4arch4Sm80ELb0ELb0ELb0ELb0ELb0ELb0ELb1ELb0EEENS1_21CollectiveEpilogueFwdIS9_NS6_IJNS7_ILi1EEESF_SF_EEESA_SC_Li256ELb0ELb1ELb0ELb0EEENS1_19SingleTileSchedulerILb0ELb0ELb1ELi128EEEEEEEEEvNT_6ParamsE)
        .other          _ZN7cutlass13device_kernelIN5flash19enable_sm80_to_sm89INS1_16FlashAttnFwdSm80INS1_25CollectiveMainloopFwdSm80ILi8ELi1ELb1EN4cute5tupleIJNS5_1CILi128EEES8_S8_EEELi128ENS_10bfloat16_tEfNS_4arch4Sm80ELb0ELb0ELb0ELb0ELb0ELb0ELb1ELb0EEENS1_21CollectiveEpilogueFwdIS9_NS6_IJNS7_ILi1EEESF_SF_EEESA_SC_Li256ELb0ELb1ELb0ELb0EEENS1_19SingleTileSchedulerILb0ELb0ELb1ELi128EEEEEEEEEvNT_6ParamsE,@"STO_CUDA_ENTRY STV_DEFAULT"
_ZN7cutlass13device_kernelIN5flash19enable_sm80_to_sm89INS1_16FlashAttnFwdSm80INS1_25CollectiveMainloopFwdSm80ILi8ELi1ELb1EN4cute5tupleIJNS5_1CILi128EEES8_S8_EEELi128ENS_10bfloat16_tEfNS_4arch4Sm80ELb0ELb0ELb0ELb0ELb0ELb0ELb1ELb0EEENS1_21CollectiveEpilogueFwdIS9_NS6_IJNS7_ILi1EEESF_SF_EEESA_SC_Li256ELb0ELb1ELb0ELb0EEENS1_19SingleTileSchedulerILb0ELb0ELb1ELi128EEEEEEEEEvNT_6ParamsE:
        /* <DEDUP_REMOVED lines=53> */
[----:B------:R1:W-:Y:S01]  /*0350*/  STL [R1], R9 ;  /* 0x0000000901007387 */ /* 0x0003e20000100800 */
        /* <DEDUP_REMOVED lines=26> */
[----:B-1----:R-:W-:-:S02]  /*0500*/  LEA.HI R9, R27, R116, RZ, 0x6 ;  /* 0x000000741b097211 */ /* 0x002fc400078f30ff */
        /* <DEDUP_REMOVED lines=37> */
[----:B------:R4:W-:Y:S02]  /*0760*/  SHFL.IDX PT, R17, R0, 0x3, 0x181f ;  /* 0x00781f0000117f89 */ /* 0x0009e400000e0000 */
[----:B-1----:R-:W-:-:S04]  /*0770*/  @!P6 IMAD.WIDE R18, R13, 0x2, R2 ;  /* 0x000000020d12e825 */ /* 0x002fc800078e0202 */
        /* <DEDUP_REMOVED lines=47> */
[----:B------:R-:W-:-:S02]  /*0a70*/  IMAD.U32 R7, RZ, RZ, UR6 ;  /* 0x00000006ff077e24 */ /* 0x000fc4000f8e00ff */
[----:B------:R-:W-:Y:S01]  /*0a80*/  IMAD.U32 R6, RZ, RZ, UR7 ;  /* 0x00000007ff067e24 */ /* 0x000fe2000f8e00ff */
[----:B--2---:R-:W-:Y:S01]  /*0a90*/  LOP3.LUT R18, R3, R0, RZ, 0x3c, !PT ;  /* 0x0000000003127212 */ /* 0x004fe200078e3cff */
[----:B------:R-:W-:Y:S01]  /*0aa0*/  IMAD.WIDE.U32 R2, R2, UR10, R242 ;  /* 0x0000000a02027c25 */ /* 0x000fe2000f8e00f2 */
[----:B------:R-:W-:Y:S01]  /*0ab0*/  LOP3.LUT R0, R25, 0xfffffff0, RZ, 0xc0, !PT ;  /* 0xfffffff019007812 */ /* 0x000fe200078ec0ff */
[----:B------:R-:W-:-:S03]  /*0ac0*/  VOTEU.ANY UP0, P2 ;  /* 0x00000000003f7886 */ /* 0x000fc60001000100 */
[----:B------:R-:W-:Y:S01]  /*0ad0*/  IADD3 R3, R3, UR4, RZ ;  /* 0x0000000403037c10 */ /* 0x000fe2000fffe0ff */
[----:B------:R-:W-:Y:S01]  /*0ae0*/  IMAD.IADD R0, R116, 0x1, -R0 ;  /* 0x0000000174007824 */ /* 0x000fe200078e0a00 */
[C---:B------:R-:W-:Y:S01]  /*0af0*/  @P6 LEA R10, P0, R2.reuse, c[0x0][0x1c8], 0x1 ;  /* 0x00007200020a6a11 */ /* 0x040fe200078008ff */
[----:B------:R-:W-:Y:S02]  /*0b00*/  @UP0 UIMAD UR4, UR7, 0x60, URZ ;  /* 0x00000060070408a4 */ /* 0x000fe4000f8e023f */
[----:B------:R-:W-:Y:S01]  /*0b10*/  UISETP.GE.AND UP0, UPT, UR8, 0x1, UPT ;  /* 0x000000010800788c */ /* 0x000fe2000bf06270 */
[----:B------:R-:W-:Y:S02]  /*0b20*/  @P6 LEA.HI.X R11, R2, c[0x0][0x1cc], R3, 0x1, P0 ;  /* 0x00007300020b6a11 */ /* 0x000fe400000f0c03 */
[----:B------:R-:W-:Y:S01]  /*0b30*/  SHF.R.S32.HI R15, RZ, 0x1f, R0 ;  /* 0x0000001fff0f7819 */ /* 0x000fe20000011400 */
[----:B-1----:R-:W-:Y:S01]  /*0b40*/  IMAD.U32 R4, RZ, RZ, UR6 ;  /* 0x00000006ff047e24 */ /* 0x002fe2000f8e00ff */
[----:B------:R-:W-:-:S02]  /*0b50*/  @!P1 SHF.R.S32.HI R5, RZ, 0x1f, R240 ;  /* 0x0000001fff059819 */ /* 0x000fc400000114f0 */
[----:B------:R-:W-:Y:S02]  /*0b60*/  LEA.HI R15, R15, R0, RZ, 0x3 ;  /* 0x000000000f0f7211 */ /* 0x000fe400078f18ff */
[----:B------:R-:W-:Y:S02]  /*0b70*/  @P5 LEA R4, P0, R4, R2, 0x5 ;  /* 0x0000000204045211 */ /* 0x000fe400078028ff */
[----:B------:R-:W-:Y:S02]  /*0b80*/  LOP3.LUT R12, R15, 0xfffffff8, RZ, 0xc0, !PT ;  /* 0xfffffff80f0c7812 */ /* 0x000fe400078ec0ff */
[----:B------:R-:W-:Y:S02]  /*0b90*/  @P5 LEA.HI.X R6, R7, R3, R6, 0x5, P0 ;  /* 0x0000000307065211 */ /* 0x000fe400000f2c06 */
[----:B------:R-:W-:Y:S01]  /*0ba0*/  @P5 LEA R8, P0, R4, c[0x0][0x1c8], 0x1 ;  /* 0x0000720004085a11 */ /* 0x000fe200078008ff */
[----:B------:R-:W-:Y:S01]  /*0bb0*/  IMAD.IADD R14, R0, 0x1, -R12 ;  /* 0x00000001000e7824 */ /* 0x000fe200078e0a0c */
[----:B------:R-:W-:Y:S01]  /*0bc0*/  @!P1 LEA.HI R5, R5, R240, RZ, 0x3 ;  /* 0x000000f005059211 */ /* 0x000fe200078f18ff */
[----:B------:R-:W-:Y:S01]  /*0bd0*/  IMAD.U32 R12, RZ, RZ, UR6 ;  /* 0x00000006ff0c7e24 */ /* 0x000fe2000f8e00ff */
[----:B------:R-:W-:-:S02]  /*0be0*/  @P5 LEA.HI.X R9, R4, c[0x0][0x1cc], R6, 0x1, P0 ;  /* 0x0000730004095a11 */ /* 0x000fc400000f0c06 */
[----:B------:R-:W-:Y:S02]  /*0bf0*/  @P4 IADD3 R7, P0, R2, UR20, RZ ;  /* 0x0000001402074c10 */ /* 0x000fe4000ff1e0ff */
[----:B------:R-:W-:Y:S02]  /*0c00*/  @!P1 LOP3.LUT R5, R5, 0xfffffff8, RZ, 0xc0, !PT ;  /* 0xfffffff805059812 */ /* 0x000fe400078ec0ff */
        /* <DEDUP_REMOVED lines=58> */
[----:B------:R-:W-:Y:S01]  /*0fb0*/  IADD3 R219, R210, 0x3800, RZ ;  /* 0x00003800d2db7810 */ /* 0x000fe20007ffe0ff */
[----:B------:R-:W-:Y:S01]  /*0fc0*/  IMAD R184, R184, 0x400, R4 ;  /* 0x00000400b8b87824 */ /* 0x000fe200078e0204 */
[----:B------:R-:W-:Y:S01]  /*0fd0*/  SEL R5, R5, 0xfffffff0, !P1 ;  /* 0xfffffff005057807 */ /* 0x000fe20004800000 */
[C---:B------:R-:W-:Y:S01]  /*0fe0*/  IMAD R6, R23.reuse, c[0x0][0x20c], R2 ;  /* 0x0000830017067a24 */ /* 0x040fe200078e0202 */
[----:B------:R-:W-:Y:S01]  /*0ff0*/  BAR.SYNC.DEFER_BLOCKING 0x0 ;  /* 0x0000000000007b1d */ /* 0x000fe20000010000 */
[----:B------:R-:W-:Y:S01]  /*1000*/  IMAD.SHL.U32 R184, R184, 0x2, RZ ;  /* 0x00000002b8b87824 */ /* 0x000fe200078e00ff */
[----:B------:R-:W-:Y:S01]  /*1010*/  PLOP3.LUT P1, PT, PT, PT, UP0, 0x80, 0x0 ;  /* 0x000000000000781c */ /* 0x000fe20003f2f008 */
[----:B------:R-:W-:-:S04]  /*1020*/  IMAD.WIDE.U32 R2, R23, c[0x0][0x208], R238 ;  /* 0x0000820017027a25 */ /* 0x000fc800078e00ee */
[--C-:B------:R-:W-:Y:S02]  /*1030*/  IMAD R188, R5, 0x2, R184.reuse ;  /* 0x0000000205bc7824 */ /* 0x100fe400078e02b8 */
[C---:B------:R-:W-:Y:S02]  /*1040*/  IMAD R196, R0.reuse, 0x2, R184 ;  /* 0x0000000200c47824 */ /* 0x040fe400078e02b8 */
[----:B------:R-:W-:Y:S02]  /*1050*/  IMAD R200, R0, 0x2, R188 ;  /* 0x0000000200c87824 */ /* 0x000fe400078e02bc */
[----:B------:R-:W-:Y:S02]  /*1060*/  IMAD.IADD R3, R3, 0x1, R6 ;  /* 0x0000000103037824 */ /* 0x000fe400078e0206 */
[----:B------:R-:W-:Y:S02]  /*1070*/  IMAD R6, R33, c[0x0][0x210], RZ ;  /* 0x0000840021067a24 */ /* 0x000fe400078e02ff */
[----:B------:R-:W-:-:S04]  /*1080*/  IMAD.WIDE.U32 R2, R32, c[0x0][0x210], R2 ;  /* 0x0000840020027a25 */ /* 0x000fc800078e0002 */
[----:B------:R-:W-:Y:S02]  /*1090*/  IMAD R6, R32, c[0x0][0x214], R6 ;  /* 0x0000850020067a24 */ /* 0x000fe400078e0206 */
[----:B------:R-:W-:Y:S01]  /*10a0*/  IMAD.IADD R116, R116, 0x1, -R7 ;  /* 0x0000000174747824 */ /* 0x000fe200078e0a07 */
[----:B------:R1:W2:Y:S01]  /*10b0*/  LDSM.16.M88.4 R136, [R184+0x100] ;  /* 0x00010000b888783b */ /* 0x0002a20000000200 */
[----:B------:R-:W-:Y:S02]  /*10c0*/  IMAD.IADD R3, R3, 0x1, R6 ;  /* 0x0000000103037824 */ /* 0x000fe400078e0206 */
[----:B------:R-:W-:Y:S01]  /*10d0*/  IMAD R6, R21, c[0x0][0x218], RZ ;  /* 0x0000860015067a24 */ /* 0x000fe200078e02ff */
[----:B------:R1:W3:Y:S01]  /*10e0*/  LDSM.16.M88.4 R140, [R188+0x100] ;  /* 0x00010000bc8c783b */ /* 0x0002e20000000200 */
[----:B------:R-:W-:-:S03]  /*10f0*/  IMAD.WIDE.U32 R244, R20, c[0x0][0x218], R2 ;  /* 0x0000860014f47a25 */ /* 0x000fc600078e0002 */
[----:B------:R1:W4:Y:S01]  /*1100*/  LDSM.16.M88.4 R176, [R196+0x100] ;  /* 0x00010000c4b0783b */ /* 0x0003220000000200 */
[----:B------:R-:W-:-:S03]  /*1110*/  IMAD R6, R20, c[0x0][0x21c], R6 ;  /* 0x0000870014067a24 */ /* 0x000fc600078e0206 */
[----:B------:R1:W1:Y:S01]  /*1120*/  LDSM.16.M88.4 R180, [R200+0x100] ;  /* 0x00010000c8b4783b */ /* 0x0002620000000200 */
[----:B------:R-:W-:-:S03]  /*1130*/  IMAD.IADD R241, R245, 0x1, R6 ;  /* 0x00000001f5f17824 */ /* 0x000fc600078e0206 */
[----:B------:R-:W1:Y:S04]  /*1140*/  LDSM.16.M88.4 R184, [R184+0x4100] ;  /* 0x00410000b8b8783b */ /* 0x000e680000000200 */
[----:B------:R-:W1:Y:S04]  /*1150*/  LDSM.16.M88.4 R188, [R188+0x4100] ;  /* 0x00410000bcbc783b */ /* 0x000e680000000200 */
[----:B------:R-:W1:Y:S04]  /*1160*/  LDSM.16.M88.4 R196, [R196+0x4100] ;  /* 0x00410000c4c4783b */ /* 0x000e680000000200 */
[----:B------:R-:W1:Y:S04]  /*1170*/  LDSM.16.M88.4 R200, [R200+0x4100] ;  /* 0x00410000c8c8783b */ /* 0x000e680000000200 */
[----:B------:R-:W-:Y:S06]  /*1180*/  BAR.SYNC.DEFER_BLOCKING 0x0 ;  /* 0x0000000000007b1d */ /* 0x000fec0000010000 */
        /* <DEDUP_REMOVED lines=19> */
[----:B--234-:R-:W-:Y:S01]  /*12c0*/  ULDC.64 UR4, c[0x0][0x208] ;  /* 0x0000820000047ab9 */ /* 0x01cfe20000000a00 */
        /* <DEDUP_REMOVED lines=21> */
[----:B------:R-:W-:Y:S01]  /*1420*/  IADD3 R8, P5, R6, UR16, RZ ;  /* 0x0000001006087c10 */ /* 0x000fe2000ffbe0ff */
        /* <DEDUP_REMOVED lines=26> */
.L_x_1934:
[C---:B-1234-:R-:W-:Y:S01]  /*15d0*/  HMMA.16816.F32.BF16 R44, R136.reuse, R36, RZ ;  /* 0x00000024882c723c */ /* 0x05efe200000418ff */
[----:B------:R-:W-:Y:S01]  /*15e0*/  IMAD.MOV.U32 R2, RZ, RZ, 0x40 ;  /* 0x00000040ff027424 */ /* 0x000fe200078e00ff */
[----:B------:R-:W-:Y:S01]  /*15f0*/  LOP3.LUT P1, RZ, R40, 0x4, RZ, 0xc0, !PT ;  /* 0x0000000428ff7812 */ /* 0x000fe2000782c0ff */
[----:B------:R-:W0:Y:S01]  /*1600*/  LDGDEPBAR ;  /* 0x00000000000079af */ /* 0x000e220000000000 */
[----:B------:R-:W-:Y:S01]  /*1610*/  UISETP.GE.AND UP0, UPT, UR8, 0x81, UPT ;  /* 0x000000810800788c */ /* 0x000fe2000bf06270 */
[----:B------:R-:W-:Y:S02]  /*1620*/  IADD3 R218, R210, 0x4000, RZ ;  /* 0x00004000d2da7810 */ /* 0x000fe40007ffe0ff */
[----:B------:R-:W-:Y:S01]  /*1630*/  SEL R2, R2, 0xffffffc0, !P1 ;  /* 0xffffffc002027807 */ /* 0x000fe20004800000 */
[C---:B------:R-:W-:Y:S01]  /*1640*/  HMMA.16816.F32.BF16 R32, R136.reuse, R28, RZ ;  /* 0x0000001c8820723c */ /* 0x040fe200000418ff */
[C---:B------:R-:W-:Y:S02]  /*1650*/  IADD3 R217, R210.reuse, 0x4800, RZ ;  /* 0x00004800d2d97810 */ /* 0x040fe40007ffe0ff */
[----:B------:R-:W-:Y:S01]  /*1660*/  PLOP3.LUT P1, PT, PT, PT, UP0, 0x80, 0x0 ;  /* 0x000000000000781c */ /* 0x000fe20003f2f008 */
[--C-:B------:R-:W-:Y:S01]  /*1670*/  IMAD.IADD R209, R119, 0x1, R2.reuse ;  /* 0x0000000177d17824 */ /* 0x100fe200078e0202 */
[C---:B------:R-:W-:Y:S01]  /*1680*/  IADD3 R216, R210.reuse, 0x5000, RZ ;  /* 0x00005000d2d87810 */ /* 0x040fe20007ffe0ff */
[C---:B------:R-:W-:Y:S01]  /*1690*/  IMAD.IADD R206, R210.reuse, 0x1, R2 ;  /* 0x00000001d2ce7824 */ /* 0x040fe200078e0202 */
[C---:B------:R-:W-:Y:S01]  /*16a0*/  IADD3 R215, R210.reuse, 0x5800, RZ ;  /* 0x00005800d2d77810 */ /* 0x040fe20007ffe0ff */
[----:B------:R-:W-:Y:S01]  /*16b0*/  HMMA.16816.F32.BF16 R36, R136, R38, RZ ;  /* 0x000000268824723c */ /* 0x000fe200000418ff */
[----:B------:R-:W-:-:S02]  /*16c0*/  IADD3 R214, R210, 0x6000, RZ ;  /* 0x00006000d2d67810 */ /* 0x000fc40007ffe0ff */
[C---:B------:R-:W-:Y:S02]  /*16d0*/  IADD3 R213, R210.reuse, 0x6800, RZ ;  /* 0x00006800d2d57810 */ /* 0x040fe40007ffe0ff */
[C---:B------:R-:W-:Y:S02]  /*16e0*/  IADD3 R212, R210.reuse, 0x7000, RZ ;  /* 0x00007000d2d47810 */ /* 0x040fe40007ffe0ff */
[----:B------:R-:W-:Y:S01]  /*16f0*/  IADD3 R211, R210, 0x7800, RZ ;  /* 0x00007800d2d37810 */ /* 0x000fe20007ffe0ff */
        /* <DEDUP_REMOVED lines=8> */
[C---:B------:R-:W-:Y:S08]  /*1780*/  HMMA.16816.F32.BF16 R96, R140.reuse, R64, R44 ;  /* 0x000000408c60723c */ /* 0x040ff0000004182c */
[C---:B------:R-:W-:Y:S01]  /*1790*/  HMMA.16816.F32.BF16 R88, R140.reuse, R66, R36 ;  /* 0x000000428c58723c */ /* 0x040fe20000041824 */
[----:B------:R-:W-:Y:S07]  /*17a0*/  LDSM.16.M88.4 R36, [R209+0x8900] ;  /* 0x00890000d124783b */ /* 0x000fee0000000200 */
[C---:B------:R-:W-:Y:S01]  /*17b0*/  HMMA.16816.F32.BF16 R84, R140.reuse, R60, R32 ;  /* 0x0000003c8c54723c */ /* 0x040fe20000041820 */
[----:B------:R-:W-:Y:S07]  /*17c0*/  LDSM.16.M88.4 R32, [R209+0x9100] ;  /* 0x00910000d120783b */ /* 0x000fee0000000200 */
[C---:B------:R-:W-:Y:S01]  /*17d0*/  HMMA.16816.F32.BF16 R80, R140.reuse, R62, R28 ;  /* 0x0000003e8c50723c */ /* 0x040fe2000004181c */
[----:B------:R-:W1:Y:S07]  /*17e0*/  LDSM.16.M88.4 R28, [R209+0x8100] ;  /* 0x00810000d11c783b */ /* 0x000e6e0000000200 */
[C---:B------:R-:W-:Y:S08]  /*17f0*/  HMMA.16816.F32.BF16 R76, R140.reuse, R72, R24 ;  /* 0x000000488c4c723c */ /* 0x040ff00000041818 */
[C---:B------:R-:W-:Y:S08]  /*1800*/  HMMA.16816.F32.BF16 R72, R140.reuse, R74, R20 ;  /* 0x0000004a8c48723c */ /* 0x040ff00000041814 */
[C---:B------:R-:W-:Y:S08]  /*1810*/  HMMA.16816.F32.BF16 R64, R140.reuse, R106, R12 ;  /* 0x0000006a8c40723c */ /* 0x040ff0000004180c */
[----:B------:R-:W-:Y:S08]  /*1820*/  HMMA.16816.F32.BF16 R60, R140, R120, R8 ;  /* 0x000000788c3c723c */ /* 0x000ff00000041808 */
[C---:B------:R-:W-:Y:S08]  /*1830*/  HMMA.16816.F32.BF16 R12, R136.reuse, R112, RZ ;  /* 0x00000070880c723c */ /* 0x040ff000000418ff */
[C---:B------:R-:W-:Y:S08]  /*1840*/  HMMA.16816.F32.BF16 R8, R136.reuse, R114, RZ ;  /* 0x000000728808723c */ /* 0x040ff000000418ff */
[C---:B------:R-:W-:Y:S08]  /*1850*/  HMMA.16816.F32.BF16 R20, R136.reuse, R126, RZ ;  /* 0x0000007e8814723c */ /* 0x040ff000000418ff */
[----:B------:R-:W-:Y:S08]  /*1860*/  HMMA.16816.F32.BF16 R24, R136, R124, RZ ;  /* 0x0000007c8818723c */ /* 0x000ff000000418ff */
[C---:B------:R-:W-:Y:S08]  /*1870*/  HMMA.16816.F32.BF16 R108, R140.reuse, R68, R52 ;  /* 0x000000448c6c723c */ /* 0x040ff00000041834 */
[C---:B------:R-:W-:Y:S08]  /*1880*/  HMMA.16816.F32.BF16 R100, R140.reuse, R70, R48 ;  /* 0x000000468c64723c */ /* 0x040ff00000041830 */
[----:B------:R-:W-:Y:S08]  /*1890*/  HMMA.16816.F32.BF16 R68, R140, R104, R16 ;  /* 0x000000688c44723c */ /* 0x000ff00000041810 */
[----:B------:R-:W-:Y:S08]  /*18a0*/  HMMA.16816.F32.BF16 R16, R136, R94, RZ ;  /* 0x0000005e8810723c */ /* 0x000ff000000418ff */
[C---:B------:R-:W-:Y:S01]  /*18b0*/  HMMA.16816.F32.BF16 R52, R140.reuse, R128, R12 ;  /* 0x000000808c34723c */ /* 0x040fe2000004180c */
[----:B------:R-:W-:Y:S07]  /*18c0*/  LDSM.16.M88.4 R12, [R209+0xa100] ;  /* 0x00a10000d10c783b */ /* 0x000fee0000000200 */
[C---:B------:R-:W-:Y:S01]  /*18d0*/  HMMA.16816.F32.BF16 R48, R140.reuse, R130, R8 ;  /* 0x000000828c30723c */ /* 0x040fe20000041808 */
[----:B------:R-:W2:Y:S07]  /*18e0*/  LDSM.16.M88.4 R8, [R209+0x9900] ;  /* 0x00990000d108783b */ /* 0x000eae0000000200 */
[C---:B------:R-:W-:Y:S01]  /*18f0*/  HMMA.16816.F32.BF16 R40, R140.reuse, R134, R20 ;  /* 0x000000868c28723c */ /* 0x040fe20000041814 */
[----:B------:R-:W3:Y:S07]  /*1900*/  LDSM.16.M88.4 R20, [R209+0xb100] ;  /* 0x00b10000d114783b */ /* 0x000eee0000000200 */
[C---:B------:R-:W-:Y:S01]  /*1910*/  HMMA.16816.F32.BF16 R44, R140.reuse, R132, R24 ;  /* 0x000000848c2c723c */ /* 0x040fe20000041818 */
[----:B------:R-:W4:Y:S07]  /*1920*/  LDSM.16.M88.4 R24, [R206] ;  /* 0x00000000ce18783b */ /* 0x000f2e0000000200 */
[----:B------:R-:W-:Y:S01]  /*1930*/  HMMA.16816.F32.BF16 R56, R140, R122, R16 ;  /* 0x0000007a8c38723c */ /* 0x000fe20000041810 */
[----:B------:R-:W5:Y:S07]  /*1940*/  LDSM.16.M88.4 R16, [R209+0xa900] ;  /* 0x00a90000d110783b */ /* 0x000f6e0000000200 */
[C---:B-1----:R-:W-:Y:S08]  /*1950*/  HMMA.16816.F32.BF16 R112, R176.reuse, R28, R108 ;  /* 0x0000001cb070723c */ /* 0x042ff0000004186c */
[C---:B------:R-:W-:Y:S01]  /*1960*/  HMMA.16816.F32.BF16 R104, R176.reuse, R30, R100 ;  /* 0x0000001eb068723c */ /* 0x040fe20000041864 */
[----:B------:R-:W1:Y:S07]  /*1970*/  LDSM.16.M88.4 R28, [R209+0xb900] ;  /* 0x00b90000d11c783b */ /* 0x000e6e0000000200 */
[C---:B------:R-:W-:Y:S08]  /*1980*/  HMMA.16816.F32.BF16 R108, R176.reuse, R36, R96 ;  /* 0x00000024b06c723c */ /* 0x040ff00000041860 */
[C---:B------:R-:W-:Y:S08]  /*1990*/  HMMA.16816.F32.BF16 R100, R176.reuse, R38, R88 ;  /* 0x00000026b064723c */ /* 0x040ff00000041858 */
[C---:B------:R-:W-:Y:S08]  /*19a0*/  HMMA.16816.F32.BF16 R92, R176.reuse, R32, R84 ;  /* 0x00000020b05c723c */ /* 0x040ff00000041854 */
[C---:B------:R-:W-:Y:S08]  /*19b0*/  HMMA.16816.F32.BF16 R96, R176.reuse, R34, R80 ;  /* 0x00000022b060723c */ /* 0x040ff00000041850 */
[C---:B--2---:R-:W-:Y:S08]  /*19c0*/  HMMA.16816.F32.BF16 R36, R176.reuse, R8, R76 ;  /* 0x00000008b024723c */ /* 0x044ff0000004184c */
[C---:B------:R-:W-:Y:S01]  /*19d0*/  HMMA.16816.F32.BF16 R32, R176.reuse, R10, R72 ;  /* 0x0000000ab020723c */ /* 0x040fe20000041848 */
[----:B------:R-:W2:Y:S07]  /*19e0*/  LDSM.16.M88.4 R8, [R206+0x800] ;  /* 0x00080000ce08783b */ /* 0x000eae0000000200 */
[C---:B------:R-:W-:Y:S08]  /*19f0*/  HMMA.16816.F32.BF16 R84, R176.reuse, R14, R64 ;  /* 0x0000000eb054723c */ /* 0x040ff00000041840 */
[----:B---3--:R-:W-:Y:S08]  /*1a00*/  HMMA.16816.F32.BF16 R120, R176, R20, R52 ;  /* 0x00000014b078723c */ /* 0x008ff00000041834 */
[C---:B----4-:R-:W-:Y:S08]  /*1a10*/  HMMA.16816.F32.BF16 R64, R180.reuse, R24, R112 ;  /* 0x00000018b440723c */ /* 0x050ff00000041870 */
[----:B------:R-:W-:Y:S01]  /*1a20*/  HMMA.16816.F32.BF16 R52, R180, R26, R104 ;  /* 0x0000001ab434723c */ /* 0x000fe20000041868 */
[----:B------:R-:W3:Y:S07]  /*1a30*/  LDSM.16.M88.4 R24, [R206+0x2800] ;  /* 0x00280000ce18783b */ /* 0x000eee0000000200 */
[C---:B------:R-:W-:Y:S01]  /*1a40*/  HMMA.16816.F32.BF16 R72, R176.reuse, R22, R48 ;  /* 0x00000016b048723c */ /* 0x040fe20000041830 */
[----:B------:R-:W4:Y:S07]  /*1a50*/  LDSM.16.M88.4 R20, [R206+0x1800] ;  /* 0x00180000ce14783b */ /* 0x000f2e0000000200 */
[C---:B-----5:R-:W-:Y:S08]  /*1a60*/  HMMA.16816.F32.BF16 R80, R176.reuse, R16, R60 ;  /* 0x00000010b050723c */ /* 0x060ff0000004183c */
[C---:B------:R-:W-:Y:S01]  /*1a70*/  HMMA.16816.F32.BF16 R76, R176.reuse, R18, R56 ;  /* 0x00000012b04c723c */ /* 0x040fe20000041838 */
[----:B------:R-:W5:Y:S07]  /*1a80*/  LDSM.16.M88.4 R16, [R206+0x1000] ;  /* 0x00100000ce10783b */ /* 0x000f6e0000000200 */
[C---:B------:R-:W-:Y:S01]  /*1a90*/  HMMA.16816.F32.BF16 R88, R176.reuse, R12, R68 ;  /* 0x0000000cb058723c */ /* 0x040fe20000041844 */
[----:B------:R-:W-:Y:S07]  /*1aa0*/  LDSM.16.M88.4 R12, [R206+0x3000] ;  /* 0x00300000ce0c783b */ /* 0x000fee0000000200 */
[C---:B-1----:R-:W-:Y:S08]  /*1ab0*/  HMMA.16816.F32.BF16 R68, R176.reuse, R28, R44 ;  /* 0x0000001cb044723c */ /* 0x042ff0000004182c */
[----:B------:R-:W-:Y:S01]  /*1ac0*/  HMMA.16816.F32.BF16 R56, R176, R30, R40 ;  /* 0x0000001eb038723c */ /* 0x000fe20000041828 */
[----:B------:R-:W1:Y:S07]  /*1ad0*/  LDSM.16.M88.4 R28, [R206+0x2000] ;  /* 0x00200000ce1c783b */ /* 0x000e6e0000000200 */
[C---:B--2---:R-:W-:Y:S08]  /*1ae0*/  HMMA.16816.F32.BF16 R60, R180.reuse, R8, R108 ;  /* 0x00000008b43c723c */ /* 0x044ff0000004186c */
[C---:B------:R-:W-:Y:S01]  /*1af0*/  HMMA.16816.F32.BF16 R48, R180.reuse, R10, R100 ;  /* 0x0000000ab430723c */ /* 0x040fe20000041864 */
[----:B------:R-:W2:Y:S07]  /*1b00*/  LDSM.16.M88.4 R8, [R206+0x3800] ;  /* 0x00380000ce08783b */ /* 0x000eae0000000200 */
[C---:B---3--:R-:W-:Y:S08]  /*1b10*/  HMMA.16816.F32.BF16 R100, R180.reuse, R24, R80 ;  /* 0x00000018b464723c */ /* 0x048ff00000041850 */
[C---:B------:R-:W-:Y:S01]  /*1b20*/  HMMA.16816.F32.BF16 R108, R180.reuse, R26, R76 ;  /* 0x0000001ab46c723c */ /* 0x040fe2000004184c */
[----:B------:R-:W3:Y:S04]  /*1b30*/  LDSM.16.M88.4 R24, [R119+0xd100] ;  /* 0x00d100007718783b */ /* 0x000ee80000000200 */
[----:B------:R-:W-:Y:S03]  /*1b40*/  LDSM.16.M88.4 R76, [R119+0xf100] ;  /* 0x00f10000774c783b */ /* 0x000fe60000000200 */
[C---:B----4-:R-:W-:Y:S08]  /*1b50*/  HMMA.16816.F32.BF16 R36, R180.reuse, R20, R36 ;  /* 0x00000014b424723c */ /* 0x050ff00000041824 */
[C---:B------:R-:W-:Y:S01]  /*1b60*/  HMMA.16816.F32.BF16 R32, R180.reuse, R22, R32 ;  /* 0x00000016b420723c */ /* 0x040fe20000041820 */
[----:B------:R-:W4:Y:S07]  /*1b70*/  LDSM.16.M88.4 R20, [R119+0xc100] ;  /* 0x00c100007714783b */ /* 0x000f2e0000000200 */
[C---:B-----5:R-:W-:Y:S08]  /*1b80*/  HMMA.16816.F32.BF16 R44, R180.reuse, R16, R92 ;  /* 0x00000010b42c723c */ /* 0x060ff0000004185c */
[C---:B------:R-:W-:Y:S01]  /*1b90*/  HMMA.16816.F32.BF16 R40, R180.reuse, R18, R96 ;  /* 0x00000012b428723c */ /* 0x040fe20000041860 */
[----:B------:R-:W5:Y:S07]  /*1ba0*/  LDSM.16.M88.4 R16, [R119+0xd900] ;  /* 0x00d900007710783b */ /* 0x000f6e0000000200 */
[C---:B-1----:R-:W-:Y:S08]  /*1bb0*/  HMMA.16816.F32.BF16 R104, R180.reuse, R28, R88 ;  /* 0x0000001cb468723c */ /* 0x042ff00000041858 */
[C---:B------:R-:W-:Y:S01]  /*1bc0*/  HMMA.16816.F32.BF16 R112, R180.reuse, R30, R84 ;  /* 0x0000001eb470723c */ /* 0x040fe20000041854 */
[----:B------:R-:W1:Y:S07]  /*1bd0*/  LDSM.16.M88.4 R28, [R119+0xc900] ;  /* 0x00c90000771c783b */ /* 0x000e6e0000000200 */
[C---:B------:R-:W-:Y:S08]  /*1be0*/  HMMA.16816.F32.BF16 R148, R180.reuse, R12, R120 ;  /* 0x0000000cb494723c */ /* 0x040ff00000041878 */
[C---:B------:R-:W-:Y:S01]  /*1bf0*/  HMMA.16816.F32.BF16 R144, R180.reuse, R14, R72 ;  /* 0x0000000eb490723c */ /* 0x040fe20000041848 */
[----:B------:R-:W1:Y:S04]  /*1c00*/  LDSM.16.M88.4 R12, [R119+0xe100] ;  /* 0x00e10000770c783b */ /* 0x000e680000000200 */
[----:B------:R-:W-:Y:S03]  /*1c10*/  LDSM.16.M88.4 R72, [R210+0x4000] ;  /* 0x00400000d248783b */ /* 0x000fe60000000200 */
[C---:B--2---:R-:W-:Y:S01]  /*1c20*/  HMMA.16816.F32.BF16 R132, R180.reuse, R8, R68 ;  /* 0x00000008b484723c */ /* 0x044fe20000041844 */
[----:B------:R-:W-:Y:S07]  /*1c30*/  LDSM.16.M88.4 R68, [R210+0x4800] ;  /* 0x00480000d244783b */ /* 0x000fee0000000200 */
[----:B------:R-:W-:Y:S01]  /*1c40*/  HMMA.16816.F32.BF16 R128, R180, R10, R56 ;  /* 0x0000000ab480723c */ /* 0x000fe20000041838 */
[----:B------:R-:W2:Y:S04]  /*1c50*/  LDSM.16.M88.4 R8, [R119+0xe900] ;  /* 0x00e900007708783b */ /* 0x000ea80000000200 */
[----:B------:R-:W-:Y:S03]  /*1c60*/  LDSM.16.M88.4 R56, [R210+0x5800] ;  /* 0x00580000d238783b */ /* 0x000fe60000000200 */
[C---:B---3--:R-:W-:Y:S01]  /*1c70*/  HMMA.16816.F32.BF16 R88, R184.reuse, R24, R44 ;  /* 0x00000018b858723c */ /* 0x048fe2000004182c */
[----:B------:R-:W3:Y:S07]  /*1c80*/  LDSM.16.M88.4 R44, [R119+0xf900] ;  /* 0x00f90000772c783b */ /* 0x000eee0000000200 */
[C---:B----4-:R-:W-:Y:S01]  /*1c90*/  HMMA.16816.F32.BF16 R124, R184.reuse, R20, R64 ;  /* 0x00000014b87c723c */ /* 0x050fe20000041840 */
[----:B------:R-:W4:Y:S07]  /*1ca0*/  LDSM.16.M88.4 R64, [R210+0x5000] ;  /* 0x00500000d240783b */ /* 0x000f2e0000000200 */
[C---:B------:R-:W-:Y:S01]  /*1cb0*/  HMMA.16816.F32.BF16 R84, R184.reuse, R26, R40 ;  /* 0x0000001ab854723c */ /* 0x040fe20000041828 */
[----:B------:R-:W2:Y:S04]  /*1cc0*/  LDSM.16.M88.4 R24, [R210+0x7000] ;  /* 0x00700000d218783b */ /* 0x000ea80000000200 */
[----:B------:R-:W-:Y:S03]  /*1cd0*/  LDSM.16.M88.4 R40, [R210+0x6000] ;  /* 0x00600000d228783b */ /* 0x000fe60000000200 */
[C---:B-----5:R-:W-:Y:S01]  /*1ce0*/  HMMA.16816.F32.BF16 R80, R184.reuse, R16, R36 ;  /* 0x00000010b850723c */ /* 0x060fe20000041824 */
[----:B------:R-:W5:Y:S07]  /*1cf0*/  LDSM.16.M88.4 R36, [R210+0x7800] ;  /* 0x00780000d224783b */ /* 0x000f6e0000000200 */
[C---:B------:R-:W-:Y:S08]  /*1d00*/  HMMA.16816.F32.BF16 R120, R184.reuse, R22, R52 ;  /* 0x00000016b878723c */ /* 0x040ff00000041834 */
[C---:B-1----:R-:W-:Y:S08]  /*1d10*/  HMMA.16816.F32.BF16 R96, R184.reuse, R28, R60 ;  /* 0x0000001cb860723c */ /* 0x042ff0000004183c */
[C---:B------:R-:W-:Y:S01]  /*1d20*/  HMMA.16816.F32.BF16 R92, R184.reuse, R30, R48 ;  /* 0x0000001eb85c723c */ /* 0x040fe20000041830 */
[----:B------:R-:W1:Y:S07]  /*1d30*/  LDSM.16.M88.4 R28, [R210+0x6800] ;  /* 0x00680000d21c783b */ /* 0x000e6e0000000200 */
[C---:B------:R-:W-:Y:S08]  /*1d40*/  HMMA.16816.F32.BF16 R60, R184.reuse, R18, R32 ;  /* 0x00000012b83c723c */ /* 0x040ff00000041820 */
[C---:B------:R-:W-:Y:S08]  /*1d50*/  HMMA.16816.F32.BF16 R52, R184.reuse, R12, R104 ;  /* 0x0000000cb834723c */ /* 0x040ff00000041868 */
[C---:B------:R-:W-:Y:S08]  /*1d60*/  HMMA.16816.F32.BF16 R48, R184.reuse, R14, R112 ;  /* 0x0000000eb830723c */ /* 0x040ff00000041870 */
[C---:B--2---:R-:W-:Y:S08]  /*1d70*/  HMMA.16816.F32.BF16 R32, R184.reuse, R8, R100 ;  /* 0x00000008b820723c */ /* 0x044ff00000041864 */
[C---:B------:R-:W-:Y:S08]  /*1d80*/  HMMA.16816.F32.BF16 R20, R184.reuse, R10, R108 ;  /* 0x0000000ab814723c */ /* 0x040ff0000004186c */
[C---:B------:R-:W-:Y:S01]  /*1d90*/  HMMA.16816.F32.BF16 R16, R184.reuse, R76, R148 ;  /* 0x0000004cb810723c */ /* 0x040fe20000041894 */
[----:B------:R-:W2:Y:S07]  /*1da0*/  LDSM.16.M88.4 R148, [R209+0xc100] ;  /* 0x00c10000d194783b */ /* 0x000eae0000000200 */
[C---:B------:R-:W-:Y:S08]  /*1db0*/  HMMA.16816.F32.BF16 R12, R184.reuse, R78, R144 ;  /* 0x0000004eb80c723c */ /* 0x040ff00000041890 */
[----:B---3--:R-:W-:Y:S08]  /*1dc0*/  HMMA.16816.F32.BF16 R8, R184, R44, R132 ;  /* 0x0000002cb808723c */ /* 0x008ff00000041884 */
[C---:B------:R-:W-:Y:S08]  /*1dd0*/  HMMA.16816.F32.BF16 R76, R188.reuse, R72, R124 ;  /* 0x00000048bc4c723c */ /* 0x040ff0000004187c */
[C---:B------:R-:W-:Y:S01]  /*1de0*/  HMMA.16816.F32.BF16 R112, R188.reuse, R74, R120 ;  /* 0x0000004abc70723c */ /* 0x040fe20000041878 */
[----:B------:R-:W3:Y:S07]  /*1df0*/  LDSM.16.M88.4 R72, [R209+0xc900] ;  /* 0x00c90000d148783b */ /* 0x000eee0000000200 */
[----:B----4-:R-:W-:Y:S01]  /*1e00*/  HMMA.16816.F32.BF16 R144, R188, R66, R84 ;  /* 0x00000042bc90723c */ /* 0x010fe20000041854 */
[----:B------:R-:W4:Y:S07]  /*1e10*/  LDSM.16.M88.4 R84, [R209+0xd100] ;  /* 0x00d10000d154783b */ /* 0x000f2e0000000200 */
[----:B------:R-:W-:Y:S08]  /*1e20*/  HMMA.16816.F32.BF16 R44, R184, R46, R128 ;  /* 0x0000002eb82c723c */ /* 0x000ff00000041880 */
[C---:B------:R-:W-:Y:S08]  /*1e30*/  HMMA.16816.F32.BF16 R124, R188.reuse, R68, R96 ;  /* 0x00000044bc7c723c */ /* 0x040ff00000041860 */
[C---:B------:R-:W-:Y:S08]  /*1e40*/  HMMA.16816.F32.BF16 R132, R188.reuse, R56, R80 ;  /* 0x00000038bc84723c */ /* 0x040ff00000041850 */
[C---:B------:R-:W-:Y:S01]  /*1e50*/  HMMA.16816.F32.BF16 R96, R188.reuse, R24, R16 ;  /* 0x00000018bc60723c */ /* 0x040fe20000041810 */
[----:B------:R-:W2:Y:S07]  /*1e60*/  LDSM.16.M88.4 R16, [R209+0xe100] ;  /* 0x00e10000d110783b */ /* 0x000eae0000000200 */
[C---:B------:R-:W-:Y:S01]  /*1e70*/  HMMA.16816.F32.BF16 R80, R188.reuse, R26, R12 ;  /* 0x0000001abc50723c */ /* 0x040fe2000004180c */
[----:B------:R-:W2:Y:S07]  /*1e80*/  LDSM.16.M88.4 R12, [R209+0xe900] ;  /* 0x00e90000d10c783b */ /* 0x000eae0000000200 */
[C---:B-----5:R-:W-:Y:S01]  /*1e90*/  HMMA.16816.F32.BF16 R24, R188.reuse, R36, R8 ;  /* 0x00000024bc18723c */ /* 0x060fe20000041808 */
[----:B------:R-:W5:Y:S07]  /*1ea0*/  LDSM.16.M88.4 R8, [R209+0xf100] ;  /* 0x00f10000d108783b */ /* 0x000f6e0000000200 */
[C---:B------:R-:W-:Y:S01]  /*1eb0*/  HMMA.16816.F32.BF16 R108, R188.reuse, R70, R92 ;  /* 0x00000046bc6c723c */ /* 0x040fe2000004185c */
[----:B------:R-:W-:Y:S07]  /*1ec0*/  LDSM.16.M88.4 R68, [R206+0x4000] ;  /* 0x00400000ce44783b */ /* 0x000fee0000000200 */
[C---:B------:R-:W-:Y:S01]  /*1ed0*/  HMMA.16816.F32.BF16 R88, R188.reuse, R64, R88 ;  /* 0x00000040bc58723c */ /* 0x040fe20000041858 */
[----:B------:R-:W-:Y:S07]  /*1ee0*/  LDSM.16.M88.4 R64, [R206+0x4800] ;  /* 0x00480000ce40783b */ /* 0x000fee0000000200 */
[C---:B-1----:R-:W-:Y:S08]  /*1ef0*/  HMMA.16816.F32.BF16 R100, R188.reuse, R28, R32 ;  /* 0x0000001cbc64723c */ /* 0x042ff00000041820 */
[C---:B------:R-:W-:Y:S01]  /*1f00*/  HMMA.16816.F32.BF16 R104, R188.reuse, R30, R20 ;  /* 0x0000001ebc68723c */ /* 0x040fe20000041814 */
[----:B------:R-:W1:Y:S04]  /*1f10*/  LDSM.16.M88.4 R20, [R209+0xd900] ;  /* 0x00d90000d114783b */ /* 0x000e680000000200 */
[----:B------:R-:W1:Y:S03]  /*1f20*/  LDSM.16.M88.4 R28, [R209+0xf900] ;  /* 0x00f90000d11c783b */ /* 0x000e660000000200 */
[C---:B------:R-:W-:Y:S08]  /*1f30*/  HMMA.16816.F32.BF16 R120, R188.reuse, R40, R52 ;  /* 0x00000028bc78723c */ /* 0x040ff00000041834 */
[C---:B------:R-:W-:Y:S08]  /*1f40*/  HMMA.16816.F32.BF16 R92, R188.reuse, R42, R48 ;  /* 0x0000002abc5c723c */ /* 0x040ff00000041830 */
[C---:B------:R-:W-:Y:S01]  /*1f50*/  HMMA.16816.F32.BF16 R128, R188.reuse, R58, R60 ;  /* 0x0000003abc80723c */ /* 0x040fe2000004183c */
[----:B------:R-:W1:Y:S07]  /*1f60*/  LDSM.16.M88.4 R60, [R206+0x5000] ;  /* 0x00500000ce3c783b */ /* 0x000e6e0000000200 */
[----:B------:R-:W-:Y:S08]  /*1f70*/  HMMA.16816.F32.BF16 R36, R188, R38, R44 ;  /* 0x00000026bc24723c */ /* 0x000ff0000004182c */
[C---:B--2---:R-:W-:Y:S01]  /*1f80*/  HMMA.16816.F32.BF16 R52, R196.reuse, R150, R112 ;  /* 0x00000096c434723c */ /* 0x044fe20000041870 */
[----:B------:R-:W-:Y:S07]  /*1f90*/  LDSM.16.M88.4 R112, [R206+0x6800] ;  /* 0x00680000ce70783b */ /* 0x000fee0000000200 */
[C---:B---3--:R-:W-:Y:S01]  /*1fa0*/  HMMA.16816.F32.BF16 R48, R196.reuse, R72, R124 ;  /* 0x00000048c430723c */ /* 0x048fe2000004187c */
[----:B------:R-:W-:Y:S07]  /*1fb0*/  LDSM.16.M88.4 R124, [R206+0x7000] ;  /* 0x00700000ce7c783b */ /* 0x000fee0000000200 */
[C---:B------:R-:W-:Y:S01]  /*1fc0*/  HMMA.16816.F32.BF16 R44, R196.reuse, R74, R108 ;  /* 0x0000004ac42c723c */ /* 0x040fe2000004186c */
[----:B------:R-:W-:Y:S07]  /*1fd0*/  LDSM.16.M88.4 R108, [R206+0x6000] ;  /* 0x00600000ce6c783b */ /* 0x000fee0000000200 */
[C---:B----4-:R-:W-:Y:S01]  /*1fe0*/  HMMA.16816.F32.BF16 R40, R196.reuse, R84, R88 ;  /* 0x00000054c428723c */ /* 0x050fe20000041858 */
[----:B------:R-:W2:Y:S07]  /*1ff0*/  LDSM.16.M88.4 R88, [R206+0x5800] ;  /* 0x00580000ce58783b */ /* 0x000eae0000000200 */
[----:B------:R-:W-:Y:S01]  /*2000*/  HMMA.16816.F32.BF16 R32, R196, R86, R144 ;  /* 0x00000056c420723c */ /* 0x000fe20000041890 */
[----:B------:R-:W3:Y:S01]  /*2010*/  LDSM.16.M88.4 R144, [R206+0x7800] ;  /* 0x00780000ce90783b */ /* 0x000ee20000000200 */
[----:B------:R-:W-:-:S06]  /*2020*/  DEPBAR.LE SB0, 0x0 ;  /* 0x000080000000791a */ /* 0x000fcc0000000000 */
[C---:B------:R-:W-:Y:S08]  /*2030*/  HMMA.16816.F32.BF16 R56, R196.reuse, R148, R76 ;  /* 0x00000094c438723c */ /* 0x040ff0000004184c */
[C---:B------:R-:W-:Y:S08]  /*2040*/  HMMA.16816.F32.BF16 R84, R196.reuse, R16, R120 ;  /* 0x00000010c454723c */ /* 0x040ff00000041878 */
[C---:B------:R-:W-:Y:S08]  /*2050*/  HMMA.16816.F32.BF16 R92, R196.reuse, R18, R92 ;  /* 0x00000012c45c723c */ /* 0x040ff0000004185c */
[C---:B------:R-:W-:Y:S08]  /*2060*/  HMMA.16816.F32.BF16 R100, R196.reuse, R12, R100 ;  /* 0x0000000cc464723c */ /* 0x040ff00000041864 */
[C---:B------:R-:W-:Y:S08]  /*2070*/  HMMA.16816.F32.BF16 R104, R196.reuse, R14, R104 ;  /* 0x0000000ec468723c */ /* 0x040ff00000041868 */
[C---:B-----5:R-:W-:Y:S08]  /*2080*/  HMMA.16816.F32.BF16 R96, R196.reuse, R8, R96 ;  /* 0x00000008c460723c */ /* 0x060ff00000041860 */
[C---:B------:R-:W-:Y:S08]  /*2090*/  HMMA.16816.F32.BF16 R16, R196.reuse, R10, R80 ;  /* 0x0000000ac410723c */ /* 0x040ff00000041850 */
        /* <DEDUP_REMOVED lines=21> */
[----:B------:R-:W-:Y:S05]  /*21f0*/  @!P1 BRA `(.L_x_1935) ;  /* 0x0000026000009947 */ /* 0x000fea0003800000 */
[----:B------:R-:W-:Y:S01]  /*2200*/  ULEA.HI.SX32 UR5, UR18, 0xfffffffe, 0x19 ;  /* 0xfffffffe12057891 */ /* 0x000fe2000f8fca3f */
[----:B------:R-:W-:-:S03]  /*2210*/  IMAD.SHL.U32 R14, R249, 0x2, RZ ;  /* 0x00000002f90e7824 */ /* 0x000fc600078e00ff */
        /* <DEDUP_REMOVED lines=36> */
.L_x_1935:
[----:B---3--:R-:W-:Y:S01]  /*2460*/  SHF.R.S32.HI R2, RZ, 0x1f, R116 ;  /* 0x0000001fff027819 */ /* 0x008fe20000011474 */
        /* <DEDUP_REMOVED lines=17> */
[----:B------:R-:W-:-:S02]  /*2580*/  FSEL R13, R83, -INF , P2 ;  /* 0xff800000530d7808 */ /* 0x000fc40001000000 */
        /* <DEDUP_REMOVED lines=12> */
[----:B------:R-:W-:Y:S02]  /*2650*/  ISETP.GT.AND P4, PT, R2, 0x18, PT ;  /* 0x000000180200780c */ /* 0x000fe40003f84270 */
[----:B------:R-:W-:Y:S02]  /*2660*/  FSEL R37, R37, -INF , P2 ;  /* 0xff80000025257808 */ /* 0x000fe40001000000 */
[----:B------:R-:W-:Y:S02]  /*2670*/  FMNMX.FTZ R3, R36, R3, !PT ;  /* 0x0000000324037209 */ /* 0x000fe40007810000 */
[----:B------:R-:W-:Y:S02]  /*2680*/  FSEL R72, R38, -INF , P5 ;  /* 0xff80000026487808 */ /* 0x000fe40002800000 */
[----:B------:R-:W-:Y:S02]  /*2690*/  FSEL R76, R39, -INF , P2 ;  /* 0xff800000274c7808 */ /* 0x000fe40001000000 */
[----:B------:R-:W-:-:S02]  /*26a0*/  ISETP.GT.AND P2, PT, R2, 0x19, PT ;  /* 0x000000190200780c */ /* 0x000fc40003f44270 */
[----:B------:R-:W-:Y:S02]  /*26b0*/  FSEL R38, R64, -INF , P4 ;  /* 0xff80000040267808 */ /* 0x000fe40002000000 */
[----:B------:R-:W-:Y:S02]  /*26c0*/  FMNMX.FTZ R3, R37, R3, !PT ;  /* 0x0000000325037209 */ /* 0x000fe40007810000 */
[----:B------:R-:W-:Y:S02]  /*26d0*/  ISETP.GT.AND P5, PT, R2, 0x20, PT ;  /* 0x000000200200780c */ /* 0x000fe40003fa4270 */
[----:B------:R-:W-:Y:S02]  /*26e0*/  FSEL R39, R65, -INF , P2 ;  /* 0xff80000041277808 */ /* 0x000fe40001000000 */
        /* <DEDUP_REMOVED lines=27> */
[----:B------:R-:W-:Y:S01]  /*28a0*/  ISETP.GT.AND P2, PT, R2, 0x38, PT ;  /* 0x000000380200780c */ /* 0x000fe20003f44270 */
[----:B------:R-:W-:Y:S01]  /*28b0*/  LDSM.16.MT88.4 R32, [R205+0x900] ;  /* 0x00090000cd20783b */ /* 0x000fe20000004200 */
        /* <DEDUP_REMOVED lines=9> */
[----:B------:R-:W-:-:S02]  /*2950*/  FSEL R151, R25, -INF , P4 ;  /* 0xff80000019977808 */ /* 0x000fc40002000000 */
[----:B------:R-:W-:Y:S02]  /*2960*/  ISETP.GT.AND P4, PT, R2, 0x40, PT ;  /* 0x000000400200780c */ /* 0x000fe40003f84270 */
[----:B------:R-:W-:Y:S02]  /*2970*/  FMNMX.FTZ R3, R149, R3, !PT ;  /* 0x0000000395037209 */ /* 0x000fe40007810000 */
[----:B------:R-:W-:Y:S02]  /*2980*/  FMNMX.FTZ R6, R118, R6, !PT ;  /* 0x0000000676067209 */ /* 0x000fe40007810000 */
[----:B------:R-:W-:Y:S02]  /*2990*/  FSEL R154, R26, -INF , P2 ;  /* 0xff8000001a9a7808 */ /* 0x000fe40001000000 */
[----:B------:R-:W-:Y:S01]  /*29a0*/  ISETP.GT.AND P2, PT, R2, 0x41, PT ;  /* 0x000000410200780c */ /* 0x000fe20003f44270 */
[----:B------:R-:W-:Y:S01]  /*29b0*/  LDSM.16.MT88.4 R24, [R207+0x100] ;  /* 0x00010000cf18783b */ /* 0x000fe20000004200 */
        /* <DEDUP_REMOVED lines=9> */
[----:B------:R-:W-:Y:S01]  /*2a50*/  ISETP.GT.AND P2, PT, R2, 0x49, PT ;  /* 0x000000490200780c */ /* 0x000fe20003f44270 */
[----:B------:R-:W-:Y:S01]  /*2a60*/  LDSM.16.MT88.4 R28, [R208+0x900] ;  /* 0x00090000d01c783b */ /* 0x000fe20000004200 */
[----:B------:R-:W-:Y:S02]  /*2a70*/  FSEL R156, R40, -INF , P4 ;  /* 0xff800000289c7808 */ /* 0x000fe40002000000 */
[----:B------:R-:W-:Y:S02]  /*2a80*/  FMNMX.FTZ R3, R158, R3, !PT ;  /* 0x000000039e037209 */ /* 0x000fe40007810000 */
[----:B------:R-:W-:-:S02]  /*2a90*/  FSEL R153, R22, -INF , P5 ;  /* 0xff80000016997808 */ /* 0x000fc40002800000 */
[----:B------:R-:W-:Y:S01]  /*2aa0*/  FMNMX.FTZ R6, R144, R6, !PT ;  /* 0x0000000690067209 */ /* 0x000fe20007810000 */
[----:B------:R-:W-:Y:S01]  /*2ab0*/  LDSM.16.MT88.4 R20, [R204+0x100] ;  /* 0x00010000cc14783b */ /* 0x000fe20000004200 */
[----:B------:R-:W-:Y:S02]  /*2ac0*/  FSEL R163, R42, -INF , P4 ;  /* 0xff8000002aa37808 */ /* 0x000fe40002000000 */
[----:B------:R-:W-:Y:S02]  /*2ad0*/  FSEL R159, R41, -INF , P2 ;  /* 0xff800000299f7808 */ /* 0x000fe40001000000 */
[----:B------:R-:W-:Y:S02]  /*2ae0*/  ISETP.GT.AND P4, PT, R2, 0x50, PT ;  /* 0x000000500200780c */ /* 0x000fe40003f84270 */
        /* <DEDUP_REMOVED lines=9> */
[----:B------:R-:W-:Y:S02]  /*2b80*/  FSEL R167, R45, -INF , P2 ;  /* 0xff8000002da77808 */ /* 0x000fe40001000000 */
[----:B------:R-:W-:Y:S02]  /*2b90*/  ISETP.GT.AND P4, PT, R2, 0x58, PT ;  /* 0x000000580200780c */ /* 0x000fe40003f84270 */
        /* <DEDUP_REMOVED lines=18> */
[----:B------:R-:W-:Y:S02]  /*2cc0*/  FSEL R227, R97, -INF , P2 ;  /* 0xff80000061e37808 */ /* 0x000fe40001000000 */
[----:B------:R-:W-:Y:S02]  /*2cd0*/  ISETP.GT.AND P4, PT, R2, 0x68, PT ;  /* 0x000000680200780c */ /* 0x000fe40003f84270 */
        /* <DEDUP_REMOVED lines=9> */
[----:B------:R-:W-:Y:S02]  /*2d70*/  FMNMX.FTZ R3, R228, R3, !PT ;  /* 0x00000003e4037209 */ /* 0x000fe40007810000 */
[----:B------:R-:W-:Y:S02]  /*2d80*/  FMNMX.FTZ R6, R169, R6, !PT ;  /* 0x00000006a9067209 */ /* 0x000fe40007810000 */
        /* <DEDUP_REMOVED lines=16> */
[----:B------:R-:W-:Y:S02]  /*2e90*/  FMNMX.FTZ R116, R135, R116, !PT ;  /* 0x0000007487747209 */ /* 0x000fe40007810000 */
[----:B------:R-:W-:Y:S02]  /*2ea0*/  FMNMX.FTZ R2, R230, R2, !PT ;  /* 0x00000002e6027209 */ /* 0x000fe40007810000 */
[----:B------:R-:W-:Y:S02]  /*2eb0*/  FMNMX.FTZ R116, R193, R116, !PT ;  /* 0x00000074c1747209 */ /* 0x000fe40007810000 */
[----:B------:R-:W-:Y:S02]  /*2ec0*/  FMNMX.FTZ R2, R231, R2, !PT ;  /* 0x00000002e7027209 */ /* 0x000fe40007810000 */
[----:B------:R-:W-:Y:S01]  /*2ed0*/  FSEL R194, R62, -INF , P6 ;  /* 0xff8000003ec27808 */ /* 0x000fe20003000000 */
[----:B------:R-:W1:Y:S01]  /*2ee0*/  SHFL.BFLY PT, R3, R116, 0x2, 0x1f ;  /* 0x0c401f0074037f89 */ /* 0x000e6200000e0000 */
[----:B------:R-:W-:-:S02]  /*2ef0*/  FMNMX.FTZ R2, R233, R2, !PT ;  /* 0x00000002e9027209 */ /* 0x000fc40007810000 */
[----:B------:R-:W-:Y:S02]  /*2f00*/  FSEL R146, R63, -INF , P5 ;  /* 0xff8000003f927808 */ /* 0x000fe40002800000 */
        /* <DEDUP_REMOVED lines=31> */
[----:B------:R-:W2:Y:S01]  /*3100*/  MUFU.EX2 R126, R7 ;  /* 0x00000007007e7308 */ /* 0x000ea20000000800 */
[----:B-1----:R-:W-:-:S07]  /*3110*/  FMUL.FTZ R2, R3, c[0x0][0x2d0] ;  /* 0x0000b40003027a20 */ /* 0x002fce0000410000 */
[----:B------:R1:W-:Y:S01]  /*3120*/  MUFU.EX2 R250, R0 ;  /* 0x0000000000fa7308 */ /* 0x0003e20000000800 */
[----:B------:R-:W-:Y:S02]  /*3130*/  FSEL R2, R2, RZ, P2 ;  /* 0x000000ff02027208 */ /* 0x000fe40001000000 */
[----:B--2---:R-:W-:Y:S01]  /*3140*/  F2FP.BF16.PACK_AB R10, R126, R145 ;  /* 0x000000917e0a723e */ /* 0x004fe200000010ff */
[----:B------:R-:W-:Y:S02]  /*3150*/  IMAD.MOV.U32 R7, RZ, RZ, R146 ;  /* 0x000000ffff077224 */ /* 0x000fe400078e0092 */
        /* <DEDUP_REMOVED lines=16> */
[----:B------:R-:W3:Y:S01]  /*3260*/  MUFU.EX2 R133, R4 ;  /* 0x0000000400857308 */ /* 0x000ee20000000800 */
[----:B-1----:R-:W-:-:S07]  /*3270*/  FFMA.FTZ R0, R77, c[0x0][0x2d0], -R2 ;  /* 0x0000b4004d007a23 */ /* 0x002fce0000010802 */
[----:B------:R1:W-:Y:S01]  /*3280*/  MUFU.EX2 R248, R0 ;  /* 0x0000000000f87308 */ /* 0x0003e20000000800 */
[----:B---3--:R-:W-:Y:S02]  /*3290*/  F2FP.BF16.PACK_AB R11, R133, R134 ;  /* 0x00000086850b723e */ /* 0x008fe400000010ff */
[----:B------:R-:W-:-:S05]  /*32a0*/  MOV R4, R135 ;  /* 0x0000008700047202 */ /* 0x000fca0000000f00 */
[----:B------:R-:W-:Y:S01]  /*32b0*/  HMMA.16816.F32.BF16 R68, R8, R20, RZ ;  /* 0x000000140844723c */ /* 0x000fe200000418ff */
[----:B-1----:R-:W-:-:S04]  /*32c0*/  FFMA.FTZ R0, R78, c[0x0][0x2d0], -R2 ;  /* 0x0000b4004e007a23 */ /* 0x002fc80000010802 */
[----:B------:R1:W3:Y:S03]  /*32d0*/  MUFU.EX2 R174, R0 ;  /* 0x0000000000ae7308 */ /* 0x0002e60000000800 */
[C---:B------:R-:W-:Y:S01]  /*32e0*/  HMMA.16816.F32.BF16 R60, R8.reuse, R22, RZ ;  /* 0x00000016083c723c */ /* 0x040fe200000418ff */
[----:B------:R-:W4:Y:S07]  /*32f0*/  LDSM.16.MT88.4 R20, [R204+0x4100] ;  /* 0x00410000cc14783b */ /* 0x000f2e0000004200 */
[----:B------:R-:W-:Y:S01]  /*3300*/  HMMA.16816.F32.BF16 R56, R8, R16, RZ ;  /* 0x000000100838723c */ /* 0x000fe200000418ff */
[----:B-1----:R-:W-:-:S07]  /*3310*/  FFMA.FTZ R0, R104, c[0x0][0x2d0], -R6 ;  /* 0x0000b40068007a23 */ /* 0x002fce0000010806 */
[C---:B------:R-:W-:Y:S01]  /*3320*/  HMMA.16816.F32.BF16 R52, R8.reuse, R18, RZ ;  /* 0x000000120834723c */ /* 0x040fe200000418ff */
[----:B------:R-:W1:Y:S01]  /*3330*/  LDSM.16.MT88.4 R16, [R208+0x4100] ;  /* 0x00410000d010783b */ /* 0x000e620000004200 */
[----:B------:R5:W1:Y:S06]  /*3340*/  MUFU.EX2 R124, R0 ;  /* 0x00000000007c7308 */ /* 0x000a6c0000000800 */
[C---:B--2---:R-:W-:Y:S08]  /*3350*/  HMMA.16816.F32.BF16 R48, R8.reuse, R12, RZ ;  /* 0x0000000c0830723c */ /* 0x044ff000000418ff */
[----:B------:R-:W-:Y:S01]  /*3360*/  HMMA.16816.F32.BF16 R44, R8, R14, RZ ;  /* 0x0000000e082c723c */ /* 0x000fe200000418ff */
[----:B------:R-:W2:Y:S01]  /*3370*/  LDSM.16.MT88.4 R12, [R207+0x4100] ;  /* 0x00410000cf0c783b */ /* 0x000ea20000004200 */
[----:B-----5:R-:W-:-:S04]  /*3380*/  FFMA.FTZ R0, R106, c[0x0][0x2d0], -R6 ;  /* 0x0000b4006a007a23 */ /* 0x020fc80000010806 */
[----:B------:R5:W1:Y:S02]  /*3390*/  MUFU.EX2 R251, R0 ;  /* 0x0000000000fb7308 */ /* 0x000a640000000800 */
[C---:B------:R-:W-:Y:S08]  /*33a0*/  HMMA.16816.F32.BF16 R64, R8.reuse, R24, RZ ;  /* 0x000000180840723c */ /* 0x040ff000000418ff */
[----:B------:R-:W-:Y:S01]  /*33b0*/  HMMA.16816.F32.BF16 R72, R8, R26, RZ ;  /* 0x0000001a0848723c */ /* 0x000fe200000418ff */
[----:B------:R-:W2:Y:S01]  /*33c0*/  LDSM.16.MT88.4 R24, [R207+0x900] ;  /* 0x00090000cf18783b */ /* 0x000ea20000004200 */
[----:B-----5:R-:W-:-:S06]  /*33d0*/  FFMA.FTZ R0, R105, c[0x0][0x2d0], -R6 ;  /* 0x0000b40069007a23 */ /* 0x020fcc0000010806 */
[C---:B----4-:R-:W-:Y:S08]  /*33e0*/  HMMA.16816.F32.BF16 R80, R8.reuse, R20, RZ ;  /* 0x000000140850723c */ /* 0x050ff000000418ff */
[C---:B------:R-:W-:Y:S01]  /*33f0*/  HMMA.16816.F32.BF16 R84, R8.reuse, R22, RZ ;  /* 0x000000160854723c */ /* 0x040fe200000418ff */
[----:B------:R-:W4:Y:S07]  /*3400*/  LDSM.16.MT88.4 R20, [R204+0x4900] ;  /* 0x00490000cc14783b */ /* 0x000f2e0000004200 */
[C---:B------:R-:W-:Y:S08]  /*3410*/  HMMA.16816.F32.BF16 R96, R8.reuse, R40, RZ ;  /* 0x000000280860723c */ /* 0x040ff000000418ff */
[C---:B------:R-:W-:Y:S01]  /*3420*/  HMMA.16816.F32.BF16 R100, R8.reuse, R42, RZ ;  /* 0x0000002a0864723c */ /* 0x040fe200000418ff */
[----:B------:R-:W-:Y:S07]  /*3430*/  LDSM.16.MT88.4 R40, [R205+0x4900] ;  /* 0x00490000cd28783b */ /* 0x000fee0000004200 */
[C---:B-1----:R-:W-:Y:S08]  /*3440*/  HMMA.16816.F32.BF16 R92, R8.reuse, R16, RZ ;  /* 0x00000010085c723c */ /* 0x042ff000000418ff */
[C---:B------:R-:W-:Y:S01]  /*3450*/  HMMA.16816.F32.BF16 R88, R8.reuse, R18, RZ ;  /* 0x000000120858723c */ /* 0x040fe200000418ff */
[----:B------:R-:W1:Y:S07]  /*3460*/  LDSM.16.MT88.4 R16, [R208+0x4900] ;  /* 0x00490000d010783b */ /* 0x000e6e0000004200 */
[C---:B--2---:R-:W-:Y:S08]  /*3470*/  HMMA.16816.F32.BF16 R112, R8.reuse, R12, RZ ;  /* 0x0000000c0870723c */ /* 0x044ff000000418ff */
[----:B------:R-:W-:Y:S01]  /*3480*/  HMMA.16816.F32.BF16 R76, R8, R14, RZ ;  /* 0x0000000e084c723c */ /* 0x000fe200000418ff */
[----:B------:R-:W2:Y:S06]  /*3490*/  LDSM.16.MT88.4 R12, [R207+0x4900] ;  /* 0x00490000cf0c783b */ /* 0x000eac0000004200 */
[----:B------:R-:W-:-:S02]  /*34a0*/  F2FP.BF16.PACK_AB R8, R175, R125 ;  /* 0x0000007daf08723e */ /* 0x000fc400000010ff */
[----:B------:R-:W-:Y:S02]  /*34b0*/  F2FP.BF16.PACK_AB R10, R5, R250 ;  /* 0x000000fa050a723e */ /* 0x000fe400000010ff */
[----:B------:R-:W-:Y:S02]  /*34c0*/  F2FP.BF16.PACK_AB R9, R192, R164 ;  /* 0x000000a4c009723e */ /* 0x000fe400000010ff */
[----:B---3--:R-:W-:-:S07]  /*34d0*/  F2FP.BF16.PACK_AB R11, R174, R248 ;  /* 0x000000f8ae0b723e */ /* 0x008fce00000010ff */
[C---:B------:R-:W-:Y:S08]  /*34e0*/  HMMA.16816.F32.BF16 R108, R8.reuse, R32, R56 ;  /* 0x00000020086c723c */ /* 0x040ff00000041838 */
[C---:B------:R-:W-:Y:S01]  /*34f0*/  HMMA.16816.F32.BF16 R56, R8.reuse, R34, R52 ;  /* 0x000000220838723c */ /* 0x040fe20000041834 */
[----:B------:R-:W-:Y:S07]  /*3500*/  LDSM.16.MT88.4 R32, [R205+0x1100] ;  /* 0x00110000cd20783b */ /* 0x000fee0000004200 */
[C---:B------:R-:W-:Y:S08]  /*3510*/  HMMA.16816.F32.BF16 R52, R8.reuse, R28, R48 ;  /* 0x0000001c0834723c */ /* 0x040ff00000041830 */
[C---:B------:R-:W-:Y:S07]  /*3520*/  HMMA.16816.F32.BF16 R48, R8.reuse, R24, R64 ;  /* 0x000000180830723c */ /* 0x040fee0000041840 */
[----:B------:R-:W-:Y:S01]  /*3530*/  IMAD.MOV.U32 R67, RZ, RZ, R250 ;  /* 0x000000ffff437224 */ /* 0x000fe200078e00fa */
[----:B------:R-:W-:Y:S01]  /*3540*/  HMMA.16816.F32.BF16 R128, R8, R36, R68 ;  /* 0x000000240880723c */ /* 0x000fe20000041844 */
[----:B------:R3:W-:Y:S01]  /*3550*/  MUFU.EX2 R250, R0 ;  /* 0x0000000000fa7308 */ /* 0x0007e20000000800 */
[----:B------:R-:W-:Y:S01]  /*3560*/  MOV R66, R248 ;  /* 0x000000f800427202 */ /* 0x000fe20000000f00 */
[----:B------:R-:W-:-:S02]  /*3570*/  IMAD.MOV.U32 R65, RZ, RZ, R237 ;  /* 0x000000ffff417224 */ /* 0x000fc400078e00ed */
[----:B------:R-:W-:Y:S02]  /*3580*/  IMAD.MOV.U32 R64, RZ, RZ, R236 ;  /* 0x000000ffff407224 */ /* 0x000fe400078e00ec */
[----:B------:R-:W-:Y:S01]  /*3590*/  IMAD.MOV.U32 R68, RZ, RZ, R126 ;  /* 0x000000ffff447224 */ /* 0x000fe200078e007e */
[C---:B------:R-:W-:Y:S01]  /*35a0*/  HMMA.16816.F32.BF16 R120, R8.reuse, R38, R60 ;  /* 0x000000260878723c */ /* 0x040fe2000004183c */
[----:B------:R-:W5:Y:S01]  /*35b0*/  LDSM.16.MT88.4 R36, [R204+0x1100] ;  /* 0x00110000cc24783b */ /* 0x000f620000004200 */
[----:B------:R-:W-:Y:S02]  /*35c0*/  IMAD.MOV.U32 R69, RZ, RZ, R125 ;  /* 0x000000ffff457224 */ /* 0x000fe400078e007d */
[----:B------:R-:W-:Y:S02]  /*35d0*/  IMAD.MOV.U32 R71, RZ, RZ, R147 ;  /* 0x000000ffff477224 */ /* 0x000fe400078e0093 */
[----:B------:R-:W-:Y:S02]  /*35e0*/  IMAD.MOV.U32 R70, RZ, RZ, R145 ;  /* 0x000000ffff467224 */ /* 0x000fe400078e0091 */
[C---:B------:R-:W-:Y:S01]  /*35f0*/  HMMA.16816.F32.BF16 R60, R8.reuse, R26, R72 ;  /* 0x0000001a083c723c */ /* 0x040fe20000041848 */
[----:B---3--:R-:W-:Y:S01]  /*3600*/  FFMA.FTZ R0, R107, c[0x0][0x2d0], -R6 ;  /* 0x0000b4006b007a23 */ /* 0x008fe20000010806 */
[----:B------:R-:W3:Y:S03]  /*3610*/  LDSM.16.MT88.4 R24, [R208+0x1100] ;  /* 0x00110000d018783b */ /* 0x000ee60000004200 */
[----:B------:R1:W1:Y:S02]  /*3620*/  MUFU.EX2 R252, R0 ;  /* 0x0000000000fc7308 */ /* 0x0002640000000800 */
[----:B------:R-:W-:Y:S01]  /*3630*/  IMAD.MOV.U32 R75, RZ, RZ, R234 ;  /* 0x000000ffff4b7224 */ /* 0x000fe200078e00ea */
[----:B------:R-:W-:Y:S01]  /*3640*/  HMMA.16816.F32.BF16 R44, R8, R30, R44 ;  /* 0x0000001e082c723c */ /* 0x000fe2000004182c */
[----:B------:R-:W3:Y:S01]  /*3650*/  LDSM.16.MT88.4 R28, [R207+0x1100] ;  /* 0x00110000cf1c783b */ /* 0x000ee20000004200 */
[----:B------:R-:W-:-:S02]  /*3660*/  IMAD.MOV.U32 R74, RZ, RZ, R127 ;  /* 0x000000ffff4a7224 */ /* 0x000fc400078e007f */
[----:B------:R-:W-:Y:S02]  /*3670*/  IMAD.MOV.U32 R72, RZ, RZ, R134 ;  /* 0x000000ffff487224 */ /* 0x000fe400078e0086 */
[----:B------:R-:W-:Y:S02]  /*3680*/  IMAD.MOV.U32 R73, RZ, RZ, R133 ;  /* 0x000000ffff497224 */ /* 0x000fe400078e0085 */
[----:B----4-:R-:W-:Y:S01]  /*3690*/  HMMA.16816.F32.BF16 R104, R8, R20, R80 ;  /* 0x000000140868723c */ /* 0x010fe20000041850 */
[----:B-1----:R-:W-:Y:S01]  /*36a0*/  FFMA.FTZ R0, R118, c[0x0][0x2d0], -R2 ;  /* 0x0000b40076007a23 */ /* 0x002fe20000010802 */
[----:B------:R-:W-:-:S05]  /*36b0*/  MOV R118, R71 ;  /* 0x0000004700767202 */ /* 0x000fca0000000f00 */
[----:B------:R-:W-:Y:S01]  /*36c0*/  IMAD.MOV.U32 R83, RZ, RZ, R124 ;  /* 0x000000ffff537224 */ /* 0x000fe200078e007c */
[C---:B------:R-:W-:Y:S01]  /*36d0*/  HMMA.16816.F32.BF16 R92, R8.reuse, R16, R92 ;  /* 0x00000010085c723c */ /* 0x040fe2000004185c */
[----:B------:R1:W-:Y:S07]  /*36e0*/  MUFU.EX2 R248, R0 ;  /* 0x0000000000f87308 */ /* 0x0003ee0000000800 */
[C---:B------:R-:W-:Y:S01]  /*36f0*/  HMMA.16816.F32.BF16 R124, R8.reuse, R22, R84 ;  /* 0x00000016087c723c */ /* 0x040fe20000041854 */
[----:B------:R-:W4:Y:S07]  /*3700*/  LDSM.16.MT88.4 R20, [R204+0x5100] ;  /* 0x00510000cc14783b */ /* 0x000f2e0000004200 */
[----:B--2---:R-:W-:Y:S01]  /*3710*/  HMMA.16816.F32.BF16 R84, R8, R12, R112 ;  /* 0x0000000c0854723c */ /* 0x004fe20000041870 */
[----:B-1----:R-:W-:-:S02]  /*3720*/  FFMA.FTZ R0, R117, c[0x0][0x2d0], -R2 ;  /* 0x0000b40075007a23 */ /* 0x002fc40000010802 */
[----:B------:R-:W-:Y:S02]  /*3730*/  IMAD.MOV.U32 R117, RZ, RZ, R74 ;  /* 0x000000ffff757224 */ /* 0x000fe400078e004a */
[----:B------:R1:W2:Y:S02]  /*3740*/  MUFU.EX2 R237, R0 ;  /* 0x0000000000ed7308 */ /* 0x0002a40000000800 */
[----:B------:R-:W-:Y:S01]  /*3750*/  MOV R113, R83 ;  /* 0x0000005300717202 */ /* 0x000fe20000000f00 */
[----:B------:R-:W-:Y:S01]  /*3760*/  IMAD.MOV.U32 R115, RZ, RZ, R70 ;  /* 0x000000ffff737224 */ /* 0x000fe200078e0046 */
[----:B------:R-:W-:Y:S01]  /*3770*/  HMMA.16816.F32.BF16 R88, R8, R18, R88 ;  /* 0x000000120858723c */ /* 0x000fe20000041858 */
[----:B------:R-:W-:Y:S01]  /*3780*/  LDSM.16.MT88.4 R16, [R208+0x5100] ;  /* 0x00510000d010783b */ /* 0x000fe20000004200 */
[----:B------:R-:W-:Y:S02]  /*3790*/  IMAD.MOV.U32 R114, RZ, RZ, R66 ;  /* 0x000000ffff727224 */ /* 0x000fe400078e0042 */
[----:B------:R-:W-:-:S02]  /*37a0*/  IMAD.MOV.U32 R112, RZ, RZ, R67 ;  /* 0x000000ffff707224 */ /* 0x000fc400078e0043 */
[--C-:B-1----:R-:W-:Y:S02]  /*37b0*/  FFMA.FTZ R0, R132, c[0x0][0x2d0], -R2.reuse ;  /* 0x0000b40084007a23 */ /* 0x102fe40000010802 */
[----:B------:R-:W-:Y:S02]  /*37c0*/  HMMA.16816.F32.BF16 R132, R8, R40, R96 ;  /* 0x000000280884723c */ /* 0x000fe40000041860 */
[----:B------:R1:W-:Y:S02]  /*37d0*/  MUFU.EX2 R236, R0 ;  /* 0x0000000000ec7308 */ /* 0x0003e40000000800 */
[----:B-1----:R-:W-:-:S04]  /*37e0*/  FFMA.FTZ R0, R144, c[0x0][0x2d0], -R2 ;  /* 0x0000b40090007a23 */ /* 0x002fc80000010802 */
[C---:B------:R-:W-:Y:S02]  /*37f0*/  HMMA.16816.F32.BF16 R144, R8.reuse, R42, R100 ;  /* 0x0000002a0890723c */ /* 0x040fe40000041864 */
[----:B------:R1:W1:Y:S05]  /*3800*/  MUFU.EX2 R234, R0 ;  /* 0x0000000000ea7308 */ /* 0x00026a0000000800 */
[----:B------:R-:W-:Y:S02]  /*3810*/  IMAD.MOV.U32 R101, RZ, RZ, R68 ;  /* 0x000000ffff657224 */ /* 0x000fe400078e0044 */
[----:B------:R-:W-:Y:S02]  /*3820*/  IMAD.MOV.U32 R100, RZ, RZ, R69 ;  /* 0x000000ffff647224 */ /* 0x000fe400078e0045 */
[----:B------:R-:W-:Y:S01]  /*3830*/  HMMA.16816.F32.BF16 R68, R8, R14, R76 ;  /* 0x0000000e0844723c */ /* 0x000fe2000004184c */
[----:B------:R-:W-:Y:S01]  /*3840*/  LDSM.16.MT88.4 R12, [R207+0x5100] ;  /* 0x00510000cf0c783b */ /* 0x000fe20000004200 */
[----:B------:R-:W-:-:S02]  /*3850*/  IMAD.MOV.U32 R103, RZ, RZ, R72 ;  /* 0x000000ffff677224 */ /* 0x000fc400078e0048 */
[----:B------:R-:W-:-:S03]  /*3860*/  IMAD.MOV.U32 R102, RZ, RZ, R73 ;  /* 0x000000ffff667224 */ /* 0x000fc600078e0049 */
[----:B------:R-:W-:Y:S01]  /*3870*/  F2FP.BF16.PACK_AB R8, R251, R113 ;  /* 0x00000071fb08723e */ /* 0x000fe200000010ff */
[----:B-1----:R-:W-:Y:S01]  /*3880*/  FFMA.FTZ R0, R148, c[0x0][0x2d0], -R6 ;  /* 0x0000b40094007a23 */ /* 0x002fe20000010806 */
[----:B------:R-:W-:Y:S02]  /*3890*/  F2FP.BF16.PACK_AB R10, R252, R250 ;  /* 0x000000fafc0a723e */ /* 0x000fe400000010ff */
[----:B--2---:R-:W-:Y:S02]  /*38a0*/  F2FP.BF16.PACK_AB R9, R237, R248 ;  /* 0x000000f8ed09723e */ /* 0x004fe400000010ff */
[----:B------:R-:W-:-:S07]  /*38b0*/  F2FP.BF16.PACK_AB R11, R234, R236 ;  /* 0x000000ecea0b723e */ /* 0x000fce00000010ff */
[C---:B-----5:R-:W-:Y:S07]  /*38c0*/  HMMA.16816.F32.BF16 R80, R8.reuse, R36, R128 ;  /* 0x000000240850723c */ /* 0x060fee0000041880 */
[----:B------:R-:W-:Y:S01]  /*38d0*/  IMAD.MOV.U32 R128, RZ, RZ, R195 ;  /* 0x000000ffff807224 */ /* 0x000fe200078e00c3 */
[----:B------:R-:W-:Y:S01]  /*38e0*/  HMMA.16816.F32.BF16 R76, R8, R38, R120 ;  /* 0x00000026084c723c */ /* 0x000fe20000041878 */
[----:B------:R1:W-:Y:S01]  /*38f0*/  MUFU.EX2 R195, R0 ;  /* 0x0000000000c37308 */ /* 0x0003e20000000800 */
[----:B------:R-:W2:Y:S01]  /*3900*/  LDSM.16.MT88.4 R36, [R205+0x5100] ;  /* 0x00510000cd24783b */ /* 0x000ea20000004200 */
[----:B------:R-:W-:-:S02]  /*3910*/  IMAD.MOV.U32 R130, RZ, RZ, R64 ;  /* 0x000000ffff827224 */ /* 0x000fc400078e0040 */
[----:B------:R-:W-:Y:S02]  /*3920*/  IMAD.MOV.U32 R129, RZ, RZ, R65 ;  /* 0x000000ffff817224 */ /* 0x000fe400078e0041 */
[----:B------:R-:W-:Y:S01]  /*3930*/  IMAD.MOV.U32 R121, RZ, RZ, R193 ;  /* 0x000000ffff797224 */ /* 0x000fe200078e00c1 */
[----:B------:R-:W-:Y:S01]  /*3940*/  MOV R120, R194 ;  /* 0x000000c200787202 */ /* 0x000fe20000000f00 */
[----:B------:R-:W-:Y:S01]  /*3950*/  IMAD.MOV.U32 R122, RZ, RZ, R192 ;  /* 0x000000ffff7a7224 */ /* 0x000fe200078e00c0 */
[----:B------:R-:W-:Y:S01]  /*3960*/  HMMA.16816.F32.BF16 R64, R8, R34, R56 ;  /* 0x000000220840723c */ /* 0x000fe20000041838 */
[----:B------:R-:W-:Y:S02]  /*3970*/  IMAD.MOV.U32 R123, RZ, RZ, R175 ;  /* 0x000000ffff7b7224 */ /* 0x000fe400078e00af */
[----:B------:R-:W-:Y:S02]  /*3980*/  IMAD.MOV.U32 R131, RZ, RZ, R75 ;  /* 0x000000ffff837224 */ /* 0x000fe400078e004b */
[----:B-1----:R-:W-:-:S03]  /*3990*/  FFMA.FTZ R0, R150, c[0x0][0x2d0], -R6 ;  /* 0x0000b40096007a23 */ /* 0x002fc60000010806 */
[C---:B---3--:R-:W-:Y:S01]  /*39a0*/  HMMA.16816.F32.BF16 R56, R8.reuse, R24, R52 ;  /* 0x000000180838723c */ /* 0x048fe20000041834 */
[----:B------:R1:W3:Y:S07]  /*39b0*/  MUFU.EX2 R193, R0 ;  /* 0x0000000000c17308 */ /* 0x0002ee0000000800 */
[C---:B------:R-:W-:Y:S01]  /*39c0*/  HMMA.16816.F32.BF16 R52, R8.reuse, R26, R44 ;  /* 0x0000001a0834723c */ /* 0x040fe2000004182c */
[----:B------:R-:W-:Y:S07]  /*39d0*/  LDSM.16.MT88.4 R24, [R205+0x1900] ;  /* 0x00190000cd18783b */ /* 0x000fee0000004200 */
[----:B------:R-:W-:Y:S01]  /*39e0*/  HMMA.16816.F32.BF16 R44, R8, R28, R48 ;  /* 0x0000001c082c723c */ /* 0x000fe20000041830 */
[----:B-1----:R-:W-:-:S04]  /*39f0*/  FFMA.FTZ R0, R149, c[0x0][0x2d0], -R6 ;  /* 0x0000b40095007a23 */ /* 0x002fc80000010806 */
[----:B------:R1:W-:Y:S03]  /*3a00*/  MUFU.EX2 R192, R0 ;  /* 0x0000000000c07308 */ /* 0x0003e60000000800 */
[C---:B------:R-:W-:Y:S01]  /*3a10*/  HMMA.16816.F32.BF16 R40, R8.reuse, R30, R60 ;  /* 0x0000001e0828723c */ /* 0x040fe2000004183c */
[----:B------:R-:W5:Y:S07]  /*3a20*/  LDSM.16.MT88.4 R28, [R204+0x1900] ;  /* 0x00190000cc1c783b */ /* 0x000f6e0000004200 */
[----:B----4-:R-:W-:Y:S01]  /*3a30*/  HMMA.16816.F32.BF16 R96, R8, R22, R124 ;  /* 0x000000160860723c */ /* 0x010fe2000004187c */
[----:B-1----:R-:W-:-:S07]  /*3a40*/  FFMA.FTZ R0, R151, c[0x0][0x2d0], -R6 ;  /* 0x0000b40097007a23 */ /* 0x002fce0000010806 */
[C---:B------:R-:W-:Y:S01]  /*3a50*/  HMMA.16816.F32.BF16 R72, R8.reuse, R32, R108 ;  /* 0x000000200848723c */ /* 0x040fe2000004186c */
[----:B------:R-:W-:Y:S01]  /*3a60*/  IMAD.MOV.U32 R125, RZ, RZ, R122 ;  /* 0x000000ffff7d7224 */ /* 0x000fe200078e007a */
[----:B------:R-:W-:Y:S01]  /*3a70*/  MOV R124, R123 ;  /* 0x0000007b007c7202 */ /* 0x000fe20000000f00 */
[----:B------:R1:W4:Y:S01]  /*3a80*/  MUFU.EX2 R194, R0 ;  /* 0x0000000000c27308 */ /* 0x0003220000000800 */
[----:B------:R-:W-:Y:S01]  /*3a90*/  IMAD.MOV.U32 R122, RZ, RZ, R115 ;  /* 0x000000ffff7a7224 */ /* 0x000fe200078e0073 */
[----:B------:R-:W-:Y:S01]  /*3aa0*/  LDSM.16.MT88.4 R32, [R207+0x1900] ;  /* 0x00190000cf20783b */ /* 0x000fe20000004200 */
[----:B------:R-:W-:Y:S01]  /*3ab0*/  IMAD.MOV.U32 R115, RZ, RZ, R174 ;  /* 0x000000ffff737224 */ /* 0x000fe200078e00ae */
[----:B------:R-:W-:Y:S01]  /*3ac0*/  MOV R111, R103 ;  /* 0x00000067006f7202 */ /* 0x000fe20000000f00 */
[----:B------:R-:W-:Y:S01]  /*3ad0*/  IMAD.MOV.U32 R110, RZ, RZ, R4 ;  /* 0x000000ffff6e7224 */ /* 0x000fe200078e0004 */
[----:B------:R-:W-:Y:S01]  /*3ae0*/  HMMA.16816.F32.BF16 R60, R8, R20, R104 ;  /* 0x00000014083c723c */ /* 0x000fe20000041868 */
[----:B------:R-:W-:Y:S01]  /*3af0*/  IMAD.MOV.U32 R109, RZ, RZ, R173 ;  /* 0x000000ffff6d7224 */ /* 0x000fe200078e00ad */
[----:B------:R-:W3:Y:S01]  /*3b00*/  LDSM.16.MT88.4 R20, [R208+0x1900] ;  /* 0x00190000d014783b */ /* 0x000ee20000004200 */
[----:B------:R-:W-:-:S02]  /*3b10*/  IMAD.MOV.U32 R123, RZ, RZ, R130 ;  /* 0x000000ffff7b7224 */ /* 0x000fc400078e0082 */
[----:B------:R-:W-:Y:S02]  /*3b20*/  IMAD.MOV.U32 R127, RZ, RZ, R120 ;  /* 0x000000ffff7f7224 */ /* 0x000fe400078e0078 */
[----:B------:R-:W-:Y:S01]  /*3b30*/  IMAD.MOV.U32 R126, RZ, RZ, R121 ;  /* 0x000000ffff7e7224 */ /* 0x000fe200078e0079 */
[C---:B--2---:R-:W-:Y:S01]  /*3b40*/  HMMA.16816.F32.BF16 R104, R8.reuse, R38, R144 ;  /* 0x000000260868723c */ /* 0x044fe20000041890 */
[----:B------:R-:W-:Y:S02]  /*3b50*/  IMAD.MOV.U32 R130, RZ, RZ, R131 ;  /* 0x000000ffff827224 */ /* 0x000fe400078e0083 */
[----:B-1----:R-:W-:Y:S02]  /*3b60*/  FFMA.FTZ R0, R153, c[0x0][0x2d0], -R2 ;  /* 0x0000b40099007a23 */ /* 0x002fe40000010802 */
[----:B------:R-:W-:Y:S02]  /*3b70*/  IMAD.MOV.U32 R131, RZ, RZ, R100 ;  /* 0x000000ffff837224 */ /* 0x000fe400078e0064 */
[----:B------:R1:W-:Y:S01]  /*3b80*/  MUFU.EX2 R175, R0 ;  /* 0x0000000000af7308 */ /* 0x0003e20000000800 */
[----:B------:R-:W-:Y:S01]  /*3b90*/  IMAD.MOV.U32 R120, RZ, RZ, R101 ;  /* 0x000000ffff787224 */ /* 0x000fe200078e0065 */
[----:B------:R-:W-:Y:S01]  /*3ba0*/  HMMA.16816.F32.BF16 R92, R8, R16, R92 ;  /* 0x00000010085c723c */ /* 0x000fe2000004185c */
[----:B------:R-:W-:-:S02]  /*3bb0*/  IMAD.MOV.U32 R121, RZ, RZ, R102 ;  /* 0x000000ffff797224 */ /* 0x000fc400078e0066 */
[----:B------:R-:W-:-:S05]  /*3bc0*/  IMAD.MOV.U32 R108, RZ, RZ, R164 ;  /* 0x000000ffff6c7224 */ /* 0x000fca00078e00a4 */
[----:B------:R-:W-:Y:S01]  /*3bd0*/  HMMA.16816.F32.BF16 R100, R8, R36, R132 ;  /* 0x000000240864723c */ /* 0x000fe20000041884 */
[----:B-1----:R-:W-:-:S07]  /*3be0*/  FFMA.FTZ R0, R152, c[0x0][0x2d0], -R2 ;  /* 0x0000b40098007a23 */ /* 0x002fce0000010802 */
[C---:B------:R-:W-:Y:S01]  /*3bf0*/  HMMA.16816.F32.BF16 R88, R8.reuse, R18, R88 ;  /* 0x000000120858723c */ /* 0x040fe20000041858 */
[----:B------:R-:W-:Y:S01]  /*3c00*/  LDSM.16.MT88.4 R16, [R204+0x2100] ;  /* 0x00210000cc10783b */ /* 0x000fe20000004200 */
[----:B------:R1:W2:Y:S06]  /*3c10*/  MUFU.EX2 R174, R0 ;  /* 0x0000000000ae7308 */ /* 0x0002ac0000000800 */
[C---:B------:R-:W-:Y:S08]  /*3c20*/  HMMA.16816.F32.BF16 R84, R8.reuse, R12, R84 ;  /* 0x0000000c0854723c */ /* 0x040ff00000041854 */
[----:B------:R-:W-:Y:S01]  /*3c30*/  HMMA.16816.F32.BF16 R68, R8, R14, R68 ;  /* 0x0000000e0844723c */ /* 0x000fe20000041844 */
[----:B------:R-:W5:Y:S01]  /*3c40*/  LDSM.16.MT88.4 R12, [R204+0x5900] ;  /* 0x00590000cc0c783b */ /* 0x000f620000004200 */
[----:B-1----:R-:W-:-:S04]  /*3c50*/  FFMA.FTZ R0, R154, c[0x0][0x2d0], -R2 ;  /* 0x0000b4009a007a23 */ /* 0x002fc80000010802 */
[----:B------:R1:W-:Y:S01]  /*3c60*/  MUFU.EX2 R4, R0 ;  /* 0x0000000000047308 */ /* 0x0003e20000000800 */
[----:B---3--:R-:W-:Y:S02]  /*3c70*/  F2FP.BF16.PACK_AB R8, R193, R195 ;  /* 0x000000c3c108723e */ /* 0x008fe400000010ff */
[----:B----4-:R-:W-:Y:S02]  /*3c80*/  F2FP.BF16.PACK_AB R10, R194, R192 ;  /* 0x000000c0c20a723e */ /* 0x010fe400000010ff */
[----:B--2---:R-:W-:Y:S01]  /*3c90*/  F2FP.BF16.PACK_AB R9, R174, R175 ;  /* 0x000000afae09723e */ /* 0x004fe200000010ff */
[----:B-1----:R-:W-:-:S04]  /*3ca0*/  FFMA.FTZ R0, R155, c[0x0][0x2d0], -R2 ;  /* 0x0000b4009b007a23 */ /* 0x002fc80000010802 */
[----:B------:R-:W1:Y:S02]  /*3cb0*/  MUFU.EX2 R173, R0 ;  /* 0x0000000000ad7308 */ /* 0x000e640000000800 */
[----:B-1----:R-:W-:Y:S01]  /*3cc0*/  F2FP.BF16.PACK_AB R11, R173, R4 ;  /* 0x00000004ad0b723e */ /* 0x002fe200000010ff */
[----:B------:R-:W-:-:S05]  /*3cd0*/  FFMA.FTZ R0, R157, c[0x0][0x2d0], -R6 ;  /* 0x0000b4009d007a23 */ /* 0x000fca0000010806 */
[----:B------:R1:W-:Y:S01]  /*3ce0*/  MUFU.EX2 R164, R0 ;  /* 0x0000000000a47308 */ /* 0x0003e20000000800 */
[C---:B-----5:R-:W-:Y:S08]  /*3cf0*/  HMMA.16816.F32.BF16 R80, R8.reuse, R28, R80 ;  /* 0x0000001c0850723c */ /* 0x060ff00000041850 */
        /* <DEDUP_REMOVED lines=14> */
[C---:B------:R-:W-:Y:S01]  /*3de0*/  HMMA.16816.F32.BF16 R36, R8.reuse, R34, R40 ;  /* 0x000000220824723c */ /* 0x040fe20000041828 */
[----:B------:R-:W-:Y:S01]  /*3df0*/  IMAD.MOV.U32 R159, RZ, RZ, R108 ;  /* 0x000000ffff9f7224 */ /* 0x000fe200078e006c */
[----:B------:R1:W1:Y:S01]  /*3e00*/  MUFU.EX2 R157, R0 ;  /* 0x00000000009d7308 */ /* 0x0002620000000800 */
[----:B------:R-:W-:Y:S05]  /*3e10*/  LDSM.16.MT88.4 R32, [R208+0x2100] ;  /* 0x00210000d020783b */ /* 0x000fea0000004200 */
[C---:B------:R-:W-:Y:S08]  /*3e20*/  HMMA.16816.F32.BF16 R44, R8.reuse, R12, R60 ;  /* 0x0000000c082c723c */ /* 0x040ff0000004183c */
        /* <DEDUP_REMOVED lines=8> */
[----:B-1----:R-:W-:Y:S01]  /*3eb0*/  FFMA.FTZ R0, R162, c[0x0][0x2d0], -R2 ;  /* 0x0000b400a2007a23 */ /* 0x002fe20000010802 */
[----:B------:R-:W-:-:S05]  /*3ec0*/  MOV R162, R110 ;  /* 0x0000006e00a27202 */ /* 0x000fca0000000f00 */
[C---:B----4-:R-:W-:Y:S01]  /*3ed0*/  HMMA.16816.F32.BF16 R104, R8.reuse, R26, R88 ;  /* 0x0000001a0868723c */ /* 0x050fe20000041858 */
[----:B------:R1:W4:Y:S07]  /*3ee0*/  MUFU.EX2 R154, R0 ;  /* 0x00000000009a7308 */ /* 0x00032e0000000800 */
[C---:B-----5:R-:W-:Y:S08]  /*3ef0*/  HMMA.16816.F32.BF16 R100, R8.reuse, R20, R84 ;  /* 0x000000140864723c */ /* 0x060ff00000041854 */
[----:B------:R-:W-:Y:S01]  /*3f00*/  HMMA.16816.F32.BF16 R88, R8, R22, R68 ;  /* 0x000000160858723c */ /* 0x000fe20000041844 */
[----:B------:R-:W-:Y:S01]  /*3f10*/  LDSM.16.MT88.4 R20, [R205+0x6100] ;  /* 0x00610000cd14783b */ /* 0x000fe20000004200 */
[----:B-1----:R-:W-:-:S02]  /*3f20*/  FFMA.FTZ R0, R163, c[0x0][0x2d0], -R2 ;  /* 0x0000b400a3007a23 */ /* 0x002fc40000010802 */
[----:B------:R-:W-:Y:S02]  /*3f30*/  IMAD.MOV.U32 R163, RZ, RZ, R111 ;  /* 0x000000ffffa37224 */ /* 0x000fe400078e006f */
[----:B------:R1:W-:Y:S02]  /*3f40*/  MUFU.EX2 R153, R0 ;  /* 0x0000000000997308 */ /* 0x0003e40000000800 */
[----:B------:R-:W-:Y:S01]  /*3f50*/  HMMA.16816.F32.BF16 R108, R8, R24, R92 ;  /* 0x00000018086c723c */ /* 0x000fe2000004185c */
[----:B------:R-:W5:Y:S06]  /*3f60*/  LDSM.16.MT88.4 R24, [R204+0x6100] ;  /* 0x00610000cc18783b */ /* 0x000f6c0000004200 */
[----:B---3--:R-:W-:-:S02]  /*3f70*/  F2FP.BF16.PACK_AB R8, R158, R164 ;  /* 0x000000a49e08723e */ /* 0x008fc400000010ff */
[----:B------:R-:W-:Y:S02]  /*3f80*/  F2FP.BF16.PACK_AB R10, R157, R156 ;  /* 0x0000009c9d0a723e */ /* 0x000fe400000010ff */
[----:B----4-:R-:W-:Y:S01]  /*3f90*/  F2FP.BF16.PACK_AB R9, R154, R155 ;  /* 0x0000009b9a09723e */ /* 0x010fe200000010ff */
[----:B-1----:R-:W-:Y:S02]  /*3fa0*/  FFMA.FTZ R0, R161, c[0x0][0x2d0], -R2 ;  /* 0x0000b400a1007a23 */ /* 0x002fe40000010802 */
[----:B------:R-:W-:Y:S02]  /*3fb0*/  IMAD.MOV.U32 R161, RZ, RZ, R120 ;  /* 0x000000ffffa17224 */ /* 0x000fe400078e0078 */
[----:B------:R1:W3:Y:S02]  /*3fc0*/  MUFU.EX2 R152, R0 ;  /* 0x0000000000987308 */ /* 0x0002e40000000800 */
[----:B-1----:R-:W-:Y:S01]  /*3fd0*/  FFMA.FTZ R0, R165, c[0x0][0x2d0], -R6 ;  /* 0x0000b400a5007a23 */ /* 0x002fe20000010806 */
[----:B---3--:R-:W-:Y:S01]  /*3fe0*/  F2FP.BF16.PACK_AB R11, R152, R153 ;  /* 0x00000099980b723e */ /* 0x008fe200000010ff */
[----:B------:R-:W-:-:S04]  /*3ff0*/  IMAD.MOV.U32 R165, RZ, RZ, R121 ;  /* 0x000000ffffa57224 */ /* 0x000fc800078e0079 */
[----:B------:R1:W-:Y:S02]  /*4000*/  MUFU.EX2 R151, R0 ;  /* 0x0000000000977308 */ /* 0x0003e40000000800 */
[C---:B------:R-:W-:Y:S08]  /*4010*/  HMMA.16816.F32.BF16 R92, R8.reuse, R16, R80 ;  /* 0x00000010085c723c */ /* 0x040ff00000041850 */
[----:B------:R-:W-:Y:S01]  /*4020*/  HMMA.16816.F32.BF16 R84, R8, R18, R76 ;  /* 0x000000120854723c */ /* 0x000fe2000004184c */
[----:B------:R-:W3:Y:S01]  /*4030*/  LDSM.16.MT88.4 R16, [R208+0x6100] ;  /* 0x00610000d010783b */ /* 0x000ee20000004200 */
[----:B-1----:R-:W-:-:S02]  /*4040*/  FFMA.FTZ R0, R167, c[0x0][0x2d0], -R6 ;  /* 0x0000b400a7007a23 */ /* 0x002fc40000010806 */
[----:B------:R-:W-:Y:S02]  /*4050*/  IMAD.MOV.U32 R167, RZ, RZ, R122 ;  /* 0x000000ffffa77224 */ /* 0x000fe400078e007a */
[----:B------:R1:W4:Y:S02]  /*4060*/  MUFU.EX2 R150, R0 ;  /* 0x0000000000967308 */ /* 0x0003240000000800 */
[C---:B------:R-:W-:Y:S08]  /*4070*/  HMMA.16816.F32.BF16 R80, R8.reuse, R12, R72 ;  /* 0x0000000c0850723c */ /* 0x040ff00000041848 */
[----:B------:R-:W-:Y:S01]  /*4080*/  HMMA.16816.F32.BF16 R76, R8, R14, R64 ;  /* 0x0000000e084c723c */ /* 0x000fe20000041840 */
[----:B------:R-:W3:Y:S01]  /*4090*/  LDSM.16.MT88.4 R12, [R207+0x6100] ;  /* 0x00610000cf0c783b */ /* 0x000ee20000004200 */
[----:B-1----:R-:W-:-:S06]  /*40a0*/  FFMA.FTZ R0, R166, c[0x0][0x2d0], -R6 ;  /* 0x0000b400a6007a23 */ /* 0x002fcc0000010806 */
[C---:B------:R-:W-:Y:S01]  /*40b0*/  HMMA.16816.F32.BF16 R72, R8.reuse, R32, R56 ;  /* 0x000000200848723c */ /* 0x040fe20000041838 */
[----:B------:R-:W-:Y:S01]  /*40c0*/  IMAD.MOV.U32 R166, RZ, RZ, R123 ;  /* 0x000000ffffa67224 */ /* 0x000fe200078e007b */
[----:B------:R1:W-:Y:S06]  /*40d0*/  MUFU.EX2 R149, R0 ;  /* 0x0000000000957308 */ /* 0x0003ec0000000800 */
[C---:B------:R-:W-:Y:S01]  /*40e0*/  HMMA.16816.F32.BF16 R68, R8.reuse, R34, R52 ;  /* 0x000000220844723c */ /* 0x040fe20000041834 */
[----:B------:R-:W3:Y:S07]  /*40f0*/  LDSM.16.MT88.4 R32, [R204+0x2900] ;  /* 0x00290000cc20783b */ /* 0x000eee0000004200 */
[----:B--2---:R-:W-:Y:S01]  /*4100*/  HMMA.16816.F32.BF16 R64, R8, R28, R48 ;  /* 0x0000001c0840723c */ /* 0x004fe20000041830 */
[----:B-1----:R-:W-:-:S02]  /*4110*/  FFMA.FTZ R0, R168, c[0x0][0x2d0], -R6 ;  /* 0x0000b400a8007a23 */ /* 0x002fc40000010806 */
[----:B------:R-:W-:Y:S02]  /*4120*/  IMAD.MOV.U32 R168, RZ, RZ, R131 ;  /* 0x000000ffffa87224 */ /* 0x000fe400078e0083 */
[----:B------:R1:W2:Y:S03]  /*4130*/  MUFU.EX2 R148, R0 ;  /* 0x0000000000947308 */ /* 0x0002a60000000800 */
[----:B-----5:R-:W-:Y:S01]  /*4140*/  HMMA.16816.F32.BF16 R44, R8, R24, R44 ;  /* 0x00000018082c723c */ /* 0x020fe2000004182c */
[----:B------:R-:W-:-:S07]  /*4150*/  IMAD.MOV.U32 R131, RZ, RZ, R232 ;  /* 0x000000ffff837224 */ /* 0x000fce00078e00e8 */
[----:B------:R-:W-:Y:S01]  /*4160*/  HMMA.16816.F32.BF16 R48, R8, R26, R40 ;  /* 0x0000001a0830723c */ /* 0x000fe20000041828 */
[----:B------:R-:W5:Y:S01]  /*4170*/  LDSM.16.MT88.4 R24, [R208+0x2900] ;  /* 0x00290000d018783b */ /* 0x000f620000004200 */
[----:B-1----:R-:W-:-:S06]  /*4180*/  FFMA.FTZ R0, R169, c[0x0][0x2d0], -R2 ;  /* 0x0000b400a9007a23 */ /* 0x002fcc0000010802 */
[C---:B------:R-:W-:Y:S01]  /*4190*/  HMMA.16816.F32.BF16 R56, R8.reuse, R30, R36 ;  /* 0x0000001e0838723c */ /* 0x040fe20000041824 */
[----:B------:R-:W1:Y:S01]  /*41a0*/  LDSM.16.MT88.4 R28, [R205+0x2900] ;  /* 0x00290000cd1c783b */ /* 0x000e620000004200 */
[----:B------:R-:W-:Y:S01]  /*41b0*/  IMAD.MOV.U32 R169, RZ, RZ, R128 ;  /* 0x000000ffffa97224 */ /* 0x000fe200078e0080 */
[----:B------:R2:W-:Y:S05]  /*41c0*/  MUFU.EX2 R147, R0 ;  /* 0x0000000000937308 */ /* 0x0005ea0000000800 */
[C---:B------:R-:W-:Y:S08]  /*41d0*/  HMMA.16816.F32.BF16 R40, R8.reuse, R20, R60 ;  /* 0x000000140828723c */ /* 0x040ff0000004183c */
[----:B------:R-:W-:Y:S01]  /*41e0*/  HMMA.16816.F32.BF16 R36, R8, R22, R96 ;  /* 0x000000160824723c */ /* 0x000fe20000041860 */
[----:B------:R-:W1:Y:S01]  /*41f0*/  LDSM.16.MT88.4 R20, [R207+0x2900] ;  /* 0x00290000cf14783b */ /* 0x000e620000004200 */
[----:B--2---:R-:W-:Y:S01]  /*4200*/  FFMA.FTZ R0, R171, c[0x0][0x2d0], -R2 ;  /* 0x0000b400ab007a23 */ /* 0x004fe20000010802 */
[----:B------:R-:W-:-:S03]  /*4210*/  MOV R171, R129 ;  /* 0x0000008100ab7202 */ /* 0x000fc60000000f00 */
[----:B------:R2:W1:Y:S02]  /*4220*/  MUFU.EX2 R146, R0 ;  /* 0x0000000000927308 */ /* 0x0004640000000800 */
[C---:B---3--:R-:W-:Y:S08]  /*4230*/  HMMA.16816.F32.BF16 R60, R8.reuse, R18, R104 ;  /* 0x00000012083c723c */ /* 0x048ff00000041868 */
[----:B------:R-:W-:Y:S01]  /*4240*/  HMMA.16816.F32.BF16 R52, R8, R16, R108 ;  /* 0x000000100834723c */ /* 0x000fe2000004186c */
[----:B------:R-:W-:Y:S01]  /*4250*/  LDSM.16.MT88.4 R16, [R205+0x6900] ;  /* 0x00690000cd10783b */ /* 0x000fe20000004200 */
[----:B--2---:R-:W-:-:S06]  /*4260*/  FFMA.FTZ R0, R170, c[0x0][0x2d0], -R2 ;  /* 0x0000b400aa007a23 */ /* 0x004fcc0000010802 */
[C---:B------:R-:W-:Y:S01]  /*4270*/  HMMA.16816.F32.BF16 R104, R8.reuse, R12, R100 ;  /* 0x0000000c0868723c */ /* 0x040fe20000041864 */
[----:B------:R-:W-:Y:S01]  /*4280*/  IMAD.MOV.U32 R170, RZ, RZ, R130 ;  /* 0x000000ffffaa7224 */ /* 0x000fe200078e0082 */
[----:B------:R2:W-:Y:S06]  /*4290*/  MUFU.EX2 R135, R0 ;  /* 0x0000000000877308 */ /* 0x0005ec0000000800 */
[----:B------:R-:W-:Y:S01]  /*42a0*/  HMMA.16816.F32.BF16 R96, R8, R14, R88 ;  /* 0x0000000e0860723c */ /* 0x000fe20000041858 */
[----:B------:R-:W3:Y:S06]  /*42b0*/  LDSM.16.MT88.4 R12, [R204+0x6900] ;  /* 0x00690000cc0c783b */ /* 0x000eec0000004200 */
[----:B----4-:R-:W-:-:S02]  /*42c0*/  F2FP.BF16.PACK_AB R8, R150, R151 ;  /* 0x000000979608723e */ /* 0x010fc400000010ff */
[----:B------:R-:W-:Y:S01]  /*42d0*/  F2FP.BF16.PACK_AB R10, R148, R149 ;  /* 0x00000095940a723e */ /* 0x000fe200000010ff */
[----:B--2---:R-:W-:Y:S01]  /*42e0*/  FFMA.FTZ R0, R172, c[0x0][0x2d0], -R2 ;  /* 0x0000b400ac007a23 */ /* 0x004fe20000010802 */
[----:B-1----:R-:W-:Y:S01]  /*42f0*/  F2FP.BF16.PACK_AB R9, R146, R147 ;  /* 0x000000939209723e */ /* 0x002fe200000010ff */
[----:B------:R-:W-:Y:S02]  /*4300*/  IMAD.MOV.U32 R172, RZ, RZ, R117 ;  /* 0x000000ffffac7224 */ /* 0x000fe400078e0075 */
[----:B------:R-:W1:Y:S02]  /*4310*/  MUFU.EX2 R134, R0 ;  /* 0x0000000000867308 */ /* 0x000e640000000800 */
[----:B-1----:R-:W-:Y:S01]  /*4320*/  F2FP.BF16.PACK_AB R11, R134, R135 ;  /* 0x00000087860b723e */ /* 0x002fe200000010ff */
[----:B------:R-:W-:Y:S02]  /*4330*/  FFMA.FTZ R0, R226, c[0x0][0x2d0], -R6 ;  /* 0x0000b400e2007a23 */ /* 0x000fe40000010806 */
[----:B------:R-:W-:-:S03]  /*4340*/  IMAD.MOV.U32 R226, RZ, RZ, R118 ;  /* 0x000000ffffe27224 */ /* 0x000fc600078e0076 */
[----:B------:R1:W-:Y:S01]  /*4350*/  MUFU.EX2 R133, R0 ;  /* 0x0000000000857308 */ /* 0x0003e20000000800 */
[C---:B------:R-:W-:Y:S08]  /*4360*/  HMMA.16816.F32.BF16 R108, R8.reuse, R34, R84 ;  /* 0x00000022086c723c */ /* 0x040ff00000041854 */
[----:B-----5:R-:W-:Y:S01]  /*4370*/  HMMA.16816.F32.BF16 R84, R8, R24, R72 ;  /* 0x000000180854723c */ /* 0x020fe20000041848 */
[----:B-1----:R-:W-:-:S07]  /*4380*/  FFMA.FTZ R0, R227, c[0x0][0x2d0], -R6 ;  /* 0x0000b400e3007a23 */ /* 0x002fce0000010806 */
[C---:B------:R-:W-:Y:S01]  /*4390*/  HMMA.16816.F32.BF16 R88, R8.reuse, R26, R68 ;  /* 0x0000001a0858723c */ /* 0x040fe20000041844 */
[----:B------:R-:W1:Y:S01]  /*43a0*/  LDSM.16.MT88.4 R24, [R208+0x6900] ;  /* 0x00690000d018783b */ /* 0x000e620000004200 */
[----:B------:R2:W4:Y:S06]  /*43b0*/  MUFU.EX2 R145, R0 ;  /* 0x0000000000917308 */ /* 0x00052c0000000800 */
[C---:B------:R-:W-:Y:S01]  /*43c0*/  HMMA.16816.F32.BF16 R120, R8.reuse, R32, R92 ;  /* 0x000000200878723c */ /* 0x040fe2000004185c */
[----:B------:R-:W5:Y:S07]  /*43d0*/  LDSM.16.MT88.4 R32, [R207+0x6900] ;  /* 0x00690000cf20783b */ /* 0x000f6e0000004200 */
[----:B------:R-:W-:Y:S01]  /*43e0*/  HMMA.16816.F32.BF16 R100, R8, R28, R80 ;  /* 0x0000001c0864723c */ /* 0x000fe20000041850 */
[----:B--2---:R-:W-:-:S04]  /*43f0*/  FFMA.FTZ R0, R228, c[0x0][0x2d0], -R6 ;  /* 0x0000b400e4007a23 */ /* 0x004fc80000010806 */
[----:B------:R2:W-:Y:S03]  /*4400*/  MUFU.EX2 R144, R0 ;  /* 0x0000000000907308 */ /* 0x0005e60000000800 */
[C---:B------:R-:W-:Y:S08]  /*4410*/  HMMA.16816.F32.BF16 R80, R8.reuse, R20, R64 ;  /* 0x000000140850723c */ /* 0x040ff00000041840 */
[----:B---3--:R-:W-:Y:S01]  /*4420*/  HMMA.16816.F32.BF16 R64, R8, R14, R48 ;  /* 0x0000000e0840723c */ /* 0x008fe20000041830 */
[----:B--2---:R-:W-:-:S07]  /*4430*/  FFMA.FTZ R0, R229, c[0x0][0x2d0], -R6 ;  /* 0x0000b400e5007a23 */ /* 0x004fce0000010806 */
[C---:B------:R-:W-:Y:S01]  /*4440*/  HMMA.16816.F32.BF16 R72, R8.reuse, R12, R44 ;  /* 0x0000000c0848723c */ /* 0x040fe2000004182c */
[----:B------:R-:W-:Y:S01]  /*4450*/  LDSM.16.MT88.4 R12, [R207+0x3100] ;  /* 0x00310000cf0c783b */ /* 0x000fe20000004200 */
[----:B------:R2:W3:Y:S06]  /*4460*/  MUFU.EX2 R232, R0 ;  /* 0x0000000000e87308 */ /* 0x0004ec0000000800 */
        /* <DEDUP_REMOVED lines=14> */
[----:B-----5:R-:W-:Y:S01]  /*4550*/  HMMA.16816.F32.BF16 R44, R8, R32, R104 ;  /* 0x00000020082c723c */ /* 0x020fe20000041868 */
[----:B------:R-:W-:Y:S01]  /*4560*/  LDSM.16.MT88.4 R104, [R205+0x7900] ;  /* 0x00790000cd68783b */ /* 0x000fe20000004200 */
[----:B--2---:R-:W-:-:S04]  /*4570*/  FFMA.FTZ R0, R233, c[0x0][0x2d0], -R2 ;  /* 0x0000b400e9007a23 */ /* 0x004fc80000010802 */
[----:B------:R2:W-:Y:S02]  /*4580*/  MUFU.EX2 R117, R0 ;  /* 0x0000000000757308 */ /* 0x0005e40000000800 */
[----:B------:R-:W-:Y:S01]  /*4590*/  HMMA.16816.F32.BF16 R36, R8, R34, R96 ;  /* 0x000000220824723c */ /* 0x000fe20000041860 */
[----:B------:R-:W5:Y:S04]  /*45a0*/  LDSM.16.MT88.4 R32, [R205+0x7100] ;  /* 0x00710000cd20783b */ /* 0x000f680000004200 */
[----:B------:R-:W-:Y:S02]  /*45b0*/  LDSM.16.MT88.4 R96, [R204+0x7900] ;  /* 0x00790000cc60783b */ /* 0x000fe40000004200 */
[----:B----4-:R-:W-:Y:S02]  /*45c0*/  F2FP.BF16.PACK_AB R8, R145, R133 ;  /* 0x000000859108723e */ /* 0x010fe400000010ff */
[----:B---3--:R-:W-:-:S02]  /*45d0*/  F2FP.BF16.PACK_AB R10, R232, R144 ;  /* 0x00000090e80a723e */ /* 0x008fc400000010ff */
        /* <DEDUP_REMOVED lines=9> */
[----:B-1----:R-:W-:Y:S01]  /*4670*/  FFMA.FTZ R0, R226, c[0x0][0x2d0], -R6 ;  /* 0x0000b400e2007a23 */ /* 0x002fe20000010806 */
[----:B------:R-:W-:Y:S01]  /*4680*/  MOV R226, R172 ;  /* 0x000000ac00e27202 */ /* 0x000fe20000000f00 */
[----:B------:R-:W-:-:S02]  /*4690*/  IMAD.MOV.U32 R172, RZ, RZ, R170 ;  /* 0x000000ffffac7224 */ /* 0x000fc400078e00aa */
[----:B------:R1:W2:Y:S01]  /*46a0*/  MUFU.EX2 R60, R0 ;  /* 0x00000000003c7308 */ /* 0x0002a20000000800 */
[----:B------:R-:W-:Y:S01]  /*46b0*/  IMAD.MOV.U32 R170, RZ, RZ, R171 ;  /* 0x000000ffffaa7224 */ /* 0x000fe200078e00ab */
[C---:B------:R-:W-:Y:S01]  /*46c0*/  HMMA.16816.F32.BF16 R68, R8.reuse, R20, R100 ;  /* 0x000000140844723c */ /* 0x040fe20000041864 */
[----:B------:R-:W-:Y:S02]  /*46d0*/  IMAD.MOV.U32 R171, RZ, RZ, R169 ;  /* 0x000000ffffab7224 */ /* 0x000fe400078e00a9 */
[----:B------:R-:W-:Y:S02]  /*46e0*/  IMAD.MOV.U32 R169, RZ, RZ, R166 ;  /* 0x000000ffffa97224 */ /* 0x000fe400078e00a6 */
[----:B------:R-:W-:Y:S01]  /*46f0*/  IMAD.MOV.U32 R166, RZ, RZ, R167 ;  /* 0x000000ffffa67224 */ /* 0x000fe200078e00a7 */
[----:B------:R-:W-:Y:S01]  /*4700*/  MOV R167, R165 ;  /* 0x000000a500a77202 */ /* 0x000fe20000000f00 */
[----:B------:R-:W-:Y:S01]  /*4710*/  IMAD.MOV.U32 R165, RZ, RZ, R161 ;  /* 0x000000ffffa57224 */ /* 0x000fe200078e00a1 */
[----:B------:R-:W-:Y:S01]  /*4720*/  HMMA.16816.F32.BF16 R20, R8, R22, R92 ;  /* 0x000000160814723c */ /* 0x000fe2000004185c */
[----:B------:R-:W-:-:S02]  /*4730*/  IMAD.MOV.U32 R161, RZ, RZ, R163 ;  /* 0x000000ffffa17224 */ /* 0x000fc400078e00a3 */
[----:B------:R-:W-:Y:S02]  /*4740*/  IMAD.MOV.U32 R163, RZ, RZ, R160 ;  /* 0x000000ffffa37224 */ /* 0x000fe400078e00a0 */
[----:B------:R-:W-:Y:S02]  /*4750*/  IMAD.MOV.U32 R228, RZ, RZ, R170 ;  /* 0x000000ffffe47224 */ /* 0x000fe400078e00aa */
[----:B-1----:R-:W-:Y:S01]  /*4760*/  FFMA.FTZ R0, R162, c[0x0][0x2d0], -R6 ;  /* 0x0000b400a2007a23 */ /* 0x002fe20000010806 */
[C---:B------:R-:W-:Y:S01]  /*4770*/  HMMA.16816.F32.BF16 R100, R8.reuse, R12, R80 ;  /* 0x0000000c0864723c */ /* 0x040fe20000041850 */
[----:B------:R-:W-:Y:S01]  /*4780*/  IMAD.MOV.U32 R162, RZ, RZ, R159 ;  /* 0x000000ffffa27224 */ /* 0x000fe200078e009f */
[----:B------:R-:W-:Y:S01]  /*4790*/  MOV R159, R125 ;  /* 0x0000007d009f7202 */ /* 0x000fe20000000f00 */
[----:B------:R1:W-:Y:S01]  /*47a0*/  MUFU.EX2 R26, R0 ;  /* 0x00000000001a7308 */ /* 0x0003e20000000800 */
[----:B------:R-:W-:Y:S01]  /*47b0*/  IMAD.MOV.U32 R229, RZ, RZ, R171 ;  /* 0x000000ffffe57224 */ /* 0x000fe200078e00ab */
[----:B------:R-:W-:Y:S01]  /*47c0*/  LDSM.16.MT88.4 R80, [R208+0x3900] ;  /* 0x00390000d050783b */ /* 0x000fe20000004200 */
[----:B------:R-:W-:Y:S01]  /*47d0*/  IMAD.MOV.U32 R227, RZ, RZ, R169 ;  /* 0x000000ffffe37224 */ /* 0x000fe200078e00a9 */
[----:B------:R-:W-:Y:S01]  /*47e0*/  MOV R169, R167 ;  /* 0x000000a700a97202 */ /* 0x000fe20000000f00 */
[----:B------:R-:W-:Y:S01]  /*47f0*/  IMAD.MOV.U32 R170, RZ, RZ, R161 ;  /* 0x000000ffffaa7224 */ /* 0x000fe200078e00a1 */
[----:B------:R-:W-:Y:S01]  /*4800*/  MOV R161, R112 ;  /* 0x0000007000a17202 */ /* 0x000fe20000000f00 */
[----:B------:R-:W-:Y:S01]  /*4810*/  IMAD.MOV.U32 R171, RZ, RZ, R165 ;  /* 0x000000ffffab7224 */ /* 0x000fe200078e00a5 */
[----:B------:R-:W-:Y:S01]  /*4820*/  HMMA.16816.F32.BF16 R120, R8, R28, R120 ;  /* 0x0000001c0878723c */ /* 0x000fe20000041878 */
[----:B------:R-:W-:Y:S01]  /*4830*/  IMAD.MOV.U32 R160, RZ, RZ, R124 ;  /* 0x000000ffffa07224 */ /* 0x000fe200078e007c */
[----:B--2---:R-:W-:Y:S01]  /*4840*/  F2FP.BF16.PACK_AB R112, R60, R61 ;  /* 0x0000003d3c70723e */ /* 0x004fe200000010ff */
[----:B------:R-:W-:-:S02]  /*4850*/  IMAD.MOV.U32 R165, RZ, RZ, R159 ;  /* 0x000000ffffa57224 */ /* 0x000fc400078e009f */
[----:B------:R-:W-:Y:S02]  /*4860*/  IMAD.MOV.U32 R167, RZ, RZ, R160 ;  /* 0x000000ffffa77224 */ /* 0x000fe400078e00a0 */
[----:B------:R-:W-:Y:S01]  /*4870*/  IMAD.MOV.U32 R160, RZ, RZ, R115 ;  /* 0x000000ffffa07224 */ /* 0x000fe200078e0073 */
[C---:B------:R-:W-:Y:S01]  /*4880*/  HMMA.16816.F32.BF16 R92, R8.reuse, R18, R88 ;  /* 0x00000012085c723c */ /* 0x040fe20000041858 */
[----:B-1----:R-:W-:Y:S01]  /*4890*/  FFMA.FTZ R0, R126, c[0x0][0x2d0], -R6 ;  /* 0x0000b4007e007a23 */ /* 0x002fe20000010806 */
[----:B------:R-:W-:Y:S01]  /*48a0*/  LDSM.16.MT88.4 R88, [R207+0x3900] ;  /* 0x00390000cf58783b */ /* 0x000fe20000004200 */
[----:B------:R-:W-:Y:S02]  /*48b0*/  IMAD.MOV.U32 R159, RZ, RZ, R113 ;  /* 0x000000ffff9f7224 */ /* 0x000fe400078e0071 */
[----:B------:R1:W-:Y:S03]  /*48c0*/  MUFU.EX2 R25, R0 ;  /* 0x0000000000197308 */ /* 0x0003e60000000800 */
[C---:B------:R-:W-:Y:S08]  /*48d0*/  HMMA.16816.F32.BF16 R28, R8.reuse, R30, R108 ;  /* 0x0000001e081c723c */ /* 0x040ff0000004186c */
[----:B------:R-:W-:Y:S01]  /*48e0*/  HMMA.16816.F32.BF16 R84, R8, R16, R84 ;  /* 0x000000100854723c */ /* 0x000fe20000041854 */
[----:B------:R-:W2:Y:S01]  /*48f0*/  LDSM.16.MT88.4 R16, [R208+0x7100] ;  /* 0x00710000d010783b */ /* 0x000ea20000004200 */
[----:B-1----:R-:W-:-:S03]  /*4900*/  FFMA.FTZ R0, R127, c[0x0][0x2d0], -R2 ;  /* 0x0000b4007f007a23 */ /* 0x002fc60000010802 */
[----:B------:R-:W-:Y:S03]  /*4910*/  LDSM.16.MT88.4 R124, [R204+0x3900] ;  /* 0x00390000cc7c783b */ /* 0x000fe60000004200 */
[C---:B------:R-:W-:Y:S01]  /*4920*/  HMMA.16816.F32.BF16 R108, R8.reuse, R14, R76 ;  /* 0x0000000e086c723c */ /* 0x040fe2000004184c */
[----:B------:R1:W-:Y:S01]  /*4930*/  MUFU.EX2 R24, R0 ;  /* 0x0000000000187308 */ /* 0x0003e20000000800 */
[----:B------:R-:W3:Y:S06]  /*4940*/  LDSM.16.MT88.4 R12, [R207+0x7100] ;  /* 0x00710000cf0c783b */ /* 0x000eec0000004200 */
[C---:B-----5:R-:W-:Y:S08]  /*4950*/  HMMA.16816.F32.BF16 R56, R8.reuse, R32, R56 ;  /* 0x000000200838723c */ /* 0x060ff00000041838 */
[----:B------:R-:W-:Y:S01]  /*4960*/  HMMA.16816.F32.BF16 R40, R8, R34, R40 ;  /* 0x000000220828723c */ /* 0x000fe20000041828 */
[----:B-1----:R-:W-:-:S04]  /*4970*/  FFMA.FTZ R0, R7, c[0x0][0x2d0], -R2 ;  /* 0x0000b40007007a23 */ /* 0x002fc80000010802 */
[----:B------:R1:W4:Y:S03]  /*4980*/  MUFU.EX2 R7, R0 ;  /* 0x0000000000077308 */ /* 0x0003260000000800 */
[C---:B--2---:R-:W-:Y:S01]  /*4990*/  HMMA.16816.F32.BF16 R48, R8.reuse, R16, R48 ;  /* 0x000000100830723c */ /* 0x044fe20000041830 */
[----:B-1----:R-:W-:Y:S01]  /*49a0*/  FFMA.FTZ R0, R226, c[0x0][0x2d0], -R2 ;  /* 0x0000b400e2007a23 */ /* 0x002fe20000010802 */
[----:B----4-:R-:W-:Y:S01]  /*49b0*/  F2FP.BF16.PACK_AB R113, R7, R24 ;  /* 0x000000180771723e */ /* 0x010fe200000010ff */
[----:B------:R-:W-:Y:S02]  /*49c0*/  IMAD.MOV.U32 R226, RZ, RZ, R172 ;  /* 0x000000ffffe27224 */ /* 0x000fe400078e00ac */
[----:B------:R-:W-:Y:S01]  /*49d0*/  FFMA.FTZ R2, R163, c[0x0][0x2d0], -R2 ;  /* 0x0000b400a3027a23 */ /* 0x000fe20000010802 */
[----:B------:R1:W-:Y:S01]  /*49e0*/  MUFU.EX2 R6, R0 ;  /* 0x0000000000067308 */ /* 0x0003e20000000800 */
[----:B------:R-:W-:Y:S01]  /*49f0*/  IMAD.MOV.U32 R172, RZ, RZ, R166 ;  /* 0x000000ffffac7224 */ /* 0x000fe200078e00a6 */
[----:B------:R-:W-:Y:S01]  /*4a00*/  HMMA.16816.F32.BF16 R52, R8, R18, R52 ;  /* 0x000000120834723c */ /* 0x000fe20000041834 */
[----:B------:R-:W-:-:S02]  /*4a10*/  IMAD.MOV.U32 R166, RZ, RZ, R162 ;  /* 0x000000ffffa67224 */ /* 0x000fc400078e00a2 */
[----:B------:R-:W-:Y:S02]  /*4a20*/  IMAD.MOV.U32 R162, RZ, RZ, R5 ;  /* 0x000000ffffa27224 */ /* 0x000fe400078e0005 */
[----:B------:R-:W-:Y:S01]  /*4a30*/  IMAD.MOV.U32 R163, RZ, RZ, R114 ;  /* 0x000000ffffa37224 */ /* 0x000fe200078e0072 */
[----:B------:R2:W4:Y:S01]  /*4a40*/  MUFU.EX2 R5, R2 ;  /* 0x0000000200057308 */ /* 0x0005220000000800 */
[----:B------:R-:W-:Y:S01]  /*4a50*/  F2FP.BF16.PACK_AB R114, R25, R26 ;  /* 0x0000001a1972723e */ /* 0x000fe200000010ff */
[----:B---3--:R-:W-:Y:S01]  /*4a60*/  HMMA.16816.F32.BF16 R44, R8, R12, R44 ;  /* 0x0000000c082c723c */ /* 0x008fe2000004182c */
[----:B-1----:R-:W-:-:S07]  /*4a70*/  FADD.FTZ R0, R228, R229 ;  /* 0x000000e5e4007221 */ /* 0x002fce0000010000 */
[----:B------:R-:W-:Y:S01]  /*4a80*/  HMMA.16816.F32.BF16 R36, R8, R14, R36 ;  /* 0x0000000e0824723c */ /* 0x000fe20000041824 */
[----:B------:R-:W-:Y:S01]  /*4a90*/  LDSM.16.MT88.4 R8, [R207+0x7900] ;  /* 0x00790000cf08783b */ /* 0x000fe20000004200 */
[----:B------:R-:W-:Y:S02]  /*4aa0*/  FADD.FTZ R0, R172, R0 ;  /* 0x00000000ac007221 */ /* 0x000fe40000010000 */
[----:B--2---:R-:W-:Y:S01]  /*4ab0*/  FADD.FTZ R2, R226, R227 ;  /* 0x000000e3e2027221 */ /* 0x004fe20000010000 */
[----:B----4-:R-:W-:Y:S01]  /*4ac0*/  F2FP.BF16.PACK_AB R115, R5, R6 ;  /* 0x000000060573723e */ /* 0x010fe200000010ff */
        /* <DEDUP_REMOVED lines=15> */
[----:B------:R-:W-:Y:S01]  /*4bc0*/  FADD.FTZ R0, R251, R0 ;  /* 0x00000000fb007221 */ /* 0x000fe20000010000 */
[----:B------:R-:W1:Y:S01]  /*4bd0*/  LDSM.16.MT88.4 R108, [R208+0x7900] ;  /* 0x00790000d06c783b */ /* 0x000e620000004200 */
        /* <DEDUP_REMOVED lines=13> */
[----:B------:R-:W-:Y:S03]  /*4cb0*/  HMMA.16816.F32.BF16 R120, R112, R124, R120 ;  /* 0x0000007c7078723c */ /* 0x000fe60000041878 */
        /* <DEDUP_REMOVED lines=43> */
[C---:B------:R-:W-:Y:S08]  /*4f70*/  HMMA.16816.F32.BF16 R132, R112.reuse, R8, R44 ;  /* 0x000000087084723c */ /* 0x040ff0000004182c */
[----:B------:R-:W-:Y:S01]  /*4f80*/  HMMA.16816.F32.BF16 R112, R112, R10, R36 ;  /* 0x0000000a7070723c */ /* 0x000fe20000041824 */
[----:B------:R-:W-:Y:S07]  /*4f90*/  @!P1 BRA `(.L_x_1936) ;  /* 0x0000354000009947 */ /* 0x000fee0003800000 */
[----:B------:R-:W-:Y:S01]  /*4fa0*/  IADD3 R235, P1, R246, 0x40, RZ ;  /* 0x00000040f6eb7810 */ /* 0x000fe20007f3e0ff */
[----:B------:R-:W-:Y:S01]  /*4fb0*/  UIADD3 UR12, UP0, UR16, 0x80, URZ ;  /* 0x00000080100c7890 */ /* 0x000fe2000ff1e03f */
[----:B------:R-:W-:Y:S01]  /*4fc0*/  IADD3 R237, P2, R244, 0x40, RZ ;  /* 0x00000040f4ed7810 */ /* 0x000fe20007f5e0ff */
[----:B------:R-:W-:Y:S01]  /*4fd0*/  IMAD.MOV.U32 R118, RZ, RZ, R3 ;  /* 0x000000ffff767224 */ /* 0x000fe200078e0003 */
[----:B------:R-:W-:Y:S01]  /*4fe0*/  MOV R117, R116 ;  /* 0x0000007400757202 */ /* 0x000fe20000000f00 */
[----:B------:R-:W-:Y:S01]  /*4ff0*/  IMAD.SHL.U32 R226, R249, 0x2, RZ ;  /* 0x00000002f9e27824 */ /* 0x000fe200078e00ff */
[----:B------:R-:W-:Y:S01]  /*5000*/  IADD3.X R236, RZ, R241, RZ, P2, !PT ;  /* 0x000000f1ffec7210 */ /* 0x000fe200017fe4ff */
[----:B------:R-:W-:Y:S01]  /*5010*/  IMAD.X R234, RZ, RZ, R243, P1 ;  /* 0x000000ffffea7224 */ /* 0x000fe200008e06f3 */
[----:B------:R-:W-:-:S02]  /*5020*/  UMOV UR13, 0x6 ;  /* 0x00000006000d7882 */ /* 0x000fc40000000000 */
[----:B------:R-:W-:Y:S02]  /*5030*/  ULDC.64 UR6, c[0x0][0x208] ;  /* 0x0000820000067ab9 */ /* 0x000fe40000000a00 */
[----:B------:R-:W-:Y:S02]  /*5040*/  ULEA.HI.SX32 UR18, UR18, 0xfffffffe, 0x19 ;  /* 0xfffffffe12127891 */ /* 0x000fe4000f8fca3f */
[----:B------:R-:W-:Y:S02]  /*5050*/  USHF.L.U64.HI UR15, UR6, UR13, UR7 ;  /* 0x0000000d060f7299 */ /* 0x000fe40008010207 */
[----:B------:R-:W-:Y:S02]  /*5060*/  USHF.L.U32 UR16, UR6, 0x6, URZ ;  /* 0x0000000606107899 */ /* 0x000fe4000800063f */
[----:B------:R-:W-:Y:S02]  /*5070*/  UIADD3.X UR11, URZ, UR11, URZ, UP0, !UPT ;  /* 0x0000000b3f0b7290 */ /* 0x000fe400087fe43f */
[----:B------:R-:W-:-:S02]  /*5080*/  ULDC.64 UR4, c[0x0][0x1e0] ;  /* 0x0000780000047ab9 */ /* 0x000fc40000000a00 */
.L_x_1937:
        /* <DEDUP_REMOVED lines=8> */
[----:B------:R-:W-:Y:S01]  /*5110*/  UIADD3 UR8, UR25, UR8, URZ ;  /* 0x0000000819087290 */ /* 0x000fe2000fffe03f */
[----:B------:R-:W-:Y:S01]  /*5120*/  IADD3 R2, P2, R237, UR9, RZ ;  /* 0x00000009ed027c10 */ /* 0x000fe2000ff5e0ff */
[----:B------:R-:W-:Y:S01]  /*5130*/  UIADD3 UR18, UR18, -0x1, URZ ;  /* 0xffffffff12127890 */ /* 0x000fe2000fffe03f */
[----:B------:R-:W-:Y:S01]  /*5140*/  IADD3 R0, P5, R244, UR9, RZ ;  /* 0x00000009f4007c10 */ /* 0x000fe2000ffbe0ff */
[----:B------:R-:W-:Y:S01]  /*5150*/  USHF.L.U64.HI UR8, UR24, 0x7, UR8 ;  /* 0x0000000718087899 */ /* 0x000fe20008010208 */
[----:B------:R-:W-:Y:S02]  /*5160*/  LEA R194, P1, R2, c[0x0][0x1f8], 0x1 ;  /* 0x00007e0002c27a11 */ /* 0x000fe400078208ff */
[----:B------:R-:W-:Y:S02]  /*5170*/  LEA R192, P4, R0, c[0x0][0x1f8], 0x1 ;  /* 0x00007e0000c07a11 */ /* 0x000fe400078808ff */
[----:B------:R-:W-:Y:S01]  /*5180*/  @UP1 USHF.L.U32 UR10, UR4, 0x6, URZ ;  /* 0x00000006040a1899 */ /* 0x000fe2000800063f */
[----:B------:R-:W-:Y:S01]  /*5190*/  IADD3.X R60, R236, UR8, RZ, P2, !PT ;  /* 0x00000008ec3c7c10 */ /* 0x000fe200097fe4ff */
[----:B------:R-:W1:Y:S01]  /*51a0*/  LDSM.16.M88.4 R8, [R119+0x8100] ;  /* 0x008100007708783b */ /* 0x000e620000000200 */
[----:B------:R-:W-:Y:S01]  /*51b0*/  IADD3.X R3, R241, UR8, RZ, P5, !PT ;  /* 0x00000008f1037c10 */ /* 0x000fe2000affe4ff */
[----:B------:R-:W-:Y:S01]  /*51c0*/  @UP1 USHF.L.U64.HI UR17, UR4, UR13, UR5 ;  /* 0x0000000d04111299 */ /* 0x000fe20008010205 */
[----:B------:R-:W-:Y:S01]  /*51d0*/  LEA.HI.X R195, R2, c[0x0][0x1fc], R60, 0x1, P1 ;  /* 0x00007f0002c37a11 */ /* 0x000fe200008f0c3c */
[----:B------:R-:W-:Y:S01]  /*51e0*/  @UP1 UIMAD.WIDE.U32 UR24, UR18, UR4, URZ ;  /* 0x00000004121812a5 */ /* 0x000fe2000f8e003f */
[----:B------:R-:W-:Y:S01]  /*51f0*/  LEA.HI.X R193, R0, c[0x0][0x1fc], R3, 0x1, P4 ;  /* 0x00007f0000c17a11 */ /* 0x000fe200020f0c03 */
[----:B------:R-:W-:Y:S01]  /*5200*/  @UP1 USHF.R.S32.HI UR9, URZ, 0x1f, UR18 ;  /* 0x0000001f3f091899 */ /* 0x000fe20008011412 */
[----:B------:R-:W-:Y:S01]  /*5210*/  IADD3 R2, P1, R192, UR16, RZ ;  /* 0x00000010c0027c10 */ /* 0x000fe2000ff3e0ff */
[----:B------:R-:W2:Y:S01]  /*5220*/  LDSM.16.M88.4 R16, [R119+0x8900] ;  /* 0x008900007710783b */ /* 0x000ea20000000200 */
[----:B------:R-:W-:Y:S02]  /*5230*/  @UP1 USHF.L.U32 UR8, UR24, 0x7, URZ ;  /* 0x0000000718081899 */ /* 0x000fe4000800063f */
[----:B------:R-:W-:Y:S01]  /*5240*/  IADD3.X R3, R193, UR15, RZ, P1, !PT ;  /* 0x0000000fc1037c10 */ /* 0x000fe20008ffe4ff */
[----:B------:R-:W-:Y:S04]  /*5250*/  @UP1 UIMAD UR9, UR9, UR4, URZ ;  /* 0x00000004090912a4 */ /* 0x000fe8000f8e023f */
[----:B------:R-:W3:Y:S01]  /*5260*/  LDSM.16.M88.4 R24, [R119+0x9100] ;  /* 0x009100007718783b */ /* 0x000ee20000000200 */
[----:B------:R-:W-:Y:S04]  /*5270*/  @UP1 UIMAD UR9, UR18, UR5, UR9 ;  /* 0x00000005120912a4 */ /* 0x000fe8000f8e0209 */
[----:B------:R-:W-:Y:S03]  /*5280*/  @UP1 UIADD3 UR9, UR25, UR9, URZ ;  /* 0x0000000919091290 */ /* 0x000fe6000fffe03f */
[----:B------:R-:W4:Y:S01]  /*5290*/  LDSM.16.M88.4 R32, [R119+0x9900] ;  /* 0x009900007720783b */ /* 0x000f220000000200 */
[----:B------:R-:W-:Y:S07]  /*52a0*/  @UP1 USHF.L.U64.HI UR9, UR24, 0x7, UR9 ;  /* 0x0000000718091899 */ /* 0x000fee0008010209 */
[----:B------:R-:W5:Y:S01]  /*52b0*/  LDSM.16.M88.4 R40, [R119+0xa100] ;  /* 0x00a100007728783b */ /* 0x000f620000000200 */
[C---:B-1----:R-:W-:Y:S07]  /*52c0*/  HMMA.16816.F32.BF16 R4, R136.reuse, R8, RZ ;  /* 0x000000088804723c */ /* 0x042fee00000418ff */
[----:B------:R-:W1:Y:S01]  /*52d0*/  LDSM.16.M88.4 R48, [R119+0xa900] ;  /* 0x00a900007730783b */ /* 0x000e620000000200 */
[C---:B------:R-:W-:Y:S07]  /*52e0*/  HMMA.16816.F32.BF16 R8, R136.reuse, R10, RZ ;  /* 0x0000000a8808723c */ /* 0x040fee00000418ff */
[----:B------:R-:W1:Y:S01]  /*52f0*/  LDSM.16.M88.4 R56, [R119+0xb100] ;  /* 0x00b100007738783b */ /* 0x000e620000000200 */
[C---:B--2---:R-:W-:Y:S07]  /*5300*/  HMMA.16816.F32.BF16 R12, R136.reuse, R16, RZ ;  /* 0x00000010880c723c */ /* 0x044fee00000418ff */
[----:B------:R-:W2:Y:S01]  /*5310*/  LDSM.16.M88.4 R64, [R119+0xb900] ;  /* 0x00b900007740783b */ /* 0x000ea20000000200 */
[C---:B------:R-:W-:Y:S07]  /*5320*/  HMMA.16816.F32.BF16 R16, R136.reuse, R18, RZ ;  /* 0x000000128810723c */ /* 0x040fee00000418ff */
[----:B------:R-:W1:Y:S01]  /*5330*/  LDSM.16.M88.4 R144, [R210] ;  /* 0x00000000d290783b */ /* 0x000e620000000200 */
[C---:B---3--:R-:W-:Y:S07]  /*5340*/  HMMA.16816.F32.BF16 R20, R136.reuse, R24, RZ ;  /* 0x000000188814723c */ /* 0x048fee00000418ff */
[----:B------:R-:W3:Y:S01]  /*5350*/  LDSM.16.M88.4 R148, [R225] ;  /* 0x00000000e194783b */ /* 0x000ee20000000200 */
[C---:B------:R-:W-:Y:S07]  /*5360*/  HMMA.16816.F32.BF16 R24, R136.reuse, R26, RZ ;  /* 0x0000001a8818723c */ /* 0x040fee00000418ff */
[----:B------:R-:W2:Y:S01]  /*5370*/  LDSM.16.M88.4 R152, [R224] ;  /* 0x00000000e098783b */ /* 0x000ea20000000200 */
[C---:B----4-:R-:W-:Y:S07]  /*5380*/  HMMA.16816.F32.BF16 R28, R136.reuse, R32, RZ ;  /* 0x00000020881c723c */ /* 0x050fee00000418ff */
[----:B------:R-:W4:Y:S01]  /*5390*/  LDSM.16.M88.4 R156, [R223] ;  /* 0x00000000df9c783b */ /* 0x000f220000000200 */
[C---:B------:R-:W-:Y:S07]  /*53a0*/  HMMA.16816.F32.BF16 R32, R136.reuse, R34, RZ ;  /* 0x000000228820723c */ /* 0x040fee00000418ff */
[----:B------:R-:W2:Y:S01]  /*53b0*/  LDSM.16.M88.4 R160, [R222] ;  /* 0x00000000dea0783b */ /* 0x000ea20000000200 */
[C---:B-----5:R-:W-:Y:S07]  /*53c0*/  HMMA.16816.F32.BF16 R36, R136.reuse, R40, RZ ;  /* 0x000000288824723c */ /* 0x060fee00000418ff */
[----:B------:R-:W5:Y:S01]  /*53d0*/  LDSM.16.M88.4 R164, [R221] ;  /* 0x00000000dda4783b */ /* 0x000f620000000200 */
[C---:B------:R-:W-:Y:S07]  /*53e0*/  HMMA.16816.F32.BF16 R40, R136.reuse, R42, RZ ;  /* 0x0000002a8828723c */ /* 0x040fee00000418ff */
[----:B------:R-:W3:Y:S01]  /*53f0*/  LDSM.16.M88.4 R168, [R220] ;  /* 0x00000000dca8783b */ /* 0x000ee20000000200 */
[C---:B-1----:R-:W-:Y:S07]  /*5400*/  HMMA.16816.F32.BF16 R44, R136.reuse, R48, RZ ;  /* 0x00000030882c723c */ /* 0x042fee00000418ff */
[----:B------:R-:W1:Y:S01]  /*5410*/  LDSM.16.M88.4 R172, [R219] ;  /* 0x00000000dbac783b */ /* 0x000e620000000200 */
[C---:B------:R-:W-:Y:S07]  /*5420*/  HMMA.16816.F32.BF16 R48, R136.reuse, R50, RZ ;  /* 0x000000328830723c */ /* 0x040fee00000418ff */
[----:B------:R-:W-:Y:S01]  /*5430*/  @!PT LDS RZ, [RZ] ;  /* 0x00000000fffff984 */ /* 0x000fe20000000800 */
[----:B------:R-:W-:Y:S01]  /*5440*/  @!PT LDS RZ, [RZ] ;  /* 0x00000000fffff984 */ /* 0x000fe20000000800 */
[----:B------:R-:W-:Y:S01]  /*5450*/  @!PT LDS RZ, [RZ] ;  /* 0x00000000fffff984 */ /* 0x000fe20000000800 */
[----:B------:R3:W-:Y:S01]  /*5460*/  LDGSTS.E.BYPASS.LTC128B.128 [R226+0x100], [R192.64], !P3 ;  /* 0x00100000c0e27fae */ /* 0x0007e2000d901d56 */
[C---:B------:R-:W-:Y:S07]  /*5470*/  HMMA.16816.F32.BF16 R52, R136.reuse, R56, RZ ;  /* 0x000000388834723c */ /* 0x040fee00000418ff */
[----:B------:R1:W-:Y:S01]  /*5480*/  LDGSTS.E.BYPASS.LTC128B.128 [R226+0x4100], [R194.64], !P0 ;  /* 0x04100000c2e27fae */ /* 0x0003e2000c101d56 */
[C---:B------:R-:W-:Y:S07]  /*5490*/  HMMA.16816.F32.BF16 R56, R136.reuse, R58, RZ ;  /* 0x0000003a8838723c */ /* 0x040fee00000418ff */
[----:B------:R4:W-:Y:S01]  /*54a0*/  LDGSTS.E.BYPASS.LTC128B.128 [R226+0x1100], [R2.64], !P3 ;  /* 0x0110000002e27fae */ /* 0x0009e2000d901d56 */
[C---:B--2---:R-:W-:Y:S07]  /*54b0*/  HMMA.16816.F32.BF16 R60, R136.reuse, R64, RZ ;  /* 0x00000040883c723c */ /* 0x044fee00000418ff */
[----:B------:R4:W-:Y:S01]  /*54c0*/  LDGSTS.E.BYPASS.LTC128B.128 [R226+0x5100], [R2.64+0x80], !P0 ;  /* 0x0510008002e27fae */ /* 0x0009e2000c101d56 */
[C---:B---3--:R-:W-:Y:S01]  /*54d0*/  IADD3 R192, P1, R2.reuse, UR16, RZ ;  /* 0x0000001002c07c10 */ /* 0x048fe2000ff3e0ff */
[----:B------:R-:W-:Y:S03]  /*54e0*/  HMMA.16816.F32.BF16 R64, R136, R66, RZ ;  /* 0x000000428840723c */ /* 0x000fe600000418ff */
[C---:B------:R-:W-:Y:S02]  /*54f0*/  IADD3.X R193, R3.reuse, UR15, RZ, P1, !PT ;  /* 0x0000000f03c17c10 */ /* 0x040fe40008ffe4ff */
[----:B-1----:R-:W-:Y:S03]  /*5500*/  IADD3 R194, P4, R2, UR12, RZ ;  /* 0x0000000c02c27c10 */ /* 0x002fe6000ff9e0ff */
[----:B------:R1:W-:Y:S01]  /*5510*/  LDGSTS.E.BYPASS.LTC128B.128 [R226+0x2100], [R192.64], !P3 ;  /* 0x02100000c0e27fae */ /* 0x0003e2000d901d56 */
[C---:B------:R-:W-:Y:S05]  /*5520*/  HMMA.16816.F32.BF16 R4, R140.reuse, R144, R4 ;  /* 0x000000908c04723c */ /* 0x040fea0000041804 */
[----:B------:R-:W-:Y:S02]  /*5530*/  IADD3.X R195, R3, UR11, RZ, P4, !PT ;  /* 0x0000000b03c37c10 */ /* 0x000fe4000a7fe4ff */
[C---:B------:R-:W-:Y:S01]  /*5540*/  IADD3 R144, P2, R192.reuse, UR16, RZ ;  /* 0x00000010c0907c10 */ /* 0x040fe2000ff5e0ff */
[C---:B------:R-:W-:Y:S02]  /*5550*/  HMMA.16816.F32.BF16 R8, R140.reuse, R146, R8 ;  /* 0x000000928c08723c */ /* 0x040fe40000041808 */
[----:B------:R1:W-:Y:S02]  /*5560*/  LDGSTS.E.BYPASS.LTC128B.128 [R226+0x6100], [R194.64], !P0 ;  /* 0x06100000c2e27fae */ /* 0x0003e4000c101d56 */
[C---:B------:R-:W-:Y:S02]  /*5570*/  IADD3.X R145, R193.reuse, UR15, RZ, P2, !PT ;  /* 0x0000000fc1917c10 */ /* 0x040fe400097fe4ff */
[----:B----4-:R-:W-:Y:S02]  /*5580*/  IADD3 R2, P1, R192, UR12, RZ ;  /* 0x0000000cc0027c10 */ /* 0x010fe4000ff3e0ff */
[C---:B------:R-:W-:Y:S02]  /*5590*/  HMMA.16816.F32.BF16 R12, R140.reuse, R148, R12 ;  /* 0x000000948c0c723c */ /* 0x040fe4000004180c */
[----:B------:R2:W-:Y:S02]  /*55a0*/  LDGSTS.E.BYPASS.LTC128B.128 [R226+0x3100], [R144.64], !P3 ;  /* 0x0310000090e27fae */ /* 0x0005e4000d901d56 */
[----:B------:R-:W-:Y:S02]  /*55b0*/  IADD3.X R3, R193, UR11, RZ, P1, !PT ;  /* 0x0000000bc1037c10 */ /* 0x000fe40008ffe4ff */
[----:B------:R-:W-:Y:S02]  /*55c0*/  PLOP3.LUT P1, PT, PT, PT, UP1, 0x80, 0x0 ;  /* 0x000000000000781c */ /* 0x000fe40003f2f018 */
[C---:B------:R-:W-:Y:S02]  /*55d0*/  HMMA.16816.F32.BF16 R16, R140.reuse, R150, R16 ;  /* 0x000000968c10723c */ /* 0x040fe40000041810 */
[----:B------:R3:W-:Y:S06]  /*55e0*/  LDGSTS.E.BYPASS.LTC128B.128 [R226+0x7100], [R2.64], !P0 ;  /* 0x0710000002e27fae */ /* 0x0007ec000c101d56 */
[C---:B------:R-:W-:Y:S02]  /*55f0*/  HMMA.16816.F32.BF16 R20, R140.reuse, R152, R20 ;  /* 0x000000988c14723c */ /* 0x040fe40000041814 */
[----:B------:R-:W-:Y:S06]  /*5600*/  LDSM.16.M88.4 R148, [R209+0x8900] ;  /* 0x00890000d194783b */ /* 0x000fec0000000200 */
[C---:B------:R-:W-:Y:S02]  /*5610*/  HMMA.16816.F32.BF16 R24, R140.reuse, R154, R24 ;  /* 0x0000009a8c18723c */ /* 0x040fe40000041818 */
[----:B------:R-:W0:Y:S06]  /*5620*/  LDGDEPBAR ;  /* 0x00000000000079af */ /* 0x000e2c0000000000 */
[C---:B------:R-:W-:Y:S02]  /*5630*/  HMMA.16816.F32.BF16 R28, R140.reuse, R156, R28 ;  /* 0x0000009c8c1c723c */ /* 0x040fe4000004181c */
[----:B--2---:R-:W2:Y:S06]  /*5640*/  LDSM.16.M88.4 R144, [R209+0x8100] ;  /* 0x00810000d190783b */ /* 0x004eac0000000200 */
[C---:B------:R-:W-:Y:S02]  /*5650*/  HMMA.16816.F32.BF16 R32, R140.reuse, R158, R32 ;  /* 0x0000009e8c20723c */ /* 0x040fe40000041820 */
[----:B------:R-:W4:Y:S06]  /*5660*/  LDSM.16.M88.4 R152, [R209+0x9100] ;  /* 0x00910000d198783b */ /* 0x000f2c0000000200 */
[C---:B------:R-:W-:Y:S02]  /*5670*/  HMMA.16816.F32.BF16 R36, R140.reuse, R160, R36 ;  /* 0x000000a08c24723c */ /* 0x040fe40000041824 */
[----:B------:R-:W2:Y:S06]  /*5680*/  LDSM.16.M88.4 R156, [R209+0x9900] ;  /* 0x00990000d19c783b */ /* 0x000eac0000000200 */
[C---:B------:R-:W-:Y:S02]  /*5690*/  HMMA.16816.F32.BF16 R40, R140.reuse, R162, R40 ;  /* 0x000000a28c28723c */ /* 0x040fe40000041828 */
[----:B------:R-:W-:Y:S06]  /*56a0*/  LDSM.16.M88.4 R160, [R209+0xb900] ;  /* 0x00b90000d1a0783b */ /* 0x000fec0000000200 */
[C---:B-----5:R-:W-:Y:S02]  /*56b0*/  HMMA.16816.F32.BF16 R44, R140.reuse, R164, R44 ;  /* 0x000000a48c2c723c */ /* 0x060fe4000004182c */
[----:B-1----:R-:W-:Y:S06]  /*56c0*/  LDSM.16.M88.4 R192, [R217] ;  /* 0x00000000d9c0783b */ /* 0x002fec0000000200 */
[C---:B------:R-:W-:Y:S02]  /*56d0*/  HMMA.16816.F32.BF16 R48, R140.reuse, R166, R48 ;  /* 0x000000a68c30723c */ /* 0x040fe40000041830 */
[----:B------:R-:W-:Y:S06]  /*56e0*/  LDSM.16.M88.4 R164, [R206] ;  /* 0x00000000cea4783b */ /* 0x000fec0000000200 */
[C---:B------:R-:W-:Y:S08]  /*56f0*/  HMMA.16816.F32.BF16 R52, R140.reuse, R168, R52 ;  /* 0x000000a88c34723c */ /* 0x040ff00000041834 */
[C---:B------:R-:W-:Y:S01]  /*5700*/  HMMA.16816.F32.BF16 R56, R140.reuse, R170, R56 ;  /* 0x000000aa8c38723c */ /* 0x040fe20000041838 */
[----:B------:R-:W-:Y:S07]  /*5710*/  LDSM.16.M88.4 R168, [R206+0x800] ;  /* 0x00080000cea8783b */ /* 0x000fee0000000200 */
[C---:B------:R-:W-:Y:S08]  /*5720*/  HMMA.16816.F32.BF16 R60, R140.reuse, R172, R60 ;  /* 0x000000ac8c3c723c */ /* 0x040ff0000004183c */
[----:B------:R-:W-:Y:S01]  /*5730*/  HMMA.16816.F32.BF16 R64, R140, R174, R64 ;  /* 0x000000ae8c40723c */ /* 0x000fe20000041840 */
[----:B------:R-:W-:Y:S07]  /*5740*/  LDSM.16.M88.4 R172, [R218] ;  /* 0x00000000daac783b */ /* 0x000fee0000000200 */
[C---:B--2---:R-:W-:Y:S08]  /*5750*/  HMMA.16816.F32.BF16 R4, R176.reuse, R144, R4 ;  /* 0x00000090b004723c */ /* 0x044ff00000041804 */
[C---:B------:R-:W-:Y:S01]  /*5760*/  HMMA.16816.F32.BF16 R8, R176.reuse, R146, R8 ;  /* 0x00000092b008723c */ /* 0x040fe20000041808 */
[----:B------:R-:W1:Y:S07]  /*5770*/  LDSM.16.M88.4 R144, [R209+0xa100] ;  /* 0x00a10000d190783b */ /* 0x000e6e0000000200 */
[C---:B------:R-:W-:Y:S08]  /*5780*/  HMMA.16816.F32.BF16 R12, R176.reuse, R148, R12 ;  /* 0x00000094b00c723c */ /* 0x040ff0000004180c */
[C---:B------:R-:W-:Y:S01]  /*5790*/  HMMA.16816.F32.BF16 R16, R176.reuse, R150, R16 ;  /* 0x00000096b010723c */ /* 0x040fe20000041810 */
[----:B------:R-:W2:Y:S07]  /*57a0*/  LDSM.16.M88.4 R148, [R209+0xa900] ;  /* 0x00a90000d194783b */ /* 0x000eae0000000200 */
[C---:B----4-:R-:W-:Y:S08]  /*57b0*/  HMMA.16816.F32.BF16 R20, R176.reuse, R152, R20 ;  /* 0x00000098b014723c */ /* 0x050ff00000041814 */
[C---:B------:R-:W-:Y:S01]  /*57c0*/  HMMA.16816.F32.BF16 R24, R176.reuse, R154, R24 ;  /* 0x0000009ab018723c */ /* 0x040fe20000041818 */
[----:B------:R-:W4:Y:S07]  /*57d0*/  LDSM.16.M88.4 R152, [R209+0xb100] ;  /* 0x00b10000d198783b */ /* 0x000f2e0000000200 */
[C---:B------:R-:W-:Y:S08]  /*57e0*/  HMMA.16816.F32.BF16 R28, R176.reuse, R156, R28 ;  /* 0x0000009cb01c723c */ /* 0x040ff0000004181c */
[C---:B------:R-:W-:Y:S01]  /*57f0*/  HMMA.16816.F32.BF16 R32, R176.reuse, R158, R32 ;  /* 0x0000009eb020723c */ /* 0x040fe20000041820 */
[----:B------:R-:W5:Y:S07]  /*5800*/  LDSM.16.M88.4 R156, [R206+0x1000] ;  /* 0x00100000ce9c783b */ /* 0x000f6e0000000200 */
        /* <DEDUP_REMOVED lines=31> */
[C---:B------:R-:W-:Y:S01]  /*5a00*/  HMMA.16816.F32.BF16 R56, R180.reuse, R162, R56 ;  /* 0x000000a2b438723c */ /* 0x040fe20000041838 */
[----:B------:R-:W3:Y:S07]  /*5a10*/  LDSM.16.M88.4 R160, [R119+0xe900] ;  /* 0x00e9000077a0783b */ /* 0x000eee0000000200 */
[C---:B-----5:R-:W-:Y:S08]  /*5a20*/  HMMA.16816.F32.BF16 R60, R180.reuse, R156, R60 ;  /* 0x0000009cb43c723c */ /* 0x060ff0000004183c */
[----:B------:R-:W-:Y:S01]  /*5a30*/  HMMA.16816.F32.BF16 R64, R180, R158, R64 ;  /* 0x0000009eb440723c */ /* 0x000fe20000041840 */
[----:B------:R-:W-:Y:S07]  /*5a40*/  LDSM.16.M88.4 R156, [R119+0xf900] ;  /* 0x00f90000779c783b */ /* 0x000fee0000000200 */
[C---:B-1----:R-:W-:Y:S08]  /*5a50*/  HMMA.16816.F32.BF16 R4, R184.reuse, R144, R4 ;  /* 0x00000090b804723c */ /* 0x042ff00000041804 */
[C---:B------:R-:W-:Y:S01]  /*5a60*/  HMMA.16816.F32.BF16 R8, R184.reuse, R146, R8 ;  /* 0x00000092b808723c */ /* 0x040fe20000041808 */
[----:B------:R-:W1:Y:S07]  /*5a70*/  LDSM.16.M88.4 R144, [R119+0xf100] ;  /* 0x00f100007790783b */ /* 0x000e6e0000000200 */
[C---:B--2---:R-:W-:Y:S08]  /*5a80*/  HMMA.16816.F32.BF16 R12, R184.reuse, R148, R12 ;  /* 0x00000094b80c723c */ /* 0x044ff0000004180c */
[C---:B------:R-:W-:Y:S01]  /*5a90*/  HMMA.16816.F32.BF16 R16, R184.reuse, R150, R16 ;  /* 0x00000096b810723c */ /* 0x040fe20000041810 */
[----:B------:R-:W2:Y:S07]  /*5aa0*/  LDSM.16.M88.4 R148, [R216] ;  /* 0x00000000d894783b */ /* 0x000eae0000000200 */
[C---:B----4-:R-:W-:Y:S08]  /*5ab0*/  HMMA.16816.F32.BF16 R20, R184.reuse, R152, R20 ;  /* 0x00000098b814723c */ /* 0x050ff00000041814 */
[C---:B------:R-:W-:Y:S01]  /*5ac0*/  HMMA.16816.F32.BF16 R24, R184.reuse, R154, R24 ;  /* 0x0000009ab818723c */ /* 0x040fe20000041818 */
[----:B------:R-:W4:Y:S07]  /*5ad0*/  LDSM.16.M88.4 R152, [R215] ;  /* 0x00000000d798783b */ /* 0x000f2e0000000200 */
[C---:B------:R-:W-:Y:S08]  /*5ae0*/  HMMA.16816.F32.BF16 R28, R184.reuse, R164, R28 ;  /* 0x000000a4b81c723c */ /* 0x040ff0000004181c */
[C---:B------:R-:W-:Y:S01]  /*5af0*/  HMMA.16816.F32.BF16 R32, R184.reuse, R166, R32 ;  /* 0x000000a6b820723c */ /* 0x040fe20000041820 */
[----:B------:R-:W-:Y:S07]  /*5b00*/  LDSM.16.M88.4 R164, [R209+0xc900] ;  /* 0x00c90000d1a4783b */ /* 0x000fee0000000200 */
[C---:B------:R-:W-:Y:S08]  /*5b10*/  HMMA.16816.F32.BF16 R36, R184.reuse, R168, R36 ;  /* 0x000000a8b824723c */ /* 0x040ff00000041824 */
[C---:B------:R-:W-:Y:S01]  /*5b20*/  HMMA.16816.F32.BF16 R40, R184.reuse, R170, R40 ;  /* 0x000000aab828723c */ /* 0x040fe20000041828 */
[----:B------:R-:W-:Y:S07]  /*5b30*/  LDSM.16.M88.4 R168, [R209+0xd100] ;  /* 0x00d10000d1a8783b */ /* 0x000fee0000000200 */
[C---:B---3--:R-:W-:Y:S08]  /*5b40*/  HMMA.16816.F32.BF16 R44, R184.reuse, R160, R44 ;  /* 0x000000a0b82c723c */ /* 0x048ff0000004182c */
[C---:B------:R-:W-:Y:S01]  /*5b50*/  HMMA.16816.F32.BF16 R48, R184.reuse, R162, R48 ;  /* 0x000000a2b830723c */ /* 0x040fe20000041830 */
[----:B------:R-:W3:Y:S07]  /*5b60*/  LDSM.16.M88.4 R160, [R214] ;  /* 0x00000000d6a0783b */ /* 0x000eee0000000200 */
[C---:B-1----:R-:W-:Y:S08]  /*5b70*/  HMMA.16816.F32.BF16 R52, R184.reuse, R144, R52 ;  /* 0x00000090b834723c */ /* 0x042ff00000041834 */
[C---:B------:R-:W-:Y:S01]  /*5b80*/  HMMA.16816.F32.BF16 R56, R184.reuse, R146, R56 ;  /* 0x00000092b838723c */ /* 0x040fe20000041838 */
[----:B------:R-:W1:Y:S07]  /*5b90*/  LDSM.16.M88.4 R144, [R213] ;  /* 0x00000000d590783b */ /* 0x000e6e0000000200 */
[C---:B------:R-:W-:Y:S08]  /*5ba0*/  HMMA.16816.F32.BF16 R60, R184.reuse, R156, R60 ;  /* 0x0000009cb83c723c */ /* 0x040ff0000004183c */
[----:B------:R-:W-:Y:S01]  /*5bb0*/  HMMA.16816.F32.BF16 R64, R184, R158, R64 ;  /* 0x0000009eb840723c */ /* 0x000fe20000041840 */
[----:B------:R-:W5:Y:S07]  /*5bc0*/  LDSM.16.M88.4 R156, [R212] ;  /* 0x00000000d49c783b */ /* 0x000f6e0000000200 */
[C---:B------:R-:W-:Y:S08]  /*5bd0*/  HMMA.16816.F32.BF16 R4, R188.reuse, R172, R4 ;  /* 0x000000acbc04723c */ /* 0x040ff00000041804 */
[C---:B------:R-:W-:Y:S01]  /*5be0*/  HMMA.16816.F32.BF16 R8, R188.reuse, R174, R8 ;  /* 0x000000aebc08723c */ /* 0x040fe20000041808 */
[----:B------:R-:W-:Y:S07]  /*5bf0*/  LDSM.16.M88.4 R172, [R209+0xe900] ;  /* 0x00e90000d1ac783b */ /* 0x000fee0000000200 */
[C---:B------:R-:W-:Y:S08]  /*5c00*/  HMMA.16816.F32.BF16 R12, R188.reuse, R192, R12 ;  /* 0x000000c0bc0c723c */ /* 0x040ff0000004180c */
[C---:B------:R-:W-:Y:S01]  /*5c10*/  HMMA.16816.F32.BF16 R16, R188.reuse, R194, R16 ;  /* 0x000000c2bc10723c */ /* 0x040fe20000041810 */
[----:B------:R-:W-:Y:S07]  /*5c20*/  LDSM.16.M88.4 R192, [R209+0xf100] ;  /* 0x00f10000d1c0783b */ /* 0x000fee0000000200 */
[C---:B--2---:R-:W-:Y:S08]  /*5c30*/  HMMA.16816.F32.BF16 R20, R188.reuse, R148, R20 ;  /* 0x00000094bc14723c */ /* 0x044ff00000041814 */
[C---:B------:R-:W-:Y:S01]  /*5c40*/  HMMA.16816.F32.BF16 R24, R188.reuse, R150, R24 ;  /* 0x00000096bc18723c */ /* 0x040fe20000041818 */
[----:B------:R-:W2:Y:S07]  /*5c50*/  LDSM.16.M88.4 R148, [R211] ;  /* 0x00000000d394783b */ /* 0x000eae0000000200 */
[C---:B----4-:R-:W-:Y:S08]  /*5c60*/  HMMA.16816.F32.BF16 R28, R188.reuse, R152, R28 ;  /* 0x00000098bc1c723c */ /* 0x050ff0000004181c */
[C---:B------:R-:W-:Y:S01]  /*5c70*/  HMMA.16816.F32.BF16 R32, R188.reuse, R154, R32 ;  /* 0x0000009abc20723c */ /* 0x040fe20000041820 */
[----:B------:R-:W4:Y:S07]  /*5c80*/  LDSM.16.M88.4 R152, [R209+0xc100] ;  /* 0x00c10000d198783b */ /* 0x000f2e0000000200 */
[C---:B---3--:R-:W-:Y:S08]  /*5c90*/  HMMA.16816.F32.BF16 R36, R188.reuse, R160, R36 ;  /* 0x000000a0bc24723c */ /* 0x048ff00000041824 */
[C---:B------:R-:W-:Y:S01]  /*5ca0*/  HMMA.16816.F32.BF16 R40, R188.reuse, R162, R40 ;  /* 0x000000a2bc28723c */ /* 0x040fe20000041828 */
        /* <DEDUP_REMOVED lines=8> */
[----:B------:R-:W-:Y:S01]  /*5d30*/  HMMA.16816.F32.BF16 R64, R188, R150, R64 ;  /* 0x00000096bc40723c */ /* 0x000fe20000041840 */
[----:B------:R-:W2:Y:S07]  /*5d40*/  LDSM.16.M88.4 R148, [R206+0x4000] ;  /* 0x00400000ce94783b */ /* 0x000eae0000000200 */
[C---:B----4-:R-:W-:Y:S08]  /*5d50*/  HMMA.16816.F32.BF16 R4, R196.reuse, R152, R4 ;  /* 0x00000098c404723c */ /* 0x050ff00000041804 */
[C---:B------:R-:W-:Y:S01]  /*5d60*/  HMMA.16816.F32.BF16 R8, R196.reuse, R154, R8 ;  /* 0x0000009ac408723c */ /* 0x040fe20000041808 */
[----:B------:R-:W4:Y:S07]  /*5d70*/  LDSM.16.M88.4 R152, [R206+0x4800] ;  /* 0x00480000ce98783b */ /* 0x000f2e0000000200 */
[C---:B------:R-:W-:Y:S08]  /*5d80*/  HMMA.16816.F32.BF16 R12, R196.reuse, R164, R12 ;  /* 0x000000a4c40c723c */ /* 0x040ff0000004180c */
[C---:B------:R-:W-:Y:S08]  /*5d90*/  HMMA.16816.F32.BF16 R16, R196.reuse, R166, R16 ;  /* 0x000000a6c410723c */ /* 0x040ff00000041810 */
[C---:B------:R-:W-:Y:S08]  /*5da0*/  HMMA.16816.F32.BF16 R20, R196.reuse, R168, R20 ;  /* 0x000000a8c414723c */ /* 0x040ff00000041814 */
[C---:B------:R-:W-:Y:S08]  /*5db0*/  HMMA.16816.F32.BF16 R24, R196.reuse, R170, R24 ;  /* 0x000000aac418723c */ /* 0x040ff00000041818 */
[C---:B---3--:R-:W-:Y:S08]  /*5dc0*/  HMMA.16816.F32.BF16 R28, R196.reuse, R160, R28 ;  /* 0x000000a0c41c723c */ /* 0x048ff0000004181c */
[C---:B------:R-:W-:Y:S08]  /*5dd0*/  HMMA.16816.F32.BF16 R32, R196.reuse, R162, R32 ;  /* 0x000000a2c420723c */ /* 0x040ff00000041820 */
[C---:B-1----:R-:W-:Y:S08]  /*5de0*/  HMMA.16816.F32.BF16 R36, R196.reuse, R144, R36 ;  /* 0x00000090c424723c */ /* 0x042ff00000041824 */
[C---:B------:R-:W-:Y:S01]  /*5df0*/  HMMA.16816.F32.BF16 R40, R196.reuse, R146, R40 ;  /* 0x00000092c428723c */ /* 0x040fe20000041828 */
[----:B------:R-:W1:Y:S07]  /*5e00*/  LDSM.16.M88.4 R144, [R206+0x5000] ;  /* 0x00500000ce90783b */ /* 0x000e6e0000000200 */
[C---:B------:R-:W-:Y:S08]  /*5e10*/  HMMA.16816.F32.BF16 R44, R196.reuse, R172, R44 ;  /* 0x000000acc42c723c */ /* 0x040ff0000004182c */
[C---:B------:R-:W-:Y:S08]  /*5e20*/  HMMA.16816.F32.BF16 R48, R196.reuse, R174, R48 ;  /* 0x000000aec430723c */ /* 0x040ff00000041830 */
[C---:B------:R-:W-:Y:S08]  /*5e30*/  HMMA.16816.F32.BF16 R52, R196.reuse, R192, R52 ;  /* 0x000000c0c434723c */ /* 0x040ff00000041834 */
[C---:B------:R-:W-:Y:S08]  /*5e40*/  HMMA.16816.F32.BF16 R56, R196.reuse, R194, R56 ;  /* 0x000000c2c438723c */ /* 0x040ff00000041838 */
[C---:B-----5:R-:W-:Y:S08]  /*5e50*/  HMMA.16816.F32.BF16 R60, R196.reuse, R156, R60 ;  /* 0x0000009cc43c723c */ /* 0x060ff0000004183c */
[----:B------:R-:W-:Y:S01]  /*5e60*/  HMMA.16816.F32.BF16 R64, R196, R158, R64 ;  /* 0x0000009ec440723c */ /* 0x000fe20000041840 */
[----:B------:R-:W3:Y:S07]  /*5e70*/  LDSM.16.M88.4 R156, [R206+0x5800] ;  /* 0x00580000ce9c783b */ /* 0x000eee0000000200 */
[C---:B--2---:R-:W-:Y:S08]  /*5e80*/  HMMA.16816.F32.BF16 R4, R200.reuse, R148, R4 ;  /* 0x00000094c804723c */ /* 0x044ff00000041804 */
[C---:B------:R-:W-:Y:S01]  /*5e90*/  HMMA.16816.F32.BF16 R8, R200.reuse, R150, R8 ;  /* 0x00000096c808723c */ /* 0x040fe20000041808 */
[----:B------:R-:W2:Y:S07]  /*5ea0*/  LDSM.16.M88.4 R148, [R206+0x6000] ;  /* 0x00600000ce94783b */ /* 0x000eae0000000200 */
[C---:B----4-:R-:W-:Y:S08]  /*5eb0*/  HMMA.16816.F32.BF16 R12, R200.reuse, R152, R12 ;  /* 0x00000098c80c723c */ /* 0x050ff0000004180c */
[C---:B------:R-:W-:Y:S01]  /*5ec0*/  HMMA.16816.F32.BF16 R16, R200.reuse, R154, R16 ;  /* 0x0000009ac810723c */ /* 0x040fe20000041810 */
[----:B------:R-:W-:Y:S03]  /*5ed0*/  LDSM.16.M88.4 R152, [R206+0x7000] ;  /* 0x00700000ce98783b */ /* 0x000fe60000000200 */
[----:B------:R-:W-:Y:S02]  /*5ee0*/  FMNMX.FTZ R0, R4, R117, !PT ;  /* 0x0000007504007209 */ /* 0x000fe40007810000 */
[----:B------:R-:W-:Y:S02]  /*5ef0*/  FMNMX.FTZ R2, R6, R118, !PT ;  /* 0x0000007606027209 */ /* 0x000fe40007810000 */
[C---:B-1----:R-:W-:Y:S04]  /*5f00*/  HMMA.16816.F32.BF16 R20, R200.reuse, R144, R20 ;  /* 0x00000090c814723c */ /* 0x042fe80000041814 */
[----:B------:R-:W-:Y:S02]  /*5f10*/  FMNMX.FTZ R0, R5, R0, !PT ;  /* 0x0000000005007209 */ /* 0x000fe40007810000 */
[----:B------:R-:W-:Y:S02]  /*5f20*/  FMNMX.FTZ R2, R7, R2, !PT ;  /* 0x0000000207027209 */ /* 0x000fe40007810000 */
[C---:B------:R-:W-:Y:S01]  /*5f30*/  HMMA.16816.F32.BF16 R24, R200.reuse, R146, R24 ;  /* 0x00000092c818723c */ /* 0x040fe20000041818 */
[----:B------:R-:W1:Y:S03]  /*5f40*/  LDSM.16.M88.4 R144, [R206+0x6800] ;  /* 0x00680000ce90783b */ /* 0x000e660000000200 */
[----:B------:R-:W-:Y:S02]  /*5f50*/  FMNMX.FTZ R0, R8, R0, !PT ;  /* 0x0000000008007209 */ /* 0x000fe40007810000 */
[----:B------:R-:W-:Y:S02]  /*5f60*/  FMNMX.FTZ R2, R10, R2, !PT ;  /* 0x000000020a027209 */ /* 0x000fe40007810000 */
[C---:B---3--:R-:W-:Y:S04]  /*5f70*/  HMMA.16816.F32.BF16 R28, R200.reuse, R156, R28 ;  /* 0x0000009cc81c723c */ /* 0x048fe8000004181c */
[----:B------:R-:W-:Y:S02]  /*5f80*/  FMNMX.FTZ R0, R9, R0, !PT ;  /* 0x0000000009007209 */ /* 0x000fe40007810000 */
[----:B------:R-:W-:Y:S02]  /*5f90*/  FMNMX.FTZ R2, R11, R2, !PT ;  /* 0x000000020b027209 */ /* 0x000fe40007810000 */
[C---:B------:R-:W-:Y:S04]  /*5fa0*/  HMMA.16816.F32.BF16 R32, R200.reuse, R158, R32 ;  /* 0x0000009ec820723c */ /* 0x040fe80000041820 */
[----:B------:R-:W-:Y:S02]  /*5fb0*/  FMNMX.FTZ R0, R12, R0, !PT ;  /* 0x000000000c007209 */ /* 0x000fe40007810000 */
[----:B------:R-:W-:Y:S02]  /*5fc0*/  FMNMX.FTZ R2, R14, R2, !PT ;  /* 0x000000020e027209 */ /* 0x000fe40007810000 */
[C---:B--2---:R-:W-:Y:S04]  /*5fd0*/  HMMA.16816.F32.BF16 R36, R200.reuse, R148, R36 ;  /* 0x00000094c824723c */ /* 0x044fe80000041824 */
[----:B------:R-:W-:Y:S02]  /*5fe0*/  FMNMX.FTZ R0, R13, R0, !PT ;  /* 0x000000000d007209 */ /* 0x000fe40007810000 */
[----:B------:R-:W-:Y:S02]  /*5ff0*/  FMNMX.FTZ R2, R15, R2, !PT ;  /* 0x000000020f027209 */ /* 0x000fe40007810000 */
[C---:B------:R-:W-:Y:S01]  /*6000*/  HMMA.16816.F32.BF16 R40, R200.reuse, R150, R40 ;  /* 0x00000096c828723c */ /* 0x040fe20000041828 */
[----:B------:R-:W2:Y:S01]  /*6010*/  LDSM.16.M88.4 R148, [R206+0x7800] ;  /* 0x00780000ce94783b */ /* 0x000ea20000000200 */
[----:B------:R-:W-:Y:S04]  /*6020*/  DEPBAR.LE SB0, 0x0 ;  /* 0x000080000000791a */ /* 0x000fe80000000000 */
[----:B------:R-:W-:Y:S02]  /*6030*/  FMNMX.FTZ R0, R16, R0, !PT ;  /* 0x0000000010007209 */ /* 0x000fe40007810000 */
[----:B------:R-:W-:Y:S01]  /*6040*/  FMNMX.FTZ R2, R18, R2, !PT ;  /* 0x0000000212027209 */ /* 0x000fe20007810000 */
[C---:B-1----:R-:W-:Y:S01]  /*6050*/  HMMA.16816.F32.BF16 R44, R200.reuse, R144, R44 ;  /* 0x00000090c82c723c */ /* 0x042fe2000004182c */
[----:B------:R-:W-:Y:S04]  /*6060*/  BAR.SYNC.DEFER_BLOCKING 0x0 ;  /* 0x0000000000007b1d */ /* 0x000fe80000010000 */
[----:B------:R-:W-:Y:S02]  /*6070*/  FMNMX.FTZ R0, R17, R0, !PT ;  /* 0x0000000011007209 */ /* 0x000fe40007810000 */
[----:B------:R-:W-:Y:S01]  /*6080*/  FMNMX.FTZ R2, R19, R2, !PT ;  /* 0x0000000213027209 */ /* 0x000fe20007810000 */
[C---:B------:R-:W-:Y:S04]  /*6090*/  HMMA.16816.F32.BF16 R48, R200.reuse, R146, R48 ;  /* 0x00000092c830723c */ /* 0x040fe80000041830 */
[----:B------:R-:W-:Y:S02]  /*60a0*/  FMNMX.FTZ R0, R20, R0, !PT ;  /* 0x0000000014007209 */ /* 0x000fe40007810000 */
[----:B------:R-:W-:Y:S02]  /*60b0*/  FMNMX.FTZ R2, R22, R2, !PT ;  /* 0x0000000216027209 */ /* 0x000fe40007810000 */
[C---:B------:R-:W-:Y:S04]  /*60c0*/  HMMA.16816.F32.BF16 R52, R200.reuse, R152, R52 ;  /* 0x00000098c834723c */ /* 0x040fe80000041834 */
        /* <DEDUP_REMOVED lines=8> */
[----:B------:R-:W-:Y:S04]  /*6150*/  HMMA.16816.F32.BF16 R64, R200, R150, R64 ;  /* 0x00000096c840723c */ /* 0x000fe80000041840 */
[----:B------:R-:W-:Y:S02]  /*6160*/  FMNMX.FTZ R0, R28, R0, !PT ;  /* 0x000000001c007209 */ /* 0x000fe40007810000 */
[----:B------:R-:W-:Y:S02]  /*6170*/  FMNMX.FTZ R2, R30, R2, !PT ;  /* 0x000000021e027209 */ /* 0x000fe40007810000 */
[----:B------:R-:W-:Y:S04]  /*6180*/  FMNMX.FTZ R0, R29, R0, !PT ;  /* 0x000000001d007209 */ /* 0x000fe80007810000 */
        /* <DEDUP_REMOVED lines=35> */
[----:B------:R-:W-:Y:S03]  /*63c0*/  FMNMX.FTZ R0, R66, R0, !PT ;  /* 0x0000000042007209 */ /* 0x000fe60007810000 */
[----:B------:R-:W1:Y:S01]  /*63d0*/  SHFL.BFLY PT, R3, R116, 0x2, 0x1f ;  /* 0x0c401f0074037f89 */ /* 0x000e6200000e0000 */
[----:B------:R-:W-:Y:S07]  /*63e0*/  FMNMX.FTZ R0, R67, R0, !PT ;  /* 0x0000000043007209 */ /* 0x000fee0007810000 */
[----:B------:R-:W2:Y:S01]  /*63f0*/  SHFL.BFLY PT, R2, R0, 0x2, 0x1f ;  /* 0x0c401f0000027f89 */ /* 0x000ea200000e0000 */
[----:B-1----:R-:W-:Y:S07]  /*6400*/  FMNMX.FTZ R116, R116, R3, !PT ;  /* 0x0000000374747209 */ /* 0x002fee0007810000 */
[----:B------:R-:W1:Y:S01]  /*6410*/  SHFL.BFLY PT, R144, R116, 0x1, 0x1f ;  /* 0x0c201f0074907f89 */ /* 0x000e6200000e0000 */
[----:B--2---:R-:W-:Y:S07]  /*6420*/  FMNMX.FTZ R0, R0, R2, !PT ;  /* 0x0000000200007209 */ /* 0x004fee0007810000 */
[----:B------:R-:W2:Y:S01]  /*6430*/  SHFL.BFLY PT, R3, R0, 0x1, 0x1f ;  /* 0x0c201f0000037f89 */ /* 0x000ea200000e0000 */
[----:B-1----:R-:W-:Y:S05]  /*6440*/  FMNMX.FTZ R116, R116, R144, !PT ;  /* 0x0000009074747209 */ /* 0x002fea0007810000 */
[C---:B------:R-:W-:Y:S02]  /*6450*/  FMUL.FTZ R156, R116.reuse, c[0x0][0x2d0] ;  /* 0x0000b400749c7a20 */ /* 0x040fe40000410000 */
[----:B------:R-:W-:Y:S01]  /*6460*/  FADD.FTZ R2, -R116, R117 ;  /* 0x0000007574027221 */ /* 0x000fe20000010100 */
[----:B--2---:R-:W-:Y:S01]  /*6470*/  FMNMX.FTZ R3, R0, R3, !PT ;  /* 0x0000000300037209 */ /* 0x004fe20007810000 */
[--C-:B------:R-:W-:Y:S01]  /*6480*/  FFMA.FTZ R5, R5, c[0x0][0x2d0], -R156.reuse ;  /* 0x0000b40005057a23 */ /* 0x100fe2000001089c */
[----:B------:R-:W-:Y:S01]  /*6490*/  @P1 IADD3 R117, P2, R246, UR8, RZ ;  /* 0x00000008f6751c10 */ /* 0x000fe2000ff5e0ff */
[--C-:B------:R-:W-:Y:S02]  /*64a0*/  FFMA.FTZ R4, R4, c[0x0][0x2d0], -R156.reuse ;  /* 0x0000b40004047a23 */ /* 0x100fe4000001089c */
[----:B------:R1:W-:Y:S01]  /*64b0*/  MUFU.EX2 R230, R5 ;  /* 0x0000000500e67308 */ /* 0x0003e20000000800 */
[----:B------:R-:W-:Y:S01]  /*64c0*/  FMUL.FTZ R0, R2, c[0x0][0x2d0] ;  /* 0x0000b40002007a20 */ /* 0x000fe20000410000 */
[----:B------:R-:W-:Y:S01]  /*64d0*/  @P1 LEA R144, P5, R117, c[0x0][0x1c8], 0x1 ;  /* 0x0000720075901a11 */ /* 0x000fe200078a08ff */
[--C-:B------:R-:W-:Y:S02]  /*64e0*/  FFMA.FTZ R8, R8, c[0x0][0x2d0], -R156.reuse ;  /* 0x0000b40008087a23 */ /* 0x100fe4000001089c */
[--C-:B------:R-:W-:Y:S02]  /*64f0*/  FFMA.FTZ R9, R9, c[0x0][0x2d0], -R156.reuse ;  /* 0x0000b40009097a23 */ /* 0x100fe4000001089c */
[--C-:B------:R-:W-:Y:S02]  /*6500*/  FFMA.FTZ R24, R24, c[0x0][0x2d0], -R156.reuse ;  /* 0x0000b40018187a23 */ /* 0x100fe4000001089c */
[--C-:B------:R-:W-:Y:S01]  /*6510*/  FFMA.FTZ R25, R25, c[0x0][0x2d0], -R156.reuse ;  /* 0x0000b40019197a23 */ /* 0x100fe2000001089c */
[----:B------:R2:W-:Y:S01]  /*6520*/  MUFU.EX2 R231, R4 ;  /* 0x0000000400e77308 */ /* 0x0005e20000000800 */
[--C-:B------:R-:W-:Y:S02]  /*6530*/  FFMA.FTZ R28, R28, c[0x0][0x2d0], -R156.reuse ;  /* 0x0000b4001c1c7a23 */ /* 0x100fe4000001089c */
[--C-:B------:R-:W-:Y:S02]  /*6540*/  FFMA.FTZ R29, R29, c[0x0][0x2d0], -R156.reuse ;  /* 0x0000b4001d1d7a23 */ /* 0x100fe4000001089c */
[--C-:B------:R-:W-:Y:S02]  /*6550*/  FFMA.FTZ R32, R32, c[0x0][0x2d0], -R156.reuse ;  /* 0x0000b40020207a23 */ /* 0x100fe4000001089c */
[--C-:B------:R-:W-:Y:S02]  /*6560*/  FFMA.FTZ R33, R33, c[0x0][0x2d0], -R156.reuse ;  /* 0x0000b40021217a23 */ /* 0x100fe4000001089c */
[--C-:B------:R-:W-:Y:S01]  /*6570*/  FFMA.FTZ R36, R36, c[0x0][0x2d0], -R156.reuse ;  /* 0x0000b40024247a23 */ /* 0x100fe2000001089c */
[----:B------:R3:W4:Y:S01]  /*6580*/  MUFU.EX2 R2, R0 ;  /* 0x0000000000027308 */ /* 0x0007220000000800 */
[--C-:B------:R-:W-:Y:S02]  /*6590*/  FFMA.FTZ R37, R37, c[0x0][0x2d0], -R156.reuse ;  /* 0x0000b40025257a23 */ /* 0x100fe4000001089c */
[--C-:B------:R-:W-:Y:S01]  /*65a0*/  FFMA.FTZ R40, R40, c[0x0][0x2d0], -R156.reuse ;  /* 0x0000b40028287a23 */ /* 0x100fe2000001089c */
[----:B-1----:R-:W-:Y:S01]  /*65b0*/  @P1 IADD3.X R5, R243, UR9, RZ, P2, !PT ;  /* 0x00000009f3051c10 */ /* 0x002fe200097fe4ff */
[--C-:B------:R-:W-:Y:S02]  /*65c0*/  FFMA.FTZ R41, R41, c[0x0][0x2d0], -R156.reuse ;  /* 0x0000b40029297a23 */ /* 0x100fe4000001089c */
[--C-:B------:R-:W-:Y:S01]  /*65d0*/  FFMA.FTZ R44, R44, c[0x0][0x2d0], -R156.reuse ;  /* 0x0000b4002c2c7a23 */ /* 0x100fe2000001089c */
[----:B------:R-:W-:Y:S01]  /*65e0*/  @P1 LEA.HI.X R145, R117, c[0x0][0x1cc], R5, 0x1, P5 ;  /* 0x0000730075911a11 */ /* 0x000fe200028f0c05 */
[----:B------:R-:W-:Y:S01]  /*65f0*/  FMUL.FTZ R117, R3, c[0x0][0x2d0] ;  /* 0x0000b40003757a20 */ /* 0x000fe20000410000 */
[----:B------:R1:W-:Y:S01]  /*6600*/  MUFU.EX2 R229, R8 ;  /* 0x0000000800e57308 */ /* 0x0003e20000000800 */
[----:B------:R-:W-:Y:S02]  /*6610*/  FFMA.FTZ R45, R45, c[0x0][0x2d0], -R156 ;  /* 0x0000b4002d2d7a23 */ /* 0x000fe4000001089c */
[----:B------:R5:W-:Y:S01]  /*6620*/  @P1 LDGSTS.E.BYPASS.LTC128B.128 [R226+0x8100], [R144.64], !P3 ;  /* 0x0810000090e21fae */ /* 0x000be2000d901d56 */
[----:B--2---:R-:W-:Y:S01]  /*6630*/  @P1 IADD3 R4, P4, R235, UR8, RZ ;  /* 0x00000008eb041c10 */ /* 0x004fe2000ff9e0ff */
[--C-:B------:R-:W-:Y:S02]  /*6640*/  FFMA.FTZ R6, R6, c[0x0][0x2d0], -R117.reuse ;  /* 0x0000b40006067a23 */ /* 0x100fe40000010875 */
[--C-:B------:R-:W-:Y:S01]  /*6650*/  FFMA.FTZ R10, R10, c[0x0][0x2d0], -R117.reuse ;  /* 0x0000b4000a0a7a23 */ /* 0x100fe20000010875 */
[----:B------:R-:W-:Y:S01]  /*6660*/  @P1 LEA R146, P2, R4, c[0x0][0x1c8], 0x1 ;  /* 0x0000720004921a11 */ /* 0x000fe200078408ff */
[--C-:B------:R-:W-:Y:S01]  /*6670*/  FFMA.FTZ R11, R11, c[0x0][0x2d0], -R117.reuse ;  /* 0x0000b4000b0b7a23 */ /* 0x100fe20000010875 */
[----:B------:R2:W-:Y:S01]  /*6680*/  MUFU.EX2 R228, R9 ;  /* 0x0000000900e47308 */ /* 0x0005e20000000800 */
[--C-:B------:R-:W-:Y:S02]  /*6690*/  FFMA.FTZ R26, R26, c[0x0][0x2d0], -R117.reuse ;  /* 0x0000b4001a1a7a23 */ /* 0x100fe40000010875 */
[--C-:B------:R-:W-:Y:S02]  /*66a0*/  FFMA.FTZ R27, R27, c[0x0][0x2d0], -R117.reuse ;  /* 0x0000b4001b1b7a23 */ /* 0x100fe40000010875 */
[----:B---3--:R-:W-:Y:S01]  /*66b0*/  FADD.FTZ R0, -R3, R118 ;  /* 0x0000007603007221 */ /* 0x008fe20000010100 */
[----:B------:R-:W-:Y:S01]  /*66c0*/  @P1 IADD3.X R118, R234, UR9, RZ, P4, !PT ;  /* 0x00000009ea761c10 */ /* 0x000fe2000a7fe4ff */
[----:B------:R-:W-:Y:S01]  /*66d0*/  @UP1 UIADD3 UR9, UP0, UR20, 0x80, URZ ;  /* 0x0000008014091890 */ /* 0x000fe2000ff1e03f */
[----:B----4-:R-:W-:Y:S02]  /*66e0*/  FMUL.FTZ R68, R2, R68 ;  /* 0x0000004402447220 */ /* 0x010fe40000410000 */
[----:B------:R-:W-:Y:S01]  /*66f0*/  @P1 LEA.HI.X R147, R4, c[0x0][0x1cc], R118, 0x1, P2 ;  /* 0x0000730004931a11 */ /* 0x000fe200010f0c76 */
[----:B------:R3:W-:Y:S01]  /*6700*/  MUFU.EX2 R168, R6 ;  /* 0x0000000600a87308 */ /* 0x0007e20000000800 */
[----:B------:R-:W-:Y:S01]  /*6710*/  @P1 IADD3 R4, P2, R144, UR10, RZ ;  /* 0x0000000a90041c10 */ /* 0x000fe2000ff5e0ff */
[----:B------:R-:W-:Y:S01]  /*6720*/  @UP1 UIADD3.X UR8, URZ, UR14, URZ, UP0, !UPT ;  /* 0x0000000e3f081290 */ /* 0x000fe200087fe43f */
[--C-:B------:R-:W-:Y:S01]  /*6730*/  FFMA.FTZ R118, R7, c[0x0][0x2d0], -R117.reuse ;  /* 0x0000b40007767a23 */ /* 0x100fe20000010875 */
[----:B------:R4:W-:Y:S01]  /*6740*/  @P1 LDGSTS.E.BYPASS.LTC128B.128 [R226+0xc100], [R146.64], !P0 ;  /* 0x0c10000092e21fae */ /* 0x0009e2000c101d56 */
[----:B------:R-:W-:Y:S01]  /*6750*/  @P1 IADD3.X R5, R145, UR17, RZ, P2, !PT ;  /* 0x0000001191051c10 */ /* 0x000fe200097fe4ff */
[----:B------:R-:W-:Y:S01]  /*6760*/  FMUL.FTZ R0, R0, c[0x0][0x2d0] ;  /* 0x0000b40000007a20 */ /* 0x000fe20000410000 */
[----:B-1----:R-:W-:Y:S01]  /*6770*/  @P1 IADD3 R8, P2, R4, UR10, RZ ;  /* 0x0000000a04081c10 */ /* 0x002fe2000ff5e0ff */
[----:B------:R-:W-:Y:S01]  /*6780*/  FMUL.FTZ R69, R2, R69 ;  /* 0x0000004502457220 */ /* 0x000fe20000410000 */
[----:B-----5:R-:W-:Y:S01]  /*6790*/  @P1 IADD3 R144, P5, R4, UR9, RZ ;  /* 0x0000000904901c10 */ /* 0x020fe2000ffbe0ff */
[----:B------:R-:W-:Y:S01]  /*67a0*/  MUFU.EX2 R167, R118 ;  /* 0x0000007600a77308 */ /* 0x000fe20000000800 */
[C---:B------:R-:W-:Y:S01]  /*67b0*/  FMUL.FTZ R72, R2.reuse, R72 ;  /* 0x0000004802487220 */ /* 0x040fe20000410000 */
[----:B------:R1:W-:Y:S01]  /*67c0*/  @P1 LDGSTS.E.BYPASS.LTC128B.128 [R226+0x9100], [R4.64], !P3 ;  /* 0x0910000004e21fae */ /* 0x0003e2000d901d56 */
[C---:B--2---:R-:W-:Y:S01]  /*67d0*/  @P1 IADD3.X R9, R5.reuse, UR17, RZ, P2, !PT ;  /* 0x0000001105091c10 */ /* 0x044fe200097fe4ff */
[C---:B------:R-:W-:Y:S01]  /*67e0*/  FMUL.FTZ R73, R2.reuse, R73 ;  /* 0x0000004902497220 */ /* 0x040fe20000410000 */
[----:B------:R-:W-:Y:S01]  /*67f0*/  @P1 IADD3.X R145, R5, UR8, RZ, P5, !PT ;  /* 0x0000000805911c10 */ /* 0x000fe2000affe4ff */
[C---:B------:R-:W-:Y:S02]  /*6800*/  FMUL.FTZ R76, R2.reuse, R76 ;  /* 0x0000004c024c7220 */ /* 0x040fe40000410000 */
[C---:B------:R-:W-:Y:S02]  /*6810*/  FMUL.FTZ R77, R2.reuse, R77 ;  /* 0x0000004d024d7220 */ /* 0x040fe40000410000 */
[----:B------:R1:W-:Y:S01]  /*6820*/  @P1 LDGSTS.E.BYPASS.LTC128B.128 [R226+0xd100], [R4.64+0x80], !P0 ;  /* 0x0d10008004e21fae */ /* 0x0003e2000c101d56 */
[----:B------:R-:W2:Y:S01]  /*6830*/  MUFU.EX2 R0, R0 ;  /* 0x0000000000007308 */ /* 0x000ea20000000800 */
[----:B------:R-:W-:Y:S01]  /*6840*/  FMUL.FTZ R80, R2, R80 ;  /* 0x0000005002507220 */ /* 0x000fe20000410000 */
[----:B---3--:R-:W-:Y:S01]  /*6850*/  @P1 IADD3 R6, P4, R8, UR10, RZ ;  /* 0x0000000a08061c10 */ /* 0x008fe2000ff9e0ff */
[C---:B------:R-:W-:Y:S02]  /*6860*/  FMUL.FTZ R81, R2.reuse, R81 ;  /* 0x0000005102517220 */ /* 0x040fe40000410000 */
[C---:B------:R-:W-:Y:S02]  /*6870*/  FMUL.FTZ R84, R2.reuse, R84 ;  /* 0x0000005402547220 */ /* 0x040fe40000410000 */
[----:B------:R3:W-:Y:S01]  /*6880*/  @P1 LDGSTS.E.BYPASS.LTC128B.128 [R226+0xa100], [R8.64], !P3 ;  /* 0x0a10000008e21fae */ /* 0x0007e2000d901d56 */
[----:B------:R-:W-:Y:S01]  /*6890*/  @P1 IADD3.X R7, R9, UR17, RZ, P4, !PT ;  /* 0x0000001109071c10 */ /* 0x000fe2000a7fe4ff */
[C---:B------:R-:W-:Y:S01]  /*68a0*/  FMUL.FTZ R85, R2.reuse, R85 ;  /* 0x0000005502557220 */ /* 0x040fe20000410000 */
[----:B------:R5:W-:Y:S01]  /*68b0*/  MUFU.EX2 R166, R10 ;  /* 0x0000000a00a67308 */ /* 0x000be20000000800 */
[C---:B------:R-:W-:Y:S02]  /*68c0*/  FMUL.FTZ R88, R2.reuse, R88 ;  /* 0x0000005802587220 */ /* 0x040fe40000410000 */
[----:B------:R-:W-:Y:S02]  /*68d0*/  FMUL.FTZ R89, R2, R89 ;  /* 0x0000005902597220 */ /* 0x000fe40000410000 */
[----:B------:R4:W-:Y:S01]  /*68e0*/  @P1 LDGSTS.E.BYPASS.LTC128B.128 [R226+0xe100], [R144.64], !P0 ;  /* 0x0e10000090e21fae */ /* 0x0009e2000c101d56 */
[--C-:B------:R-:W-:Y:S02]  /*68f0*/  FFMA.FTZ R30, R30, c[0x0][0x2d0], -R117.reuse ;  /* 0x0000b4001e1e7a23 */ /* 0x100fe40000010875 */
[--C-:B------:R-:W-:Y:S02]  /*6900*/  FFMA.FTZ R31, R31, c[0x0][0x2d0], -R117.reuse ;  /* 0x0000b4001f1f7a23 */ /* 0x100fe40000010875 */
[----:B------:R4:W4:Y:S01]  /*6910*/  MUFU.EX2 R165, R11 ;  /* 0x0000000b00a57308 */ /* 0x0009220000000800 */
[--C-:B------:R-:W-:Y:S02]  /*6920*/  FFMA.FTZ R34, R34, c[0x0][0x2d0], -R117.reuse ;  /* 0x0000b40022227a23 */ /* 0x100fe40000010875 */
[----:B------:R4:W-:Y:S01]  /*6930*/  @P1 LDGSTS.E.BYPASS.LTC128B.128 [R226+0xb100], [R6.64], !P3 ;  /* 0x0b10000006e21fae */ /* 0x0009e2000d901d56 */
[----:B--2---:R-:W-:Y:S01]  /*6940*/  FMUL.FTZ R70, R0, R70 ;  /* 0x0000004600467220 */ /* 0x004fe20000410000 */
[----:B-1----:R-:W-:Y:S01]  /*6950*/  @P1 IADD3 R4, P2, R8, UR9, RZ ;  /* 0x0000000908041c10 */ /* 0x002fe2000ff5e0ff */
[C---:B------:R-:W-:Y:S02]  /*6960*/  FMUL.FTZ R71, R0.reuse, R71 ;  /* 0x0000004700477220 */ /* 0x040fe40000410000 */
[C---:B------:R-:W-:Y:S01]  /*6970*/  FMUL.FTZ R74, R0.reuse, R74 ;  /* 0x0000004a004a7220 */ /* 0x040fe20000410000 */
[----:B------:R-:W-:Y:S01]  /*6980*/  @P1 IADD3.X R5, R9, UR8, RZ, P2, !PT ;  /* 0x0000000809051c10 */ /* 0x000fe200097fe4ff */
[C---:B------:R-:W-:Y:S01]  /*6990*/  FMUL.FTZ R75, R0.reuse, R75 ;  /* 0x0000004b004b7220 */ /* 0x040fe20000410000 */
[----:B------:R-:W-:Y:S01]  /*69a0*/  MUFU.EX2 R174, R24 ;  /* 0x0000001800ae7308 */ /* 0x000fe20000000800 */
[----:B------:R-:W-:Y:S02]  /*69b0*/  FMUL.FTZ R78, R0, R78 ;  /* 0x0000004e004e7220 */ /* 0x000fe40000410000 */
[----:B------:R1:W-:Y:S01]  /*69c0*/  @P1 LDGSTS.E.BYPASS.LTC128B.128 [R226+0xf100], [R4.64], !P0 ;  /* 0x0f10000004e21fae */ /* 0x0003e2000c101d56 */
[C---:B---3--:R-:W-:Y:S02]  /*69d0*/  FMUL.FTZ R8, R2.reuse, R124 ;  /* 0x0000007c02087220 */ /* 0x048fe40000410000 */
[----:B------:R-:W-:Y:S02]  /*69e0*/  FMUL.FTZ R9, R2, R125 ;  /* 0x0000007d02097220 */ /* 0x000fe40000410000 */
[C---:B-----5:R-:W-:Y:S02]  /*69f0*/  FMUL.FTZ R10, R0.reuse, R126 ;  /* 0x0000007e000a7220 */ /* 0x060fe40000410000 */
[C---:B------:R-:W-:Y:S01]  /*6a00*/  FMUL.FTZ R79, R0.reuse, R79 ;  /* 0x0000004f004f7220 */ /* 0x040fe20000410000 */
[----:B----4-:R-:W2:Y:S01]  /*6a10*/  LDSM.16.MT88.4 R144, [R204+0x100] ;  /* 0x00010000cc90783b */ /* 0x010ea20000004200 */
[C---:B------:R-:W-:Y:S01]  /*6a20*/  FMUL.FTZ R11, R0.reuse, R127 ;  /* 0x0000007f000b7220 */ /* 0x040fe20000410000 */
[----:B------:R-:W-:Y:S01]  /*6a30*/  MUFU.EX2 R173, R25 ;  /* 0x0000001900ad7308 */ /* 0x000fe20000000800 */
[C---:B------:R-:W-:Y:S02]  /*6a40*/  FMUL.FTZ R82, R0.reuse, R82 ;  /* 0x0000005200527220 */ /* 0x040fe40000410000 */
[C---:B------:R-:W-:Y:S02]  /*6a50*/  FMUL.FTZ R83, R0.reuse, R83 ;  /* 0x0000005300537220 */ /* 0x040fe40000410000 */
[----:B------:R-:W-:Y:S01]  /*6a60*/  FMUL.FTZ R6, R0, R122 ;  /* 0x0000007a00067220 */ /* 0x000fe20000410000 */
[----:B------:R-:W3:Y:S01]  /*6a70*/  LDSM.16.MT88.4 R148, [R205+0x100] ;  /* 0x00010000cd94783b */ /* 0x000ee20000004200 */
[----:B------:R-:W-:Y:S01]  /*6a80*/  F2FP.BF16.PACK_AB R122, R228, R229 ;  /* 0x000000e5e47a723e */ /* 0x000fe200000010ff */
[C---:B------:R-:W-:Y:S01]  /*6a90*/  FMUL.FTZ R7, R0.reuse, R123 ;  /* 0x0000007b00077220 */ /* 0x040fe20000410000 */
[----:B------:R-:W-:Y:S01]  /*6aa0*/  F2FP.BF16.PACK_AB R123, R165, R166 ;  /* 0x000000a6a57b723e */ /* 0x000fe200000010ff */
[C---:B------:R-:W-:Y:S01]  /*6ab0*/  FMUL.FTZ R86, R0.reuse, R86 ;  /* 0x0000005600567220 */ /* 0x040fe20000410000 */
[----:B------:R-:W-:Y:S01]  /*6ac0*/  MUFU.EX2 R158, R26 ;  /* 0x0000001a009e7308 */ /* 0x000fe20000000800 */
[C---:B------:R-:W-:Y:S02]  /*6ad0*/  FMUL.FTZ R87, R0.reuse, R87 ;  /* 0x0000005700577220 */ /* 0x040fe40000410000 */
[----:B------:R-:W4:Y:S01]  /*6ae0*/  LDSM.16.MT88.4 R152, [R208+0x100] ;  /* 0x00010000d098783b */ /* 0x000f220000004200 */
[----:B------:R-:W-:Y:S02]  /*6af0*/  FMUL.FTZ R90, R0, R90 ;  /* 0x0000005a005a7220 */ /* 0x000fe40000410000 */
[----:B-1----:R-:W-:Y:S01]  /*6b00*/  FMUL.FTZ R4, R2, R120 ;  /* 0x0000007802047220 */ /* 0x002fe20000410000 */
[----:B------:R-:W-:Y:S01]  /*6b10*/  F2FP.BF16.PACK_AB R120, R230, R231 ;  /* 0x000000e7e678723e */ /* 0x000fe200000010ff */
[----:B------:R-:W-:Y:S01]  /*6b20*/  FMUL.FTZ R5, R2, R121 ;  /* 0x0000007902057220 */ /* 0x000fe20000410000 */
[----:B------:R-:W-:Y:S01]  /*6b30*/  F2FP.BF16.PACK_AB R121, R167, R168 ;  /* 0x000000a8a779723e */ /* 0x000fe200000010ff */
[----:B------:R1:W-:Y:S01]  /*6b40*/  MUFU.EX2 R157, R27 ;  /* 0x0000001b009d7308 */ /* 0x0003e20000000800 */
[----:B------:R-:W5:Y:S01]  /*6b50*/  LDSM.16.MT88.4 R124, [R207+0x100] ;  /* 0x00010000cf7c783b */ /* 0x000f620000004200 */
[--C-:B------:R-:W-:Y:S02]  /*6b60*/  FFMA.FTZ R35, R35, c[0x0][0x2d0], -R117.reuse ;  /* 0x0000b40023237a23 */ /* 0x100fe40000010875 */
[--C-:B------:R-:W-:Y:S02]  /*6b70*/  FFMA.FTZ R38, R38, c[0x0][0x2d0], -R117.reuse ;  /* 0x0000b40026267a23 */ /* 0x100fe40000010875 */
[--C-:B------:R-:W-:Y:S02]  /*6b80*/  FFMA.FTZ R39, R39, c[0x0][0x2d0], -R117.reuse ;  /* 0x0000b40027277a23 */ /* 0x100fe40000010875 */
[--C-:B------:R-:W-:Y:S01]  /*6b90*/  FFMA.FTZ R42, R42, c[0x0][0x2d0], -R117.reuse ;  /* 0x0000b4002a2a7a23 */ /* 0x100fe20000010875 */
[----:B------:R-:W0:Y:S01]  /*6ba0*/  LDGDEPBAR ;  /* 0x00000000000079af */ /* 0x000e220000000000 */
[----:B------:R-:W-:Y:S01]  /*6bb0*/  MUFU.EX2 R172, R28 ;  /* 0x0000001c00ac7308 */ /* 0x000fe20000000800 */
[--C-:B------:R-:W-:Y:S02]  /*6bc0*/  FFMA.FTZ R43, R43, c[0x0][0x2d0], -R117.reuse ;  /* 0x0000b4002b2b7a23 */ /* 0x100fe40000010875 */
[--C-:B------:R-:W-:Y:S02]  /*6bd0*/  FFMA.FTZ R46, R46, c[0x0][0x2d0], -R117.reuse ;  /* 0x0000b4002e2e7a23 */ /* 0x100fe40000010875 */
[--C-:B------:R-:W-:Y:S01]  /*6be0*/  FFMA.FTZ R47, R47, c[0x0][0x2d0], -R117.reuse ;  /* 0x0000b4002f2f7a23 */ /* 0x100fe20000010875 */
[C---:B--2---:R-:W-:Y:S04]  /*6bf0*/  HMMA.16816.F32.BF16 R4, R120.reuse, R144, R4 ;  /* 0x000000907804723c */ /* 0x044fe80000041804 */
[----:B------:R-:W-:Y:S01]  /*6c00*/  MUFU.EX2 R170, R29 ;  /* 0x0000001d00aa7308 */ /* 0x000fe20000000800 */
[--C-:B------:R-:W-:Y:S01]  /*6c10*/  FFMA.FTZ R48, R48, c[0x0][0x2d0], -R156.reuse ;  /* 0x0000b40030307a23 */ /* 0x100fe2000001089c */
[----:B-1----:R-:W-:Y:S02]  /*6c20*/  LDSM.16.MT88.4 R24, [R205+0x1100] ;  /* 0x00110000cd18783b */ /* 0x002fe40000004200 */
[C---:B------:R-:W-:Y:S04]  /*6c30*/  HMMA.16816.F32.BF16 R8, R120.reuse, R146, R8 ;  /* 0x000000927808723c */ /* 0x040fe80000041808 */
[--C-:B------:R-:W-:Y:S02]  /*6c40*/  FFMA.FTZ R49, R49, c[0x0][0x2d0], -R156.reuse ;  /* 0x0000b40031317a23 */ /* 0x100fe4000001089c */
[----:B------:R-:W-:Y:S01]  /*6c50*/  MUFU.EX2 R171, R32 ;  /* 0x0000002000ab7308 */ /* 0x000fe20000000800 */
[--C-:B------:R-:W-:Y:S01]  /*6c60*/  FFMA.FTZ R50, R50, c[0x0][0x2d0], -R117.reuse ;  /* 0x0000b40032327a23 */ /* 0x100fe20000010875 */
[----:B------:R-:W1:Y:S01]  /*6c70*/  LDSM.16.MT88.4 R144, [R204+0x4100] ;  /* 0x00410000cc90783b */ /* 0x000e620000004200 */
[C---:B---3--:R-:W-:Y:S03]  /*6c80*/  HMMA.16816.F32.BF16 R68, R120.reuse, R148, R68 ;  /* 0x000000947844723c */ /* 0x048fe60000041844 */
[--C-:B------:R-:W-:Y:S02]  /*6c90*/  FFMA.FTZ R51, R51, c[0x0][0x2d0], -R117.reuse ;  /* 0x0000b40033337a23 */ /* 0x100fe40000010875 */
[----:B------:R-:W-:Y:S02]  /*6ca0*/  FMUL.FTZ R91, R0, R91 ;  /* 0x0000005b005b7220 */ /* 0x000fe40000410000 */
[----:B------:R-:W-:Y:S01]  /*6cb0*/  MUFU.EX2 R169, R33 ;  /* 0x0000002100a97308 */ /* 0x000fe20000000800 */
[C---:B------:R-:W-:Y:S01]  /*6cc0*/  HMMA.16816.F32.BF16 R72, R120.reuse, R150, R72 ;  /* 0x000000967848723c */ /* 0x040fe20000041848 */
[----:B------:R-:W2:Y:S03]  /*6cd0*/  LDSM.16.MT88.4 R148, [R205+0x4100] ;  /* 0x00410000cd94783b */ /* 0x000ea60000004200 */
[C---:B------:R-:W-:Y:S02]  /*6ce0*/  FMUL.FTZ R92, R2.reuse, R92 ;  /* 0x0000005c025c7220 */ /* 0x040fe40000410000 */
[----:B------:R-:W-:Y:S02]  /*6cf0*/  FMUL.FTZ R93, R2, R93 ;  /* 0x0000005d025d7220 */ /* 0x000fe40000410000 */
[C---:B----4-:R-:W-:Y:S01]  /*6d00*/  HMMA.16816.F32.BF16 R76, R120.reuse, R152, R76 ;  /* 0x00000098784c723c */ /* 0x050fe2000004184c */
[----:B------:R-:W-:Y:S03]  /*6d10*/  MUFU.EX2 R153, R34 ;  /* 0x0000002200997308 */ /* 0x000fe60000000800 */
[C---:B------:R-:W-:Y:S02]  /*6d20*/  FMUL.FTZ R94, R0.reuse, R94 ;  /* 0x0000005e005e7220 */ /* 0x040fe40000410000 */
[----:B------:R-:W-:Y:S02]  /*6d30*/  FMUL.FTZ R95, R0, R95 ;  /* 0x0000005f005f7220 */ /* 0x000fe40000410000 */
[C---:B------:R-:W-:Y:S03]  /*6d40*/  HMMA.16816.F32.BF16 R80, R120.reuse, R154, R80 ;  /* 0x0000009a7850723c */ /* 0x040fe60000041850 */
[----:B------:R-:W-:Y:S01]  /*6d50*/  MUFU.EX2 R155, R30 ;  /* 0x0000001e009b7308 */ /* 0x000fe20000000800 */
[--C-:B------:R-:W-:Y:S02]  /*6d60*/  FFMA.FTZ R12, R12, c[0x0][0x2d0], -R156.reuse ;  /* 0x0000b4000c0c7a23 */ /* 0x100fe4000001089c */
[--C-:B------:R-:W-:Y:S02]  /*6d70*/  FFMA.FTZ R13, R13, c[0x0][0x2d0], -R156.reuse ;  /* 0x0000b4000d0d7a23 */ /* 0x100fe4000001089c */
[C---:B-----5:R-:W-:Y:S04]  /*6d80*/  HMMA.16816.F32.BF16 R84, R120.reuse, R124, R84 ;  /* 0x0000007c7854723c */ /* 0x060fe80000041854 */
[--C-:B------:R-:W-:Y:S01]  /*6d90*/  FFMA.FTZ R14, R14, c[0x0][0x2d0], -R117.reuse ;  /* 0x0000b4000e0e7a23 */ /* 0x100fe20000010875 */
[----:B------:R3:W-:Y:S01]  /*6da0*/  MUFU.EX2 R154, R31 ;  /* 0x0000001f009a7308 */ /* 0x0007e20000000800 */
[--C-:B------:R-:W-:Y:S02]  /*6db0*/  FFMA.FTZ R15, R15, c[0x0][0x2d0], -R117.reuse ;  /* 0x0000b4000f0f7a23 */ /* 0x100fe40000010875 */
[C---:B------:R-:W-:Y:S01]  /*6dc0*/  HMMA.16816.F32.BF16 R88, R120.reuse, R126, R88 ;  /* 0x0000007e7858723c */ /* 0x040fe20000041858 */
[----:B------:R-:W4:Y:S03]  /*6dd0*/  LDSM.16.MT88.4 R124, [R208+0x4100] ;  /* 0x00410000d07c783b */ /* 0x000f260000004200 */
[C---:B------:R-:W-:Y:S02]  /*6de0*/  FMUL.FTZ R96, R2.reuse, R96 ;  /* 0x0000006002607220 */ /* 0x040fe40000410000 */
[----:B------:R-:W-:Y:S01]  /*6df0*/  FMUL.FTZ R97, R2, R97 ;  /* 0x0000006102617220 */ /* 0x000fe20000410000 */
[----:B------:R5:W-:Y:S01]  /*6e00*/  MUFU.EX2 R152, R35 ;  /* 0x0000002300987308 */ /* 0x000be20000000800 */
[C---:B-1----:R-:W-:Y:S04]  /*6e10*/  HMMA.16816.F32.BF16 R92, R120.reuse, R144, R92 ;  /* 0x00000090785c723c */ /* 0x042fe8000004185c */
[C---:B------:R-:W-:Y:S02]  /*6e20*/  FMUL.FTZ R98, R0.reuse, R98 ;  /* 0x0000006200627220 */ /* 0x040fe40000410000 */
[----:B------:R-:W-:Y:S02]  /*6e30*/  FMUL.FTZ R99, R0, R99 ;  /* 0x0000006300637220 */ /* 0x000fe40000410000 */
[C---:B------:R-:W-:Y:S01]  /*6e40*/  FMUL.FTZ R100, R2.reuse, R100 ;  /* 0x0000006402647220 */ /* 0x040fe20000410000 */
[----:B------:R1:W-:Y:S03]  /*6e50*/  MUFU.EX2 R227, R12 ;  /* 0x0000000c00e37308 */ /* 0x0003e60000000800 */
[----:B------:R-:W-:Y:S01]  /*6e60*/  FMUL.FTZ R101, R2, R101 ;  /* 0x0000006502657220 */ /* 0x000fe20000410000 */
[C---:B------:R-:W-:Y:S01]  /*6e70*/  HMMA.16816.F32.BF16 R96, R120.reuse, R146, R96 ;  /* 0x000000927860723c */ /* 0x040fe20000041860 */
[----:B------:R-:W4:Y:S02]  /*6e80*/  LDSM.16.MT88.4 R144, [R207+0x4100] ;  /* 0x00410000cf90783b */ /* 0x000f240000004200 */
[C---:B------:R-:W-:Y:S02]  /*6e90*/  FMUL.FTZ R102, R0.reuse, R102 ;  /* 0x0000006600667220 */ /* 0x040fe40000410000 */
[----:B------:R-:W-:Y:S01]  /*6ea0*/  FMUL.FTZ R103, R0, R103 ;  /* 0x0000006700677220 */ /* 0x000fe20000410000 */
[----:B------:R1:W1:Y:S01]  /*6eb0*/  MUFU.EX2 R195, R13 ;  /* 0x0000000d00c37308 */ /* 0x0002620000000800 */
[--C-:B------:R-:W-:Y:S02]  /*6ec0*/  FFMA.FTZ R16, R16, c[0x0][0x2d0], -R156.reuse ;  /* 0x0000b40010107a23 */ /* 0x100fe4000001089c */
[--C-:B------:R-:W-:Y:S01]  /*6ed0*/  FFMA.FTZ R17, R17, c[0x0][0x2d0], -R156.reuse ;  /* 0x0000b40011117a23 */ /* 0x100fe2000001089c */
[----:B---3--:R-:W-:Y:S02]  /*6ee0*/  LDSM.16.MT88.4 R28, [R205+0x1900] ;  /* 0x00190000cd1c783b */ /* 0x008fe40000004200 */
[C---:B--2---:R-:W-:Y:S03]  /*6ef0*/  HMMA.16816.F32.BF16 R100, R120.reuse, R148, R100 ;  /* 0x000000947864723c */ /* 0x044fe60000041864 */
[--C-:B------:R-:W-:Y:S01]  /*6f00*/  FFMA.FTZ R18, R18, c[0x0][0x2d0], -R117.reuse ;  /* 0x0000b40012127a23 */ /* 0x100fe20000010875 */
[----:B------:R2:W-:Y:S01]  /*6f10*/  MUFU.EX2 R164, R14 ;  /* 0x0000000e00a47308 */ /* 0x0005e20000000800 */
[--C-:B------:R-:W-:Y:S01]  /*6f20*/  FFMA.FTZ R19, R19, c[0x0][0x2d0], -R117.reuse ;  /* 0x0000b40013137a23 */ /* 0x100fe20000010875 */
[----:B-----5:R-:W-:Y:S01]  /*6f30*/  LDSM.16.MT88.4 R32, [R208+0x1900] ;  /* 0x00190000d020783b */ /* 0x020fe20000004200 */
[C---:B------:R-:W-:Y:S02]  /*6f40*/  FMUL.FTZ R104, R2.reuse, R104 ;  /* 0x0000006802687220 */ /* 0x040fe40000410000 */
[----:B------:R-:W-:Y:S03]  /*6f50*/  FMUL.FTZ R105, R2, R105 ;  /* 0x0000006902697220 */ /* 0x000fe60000410000 */
[C---:B------:R-:W-:Y:S02]  /*6f60*/  FMUL.FTZ R106, R0.reuse, R106 ;  /* 0x0000006a006a7220 */ /* 0x040fe40000410000 */
[----:B------:R3:W-:Y:S01]  /*6f70*/  MUFU.EX2 R163, R15 ;  /* 0x0000000f00a37308 */ /* 0x0007e20000000800 */
[----:B------:R-:W-:Y:S02]  /*6f80*/  FMUL.FTZ R107, R0, R107 ;  /* 0x0000006b006b7220 */ /* 0x000fe40000410000 */
[C---:B-1----:R-:W-:Y:S02]  /*6f90*/  FMUL.FTZ R12, R2.reuse, R128 ;  /* 0x00000080020c7220 */ /* 0x042fe40000410000 */
[C---:B------:R-:W-:Y:S02]  /*6fa0*/  FMUL.FTZ R13, R2.reuse, R129 ;  /* 0x00000081020d7220 */ /* 0x040fe40000410000 */
[C---:B------:R-:W-:Y:S01]  /*6fb0*/  FMUL.FTZ R108, R2.reuse, R108 ;  /* 0x0000006c026c7220 */ /* 0x040fe20000410000 */
[C---:B------:R-:W-:Y:S01]  /*6fc0*/  HMMA.16816.F32.BF16 R104, R120.reuse, R150, R104 ;  /* 0x000000967868723c */ /* 0x040fe20000041868 */
[----:B------:R-:W-:Y:S01]  /*6fd0*/  LDSM.16.MT88.4 R148, [R207+0x900] ;  /* 0x00090000cf94783b */ /* 0x000fe20000004200 */
[----:B------:R1:W-:Y:S01]  /*6fe0*/  MUFU.EX2 R194, R16 ;  /* 0x0000001000c27308 */ /* 0x0003e20000000800 */
[----:B------:R-:W-:Y:S02]  /*6ff0*/  FMUL.FTZ R109, R2, R109 ;  /* 0x0000006d026d7220 */ /* 0x000fe40000410000 */
[C---:B------:R-:W-:Y:S02]  /*7000*/  FMUL.FTZ R110, R0.reuse, R110 ;  /* 0x0000006e006e7220 */ /* 0x040fe40000410000 */
[C---:B--2---:R-:W-:Y:S02]  /*7010*/  FMUL.FTZ R14, R0.reuse, R130 ;  /* 0x00000082000e7220 */ /* 0x044fe40000410000 */
[----:B------:R-:W-:Y:S03]  /*7020*/  FMUL.FTZ R111, R0, R111 ;  /* 0x0000006f006f7220 */ /* 0x000fe60000410000 */
[----:B------:R2:W5:Y:S01]  /*7030*/  MUFU.EX2 R193, R17 ;  /* 0x0000001100c17308 */ /* 0x0005620000000800 */
[C---:B------:R-:W-:Y:S02]  /*7040*/  FMUL.FTZ R112, R2.reuse, R112 ;  /* 0x0000007002707220 */ /* 0x040fe40000410000 */
[----:B------:R-:W-:Y:S02]  /*7050*/  FMUL.FTZ R113, R2, R113 ;  /* 0x0000007102717220 */ /* 0x000fe40000410000 */
[C---:B---3--:R-:W-:Y:S02]  /*7060*/  FMUL.FTZ R15, R0.reuse, R131 ;  /* 0x00000083000f7220 */ /* 0x048fe40000410000 */
[----:B------:R-:W3:Y:S01]  /*7070*/  LDSM.16.MT88.4 R128, [R204+0x900] ;  /* 0x00090000cc80783b */ /* 0x000ee20000004200 */
[C---:B------:R-:W-:Y:S02]  /*7080*/  FMUL.FTZ R114, R0.reuse, R114 ;  /* 0x0000007200727220 */ /* 0x040fe40000410000 */
[----:B------:R5:W-:Y:S01]  /*7090*/  MUFU.EX2 R162, R18 ;  /* 0x0000001200a27308 */ /* 0x000be20000000800 */
[----:B------:R-:W-:Y:S01]  /*70a0*/  FMUL.FTZ R115, R0, R115 ;  /* 0x0000007300737220 */ /* 0x000fe20000410000 */
[C---:B----4-:R-:W-:Y:S03]  /*70b0*/  HMMA.16816.F32.BF16 R12, R120.reuse, R124, R12 ;  /* 0x0000007c780c723c */ /* 0x050fe6000004180c */
[----:B-1----:R-:W-:Y:S02]  /*70c0*/  FMUL.FTZ R16, R2, R132 ;  /* 0x0000008402107220 */ /* 0x002fe40000410000 */
[--C-:B------:R-:W-:Y:S02]  /*70d0*/  FFMA.FTZ R20, R20, c[0x0][0x2d0], -R156.reuse ;  /* 0x0000b40014147a23 */ /* 0x100fe4000001089c */
[--C-:B------:R-:W-:Y:S01]  /*70e0*/  FFMA.FTZ R21, R21, c[0x0][0x2d0], -R156.reuse ;  /* 0x0000b40015157a23 */ /* 0x100fe2000001089c */
[C---:B------:R-:W-:Y:S01]  /*70f0*/  HMMA.16816.F32.BF16 R108, R120.reuse, R126, R108 ;  /* 0x0000007e786c723c */ /* 0x040fe2000004186c */
[----:B------:R1:W4:Y:S01]  /*7100*/  MUFU.EX2 R161, R19 ;  /* 0x0000001300a17308 */ /* 0x0003220000000800 */
[----:B------:R-:W3:Y:S02]  /*7110*/  LDSM.16.MT88.4 R124, [R205+0x900] ;  /* 0x00090000cd7c783b */ /* 0x000ee40000004200 */
[----:B--2---:R-:W-:Y:S02]  /*7120*/  FMUL.FTZ R17, R2, R133 ;  /* 0x0000008502117220 */ /* 0x004fe40000410000 */
[--C-:B------:R-:W-:Y:S02]  /*7130*/  FFMA.FTZ R22, R22, c[0x0][0x2d0], -R117.reuse ;  /* 0x0000b40016167a23 */ /* 0x100fe40000010875 */
[--C-:B------:R-:W-:Y:S03]  /*7140*/  FFMA.FTZ R23, R23, c[0x0][0x2d0], -R117.reuse ;  /* 0x0000b40017177a23 */ /* 0x100fe60000010875 */
[----:B------:R-:W-:Y:S01]  /*7150*/  MUFU.EX2 R118, R51 ;  /* 0x0000003300767308 */ /* 0x000fe20000000800 */
[--C-:B------:R-:W-:Y:S02]  /*7160*/  FFMA.FTZ R52, R52, c[0x0][0x2d0], -R156.reuse ;  /* 0x0000b40034347a23 */ /* 0x100fe4000001089c */
[----:B-----5:R-:W-:Y:S02]  /*7170*/  FMUL.FTZ R18, R0, R134 ;  /* 0x0000008600127220 */ /* 0x020fe40000410000 */
[--C-:B------:R-:W-:Y:S02]  /*7180*/  FFMA.FTZ R53, R53, c[0x0][0x2d0], -R156.reuse ;  /* 0x0000b40035357a23 */ /* 0x100fe4000001089c */
[--C-:B------:R-:W-:Y:S02]  /*7190*/  FFMA.FTZ R56, R56, c[0x0][0x2d0], -R156.reuse ;  /* 0x0000b40038387a23 */ /* 0x100fe4000001089c */
[--C-:B------:R-:W-:Y:S01]  /*71a0*/  FFMA.FTZ R57, R57, c[0x0][0x2d0], -R156.reuse ;  /* 0x0000b40039397a23 */ /* 0x100fe2000001089c */
[----:B------:R-:W-:Y:S01]  /*71b0*/  MUFU.EX2 R192, R20 ;  /* 0x0000001400c07308 */ /* 0x000fe20000000800 */
[--C-:B------:R-:W-:Y:S02]  /*71c0*/  FFMA.FTZ R54, R54, c[0x0][0x2d0], -R117.reuse ;  /* 0x0000b40036367a23 */ /* 0x100fe40000010875 */
[--C-:B------:R-:W-:Y:S02]  /*71d0*/  FFMA.FTZ R55, R55, c[0x0][0x2d0], -R117.reuse ;  /* 0x0000b40037377a23 */ /* 0x100fe40000010875 */
[----:B-1----:R-:W-:Y:S02]  /*71e0*/  FMUL.FTZ R19, R0, R135 ;  /* 0x0000008700137220 */ /* 0x002fe40000410000 */
[----:B------:R-:W1:Y:S01]  /*71f0*/  LDSM.16.MT88.4 R132, [R208+0x900] ;  /* 0x00090000d084783b */ /* 0x000e620000004200 */
[--C-:B------:R-:W-:Y:S02]  /*7200*/  FFMA.FTZ R58, R58, c[0x0][0x2d0], -R117.reuse ;  /* 0x0000b4003a3a7a23 */ /* 0x100fe40000010875 */
[----:B------:R-:W2:Y:S01]  /*7210*/  MUFU.EX2 R175, R21 ;  /* 0x0000001500af7308 */ /* 0x000ea20000000800 */
[--C-:B------:R-:W-:Y:S01]  /*7220*/  FFMA.FTZ R59, R59, c[0x0][0x2d0], -R117.reuse ;  /* 0x0000b4003b3b7a23 */ /* 0x100fe20000010875 */
[C---:B------:R-:W-:Y:S03]  /*7230*/  HMMA.16816.F32.BF16 R16, R120.reuse, R144, R16 ;  /* 0x000000907810723c */ /* 0x040fe60000041810 */
[--C-:B------:R-:W-:Y:S02]  /*7240*/  FFMA.FTZ R60, R60, c[0x0][0x2d0], -R156.reuse ;  /* 0x0000b4003c3c7a23 */ /* 0x100fe4000001089c */
[--C-:B------:R-:W-:Y:S02]  /*7250*/  FFMA.FTZ R61, R61, c[0x0][0x2d0], -R156.reuse ;  /* 0x0000b4003d3d7a23 */ /* 0x100fe4000001089c */
[--C-:B------:R-:W-:Y:S01]  /*7260*/  FFMA.FTZ R64, R64, c[0x0][0x2d0], -R156.reuse ;  /* 0x0000b40040407a23 */ /* 0x100fe2000001089c */
[----:B------:R-:W-:Y:S01]  /*7270*/  HMMA.16816.F32.BF16 R112, R120, R146, R112 ;  /* 0x000000927870723c */ /* 0x000fe20000041870 */
[----:B------:R-:W5:Y:S01]  /*7280*/  LDSM.16.MT88.4 R144, [R204+0x4900] ;  /* 0x00490000cc90783b */ /* 0x000f620000004200 */
[----:B------:R1:W-:Y:S02]  /*7290*/  MUFU.EX2 R160, R22 ;  /* 0x0000001600a07308 */ /* 0x0003e40000000800 */
[----:B------:R-:W-:Y:S02]  /*72a0*/  FFMA.FTZ R65, R65, c[0x0][0x2d0], -R156 ;  /* 0x0000b40041417a23 */ /* 0x000fe4000001089c */
[--C-:B------:R-:W-:Y:S01]  /*72b0*/  FFMA.FTZ R62, R62, c[0x0][0x2d0], -R117.reuse ;  /* 0x0000b4003e3e7a23 */ /* 0x100fe20000010875 */
[----:B------:R-:W-:Y:S01]  /*72c0*/  F2FP.BF16.PACK_AB R120, R195, R227 ;  /* 0x000000e3c378723e */ /* 0x000fe200000010ff */
[--C-:B------:R-:W-:Y:S01]  /*72d0*/  FFMA.FTZ R63, R63, c[0x0][0x2d0], -R117.reuse ;  /* 0x0000b4003f3f7a23 */ /* 0x100fe20000010875 */
[----:B------:R-:W-:Y:S03]  /*72e0*/  F2FP.BF16.PACK_AB R122, R193, R194 ;  /* 0x000000c2c17a723e */ /* 0x000fe600000010ff */
[----:B------:R-:W-:Y:S01]  /*72f0*/  F2FP.BF16.PACK_AB R121, R163, R164 ;  /* 0x000000a4a379723e */ /* 0x000fe200000010ff */
[----:B------:R-:W5:Y:S01]  /*7300*/  MUFU.EX2 R159, R23 ;  /* 0x00000017009f7308 */ /* 0x000f620000000800 */
[----:B----4-:R-:W-:Y:S01]  /*7310*/  F2FP.BF16.PACK_AB R123, R161, R162 ;  /* 0x000000a2a17b723e */ /* 0x010fe200000010ff */
[--C-:B------:R-:W-:Y:S01]  /*7320*/  FFMA.FTZ R66, R66, c[0x0][0x2d0], -R117.reuse ;  /* 0x0000b40042427a23 */ /* 0x100fe20000010875 */
[----:B--2---:R-:W-:Y:S01]  /*7330*/  F2FP.BF16.PACK_AB R20, R175, R192 ;  /* 0x000000c0af14723e */ /* 0x004fe200000010ff */
[----:B------:R-:W-:Y:S02]  /*7340*/  FFMA.FTZ R117, R67, c[0x0][0x2d0], -R117 ;  /* 0x0000b40043757a23 */ /* 0x000fe40000010875 */
[----:B------:R-:W-:Y:S02]  /*7350*/  FFMA.FTZ R0, R0, R233, R168 ;  /* 0x000000e900007223 */ /* 0x000fe400000100a8 */
[C---:B---3--:R-:W-:Y:S02]  /*7360*/  HMMA.16816.F32.BF16 R4, R120.reuse, R128, R4 ;  /* 0x000000807804723c */ /* 0x048fe40000041804 */
[----:B------:R-:W-:Y:S01]  /*7370*/  MUFU.EX2 R52, R52 ;  /* 0x0000003400347308 */ /* 0x000fe20000000800 */
[----:B------:R-:W-:Y:S01]  /*7380*/  FFMA.FTZ R2, R2, R232, R231 ;  /* 0x000000e802027223 */ /* 0x000fe200000100e7 */
[----:B-1----:R-:W-:Y:S01]  /*7390*/  F2FP.BF16.PACK_AB R22, R173, R174 ;  /* 0x000000aead16723e */ /* 0x002fe200000010ff */
[----:B------:R-:W-:Y:S03]  /*73a0*/  FADD.FTZ R0, R167, R0 ;  /* 0x00000000a7007221 */ /* 0x000fe60000010000 */
[C---:B------:R-:W-:Y:S01]  /*73b0*/  HMMA.16816.F32.BF16 R8, R120.reuse, R130, R8 ;  /* 0x000000827808723c */ /* 0x040fe20000041808 */
[----:B------:R-:W-:Y:S03]  /*73c0*/  LDSM.16.MT88.4 R128, [R208+0x4900] ;  /* 0x00490000d080783b */ /* 0x000fe60000004200 */
[----:B------:R-:W-:Y:S01]  /*73d0*/  MUFU.EX2 R53, R53 ;  /* 0x0000003500357308 */ /* 0x000fe20000000800 */
[----:B------:R-:W-:Y:S02]  /*73e0*/  FADD.FTZ R2, R230, R2 ;  /* 0x00000002e6027221 */ /* 0x000fe40000010000 */
[----:B------:R-:W-:Y:S01]  /*73f0*/  FADD.FTZ R0, R166, R0 ;  /* 0x00000000a6007221 */ /* 0x000fe20000010000 */
[C---:B------:R-:W-:Y:S04]  /*7400*/  HMMA.16816.F32.BF16 R68, R120.reuse, R124, R68 ;  /* 0x0000007c7844723c */ /* 0x040fe80000041844 */
[----:B-----5:R-:W-:Y:S01]  /*7410*/  F2FP.BF16.PACK_AB R21, R159, R160 ;  /* 0x000000a09f15723e */ /* 0x020fe200000010ff */
[----:B------:R-:W-:Y:S01]  /*7420*/  FADD.FTZ R2, R229, R2 ;  /* 0x00000002e5027221 */ /* 0x000fe20000010000 */
[----:B------:R-:W-:Y:S01]  /*7430*/  F2FP.BF16.PACK_AB R23, R157, R158 ;  /* 0x0000009e9d17723e */ /* 0x000fe200000010ff */
[----:B------:R-:W-:Y:S01]  /*7440*/  MUFU.EX2 R56, R56 ;  /* 0x0000003800387308 */ /* 0x000fe20000000800 */
[C---:B------:R-:W-:Y:S01]  /*7450*/  HMMA.16816.F32.BF16 R72, R120.reuse, R126, R72 ;  /* 0x0000007e7848723c */ /* 0x040fe20000041848 */
[----:B------:R-:W1:Y:S03]  /*7460*/  LDSM.16.MT88.4 R124, [R205+0x4900] ;  /* 0x00490000cd7c783b */ /* 0x000e660000004200 */
[----:B------:R-:W-:Y:S02]  /*7470*/  FADD.FTZ R0, R165, R0 ;  /* 0x00000000a5007221 */ /* 0x000fe40000010000 */
[----:B------:R-:W-:Y:S02]  /*7480*/  FADD.FTZ R2, R228, R2 ;  /* 0x00000002e4027221 */ /* 0x000fe40000010000 */
[C---:B------:R-:W-:Y:S01]  /*7490*/  HMMA.16816.F32.BF16 R76, R120.reuse, R132, R76 ;  /* 0x00000084784c723c */ /* 0x040fe2000004184c */
[----:B------:R-:W-:Y:S03]  /*74a0*/  MUFU.EX2 R57, R57 ;  /* 0x0000003900397308 */ /* 0x000fe60000000800 */
[----:B------:R-:W-:Y:S02]  /*74b0*/  FADD.FTZ R0, R164, R0 ;  /* 0x00000000a4007221 */ /* 0x000fe40000010000 */
[----:B------:R-:W-:Y:S02]  /*74c0*/  FADD.FTZ R2, R227, R2 ;  /* 0x00000002e3027221 */ /* 0x000fe40000010000 */
[C---:B------:R-:W-:Y:S01]  /*74d0*/  HMMA.16816.F32.BF16 R80, R120.reuse, R134, R80 ;  /* 0x000000867850723c */ /* 0x040fe20000041850 */
[----:B------:R-:W2:Y:S02]  /*74e0*/  LDSM.16.MT88.4 R132, [R207+0x4900] ;  /* 0x00490000cf84783b */ /* 0x000ea40000004200 */
[----:B------:R-:W-:Y:S01]  /*74f0*/  MUFU.EX2 R54, R54 ;  /* 0x0000003600367308 */ /* 0x000fe20000000800 */
[----:B------:R-:W-:Y:S02]  /*7500*/  FADD.FTZ R0, R163, R0 ;  /* 0x00000000a3007221 */ /* 0x000fe40000010000 */
[----:B------:R-:W-:Y:S02]  /*7510*/  FADD.FTZ R2, R195, R2 ;  /* 0x00000002c3027221 */ /* 0x000fe40000010000 */
[C---:B------:R-:W-:Y:S04]  /*7520*/  HMMA.16816.F32.BF16 R84, R120.reuse, R148, R84 ;  /* 0x000000947854723c */ /* 0x040fe80000041854 */
[----:B------:R-:W-:Y:S01]  /*7530*/  FADD.FTZ R0, R162, R0 ;  /* 0x00000000a2007221 */ /* 0x000fe20000010000 */
[----:B------:R-:W-:Y:S01]  /*7540*/  MUFU.EX2 R55, R55 ;  /* 0x0000003700377308 */ /* 0x000fe20000000800 */
[----:B------:R-:W-:Y:S02]  /*7550*/  FADD.FTZ R2, R194, R2 ;  /* 0x00000002c2027221 */ /* 0x000fe40000010000 */
[C---:B------:R-:W-:Y:S01]  /*7560*/  HMMA.16816.F32.BF16 R88, R120.reuse, R150, R88 ;  /* 0x000000967858723c */ /* 0x040fe20000041858 */
[----:B------:R-:W-:Y:S03]  /*7570*/  LDSM.16.MT88.4 R148, [R207+0x5100] ;  /* 0x00510000cf94783b */ /* 0x000fe60000004200 */
[----:B------:R-:W-:Y:S02]  /*7580*/  FADD.FTZ R0, R161, R0 ;  /* 0x00000000a1007221 */ /* 0x000fe40000010000 */
[----:B------:R-:W-:Y:S01]  /*7590*/  FADD.FTZ R2, R193, R2 ;  /* 0x00000002c1027221 */ /* 0x000fe20000010000 */
[----:B------:R-:W-:Y:S01]  /*75a0*/  MUFU.EX2 R58, R58 ;  /* 0x0000003a003a7308 */ /* 0x000fe20000000800 */
        /* <DEDUP_REMOVED lines=8> */
[C---:B-1----:R-:W-:Y:S04]  /*7630*/  HMMA.16816.F32.BF16 R100, R120.reuse, R124, R100 ;  /* 0x0000007c7864723c */ /* 0x042fe80000041864 */
[----:B------:R-:W-:Y:S01]  /*7640*/  MUFU.EX2 R60, R60 ;  /* 0x0000003c003c7308 */ /* 0x000fe20000000800 */
[----:B------:R-:W-:Y:S02]  /*7650*/  FADD.FTZ R0, R158, R0 ;  /* 0x000000009e007221 */ /* 0x000fe40000010000 */
[----:B------:R-:W-:Y:S01]  /*7660*/  FADD.FTZ R2, R174, R2 ;  /* 0x00000002ae027221 */ /* 0x000fe20000010000 */
[C---:B------:R-:W-:Y:S01]  /*7670*/  HMMA.16816.F32.BF16 R104, R120.reuse, R126, R104 ;  /* 0x0000007e7868723c */ /* 0x040fe20000041868 */
[----:B------:R-:W1:Y:S03]  /*7680*/  LDSM.16.MT88.4 R124, [R204+0x1100] ;  /* 0x00110000cc7c783b */ /* 0x000e660000004200 */
        /* <DEDUP_REMOVED lines=11> */
[C---:B--2---:R-:W-:Y:S04]  /*7740*/  HMMA.16816.F32.BF16 R16, R120.reuse, R132, R16 ;  /* 0x000000847810723c */ /* 0x044fe80000041810 */
[----:B------:R-:W-:Y:S01]  /*7750*/  MUFU.EX2 R65, R65 ;  /* 0x0000004100417308 */ /* 0x000fe20000000800 */
[----:B------:R-:W-:Y:S02]  /*7760*/  FADD.FTZ R0, R153, R0 ;  /* 0x0000000099007221 */ /* 0x000fe40000010000 */
[----:B------:R-:W-:Y:S01]  /*7770*/  FADD.FTZ R2, R171, R2 ;  /* 0x00000002ab027221 */ /* 0x000fe20000010000 */
[----:B------:R-:W-:Y:S01]  /*7780*/  HMMA.16816.F32.BF16 R112, R120, R134, R112 ;  /* 0x000000867870723c */ /* 0x000fe20000041870 */
[----:B------:R-:W2:Y:S03]  /*7790*/  LDSM.16.MT88.4 R120, [R208+0x1100] ;  /* 0x00110000d078783b */ /* 0x000ea60000004200 */
[----:B------:R-:W-:Y:S02]  /*77a0*/  FADD.FTZ R0, R152, R0 ;  /* 0x0000000098007221 */ /* 0x000fe40000010000 */
[----:B------:R-:W-:Y:S01]  /*77b0*/  MUFU.EX2 R62, R62 ;  /* 0x0000003e003e7308 */ /* 0x000fe20000000800 */
[----:B------:R-:W-:Y:S01]  /*77c0*/  FADD.FTZ R2, R169, R2 ;  /* 0x00000002a9027221 */ /* 0x000fe20000010000 */
[C---:B-1----:R-:W-:Y:S01]  /*77d0*/  HMMA.16816.F32.BF16 R4, R20.reuse, R124, R4 ;  /* 0x0000007c1404723c */ /* 0x042fe20000041804 */
[----:B------:R-:W-:Y:S07]  /*77e0*/  LDSM.16.MT88.4 R132, [R205+0x5100] ;  /* 0x00510000cd84783b */ /* 0x000fee0000004200 */
[----:B------:R-:W-:Y:S01]  /*77f0*/  MUFU.EX2 R63, R63 ;  /* 0x0000003f003f7308 */ /* 0x000fe20000000800 */
[C---:B------:R-:W-:Y:S01]  /*7800*/  HMMA.16816.F32.BF16 R8, R20.reuse, R126, R8 ;  /* 0x0000007e1408723c */ /* 0x040fe20000041808 */
[----:B------:R-:W1:Y:S07]  /*7810*/  LDSM.16.MT88.4 R124, [R204+0x5100] ;  /* 0x00510000cc7c783b */ /* 0x000e6e0000004200 */
[C---:B------:R-:W-:Y:S01]  /*7820*/  HMMA.16816.F32.BF16 R68, R20.reuse, R24, R68 ;  /* 0x000000181444723c */ /* 0x040fe20000041844 */
[----:B------:R-:W-:Y:S07]  /*7830*/  MUFU.EX2 R66, R66 ;  /* 0x0000004200427308 */ /* 0x000fee0000000800 */
[C---:B------:R-:W-:Y:S01]  /*7840*/  HMMA.16816.F32.BF16 R72, R20.reuse, R26, R72 ;  /* 0x0000001a1448723c */ /* 0x040fe20000041848 */
[----:B------:R-:W3:Y:S02]  /*7850*/  LDSM.16.MT88.4 R24, [R204+0x1900] ;  /* 0x00190000cc18783b */ /* 0x000ee40000004200 */
[----:B------:R-:W-:Y:S05]  /*7860*/  MUFU.EX2 R117, R117 ;  /* 0x0000007500757308 */ /* 0x000fea0000000800 */
[C---:B--2---:R-:W-:Y:S08]  /*7870*/  HMMA.16816.F32.BF16 R76, R20.reuse, R120, R76 ;  /* 0x00000078144c723c */ /* 0x044ff0000004184c */
[C---:B------:R-:W-:Y:S01]  /*7880*/  HMMA.16816.F32.BF16 R80, R20.reuse, R122, R80 ;  /* 0x0000007a1450723c */ /* 0x040fe20000041850 */
[----:B------:R-:W2:Y:S07]  /*7890*/  LDSM.16.MT88.4 R120, [R207+0x1900] ;  /* 0x00190000cf78783b */ /* 0x000eae0000004200 */
[C---:B------:R-:W-:Y:S01]  /*78a0*/  HMMA.16816.F32.BF16 R84, R20.reuse, R128, R84 ;  /* 0x000000801454723c */ /* 0x040fe20000041854 */
[----:B------:R-:W-:Y:S07]  /*78b0*/  MUFU.EX2 R129, R46 ;  /* 0x0000002e00817308 */ /* 0x000fee0000000800 */
[C---:B------:R-:W-:Y:S03]  /*78c0*/  HMMA.16816.F32.BF16 R88, R20.reuse, R130, R88 ;  /* 0x000000821458723c */ /* 0x040fe60000041858 */
[----:B------:R-:W-:Y:S05]  /*78d0*/  MUFU.EX2 R131, R42 ;  /* 0x0000002a00837308 */ /* 0x000fea0000000800 */
[C---:B-1----:R-:W-:Y:S05]  /*78e0*/  HMMA.16816.F32.BF16 R92, R20.reuse, R124, R92 ;  /* 0x0000007c145c723c */ /* 0x042fea000004185c */
[----:B------:R-:W-:Y:S03]  /*78f0*/  MUFU.EX2 R130, R43 ;  /* 0x0000002b00827308 */ /* 0x000fe60000000800 */
[C---:B------:R-:W-:Y:S01]  /*7900*/  HMMA.16816.F32.BF16 R96, R20.reuse, R126, R96 ;  /* 0x0000007e1460723c */ /* 0x040fe20000041860 */
[----:B------:R-:W-:Y:S06]  /*7910*/  LDSM.16.MT88.4 R124, [R204+0x3900] ;  /* 0x00390000cc7c783b */ /* 0x000fec0000004200 */
[----:B------:R-:W-:Y:S01]  /*7920*/  MUFU.EX2 R128, R47 ;  /* 0x0000002f00807308 */ /* 0x000fe20000000800 */
[C---:B------:R-:W-:Y:S08]  /*7930*/  HMMA.16816.F32.BF16 R100, R20.reuse, R132, R100 ;  /* 0x000000841464723c */ /* 0x040ff00000041864 */
[C---:B------:R-:W-:Y:S01]  /*7940*/  HMMA.16816.F32.BF16 R104, R20.reuse, R134, R104 ;  /* 0x000000861468723c */ /* 0x040fe20000041868 */
[----:B------:R-:W1:Y:S07]  /*7950*/  MUFU.EX2 R134, R38 ;  /* 0x0000002600867308 */ /* 0x000e6e0000000800 */
[C---:B------:R-:W-:Y:S03]  /*7960*/  HMMA.16816.F32.BF16 R12, R20.reuse, R144, R12 ;  /* 0x00000090140c723c */ /* 0x040fe6000004180c */
[----:B------:R-:W4:Y:S05]  /*7970*/  MUFU.EX2 R133, R39 ;  /* 0x0000002700857308 */ /* 0x000f2a0000000800 */
[C---:B------:R-:W-:Y:S05]  /*7980*/  HMMA.16816.F32.BF16 R108, R20.reuse, R146, R108 ;  /* 0x00000092146c723c */ /* 0x040fea000004186c */
[----:B------:R-:W-:Y:S03]  /*7990*/  MUFU.EX2 R147, R41 ;  /* 0x0000002900937308 */ /* 0x000fe60000000800 */
[C---:B------:R-:W-:Y:S04]  /*79a0*/  HMMA.16816.F32.BF16 R16, R20.reuse, R148, R16 ;  /* 0x000000941410723c */ /* 0x040fe80000041810 */
[----:B-1----:R-:W-:Y:S03]  /*79b0*/  FADD.FTZ R0, R134, R0 ;  /* 0x0000000086007221 */ /* 0x002fe60000010000 */
[----:B------:R-:W-:Y:S01]  /*79c0*/  MUFU.EX2 R149, R37 ;  /* 0x0000002500957308 */ /* 0x000fe20000000800 */
[----:B------:R-:W-:Y:S04]  /*79d0*/  HMMA.16816.F32.BF16 R112, R20, R150, R112 ;  /* 0x000000961470723c */ /* 0x000fe80000041870 */
[----:B----4-:R-:W-:Y:S03]  /*79e0*/  FADD.FTZ R0, R133, R0 ;  /* 0x0000000085007221 */ /* 0x010fe60000010000 */
[----:B------:R-:W-:Y:S01]  /*79f0*/  F2FP.BF16.PACK_AB R20, R170, R172 ;  /* 0x000000acaa14723e */ /* 0x000fe200000010ff */
[----:B------:R-:W-:Y:S01]  /*7a00*/  FADD.FTZ R0, R131, R0 ;  /* 0x0000000083007221 */ /* 0x000fe20000010000 */
[----:B------:R-:W-:Y:S01]  /*7a10*/  F2FP.BF16.PACK_AB R22, R169, R171 ;  /* 0x000000aba916723e */ /* 0x000fe200000010ff */
[----:B------:R-:W1:Y:S02]  /*7a20*/  MUFU.EX2 R150, R36 ;  /* 0x0000002400967308 */ /* 0x000e640000000800 */
[----:B------:R-:W-:Y:S01]  /*7a30*/  F2FP.BF16.PACK_AB R21, R154, R155 ;  /* 0x0000009b9a15723e */ /* 0x000fe200000010ff */
[----:B------:R-:W-:Y:S01]  /*7a40*/  FADD.FTZ R0, R130, R0 ;  /* 0x0000000082007221 */ /* 0x000fe20000010000 */
[----:B------:R-:W-:Y:S03]  /*7a50*/  F2FP.BF16.PACK_AB R23, R152, R153 ;  /* 0x000000999817723e */ /* 0x000fe600000010ff */
[----:B------:R-:W-:Y:S03]  /*7a60*/  FADD.FTZ R0, R129, R0 ;  /* 0x0000000081007221 */ /* 0x000fe60000010000 */
[----:B------:R-:W4:Y:S01]  /*7a70*/  MUFU.EX2 R148, R40 ;  /* 0x0000002800947308 */ /* 0x000f220000000800 */
[C---:B---3--:R-:W-:Y:S03]  /*7a80*/  HMMA.16816.F32.BF16 R4, R20.reuse, R24, R4 ;  /* 0x000000181404723c */ /* 0x048fe60000041804 */
[----:B------:R-:W-:Y:S05]  /*7a90*/  FADD.FTZ R0, R128, R0 ;  /* 0x0000000080007221 */ /* 0x000fea0000010000 */
[C---:B------:R-:W-:Y:S01]  /*7aa0*/  HMMA.16816.F32.BF16 R8, R20.reuse, R26, R8 ;  /* 0x0000001a1408723c */ /* 0x040fe20000041808 */
[----:B------:R-:W3:Y:S01]  /*7ab0*/  LDSM.16.MT88.4 R24, [R204+0x5900] ;  /* 0x00590000cc18783b */ /* 0x000ee20000004200 */
[----:B------:R-:W5:Y:S02]  /*7ac0*/  MUFU.EX2 R146, R44 ;  /* 0x0000002c00927308 */ /* 0x000f640000000800 */
[----:B-1----:R-:W-:Y:S04]  /*7ad0*/  FADD.FTZ R2, R150, R2 ;  /* 0x0000000296027221 */ /* 0x002fe80000010000 */
[C---:B------:R-:W-:Y:S01]  /*7ae0*/  HMMA.16816.F32.BF16 R68, R20.reuse, R28, R68 ;  /* 0x0000001c1444723c */ /* 0x040fe20000041844 */
[----:B------:R-:W-:Y:S03]  /*7af0*/  LDSM.16.MT88.4 R36, [R207+0x2100] ;  /* 0x00210000cf24783b */ /* 0x000fe60000004200 */
[----:B------:R1:W1:Y:S01]  /*7b00*/  MUFU.EX2 R145, R45 ;  /* 0x0000002d00917308 */ /* 0x0002620000000800 */
[----:B------:R-:W-:Y:S03]  /*7b10*/  FADD.FTZ R2, R149, R2 ;  /* 0x0000000295027221 */ /* 0x000fe60000010000 */
[C---:B------:R-:W-:Y:S01]  /*7b20*/  HMMA.16816.F32.BF16 R72, R20.reuse, R30, R72 ;  /* 0x0000001e1448723c */ /* 0x040fe20000041848 */
[----:B------:R-:W3:Y:S03]  /*7b30*/  LDSM.16.MT88.4 R28, [R205+0x5900] ;  /* 0x00590000cd1c783b */ /* 0x000ee60000004200 */
[----:B----4-:R-:W-:Y:S02]  /*7b40*/  FADD.FTZ R2, R148, R2 ;  /* 0x0000000294027221 */ /* 0x010fe40000010000 */
[----:B------:R-:W4:Y:S02]  /*7b50*/  MUFU.EX2 R144, R48 ;  /* 0x0000003000907308 */ /* 0x000f240000000800 */
[C---:B------:R-:W-:Y:S01]  /*7b60*/  HMMA.16816.F32.BF16 R76, R20.reuse, R32, R76 ;  /* 0x00000020144c723c */ /* 0x040fe2000004184c */
[----:B------:R-:W-:Y:S03]  /*7b70*/  LDSM.16.MT88.4 R40, [R205+0x6100] ;  /* 0x00610000cd28783b */ /* 0x000fe60000004200 */
[----:B------:R-:W-:Y:S04]  /*7b80*/  FADD.FTZ R2, R147, R2 ;  /* 0x0000000293027221 */ /* 0x000fe80000010000 */
[C---:B------:R-:W-:Y:S01]  /*7b90*/  HMMA.16816.F32.BF16 R80, R20.reuse, R34, R80 ;  /* 0x000000221450723c */ /* 0x040fe20000041850 */
[----:B------:R-:W3:Y:S01]  /*7ba0*/  LDSM.16.MT88.4 R32, [R208+0x5900] ;  /* 0x00590000d020783b */ /* 0x000ee20000004200 */
[----:B------:R-:W3:Y:S02]  /*7bb0*/  MUFU.EX2 R135, R49 ;  /* 0x0000003100877308 */ /* 0x000ee40000000800 */
[----:B-----5:R-:W-:Y:S04]  /*7bc0*/  FADD.FTZ R2, R146, R2 ;  /* 0x0000000292027221 */ /* 0x020fe80000010000 */
[C---:B--2---:R-:W-:Y:S01]  /*7bd0*/  HMMA.16816.F32.BF16 R84, R20.reuse, R120, R84 ;  /* 0x000000781454723c */ /* 0x044fe20000041854 */
[----:B-1----:R-:W-:Y:S03]  /*7be0*/  LDSM.16.MT88.4 R44, [R205+0x2900] ;  /* 0x00290000cd2c783b */ /* 0x002fe60000004200 */
[----:B------:R-:W1:Y:S01]  /*7bf0*/  MUFU.EX2 R132, R50 ;  /* 0x0000003200847308 */ /* 0x000e620000000800 */
[----:B------:R-:W-:Y:S03]  /*7c00*/  FADD.FTZ R2, R145, R2 ;  /* 0x0000000291027221 */ /* 0x000fe60000010000 */
[C---:B------:R-:W-:Y:S01]  /*7c10*/  HMMA.16816.F32.BF16 R88, R20.reuse, R122, R88 ;  /* 0x0000007a1458723c */ /* 0x040fe20000041858 */
[----:B------:R-:W2:Y:S03]  /*7c20*/  LDSM.16.MT88.4 R120, [R207+0x5900] ;  /* 0x00590000cf78783b */ /* 0x000ea60000004200 */
[----:B----4-:R-:W-:Y:S04]  /*7c30*/  FADD.FTZ R2, R144, R2 ;  /* 0x0000000290027221 */ /* 0x010fe80000010000 */
[C---:B---3--:R-:W-:Y:S04]  /*7c40*/  HMMA.16816.F32.BF16 R92, R20.reuse, R24, R92 ;  /* 0x00000018145c723c */ /* 0x048fe8000004185c */
[----:B------:R-:W-:Y:S04]  /*7c50*/  FADD.FTZ R2, R135, R2 ;  /* 0x0000000287027221 */ /* 0x000fe80000010000 */
[C---:B------:R-:W-:Y:S01]  /*7c60*/  HMMA.16816.F32.BF16 R96, R20.reuse, R26, R96 ;  /* 0x0000001a1460723c */ /* 0x040fe20000041860 */
[----:B------:R-:W3:Y:S03]  /*7c70*/  LDSM.16.MT88.4 R24, [R204+0x2100] ;  /* 0x00210000cc18783b */ /* 0x000ee60000004200 */
[----:B-1----:R-:W-:Y:S02]  /*7c80*/  FADD.FTZ R0, R132, R0 ;  /* 0x0000000084007221 */ /* 0x002fe40000010000 */
[----:B------:R-:W-:Y:S02]  /*7c90*/  FADD.FTZ R2, R52, R2 ;  /* 0x0000000234027221 */ /* 0x000fe40000010000 */
[C---:B------:R-:W-:Y:S01]  /*7ca0*/  HMMA.16816.F32.BF16 R100, R20.reuse, R28, R100 ;  /* 0x0000001c1464723c */ /* 0x040fe20000041864 */
[----:B------:R-:W-:Y:S03]  /*7cb0*/  LDSM.16.MT88.4 R48, [R207+0x7100] ;  /* 0x00710000cf30783b */ /* 0x000fe60000004200 */
        /* <DEDUP_REMOVED lines=9> */
[C---:B------:R-:W-:Y:S01]  /*7d50*/  HMMA.16816.F32.BF16 R108, R20.reuse, R34, R108 ;  /* 0x00000022146c723c */ /* 0x040fe2000004186c */
[----:B------:R-:W4:Y:S03]  /*7d60*/  LDSM.16.MT88.4 R32, [R208+0x2100] ;  /* 0x00210000d020783b */ /* 0x000f260000004200 */
[----:B------:R-:W-:Y:S04]  /*7d70*/  FADD.FTZ R0, R58, R0 ;  /* 0x000000003a007221 */ /* 0x000fe80000010000 */
[C---:B--2---:R-:W-:Y:S08]  /*7d80*/  HMMA.16816.F32.BF16 R16, R20.reuse, R120, R16 ;  /* 0x000000781410723c */ /* 0x044ff00000041810 */
[----:B------:R-:W-:Y:S01]  /*7d90*/  HMMA.16816.F32.BF16 R112, R20, R122, R112 ;  /* 0x0000007a1470723c */ /* 0x000fe20000041870 */
[----:B------:R-:W-:Y:S06]  /*7da0*/  LDSM.16.MT88.4 R120, [R208+0x6100] ;  /* 0x00610000d078783b */ /* 0x000fec0000004200 */
[----:B------:R-:W-:Y:S02]  /*7db0*/  F2FP.BF16.PACK_AB R20, R149, R150 ;  /* 0x000000969514723e */ /* 0x000fe400000010ff */
[----:B------:R-:W-:Y:S03]  /*7dc0*/  F2FP.BF16.PACK_AB R22, R147, R148 ;  /* 0x000000949316723e */ /* 0x000fe600000010ff */
[----:B------:R-:W-:Y:S02]  /*7dd0*/  F2FP.BF16.PACK_AB R21, R133, R134 ;  /* 0x000000868515723e */ /* 0x000fe400000010ff */
[----:B------:R-:W-:Y:S07]  /*7de0*/  F2FP.BF16.PACK_AB R23, R130, R131 ;  /* 0x000000838217723e */ /* 0x000fee00000010ff */
[C---:B---3--:R-:W-:Y:S08]  /*7df0*/  HMMA.16816.F32.BF16 R4, R20.reuse, R24, R4 ;  /* 0x000000181404723c */ /* 0x048ff00000041804 */
[C---:B------:R-:W-:Y:S01]  /*7e00*/  HMMA.16816.F32.BF16 R8, R20.reuse, R26, R8 ;  /* 0x0000001a1408723c */ /* 0x040fe20000041808 */
[----:B------:R-:W2:Y:S07]  /*7e10*/  LDSM.16.MT88.4 R24, [R204+0x6100] ;  /* 0x00610000cc18783b */ /* 0x000eae0000004200 */
[C---:B-1----:R-:W-:Y:S08]  /*7e20*/  HMMA.16816.F32.BF16 R68, R20.reuse, R28, R68 ;  /* 0x0000001c1444723c */ /* 0x042ff00000041844 */
[C---:B------:R-:W-:Y:S01]  /*7e30*/  HMMA.16816.F32.BF16 R72, R20.reuse, R30, R72 ;  /* 0x0000001e1448723c */ /* 0x040fe20000041848 */
[----:B------:R-:W1:Y:S07]  /*7e40*/  LDSM.16.MT88.4 R28, [R207+0x6100] ;  /* 0x00610000cf1c783b */ /* 0x000e6e0000004200 */
[C---:B----4-:R-:W-:Y:S08]  /*7e50*/  HMMA.16816.F32.BF16 R76, R20.reuse, R32, R76 ;  /* 0x00000020144c723c */ /* 0x050ff0000004184c */
[C---:B------:R-:W-:Y:S01]  /*7e60*/  HMMA.16816.F32.BF16 R80, R20.reuse, R34, R80 ;  /* 0x000000221450723c */ /* 0x040fe20000041850 */
[----:B------:R-:W3:Y:S07]  /*7e70*/  LDSM.16.MT88.4 R32, [R204+0x2900] ;  /* 0x00290000cc20783b */ /* 0x000eee0000004200 */
[C---:B------:R-:W-:Y:S08]  /*7e80*/  HMMA.16816.F32.BF16 R84, R20.reuse, R36, R84 ;  /* 0x000000241454723c */ /* 0x040ff00000041854 */
[C---:B------:R-:W-:Y:S01]  /*7e90*/  HMMA.16816.F32.BF16 R88, R20.reuse, R38, R88 ;  /* 0x000000261458723c */ /* 0x040fe20000041858 */
[----:B------:R-:W4:Y:S07]  /*7ea0*/  LDSM.16.MT88.4 R36, [R208+0x2900] ;  /* 0x00290000d024783b */ /* 0x000f2e0000004200 */
[C---:B--2---:R-:W-:Y:S08]  /*7eb0*/  HMMA.16816.F32.BF16 R92, R20.reuse, R24, R92 ;  /* 0x00000018145c723c */ /* 0x044ff0000004185c */
[C---:B------:R-:W-:Y:S01]  /*7ec0*/  HMMA.16816.F32.BF16 R96, R20.reuse, R26, R96 ;  /* 0x0000001a1460723c */ /* 0x040fe20000041860 */
[----:B------:R-:W2:Y:S07]  /*7ed0*/  LDSM.16.MT88.4 R24, [R207+0x2900] ;  /* 0x00290000cf18783b */ /* 0x000eae0000004200 */
[C---:B------:R-:W-:Y:S08]  /*7ee0*/  HMMA.16816.F32.BF16 R100, R20.reuse, R40, R100 ;  /* 0x000000281464723c */ /* 0x040ff00000041864 */
[C---:B------:R-:W-:Y:S01]  /*7ef0*/  HMMA.16816.F32.BF16 R104, R20.reuse, R42, R104 ;  /* 0x0000002a1468723c */ /* 0x040fe20000041868 */
[----:B------:R-:W-:Y:S07]  /*7f00*/  LDSM.16.MT88.4 R40, [R205+0x7100] ;  /* 0x00710000cd28783b */ /* 0x000fee0000004200 */
[C---:B------:R-:W-:Y:S08]  /*7f10*/  HMMA.16816.F32.BF16 R12, R20.reuse, R120, R12 ;  /* 0x00000078140c723c */ /* 0x040ff0000004180c */
[C---:B------:R-:W-:Y:S08]  /*7f20*/  HMMA.16816.F32.BF16 R108, R20.reuse, R122, R108 ;  /* 0x0000007a146c723c */ /* 0x040ff0000004186c */
[C---:B-1----:R-:W-:Y:S08]  /*7f30*/  HMMA.16816.F32.BF16 R16, R20.reuse, R28, R16 ;  /* 0x0000001c1410723c */ /* 0x042ff00000041810 */
[----:B------:R-:W-:Y:S01]  /*7f40*/  HMMA.16816.F32.BF16 R112, R20, R30, R112 ;  /* 0x0000001e1470723c */ /* 0x000fe20000041870 */
[----:B------:R-:W1:Y:S06]  /*7f50*/  LDSM.16.MT88.4 R28, [R204+0x6900] ;  /* 0x00690000cc1c783b */ /* 0x000e6c0000004200 */
[----:B------:R-:W-:Y:S02]  /*7f60*/  F2FP.BF16.PACK_AB R20, R145, R146 ;  /* 0x000000929114723e */ /* 0x000fe400000010ff */
[----:B------:R-:W-:Y:S03]  /*7f70*/  F2FP.BF16.PACK_AB R22, R135, R144 ;  /* 0x000000908716723e */ /* 0x000fe600000010ff */
[----:B------:R-:W-:Y:S02]  /*7f80*/  F2FP.BF16.PACK_AB R21, R128, R129 ;  /* 0x000000818015723e */ /* 0x000fe400000010ff */
[----:B------:R-:W-:Y:S02]  /*7f90*/  F2FP.BF16.PACK_AB R23, R118, R132 ;  /* 0x000000847617723e */ /* 0x000fe400000010ff */
[----:B------:R-:W-:Y:S05]  /*7fa0*/  MOV R118, R3 ;  /* 0x0000000300767202 */ /* 0x000fea0000000f00 */
        /* <DEDUP_REMOVED lines=9> */
[C---:B--2---:R-:W-:Y:S08]  /*8040*/  HMMA.16816.F32.BF16 R84, R20.reuse, R24, R84 ;  /* 0x000000181454723c */ /* 0x044ff00000041854 */
[C---:B------:R-:W-:Y:S01]  /*8050*/  HMMA.16816.F32.BF16 R88, R20.reuse, R26, R88 ;  /* 0x0000001a1458723c */ /* 0x040fe20000041858 */
[----:B------:R-:W2:Y:S07]  /*8060*/  LDSM.16.MT88.4 R24, [R207+0x6900] ;  /* 0x00690000cf18783b */ /* 0x000eae0000004200 */
[C---:B-1----:R-:W-:Y:S08]  /*8070*/  HMMA.16816.F32.BF16 R92, R20.reuse, R28, R92 ;  /* 0x0000001c145c723c */ /* 0x042ff0000004185c */
[C---:B------:R-:W-:Y:S01]  /*8080*/  HMMA.16816.F32.BF16 R96, R20.reuse, R30, R96 ;  /* 0x0000001e1460723c */ /* 0x040fe20000041860 */
[----:B------:R-:W1:Y:S07]  /*8090*/  LDSM.16.MT88.4 R28, [R204+0x3100] ;  /* 0x00310000cc1c783b */ /* 0x000e6e0000004200 */
[C---:B---3--:R-:W-:Y:S08]  /*80a0*/  HMMA.16816.F32.BF16 R100, R20.reuse, R32, R100 ;  /* 0x000000201464723c */ /* 0x048ff00000041864 */
[C---:B------:R-:W-:Y:S01]  /*80b0*/  HMMA.16816.F32.BF16 R104, R20.reuse, R34, R104 ;  /* 0x000000221468723c */ /* 0x040fe20000041868 */
[----:B------:R-:W3:Y:S07]  /*80c0*/  LDSM.16.MT88.4 R32, [R205+0x3100] ;  /* 0x00310000cd20783b */ /* 0x000eee0000004200 */
[C---:B----4-:R-:W-:Y:S08]  /*80d0*/  HMMA.16816.F32.BF16 R12, R20.reuse, R36, R12 ;  /* 0x00000024140c723c */ /* 0x050ff0000004180c */
[C---:B------:R-:W-:Y:S01]  /*80e0*/  HMMA.16816.F32.BF16 R108, R20.reuse, R38, R108 ;  /* 0x00000026146c723c */ /* 0x040fe2000004186c */
[----:B------:R-:W-:Y:S07]  /*80f0*/  LDSM.16.MT88.4 R36, [R207+0x3100] ;  /* 0x00310000cf24783b */ /* 0x000fee0000004200 */
[C---:B--2---:R-:W-:Y:S08]  /*8100*/  HMMA.16816.F32.BF16 R16, R20.reuse, R24, R16 ;  /* 0x000000181410723c */ /* 0x044ff00000041810 */
[----:B------:R-:W-:Y:S01]  /*8110*/  HMMA.16816.F32.BF16 R112, R20, R26, R112 ;  /* 0x0000001a1470723c */ /* 0x000fe20000041870 */
[----:B------:R-:W2:Y:S06]  /*8120*/  LDSM.16.MT88.4 R24, [R208+0x3100] ;  /* 0x00310000d018783b */ /* 0x000eac0000004200 */
[----:B------:R-:W-:Y:S02]  /*8130*/  F2FP.BF16.PACK_AB R20, R53, R52 ;  /* 0x000000343514723e */ /* 0x000fe400000010ff */
[----:B------:R-:W-:Y:S03]  /*8140*/  F2FP.BF16.PACK_AB R22, R57, R56 ;  /* 0x000000383916723e */ /* 0x000fe600000010ff */
[----:B------:R-:W-:Y:S02]  /*8150*/  F2FP.BF16.PACK_AB R21, R55, R54 ;  /* 0x000000363715723e */ /* 0x000fe400000010ff */
[----:B------:R-:W-:Y:S07]  /*8160*/  F2FP.BF16.PACK_AB R23, R59, R58 ;  /* 0x0000003a3b17723e */ /* 0x000fee00000010ff */
[C---:B-1----:R-:W-:Y:S08]  /*8170*/  HMMA.16816.F32.BF16 R4, R20.reuse, R28, R4 ;  /* 0x0000001c1404723c */ /* 0x042ff00000041804 */
[C---:B------:R-:W-:Y:S01]  /*8180*/  HMMA.16816.F32.BF16 R8, R20.reuse, R30, R8 ;  /* 0x0000001e1408723c */ /* 0x040fe20000041808 */
[----:B------:R-:W1:Y:S07]  /*8190*/  LDSM.16.MT88.4 R28, [R204+0x7100] ;  /* 0x00710000cc1c783b */ /* 0x000e6e0000004200 */
[C---:B---3--:R-:W-:Y:S08]  /*81a0*/  HMMA.16816.F32.BF16 R68, R20.reuse, R32, R68 ;  /* 0x000000201444723c */ /* 0x048ff00000041844 */
[C---:B------:R-:W-:Y:S08]  /*81b0*/  HMMA.16816.F32.BF16 R72, R20.reuse, R34, R72 ;  /* 0x000000221448723c */ /* 0x040ff00000041848 */
[C---:B--2---:R-:W-:Y:S08]  /*81c0*/  HMMA.16816.F32.BF16 R76, R20.reuse, R24, R76 ;  /* 0x00000018144c723c */ /* 0x044ff0000004184c */
[C---:B------:R-:W-:Y:S01]  /*81d0*/  HMMA.16816.F32.BF16 R80, R20.reuse, R26, R80 ;  /* 0x0000001a1450723c */ /* 0x040fe20000041850 */
[----:B------:R-:W2:Y:S07]  /*81e0*/  LDSM.16.MT88.4 R24, [R205+0x3900] ;  /* 0x00390000cd18783b */ /* 0x000eae0000004200 */
[C---:B------:R-:W-:Y:S08]  /*81f0*/  HMMA.16816.F32.BF16 R84, R20.reuse, R36, R84 ;  /* 0x000000241454723c */ /* 0x040ff00000041854 */
[C---:B------:R-:W-:Y:S08]  /*8200*/  HMMA.16816.F32.BF16 R88, R20.reuse, R38, R88 ;  /* 0x000000261458723c */ /* 0x040ff00000041858 */
[C---:B-1----:R-:W-:Y:S08]  /*8210*/  HMMA.16816.F32.BF16 R92, R20.reuse, R28, R92 ;  /* 0x0000001c145c723c */ /* 0x042ff0000004185c */
[C---:B------:R-:W-:Y:S01]  /*8220*/  HMMA.16816.F32.BF16 R96, R20.reuse, R30, R96 ;  /* 0x0000001e1460723c */ /* 0x040fe20000041860 */
[----:B------:R-:W1:Y:S07]  /*8230*/  LDSM.16.MT88.4 R28, [R208+0x3900] ;  /* 0x00390000d01c783b */ /* 0x000e6e0000004200 */
[C---:B------:R-:W-:Y:S08]  /*8240*/  HMMA.16816.F32.BF16 R100, R20.reuse, R40, R100 ;  /* 0x000000281464723c */ /* 0x040ff00000041864 */
[C---:B------:R-:W-:Y:S08]  /*8250*/  HMMA.16816.F32.BF16 R104, R20.reuse, R42, R104 ;  /* 0x0000002a1468723c */ /* 0x040ff00000041868 */
[C---:B------:R-:W-:Y:S08]  /*8260*/  HMMA.16816.F32.BF16 R12, R20.reuse, R44, R12 ;  /* 0x0000002c140c723c */ /* 0x040ff0000004180c */
[C---:B------:R-:W-:Y:S08]  /*8270*/  HMMA.16816.F32.BF16 R108, R20.reuse, R46, R108 ;  /* 0x0000002e146c723c */ /* 0x040ff0000004186c */
[C---:B------:R-:W-:Y:S08]  /*8280*/  HMMA.16816.F32.BF16 R16, R20.reuse, R48, R16 ;  /* 0x000000301410723c */ /* 0x040ff00000041810 */
[----:B------:R-:W-:Y:S07]  /*8290*/  HMMA.16816.F32.BF16 R112, R20, R50, R112 ;  /* 0x000000321470723c */ /* 0x000fee0000041870 */
[----:B------:R-:W-:Y:S02]  /*82a0*/  F2FP.BF16.PACK_AB R20, R61, R60 ;  /* 0x0000003c3d14723e */ /* 0x000fe400000010ff */
[----:B------:R-:W-:Y:S03]  /*82b0*/  F2FP.BF16.PACK_AB R22, R65, R64 ;  /* 0x000000404116723e */ /* 0x000fe600000010ff */
[----:B------:R-:W-:Y:S02]  /*82c0*/  F2FP.BF16.PACK_AB R21, R63, R62 ;  /* 0x0000003e3f15723e */ /* 0x000fe400000010ff */
[----:B------:R-:W-:Y:S07]  /*82d0*/  F2FP.BF16.PACK_AB R23, R117, R66 ;  /* 0x000000427517723e */ /* 0x000fee00000010ff */
[C---:B------:R-:W-:Y:S01]  /*82e0*/  HMMA.16816.F32.BF16 R120, R20.reuse, R124, R4 ;  /* 0x0000007c1478723c */ /* 0x040fe20000041804 */
[----:B------:R-:W3:Y:S07]  /*82f0*/  LDSM.16.MT88.4 R4, [R207+0x3900] ;  /* 0x00390000cf04783b */ /* 0x000eee0000004200 */
[C---:B------:R-:W-:Y:S01]  /*8300*/  HMMA.16816.F32.BF16 R124, R20.reuse, R126, R8 ;  /* 0x0000007e147c723c */ /* 0x040fe20000041808 */
[----:B------:R-:W4:Y:S07]  /*8310*/  LDSM.16.MT88.4 R8, [R204+0x7900] ;  /* 0x00790000cc08783b */ /* 0x000f2e0000004200 */
[C---:B--2---:R-:W-:Y:S08]  /*8320*/  HMMA.16816.F32.BF16 R68, R20.reuse, R24, R68 ;  /* 0x000000181444723c */ /* 0x044ff00000041844 */
[C---:B------:R-:W-:Y:S01]  /*8330*/  HMMA.16816.F32.BF16 R72, R20.reuse, R26, R72 ;  /* 0x0000001a1448723c */ /* 0x040fe20000041848 */
[----:B------:R-:W2:Y:S07]  /*8340*/  LDSM.16.MT88.4 R24, [R205+0x7900] ;  /* 0x00790000cd18783b */ /* 0x000eae0000004200 */
[C---:B-1----:R-:W-:Y:S08]  /*8350*/  HMMA.16816.F32.BF16 R76, R20.reuse, R28, R76 ;  /* 0x0000001c144c723c */ /* 0x042ff0000004184c */
[C---:B------:R-:W-:Y:S08]  /*8360*/  HMMA.16816.F32.BF16 R80, R20.reuse, R30, R80 ;  /* 0x0000001e1450723c */ /* 0x040ff00000041850 */
[C---:B---3--:R-:W-:Y:S08]  /*8370*/  HMMA.16816.F32.BF16 R84, R20.reuse, R4, R84 ;  /* 0x000000041454723c */ /* 0x048ff00000041854 */
[C---:B------:R-:W-:Y:S01]  /*8380*/  HMMA.16816.F32.BF16 R88, R20.reuse, R6, R88 ;  /* 0x000000061458723c */ /* 0x040fe20000041858 */
[----:B------:R-:W1:Y:S07]  /*8390*/  LDSM.16.MT88.4 R4, [R208+0x7900] ;  /* 0x00790000d004783b */ /* 0x000e6e0000004200 */
[C---:B----4-:R-:W-:Y:S08]  /*83a0*/  HMMA.16816.F32.BF16 R92, R20.reuse, R8, R92 ;  /* 0x00000008145c723c */ /* 0x050ff0000004185c */
[C---:B------:R-:W-:Y:S01]  /*83b0*/  HMMA.16816.F32.BF16 R96, R20.reuse, R10, R96 ;  /* 0x0000000a1460723c */ /* 0x040fe20000041860 */
[----:B------:R-:W3:Y:S07]  /*83c0*/  LDSM.16.MT88.4 R8, [R207+0x7900] ;  /* 0x00790000cf08783b */ /* 0x000eee0000004200 */
[C---:B--2---:R-:W-:Y:S08]  /*83d0*/  HMMA.16816.F32.BF16 R100, R20.reuse, R24, R100 ;  /* 0x000000181464723c */ /* 0x044ff00000041864 */
[C---:B------:R-:W-:Y:S08]  /*83e0*/  HMMA.16816.F32.BF16 R104, R20.reuse, R26, R104 ;  /* 0x0000001a1468723c */ /* 0x040ff00000041868 */
[C---:B-1----:R-:W-:Y:S07]  /*83f0*/  HMMA.16816.F32.BF16 R128, R20.reuse, R4, R12 ;  /* 0x000000041480723c */ /* 0x042fee000004180c */
[----:B------:R-:W-:Y:S01]  /*8400*/  FADD.FTZ R4, R59, R0 ;  /* 0x000000003b047221 */ /* 0x000fe20000010000 */
        /* <DEDUP_REMOVED lines=9> */
[----:B------:R-:W-:Y:S04]  /*84a0*/  FADD.FTZ R232, R65, R2 ;  /* 0x0000000241e87221 */ /* 0x000fe80000010000 */
[----:B------:R-:W-:Y:S01]  /*84b0*/  FADD.FTZ R233, R117, R0 ;  /* 0x0000000075e97221 */ /* 0x000fe20000010000 */
[----:B------:R-:W-:Y:S01]  /*84c0*/  MOV R117, R116 ;  /* 0x0000007400757202 */ /* 0x000fe20000000f00 */
[----:B------:R-:W-:-:S05]  /*84d0*/  @P1 BRA `(.L_x_1937) ;  /* 0xffffcbb000001947 */ /* 0x000fca000383ffff */
.L_x_1936:
[----:B------:R-:W2:Y:S01]  /*84e0*/  LDL.LU R13, [R1] ;  /* 0x00000000010d7983 */ /* 0x000ea20000300800 */
[----:B------:R-:W-:-:S03]  /*84f0*/  MOV R44, c[0x0][0x4e8] ;  /* 0x00013a00002c7a02 */ /* 0x000fc60000000f00 */
[----:B------:R-:W3:Y:S01]  /*8500*/  LDL.LU R45, [R1+0x8] ;  /* 0x00000800012d7983 */ /* 0x000ee20000300800 */
[----:B------:R-:W-:-:S03]  /*8510*/  ISETP.NE.AND P0, PT, R44, 0x1, PT ;  /* 0x000000012c00780c */ /* 0x000fc60003f05270 */
[----:B------:R-:W1:Y:S04]  /*8520*/  SHFL.BFLY PT, R6, R232, 0x2, 0x1f ;  /* 0x0c401f00e8067f89 */ /* 0x000e6800000e0000 */
[----:B------:R-:W4:Y:S04]  /*8530*/  SHFL.BFLY PT, R7, R233, 0x2, 0x1f ;  /* 0x0c401f00e9077f89 */ /* 0x000f2800000e0000 */
[----:B------:R-:W5:Y:S04]  /*8540*/  S2R R4, SR_CTAID.Y ;  /* 0x0000000000047919 */ /* 0x000f680000002600 */
[----:B------:R-:W5:Y:S01]  /*8550*/  S2R R5, SR_TID.X ;  /* 0x0000000000057919 */ /* 0x000f620000002100 */
[----:B-1----:R-:W-:-:S02]  /*8560*/  FADD.FTZ R6, R6, R232 ;  /* 0x000000e806067221 */ /* 0x002fc40000010000 */
[----:B----4-:R-:W-:-:S03]  /*8570*/  FADD.FTZ R7, R7, R233 ;  /* 0x000000e907077221 */ /* 0x010fc60000010000 */
[----:B------:R-:W1:Y:S01]  /*8580*/  SHFL.BFLY PT, R0, R6, 0x1, 0x1f ;  /* 0x0c201f0006007f89 */ /* 0x000e6200000e0000 */
[----:B-----5:R-:W-:-:S03]  /*8590*/  IMAD.WIDE.U32 R18, R4, c[0x0][0x490], RZ ;  /* 0x0001240004127a25 */ /* 0x020fc600078e00ff */
[----:B------:R-:W4:Y:S01]  /*85a0*/  SHFL.BFLY PT, R2, R7, 0x1, 0x1f ;  /* 0x0c201f0007027f89 */ /* 0x000f2200000e0000 */
[----:B------:R-:W-:Y:S01]  /*85b0*/  SHF.R.S32.HI R12, RZ, 0x1f, R5 ;  /* 0x0000001fff0c7819 */ /* 0x000fe20000011405 */
[----:B------:R-:W-:-:S04]  /*85c0*/  IMAD.WIDE.U32 R20, R4, c[0x0][0x3e8], RZ ;  /* 0x0000fa0004147a25 */ /* 0x000fc800078e00ff */
[----:B-1----:R-:W-:Y:S01]  /*85d0*/  FADD.FTZ R6, R6, R0 ;  /* 0x0000000006067221 */ /* 0x002fe20000010000 */
[----:B------:R-:W-:Y:S01]  /*85e0*/  SHF.R.S32.HI R0, RZ, 0x1f, R4 ;  /* 0x0000001fff007819 */ /* 0x000fe20000011404 */
[----:B----4-:R-:W-:-:S03]  /*85f0*/  FADD.FTZ R7, R7, R2 ;  /* 0x0000000207077221 */ /* 0x010fc60000010000 */
[----:B------:R-:W-:Y:S01]  /*8600*/  FSETP.NE.FTZ.AND P2, PT, R6, RZ, PT ;  /* 0x000000ff0600720b */ /* 0x000fe20003f55000 */
[C---:B------:R-:W-:Y:S01]  /*8610*/  IMAD R16, R0.reuse, c[0x0][0x490], RZ ;  /* 0x0001240000107a24 */ /* 0x040fe200078e02ff */
[----:B------:R-:W-:Y:S01]  /*8620*/  MOV R2, RZ ;  /* 0x000000ff00027202 */ /* 0x000fe20000000f00 */
[----:B------:R-:W-:Y:S01]  /*8630*/  IMAD R8, R0, c[0x0][0x3e8], RZ ;  /* 0x0000fa0000087a24 */ /* 0x000fe200078e02ff */
[----:B------:R-:W1:Y:S01]  /*8640*/  S2R R40, SR_CTAID.Z ;  /* 0x0000000000287919 */ /* 0x000e620000002700 */
[C---:B------:R-:W-:Y:S01]  /*8650*/  IMAD R16, R4.reuse, c[0x0][0x494], R16 ;  /* 0x0001250004107a24 */ /* 0x040fe200078e0210 */
[----:B------:R-:W-:Y:S01]  /*8660*/  MOV R42, 0xff800000 ;  /* 0xff800000002a7802 */ /* 0x000fe20000000f00 */
[----:B------:R-:W-:Y:S01]  /*8670*/  IMAD R8, R4, c[0x0][0x3ec], R8 ;  /* 0x0000fb0004087a24 */ /* 0x000fe200078e0208 */
[CC--:B------:R-:W-:Y:S02]  /*8680*/  LEA.HI R4, R12.reuse, R5.reuse, RZ, 0x2 ;  /* 0x000000050c047211 */ /* 0x0c0fe400078f10ff */
[----:B------:R-:W-:-:S02]  /*8690*/  LEA.HI R12, R12, R5, RZ, 0x5 ;  /* 0x000000050c0c7211 */ /* 0x000fc400078f28ff */
[----:B------:R-:W-:Y:S01]  /*86a0*/  LOP3.LUT R10, R4, 0xfffffffc, RZ, 0xc0, !PT ;  /* 0xfffffffc040a7812 */ /* 0x000fe200078ec0ff */
[----:B------:R-:W4:Y:S01]  /*86b0*/  @P2 MUFU.RCP R2, R6 ;  /* 0x0000000600022308 */ /* 0x000f220000001000 */
[----:B------:R-:W-:Y:S02]  /*86c0*/  LOP3.LUT R11, R12, 0xffffffe0, RZ, 0xc0, !PT ;  /* 0xffffffe00c0b7812 */ /* 0x000fe400078ec0ff */
[----:B------:R-:W-:Y:S02]  /*86d0*/  IADD3 R10, -R10, R5, RZ ;  /* 0x000000050a0a7210 */ /* 0x000fe40007ffe1ff */
[----:B------:R-:W-:Y:S01]  /*86e0*/  IADD3 R9, R21, R8, RZ ;  /* 0x0000000815097210 */ /* 0x000fe20007ffe0ff */
[----:B------:R-:W-:Y:S01]  /*86f0*/  IMAD.IADD R11, R5, 0x1, -R11 ;  /* 0x00000001050b7824 */ /* 0x000fe200078e0a0b */
[----:B------:R-:W-:Y:S01]  /*8700*/  IADD3 R17, R19, R16, RZ ;  /* 0x0000001013117210 */ /* 0x000fe20007ffe0ff */
[----:B------:R-:W5:Y:S01]  /*8710*/  @P2 MUFU.LG2 R6, R6 ;  /* 0x0000000600062308 */ /* 0x000f620000000c00 */
[----:B------:R-:W-:Y:S01]  /*8720*/  MOV R8, R20 ;  /* 0x0000001400087202 */ /* 0x000fe20000000f00 */
[----:B------:R-:W-:Y:S01]  /*8730*/  IMAD.MOV.U32 R16, RZ, RZ, R18 ;  /* 0x000000ffff107224 */ /* 0x000fe200078e0012 */
[----:B------:R-:W-:-:S02]  /*8740*/  LOP3.LUT P4, RZ, R11, 0x3, RZ, 0xc0, !PT ;  /* 0x000000030bff7812 */ /* 0x000fc4000788c0ff */
[----:B------:R-:W-:Y:S01]  /*8750*/  FSETP.NE.FTZ.AND P1, PT, R7, RZ, PT ;  /* 0x000000ff0700720b */ /* 0x000fe20003f35000 */
[C---:B----4-:R-:W-:Y:S02]  /*8760*/  FMUL.FTZ R121, R2.reuse, R121 ;  /* 0x0000007902797220 */ /* 0x050fe40000410000 */
        /* <DEDUP_REMOVED lines=31> */
[----:B------:R-:W-:Y:S01]  /*8960*/  SHF.R.S32.HI R2, RZ, 0x1f, R4 ;  /* 0x0000001fff027819 */ /* 0x000fe20000011404 */
[----:B-----5:R-:W-:Y:S02]  /*8970*/  @P2 FMUL.FTZ R6, R6, 0.69314718246459960938 ;  /* 0x3f31721806062820 */ /* 0x020fe40000410000 */
[----:B--2---:R-:W-:-:S04]  /*8980*/  @P0 IMAD.HI.U32 R0, R13, c[0x0][0x4ec], RZ ;  /* 0x00013b000d000a27 */ /* 0x004fc800078e00ff */
[----:B------:R-:W-:Y:S01]  /*8990*/  IMAD.MOV.U32 R14, RZ, RZ, R13 ;  /* 0x000000ffff0e7224 */ /* 0x000fe200078e000d */
[----:B------:R-:W-:Y:S02]  /*89a0*/  @P0 SHF.R.U32.HI R14, RZ, c[0x0][0x4f0], R0 ;  /* 0x00013c00ff0e0a19 */ /* 0x000fe40000011600 */
[----:B------:R-:W-:Y:S02]  /*89b0*/  MOV R0, RZ ;  /* 0x000000ff00007202 */ /* 0x000fe40000000f00 */
[----:B------:R-:W-:-:S05]  /*89c0*/  IADD3 R5, -R14, RZ, RZ ;  /* 0x000000ff0e057210 */ /* 0x000fca0007ffe1ff */
[----:B------:R-:W-:Y:S01]  /*89d0*/  IMAD R39, R5, c[0x0][0x4e8], R13 ;  /* 0x00013a0005277a24 */ /* 0x000fe200078e020d */
[----:B------:R-:W-:-:S04]  /*89e0*/  SHF.R.S32.HI R5, RZ, 0x2, R4 ;  /* 0x00000002ff057819 */ /* 0x000fc80000011404 */
[----:B------:R-:W-:-:S04]  /*89f0*/  LEA.HI R2, R2, R5, RZ, 0x3 ;  /* 0x0000000502027211 */ /* 0x000fc800078f18ff */
[----:B------:R-:W-:Y:S02]  /*8a00*/  LOP3.LUT R2, R2, 0xfffffff8, RZ, 0xc0, !PT ;  /* 0xfffffff802027812 */ /* 0x000fe400078ec0ff */
[----:B-1----:R-:W-:-:S03]  /*8a10*/  SHF.R.S32.HI R4, RZ, 0x1f, R40 ;  /* 0x0000001fff047819 */ /* 0x002fc60000011428 */
[----:B------:R-:W-:Y:S02]  /*8a20*/  IMAD.IADD R5, R5, 0x1, -R2 ;  /* 0x0000000105057824 */ /* 0x000fe400078e0a02 */
[----:B------:R-:W-:Y:S02]  /*8a30*/  @P2 IMAD.MOV.U32 R2, RZ, RZ, 0x3f317218 ;  /* 0x3f317218ff022424 */ /* 0x000fe400078e00ff */
[C---:B------:R-:W-:Y:S02]  /*8a40*/  IMAD R43, R4.reuse, c[0x0][0x498], RZ ;  /* 0x00012600042b7a24 */ /* 0x040fe400078e02ff */
[----:B------:R-:W-:Y:S02]  /*8a50*/  IMAD R15, R4, c[0x0][0x3f0], RZ ;  /* 0x0000fc00040f7a24 */ /* 0x000fe400078e02ff */
[----:B------:R-:W-:-:S04]  /*8a60*/  @P2 FMUL.FTZ R4, R2, c[0x0][0x2d0] ;  /* 0x0000b40002042a20 */ /* 0x000fc80000410000 */
[----:B------:R-:W-:Y:S01]  /*8a70*/  @P2 FFMA.FTZ R42, R4, R116, R6 ;  /* 0x00000074042a2223 */ /* 0x000fe20000010006 */
[----:B---3--:R-:W-:Y:S02]  /*8a80*/  SHF.R.S32.HI R4, RZ, 0x2, R45 ;  /* 0x00000002ff047819 */ /* 0x008fe4000001142d */
[----:B------:R-:W2:Y:S01]  /*8a90*/  LDL R45, [R1+0x4] ;  /* 0x00000400012d7983 */ /* 0x000ea20000100800 */
[----:B------:R-:W1:Y:S08]  /*8aa0*/  @P1 MUFU.RCP R0, R7 ;  /* 0x0000000700001308 */ /* 0x000e700000001000 */
[----:B------:R-:W3:Y:S01]  /*8ab0*/  @P1 MUFU.LG2 R7, R7 ;  /* 0x0000000700071308 */ /* 0x000ee20000000c00 */
        /* <DEDUP_REMOVED lines=33> */
[----:B---3--:R-:W-:Y:S01]  /*8cd0*/  @P1 FMUL.FTZ R2, R7, 0.69314718246459960938 ;  /* 0x3f31721807021820 */ /* 0x008fe20000410000 */
[----:B------:R-:W-:-:S03]  /*8ce0*/  MOV R41, 0xff800000 ;  /* 0xff80000000297802 */ /* 0x000fc60000000f00 */
        /* <DEDUP_REMOVED lines=8> */
[----:B------:R-:W1:Y:S01]  /*8d70*/  S2R R40, SR_CTAID.X ;  /* 0x0000000000287919 */ /* 0x000e620000002500 */
        /* <DEDUP_REMOVED lines=16> */
[----:B-1----:R-:W-:Y:S01]  /*8e80*/  LEA R10, R40, R10, 0x7 ;  /* 0x0000000a280a7211 */ /* 0x002fe200078e38ff */
        /* <DEDUP_REMOVED lines=10> */
[----:B------:R-:W-:Y:S01]  /*8f30*/  SHF.L.U32 R7, R7, 0x1, RZ ;  /* 0x0000000107077819 */ /* 0x000fe200000006ff */
[----:B------:R-:W-:Y:S01]  /*8f40*/  BAR.SYNC.DEFER_BLOCKING 0x1, 0x100 ;  /* 0x0044000000007b1d */ /* 0x000fe20000010000 */
[----:B------:R-:W-:Y:S02]  /*8f50*/  ISETP.GE.OR P5, PT, R0, R44, P4 ;  /* 0x0000002c0000720c */ /* 0x000fe400027a6670 */
[----:B------:R-:W-:Y:S01]  /*8f60*/  MOV R0, R10 ;  /* 0x0000000a00007202 */ /* 0x000fe20000000f00 */
[----:B------:R-:W-:Y:S01]  /*8f70*/  IMAD.WIDE.U32 R2, R14, c[0x0][0x3e0], R2 ;  /* 0x0000f8000e027a25 */ /* 0x000fe200078e0002 */
[----:B------:R-:W-:-:S02]  /*8f80*/  @P0 SHF.R.U32.HI R0, RZ, c[0x0][0x4f0], R5 ;  /* 0x00013c00ff000a19 */ /* 0x000fc40000011605 */
[----:B------:R-:W-:Y:S01]  /*8f90*/  IADD3 R8, R7, 0x80, RZ ;  /* 0x0000008007087810 */ /* 0x000fe20007ffe0ff */
[----:B------:R-:W-:Y:S01]  /*8fa0*/  IMAD.IADD R3, R3, 0x1, R6 ;  /* 0x0000000103037824 */ /* 0x000fe200078e0206 */
[----:B------:R-:W-:Y:S02]  /*8fb0*/  IADD3 R6, R7, 0x70, RZ ;  /* 0x0000007007067810 */ /* 0x000fe40007ffe0ff */
[----:B------:R-:W-:Y:S02]  /*8fc0*/  @P3 IADD3 R6, R8, 0x10, RZ ;  /* 0x0000001008063810 */ /* 0x000fe40007ffe0ff */
[----:B------:R-:W-:Y:S02]  /*8fd0*/  SHF.R.S32.HI R9, RZ, 0x1f, R0 ;  /* 0x0000001fff097819 */ /* 0x000fe40000011400 */
[----:B------:R-:W-:Y:S01]  /*8fe0*/  IADD3 R8, P0, R0, R16, RZ ;  /* 0x0000001000087210 */ /* 0x000fe20007f1e0ff */
[----:B------:R1:W-:Y:S01]  /*8ff0*/  STS [R7+0x80], R11 ;  /* 0x0000800b07007388 */ /* 0x0003e20000000800 */
[----:B------:R-:W-:Y:S01]  /*9000*/  IMAD.WIDE.U32 R14, R39, c[0x0][0x3d8], R2 ;  /* 0x0000f600270e7a25 */ /* 0x000fe200078e0002 */
[----:B------:R-:W-:-:S02]  /*9010*/  ISETP.GE.OR P4, PT, R4, R44, P4 ;  /* 0x0000002c0400720c */ /* 0x000fc40002786670 */
[----:B------:R-:W-:Y:S01]  /*9020*/  IADD3.X R9, R9, R17, R43, P0, !PT ;  /* 0x0000001109097210 */ /* 0x000fe200007fe42b */
[----:B------:R-:W-:Y:S01]  /*9030*/  IMAD.MOV.U32 R5, RZ, RZ, 0x20 ;  /* 0x00000020ff057424 */ /* 0x000fe200078e00ff */
[----:B------:R-:W-:Y:S02]  /*9040*/  SHF.R.S32.HI R4, RZ, 0x1f, R39 ;  /* 0x0000001fff047819 */ /* 0x000fe40000011427 */
[----:B-1----:R-:W-:-:S05]  /*9050*/  IADD3 R11, -R0, RZ, RZ ;  /* 0x000000ff000b7210 */ /* 0x002fca0007ffe1ff */
[----:B------:R-:W-:-:S05]  /*9060*/  IMAD R0, R11, c[0x0][0x4e8], R10 ;  /* 0x00013a000b007a24 */ /* 0x000fca00078e020a */
[----:B------:R-:W-:Y:S01]  /*9070*/  SHF.R.S32.HI R2, RZ, 0x1f, R0 ;  /* 0x0000001fff027819 */ /* 0x000fe20000011400 */
[----:B------:R-:W-:-:S04]  /*9080*/  IMAD.MOV.U32 R11, RZ, RZ, 0x40 ;  /* 0x00000040ff0b7424 */ /* 0x000fc800078e00ff */
[----:B------:R-:W-:Y:S02]  /*9090*/  IMAD R10, R2, c[0x0][0x488], RZ ;  /* 0x00012200020a7a24 */ /* 0x000fe400078e02ff */
        /* <DEDUP_REMOVED lines=82> */
[----:B-1----:R-:W-:-:S03]  /*95c0*/  SHF.L.U32 R4, R249, 0x1, RZ ;  /* 0x00000001f9047819 */ /* 0x002fc600000006ff */
[----:B---3--:R1:W-:Y:S04]  /*95d0*/  @!P5 ST.E [R12.64], R42 ;  /* 0x0000002a0c00d985 */ /* 0x0083e8000c101916 */
[----:B----4-:R1:W-:Y:S04]  /*95e0*/  @!P4 ST.E [R10.64], R41 ;  /* 0x000000290a00c985 */ /* 0x0103e8000c101916 */
[----:B------:R1:W3:Y:S04]  /*95f0*/  LDS.128 R20, [R4+0x1080] ;  /* 0x0010800004147984 */ /* 0x0002e80000000c00 */
[----:B------:R1:W4:Y:S04]  /*9600*/  LDS.128 R28, [R4+0x2080] ;  /* 0x00208000041c7984 */ /* 0x0003280000000c00 */
[----:B------:R1:W1:Y:S04]  /*9610*/  LDS.128 R32, [R4+0x3080] ;  /* 0x0030800004207984 */ /* 0x0002680000000c00 */
[----:B------:R1:W1:Y:S04]  /*9620*/  LDS.128 R16, [R4+0x5080] ;  /* 0x0050800004107984 */ /* 0x0002680000000c00 */
[----:B------:R1:W1:Y:S04]  /*9630*/  LDS.128 R24, [R4+0x6080] ;  /* 0x0060800004187984 */ /* 0x0002680000000c00 */
[----:B------:R1:W1:Y:S01]  /*9640*/  LDS.128 R36, [R4+0x7080] ;  /* 0x0070800004247984 */ /* 0x0002620000000c00 */
[----:B------:R-:W-:-:S02]  /*9650*/  IADD3 R0, R15, R40, RZ ;  /* 0x000000280f007210 */ /* 0x000fc40007ffe0ff */
[----:B------:R-:W-:-:S04]  /*9660*/  LEA R7, P0, R14, c[0x0][0x380], 0x1 ;  /* 0x0000e0000e077a11 */ /* 0x000fc800078008ff */
[----:B------:R-:W-:Y:S02]  /*9670*/  LEA.HI.X R6, R14, c[0x0][0x384], R0, 0x1, P0 ;  /* 0x0000e1000e067a11 */ /* 0x000fe400000f0c00 */
[----:B--2---:R-:W-:Y:S01]  /*9680*/  ISETP.GE.AND P0, PT, R45, R44, PT ;  /* 0x0000002c2d00720c */ /* 0x004fe20003f06270 */
[----:B------:R2:W1:Y:S01]  /*9690*/  SHFL.IDX PT, R2, R7, RZ, 0x181f ;  /* 0x00181fff07027589 */ /* 0x00046200000e0000 */
[----:B------:R-:W-:Y:S03]  /*96a0*/  BSSY B0, `(.L_x_1938) ;  /* 0x000000e000007945 */ /* 0x000fe60003800000 */
[----:B------:R2:W1:Y:S08]  /*96b0*/  SHFL.IDX PT, R3, R6, RZ, 0x181f ;  /* 0x00181fff06037589 */ /* 0x00047000000e0000 */
[----:B------:R-:W-:Y:S05]  /*96c0*/  @P0 BRA `(.L_x_1939) ;  /* 0x000000b000000947 */ /* 0x000fea0003800000 */
[----:B-1-3--:R-:W1:Y:S01]  /*96d0*/  LDS.128 R12, [R4+0x80] ;  /* 0x00008000040c7984 */ /* 0x00ae620000000c00 */
[----:B------:R-:W-:-:S02]  /*96e0*/  ISETP.GE.AND P0, PT, R240, c[0x0][0x3c8], PT ;  /* 0x0000f200f0007a0c */ /* 0x000fc40003f06270 */
[----:B------:R-:W-:Y:S01]  /*96f0*/  ISETP.GE.AND P1, PT, R238, c[0x0][0x3c8], PT ;  /* 0x0000f200ee007a0c */ /* 0x000fe20003f26270 */
[----:B------:R3:W5:Y:S10]  /*9700*/  LDS.128 R8, [R4+0x4080] ;  /* 0x0040800004087984 */ /* 0x0007740000000c00 */
[----:B------:R-:W-:-:S04]  /*9710*/  @!P0 SHF.R.S32.HI R0, RZ, 0x1f, R240 ;  /* 0x0000001fff008819 */ /* 0x000fc800000114f0 */
[----:B------:R-:W-:-:S04]  /*9720*/  @!P0 LEA.HI R0, R0, R240, RZ, 0x3 ;  /* 0x000000f000008211 */ /* 0x000fc800078f18ff */
[----:B------:R-:W-:Y:S01]  /*9730*/  @!P0 LOP3.LUT R0, R0, 0xfffffff8, RZ, 0xc0, !PT ;  /* 0xfffffff800008812 */ /* 0x000fe200078ec0ff */
[----:B---3--:R-:W-:-:S04]  /*9740*/  @!P1 IMAD.WIDE R4, R238, 0x2, R2 ;  /* 0x00000002ee049825 */ /* 0x008fc800078e0202 */
[----:B------:R-:W-:Y:S01]  /*9750*/  @!P0 IMAD.WIDE R2, R0, 0x2, R2 ;  /* 0x0000000200028825 */ /* 0x000fe200078e0202 */
[----:B-1----:R1:W-:Y:S04]  /*9760*/  @!P1 ST.E.128 [R4.64], R12 ;  /* 0x0000000c04009985 */ /* 0x0023e8000c101d16 */
[----:B-----5:R1:W-:Y:S02]  /*9770*/  @!P0 ST.E.128 [R2.64], R8 ;  /* 0x0000000802008985 */ /* 0x0203e4000c101d16 */
.L_x_1939:
[----:B---3--:R-:W-:Y:S05]  /*9780*/  BSYNC B0 ;  /* 0x0000000000007941 */ /* 0x008fea0003800000 */
.L_x_1938:
[----:B------:R-:W-:Y:S01]  /*9790*/  IADD3 R0, R45, 0x20, RZ ;  /* 0x000000202d007810 */ /* 0x000fe20007ffe0ff */
[----:B-1----:R1:W3:Y:S01]  /*97a0*/  SHFL.IDX PT, R3, R6, 0x1, 0x181f ;  /* 0x00381f0006037f89 */ /* 0x0022e200000e0000 */
[----:B------:R-:W-:Y:S02]  /*97b0*/  BSSY B0, `(.L_x_1940) ;  /* 0x000000d000007945 */ /* 0x000fe40003800000 */
[----:B------:R-:W-:Y:S01]  /*97c0*/  ISETP.GE.AND P0, PT, R0, R44, PT ;  /* 0x0000002c0000720c */ /* 0x000fe20003f06270 */
[----:B------:R1:W2:-:S12]  /*97d0*/  SHFL.IDX PT, R2, R7, 0x1, 0x181f ;  /* 0x00381f0007027f89 */ /* 0x00029800000e0000 */
[----:B------:R-:W-:Y:S05]  /*97e0*/  @P0 BRA `(.L_x_1941) ;  /* 0x0000009000000947 */ /* 0x000fea0003800000 */
[----:B------:R-:W-:Y:S02]  /*97f0*/  ISETP.GE.AND P0, PT, R240, c[0x0][0x3c8], PT ;  /* 0x0000f200f0007a0c */ /* 0x000fe40003f06270 */
[----:B------:R-:W-:-:S11]  /*9800*/  ISETP.GE.AND P1, PT, R238, c[0x0][0x3c8], PT ;  /* 0x0000f200ee007a0c */ /* 0x000fd60003f26270 */
[----:B------:R-:W-:Y:S02]  /*9810*/  @!P0 SHF.R.S32.HI R0, RZ, 0x1f, R240 ;  /* 0x0000001fff008819 */ /* 0x000fe400000114f0 */
[----:B--23--:R-:W-:Y:S02]  /*9820*/  @!P1 IMAD.WIDE R4, R238, 0x2, R2 ;  /* 0x00000002ee049825 */ /* 0x00cfe400078e0202 */
[----:B------:R-:W-:-:S03]  /*9830*/  @!P0 LEA.HI R0, R0, R240, RZ, 0x3 ;  /* 0x000000f000008211 */ /* 0x000fc600078f18ff */
[----:B------:R2:W-:Y:S01]  /*9840*/  @!P1 ST.E.128 [R4.64], R20 ;  /* 0x0000001404009985 */ /* 0x0005e2000c101d16 */
[----:B------:R-:W-:-:S05]  /*9850*/  @!P0 LOP3.LUT R0, R0, 0xfffffff8, RZ, 0xc0, !PT ;  /* 0xfffffff800008812 */ /* 0x000fca00078ec0ff */
[----:B------:R-:W-:-:S05]  /*9860*/  @!P0 IMAD.WIDE R2, R0, 0x2, R2 ;  /* 0x0000000200028825 */ /* 0x000fca00078e0202 */
[----:B------:R2:W-:Y:S02]  /*9870*/  @!P0 ST.E.128 [R2.64], R16 ;  /* 0x0000001002008985 */ /* 0x0005e4000c101d16 */
.L_x_1941:
[----:B------:R-:W-:Y:S05]  /*9880*/  BSYNC B0 ;  /* 0x0000000000007941 */ /* 0x000fea0003800000 */
.L_x_1940:
[----:B------:R-:W-:Y:S01]  /*9890*/  IADD3 R0, R45, 0x40, RZ ;  /* 0x000000402d007810 */ /* 0x000fe20007ffe0ff */
[----:B--23--:R2:W3:Y:S01]  /*98a0*/  SHFL.IDX PT, R3, R6, 0x2, 0x181f ;  /* 0x00581f0006037f89 */ /* 0x00c4e200000e0000 */
[----:B------:R-:W-:Y:S02]  /*98b0*/  BSSY B0, `(.L_x_1942) ;  /* 0x000000d000007945 */ /* 0x000fe40003800000 */
[----:B------:R-:W-:Y:S01]  /*98c0*/  ISETP.GE.AND P0, PT, R0, R44, PT ;  /* 0x0000002c0000720c */ /* 0x000fe20003f06270 */
[----:B------:R2:W1:-:S12]  /*98d0*/  SHFL.IDX PT, R2, R7, 0x2, 0x181f ;  /* 0x00581f0007027f89 */ /* 0x00045800000e0000 */
[----:B------:R-:W-:Y:S05]  /*98e0*/  @P0 BRA `(.L_x_1943) ;  /* 0x0000009000000947 */ /* 0x000fea0003800000 */
[----:B------:R-:W-:Y:S02]  /*98f0*/  ISETP.GE.AND P0, PT, R240, c[0x0][0x3c8], PT ;  /* 0x0000f200f0007a0c */ /* 0x000fe40003f06270 */
[----:B------:R-:W-:-:S11]  /*9900*/  ISETP.GE.AND P1, PT, R238, c[0x0][0x3c8], PT ;  /* 0x0000f200ee007a0c */ /* 0x000fd60003f26270 */
[----:B------:R-:W-:Y:S02]  /*9910*/  @!P0 SHF.R.S32.HI R0, RZ, 0x1f, R240 ;  /* 0x0000001fff008819 */ /* 0x000fe400000114f0 */
[----:B-1-3--:R-:W-:Y:S02]  /*9920*/  @!P1 IMAD.WIDE R4, R238, 0x2, R2 ;  /* 0x00000002ee049825 */ /* 0x00afe400078e0202 */
[----:B------:R-:W-:-:S03]  /*9930*/  @!P0 LEA.HI R0, R0, R240, RZ, 0x3 ;  /* 0x000000f000008211 */ /* 0x000fc600078f18ff */
[----:B----4-:R1:W-:Y:S01]  /*9940*/  @!P1 ST.E.128 [R4.64], R28 ;  /* 0x0000001c04009985 */ /* 0x0103e2000c101d16 */
[----:B------:R-:W-:-:S05]  /*9950*/  @!P0 LOP3.LUT R0, R0, 0xfffffff8, RZ, 0xc0, !PT ;  /* 0xfffffff800008812 */ /* 0x000fca00078ec0ff */
[----:B------:R-:W-:-:S05]  /*9960*/  @!P0 IMAD.WIDE R2, R0, 0x2, R2 ;  /* 0x0000000200028825 */ /* 0x000fca00078e0202 */
[----:B------:R1:W-:Y:S02]  /*9970*/  @!P0 ST.E.128 [R2.64], R24 ;  /* 0x0000001802008985 */ /* 0x0003e4000c101d16 */
.L_x_1943:
[----:B------:R-:W-:Y:S05]  /*9980*/  BSYNC B0 ;  /* 0x0000000000007941 */ /* 0x000fea0003800000 */
.L_x_1942:
[----:B------:R-:W-:Y:S01]  /*9990*/  IADD3 R0, R45, 0x60, RZ ;  /* 0x000000602d007810 */ /* 0x000fe20007ffe0ff */
[----:B-1-3--:R1:W3:Y:S03]  /*99a0*/  SHFL.IDX PT, R3, R6, 0x3, 0x181f ;  /* 0x00781f0006037f89 */ /* 0x00a2e600000e0000 */
[----:B------:R-:W-:Y:S01]  /*99b0*/  ISETP.GE.AND P0, PT, R0, R44, PT ;  /* 0x0000002c0000720c */ /* 0x000fe20003f06270 */
[----:B------:R1:W2:-:S12]  /*99c0*/  SHFL.IDX PT, R2, R7, 0x3, 0x181f ;  /* 0x00781f0007027f89 */ /* 0x00029800000e0000 */
[----:B------:R-:W-:Y:S05]  /*99d0*/  @P0 EXIT ;  /* 0x000000000000094d */ /* 0x000fea0003800000 */
[----:B------:R-:W-:-:S13]  /*99e0*/  ISETP.GE.AND P0, PT, R238, c[0x0][0x3c8], PT ;  /* 0x0000f200ee007a0c */ /* 0x000fda0003f06270 */
[----:B--23--:R-:W-:-:S05]  /*99f0*/  @!P0 IMAD.WIDE R4, R238, 0x2, R2 ;  /* 0x00000002ee048825 */ /* 0x00cfca00078e0202 */
        /* <DEDUP_REMOVED lines=9> */
.L_x_1944:
        /* <DEDUP_REMOVED lines=15> */
.L_x_3786:


//--------------------- .text._ZN7cutlass13device_kernelIN5flash19enable_sm80_to_sm89INS1_16FlashAttnFwdSm80INS1_25CollectiveMainloopFwdSm80ILi8ELi1ELb1EN4cute5tupleIJNS5_1CILi128EEES8_S8_EEELi128ENS_10bfloat16_tEfNS_4arch4Sm80ELb0ELb0ELb0ELb1ELb0ELb0ELb1ELb0EEENS1_21CollectiveEpilogueFwdIS9_NS6_IJNS7_ILi1EEESF_SF_EEESA_SC_Li256ELb1ELb1ELb0ELb0EEENS1_19SingleTileSchedulerILb1ELb0ELb1ELi128EEEEEEEEEvNT_6ParamsE --------------------------
	.section	.text._ZN7cutlass13device_kernelIN5flash19enable_sm80_to_sm89INS1_16FlashAttnFwdSm80INS1_25CollectiveMainloopFwdSm80ILi8ELi1ELb1EN4cute5tupleIJNS5_1CILi128EEES8_S8_EEELi128ENS_10bfloat16_tEfNS_4arch4Sm80ELb0ELb0ELb0ELb1ELb0ELb0ELb1ELb0EEENS1_21CollectiveEpilogueFwdIS9_NS6_IJNS7_ILi1EEESF_SF_EEESA_SC_Li256ELb1ELb1ELb0ELb0EEENS1_19SingleTileSchedulerILb1ELb0ELb1ELi128EEEEEEEEEvNT_6ParamsE,"ax",@progbits
	.sectioninfo	@"SHI_REGISTERS=255"
	.align	128
.text._ZN7cutlass13device_kernelIN5flash19enable_sm80_to_sm89INS1_16FlashAttnFwdSm80INS1_25CollectiveMainloopFwdSm80ILi8ELi1ELb1EN4cute5tupleIJNS5_1CILi128EEES8_S8_EEELi128ENS_10bfloat16_tEfNS_4arch4Sm80ELb0ELb0ELb0ELb1ELb0ELb0ELb1ELb0EEENS1_21CollectiveEpilogueFwdIS9_NS6_IJNS7_ILi1EEESF_SF_EEESA_SC_Li256ELb1ELb1ELb0ELb0EEENS1_19SingleTileSchedulerILb1ELb0ELb1ELi128EEEEEEEEEvNT_6ParamsE:
        .type           _ZN7cutlass13device_kernelIN5flash19enable_sm80_to_sm89INS1_16FlashAttnFwdSm80INS1_25CollectiveMainloopFwdSm80ILi8ELi1ELb1EN4cute5tupleIJNS5_1CILi128EEES8_S8_EEELi128ENS_10bfloat16_tEfNS_4arch4Sm80ELb0ELb0ELb0ELb1ELb0ELb0ELb1ELb0EEENS1_21CollectiveEpilogueFwdIS9_NS6_IJNS7_ILi1EEESF_SF_EEESA_SC_Li256ELb1ELb1ELb0ELb0EEENS1_19SingleTileSchedulerILb1ELb0ELb1ELi128EEEEEEEEEvNT_6ParamsE,@function
        .size           _ZN7cutlass13device_kernelIN5flash19enable_sm80_to_sm89INS1_16FlashAttnFwdSm80INS1_25CollectiveMainloopFwdSm80ILi8ELi1ELb1EN4cute5tupleIJNS5_1CILi128EEES8_S8_EEELi128ENS_10bfloat16_tEfNS_4arch4Sm80ELb0ELb0ELb0ELb1ELb0ELb0ELb1ELb0EEENS1_21CollectiveEpilogueFwdIS9_NS6_IJNS7_ILi1EEESF_SF_EEESA_SC_Li256ELb1ELb1ELb0ELb0EEENS1_19SingleTileSchedulerILb1ELb0ELb1ELi128EEEEEEEEEvNT_6ParamsE,(.L_x_3787 - _ZN7cutlass13device_kernelIN5flash19enable_sm80_to_sm89INS1_16FlashAttnFwdSm80INS1_25CollectiveMainloopFwdSm80ILi8ELi1ELb1EN4cute5tupleIJNS5_1CILi128EEES8_S8_EEELi128ENS_10bfloat16_tEfNS_4arch4Sm80ELb0ELb0ELb0ELb1ELb0ELb0ELb1ELb0EEENS1_21CollectiveEpilogueFwdIS9_NS6_IJNS7_ILi1EEESF_SF_EEESA_SC_Li256ELb1ELb1ELb0ELb0EEENS1_19SingleTileSchedulerILb1ELb0ELb1ELi128EEEEEEEEEvNT_6ParamsE)
        .other          _ZN7cutlass13device_kernelIN5flash19enable_sm80_to_sm89INS1_16FlashAttnFwdSm80INS1_25CollectiveMainloopFwdSm80ILi8ELi1ELb1EN4cute5tupleIJNS5_1CILi128EEES8_S8_EEELi128ENS_10bfloat16_tEfNS_4arch4Sm80ELb0ELb0ELb0ELb1ELb0ELb0ELb1ELb0EEENS1_21CollectiveEpilogueFwdIS9_NS6_IJNS7_ILi1EEESF_SF_EEESA_SC_Li256ELb1ELb1ELb0ELb0EEENS1_19SingleTileSchedulerILb1ELb0ELb1ELi128EEEEEEEEEvNT_6ParamsE,@"STO_CUDA_ENTRY STV_DEFAULT"
_ZN7cutlass13device_kernelIN5flash19enable_sm80_to_sm89INS1_16FlashAttnFwdSm80INS1_25CollectiveMainloopFwdSm80ILi8ELi1ELb1EN4cute5tupleIJNS5_1CILi128EEES8_S8_EEELi128ENS_10bfloat16_tEfNS_4arch4Sm80ELb0ELb0ELb0ELb1ELb0ELb0ELb1ELb0EEENS1_21CollectiveEpilogueFwdIS9_NS6_IJNS7_ILi1EEESF_SF_EEESA_SC_Li256ELb1ELb1ELb0ELb0EEENS1_19SingleTileSchedulerILb1ELb0ELb1ELi128EEEEEEEEEvNT_6ParamsE:
[----:B------:R-:W-:Y:S02]  /*0000*/  MOV R1, c[0x0][0x28] ;  /* 0x00000a0000017a02 */ /* 0x000fe40000000f00 */
[----:B------:R-:W1:Y:S01]  /*0010*/  S2R R124, SR_TID.X ;  /* 0x00000000007c7919 */ /* 0x000e620000002100 */
[----:B------:R-:W-:Y:S01]  /*0020*/  MOV R5, 0x4 ;  /* 0x0000000400057802 */ /* 0x000fe20000000f00 */
[----:B------:R-:W-:Y:S02]  /*0030*/  ULDC.64 UR16, c[0x0][0x118] ;  /* 0x0000460000107ab9 */ /* 0x000fe40000000a00 */
        /* <DEDUP_REMOVED lines=12> */
.L_x_1946:
        /* <DEDUP_REMOVED lines=8> */
.L_x_1948:
[----:B------:R-:W-:-:S05]  /*0180*/  MOV R7, c[0x0][0x54c] ;  /* 0x0001530000077a02 */ /* 0x000fca0000000f00 */
.L_x_1947:
[----:B-----5:R-:W-:Y:S01]  /*0190*/  IMAD R7, R7, c[0x0][0x548], RZ ;  /* 0x0001520007077a24 */ /* 0x020fe200078e02ff */
[----:B------:R-:W-:-:S04]  /*01a0*/  SHF.L.U32 R0, R3, 0x7, RZ ;  /* 0x0000000703007819 */ /* 0x000fc800000006ff */
[----:B------:R-:W-:-:S04]  /*01b0*/  ISETP.GE.AND P0, PT, R0, R7, PT ;  /* 0x000000070000720c */ /* 0x000fc80003f06270 */
[----:B------:R-:W-:Y:S01]  /*01c0*/  SEL R228, R228, 0xffffffff, !P0 ;  /* 0xffffffffe4e47807 */ /* 0x000fe20004000000 */
[----:B------:R-:W-:Y:S05]  /*01d0*/  BRA `(.L_x_1949) ;  /* 0x0000012000007947 */ /* 0x000fea0003800000 */
.L_x_1945:
[----:B---3--:R-:W-:-:S04]  /*01e0*/  ISETP.NE.U32.AND P0, PT, RZ, c[0x0][0x568], PT ;  /* 0x00015a00ff007a0c */ /* 0x008fc80003f05070 */
[----:B------:R-:W-:-:S13]  /*01f0*/  ISETP.NE.AND.EX P0, PT, RZ, c[0x0][0x56c], PT, P0 ;  /* 0x00015b00ff007a0c */ /* 0x000fda0003f05300 */
[----:B------:R-:W-:Y:S05]  /*0200*/  @!P0 BRA `(.L_x_1950) ;  /* 0x0000002000008947 */ /* 0x000fea0003800000 */
[----:B------:R1:W5:Y:S01]  /*0210*/  LDG.E R7, [R6.64] ;  /* 0x0000001006077981 */ /* 0x000362000c1e1900 */
[----:B------:R-:W-:Y:S05]  /*0220*/  BRA `(.L_x_1951) ;  /* 0x0000009000007947 */ /* 0x000fea0003800000 */
.L_x_1950:
        /* <DEDUP_REMOVED lines=8> */
.L_x_1952:
[----:B------:R-:W-:-:S05]  /*02b0*/  MOV R7, c[0x0][0x54c] ;  /* 0x0001530000077a02 */ /* 0x000fca0000000f00 */
.L_x_1951:
[----:B-----5:R-:W-:Y:S01]  /*02c0*/  IMAD R7, R7, c[0x0][0x548], RZ ;  /* 0x0001520007077a24 */ /* 0x020fe200078e02ff */
[----:B------:R-:W-:-:S04]  /*02d0*/  SHF.L.U32 R0, R3, 0x7, RZ ;  /* 0x0000000703007819 */ /* 0x000fc800000006ff */
[----:B------:R-:W-:-:S04]  /*02e0*/  ISETP.GE.AND P0, PT, R0, R7, PT ;  /* 0x000000070000720c */ /* 0x000fc80003f06270 */
[----:B------:R-:W-:-:S04]  /*02f0*/  SEL R228, R228, 0xffffffff, !P0 ;  /* 0xffffffffe4e47807 */ /* 0x000fc80004000000 */
.L_x_1949:
        /* <DEDUP_REMOVED lines=29> */
.L_x_1953:
[----:B------:R-:W-:-:S04]  /*04d0*/  ISETP.NE.U32.AND P1, PT, RZ, c[0x0][0x368], PT ;  /* 0x0000da00ff007a0c */ /* 0x000fc80003f25070 */
[----:B------:R-:W-:-:S13]  /*04e0*/  ISETP.NE.AND.EX P1, PT, RZ, c[0x0][0x36c], PT, P1 ;  /* 0x0000db00ff007a0c */ /* 0x000fda0003f25310 */
[----:B------:R-:W-:Y:S05]  /*04f0*/  @!P1 BRA `(.L_x_1954) ;  /* 0x0000004000009947 */ /* 0x000fea0003800000 */
[----:B------:R-:W-:-:S05]  /*0500*/  IMAD.WIDE R6, R228, R5, c[0x0][0x368] ;  /* 0x0000da00e4067625 */ /* 0x000fca00078e0205 */
[----:B------:R-:W2:Y:S02]  /*0510*/  LDG.E R4, [R6.64] ;  /* 0x0000001006047981 */ /* 0x000ea4000c1e1900 */
[----:B--2---:R1:W2:Y:S02]  /*0520*/  R2UR UR19, R4 ;  /* 0x00000000041373c2 */ /* 0x0042a400000e0000 */
[----:B-12---:R-:W-:Y:S05]  /*0530*/  BRA `(.L_x_1955) ;  /* 0x0000006000007947 */ /* 0x006fea0003800000 */
.L_x_1954:
[----:B------:R-:W-:Y:S05]  /*0540*/  @!P2 BRA `(.L_x_1955) ;  /* 0x000000500000a947 */ /* 0x000fea0003800000 */
[----:B------:R-:W2:Y:S04]  /*0550*/  LDG.E R4, [R6.64] ;  /* 0x0000001006047981 */ /* 0x000ea8000c1e1900 */
[----:B------:R-:W3:Y:S01]  /*0560*/  LDG.E R8, [R6.64+0x4] ;  /* 0x0000041006087981 */ /* 0x000ee2000c1e1900 */
[----:B--2---:R-:W1:Y:S08]  /*0570*/  R2UR UR5, R4 ;  /* 0x00000000040573c2 */ /* 0x004e7000000e0000 */
[----:B---3--:R-:W1:Y:S02]  /*0580*/  R2UR UR6, R8 ;  /* 0x00000000080673c2 */ /* 0x008e6400000e0000 */
[----:B-1----:R-:W-:-:S06]  /*0590*/  UIADD3 UR19, -UR5, UR6, URZ ;  /* 0x0000000605137290 */ /* 0x002fcc000fffe13f */
.L_x_1955:
        /* <DEDUP_REMOVED lines=71> */
[----:B------:R-:W-:Y:S01]  /*0a10*/  UIMAD UR4, UR9, UR21, UR4 ;  /* 0x00000015090472a4 */ /* 0x000fe2000f8e0204 */
[----:B------:R-:W-:Y:S01]  /*0a20*/  IMAD R8, R41, 0x20, R40 ;  /* 0x0000002029087824 */ /* 0x000fe200078e0228 */
[----:B------:R-:W-:Y:S01]  /*0a30*/  UIMAD.WIDE.U32 UR10, UR6, 0x40, URZ ;  /* 0x00000040060a78a5 */ /* 0x000fe2000f8e003f */
[----:B------:R-:W-:Y:S01]  /*0a40*/  IMAD R9, R43, c[0x0][0x1bc], R2 ;  /* 0x00006f002b097a24 */ /* 0x000fe200078e0202 */
[----:B------:R-:W-:Y:S01]  /*0a50*/  SEL R2, R228, RZ, !P0 ;  /* 0x000000ffe4027207 */ /* 0x000fe20004000000 */
[----:B------:R-:W-:Y:S01]  /*0a60*/  IMAD R8, R3, 0x80, R8 ;  /* 0x0000008003087824 */ /* 0x000fe200078e0208 */
[----:B--2---:R-:W-:Y:S01]  /*0a70*/  SEL R7, R5, RZ, !P0 ;  /* 0x000000ff05077207 */ /* 0x004fe20004000000 */
[----:B------:R-:W-:Y:S01]  /*0a80*/  IMAD.WIDE.U32 R10, R43, c[0x0][0x1b8], R10 ;  /* 0x00006e002b0a7a25 */ /* 0x000fe200078e000a */
[----:B------:R-:W-:-:S03]  /*0a90*/  USHF.L.U32 UR8, UR7, 0x6, URZ ;  /* 0x0000000607087899 */ /* 0x000fc6000800063f */
[----:B------:R-:W-:Y:S01]  /*0aa0*/  IMAD R7, R7, c[0x0][0x1c0], RZ ;  /* 0x0000700007077a24 */ /* 0x000fe200078e02ff */
[----:B------:R-:W-:Y:S01]  /*0ab0*/  UIADD3 UR8, UR11, UR8, URZ ;  /* 0x000000080b087290 */ /* 0x000fe2000fffe03f */
[----:B------:R-:W-:Y:S02]  /*0ac0*/  IMAD.MOV.U32 R4, RZ, RZ, R8 ;  /* 0x000000ffff047224 */ /* 0x000fe400078e0008 */
[----:B------:R-:W-:Y:S02]  /*0ad0*/  IMAD R18, R2, c[0x0][0x1c4], R7 ;  /* 0x0000710002127a24 */ /* 0x000fe400078e0207 */
[----:B------:R-:W-:-:S04]  /*0ae0*/  @P3 IMAD.HI.U32 R7, R8, c[0x0][0x2c8], RZ ;  /* 0x0000b20008073a27 */ /* 0x000fc800078e00ff */
[----:B------:R-:W-:Y:S01]  /*0af0*/  IMAD.IADD R11, R11, 0x1, R9 ;  /* 0x000000010b0b7824 */ /* 0x000fe200078e0209 */
[----:B------:R-:W-:Y:S01]  /*0b00*/  @P3 SHF.R.U32.HI R4, RZ, c[0x0][0x2cc], R7 ;  /* 0x0000b300ff043a19 */ /* 0x000fe20000011607 */
[----:B------:R-:W-:Y:S01]  /*0b10*/  IMAD R7, R0, c[0x0][0x2c4], RZ ;  /* 0x0000b10000077a24 */ /* 0x000fe200078e02ff */
[----:B------:R-:W-:Y:S01]  /*0b20*/  SHF.R.S32.HI R9, RZ, 0x1f, R45 ;  /* 0x0000001fff097819 */ /* 0x000fe2000001142d */
[----:B------:R-:W-:Y:S01]  /*0b30*/  IMAD.WIDE.U32 R10, R2, c[0x0][0x1c0], R10 ;  /* 0x00007000020a7a25 */ /* 0x000fe200078e000a */
[----:B------:R-:W-:Y:S01]  /*0b40*/  SHF.R.S32.HI R13, RZ, 0x1f, R4 ;  /* 0x0000001fff0d7819 */ /* 0x000fe20000011404 */
[----:B------:R-:W-:Y:S01]  /*0b50*/  BAR.SYNC.DEFER_BLOCKING 0x0 ;  /* 0x0000000000007b1d */ /* 0x000fe20000010000 */
[----:B------:R-:W-:Y:S01]  /*0b60*/  IADD3 R45, P0, R45, R40, RZ ;  /* 0x000000282d2d7210 */ /* 0x000fe20007f1e0ff */
[----:B------:R-:W-:Y:S02]  /*0b70*/  IMAD.IADD R19, R11, 0x1, R18 ;  /* 0x000000010b137824 */ /* 0x000fe400078e0212 */
[----:B------:R-:W-:Y:S01]  /*0b80*/  IMAD.MOV.U32 R18, RZ, RZ, R10 ;  /* 0x000000ffff127224 */ /* 0x000fe200078e000a */
[----:B------:R-:W-:Y:S01]  /*0b90*/  LEA.HI.X.SX32 R48, R40, R9, 0x1, P0 ;  /* 0x0000000928307211 */ /* 0x000fe200000f0eff */
[----:B------:R-:W-:-:S02]  /*0ba0*/  IMAD R13, R13, c[0x0][0x1b0], RZ ;  /* 0x00006c000d0d7a24 */ /* 0x000fc400078e02ff */
[----:B------:R-:W-:Y:S02]  /*0bb0*/  IMAD.MOV R11, RZ, RZ, -R4 ;  /* 0x000000ffff0b7224 */ /* 0x000fe400078e0a04 */
[C---:B------:R-:W-:Y:S02]  /*0bc0*/  IMAD R13, R4.reuse, c[0x0][0x1b4], R13 ;  /* 0x00006d00040d7a24 */ /* 0x040fe400078e020d */
[----:B------:R-:W-:-:S04]  /*0bd0*/  IMAD.WIDE.U32 R18, R4, c[0x0][0x1b0], R18 ;  /* 0x00006c0004127a25 */ /* 0x000fc800078e0012 */
[----:B------:R-:W-:Y:S02]  /*0be0*/  IMAD R8, R11, c[0x0][0x2c4], R8 ;  /* 0x0000b1000b087a24 */ /* 0x000fe400078e0208 */
[----:B------:R-:W-:Y:S02]  /*0bf0*/  IMAD.IADD R19, R19, 0x1, R13 ;  /* 0x0000000113137824 */ /* 0x000fe400078e020d */
[----:B------:R-:W-:Y:S01]  /*0c00*/  IMAD R10, R3, 0x80, R40 ;  /* 0x00000080030a7824 */ /* 0x000fe200078e0228 */
        /* <DEDUP_REMOVED lines=29> */
[----:B------:R-:W-:Y:S01]  /*0de0*/  IMAD.SHL.U32 R12, R12, 0x8, RZ ;  /* 0x000000080c0c7824 */ /* 0x000fe200078e00ff */
[----:B------:R-:W-:Y:S01]  /*0df0*/  SHF.R.U32.HI R11, RZ, 0x3, R11 ;  /* 0x00000003ff0b7819 */ /* 0x000fe2000001160b */
[----:B------:R-:W2:Y:S01]  /*0e00*/  SHFL.IDX PT, R8, R2, 0x1, 0x181f ;  /* 0x00381f0002087f89 */ /* 0x000ea200000e0000 */
[----:B------:R-:W-:-:S02]  /*0e10*/  IMAD R230, R44, c[0x0][0x1e8], RZ ;  /* 0x00007a002ce67a24 */ /* 0x000fc400078e02ff */
[----:B------:R-:W-:Y:S01]  /*0e20*/  LOP3.LUT R11, R4, R11, RZ, 0x3c, !PT ;  /* 0x0000000b040b7212 */ /* 0x000fe200078e3cff */
[----:B------:R-:W4:Y:S01]  /*0e30*/  SHFL.IDX PT, R9, R0, 0x1, 0x181f ;  /* 0x00381f0000097f89 */ /* 0x000f2200000e0000 */
[----:B------:R-:W-:Y:S01]  /*0e40*/  IADD3 R4, R46, 0x40, RZ ;  /* 0x000000402e047810 */ /* 0x000fe20007ffe0ff */
[----:B------:R-:W-:Y:S01]  /*0e50*/  IMAD R230, R43, c[0x0][0x1ec], R230 ;  /* 0x00007b002be67a24 */ /* 0x000fe200078e02e6 */
[----:B------:R-:W-:Y:S01]  /*0e60*/  LOP3.LUT R11, R11, 0xfffffe00, R12, 0xf8, !PT ;  /* 0xfffffe000b0b7812 */ /* 0x000fe200078ef80c */
[----:B------:R-:W5:Y:S01]  /*0e70*/  SHFL.IDX PT, R20, R2, 0x2, 0x181f ;  /* 0x00581f0002147f89 */ /* 0x000f6200000e0000 */
[----:B------:R-:W-:Y:S01]  /*0e80*/  @!P5 SHF.R.S32.HI R7, RZ, 0x1f, R4 ;  /* 0x0000001fff07d819 */ /* 0x000fe20000011404 */
[----:B------:R-:W-:Y:S02]  /*0e90*/  IMAD.WIDE.U32 R16, R43, c[0x0][0x1e8], R16 ;  /* 0x00007a002b107a25 */ /* 0x000fe400078e0010 */
[----:B------:R-:W1:Y:S02]  /*0ea0*/  SHFL.IDX PT, R21, R0, 0x2, 0x181f ;  /* 0x00581f0000157f89 */ /* 0x000e6400000e0000 */
[----:B------:R-:W-:-:S02]  /*0eb0*/  IMAD.SHL.U32 R227, R11, 0x2, RZ ;  /* 0x000000020be37824 */ /* 0x000fc400078e00ff */
[----:B------:R-:W-:Y:S01]  /*0ec0*/  IMAD.IADD R231, R17, 0x1, R230 ;  /* 0x0000000111e77824 */ /* 0x000fe200078e02e6 */
[----:B------:R-:W1:Y:S01]  /*0ed0*/  SHFL.IDX PT, R10, R2, 0x3, 0x181f ;  /* 0x00781f00020a7f89 */ /* 0x000e6200000e0000 */
[----:B------:R-:W-:Y:S02]  /*0ee0*/  IMAD.MOV.U32 R230, RZ, RZ, R16 ;  /* 0x000000ffffe67224 */ /* 0x000fe400078e0010 */
[----:B------:R-:W-:Y:S01]  /*0ef0*/  IMAD R44, R44, c[0x0][0x210], RZ ;  /* 0x000084002c2c7a24 */ /* 0x000fe200078e02ff */
        /* <DEDUP_REMOVED lines=25> */
[----:B------:R-:W-:Y:S01]  /*1090*/  IMAD.U32 R9, RZ, RZ, UR15 ;  /* 0x0000000fff097e24 */ /* 0x000fe2000f8e00ff */
[C---:B-----5:R-:W-:Y:S01]  /*10a0*/  @!P4 LEA R18, P2, R46.reuse, R20, 0x1 ;  /* 0x000000142e12c211 */ /* 0x060fe200078408ff */
[----:B------:R-:W-:Y:S01]  /*10b0*/  IMAD.IADD R233, R231, 0x1, R233 ;  /* 0x00000001e7e97824 */ /* 0x000fe200078e02e9 */
[----:B------:R3:W-:Y:S01]  /*10c0*/  @!P3 LDGSTS.E.BYPASS.LTC128B.128 [R227+0x1100], [R16.64], !P6 ;  /* 0x0110000010e3bfae */ /* 0x0007e2000f101d50 */
[----:B------:R-:W-:Y:S01]  /*10d0*/  IMAD.MOV.U32 R232, RZ, RZ, R230 ;  /* 0x000000ffffe87224 */ /* 0x000fe200078e00e6 */
[----:B------:R-:W-:Y:S01]  /*10e0*/  @!P4 LEA.HI.X R19, R46, R21, R47, 0x1, P2 ;  /* 0x000000152e13c211 */ /* 0x000fe200010f0c2f */
[----:B------:R-:W-:Y:S01]  /*10f0*/  IMAD.U32 R5, RZ, RZ, UR6 ;  /* 0x00000006ff057e24 */ /* 0x000fe2000f8e00ff */
[----:B------:R4:W-:Y:S01]  /*1100*/  @!P3 LDGSTS.E.BYPASS.LTC128B.128 [R227+0x5100], [R14.64], !P1 ;  /* 0x051000000ee3bfae */ /* 0x0009e2000c901d50 */
[----:B------:R-:W-:-:S03]  /*1110*/  IMAD.WIDE.U32 R8, R9, UR21, R232 ;  /* 0x0000001509087c25 */ /* 0x000fc6000f8e00e8 */
[----:B------:R5:W-:Y:S01]  /*1120*/  @!P4 LDGSTS.E.BYPASS.LTC128B.128 [R227+0x2100], [R18.64], !P6 ;  /* 0x0210000012e3cfae */ /* 0x000be2000f101d50 */
[----:B------:R-:W-:Y:S01]  /*1130*/  IMAD R229, R42, c[0x0][0x218], RZ ;  /* 0x000086002ae57a24 */ /* 0x000fe200078e02ff */
[----:B------:R-:W-:-:S03]  /*1140*/  @P5 LEA R5, P2, R5, R8, 0x5 ;  /* 0x0000000805055211 */ /* 0x000fc600078428ff */
        /* <DEDUP_REMOVED lines=9> */
[----:B------:R-:W-:Y:S02]  /*11e0*/  @P5 LEA.HI.X R2, R12, R13, R7, 0x5, P2 ;  /* 0x0000000d0c025211 */ /* 0x000fe400010f2c07 */
[----:B----4-:R-:W-:Y:S01]  /*11f0*/  @P5 LEA R14, P2, R5, c[0x0][0x1c8], 0x1 ;  /* 0x00007200050e5a11 */ /* 0x010fe200078408ff */
[----:B------:R-:W-:Y:S01]  /*1200*/  @!P4 IMAD.WIDE R20, R0, 0x2, R20 ;  /* 0x000000020014c825 */ /* 0x000fe200078e0214 */
[----:B---3--:R-:W-:-:S02]  /*1210*/  @!P0 LEA R16, P3, R46, R10, 0x1 ;  /* 0x0000000a2e108211 */ /* 0x008fc400078608ff */
[----:B------:R-:W-:Y:S02]  /*1220*/  @P5 LEA.HI.X R15, R5, c[0x0][0x1cc], R2, 0x1, P2 ;  /* 0x00007300050f5a11 */ /* 0x000fe400010f0c02 */
[----:B------:R-:W-:Y:S01]  /*1230*/  @!P0 LEA.HI.X R17, R46, R11, R47, 0x1, P3 ;  /* 0x0000000b2e118211 */ /* 0x000fe200018f0c2f */
[----:B------:R1:W-:Y:S01]  /*1240*/  @!P4 LDGSTS.E.BYPASS.LTC128B.128 [R227+0x6100], [R20.64], !P1 ;  /* 0x0610000014e3cfae */ /* 0x0003e2000c901d50 */
[----:B------:R-:W-:Y:S02]  /*1250*/  LOP3.LUT R5, R6, 0xfffffff0, RZ, 0xc0, !PT ;  /* 0xfffffff006057812 */ /* 0x000fe400078ec0ff */
[----:B------:R-:W-:Y:S01]  /*1260*/  @!P0 SHF.R.S32.HI R9, RZ, 0x1f, R4 ;  /* 0x0000001fff098819 */ /* 0x000fe20000011404 */
[----:B------:R2:W-:Y:S01]  /*1270*/  @!P0 LDGSTS.E.BYPASS.LTC128B.128 [R227+0x3100], [R16.64], !P6 ;  /* 0x0310000010e38fae */ /* 0x0005e2000f101d50 */
[----:B------:R-:W-:Y:S01]  /*1280*/  ISETP.GE.AND P6, PT, R3, 0x1, PT ;  /* 0x000000010300780c */ /* 0x000fe20003fc6270 */
[----:B------:R-:W-:Y:S01]  /*1290*/  IMAD.IADD R5, R124, 0x1, -R5 ;  /* 0x000000017c057824 */ /* 0x000fe200078e0a05 */
[----:B------:R-:W-:-:S02]  /*12a0*/  @!P0 LEA.HI R2, R9, R4, RZ, 0x3 ;  /* 0x0000000409028211 */ /* 0x000fc400078f18ff */
[----:B------:R-:W-:Y:S02]  /*12b0*/  SHF.R.S32.HI R7, RZ, 0x4, R6 ;  /* 0x00000004ff077819 */ /* 0x000fe40000011406 */
[----:B------:R-:W-:Y:S02]  /*12c0*/  @!P0 LOP3.LUT R2, R2, 0xfffffff8, RZ, 0xc0, !PT ;  /* 0xfffffff802028812 */ /* 0x000fe400078ec0ff */
[----:B------:R-:W-:Y:S02]  /*12d0*/  SHF.R.S32.HI R0, RZ, 0x1f, R5 ;  /* 0x0000001fff007819 */ /* 0x000fe40000011405 */
[C---:B------:R-:W-:Y:S02]  /*12e0*/  ISETP.GE.AND P4, PT, R3.reuse, 0x41, PT ;  /* 0x000000410300780c */ /* 0x040fe40003f86270 */
[----:B------:R-:W-:Y:S02]  /*12f0*/  LEA.HI R6, R6, R7, RZ, 0x1 ;  /* 0x0000000706067211 */ /* 0x000fe400078f08ff */
[----:B------:R-:W-:Y:S01]  /*1300*/  ISETP.GE.AND P2, PT, R3, 0x61, PT ;  /* 0x000000610300780c */ /* 0x000fe20003f46270 */
[----:B------:R-:W-:Y:S01]  /*1310*/  IMAD.U32 R3, RZ, RZ, UR6 ;  /* 0x00000006ff037e24 */ /* 0x000fe2000f8e00ff */
[----:B------:R-:W-:-:S02]  /*1320*/  LEA.HI R0, R0, R5, RZ, 0x3 ;  /* 0x0000000500007211 */ /* 0x000fc400078f18ff */
[----:B------:R-:W-:Y:S02]  /*1330*/  LOP3.LUT R12, R6, 0xfffffffe, RZ, 0xc0, !PT ;  /* 0xfffffffe060c7812 */ /* 0x000fe400078ec0ff */
[----:B------:R-:W-:Y:S02]  /*1340*/  LOP3.LUT R6, R0, 0xfffffff8, RZ, 0xc0, !PT ;  /* 0xfffffff800067812 */ /* 0x000fe400078ec0ff */
[----:B------:R-:W-:Y:S01]  /*1350*/  ISETP.GE.AND P3, PT, R46, c[0x0][0x1d4], PT ;  /* 0x000075002e007a0c */ /* 0x000fe20003f66270 */
[----:B------:R-:W-:Y:S02]  /*1360*/  IMAD.IADD R226, R7, 0x1, -R12 ;  /* 0x0000000107e27824 */ /* 0x000fe400078e0a0c */
[----:B------:R-:W-:Y:S02]  /*1370*/  IMAD.IADD R6, R5, 0x1, -R6 ;  /* 0x0000000105067824 */ /* 0x000fe400078e0a06 */
[----:B--2---:R-:W-:Y:S01]  /*1380*/  @!P0 IMAD.WIDE R16, R2, 0x2, R10 ;  /* 0x0000000202108825 */ /* 0x004fe200078e020a */
[----:B------:R-:W-:-:S03]  /*1390*/  VOTEU.ANY UP0, P2 ;  /* 0x00000000003f7886 */ /* 0x000fc60001000100 */
[----:B------:R-:W-:Y:S01]  /*13a0*/  IMAD.SHL.U32 R7, R6, 0x40, RZ ;  /* 0x0000004006077824 */ /* 0x000fe200078e00ff */
[----:B------:R2:W-:Y:S01]  /*13b0*/  @!P0 LDGSTS.E.BYPASS.LTC128B.128 [R227+0x7100], [R16.64], !P1 ;  /* 0x0710000010e38fae */ /* 0x0005e2000c901d50 */
[----:B------:R-:W-:Y:S01]  /*13c0*/  @P6 LEA R10, P0, R8, c[0x0][0x1c8], 0x1 ;  /* 0x00007200080a6a11 */ /* 0x000fe200078008ff */
[----:B------:R-:W-:Y:S01]  /*13d0*/  @P2 IMAD.MOV.U32 R12, RZ, RZ, R8 ;  /* 0x000000ffff0c2224 */ /* 0x000fe200078e0008 */
        /* <DEDUP_REMOVED lines=19> */
[----:B------:R-:W-:-:S02]  /*1510*/  UIMAD UR15, UR15, -0x80, UR19 ;  /* 0xffffff800f0f78a4 */ /* 0x000fc4000f8e0213 */
        /* <DEDUP_REMOVED lines=10> */
[----:B------:R-:W-:Y:S01]  /*15c0*/  UIADD3 UR9, UR13, UR9, URZ ;  /* 0x000000090d097290 */ /* 0x000fe2000fffe03f */
[----:B------:R-:W-:Y:S01]  /*15d0*/  @P2 LEA.HI.X R5, R12, c[0x0][0x1cc], R3, 0x1, P1 ;  /* 0x000073000c052a11 */ /* 0x000fe200008f0c03 */
[----:B------:R5:W-:Y:S01]  /*15e0*/  @P4 LDGSTS.E.BYPASS.LTC128B.128 [R227+0xe100], [R16.64+0x80], !P0 ;  /* 0x0e10008010e34fae */ /* 0x000be2000c101d50 */
[----:B------:R-:W-:Y:S01]  /*15f0*/  IMAD.SHL.U32 R3, R40, 0x8, RZ ;  /* 0x0000000828037824 */ /* 0x000fe200078e00ff */
[----:B------:R-:W-:Y:S01]  /*1600*/  LOP3.LUT R0, R2, 0xfffffe00, R7, 0xf8, !PT ;  /* 0xfffffe0002007812 */ /* 0x000fe200078ef807 */
[----:B------:R-:W-:Y:S01]  /*1610*/  IMAD.MOV.U32 R7, RZ, RZ, 0x10 ;  /* 0x00000010ff077424 */ /* 0x000fe200078e00ff */
[----:B------:R4:W-:Y:S01]  /*1620*/  @P2 LDGSTS.E.BYPASS.LTC128B.128 [R227+0xb100], [R4.64], !P3 ;  /* 0x0b10000004e32fae */ /* 0x0009e2000d901d50 */
[----:B------:R-:W-:-:S02]  /*1630*/  LOP3.LUT R9, R9, 0x7ffffc00, RZ, 0xc0, !PT ;  /* 0x7ffffc0009097812 */ /* 0x000fc400078ec0ff */
[----:B------:R-:W-:Y:S01]  /*1640*/  LOP3.LUT R8, R8, 0x1c0, RZ, 0xc0, !PT ;  /* 0x000001c008087812 */ /* 0x000fe200078ec0ff */
[----:B------:R4:W-:Y:S01]  /*1650*/  @P2 LDGSTS.E.BYPASS.LTC128B.128 [R227+0xf100], [R4.64+0x80], !P0 ;  /* 0x0f10008004e32fae */ /* 0x0009e2000c101d50 */
[----:B------:R-:W-:Y:S01]  /*1660*/  R2P PR, R6, 0x6 ;  /* 0x0000000606007804 */ /* 0x000fe20000000000 */
[----:B------:R-:W-:Y:S01]  /*1670*/  IMAD.IADD R6, R0, 0x1, R9 ;  /* 0x0000000100067824 */ /* 0x000fe200078e0209 */
[----:B------:R-:W-:Y:S01]  /*1680*/  LOP3.LUT R3, R8, 0x8, R3, 0xf8, !PT ;  /* 0x0000000808037812 */ /* 0x000fe200078ef803 */
[----:B------:R-:W0:Y:S01]  /*1690*/  LDGDEPBAR ;  /* 0x00000000000079af */ /* 0x000e220000000000 */
[----:B------:R-:W-:Y:S02]  /*16a0*/  SHF.R.U32.HI R2, RZ, 0x3, R8 ;  /* 0x00000003ff027819 */ /* 0x000fe40000011608 */
[----:B------:R-:W-:Y:S02]  /*16b0*/  SEL R7, R7, 0xfffffff0, !P1 ;  /* 0xfffffff007077807 */ /* 0x000fe40004800000 */
[----:B------:R-:W-:-:S02]  /*16c0*/  LOP3.LUT R3, R3, R2, RZ, 0x3c, !PT ;  /* 0x0000000203037212 */ /* 0x000fc400078e3cff */
[C---:B------:R-:W-:Y:S01]  /*16d0*/  LEA R2, R6.reuse, 0x100, 0x1 ;  /* 0x0000010006027811 */ /* 0x040fe200078e08ff */
[----:B------:R-:W-:Y:S01]  /*16e0*/  IMAD.SHL.U32 R6, R6, 0x2, RZ ;  /* 0x0000000206067824 */ /* 0x000fe200078e00ff */
[----:B------:R-:W-:Y:S01]  /*16f0*/  LOP3.LUT P1, RZ, R41, 0x2, RZ, 0xc0, !PT ;  /* 0x0000000229ff7812 */ /* 0x000fe2000782c0ff */
[----:B------:R-:W-:Y:S01]  /*1700*/  IMAD R226, R226, 0x200, R3 ;  /* 0x00000200e2e27824 */ /* 0x000fe200078e0203 */
[----:B------:R-:W-:-:S03]  /*1710*/  IADD3 R40, -R40, UR15, RZ ;  /* 0x0000000f28287c10 */ /* 0x000fc6000fffe1ff */
[----:B------:R-:W-:Y:S01]  /*1720*/  IMAD.SHL.U32 R226, R226, 0x2, RZ ;  /* 0x00000002e2e27824 */ /* 0x000fe200078e00ff */
[C---:B------:R-:W-:Y:S02]  /*1730*/  ISETP.LT.OR P5, PT, R40.reuse, 0x1, P3 ;  /* 0x000000012800780c */ /* 0x040fe40001fa1670 */
[----:B------:R-:W-:Y:S02]  /*1740*/  ISETP.LT.OR P6, PT, R40, 0x1, P0 ;  /* 0x000000012800780c */ /* 0x000fe400007c1670 */
[----:B------:R-:W-:Y:S02]  /*1750*/  IADD3 R225, R226, 0x8120, RZ ;  /* 0x00008120e2e17810 */ /* 0x000fe40007ffe0ff */
[----:B------:R-:W-:Y:S01]  /*1760*/  ISETP.LT.OR P4, PT, R40, 0x21, P3 ;  /* 0x000000212800780c */ /* 0x000fe20001f81670 */
        /* <DEDUP_REMOVED lines=9> */
[----:B------:R-:W-:Y:S04]  /*1800*/  LDSM.16.M88.4 R184, [R6+0x4100] ;  /* 0x0041000006b8783b */ /* 0x000fe80000000200 */
[----:B------:R-:W-:Y:S04]  /*1810*/  LDSM.16.M88.4 R168, [R4] ;  /* 0x0000000004a8783b */ /* 0x000fe80000000200 */
[----:B------:R4:W-:Y:S04]  /*1820*/  LDSM.16.M88.4 R188, [R4+0x4000] ;  /* 0x0040000004bc783b */ /* 0x0009e80000000200 */
[----:B------:R-:W-:Y:S04]  /*1830*/  LDSM.16.M88.4 R176, [R3] ;  /* 0x0000000003b0783b */ /* 0x000fe80000000200 */
[----:B------:R-:W-:Y:S04]  /*1840*/  LDSM.16.M88.4 R196, [R3+0x4000] ;  /* 0x0040000003c4783b */ /* 0x000fe80000000200 */
[----:B------:R-:W-:Y:S04]  /*1850*/  LDSM.16.M88.4 R180, [R2] ;  /* 0x0000000002b4783b */ /* 0x000fe80000000200 */
[----:B------:R1:W-:Y:S04]  /*1860*/  LDSM.16.M88.4 R200, [R2+0x4000] ;  /* 0x0040000002c8783b */ /* 0x0003e80000000200 */
[----:B------:R-:W-:Y:S01]  /*1870*/  BAR.SYNC.DEFER_BLOCKING 0x0 ;  /* 0x0000000000007b1d */ /* 0x000fe20000010000 */
[----:B----4-:R-:W-:-:S04]  /*1880*/  IADD3 R4, R226, 0x8100, RZ ;  /* 0x00008100e2047810 */ /* 0x010fc80007ffe0ff */
[----:B------:R-:W-:Y:S01]  /*1890*/  @P1 IADD3 R225, R4, -0x20, RZ ;  /* 0xffffffe004e11810 */ /* 0x000fe20007ffe0ff */
[----:B------:R-:W-:Y:S01]  /*18a0*/  IMAD.U32 R4, RZ, RZ, UR9 ;  /* 0x00000009ff047e24 */ /* 0x000fe2000f8e00ff */
[----:B------:R-:W-:Y:S02]  /*18b0*/  USHF.L.U32 UR9, UR4, 0x6, URZ ;  /* 0x0000000604097899 */ /* 0x000fe4000800063f */
[C---:B------:R-:W-:Y:S02]  /*18c0*/  IADD3 R219, R225.reuse, 0x800, RZ ;  /* 0x00000800e1db7810 */ /* 0x040fe40007ffe0ff */
[----:B------:R-:W-:Y:S01]  /*18d0*/  UIADD3 UR14, UP0, UR9, 0x80, URZ ;  /* 0x00000080090e7890 */ /* 0x000fe2000ff1e03f */
[C---:B------:R-:W-:Y:S02]  /*18e0*/  IADD3 R218, R225.reuse, 0x1000, RZ ;  /* 0x00001000e1da7810 */ /* 0x040fe40007ffe0ff */
[C---:B------:R-:W-:Y:S02]  /*18f0*/  IADD3 R217, R225.reuse, 0x1800, RZ ;  /* 0x00001800e1d97810 */ /* 0x040fe40007ffe0ff */
[C---:B------:R-:W-:Y:S01]  /*1900*/  IADD3 R216, R225.reuse, 0x2000, RZ ;  /* 0x00002000e1d87810 */ /* 0x040fe20007ffe0ff */
[----:B-1----:R-:W-:Y:S01]  /*1910*/  IMAD R2, R48, c[0x0][0x208], RZ ;  /* 0x0000820030027a24 */ /* 0x002fe200078e02ff */
[----:B------:R-:W-:-:S02]  /*1920*/  IADD3 R215, R225, 0x2800, RZ ;  /* 0x00002800e1d77810 */ /* 0x000fc40007ffe0ff */
[----:B------:R-:W-:Y:S01]  /*1930*/  IADD3 R214, R225, 0x3000, RZ ;  /* 0x00003000e1d67810 */ /* 0x000fe20007ffe0ff */
[----:B------:R-:W-:Y:S01]  /*1940*/  IMAD R2, R45, c[0x0][0x20c], R2 ;  /* 0x000083002d027a24 */ /* 0x000fe200078e0202 */
[----:B------:R-:W-:-:S04]  /*1950*/  DEPBAR.LE SB0, 0x0 ;  /* 0x000080000000791a */ /* 0x000fc80000000000 */
[----:B------:R-:W-:Y:S01]  /*1960*/  BAR.SYNC.DEFER_BLOCKING 0x0 ;  /* 0x0000000000007b1d */ /* 0x000fe20000010000 */
[----:B------:R-:W-:Y:S01]  /*1970*/  IMAD.IADD R47, R47, 0x1, R2 ;  /* 0x000000012f2f7824 */ /* 0x000fe200078e0202 */
[C---:B------:R-:W-:Y:S01]  /*1980*/  IADD3 R213, R225.reuse, 0x3800, RZ ;  /* 0x00003800e1d57810 */ /* 0x040fe20007ffe0ff */
[----:B------:R-:W-:Y:S01]  /*1990*/  IMAD.U32 R45, RZ, RZ, UR9 ;  /* 0x00000009ff2d7e24 */ /* 0x000fe2000f8e00ff */
[----:B------:R-:W-:Y:S01]  /*19a0*/  IADD3 R211, R225, 0x4000, RZ ;  /* 0x00004000e1d37810 */ /* 0x000fe20007ffe0ff */
[----:B------:R-:W-:Y:S01]  /*19b0*/  IMAD.WIDE.U32 R2, R43, c[0x0][0x210], R46 ;  /* 0x000084002b027a25 */ /* 0x000fe200078e002e */
[C---:B------:R-:W-:Y:S02]  /*19c0*/  IADD3 R210, R225.reuse, 0x4800, RZ ;  /* 0x00004800e1d27810 */ /* 0x040fe40007ffe0ff */
[C---:B------:R-:W-:Y:S02]  /*19d0*/  IADD3 R209, R225.reuse, 0x5000, RZ ;  /* 0x00005000e1d17810 */ /* 0x040fe40007ffe0ff */
[----:B------:R-:W-:-:S02]  /*19e0*/  IADD3 R208, R225, 0x5800, RZ ;  /* 0x00005800e1d07810 */ /* 0x000fc40007ffe0ff */
[C---:B------:R-:W-:Y:S02]  /*19f0*/  IADD3 R207, R225.reuse, 0x6000, RZ ;  /* 0x00006000e1cf7810 */ /* 0x040fe40007ffe0ff */
[C---:B------:R-:W-:Y:S02]  /*1a00*/  IADD3 R206, R225.reuse, 0x6800, RZ ;  /* 0x00006800e1ce7810 */ /* 0x040fe40007ffe0ff */
[C---:B------:R-:W-:Y:S02]  /*1a10*/  IADD3 R205, R225.reuse, 0x7000, RZ ;  /* 0x00007000e1cd7810 */ /* 0x040fe40007ffe0ff */
[----:B------:R-:W-:Y:S01]  /*1a20*/  IADD3 R204, R225, 0x7800, RZ ;  /* 0x00007800e1cc7810 */ /* 0x000fe20007ffe0ff */
[----:B------:R-:W1:Y:S04]  /*1a30*/  LDSM.16.M88.4 R24, [R226+0x8100] ;  /* 0x00810000e218783b */ /* 0x000e680000000200 */
[----:B-----5:R-:W4:Y:S04]  /*1a40*/  LDSM.16.M88.4 R16, [R226+0x8900] ;  /* 0x00890000e210783b */ /* 0x020f280000000200 */
[----:B--2---:R-:W2:Y:S04]  /*1a50*/  LDSM.16.M88.4 R12, [R225] ;  /* 0x00000000e10c783b */ /* 0x004ea80000000200 */
[----:B------:R-:W5:Y:S04]  /*1a60*/  LDSM.16.M88.4 R36, [R225+0x800] ;  /* 0x00080000e124783b */ /* 0x000f680000000200 */
[----:B---3--:R-:W3:Y:S04]  /*1a70*/  LDSM.16.M88.4 R8, [R226+0x9100] ;  /* 0x00910000e208783b */ /* 0x008ee80000000200 */
[----:B------:R-:W2:Y:S04]  /*1a80*/  LDSM.16.M88.4 R96, [R226+0x9900] ;  /* 0x00990000e260783b */ /* 0x000ea80000000200 */
[----:B------:R-:W2:Y:S04]  /*1a90*/  LDSM.16.M88.4 R32, [R225+0x1000] ;  /* 0x00100000e120783b */ /* 0x000ea80000000200 */
[----:B------:R-:W2:Y:S04]  /*1aa0*/  LDSM.16.M88.4 R88, [R226+0xa100] ;  /* 0x00a10000e258783b */ /* 0x000ea80000000200 */
[----:B------:R-:W-:Y:S04]  /*1ab0*/  LDSM.16.M88.4 R64, [R226+0xb900] ;  /* 0x00b90000e240783b */ /* 0x000fe80000000200 */
[----:B------:R-:W-:Y:S01]  /*1ac0*/  LDSM.16.M88.4 R72, [R226+0xb100] ;  /* 0x00b10000e248783b */ /* 0x000fe20000000200 */
[C---:B-1----:R-:W-:Y:S03]  /*1ad0*/  HMMA.16816.F32.BF16 R28, R140.reuse, R24, RZ ;  /* 0x000000188c1c723c */ /* 0x042fe600000418ff */
[----:B------:R-:W-:Y:S04]  /*1ae0*/  LDSM.16.M88.4 R80, [R226+0xa900] ;  /* 0x00a90000e250783b */ /* 0x000fe80000000200 */
[----:B------:R-:W-:Y:S01]  /*1af0*/  LDSM.16.M88.4 R48, [R225+0x2800] ;  /* 0x00280000e130783b */ /* 0x000fe20000000200 */
[C---:B------:R-:W-:Y:S08]  /*1b00*/  HMMA.16816.F32.BF16 R24, R140.reuse, R26, RZ ;  /* 0x0000001a8c18723c */ /* 0x040ff000000418ff */
[C---:B----4-:R-:W-:Y:S08]  /*1b10*/  HMMA.16816.F32.BF16 R20, R140.reuse, R16, RZ ;  /* 0x000000108c14723c */ /* 0x050ff000000418ff */
[----:B------:R-:W-:Y:S08]  /*1b20*/  HMMA.16816.F32.BF16 R16, R140, R18, RZ ;  /* 0x000000128c10723c */ /* 0x000ff000000418ff */
[C---:B--2---:R-:W-:Y:S08]  /*1b30*/  HMMA.16816.F32.BF16 R28, R168.reuse, R12, R28 ;  /* 0x0000000ca81c723c */ /* 0x044ff0000004181c */
[C---:B------:R-:W-:Y:S08]  /*1b40*/  HMMA.16816.F32.BF16 R24, R168.reuse, R14, R24 ;  /* 0x0000000ea818723c */ /* 0x040ff00000041818 */
[----:B-----5:R-:W-:Y:S08]  /*1b50*/  HMMA.16816.F32.BF16 R20, R168, R36, R20 ;  /* 0x00000024a814723c */ /* 0x020ff00000041814 */
[----:B---3--:R-:W-:Y:S08]  /*1b60*/  HMMA.16816.F32.BF16 R12, R140, R8, RZ ;  /* 0x000000088c0c723c */ /* 0x008ff000000418ff */
[----:B------:R-:W-:Y:S01]  /*1b70*/  HMMA.16816.F32.BF16 R16, R168, R38, R16 ;  /* 0x00000026a810723c */ /* 0x000fe20000041810 */
[----:B------:R-:W1:Y:S07]  /*1b80*/  LDSM.16.M88.4 R36, [R225+0x1800] ;  /* 0x00180000e124783b */ /* 0x000e6e0000000200 */
[C---:B------:R-:W-:Y:S08]  /*1b90*/  HMMA.16816.F32.BF16 R8, R140.reuse, R10, RZ ;  /* 0x0000000a8c08723c */ /* 0x040ff000000418ff */
[----:B------:R-:W-:Y:S08]  /*1ba0*/  HMMA.16816.F32.BF16 R100, R140, R96, RZ ;  /* 0x000000608c64723c */ /* 0x000ff000000418ff */
[C---:B------:R-:W-:Y:S08]  /*1bb0*/  HMMA.16816.F32.BF16 R12, R168.reuse, R32, R12 ;  /* 0x00000020a80c723c */ /* 0x040ff0000004180c */
[----:B------:R-:W-:Y:S01]  /*1bc0*/  HMMA.16816.F32.BF16 R8, R168, R34, R8 ;  /* 0x00000022a808723c */ /* 0x000fe20000041808 */
[----:B------:R-:W2:Y:S07]  /*1bd0*/  LDSM.16.M88.4 R32, [R225+0x2000] ;  /* 0x00200000e120783b */ /* 0x000eae0000000200 */
[----:B------:R-:W-:Y:S08]  /*1be0*/  HMMA.16816.F32.BF16 R92, R140, R88, RZ ;  /* 0x000000588c5c723c */ /* 0x000ff000000418ff */
[----:B-1----:R-:W-:Y:S07]  /*1bf0*/  HMMA.16816.F32.BF16 R100, R168, R36, R100 ;  /* 0x00000024a864723c */ /* 0x002fee0000041864 */
[----:B------:R-:W-:Y:S01]  /*1c00*/  IMAD R37, R43, c[0x0][0x214], R44 ;  /* 0x000085002b257a24 */ /* 0x000fe200078e022c */
[----:B------:R-:W-:Y:S01]  /*1c10*/  HMMA.16816.F32.BF16 R88, R140, R90, RZ ;  /* 0x0000005a8c58723c */ /* 0x000fe200000418ff */
[----:B------:R-:W-:Y:S01]  /*1c20*/  IMAD.U32 R36, RZ, RZ, UR12 ;  /* 0x0000000cff247e24 */ /* 0x000fe2000f8e00ff */
[----:B------:R-:W-:Y:S01]  /*1c30*/  UMOV UR12, 0x6 ;  /* 0x00000006000c7882 */ /* 0x000fe20000000000 */
[----:B------:R-:W-:Y:S01]  /*1c40*/  IMAD.IADD R3, R3, 0x1, R37 ;  /* 0x0000000103037824 */ /* 0x000fe200078e0225 */
[----:B------:R-:W-:Y:S01]  /*1c50*/  USHF.L.U64.HI UR12, UR4, UR12, UR5 ;  /* 0x0000000c040c7299 */ /* 0x000fe20008010205 */
[----:B------:R-:W-:-:S02]  /*1c60*/  IMAD.U32 R37, RZ, RZ, UR13 ;  /* 0x0000000dff257e24 */ /* 0x000fc4000f8e00ff */
[----:B------:R-:W-:Y:S01]  /*1c70*/  IMAD.WIDE.U32 R234, R234, c[0x0][0x218], R2 ;  /* 0x00008600eaea7a25 */ /* 0x000fe200078e0002 */
[----:B------:R-:W-:Y:S01]  /*1c80*/  HMMA.16816.F32.BF16 R96, R140, R98, RZ ;  /* 0x000000628c60723c */ /* 0x000fe200000418ff */
[----:B------:R-:W-:Y:S02]  /*1c90*/  UIADD3.X UR13, URZ, UR12, URZ, UP0, !UPT ;  /* 0x0000000c3f0d7290 */ /* 0x000fe400087fe43f */
[----:B------:R-:W-:Y:S01]  /*1ca0*/  IMAD.IADD R229, R235, 0x1, R229 ;  /* 0x00000001ebe57824 */ /* 0x000fe200078e02e5 */
[----:B------:R-:W-:Y:S01]  /*1cb0*/  LEA R2, P1, R36, R234, 0x7 ;  /* 0x000000ea24027211 */ /* 0x000fe200078238ff */
[----:B------:R-:W-:-:S03]  /*1cc0*/  UISETP.GE.AND UP0, UPT, UR19, 0x81, UPT ;  /* 0x000000811300788c */ /* 0x000fc6000bf06270 */
[----:B------:R-:W-:Y:S01]  /*1cd0*/  LEA.HI.X R3, R36, R229, R4, 0x7, P1 ;  /* 0x000000e524037211 */ /* 0x000fe200008f3c04 */
[----:B--2---:R-:W-:Y:S01]  /*1ce0*/  HMMA.16816.F32.BF16 R92, R168, R32, R92 ;  /* 0x00000020a85c723c */ /* 0x004fe2000004185c */
[----:B------:R-:W-:-:S04]  /*1cf0*/  LEA R46, P1, R2, c[0x0][0x1f8], 0x1 ;  /* 0x00007e00022e7a11 */ /* 0x000fc800078208ff */
[----:B------:R-:W-:Y:S02]  /*1d00*/  LEA.HI.X R47, R2, c[0x0][0x1fc], R3, 0x1, P1 ;  /* 0x00007f00022f7a11 */ /* 0x000fe400008f0c03 */
[----:B------:R-:W-:Y:S01]  /*1d10*/  IADD3 R2, P1, R46, UR9, RZ ;  /* 0x000000092e027c10 */ /* 0x000fe2000ff3e0ff */
[----:B------:R-:W-:Y:S01]  /*1d20*/  HMMA.16816.F32.BF16 R88, R168, R34, R88 ;  /* 0x00000022a858723c */ /* 0x000fe20000041858 */
[----:B------:R-:W1:Y:S02]  /*1d30*/  LDSM.16.M88.4 R32, [R225+0x3800] ;  /* 0x00380000e120783b */ /* 0x000e640000000200 */
[----:B------:R-:W-:-:S05]  /*1d40*/  IADD3.X R3, R47, UR12, RZ, P1, !PT ;  /* 0x0000000c2f037c10 */ /* 0x000fca0008ffe4ff */
[----:B------:R-:W-:Y:S01]  /*1d50*/  HMMA.16816.F32.BF16 R96, R168, R38, R96 ;  /* 0x00000026a860723c */ /* 0x000fe20000041860 */
[----:B------:R-:W2:Y:S04]  /*1d60*/  LDSM.16.M88.4 R36, [R225+0x3000] ;  /* 0x00300000e124783b */ /* 0x000ea80000000200 */
[----:B------:R-:W-:Y:S01]  /*1d70*/  @!PT LDS RZ, [RZ] ;  /* 0x00000000fffff984 */ /* 0x000fe20000000800 */
[----:B------:R-:W-:Y:S01]  /*1d80*/  @!PT LDS RZ, [RZ] ;  /* 0x00000000fffff984 */ /* 0x000fe20000000800 */
[----:B------:R-:W-:Y:S01]  /*1d90*/  @!PT LDS RZ, [RZ] ;  /* 0x00000000fffff984 */ /* 0x000fe20000000800 */
[----:B------:R3:W-:Y:S01]  /*1da0*/  LDGSTS.E.BYPASS.LTC128B.128 [R227+0x100], [R46.64], !P5 ;  /* 0x001000002ee37fae */ /* 0x0007e2000e901d50 */
[----:B------:R-:W-:Y:S02]  /*1db0*/  IADD3 R44, P5, P1, R45, 0x80, R46 ;  /* 0x000000802d2c7810 */ /* 0x000fe400079be02e */
[----:B------:R-:W-:Y:S01]  /*1dc0*/  HMMA.16816.F32.BF16 R68, R140, R64, RZ ;  /* 0x000000408c44723c */ /* 0x000fe200000418ff */
[----:B------:R3:W-:Y:S01]  /*1dd0*/  LDGSTS.E.BYPASS.LTC128B.128 [R227+0x4100], [R46.64+0x80], !P6 ;  /* 0x041000802ee37fae */ /* 0x0007e2000f101d50 */
[----:B------:R-:W-:-:S02]  /*1de0*/  ISETP.LT.OR P6, PT, R40, 0x21, P0 ;  /* 0x000000212800780c */ /* 0x000fc400007c1670 */
[----:B------:R-:W-:Y:S01]  /*1df0*/  IADD3.X R45, RZ, UR12, R47, P5, P1 ;  /* 0x0000000cff2d7c10 */ /* 0x000fe2000afe242f */
[----:B------:R4:W-:Y:S01]  /*1e00*/  LDGSTS.E.BYPASS.LTC128B.128 [R227+0x1100], [R2.64], !P4 ;  /* 0x0110000002e37fae */ /* 0x0009e2000e101d50 */
[----:B------:R-:W-:Y:S02]  /*1e10*/  IADD3 R42, P4, R2, UR9, RZ ;  /* 0x00000009022a7c10 */ /* 0x000fe4000ff9e0ff */
[----:B------:R-:W-:Y:S01]  /*1e20*/  ISETP.LT.OR P1, PT, R40, 0x41, P3 ;  /* 0x000000412800780c */ /* 0x000fe20001f21670 */
[C---:B------:R-:W-:Y:S01]  /*1e30*/  HMMA.16816.F32.BF16 R76, R140.reuse, R72, RZ ;  /* 0x000000488c4c723c */ /* 0x040fe200000418ff */
[C---:B------:R-:W-:Y:S02]  /*1e40*/  IADD3.X R43, R3.reuse, UR12, RZ, P4, !PT ;  /* 0x0000000c032b7c10 */ /* 0x040fe4000a7fe4ff */
[----:B------:R-:W-:Y:S02]  /*1e50*/  IADD3 R52, P5, R2, UR14, RZ ;  /* 0x0000000e02347c10 */ /* 0x000fe4000ffbe0ff */
[----:B------:R-:W-:Y:S01]  /*1e60*/  IADD3 R54, P4, R42, UR9, RZ ;  /* 0x000000092a367c10 */ /* 0x000fe2000ff9e0ff */
[----:B------:R3:W-:Y:S01]  /*1e70*/  LDGSTS.E.BYPASS.LTC128B.128 [R227+0x5100], [R44.64], !P6 ;  /* 0x051000002ce37fae */ /* 0x0007e2000f101d50 */
[----:B------:R-:W-:Y:S01]  /*1e80*/  IADD3.X R53, R3, UR13, RZ, P5, !PT ;  /* 0x0000000d03357c10 */ /* 0x000fe2000affe4ff */
[----:B------:R-:W-:Y:S01]  /*1e90*/  HMMA.16816.F32.BF16 R64, R140, R66, RZ ;  /* 0x000000428c40723c */ /* 0x000fe200000418ff */
[----:B------:R-:W-:-:S02]  /*1ea0*/  ISETP.LT.OR P6, PT, R40, 0x41, P0 ;  /* 0x000000412800780c */ /* 0x000fc400007c1670 */
[----:B------:R-:W-:Y:S01]  /*1eb0*/  IADD3.X R55, R43, UR12, RZ, P4, !PT ;  /* 0x0000000c2b377c10 */ /* 0x000fe2000a7fe4ff */
[----:B------:R5:W-:Y:S01]  /*1ec0*/  LDGSTS.E.BYPASS.LTC128B.128 [R227+0x2100], [R42.64], !P1 ;  /* 0x021000002ae37fae */ /* 0x000be2000c901d50 */
[C---:B------:R-:W-:Y:S02]  /*1ed0*/  ISETP.LT.OR P5, PT, R40.reuse, 0x61, P3 ;  /* 0x000000612800780c */ /* 0x040fe40001fa1670 */
[----:B------:R-:W-:Y:S01]  /*1ee0*/  ISETP.LT.OR P4, PT, R40, 0x61, P0 ;  /* 0x000000612800780c */ /* 0x000fe20000781670 */
[----:B------:R-:W-:Y:S01]  /*1ef0*/  HMMA.16816.F32.BF16 R72, R140, R74, RZ ;  /* 0x0000004a8c48723c */ /* 0x000fe200000418ff */
[----:B------:R-:W-:-:S04]  /*1f00*/  IADD3 R56, P1, R42, UR14, RZ ;  /* 0x0000000e2a387c10 */ /* 0x000fc8000ff3e0ff */
[----:B------:R-:W-:Y:S01]  /*1f10*/  IADD3.X R57, R43, UR13, RZ, P1, !PT ;  /* 0x0000000d2b397c10 */ /* 0x000fe20008ffe4ff */
[----:B------:R2:W-:Y:S01]  /*1f20*/  LDGSTS.E.BYPASS.LTC128B.128 [R227+0x6100], [R52.64], !P6 ;  /* 0x0610000034e37fae */ /* 0x0005e2000f101d50 */
[----:B----4-:R-:W-:Y:S01]  /*1f30*/  IMAD.MOV.U32 R2, RZ, RZ, 0x40 ;  /* 0x00000040ff027424 */ /* 0x010fe200078e00ff */
[C---:B------:R-:W-:Y:S01]  /*1f40*/  HMMA.16816.F32.BF16 R84, R140.reuse, R80, RZ ;  /* 0x000000508c54723c */ /* 0x040fe200000418ff */
[----:B------:R-:W-:Y:S01]  /*1f50*/  PLOP3.LUT P1, PT, PT, PT, UP0, 0x80, 0x0 ;  /* 0x000000000000781c */ /* 0x000fe20003f2f008 */
[----:B------:R4:W-:Y:S02]  /*1f60*/  LDGSTS.E.BYPASS.LTC128B.128 [R227+0x3100], [R54.64], !P5 ;  /* 0x0310000036e37fae */ /* 0x0009e4000e901d50 */
[----:B------:R-:W-:Y:S02]  /*1f70*/  SEL R2, R2, 0xffffffc0, !P2 ;  /* 0xffffffc002027807 */ /* 0x000fe40005000000 */
[----:B------:R4:W-:Y:S02]  /*1f80*/  LDGSTS.E.BYPASS.LTC128B.128 [R227+0x7100], [R56.64], !P4 ;  /* 0x0710000038e37fae */ /* 0x0009e4000e101d50 */
[----:B------:R-:W-:Y:S01]  /*1f90*/  HMMA.16816.F32.BF16 R80, R140, R82, RZ ;  /* 0x000000528c50723c */ /* 0x000fe200000418ff */
[----:B------:R-:W-:Y:S01]  /*1fa0*/  IMAD.IADD R223, R226, 0x1, R2 ;  /* 0x00000001e2df7824 */ /* 0x000fe200078e0202 */
[----:B------:R-:W-:Y:S01]  /*1fb0*/  LDSM.16.M88.4 R108, [R226+0xf900] ;  /* 0x00f90000e26c783b */ /* 0x000fe20000000200 */
[----:B------:R-:W-:-:S03]  /*1fc0*/  IMAD.IADD R212, R2, 0x1, R225 ;  /* 0x0000000102d47824 */ /* 0x000fc600078e02e1 */
[----:B---3--:R-:W3:Y:S02]  /*1fd0*/  LDSM.16.M88.4 R44, [R223+0x8100] ;  /* 0x00810000df2c783b */ /* 0x008ee40000000200 */
[C---:B-1----:R-:W-:Y:S02]  /*1fe0*/  HMMA.16816.F32.BF16 R68, R168.reuse, R32, R68 ;  /* 0x00000020a844723c */ /* 0x042fe40000041844 */
[----:B-----5:R-:W-:Y:S04]  /*1ff0*/  LDSM.16.M88.4 R40, [R223+0x8900] ;  /* 0x00890000df28783b */ /* 0x020fe80000000200 */
[----:B------:R-:W-:Y:S02]  /*2000*/  LDSM.16.M88.4 R112, [R226+0xf100] ;  /* 0x00f10000e270783b */ /* 0x000fe40000000200 */
[C---:B------:R-:W-:Y:S02]  /*2010*/  HMMA.16816.F32.BF16 R64, R168.reuse, R34, R64 ;  /* 0x00000022a840723c */ /* 0x040fe40000041840 */
[----:B------:R-:W1:Y:S04]  /*2020*/  LDSM.16.M88.4 R32, [R223+0xa100] ;  /* 0x00a10000df20783b */ /* 0x000e680000000200 */
[----:B------:R-:W-:Y:S02]  /*2030*/  LDSM.16.M88.4 R104, [R225+0x4000] ;  /* 0x00400000e168783b */ /* 0x000fe40000000200 */
[C---:B--2---:R-:W-:Y:S02]  /*2040*/  HMMA.16816.F32.BF16 R76, R168.reuse, R36, R76 ;  /* 0x00000024a84c723c */ /* 0x044fe4000004184c */
[----:B------:R-:W-:Y:S04]  /*2050*/  LDSM.16.M88.4 R60, [R225+0x5800] ;  /* 0x00580000e13c783b */ /* 0x000fe80000000200 */
[----:B----4-:R-:W-:Y:S02]  /*2060*/  LDSM.16.M88.4 R56, [R225+0x6000] ;  /* 0x00600000e138783b */ /* 0x010fe40000000200 */
[C---:B------:R-:W-:Y:S02]  /*2070*/  HMMA.16816.F32.BF16 R72, R168.reuse, R38, R72 ;  /* 0x00000026a848723c */ /* 0x040fe40000041848 */
[----:B------:R-:W2:Y:S04]  /*2080*/  LDSM.16.M88.4 R36, [R223+0x9900] ;  /* 0x00990000df24783b */ /* 0x000ea80000000200 */
[----:B------:R-:W-:Y:S02]  /*2090*/  LDSM.16.M88.4 R52, [R225+0x6800] ;  /* 0x00680000e134783b */ /* 0x000fe40000000200 */
[C---:B------:R-:W-:Y:S02]  /*20a0*/  HMMA.16816.F32.BF16 R84, R168.reuse, R48, R84 ;  /* 0x00000030a854723c */ /* 0x040fe40000041854 */
[----:B------:R-:W-:Y:S04]  /*20b0*/  LDSM.16.M88.4 R120, [R223+0xd900] ;  /* 0x00d90000df78783b */ /* 0x000fe80000000200 */
[----:B------:R-:W-:Y:S02]  /*20c0*/  LDSM.16.M88.4 R116, [R223+0xe100] ;  /* 0x00e10000df74783b */ /* 0x000fe40000000200 */
[----:B------:R-:W-:Y:S02]  /*20d0*/  HMMA.16816.F32.BF16 R80, R168, R50, R80 ;  /* 0x00000032a850723c */ /* 0x000fe40000041850 */
[----:B------:R-:W4:Y:S04]  /*20e0*/  LDSM.16.M88.4 R48, [R223+0x9100] ;  /* 0x00910000df30783b */ /* 0x000f280000000200 */
[----:B------:R-:W0:Y:S02]  /*20f0*/  LDGDEPBAR ;  /* 0x00000000000079af */ /* 0x000e240000000000 */
[C---:B---3--:R-:W-:Y:S08]  /*2100*/  HMMA.16816.F32.BF16 R28, R176.reuse, R44, R28 ;  /* 0x0000002cb01c723c */ /* 0x048ff0000004181c */
[C---:B------:R-:W-:Y:S01]  /*2110*/  HMMA.16816.F32.BF16 R24, R176.reuse, R46, R24 ;  /* 0x0000002eb018723c */ /* 0x040fe20000041818 */
[----:B------:R-:W3:Y:S07]  /*2120*/  LDSM.16.M88.4 R44, [R223+0xa900] ;  /* 0x00a90000df2c783b */ /* 0x000eee0000000200 */
[C---:B-1----:R-:W-:Y:S08]  /*2130*/  HMMA.16816.F32.BF16 R92, R176.reuse, R32, R92 ;  /* 0x00000020b05c723c */ /* 0x042ff0000004185c */
[C---:B------:R-:W-:Y:S01]  /*2140*/  HMMA.16816.F32.BF16 R88, R176.reuse, R34, R88 ;  /* 0x00000022b058723c */ /* 0x040fe20000041858 */
[----:B------:R-:W1:Y:S07]  /*2150*/  LDSM.16.M88.4 R32, [R212+0x800] ;  /* 0x00080000d420783b */ /* 0x000e6e0000000200 */
[C---:B------:R-:W-:Y:S08]  /*2160*/  HMMA.16816.F32.BF16 R20, R176.reuse, R40, R20 ;  /* 0x00000028b014723c */ /* 0x040ff00000041814 */
[C---:B------:R-:W-:Y:S01]  /*2170*/  HMMA.16816.F32.BF16 R16, R176.reuse, R42, R16 ;  /* 0x0000002ab010723c */ /* 0x040fe20000041810 */
[----:B------:R-:W5:Y:S07]  /*2180*/  LDSM.16.M88.4 R40, [R223+0xb100] ;  /* 0x00b10000df28783b */ /* 0x000f6e0000000200 */
[C---:B--2---:R-:W-:Y:S08]  /*2190*/  HMMA.16816.F32.BF16 R100, R176.reuse, R36, R100 ;  /* 0x00000024b064723c */ /* 0x044ff00000041864 */
[C---:B------:R-:W-:Y:S01]  /*21a0*/  HMMA.16816.F32.BF16 R96, R176.reuse, R38, R96 ;  /* 0x00000026b060723c */ /* 0x040fe20000041860 */
[----:B------:R-:W2:Y:S07]  /*21b0*/  LDSM.16.M88.4 R36, [R212] ;  /* 0x00000000d424783b */ /* 0x000eae0000000200 */
[C---:B----4-:R-:W-:Y:S08]  /*21c0*/  HMMA.16816.F32.BF16 R12, R176.reuse, R48, R12 ;  /* 0x00000030b00c723c */ /* 0x050ff0000004180c */
[C---:B------:R-:W-:Y:S01]  /*21d0*/  HMMA.16816.F32.BF16 R8, R176.reuse, R50, R8 ;  /* 0x00000032b008723c */ /* 0x040fe20000041808 */
[----:B------:R-:W4:Y:S07]  /*21e0*/  LDSM.16.M88.4 R48, [R223+0xb900] ;  /* 0x00b90000df30783b */ /* 0x000f2e0000000200 */
[C---:B---3--:R-:W-:Y:S08]  /*21f0*/  HMMA.16816.F32.BF16 R84, R176.reuse, R44, R84 ;  /* 0x0000002cb054723c */ /* 0x048ff00000041854 */
[----:B------:R-:W-:Y:S01]  /*2200*/  HMMA.16816.F32.BF16 R80, R176, R46, R80 ;  /* 0x0000002eb050723c */ /* 0x000fe20000041850 */
[----:B------:R-:W3:Y:S07]  /*2210*/  LDSM.16.M88.4 R44, [R212+0x1000] ;  /* 0x00100000d42c783b */ /* 0x000eee0000000200 */
[C---:B-1----:R-:W-:Y:S08]  /*2220*/  HMMA.16816.F32.BF16 R20, R180.reuse, R32, R20 ;  /* 0x00000020b414723c */ /* 0x042ff00000041814 */
[----:B------:R-:W-:Y:S01]  /*2230*/  HMMA.16816.F32.BF16 R16, R180, R34, R16 ;  /* 0x00000022b410723c */ /* 0x000fe20000041810 */
[----:B------:R-:W1:Y:S07]  /*2240*/  LDSM.16.M88.4 R32, [R212+0x3000] ;  /* 0x00300000d420783b */ /* 0x000e6e0000000200 */
[C---:B-----5:R-:W-:Y:S08]  /*2250*/  HMMA.16816.F32.BF16 R76, R176.reuse, R40, R76 ;  /* 0x00000028b04c723c */ /* 0x060ff0000004184c */
[----:B------:R-:W-:Y:S01]  /*2260*/  HMMA.16816.F32.BF16 R72, R176, R42, R72 ;  /* 0x0000002ab048723c */ /* 0x000fe20000041848 */
[----:B------:R-:W5:Y:S07]  /*2270*/  LDSM.16.M88.4 R40, [R212+0x1800] ;  /* 0x00180000d428783b */ /* 0x000f6e0000000200 */
[C---:B--2---:R-:W-:Y:S08]  /*2280*/  HMMA.16816.F32.BF16 R28, R180.reuse, R36, R28 ;  /* 0x00000024b41c723c */ /* 0x044ff0000004181c */
[----:B------:R-:W-:Y:S01]  /*2290*/  HMMA.16816.F32.BF16 R24, R180, R38, R24 ;  /* 0x00000026b418723c */ /* 0x000fe20000041818 */
[----:B------:R-:W2:Y:S07]  /*22a0*/  LDSM.16.M88.4 R36, [R212+0x2800] ;  /* 0x00280000d424783b */ /* 0x000eae0000000200 */
[C---:B----4-:R-:W-:Y:S08]  /*22b0*/  HMMA.16816.F32.BF16 R68, R176.reuse, R48, R68 ;  /* 0x00000030b044723c */ /* 0x050ff00000041844 */
[----:B------:R-:W-:Y:S01]  /*22c0*/  HMMA.16816.F32.BF16 R64, R176, R50, R64 ;  /* 0x00000032b040723c */ /* 0x000fe20000041840 */
        /* <DEDUP_REMOVED lines=13> */
[C---:B----4-:R-:W-:Y:S08]  /*23a0*/  HMMA.16816.F32.BF16 R92, R180.reuse, R48, R92 ;  /* 0x00000030b45c723c */ /* 0x050ff0000004185c */
[C---:B------:R-:W-:Y:S01]  /*23b0*/  HMMA.16816.F32.BF16 R88, R180.reuse, R50, R88 ;  /* 0x00000032b458723c */ /* 0x040fe20000041858 */
[----:B------:R-:W4:Y:S07]  /*23c0*/  LDSM.16.M88.4 R48, [R226+0xc900] ;  /* 0x00c90000e230783b */ /* 0x000f2e0000000200 */
        /* <DEDUP_REMOVED lines=14> */
[----:B------:R-:W-:Y:S07]  /*24b0*/  LDSM.16.M88.4 R48, [R225+0x7000] ;  /* 0x00700000e130783b */ /* 0x000fee0000000200 */
        /* <DEDUP_REMOVED lines=8> */
[----:B------:R-:W4:Y:S07]  /*2540*/  LDSM.16.M88.4 R40, [R223+0xc100] ;  /* 0x00c10000df28783b */ /* 0x000f2e0000000200 */
[C---:B--2---:R-:W-:Y:S08]  /*2550*/  HMMA.16816.F32.BF16 R20, R188.reuse, R36, R20 ;  /* 0x00000024bc14723c */ /* 0x044ff00000041814 */
[----:B------:R-:W-:Y:S01]  /*2560*/  HMMA.16816.F32.BF16 R16, R188, R38, R16 ;  /* 0x00000026bc10723c */ /* 0x000fe20000041810 */
[----:B------:R-:W2:Y:S07]  /*2570*/  LDSM.16.M88.4 R36, [R223+0xc900] ;  /* 0x00c90000df24783b */ /* 0x000eae0000000200 */
[C---:B------:R-:W-:Y:S08]  /*2580*/  HMMA.16816.F32.BF16 R68, R184.reuse, R108, R68 ;  /* 0x0000006cb844723c */ /* 0x040ff00000041844 */
[C---:B------:R-:W-:Y:S08]  /*2590*/  HMMA.16816.F32.BF16 R76, R184.reuse, R112, R76 ;  /* 0x00000070b84c723c */ /* 0x040ff0000004184c */
[C---:B------:R-:W-:Y:S01]  /*25a0*/  HMMA.16816.F32.BF16 R72, R184.reuse, R114, R72 ;  /* 0x00000072b848723c */ /* 0x040fe20000041848 */
[----:B------:R-:W-:Y:S07]  /*25b0*/  LDSM.16.M88.4 R112, [R223+0xe900] ;  /* 0x00e90000df70783b */ /* 0x000fee0000000200 */
[----:B------:R-:W-:Y:S01]  /*25c0*/  HMMA.16816.F32.BF16 R64, R184, R110, R64 ;  /* 0x0000006eb840723c */ /* 0x000fe20000041840 */
[----:B------:R-:W-:Y:S07]  /*25d0*/  LDSM.16.M88.4 R108, [R223+0xf100] ;  /* 0x00f10000df6c783b */ /* 0x000fee0000000200 */
[C---:B------:R-:W-:Y:S08]  /*25e0*/  HMMA.16816.F32.BF16 R28, R188.reuse, R104, R28 ;  /* 0x00000068bc1c723c */ /* 0x040ff0000004181c */
[C---:B------:R-:W-:Y:S01]  /*25f0*/  HMMA.16816.F32.BF16 R24, R188.reuse, R106, R24 ;  /* 0x0000006abc18723c */ /* 0x040fe20000041818 */
[----:B------:R-:W5:Y:S07]  /*2600*/  LDSM.16.M88.4 R104, [R223+0xf900] ;  /* 0x00f90000df68783b */ /* 0x000f6e0000000200 */
[C---:B---3--:R-:W-:Y:S08]  /*2610*/  HMMA.16816.F32.BF16 R68, R188.reuse, R44, R68 ;  /* 0x0000002cbc44723c */ /* 0x048ff00000041844 */
        /* <DEDUP_REMOVED lines=12> */
[----:B------:R-:W-:Y:S01]  /*26e0*/  HMMA.16816.F32.BF16 R64, R188, R46, R64 ;  /* 0x0000002ebc40723c */ /* 0x000fe20000041840 */
[----:B------:R-:W-:Y:S07]  /*26f0*/  LDSM.16.M88.4 R44, [R212+0x6000] ;  /* 0x00600000d42c783b */ /* 0x000fee0000000200 */
[C---:B-1----:R-:W-:Y:S08]  /*2700*/  HMMA.16816.F32.BF16 R12, R196.reuse, R32, R12 ;  /* 0x00000020c40c723c */ /* 0x042ff0000004180c */
[C---:B------:R-:W-:Y:S01]  /*2710*/  HMMA.16816.F32.BF16 R8, R196.reuse, R34, R8 ;  /* 0x00000022c408723c */ /* 0x040fe20000041808 */
[----:B------:R-:W1:Y:S07]  /*2720*/  LDSM.16.M88.4 R32, [R212+0x7800] ;  /* 0x00780000d420783b */ /* 0x000e6e0000000200 */
[C---:B----4-:R-:W-:Y:S08]  /*2730*/  HMMA.16816.F32.BF16 R28, R196.reuse, R40, R28 ;  /* 0x00000028c41c723c */ /* 0x050ff0000004181c */
[C---:B------:R-:W-:Y:S01]  /*2740*/  HMMA.16816.F32.BF16 R24, R196.reuse, R42, R24 ;  /* 0x0000002ac418723c */ /* 0x040fe20000041818 */
[----:B------:R-:W3:Y:S07]  /*2750*/  LDSM.16.M88.4 R40, [R212+0x6800] ;  /* 0x00680000d428783b */ /* 0x000eee0000000200 */
[C---:B--2---:R-:W-:Y:S08]  /*2760*/  HMMA.16816.F32.BF16 R20, R196.reuse, R36, R20 ;  /* 0x00000024c414723c */ /* 0x044ff00000041814 */
[----:B------:R-:W-:Y:S01]  /*2770*/  HMMA.16816.F32.BF16 R16, R196, R38, R16 ;  /* 0x00000026c410723c */ /* 0x000fe20000041810 */
[----:B------:R-:W2:Y:S01]  /*2780*/  LDSM.16.M88.4 R36, [R212+0x7000] ;  /* 0x00700000d424783b */ /* 0x000ea20000000200 */
[----:B------:R-:W-:-:S06]  /*2790*/  DEPBAR.LE SB0, 0x0 ;  /* 0x000080000000791a */ /* 0x000fcc0000000000 */
[C---:B-----5:R-:W-:Y:S08]  /*27a0*/  HMMA.16816.F32.BF16 R68, R196.reuse, R104, R68 ;  /* 0x00000068c444723c */ /* 0x060ff00000041844 */
        /* <DEDUP_REMOVED lines=22> */
[C---:B--2---:R-:W-:Y:S08]  /*2910*/  HMMA.16816.F32.BF16 R76, R200.reuse, R36, R76 ;  /* 0x00000024c84c723c */ /* 0x044ff0000004184c */
[C---:B------:R-:W-:Y:S08]  /*2920*/  HMMA.16816.F32.BF16 R72, R200.reuse, R38, R72 ;  /* 0x00000026c848723c */ /* 0x040ff00000041848 */
[----:B------:R-:W-:Y:S01]  /*2930*/  HMMA.16816.F32.BF16 R32, R200, R34, R64 ;  /* 0x00000022c820723c */ /* 0x000fe20000041840 */
[----:B------:R-:W-:Y:S06]  /*2940*/  BAR.SYNC.DEFER_BLOCKING 0x0 ;  /* 0x0000000000007b1d */ /* 0x000fec0000010000 */
[----:B------:R-:W-:Y:S05]  /*2950*/  @!P1 BRA `(.L_x_1957) ;  /* 0x0000025000009947 */ /* 0x000fea0003800000 */
[----:B------:R-:W-:-:S04]  /*2960*/  ULEA.HI.SX32 UR5, UR18, 0xfffffffe, 0x19 ;  /* 0xfffffffe12057891 */ /* 0x000fc8000f8fca3f */
        /* <DEDUP_REMOVED lines=36> */
.L_x_1957:
[----:B-1----:R-:W-:Y:S01]  /*2bb0*/  LOP3.LUT R3, R125, 0xffffffe0, RZ, 0xc0, !PT ;  /* 0xffffffe07d037812 */ /* 0x002fe200078ec0ff */
        /* <DEDUP_REMOVED lines=11> */
[----:B------:R-:W-:Y:S02]  /*2c70*/  LDSM.16.MT88.4 R108, [R221+0x4100] ;  /* 0x00410000dd6c783b */ /* 0x000fe40000004200 */
[----:B------:R-:W-:-:S05]  /*2c80*/  LOP3.LUT R2, R2, 0x7ffffffc, RZ, 0xc0, !PT ;  /* 0x7ffffffc02027812 */ /* 0x000fca00078ec0ff */
[----:B------:R-:W-:-:S04]  /*2c90*/  IMAD.IADD R3, R3, 0x1, -R2 ;  /* 0x0000000103037824 */ /* 0x000fc800078e0a02 */
[----:B------:R-:W-:-:S05]  /*2ca0*/  IMAD R6, R3, R6, UR15 ;  /* 0x0000000f03067e24 */ /* 0x000fca000f8e0206 */
[C---:B------:R-:W-:Y:S02]  /*2cb0*/  ISETP.GT.AND P2, PT, R6.reuse, 0x1, PT ;  /* 0x000000010600780c */ /* 0x040fe40003f44270 */
[C---:B------:R-:W-:Y:S02]  /*2cc0*/  ISETP.GT.AND P5, PT, R6.reuse, RZ, PT ;  /* 0x000000ff0600720c */ /* 0x040fe40003fa4270 */
[----:B------:R-:W-:Y:S02]  /*2cd0*/  FSEL R53, R31, -INF , P2 ;  /* 0xff8000001f357808 */ /* 0x000fe40001000000 */
[----:B------:R-:W-:Y:S02]  /*2ce0*/  FSEL R4, R29, -INF , P2 ;  /* 0xff8000001d047808 */ /* 0x000fe40001000000 */
[C---:B------:R-:W-:Y:S02]  /*2cf0*/  ISETP.GT.AND P2, PT, R6.reuse, 0x9, PT ;  /* 0x000000090600780c */ /* 0x040fe40003f44270 */
[----:B------:R-:W-:-:S02]  /*2d00*/  ISETP.GT.AND P4, PT, R6, 0x8, PT ;  /* 0x000000080600780c */ /* 0x000fc40003f84270 */
[----:B------:R-:W-:Y:S02]  /*2d10*/  FSEL R49, R27, -INF , P2 ;  /* 0xff8000001b317808 */ /* 0x000fe40001000000 */
[----:B------:R-:W-:Y:S02]  /*2d20*/  FSEL R59, R25, -INF , P2 ;  /* 0xff800000193b7808 */ /* 0x000fe40001000000 */
[----:B------:R-:W-:Y:S02]  /*2d30*/  ISETP.GT.AND P2, PT, R6, 0x11, PT ;  /* 0x000000110600780c */ /* 0x000fe40003f44270 */
[----:B------:R-:W-:Y:S02]  /*2d40*/  FSEL R3, R28, -INF , P5 ;  /* 0xff8000001c037808 */ /* 0x000fe40002800000 */
[----:B------:R-:W-:Y:S02]  /*2d50*/  FSEL R23, R23, -INF , P2 ;  /* 0xff80000017177808 */ /* 0x000fe40001000000 */
[----:B------:R-:W-:-:S02]  /*2d60*/  FSEL R21, R21, -INF , P2 ;  /* 0xff80000015157808 */ /* 0x000fc40001000000 */
[----:B------:R-:W-:Y:S02]  /*2d70*/  ISETP.GT.AND P2, PT, R6, 0x19, PT ;  /* 0x000000190600780c */ /* 0x000fe40003f44270 */
[----:B------:R-:W-:Y:S02]  /*2d80*/  FSEL R55, R24, -INF , P4 ;  /* 0xff80000018377808 */ /* 0x000fe40002000000 */
[----:B------:R-:W-:Y:S02]  /*2d90*/  FSEL R45, R19, -INF , P2 ;  /* 0xff800000132d7808 */ /* 0x000fe40001000000 */
[----:B------:R-:W-:Y:S02]  /*2da0*/  FSEL R17, R17, -INF , P2 ;  /* 0xff80000011117808 */ /* 0x000fe40001000000 */
[----:B------:R-:W-:Y:S02]  /*2db0*/  ISETP.GT.AND P2, PT, R6, 0x28, PT ;  /* 0x000000280600780c */ /* 0x000fe40003f44270 */
[----:B------:R-:W-:-:S02]  /*2dc0*/  FMNMX.FTZ R2, R3, R4, !PT ;  /* 0x0000000403027209 */ /* 0x000fc40007810000 */
[----:B------:R-:W-:Y:S02]  /*2dd0*/  FSEL R30, R30, -INF , P5 ;  /* 0xff8000001e1e7808 */ /* 0x000fe40002800000 */
[----:B------:R-:W-:Y:S02]  /*2de0*/  FSEL R37, R10, -INF , P2 ;  /* 0xff8000000a257808 */ /* 0x000fe40001000000 */
[----:B------:R-:W-:Y:S02]  /*2df0*/  ISETP.GT.AND P5, PT, R6, 0x10, PT ;  /* 0x000000100600780c */ /* 0x000fe40003fa4270 */
[----:B------:R-:W-:Y:S02]  /*2e00*/  FMNMX.FTZ R10, R55, R2, !PT ;  /* 0x00000002370a7209 */ /* 0x000fe40007810000 */
[----:B------:R-:W-:Y:S02]  /*2e10*/  FSEL R31, R8, -INF , P2 ;  /* 0xff800000081f7808 */ /* 0x000fe40001000000 */
[----:B------:R-:W-:-:S02]  /*2e20*/  FSEL R47, R20, -INF , P5 ;  /* 0xff800000142f7808 */ /* 0x000fc40002800000 */
[----:B------:R-:W-:Y:S02]  /*2e30*/  FMNMX.FTZ R8, R59, R10, !PT ;  /* 0x0000000a3b087209 */ /* 0x000fe40007810000 */
[----:B------:R-:W-:Y:S02]  /*2e40*/  FSEL R51, R26, -INF , P4 ;  /* 0xff8000001a337808 */ /* 0x000fe40002000000 */
[----:B------:R-:W-:Y:S02]  /*2e50*/  ISETP.GT.AND P4, PT, R6, 0x18, PT ;  /* 0x000000180600780c */ /* 0x000fe40003f84270 */
[----:B------:R-:W-:Y:S02]  /*2e60*/  FMNMX.FTZ R8, R47, R8, !PT ;  /* 0x000000082f087209 */ /* 0x000fe40007810000 */
[----:B------:R-:W-:Y:S02]  /*2e70*/  FSEL R27, R16, -INF , P4 ;  /* 0xff800000101b7808 */ /* 0x000fe40002000000 */
[----:B------:R-:W-:-:S02]  /*2e80*/  FMNMX.FTZ R8, R21, R8, !PT ;  /* 0x0000000815087209 */ /* 0x000fc40007810000 */
[----:B------:R-:W-:Y:S02]  /*2e90*/  FSEL R25, R22, -INF , P5 ;  /* 0xff80000016197808 */ /* 0x000fe40002800000 */
[----:B------:R-:W-:Y:S02]  /*2ea0*/  ISETP.GT.AND P5, PT, R6, 0x20, PT ;  /* 0x000000200600780c */ /* 0x000fe40003fa4270 */
[----:B------:R-:W-:Y:S02]  /*2eb0*/  FMNMX.FTZ R8, R27, R8, !PT ;  /* 0x000000081b087209 */ /* 0x000fe40007810000 */
[----:B------:R-:W-:Y:S02]  /*2ec0*/  FSEL R43, R18, -INF , P4 ;  /* 0xff800000122b7808 */ /* 0x000fe40002000000 */
[----:B------:R-:W-:Y:S02]  /*2ed0*/  ISETP.GT.AND P4, PT, R6, 0x21, PT ;  /* 0x000000210600780c */ /* 0x000fe40003f84270 */
[----:B------:R-:W-:-:S02]  /*2ee0*/  FSEL R41, R12, -INF , P5 ;  /* 0xff8000000c297808 */ /* 0x000fc40002800000 */
[----:B------:R-:W-:Y:S02]  /*2ef0*/  FMNMX.FTZ R8, R17, R8, !PT ;  /* 0x0000000811087209 */ /* 0x000fe40007810000 */
[----:B------:R-:W-:Y:S02]  /*2f00*/  FMNMX.FTZ R10, R30, R53, !PT ;  /* 0x000000351e0a7209 */ /* 0x000fe40007810000 */
[----:B------:R-:W-:Y:S02]  /*2f10*/  FSEL R29, R13, -INF , P4 ;  /* 0xff8000000d1d7808 */ /* 0x000fe40002000000 */
[----:B------:R-:W-:Y:S02]  /*2f20*/  FMNMX.FTZ R8, R41, R8, !PT ;  /* 0x0000000829087209 */ /* 0x000fe40007810000 */
[----:B------:R-:W-:Y:S02]  /*2f30*/  FMNMX.FTZ R10, R51, R10, !PT ;  /* 0x0000000a330a7209 */ /* 0x000fe40007810000 */
[----:B------:R-:W-:-:S02]  /*2f40*/  FSEL R36, R15, -INF , P4 ;  /* 0xff8000000f247808 */ /* 0x000fc40002000000 */
[----:B------:R-:W-:Y:S02]  /*2f50*/  ISETP.GT.AND P4, PT, R6, 0x29, PT ;  /* 0x000000290600780c */ /* 0x000fe40003f84270 */
[----:B------:R-:W-:Y:S02]  /*2f60*/  FMNMX.FTZ R8, R29, R8, !PT ;  /* 0x000000081d087209 */ /* 0x000fe40007810000 */
[----:B------:R-:W-:Y:S02]  /*2f70*/  FMNMX.FTZ R10, R49, R10, !PT ;  /* 0x0000000a310a7209 */ /* 0x000fe40007810000 */
[----:B------:R-:W-:Y:S02]  /*2f80*/  FSEL R39, R14, -INF , P5 ;  /* 0xff8000000e277808 */ /* 0x000fe40002800000 */
[----:B------:R-:W-:Y:S01]  /*2f90*/  FSEL R2, R9, -INF , P4 ;  /* 0xff80000009027808 */ /* 0x000fe20002000000 */
[----:B------:R-:W-:Y:S01]  /*2fa0*/  LDSM.16.MT88.4 R12, [R220+0x900] ;  /* 0x00090000dc0c783b */ /* 0x000fe20000004200 */
        /* <DEDUP_REMOVED lines=37> */
[----:B------:R-:W-:-:S02]  /*3200*/  FSEL R151, R102, -INF , P5 ;  /* 0xff80000066977808 */ /* 0x000fc40002800000 */
[----:B------:R-:W-:Y:S02]  /*3210*/  FMNMX.FTZ R8, R64, R11, !PT ;  /* 0x0000000b40087209 */ /* 0x000fe40007810000 */
        /* <DEDUP_REMOVED lines=95> */
[----:B------:R-:W1:Y:S01]  /*3810*/  LDSM.16.MT88.4 R4, [R220+0x4100] ;  /* 0x00410000dc04783b */ /* 0x000e620000004200 */
[--C-:B------:R-:W-:Y:S01]  /*3820*/  FFMA.FTZ R38, R29, c[0x0][0x2d0], -R58.reuse ;  /* 0x0000b4001d267a23 */ /* 0x100fe2000001083a */
[C---:B------:R-:W-:Y:S01]  /*3830*/  FSETP.NEU.FTZ.AND P2, PT, R3.reuse, -INF , PT ;  /* 0xff8000000300780b */ /* 0x040fe20003f5d000 */
[----:B------:R-:W-:Y:S01]  /*3840*/  FMUL.FTZ R56, R3, c[0x0][0x2d0] ;  /* 0x0000b40003387a20 */ /* 0x000fe20000410000 */
[----:B------:R-:W2:Y:S01]  /*3850*/  MUFU.EX2 R52, R52 ;  /* 0x0000003400347308 */ /* 0x000ea20000000800 */
[----:B------:R-:W3:Y:S01]  /*3860*/  LDSM.16.MT88.4 R8, [R224+0x4900] ;  /* 0x00490000e008783b */ /* 0x000ee20000004200 */
[----:B------:R-:W-:-:S02]  /*3870*/  FFMA.FTZ R2, R2, c[0x0][0x2d0], -R58 ;  /* 0x0000b40002027a23 */ /* 0x000fc4000001083a */
[----:B------:R-:W-:Y:S01]  /*3880*/  FSEL R56, R56, RZ, P2 ;  /* 0x000000ff38387208 */ /* 0x000fe20001000000 */
[----:B------:R-:W-:Y:S01]  /*3890*/  LDSM.16.MT88.4 R16, [R221+0x900] ;  /* 0x00090000dd10783b */ /* 0x000fe20000004200 */
[----:B------:R-:W-:Y:S02]  /*38a0*/  FFMA.FTZ R60, R60, c[0x0][0x2d0], -R58 ;  /* 0x0000b4003c3c7a23 */ /* 0x000fe4000001083a */
[----:B------:R-:W-:Y:S01]  /*38b0*/  MUFU.EX2 R55, R55 ;  /* 0x0000003700377308 */ /* 0x000fe20000000800 */
[--C-:B------:R-:W-:Y:S02]  /*38c0*/  FFMA.FTZ R59, R30, c[0x0][0x2d0], -R56.reuse ;  /* 0x0000b4001e3b7a23 */ /* 0x100fe40000010838 */
[--C-:B------:R-:W-:Y:S02]  /*38d0*/  FFMA.FTZ R54, R53, c[0x0][0x2d0], -R56.reuse ;  /* 0x0000b40035367a23 */ /* 0x100fe40000010838 */
[--C-:B------:R-:W-:Y:S02]  /*38e0*/  FFMA.FTZ R51, R51, c[0x0][0x2d0], -R56.reuse ;  /* 0x0000b40033337a23 */ /* 0x100fe40000010838 */
[----:B------:R-:W-:Y:S01]  /*38f0*/  FFMA.FTZ R50, R49, c[0x0][0x2d0], -R56 ;  /* 0x0000b40031327a23 */ /* 0x000fe20000010838 */
[----:B------:R-:W4:Y:S01]  /*3900*/  MUFU.EX2 R48, R48 ;  /* 0x0000003000307308 */ /* 0x000f220000000800 */
[----:B--2---:R-:W-:Y:S01]  /*3910*/  F2FP.BF16.PACK_AB R112, R52, R57 ;  /* 0x000000393470723e */ /* 0x004fe200000010ff */
[----:B------:R-:W-:-:S02]  /*3920*/  FFMA.FTZ R53, R47, c[0x0][0x2d0], -R58 ;  /* 0x0000b4002f357a23 */ /* 0x000fc4000001083a */
[----:B------:R-:W-:Y:S02]  /*3930*/  FFMA.FTZ R49, R27, c[0x0][0x2d0], -R58 ;  /* 0x0000b4001b317a23 */ /* 0x000fe4000001083a */
[--C-:B------:R-:W-:Y:S02]  /*3940*/  FFMA.FTZ R47, R25, c[0x0][0x2d0], -R56.reuse ;  /* 0x0000b400192f7a23 */ /* 0x100fe40000010838 */
[----:B------:R-:W-:Y:S01]  /*3950*/  MUFU.EX2 R59, R59 ;  /* 0x0000003b003b7308 */ /* 0x000fe20000000800 */
[--C-:B------:R-:W-:Y:S01]  /*3960*/  FFMA.FTZ R44, R23, c[0x0][0x2d0], -R56.reuse ;  /* 0x0000b400172c7a23 */ /* 0x100fe20000010838 */
[----:B------:R-:W2:Y:S01]  /*3970*/  LDSM.16.MT88.4 R24, [R224+0x900] ;  /* 0x00090000e018783b */ /* 0x000ea20000004200 */
[--C-:B------:R-:W-:Y:S02]  /*3980*/  FFMA.FTZ R43, R43, c[0x0][0x2d0], -R56.reuse ;  /* 0x0000b4002b2b7a23 */ /* 0x100fe40000010838 */
[----:B------:R-:W-:Y:S01]  /*3990*/  FFMA.FTZ R40, R45, c[0x0][0x2d0], -R56 ;  /* 0x0000b4002d287a23 */ /* 0x000fe20000010838 */
[----:B------:R-:W5:Y:S01]  /*39a0*/  LDSM.16.MT88.4 R20, [R222+0x900] ;  /* 0x00090000de14783b */ /* 0x000f620000004200 */
[--C-:B------:R-:W-:Y:S01]  /*39b0*/  FFMA.FTZ R45, R41, c[0x0][0x2d0], -R58.reuse ;  /* 0x0000b400292d7a23 */ /* 0x100fe2000001083a */
[----:B------:R-:W1:Y:S01]  /*39c0*/  MUFU.EX2 R54, R54 ;  /* 0x0000003600367308 */ /* 0x000e620000000800 */
[----:B----4-:R-:W-:Y:S01]  /*39d0*/  F2FP.BF16.PACK_AB R114, R48, R55 ;  /* 0x000000373072723e */ /* 0x010fe200000010ff */
[----:B------:R-:W-:-:S02]  /*39e0*/  FFMA.FTZ R41, R31, c[0x0][0x2d0], -R58 ;  /* 0x0000b4001f297a23 */ /* 0x000fc4000001083a */
[----:B------:R-:W4:Y:S01]  /*39f0*/  LDSM.16.MT88.4 R28, [R221+0x4900] ;  /* 0x00490000dd1c783b */ /* 0x000f220000004200 */
[--C-:B------:R-:W-:Y:S02]  /*3a00*/  FFMA.FTZ R39, R39, c[0x0][0x2d0], -R56.reuse ;  /* 0x0000b40027277a23 */ /* 0x100fe40000010838 */
[--C-:B------:R-:W-:Y:S01]  /*3a10*/  FFMA.FTZ R36, R36, c[0x0][0x2d0], -R56.reuse ;  /* 0x0000b40024247a23 */ /* 0x100fe20000010838 */
[----:B------:R-:W-:Y:S01]  /*3a20*/  MUFU.EX2 R51, R51 ;  /* 0x0000003300337308 */ /* 0x000fe20000000800 */
[--C-:B------:R-:W-:Y:S02]  /*3a30*/  FFMA.FTZ R37, R37, c[0x0][0x2d0], -R56.reuse ;  /* 0x0000b40025257a23 */ /* 0x100fe40000010838 */
[--C-:B------:R-:W-:Y:S02]  /*3a40*/  FFMA.FTZ R0, R64, c[0x0][0x2d0], -R56.reuse ;  /* 0x0000b40040007a23 */ /* 0x100fe40000010838 */
[----:B------:R-:W-:Y:S02]  /*3a50*/  FFMA.FTZ R64, R151, c[0x0][0x2d0], -R56 ;  /* 0x0000b40097407a23 */ /* 0x000fe40000010838 */
[--C-:B------:R-:W-:Y:S01]  /*3a60*/  FFMA.FTZ R145, R145, c[0x0][0x2d0], -R58.reuse ;  /* 0x0000b40091917a23 */ /* 0x100fe2000001083a */
[----:B------:R-:W3:Y:S01]  /*3a70*/  MUFU.EX2 R50, R50 ;  /* 0x0000003200327308 */ /* 0x000ee20000000800 */
[----:B-1----:R-:W-:Y:S01]  /*3a80*/  F2FP.BF16.PACK_AB R113, R54, R59 ;  /* 0x0000003b3671723e */ /* 0x002fe200000010ff */
[----:B------:R-:W-:-:S02]  /*3a90*/  FFMA.FTZ R147, R147, c[0x0][0x2d0], -R58 ;  /* 0x0000b40093937a23 */ /* 0x000fc4000001083a */
[----:B------:R-:W-:Y:S02]  /*3aa0*/  FFMA.FTZ R62, R62, c[0x0][0x2d0], -R58 ;  /* 0x0000b4003e3e7a23 */ /* 0x000fe4000001083a */
[--C-:B------:R-:W-:Y:S02]  /*3ab0*/  FFMA.FTZ R151, R146, c[0x0][0x2d0], -R56.reuse ;  /* 0x0000b40092977a23 */ /* 0x100fe40000010838 */
[----:B------:R-:W-:Y:S01]  /*3ac0*/  MUFU.EX2 R53, R53 ;  /* 0x0000003500357308 */ /* 0x000fe20000000800 */
[----:B------:R-:W-:Y:S02]  /*3ad0*/  FFMA.FTZ R144, R144, c[0x0][0x2d0], -R56 ;  /* 0x0000b40090907a23 */ /* 0x000fe40000010838 */
[----:B------:R-:W-:Y:S02]  /*3ae0*/  FFMA.FTZ R66, R66, c[0x0][0x2d0], -R58 ;  /* 0x0000b40042427a23 */ /* 0x000fe4000001083a */
[----:B------:R-:W-:Y:S02]  /*3af0*/  FFMA.FTZ R173, R173, c[0x0][0x2d0], -R56 ;  /* 0x0000b400adad7a23 */ /* 0x000fe40000010838 */
[--C-:B------:R-:W-:Y:S01]  /*3b00*/  FFMA.FTZ R245, R245, c[0x0][0x2d0], -R58.reuse ;  /* 0x0000b400f5f57a23 */ /* 0x100fe2000001083a */
[----:B---3--:R-:W-:Y:S01]  /*3b10*/  F2FP.BF16.PACK_AB R115, R50, R51 ;  /* 0x000000333273723e */ /* 0x008fe200000010ff */
        /* <DEDUP_REMOVED lines=24> */
[----:B------:R-:W3:Y:S01]  /*3ca0*/  MUFU.EX2 R44, R44 ;  /* 0x0000002c002c7308 */ /* 0x000ee20000000800 */
[----:B------:R-:W-:-:S02]  /*3cb0*/  FADD.FTZ R51, R51, R54 ;  /* 0x0000003633337221 */ /* 0x000fc40000010000 */
[----:B------:R-:W-:Y:S02]  /*3cc0*/  FADD.FTZ R48, R48, R55 ;  /* 0x0000003730307221 */ /* 0x000fe40000010000 */
[----:B------:R-:W-:Y:S01]  /*3cd0*/  FADD.FTZ R50, R50, R51 ;  /* 0x0000003332327221 */ /* 0x000fe20000010000 */
        /* <DEDUP_REMOVED lines=24> */
[----:B---3--:R-:W-:Y:S01]  /*3e60*/  F2FP.BF16.PACK_AB R5, R44, R47 ;  /* 0x0000002f2c05723e */ /* 0x008fe200000010ff */
[----:B------:R-:W1:Y:S01]  /*3e70*/  MUFU.EX2 R145, R145 ;  /* 0x0000009100917308 */ /* 0x000e620000000800 */
[----:B------:R-:W-:-:S02]  /*3e80*/  FADD.FTZ R53, R53, R48 ;  /* 0x0000003035357221 */ /* 0x000fc40000010000 */
[----:B------:R-:W-:Y:S02]  /*3e90*/  FADD.FTZ R47, R47, R50 ;  /* 0x000000322f2f7221 */ /* 0x000fe40000010000 */
[----:B------:R-:W-:Y:S01]  /*3ea0*/  F2FP.BF16.PACK_AB R6, R42, R49 ;  /* 0x000000312a06723e */ /* 0x000fe200000010ff */
[----:B------:R-:W-:Y:S01]  /*3eb0*/  FADD.FTZ R46, R46, R53 ;  /* 0x000000352e2e7221 */ /* 0x000fe20000010000 */
[----:B------:R-:W-:Y:S01]  /*3ec0*/  F2FP.BF16.PACK_AB R7, R40, R43 ;  /* 0x0000002b2807723e */ /* 0x000fe200000010ff */
[----:B------:R-:W-:Y:S01]  /*3ed0*/  MUFU.EX2 R147, R147 ;  /* 0x0000009300937308 */ /* 0x000fe20000000800 */
[----:B------:R-:W-:Y:S02]  /*3ee0*/  FADD.FTZ R44, R44, R47 ;  /* 0x0000002f2c2c7221 */ /* 0x000fe40000010000 */
[----:B------:R-:W-:Y:S02]  /*3ef0*/  FADD.FTZ R49, R49, R46 ;  /* 0x0000002e31317221 */ /* 0x000fe40000010000 */
[----:B------:R-:W-:Y:S01]  /*3f00*/  FADD.FTZ R43, R43, R44 ;  /* 0x0000002c2b2b7221 */ /* 0x000fe20000010000 */
[----:B------:R-:W-:Y:S01]  /*3f10*/  HMMA.16816.F32.BF16 R84, R4, R12, R84 ;  /* 0x0000000c0454723c */ /* 0x000fe20000041854 */
[----:B------:R-:W-:Y:S01]  /*3f20*/  FADD.FTZ R42, R42, R49 ;  /* 0x000000312a2a7221 */ /* 0x000fe20000010000 */
[----:B------:R-:W3:Y:S01]  /*3f30*/  MUFU.EX2 R62, R62 ;  /* 0x0000003e003e7308 */ /* 0x000ee20000000800 */
[----:B------:R-:W-:-:S05]  /*3f40*/  FADD.FTZ R40, R40, R43 ;  /* 0x0000002b28287221 */ /* 0x000fca0000010000 */
        /* <DEDUP_REMOVED lines=8> */
[C---:B--2---:R-:W-:Y:S02]  /*3fd0*/  HMMA.16816.F32.BF16 R128, R4.reuse, R24, R128 ;  /* 0x000000180480723c */ /* 0x044fe40000041880 */
[----:B------:R-:W-:Y:S06]  /*3fe0*/  MUFU.EX2 R173, R173 ;  /* 0x000000ad00ad7308 */ /* 0x000fec0000000800 */
[C---:B------:R-:W-:Y:S01]  /*3ff0*/  HMMA.16816.F32.BF16 R124, R4.reuse, R26, R124 ;  /* 0x0000001a047c723c */ /* 0x040fe2000004187c */
[----:B------:R-:W-:Y:S01]  /*4000*/  LDSM.16.MT88.4 R24, [R224+0x1100] ;  /* 0x00110000e018783b */ /* 0x000fe20000004200 */
[----:B------:R-:W-:Y:S06]  /*4010*/  MUFU.EX2 R245, R245 ;  /* 0x000000f500f57308 */ /* 0x000fec0000000800 */
[C---:B-----5:R-:W-:Y:S02]  /*4020*/  HMMA.16816.F32.BF16 R68, R4.reuse, R20, R68 ;  /* 0x000000140444723c */ /* 0x060fe40000041844 */
[----:B------:R-:W-:Y:S06]  /*4030*/  MUFU.EX2 R241, R241 ;  /* 0x000000f100f17308 */ /* 0x000fec0000000800 */
[C---:B------:R-:W-:Y:S01]  /*4040*/  HMMA.16816.F32.BF16 R72, R4.reuse, R22, R72 ;  /* 0x000000160448723c */ /* 0x040fe20000041848 */
[----:B------:R-:W-:Y:S01]  /*4050*/  LDSM.16.MT88.4 R20, [R222+0x1100] ;  /* 0x00110000de14783b */ /* 0x000fe20000004200 */
[----:B------:R-:W-:Y:S06]  /*4060*/  MUFU.EX2 R146, R146 ;  /* 0x0000009200927308 */ /* 0x000fec0000000800 */
[C---:B------:R-:W-:Y:S02]  /*4070*/  HMMA.16816.F32.BF16 R76, R4.reuse, R16, R76 ;  /* 0x00000010044c723c */ /* 0x040fe4000004184c */
[----:B------:R-:W-:Y:S06]  /*4080*/  MUFU.EX2 R237, R237 ;  /* 0x000000ed00ed7308 */ /* 0x000fec0000000800 */
[C---:B------:R-:W-:Y:S01]  /*4090*/  HMMA.16816.F32.BF16 R80, R4.reuse, R18, R80 ;  /* 0x000000120450723c */ /* 0x040fe20000041850 */
[----:B------:R-:W2:Y:S01]  /*40a0*/  LDSM.16.MT88.4 R16, [R221+0x1100] ;  /* 0x00110000dd10783b */ /* 0x000ea20000004200 */
[----:B------:R-:W-:Y:S06]  /*40b0*/  MUFU.EX2 R148, R148 ;  /* 0x0000009400947308 */ /* 0x000fec0000000800 */
[C---:B------:R-:W-:Y:S02]  /*40c0*/  HMMA.16816.F32.BF16 R100, R4.reuse, R32, R100 ;  /* 0x000000200464723c */ /* 0x040fe40000041864 */
[----:B------:R-:W-:Y:S06]  /*40d0*/  MUFU.EX2 R175, R175 ;  /* 0x000000af00af7308 */ /* 0x000fec0000000800 */
[C---:B------:R-:W-:Y:S01]  /*40e0*/  HMMA.16816.F32.BF16 R104, R4.reuse, R34, R104 ;  /* 0x000000220468723c */ /* 0x040fe20000041868 */
[----:B------:R-:W-:Y:S01]  /*40f0*/  LDSM.16.MT88.4 R32, [R222+0x5100] ;  /* 0x00510000de20783b */ /* 0x000fe20000004200 */
[----:B------:R-:W-:Y:S06]  /*4100*/  MUFU.EX2 R150, R150 ;  /* 0x0000009600967308 */ /* 0x000fec0000000800 */
[C---:B----4-:R-:W-:Y:S02]  /*4110*/  HMMA.16816.F32.BF16 R120, R4.reuse, R28, R120 ;  /* 0x0000001c0478723c */ /* 0x050fe40000041878 */
[----:B------:R-:W-:Y:S06]  /*4120*/  MUFU.EX2 R163, R163 ;  /* 0x000000a300a37308 */ /* 0x000fec0000000800 */
[C---:B------:R-:W-:Y:S01]  /*4130*/  HMMA.16816.F32.BF16 R108, R4.reuse, R30, R108 ;  /* 0x0000001e046c723c */ /* 0x040fe2000004186c */
[----:B------:R-:W-:Y:S01]  /*4140*/  LDSM.16.MT88.4 R28, [R221+0x5100] ;  /* 0x00510000dd1c783b */ /* 0x000fe20000004200 */
[----:B------:R-:W-:Y:S06]  /*4150*/  MUFU.EX2 R152, R152 ;  /* 0x0000009800987308 */ /* 0x000fec0000000800 */
[C---:B-1----:R-:W-:Y:S02]  /*4160*/  HMMA.16816.F32.BF16 R116, R4.reuse, R12, R116 ;  /* 0x0000000c0474723c */ /* 0x042fe40000041874 */
[----:B------:R-:W-:Y:S06]  /*4170*/  MUFU.EX2 R159, R159 ;  /* 0x0000009f009f7308 */ /* 0x000fec0000000800 */
[----:B------:R-:W-:Y:S01]  /*4180*/  HMMA.16816.F32.BF16 R112, R4, R14, R112 ;  /* 0x0000000e0470723c */ /* 0x000fe20000041870 */
[----:B------:R-:W1:Y:S01]  /*4190*/  LDSM.16.MT88.4 R12, [R224+0x5100] ;  /* 0x00510000e00c783b */ /* 0x000e620000004200 */
        /* <DEDUP_REMOVED lines=12> */
[----:B------:R-:W-:Y:S03]  /*4260*/  HMMA.16816.F32.BF16 R84, R4, R8, R84 ;  /* 0x000000080454723c */ /* 0x000fe60000041854 */
[----:B------:R-:W-:-:S03]  /*4270*/  FADD.FTZ R41, R2, R41 ;  /* 0x0000002902297221 */ /* 0x000fc60000010000 */
[----:B------:R-:W-:Y:S02]  /*4280*/  MUFU.EX2 R156, R156 ;  /* 0x0000009c009c7308 */ /* 0x000fe40000000800 */
        /* <DEDUP_REMOVED lines=8> */
[C---:B------:R-:W-:Y:S01]  /*4310*/  HMMA.16816.F32.BF16 R100, R4.reuse, R32, R100 ;  /* 0x000000200464723c */ /* 0x040fe20000041864 */
[----:B------:R5:W-:Y:S06]  /*4320*/  MUFU.EX2 R32, R144 ;  /* 0x0000009000207308 */ /* 0x000bec0000000800 */
[----:B------:R-:W-:Y:S01]  /*4330*/  FFMA.FTZ R33, R138, c[0x0][0x2d0], -R56 ;  /* 0x0000b4008a217a23 */ /* 0x000fe20000010838 */
[----:B----4-:R-:W-:Y:S01]  /*4340*/  HMMA.16816.F32.BF16 R116, R4, R8, R116 ;  /* 0x000000080474723c */ /* 0x010fe20000041874 */
[----:B------:R-:W-:-:S04]  /*4350*/  FFMA.FTZ R138, R247, c[0x0][0x2d0], -R58 ;  /* 0x0000b400f78a7a23 */ /* 0x000fc8000001083a */
[----:B------:R-:W4:Y:S03]  /*4360*/  MUFU.EX2 R33, R33 ;  /* 0x0000002100217308 */ /* 0x000f260000000800 */
[C---:B------:R-:W-:Y:S01]  /*4370*/  HMMA.16816.F32.BF16 R112, R4.reuse, R10, R112 ;  /* 0x0000000a0470723c */ /* 0x040fe20000041870 */
[----:B------:R-:W1:Y:S01]  /*4380*/  LDSM.16.MT88.4 R8, [R224+0x5900] ;  /* 0x00590000e008783b */ /* 0x000e620000004200 */
[--C-:B-----5:R-:W-:Y:S02]  /*4390*/  FFMA.FTZ R144, R243, c[0x0][0x2d0], -R58.reuse ;  /* 0x0000b400f3907a23 */ /* 0x120fe4000001083a */
[--C-:B------:R-:W-:Y:S01]  /*43a0*/  FFMA.FTZ R243, R133, c[0x0][0x2d0], -R58.reuse ;  /* 0x0000b40085f37a23 */ /* 0x100fe2000001083a */
[----:B------:R-:W-:Y:S03]  /*43b0*/  MUFU.EX2 R138, R138 ;  /* 0x0000008a008a7308 */ /* 0x000fe60000000800 */
[C---:B------:R-:W-:Y:S05]  /*43c0*/  HMMA.16816.F32.BF16 R68, R4.reuse, R20, R68 ;  /* 0x000000140444723c */ /* 0x040fea0000041844 */
[----:B------:R-:W-:Y:S03]  /*43d0*/  MUFU.EX2 R144, R144 ;  /* 0x0000009000907308 */ /* 0x000fe60000000800 */
[C---:B------:R-:W-:Y:S01]  /*43e0*/  HMMA.16816.F32.BF16 R72, R4.reuse, R22, R72 ;  /* 0x000000160448723c */ /* 0x040fe20000041848 */
[----:B------:R-:W5:Y:S04]  /*43f0*/  LDSM.16.MT88.4 R20, [R222+0x1900] ;  /* 0x00190000de14783b */ /* 0x000f680000004200 */
[----:B------:R-:W-:Y:S03]  /*4400*/  MUFU.EX2 R243, R243 ;  /* 0x000000f300f37308 */ /* 0x000fe60000000800 */
[C---:B------:R-:W-:Y:S08]  /*4410*/  HMMA.16816.F32.BF16 R128, R4.reuse, R24, R128 ;  /* 0x000000180480723c */ /* 0x040ff00000041880 */
[C---:B------:R-:W-:Y:S01]  /*4420*/  HMMA.16816.F32.BF16 R124, R4.reuse, R26, R124 ;  /* 0x0000001a047c723c */ /* 0x040fe2000004187c */
[----:B------:R-:W1:Y:S07]  /*4430*/  LDSM.16.MT88.4 R24, [R224+0x1900] ;  /* 0x00190000e018783b */ /* 0x000e6e0000004200 */
[C---:B------:R-:W-:Y:S07]  /*4440*/  HMMA.16816.F32.BF16 R104, R4.reuse, R34, R104 ;  /* 0x000000220468723c */ /* 0x040fee0000041868 */
[--C-:B------:R-:W-:Y:S01]  /*4450*/  FFMA.FTZ R34, R136, c[0x0][0x2d0], -R58.reuse ;  /* 0x0000b40088227a23 */ /* 0x100fe2000001083a */
[----:B------:R-:W-:Y:S01]  /*4460*/  HMMA.16816.F32.BF16 R120, R4, R28, R120 ;  /* 0x0000001c0478723c */ /* 0x000fe20000041878 */
[----:B------:R-:W-:-:S02]  /*4470*/  FFMA.FTZ R35, R167, c[0x0][0x2d0], -R58 ;  /* 0x0000b400a7237a23 */ /* 0x000fc4000001083a */
[----:B------:R-:W-:Y:S02]  /*4480*/  FFMA.FTZ R167, R134, c[0x0][0x2d0], -R58 ;  /* 0x0000b40086a77a23 */ /* 0x000fe4000001083a */
[--C-:B------:R-:W-:Y:S01]  /*4490*/  FFMA.FTZ R136, R193, c[0x0][0x2d0], -R56.reuse ;  /* 0x0000b400c1887a23 */ /* 0x100fe20000010838 */
[----:B------:R-:W-:Y:S01]  /*44a0*/  MUFU.EX2 R34, R34 ;  /* 0x0000002200227308 */ /* 0x000fe20000000800 */
[--C-:B------:R-:W-:Y:S01]  /*44b0*/  FFMA.FTZ R134, R251, c[0x0][0x2d0], -R56.reuse ;  /* 0x0000b400fb867a23 */ /* 0x100fe20000010838 */
[----:B------:R-:W-:Y:S01]  /*44c0*/  HMMA.16816.F32.BF16 R108, R4, R30, R108 ;  /* 0x0000001e046c723c */ /* 0x000fe2000004186c */
[----:B------:R-:W-:Y:S01]  /*44d0*/  LDSM.16.MT88.4 R28, [R221+0x5900] ;  /* 0x00590000dd1c783b */ /* 0x000fe20000004200 */
[----:B------:R-:W-:-:S04]  /*44e0*/  FFMA.FTZ R193, R249, c[0x0][0x2d0], -R56 ;  /* 0x0000b400f9c17a23 */ /* 0x000fc80000010838 */
[----:B------:R-:W1:Y:S01]  /*44f0*/  MUFU.EX2 R35, R35 ;  /* 0x0000002300237308 */ /* 0x000e620000000800 */
[----:B------:R-:W-:Y:S01]  /*4500*/  F2FP.BF16.PACK_AB R4, R145, R60 ;  /* 0x0000003c9104723e */ /* 0x000fe200000010ff */
[----:B------:R-:W-:Y:S01]  /*4510*/  FADD.FTZ R60, R60, R41 ;  /* 0x000000293c3c7221 */ /* 0x000fe20000010000 */
[----:B---3--:R-:W-:Y:S02]  /*4520*/  F2FP.BF16.PACK_AB R6, R62, R147 ;  /* 0x000000933e06723e */ /* 0x008fe400000010ff */
[----:B------:R-:W-:Y:S01]  /*4530*/  F2FP.BF16.PACK_AB R5, R151, R64 ;  /* 0x000000409705723e */ /* 0x000fe200000010ff */
[----:B------:R-:W-:Y:S01]  /*4540*/  FADD.FTZ R60, R145, R60 ;  /* 0x0000003c913c7221 */ /* 0x000fe20000010000 */
[----:B----4-:R-:W-:Y:S01]  /*4550*/  F2FP.BF16.PACK_AB R7, R33, R32 ;  /* 0x000000202107723e */ /* 0x010fe200000010ff */
[----:B------:R-:W3:Y:S02]  /*4560*/  MUFU.EX2 R167, R167 ;  /* 0x000000a700a77308 */ /* 0x000ee40000000800 */
[----:B------:R-:W-:-:S04]  /*4570*/  FADD.FTZ R147, R147, R60 ;  /* 0x0000003c93937221 */ /* 0x000fc80000010000 */
[C---:B--2---:R-:W-:Y:S01]  /*4580*/  HMMA.16816.F32.BF16 R76, R4.reuse, R16, R76 ;  /* 0x00000010044c723c */ /* 0x044fe2000004184c */
[----:B------:R-:W-:Y:S01]  /*4590*/  FADD.FTZ R147, R62, R147 ;  /* 0x000000933e937221 */ /* 0x000fe20000010000 */
[----:B------:R-:W2:Y:S06]  /*45a0*/  MUFU.EX2 R134, R134 ;  /* 0x0000008600867308 */ /* 0x000eac0000000800 */
[C---:B------:R-:W-:Y:S01]  /*45b0*/  HMMA.16816.F32.BF16 R80, R4.reuse, R18, R80 ;  /* 0x000000120450723c */ /* 0x040fe20000041850 */
[----:B------:R-:W4:Y:S01]  /*45c0*/  LDSM.16.MT88.4 R16, [R222+0x5900] ;  /* 0x00590000de10783b */ /* 0x000f220000004200 */
[----:B------:R-:W-:Y:S06]  /*45d0*/  MUFU.EX2 R136, R136 ;  /* 0x0000008800887308 */ /* 0x000fec0000000800 */
[C---:B-1----:R-:W-:Y:S02]  /*45e0*/  HMMA.16816.F32.BF16 R84, R4.reuse, R12, R84 ;  /* 0x0000000c0454723c */ /* 0x042fe40000041854 */
[----:B------:R-:W1:Y:S06]  /*45f0*/  MUFU.EX2 R193, R193 ;  /* 0x000000c100c17308 */ /* 0x000e6c0000000800 */
[C---:B------:R-:W-:Y:S01]  /*4600*/  HMMA.16816.F32.BF16 R88, R4.reuse, R14, R88 ;  /* 0x0000000e0458723c */ /* 0x040fe20000041858 */
[----:B------:R-:W1:Y:S07]  /*4610*/  LDSM.16.MT88.4 R12, [R220+0x5900] ;  /* 0x00590000dc0c783b */ /* 0x000e6e0000004200 */
[C---:B------:R-:W-:Y:S08]  /*4620*/  HMMA.16816.F32.BF16 R92, R4.reuse, R8, R92 ;  /* 0x00000008045c723c */ /* 0x040ff0000004185c */
[C---:B------:R-:W-:Y:S01]  /*4630*/  HMMA.16816.F32.BF16 R96, R4.reuse, R10, R96 ;  /* 0x0000000a0460723c */ /* 0x040fe20000041860 */
[----:B------:R-:W1:Y:S07]  /*4640*/  LDSM.16.MT88.4 R8, [R222+0x2100] ;  /* 0x00210000de08783b */ /* 0x000e6e0000004200 */
[C---:B-----5:R-:W-:Y:S08]  /*4650*/  HMMA.16816.F32.BF16 R68, R4.reuse, R20, R68 ;  /* 0x000000140444723c */ /* 0x060ff00000041844 */
[C---:B------:R-:W-:Y:S01]  /*4660*/  HMMA.16816.F32.BF16 R72, R4.reuse, R22, R72 ;  /* 0x000000160448723c */ /* 0x040fe20000041848 */
[----:B------:R-:W5:Y:S07]  /*4670*/  LDSM.16.MT88.4 R20, [R221+0x2100] ;  /* 0x00210000dd14783b */ /* 0x000f6e0000004200 */
[C---:B------:R-:W-:Y:S08]  /*4680*/  HMMA.16816.F32.BF16 R128, R4.reuse, R24, R128 ;  /* 0x000000180480723c */ /* 0x040ff00000041880 */
[C---:B------:R-:W-:Y:S01]  /*4690*/  HMMA.16816.F32.BF16 R124, R4.reuse, R26, R124 ;  /* 0x0000001a047c723c */ /* 0x040fe2000004187c */
[----:B------:R-:W-:Y:S07]  /*46a0*/  LDSM.16.MT88.4 R24, [R224+0x2100] ;  /* 0x00210000e018783b */ /* 0x000fee0000004200 */
[C---:B----4-:R-:W-:Y:S08]  /*46b0*/  HMMA.16816.F32.BF16 R100, R4.reuse, R16, R100 ;  /* 0x000000100464723c */ /* 0x050ff00000041864 */
[C---:B------:R-:W-:Y:S01]  /*46c0*/  HMMA.16816.F32.BF16 R104, R4.reuse, R18, R104 ;  /* 0x000000120468723c */ /* 0x040fe20000041868 */
[----:B------:R-:W4:Y:S07]  /*46d0*/  LDSM.16.MT88.4 R16, [R220+0x2100] ;  /* 0x00210000dc10783b */ /* 0x000f2e0000004200 */
        /* <DEDUP_REMOVED lines=8> */
[----:B---3--:R-:W-:-:S02]  /*4760*/  F2FP.BF16.PACK_AB R6, R66, R167 ;  /* 0x000000a74206723e */ /* 0x008fc400000010ff */
[----:B--2---:R-:W-:Y:S01]  /*4770*/  F2FP.BF16.PACK_AB R5, R173, R134 ;  /* 0x00000086ad05723e */ /* 0x004fe200000010ff */
[----:B------:R-:W-:Y:S01]  /*4780*/  FADD.FTZ R34, R35, R34 ;  /* 0x0000002223227221 */ /* 0x000fe20000010000 */
[----:B------:R-:W-:-:S03]  /*4790*/  F2FP.BF16.PACK_AB R7, R193, R136 ;  /* 0x00000088c107723e */ /* 0x000fc600000010ff */
[----:B------:R-:W-:-:S04]  /*47a0*/  FADD.FTZ R167, R167, R34 ;  /* 0x00000022a7a77221 */ /* 0x000fc80000010000 */
[----:B------:R-:W-:Y:S01]  /*47b0*/  HMMA.16816.F32.BF16 R68, R4, R8, R68 ;  /* 0x000000080444723c */ /* 0x000fe20000041844 */
[----:B------:R-:W-:-:S07]  /*47c0*/  FADD.FTZ R167, R66, R167 ;  /* 0x000000a742a77221 */ /* 0x000fce0000010000 */
[C---:B------:R-:W-:Y:S01]  /*47d0*/  HMMA.16816.F32.BF16 R72, R4.reuse, R10, R72 ;  /* 0x0000000a0448723c */ /* 0x040fe20000041848 */
[----:B------:R-:W2:Y:S07]  /*47e0*/  LDSM.16.MT88.4 R8, [R222+0x6100] ;  /* 0x00610000de08783b */ /* 0x000eae0000004200 */
[C---:B-----5:R-:W-:Y:S08]  /*47f0*/  HMMA.16816.F32.BF16 R76, R4.reuse, R20, R76 ;  /* 0x00000014044c723c */ /* 0x060ff0000004184c */
[C---:B------:R-:W-:Y:S01]  /*4800*/  HMMA.16816.F32.BF16 R80, R4.reuse, R22, R80 ;  /* 0x000000160450723c */ /* 0x040fe20000041850 */
[----:B------:R-:W3:Y:S07]  /*4810*/  LDSM.16.MT88.4 R20, [R220+0x6100] ;  /* 0x00610000dc14783b */ /* 0x000eee0000004200 */
[C---:B----4-:R-:W-:Y:S08]  /*4820*/  HMMA.16816.F32.BF16 R84, R4.reuse, R16, R84 ;  /* 0x000000100454723c */ /* 0x050ff00000041854 */
[C---:B------:R-:W-:Y:S01]  /*4830*/  HMMA.16816.F32.BF16 R88, R4.reuse, R18, R88 ;  /* 0x000000120458723c */ /* 0x040fe20000041858 */
[----:B------:R-:W4:Y:S07]  /*4840*/  LDSM.16.MT88.4 R16, [R224+0x2900] ;  /* 0x00290000e010783b */ /* 0x000f2e0000004200 */
        /* <DEDUP_REMOVED lines=10> */
[C---:B------:R-:W-:Y:S01]  /*48f0*/  HMMA.16816.F32.BF16 R108, R4.reuse, R30, R108 ;  /* 0x0000001e046c723c */ /* 0x040fe2000004186c */
[----:B------:R-:W-:Y:S07]  /*4900*/  LDSM.16.MT88.4 R28, [R224+0x3100] ;  /* 0x00310000e01c783b */ /* 0x000fee0000004200 */
[C---:B---3--:R-:W-:Y:S08]  /*4910*/  HMMA.16816.F32.BF16 R116, R4.reuse, R20, R116 ;  /* 0x000000140474723c */ /* 0x048ff00000041874 */
[----:B------:R-:W-:Y:S01]  /*4920*/  HMMA.16816.F32.BF16 R112, R4, R22, R112 ;  /* 0x000000160470723c */ /* 0x000fe20000041870 */
[----:B------:R-:W3:Y:S06]  /*4930*/  LDSM.16.MT88.4 R20, [R224+0x6900] ;  /* 0x00690000e014783b */ /* 0x000eec0000004200 */
        /* <DEDUP_REMOVED lines=17> */
[C---:B---3--:R-:W-:Y:S08]  /*4a50*/  HMMA.16816.F32.BF16 R92, R4.reuse, R20, R92 ;  /* 0x00000014045c723c */ /* 0x048ff0000004185c */
[C---:B----4-:R-:W-:Y:S08]  /*4a60*/  HMMA.16816.F32.BF16 R100, R4.reuse, R16, R100 ;  /* 0x000000100464723c */ /* 0x050ff00000041864 */
[C---:B------:R-:W-:Y:S01]  /*4a70*/  HMMA.16816.F32.BF16 R104, R4.reuse, R18, R104 ;  /* 0x000000120468723c */ /* 0x040fe20000041868 */
[----:B------:R-:W3:Y:S07]  /*4a80*/  LDSM.16.MT88.4 R16, [R220+0x3100] ;  /* 0x00310000dc10783b */ /* 0x000eee0000004200 */
[C---:B-1----:R-:W-:Y:S08]  /*4a90*/  HMMA.16816.F32.BF16 R120, R4.reuse, R12, R120 ;  /* 0x0000000c0478723c */ /* 0x042ff00000041878 */
[C---:B------:R-:W-:Y:S01]  /*4aa0*/  HMMA.16816.F32.BF16 R108, R4.reuse, R14, R108 ;  /* 0x0000000e046c723c */ /* 0x040fe2000004186c */
[----:B------:R-:W1:Y:S07]  /*4ab0*/  LDSM.16.MT88.4 R12, [R224+0x7100] ;  /* 0x00710000e00c783b */ /* 0x000e6e0000004200 */
[C---:B------:R-:W-:Y:S01]  /*4ac0*/  HMMA.16816.F32.BF16 R96, R4.reuse, R22, R96 ;  /* 0x000000160460723c */ /* 0x040fe20000041860 */
[----:B------:R-:W4:Y:S07]  /*4ad0*/  LDSM.16.MT88.4 R20, [R221+0x3100] ;  /* 0x00310000dd14783b */ /* 0x000f2e0000004200 */
[C---:B--2---:R-:W-:Y:S08]  /*4ae0*/  HMMA.16816.F32.BF16 R116, R4.reuse, R8, R116 ;  /* 0x000000080474723c */ /* 0x044ff00000041874 */
[C---:B------:R-:W-:Y:S01]  /*4af0*/  HMMA.16816.F32.BF16 R112, R4.reuse, R10, R112 ;  /* 0x0000000a0470723c */ /* 0x040fe20000041870 */
[----:B------:R-:W2:Y:S07]  /*4b00*/  LDSM.16.MT88.4 R8, [R222+0x7100] ;  /* 0x00710000de08783b */ /* 0x000eae0000004200 */
[C---:B------:R-:W-:Y:S08]  /*4b10*/  HMMA.16816.F32.BF16 R68, R4.reuse, R24, R68 ;  /* 0x000000180444723c */ /* 0x040ff00000041844 */
[----:B------:R-:W-:Y:S01]  /*4b20*/  HMMA.16816.F32.BF16 R72, R4, R26, R72 ;  /* 0x0000001a0448723c */ /* 0x000fe20000041848 */
[----:B------:R-:W5:Y:S06]  /*4b30*/  LDSM.16.MT88.4 R24, [R222+0x3100] ;  /* 0x00310000de18783b */ /* 0x000f6c0000004200 */
[----:B------:R-:W-:Y:S01]  /*4b40*/  F2FP.BF16.PACK_AB R4, R163, R150 ;  /* 0x00000096a304723e */ /* 0x000fe200000010ff */
[----:B------:R-:W-:Y:S01]  /*4b50*/  FADD.FTZ R150, R150, R241 ;  /* 0x000000f196967221 */ /* 0x000fe20000010000 */
[----:B------:R-:W-:-:S02]  /*4b60*/  F2FP.BF16.PACK_AB R6, R159, R152 ;  /* 0x000000989f06723e */ /* 0x000fc400000010ff */
[----:B------:R-:W-:Y:S01]  /*4b70*/  F2FP.BF16.PACK_AB R5, R155, R154 ;  /* 0x0000009a9b05723e */ /* 0x000fe200000010ff */
[----:B------:R-:W-:Y:S01]  /*4b80*/  FADD.FTZ R163, R163, R150 ;  /* 0x00000096a3a37221 */ /* 0x000fe20000010000 */
[----:B------:R-:W-:-:S03]  /*4b90*/  F2FP.BF16.PACK_AB R7, R156, R153 ;  /* 0x000000999c07723e */ /* 0x000fc600000010ff */
[----:B------:R-:W-:-:S04]  /*4ba0*/  FADD.FTZ R152, R152, R163 ;  /* 0x000000a398987221 */ /* 0x000fc80000010000 */
[----:B---3--:R-:W-:Y:S01]  /*4bb0*/  HMMA.16816.F32.BF16 R84, R4, R16, R84 ;  /* 0x000000100454723c */ /* 0x008fe20000041854 */
[----:B------:R-:W-:-:S07]  /*4bc0*/  FADD.FTZ R159, R159, R152 ;  /* 0x000000989f9f7221 */ /* 0x000fce0000010000 */
[C---:B------:R-:W-:Y:S01]  /*4bd0*/  HMMA.16816.F32.BF16 R88, R4.reuse, R18, R88 ;  /* 0x000000120458723c */ /* 0x040fe20000041858 */
[----:B------:R-:W3:Y:S07]  /*4be0*/  LDSM.16.MT88.4 R16, [R221+0x7100] ;  /* 0x00710000dd10783b */ /* 0x000eee0000004200 */
[C---:B-1----:R-:W-:Y:S08]  /*4bf0*/  HMMA.16816.F32.BF16 R92, R4.reuse, R12, R92 ;  /* 0x0000000c045c723c */ /* 0x042ff0000004185c */
[C---:B------:R-:W-:Y:S01]  /*4c00*/  HMMA.16816.F32.BF16 R96, R4.reuse, R14, R96 ;  /* 0x0000000e0460723c */ /* 0x040fe20000041860 */
[----:B------:R-:W1:Y:S07]  /*4c10*/  LDSM.16.MT88.4 R12, [R220+0x7100] ;  /* 0x00710000dc0c783b */ /* 0x000e6e0000004200 */
[C---:B----4-:R-:W-:Y:S08]  /*4c20*/  HMMA.16816.F32.BF16 R76, R4.reuse, R20, R76 ;  /* 0x00000014044c723c */ /* 0x050ff0000004184c */
[C---:B------:R-:W-:Y:S01]  /*4c30*/  HMMA.16816.F32.BF16 R80, R4.reuse, R22, R80 ;  /* 0x000000160450723c */ /* 0x040fe20000041850 */
[----:B------:R-:W4:Y:S07]  /*4c40*/  LDSM.16.MT88.4 R20, [R224+0x3900] ;  /* 0x00390000e014783b */ /* 0x000f2e0000004200 */
[C---:B--2---:R-:W-:Y:S08]  /*4c50*/  HMMA.16816.F32.BF16 R100, R4.reuse, R8, R100 ;  /* 0x000000080464723c */ /* 0x044ff00000041864 */
[C---:B------:R-:W-:Y:S01]  /*4c60*/  HMMA.16816.F32.BF16 R104, R4.reuse, R10, R104 ;  /* 0x0000000a0468723c */ /* 0x040fe20000041868 */
[----:B------:R-:W2:Y:S07]  /*4c70*/  LDSM.16.MT88.4 R8, [R222+0x3900] ;  /* 0x00390000de08783b */ /* 0x000eae0000004200 */
[C---:B------:R-:W-:Y:S07]  /*4c80*/  HMMA.16816.F32.BF16 R128, R4.reuse, R28, R128 ;  /* 0x0000001c0480723c */ /* 0x040fee0000041880 */
[--C-:B------:R-:W-:Y:S01]  /*4c90*/  FFMA.FTZ R28, R65, c[0x0][0x2d0], -R56.reuse ;  /* 0x0000b400411c7a23 */ /* 0x100fe20000010838 */
[----:B------:R-:W-:Y:S01]  /*4ca0*/  HMMA.16816.F32.BF16 R124, R4, R30, R124 ;  /* 0x0000001e047c723c */ /* 0x000fe2000004187c */
[----:B------:R-:W-:-:S04]  /*4cb0*/  FFMA.FTZ R29, R63, c[0x0][0x2d0], -R56 ;  /* 0x0000b4003f1d7a23 */ /* 0x000fc80000010838 */
[----:B------:R-:W-:Y:S02]  /*4cc0*/  MUFU.EX2 R28, R28 ;  /* 0x0000001c001c7308 */ /* 0x000fe40000000800 */
[----:B------:R-:W-:Y:S01]  /*4cd0*/  FFMA.FTZ R30, R61, c[0x0][0x2d0], -R56 ;  /* 0x0000b4003d1e7a23 */ /* 0x000fe20000010838 */
[C---:B-----5:R-:W-:Y:S05]  /*4ce0*/  HMMA.16816.F32.BF16 R68, R4.reuse, R24, R68 ;  /* 0x000000180444723c */ /* 0x060fea0000041844 */
[----:B------:R-:W-:Y:S02]  /*4cf0*/  MUFU.EX2 R29, R29 ;  /* 0x0000001d001d7308 */ /* 0x000fe40000000800 */
[--C-:B------:R-:W-:Y:S01]  /*4d00*/  FFMA.FTZ R24, R139, c[0x0][0x2d0], -R58.reuse ;  /* 0x0000b4008b187a23 */ /* 0x100fe2000001083a */
[----:B------:R-:W-:Y:S01]  /*4d10*/  HMMA.16816.F32.BF16 R72, R4, R26, R72 ;  /* 0x0000001a0448723c */ /* 0x000fe20000041848 */
[----:B------:R-:W-:-:S04]  /*4d20*/  FFMA.FTZ R25, R137, c[0x0][0x2d0], -R58 ;  /* 0x0000b40089197a23 */ /* 0x000fc8000001083a */
[----:B------:R-:W-:Y:S02]  /*4d30*/  MUFU.EX2 R24, R24 ;  /* 0x0000001800187308 */ /* 0x000fe40000000800 */
[----:B------:R-:W-:Y:S01]  /*4d40*/  FFMA.FTZ R26, R135, c[0x0][0x2d0], -R58 ;  /* 0x0000b400871a7a23 */ /* 0x000fe2000001083a */
[----:B---3--:R-:W-:Y:S01]  /*4d50*/  HMMA.16816.F32.BF16 R120, R4, R16, R120 ;  /* 0x000000100478723c */ /* 0x008fe20000041878 */
[----:B------:R-:W-:-:S04]  /*4d60*/  FFMA.FTZ R27, R67, c[0x0][0x2d0], -R56 ;  /* 0x0000b400431b7a23 */ /* 0x000fc80000010838 */
[----:B------:R-:W3:Y:S03]  /*4d70*/  MUFU.EX2 R25, R25 ;  /* 0x0000001900197308 */ /* 0x000ee60000000800 */
[C---:B------:R-:W-:Y:S01]  /*4d80*/  HMMA.16816.F32.BF16 R108, R4.reuse, R18, R108 ;  /* 0x00000012046c723c */ /* 0x040fe2000004186c */
[----:B------:R-:W5:Y:S04]  /*4d90*/  LDSM.16.MT88.4 R16, [R221+0x3900] ;  /* 0x00390000dd10783b */ /* 0x000f680000004200 */
[----:B------:R-:W2:Y:S03]  /*4da0*/  MUFU.EX2 R26, R26 ;  /* 0x0000001a001a7308 */ /* 0x000ea60000000800 */
[C---:B-1----:R-:W-:Y:S05]  /*4db0*/  HMMA.16816.F32.BF16 R116, R4.reuse, R12, R116 ;  /* 0x0000000c0474723c */ /* 0x042fea0000041874 */
[----:B------:R-:W1:Y:S03]  /*4dc0*/  MUFU.EX2 R27, R27 ;  /* 0x0000001b001b7308 */ /* 0x000e660000000800 */
[----:B------:R-:W-:Y:S01]  /*4dd0*/  HMMA.16816.F32.BF16 R112, R4, R14, R112 ;  /* 0x0000000e0470723c */ /* 0x000fe20000041870 */
[----:B------:R-:W5:Y:S04]  /*4de0*/  LDSM.16.MT88.4 R12, [R220+0x3900] ;  /* 0x00390000dc0c783b */ /* 0x000f680000004200 */
[----:B------:R-:W4:Y:S02]  /*4df0*/  MUFU.EX2 R30, R30 ;  /* 0x0000001e001e7308 */ /* 0x000f240000000800 */
[----:B---3--:R-:W-:Y:S01]  /*4e00*/  F2FP.BF16.PACK_AB R4, R25, R24 ;  /* 0x000000181904723e */ /* 0x008fe200000010ff */
[----:B------:R-:W-:Y:S01]  /*4e10*/  FADD.FTZ R24, R24, R159 ;  /* 0x0000009f18187221 */ /* 0x000fe20000010000 */
[----:B--2---:R-:W-:-:S03]  /*4e20*/  F2FP.BF16.PACK_AB R6, R243, R26 ;  /* 0x0000001af306723e */ /* 0x004fc600000010ff */
[----:B------:R-:W-:Y:S01]  /*4e30*/  FADD.FTZ R25, R25, R24 ;  /* 0x0000001819197221 */ /* 0x000fe20000010000 */
[----:B-1----:R-:W-:-:S03]  /*4e40*/  F2FP.BF16.PACK_AB R5, R28, R27 ;  /* 0x0000001b1c05723e */ /* 0x002fc600000010ff */
[----:B------:R-:W-:-:S04]  /*4e50*/  FADD.FTZ R26, R26, R25 ;  /* 0x000000191a1a7221 */ /* 0x000fc80000010000 */
[----:B------:R-:W-:Y:S01]  /*4e60*/  FADD.FTZ R243, R243, R26 ;  /* 0x0000001af3f37221 */ /* 0x000fe20000010000 */
[----:B----4-:R-:W-:-:S07]  /*4e70*/  F2FP.BF16.PACK_AB R7, R30, R29 ;  /* 0x0000001d1e07723e */ /* 0x010fce00000010ff */
[C---:B------:R-:W-:Y:S07]  /*4e80*/  HMMA.16816.F32.BF16 R128, R4.reuse, R20, R128 ;  /* 0x000000140480723c */ /* 0x040fee0000041880 */
[----:B------:R-:W-:Y:S01]  /*4e90*/  FADD.FTZ R21, R37, R36 ;  /* 0x0000002425157221 */ /* 0x000fe20000010000 */
[----:B------:R-:W-:Y:S03]  /*4ea0*/  HMMA.16816.F32.BF16 R68, R4, R8, R68 ;  /* 0x000000080444723c */ /* 0x000fe60000041844 */
[----:B------:R-:W-:-:S04]  /*4eb0*/  FADD.FTZ R21, R0, R21 ;  /* 0x0000001500157221 */ /* 0x000fc80000010000 */
[----:B------:R-:W-:Y:S01]  /*4ec0*/  FADD.FTZ R64, R64, R21 ;  /* 0x0000001540407221 */ /* 0x000fe20000010000 */
[----:B------:R-:W-:Y:S01]  /*4ed0*/  HMMA.16816.F32.BF16 R72, R4, R10, R72 ;  /* 0x0000000a0448723c */ /* 0x000fe20000041848 */
[----:B------:R-:W1:Y:S02]  /*4ee0*/  LDSM.16.MT88.4 R8, [R224+0x7900] ;  /* 0x00790000e008783b */ /* 0x000e640000004200 */
[----:B------:R-:W-:-:S04]  /*4ef0*/  FADD.FTZ R151, R151, R64 ;  /* 0x0000004097977221 */ /* 0x000fc80000010000 */
[----:B------:R-:W-:Y:S01]  /*4f00*/  FADD.FTZ R32, R32, R151 ;  /* 0x0000009720207221 */ /* 0x000fe20000010000 */
[----:B-----5:R-:W-:Y:S03]  /*4f10*/  HMMA.16816.F32.BF16 R76, R4, R16, R76 ;  /* 0x00000010044c723c */ /* 0x020fe6000004184c */
        /* <DEDUP_REMOVED lines=28> */
[C---:B---3--:R-:W-:Y:S08]  /*50e0*/  HMMA.16816.F32.BF16 R120, R4.reuse, R12, R120 ;  /* 0x0000000c0478723c */ /* 0x048ff00000041878 */
[C---:B------:R-:W-:Y:S08]  /*50f0*/  HMMA.16816.F32.BF16 R108, R4.reuse, R14, R108 ;  /* 0x0000000e046c723c */ /* 0x040ff0000004186c */
[C---:B-1----:R-:W-:Y:S08]  /*5100*/  HMMA.16816.F32.BF16 R116, R4.reuse, R8, R116 ;  /* 0x000000080474723c */ /* 0x042ff00000041874 */
[----:B------:R-:W-:Y:S01]  /*5110*/  HMMA.16816.F32.BF16 R112, R4, R10, R112 ;  /* 0x0000000a0470723c */ /* 0x000fe20000041870 */
[----:B------:R-:W-:Y:S07]  /*5120*/  @!P1 BRA `(.L_x_1958) ;  /* 0x000034e000009947 */ /* 0x000fee0003800000 */
[----:B------:R-:W-:Y:S01]  /*5130*/  IADD3 R237, P1, R230, 0x40, RZ ;  /* 0x00000040e6ed7810 */ /* 0x000fe20007f3e0ff */
[----:B------:R-:W-:Y:S01]  /*5140*/  IMAD.MOV.U32 R0, RZ, RZ, R3 ;  /* 0x000000ffff007224 */ /* 0x000fe200078e0003 */
[----:B------:R-:W-:Y:S01]  /*5150*/  IADD3 R239, P2, R234, 0x40, RZ ;  /* 0x00000040eaef7810 */ /* 0x000fe20007f5e0ff */
[----:B------:R-:W-:Y:S01]  /*5160*/  IMAD.MOV.U32 R133, RZ, RZ, R132 ;  /* 0x000000ffff857224 */ /* 0x000fe200078e0084 */
[----:B------:R-:W-:Y:S01]  /*5170*/  ULEA.HI.SX32 UR21, UR18, 0xfffffffe, 0x19 ;  /* 0xfffffffe12157891 */ /* 0x000fe2000f8fca3f */
[----:B------:R-:W-:Y:S01]  /*5180*/  IMAD.X R236, RZ, RZ, R233, P1 ;  /* 0x000000ffffec7224 */ /* 0x000fe200008e06e9 */
[----:B------:R-:W-:Y:S01]  /*5190*/  IADD3.X R238, RZ, R229, RZ, P2, !PT ;  /* 0x000000e5ffee7210 */ /* 0x000fe200017fe4ff */
[----:B------:R-:W-:-:S02]  /*51a0*/  ULDC.64 UR6, c[0x0][0x208] ;  /* 0x0000820000067ab9 */ /* 0x000fc40000000a00 */
[----:B------:R-:W-:-:S07]  /*51b0*/  ULDC.64 UR4, c[0x0][0x1e0] ;  /* 0x0000780000047ab9 */ /* 0x000fce0000000a00 */
.L_x_1959:
        /* <DEDUP_REMOVED lines=19> */
[----:B------:R-:W-:Y:S01]  /*52f0*/  @UP1 USHF.L.U64.HI UR20, UR4, 0x6, UR5 ;  /* 0x0000000604141899 */ /* 0x000fe20008010205 */
        /* <DEDUP_REMOVED lines=8> */
[----:B------:R-:W-:Y:S01]  /*5380*/  @UP1 UIMAD UR18, UR18, UR4, URZ ;  /* 0x00000004121212a4 */ /* 0x000fe2000f8e023f */
[C---:B------:R-:W-:Y:S02]  /*5390*/  IADD3 R192, P1, R2.reuse, UR9, RZ ;  /* 0x0000000902c07c10 */ /* 0x040fe4000ff3e0ff */
[----:B------:R-:W-:Y:S01]  /*53a0*/  IADD3 R194, P4, R2, UR14, RZ ;  /* 0x0000000e02c27c10 */ /* 0x000fe2000ff9e0ff */
[----:B------:R-:W3:Y:S01]  /*53b0*/  LDSM.16.M88.4 R152, [R226+0x9100] ;  /* 0x00910000e298783b */ /* 0x000ee20000000200 */
[C---:B------:R-:W-:Y:S01]  /*53c0*/  IADD3.X R193, R3.reuse, UR12, RZ, P1, !PT ;  /* 0x0000000c03c17c10 */ /* 0x040fe20008ffe4ff */
[----:B------:R-:W-:Y:S01]  /*53d0*/  @UP1 UIMAD UR18, UR21, UR5, UR18 ;  /* 0x00000005151212a4 */ /* 0x000fe2000f8e0212 */
[----:B------:R-:W-:Y:S02]  /*53e0*/  IADD3.X R195, R3, UR13, RZ, P4, !PT ;  /* 0x0000000d03c37c10 */ /* 0x000fe4000a7fe4ff */
[C---:B------:R-:W-:Y:S01]  /*53f0*/  IADD3 R246, P2, R192.reuse, UR9, RZ ;  /* 0x00000009c0f67c10 */ /* 0x040fe2000ff5e0ff */
[----:B------:R-:W-:Y:S02]  /*5400*/  @UP1 UIADD3 UR18, UR23, UR18, URZ ;  /* 0x0000001217121290 */ /* 0x000fe4000fffe03f */
[----:B------:R-:W4:Y:S01]  /*5410*/  LDSM.16.M88.4 R156, [R226+0x9900] ;  /* 0x00990000e29c783b */ /* 0x000f220000000200 */
[C---:B------:R-:W-:Y:S01]  /*5420*/  IADD3.X R247, R193.reuse, UR12, RZ, P2, !PT ;  /* 0x0000000cc1f77c10 */ /* 0x040fe200097fe4ff */
[----:B------:R-:W-:Y:S06]  /*5430*/  @UP1 USHF.L.U64.HI UR18, UR22, 0x7, UR18 ;  /* 0x0000000716121899 */ /* 0x000fec0008010212 */
        /* <DEDUP_REMOVED lines=10> */
[----:B------:R-:W-:Y:S01]  /*54e0*/  LDSM.16.M88.4 R148, [R218] ;  /* 0x00000000da94783b */ /* 0x000fe20000000200 */
[C---:B------:R-:W-:Y:S07]  /*54f0*/  HMMA.16816.F32.BF16 R24, R140.reuse, R154, RZ ;  /* 0x0000009a8c18723c */ /* 0x040fee00000418ff */
[----:B------:R-:W-:Y:S01]  /*5500*/  LDSM.16.M88.4 R152, [R217] ;  /* 0x00000000d998783b */ /* 0x000fe20000000200 */
[C---:B----4-:R-:W-:Y:S07]  /*5510*/  HMMA.16816.F32.BF16 R28, R140.reuse, R156, RZ ;  /* 0x0000009c8c1c723c */ /* 0x050fee00000418ff */
[----:B------:R-:W-:Y:S01]  /*5520*/  LDSM.16.M88.4 R172, [R213] ;  /* 0x00000000d5ac783b */ /* 0x000fe20000000200 */
[C---:B------:R-:W-:Y:S07]  /*5530*/  HMMA.16816.F32.BF16 R32, R140.reuse, R158, RZ ;  /* 0x0000009e8c20723c */ /* 0x040fee00000418ff */
[----:B------:R-:W-:Y:S01]  /*5540*/  LDSM.16.M88.4 R156, [R216] ;  /* 0x00000000d89c783b */ /* 0x000fe20000000200 */
[C---:B-----5:R-:W-:Y:S08]  /*5550*/  HMMA.16816.F32.BF16 R36, R140.reuse, R160, RZ ;  /* 0x000000a08c24723c */ /* 0x060ff000000418ff */
[C---:B------:R-:W-:Y:S01]  /*5560*/  HMMA.16816.F32.BF16 R40, R140.reuse, R162, RZ ;  /* 0x000000a28c28723c */ /* 0x040fe200000418ff */
[----:B------:R-:W-:Y:S07]  /*5570*/  LDSM.16.M88.4 R160, [R215] ;  /* 0x00000000d7a0783b */ /* 0x000fee0000000200 */
[C---:B-1----:R-:W-:Y:S08]  /*5580*/  HMMA.16816.F32.BF16 R44, R140.reuse, R164, RZ ;  /* 0x000000a48c2c723c */ /* 0x042ff000000418ff */
[C---:B------:R-:W-:Y:S01]  /*5590*/  HMMA.16816.F32.BF16 R48, R140.reuse, R166, RZ ;  /* 0x000000a68c30723c */ /* 0x040fe200000418ff */
[----:B------:R-:W-:Y:S07]  /*55a0*/  LDSM.16.M88.4 R164, [R214] ;  /* 0x00000000d6a4783b */ /* 0x000fee0000000200 */
[C---:B------:R-:W-:Y:S08]  /*55b0*/  HMMA.16816.F32.BF16 R52, R140.reuse, R144, RZ ;  /* 0x000000908c34723c */ /* 0x040ff000000418ff */
[C---:B------:R-:W-:Y:S01]  /*55c0*/  HMMA.16816.F32.BF16 R56, R140.reuse, R146, RZ ;  /* 0x000000928c38723c */ /* 0x040fe200000418ff */
[----:B------:R-:W1:Y:S07]  /*55d0*/  LDSM.16.M88.4 R144, [R219] ;  /* 0x00000000db90783b */ /* 0x000e6e0000000200 */
[C---:B--2---:R-:W-:Y:S01]  /*55e0*/  HMMA.16816.F32.BF16 R60, R140.reuse, R64, RZ ;  /* 0x000000408c3c723c */ /* 0x044fe200000418ff */
[----:B------:R-:W-:Y:S01]  /*55f0*/  @!PT LDS RZ, [RZ] ;  /* 0x00000000fffff984 */ /* 0x000fe20000000800 */
[----:B------:R-:W-:Y:S01]  /*5600*/  @!PT LDS RZ, [RZ] ;  /* 0x00000000fffff984 */ /* 0x000fe20000000800 */
[----:B------:R-:W-:Y:S01]  /*5610*/  @!PT LDS RZ, [RZ] ;  /* 0x00000000fffff984 */ /* 0x000fe20000000800 */
[----:B------:R2:W-:Y:S07]  /*5620*/  LDGSTS.E.BYPASS.LTC128B.128 [R227+0x100], [R244.64], !P3 ;  /* 0x00100000f4e37fae */ /* 0x0005ee000d901d50 */
[----:B------:R-:W-:Y:S01]  /*5630*/  HMMA.16816.F32.BF16 R64, R140, R66, RZ ;  /* 0x000000428c40723c */ /* 0x000fe200000418ff */
[----:B------:R3:W-:Y:S07]  /*5640*/  LDGSTS.E.BYPASS.LTC128B.128 [R227+0x4100], [R134.64], !P0 ;  /* 0x0410000086e37fae */ /* 0x0007ee000c101d50 */
[C---:B------:R-:W-:Y:S01]  /*5650*/  HMMA.16816.F32.BF16 R4, R168.reuse, R136, R4 ;  /* 0x00000088a804723c */ /* 0x040fe20000041804 */
[----:B------:R4:W-:Y:S07]  /*5660*/  LDGSTS.E.BYPASS.LTC128B.128 [R227+0x1100], [R2.64], !P3 ;  /* 0x0110000002e37fae */ /* 0x0009ee000d901d50 */
[C---:B------:R-:W-:Y:S01]  /*5670*/  HMMA.16816.F32.BF16 R8, R168.reuse, R138, R8 ;  /* 0x0000008aa808723c */ /* 0x040fe20000041808 */
[----:B------:R4:W-:Y:S03]  /*5680*/  LDGSTS.E.BYPASS.LTC128B.128 [R227+0x5100], [R2.64+0x80], !P0 ;  /* 0x0510008002e37fae */ /* 0x0009e6000c101d50 */
[----:B--2---:R-:W-:Y:S04]  /*5690*/  IADD3 R244, P1, R192, UR14, RZ ;  /* 0x0000000ec0f47c10 */ /* 0x004fe8000ff3e0ff */
[----:B------:R-:W-:Y:S01]  /*56a0*/  IADD3.X R245, R193, UR13, RZ, P1, !PT ;  /* 0x0000000dc1f57c10 */ /* 0x000fe20008ffe4ff */
[C---:B-1----:R-:W-:Y:S01]  /*56b0*/  HMMA.16816.F32.BF16 R12, R168.reuse, R144, R12 ;  /* 0x00000090a80c723c */ /* 0x042fe2000004180c */
[----:B------:R1:W-:Y:S01]  /*56c0*/  LDGSTS.E.BYPASS.LTC128B.128 [R227+0x2100], [R192.64], !P3 ;  /* 0x02100000c0e37fae */ /* 0x0003e2000d901d50 */
[----:B------:R-:W-:Y:S06]  /*56d0*/  PLOP3.LUT P1, PT, PT, PT, UP1, 0x80, 0x0 ;  /* 0x000000000000781c */ /* 0x000fec0003f2f018 */
[C---:B------:R-:W-:Y:S01]  /*56e0*/  HMMA.16816.F32.BF16 R16, R168.reuse, R146, R16 ;  /* 0x00000092a810723c */ /* 0x040fe20000041810 */
[----:B------:R1:W-:Y:S07]  /*56f0*/  LDGSTS.E.BYPASS.LTC128B.128 [R227+0x6100], [R194.64], !P0 ;  /* 0x06100000c2e37fae */ /* 0x0003ee000c101d50 */
[C---:B------:R-:W-:Y:S01]  /*5700*/  HMMA.16816.F32.BF16 R20, R168.reuse, R148, R20 ;  /* 0x00000094a814723c */ /* 0x040fe20000041814 */
[----:B------:R2:W-:Y:S07]  /*5710*/  LDGSTS.E.BYPASS.LTC128B.128 [R227+0x3100], [R246.64], !P3 ;  /* 0x03100000f6e37fae */ /* 0x0005ee000d901d50 */
[C---:B------:R-:W-:Y:S01]  /*5720*/  HMMA.16816.F32.BF16 R24, R168.reuse, R150, R24 ;  /* 0x00000096a818723c */ /* 0x040fe20000041818 */
[----:B------:R5:W-:Y:S07]  /*5730*/  LDGSTS.E.BYPASS.LTC128B.128 [R227+0x7100], [R244.64], !P0 ;  /* 0x07100000f4e37fae */ /* 0x000bee000c101d50 */
[C---:B------:R-:W-:Y:S01]  /*5740*/  HMMA.16816.F32.BF16 R28, R168.reuse, R152, R28 ;  /* 0x00000098a81c723c */ /* 0x040fe2000004181c */
[----:B------:R-:W1:Y:S07]  /*5750*/  LDSM.16.M88.4 R136, [R223+0x8100] ;  /* 0x00810000df88783b */ /* 0x000e6e0000000200 */
[C---:B------:R-:W-:Y:S01]  /*5760*/  HMMA.16816.F32.BF16 R32, R168.reuse, R154, R32 ;  /* 0x0000009aa820723c */ /* 0x040fe20000041820 */
[----:B------:R-:W0:Y:S07]  /*5770*/  LDGDEPBAR ;  /* 0x00000000000079af */ /* 0x000e2e0000000000 */
[C---:B------:R-:W-:Y:S01]  /*5780*/  HMMA.16816.F32.BF16 R36, R168.reuse, R156, R36 ;  /* 0x0000009ca824723c */ /* 0x040fe20000041824 */
[----:B------:R-:W1:Y:S07]  /*5790*/  LDSM.16.M88.4 R144, [R223+0x8900] ;  /* 0x00890000df90783b */ /* 0x000e6e0000000200 */
[C---:B------:R-:W-:Y:S01]  /*57a0*/  HMMA.16816.F32.BF16 R40, R168.reuse, R158, R40 ;  /* 0x0000009ea828723c */ /* 0x040fe20000041828 */
[----:B------:R-:W1:Y:S07]  /*57b0*/  LDSM.16.M88.4 R148, [R223+0x9100] ;  /* 0x00910000df94783b */ /* 0x000e6e0000000200 */
[C---:B------:R-:W-:Y:S01]  /*57c0*/  HMMA.16816.F32.BF16 R44, R168.reuse, R160, R44 ;  /* 0x000000a0a82c723c */ /* 0x040fe2000004182c */
[----:B------:R-:W2:Y:S07]  /*57d0*/  LDSM.16.M88.4 R152, [R223+0x9900] ;  /* 0x00990000df98783b */ /* 0x000eae0000000200 */
[C---:B------:R-:W-:Y:S01]  /*57e0*/  HMMA.16816.F32.BF16 R48, R168.reuse, R162, R48 ;  /* 0x000000a2a830723c */ /* 0x040fe20000041830 */
[----:B------:R-:W-:Y:S07]  /*57f0*/  LDSM.16.M88.4 R156, [R223+0xb900] ;  /* 0x00b90000df9c783b */ /* 0x000fee0000000200 */
[C---:B------:R-:W-:Y:S01]  /*5800*/  HMMA.16816.F32.BF16 R52, R168.reuse, R164, R52 ;  /* 0x000000a4a834723c */ /* 0x040fe20000041834 */
[----:B------:R-:W-:Y:S07]  /*5810*/  LDSM.16.M88.4 R160, [R212] ;  /* 0x00000000d4a0783b */ /* 0x000fee0000000200 */
[C---:B------:R-:W-:Y:S01]  /*5820*/  HMMA.16816.F32.BF16 R56, R168.reuse, R166, R56 ;  /* 0x000000a6a838723c */ /* 0x040fe20000041838 */
[----:B------:R-:W-:Y:S07]  /*5830*/  LDSM.16.M88.4 R164, [R212+0x800] ;  /* 0x00080000d4a4783b */ /* 0x000fee0000000200 */
[C---:B------:R-:W-:Y:S01]  /*5840*/  HMMA.16816.F32.BF16 R60, R168.reuse, R172, R60 ;  /* 0x000000aca83c723c */ /* 0x040fe2000004183c */
[----:B-1----:R-:W-:Y:S07]  /*5850*/  LDSM.16.M88.4 R192, [R210] ;  /* 0x00000000d2c0783b */ /* 0x002fee0000000200 */
[----:B------:R-:W-:Y:S01]  /*5860*/  HMMA.16816.F32.BF16 R64, R168, R174, R64 ;  /* 0x000000aea840723c */ /* 0x000fe20000041840 */
[----:B------:R-:W-:Y:S07]  /*5870*/  LDSM.16.M88.4 R172, [R211] ;  /* 0x00000000d3ac783b */ /* 0x000fee0000000200 */
[C---:B------:R-:W-:Y:S08]  /*5880*/  HMMA.16816.F32.BF16 R4, R176.reuse, R136, R4 ;  /* 0x00000088b004723c */ /* 0x040ff00000041804 */
[C---:B------:R-:W-:Y:S01]  /*5890*/  HMMA.16816.F32.BF16 R8, R176.reuse, R138, R8 ;  /* 0x0000008ab008723c */ /* 0x040fe20000041808 */
[----:B------:R-:W1:Y:S07]  /*58a0*/  LDSM.16.M88.4 R136, [R223+0xa100] ;  /* 0x00a10000df88783b */ /* 0x000e6e0000000200 */
[C---:B------:R-:W-:Y:S08]  /*58b0*/  HMMA.16816.F32.BF16 R12, R176.reuse, R144, R12 ;  /* 0x00000090b00c723c */ /* 0x040ff0000004180c */
[C---:B------:R-:W-:Y:S01]  /*58c0*/  HMMA.16816.F32.BF16 R16, R176.reuse, R146, R16 ;  /* 0x00000092b010723c */ /* 0x040fe20000041810 */
[----:B------:R-:W3:Y:S07]  /*58d0*/  LDSM.16.M88.4 R144, [R223+0xa900] ;  /* 0x00a90000df90783b */ /* 0x000eee0000000200 */
        /* <DEDUP_REMOVED lines=37> */
[C---:B------:R-:W-:Y:S01]  /*5b30*/  HMMA.16816.F32.BF16 R56, R180.reuse, R158, R56 ;  /* 0x0000009eb438723c */ /* 0x040fe20000041838 */
[----:B------:R-:W4:Y:S07]  /*5b40*/  LDSM.16.M88.4 R156, [R226+0xe900] ;  /* 0x00e90000e29c783b */ /* 0x000f2e0000000200 */
[C---:B--2---:R-:W-:Y:S08]  /*5b50*/  HMMA.16816.F32.BF16 R60, R180.reuse, R152, R60 ;  /* 0x00000098b43c723c */ /* 0x044ff0000004183c */
[----:B------:R-:W-:Y:S01]  /*5b60*/  HMMA.16816.F32.BF16 R64, R180, R154, R64 ;  /* 0x0000009ab440723c */ /* 0x000fe20000041840 */
[----:B------:R-:W-:Y:S07]  /*5b70*/  LDSM.16.M88.4 R152, [R226+0xf900] ;  /* 0x00f90000e298783b */ /* 0x000fee0000000200 */
[C---:B-1----:R-:W-:Y:S08]  /*5b80*/  HMMA.16816.F32.BF16 R4, R184.reuse, R136, R4 ;  /* 0x00000088b804723c */ /* 0x042ff00000041804 */
[C---:B------:R-:W-:Y:S01]  /*5b90*/  HMMA.16816.F32.BF16 R8, R184.reuse, R138, R8 ;  /* 0x0000008ab808723c */ /* 0x040fe20000041808 */
[----:B------:R-:W1:Y:S07]  /*5ba0*/  LDSM.16.M88.4 R136, [R226+0xf100] ;  /* 0x00f10000e288783b */ /* 0x000e6e0000000200 */
[C---:B---3--:R-:W-:Y:S08]  /*5bb0*/  HMMA.16816.F32.BF16 R12, R184.reuse, R144, R12 ;  /* 0x00000090b80c723c */ /* 0x048ff0000004180c */
[C---:B------:R-:W-:Y:S01]  /*5bc0*/  HMMA.16816.F32.BF16 R16, R184.reuse, R146, R16 ;  /* 0x00000092b810723c */ /* 0x040fe20000041810 */
[----:B------:R-:W2:Y:S07]  /*5bd0*/  LDSM.16.M88.4 R144, [R209] ;  /* 0x00000000d190783b */ /* 0x000eae0000000200 */
[C---:B----4-:R-:W-:Y:S08]  /*5be0*/  HMMA.16816.F32.BF16 R20, R184.reuse, R148, R20 ;  /* 0x00000094b814723c */ /* 0x050ff00000041814 */
[C---:B------:R-:W-:Y:S01]  /*5bf0*/  HMMA.16816.F32.BF16 R24, R184.reuse, R150, R24 ;  /* 0x00000096b818723c */ /* 0x040fe20000041818 */
[----:B------:R-:W3:Y:S07]  /*5c00*/  LDSM.16.M88.4 R148, [R208] ;  /* 0x00000000d094783b */ /* 0x000eee0000000200 */
        /* <DEDUP_REMOVED lines=8> */
[----:B------:R-:W4:Y:S07]  /*5c90*/  LDSM.16.M88.4 R156, [R207] ;  /* 0x00000000cf9c783b */ /* 0x000f2e0000000200 */
[C---:B-1----:R-:W-:Y:S08]  /*5ca0*/  HMMA.16816.F32.BF16 R52, R184.reuse, R136, R52 ;  /* 0x00000088b834723c */ /* 0x042ff00000041834 */
[C---:B------:R-:W-:Y:S01]  /*5cb0*/  HMMA.16816.F32.BF16 R56, R184.reuse, R138, R56 ;  /* 0x0000008ab838723c */ /* 0x040fe20000041838 */
[----:B------:R-:W1:Y:S07]  /*5cc0*/  LDSM.16.M88.4 R136, [R206] ;  /* 0x00000000ce88783b */ /* 0x000e6e0000000200 */
[C---:B------:R-:W-:Y:S08]  /*5cd0*/  HMMA.16816.F32.BF16 R60, R184.reuse, R152, R60 ;  /* 0x00000098b83c723c */ /* 0x040ff0000004183c */
[----:B------:R-:W-:Y:S01]  /*5ce0*/  HMMA.16816.F32.BF16 R64, R184, R154, R64 ;  /* 0x0000009ab840723c */ /* 0x000fe20000041840 */
[----:B------:R-:W1:Y:S07]  /*5cf0*/  LDSM.16.M88.4 R152, [R205] ;  /* 0x00000000cd98783b */ /* 0x000e6e0000000200 */
        /* <DEDUP_REMOVED lines=18> */
[C---:B------:R-:W-:Y:S08]  /*5e20*/  HMMA.16816.F32.BF16 R52, R188.reuse, R152, R52 ;  /* 0x00000098bc34723c */ /* 0x040ff00000041834 */
[C---:B------:R-:W-:Y:S01]  /*5e30*/  HMMA.16816.F32.BF16 R56, R188.reuse, R154, R56 ;  /* 0x0000009abc38723c */ /* 0x040fe20000041838 */
[----:B------:R-:W1:Y:S07]  /*5e40*/  LDSM.16.M88.4 R152, [R223+0xf900] ;  /* 0x00f90000df98783b */ /* 0x000e6e0000000200 */
[C---:B--2---:R-:W-:Y:S08]  /*5e50*/  HMMA.16816.F32.BF16 R60, R188.reuse, R144, R60 ;  /* 0x00000090bc3c723c */ /* 0x044ff0000004183c */
[----:B------:R-:W-:Y:S01]  /*5e60*/  HMMA.16816.F32.BF16 R64, R188, R146, R64 ;  /* 0x00000092bc40723c */ /* 0x000fe20000041840 */
[----:B------:R-:W2:Y:S07]  /*5e70*/  LDSM.16.M88.4 R144, [R212+0x4000] ;  /* 0x00400000d490783b */ /* 0x000eae0000000200 */
[C---:B---3--:R-:W-:Y:S08]  /*5e80*/  HMMA.16816.F32.BF16 R4, R196.reuse, R148, R4 ;  /* 0x00000094c404723c */ /* 0x048ff00000041804 */
[C---:B------:R-:W-:Y:S01]  /*5e90*/  HMMA.16816.F32.BF16 R8, R196.reuse, R150, R8 ;  /* 0x00000096c408723c */ /* 0x040fe20000041808 */
[----:B------:R-:W3:Y:S07]  /*5ea0*/  LDSM.16.M88.4 R148, [R212+0x4800] ;  /* 0x00480000d494783b */ /* 0x000eee0000000200 */
[C---:B------:R-:W-:Y:S08]  /*5eb0*/  HMMA.16816.F32.BF16 R12, R196.reuse, R160, R12 ;  /* 0x000000a0c40c723c */ /* 0x040ff0000004180c */
[C---:B------:R-:W-:Y:S08]  /*5ec0*/  HMMA.16816.F32.BF16 R16, R196.reuse, R162, R16 ;  /* 0x000000a2c410723c */ /* 0x040ff00000041810 */
[C---:B------:R-:W-:Y:S08]  /*5ed0*/  HMMA.16816.F32.BF16 R20, R196.reuse, R164, R20 ;  /* 0x000000a4c414723c */ /* 0x040ff00000041814 */
[C---:B------:R-:W-:Y:S08]  /*5ee0*/  HMMA.16816.F32.BF16 R24, R196.reuse, R166, R24 ;  /* 0x000000a6c418723c */ /* 0x040ff00000041818 */
[C---:B----4-:R-:W-:Y:S08]  /*5ef0*/  HMMA.16816.F32.BF16 R28, R196.reuse, R156, R28 ;  /* 0x0000009cc41c723c */ /* 0x050ff0000004181c */
        /* <DEDUP_REMOVED lines=8> */
[C---:B------:R-:W-:Y:S08]  /*5f80*/  HMMA.16816.F32.BF16 R60, R196.reuse, R152, R60 ;  /* 0x00000098c43c723c */ /* 0x040ff0000004183c */
[----:B------:R-:W-:Y:S01]  /*5f90*/  HMMA.16816.F32.BF16 R64, R196, R154, R64 ;  /* 0x0000009ac440723c */ /* 0x000fe20000041840 */
[----:B------:R-:W4:Y:S07]  /*5fa0*/  LDSM.16.M88.4 R152, [R212+0x5800] ;  /* 0x00580000d498783b */ /* 0x000f2e0000000200 */
[C---:B--2---:R-:W-:Y:S08]  /*5fb0*/  HMMA.16816.F32.BF16 R4, R200.reuse, R144, R4 ;  /* 0x00000090c804723c */ /* 0x044ff00000041804 */
[C---:B------:R-:W-:Y:S01]  /*5fc0*/  HMMA.16816.F32.BF16 R8, R200.reuse, R146, R8 ;  /* 0x00000092c808723c */ /* 0x040fe20000041808 */
[----:B------:R-:W2:Y:S07]  /*5fd0*/  LDSM.16.M88.4 R144, [R212+0x6000] ;  /* 0x00600000d490783b */ /* 0x000eae0000000200 */
[C---:B---3--:R-:W-:Y:S08]  /*5fe0*/  HMMA.16816.F32.BF16 R12, R200.reuse, R148, R12 ;  /* 0x00000094c80c723c */ /* 0x048ff0000004180c */
        /* <DEDUP_REMOVED lines=11> */
[C---:B----4-:R-:W-:Y:S04]  /*60a0*/  HMMA.16816.F32.BF16 R28, R200.reuse, R152, R28 ;  /* 0x00000098c81c723c */ /* 0x050fe8000004181c */
        /* <DEDUP_REMOVED lines=69> */
[----:B------:R-:W-:Y:S01]  /*6500*/  @P1 IADD3 R138, P4, R237, UR15, RZ ;  /* 0x0000000fed8a1c10 */ /* 0x000fe2000ff9e0ff */
[----:B------:R-:W1:Y:S01]  /*6510*/  SHFL.BFLY PT, R132, R135, 0x2, 0x1f ;  /* 0x0c401f0087847f89 */ /* 0x000e6200000e0000 */
[----:B------:R-:W-:Y:S07]  /*6520*/  FMNMX.FTZ R137, R67, R2, !PT ;  /* 0x0000000243897209 */ /* 0x000fee0007810000 */
[----:B------:R-:W2:Y:S01]  /*6530*/  SHFL.BFLY PT, R2, R137, 0x2, 0x1f ;  /* 0x0c401f0089027f89 */ /* 0x000ea200000e0000 */
[----:B-1----:R-:W-:Y:S07]  /*6540*/  FMNMX.FTZ R139, R135, R132, !PT ;  /* 0x00000084878b7209 */ /* 0x002fee0007810000 */
[----:B------:R-:W1:Y:S01]  /*6550*/  SHFL.BFLY PT, R132, R139, 0x1, 0x1f ;  /* 0x0c201f008b847f89 */ /* 0x000e6200000e0000 */
[----:B--2---:R-:W-:Y:S02]  /*6560*/  FMNMX.FTZ R134, R137, R2, !PT ;  /* 0x0000000289867209 */ /* 0x004fe40007810000 */
[----:B------:R-:W-:Y:S05]  /*6570*/  @P1 IADD3.X R137, R236, UR18, RZ, P4, !PT ;  /* 0x00000012ec891c10 */ /* 0x000fea000a7fe4ff */
[----:B------:R-:W2:Y:S01]  /*6580*/  SHFL.BFLY PT, R3, R134, 0x1, 0x1f ;  /* 0x0c201f0086037f89 */ /* 0x000ea200000e0000 */
[----:B-1----:R-:W-:Y:S05]  /*6590*/  FMNMX.FTZ R132, R139, R132, !PT ;  /* 0x000000848b847209 */ /* 0x002fea0007810000 */
[C---:B------:R-:W-:Y:S02]  /*65a0*/  FADD.FTZ R2, -R132.reuse, R133 ;  /* 0x0000008584027221 */ /* 0x040fe40000010100 */
[----:B-----5:R-:W-:Y:S01]  /*65b0*/  FMUL.FTZ R244, R132, c[0x0][0x2d0] ;  /* 0x0000b40084f47a20 */ /* 0x020fe20000410000 */
[----:B--2---:R-:W-:Y:S01]  /*65c0*/  FMNMX.FTZ R3, R134, R3, !PT ;  /* 0x0000000386037209 */ /* 0x004fe20007810000 */
[----:B------:R-:W-:Y:S02]  /*65d0*/  FMUL.FTZ R135, R2, c[0x0][0x2d0] ;  /* 0x0000b40002877a20 */ /* 0x000fe40000410000 */
[----:B------:R-:W-:Y:S02]  /*65e0*/  FFMA.FTZ R172, R9, c[0x0][0x2d0], -R244 ;  /* 0x0000b40009ac7a23 */ /* 0x000fe400000108f4 */
[----:B------:R1:W2:Y:S01]  /*65f0*/  MUFU.EX2 R2, R135 ;  /* 0x0000008700027308 */ /* 0x0002a20000000800 */
[C---:B------:R-:W-:Y:S02]  /*6600*/  FMUL.FTZ R194, R3.reuse, c[0x0][0x2d0] ;  /* 0x0000b40003c27a20 */ /* 0x040fe40000410000 */
[----:B------:R-:W-:Y:S02]  /*6610*/  FADD.FTZ R133, -R3, R0 ;  /* 0x0000000003857221 */ /* 0x000fe40000010100 */
[----:B------:R-:W-:Y:S02]  /*6620*/  FFMA.FTZ R173, R6, c[0x0][0x2d0], -R194 ;  /* 0x0000b40006ad7a23 */ /* 0x000fe400000108c2 */
[----:B------:R-:W-:Y:S02]  /*6630*/  FMUL.FTZ R0, R133, c[0x0][0x2d0] ;  /* 0x0000b40085007a20 */ /* 0x000fe40000410000 */
[--C-:B------:R-:W-:Y:S01]  /*6640*/  FFMA.FTZ R133, R4, c[0x0][0x2d0], -R244.reuse ;  /* 0x0000b40004857a23 */ /* 0x100fe200000108f4 */
[----:B------:R-:W-:Y:S01]  /*6650*/  MUFU.EX2 R172, R172 ;  /* 0x000000ac00ac7308 */ /* 0x000fe20000000800 */
[--C-:B------:R-:W-:Y:S02]  /*6660*/  FFMA.FTZ R134, R5, c[0x0][0x2d0], -R244.reuse ;  /* 0x0000b40005867a23 */ /* 0x100fe400000108f4 */
[--C-:B------:R-:W-:Y:S02]  /*6670*/  FFMA.FTZ R252, R25, c[0x0][0x2d0], -R244.reuse ;  /* 0x0000b40019fc7a23 */ /* 0x100fe400000108f4 */
[--C-:B------:R-:W-:Y:S02]  /*6680*/  FFMA.FTZ R28, R28, c[0x0][0x2d0], -R244.reuse ;  /* 0x0000b4001c1c7a23 */ /* 0x100fe400000108f4 */
[----:B------:R-:W-:Y:S02]  /*6690*/  FFMA.FTZ R29, R29, c[0x0][0x2d0], -R244 ;  /* 0x0000b4001d1d7a23 */ /* 0x000fe400000108f4 */
[--C-:B------:R-:W-:Y:S01]  /*66a0*/  FFMA.FTZ R30, R30, c[0x0][0x2d0], -R194.reuse ;  /* 0x0000b4001e1e7a23 */ /* 0x100fe200000108c2 */
[----:B------:R-:W3:Y:S01]  /*66b0*/  MUFU.EX2 R0, R0 ;  /* 0x0000000000007308 */ /* 0x000ee20000000800 */
[----:B------:R-:W-:Y:S02]  /*66c0*/  FFMA.FTZ R159, R34, c[0x0][0x2d0], -R194 ;  /* 0x0000b400229f7a23 */ /* 0x000fe400000108c2 */
[----:B------:R-:W-:Y:S01]  /*66d0*/  FFMA.FTZ R33, R33, c[0x0][0x2d0], -R244 ;  /* 0x0000b40021217a23 */ /* 0x000fe200000108f4 */
[----:B-1----:R-:W-:Y:S01]  /*66e0*/  @P1 IADD3 R135, P2, R230, UR15, RZ ;  /* 0x0000000fe6871c10 */ /* 0x002fe2000ff5e0ff */
[C---:B--2---:R-:W-:Y:S02]  /*66f0*/  FMUL.FTZ R4, R2.reuse, R128 ;  /* 0x0000008002047220 */ /* 0x044fe40000410000 */
[C---:B------:R-:W-:Y:S01]  /*6700*/  FMUL.FTZ R5, R2.reuse, R129 ;  /* 0x0000008102057220 */ /* 0x040fe20000410000 */
[----:B------:R-:W-:Y:S01]  /*6710*/  @P1 LEA R192, P5, R135, c[0x0][0x1c8], 0x1 ;  /* 0x0000720087c01a11 */ /* 0x000fe200078a08ff */
[----:B------:R-:W-:Y:S01]  /*6720*/  FMUL.FTZ R9, R2, R125 ;  /* 0x0000007d02097220 */ /* 0x000fe20000410000 */
[----:B------:R-:W-:Y:S01]  /*6730*/  @P1 IADD3.X R136, R233, UR18, RZ, P2, !PT ;  /* 0x00000012e9881c10 */ /* 0x000fe200097fe4ff */
[----:B------:R-:W-:Y:S01]  /*6740*/  @UP1 UIADD3 UR18, UP0, UR10, 0x80, URZ ;  /* 0x000000800a121890 */ /* 0x000fe2000ff1e03f */
[C---:B------:R-:W-:Y:S01]  /*6750*/  @P1 LEA R174, P2, R138.reuse, c[0x0][0x1c8], 0x1 ;  /* 0x000072008aae1a11 */ /* 0x040fe200078408ff */
[----:B------:R-:W-:Y:S01]  /*6760*/  MUFU.EX2 R133, R133 ;  /* 0x0000008500857308 */ /* 0x000fe20000000800 */
[----:B------:R-:W-:Y:S01]  /*6770*/  @P1 LEA.HI.X R193, R135, c[0x0][0x1cc], R136, 0x1, P5 ;  /* 0x0000730087c11a11 */ /* 0x000fe200028f0c88 */
[----:B------:R-:W-:Y:S01]  /*6780*/  @UP1 UIADD3.X UR15, URZ, UR8, URZ, UP0, !UPT ;  /* 0x000000083f0f1290 */ /* 0x000fe200087fe43f */
[----:B------:R-:W-:Y:S01]  /*6790*/  @P1 LEA.HI.X R175, R138, c[0x0][0x1cc], R137, 0x1, P2 ;  /* 0x000073008aaf1a11 */ /* 0x000fe200010f0c89 */
[----:B------:R-:W-:Y:S01]  /*67a0*/  FFMA.FTZ R135, R8, c[0x0][0x2d0], -R244 ;  /* 0x0000b40008877a23 */ /* 0x000fe200000108f4 */
[----:B------:R-:W-:Y:S01]  /*67b0*/  @P1 IADD3 R136, P2, R192, UR19, RZ ;  /* 0x00000013c0881c10 */ /* 0x000fe2000ff5e0ff */
[----:B------:R1:W-:Y:S01]  /*67c0*/  @P1 LDGSTS.E.BYPASS.LTC128B.128 [R227+0x8100], [R192.64], !P3 ;  /* 0x08100000c0e31fae */ /* 0x0003e2000d901d50 */
[----:B------:R-:W-:Y:S02]  /*67d0*/  FMUL.FTZ R8, R2, R124 ;  /* 0x0000007c02087220 */ /* 0x000fe40000410000 */
[----:B------:R-:W-:Y:S01]  /*67e0*/  @P1 IADD3.X R137, R193, UR20, RZ, P2, !PT ;  /* 0x00000014c1891c10 */ /* 0x000fe200097fe4ff */
[----:B------:R-:W2:Y:S01]  /*67f0*/  MUFU.EX2 R134, R134 ;  /* 0x0000008600867308 */ /* 0x000ea20000000800 */
[----:B------:R-:W-:Y:S01]  /*6800*/  @P1 IADD3 R246, P2, R136, UR19, RZ ;  /* 0x0000001388f61c10 */ /* 0x000fe2000ff5e0ff */
[----:B------:R-:W-:Y:S01]  /*6810*/  FMUL.FTZ R68, R2, R68 ;  /* 0x0000004402447220 */ /* 0x000fe20000410000 */
[----:B------:R-:W-:Y:S01]  /*6820*/  @P1 IADD3 R6, P5, R136, UR18, RZ ;  /* 0x0000001288061c10 */ /* 0x000fe2000ffbe0ff */
[----:B------:R4:W-:Y:S01]  /*6830*/  @P1 LDGSTS.E.BYPASS.LTC128B.128 [R227+0xc100], [R174.64], !P0 ;  /* 0x0c100000aee31fae */ /* 0x0009e2000c101d50 */
[----:B------:R-:W-:Y:S01]  /*6840*/  @P1 IADD3.X R247, R137, UR20, RZ, P2, !PT ;  /* 0x0000001489f71c10 */ /* 0x000fe200097fe4ff */
[----:B------:R-:W-:Y:S01]  /*6850*/  FMUL.FTZ R69, R2, R69 ;  /* 0x0000004502457220 */ /* 0x000fe20000410000 */
[----:B------:R-:W-:Y:S01]  /*6860*/  @P1 IADD3 R250, P4, R246, UR19, RZ ;  /* 0x00000013f6fa1c10 */ /* 0x000fe2000ff9e0ff */
[----:B---3--:R-:W-:Y:S01]  /*6870*/  FMUL.FTZ R70, R0, R70 ;  /* 0x0000004600467220 */ /* 0x008fe20000410000 */
[----:B------:R-:W-:Y:S01]  /*6880*/  @P1 IADD3 R248, P2, R246, UR18, RZ ;  /* 0x00000012f6f81c10 */ /* 0x000fe2000ff5e0ff */
[----:B------:R-:W-:Y:S01]  /*6890*/  MUFU.EX2 R135, R135 ;  /* 0x0000008700877308 */ /* 0x000fe20000000800 */
[C---:B------:R-:W-:Y:S01]  /*68a0*/  @P1 IADD3.X R251, R247.reuse, UR20, RZ, P4, !PT ;  /* 0x00000014f7fb1c10 */ /* 0x040fe2000a7fe4ff */
[----:B------:R3:W-:Y:S01]  /*68b0*/  @P1 LDGSTS.E.BYPASS.LTC128B.128 [R227+0x9100], [R136.64], !P3 ;  /* 0x0910000088e31fae */ /* 0x0007e2000d901d50 */
[----:B------:R-:W-:Y:S01]  /*68c0*/  @P1 IADD3.X R249, R247, UR15, RZ, P2, !PT ;  /* 0x0000000ff7f91c10 */ /* 0x000fe200097fe4ff */
[----:B------:R-:W-:Y:S02]  /*68d0*/  FMUL.FTZ R71, R0, R71 ;  /* 0x0000004700477220 */ /* 0x000fe40000410000 */
[C---:B------:R-:W-:Y:S02]  /*68e0*/  FMUL.FTZ R72, R2.reuse, R72 ;  /* 0x0000004802487220 */ /* 0x040fe40000410000 */
[----:B------:R-:W-:Y:S02]  /*68f0*/  FMUL.FTZ R73, R2, R73 ;  /* 0x0000004902497220 */ /* 0x000fe40000410000 */
[----:B------:R3:W-:Y:S01]  /*6900*/  @P1 LDGSTS.E.BYPASS.LTC128B.128 [R227+0xd100], [R136.64+0x80], !P0 ;  /* 0x0d10008088e31fae */ /* 0x0007e2000c101d50 */
[----:B------:R-:W-:Y:S01]  /*6910*/  MUFU.EX2 R173, R173 ;  /* 0x000000ad00ad7308 */ /* 0x000fe20000000800 */
[----:B------:R-:W-:Y:S02]  /*6920*/  FMUL.FTZ R74, R0, R74 ;  /* 0x0000004a004a7220 */ /* 0x000fe40000410000 */
[--C-:B-1----:R-:W-:Y:S01]  /*6930*/  FFMA.FTZ R193, R7, c[0x0][0x2d0], -R194.reuse ;  /* 0x0000b40007c17a23 */ /* 0x102fe200000108c2 */
[----:B------:R-:W-:Y:S01]  /*6940*/  @P1 IADD3.X R7, R137, UR15, RZ, P5, !PT ;  /* 0x0000000f89071c10 */ /* 0x000fe2000affe4ff */
[--C-:B------:R-:W-:Y:S01]  /*6950*/  FFMA.FTZ R192, R11, c[0x0][0x2d0], -R194.reuse ;  /* 0x0000b4000bc07a23 */ /* 0x100fe200000108c2 */
[----:B--2---:R-:W-:Y:S01]  /*6960*/  F2FP.BF16.PACK_AB R128, R134, R133 ;  /* 0x000000858680723e */ /* 0x004fe200000010ff */
[----:B------:R1:W-:Y:S01]  /*6970*/  @P1 LDGSTS.E.BYPASS.LTC128B.128 [R227+0xa100], [R246.64], !P3 ;  /* 0x0a100000f6e31fae */ /* 0x0003e2000d901d50 */
[----:B------:R-:W-:Y:S02]  /*6980*/  FMUL.FTZ R11, R0, R127 ;  /* 0x0000007f000b7220 */ /* 0x000fe40000410000 */
[----:B----4-:R-:W-:Y:S01]  /*6990*/  FFMA.FTZ R175, R10, c[0x0][0x2d0], -R194 ;  /* 0x0000b4000aaf7a23 */ /* 0x010fe200000108c2 */
[----:B------:R-:W2:Y:S01]  /*69a0*/  MUFU.EX2 R174, R193 ;  /* 0x000000c100ae7308 */ /* 0x000ea20000000800 */
[C---:B------:R-:W-:Y:S02]  /*69b0*/  FMUL.FTZ R10, R0.reuse, R126 ;  /* 0x0000007e000a7220 */ /* 0x040fe40000410000 */
[----:B------:R-:W-:Y:S01]  /*69c0*/  FMUL.FTZ R75, R0, R75 ;  /* 0x0000004b004b7220 */ /* 0x000fe20000410000 */
[----:B------:R4:W-:Y:S01]  /*69d0*/  @P1 LDGSTS.E.BYPASS.LTC128B.128 [R227+0xe100], [R6.64], !P0 ;  /* 0x0e10000006e31fae */ /* 0x0009e2000c101d50 */
[C---:B------:R-:W-:Y:S02]  /*69e0*/  FMUL.FTZ R76, R2.reuse, R76 ;  /* 0x0000004c024c7220 */ /* 0x040fe40000410000 */
[----:B------:R-:W-:Y:S02]  /*69f0*/  FMUL.FTZ R77, R2, R77 ;  /* 0x0000004d024d7220 */ /* 0x000fe40000410000 */
[C---:B------:R-:W-:Y:S01]  /*6a00*/  FMUL.FTZ R78, R0.reuse, R78 ;  /* 0x0000004e004e7220 */ /* 0x040fe20000410000 */
[----:B------:R-:W-:Y:S01]  /*6a10*/  MUFU.EX2 R175, R175 ;  /* 0x000000af00af7308 */ /* 0x000fe20000000800 */
[----:B------:R-:W-:Y:S01]  /*6a20*/  FMUL.FTZ R79, R0, R79 ;  /* 0x0000004f004f7220 */ /* 0x000fe20000410000 */
[----:B------:R5:W-:Y:S01]  /*6a30*/  @P1 LDGSTS.E.BYPASS.LTC128B.128 [R227+0xb100], [R250.64], !P3 ;  /* 0x0b100000fae31fae */ /* 0x000be2000d901d50 */
[C---:B------:R-:W-:Y:S02]  /*6a40*/  FMUL.FTZ R80, R2.reuse, R80 ;  /* 0x0000005002507220 */ /* 0x040fe40000410000 */
[----:B------:R-:W-:Y:S02]  /*6a50*/  FMUL.FTZ R81, R2, R81 ;  /* 0x0000005102517220 */ /* 0x000fe40000410000 */
[C---:B------:R-:W-:Y:S02]  /*6a60*/  FMUL.FTZ R82, R0.reuse, R82 ;  /* 0x0000005200527220 */ /* 0x040fe40000410000 */
[----:B------:R-:W-:Y:S01]  /*6a70*/  FMUL.FTZ R83, R0, R83 ;  /* 0x0000005300537220 */ /* 0x000fe20000410000 */
[----:B------:R1:W-:Y:S01]  /*6a80*/  @P1 LDGSTS.E.BYPASS.LTC128B.128 [R227+0xf100], [R248.64], !P0 ;  /* 0x0f100000f8e31fae */ /* 0x0003e2000c101d50 */
[----:B------:R-:W1:Y:S01]  /*6a90*/  MUFU.EX2 R192, R192 ;  /* 0x000000c000c07308 */ /* 0x000e620000000800 */
[----:B------:R-:W-:Y:S01]  /*6aa0*/  FMUL.FTZ R84, R2, R84 ;  /* 0x0000005402547220 */ /* 0x000fe20000410000 */
[----:B--2---:R-:W-:Y:S01]  /*6ab0*/  F2FP.BF16.PACK_AB R129, R174, R173 ;  /* 0x000000adae81723e */ /* 0x004fe200000010ff */
[----:B------:R-:W-:Y:S02]  /*6ac0*/  FMUL.FTZ R85, R2, R85 ;  /* 0x0000005502557220 */ /* 0x000fe40000410000 */
[C---:B------:R-:W-:Y:S02]  /*6ad0*/  FMUL.FTZ R86, R0.reuse, R86 ;  /* 0x0000005600567220 */ /* 0x040fe40000410000 */
[----:B---3--:R-:W2:Y:S01]  /*6ae0*/  LDSM.16.MT88.4 R136, [R224+0x100] ;  /* 0x00010000e088783b */ /* 0x008ea20000004200 */
[C---:B------:R-:W-:Y:S02]  /*6af0*/  FMUL.FTZ R87, R0.reuse, R87 ;  /* 0x0000005700577220 */ /* 0x040fe40000410000 */
[----:B----4-:R-:W-:Y:S01]  /*6b00*/  FMUL.FTZ R6, R0, R130 ;  /* 0x0000008200067220 */ /* 0x010fe20000410000 */
[----:B------:R-:W-:Y:S01]  /*6b10*/  F2FP.BF16.PACK_AB R130, R172, R135 ;  /* 0x00000087ac82723e */ /* 0x000fe200000010ff */
[----:B------:R-:W-:Y:S01]  /*6b20*/  FMUL.FTZ R7, R0, R131 ;  /* 0x0000008300077220 */ /* 0x000fe20000410000 */
[----:B------:R-:W-:Y:S01]  /*6b30*/  MUFU.EX2 R153, R28 ;  /* 0x0000001c00997308 */ /* 0x000fe20000000800 */
[C---:B------:R-:W-:Y:S01]  /*6b40*/  FMUL.FTZ R88, R2.reuse, R88 ;  /* 0x0000005802587220 */ /* 0x040fe20000410000 */
[----:B------:R-:W3:Y:S01]  /*6b50*/  LDSM.16.MT88.4 R144, [R222+0x100] ;  /* 0x00010000de90783b */ /* 0x000ee20000004200 */
[----:B------:R-:W-:Y:S02]  /*6b60*/  FMUL.FTZ R89, R2, R89 ;  /* 0x0000005902597220 */ /* 0x000fe40000410000 */
[C---:B------:R-:W-:Y:S02]  /*6b70*/  FMUL.FTZ R90, R0.reuse, R90 ;  /* 0x0000005a005a7220 */ /* 0x040fe40000410000 */
[----:B------:R-:W-:Y:S02]  /*6b80*/  FMUL.FTZ R91, R0, R91 ;  /* 0x0000005b005b7220 */ /* 0x000fe40000410000 */
[--C-:B-----5:R-:W-:Y:S01]  /*6b90*/  FFMA.FTZ R251, R24, c[0x0][0x2d0], -R244.reuse ;  /* 0x0000b40018fb7a23 */ /* 0x120fe200000108f4 */
[----:B------:R-:W4:Y:S01]  /*6ba0*/  LDSM.16.MT88.4 R148, [R221+0x100] ;  /* 0x00010000dd94783b */ /* 0x000f220000004200 */
[----:B-1----:R-:W-:Y:S01]  /*6bb0*/  F2FP.BF16.PACK_AB R131, R192, R175 ;  /* 0x000000afc083723e */ /* 0x002fe200000010ff */
[----:B------:R-:W-:Y:S01]  /*6bc0*/  MUFU.EX2 R158, R29 ;  /* 0x0000001d009e7308 */ /* 0x000fe20000000800 */
[--C-:B------:R-:W-:Y:S02]  /*6bd0*/  FFMA.FTZ R44, R44, c[0x0][0x2d0], -R244.reuse ;  /* 0x0000b4002c2c7a23 */ /* 0x100fe400000108f4 */
[----:B------:R-:W-:Y:S02]  /*6be0*/  FFMA.FTZ R45, R45, c[0x0][0x2d0], -R244 ;  /* 0x0000b4002d2d7a23 */ /* 0x000fe400000108f4 */
[----:B------:R-:W-:Y:S01]  /*6bf0*/  FFMA.FTZ R46, R46, c[0x0][0x2d0], -R194 ;  /* 0x0000b4002e2e7a23 */ /* 0x000fe200000108c2 */
[----:B------:R-:W1:Y:S01]  /*6c00*/  LDSM.16.MT88.4 R124, [R220+0x100] ;  /* 0x00010000dc7c783b */ /* 0x000e620000004200 */
[----:B------:R-:W-:Y:S02]  /*6c10*/  FFMA.FTZ R49, R49, c[0x0][0x2d0], -R244 ;  /* 0x0000b40031317a23 */ /* 0x000fe400000108f4 */
[--C-:B------:R-:W-:Y:S01]  /*6c20*/  FFMA.FTZ R50, R50, c[0x0][0x2d0], -R194.reuse ;  /* 0x0000b40032327a23 */ /* 0x100fe200000108c2 */
[----:B------:R-:W-:Y:S01]  /*6c30*/  MUFU.EX2 R157, R30 ;  /* 0x0000001e009d7308 */ /* 0x000fe20000000800 */
[----:B------:R-:W-:Y:S02]  /*6c40*/  FFMA.FTZ R51, R51, c[0x0][0x2d0], -R194 ;  /* 0x0000b40033337a23 */ /* 0x000fe400000108c2 */
[C---:B------:R-:W-:Y:S01]  /*6c50*/  FMUL.FTZ R92, R2.reuse, R92 ;  /* 0x0000005c025c7220 */ /* 0x040fe20000410000 */
[----:B------:R-:W0:Y:S01]  /*6c60*/  LDGDEPBAR ;  /* 0x00000000000079af */ /* 0x000e220000000000 */
[----:B------:R-:W-:Y:S02]  /*6c70*/  FMUL.FTZ R93, R2, R93 ;  /* 0x0000005d025d7220 */ /* 0x000fe40000410000 */
[C---:B------:R-:W-:Y:S02]  /*6c80*/  FMUL.FTZ R94, R0.reuse, R94 ;  /* 0x0000005e005e7220 */ /* 0x040fe40000410000 */
[----:B------:R-:W-:Y:S01]  /*6c90*/  FMUL.FTZ R95, R0, R95 ;  /* 0x0000005f005f7220 */ /* 0x000fe20000410000 */
[----:B------:R-:W-:Y:S01]  /*6ca0*/  MUFU.EX2 R162, R33 ;  /* 0x0000002100a27308 */ /* 0x000fe20000000800 */
[C---:B------:R-:W-:Y:S01]  /*6cb0*/  FMUL.FTZ R96, R2.reuse, R96 ;  /* 0x0000006002607220 */ /* 0x040fe20000410000 */
[C---:B--2---:R-:W-:Y:S05]  /*6cc0*/  HMMA.16816.F32.BF16 R4, R128.reuse, R136, R4 ;  /* 0x000000888004723c */ /* 0x044fea0000041804 */
[----:B------:R-:W-:Y:S02]  /*6cd0*/  FMUL.FTZ R97, R2, R97 ;  /* 0x0000006102617220 */ /* 0x000fe40000410000 */
[C---:B------:R-:W-:Y:S01]  /*6ce0*/  FMUL.FTZ R98, R0.reuse, R98 ;  /* 0x0000006200627220 */ /* 0x040fe20000410000 */
[C---:B------:R-:W-:Y:S01]  /*6cf0*/  HMMA.16816.F32.BF16 R8, R128.reuse, R138, R8 ;  /* 0x0000008a8008723c */ /* 0x040fe20000041808 */
[----:B------:R-:W2:Y:S01]  /*6d00*/  LDSM.16.MT88.4 R136, [R224+0x4100] ;  /* 0x00410000e088783b */ /* 0x000ea20000004200 */
[----:B------:R-:W-:Y:S02]  /*6d10*/  MUFU.EX2 R163, R44 ;  /* 0x0000002c00a37308 */ /* 0x000fe40000000800 */
[----:B------:R-:W-:Y:S02]  /*6d20*/  FMUL.FTZ R99, R0, R99 ;  /* 0x0000006300637220 */ /* 0x000fe40000410000 */
[C---:B------:R-:W-:Y:S02]  /*6d30*/  FMUL.FTZ R100, R2.reuse, R100 ;  /* 0x0000006402647220 */ /* 0x040fe40000410000 */
[C---:B---3--:R-:W-:Y:S04]  /*6d40*/  HMMA.16816.F32.BF16 R68, R128.reuse, R144, R68 ;  /* 0x000000908044723c */ /* 0x048fe80000041844 */
[----:B------:R-:W-:Y:S01]  /*6d50*/  MUFU.EX2 R165, R45 ;  /* 0x0000002d00a57308 */ /* 0x000fe20000000800 */
[----:B------:R-:W-:Y:S02]  /*6d60*/  FMUL.FTZ R101, R2, R101 ;  /* 0x0000006502657220 */ /* 0x000fe40000410000 */
[C---:B------:R-:W-:Y:S01]  /*6d70*/  FMUL.FTZ R102, R0.reuse, R102 ;  /* 0x0000006600667220 */ /* 0x040fe20000410000 */
[C---:B------:R-:W-:Y:S01]  /*6d80*/  HMMA.16816.F32.BF16 R72, R128.reuse, R146, R72 ;  /* 0x000000928048723c */ /* 0x040fe20000041848 */
[----:B------:R-:W3:Y:S03]  /*6d90*/  LDSM.16.MT88.4 R144, [R222+0x4100] ;  /* 0x00410000de90783b */ /* 0x000ee60000004200 */
[----:B------:R-:W-:Y:S02]  /*6da0*/  FMUL.FTZ R103, R0, R103 ;  /* 0x0000006700677220 */ /* 0x000fe40000410000 */
[----:B------:R-:W-:Y:S01]  /*6db0*/  MUFU.EX2 R152, R51 ;  /* 0x0000003300987308 */ /* 0x000fe20000000800 */
[C---:B------:R-:W-:Y:S01]  /*6dc0*/  FMUL.FTZ R104, R2.reuse, R104 ;  /* 0x0000006802687220 */ /* 0x040fe20000410000 */
[C---:B----4-:R-:W-:Y:S04]  /*6dd0*/  HMMA.16816.F32.BF16 R76, R128.reuse, R148, R76 ;  /* 0x00000094804c723c */ /* 0x050fe8000004184c */
[----:B------:R-:W-:Y:S02]  /*6de0*/  FMUL.FTZ R105, R2, R105 ;  /* 0x0000006902697220 */ /* 0x000fe40000410000 */
[C---:B------:R-:W-:Y:S02]  /*6df0*/  FMUL.FTZ R106, R0.reuse, R106 ;  /* 0x0000006a006a7220 */ /* 0x040fe40000410000 */
[C---:B------:R-:W-:Y:S01]  /*6e00*/  HMMA.16816.F32.BF16 R80, R128.reuse, R150, R80 ;  /* 0x000000968050723c */ /* 0x040fe20000041850 */
[----:B------:R-:W-:Y:S01]  /*6e10*/  LDSM.16.MT88.4 R148, [R220+0x900] ;  /* 0x00090000dc94783b */ /* 0x000fe20000004200 */
[----:B------:R-:W-:Y:S02]  /*6e20*/  MUFU.EX2 R251, R251 ;  /* 0x000000fb00fb7308 */ /* 0x000fe40000000800 */
[----:B------:R-:W-:Y:S02]  /*6e30*/  FMUL.FTZ R107, R0, R107 ;  /* 0x0000006b006b7220 */ /* 0x000fe40000410000 */
[--C-:B------:R-:W-:Y:S02]  /*6e40*/  FFMA.FTZ R193, R12, c[0x0][0x2d0], -R244.reuse ;  /* 0x0000b4000cc17a23 */ /* 0x100fe400000108f4 */
[C---:B-1----:R-:W-:Y:S04]  /*6e50*/  HMMA.16816.F32.BF16 R84, R128.reuse, R124, R84 ;  /* 0x0000007c8054723c */ /* 0x042fe80000041854 */
[C---:B------:R-:W-:Y:S01]  /*6e60*/  FMUL.FTZ R12, R2.reuse, R120 ;  /* 0x00000078020c7220 */ /* 0x040fe20000410000 */
[----:B------:R-:W-:Y:S01]  /*6e70*/  MUFU.EX2 R193, R193 ;  /* 0x000000c100c17308 */ /* 0x000fe20000000800 */
[----:B------:R-:W-:Y:S02]  /*6e80*/  FFMA.FTZ R240, R13, c[0x0][0x2d0], -R244 ;  /* 0x0000b4000df07a23 */ /* 0x000fe400000108f4 */
[C---:B------:R-:W-:Y:S01]  /*6e90*/  HMMA.16816.F32.BF16 R88, R128.reuse, R126, R88 ;  /* 0x0000007e8058723c */ /* 0x040fe20000041858 */
[----:B------:R-:W1:Y:S03]  /*6ea0*/  LDSM.16.MT88.4 R124, [R221+0x4100] ;  /* 0x00410000dd7c783b */ /* 0x000e660000004200 */
[----:B------:R-:W-:Y:S02]  /*6eb0*/  FMUL.FTZ R13, R2, R121 ;  /* 0x00000079020d7220 */ /* 0x000fe40000410000 */
[--C-:B------:R-:W-:Y:S01]  /*6ec0*/  FFMA.FTZ R245, R14, c[0x0][0x2d0], -R194.reuse ;  /* 0x0000b4000ef57a23 */ /* 0x100fe200000108c2 */
[----:B------:R-:W4:Y:S01]  /*6ed0*/  MUFU.EX2 R240, R240 ;  /* 0x000000f000f07308 */ /* 0x000f220000000800 */
[C---:B--2---:R-:W-:Y:S04]  /*6ee0*/  HMMA.16816.F32.BF16 R92, R128.reuse, R136, R92 ;  /* 0x00000088805c723c */ /* 0x044fe8000004185c */
[C---:B------:R-:W-:Y:S02]  /*6ef0*/  FMUL.FTZ R14, R0.reuse, R122 ;  /* 0x0000007a000e7220 */ /* 0x040fe40000410000 */
[----:B------:R-:W-:Y:S02]  /*6f00*/  FFMA.FTZ R246, R15, c[0x0][0x2d0], -R194 ;  /* 0x0000b4000ff67a23 */ /* 0x000fe400000108c2 */
[C---:B------:R-:W-:Y:S01]  /*6f10*/  HMMA.16816.F32.BF16 R96, R128.reuse, R138, R96 ;  /* 0x0000008a8060723c */ /* 0x040fe20000041860 */
[----:B------:R-:W2:Y:S01]  /*6f20*/  LDSM.16.MT88.4 R136, [R220+0x4100] ;  /* 0x00410000dc88783b */ /* 0x000ea20000004200 */
[----:B------:R-:W-:Y:S02]  /*6f30*/  MUFU.EX2 R245, R245 ;  /* 0x000000f500f57308 */ /* 0x000fe40000000800 */
[----:B------:R-:W-:Y:S02]  /*6f40*/  FMUL.FTZ R15, R0, R123 ;  /* 0x0000007b000f7220 */ /* 0x000fe40000410000 */
[C---:B------:R-:W-:Y:S02]  /*6f50*/  FMUL.FTZ R108, R2.reuse, R108 ;  /* 0x0000006c026c7220 */ /* 0x040fe40000410000 */
[C---:B---3--:R-:W-:Y:S01]  /*6f60*/  HMMA.16816.F32.BF16 R100, R128.reuse, R144, R100 ;  /* 0x000000908064723c */ /* 0x048fe20000041864 */
[----:B------:R-:W3:Y:S03]  /*6f70*/  LDSM.16.MT88.4 R120, [R224+0x900] ;  /* 0x00090000e078783b */ /* 0x000ee60000004200 */
[----:B------:R-:W5:Y:S01]  /*6f80*/  MUFU.EX2 R246, R246 ;  /* 0x000000f600f67308 */ /* 0x000f620000000800 */
[----:B------:R-:W-:Y:S02]  /*6f90*/  FMUL.FTZ R109, R2, R109 ;  /* 0x0000006d026d7220 */ /* 0x000fe40000410000 */
[----:B------:R-:W-:Y:S01]  /*6fa0*/  FMUL.FTZ R110, R0, R110 ;  /* 0x0000006e006e7220 */ /* 0x000fe20000410000 */
[C---:B------:R-:W-:Y:S01]  /*6fb0*/  HMMA.16816.F32.BF16 R104, R128.reuse, R146, R104 ;  /* 0x000000928068723c */ /* 0x040fe20000041868 */
[----:B------:R-:W-:Y:S03]  /*6fc0*/  LDSM.16.MT88.4 R144, [R221+0x900] ;  /* 0x00090000dd90783b */ /* 0x000fe60000004200 */
[--C-:B------:R-:W-:Y:S02]  /*6fd0*/  FFMA.FTZ R195, R16, c[0x0][0x2d0], -R244.reuse ;  /* 0x0000b40010c37a23 */ /* 0x100fe400000108f4 */
[----:B------:R-:W-:Y:S01]  /*6fe0*/  FFMA.FTZ R242, R17, c[0x0][0x2d0], -R244 ;  /* 0x0000b40011f27a23 */ /* 0x000fe200000108f4 */
[----:B------:R-:W-:Y:S01]  /*6ff0*/  MUFU.EX2 R252, R252 ;  /* 0x000000fc00fc7308 */ /* 0x000fe20000000800 */
[--C-:B------:R-:W-:Y:S01]  /*7000*/  FFMA.FTZ R247, R18, c[0x0][0x2d0], -R194.reuse ;  /* 0x0000b40012f77a23 */ /* 0x100fe200000108c2 */
[C---:B-1----:R-:W-:Y:S03]  /*7010*/  HMMA.16816.F32.BF16 R12, R128.reuse, R124, R12 ;  /* 0x0000007c800c723c */ /* 0x042fe6000004180c */
[----:B------:R-:W-:Y:S02]  /*7020*/  FFMA.FTZ R248, R19, c[0x0][0x2d0], -R194 ;  /* 0x0000b40013f87a23 */ /* 0x000fe400000108c2 */
[----:B------:R-:W-:Y:S02]  /*7030*/  FMUL.FTZ R111, R0, R111 ;  /* 0x0000006f006f7220 */ /* 0x000fe40000410000 */
[----:B------:R-:W-:Y:S01]  /*7040*/  FMUL.FTZ R16, R2, R116 ;  /* 0x0000007402107220 */ /* 0x000fe20000410000 */
[----:B------:R-:W-:Y:S01]  /*7050*/  MUFU.EX2 R195, R195 ;  /* 0x000000c300c37308 */ /* 0x000fe20000000800 */
[----:B----4-:R-:W-:Y:S03]  /*7060*/  F2FP.BF16.PACK_AB R116, R240, R193 ;  /* 0x000000c1f074723e */ /* 0x010fe600000010ff */
[C---:B------:R-:W-:Y:S01]  /*7070*/  HMMA.16816.F32.BF16 R108, R128.reuse, R126, R108 ;  /* 0x0000007e806c723c */ /* 0x040fe2000004186c */
[----:B------:R-:W1:Y:S02]  /*7080*/  LDSM.16.MT88.4 R124, [R222+0x900] ;  /* 0x00090000de7c783b */ /* 0x000e640000004200 */
[----:B------:R-:W-:Y:S01]  /*7090*/  FMUL.FTZ R17, R2, R117 ;  /* 0x0000007502117220 */ /* 0x000fe20000410000 */
[----:B-----5:R-:W-:Y:S01]  /*70a0*/  F2FP.BF16.PACK_AB R117, R246, R245 ;  /* 0x000000f5f675723e */ /* 0x020fe200000010ff */
[C---:B------:R-:W-:Y:S01]  /*70b0*/  FMUL.FTZ R18, R0.reuse, R118 ;  /* 0x0000007600127220 */ /* 0x040fe20000410000 */
[----:B------:R-:W4:Y:S01]  /*70c0*/  MUFU.EX2 R242, R242 ;  /* 0x000000f200f27308 */ /* 0x000f220000000800 */
[----:B------:R-:W-:Y:S02]  /*70d0*/  FMUL.FTZ R19, R0, R119 ;  /* 0x0000007700137220 */ /* 0x000fe40000410000 */
[C---:B------:R-:W-:Y:S03]  /*70e0*/  FMUL.FTZ R112, R2.reuse, R112 ;  /* 0x0000007002707220 */ /* 0x040fe60000410000 */
[----:B------:R-:W-:Y:S02]  /*70f0*/  FMUL.FTZ R113, R2, R113 ;  /* 0x0000007102717220 */ /* 0x000fe40000410000 */
[C---:B--2---:R-:W-:Y:S02]  /*7100*/  HMMA.16816.F32.BF16 R16, R128.reuse, R136, R16 ;  /* 0x000000888010723c */ /* 0x044fe40000041810 */
[----:B------:R-:W-:Y:S01]  /*7110*/  MUFU.EX2 R247, R247 ;  /* 0x000000f700f77308 */ /* 0x000fe20000000800 */
[C---:B------:R-:W-:Y:S02]  /*7120*/  FMUL.FTZ R114, R0.reuse, R114 ;  /* 0x0000007200727220 */ /* 0x040fe40000410000 */
[----:B------:R-:W-:Y:S02]  /*7130*/  FMUL.FTZ R115, R0, R115 ;  /* 0x0000007300737220 */ /* 0x000fe40000410000 */
[----:B------:R-:W-:Y:S02]  /*7140*/  FFMA.FTZ R249, R20, c[0x0][0x2d0], -R244 ;  /* 0x0000b40014f97a23 */ /* 0x000fe400000108f4 */
[----:B------:R-:W-:Y:S03]  /*7150*/  FFMA.FTZ R20, R26, c[0x0][0x2d0], -R194 ;  /* 0x0000b4001a147a23 */ /* 0x000fe600000108c2 */
[----:B------:R-:W-:Y:S01]  /*7160*/  HMMA.16816.F32.BF16 R112, R128, R138, R112 ;  /* 0x0000008a8070723c */ /* 0x000fe20000041870 */
[----:B------:R-:W2:Y:S01]  /*7170*/  MUFU.EX2 R248, R248 ;  /* 0x000000f800f87308 */ /* 0x000ea20000000800 */
[----:B------:R-:W5:Y:S01]  /*7180*/  LDSM.16.MT88.4 R128, [R224+0x4900] ;  /* 0x00490000e080783b */ /* 0x000f620000004200 */
[----:B------:R-:W-:Y:S01]  /*7190*/  FFMA.FTZ R250, R21, c[0x0][0x2d0], -R244 ;  /* 0x0000b40015fa7a23 */ /* 0x000fe200000108f4 */
[----:B----4-:R-:W-:Y:S01]  /*71a0*/  F2FP.BF16.PACK_AB R118, R242, R195 ;  /* 0x000000c3f276723e */ /* 0x010fe200000010ff */
[----:B------:R-:W-:Y:S02]  /*71b0*/  FFMA.FTZ R21, R27, c[0x0][0x2d0], -R194 ;  /* 0x0000b4001b157a23 */ /* 0x000fe400000108c2 */
[--C-:B------:R-:W-:Y:S02]  /*71c0*/  FFMA.FTZ R32, R32, c[0x0][0x2d0], -R244.reuse ;  /* 0x0000b40020207a23 */ /* 0x100fe400000108f4 */
[----:B------:R-:W-:Y:S01]  /*71d0*/  FFMA.FTZ R48, R48, c[0x0][0x2d0], -R244 ;  /* 0x0000b40030307a23 */ /* 0x000fe200000108f4 */
[----:B------:R-:W-:Y:S01]  /*71e0*/  LDSM.16.MT88.4 R136, [R220+0x4900] ;  /* 0x00490000dc88783b */ /* 0x000fe20000004200 */
[----:B------:R-:W-:Y:S01]  /*71f0*/  MUFU.EX2 R154, R21 ;  /* 0x00000015009a7308 */ /* 0x000fe20000000800 */
[--C-:B------:R-:W-:Y:S02]  /*7200*/  FFMA.FTZ R22, R22, c[0x0][0x2d0], -R194.reuse ;  /* 0x0000b40016167a23 */ /* 0x100fe400000108c2 */
[----:B------:R-:W-:Y:S02]  /*7210*/  FFMA.FTZ R23, R23, c[0x0][0x2d0], -R194 ;  /* 0x0000b40017177a23 */ /* 0x000fe400000108c2 */
[----:B------:R-:W-:Y:S02]  /*7220*/  FFMA.FTZ R173, R0, R241, R173 ;  /* 0x000000f100ad7223 */ /* 0x000fe400000100ad */
[----:B------:R-:W-:Y:S01]  /*7230*/  LDSM.16.MT88.4 R24, [R222+0x1100] ;  /* 0x00110000de18783b */ /* 0x000fe20000004200 */
[--C-:B------:R-:W-:Y:S02]  /*7240*/  FFMA.FTZ R52, R52, c[0x0][0x2d0], -R244.reuse ;  /* 0x0000b40034347a23 */ /* 0x100fe400000108f4 */
[----:B------:R4:W-:Y:S01]  /*7250*/  MUFU.EX2 R155, R32 ;  /* 0x00000020009b7308 */ /* 0x0009e20000000800 */
[--C-:B------:R-:W-:Y:S02]  /*7260*/  FFMA.FTZ R53, R53, c[0x0][0x2d0], -R244.reuse ;  /* 0x0000b40035357a23 */ /* 0x100fe400000108f4 */
[--C-:B------:R-:W-:Y:S01]  /*7270*/  FFMA.FTZ R56, R56, c[0x0][0x2d0], -R244.reuse ;  /* 0x0000b40038387a23 */ /* 0x100fe200000108f4 */
[----:B--2---:R-:W-:Y:S01]  /*7280*/  F2FP.BF16.PACK_AB R119, R248, R247 ;  /* 0x000000f7f877723e */ /* 0x004fe200000010ff */
[----:B------:R-:W-:Y:S02]  /*7290*/  FFMA.FTZ R57, R57, c[0x0][0x2d0], -R244 ;  /* 0x0000b40039397a23 */ /* 0x000fe400000108f4 */
[--C-:B------:R-:W-:Y:S02]  /*72a0*/  FFMA.FTZ R54, R54, c[0x0][0x2d0], -R194.reuse ;  /* 0x0000b40036367a23 */ /* 0x100fe400000108c2 */
[--C-:B------:R-:W-:Y:S01]  /*72b0*/  FFMA.FTZ R55, R55, c[0x0][0x2d0], -R194.reuse ;  /* 0x0000b40037377a23 */ /* 0x100fe200000108c2 */
[----:B------:R2:W-:Y:S01]  /*72c0*/  MUFU.EX2 R167, R48 ;  /* 0x0000003000a77308 */ /* 0x0005e20000000800 */
[C---:B---3--:R-:W-:Y:S05]  /*72d0*/  HMMA.16816.F32.BF16 R4, R116.reuse, R120, R4 ;  /* 0x000000787404723c */ /* 0x048fea0000041804 */
[--C-:B------:R-:W-:Y:S02]  /*72e0*/  FFMA.FTZ R58, R58, c[0x0][0x2d0], -R194.reuse ;  /* 0x0000b4003a3a7a23 */ /* 0x100fe400000108c2 */
[----:B------:R-:W-:Y:S01]  /*72f0*/  FFMA.FTZ R59, R59, c[0x0][0x2d0], -R194 ;  /* 0x0000b4003b3b7a23 */ /* 0x000fe200000108c2 */
[C---:B------:R-:W-:Y:S01]  /*7300*/  HMMA.16816.F32.BF16 R8, R116.reuse, R122, R8 ;  /* 0x0000007a7408723c */ /* 0x040fe20000041808 */
[----:B------:R-:W3:Y:S01]  /*7310*/  LDSM.16.MT88.4 R120, [R222+0x4900] ;  /* 0x00490000de78783b */ /* 0x000ee20000004200 */
[----:B------:R-:W-:Y:S02]  /*7320*/  MUFU.EX2 R249, R249 ;  /* 0x000000f900f97308 */ /* 0x000fe40000000800 */
[----:B------:R-:W-:Y:S02]  /*7330*/  FFMA.FTZ R60, R60, c[0x0][0x2d0], -R244 ;  /* 0x0000b4003c3c7a23 */ /* 0x000fe400000108f4 */
[----:B----4-:R-:W-:Y:S02]  /*7340*/  FFMA.FTZ R32, R31, c[0x0][0x2d0], -R194 ;  /* 0x0000b4001f207a23 */ /* 0x010fe400000108c2 */
[C---:B-1----:R-:W-:Y:S01]  /*7350*/  HMMA.16816.F32.BF16 R68, R116.reuse, R124, R68 ;  /* 0x0000007c7444723c */ /* 0x042fe20000041844 */
[----:B------:R-:W-:Y:S03]  /*7360*/  LDSM.16.MT88.4 R28, [R222+0x1900] ;  /* 0x00190000de1c783b */ /* 0x000fe60000004200 */
[----:B------:R-:W-:Y:S01]  /*7370*/  MUFU.EX2 R166, R32 ;  /* 0x0000002000a67308 */ /* 0x000fe20000000800 */
[----:B------:R-:W-:Y:S02]  /*7380*/  FFMA.FTZ R61, R61, c[0x0][0x2d0], -R244 ;  /* 0x0000b4003d3d7a23 */ /* 0x000fe400000108f4 */
[----:B--2---:R-:W-:Y:S01]  /*7390*/  FFMA.FTZ R48, R47, c[0x0][0x2d0], -R194 ;  /* 0x0000b4002f307a23 */ /* 0x004fe200000108c2 */
[C---:B------:R-:W-:Y:S01]  /*73a0*/  HMMA.16816.F32.BF16 R72, R116.reuse, R126, R72 ;  /* 0x0000007e7448723c */ /* 0x040fe20000041848 */
[----:B------:R-:W1:Y:S03]  /*73b0*/  LDSM.16.MT88.4 R124, [R221+0x4900] ;  /* 0x00490000dd7c783b */ /* 0x000e660000004200 */
[----:B------:R-:W-:Y:S02]  /*73c0*/  FFMA.FTZ R64, R64, c[0x0][0x2d0], -R244 ;  /* 0x0000b40040407a23 */ /* 0x000fe400000108f4 */
[----:B------:R-:W2:Y:S01]  /*73d0*/  MUFU.EX2 R250, R250 ;  /* 0x000000fa00fa7308 */ /* 0x000ea20000000800 */
[--C-:B------:R-:W-:Y:S01]  /*73e0*/  FFMA.FTZ R62, R62, c[0x0][0x2d0], -R194.reuse ;  /* 0x0000b4003e3e7a23 */ /* 0x100fe200000108c2 */
[C---:B------:R-:W-:Y:S04]  /*73f0*/  HMMA.16816.F32.BF16 R76, R116.reuse, R144, R76 ;  /* 0x00000090744c723c */ /* 0x040fe8000004184c */
[--C-:B------:R-:W-:Y:S02]  /*7400*/  FFMA.FTZ R63, R63, c[0x0][0x2d0], -R194.reuse ;  /* 0x0000b4003f3f7a23 */ /* 0x100fe400000108c2 */
[----:B------:R-:W-:Y:S02]  /*7410*/  FFMA.FTZ R66, R66, c[0x0][0x2d0], -R194 ;  /* 0x0000b40042427a23 */ /* 0x000fe400000108c2 */
[C---:B------:R-:W-:Y:S01]  /*7420*/  HMMA.16816.F32.BF16 R80, R116.reuse, R146, R80 ;  /* 0x000000927450723c */ /* 0x040fe20000041850 */
[----:B------:R-:W-:Y:S01]  /*7430*/  LDSM.16.MT88.4 R144, [R220+0x5100] ;  /* 0x00510000dc90783b */ /* 0x000fe20000004200 */
[----:B------:R-:W-:Y:S02]  /*7440*/  MUFU.EX2 R159, R159 ;  /* 0x0000009f009f7308 */ /* 0x000fe40000000800 */
[----:B------:R-:W-:Y:S02]  /*7450*/  FADD.FTZ R174, R174, R173 ;  /* 0x000000adaeae7221 */ /* 0x000fe40000010000 */
[----:B------:R-:W-:Y:S02]  /*7460*/  FFMA.FTZ R133, R2, R243, R133 ;  /* 0x000000f302857223 */ /* 0x000fe40000010085 */
[C---:B------:R-:W-:Y:S04]  /*7470*/  HMMA.16816.F32.BF16 R84, R116.reuse, R148, R84 ;  /* 0x000000947454723c */ /* 0x040fe80000041854 */
[----:B------:R-:W-:Y:S01]  /*7480*/  MUFU.EX2 R148, R50 ;  /* 0x0000003200947308 */ /* 0x000fe20000000800 */
[----:B------:R-:W-:Y:S02]  /*7490*/  FADD.FTZ R175, R175, R174 ;  /* 0x000000aeafaf7221 */ /* 0x000fe40000010000 */
[----:B------:R-:W-:Y:S01]  /*74a0*/  FADD.FTZ R134, R134, R133 ;  /* 0x0000008586867221 */ /* 0x000fe20000010000 */
[C---:B------:R-:W-:Y:S04]  /*74b0*/  HMMA.16816.F32.BF16 R88, R116.reuse, R150, R88 ;  /* 0x000000967458723c */ /* 0x040fe80000041858 */
[----:B------:R-:W-:Y:S01]  /*74c0*/  FADD.FTZ R192, R192, R175 ;  /* 0x000000afc0c07221 */ /* 0x000fe20000010000 */
[----:B------:R-:W-:Y:S01]  /*74d0*/  MOV R133, R132 ;  /* 0x0000008400857202 */ /* 0x000fe20000000f00 */
[----:B------:R2:W-:Y:S01]  /*74e0*/  MUFU.EX2 R151, R20 ;  /* 0x0000001400977308 */ /* 0x0005e20000000800 */
[----:B------:R-:W-:Y:S01]  /*74f0*/  FADD.FTZ R135, R135, R134 ;  /* 0x0000008687877221 */ /* 0x000fe20000010000 */
[C---:B-----5:R-:W-:Y:S04]  /*7500*/  HMMA.16816.F32.BF16 R92, R116.reuse, R128, R92 ;  /* 0x00000080745c723c */ /* 0x060fe8000004185c */
[----:B------:R-:W-:Y:S02]  /*7510*/  FADD.FTZ R245, R245, R192 ;  /* 0x000000c0f5f57221 */ /* 0x000fe40000010000 */
[----:B------:R-:W-:Y:S02]  /*7520*/  FADD.FTZ R172, R172, R135 ;  /* 0x00000087acac7221 */ /* 0x000fe40000010000 */
[C---:B------:R-:W-:Y:S01]  /*7530*/  HMMA.16816.F32.BF16 R96, R116.reuse, R130, R96 ;  /* 0x000000827460723c */ /* 0x040fe20000041860 */
[----:B------:R-:W-:Y:S01]  /*7540*/  LDSM.16.MT88.4 R128, [R222+0x5100] ;  /* 0x00510000de80783b */ /* 0x000fe20000004200 */
[----:B------:R4:W-:Y:S02]  /*7550*/  MUFU.EX2 R149, R22 ;  /* 0x0000001600957308 */ /* 0x0009e40000000800 */
[----:B------:R-:W-:Y:S02]  /*7560*/  FADD.FTZ R246, R246, R245 ;  /* 0x000000f5f6f67221 */ /* 0x000fe40000010000 */
[----:B------:R-:W-:Y:S02]  /*7570*/  FADD.FTZ R193, R193, R172 ;  /* 0x000000acc1c17221 */ /* 0x000fe40000010000 */
[C---:B---3--:R-:W-:Y:S04]  /*7580*/  HMMA.16816.F32.BF16 R100, R116.reuse, R120, R100 ;  /* 0x000000787464723c */ /* 0x048fe80000041864 */
[----:B------:R-:W3:Y:S01]  /*7590*/  MUFU.EX2 R150, R23 ;  /* 0x0000001700967308 */ /* 0x000ee20000000800 */
[----:B------:R-:W-:Y:S01]  /*75a0*/  FADD.FTZ R247, R247, R246 ;  /* 0x000000f6f7f77221 */ /* 0x000fe20000010000 */
[----:B--2---:R-:W-:Y:S01]  /*75b0*/  F2FP.BF16.PACK_AB R20, R250, R249 ;  /* 0x000000f9fa14723e */ /* 0x004fe200000010ff */
[----:B------:R-:W-:Y:S01]  /*75c0*/  FADD.FTZ R240, R240, R193 ;  /* 0x000000c1f0f07221 */ /* 0x000fe20000010000 */
[C---:B------:R-:W-:Y:S01]  /*75d0*/  HMMA.16816.F32.BF16 R104, R116.reuse, R122, R104 ;  /* 0x0000007a7468723c */ /* 0x040fe20000041868 */
[----:B------:R-:W2:Y:S03]  /*75e0*/  LDSM.16.MT88.4 R120, [R224+0x1100] ;  /* 0x00110000e078783b */ /* 0x000ea60000004200 */
[----:B------:R-:W-:Y:S02]  /*75f0*/  FADD.FTZ R248, R248, R247 ;  /* 0x000000f7f8f87221 */ /* 0x000fe40000010000 */
[----:B------:R-:W-:Y:S01]  /*7600*/  MUFU.EX2 R52, R52 ;  /* 0x0000003400347308 */ /* 0x000fe20000000800 */
[----:B------:R-:W-:Y:S01]  /*7610*/  FADD.FTZ R195, R195, R240 ;  /* 0x000000f0c3c37221 */ /* 0x000fe20000010000 */
[C---:B-1----:R-:W-:Y:S04]  /*7620*/  HMMA.16816.F32.BF16 R12, R116.reuse, R124, R12 ;  /* 0x0000007c740c723c */ /* 0x042fe8000004180c */
[----:B----4-:R-:W-:Y:S01]  /*7630*/  F2FP.BF16.PACK_AB R22, R252, R251 ;  /* 0x000000fbfc16723e */ /* 0x010fe200000010ff */
[----:B------:R-:W-:Y:S03]  /*7640*/  FADD.FTZ R242, R242, R195 ;  /* 0x000000c3f2f27221 */ /* 0x000fe60000010000 */
[C---:B------:R-:W-:Y:S01]  /*7650*/  HMMA.16816.F32.BF16 R108, R116.reuse, R126, R108 ;  /* 0x0000007e746c723c */ /* 0x040fe2000004186c */
[----:B------:R-:W-:Y:S01]  /*7660*/  LDSM.16.MT88.4 R124, [R220+0x1100] ;  /* 0x00110000dc7c783b */ /* 0x000fe20000004200 */
[----:B------:R-:W-:Y:S02]  /*7670*/  MUFU.EX2 R53, R53 ;  /* 0x0000003500357308 */ /* 0x000fe40000000800 */
[----:B---3--:R-:W-:Y:S01]  /*7680*/  F2FP.BF16.PACK_AB R21, R150, R149 ;  /* 0x000000959615723e */ /* 0x008fe200000010ff */
[----:B------:R-:W-:Y:S01]  /*7690*/  FADD.FTZ R249, R249, R242 ;  /* 0x000000f2f9f97221 */ /* 0x000fe20000010000 */
[----:B------:R-:W-:Y:S02]  /*76a0*/  F2FP.BF16.PACK_AB R23, R154, R151 ;  /* 0x000000979a17723e */ /* 0x000fe400000010ff */
[C---:B------:R-:W-:Y:S04]  /*76b0*/  HMMA.16816.F32.BF16 R16, R116.reuse, R136, R16 ;  /* 0x000000887410723c */ /* 0x040fe80000041810 */
[----:B------:R-:W-:Y:S01]  /*76c0*/  MUFU.EX2 R56, R56 ;  /* 0x0000003800387308 */ /* 0x000fe20000000800 */
[----:B------:R-:W-:Y:S03]  /*76d0*/  FADD.FTZ R250, R250, R249 ;  /* 0x000000f9fafa7221 */ /* 0x000fe60000010000 */
[----:B------:R-:W-:Y:S01]  /*76e0*/  HMMA.16816.F32.BF16 R112, R116, R138, R112 ;  /* 0x0000008a7470723c */ /* 0x000fe20000041870 */
[----:B------:R-:W1:Y:S03]  /*76f0*/  LDSM.16.MT88.4 R116, [R221+0x1100] ;  /* 0x00110000dd74783b */ /* 0x000e660000004200 */
[----:B------:R-:W-:Y:S02]  /*7700*/  FADD.FTZ R251, R251, R250 ;  /* 0x000000fafbfb7221 */ /* 0x000fe40000010000 */
[----:B------:R-:W-:Y:S02]  /*7710*/  MUFU.EX2 R57, R57 ;  /* 0x0000003900397308 */ /* 0x000fe40000000800 */
[----:B------:R-:W-:Y:S01]  /*7720*/  FADD.FTZ R252, R252, R251 ;  /* 0x000000fbfcfc7221 */ /* 0x000fe20000010000 */
[C---:B--2---:R-:W-:Y:S01]  /*7730*/  HMMA.16816.F32.BF16 R4, R20.reuse, R120, R4 ;  /* 0x000000781404723c */ /* 0x044fe20000041804 */
[----:B------:R-:W-:Y:S06]  /*7740*/  LDSM.16.MT88.4 R136, [R221+0x5100] ;  /* 0x00510000dd88783b */ /* 0x000fec0000004200 */
[----:B------:R-:W-:Y:S01]  /*7750*/  MUFU.EX2 R54, R54 ;  /* 0x0000003600367308 */ /* 0x000fe20000000800 */
[C---:B------:R-:W-:Y:S01]  /*7760*/  HMMA.16816.F32.BF16 R8, R20.reuse, R122, R8 ;  /* 0x0000007a1408723c */ /* 0x040fe20000041808 */
[----:B------:R-:W2:Y:S07]  /*7770*/  LDSM.16.MT88.4 R120, [R224+0x5100] ;  /* 0x00510000e078783b */ /* 0x000eae0000004200 */
[C---:B------:R-:W-:Y:S01]  /*7780*/  HMMA.16816.F32.BF16 R68, R20.reuse, R24, R68 ;  /* 0x000000181444723c */ /* 0x040fe20000041844 */
[----:B------:R-:W-:Y:S07]  /*7790*/  MUFU.EX2 R55, R55 ;  /* 0x0000003700377308 */ /* 0x000fee0000000800 */
[C---:B------:R-:W-:Y:S01]  /*77a0*/  HMMA.16816.F32.BF16 R72, R20.reuse, R26, R72 ;  /* 0x0000001a1448723c */ /* 0x040fe20000041848 */
[----:B------:R-:W3:Y:S02]  /*77b0*/  LDSM.16.MT88.4 R24, [R224+0x1900] ;  /* 0x00190000e018783b */ /* 0x000ee40000004200 */
[----:B------:R-:W-:Y:S05]  /*77c0*/  MUFU.EX2 R58, R58 ;  /* 0x0000003a003a7308 */ /* 0x000fea0000000800 */
[C---:B-1----:R-:W-:Y:S05]  /*77d0*/  HMMA.16816.F32.BF16 R76, R20.reuse, R116, R76 ;  /* 0x00000074144c723c */ /* 0x042fea000004184c */
[----:B------:R-:W-:Y:S02]  /*77e0*/  MUFU.EX2 R59, R59 ;  /* 0x0000003b003b7308 */ /* 0x000fe40000000800 */
[----:B------:R-:W-:Y:S01]  /*77f0*/  FFMA.FTZ R116, R35, c[0x0][0x2d0], -R194 ;  /* 0x0000b40023747a23 */ /* 0x000fe200000108c2 */
[C---:B------:R-:W-:Y:S01]  /*7800*/  HMMA.16816.F32.BF16 R80, R20.reuse, R118, R80 ;  /* 0x000000761450723c */ /* 0x040fe20000041850 */
[----:B------:R-:W1:Y:S06]  /*7810*/  LDSM.16.MT88.4 R32, [R221+0x1900] ;  /* 0x00190000dd20783b */ /* 0x000e6c0000004200 */
[----:B------:R4:W5:Y:S01]  /*7820*/  MUFU.EX2 R161, R116 ;  /* 0x0000007400a17308 */ /* 0x0009620000000800 */
[C---:B------:R-:W-:Y:S08]  /*7830*/  HMMA.16816.F32.BF16 R84, R20.reuse, R124, R84 ;  /* 0x0000007c1454723c */ /* 0x040ff00000041854 */
[C---:B------:R-:W-:Y:S01]  /*7840*/  HMMA.16816.F32.BF16 R88, R20.reuse, R126, R88 ;  /* 0x0000007e1458723c */ /* 0x040fe20000041858 */
[----:B------:R-:W-:Y:S01]  /*7850*/  LDSM.16.MT88.4 R124, [R224+0x3900] ;  /* 0x00390000e07c783b */ /* 0x000fe20000004200 */
[----:B------:R-:W-:Y:S06]  /*7860*/  MUFU.EX2 R60, R60 ;  /* 0x0000003c003c7308 */ /* 0x000fec0000000800 */
[C---:B--2---:R-:W-:Y:S04]  /*7870*/  HMMA.16816.F32.BF16 R92, R20.reuse, R120, R92 ;  /* 0x00000078145c723c */ /* 0x044fe8000004185c */
[----:B------:R-:W-:Y:S01]  /*7880*/  MUFU.EX2 R61, R61 ;  /* 0x0000003d003d7308 */ /* 0x000fe20000000800 */
[----:B----4-:R-:W2:Y:S03]  /*7890*/  LDSM.16.MT88.4 R116, [R220+0x1900] ;  /* 0x00190000dc74783b */ /* 0x010ea60000004200 */
[C---:B------:R-:W-:Y:S04]  /*78a0*/  HMMA.16816.F32.BF16 R96, R20.reuse, R122, R96 ;  /* 0x0000007a1460723c */ /* 0x040fe80000041860 */
[--C-:B------:R-:W-:Y:S02]  /*78b0*/  FFMA.FTZ R120, R36, c[0x0][0x2d0], -R244.reuse ;  /* 0x0000b40024787a23 */ /* 0x100fe400000108f4 */
[--C-:B------:R-:W-:Y:S01]  /*78c0*/  FFMA.FTZ R121, R37, c[0x0][0x2d0], -R244.reuse ;  /* 0x0000b40025797a23 */ /* 0x100fe200000108f4 */
[----:B------:R-:W-:Y:S01]  /*78d0*/  MUFU.EX2 R64, R64 ;  /* 0x0000004000407308 */ /* 0x000fe20000000800 */
[C---:B------:R-:W-:Y:S04]  /*78e0*/  HMMA.16816.F32.BF16 R100, R20.reuse, R128, R100 ;  /* 0x000000801464723c */ /* 0x040fe80000041864 */
[--C-:B------:R-:W-:Y:S02]  /*78f0*/  FFMA.FTZ R122, R40, c[0x0][0x2d0], -R244.reuse ;  /* 0x0000b400287a7a23 */ /* 0x100fe400000108f4 */
[--C-:B------:R-:W-:Y:S02]  /*7900*/  FFMA.FTZ R123, R41, c[0x0][0x2d0], -R244.reuse ;  /* 0x0000b400297b7a23 */ /* 0x100fe400000108f4 */
[C---:B------:R-:W-:Y:S01]  /*7910*/  HMMA.16816.F32.BF16 R104, R20.reuse, R130, R104 ;  /* 0x000000821468723c */ /* 0x040fe20000041868 */
[----:B------:R-:W-:Y:S03]  /*7920*/  MUFU.EX2 R120, R120 ;  /* 0x0000007800787308 */ /* 0x000fe60000000800 */
[----:B------:R-:W-:Y:S04]  /*7930*/  FFMA.FTZ R244, R65, c[0x0][0x2d0], -R244 ;  /* 0x0000b40041f47a23 */ /* 0x000fe800000108f4 */
[C---:B------:R-:W-:Y:S03]  /*7940*/  HMMA.16816.F32.BF16 R12, R20.reuse, R136, R12 ;  /* 0x00000088140c723c */ /* 0x040fe6000004180c */
[----:B------:R-:W4:Y:S04]  /*7950*/  MUFU.EX2 R121, R121 ;  /* 0x0000007900797308 */ /* 0x000f280000000800 */
[--C-:B------:R-:W-:Y:S01]  /*7960*/  FFMA.FTZ R136, R38, c[0x0][0x2d0], -R194.reuse ;  /* 0x0000b40026887a23 */ /* 0x100fe200000108c2 */
[C---:B------:R-:W-:Y:S04]  /*7970*/  HMMA.16816.F32.BF16 R108, R20.reuse, R138, R108 ;  /* 0x0000008a146c723c */ /* 0x040fe8000004186c */
[--C-:B------:R-:W-:Y:S01]  /*7980*/  FFMA.FTZ R137, R39, c[0x0][0x2d0], -R194.reuse ;  /* 0x0000b40027897a23 */ /* 0x100fe200000108c2 */
[----:B------:R-:W-:Y:S01]  /*7990*/  MUFU.EX2 R122, R122 ;  /* 0x0000007a007a7308 */ /* 0x000fe20000000800 */
[----:B------:R-:W-:Y:S01]  /*79a0*/  LDSM.16.MT88.4 R36, [R220+0x2100] ;  /* 0x00210000dc24783b */ /* 0x000fe20000004200 */
[--C-:B------:R-:W-:Y:S01]  /*79b0*/  FFMA.FTZ R138, R42, c[0x0][0x2d0], -R194.reuse ;  /* 0x0000b4002a8a7a23 */ /* 0x100fe200000108c2 */
[C---:B------:R-:W-:Y:S04]  /*79c0*/  HMMA.16816.F32.BF16 R16, R20.reuse, R144, R16 ;  /* 0x000000901410723c */ /* 0x040fe80000041810 */
[--C-:B------:R-:W-:Y:S02]  /*79d0*/  FFMA.FTZ R139, R43, c[0x0][0x2d0], -R194.reuse ;  /* 0x0000b4002b8b7a23 */ /* 0x100fe400000108c2 */
[----:B------:R-:W-:Y:S01]  /*79e0*/  LDSM.16.MT88.4 R40, [R222+0x6100] ;  /* 0x00610000de28783b */ /* 0x000fe20000004200 */
[----:B------:R1:W-:Y:S01]  /*79f0*/  MUFU.EX2 R145, R46 ;  /* 0x0000002e00917308 */ /* 0x0003e20000000800 */
[----:B------:R-:W-:Y:S04]  /*7a00*/  HMMA.16816.F32.BF16 R112, R20, R146, R112 ;  /* 0x000000921470723c */ /* 0x000fe80000041870 */
[----:B------:R-:W-:Y:S03]  /*7a10*/  FFMA.FTZ R194, R67, c[0x0][0x2d0], -R194 ;  /* 0x0000b40043c27a23 */ /* 0x000fe600000108c2 */
[----:B------:R-:W-:Y:S02]  /*7a20*/  F2FP.BF16.PACK_AB R20, R158, R153 ;  /* 0x000000999e14723e */ /* 0x000fe400000010ff */
[----:B------:R-:W-:Y:S01]  /*7a30*/  F2FP.BF16.PACK_AB R22, R162, R155 ;  /* 0x0000009ba216723e */ /* 0x000fe200000010ff */
[----:B------:R-:W-:Y:S02]  /*7a40*/  MUFU.EX2 R146, R49 ;  /* 0x0000003100927308 */ /* 0x000fe40000000800 */
[----:B------:R-:W-:Y:S02]  /*7a50*/  F2FP.BF16.PACK_AB R21, R166, R157 ;  /* 0x0000009da615723e */ /* 0x000fe400000010ff */
[----:B-----5:R-:W-:Y:S06]  /*7a60*/  F2FP.BF16.PACK_AB R23, R161, R159 ;  /* 0x0000009fa117723e */ /* 0x020fec00000010ff */
[----:B------:R5:W-:Y:S01]  /*7a70*/  MUFU.EX2 R147, R48 ;  /* 0x0000003000937308 */ /* 0x000be20000000800 */
[C---:B---3--:R-:W-:Y:S01]  /*7a80*/  HMMA.16816.F32.BF16 R4, R20.reuse, R24, R4 ;  /* 0x000000181404723c */ /* 0x048fe20000041804 */
[----:B-1----:R-:W-:Y:S07]  /*7a90*/  LDSM.16.MT88.4 R44, [R222+0x2900] ;  /* 0x00290000de2c783b */ /* 0x002fee0000004200 */
[C---:B------:R-:W-:Y:S01]  /*7aa0*/  HMMA.16816.F32.BF16 R8, R20.reuse, R26, R8 ;  /* 0x0000001a1408723c */ /* 0x040fe20000041808 */
[----:B------:R-:W1:Y:S01]  /*7ab0*/  MUFU.EX2 R123, R123 ;  /* 0x0000007b007b7308 */ /* 0x000e620000000800 */
[----:B------:R-:W3:Y:S06]  /*7ac0*/  LDSM.16.MT88.4 R24, [R224+0x5900] ;  /* 0x00590000e018783b */ /* 0x000eec0000004200 */
[C---:B------:R-:W-:Y:S03]  /*7ad0*/  HMMA.16816.F32.BF16 R68, R20.reuse, R28, R68 ;  /* 0x0000001c1444723c */ /* 0x040fe60000041844 */
[----:B------:R-:W-:Y:S01]  /*7ae0*/  MUFU.EX2 R136, R136 ;  /* 0x0000008800887308 */ /* 0x000fe20000000800 */
[----:B-----5:R-:W-:Y:S04]  /*7af0*/  LDSM.16.MT88.4 R48, [R220+0x7100] ;  /* 0x00710000dc30783b */ /* 0x020fe80000004200 */
[C---:B------:R-:W-:Y:S05]  /*7b00*/  HMMA.16816.F32.BF16 R72, R20.reuse, R30, R72 ;  /* 0x0000001e1448723c */ /* 0x040fea0000041848 */
[----:B------:R-:W5:Y:S01]  /*7b10*/  MUFU.EX2 R137, R137 ;  /* 0x0000008900897308 */ /* 0x000f620000000800 */
[----:B------:R-:W1:Y:S02]  /*7b20*/  LDSM.16.MT88.4 R28, [R222+0x5900] ;  /* 0x00590000de1c783b */ /* 0x000e640000004200 */
[C---:B------:R-:W-:Y:S07]  /*7b30*/  HMMA.16816.F32.BF16 R76, R20.reuse, R32, R76 ;  /* 0x00000020144c723c */ /* 0x040fee000004184c */
[----:B------:R-:W-:Y:S01]  /*7b40*/  MUFU.EX2 R138, R138 ;  /* 0x0000008a008a7308 */ /* 0x000fe20000000800 */
[C---:B------:R-:W-:Y:S01]  /*7b50*/  HMMA.16816.F32.BF16 R80, R20.reuse, R34, R80 ;  /* 0x000000221450723c */ /* 0x040fe20000041850 */
[----:B------:R-:W4:Y:S07]  /*7b60*/  LDSM.16.MT88.4 R32, [R221+0x5900] ;  /* 0x00590000dd20783b */ /* 0x000f2e0000004200 */
[C---:B--2---:R-:W-:Y:S01]  /*7b70*/  HMMA.16816.F32.BF16 R84, R20.reuse, R116, R84 ;  /* 0x000000741454723c */ /* 0x044fe20000041854 */
[----:B------:R-:W2:Y:S07]  /*7b80*/  MUFU.EX2 R139, R139 ;  /* 0x0000008b008b7308 */ /* 0x000eae0000000800 */
[C---:B------:R-:W-:Y:S01]  /*7b90*/  HMMA.16816.F32.BF16 R88, R20.reuse, R118, R88 ;  /* 0x000000761458723c */ /* 0x040fe20000041858 */
[----:B------:R-:W2:Y:S02]  /*7ba0*/  LDSM.16.MT88.4 R116, [R220+0x5900] ;  /* 0x00590000dc74783b */ /* 0x000ea40000004200 */
[----:B------:R-:W2:Y:S05]  /*7bb0*/  MUFU.EX2 R65, R244 ;  /* 0x000000f400417308 */ /* 0x000eaa0000000800 */
[C---:B---3--:R-:W-:Y:S05]  /*7bc0*/  HMMA.16816.F32.BF16 R92, R20.reuse, R24, R92 ;  /* 0x00000018145c723c */ /* 0x048fea000004185c */
[----:B------:R-:W-:Y:S03]  /*7bd0*/  MUFU.EX2 R62, R62 ;  /* 0x0000003e003e7308 */ /* 0x000fe60000000800 */
[C---:B------:R-:W-:Y:S01]  /*7be0*/  HMMA.16816.F32.BF16 R96, R20.reuse, R26, R96 ;  /* 0x0000001a1460723c */ /* 0x040fe20000041860 */
[----:B------:R-:W3:Y:S06]  /*7bf0*/  LDSM.16.MT88.4 R24, [R224+0x2100] ;  /* 0x00210000e018783b */ /* 0x000eec0000004200 */
[----:B------:R-:W2:Y:S01]  /*7c00*/  MUFU.EX2 R63, R63 ;  /* 0x0000003f003f7308 */ /* 0x000ea20000000800 */
[C---:B-1----:R-:W-:Y:S08]  /*7c10*/  HMMA.16816.F32.BF16 R100, R20.reuse, R28, R100 ;  /* 0x0000001c1464723c */ /* 0x042ff00000041864 */
[C---:B------:R-:W-:Y:S01]  /*7c20*/  HMMA.16816.F32.BF16 R104, R20.reuse, R30, R104 ;  /* 0x0000001e1468723c */ /* 0x040fe20000041868 */
[----:B------:R-:W1:Y:S01]  /*7c30*/  LDSM.16.MT88.4 R28, [R222+0x2100] ;  /* 0x00210000de1c783b */ /* 0x000e620000004200 */
[----:B------:R-:W-:Y:S06]  /*7c40*/  MUFU.EX2 R66, R66 ;  /* 0x0000004200427308 */ /* 0x000fec0000000800 */
[C---:B----4-:R-:W-:Y:S08]  /*7c50*/  HMMA.16816.F32.BF16 R12, R20.reuse, R32, R12 ;  /* 0x00000020140c723c */ /* 0x050ff0000004180c */
[C---:B------:R-:W-:Y:S01]  /*7c60*/  HMMA.16816.F32.BF16 R108, R20.reuse, R34, R108 ;  /* 0x00000022146c723c */ /* 0x040fe2000004186c */
[----:B------:R-:W4:Y:S07]  /*7c70*/  LDSM.16.MT88.4 R32, [R221+0x2100] ;  /* 0x00210000dd20783b */ /* 0x000f2e0000004200 */
[C---:B--2---:R-:W-:Y:S08]  /*7c80*/  HMMA.16816.F32.BF16 R16, R20.reuse, R116, R16 ;  /* 0x000000741410723c */ /* 0x044ff00000041810 */
[----:B------:R-:W-:Y:S01]  /*7c90*/  HMMA.16816.F32.BF16 R112, R20, R118, R112 ;  /* 0x000000761470723c */ /* 0x000fe20000041870 */
[----:B------:R-:W-:Y:S06]  /*7ca0*/  LDSM.16.MT88.4 R116, [R221+0x6100] ;  /* 0x00610000dd74783b */ /* 0x000fec0000004200 */
[----:B------:R-:W-:Y:S02]  /*7cb0*/  F2FP.BF16.PACK_AB R20, R121, R120 ;  /* 0x000000787914723e */ /* 0x000fe400000010ff */
[----:B------:R-:W-:Y:S03]  /*7cc0*/  F2FP.BF16.PACK_AB R22, R123, R122 ;  /* 0x0000007a7b16723e */ /* 0x000fe600000010ff */
[----:B-----5:R-:W-:Y:S02]  /*7cd0*/  F2FP.BF16.PACK_AB R21, R137, R136 ;  /* 0x000000888915723e */ /* 0x020fe400000010ff */
        /* <DEDUP_REMOVED lines=60> */
[C---:B------:R-:W-:Y:S01]  /*80a0*/  HMMA.16816.F32.BF16 R72, R20.reuse, R34, R72 ;  /* 0x000000221448723c */ /* 0x040fe20000041848 */
[----:B------:R-:W-:Y:S07]  /*80b0*/  LDSM.16.MT88.4 R32, [R220+0x3900] ;  /* 0x00390000dc20783b */ /* 0x000fee0000004200 */
[C---:B--2---:R-:W-:Y:S08]  /*80c0*/  HMMA.16816.F32.BF16 R76, R20.reuse, R24, R76 ;  /* 0x00000018144c723c */ /* 0x044ff0000004184c */
[C---:B------:R-:W-:Y:S01]  /*80d0*/  HMMA.16816.F32.BF16 R80, R20.reuse, R26, R80 ;  /* 0x0000001a1450723c */ /* 0x040fe20000041850 */
[----:B------:R-:W2:Y:S07]  /*80e0*/  LDSM.16.MT88.4 R24, [R222+0x3900] ;  /* 0x00390000de18783b */ /* 0x000eae0000004200 */
[C---:B------:R-:W-:Y:S01]  /*80f0*/  HMMA.16816.F32.BF16 R84, R20.reuse, R36, R84 ;  /* 0x000000241454723c */ /* 0x040fe20000041854 */
[----:B------:R-:W3:Y:S07]  /*8100*/  MUFU.EX2 R37, R194 ;  /* 0x000000c200257308 */ /* 0x000eee0000000800 */
[C---:B------:R-:W-:Y:S07]  /*8110*/  HMMA.16816.F32.BF16 R88, R20.reuse, R38, R88 ;  /* 0x000000261458723c */ /* 0x040fee0000041858 */
[----:B------:R-:W-:Y:S01]  /*8120*/  FADD.FTZ R39, R149, R248 ;  /* 0x000000f895277221 */ /* 0x000fe20000010000 */
[C---:B-1----:R-:W-:Y:S04]  /*8130*/  HMMA.16816.F32.BF16 R92, R20.reuse, R28, R92 ;  /* 0x0000001c145c723c */ /* 0x042fe8000004185c */
[----:B------:R-:W-:Y:S02]  /*8140*/  FADD.FTZ R0, R150, R39 ;  /* 0x0000002796007221 */ /* 0x000fe40000010000 */
[----:B------:R-:W-:Y:S02]  /*8150*/  FADD.FTZ R39, R153, R252 ;  /* 0x000000fc99277221 */ /* 0x000fe40000010000 */
        /* <DEDUP_REMOVED lines=11> */
[----:B---3--:R-:W-:Y:S07]  /*8210*/  F2FP.BF16.PACK_AB R23, R37, R66 ;  /* 0x000000422517723e */ /* 0x008fee00000010ff */
[C---:B------:R-:W-:Y:S08]  /*8220*/  HMMA.16816.F32.BF16 R128, R20.reuse, R124, R4 ;  /* 0x0000007c1480723c */ /* 0x040ff00000041804 */
[C---:B------:R-:W-:Y:S08]  /*8230*/  HMMA.16816.F32.BF16 R124, R20.reuse, R126, R8 ;  /* 0x0000007e147c723c */ /* 0x040ff00000041808 */
[C---:B--2---:R-:W-:Y:S08]  /*8240*/  HMMA.16816.F32.BF16 R68, R20.reuse, R24, R68 ;  /* 0x000000181444723c */ /* 0x044ff00000041844 */
[C---:B------:R-:W-:Y:S01]  /*8250*/  HMMA.16816.F32.BF16 R72, R20.reuse, R26, R72 ;  /* 0x0000001a1448723c */ /* 0x040fe20000041848 */
[----:B------:R-:W2:Y:S07]  /*8260*/  LDSM.16.MT88.4 R24, [R224+0x7900] ;  /* 0x00790000e018783b */ /* 0x000eae0000004200 */
[C---:B-1----:R-:W-:Y:S08]  /*8270*/  HMMA.16816.F32.BF16 R76, R20.reuse, R28, R76 ;  /* 0x0000001c144c723c */ /* 0x042ff0000004184c */
[C---:B------:R-:W-:Y:S01]  /*8280*/  HMMA.16816.F32.BF16 R80, R20.reuse, R30, R80 ;  /* 0x0000001e1450723c */ /* 0x040fe20000041850 */
[----:B------:R-:W1:Y:S07]  /*8290*/  LDSM.16.MT88.4 R28, [R222+0x7900] ;  /* 0x00790000de1c783b */ /* 0x000e6e0000004200 */
[C---:B------:R-:W-:Y:S07]  /*82a0*/  HMMA.16816.F32.BF16 R84, R20.reuse, R32, R84 ;  /* 0x000000201454723c */ /* 0x040fee0000041854 */
[----:B------:R-:W-:Y:S01]  /*82b0*/  FADD.FTZ R33, R151, R0 ;  /* 0x0000000097217221 */ /* 0x000fe20000010000 */
[C---:B------:R-:W-:Y:S04]  /*82c0*/  HMMA.16816.F32.BF16 R88, R20.reuse, R34, R88 ;  /* 0x000000221458723c */ /* 0x040fe80000041858 */
[----:B------:R-:W-:Y:S02]  /*82d0*/  FADD.FTZ R0, R154, R33 ;  /* 0x000000219a007221 */ /* 0x000fe40000010000 */
[----:B------:R-:W3:Y:S02]  /*82e0*/  LDSM.16.MT88.4 R32, [R221+0x7900] ;  /* 0x00790000dd20783b */ /* 0x000ee40000004200 */
[----:B------:R-:W-:Y:S01]  /*82f0*/  FADD.FTZ R41, R157, R0 ;  /* 0x000000009d297221 */ /* 0x000fe20000010000 */
        /* <DEDUP_REMOVED lines=8> */
[----:B------:R-:W-:Y:S01]  /*8380*/  FADD.FTZ R41, R161, R2 ;  /* 0x00000002a1297221 */ /* 0x000fe20000010000 */
[C---:B-1----:R-:W-:Y:S03]  /*8390*/  HMMA.16816.F32.BF16 R100, R20.reuse, R28, R100 ;  /* 0x0000001c1464723c */ /* 0x042fe60000041864 */
[----:B------:R-:W-:Y:S02]  /*83a0*/  FADD.FTZ R120, R120, R39 ;  /* 0x0000002778787221 */ /* 0x000fe40000010000 */
[----:B------:R-:W-:Y:S02]  /*83b0*/  FADD.FTZ R136, R136, R41 ;  /* 0x0000002988887221 */ /* 0x000fe40000010000 */
[----:B------:R-:W-:Y:S01]  /*83c0*/  FADD.FTZ R121, R121, R120 ;  /* 0x0000007879797221 */ /* 0x000fe20000010000 */
[C---:B------:R-:W-:Y:S04]  /*83d0*/  HMMA.16816.F32.BF16 R104, R20.reuse, R30, R104 ;  /* 0x0000001e1468723c */ /* 0x040fe80000041868 */
[----:B------:R-:W-:Y:S02]  /*83e0*/  FADD.FTZ R137, R137, R136 ;  /* 0x0000008889897221 */ /* 0x000fe40000010000 */
[----:B------:R-:W-:Y:S02]  /*83f0*/  FADD.FTZ R0, R122, R121 ;  /* 0x000000797a007221 */ /* 0x000fe40000010000 */
[----:B------:R-:W-:Y:S04]  /*8400*/  FADD.FTZ R2, R138, R137 ;  /* 0x000000898a027221 */ /* 0x000fe80000010000 */
[----:B------:R-:W-:Y:S02]  /*8410*/  FADD.FTZ R0, R123, R0 ;  /* 0x000000007b007221 */ /* 0x000fe40000010000 */
[----:B------:R-:W-:Y:S01]  /*8420*/  FADD.FTZ R2, R139, R2 ;  /* 0x000000028b027221 */ /* 0x000fe20000010000 */
[C---:B---3--:R-:W-:Y:S03]  /*8430*/  HMMA.16816.F32.BF16 R120, R20.reuse, R32, R12 ;  /* 0x000000201478723c */ /* 0x048fe6000004180c */
[----:B------:R-:W-:Y:S02]  /*8440*/  FADD.FTZ R0, R163, R0 ;  /* 0x00000000a3007221 */ /* 0x000fe40000010000 */
[----:B------:R-:W-:Y:S02]  /*8450*/  FADD.FTZ R2, R145, R2 ;  /* 0x0000000291027221 */ /* 0x000fe40000010000 */
[----:B------:R-:W-:Y:S01]  /*8460*/  FADD.FTZ R0, R165, R0 ;  /* 0x00000000a5007221 */ /* 0x000fe20000010000 */
[C---:B------:R-:W-:Y:S04]  /*8470*/  HMMA.16816.F32.BF16 R108, R20.reuse, R34, R108 ;  /* 0x00000022146c723c */ /* 0x040fe8000004186c */
[----:B------:R-:W-:Y:S02]  /*8480*/  FADD.FTZ R29, R147, R2 ;  /* 0x00000002931d7221 */ /* 0x000fe40000010000 */
[----:B------:R-:W-:Y:S01]  /*8490*/  FADD.FTZ R13, R167, R0 ;  /* 0x00000000a70d7221 */ /* 0x000fe20000010000 */
[----:B------:R-:W-:Y:S01]  /*84a0*/  MOV R0, R3 ;  /* 0x0000000300007202 */ /* 0x000fe20000000f00 */
[----:B------:R-:W-:Y:S01]  /*84b0*/  FADD.FTZ R15, R148, R29 ;  /* 0x0000001d940f7221 */ /* 0x000fe20000010000 */
[C---:B--2---:R-:W-:Y:S03]  /*84c0*/  HMMA.16816.F32.BF16 R116, R20.reuse, R24, R16 ;  /* 0x000000181474723c */ /* 0x044fe60000041810 */
        /* <DEDUP_REMOVED lines=19> */
[----:B------:R-:W-:-:S05]  /*8600*/  @P1 BRA `(.L_x_1959) ;  /* 0xffffcbb000001947 */ /* 0x000fca000383ffff */
.L_x_1958:
[----:B------:R-:W1:Y:S01]  /*8610*/  SHFL.BFLY PT, R6, R243, 0x2, 0x1f ;  /* 0x0c401f00f3067f89 */ /* 0x000e6200000e0000 */
[----:B------:R-:W-:-:S02]  /*8620*/  MOV R4, RZ ;  /* 0x000000ff00047202 */ /* 0x000fc40000000f00 */
[----:B------:R-:W-:Y:S01]  /*8630*/  MOV R2, RZ ;  /* 0x000000ff00027202 */ /* 0x000fe20000000f00 */
        /* <DEDUP_REMOVED lines=88> */
.L_x_1956:
        /* <DEDUP_REMOVED lines=119> */
.L_x_1961:
        /* <DEDUP_REMOVED lines=129> */
.L_x_1963:
[----:B------:R-:W-:Y:S05]  /*9b40*/  BSYNC B0 ;  /* 0x0000000000007941 */ /* 0x000fea0003800000 */
.L_x_1962:
        /* <DEDUP_REMOVED lines=15> */
.L_x_1965:
[----:B------:R-:W-:Y:S05]  /*9c40*/  BSYNC B0 ;  /* 0x0000000000007941 */ /* 0x000fea0003800000 */
.L_x_1964:
        /* <DEDUP_REMOVED lines=15> */
.L_x_1967:
[----:B------:R-:W-:Y:S05]  /*9d40*/  BSYNC B0 ;  /* 0x0000000000007941 */ /* 0x000fea0003800000 */
.L_x_1966:
        /* <DEDUP_REMOVED lines=16> */
.L_x_1960:
        /* <DEDUP_REMOVED lines=18> */
.L_x_1968:
        /* <DEDUP_REMOVED lines=42> */
.L_x_1970:
[----:B------:R-:W-:Y:S05]  /*a210*/  BSYNC B0 ;  /* 0x0000000000007941 */ /* 0x000fea0003800000 */
.L_x_1969:
        /* <DEDUP_REMOVED lines=59> */
.L_x_1972:
[----:B------:R-:W-:Y:S05]  /*a5d0*/  BSYNC B0 ;  /* 0x0000000000007941 */ /* 0x000fea0003800000 */
.L_x_1971:
        /* <DEDUP_REMOVED lines=15> */
.L_x_1974:
[----:B------:R-:W-:Y:S05]  /*a6d0*/  BSYNC B0 ;  /* 0x0000000000007941 */ /* 0x000fea0003800000 */
.L_x_1973:
        /* <DEDUP_REMOVED lines=15> */
.L_x_1976:
[----:B------:R-:W-:Y:S05]  /*a7d0*/  BSYNC B0 ;  /* 0x0000000000007941 */ /* 0x000fea0003800000 */
.L_x_1975:
        /* <DEDUP_REMOVED lines=16> */
.L_x_1977:
        /* <DEDUP_REMOVED lines=10> */
.L_x_3787:


//--------------------- .text._ZN7cutlass13device_kernelIN5flash19enable_sm80_to_sm89INS1_16FlashAttnFwdSm80INS1_25CollectiveMainloopFwdSm80ILi8ELi1ELb1EN4cute5tupleIJNS5_1CILi128EEES8_S8_EEELi128ENS_10bfloat16_tEfNS_4arch4Sm80ELb0ELb0ELb0ELb1ELb0ELb1ELb1ELb0EEENS1_21CollectiveEpilogueFwdIS9_NS6_IJNS7_ILi1EEESF_SF_EEESA_SC_Li256ELb1ELb1ELb0ELb0EEENS1_19SingleTileSchedulerILb1ELb0ELb1ELi128EEEEEEEEEvNT_6ParamsE --------------------------
	.section	.text._ZN7cutlass13device_kernelIN5flash19enable_sm80_to_sm89INS1_16FlashAttnFwdSm80INS1_25CollectiveMainloopFwdSm80ILi8ELi1ELb1EN4cute5tupleIJNS5_1CILi128EEES8_S8_EEELi128ENS_10bfloat16_tEfNS_4arch4Sm80ELb0ELb0ELb0ELb1ELb0ELb1ELb1ELb0EEENS1_21CollectiveEpilogueFwdIS9_NS6_IJNS7_ILi1EEESF_SF_EEESA_SC_Li256ELb1ELb1ELb0ELb0EEENS1_19SingleTileSchedulerILb1ELb0ELb1ELi128EEEEEEEEEvNT_6ParamsE,"ax",@progbits
	.sectioninfo	@"SHI_REGISTERS=255"
	.align	128
.text._ZN7cutlass13device_kernelIN5flash19enable_sm80_to_sm89INS1_16FlashAttnFwdSm80INS1_25CollectiveMainloopFwdSm80ILi8ELi1ELb1EN4cute5tupleIJNS5_1CILi128EEES8_S8_EEELi128ENS_10bfloat16_tEfNS_4arch4Sm80ELb0ELb0ELb0ELb1ELb0ELb1ELb1ELb0EEENS1_21CollectiveEpilogueFwdIS9_NS6_IJNS7_ILi1EEESF_SF_EEESA_SC_Li256ELb1ELb1ELb0ELb0EEENS1_19SingleTileSchedulerILb1ELb0ELb1ELi128EEEEEEEEEvNT_6ParamsE:
        .type           _ZN7cutlass13device_kernelIN5flash19enable_sm80_to_sm89INS1_16FlashAttnFwdSm80INS1_25CollectiveMainloopFwdSm80ILi8ELi1ELb1EN4cute5tupleIJNS5_1CILi128EEES8_S8_EEELi128ENS_10bfloat16_tEfNS_4arch4Sm80ELb0ELb0ELb0ELb1ELb0ELb1ELb1ELb0EEENS1_21CollectiveEpilogueFwdIS9_NS6_IJNS7_ILi1EEESF_SF_EEESA_SC_Li256ELb1ELb1ELb0ELb0EEENS1_19SingleTileSchedulerILb1ELb0ELb1ELi128EEEEEEEEEvNT_6ParamsE,@function
        .size           _ZN7cutlass13device_kernelIN5flash19enable_sm80_to_sm89INS1_16FlashAttnFwdSm80INS1_25CollectiveMainloopFwdSm80ILi8ELi1ELb1EN4cute5tupleIJNS5_1CILi128EEES8_S8_EEELi128ENS_10bfloat16_tEfNS_4arch4Sm80ELb0ELb0ELb0ELb1ELb0ELb1ELb1ELb0EEENS1_21CollectiveEpilogueFwdIS9_NS6_IJNS7_ILi1EEESF_SF_EEESA_SC_Li256ELb1ELb1ELb0ELb0EEENS1_19SingleTileSchedulerILb1ELb0ELb1ELi128EEEEEEEEEvNT_6ParamsE,(.L_x_3788 - _ZN7cutlass13device_kernelIN5flash19enable_sm80_to_sm89INS1_16FlashAttnFwdSm80INS1_25CollectiveMainloopFwdSm80ILi8ELi1ELb1EN4cute5tupleIJNS5_1CILi128EEES8_S8_EEELi128ENS_10bfloat16_tEfNS_4arch4Sm80ELb0ELb0ELb0ELb1ELb0ELb1ELb1ELb0EEENS1_21CollectiveEpilogueFwdIS9_NS6_IJNS7_ILi1EEESF_SF_EEESA_SC_Li256ELb1ELb1ELb0ELb0EEENS1_19SingleTileSchedulerILb1ELb0ELb1ELi128EEEEEEEEEvNT_6ParamsE)
        .other          _ZN7cutlass13device_kernelIN5flash19enable_sm80_to_sm89INS1_16FlashAttnFwdSm80INS1_25CollectiveMainloopFwdSm80ILi8ELi1ELb1EN4cute5tupleIJNS5_1CILi128EEES8_S8_EEELi128ENS_10bfloat16_tEfNS_4arch4Sm80ELb0ELb0ELb0ELb1ELb0ELb1ELb1ELb0EEENS1_21CollectiveEpilogueFwdIS9_NS6_IJNS7_ILi1EEESF_SF_EEESA_SC_Li256ELb1ELb1ELb0ELb0EEENS1_19SingleTileSchedulerILb1ELb0ELb1ELi128EEEEEEEEEvNT_6ParamsE,@"STO_CUDA_ENTRY STV_DEFAULT"
_ZN7cutlass13device_kernelIN5flash19enable_sm80_to_sm89INS1_16FlashAttnFwdSm80INS1_25CollectiveMainloopFwdSm80ILi8ELi1ELb1EN4cute5tupleIJNS5_1CILi128EEES8_S8_EEELi128ENS_10bfloat16_tEfNS_4arch4Sm80ELb0ELb0ELb0ELb1ELb0ELb1ELb1ELb0EEENS1_21CollectiveEpilogueFwdIS9_NS6_IJNS7_ILi1EEESF_SF_EEESA_SC_Li256ELb1ELb1ELb0ELb0EEENS1_19SingleTileSchedulerILb1ELb0ELb1ELi128EEEEEEEEEvNT_6ParamsE:
        /* <DEDUP_REMOVED lines=17> */
.L_x_1979:
        /* <DEDUP_REMOVED lines=8> */
.L_x_1981:
[----:B------:R-:W-:-:S05]  /*0190*/  MOV R0, c[0x0][0x54c] ;  /* 0x0001530000007a02 */ /* 0x000fca0000000f00 */
.L_x_1980:
[----:B-----5:R-:W-:Y:S01]  /*01a0*/  IMAD R0, R0, c[0x0][0x548], RZ ;  /* 0x0001520000007a24 */ /* 0x020fe200078e02ff */
[----:B-1----:R-:W-:-:S04]  /*01b0*/  SHF.L.U32 R2, R211, 0x7, RZ ;  /* 0x00000007d3027819 */ /* 0x002fc800000006ff */
[----:B------:R-:W-:-:S04]  /*01c0*/  ISETP.GE.AND P0, PT, R2, R0, PT ;  /* 0x000000000200720c */ /* 0x000fc80003f06270 */
[----:B------:R-:W-:Y:S01]  /*01d0*/  SEL R248, R5, 0xffffffff, !P0 ;  /* 0xffffffff05f87807 */ /* 0x000fe20004000000 */
[----:B------:R-:W-:Y:S05]  /*01e0*/  BRA `(.L_x_1982) ;  /* 0x0000012000007947 */ /* 0x000fea0003800000 */
.L_x_1978:
[----:B---3--:R-:W-:-:S04]  /*01f0*/  ISETP.NE.U32.AND P0, PT, RZ, c[0x0][0x568], PT ;  /* 0x00015a00ff007a0c */ /* 0x008fc80003f05070 */
[----:B------:R-:W-:-:S13]  /*0200*/  ISETP.NE.AND.EX P0, PT, RZ, c[0x0][0x56c], PT, P0 ;  /* 0x00015b00ff007a0c */ /* 0x000fda0003f05300 */
[----:B------:R-:W-:Y:S05]  /*0210*/  @!P0 BRA `(.L_x_1983) ;  /* 0x0000002000008947 */ /* 0x000fea0003800000 */
[----:B------:R1:W5:Y:S01]  /*0220*/  LDG.E R0, [R2.64] ;  /* 0x0000000802007981 */ /* 0x000362000c1e1900 */
[----:B------:R-:W-:Y:S05]  /*0230*/  BRA `(.L_x_1984) ;  /* 0x0000009000007947 */ /* 0x000fea0003800000 */
.L_x_1983:
        /* <DEDUP_REMOVED lines=8> */
.L_x_1985:
[----:B------:R-:W-:-:S05]  /*02c0*/  MOV R0, c[0x0][0x54c] ;  /* 0x0001530000007a02 */ /* 0x000fca0000000f00 */
.L_x_1984:
[----:B-----5:R-:W-:Y:S01]  /*02d0*/  IMAD R0, R0, c[0x0][0x548], RZ ;  /* 0x0001520000007a24 */ /* 0x020fe200078e02ff */
[----:B-1----:R-:W-:-:S04]  /*02e0*/  SHF.L.U32 R2, R211, 0x7, RZ ;  /* 0x00000007d3027819 */ /* 0x002fc800000006ff */
[----:B------:R-:W-:-:S04]  /*02f0*/  ISETP.GE.AND P0, PT, R2, R0, PT ;  /* 0x000000000200720c */ /* 0x000fc80003f06270 */
[----:B------:R-:W-:-:S04]  /*0300*/  SEL R248, R5, 0xffffffff, !P0 ;  /* 0xffffffff05f87807 */ /* 0x000fc80004000000 */
.L_x_1982:
[----:B------:R-:W-:-:S13]  /*0310*/  ISETP.GE.AND P0, PT, R248, RZ, PT ;  /* 0x000000fff800720c */ /* 0x000fda0003f06270 */
        /* <DEDUP_REMOVED lines=18> */
[----:B------:R-:W1:Y:S03]  /*0440*/  S2R R26, SR_CTAID.Y ;  /* 0x00000000001a7919 */ /* 0x000e660000002600 */
        /* <DEDUP_REMOVED lines=8> */
[----:B-1----:R-:W-:Y:S01]  /*04d0*/  SHF.R.S32.HI R213, RZ, 0x1f, R26 ;  /* 0x0000001fffd57819 */ /* 0x002fe2000001141a */
[----:B---3--:R-:W-:Y:S01]  /*04e0*/  IMAD.MOV.U32 R8, RZ, RZ, c[0x0][0x1d0] ;  /* 0x00007400ff087624 */ /* 0x008fe200078e00ff */
[----:B------:R-:W-:Y:S05]  /*04f0*/  @P0 BRA `(.L_x_1986) ;  /* 0x0000004000000947 */ /* 0x000fea0003800000 */
[----:B--2---:R-:W-:Y:S05]  /*0500*/  @!P1 BRA `(.L_x_1986) ;  /* 0x0000003000009947 */ /* 0x004fea0003800000 */
[----:B------:R1:W2:Y:S04]  /*0510*/  LDG.E R0, [R6.64] ;  /* 0x0000000806007981 */ /* 0x0002a8000c1e1900 */
[----:B-1----:R-:W2:Y:S02]  /*0520*/  LDG.E R6, [R6.64+0x4] ;  /* 0x0000040806067981 */ /* 0x002ea4000c1e1900 */
[----:B--2--5:R-:W-:Y:S02]  /*0530*/  IADD3 R182, -R0, R6, RZ ;  /* 0x0000000600b67210 */ /* 0x024fe40007ffe1ff */
.L_x_1986:
[----:B--2---:R-:W-:-:S04]  /*0540*/  ISETP.NE.U32.AND P0, PT, RZ, c[0x0][0x368], PT ;  /* 0x0000da00ff007a0c */ /* 0x004fc80003f05070 */
[----:B------:R-:W-:-:S13]  /*0550*/  ISETP.NE.AND.EX P0, PT, RZ, c[0x0][0x36c], PT, P0 ;  /* 0x0000db00ff007a0c */ /* 0x000fda0003f05300 */
[----:B------:R-:W-:Y:S05]  /*0560*/  @!P0 BRA `(.L_x_1987) ;  /* 0x0000003000008947 */ /* 0x000fea0003800000 */
[----:B------:R-:W-:-:S05]  /*0570*/  IMAD.WIDE R4, R248, R13, c[0x0][0x368] ;  /* 0x0000da00f8047625 */ /* 0x000fca00078e020d */
[----:B------:R1:W5:Y:S01]  /*0580*/  LDG.E R8, [R4.64] ;  /* 0x0000000804087981 */ /* 0x000362000c1e1900 */
[----:B------:R-:W-:Y:S05]  /*0590*/  BRA `(.L_x_1988) ;  /* 0x0000004000007947 */ /* 0x000fea0003800000 */
.L_x_1987:
[----:B------:R-:W-:Y:S05]  /*05a0*/  @!P5 BRA `(.L_x_1988) ;  /* 0x000000300000d947 */ /* 0x000fea0003800000 */
[----:B------:R1:W2:Y:S04]  /*05b0*/  LDG.E R0, [R4.64] ;  /* 0x0000000804007981 */ /* 0x0002a8000c1e1900 */
[----:B-1----:R-:W2:Y:S02]  /*05c0*/  LDG.E R4, [R4.64+0x4] ;  /* 0x0000040804047981 */ /* 0x002ea4000c1e1900 */
[----:B--2---:R-:W-:Y:S02]  /*05d0*/  IADD3 R8, -R0, R4, RZ ;  /* 0x0000000400087210 */ /* 0x004fe40007ffe1ff */
.L_x_1988:
[----:B-1----:R1:W2:Y:S04]  /*05e0*/  @P3 LDG.E R5, [R2.64] ;  /* 0x0000000802053981 */ /* 0x0022a8000c1e1900 */
[----:B------:R1:W2:Y:S01]  /*05f0*/  @P3 LDG.E R4, [R2.64+0x4] ;  /* 0x0000040802043981 */ /* 0x0002a2000c1e1900 */
[----:B------:R-:W-:Y:S01]  /*0600*/  ISETP.NE.U32.AND P0, PT, RZ, c[0x0][0x378], PT ;  /* 0x0000de00ff007a0c */ /* 0x000fe20003f05070 */
[----:B-----5:R-:W-:-:S03]  /*0610*/  IMAD.MOV.U32 R165, RZ, RZ, R8 ;  /* 0x000000ffffa57224 */ /* 0x020fc600078e0008 */
[----:B------:R-:W-:Y:S01]  /*0620*/  ISETP.NE.AND.EX P0, PT, RZ, c[0x0][0x37c], PT, P0 ;  /* 0x0000df00ff007a0c */ /* 0x000fe20003f05300 */
[----:B------:R-:W-:-:S12]  /*0630*/  IMAD.IADD R0, R8, 0x1, -R180 ;  /* 0x0000000108007824 */ /* 0x000fd800078e0ab4 */
[----:B-1----:R-:W-:-:S05]  /*0640*/  @P0 IMAD.WIDE R2, R248, R13, c[0x0][0x378] ;  /* 0x0000de00f8020625 */ /* 0x002fca00078e020d */
[----:B------:R1:W5:Y:S01]  /*0650*/  @P0 LDG.E R165, [R2.64] ;  /* 0x0000000802a50981 */ /* 0x000362000c1e1900 */
[----:B--2---:R-:W-:-:S04]  /*0660*/  @P3 IMAD.IADD R126, R4, 0x1, -R5 ;  /* 0x00000001047e3824 */ /* 0x004fc800078e0a05 */
        /* <DEDUP_REMOVED lines=347> */
.L_x_2036:
        /* <DEDUP_REMOVED lines=50> */
.L_x_1994:
[----:B------:R-:W-:Y:S05]  /*1f40*/  BSYNC B0 ;  /* 0x0000000000007941 */ /* 0x000fea0003800000 */
.L_x_1993:
        /* <DEDUP_REMOVED lines=39> */
.L_x_1996:
[----:B------:R-:W-:Y:S05]  /*21c0*/  BSYNC B0 ;  /* 0x0000000000007941 */ /* 0x000fea0003800000 */
.L_x_1995:
        /* <DEDUP_REMOVED lines=40> */
.L_x_1998:
[----:B------:R-:W-:Y:S05]  /*2450*/  BSYNC B0 ;  /* 0x0000000000007941 */ /* 0x000fea0003800000 */
.L_x_1997:
        /* <DEDUP_REMOVED lines=38> */
.L_x_2000:
[----:B------:R-:W-:Y:S05]  /*26c0*/  BSYNC B0 ;  /* 0x0000000000007941 */ /* 0x000fea0003800000 */
.L_x_1999:
        /* <DEDUP_REMOVED lines=74> */
.L_x_2004:
[----:B------:R-:W-:Y:S05]  /*2b70*/  BSYNC B0 ;  /* 0x0000000000007941 */ /* 0x000fea0003800000 */
.L_x_2003:
        /* <DEDUP_REMOVED lines=59> */
.L_x_2002:
[----:B------:R-:W-:Y:S05]  /*2f30*/  BSYNC B1 ;  /* 0x0000000000017941 */ /* 0x000fea0003800000 */
.L_x_2001:
        /* <DEDUP_REMOVED lines=62> */
.L_x_2008:
[----:B------:R-:W-:Y:S05]  /*3320*/  BSYNC B0 ;  /* 0x0000000000007941 */ /* 0x000fea0003800000 */
.L_x_2007:
        /* <DEDUP_REMOVED lines=59> */
.L_x_2006:
[----:B------:R-:W-:Y:S05]  /*36e0*/  BSYNC B1 ;  /* 0x0000000000017941 */ /* 0x000fea0003800000 */
.L_x_2005:
        /* <DEDUP_REMOVED lines=62> */
.L_x_2012:
[----:B------:R-:W-:Y:S05]  /*3ad0*/  BSYNC B0 ;  /* 0x0000000000007941 */ /* 0x000fea0003800000 */
.L_x_2011:
        /* <DEDUP_REMOVED lines=59> */
.L_x_2010:
[----:B------:R-:W-:Y:S05]  /*3e90*/  BSYNC B1 ;  /* 0x0000000000017941 */ /* 0x000fea0003800000 */
.L_x_2009:
        /* <DEDUP_REMOVED lines=61> */
.L_x_2015:
[----:B------:R-:W-:Y:S05]  /*4270*/  BSYNC B0 ;  /* 0x0000000000007941 */ /* 0x000fea0003800000 */
.L_x_2014:
        /* <DEDUP_REMOVED lines=60> */
.L_x_1992:
        /* <DEDUP_REMOVED lines=224> */
.L_x_2017:
[----:B---3--:R-:W-:Y:S05]  /*5440*/  BSYNC B0 ;  /* 0x0000000000007941 */ /* 0x008fea0003800000 */
.L_x_2016:
        /* <DEDUP_REMOVED lines=115> */
.L_x_2019:
[----:B------:R-:W-:Y:S05]  /*5b80*/  BSYNC B0 ;  /* 0x0000000000007941 */ /* 0x000fea0003800000 */
.L_x_2018:
        /* <DEDUP_REMOVED lines=115> */
.L_x_2021:
[----:B------:R-:W-:Y:S05]  /*62c0*/  BSYNC B0 ;  /* 0x0000000000007941 */ /* 0x000fea0003800000 */
.L_x_2020:
        /* <DEDUP_REMOVED lines=116> */
.L_x_1991:
        /* <DEDUP_REMOVED lines=19> */
.L_x_2023:
[----:B------:R-:W-:Y:S05]  /*6b40*/  BSYNC B0 ;  /* 0x0000000000007941 */ /* 0x000fea0003800000 */
.L_x_2022:
        /* <DEDUP_REMOVED lines=19> */
.L_x_2025:
[----:B------:R-:W-:Y:S05]  /*6c80*/  BSYNC B0 ;  /* 0x0000000000007941 */ /* 0x000fea0003800000 */
.L_x_2024:
        /* <DEDUP_REMOVED lines=19> */
.L_x_2027:
[----:B------:R-:W-:Y:S05]  /*6dc0*/  BSYNC B0 ;  /* 0x0000000000007941 */ /* 0x000fea0003800000 */
.L_x_2026:
        /* <DEDUP_REMOVED lines=18> */
.L_x_2013:
[----:B------:R-:W-:Y:S05]  /*6ef0*/  BSYNC B2 ;  /* 0x0000000000027941 */ /* 0x000fea0003800000 */
.L_x_1990:
        /* <DEDUP_REMOVED lines=83> */
.L_x_2029:
[----:B-1----:R-:W-:Y:S05]  /*7430*/  BSYNC B0 ;  /* 0x0000000000007941 */ /* 0x002fea0003800000 */
.L_x_2028:
        /* <DEDUP_REMOVED lines=19> */
.L_x_2031:
[----:B------:R-:W-:Y:S05]  /*7570*/  BSYNC B0 ;  /* 0x0000000000007941 */ /* 0x000fea0003800000 */
.L_x_2030:
        /* <DEDUP_REMOVED lines=19> */
.L_x_2033:
[----:B------:R-:W-:Y:S05]  /*76b0*/  BSYNC B0 ;  /* 0x0000000000007941 */ /* 0x000fea0003800000 */
.L_x_2032:
        /* <DEDUP_REMOVED lines=19> */
.L_x_2035:
[----:B------:R-:W-:Y:S05]  /*77f0*/  BSYNC B0 ;  /* 0x0000000000007941 */ /* 0x000fea0003800000 */
.L_x_2034:
        /* <DEDUP_REMOVED lines=37> */
.L_x_1989:
        /* <DEDUP_REMOVED lines=47> */
[----:B------:R-:W-:Y:S01]  /*7d40*/  ISETP.NE.U32.AND P0, PT, RZ, c[0x0][0x340], PT ;  /* 0x0000d000ff007a0c */ /* 0x000fe20003f05070 */
[----:B------:R-:W2:Y:S03]  /*7d50*/  LDL R193, [R1+0x4] ;  /* 0x0000040001c17983 */ /* 0x000ea60000100800 */
[----:B------:R-:W-:-:S13]  /*7d60*/  ISETP.NE.AND.EX P3, PT, RZ, c[0x0][0x344], PT, P0 ;  /* 0x0000d100ff007a0c */ /* 0x000fda0003f65300 */
[----:B------:R-:W-:-:S04]  /*7d70*/  @P3 IMAD.MOV.U32 R2, RZ, RZ, 0x4 ;  /* 0x00000004ff023424 */ /* 0x000fc800078e00ff */
[----:B------:R-:W-:-:S05]  /*7d80*/  @P3 IMAD.WIDE R2, R248, R2, c[0x0][0x340] ;  /* 0x0000d000f8023625 */ /* 0x000fca00078e0202 */
[----:B------:R1:W3:Y:S01]  /*7d90*/  @P3 LDG.E R12, [R2.64] ;  /* 0x00000008020c3981 */ /* 0x0002e2000c1e1900 */
[----:B------:R-:W-:Y:S01]  /*7da0*/  SHF.R.S32.HI R0, RZ, 0x1f, R172 ;  /* 0x0000001fff007819 */ /* 0x000fe200000114ac */
[----:B------:R-:W-:Y:S01]  /*7db0*/  IMAD.MOV.U32 R5, RZ, RZ, c[0x0][0x2c4] ;  /* 0x0000b100ff057624 */ /* 0x000fe200078e00ff */
[----:B------:R-:W-:Y:S01]  /*7dc0*/  SHF.R.S32.HI R117, RZ, 0x1f, R227 ;  /* 0x0000001fff757819 */ /* 0x000fe200000114e3 */
[----:B------:R-:W4:Y:S01]  /*7dd0*/  S2R R29, SR_CTAID.Y ;  /* 0x00000000001d7919 */ /* 0x000f220000002600 */
[----:B------:R-:W-:Y:S01]  /*7de0*/  ISETP.NE.U32.AND P0, PT, RZ, c[0x0][0x348], PT ;  /* 0x0000d200ff007a0c */ /* 0x000fe20003f05070 */
[----:B------:R-:W-:Y:S01]  /*7df0*/  IMAD R0, R0, c[0x0][0x178], RZ ;  /* 0x00005e0000007a24 */ /* 0x000fe200078e02ff */
[----:B------:R-:W-:Y:S01]  /*7e00*/  LEA.HI R4, R117, R227, RZ, 0x3 ;  /* 0x000000e375047211 */ /* 0x000fe200078f18ff */
[----:B------:R-:W-:Y:S01]  /*7e10*/  IMAD R26, R182, c[0x0][0x2c4], RZ ;  /* 0x0000b100b61a7a24 */ /* 0x000fe200078e02ff */
[----:B------:R-:W-:Y:S01]  /*7e20*/  ISETP.NE.AND P1, PT, R5, 0x1, PT ;  /* 0x000000010500780c */ /* 0x000fe20003f25270 */
[----:B------:R-:W-:Y:S01]  /*7e30*/  IMAD R0, R172, c[0x0][0x17c], R0 ;  /* 0x00005f00ac007a24 */ /* 0x000fe200078e0200 */
[----:B------:R-:W-:Y:S01]  /*7e40*/  SHF.R.S32.HI R60, RZ, 0x3, R4 ;  /* 0x00000003ff3c7819 */ /* 0x000fe20000011404 */
[----:B------:R-:W-:Y:S01]  /*7e50*/  IMAD.MOV.U32 R185, RZ, RZ, c[0x0][0x1e0] ;  /* 0x00007800ffb97624 */ /* 0x000fe200078e00ff */
[----:B------:R-:W-:Y:S01]  /*7e60*/  SHF.R.S32.HI R11, RZ, 0x1f, R248 ;  /* 0x0000001fff0b7819 */ /* 0x000fe200000114f8 */
[----:B------:R-:W-:Y:S01]  /*7e70*/  BAR.SYNC.DEFER_BLOCKING 0x0 ;  /* 0x0000000000007b1d */ /* 0x000fe20000010000 */
[----:B------:R-:W-:Y:S01]  /*7e80*/  ISETP.NE.AND.EX P0, PT, RZ, c[0x0][0x34c], PT, P0 ;  /* 0x0000d300ff007a0c */ /* 0x000fe20003f05300 */
[----:B------:R-:W-:-:S02]  /*7e90*/  IMAD.SHL.U32 R192, R185, 0x80, RZ ;  /* 0x00000080b9c07824 */ /* 0x000fc400078e00ff */
[----:B------:R-:W-:Y:S01]  /*7ea0*/  IMAD.WIDE.U32 R186, R185, 0x40, RZ ;  /* 0x00000040b9ba7825 */ /* 0x000fe200078e00ff */
[----:B------:R-:W-:-:S05]  /*7eb0*/  SEL R6, R11, RZ, !P0 ;  /* 0x000000ff0b067207 */ /* 0x000fca0004000000 */
[----:B------:R-:W-:Y:S02]  /*7ec0*/  IMAD R6, R6, c[0x0][0x1c0], RZ ;  /* 0x0000700006067a24 */ /* 0x000fe400078e02ff */
[----:B-1----:R-:W-:-:S04]  /*7ed0*/  IMAD.WIDE.U32 R2, R172, c[0x0][0x178], RZ ;  /* 0x00005e00ac027a25 */ /* 0x002fc800078e00ff */
[----:B------:R-:W-:Y:S01]  /*7ee0*/  IMAD.IADD R3, R3, 0x1, R0 ;  /* 0x0000000103037824 */ /* 0x000fe200078e0200 */
[----:B------:R-:W-:Y:S02]  /*7ef0*/  LOP3.LUT R0, R4, 0xfffffff8, RZ, 0xc0, !PT ;  /* 0xfffffff804007812 */ /* 0x000fe400078ec0ff */
[----:B------:R-:W-:Y:S01]  /*7f00*/  SEL R4, R248, RZ, !P0 ;  /* 0x000000fff8047207 */ /* 0x000fe20004000000 */
[----:B----4-:R-:W-:-:S04]  /*7f10*/  IMAD.WIDE.U32 R2, R29, c[0x0][0x1b8], R2 ;  /* 0x00006e001d027a25 */ /* 0x010fc800078e0002 */
        /* <DEDUP_REMOVED lines=25> */
[----:B------:R-:W-:Y:S01]  /*80b0*/  IMAD R0, R4, c[0x0][0x1ac], R0 ;  /* 0x00006b0004007a24 */ /* 0x000fe200078e0200 */
[----:B------:R-:W-:Y:S01]  /*80c0*/  ISETP.GE.AND P4, PT, R22, c[0x0][0x198], PT ;  /* 0x0000660016007a0c */ /* 0x000fe20003f86270 */
[----:B------:R-:W-:Y:S01]  /*80d0*/  IMAD.WIDE.U32 R2, R4, c[0x0][0x1a8], R2 ;  /* 0x00006a0004027a25 */ /* 0x000fe200078e0002 */
[----:B------:R-:W-:-:S02]  /*80e0*/  ISETP.GE.AND P5, PT, R6, R26, PT ;  /* 0x0000001a0600720c */ /* 0x000fc40003fa6270 */
[----:B------:R-:W-:Y:S01]  /*80f0*/  IADD3 R9, R6, 0x20, RZ ;  /* 0x0000002006097810 */ /* 0x000fe20007ffe0ff */
[----:B------:R-:W-:Y:S01]  /*8100*/  IMAD.IADD R0, R3, 0x1, R0 ;  /* 0x0000000103007824 */ /* 0x000fe200078e0200 */
[----:B------:R-:W-:Y:S02]  /*8110*/  LEA R15, P0, R2, c[0x0][0x160], 0x1 ;  /* 0x00005800020f7a11 */ /* 0x000fe400078008ff */
[----:B------:R-:W-:Y:S02]  /*8120*/  SHF.R.S32.HI R3, RZ, 0x1f, R19 ;  /* 0x0000001fff037819 */ /* 0x000fe40000011413 */
[----:B------:R-:W-:Y:S01]  /*8130*/  IADD3 R19, P1, R60, R19, RZ ;  /* 0x000000133c137210 */ /* 0x000fe20007f3e0ff */
[----:B------:R-:W-:Y:S01]  /*8140*/  SHFL.IDX PT, R4, R15, RZ, 0x181f ;  /* 0x00181fff0f047589 */ /* 0x000fe200000e0000 */
[----:B------:R-:W-:Y:S02]  /*8150*/  LEA.HI.X R18, R2, c[0x0][0x164], R0, 0x1, P0 ;  /* 0x0000590002127a11 */ /* 0x000fe400000f0c00 */
[----:B------:R-:W-:-:S02]  /*8160*/  LEA.HI.X.SX32 R20, R60, R3, 0x1, P1 ;  /* 0x000000033c147211 */ /* 0x000fc400008f0eff */
        /* <DEDUP_REMOVED lines=15> */
[----:B------:R-:W4:Y:S01]  /*8260*/  SHFL.IDX PT, R2, R15, 0x1, 0x181f ;  /* 0x00381f000f027f89 */ /* 0x000f2200000e0000 */
        /* <DEDUP_REMOVED lines=9> */
[----:B------:R-:W-:-:S05]  /*8300*/  LOP3.LUT R62, R28, R0, R30, 0xf6, !PT ;  /* 0x000000001c3e7212 */ /* 0x000fca00078ef61e */
[C---:B------:R-:W-:Y:S02]  /*8310*/  @!P5 IMAD.SHL.U32 R14, R62.reuse, 0x2, RZ ;  /* 0x000000023e0ed824 */ /* 0x040fe400078e00ff */
[----:B------:R-:W-:Y:S01]  /*8320*/  @!P0 IMAD.SHL.U32 R0, R62, 0x2, RZ ;  /* 0x000000023e008824 */ /* 0x000fe200078e00ff */
[----:B--2---:R-:W-:-:S04]  /*8330*/  LEA.HI.SX32 R63, R193, 0xffffffff, 0x19 ;  /* 0xffffffffc13f7811 */ /* 0x004fc800078fcaff */
[----:B------:R-:W-:Y:S02]  /*8340*/  SHF.R.S32.HI R84, RZ, 0x1f, R63 ;  /* 0x0000001fff547819 */ /* 0x000fe4000001143f */
[--C-:B---3--:R-:W-:Y:S01]  /*8350*/  @P3 SHF.R.S32.HI R9, RZ, 0x1f, R12.reuse ;  /* 0x0000001fff093819 */ /* 0x108fe2000001140c */
[----:B------:R-:W-:Y:S01]  /*8360*/  @!P3 IMAD.MOV.U32 R9, RZ, RZ, R11 ;  /* 0x000000ffff09b224 */ /* 0x000fe200078e000b */
[----:B------:R-:W-:Y:S01]  /*8370*/  @!P0 LEA.HI R11, R10, R21, RZ, 0x3 ;  /* 0x000000150a0b8211 */ /* 0x000fe200078f18ff */
[----:B------:R-:W-:Y:S01]  /*8380*/  @P3 IMAD.MOV.U32 R8, RZ, RZ, R12 ;  /* 0x000000ffff083224 */ /* 0x000fe200078e000c */
[----:B------:R-:W1:Y:S01]  /*8390*/  SHFL.IDX PT, R10, R15, 0x2, 0x181f ;  /* 0x00581f000f0a7f89 */ /* 0x000e6200000e0000 */
[----:B------:R-:W-:Y:S01]  /*83a0*/  @!P3 IMAD.MOV.U32 R8, RZ, RZ, R248 ;  /* 0x000000ffff08b224 */ /* 0x000fe200078e00f8 */
[----:B------:R-:W-:Y:S02]  /*83b0*/  @!P0 LOP3.LUT R12, R11, 0xfffffff8, RZ, 0xc0, !PT ;  /* 0xfffffff80b0c8812 */ /* 0x000fe400078ec0ff */
[----:B------:R-:W-:Y:S01]  /*83c0*/  @!P5 LEA R4, P3, R22, R4, 0x1 ;  /* 0x000000041604d211 */ /* 0x000fe200078608ff */
[----:B------:R-:W2:Y:S02]  /*83d0*/  SHFL.IDX PT, R11, R18, 0x2, 0x181f ;  /* 0x00581f00120b7f89 */ /* 0x000ea400000e0000 */
[----:B----4-:R-:W-:Y:S01]  /*83e0*/  @!P0 IMAD.WIDE R12, R12, 0x2, R2 ;  /* 0x000000020c0c8825 */ /* 0x010fe200078e0202 */
[----:B------:R-:W-:-:S02]  /*83f0*/  @!P5 LEA.HI.X R5, R22, R5, R23, 0x1, P3 ;  /* 0x000000051605d211 */ /* 0x000fc400018f0c17 */
[----:B------:R-:W-:-:S03]  /*8400*/  @!P0 LEA R2, P3, R22, R2, 0x1 ;  /* 0x0000000216028211 */ /* 0x000fc600078608ff */
[----:B------:R3:W-:Y:S01]  /*8410*/  @!P5 LDGSTS.E.BYPASS.LTC128B.128 [R14+0x100], [R4.64], !P4 ;  /* 0x00100000040edfae */ /* 0x0007e2000e101d48 */
[----:B------:R-:W-:Y:S02]  /*8420*/  @!P0 LEA.HI.X R3, R22, R3, R23, 0x1, P3 ;  /* 0x0000000316038211 */ /* 0x000fe400018f0c17 */
[----:B------:R-:W-:Y:S01]  /*8430*/  ISETP.GE.AND P3, PT, R21, c[0x0][0x1d4], PT ;  /* 0x0000750015007a0c */ /* 0x000fe20003f66270 */
[----:B------:R4:W-:Y:S04]  /*8440*/  @!P5 LDGSTS.E.BYPASS.LTC128B.128 [R14+0x4100], [R16.64], !P6 ;  /* 0x04100000100edfae */ /* 0x0009e8000f101d48 */
[----:B------:R1:W-:Y:S04]  /*8450*/  @!P0 LDGSTS.E.BYPASS.LTC128B.128 [R0+0x1100], [R2.64], !P4 ;  /* 0x0110000002008fae */ /* 0x0003e8000e101d48 */
[----:B------:R2:W-:Y:S01]  /*8460*/  @!P0 LDGSTS.E.BYPASS.LTC128B.128 [R0+0x5100], [R12.64], !P6 ;  /* 0x051000000c008fae */ /* 0x0005e2000f101d48 */
[----:B------:R-:W-:Y:S01]  /*8470*/  ISETP.NE.U32.AND P6, PT, RZ, c[0x0][0x350], PT ;  /* 0x0000d400ff007a0c */ /* 0x000fe20003fc5070 */
[----:B---3--:R-:W-:Y:S01]  /*8480*/  IMAD R4, R213, c[0x0][0x1e8], RZ ;  /* 0x00007a00d5047a24 */ /* 0x008fe200078e02ff */
[----:B------:R-:W-:-:S03]  /*8490*/  @!P2 SHF.R.S32.HI R5, RZ, 0x1f, R21 ;  /* 0x0000001fff05a819 */ /* 0x000fc60000011415 */
[C---:B------:R-:W-:Y:S02]  /*84a0*/  IMAD R4, R29.reuse, c[0x0][0x1ec], R4 ;  /* 0x00007b001d047a24 */ /* 0x040fe400078e0204 */
[----:B-1----:R-:W-:Y:S01]  /*84b0*/  IMAD.WIDE.U32 R2, R29, c[0x0][0x1e8], R6 ;  /* 0x00007a001d027a25 */ /* 0x002fe200078e0006 */
[----:B------:R-:W-:Y:S02]  /*84c0*/  @!P1 LEA R6, P0, R22, R10, 0x1 ;  /* 0x0000000a16069211 */ /* 0x000fe400078008ff */
[----:B--2---:R-:W-:Y:S01]  /*84d0*/  @!P1 SHF.R.S32.HI R0, RZ, 0x1f, R21 ;  /* 0x0000001fff009819 */ /* 0x004fe20000011415 */
[----:B------:R-:W-:Y:S01]  /*84e0*/  IMAD.IADD R3, R4, 0x1, R3 ;  /* 0x0000000104037824 */ /* 0x000fe200078e0203 */
[-C--:B------:R-:W-:Y:S01]  /*84f0*/  @!P2 LEA.HI R12, R5, R21.reuse, RZ, 0x3 ;  /* 0x00000015050ca211 */ /* 0x080fe200078f18ff */
[----:B------:R-:W1:Y:S01]  /*8500*/  SHFL.IDX PT, R4, R15, 0x3, 0x181f ;  /* 0x00781f000f047f89 */ /* 0x000e6200000e0000 */
[----:B------:R-:W-:Y:S01]  /*8510*/  @!P1 LEA.HI R0, R0, R21, RZ, 0x3 ;  /* 0x0000001500009211 */ /* 0x000fe200078f18ff */
[----:B------:R-:W-:Y:S01]  /*8520*/  IMAD.MOV.U32 R13, RZ, RZ, c[0x0][0x1e4] ;  /* 0x00007900ff0d7624 */ /* 0x000fe200078e00ff */
[----:B------:R-:W-:Y:S01]  /*8530*/  @!P1 LEA.HI.X R7, R22, R11, R23, 0x1, P0 ;  /* 0x0000000b16079211 */ /* 0x000fe200000f0c17 */
[----:B------:R-:W2:Y:S01]  /*8540*/  SHFL.IDX PT, R5, R18, 0x3, 0x181f ;  /* 0x00781f0012057f89 */ /* 0x000ea200000e0000 */
[----:B------:R-:W-:Y:S01]  /*8550*/  @!P1 LOP3.LUT R0, R0, 0xfffffff8, RZ, 0xc0, !PT ;  /* 0xfffffff800009812 */ /* 0x000fe200078ec0ff */
[----:B------:R-:W-:Y:S01]  /*8560*/  IMAD.SHL.U32 R249, R13, 0x40, RZ ;  /* 0x000000400df97824 */ /* 0x000fe200078e00ff */
[----:B------:R-:W-:-:S02]  /*8570*/  ISETP.NE.AND.EX P0, PT, RZ, c[0x0][0x354], PT, P6 ;  /* 0x0000d500ff007a0c */ /* 0x000fc40003f05360 */
[----:B------:R-:W-:Y:S01]  /*8580*/  ISETP.GE.AND P6, PT, R21, c[0x0][0x198], PT ;  /* 0x0000660015007a0c */ /* 0x000fe20003fc6270 */
[----:B------:R-:W-:Y:S01]  /*8590*/  @!P1 IMAD.WIDE R10, R0, 0x2, R10 ;  /* 0x00000002000a9825 */ /* 0x000fe200078e020a */
[----:B----4-:R-:W-:Y:S02]  /*85a0*/  SEL R16, R9, RZ, !P0 ;  /* 0x000000ff09107207 */ /* 0x010fe40004000000 */
[----:B------:R-:W-:Y:S01]  /*85b0*/  SEL R17, R8, RZ, !P0 ;  /* 0x000000ff08117207 */ /* 0x000fe20004000000 */
[----:B------:R-:W-:Y:S02]  /*85c0*/  @!P1 IMAD.SHL.U32 R0, R62, 0x2, RZ ;  /* 0x000000023e009824 */ /* 0x000fe400078e00ff */
[----:B------:R-:W-:Y:S02]  /*85d0*/  IMAD.MOV.U32 R9, RZ, RZ, 0x7 ;  /* 0x00000007ff097424 */ /* 0x000fe400078e00ff */
[----:B------:R-:W-:Y:S01]  /*85e0*/  IMAD.IADD R8, R195, 0x1, -R60 ;  /* 0x00000001c3087824 */ /* 0x000fe200078e0a3c */
[----:B------:R3:W-:Y:S01]  /*85f0*/  @!P1 LDGSTS.E.BYPASS.LTC128B.128 [R0+0x2100], [R6.64], !P4 ;  /* 0x0210000006009fae */ /* 0x0007e2000e101d48 */
[----:B------:R-:W-:Y:S01]  /*8600*/  IMAD.WIDE.U32 R246, R17, c[0x0][0x1f0], R2 ;  /* 0x00007c0011f67a25 */ /* 0x000fe200078e0002 */
[----:B------:R-:W-:-:S02]  /*8610*/  SHF.L.U64.HI R118, R185, R9, c[0x0][0x1e4] ;  /* 0x00007900b9767619 */ /* 0x000fc40000010209 */
[----:B------:R4:W-:Y:S01]  /*8620*/  @!P1 LDGSTS.E.BYPASS.LTC128B.128 [R0+0x6100], [R10.64], !P6 ;  /* 0x061000000a009fae */ /* 0x0009e2000f101d48 */
[----:B------:R-:W-:Y:S01]  /*8630*/  ISETP.GE.AND P1, PT, R21, c[0x0][0x198], PT ;  /* 0x0000660015007a0c */ /* 0x000fe20003f26270 */
[----:B------:R-:W-:Y:S02]  /*8640*/  IMAD.MOV.U32 R242, RZ, RZ, R246 ;  /* 0x000000fffff27224 */ /* 0x000fe400078e00f6 */
[----:B------:R-:W-:Y:S02]  /*8650*/  IMAD.IADD R249, R187, 0x1, R249 ;  /* 0x00000001bbf97824 */ /* 0x000fe400078e02f9 */
[----:B---3--:R-:W-:-:S04]  /*8660*/  IMAD R6, R16, c[0x0][0x1f0], RZ ;  /* 0x00007c0010067a24 */ /* 0x008fc800078e02ff */
[----:B------:R-:W-:Y:S02]  /*8670*/  IMAD R6, R17, c[0x0][0x1f4], R6 ;  /* 0x00007d0011067a24 */ /* 0x000fe400078e0206 */
[----:B----4-:R-:W-:Y:S01]  /*8680*/  IMAD R10, R63, -0x80, R8 ;  /* 0xffffff803f0a7824 */ /* 0x010fe200078e0208 */
[----:B------:R-:W-:Y:S01]  /*8690*/  @!P2 LOP3.LUT R8, R12, 0xfffffff8, RZ, 0xc0, !PT ;  /* 0xfffffff80c08a812 */ /* 0x000fe200078ec0ff */
[----:B------:R-:W-:Y:S02]  /*86a0*/  IMAD R0, R118, R63, RZ ;  /* 0x0000003f76007224 */ /* 0x000fe400078e02ff */
[----:B------:R-:W-:Y:S01]  /*86b0*/  IMAD.IADD R243, R247, 0x1, R6 ;  /* 0x00000001f7f37824 */ /* 0x000fe200078e0206 */
[----:B-1----:R-:W-:Y:S01]  /*86c0*/  @!P2 LEA R6, P0, R22, R4, 0x1 ;  /* 0x000000041606a211 */ /* 0x002fe200078008ff */
[----:B------:R-:W-:Y:S01]  /*86d0*/  IMAD R11, R84, R192, R0 ;  /* 0x000000c0540b7224 */ /* 0x000fe200078e0200 */
[----:B------:R-:W-:Y:S01]  /*86e0*/  ISETP.GE.AND P6, PT, R10, 0x1, PT ;  /* 0x000000010a00780c */ /* 0x000fe20003fc6270 */
[----:B------:R-:W-:Y:S01]  /*86f0*/  @!P2 IMAD.SHL.U32 R0, R62, 0x2, RZ ;  /* 0x000000023e00a824 */ /* 0x000fe200078e00ff */
[----:B--2---:R-:W-:Y:S01]  /*8700*/  @!P2 LEA.HI.X R7, R22, R5, R23, 0x1, P0 ;  /* 0x000000051607a211 */ /* 0x004fe200000f0c17 */
[----:B------:R-:W-:-:S04]  /*8710*/  @!P2 IMAD.WIDE R8, R8, 0x2, R4 ;  /* 0x000000020808a825 */ /* 0x000fc800078e0204 */
[----:B------:R-:W-:Y:S01]  /*8720*/  IMAD.WIDE.U32 R2, R63, R192, R242 ;  /* 0x000000c03f027225 */ /* 0x000fe200078e00f2 */
[----:B------:R1:W-:Y:S01]  /*8730*/  @!P2 LDGSTS.E.BYPASS.LTC128B.128 [R0+0x3100], [R6.64], !P4 ;  /* 0x031000000600afae */ /* 0x0003e2000e101d48 */
[----:B------:R-:W-:Y:S02]  /*8740*/  ISETP.GE.AND P4, PT, R22, c[0x0][0x1d4], PT ;  /* 0x0000750016007a0c */ /* 0x000fe40003f86270 */
[----:B------:R-:W-:Y:S01]  /*8750*/  IMAD.IADD R3, R3, 0x1, R11 ;  /* 0x0000000103037824 */ /* 0x000fe200078e020b */
[----:B------:R2:W-:Y:S01]  /*8760*/  @!P2 LDGSTS.E.BYPASS.LTC128B.128 [R0+0x7100], [R8.64], !P1 ;  /* 0x071000000800afae */ /* 0x0005e2000c901d48 */
[----:B------:R-:W-:Y:S02]  /*8770*/  ISETP.GE.AND P2, PT, R10, 0x21, PT ;  /* 0x000000210a00780c */ /* 0x000fe40003f46270 */
[----:B------:R-:W-:Y:S01]  /*8780*/  @P6 LEA R4, P0, R2, c[0x0][0x1c8], 0x1 ;  /* 0x0000720002046a11 */ /* 0x000fe200078008ff */
[----:B------:R-:W0:Y:S01]  /*8790*/  LDGDEPBAR ;  /* 0x00000000000079af */ /* 0x000e220000000000 */
[----:B------:R-:W-:-:S02]  /*87a0*/  ISETP.GE.AND P1, PT, R10, 0x41, PT ;  /* 0x000000410a00780c */ /* 0x000fc40003f26270 */
[----:B------:R-:W-:Y:S02]  /*87b0*/  @P6 LEA.HI.X R5, R2, c[0x0][0x1cc], R3, 0x1, P0 ;  /* 0x0000730002056a11 */ /* 0x000fe400000f0c03 */
[----:B------:R-:W-:Y:S01]  /*87c0*/  ISETP.GE.AND P0, PT, R10, 0x61, PT ;  /* 0x000000610a00780c */ /* 0x000fe20003f06270 */
[----:B-1----:R-:W-:Y:S02]  /*87d0*/  IMAD R6, R20, c[0x0][0x208], RZ ;  /* 0x0000820014067a24 */ /* 0x002fe400078e02ff */
[----:B--2---:R-:W-:Y:S01]  /*87e0*/  @P6 IMAD.SHL.U32 R0, R62, 0x2, RZ ;  /* 0x000000023e006824 */ /* 0x004fe200078e00ff */
[----:B------:R-:W-:Y:S01]  /*87f0*/  LEA.HI R8, R117, R227, RZ, 0x4 ;  /* 0x000000e375087211 */ /* 0x000fe200078f20ff */
[----:B------:R-:W-:-:S03]  /*8800*/  IMAD R14, R19, c[0x0][0x20c], R6 ;  /* 0x00008300130e7a24 */ /* 0x000fc600078e0206 */
[----:B------:R1:W-:Y:S01]  /*8810*/  @P6 LDGSTS.E.BYPASS.LTC128B.128 [R0+0x8100], [R4.64], !P4 ;  /* 0x0810000004006fae */ /* 0x0003e2000e101d48 */
[----:B------:R-:W-:Y:S02]  /*8820*/  LOP3.LUT R7, R8, 0xfffffff0, RZ, 0xc0, !PT ;  /* 0xfffffff008077812 */ /* 0x000fe400078ec0ff */
[----:B------:R-:W-:Y:S01]  /*8830*/  SHF.R.S32.HI R9, RZ, 0x4, R8 ;  /* 0x00000004ff097819 */ /* 0x000fe20000011408 */
[----:B------:R1:W-:Y:S02]  /*8840*/  @P6 LDGSTS.E.BYPASS.LTC128B.128 [R0+0xc100], [R4.64+0x80], !P3 ;  /* 0x0c10008004006fae */ /* 0x0003e4000d901d48 */
[----:B------:R-:W-:-:S05]  /*8850*/  IMAD.IADD R7, R227, 0x1, -R7 ;  /* 0x00000001e3077824 */ /* 0x000fca00078e0a07 */
[----:B------:R-:W-:-:S04]  /*8860*/  SHF.R.S32.HI R15, RZ, 0x1f, R7 ;  /* 0x0000001fff0f7819 */ /* 0x000fc80000011407 */
[----:B------:R-:W-:Y:S02]  /*8870*/  LEA.HI R15, R15, R7, RZ, 0x3 ;  /* 0x000000070f0f7211 */ /* 0x000fe400078f18ff */
[----:B-1----:R-:W-:Y:S01]  /*8880*/  @P2 LEA R0, P6, R185, R2, 0x5 ;  /* 0x00000002b9002211 */ /* 0x002fe200078c28ff */
[----:B------:R-:W-:-:S03]  /*8890*/  IMAD.WIDE.U32 R4, R19, c[0x0][0x208], R22 ;  /* 0x0000820013047a25 */ /* 0x000fc600078e0016 */
[----:B------:R-:W-:Y:S01]  /*88a0*/  @P2 LEA.HI.X R6, R185, R3, R13, 0x5, P6 ;  /* 0x00000003b9062211 */ /* 0x000fe200030f2c0d */
[----:B------:R-:W-:Y:S01]  /*88b0*/  @P0 IMAD R13, R13, 0x60, RZ ;  /* 0x000000600d0d0824 */ /* 0x000fe200078e02ff */
[----:B------:R-:W-:Y:S01]  /*88c0*/  @P2 LEA R10, P6, R0, c[0x0][0x1c8], 0x1 ;  /* 0x00007200000a2a11 */ /* 0x000fe200078c08ff */
[----:B------:R-:W-:-:S03]  /*88d0*/  IMAD.IADD R5, R5, 0x1, R14 ;  /* 0x0000000105057824 */ /* 0x000fc600078e020e */
[----:B------:R-:W-:Y:S02]  /*88e0*/  @P2 LEA.HI.X R11, R0, c[0x0][0x1cc], R6, 0x1, P6 ;  /* 0x00007300000b2a11 */ /* 0x000fe400030f0c06 */
[----:B------:R-:W-:Y:S02]  /*88f0*/  LEA.HI R6, R8, R9, RZ, 0x1 ;  /* 0x0000000908067211 */ /* 0x000fe400078f08ff */
[----:B------:R-:W-:Y:S02]  /*8900*/  @P1 IADD3 R0, P6, R2, R186, RZ ;  /* 0x000000ba02001210 */ /* 0x000fe40007fde0ff */
[----:B------:R-:W-:-:S03]  /*8910*/  LOP3.LUT R12, R6, 0xfffffffe, RZ, 0xc0, !PT ;  /* 0xfffffffe060c7812 */ /* 0x000fc600078ec0ff */
[--C-:B------:R-:W-:Y:S01]  /*8920*/  @P1 IMAD.X R6, R249, 0x1, R3.reuse, P6 ;  /* 0x00000001f9061824 */ /* 0x100fe200030e0603 */
[C---:B------:R-:W-:Y:S01]  /*8930*/  @P1 LEA R8, P6, R0.reuse, c[0x0][0x1c8], 0x1 ;  /* 0x0000720000081a11 */ /* 0x040fe200078c08ff */
[----:B------:R-:W-:Y:S02]  /*8940*/  IMAD.IADD R46, R9, 0x1, -R12 ;  /* 0x00000001092e7824 */ /* 0x000fe400078e0a0c */
[----:B------:R-:W-:Y:S01]  /*8950*/  @P0 IMAD.WIDE.U32 R2, R185, 0x60, R2 ;  /* 0x00000060b9020825 */ /* 0x000fe200078e0002 */
[----:B------:R-:W-:Y:S02]  /*8960*/  @P1 LEA.HI.X R9, R0, c[0x0][0x1cc], R6, 0x1, P6 ;  /* 0x0000730000091a11 */ /* 0x000fe400030f0c06 */
[----:B------:R-:W-:Y:S01]  /*8970*/  LOP3.LUT R0, R15, 0xfffffff8, RZ, 0xc0, !PT ;  /* 0xfffffff80f007812 */ /* 0x000fe200078ec0ff */
[----:B------:R-:W-:Y:S01]  /*8980*/  @P0 IMAD.IADD R12, R13, 0x1, R3 ;  /* 0x000000010d0c0824 */ /* 0x000fe200078e0203 */
[----:B------:R-:W-:Y:S01]  /*8990*/  @P0 LEA R6, P6, R2, c[0x0][0x1c8], 0x1 ;  /* 0x0000720002060a11 */ /* 0x000fe200078c08ff */
[----:B------:R-:W-:-:S02]  /*89a0*/  @P2 IMAD.SHL.U32 R3, R62, 0x2, RZ ;  /* 0x000000023e032824 */ /* 0x000fc400078e00ff */
[----:B------:R-:W-:Y:S01]  /*89b0*/  IMAD.IADD R13, R7, 0x1, -R0 ;  /* 0x00000001070d7824 */ /* 0x000fe200078e0a00 */
[----:B------:R-:W-:Y:S01]  /*89c0*/  @P0 LEA.HI.X R7, R2, c[0x0][0x1cc], R12, 0x1, P6 ;  /* 0x0000730002070a11 */ /* 0x000fe200030f0c0c */
[----:B------:R-:W-:Y:S01]  /*89d0*/  @P1 IMAD.SHL.U32 R0, R62, 0x2, RZ ;  /* 0x000000023e001824 */ /* 0x000fe200078e00ff */
[----:B------:R1:W-:Y:S04]  /*89e0*/  @P2 LDGSTS.E.BYPASS.LTC128B.128 [R3+0x9100], [R10.64], !P4 ;  /* 0x091000000a032fae */ /* 0x0003e8000e101d48 */
[----:B------:R1:W-:Y:S04]  /*89f0*/  @P2 LDGSTS.E.BYPASS.LTC128B.128 [R3+0xd100], [R10.64+0x80], !P3 ;  /* 0x0d1000800a032fae */ /* 0x0003e8000d901d48 */
[----:B------:R2:W-:Y:S04]  /*8a00*/  @P1 LDGSTS.E.BYPASS.LTC128B.128 [R0+0xa100], [R8.64], !P4 ;  /* 0x0a10000008001fae */ /* 0x0005e8000e101d48 */
[----:B------:R2:W-:Y:S01]  /*8a10*/  @P1 LDGSTS.E.BYPASS.LTC128B.128 [R0+0xe100], [R8.64+0x80], !P3 ;  /* 0x0e10008008001fae */ /* 0x0005e2000d901d48 */
[----:B------:R-:W-:Y:S01]  /*8a20*/  R2P PR, R13, 0x6 ;  /* 0x000000060d007804 */ /* 0x000fe20000000000 */
[----:B-1----:R-:W-:-:S02]  /*8a30*/  IMAD R10, R213, c[0x0][0x210], RZ ;  /* 0x00008400d50a7a24 */ /* 0x002fc400078e02ff */
[----:B------:R-:W-:-:S04]  /*8a40*/  IMAD.WIDE.U32 R2, R29, c[0x0][0x210], R4 ;  /* 0x000084001d027a25 */ /* 0x000fc800078e0004 */
[----:B------:R-:W-:Y:S02]  /*8a50*/  IMAD R10, R29, c[0x0][0x214], R10 ;  /* 0x000085001d0a7a24 */ /* 0x000fe400078e020a */
[----:B--2---:R-:W-:Y:S02]  /*8a60*/  @P0 IMAD.SHL.U32 R0, R62, 0x2, RZ ;  /* 0x000000023e000824 */ /* 0x004fe400078e00ff */
[----:B------:R-:W-:Y:S02]  /*8a70*/  IMAD.SHL.U32 R8, R13, 0x40, RZ ;  /* 0x000000400d087824 */ /* 0x000fe400078e00ff */
[----:B------:R-:W-:Y:S01]  /*8a80*/  IMAD.SHL.U32 R9, R46, 0x8, RZ ;  /* 0x000000082e097824 */ /* 0x000fe200078e00ff */
[----:B------:R1:W-:Y:S01]  /*8a90*/  @P0 LDGSTS.E.BYPASS.LTC128B.128 [R0+0xb100], [R6.64], !P4 ;  /* 0x0b10000006000fae */ /* 0x0003e2000e101d48 */
[----:B------:R-:W-:Y:S01]  /*8aa0*/  IMAD.IADD R3, R10, 0x1, R3 ;  /* 0x000000010a037824 */ /* 0x000fe200078e0203 */
[----:B------:R-:W-:Y:S01]  /*8ab0*/  LOP3.LUT R8, R8, 0x1c0, RZ, 0xc0, !PT ;  /* 0x000001c008087812 */ /* 0x000fe200078ec0ff */
[----:B------:R-:W-:Y:S01]  /*8ac0*/  IMAD.MOV.U32 R5, RZ, RZ, 0x10 ;  /* 0x00000010ff057424 */ /* 0x000fe200078e00ff */
[----:B------:R1:W-:Y:S01]  /*8ad0*/  @P0 LDGSTS.E.BYPASS.LTC128B.128 [R0+0xf100], [R6.64+0x80], !P3 ;  /* 0x0f10008006000fae */ /* 0x0003e2000d901d48 */
[----:B------:R-:W-:Y:S01]  /*8ae0*/  ISETP.LT.AND P0, PT, RZ, c[0x0][0x27c], PT ;  /* 0x00009f00ff007a0c */ /* 0x000fe20003f01270 */
[----:B------:R-:W-:Y:S01]  /*8af0*/  IMAD.WIDE.U32 R244, R17, c[0x0][0x218], R2 ;  /* 0x0000860011f47a25 */ /* 0x000fe200078e0002 */
[----:B------:R-:W-:Y:S01]  /*8b00*/  LOP3.LUT R4, R8, 0x8, R9, 0xf8, !PT ;  /* 0x0000000808047812 */ /* 0x000fe200078ef809 */
[----:B------:R-:W0:Y:S01]  /*8b10*/  LDGDEPBAR ;  /* 0x00000000000079af */ /* 0x000e220000000000 */
[----:B------:R-:W-:Y:S01]  /*8b20*/  SHF.R.U32.HI R8, RZ, 0x3, R8 ;  /* 0x00000003ff087819 */ /* 0x000fe20000011608 */
[----:B------:R-:W-:Y:S01]  /*8b30*/  IMAD.MOV.U32 R2, RZ, RZ, 0x20 ;  /* 0x00000020ff027424 */ /* 0x000fe200078e00ff */
[----:B------:R-:W-:-:S02]  /*8b40*/  SEL R5, R5, 0xfffffff0, !P1 ;  /* 0xfffffff005057807 */ /* 0x000fc40004800000 */
[----:B------:R-:W-:Y:S01]  /*8b50*/  LOP3.LUT R8, R4, R8, RZ, 0x3c, !PT ;  /* 0x0000000804087212 */ /* 0x000fe200078e3cff */
[----:B------:R-:W-:Y:S01]  /*8b60*/  IMAD.SHL.U32 R4, R15, 0x40, RZ ;  /* 0x000000400f047824 */ /* 0x000fe200078e00ff */
[----:B------:R-:W-:-:S04]  /*8b70*/  SEL R2, R2, 0xffffffe0, !P2 ;  /* 0xffffffe002027807 */ /* 0x000fc80005000000 */
[----:B------:R-:W-:Y:S01]  /*8b80*/  LOP3.LUT R4, R8, 0xfffffe00, R4, 0xf8, !PT ;  /* 0xfffffe0008047812 */ /* 0x000fe200078ef804 */
[----:B-1----:R-:W-:-:S04]  /*8b90*/  IMAD R0, R16, c[0x0][0x218], RZ ;  /* 0x0000860010007a24 */ /* 0x002fc800078e02ff */
[----:B------:R-:W-:-:S04]  /*8ba0*/  IMAD R0, R17, c[0x0][0x21c], R0 ;  /* 0x0000870011007a24 */ /* 0x000fc800078e0200 */
[----:B------:R-:W-:Y:S01]  /*8bb0*/  IMAD.IADD R241, R245, 0x1, R0 ;  /* 0x00000001f5f17824 */ /* 0x000fe200078e0200 */
[----:B------:R-:W-:Y:S05]  /*8bc0*/  @P0 BRA `(.L_x_2038) ;  /* 0x0000002000000947 */ /* 0x000fea0003800000 */
[----:B------:R-:W-:-:S04]  /*8bd0*/  DEPBAR.LE SB0, 0x1 ;  /* 0x000080400000791a */ /* 0x000fc80000000000 */
[----:B------:R-:W-:Y:S05]  /*8be0*/  BRA `(.L_x_2039) ;  /* 0x000035f000007947 */ /* 0x000fea0003800000 */
.L_x_2038:
        /* <DEDUP_REMOVED lines=41> */
.L_x_2042:
[----:B------:R-:W-:Y:S05]  /*8e80*/  BSYNC B0 ;  /* 0x0000000000007941 */ /* 0x000fea0003800000 */
.L_x_2041:
        /* <DEDUP_REMOVED lines=23> */
[----:B------:R-:W-:-:S02]  /*9000*/  PRMT R25, R18, 0x5410, R16 ;  /* 0x0000541012197816 */ /* 0x000fc40000000010 */
        /* <DEDUP_REMOVED lines=48> */
.L_x_2046:
[----:B------:R-:W-:Y:S05]  /*9310*/  BSYNC B0 ;  /* 0x0000000000007941 */ /* 0x000fea0003800000 */
.L_x_2045:
        /* <DEDUP_REMOVED lines=41> */
.L_x_2044:
[----:B------:R-:W-:Y:S05]  /*95b0*/  BSYNC B1 ;  /* 0x0000000000017941 */ /* 0x000fea0003800000 */
.L_x_2043:
        /* <DEDUP_REMOVED lines=45> */
.L_x_2050:
[----:B------:R-:W-:Y:S05]  /*9890*/  BSYNC B0 ;  /* 0x0000000000007941 */ /* 0x000fea0003800000 */
.L_x_2049:
        /* <DEDUP_REMOVED lines=41> */
.L_x_2048:
[----:B------:R-:W-:Y:S05]  /*9b30*/  BSYNC B1 ;  /* 0x0000000000017941 */ /* 0x000fea0003800000 */
.L_x_2047:
        /* <DEDUP_REMOVED lines=45> */
.L_x_2054:
[----:B------:R-:W-:Y:S05]  /*9e10*/  BSYNC B0 ;  /* 0x0000000000007941 */ /* 0x000fea0003800000 */
.L_x_2053:
        /* <DEDUP_REMOVED lines=41> */
.L_x_2052:
[----:B------:R-:W-:Y:S05]  /*a0b0*/  BSYNC B1 ;  /* 0x0000000000017941 */ /* 0x000fea0003800000 */
.L_x_2051:
        /* <DEDUP_REMOVED lines=44> */
.L_x_2057:
[----:B------:R-:W-:Y:S05]  /*a380*/  BSYNC B0 ;  /* 0x0000000000007941 */ /* 0x000fea0003800000 */
.L_x_2056:
        /* <DEDUP_REMOVED lines=42> */
.L_x_2040:
        /* <DEDUP_REMOVED lines=17> */
.L_x_2059:
[----:B------:R-:W-:Y:S05]  /*a740*/  BSYNC B0 ;  /* 0x0000000000007941 */ /* 0x000fea0003800000 */
.L_x_2058:
[----:B------:R-:W-:Y:S01]  /*a750*/  IMAD R0, R211, -0x80, R26 ;  /* 0xffffff80d3007824 */ /* 0x000fe200078e021a */
[----:B------:R-:W-:Y:S01]  /*a760*/  ISETP.GE.AND P0, PT, R22, c[0x0][0x27c], PT ;  /* 0x00009f0016007a0c */ /* 0x000fe20003f06270 */
[--C-:B-----5:R-:W-:Y:S01]  /*a770*/  IMAD.MOV.U32 R24, RZ, RZ, R9.reuse ;  /* 0x000000ffff187224 */ /* 0x120fe200078e0009 */
        /* <DEDUP_REMOVED lines=116> */
.L_x_2061:
[----:B------:R-:W-:Y:S05]  /*aec0*/  BSYNC B0 ;  /* 0x0000000000007941 */ /* 0x000fea0003800000 */
.L_x_2060:
        /* <DEDUP_REMOVED lines=101> */
.L_x_2063:
[----:B------:R-:W-:Y:S05]  /*b520*/  BSYNC B0 ;  /* 0x0000000000007941 */ /* 0x000fea0003800000 */
.L_x_2062:
        /* <DEDUP_REMOVED lines=101> */
.L_x_2065:
[----:B------:R-:W-:Y:S05]  /*bb80*/  BSYNC B0 ;  /* 0x0000000000007941 */ /* 0x000fea0003800000 */
.L_x_2064:
        /* <DEDUP_REMOVED lines=100> */
.L_x_2055:
[----:B------:R-:W-:Y:S05]  /*c1d0*/  BSYNC B2 ;  /* 0x0000000000027941 */ /* 0x000fea0003800000 */
.L_x_2039:
[----:B------:R-:W-:Y:S01]  /*c1e0*/  LEA.HI R117, R117, R227, RZ, 0x5 ;  /* 0x000000e375757211 */ /* 0x000fe200078f28ff */
[----:B------:R-:W-:Y:S01]  /*c1f0*/  BAR.SYNC.DEFER_BLOCKING 0x0 ;  /* 0x0000000000007b1d */ /* 0x000fe20000010000 */
[C---:B------:R-:W-:Y:S01]  /*c200*/  IMAD.SHL.U32 R0, R61.reuse, 0x40, RZ ;  /* 0x000000403d007824 */ /* 0x040fe200078e00ff */
[----:B------:R-:W-:Y:S01]  /*c210*/  LOP3.LUT P0, RZ, R61, 0x2, RZ, 0xc0, !PT ;  /* 0x000000023dff7812 */ /* 0x000fe2000780c0ff */
[----:B------:R-:W-:Y:S02]  /*c220*/  IMAD.SHL.U32 R3, R60, 0x8, RZ ;  /* 0x000000083c037824 */ /* 0x000fe400078e00ff */
[----:B------:R-:W-:Y:S01]  /*c230*/  IMAD.SHL.U32 R176, R117, 0x20, RZ ;  /* 0x0000002075b07824 */ /* 0x000fe200078e00ff */
[----:B------:R-:W-:Y:S01]  /*c240*/  LOP3.LUT R0, R0, 0x1c0, RZ, 0xc0, !PT ;  /* 0x000001c000007812 */ /* 0x000fe200078ec0ff */
[----:B------:R-:W-:-:S03]  /*c250*/  IMAD.WIDE.U32 R6, R63, c[0x0][0x208], RZ ;  /* 0x000082003f067a25 */ /* 0x000fc600078e00ff */
[----:B------:R-:W-:Y:S01]  /*c260*/  LOP3.LUT R176, R176, 0x7ffffc00, RZ, 0xc0, !PT ;  /* 0x7ffffc00b0b07812 */ /* 0x000fe200078ec0ff */
[----:B------:R-:W-:Y:S01]  /*c270*/  IMAD R116, R63, -0x80, R195 ;  /* 0xffffff803f747824 */ /* 0x000fe200078e02c3 */
[----:B------:R-:W-:Y:S01]  /*c280*/  LOP3.LUT R3, R0, 0x8, R3, 0xf8, !PT ;  /* 0x0000000800037812 */ /* 0x000fe200078ef803 */
[----:B------:R-:W-:Y:S01]  /*c290*/  IMAD.MOV.U32 R184, RZ, RZ, 0x6 ;  /* 0x00000006ffb87424 */ /* 0x000fe200078e00ff */
[----:B------:R-:W-:Y:S01]  /*c2a0*/  SHF.R.U32.HI R0, RZ, 0x3, R0 ;  /* 0x00000003ff007819 */ /* 0x000fe20000011600 */
[----:B------:R-:W-:Y:S02]  /*c2b0*/  IMAD.IADD R176, R4, 0x1, R176 ;  /* 0x0000000104b07824 */ /* 0x000fe400078e02b0 */
[----:B------:R-:W-:Y:S01]  /*c2c0*/  IMAD.SHL.U32 R226, R62, 0x2, RZ ;  /* 0x000000023ee27824 */ /* 0x000fe200078e00ff */
[----:B------:R-:W-:Y:S02]  /*c2d0*/  LOP3.LUT R0, R3, R0, RZ, 0x3c, !PT ;  /* 0x0000000003007212 */ /* 0x000fe400078e3cff */
[C---:B------:R-:W-:Y:S01]  /*c2e0*/  LEA R188, R176.reuse, 0x100, 0x1 ;  /* 0x00000100b0bc7811 */ /* 0x040fe200078e08ff */
[----:B------:R-:W-:-:S02]  /*c2f0*/  IMAD.SHL.U32 R176, R176, 0x2, RZ ;  /* 0x00000002b0b07824 */ /* 0x000fc400078e00ff */
[----:B------:R-:W-:Y:S02]  /*c300*/  IMAD R0, R46, 0x200, R0 ;  /* 0x000002002e007824 */ /* 0x000fe400078e0200 */
[--C-:B------:R-:W-:Y:S01]  /*c310*/  IMAD R180, R5, 0x2, R188.reuse ;  /* 0x0000000205b47824 */ /* 0x100fe200078e02bc */
[----:B------:R-:W-:Y:S01]  /*c320*/  LDSM.16.M88.4 R136, [R176+0x100] ;  /* 0x00010000b088783b */ /* 0x000fe20000000200 */
[C---:B------:R-:W-:Y:S02]  /*c330*/  IMAD R188, R2.reuse, 0x2, R188 ;  /* 0x0000000202bc7824 */ /* 0x040fe400078e02bc */
[----:B------:R-:W-:Y:S01]  /*c340*/  IMAD R200, R2, 0x2, R180 ;  /* 0x0000000202c87824 */ /* 0x000fe200078e02b4 */
        /* <DEDUP_REMOVED lines=8> */
[----:B------:R-:W-:Y:S01]  /*c3d0*/  IMAD R0, R84, c[0x0][0x208], RZ ;  /* 0x0000820054007a24 */ /* 0x000fe200078e02ff */
[----:B------:R-:W-:-:S02]  /*c3e0*/  LEA R3, P0, R6, R244, 0x7 ;  /* 0x000000f406037211 */ /* 0x000fc400078038ff */
[----:B------:R-:W-:Y:S01]  /*c3f0*/  LDSM.16.M88.4 R180, [R180+0x4000] ;  /* 0x00400000b4b4783b */ /* 0x000fe20000000200 */
[----:B------:R-:W-:Y:S01]  /*c400*/  IMAD R0, R63, c[0x0][0x20c], R0 ;  /* 0x000083003f007a24 */ /* 0x000fe200078e0200 */
[C---:B------:R-:W-:Y:S02]  /*c410*/  IADD3 R225, R210.reuse, 0x800, RZ ;  /* 0x00000800d2e17810 */ /* 0x040fe40007ffe0ff */
[----:B------:R-:W-:Y:S01]  /*c420*/  LDSM.16.M88.4 R188, [R188+0x4000] ;  /* 0x00400000bcbc783b */ /* 0x000fe20000000200 */
[----:B------:R-:W-:Y:S01]  /*c430*/  IMAD.IADD R0, R7, 0x1, R0 ;  /* 0x0000000107007824 */ /* 0x000fe200078e0200 */
[C---:B------:R-:W-:Y:S02]  /*c440*/  IADD3 R224, R210.reuse, 0x1000, RZ ;  /* 0x00001000d2e07810 */ /* 0x040fe40007ffe0ff */
[----:B------:R-:W-:Y:S01]  /*c450*/  LDSM.16.M88.4 R200, [R200+0x4000] ;  /* 0x00400000c8c8783b */ /* 0x000fe20000000200 */
[----:B------:R-:W-:Y:S02]  /*c460*/  IADD3 R223, R210, 0x1800, RZ ;  /* 0x00001800d2df7810 */ /* 0x000fe40007ffe0ff */
[----:B------:R-:W-:Y:S01]  /*c470*/  LEA.HI.X R7, R6, R241, R0, 0x7, P0 ;  /* 0x000000f106077211 */ /* 0x000fe200000f3c00 */
[----:B------:R-:W-:Y:S01]  /*c480*/  BAR.SYNC.DEFER_BLOCKING 0x0 ;  /* 0x0000000000007b1d */ /* 0x000fe20000010000 */
[----:B------:R-:W-:Y:S01]  /*c490*/  IMAD.IADD R0, R116, 0x1, -R60 ;  /* 0x0000000174007824 */ /* 0x000fe200078e0a3c */
[----:B------:R-:W-:-:S02]  /*c4a0*/  LEA R6, P0, R3, c[0x0][0x1f8], 0x1 ;  /* 0x00007e0003067a11 */ /* 0x000fc400078008ff */
[----:B------:R-:W-:Y:S02]  /*c4b0*/  IADD3 R222, R210, 0x2000, RZ ;  /* 0x00002000d2de7810 */ /* 0x000fe40007ffe0ff */
[C---:B------:R-:W-:Y:S02]  /*c4c0*/  ISETP.LT.OR P5, PT, R0.reuse, 0x1, P4 ;  /* 0x000000010000780c */ /* 0x040fe400027a1670 */
[C---:B------:R-:W-:Y:S02]  /*c4d0*/  ISETP.LT.OR P2, PT, R0.reuse, 0x1, P3 ;  /* 0x000000010000780c */ /* 0x040fe40001f41670 */
[C---:B------:R-:W-:Y:S02]  /*c4e0*/  ISETP.LT.OR P1, PT, R0.reuse, 0x21, P4 ;  /* 0x000000210000780c */ /* 0x040fe40002721670 */
[----:B------:R-:W-:Y:S02]  /*c4f0*/  LEA.HI.X R7, R3, c[0x0][0x1fc], R7, 0x1, P0 ;  /* 0x00007f0003077a11 */ /* 0x000fe400000f0c07 */
[----:B------:R-:W-:-:S02]  /*c500*/  ISETP.LT.OR P6, PT, R0, 0x41, P4 ;  /* 0x000000410000780c */ /* 0x000fc400027c1670 */
        /* <DEDUP_REMOVED lines=9> */
[C---:B------:R-:W-:Y:S02]  /*c5a0*/  IADD3 R214, R210.reuse, 0x6000, RZ ;  /* 0x00006000d2d67810 */ /* 0x040fe40007ffe0ff */
[C---:B------:R-:W-:Y:S02]  /*c5b0*/  IADD3 R213, R210.reuse, 0x6800, RZ ;  /* 0x00006800d2d57810 */ /* 0x040fe40007ffe0ff */
[----:B------:R-:W-:-:S02]  /*c5c0*/  IADD3 R212, R210, 0x7000, RZ ;  /* 0x00007000d2d47810 */ /* 0x000fc40007ffe0ff */
[----:B------:R-:W-:Y:S01]  /*c5d0*/  IADD3 R211, R210, 0x7800, RZ ;  /* 0x00007800d2d37810 */ /* 0x000fe20007ffe0ff */
[----:B-1----:R-:W1:Y:S04]  /*c5e0*/  LDSM.16.M88.4 R8, [R119+0x8900] ;  /* 0x008900007708783b */ /* 0x002e680000000200 */
[----:B------:R-:W2:Y:S04]  /*c5f0*/  LDSM.16.M88.4 R32, [R119+0x9900] ;  /* 0x009900007720783b */ /* 0x000ea80000000200 */
[----:B------:R-:W3:Y:S04]  /*c600*/  LDSM.16.M88.4 R12, [R119+0x8100] ;  /* 0x00810000770c783b */ /* 0x000ee80000000200 */
[----:B------:R-:W4:Y:S04]  /*c610*/  LDSM.16.M88.4 R20, [R119+0x9100] ;  /* 0x009100007714783b */ /* 0x000f280000000200 */
[----:B------:R-:W2:Y:S04]  /*c620*/  LDSM.16.M88.4 R56, [R210+0x1800] ;  /* 0x00180000d238783b */ /* 0x000ea80000000200 */
[----:B------:R-:W3:Y:S04]  /*c630*/  LDSM.16.M88.4 R64, [R119+0xa100] ;  /* 0x00a100007740783b */ /* 0x000ee80000000200 */
[----:B------:R-:W3:Y:S04]  /*c640*/  LDSM.16.M88.4 R52, [R210] ;  /* 0x00000000d234783b */ /* 0x000ee80000000200 */
[----:B------:R-:W4:Y:S04]  /*c650*/  LDSM.16.M88.4 R44, [R210+0x1000] ;  /* 0x00100000d22c783b */ /* 0x000f280000000200 */
[----:B------:R-:W4:Y:S04]  /*c660*/  LDSM.16.M88.4 R68, [R119+0xa900] ;  /* 0x00a900007744783b */ /* 0x000f280000000200 */
[----:B------:R-:W-:Y:S01]  /*c670*/  LDSM.16.M88.4 R48, [R210+0x800] ;  /* 0x00080000d230783b */ /* 0x000fe20000000200 */
[C---:B-1----:R-:W-:Y:S08]  /*c680*/  HMMA.16816.F32.BF16 R28, R136.reuse, R8, RZ ;  /* 0x00000008881c723c */ /* 0x042ff000000418ff */
[C---:B------:R-:W-:Y:S08]  /*c690*/  HMMA.16816.F32.BF16 R24, R136.reuse, R10, RZ ;  /* 0x0000000a8818723c */ /* 0x040ff000000418ff */
[C---:B--2---:R-:W-:Y:S08]  /*c6a0*/  HMMA.16816.F32.BF16 R8, R136.reuse, R32, RZ ;  /* 0x000000208808723c */ /* 0x044ff000000418ff */
[C---:B---3--:R-:W-:Y:S08]  /*c6b0*/  HMMA.16816.F32.BF16 R36, R136.reuse, R14, RZ ;  /* 0x0000000e8824723c */ /* 0x048ff000000418ff */
[C---:B------:R-:W-:Y:S08]  /*c6c0*/  HMMA.16816.F32.BF16 R40, R136.reuse, R12, RZ ;  /* 0x0000000c8828723c */ /* 0x040ff000000418ff */
[C---:B----4-:R-:W-:Y:S08]  /*c6d0*/  HMMA.16816.F32.BF16 R16, R136.reuse, R20, RZ ;  /* 0x000000148810723c */ /* 0x050ff000000418ff */
[C---:B------:R-:W-:Y:S08]  /*c6e0*/  HMMA.16816.F32.BF16 R12, R136.reuse, R22, RZ ;  /* 0x00000016880c723c */ /* 0x040ff000000418ff */
[----:B------:R-:W-:Y:S01]  /*c6f0*/  HMMA.16816.F32.BF16 R20, R136, R34, RZ ;  /* 0x000000228814723c */ /* 0x000fe200000418ff */
[----:B------:R-:W1:Y:S07]  /*c700*/  LDSM.16.M88.4 R32, [R210+0x2000] ;  /* 0x00200000d220783b */ /* 0x000e6e0000000200 */
[----:B------:R-:W-:Y:S08]  /*c710*/  HMMA.16816.F32.BF16 R76, R140, R56, R8 ;  /* 0x000000388c4c723c */ /* 0x000ff00000041808 */
[----:B------:R-:W-:Y:S08]  /*c720*/  HMMA.16816.F32.BF16 R8, R136, R64, RZ ;  /* 0x000000408808723c */ /* 0x000ff000000418ff */
[C---:B------:R-:W-:Y:S01]  /*c730*/  HMMA.16816.F32.BF16 R104, R140.reuse, R54, R36 ;  /* 0x000000368c68723c */ /* 0x040fe20000041824 */
[----:B------:R-:W2:Y:S07]  /*c740*/  LDSM.16.M88.4 R36, [R210+0x2800] ;  /* 0x00280000d224783b */ /* 0x000eae0000000200 */
[----:B------:R-:W-:Y:S08]  /*c750*/  HMMA.16816.F32.BF16 R96, R140, R46, R12 ;  /* 0x0000002e8c60723c */ /* 0x000ff0000004180c */
[----:B------:R-:W-:Y:S08]  /*c760*/  HMMA.16816.F32.BF16 R12, R136, R68, RZ ;  /* 0x00000044880c723c */ /* 0x000ff000000418ff */
[C---:B-1----:R-:W-:Y:S07]  /*c770*/  HMMA.16816.F32.BF16 R88, R140.reuse, R32, R8 ;  /* 0x000000208c58723c */ /* 0x042fee0000041808 */
[----:B------:R-:W-:Y:S01]  /*c780*/  IMAD.MOV.U32 R8, RZ, RZ, c[0x0][0x208] ;  /* 0x00008200ff087624 */ /* 0x000fe200078e00ff */
[----:B------:R-:W-:Y:S04]  /*c790*/  HMMA.16816.F32.BF16 R108, R140, R48, R28 ;  /* 0x000000308c6c723c */ /* 0x000fe8000004181c */
[----:B------:R-:W-:-:S03]  /*c7a0*/  SHF.L.U64.HI R120, R8, R184, c[0x0][0x20c] ;  /* 0x0000830008787619 */ /* 0x000fc600000102b8 */
[----:B------:R-:W-:Y:S01]  /*c7b0*/  IMAD.SHL.U32 R48, R8, 0x40, RZ ;  /* 0x0000004008307824 */ /* 0x000fe200078e00ff */
[C---:B------:R-:W-:Y:S01]  /*c7c0*/  HMMA.16816.F32.BF16 R80, R140.reuse, R58, R20 ;  /* 0x0000003a8c50723c */ /* 0x040fe20000041814 */
[----:B------:R-:W1:Y:S03]  /*c7d0*/  LDSM.16.M88.4 R20, [R119+0xb100] ;  /* 0x00b100007714783b */ /* 0x000e660000000200 */
[----:B------:R-:W-:Y:S01]  /*c7e0*/  IADD3 R8, P0, R48, R6, RZ ;  /* 0x0000000630087210 */ /* 0x000fe20007f1e0ff */
[----:B------:R-:W-:Y:S03]  /*c7f0*/  STL [R1], R120 ;  /* 0x0000007801007387 */ /* 0x000fe60000100800 */
[----:B------:R-:W-:Y:S01]  /*c800*/  HMMA.16816.F32.BF16 R112, R140, R52, R40 ;  /* 0x000000348c70723c */ /* 0x000fe20000041828 */
[----:B------:R-:W-:Y:S01]  /*c810*/  IMAD.X R9, R120, 0x1, R7, P0 ;  /* 0x0000000178097824 */ /* 0x000fe200000e0607 */
[----:B------:R-:W-:Y:S01]  /*c820*/  LDSM.16.M88.4 R40, [R210+0x3000] ;  /* 0x00300000d228783b */ /* 0x000fe20000000200 */
[----:B------:R-:W-:-:S05]  /*c830*/  IADD3 R3, P0, R48, 0x80, RZ ;  /* 0x0000008030037810 */ /* 0x000fca0007f1e0ff */
[C---:B------:R-:W-:Y:S01]  /*c840*/  HMMA.16816.F32.BF16 R100, R140.reuse, R50, R24 ;  /* 0x000000328c64723c */ /* 0x040fe20000041818 */
[----:B------:R-:W3:Y:S07]  /*c850*/  LDSM.16.M88.4 R24, [R119+0xb900] ;  /* 0x00b900007718783b */ /* 0x000eee0000000200 */
[----:B------:R-:W-:Y:S01]  /*c860*/  HMMA.16816.F32.BF16 R72, R140, R44, R16 ;  /* 0x0000002c8c48723c */ /* 0x000fe20000041810 */
[----:B------:R-:W4:Y:S04]  /*c870*/  LDSM.16.M88.4 R44, [R210+0x3800] ;  /* 0x00380000d22c783b */ /* 0x000f280000000200 */
[----:B------:R-:W-:Y:S01]  /*c880*/  @!PT LDS RZ, [RZ] ;  /* 0x00000000fffff984 */ /* 0x000fe20000000800 */
[----:B------:R-:W-:Y:S01]  /*c890*/  @!PT LDS RZ, [RZ] ;  /* 0x00000000fffff984 */ /* 0x000fe20000000800 */
[----:B------:R-:W-:Y:S01]  /*c8a0*/  @!PT LDS RZ, [RZ] ;  /* 0x00000000fffff984 */ /* 0x000fe20000000800 */
[----:B------:R1:W-:Y:S01]  /*c8b0*/  LDGSTS.E.BYPASS.LTC128B.128 [R226+0x100], [R6.64], !P5 ;  /* 0x0010000006e27fae */ /* 0x0003e2000e901d48 */
[----:B------:R-:W-:-:S02]  /*c8c0*/  ISETP.LT.OR P5, PT, R0, 0x21, P3 ;  /* 0x000000210000780c */ /* 0x000fc40001fa1670 */
[----:B--2---:R-:W-:Y:S01]  /*c8d0*/  HMMA.16816.F32.BF16 R84, R140, R36, R12 ;  /* 0x000000248c54723c */ /* 0x004fe2000004180c */
[----:B------:R1:W-:Y:S04]  /*c8e0*/  LDGSTS.E.BYPASS.LTC128B.128 [R226+0x4100], [R6.64+0x80], !P2 ;  /* 0x0410008006e27fae */ /* 0x0003e8000d101d48 */
[----:B------:R2:W-:Y:S01]  /*c8f0*/  LDGSTS.E.BYPASS.LTC128B.128 [R226+0x1100], [R8.64], !P1 ;  /* 0x0110000008e27fae */ /* 0x0005e2000c901d48 */
[----:B------:R-:W-:Y:S01]  /*c900*/  IADD3 R10, P2, P1, R48, 0x80, R6 ;  /* 0x00000080300a7810 */ /* 0x000fe2000795e006 */
[----:B------:R-:W-:Y:S01]  /*c910*/  IMAD.X R13, RZ, RZ, R120, P0 ;  /* 0x000000ffff0d7224 */ /* 0x000fe200000e0678 */
[----:B------:R-:W-:Y:S02]  /*c920*/  HMMA.16816.F32.BF16 R28, R136, R70, RZ ;  /* 0x00000046881c723c */ /* 0x000fe400000418ff */
[----:B------:R-:W-:-:S02]  /*c930*/  IADD3.X R11, R120, RZ, R7, P2, P1 ;  /* 0x000000ff780b7210 */ /* 0x000fc400017e2407 */
[----:B------:R-:W-:-:S03]  /*c940*/  ISETP.LT.OR P2, PT, R0, 0x61, P4 ;  /* 0x000000610000780c */ /* 0x000fc60002741670 */
[----:B------:R3:W-:Y:S01]  /*c950*/  LDGSTS.E.BYPASS.LTC128B.128 [R226+0x5100], [R10.64], !P5 ;  /* 0x051000000ae27fae */ /* 0x0007e2000e901d48 */
[----:B------:R-:W-:Y:S01]  /*c960*/  HMMA.16816.F32.BF16 R16, R136, R66, RZ ;  /* 0x000000428810723c */ /* 0x000fe200000418ff */
[----:B------:R-:W-:Y:S02]  /*c970*/  ISETP.LT.OR P5, PT, R0, 0x41, P3 ;  /* 0x000000410000780c */ /* 0x000fe40001fa1670 */
[----:B-1----:R-:W-:Y:S02]  /*c980*/  IADD3 R6, P0, R8, R48, RZ ;  /* 0x0000003008067210 */ /* 0x002fe40007f1e0ff */
[----:B--2---:R-:W-:-:S03]  /*c990*/  IADD3 R8, P1, R3, R8, RZ ;  /* 0x0000000803087210 */ /* 0x004fc60007f3e0ff */
[----:B------:R-:W-:Y:S01]  /*c9a0*/  IMAD.X R7, R9, 0x1, R120, P0 ;  /* 0x0000000109077824 */ /* 0x000fe200000e0678 */
[----:B------:R-:W-:-:S07]  /*c9b0*/  IADD3 R12, P0, R3, R6, RZ ;  /* 0x00000006030c7210 */ /* 0x000fce0007f1e0ff */
[C---:B------:R-:W-:Y:S01]  /*c9c0*/  HMMA.16816.F32.BF16 R68, R140.reuse, R38, R28 ;  /* 0x000000268c44723c */ /* 0x040fe2000004181c */
[----:B------:R-:W-:Y:S01]  /*c9d0*/  IMAD.X R9, R13, 0x1, R9, P1 ;  /* 0x000000010d097824 */ /* 0x000fe200008e0609 */
[----:B------:R-:W-:Y:S01]  /*c9e0*/  ISETP.LT.OR P1, PT, R0, 0x61, P3 ;  /* 0x000000610000780c */ /* 0x000fe20001f21670 */
[----:B------:R1:W-:Y:S01]  /*c9f0*/  LDGSTS.E.BYPASS.LTC128B.128 [R226+0x2100], [R6.64], !P6 ;  /* 0x0210000006e27fae */ /* 0x0003e2000f101d48 */
[----:B------:R-:W-:Y:S01]  /*ca00*/  IMAD.MOV.U32 R0, RZ, RZ, 0x40 ;  /* 0x00000040ff007424 */ /* 0x000fe200078e00ff */
[----:B------:R-:W-:Y:S01]  /*ca10*/  LOP3.LUT P6, RZ, R61, 0x4, RZ, 0xc0, !PT ;  /* 0x000000043dff7812 */ /* 0x000fe200078cc0ff */
[----:B------:R-:W-:Y:S01]  /*ca20*/  IMAD.X R13, R13, 0x1, R7, P0 ;  /* 0x000000010d0d7824 */ /* 0x000fe200000e0607 */
[----:B------:R3:W-:Y:S01]  /*ca30*/  LDGSTS.E.BYPASS.LTC128B.128 [R226+0x6100], [R8.64], !P5 ;  /* 0x0610000008e27fae */ /* 0x0007e2000e901d48 */
[----:B------:R-:W-:Y:S01]  /*ca40*/  HMMA.16816.F32.BF16 R92, R140, R34, R16 ;  /* 0x000000228c5c723c */ /* 0x000fe20000041810 */
[----:B------:R-:W-:Y:S02]  /*ca50*/  SEL R0, R0, 0xffffffc0, !P6 ;  /* 0xffffffc000007807 */ /* 0x000fe40007000000 */
[----:B------:R-:W-:-:S03]  /*ca60*/  ISETP.GE.AND P6, PT, R195, 0x81, PT ;  /* 0x00000081c300780c */ /* 0x000fc60003fc6270 */
[----:B------:R-:W-:Y:S02]  /*ca70*/  IMAD.IADD R209, R119, 0x1, R0 ;  /* 0x0000000177d17824 */ /* 0x000fe400078e0200 */
[----:B------:R-:W-:Y:S01]  /*ca80*/  HMMA.16816.F32.BF16 R32, R136, R20, RZ ;  /* 0x000000148820723c */ /* 0x000fe200000418ff */
[----:B------:R-:W-:-:S07]  /*ca90*/  IMAD.IADD R206, R0, 0x1, R210 ;  /* 0x0000000100ce7824 */ /* 0x000fce00078e02d2 */
[----:B------:R-:W-:Y:S01]  /*caa0*/  HMMA.16816.F32.BF16 R16, R136, R22, RZ ;  /* 0x000000168810723c */ /* 0x000fe200000418ff */
[----:B-1----:R-:W-:-:S07]  /*cab0*/  IADD3 R6, P0, R6, R48, RZ ;  /* 0x0000003006067210 */ /* 0x002fce0007f1e0ff */
[----:B---3--:R-:W-:Y:S01]  /*cac0*/  HMMA.16816.F32.BF16 R8, R136, R26, RZ ;  /* 0x0000001a8808723c */ /* 0x008fe200000418ff */
[----:B------:R-:W-:-:S05]  /*cad0*/  IMAD.X R7, R7, 0x1, R120, P0 ;  /* 0x0000000107077824 */ /* 0x000fca00000e0678 */
[----:B------:R1:W-:Y:S02]  /*cae0*/  LDGSTS.E.BYPASS.LTC128B.128 [R226+0x3100], [R6.64], !P2 ;  /* 0x0310000006e27fae */ /* 0x0003e4000d101d48 */
[C---:B------:R-:W-:Y:S02]  /*caf0*/  HMMA.16816.F32.BF16 R64, R140.reuse, R40, R32 ;  /* 0x000000288c40723c */ /* 0x040fe40000041820 */
[----:B------:R2:W-:Y:S04]  /*cb00*/  LDGSTS.E.BYPASS.LTC128B.128 [R226+0x7100], [R12.64], !P1 ;  /* 0x071000000ce27fae */ /* 0x0005e8000c901d48 */
[----:B------:R-:W3:Y:S02]  /*cb10*/  LDSM.16.M88.4 R28, [R209+0x9100] ;  /* 0x00910000d11c783b */ /* 0x000ee40000000200 */
[C---:B------:R-:W-:Y:S02]  /*cb20*/  HMMA.16816.F32.BF16 R56, R140.reuse, R42, R16 ;  /* 0x0000002a8c38723c */ /* 0x040fe40000041810 */
[----:B------:R-:W1:Y:S04]  /*cb30*/  LDSM.16.M88.4 R20, [R209+0x8100] ;  /* 0x00810000d114783b */ /* 0x000e680000000200 */
[----:B------:R-:W-:Y:S02]  /*cb40*/  LDSM.16.M88.4 R16, [R209+0x9900] ;  /* 0x00990000d110783b */ /* 0x000fe40000000200 */
[----:B----4-:R-:W-:Y:S02]  /*cb50*/  HMMA.16816.F32.BF16 R40, R140, R46, R8 ;  /* 0x0000002e8c28723c */ /* 0x010fe40000041808 */
[----:B------:R-:W-:Y:S04]  /*cb60*/  LDSM.16.M88.4 R8, [R209+0xa100] ;  /* 0x00a10000d108783b */ /* 0x000fe80000000200 */
[----:B-----5:R-:W-:Y:S04]  /*cb70*/  LDSM.16.M88.4 R164, [R209+0xc100] ;  /* 0x00c10000d1a4783b */ /* 0x020fe80000000200 */
[----:B------:R-:W0:Y:S01]  /*cb80*/  LDGDEPBAR ;  /* 0x00000000000079af */ /* 0x000e220000000000 */
[----:B--2---:R-:W-:Y:S03]  /*cb90*/  HMMA.16816.F32.BF16 R12, R136, R24, RZ ;  /* 0x00000018880c723c */ /* 0x004fe600000418ff */
[----:B------:R-:W2:Y:S05]  /*cba0*/  LDSM.16.M88.4 R24, [R209+0x8900] ;  /* 0x00890000d118783b */ /* 0x000eaa0000000200 */
[----:B---3--:R-:W-:Y:S11]  /*cbb0*/  HMMA.16816.F32.BF16 R60, R168, R28, R72 ;  /* 0x0000001ca83c723c */ /* 0x008ff60000041848 */
[----:B------:R-:W-:Y:S05]  /*cbc0*/  @!UPT UIADD3 URZ, URZ, URZ, URZ ;  /* 0x0000003f3f3ff290 */ /* 0x000fea000fffe03f */
[----:B------:R-:W-:Y:S01]  /*cbd0*/  HMMA.16816.F32.BF16 R52, R140, R44, R12 ;  /* 0x0000002c8c34723c */ /* 0x000fe2000004180c */
[----:B------:R-:W3:Y:S07]  /*cbe0*/  LDSM.16.M88.4 R12, [R209+0xa900] ;  /* 0x00a90000d10c783b */ /* 0x000eee0000000200 */
[C---:B------:R-:W-:Y:S01]  /*cbf0*/  HMMA.16816.F32.BF16 R72, R168.reuse, R30, R96 ;  /* 0x0000001ea848723c */ /* 0x040fe20000041860 */
[----:B------:R-:W4:Y:S07]  /*cc00*/  LDSM.16.M88.4 R28, [R209+0xb900] ;  /* 0x00b90000d11c783b */ /* 0x000f2e0000000200 */
[C---:B-1----:R-:W-:Y:S08]  /*cc10*/  HMMA.16816.F32.BF16 R48, R168.reuse, R20, R112 ;  /* 0x00000014a830723c */ /* 0x042ff00000041870 */
[C---:B------:R-:W-:Y:S01]  /*cc20*/  HMMA.16816.F32.BF16 R36, R168.reuse, R22, R104 ;  /* 0x00000016a824723c */ /* 0x040fe20000041868 */
[----:B------:R-:W1:Y:S07]  /*cc30*/  LDSM.16.M88.4 R20, [R209+0xb100] ;  /* 0x00b10000d114783b */ /* 0x000e6e0000000200 */
[C---:B--2---:R-:W-:Y:S08]  /*cc40*/  HMMA.16816.F32.BF16 R44, R168.reuse, R24, R108 ;  /* 0x00000018a82c723c */ /* 0x044ff0000004186c */
[C---:B------:R-:W-:Y:S01]  /*cc50*/  HMMA.16816.F32.BF16 R32, R168.reuse, R26, R100 ;  /* 0x0000001aa820723c */ /* 0x040fe20000041864 */
[----:B------:R-:W2:Y:S07]  /*cc60*/  LDSM.16.M88.4 R24, [R206] ;  /* 0x00000000ce18783b */ /* 0x000eae0000000200 */
[C---:B------:R-:W-:Y:S08]  /*cc70*/  HMMA.16816.F32.BF16 R88, R168.reuse, R8, R88 ;  /* 0x00000008a858723c */ /* 0x040ff00000041858 */
[C---:B------:R-:W-:Y:S01]  /*cc80*/  HMMA.16816.F32.BF16 R92, R168.reuse, R10, R92 ;  /* 0x0000000aa85c723c */ /* 0x040fe2000004185c */
[----:B------:R-:W1:Y:S07]  /*cc90*/  LDSM.16.M88.4 R8, [R206+0x800] ;  /* 0x00080000ce08783b */ /* 0x000e6e0000000200 */
[C---:B------:R-:W-:Y:S08]  /*cca0*/  HMMA.16816.F32.BF16 R76, R168.reuse, R16, R76 ;  /* 0x00000010a84c723c */ /* 0x040ff0000004184c */
[C---:B------:R-:W-:Y:S01]  /*ccb0*/  HMMA.16816.F32.BF16 R80, R168.reuse, R18, R80 ;  /* 0x00000012a850723c */ /* 0x040fe20000041850 */
[----:B------:R-:W2:Y:S07]  /*ccc0*/  LDSM.16.M88.4 R16, [R206+0x1000] ;  /* 0x00100000ce10783b */ /* 0x000eae0000000200 */
[C---:B---3--:R-:W-:Y:S08]  /*ccd0*/  HMMA.16816.F32.BF16 R100, R168.reuse, R12, R84 ;  /* 0x0000000ca864723c */ /* 0x048ff00000041854 */
[C---:B------:R-:W-:Y:S01]  /*cce0*/  HMMA.16816.F32.BF16 R112, R168.reuse, R14, R68 ;  /* 0x0000000ea870723c */ /* 0x040fe20000041844 */
[----:B------:R-:W-:Y:S07]  /*ccf0*/  LDSM.16.M88.4 R12, [R206+0x3000] ;  /* 0x00300000ce0c783b */ /* 0x000fee0000000200 */
[C---:B----4-:R-:W-:Y:S08]  /*cd00*/  HMMA.16816.F32.BF16 R84, R168.reuse, R28, R52 ;  /* 0x0000001ca854723c */ /* 0x050ff00000041834 */
[C---:B------:R-:W-:Y:S01]  /*cd10*/  HMMA.16816.F32.BF16 R68, R168.reuse, R30, R40 ;  /* 0x0000001ea844723c */ /* 0x040fe20000041828 */
[----:B------:R-:W3:Y:S07]  /*cd20*/  LDSM.16.M88.4 R28, [R206+0x2000] ;  /* 0x00200000ce1c783b */ /* 0x000eee0000000200 */
[C---:B-1----:R-:W-:Y:S08]  /*cd30*/  HMMA.16816.F32.BF16 R104, R168.reuse, R20, R64 ;  /* 0x00000014a868723c */ /* 0x042ff00000041840 */
[----:B------:R-:W-:Y:S01]  /*cd40*/  HMMA.16816.F32.BF16 R96, R168, R22, R56 ;  /* 0x00000016a860723c */ /* 0x000fe20000041838 */
[----:B------:R-:W1:Y:S07]  /*cd50*/  LDSM.16.M88.4 R20, [R206+0x1800] ;  /* 0x00180000ce14783b */ /* 0x000e6e0000000200 */
[C---:B--2---:R-:W-:Y:S08]  /*cd60*/  HMMA.16816.F32.BF16 R64, R172.reuse, R24, R48 ;  /* 0x00000018ac40723c */ /* 0x044ff00000041830 */
[C---:B------:R-:W-:Y:S01]  /*cd70*/  HMMA.16816.F32.BF16 R56, R172.reuse, R26, R36 ;  /* 0x0000001aac38723c */ /* 0x040fe20000041824 */
[----:B------:R-:W2:Y:S07]  /*cd80*/  LDSM.16.M88.4 R24, [R206+0x2800] ;  /* 0x00280000ce18783b */ /* 0x000eae0000000200 */
[C---:B------:R-:W-:Y:S08]  /*cd90*/  HMMA.16816.F32.BF16 R52, R172.reuse, R8, R44 ;  /* 0x00000008ac34723c */ /* 0x040ff0000004182c */
[C---:B------:R-:W-:Y:S01]  /*cda0*/  HMMA.16816.F32.BF16 R48, R172.reuse, R10, R32 ;  /* 0x0000000aac30723c */ /* 0x040fe20000041820 */
[----:B------:R-:W4:Y:S07]  /*cdb0*/  LDSM.16.M88.4 R8, [R206+0x3800] ;  /* 0x00380000ce08783b */ /* 0x000f2e0000000200 */
[C---:B------:R-:W-:Y:S08]  /*cdc0*/  HMMA.16816.F32.BF16 R44, R172.reuse, R16, R60 ;  /* 0x00000010ac2c723c */ /* 0x040ff0000004183c */
[C---:B---3--:R-:W-:Y:S08]  /*cdd0*/  HMMA.16816.F32.BF16 R60, R172.reuse, R28, R88 ;  /* 0x0000001cac3c723c */ /* 0x048ff00000041858 */
[C---:B------:R-:W-:Y:S01]  /*cde0*/  HMMA.16816.F32.BF16 R92, R172.reuse, R30, R92 ;  /* 0x0000001eac5c723c */ /* 0x040fe2000004185c */
[----:B------:R-:W3:Y:S07]  /*cdf0*/  LDSM.16.M88.4 R28, [R119+0xc900] ;  /* 0x00c90000771c783b */ /* 0x000eee0000000200 */
[C---:B-1----:R-:W-:Y:S01]  /*ce00*/  HMMA.16816.F32.BF16 R36, R172.reuse, R20, R76 ;  /* 0x00000014ac24723c */ /* 0x042fe2000004184c */
[----:B------:R-:W-:Y:S07]  /*ce10*/  LDSM.16.M88.4 R76, [R210+0x4800] ;  /* 0x00480000d24c783b */ /* 0x000fee0000000200 */
[C---:B------:R-:W-:Y:S01]  /*ce20*/  HMMA.16816.F32.BF16 R32, R172.reuse, R22, R80 ;  /* 0x00000016ac20723c */ /* 0x040fe20000041850 */
[----:B------:R-:W1:Y:S04]  /*ce30*/  LDSM.16.M88.4 R20, [R119+0xc100] ;  /* 0x00c100007714783b */ /* 0x000e680000000200 */
[----:B------:R-:W-:Y:S03]  /*ce40*/  LDSM.16.M88.4 R80, [R119+0xf100] ;  /* 0x00f100007750783b */ /* 0x000fe60000000200 */
[C---:B------:R-:W-:Y:S01]  /*ce50*/  HMMA.16816.F32.BF16 R40, R172.reuse, R18, R72 ;  /* 0x00000012ac28723c */ /* 0x040fe20000041848 */
[----:B------:R-:W1:Y:S04]  /*ce60*/  LDSM.16.M88.4 R16, [R119+0xd900] ;  /* 0x00d900007710783b */ /* 0x000e680000000200 */
[----:B------:R-:W-:Y:S03]  /*ce70*/  LDSM.16.M88.4 R72, [R210+0x5000] ;  /* 0x00500000d248783b */ /* 0x000fe60000000200 */
[C---:B--2---:R-:W-:Y:S08]  /*ce80*/  HMMA.16816.F32.BF16 R100, R172.reuse, R24, R100 ;  /* 0x00000018ac64723c */ /* 0x044ff00000041864 */
[C---:B------:R-:W-:Y:S01]  /*ce90*/  HMMA.16816.F32.BF16 R112, R172.reuse, R26, R112 ;  /* 0x0000001aac70723c */ /* 0x040fe20000041870 */
[----:B------:R-:W2:Y:S07]  /*cea0*/  LDSM.16.M88.4 R24, [R119+0xd100] ;  /* 0x00d100007718783b */ /* 0x000eae0000000200 */
[C---:B------:R-:W-:Y:S08]  /*ceb0*/  HMMA.16816.F32.BF16 R148, R172.reuse, R12, R104 ;  /* 0x0000000cac94723c */ /* 0x040ff00000041868 */
[C---:B------:R-:W-:Y:S01]  /*cec0*/  HMMA.16816.F32.BF16 R144, R172.reuse, R14, R96 ;  /* 0x0000000eac90723c */ /* 0x040fe20000041860 */
[----:B------:R-:W2:Y:S07]  /*ced0*/  LDSM.16.M88.4 R12, [R119+0xe100] ;  /* 0x00e10000770c783b */ /* 0x000eae0000000200 */
[C---:B----4-:R-:W-:Y:S08]  /*cee0*/  HMMA.16816.F32.BF16 R132, R172.reuse, R8, R84 ;  /* 0x00000008ac84723c */ /* 0x050ff00000041854 */
[----:B------:R-:W-:Y:S01]  /*cef0*/  HMMA.16816.F32.BF16 R128, R172, R10, R68 ;  /* 0x0000000aac80723c */ /* 0x000fe20000041844 */
[----:B------:R-:W4:Y:S07]  /*cf00*/  LDSM.16.M88.4 R8, [R119+0xe900] ;  /* 0x00e900007708783b */ /* 0x000f2e0000000200 */
[C---:B---3--:R-:W-:Y:S01]  /*cf10*/  HMMA.16816.F32.BF16 R108, R176.reuse, R28, R52 ;  /* 0x0000001cb06c723c */ /* 0x048fe20000041834 */
[----:B------:R-:W3:Y:S07]  /*cf20*/  LDSM.16.M88.4 R52, [R119+0xf900] ;  /* 0x00f900007734783b */ /* 0x000eee0000000200 */
[C---:B-1----:R-:W-:Y:S01]  /*cf30*/  HMMA.16816.F32.BF16 R124, R176.reuse, R20, R64 ;  /* 0x00000014b07c723c */ /* 0x042fe20000041840 */
[----:B------:R-:W1:Y:S07]  /*cf40*/  LDSM.16.M88.4 R64, [R210+0x4000] ;  /* 0x00400000d240783b */ /* 0x000e6e0000000200 */
[C---:B------:R-:W-:Y:S08]  /*cf50*/  HMMA.16816.F32.BF16 R120, R176.reuse, R22, R56 ;  /* 0x00000016b078723c */ /* 0x040ff00000041838 */
[C---:B------:R-:W-:Y:S01]  /*cf60*/  HMMA.16816.F32.BF16 R104, R176.reuse, R30, R48 ;  /* 0x0000001eb068723c */ /* 0x040fe20000041830 */
[----:B------:R-:W-:Y:S07]  /*cf70*/  LDSM.16.M88.4 R28, [R210+0x7800] ;  /* 0x00780000d21c783b */ /* 0x000fee0000000200 */
[C---:B------:R-:W-:Y:S01]  /*cf80*/  HMMA.16816.F32.BF16 R68, R176.reuse, R18, R32 ;  /* 0x00000012b044723c */ /* 0x040fe20000041820 */
[----:B------:R-:W1:Y:S07]  /*cf90*/  LDSM.16.M88.4 R32, [R210+0x7000] ;  /* 0x00700000d220783b */ /* 0x000e6e0000000200 */
[C---:B--2---:R-:W-:Y:S01]  /*cfa0*/  HMMA.16816.F32.BF16 R96, R176.reuse, R24, R44 ;  /* 0x00000018b060723c */ /* 0x044fe2000004182c */
[----:B------:R-:W2:Y:S07]  /*cfb0*/  LDSM.16.M88.4 R44, [R210+0x6000] ;  /* 0x00600000d22c783b */ /* 0x000eae0000000200 */
[C---:B------:R-:W-:Y:S01]  /*cfc0*/  HMMA.16816.F32.BF16 R84, R176.reuse, R16, R36 ;  /* 0x00000010b054723c */ /* 0x040fe20000041824 */
[----:B------:R-:W1:Y:S07]  /*cfd0*/  LDSM.16.M88.4 R36, [R210+0x6800] ;  /* 0x00680000d224783b */ /* 0x000e6e0000000200 */
[C---:B------:R-:W-:Y:S08]  /*cfe0*/  HMMA.16816.F32.BF16 R88, R176.reuse, R26, R40 ;  /* 0x0000001ab058723c */ /* 0x040ff00000041828 */
[C---:B------:R-:W-:Y:S01]  /*cff0*/  HMMA.16816.F32.BF16 R56, R176.reuse, R12, R60 ;  /* 0x0000000cb038723c */ /* 0x040fe2000004183c */
[----:B------:R-:W1:Y:S07]  /*d000*/  LDSM.16.M88.4 R60, [R210+0x5800] ;  /* 0x00580000d23c783b */ /* 0x000e6e0000000200 */
[C---:B------:R-:W-:Y:S01]  /*d010*/  HMMA.16816.F32.BF16 R48, R176.reuse, R14, R92 ;  /* 0x0000000eb030723c */ /* 0x040fe2000004185c */
[----:B------:R-:W-:Y:S07]  /*d020*/  LDSM.16.M88.4 R92, [R206+0x4000] ;  /* 0x00400000ce5c783b */ /* 0x000fee0000000200 */
[C---:B----4-:R-:W-:Y:S08]  /*d030*/  HMMA.16816.F32.BF16 R40, R176.reuse, R8, R100 ;  /* 0x00000008b028723c */ /* 0x050ff00000041864 */
[C---:B------:R-:W-:Y:S08]  /*d040*/  HMMA.16816.F32.BF16 R24, R176.reuse, R10, R112 ;  /* 0x0000000ab018723c */ /* 0x040ff00000041870 */
[C---:B------:R-:W-:Y:S08]  /*d050*/  HMMA.16816.F32.BF16 R16, R176.reuse, R82, R144 ;  /* 0x00000052b010723c */ /* 0x040ff00000041890 */
[C---:B---3--:R-:W-:Y:S08]  /*d060*/  HMMA.16816.F32.BF16 R12, R176.reuse, R52, R132 ;  /* 0x00000034b00c723c */ /* 0x048ff00000041884 */
[----:B------:R-:W-:Y:S08]  /*d070*/  HMMA.16816.F32.BF16 R8, R176, R54, R128 ;  /* 0x00000036b008723c */ /* 0x000ff00000041880 */
[C---:B-1----:R-:W-:Y:S08]  /*d080*/  HMMA.16816.F32.BF16 R52, R180.reuse, R64, R124 ;  /* 0x00000040b434723c */ /* 0x042ff0000004187c */
[----:B------:R-:W-:Y:S01]  /*d090*/  HMMA.16816.F32.BF16 R100, R180, R66, R120 ;  /* 0x00000042b464723c */ /* 0x000fe20000041878 */
[----:B------:R-:W1:Y:S04]  /*d0a0*/  LDSM.16.M88.4 R64, [R209+0xc900] ;  /* 0x00c90000d140783b */ /* 0x000e680000000200 */
[----:B------:R-:W3:Y:S03]  /*d0b0*/  LDSM.16.M88.4 R120, [R209+0xd100] ;  /* 0x00d10000d178783b */ /* 0x000ee60000000200 */
[----:B------:R-:W-:Y:S08]  /*d0c0*/  HMMA.16816.F32.BF16 R20, R176, R80, R148 ;  /* 0x00000050b014723c */ /* 0x000ff00000041894 */
[C---:B------:R-:W-:Y:S08]  /*d0d0*/  HMMA.16816.F32.BF16 R148, R180.reuse, R76, R108 ;  /* 0x0000004cb494723c */ /* 0x040ff0000004186c */
[C---:B------:R-:W-:Y:S08]  /*d0e0*/  HMMA.16816.F32.BF16 R80, R180.reuse, R78, R104 ;  /* 0x0000004eb450723c */ /* 0x040ff00000041868 */
[C---:B------:R-:W-:Y:S08]  /*d0f0*/  HMMA.16816.F32.BF16 R144, R180.reuse, R72, R96 ;  /* 0x00000048b490723c */ /* 0x040ff00000041860 */
[C---:B------:R-:W-:Y:S01]  /*d100*/  HMMA.16816.F32.BF16 R108, R180.reuse, R34, R16 ;  /* 0x00000022b46c723c */ /* 0x040fe20000041810 */
[----:B------:R-:W4:Y:S07]  /*d110*/  LDSM.16.M88.4 R16, [R209+0xd900] ;  /* 0x00d90000d110783b */ /* 0x000f2e0000000200 */
[C---:B------:R-:W-:Y:S01]  /*d120*/  HMMA.16816.F32.BF16 R104, R180.reuse, R28, R12 ;  /* 0x0000001cb468723c */ /* 0x040fe2000004180c */
[----:B------:R-:W1:Y:S07]  /*d130*/  LDSM.16.M88.4 R12, [R209+0xe100] ;  /* 0x00e10000d10c783b */ /* 0x000e6e0000000200 */
[C---:B------:R-:W-:Y:S01]  /*d140*/  HMMA.16816.F32.BF16 R96, R180.reuse, R30, R8 ;  /* 0x0000001eb460723c */ /* 0x040fe20000041808 */
[----:B------:R-:W1:Y:S07]  /*d150*/  LDSM.16.M88.4 R8, [R209+0xe900] ;  /* 0x00e90000d108783b */ /* 0x000e6e0000000200 */
[C---:B------:R-:W-:Y:S01]  /*d160*/  HMMA.16816.F32.BF16 R160, R180.reuse, R74, R88 ;  /* 0x0000004ab4a0723c */ /* 0x040fe20000041858 */
[----:B------:R-:W-:Y:S07]  /*d170*/  LDSM.16.M88.4 R88, [R206+0x4800] ;  /* 0x00480000ce58783b */ /* 0x000fee0000000200 */
[C---:B--2---:R-:W-:Y:S08]  /*d180*/  HMMA.16816.F32.BF16 R132, R180.reuse, R44, R56 ;  /* 0x0000002cb484723c */ /* 0x044ff00000041838 */
[C---:B------:R-:W-:Y:S01]  /*d190*/  HMMA.16816.F32.BF16 R128, R180.reuse, R46, R48 ;  /* 0x0000002eb480723c */ /* 0x040fe20000041830 */
[----:B------:R-:W-:Y:S07]  /*d1a0*/  LDSM.16.M88.4 R44, [R209+0xf900] ;  /* 0x00f90000d12c783b */ /* 0x000fee0000000200 */
[C---:B------:R-:W-:Y:S01]  /*d1b0*/  HMMA.16816.F32.BF16 R112, R180.reuse, R38, R24 ;  /* 0x00000026b470723c */ /* 0x040fe20000041818 */
[----:B------:R-:W2:Y:S07]  /*d1c0*/  LDSM.16.M88.4 R24, [R209+0xf100] ;  /* 0x00f10000d118783b */ /* 0x000eae0000000200 */
[C---:B------:R-:W-:Y:S01]  /*d1d0*/  HMMA.16816.F32.BF16 R156, R180.reuse, R60, R84 ;  /* 0x0000003cb49c723c */ /* 0x040fe20000041854 */
[----:B------:R-:W2:Y:S07]  /*d1e0*/  LDSM.16.M88.4 R84, [R206+0x5000] ;  /* 0x00500000ce54783b */ /* 0x000eae0000000200 */
[C---:B------:R-:W-:Y:S08]  /*d1f0*/  HMMA.16816.F32.BF16 R152, R180.reuse, R62, R68 ;  /* 0x0000003eb498723c */ /* 0x040ff00000041844 */
[C---:B------:R-:W-:Y:S08]  /*d200*/  HMMA.16816.F32.BF16 R124, R180.reuse, R36, R40 ;  /* 0x00000024b47c723c */ /* 0x040ff00000041828 */
[----:B------:R-:W-:Y:S08]  /*d210*/  HMMA.16816.F32.BF16 R20, R180, R32, R20 ;  /* 0x00000020b414723c */ /* 0x000ff00000041814 */
[C---:B-1----:R-:W-:Y:S01]  /*d220*/  HMMA.16816.F32.BF16 R68, R188.reuse, R64, R148 ;  /* 0x00000040bc44723c */ /* 0x042fe20000041894 */
[----:B------:R-:W-:Y:S07]  /*d230*/  LDSM.16.M88.4 R148, [R206+0x7000] ;  /* 0x00700000ce94783b */ /* 0x000fee0000000200 */
[C---:B------:R-:W-:Y:S01]  /*d240*/  HMMA.16816.F32.BF16 R72, R188.reuse, R166, R100 ;  /* 0x000000a6bc48723c */ /* 0x040fe20000041864 */
[----:B------:R-:W-:Y:S07]  /*d250*/  LDSM.16.M88.4 R100, [R206+0x6000] ;  /* 0x00600000ce64783b */ /* 0x000fee0000000200 */
[C---:B------:R-:W-:Y:S01]  /*d260*/  HMMA.16816.F32.BF16 R64, R188.reuse, R66, R80 ;  /* 0x00000042bc40723c */ /* 0x040fe20000041850 */
[----:B------:R-:W1:Y:S07]  /*d270*/  LDSM.16.M88.4 R80, [R206+0x5800] ;  /* 0x00580000ce50783b */ /* 0x000e6e0000000200 */
[C---:B---3--:R-:W-:Y:S01]  /*d280*/  HMMA.16816.F32.BF16 R60, R188.reuse, R120, R144 ;  /* 0x00000078bc3c723c */ /* 0x048fe20000041890 */
[----:B------:R-:W3:Y:S07]  /*d290*/  LDSM.16.M88.4 R144, [R206+0x6800] ;  /* 0x00680000ce90783b */ /* 0x000eee0000000200 */
[----:B------:R-:W-:Y:S01]  /*d2a0*/  HMMA.16816.F32.BF16 R56, R188, R122, R160 ;  /* 0x0000007abc38723c */ /* 0x000fe200000418a0 */
[----:B------:R-:W1:Y:S01]  /*d2b0*/  LDSM.16.M88.4 R120, [R206+0x7800] ;  /* 0x00780000ce78783b */ /* 0x000e620000000200 */
[----:B------:R-:W-:-:S06]  /*d2c0*/  DEPBAR.LE SB0, 0x0 ;  /* 0x000080000000791a */ /* 0x000fcc0000000000 */
[C---:B------:R-:W-:Y:S08]  /*d2d0*/  HMMA.16816.F32.BF16 R76, R188.reuse, R164, R52 ;  /* 0x000000a4bc4c723c */ /* 0x040ff00000041834 */
[C---:B----4-:R-:W-:Y:S08]  /*d2e0*/  HMMA.16816.F32.BF16 R52, R188.reuse, R16, R156 ;  /* 0x00000010bc34723c */ /* 0x050ff0000004189c */
        /* <DEDUP_REMOVED lines=17> */
[C---:B------:R-:W-:Y:S08]  /*d400*/  HMMA.16816.F32.BF16 R40, R200.reuse, R100, R40 ;  /* 0x00000064c828723c */ /* 0x040ff00000041828 */
[C---:B------:R-:W-:Y:S08]  /*d410*/  HMMA.16816.F32.BF16 R36, R200.reuse, R102, R36 ;  /* 0x00000066c824723c */ /* 0x040ff00000041824 */
[C---:B---3--:R-:W-:Y:S08]  /*d420*/  HMMA.16816.F32.BF16 R32, R200.reuse, R144, R32 ;  /* 0x00000090c820723c */ /* 0x048ff00000041820 */
[C---:B------:R-:W-:Y:S08]  /*d430*/  HMMA.16816.F32.BF16 R24, R200.reuse, R146, R28 ;  /* 0x00000092c818723c */ /* 0x040ff0000004181c */
[C---:B------:R-:W-:Y:S08]  /*d440*/  HMMA.16816.F32.BF16 R20, R200.reuse, R148, R20 ;  /* 0x00000094c814723c */ /* 0x040ff00000041814 */
[C---:B------:R-:W-:Y:S08]  /*d450*/  HMMA.16816.F32.BF16 R16, R200.reuse, R150, R16 ;  /* 0x00000096c810723c */ /* 0x040ff00000041810 */
[C---:B------:R-:W-:Y:S08]  /*d460*/  HMMA.16816.F32.BF16 R64, R200.reuse, R120, R12 ;  /* 0x00000078c840723c */ /* 0x040ff0000004180c */
[----:B------:R-:W-:Y:S01]  /*d470*/  HMMA.16816.F32.BF16 R44, R200, R122, R8 ;  /* 0x0000007ac82c723c */ /* 0x000fe20000041808 */
[----:B------:R-:W-:Y:S06]  /*d480*/  BAR.SYNC.DEFER_BLOCKING 0x0 ;  /* 0x0000000000007b1d */ /* 0x000fec0000010000 */
[----:B------:R-:W-:Y:S05]  /*d490*/  @!P6 BRA `(.L_x_2066) ;  /* 0x000002300000e947 */ /* 0x000fea0003800000 */
[----:B------:R-:W-:Y:S01]  /*d4a0*/  LEA.HI.SX32 R0, R193, 0xfffffffe, 0x19 ;  /* 0xfffffffec1007811 */ /* 0x000fe200078fcaff */
        /* <DEDUP_REMOVED lines=34> */
.L_x_2066:
[----:B------:R-:W-:Y:S01]  /*d6d0*/  LOP3.LUT R0, R117, 0xffffffe0, RZ, 0xc0, !PT ;  /* 0xffffffe075007812 */ /* 0x000fe200078ec0ff */
        /* <DEDUP_REMOVED lines=14> */
[----:B---3--:R-:W-:Y:S02]  /*d7c0*/  FSEL R8, R76, -INF , P1 ;  /* 0xff8000004c087808 */ /* 0x008fe40000800000 */
        /* <DEDUP_REMOVED lines=48> */
[----:B------:R-:W-:Y:S02]  /*dad0*/  FSEL R77, R90, -INF , P5 ;  /* 0xff8000005a4d7808 */ /* 0x000fe40002800000 */
        /* <DEDUP_REMOVED lines=33> */
[----:B------:R-:W-:Y:S02]  /*dcf0*/  FSEL R155, R37, -INF , P0 ;  /* 0xff800000259b7808 */ /* 0x000fe40000000000 */
[----:B------:R-:W-:Y:S02]  /*dd00*/  ISETP.GT.AND P1, PT, R0, 0x50, PT ;  /* 0x000000500000780c */ /* 0x000fe40003f24270 */
[----:B------:R-:W-:Y:S02]  /*dd10*/  FMNMX.FTZ R3, R152, R3, !PT ;  /* 0x0000000398037209 */ /* 0x000fe40007810000 */
[----:B------:R-:W-:Y:S02]  /*dd20*/  FMNMX.FTZ R6, R149, R6, !PT ;  /* 0x0000000695067209 */ /* 0x000fe40007810000 */
[----:B------:R-:W-:-:S02]  /*dd30*/  FSEL R157, R39, -INF , P0 ;  /* 0xff800000279d7808 */ /* 0x000fc40000000000 */
[----:B------:R-:W-:Y:S01]  /*dd40*/  ISETP.GT.AND P0, PT, R0, 0x51, PT ;  /* 0x000000510000780c */ /* 0x000fe20003f04270 */
[----:B------:R-:W-:Y:S01]  /*dd50*/  LDSM.16.MT88.4 R36, [R204+0x900] ;  /* 0x00090000cc24783b */ /* 0x000fe20000004200 */
[----:B------:R-:W-:Y:S02]  /*dd60*/  FSEL R164, R32, -INF , P1 ;  /* 0xff80000020a47808 */ /* 0x000fe40000800000 */
[----:B------:R-:W-:Y:S02]  /*dd70*/  FMNMX.FTZ R3, R155, R3, !PT ;  /* 0x000000039b037209 */ /* 0x000fe40007810000 */
[----:B------:R-:W-:Y:S02]  /*dd80*/  FSEL R150, R50, -INF , P2 ;  /* 0xff80000032967808 */ /* 0x000fe40001000000 */
[----:B------:R-:W-:Y:S02]  /*dd90*/  FMNMX.FTZ R6, R148, R6, !PT ;  /* 0x0000000694067209 */ /* 0x000fe40007810000 */
[----:B------:R-:W-:-:S02]  /*dda0*/  FSEL R184, R34, -INF , P1 ;  /* 0xff80000022b87808 */ /* 0x000fc40000800000 */
[----:B------:R-:W-:Y:S02]  /*ddb0*/  FSEL R166, R33, -INF , P0 ;  /* 0xff80000021a67808 */ /* 0x000fe40000000000 */
        /* <DEDUP_REMOVED lines=30> */
[----:B------:R-:W-:Y:S02]  /*dfa0*/  FMNMX.FTZ R6, R157, R6, !PT ;  /* 0x000000069d067209 */ /* 0x000fe40007810000 */
[----:B------:R-:W-:Y:S02]  /*dfb0*/  FSEL R229, R17, -INF , P0 ;  /* 0xff80000011e57808 */ /* 0x000fe40000000000 */
[----:B------:R-:W-:-:S02]  /*dfc0*/  ISETP.GT.AND P5, PT, R0, 0x70, PT ;  /* 0x000000700000780c */ /* 0x000fc40003fa4270 */
        /* <DEDUP_REMOVED lines=47> */
[----:B------:R1:W-:Y:S01]  /*e2c0*/  MUFU.EX2 R69, R3 ;  /* 0x0000000300457308 */ /* 0x0003e20000000800 */
[----:B---3--:R-:W-:-:S07]  /*e2d0*/  FFMA.FTZ R2, R29, c[0x0][0x2d0], -R6 ;  /* 0x0000b4001d027a23 */ /* 0x008fce0000010806 */
[----:B------:R2:W-:Y:S01]  /*e2e0*/  MUFU.EX2 R196, R2 ;  /* 0x0000000200c47308 */ /* 0x0005e20000000800 */
[----:B-1----:R-:W-:Y:S01]  /*e2f0*/  FMNMX.FTZ R3, R0, R7, !PT ;  /* 0x0000000700037209 */ /* 0x002fe20007810000 */
[--C-:B------:R-:W-:Y:S02]  /*e300*/  FFMA.FTZ R0, R10, c[0x0][0x2d0], -R6.reuse ;  /* 0x0000b4000a007a23 */ /* 0x100fe40000010806 */
[----:B------:R-:W-:Y:S01]  /*e310*/  FFMA.FTZ R7, R11, c[0x0][0x2d0], -R6 ;  /* 0x0000b4000b077a23 */ /* 0x000fe20000010806 */
[----:B------:R-:W-:-:S03]  /*e320*/  FSETP.NEU.FTZ.AND P0, PT, R3, -INF , PT ;  /* 0xff8000000300780b */ /* 0x000fc60003f1d000 */
[----:B------:R1:W-:Y:S01]  /*e330*/  MUFU.EX2 R163, R0 ;  /* 0x0000000000a37308 */ /* 0x0003e20000000800 */
[----:B--2---:R-:W-:-:S07]  /*e340*/  FFMA.FTZ R2, R30, c[0x0][0x2d0], -R6 ;  /* 0x0000b4001e027a23 */ /* 0x004fce0000010806 */
        /* <DEDUP_REMOVED lines=24> */
[----:B------:R1:W5:Y:S01]  /*e4d0*/  MUFU.EX2 R120, R2 ;  /* 0x0000000200787308 */ /* 0x0003620000000800 */
[----:B---3--:R-:W-:Y:S01]  /*e4e0*/  IMAD.MOV.U32 R4, RZ, RZ, R69 ;  /* 0x000000ffff047224 */ /* 0x008fe200078e0045 */
[----:B----4-:R-:W-:-:S04]  /*e4f0*/  F2FP.BF16.PACK_AB R11, R195, R194 ;  /* 0x000000c2c30b723e */ /* 0x010fc800000010ff */
[----:B------:R-:W-:Y:S01]  /*e500*/  F2FP.BF16.PACK_AB R8, R4, R130 ;  /* 0x000000820408723e */ /* 0x000fe200000010ff */
[----:B-1----:R-:W-:-:S06]  /*e510*/  FFMA.FTZ R2, R78, c[0x0][0x2d0], -R0 ;  /* 0x0000b4004e027a23 */ /* 0x002fcc0000010800 */
[C---:B------:R-:W-:Y:S01]  /*e520*/  HMMA.16816.F32.BF16 R72, R8.reuse, R20, RZ ;  /* 0x000000140848723c */ /* 0x040fe200000418ff */
[----:B------:R1:W3:Y:S07]  /*e530*/  MUFU.EX2 R160, R2 ;  /* 0x0000000200a07308 */ /* 0x0002ee0000000800 */
[C---:B------:R-:W-:Y:S01]  /*e540*/  HMMA.16816.F32.BF16 R64, R8.reuse, R22, RZ ;  /* 0x000000160840723c */ /* 0x040fe200000418ff */
[----:B------:R-:W4:Y:S07]  /*e550*/  LDSM.16.MT88.4 R20, [R204+0x4100] ;  /* 0x00410000cc14783b */ /* 0x000f2e0000004200 */
[----:B------:R-:W-:Y:S01]  /*e560*/  HMMA.16816.F32.BF16 R60, R8, R16, RZ ;  /* 0x00000010083c723c */ /* 0x000fe200000418ff */
[----:B-1----:R-:W-:-:S04]  /*e570*/  FFMA.FTZ R2, R104, c[0x0][0x2d0], -R6 ;  /* 0x0000b40068027a23 */ /* 0x002fc80000010806 */
        /* <DEDUP_REMOVED lines=13> */
[C---:B------:R-:W-:Y:S08]  /*e650*/  HMMA.16816.F32.BF16 R96, R8.reuse, R40, RZ ;  /* 0x000000280860723c */ /* 0x040ff000000418ff */
[----:B------:R-:W-:Y:S01]  /*e660*/  HMMA.16816.F32.BF16 R100, R8, R42, RZ ;  /* 0x0000002a0864723c */ /* 0x000fe200000418ff */
[----:B------:R-:W5:Y:S01]  /*e670*/  LDSM.16.MT88.4 R40, [R205+0x4900] ;  /* 0x00490000cd28783b */ /* 0x000f620000004200 */
[----:B--2---:R-:W-:-:S06]  /*e680*/  FFMA.FTZ R2, R107, c[0x0][0x2d0], -R6 ;  /* 0x0000b4006b027a23 */ /* 0x004fcc0000010806 */
[C---:B----4-:R-:W-:Y:S01]  /*e690*/  HMMA.16816.F32.BF16 R80, R8.reuse, R20, RZ ;  /* 0x000000140850723c */ /* 0x050fe200000418ff */
[----:B------:R2:W4:Y:S07]  /*e6a0*/  MUFU.EX2 R250, R2 ;  /* 0x0000000200fa7308 */ /* 0x00052e0000000800 */
[C---:B------:R-:W-:Y:S01]  /*e6b0*/  HMMA.16816.F32.BF16 R84, R8.reuse, R22, RZ ;  /* 0x000000160854723c */ /* 0x040fe200000418ff */
[----:B------:R-:W4:Y:S07]  /*e6c0*/  LDSM.16.MT88.4 R20, [R204+0x4900] ;  /* 0x00490000cc14783b */ /* 0x000f2e0000004200 */
[----:B---3--:R-:W-:Y:S01]  /*e6d0*/  HMMA.16816.F32.BF16 R92, R8, R16, RZ ;  /* 0x00000010085c723c */ /* 0x008fe200000418ff */
[----:B--2---:R-:W-:-:S02]  /*e6e0*/  FFMA.FTZ R2, R118, c[0x0][0x2d0], -R0 ;  /* 0x0000b40076027a23 */ /* 0x004fc40000010800 */
[----:B------:R-:W-:Y:S02]  /*e6f0*/  IMAD.MOV.U32 R118, RZ, RZ, R121 ;  /* 0x000000ffff767224 */ /* 0x000fe400078e0079 */
[----:B------:R2:W-:Y:S03]  /*e700*/  MUFU.EX2 R238, R2 ;  /* 0x0000000200ee7308 */ /* 0x0005e60000000800 */
[C---:B------:R-:W-:Y:S01]  /*e710*/  HMMA.16816.F32.BF16 R88, R8.reuse, R18, RZ ;  /* 0x000000120858723c */ /* 0x040fe200000418ff */
[----:B------:R-:W3:Y:S07]  /*e720*/  LDSM.16.MT88.4 R16, [R208+0x4900] ;  /* 0x00490000d010783b */ /* 0x000eee0000004200 */
[----:B-1----:R-:W-:Y:S01]  /*e730*/  HMMA.16816.F32.BF16 R108, R8, R12, RZ ;  /* 0x0000000c086c723c */ /* 0x002fe200000418ff */
[----:B--2---:R-:W-:-:S07]  /*e740*/  FFMA.FTZ R2, R117, c[0x0][0x2d0], -R0 ;  /* 0x0000b40075027a23 */ /* 0x004fce0000010800 */
[----:B------:R-:W-:Y:S01]  /*e750*/  HMMA.16816.F32.BF16 R76, R8, R14, RZ ;  /* 0x0000000e084c723c */ /* 0x000fe200000418ff */
[----:B------:R-:W1:Y:S01]  /*e760*/  LDSM.16.MT88.4 R12, [R207+0x4900] ;  /* 0x00490000cf0c783b */ /* 0x000e620000004200 */
[----:B------:R2:W1:Y:S01]  /*e770*/  MUFU.EX2 R237, R2 ;  /* 0x0000000200ed7308 */ /* 0x0004620000000800 */
[----:B-----5:R-:W-:-:S04]  /*e780*/  IMAD.MOV.U32 R117, RZ, RZ, R120 ;  /* 0x000000ffff757224 */ /* 0x020fc800078e0078 */
[----:B------:R-:W-:Y:S02]  /*e790*/  F2FP.BF16.PACK_AB R8, R196, R123 ;  /* 0x0000007bc408723e */ /* 0x000fe400000010ff */
[----:B------:R-:W-:Y:S02]  /*e7a0*/  F2FP.BF16.PACK_AB R10, R5, R192 ;  /* 0x000000c0050a723e */ /* 0x000fe400000010ff */
[----:B------:R-:W-:Y:S02]  /*e7b0*/  F2FP.BF16.PACK_AB R9, R193, R162 ;  /* 0x000000a2c109723e */ /* 0x000fe400000010ff */
[----:B------:R-:W-:Y:S01]  /*e7c0*/  F2FP.BF16.PACK_AB R11, R160, R120 ;  /* 0x00000078a00b723e */ /* 0x000fe200000010ff */
[----:B--2---:R-:W-:-:S06]  /*e7d0*/  FFMA.FTZ R2, R128, c[0x0][0x2d0], -R0 ;  /* 0x0000b40080027a23 */ /* 0x004fcc0000010800 */
[C---:B------:R-:W-:Y:S01]  /*e7e0*/  HMMA.16816.F32.BF16 R124, R8.reuse, R36, R72 ;  /* 0x00000024087c723c */ /* 0x040fe20000041848 */
[----:B------:R2:W-:Y:S07]  /*e7f0*/  MUFU.EX2 R236, R2 ;  /* 0x0000000200ec7308 */ /* 0x0005ee0000000800 */
[C---:B------:R-:W-:Y:S01]  /*e800*/  HMMA.16816.F32.BF16 R112, R8.reuse, R38, R64 ;  /* 0x000000260870723c */ /* 0x040fe20000041840 */
[----:B------:R-:W5:Y:S07]  /*e810*/  LDSM.16.MT88.4 R36, [R204+0x1100] ;  /* 0x00110000cc24783b */ /* 0x000f6e0000004200 */
[----:B------:R-:W-:Y:S01]  /*e820*/  HMMA.16816.F32.BF16 R72, R8, R32, R60 ;  /* 0x000000200848723c */ /* 0x000fe2000004183c */
[----:B--2---:R-:W-:-:S04]  /*e830*/  FFMA.FTZ R2, R132, c[0x0][0x2d0], -R0 ;  /* 0x0000b40084027a23 */ /* 0x004fc80000010800 */
[----:B------:R2:W1:Y:S03]  /*e840*/  MUFU.EX2 R234, R2 ;  /* 0x0000000200ea7308 */ /* 0x0004660000000800 */
[C---:B------:R-:W-:Y:S01]  /*e850*/  HMMA.16816.F32.BF16 R64, R8.reuse, R34, R56 ;  /* 0x000000220840723c */ /* 0x040fe20000041838 */
[----:B------:R-:W-:Y:S07]  /*e860*/  LDSM.16.MT88.4 R32, [R205+0x1100] ;  /* 0x00110000cd20783b */ /* 0x000fee0000004200 */
[----:B------:R-:W-:Y:S01]  /*e870*/  HMMA.16816.F32.BF16 R60, R8, R28, R48 ;  /* 0x0000001c083c723c */ /* 0x000fe20000041830 */
[----:B--2---:R-:W-:-:S07]  /*e880*/  FFMA.FTZ R2, R144, c[0x0][0x2d0], -R6 ;  /* 0x0000b40090027a23 */ /* 0x004fce0000010806 */
[----:B------:R-:W-:Y:S01]  /*e890*/  HMMA.16816.F32.BF16 R48, R8, R24, R52 ;  /* 0x000000180830723c */ /* 0x000fe20000041834 */
[----:B------:R-:W-:-:S06]  /*e8a0*/  IMAD.MOV.U32 R144, RZ, RZ, R196 ;  /* 0x000000ffff907224 */ /* 0x000fcc00078e00c4 */
[----:B------:R-:W-:Y:S01]  /*e8b0*/  IMAD.MOV.U32 R55, RZ, RZ, R130 ;  /* 0x000000ffff377224 */ /* 0x000fe200078e0082 */
[C---:B------:R-:W-:Y:S01]  /*e8c0*/  HMMA.16816.F32.BF16 R56, R8.reuse, R26, R68 ;  /* 0x0000001a0838723c */ /* 0x040fe20000041844 */
[----:B------:R-:W2:Y:S01]  /*e8d0*/  LDSM.16.MT88.4 R24, [R208+0x1100] ;  /* 0x00110000d018783b */ /* 0x000ea20000004200 */
[----:B------:R-:W-:Y:S02]  /*e8e0*/  IMAD.MOV.U32 R54, RZ, RZ, R129 ;  /* 0x000000ffff367224 */ /* 0x000fe400078e0081 */
[----:B------:R-:W-:Y:S02]  /*e8f0*/  IMAD.MOV.U32 R53, RZ, RZ, R123 ;  /* 0x000000ffff357224 */ /* 0x000fe400078e007b */
[----:B------:R-:W-:Y:S02]  /*e900*/  IMAD.MOV.U32 R52, RZ, RZ, R122 ;  /* 0x000000ffff347224 */ /* 0x000fe400078e007a */
[C---:B------:R-:W-:Y:S01]  /*e910*/  HMMA.16816.F32.BF16 R44, R8.reuse, R30, R44 ;  /* 0x0000001e082c723c */ /* 0x040fe2000004182c */
[----:B------:R-:W1:Y:S07]  /*e920*/  LDSM.16.MT88.4 R28, [R207+0x1100] ;  /* 0x00110000cf1c783b */ /* 0x000e6e0000004200 */
[C---:B------:R-:W-:Y:S07]  /*e930*/  HMMA.16816.F32.BF16 R128, R8.reuse, R40, R96 ;  /* 0x000000280880723c */ /* 0x040fee0000041860 */
[----:B------:R-:W-:Y:S01]  /*e940*/  IMAD.MOV.U32 R40, RZ, RZ, R134 ;  /* 0x000000ffff287224 */ /* 0x000fe200078e0086 */
[----:B----4-:R-:W-:Y:S01]  /*e950*/  HMMA.16816.F32.BF16 R120, R8, R22, R84 ;  /* 0x000000160878723c */ /* 0x010fe20000041854 */
[----:B------:R-:W-:-:S07]  /*e960*/  IMAD.MOV.U32 R41, RZ, RZ, R133 ;  /* 0x000000ffff297224 */ /* 0x000fce00078e0085 */
[C---:B------:R-:W-:Y:S01]  /*e970*/  HMMA.16816.F32.BF16 R104, R8.reuse, R20, R80 ;  /* 0x000000140868723c */ /* 0x040fe20000041850 */
[----:B------:R-:W4:Y:S07]  /*e980*/  LDSM.16.MT88.4 R20, [R204+0x5100] ;  /* 0x00510000cc14783b */ /* 0x000f2e0000004200 */
[C---:B------:R-:W-:Y:S08]  /*e990*/  HMMA.16816.F32.BF16 R132, R8.reuse, R42, R100 ;  /* 0x0000002a0884723c */ /* 0x040ff00000041864 */
[C---:B---3--:R-:W-:Y:S08]  /*e9a0*/  HMMA.16816.F32.BF16 R96, R8.reuse, R16, R92 ;  /* 0x000000100860723c */ /* 0x048ff0000004185c */
[C---:B------:R-:W-:Y:S01]  /*e9b0*/  HMMA.16816.F32.BF16 R88, R8.reuse, R18, R88 ;  /* 0x000000120858723c */ /* 0x040fe20000041858 */
[----:B------:R-:W-:Y:S07]  /*e9c0*/  LDSM.16.MT88.4 R16, [R208+0x5100] ;  /* 0x00510000d010783b */ /* 0x000fee0000004200 */
[C---:B-1----:R-:W-:Y:S08]  /*e9d0*/  HMMA.16816.F32.BF16 R84, R8.reuse, R12, R108 ;  /* 0x0000000c0854723c */ /* 0x042ff0000004186c */
[----:B------:R-:W-:Y:S01]  /*e9e0*/  HMMA.16816.F32.BF16 R68, R8, R14, R76 ;  /* 0x0000000e0844723c */ /* 0x000fe2000004184c */
[----:B------:R-:W1:Y:S06]  /*e9f0*/  LDSM.16.MT88.4 R12, [R207+0x5100] ;  /* 0x00510000cf0c783b */ /* 0x000e6c0000004200 */
[----:B------:R-:W-:-:S02]  /*ea00*/  F2FP.BF16.PACK_AB R8, R240, R251 ;  /* 0x000000fbf008723e */ /* 0x000fc400000010ff */
[----:B------:R-:W-:Y:S02]  /*ea10*/  F2FP.BF16.PACK_AB R10, R250, R239 ;  /* 0x000000effa0a723e */ /* 0x000fe400000010ff */
[----:B------:R-:W-:Y:S02]  /*ea20*/  F2FP.BF16.PACK_AB R9, R237, R238 ;  /* 0x000000eeed09723e */ /* 0x000fe400000010ff */
[----:B------:R-:W-:-:S07]  /*ea30*/  F2FP.BF16.PACK_AB R11, R234, R236 ;  /* 0x000000ecea0b723e */ /* 0x000fce00000010ff */
[C---:B-----5:R-:W-:Y:S07]  /*ea40*/  HMMA.16816.F32.BF16 R76, R8.reuse, R38, R112 ;  /* 0x00000026084c723c */ /* 0x060fee0000041870 */
[----:B------:R-:W-:Y:S01]  /*ea50*/  IMAD.MOV.U32 R112, RZ, RZ, R198 ;  /* 0x000000ffff707224 */ /* 0x000fe200078e00c6 */
[----:B------:R-:W-:Y:S01]  /*ea60*/  HMMA.16816.F32.BF16 R80, R8, R36, R124 ;  /* 0x000000240850723c */ /* 0x000fe2000004187c */
[----:B------:R3:W-:Y:S01]  /*ea70*/  MUFU.EX2 R198, R2 ;  /* 0x0000000200c67308 */ /* 0x0007e20000000800 */
[----:B------:R-:W5:Y:S01]  /*ea80*/  LDSM.16.MT88.4 R36, [R205+0x5100] ;  /* 0x00510000cd24783b */ /* 0x000f620000004200 */
[----:B------:R-:W-:-:S02]  /*ea90*/  IMAD.MOV.U32 R115, RZ, RZ, R53 ;  /* 0x000000ffff737224 */ /* 0x000fc400078e0035 */
[----:B------:R-:W-:Y:S02]  /*eaa0*/  IMAD.MOV.U32 R114, RZ, RZ, R55 ;  /* 0x000000ffff727224 */ /* 0x000fe400078e0037 */
[----:B------:R-:W-:Y:S01]  /*eab0*/  IMAD.MOV.U32 R125, RZ, RZ, R117 ;  /* 0x000000ffff7d7224 */ /* 0x000fe200078e0075 */
[----:B------:R-:W-:Y:S01]  /*eac0*/  MOV R127, R40 ;  /* 0x00000028007f7202 */ /* 0x000fe20000000f00 */
[----:B------:R-:W-:Y:S01]  /*ead0*/  IMAD.MOV.U32 R124, RZ, RZ, R118 ;  /* 0x000000ffff7c7224 */ /* 0x000fe200078e0076 */
[----:B--2---:R-:W-:Y:S01]  /*eae0*/  HMMA.16816.F32.BF16 R60, R8, R24, R60 ;  /* 0x00000018083c723c */ /* 0x004fe2000004183c */
[----:B------:R-:W-:Y:S02]  /*eaf0*/  IMAD.MOV.U32 R118, RZ, RZ, R52 ;  /* 0x000000ffff767224 */ /* 0x000fe400078e0034 */
[----:B------:R-:W-:Y:S02]  /*eb00*/  IMAD.MOV.U32 R117, RZ, RZ, R54 ;  /* 0x000000ffff757224 */ /* 0x000fe400078e0036 */
[----:B------:R-:W-:-:S02]  /*eb10*/  IMAD.MOV.U32 R126, RZ, RZ, R41 ;  /* 0x000000ffff7e7224 */ /* 0x000fc400078e0029 */
[----:B---3--:R-:W-:Y:S01]  /*eb20*/  FFMA.FTZ R2, R146, c[0x0][0x2d0], -R6 ;  /* 0x0000b40092027a23 */ /* 0x008fe20000010806 */
[----:B------:R-:W-:Y:S01]  /*eb30*/  HMMA.16816.F32.BF16 R52, R8, R26, R44 ;  /* 0x0000001a0834723c */ /* 0x000fe2000004182c */
[----:B------:R-:W-:Y:S01]  /*eb40*/  LDSM.16.MT88.4 R24, [R205+0x1900] ;  /* 0x00190000cd18783b */ /* 0x000fe20000004200 */
[----:B------:R-:W-:Y:S01]  /*eb50*/  IMAD.MOV.U32 R113, RZ, RZ, R4 ;  /* 0x000000ffff717224 */ /* 0x000fe200078e0004 */
[----:B------:R2:W3:Y:S01]  /*eb60*/  MUFU.EX2 R196, R2 ;  /* 0x0000000200c47308 */ /* 0x0004e20000000800 */
[----:B------:R-:W-:-:S04]  /*eb70*/  IMAD.MOV.U32 R146, RZ, RZ, R192 ;  /* 0x000000ffff927224 */ /* 0x000fc800078e00c0 */
[C---:B------:R-:W-:Y:S08]  /*eb80*/  HMMA.16816.F32.BF16 R44, R8.reuse, R28, R48 ;  /* 0x0000001c082c723c */ /* 0x040ff00000041830 */
[----:B------:R-:W-:Y:S01]  /*eb90*/  HMMA.16816.F32.BF16 R40, R8, R30, R56 ;  /* 0x0000001e0828723c */ /* 0x000fe20000041838 */
[----:B------:R-:W3:Y:S01]  /*eba0*/  LDSM.16.MT88.4 R28, [R204+0x1900] ;  /* 0x00190000cc1c783b */ /* 0x000ee20000004200 */
[----:B--2---:R-:W-:-:S02]  /*ebb0*/  FFMA.FTZ R2, R145, c[0x0][0x2d0], -R6 ;  /* 0x0000b40091027a23 */ /* 0x004fc40000010806 */
[----:B------:R-:W-:Y:S02]  /*ebc0*/  IMAD.MOV.U32 R145, RZ, RZ, R195 ;  /* 0x000000ffff917224 */ /* 0x000fe400078e00c3 */
[----:B------:R2:W-:Y:S02]  /*ebd0*/  MUFU.EX2 R195, R2 ;  /* 0x0000000200c37308 */ /* 0x0005e40000000800 */
[C---:B------:R-:W-:Y:S08]  /*ebe0*/  HMMA.16816.F32.BF16 R72, R8.reuse, R32, R72 ;  /* 0x000000200848723c */ /* 0x040ff00000041848 */
[----:B------:R-:W-:Y:S01]  /*ebf0*/  HMMA.16816.F32.BF16 R64, R8, R34, R64 ;  /* 0x000000220840723c */ /* 0x000fe20000041840 */
[----:B------:R-:W-:Y:S01]  /*ec00*/  LDSM.16.MT88.4 R32, [R207+0x1900] ;  /* 0x00190000cf20783b */ /* 0x000fe20000004200 */
[----:B--2---:R-:W-:-:S06]  /*ec10*/  FFMA.FTZ R2, R147, c[0x0][0x2d0], -R6 ;  /* 0x0000b40093027a23 */ /* 0x004fcc0000010806 */
[C---:B----4-:R-:W-:Y:S01]  /*ec20*/  HMMA.16816.F32.BF16 R92, R8.reuse, R20, R104 ;  /* 0x00000014085c723c */ /* 0x050fe20000041868 */
[----:B------:R-:W-:Y:S02]  /*ec30*/  IMAD.MOV.U32 R147, RZ, RZ, R197 ;  /* 0x000000ffff937224 */ /* 0x000fe400078e00c5 */
[----:B------:R2:W4:Y:S05]  /*ec40*/  MUFU.EX2 R197, R2 ;  /* 0x0000000200c57308 */ /* 0x00052a0000000800 */
[C---:B------:R-:W-:Y:S01]  /*ec50*/  HMMA.16816.F32.BF16 R100, R8.reuse, R22, R120 ;  /* 0x000000160864723c */ /* 0x040fe20000041878 */
[----:B------:R-:W3:Y:S06]  /*ec60*/  LDSM.16.MT88.4 R20, [R208+0x1900] ;  /* 0x00190000d014783b */ /* 0x000eec0000004200 */
[----:B------:R-:W-:Y:S01]  /*ec70*/  IMAD.MOV.U32 R123, RZ, RZ, R163 ;  /* 0x000000ffff7b7224 */ /* 0x000fe200078e00a3 */
[----:B-1----:R-:W-:Y:S01]  /*ec80*/  HMMA.16816.F32.BF16 R84, R8, R12, R84 ;  /* 0x0000000c0854723c */ /* 0x002fe20000041854 */
[----:B------:R-:W-:-:S02]  /*ec90*/  IMAD.MOV.U32 R122, RZ, RZ, R162 ;  /* 0x000000ffff7a7224 */ /* 0x000fc400078e00a2 */
[----:B--2---:R-:W-:Y:S02]  /*eca0*/  FFMA.FTZ R2, R149, c[0x0][0x2d0], -R0 ;  /* 0x0000b40095027a23 */ /* 0x004fe40000010800 */
[----:B------:R-:W-:Y:S02]  /*ecb0*/  IMAD.MOV.U32 R149, RZ, RZ, R194 ;  /* 0x000000ffff957224 */ /* 0x000fe400078e00c2 */
[----:B------:R1:W-:Y:S01]  /*ecc0*/  MUFU.EX2 R194, R2 ;  /* 0x0000000200c27308 */ /* 0x0003e20000000800 */
[----:B------:R-:W-:Y:S01]  /*ecd0*/  HMMA.16816.F32.BF16 R68, R8, R14, R68 ;  /* 0x0000000e0844723c */ /* 0x000fe20000041844 */
[----:B------:R-:W2:Y:S01]  /*ece0*/  LDSM.16.MT88.4 R12, [R204+0x5900] ;  /* 0x00590000cc0c783b */ /* 0x000ea20000004200 */
[----:B------:R-:W-:Y:S02]  /*ecf0*/  IMAD.MOV.U32 R120, RZ, RZ, R160 ;  /* 0x000000ffff787224 */ /* 0x000fe400078e00a0 */
[----:B------:R-:W-:-:S04]  /*ed00*/  IMAD.MOV.U32 R121, RZ, RZ, R161 ;  /* 0x000000ffff797224 */ /* 0x000fc800078e00a1 */
[----:B-----5:R-:W-:Y:S01]  /*ed10*/  HMMA.16816.F32.BF16 R104, R8, R36, R128 ;  /* 0x000000240868723c */ /* 0x020fe20000041880 */
[----:B-1----:R-:W-:Y:S01]  /*ed20*/  FFMA.FTZ R2, R148, c[0x0][0x2d0], -R0 ;  /* 0x0000b40094027a23 */ /* 0x002fe20000010800 */
[----:B------:R-:W-:-:S06]  /*ed30*/  MOV R148, R193 ;  /* 0x000000c100947202 */ /* 0x000fcc0000000f00 */
[C---:B------:R-:W-:Y:S01]  /*ed40*/  HMMA.16816.F32.BF16 R108, R8.reuse, R38, R132 ;  /* 0x00000026086c723c */ /* 0x040fe20000041884 */
[----:B------:R1:W5:Y:S07]  /*ed50*/  MUFU.EX2 R193, R2 ;  /* 0x0000000200c17308 */ /* 0x00036e0000000800 */
[C---:B------:R-:W-:Y:S08]  /*ed60*/  HMMA.16816.F32.BF16 R96, R8.reuse, R16, R96 ;  /* 0x000000100860723c */ /* 0x040ff00000041860 */
[----:B------:R-:W-:Y:S01]  /*ed70*/  HMMA.16816.F32.BF16 R88, R8, R18, R88 ;  /* 0x000000120858723c */ /* 0x000fe20000041858 */
[----:B------:R-:W-:Y:S01]  /*ed80*/  LDSM.16.MT88.4 R16, [R204+0x2100] ;  /* 0x00210000cc10783b */ /* 0x000fe20000004200 */
[----:B-1----:R-:W-:Y:S01]  /*ed90*/  FFMA.FTZ R2, R150, c[0x0][0x2d0], -R0 ;  /* 0x0000b40096027a23 */ /* 0x002fe20000010800 */
[----:B------:R-:W-:Y:S01]  /*eda0*/  MOV R150, R144 ;  /* 0x0000009000967202 */ /* 0x000fe20000000f00 */
[----:B------:R-:W-:-:S02]  /*edb0*/  IMAD.MOV.U32 R144, RZ, RZ, R114 ;  /* 0x000000ffff907224 */ /* 0x000fc400078e0072 */
[----:B------:R1:W-:Y:S01]  /*edc0*/  MUFU.EX2 R4, R2 ;  /* 0x0000000200047308 */ /* 0x0003e20000000800 */
[----:B---3--:R-:W-:Y:S02]  /*edd0*/  F2FP.BF16.PACK_AB R8, R196, R198 ;  /* 0x000000c6c408723e */ /* 0x008fe400000010ff */
[----:B----4-:R-:W-:Y:S02]  /*ede0*/  F2FP.BF16.PACK_AB R10, R197, R195 ;  /* 0x000000c3c50a723e */ /* 0x010fe400000010ff */
[----:B-----5:R-:W-:Y:S01]  /*edf0*/  F2FP.BF16.PACK_AB R9, R193, R194 ;  /* 0x000000c2c109723e */ /* 0x020fe200000010ff */
[----:B-1----:R-:W-:-:S04]  /*ee00*/  FFMA.FTZ R2, R151, c[0x0][0x2d0], -R0 ;  /* 0x0000b40097027a23 */ /* 0x002fc80000010800 */
[----:B------:R-:W1:Y:S02]  /*ee10*/  MUFU.EX2 R192, R2 ;  /* 0x0000000200c07308 */ /* 0x000e640000000800 */
[----:B-1----:R-:W-:Y:S01]  /*ee20*/  F2FP.BF16.PACK_AB R11, R192, R4 ;  /* 0x00000004c00b723e */ /* 0x002fe200000010ff */
[----:B------:R-:W-:-:S05]  /*ee30*/  FFMA.FTZ R2, R153, c[0x0][0x2d0], -R6 ;  /* 0x0000b40099027a23 */ /* 0x000fca0000010806 */
[----:B------:R1:W-:Y:S01]  /*ee40*/  MUFU.EX2 R163, R2 ;  /* 0x0000000200a37308 */ /* 0x0003e20000000800 */
[C---:B------:R-:W-:Y:S08]  /*ee50*/  HMMA.16816.F32.BF16 R80, R8.reuse, R28, R80 ;  /* 0x0000001c0850723c */ /* 0x040ff00000041850 */
[----:B------:R-:W-:Y:S01]  /*ee60*/  HMMA.16816.F32.BF16 R56, R8, R30, R76 ;  /* 0x0000001e0838723c */ /* 0x000fe2000004184c */
[----:B------:R-:W3:Y:S01]  /*ee70*/  LDSM.16.MT88.4 R28, [R205+0x5900] ;  /* 0x00590000cd1c783b */ /* 0x000ee20000004200 */
[----:B-1----:R-:W-:-:S06]  /*ee80*/  FFMA.FTZ R2, R154, c[0x0][0x2d0], -R6 ;  /* 0x0000b4009a027a23 */ /* 0x002fcc0000010806 */
[C---:B------:R-:W-:Y:S01]  /*ee90*/  HMMA.16816.F32.BF16 R72, R8.reuse, R24, R72 ;  /* 0x000000180848723c */ /* 0x040fe20000041848 */
[----:B------:R1:W4:Y:S07]  /*eea0*/  MUFU.EX2 R162, R2 ;  /* 0x0000000200a27308 */ /* 0x00032e0000000800 */
[C---:B------:R-:W-:Y:S01]  /*eeb0*/  HMMA.16816.F32.BF16 R64, R8.reuse, R26, R64 ;  /* 0x0000001a0840723c */ /* 0x040fe20000041840 */
[----:B------:R-:W5:Y:S07]  /*eec0*/  LDSM.16.MT88.4 R24, [R208+0x5900] ;  /* 0x00590000d018783b */ /* 0x000f6e0000004200 */
[----:B------:R-:W-:Y:S01]  /*eed0*/  HMMA.16816.F32.BF16 R60, R8, R20, R60 ;  /* 0x00000014083c723c */ /* 0x000fe2000004183c */
[----:B-1----:R-:W-:-:S04]  /*eee0*/  FFMA.FTZ R2, R152, c[0x0][0x2d0], -R6 ;  /* 0x0000b40098027a23 */ /* 0x002fc80000010806 */
[----:B------:R1:W-:Y:S03]  /*eef0*/  MUFU.EX2 R160, R2 ;  /* 0x0000000200a07308 */ /* 0x0003e60000000800 */
[C---:B------:R-:W-:Y:S01]  /*ef00*/  HMMA.16816.F32.BF16 R52, R8.reuse, R22, R52 ;  /* 0x000000160834723c */ /* 0x040fe20000041834 */
[----:B------:R-:W4:Y:S07]  /*ef10*/  LDSM.16.MT88.4 R20, [R207+0x5900] ;  /* 0x00590000cf14783b */ /* 0x000f2e0000004200 */
[----:B------:R-:W-:Y:S01]  /*ef20*/  HMMA.16816.F32.BF16 R48, R8, R32, R44 ;  /* 0x000000200830723c */ /* 0x000fe2000004182c */
[----:B-1----:R-:W-:-:S07]  /*ef30*/  FFMA.FTZ R2, R155, c[0x0][0x2d0], -R6 ;  /* 0x0000b4009b027a23 */ /* 0x002fce0000010806 */
[C---:B------:R-:W-:Y:S01]  /*ef40*/  HMMA.16816.F32.BF16 R36, R8.reuse, R34, R40 ;  /* 0x000000220824723c */ /* 0x040fe20000041828 */
[----:B------:R-:W-:Y:S01]  /*ef50*/  LDSM.16.MT88.4 R32, [R208+0x2100] ;  /* 0x00210000d020783b */ /* 0x000fe20000004200 */
[----:B------:R1:W1:Y:S06]  /*ef60*/  MUFU.EX2 R161, R2 ;  /* 0x0000000200a17308 */ /* 0x00026c0000000800 */
[C---:B--2---:R-:W-:Y:S08]  /*ef70*/  HMMA.16816.F32.BF16 R44, R8.reuse, R12, R92 ;  /* 0x0000000c082c723c */ /* 0x044ff0000004185c */
[----:B------:R-:W-:Y:S01]  /*ef80*/  HMMA.16816.F32.BF16 R40, R8, R14, R100 ;  /* 0x0000000e0828723c */ /* 0x000fe20000041864 */
[----:B------:R-:W2:Y:S01]  /*ef90*/  LDSM.16.MT88.4 R12, [R205+0x2100] ;  /* 0x00210000cd0c783b */ /* 0x000ea20000004200 */
[----:B-1----:R-:W-:-:S02]  /*efa0*/  FFMA.FTZ R2, R156, c[0x0][0x2d0], -R0 ;  /* 0x0000b4009c027a23 */ /* 0x002fc40000010800 */
[----:B------:R-:W-:Y:S02]  /*efb0*/  IMAD.MOV.U32 R156, RZ, RZ, R120 ;  /* 0x000000ffff9c7224 */ /* 0x000fe400078e0078 */
[----:B------:R1:W-:Y:S01]  /*efc0*/  MUFU.EX2 R155, R2 ;  /* 0x00000002009b7308 */ /* 0x0003e20000000800 */
[----:B------:R-:W-:Y:S01]  /*efd0*/  IMAD.MOV.U32 R120, RZ, RZ, R149 ;  /* 0x000000ffff787224 */ /* 0x000fe200078e0095 */
[----:B---3--:R-:W-:Y:S01]  /*efe0*/  HMMA.16816.F32.BF16 R76, R8, R28, R104 ;  /* 0x0000001c084c723c */ /* 0x008fe20000041868 */
[----:B------:R-:W-:-:S07]  /*eff0*/  IMAD.MOV.U32 R149, RZ, RZ, R115 ;  /* 0x000000ffff957224 */ /* 0x000fce00078e0073 */
[----:B------:R-:W-:Y:S01]  /*f000*/  HMMA.16816.F32.BF16 R100, R8, R30, R108 ;  /* 0x0000001e0864723c */ /* 0x000fe2000004186c */
[----:B------:R-:W3:Y:S01]  /*f010*/  LDSM.16.MT88.4 R28, [R207+0x2100] ;  /* 0x00210000cf1c783b */ /* 0x000ee20000004200 */
[----:B-1----:R-:W-:Y:S02]  /*f020*/  FFMA.FTZ R2, R158, c[0x0][0x2d0], -R0 ;  /* 0x0000b4009e027a23 */ /* 0x002fe40000010800 */
[----:B------:R-:W-:-:S04]  /*f030*/  IMAD.MOV.U32 R158, RZ, RZ, R121 ;  /* 0x000000ffff9e7224 */ /* 0x000fc800078e0079 */
[C---:B-----5:R-:W-:Y:S01]  /*f040*/  HMMA.16816.F32.BF16 R108, R8.reuse, R26, R88 ;  /* 0x0000001a086c723c */ /* 0x060fe20000041858 */
[----:B------:R1:W5:Y:S01]  /*f050*/  MUFU.EX2 R154, R2 ;  /* 0x00000002009a7308 */ /* 0x0003620000000800 */
[----:B------:R-:W-:Y:S02]  /*f060*/  IMAD.MOV.U32 R121, RZ, RZ, R148 ;  /* 0x000000ffff797224 */ /* 0x000fe400078e0094 */
[----:B------:R-:W-:Y:S02]  /*f070*/  IMAD.MOV.U32 R148, RZ, RZ, R145 ;  /* 0x000000ffff947224 */ /* 0x000fe400078e0091 */
[----:B------:R-:W-:Y:S02]  /*f080*/  IMAD.MOV.U32 R145, RZ, RZ, R113 ;  /* 0x000000ffff917224 */ /* 0x000fe400078e0071 */
[C---:B----4-:R-:W-:Y:S08]  /*f090*/  HMMA.16816.F32.BF16 R104, R8.reuse, R20, R84 ;  /* 0x000000140868723c */ /* 0x050ff00000041854 */
[----:B------:R-:W-:Y:S01]  /*f0a0*/  HMMA.16816.F32.BF16 R92, R8, R22, R68 ;  /* 0x00000016085c723c */ /* 0x000fe20000041844 */
[----:B-1----:R-:W-:Y:S01]  /*f0b0*/  FFMA.FTZ R2, R159, c[0x0][0x2d0], -R0 ;  /* 0x0000b4009f027a23 */ /* 0x002fe20000010800 */
[----:B------:R-:W-:Y:S01]  /*f0c0*/  LDSM.16.MT88.4 R20, [R205+0x6100] ;  /* 0x00610000cd14783b */ /* 0x000fe20000004200 */
[----:B------:R-:W-:-:S02]  /*f0d0*/  IMAD.MOV.U32 R159, RZ, RZ, R122 ;  /* 0x000000ffff9f7224 */ /* 0x000fc400078e007a */
[----:B------:R-:W-:Y:S01]  /*f0e0*/  IMAD.MOV.U32 R122, RZ, RZ, R123 ;  /* 0x000000ffff7a7224 */ /* 0x000fe200078e007b */
[----:B------:R1:W-:Y:S01]  /*f0f0*/  MUFU.EX2 R153, R2 ;  /* 0x0000000200997308 */ /* 0x0003e20000000800 */
[----:B------:R-:W-:Y:S02]  /*f100*/  IMAD.MOV.U32 R123, RZ, RZ, R112 ;  /* 0x000000ffff7b7224 */ /* 0x000fe400078e0070 */
[----:B------:R-:W-:Y:S01]  /*f110*/  HMMA.16816.F32.BF16 R112, R8, R24, R96 ;  /* 0x000000180870723c */ /* 0x000fe20000041860 */
[----:B------:R-:W4:Y:S06]  /*f120*/  LDSM.16.MT88.4 R24, [R204+0x6100] ;  /* 0x00610000cc18783b */ /* 0x000f2c0000004200 */
[----:B------:R-:W-:-:S02]  /*f130*/  F2FP.BF16.PACK_AB R8, R162, R163 ;  /* 0x000000a3a208723e */ /* 0x000fc400000010ff */
[----:B------:R-:W-:Y:S02]  /*f140*/  F2FP.BF16.PACK_AB R10, R161, R160 ;  /* 0x000000a0a10a723e */ /* 0x000fe400000010ff */
[----:B-----5:R-:W-:Y:S01]  /*f150*/  F2FP.BF16.PACK_AB R9, R154, R155 ;  /* 0x0000009b9a09723e */ /* 0x020fe200000010ff */
[----:B-1----:R-:W-:Y:S02]  /*f160*/  FFMA.FTZ R2, R157, c[0x0][0x2d0], -R0 ;  /* 0x0000b4009d027a23 */ /* 0x002fe40000010800 */
[----:B------:R-:W-:Y:S02]  /*f170*/  IMAD.MOV.U32 R157, RZ, RZ, R146 ;  /* 0x000000ffff9d7224 */ /* 0x000fe400078e0092 */
[----:B------:R1:W5:Y:S02]  /*f180*/  MUFU.EX2 R152, R2 ;  /* 0x0000000200987308 */ /* 0x0003640000000800 */
[----:B-1----:R-:W-:Y:S01]  /*f190*/  FFMA.FTZ R2, R164, c[0x0][0x2d0], -R6 ;  /* 0x0000b400a4027a23 */ /* 0x002fe20000010806 */
[----:B-----5:R-:W-:Y:S01]  /*f1a0*/  F2FP.BF16.PACK_AB R11, R152, R153 ;  /* 0x00000099980b723e */ /* 0x020fe200000010ff */
[----:B------:R-:W-:-:S04]  /*f1b0*/  IMAD.MOV.U32 R164, RZ, RZ, R121 ;  /* 0x000000ffffa47224 */ /* 0x000fc800078e0079 */
[----:B------:R1:W-:Y:S02]  /*f1c0*/  MUFU.EX2 R151, R2 ;  /* 0x0000000200977308 */ /* 0x0003e40000000800 */
[C---:B------:R-:W-:Y:S08]  /*f1d0*/  HMMA.16816.F32.BF16 R96, R8.reuse, R16, R80 ;  /* 0x000000100860723c */ /* 0x040ff00000041850 */
[----:B------:R-:W-:Y:S01]  /*f1e0*/  HMMA.16816.F32.BF16 R88, R8, R18, R56 ;  /* 0x000000120858723c */ /* 0x000fe20000041838 */
[----:B------:R-:W5:Y:S01]  /*f1f0*/  LDSM.16.MT88.4 R16, [R208+0x6100] ;  /* 0x00610000d010783b */ /* 0x000f620000004200 */
[----:B-1----:R-:W-:-:S02]  /*f200*/  FFMA.FTZ R2, R166, c[0x0][0x2d0], -R6 ;  /* 0x0000b400a6027a23 */ /* 0x002fc40000010806 */
[----:B------:R-:W-:Y:S02]  /*f210*/  IMAD.MOV.U32 R166, RZ, RZ, R150 ;  /* 0x000000ffffa67224 */ /* 0x000fe400078e0096 */
[----:B------:R1:W1:Y:S02]  /*f220*/  MUFU.EX2 R150, R2 ;  /* 0x0000000200967308 */ /* 0x0002640000000800 */
[C---:B--2---:R-:W-:Y:S08]  /*f230*/  HMMA.16816.F32.BF16 R84, R8.reuse, R12, R72 ;  /* 0x0000000c0854723c */ /* 0x044ff00000041848 */
[----:B------:R-:W-:Y:S01]  /*f240*/  HMMA.16816.F32.BF16 R80, R8, R14, R64 ;  /* 0x0000000e0850723c */ /* 0x000fe20000041840 */
[----:B------:R-:W2:Y:S01]  /*f250*/  LDSM.16.MT88.4 R12, [R207+0x6100] ;  /* 0x00610000cf0c783b */ /* 0x000ea20000004200 */
[----:B-1----:R-:W-:-:S06]  /*f260*/  FFMA.FTZ R2, R165, c[0x0][0x2d0], -R6 ;  /* 0x0000b400a5027a23 */ /* 0x002fcc0000010806 */
[C---:B------:R-:W-:Y:S01]  /*f270*/  HMMA.16816.F32.BF16 R72, R8.reuse, R32, R60 ;  /* 0x000000200848723c */ /* 0x040fe2000004183c */
[----:B------:R-:W-:Y:S02]  /*f280*/  IMAD.MOV.U32 R165, RZ, RZ, R149 ;  /* 0x000000ffffa57224 */ /* 0x000fe400078e0095 */
[----:B------:R1:W-:Y:S05]  /*f290*/  MUFU.EX2 R149, R2 ;  /* 0x0000000200957308 */ /* 0x0003ea0000000800 */
[C---:B------:R-:W-:Y:S01]  /*f2a0*/  HMMA.16816.F32.BF16 R68, R8.reuse, R34, R52 ;  /* 0x000000220844723c */ /* 0x040fe20000041834 */
[----:B------:R-:W2:Y:S07]  /*f2b0*/  LDSM.16.MT88.4 R32, [R204+0x2900] ;  /* 0x00290000cc20783b */ /* 0x000eae0000004200 */
[----:B---3--:R-:W-:Y:S01]  /*f2c0*/  HMMA.16816.F32.BF16 R64, R8, R28, R48 ;  /* 0x0000001c0840723c */ /* 0x008fe20000041830 */
[----:B-1----:R-:W-:-:S02]  /*f2d0*/  FFMA.FTZ R2, R167, c[0x0][0x2d0], -R6 ;  /* 0x0000b400a7027a23 */ /* 0x002fc40000010806 */
[----:B------:R-:W-:Y:S02]  /*f2e0*/  IMAD.MOV.U32 R167, RZ, RZ, R148 ;  /* 0x000000ffffa77224 */ /* 0x000fe400078e0094 */
[----:B------:R1:W3:Y:S03]  /*f2f0*/  MUFU.EX2 R148, R2 ;  /* 0x0000000200947308 */ /* 0x0002e60000000800 */
[C---:B------:R-:W-:Y:S01]  /*f300*/  HMMA.16816.F32.BF16 R56, R8.reuse, R30, R36 ;  /* 0x0000001e0838723c */ /* 0x040fe20000041824 */
[----:B------:R-:W2:Y:S07]  /*f310*/  LDSM.16.MT88.4 R28, [R205+0x2900] ;  /* 0x00290000cd1c783b */ /* 0x000eae0000004200 */
[----:B----4-:R-:W-:Y:S01]  /*f320*/  HMMA.16816.F32.BF16 R44, R8, R24, R44 ;  /* 0x00000018082c723c */ /* 0x010fe2000004182c */
[----:B-1----:R-:W-:-:S07]  /*f330*/  FFMA.FTZ R2, R184, c[0x0][0x2d0], -R0 ;  /* 0x0000b400b8027a23 */ /* 0x002fce0000010800 */
[C---:B------:R-:W-:Y:S01]  /*f340*/  HMMA.16816.F32.BF16 R48, R8.reuse, R26, R40 ;  /* 0x0000001a0830723c */ /* 0x040fe20000041828 */
[----:B------:R-:W-:Y:S01]  /*f350*/  IMAD.MOV.U32 R184, RZ, RZ, R147 ;  /* 0x000000ffffb87224 */ /* 0x000fe200078e0093 */
[----:B------:R-:W1:Y:S01]  /*f360*/  LDSM.16.MT88.4 R24, [R208+0x2900] ;  /* 0x00290000d018783b */ /* 0x000e620000004200 */
[----:B------:R4:W-:Y:S05]  /*f370*/  MUFU.EX2 R147, R2 ;  /* 0x0000000200937308 */ /* 0x0009ea0000000800 */
[C---:B------:R-:W-:Y:S08]  /*f380*/  HMMA.16816.F32.BF16 R36, R8.reuse, R22, R100 ;  /* 0x000000160824723c */ /* 0x040ff00000041864 */
[----:B------:R-:W-:Y:S01]  /*f390*/  HMMA.16816.F32.BF16 R40, R8, R20, R76 ;  /* 0x000000140828723c */ /* 0x000fe2000004184c */
[----:B------:R-:W1:Y:S01]  /*f3a0*/  LDSM.16.MT88.4 R20, [R207+0x2900] ;  /* 0x00290000cf14783b */ /* 0x000e620000004200 */
[----:B----4-:R-:W-:-:S02]  /*f3b0*/  FFMA.FTZ R2, R186, c[0x0][0x2d0], -R0 ;  /* 0x0000b400ba027a23 */ /* 0x010fc40000010800 */
[----:B------:R-:W-:Y:S02]  /*f3c0*/  IMAD.MOV.U32 R186, RZ, RZ, R120 ;  /* 0x000000ffffba7224 */ /* 0x000fe400078e0078 */
[----:B------:R4:W1:Y:S02]  /*f3d0*/  MUFU.EX2 R146, R2 ;  /* 0x0000000200927308 */ /* 0x0008640000000800 */
[C---:B-----5:R-:W-:Y:S07]  /*f3e0*/  HMMA.16816.F32.BF16 R52, R8.reuse, R16, R112 ;  /* 0x000000100834723c */ /* 0x060fee0000041870 */
[----:B------:R-:W-:Y:S01]  /*f3f0*/  IMAD.MOV.U32 R115, RZ, RZ, R145 ;  /* 0x000000ffff737224 */ /* 0x000fe200078e0091 */
[----:B------:R-:W-:Y:S01]  /*f400*/  HMMA.16816.F32.BF16 R60, R8, R18, R108 ;  /* 0x00000012083c723c */ /* 0x000fe2000004186c */
[----:B------:R-:W-:Y:S01]  /*f410*/  LDSM.16.MT88.4 R16, [R205+0x6900] ;  /* 0x00690000cd10783b */ /* 0x000fe20000004200 */
[----:B------:R-:W-:-:S02]  /*f420*/  IMAD.MOV.U32 R114, RZ, RZ, R144 ;  /* 0x000000ffff727224 */ /* 0x000fc400078e0090 */
[----:B------:R-:W-:Y:S02]  /*f430*/  IMAD.MOV.U32 R112, RZ, RZ, R118 ;  /* 0x000000ffff707224 */ /* 0x000fe400078e0076 */
[----:B------:R-:W-:Y:S02]  /*f440*/  IMAD.MOV.U32 R113, RZ, RZ, R117 ;  /* 0x000000ffff717224 */ /* 0x000fe400078e0075 */
[----:B----4-:R-:W-:Y:S01]  /*f450*/  FFMA.FTZ R2, R185, c[0x0][0x2d0], -R0 ;  /* 0x0000b400b9027a23 */ /* 0x010fe20000010800 */
[C---:B--2---:R-:W-:Y:S01]  /*f460*/  HMMA.16816.F32.BF16 R104, R8.reuse, R12, R104 ;  /* 0x0000000c0868723c */ /* 0x044fe20000041868 */
[----:B------:R-:W-:Y:S02]  /*f470*/  IMAD.MOV.U32 R185, RZ, RZ, R122 ;  /* 0x000000ffffb97224 */ /* 0x000fe400078e007a */
[----:B------:R2:W-:Y:S05]  /*f480*/  MUFU.EX2 R135, R2 ;  /* 0x0000000200877308 */ /* 0x0005ea0000000800 */
[----:B------:R-:W-:Y:S01]  /*f490*/  HMMA.16816.F32.BF16 R100, R8, R14, R92 ;  /* 0x0000000e0864723c */ /* 0x000fe2000004185c */
[----:B------:R-:W4:Y:S06]  /*f4a0*/  LDSM.16.MT88.4 R12, [R204+0x6900] ;  /* 0x00690000cc0c783b */ /* 0x000f2c0000004200 */
[----:B------:R-:W-:-:S02]  /*f4b0*/  F2FP.BF16.PACK_AB R8, R150, R151 ;  /* 0x000000979608723e */ /* 0x000fc400000010ff */
[----:B---3--:R-:W-:Y:S01]  /*f4c0*/  F2FP.BF16.PACK_AB R10, R148, R149 ;  /* 0x00000095940a723e */ /* 0x008fe200000010ff */
[----:B--2---:R-:W-:Y:S01]  /*f4d0*/  FFMA.FTZ R2, R187, c[0x0][0x2d0], -R0 ;  /* 0x0000b400bb027a23 */ /* 0x004fe20000010800 */
[----:B-1----:R-:W-:Y:S02]  /*f4e0*/  F2FP.BF16.PACK_AB R9, R146, R147 ;  /* 0x000000939209723e */ /* 0x002fe400000010ff */
[----:B------:R-:W-:Y:S01]  /*f4f0*/  MOV R187, R123 ;  /* 0x0000007b00bb7202 */ /* 0x000fe20000000f00 */
[----:B------:R-:W1:Y:S02]  /*f500*/  MUFU.EX2 R134, R2 ;  /* 0x0000000200867308 */ /* 0x000e640000000800 */
[----:B-1----:R-:W-:Y:S01]  /*f510*/  F2FP.BF16.PACK_AB R11, R134, R135 ;  /* 0x00000087860b723e */ /* 0x002fe200000010ff */
[----:B------:R-:W-:Y:S02]  /*f520*/  FFMA.FTZ R2, R199, c[0x0][0x2d0], -R6 ;  /* 0x0000b400c7027a23 */ /* 0x000fe40000010806 */
[----:B------:R-:W-:-:S03]  /*f530*/  IMAD.MOV.U32 R199, RZ, RZ, R233 ;  /* 0x000000ffffc77224 */ /* 0x000fc600078e00e9 */
[----:B------:R1:W-:Y:S01]  /*f540*/  MUFU.EX2 R133, R2 ;  /* 0x0000000200857308 */ /* 0x0003e20000000800 */
[C---:B------:R-:W-:Y:S08]  /*f550*/  HMMA.16816.F32.BF16 R120, R8.reuse, R32, R96 ;  /* 0x000000200878723c */ /* 0x040ff00000041860 */
[----:B------:R-:W-:Y:S01]  /*f560*/  HMMA.16816.F32.BF16 R108, R8, R34, R88 ;  /* 0x00000022086c723c */ /* 0x000fe20000041858 */
[----:B------:R-:W-:Y:S01]  /*f570*/  LDSM.16.MT88.4 R32, [R207+0x6900] ;  /* 0x00690000cf20783b */ /* 0x000fe20000004200 */
[----:B-1----:R-:W-:-:S06]  /*f580*/  FFMA.FTZ R2, R227, c[0x0][0x2d0], -R6 ;  /* 0x0000b400e3027a23 */ /* 0x002fcc0000010806 */
[C---:B------:R-:W-:Y:S01]  /*f590*/  HMMA.16816.F32.BF16 R96, R8.reuse, R28, R84 ;  /* 0x0000001c0860723c */ /* 0x040fe20000041854 */
[----:B------:R1:W2:Y:S07]  /*f5a0*/  MUFU.EX2 R145, R2 ;  /* 0x0000000200917308 */ /* 0x0002ae0000000800 */
[C---:B------:R-:W-:Y:S08]  /*f5b0*/  HMMA.16816.F32.BF16 R84, R8.reuse, R24, R72 ;  /* 0x000000180854723c */ /* 0x040ff00000041848 */
[----:B------:R-:W-:Y:S01]  /*f5c0*/  HMMA.16816.F32.BF16 R88, R8, R26, R68 ;  /* 0x0000001a0858723c */ /* 0x000fe20000041844 */
[----:B------:R-:W3:Y:S01]  /*f5d0*/  LDSM.16.MT88.4 R24, [R208+0x6900] ;  /* 0x00690000d018783b */ /* 0x000ee20000004200 */
[----:B-1----:R-:W-:-:S04]  /*f5e0*/  FFMA.FTZ R2, R228, c[0x0][0x2d0], -R6 ;  /* 0x0000b400e4027a23 */ /* 0x002fc80000010806 */
[----:B------:R1:W-:Y:S02]  /*f5f0*/  MUFU.EX2 R144, R2 ;  /* 0x0000000200907308 */ /* 0x0003e40000000800 */
[C---:B------:R-:W-:Y:S01]  /*f600*/  HMMA.16816.F32.BF16 R92, R8.reuse, R30, R80 ;  /* 0x0000001e085c723c */ /* 0x040fe20000041850 */
[----:B------:R-:W-:Y:S07]  /*f610*/  LDSM.16.MT88.4 R28, [R204+0x3100] ;  /* 0x00310000cc1c783b */ /* 0x000fee0000004200 */
[----:B------:R-:W-:Y:S01]  /*f620*/  HMMA.16816.F32.BF16 R80, R8, R20, R64 ;  /* 0x000000140850723c */ /* 0x000fe20000041840 */
[----:B-1----:R-:W-:-:S07]  /*f630*/  FFMA.FTZ R2, R229, c[0x0][0x2d0], -R6 ;  /* 0x0000b400e5027a23 */ /* 0x002fce0000010806 */
[C---:B----4-:R-:W-:Y:S01]  /*f640*/  HMMA.16816.F32.BF16 R64, R8.reuse, R14, R48 ;  /* 0x0000000e0840723c */ /* 0x050fe20000041830 */
[----:B------:R1:W4:Y:S07]  /*f650*/  MUFU.EX2 R233, R2 ;  /* 0x0000000200e97308 */ /* 0x00032e0000000800 */
[C---:B------:R-:W-:Y:S01]  /*f660*/  HMMA.16816.F32.BF16 R72, R8.reuse, R12, R44 ;  /* 0x0000000c0848723c */ /* 0x040fe2000004182c */
[----:B------:R-:W-:Y:S07]  /*f670*/  LDSM.16.MT88.4 R12, [R207+0x3100] ;  /* 0x00310000cf0c783b */ /* 0x000fee0000004200 */
[----:B------:R-:W-:Y:S01]  /*f680*/  HMMA.16816.F32.BF16 R76, R8, R22, R56 ;  /* 0x00000016084c723c */ /* 0x000fe20000041838 */
[----:B------:R-:W-:Y:S01]  /*f690*/  LDSM.16.MT88.4 R20, [R205+0x3100] ;  /* 0x00310000cd14783b */ /* 0x000fe20000004200 */
[----:B-1----:R-:W-:-:S04]  /*f6a0*/  FFMA.FTZ R2, R230, c[0x0][0x2d0], -R0 ;  /* 0x0000b400e6027a23 */ /* 0x002fc80000010800 */
[----:B------:R1:W-:Y:S02]  /*f6b0*/  MUFU.EX2 R132, R2 ;  /* 0x0000000200847308 */ /* 0x0003e40000000800 */
[C---:B---3--:R-:W-:Y:S08]  /*f6c0*/  HMMA.16816.F32.BF16 R48, R8.reuse, R24, R52 ;  /* 0x000000180830723c */ /* 0x048ff00000041834 */
[----:B------:R-:W-:Y:S01]  /*f6d0*/  HMMA.16816.F32.BF16 R52, R8, R26, R60 ;  /* 0x0000001a0834723c */ /* 0x000fe2000004183c */
[----:B------:R-:W3:Y:S01]  /*f6e0*/  LDSM.16.MT88.4 R24, [R204+0x7100] ;  /* 0x00710000cc18783b */ /* 0x000ee20000004200 */
[----:B-1----:R-:W-:-:S06]  /*f6f0*/  FFMA.FTZ R2, R231, c[0x0][0x2d0], -R0 ;  /* 0x0000b400e7027a23 */ /* 0x002fcc0000010800 */
[C---:B------:R-:W-:Y:S01]  /*f700*/  HMMA.16816.F32.BF16 R56, R8.reuse, R16, R40 ;  /* 0x000000100838723c */ /* 0x040fe20000041828 */
[----:B------:R1:W5:Y:S07]  /*f710*/  MUFU.EX2 R118, R2 ;  /* 0x0000000200767308 */ /* 0x00036e0000000800 */
[C---:B------:R-:W-:Y:S01]  /*f720*/  HMMA.16816.F32.BF16 R40, R8.reuse, R18, R36 ;  /* 0x000000120828723c */ /* 0x040fe20000041824 */
[----:B------:R-:W3:Y:S07]  /*f730*/  LDSM.16.MT88.4 R16, [R208+0x3100] ;  /* 0x00310000d010783b */ /* 0x000eee0000004200 */
[----:B------:R-:W-:Y:S01]  /*f740*/  HMMA.16816.F32.BF16 R44, R8, R32, R104 ;  /* 0x00000020082c723c */ /* 0x000fe20000041868 */
[----:B------:R-:W-:Y:S01]  /*f750*/  LDSM.16.MT88.4 R104, [R205+0x7900] ;  /* 0x00790000cd68783b */ /* 0x000fe20000004200 */
[----:B-1----:R-:W-:-:S04]  /*f760*/  FFMA.FTZ R2, R232, c[0x0][0x2d0], -R0 ;  /* 0x0000b400e8027a23 */ /* 0x002fc80000010800 */
[----:B------:R1:W-:Y:S02]  /*f770*/  MUFU.EX2 R117, R2 ;  /* 0x0000000200757308 */ /* 0x0003e40000000800 */
[----:B------:R-:W-:Y:S01]  /*f780*/  HMMA.16816.F32.BF16 R36, R8, R34, R100 ;  /* 0x000000220824723c */ /* 0x000fe20000041864 */
[----:B------:R-:W3:Y:S06]  /*f790*/  LDSM.16.MT88.4 R32, [R205+0x7100] ;  /* 0x00710000cd20783b */ /* 0x000eec0000004200 */
[----:B--2---:R-:W-:Y:S02]  /*f7a0*/  F2FP.BF16.PACK_AB R8, R145, R133 ;  /* 0x000000859108723e */ /* 0x004fe400000010ff */
[----:B----4-:R-:W-:-:S02]  /*f7b0*/  F2FP.BF16.PACK_AB R10, R233, R144 ;  /* 0x00000090e90a723e */ /* 0x010fc400000010ff */
[----:B-----5:R-:W-:Y:S01]  /*f7c0*/  F2FP.BF16.PACK_AB R9, R118, R132 ;  /* 0x000000847609723e */ /* 0x020fe200000010ff */
[----:B-1----:R-:W-:-:S04]  /*f7d0*/  FFMA.FTZ R2, R235, c[0x0][0x2d0], -R0 ;  /* 0x0000b400eb027a23 */ /* 0x002fc80000010800 */
[----:B------:R1:W2:Y:S02]  /*f7e0*/  MUFU.EX2 R62, R2 ;  /* 0x00000002003e7308 */ /* 0x0002a40000000800 */
[----:B-1----:R-:W-:Y:S01]  /*f7f0*/  FFMA.FTZ R2, R252, c[0x0][0x2d0], -R6 ;  /* 0x0000b400fc027a23 */ /* 0x002fe20000010806 */
[----:B--2---:R-:W-:-:S05]  /*f800*/  F2FP.BF16.PACK_AB R11, R62, R117 ;  /* 0x000000753e0b723e */ /* 0x004fca00000010ff */
[----:B------:R1:W-:Y:S02]  /*f810*/  MUFU.EX2 R61, R2 ;  /* 0x00000002003d7308 */ /* 0x0003e40000000800 */
[C---:B---3--:R-:W-:Y:S08]  /*f820*/  HMMA.16816.F32.BF16 R64, R8.reuse, R26, R64 ;  /* 0x0000001a0840723c */ /* 0x048ff00000041840 */
[----:B------:R-:W-:Y:S01]  /*f830*/  HMMA.16816.F32.BF16 R128, R8, R24, R72 ;  /* 0x000000180880723c */ /* 0x000fe20000041848 */
[----:B------:R-:W-:Y:S01]  /*f840*/  LDSM.16.MT88.4 R72, [R205+0x3900] ;  /* 0x00390000cd48783b */ /* 0x000fe20000004200 */
[----:B-1----:R-:W-:-:S02]  /*f850*/  FFMA.FTZ R2, R199, c[0x0][0x2d0], -R6 ;  /* 0x0000b400c7027a23 */ /* 0x002fc40000010806 */
[----:B------:R-:W-:Y:S02]  /*f860*/  IMAD.MOV.U32 R199, RZ, RZ, R112 ;  /* 0x000000ffffc77224 */ /* 0x000fe400078e0070 */
[----:B------:R1:W-:Y:S01]  /*f870*/  MUFU.EX2 R60, R2 ;  /* 0x00000002003c7308 */ /* 0x0003e20000000800 */
[----:B------:R-:W-:Y:S01]  /*f880*/  IMAD.MOV.U32 R112, RZ, RZ, R113 ;  /* 0x000000ffff707224 */ /* 0x000fe200078e0071 */
[C---:B------:R-:W-:Y:S01]  /*f890*/  HMMA.16816.F32.BF16 R68, R8.reuse, R20, R96 ;  /* 0x000000140844723c */ /* 0x040fe20000041860 */
[----:B------:R-:W-:Y:S01]  /*f8a0*/  IMAD.MOV.U32 R113, RZ, RZ, R114 ;  /* 0x000000ffff717224 */ /* 0x000fe200078e0072 */
[----:B------:R-:W-:Y:S01]  /*f8b0*/  LDSM.16.MT88.4 R96, [R204+0x7900] ;  /* 0x00790000cc60783b */ /* 0x000fe20000004200 */
[----:B------:R-:W-:Y:S02]  /*f8c0*/  IMAD.MOV.U32 R114, RZ, RZ, R115 ;  /* 0x000000ffff727224 */ /* 0x000fe400078e0073 */
[----:B------:R-:W-:Y:S02]  /*f8d0*/  IMAD.MOV.U32 R115, RZ, RZ, R187 ;  /* 0x000000ffff737224 */ /* 0x000fe400078e00bb */
[----:B------:R-:W-:Y:S01]  /*f8e0*/  IMAD.MOV.U32 R187, RZ, RZ, R185 ;  /* 0x000000ffffbb7224 */ /* 0x000fe200078e00b9 */
[----:B------:R-:W-:Y:S01]  /*f8f0*/  HMMA.16816.F32.BF16 R20, R8, R22, R92 ;  /* 0x000000160814723c */ /* 0x000fe2000004185c */
[----:B------:R-:W-:Y:S01]  /*f900*/  IMAD.MOV.U32 R185, RZ, RZ, R186 ;  /* 0x000000ffffb97224 */ /* 0x000fe200078e00ba */
[----:B------:R-:W-:Y:S01]  /*f910*/  MOV R186, R184 ;  /* 0x000000b800ba7202 */ /* 0x000fe20000000f00 */
[----:B------:R-:W-:-:S02]  /*f920*/  IMAD.MOV.U32 R184, RZ, RZ, R167 ;  /* 0x000000ffffb87224 */ /* 0x000fc400078e00a7 */
[----:B------:R-:W-:Y:S02]  /*f930*/  IMAD.MOV.U32 R167, RZ, RZ, R165 ;  /* 0x000000ffffa77224 */ /* 0x000fe400078e00a5 */
[----:B-1----:R-:W-:Y:S01]  /*f940*/  FFMA.FTZ R2, R158, c[0x0][0x2d0], -R6 ;  /* 0x0000b4009e027a23 */ /* 0x002fe20000010806 */
[C---:B------:R-:W-:Y:S01]  /*f950*/  HMMA.16816.F32.BF16 R100, R8.reuse, R12, R80 ;  /* 0x0000000c0864723c */ /* 0x040fe20000041850 */
[----:B------:R-:W-:Y:S01]  /*f960*/  IMAD.MOV.U32 R165, RZ, RZ, R159 ;  /* 0x000000ffffa57224 */ /* 0x000fe200078e009f */
[----:B------:R-:W-:Y:S01]  /*f970*/  LDSM.16.MT88.4 R80, [R208+0x3900] ;  /* 0x00390000d050783b */ /* 0x000fe20000004200 */
[----:B------:R1:W-:Y:S01]  /*f980*/  MUFU.EX2 R26, R2 ;  /* 0x00000002001a7308 */ /* 0x0003e20000000800 */
[----:B------:R-:W-:Y:S02]  /*f990*/  IMAD.MOV.U32 R159, RZ, RZ, R124 ;  /* 0x000000ffff9f7224 */ /* 0x000fe400078e007c */
[----:B------:R-:W-:Y:S02]  /*f9a0*/  IMAD.MOV.U32 R158, RZ, RZ, R125 ;  /* 0x000000ffff9e7224 */ /* 0x000fe400078e007d */
[----:B------:R-:W-:Y:S01]  /*f9b0*/  IMAD.MOV.U32 R228, RZ, RZ, R113 ;  /* 0x000000ffffe47224 */ /* 0x000fe200078e0071 */
[----:B------:R-:W-:Y:S01]  /*f9c0*/  HMMA.16816.F32.BF16 R120, R8, R28, R120 ;  /* 0x0000001c0878723c */ /* 0x000fe20000041878 */
[----:B------:R-:W-:-:S02]  /*f9d0*/  IMAD.MOV.U32 R229, RZ, RZ, R114 ;  /* 0x000000ffffe57224 */ /* 0x000fc400078e0072 */
[----:B------:R-:W-:-:S05]  /*f9e0*/  IMAD.MOV.U32 R227, RZ, RZ, R115 ;  /* 0x000000ffffe37224 */ /* 0x000fca00078e0073 */
[----:B------:R-:W-:Y:S01]  /*f9f0*/  HMMA.16816.F32.BF16 R92, R8, R18, R88 ;  /* 0x00000012085c723c */ /* 0x000fe20000041858 */
[----:B------:R-:W-:Y:S01]  /*fa00*/  LDSM.16.MT88.4 R88, [R207+0x3900] ;  /* 0x00390000cf58783b */ /* 0x000fe20000004200 */
[----:B-1----:R-:W-:-:S04]  /*fa10*/  FFMA.FTZ R2, R126, c[0x0][0x2d0], -R6 ;  /* 0x0000b4007e027a23 */ /* 0x002fc80000010806 */
[----:B------:R1:W2:Y:S02]  /*fa20*/  MUFU.EX2 R25, R2 ;  /* 0x0000000200197308 */ /* 0x0002a40000000800 */
[C---:B------:R-:W-:Y:S08]  /*fa30*/  HMMA.16816.F32.BF16 R28, R8.reuse, R30, R108 ;  /* 0x0000001e081c723c */ /* 0x040ff0000004186c */
[----:B------:R-:W-:Y:S01]  /*fa40*/  HMMA.16816.F32.BF16 R84, R8, R16, R84 ;  /* 0x000000100854723c */ /* 0x000fe20000041854 */
[----:B------:R-:W3:Y:S01]  /*fa50*/  LDSM.16.MT88.4 R16, [R208+0x7100] ;  /* 0x00710000d010783b */ /* 0x000ee20000004200 */
[----:B-1----:R-:W-:Y:S01]  /*fa60*/  FFMA.FTZ R2, R127, c[0x0][0x2d0], -R0 ;  /* 0x0000b4007f027a23 */ /* 0x002fe20000010800 */
[----:B--2---:R-:W-:-:S05]  /*fa70*/  F2FP.BF16.PACK_AB R114, R25, R26 ;  /* 0x0000001a1972723e */ /* 0x004fca00000010ff */
[C---:B------:R-:W-:Y:S01]  /*fa80*/  HMMA.16816.F32.BF16 R108, R8.reuse, R14, R76 ;  /* 0x0000000e086c723c */ /* 0x040fe2000004184c */
[----:B------:R-:W1:Y:S01]  /*fa90*/  LDSM.16.MT88.4 R12, [R207+0x7100] ;  /* 0x00710000cf0c783b */ /* 0x000e620000004200 */
[----:B------:R2:W-:Y:S03]  /*faa0*/  MUFU.EX2 R24, R2 ;  /* 0x0000000200187308 */ /* 0x0005e60000000800 */
[----:B------:R-:W4:Y:S03]  /*fab0*/  LDSM.16.MT88.4 R124, [R204+0x3900] ;  /* 0x00390000cc7c783b */ /* 0x000f260000004200 */
[C---:B------:R-:W-:Y:S08]  /*fac0*/  HMMA.16816.F32.BF16 R56, R8.reuse, R32, R56 ;  /* 0x000000200838723c */ /* 0x040ff00000041838 */
[----:B------:R-:W-:Y:S01]  /*fad0*/  HMMA.16816.F32.BF16 R40, R8, R34, R40 ;  /* 0x000000220828723c */ /* 0x000fe20000041828 */
[----:B--2---:R-:W-:-:S04]  /*fae0*/  FFMA.FTZ R2, R7, c[0x0][0x2d0], -R0 ;  /* 0x0000b40007027a23 */ /* 0x004fc80000010800 */
[----:B------:R2:W5:Y:S03]  /*faf0*/  MUFU.EX2 R7, R2 ;  /* 0x0000000200077308 */ /* 0x0005660000000800 */
[----:B---3--:R-:W-:Y:S01]  /*fb00*/  HMMA.16816.F32.BF16 R48, R8, R16, R48 ;  /* 0x000000100830723c */ /* 0x008fe20000041830 */
[--C-:B--2---:R-:W-:Y:S01]  /*fb10*/  FFMA.FTZ R2, R199, c[0x0][0x2d0], -R0.reuse ;  /* 0x0000b400c7027a23 */ /* 0x104fe20000010800 */
[----:B-----5:R-:W-:Y:S01]  /*fb20*/  F2FP.BF16.PACK_AB R113, R7, R24 ;  /* 0x000000180771723e */ /* 0x020fe200000010ff */
[----:B------:R-:W-:-:S05]  /*fb30*/  FFMA.FTZ R0, R159, c[0x0][0x2d0], -R0 ;  /* 0x0000b4009f007a23 */ /* 0x000fca0000010800 */
[----:B------:R-:W-:Y:S01]  /*fb40*/  HMMA.16816.F32.BF16 R52, R8, R18, R52 ;  /* 0x000000120834723c */ /* 0x000fe20000041834 */
[----:B------:R-:W-:Y:S01]  /*fb50*/  IMAD.MOV.U32 R199, RZ, RZ, R112 ;  /* 0x000000ffffc77224 */ /* 0x000fe200078e0070 */
[----:B------:R2:W-:Y:S01]  /*fb60*/  MUFU.EX2 R6, R2 ;  /* 0x0000000200067308 */ /* 0x0005e20000000800 */
[----:B------:R-:W-:Y:S01]  /*fb70*/  IMAD.MOV.U32 R159, RZ, RZ, R158 ;  /* 0x000000ffff9f7224 */ /* 0x000fe200078e009e */
[----:B------:R-:W-:Y:S01]  /*fb80*/  F2FP.BF16.PACK_AB R112, R60, R61 ;  /* 0x0000003d3c70723e */ /* 0x000fe200000010ff */
[----:B------:R-:W-:-:S03]  /*fb90*/  IMAD.MOV.U32 R158, RZ, RZ, R5 ;  /* 0x000000ffff9e7224 */ /* 0x000fc600078e0005 */
[C---:B-1----:R-:W-:Y:S02]  /*fba0*/  HMMA.16816.F32.BF16 R44, R8.reuse, R12, R44 ;  /* 0x0000000c082c723c */ /* 0x042fe4000004182c */
[----:B------:R1:W3:Y:S06]  /*fbb0*/  MUFU.EX2 R5, R0 ;  /* 0x0000000000057308 */ /* 0x0002ec0000000800 */
[----:B------:R-:W-:Y:S01]  /*fbc0*/  HMMA.16816.F32.BF16 R36, R8, R14, R36 ;  /* 0x0000000e0824723c */ /* 0x000fe20000041824 */
[----:B------:R-:W-:Y:S01]  /*fbd0*/  LDSM.16.MT88.4 R8, [R207+0x7900] ;  /* 0x00790000cf08783b */ /* 0x000fe20000004200 */
[----:B--2---:R-:W-:-:S04]  /*fbe0*/  FADD.FTZ R2, R199, R227 ;  /* 0x000000e3c7027221 */ /* 0x004fc80000010000 */
[----:B------:R-:W-:Y:S02]  /*fbf0*/  FADD.FTZ R2, R185, R2 ;  /* 0x00000002b9027221 */ /* 0x000fe40000010000 */
[----:B-1----:R-:W-:Y:S01]  /*fc00*/  FADD.FTZ R0, R228, R229 ;  /* 0x000000e5e4007221 */ /* 0x002fe20000010000 */
[----:B---3--:R-:W-:Y:S01]  /*fc10*/  F2FP.BF16.PACK_AB R115, R5, R6 ;  /* 0x000000060573723e */ /* 0x008fe200000010ff */
        /* <DEDUP_REMOVED lines=30> */
[----:B----4-:R-:W-:Y:S03]  /*fe00*/  HMMA.16816.F32.BF16 R120, R112, R124, R120 ;  /* 0x0000007c7078723c */ /* 0x010fe60000041878 */
[----:B------:R-:W-:-:S04]  /*fe10*/  FADD.FTZ R0, R195, R0 ;  /* 0x00000000c3007221 */ /* 0x000fc80000010000 */
        /* <DEDUP_REMOVED lines=42> */
[----:B------:R-:W-:-:S07]  /*100c0*/  FADD.FTZ R234, R5, R234 ;  /* 0x000000ea05ea7221 */ /* 0x000fce0000010000 */
[----:B------:R-:W-:Y:S01]  /*100d0*/  HMMA.16816.F32.BF16 R112, R112, R10, R36 ;  /* 0x0000000a7070723c */ /* 0x000fe20000041824 */
[----:B------:R-:W-:Y:S07]  /*100e0*/  @!P6 BRA `(.L_x_2067) ;  /* 0x000035800000e947 */ /* 0x000fee0003800000 */
[----:B------:R-:W2:Y:S04]  /*100f0*/  LDL R156, [R1] ;  /* 0x00000000019c7983 */ /* 0x000ea80000100800 */
[----:B------:R-:W3:Y:S01]  /*10100*/  LDL.LU R158, [R1+0x4] ;  /* 0x00000400019e7983 */ /* 0x000ee20000300800 */
[----:B------:R-:W-:Y:S01]  /*10110*/  MOV R250, c[0x0][0x208] ;  /* 0x0000820000fa7a02 */ /* 0x000fe20000000f00 */
[----:B------:R-:W-:Y:S01]  /*10120*/  IMAD.MOV.U32 R118, RZ, RZ, R3 ;  /* 0x000000ffff767224 */ /* 0x000fe200078e0003 */
[----:B------:R-:W-:Y:S01]  /*10130*/  IADD3 R240, P1, R244, 0x40, RZ ;  /* 0x00000040f4f07810 */ /* 0x000fe20007f3e0ff */
[----:B------:R-:W-:Y:S01]  /*10140*/  IMAD.MOV.U32 R117, RZ, RZ, R116 ;  /* 0x000000ffff757224 */ /* 0x000fe200078e0074 */
[----:B------:R-:W-:Y:S01]  /*10150*/  IADD3 R238, P0, R246, 0x40, RZ ;  /* 0x00000040f6ee7810 */ /* 0x000fe20007f1e0ff */
[----:B------:R-:W-:Y:S01]  /*10160*/  IMAD.SHL.U32 R250, R250, 0x40, RZ ;  /* 0x00000040fafa7824 */ /* 0x000fe200078e00ff */
[----:B------:R-:W-:Y:S01]  /*10170*/  MOV R251, c[0x0][0x1e0] ;  /* 0x0000780000fb7a02 */ /* 0x000fe20000000f00 */
[----:B------:R-:W-:Y:S01]  /*10180*/  IMAD.X R239, RZ, RZ, R241, P1 ;  /* 0x000000ffffef7224 */ /* 0x000fe200008e06f1 */
[----:B------:R-:W-:Y:S01]  /*10190*/  ULDC.64 UR4, c[0x0][0x118] ;  /* 0x0000460000047ab9 */ /* 0x000fe20000000a00 */
[----:B------:R-:W-:Y:S01]  /*101a0*/  IMAD.X R237, RZ, RZ, R243, P0 ;  /* 0x000000ffffed7224 */ /* 0x000fe200000e06f3 */
[----:B------:R-:W-:-:S02]  /*101b0*/  IADD3 R236, P2, R250, 0x80, RZ ;  /* 0x00000080faec7810 */ /* 0x000fc40007f5e0ff */
[----:B------:R-:W-:Y:S02]  /*101c0*/  SHF.L.U32 R252, R251, 0x6, RZ ;  /* 0x00000006fbfc7819 */ /* 0x000fe400000006ff */
[----:B--2---:R-:W-:Y:S02]  /*101d0*/  IADD3.X R235, RZ, R156, RZ, P2, !PT ;  /* 0x0000009cffeb7210 */ /* 0x004fe400017fe4ff */
[----:B---3--:R-:W-:Y:S02]  /*101e0*/  LEA.HI.SX32 R227, R158, 0xfffffffe, 0x19 ;  /* 0xfffffffe9ee37811 */ /* 0x008fe400078fcaff */
.L_x_2068:
[----:B------:R-:W-:Y:S04]  /*101f0*/  DEPBAR.LE SB0, 0x0 ;  /* 0x000080000000791a */ /* 0x000fe80000000000 */
[----:B------:R-:W-:Y:S01]  /*10200*/  BAR.SYNC.DEFER_BLOCKING 0x0 ;  /* 0x0000000000007b1d */ /* 0x000fe20000010000 */
[----:B------:R-:W-:Y:S01]  /*10210*/  SHF.R.S32.HI R0, RZ, 0x1f, R227 ;  /* 0x0000001fff007819 */ /* 0x000fe200000114e3 */
[C---:B------:R-:W-:Y:S01]  /*10220*/  IMAD.WIDE.U32 R156, R227.reuse, c[0x0][0x208], RZ ;  /* 0x00008200e39c7a25 */ /* 0x040fe200078e00ff */
[----:B------:R-:W-:Y:S02]  /*10230*/  MOV R193, 0x6 ;  /* 0x0000000600c17802 */ /* 0x000fe40000000f00 */
[----:B------:R-:W-:Y:S01]  /*10240*/  MOV R192, c[0x0][0x208] ;  /* 0x0000820000c07a02 */ /* 0x000fe20000000f00 */
[----:B------:R-:W-:Y:S01]  /*10250*/  IMAD R0, R0, c[0x0][0x208], RZ ;  /* 0x0000820000007a24 */ /* 0x000fe200078e02ff */
[----:B------:R-:W-:Y:S02]  /*10260*/  SHF.L.U32 R3, R156, 0x7, RZ ;  /* 0x000000079c037819 */ /* 0x000fe400000006ff */
[----:B------:R-:W-:Y:S01]  /*10270*/  SHF.L.U64.HI R192, R192, R193, c[0x0][0x20c] ;  /* 0x00008300c0c07619 */ /* 0x000fe200000102c1 */
[----:B------:R-:W-:Y:S01]  /*10280*/  IMAD R0, R227, c[0x0][0x20c], R0 ;  /* 0x00008300e3007a24 */ /* 0x000fe200078e0200 */
[C---:B------:R-:W-:Y:S02]  /*10290*/  IADD3 R2, P5, R3.reuse, R244, RZ ;  /* 0x000000f403027210 */ /* 0x040fe40007fbe0ff */
[----:B------:R-:W-:Y:S02]  /*102a0*/  IADD3 R3, P1, R3, R240, RZ ;  /* 0x000000f003037210 */ /* 0x000fe40007f3e0ff */
[----:B------:R-:W-:Y:S02]  /*102b0*/  IADD3 R0, R157, R0, RZ ;  /* 0x000000009d007210 */ /* 0x000fe40007ffe0ff */
[----:B------:R-:W-:Y:S02]  /*102c0*/  LEA R184, P2, R2, c[0x0][0x1f8], 0x1 ;  /* 0x00007e0002b87a11 */ /* 0x000fe400078408ff */
[----:B------:R-:W-:Y:S02]  /*102d0*/  SHF.L.U64.HI R0, R156, 0x7, R0 ;  /* 0x000000079c007819 */ /* 0x000fe40000010200 */
[C---:B------:R-:W-:Y:S02]  /*102e0*/  LEA R186, P0, R3.reuse, c[0x0][0x1f8], 0x1 ;  /* 0x00007e0003ba7a11 */ /* 0x040fe400078008ff */
[----:B------:R-:W-:Y:S01]  /*102f0*/  IADD3.X R116, R0, R241, RZ, P5, !PT ;  /* 0x000000f100747210 */ /* 0x000fe20002ffe4ff */
[----:B------:R-:W1:Y:S01]  /*10300*/  LDSM.16.M88.4 R8, [R119+0x8100] ;  /* 0x008100007708783b */ /* 0x000e620000000200 */
[----:B------:R-:W-:Y:S02]  /*10310*/  MOV R228, 0x6 ;  /* 0x0000000600e47802 */ /* 0x000fe40000000f00 */
[----:B------:R-:W-:Y:S02]  /*10320*/  LEA.HI.X R185, R2, c[0x0][0x1fc], R116, 0x1, P2 ;  /* 0x00007f0002b97a11 */ /* 0x000fe400010f0c74 */
[----:B------:R-:W-:Y:S03]  /*10330*/  IADD3.X R0, R0, R239, RZ, P1, !PT ;  /* 0x000000ef00007210 */ /* 0x000fe60000ffe4ff */
[----:B------:R-:W2:Y:S01]  /*10340*/  LDSM.16.M88.4 R16, [R119+0x8900] ;  /* 0x008900007710783b */ /* 0x000ea20000000200 */
[----:B------:R-:W-:Y:S02]  /*10350*/  LEA.HI.X R187, R3, c[0x0][0x1fc], R0, 0x1, P0 ;  /* 0x00007f0003bb7a11 */ /* 0x000fe400000f0c00 */
[----:B------:R-:W-:Y:S04]  /*10360*/  IADD3 R2, P0, R184, R250, RZ ;  /* 0x000000fab8027210 */ /* 0x000fe80007f1e0ff */
[----:B------:R-:W-:Y:S01]  /*10370*/  IADD3.X R3, R185, R192, RZ, P0, !PT ;  /* 0x000000c0b9037210 */ /* 0x000fe200007fe4ff */
[----:B------:R-:W3:Y:S08]  /*10380*/  LDSM.16.M88.4 R24, [R119+0x9100] ;  /* 0x009100007718783b */ /* 0x000ef00000000200 */
[----:B------:R-:W4:Y:S08]  /*10390*/  LDSM.16.M88.4 R32, [R119+0x9900] ;  /* 0x009900007720783b */ /* 0x000f300000000200 */
        /* <DEDUP_REMOVED lines=14> */
[----:B------:R-:W-:Y:S01]  /*10480*/  LDSM.16.M88.4 R156, [R221] ;  /* 0x00000000dd9c783b */ /* 0x000fe20000000200 */
[C---:B------:R-:W-:Y:S07]  /*10490*/  HMMA.16816.F32.BF16 R32, R136.reuse, R34, RZ ;  /* 0x000000228820723c */ /* 0x040fee00000418ff */
[----:B------:R-:W-:Y:S01]  /*104a0*/  LDSM.16.M88.4 R160, [R220] ;  /* 0x00000000dca0783b */ /* 0x000fe20000000200 */
[C---:B-----5:R-:W-:Y:S07]  /*104b0*/  HMMA.16816.F32.BF16 R36, R136.reuse, R40, RZ ;  /* 0x000000288824723c */ /* 0x060fee00000418ff */
[----:B------:R-:W-:Y:S01]  /*104c0*/  LDSM.16.M88.4 R164, [R219] ;  /* 0x00000000dba4783b */ /* 0x000fe20000000200 */
[C---:B------:R-:W-:Y:S08]  /*104d0*/  HMMA.16816.F32.BF16 R40, R136.reuse, R42, RZ ;  /* 0x0000002a8828723c */ /* 0x040ff000000418ff */
[C---:B-1----:R-:W-:Y:S08]  /*104e0*/  HMMA.16816.F32.BF16 R44, R136.reuse, R48, RZ ;  /* 0x00000030882c723c */ /* 0x042ff000000418ff */
[C---:B------:R-:W-:Y:S08]  /*104f0*/  HMMA.16816.F32.BF16 R48, R136.reuse, R50, RZ ;  /* 0x000000328830723c */ /* 0x040ff000000418ff */
[C---:B------:R-:W-:Y:S08]  /*10500*/  HMMA.16816.F32.BF16 R52, R136.reuse, R56, RZ ;  /* 0x000000388834723c */ /* 0x040ff000000418ff */
[C---:B------:R-:W-:Y:S08]  /*10510*/  HMMA.16816.F32.BF16 R56, R136.reuse, R58, RZ ;  /* 0x0000003a8838723c */ /* 0x040ff000000418ff */
[C---:B--2---:R-:W-:Y:S08]  /*10520*/  HMMA.16816.F32.BF16 R60, R136.reuse, R64, RZ ;  /* 0x00000040883c723c */ /* 0x044ff000000418ff */
[----:B------:R-:W-:Y:S08]  /*10530*/  HMMA.16816.F32.BF16 R64, R136, R66, RZ ;  /* 0x000000428840723c */ /* 0x000ff000000418ff */
[C---:B------:R-:W-:Y:S08]  /*10540*/  HMMA.16816.F32.BF16 R4, R140.reuse, R144, R4 ;  /* 0x000000908c04723c */ /* 0x040ff00000041804 */
[C---:B------:R-:W-:Y:S01]  /*10550*/  HMMA.16816.F32.BF16 R8, R140.reuse, R146, R8 ;  /* 0x000000928c08723c */ /* 0x040fe20000041808 */
[----:B------:R-:W1:Y:S07]  /*10560*/  LDSM.16.M88.4 R144, [R223] ;  /* 0x00000000df90783b */ /* 0x000e6e0000000200 */
[C---:B---3--:R-:W-:Y:S08]  /*10570*/  HMMA.16816.F32.BF16 R12, R140.reuse, R148, R12 ;  /* 0x000000948c0c723c */ /* 0x048ff0000004180c */
[C---:B------:R-:W-:Y:S01]  /*10580*/  HMMA.16816.F32.BF16 R16, R140.reuse, R150, R16 ;  /* 0x000000968c10723c */ /* 0x040fe20000041810 */
[----:B------:R-:W2:Y:S07]  /*10590*/  LDSM.16.M88.4 R148, [R222] ;  /* 0x00000000de94783b */ /* 0x000eae0000000200 */
[C---:B------:R-:W-:Y:S01]  /*105a0*/  HMMA.16816.F32.BF16 R20, R140.reuse, R152, R20 ;  /* 0x000000988c14723c */ /* 0x040fe20000041814 */
[----:B------:R-:W-:Y:S01]  /*105b0*/  @!PT LDS RZ, [RZ] ;  /* 0x00000000fffff984 */ /* 0x000fe20000000800 */
[----:B------:R-:W-:Y:S01]  /*105c0*/  @!PT LDS RZ, [RZ] ;  /* 0x00000000fffff984 */ /* 0x000fe20000000800 */
[----:B------:R-:W-:Y:S01]  /*105d0*/  @!PT LDS RZ, [RZ] ;  /* 0x00000000fffff984 */ /* 0x000fe20000000800 */
[----:B------:R3:W-:Y:S06]  /*105e0*/  LDGSTS.E.BYPASS.LTC128B.128 [R226+0x100], [R184.64], !P4 ;  /* 0x00100000b8e27fae */ /* 0x0007ec000e101d44 */
[C---:B------:R-:W-:Y:S01]  /*105f0*/  IADD3 R152, P0, R2.reuse, R250, RZ ;  /* 0x000000fa02987210 */ /* 0x040fe20007f1e0ff */
[C---:B------:R-:W-:Y:S01]  /*10600*/  HMMA.16816.F32.BF16 R24, R140.reuse, R154, R24 ;  /* 0x0000009a8c18723c */ /* 0x040fe20000041818 */
[----:B------:R3:W-:Y:S03]  /*10610*/  LDGSTS.E.BYPASS.LTC128B.128 [R226+0x4100], [R186.64], !P3 ;  /* 0x04100000bae27fae */ /* 0x0007e6000d901d44 */
[C---:B------:R-:W-:Y:S03]  /*10620*/  IADD3.X R153, R3.reuse, R192, RZ, P0, !PT ;  /* 0x000000c003997210 */ /* 0x040fe600007fe4ff */
[----:B------:R-:W-:Y:S01]  /*10630*/  IADD3 R154, P2, R2, R236, RZ ;  /* 0x000000ec029a7210 */ /* 0x000fe20007f5e0ff */
[C---:B-1----:R-:W-:Y:S01]  /*10640*/  HMMA.16816.F32.BF16 R28, R140.reuse, R144, R28 ;  /* 0x000000908c1c723c */ /* 0x042fe2000004181c */
[----:B------:R1:W-:Y:S03]  /*10650*/  LDGSTS.E.BYPASS.LTC128B.128 [R226+0x1100], [R2.64], !P4 ;  /* 0x0110000002e27fae */ /* 0x0003e6000e101d44 */
[-C--:B------:R-:W-:Y:S03]  /*10660*/  IADD3.X R155, R3, R235.reuse, RZ, P2, !PT ;  /* 0x000000eb039b7210 */ /* 0x080fe600017fe4ff */
[C---:B------:R-:W-:Y:S01]  /*10670*/  IADD3 R144, P1, R152.reuse, R250, RZ ;  /* 0x000000fa98907210 */ /* 0x040fe20007f3e0ff */
[C---:B------:R-:W-:Y:S01]  /*10680*/  HMMA.16816.F32.BF16 R32, R140.reuse, R146, R32 ;  /* 0x000000928c20723c */ /* 0x040fe20000041820 */
[----:B------:R1:W-:Y:S03]  /*10690*/  LDGSTS.E.BYPASS.LTC128B.128 [R226+0x5100], [R2.64+0x80], !P3 ;  /* 0x0510008002e27fae */ /* 0x0003e6000d901d44 */
[C---:B------:R-:W-:Y:S04]  /*106a0*/  IADD3.X R145, R153.reuse, R192, RZ, P1, !PT ;  /* 0x000000c099917210 */ /* 0x040fe80000ffe4ff */
[C---:B--2---:R-:W-:Y:S01]  /*106b0*/  HMMA.16816.F32.BF16 R36, R140.reuse, R148, R36 ;  /* 0x000000948c24723c */ /* 0x044fe20000041824 */
[----:B------:R2:W-:Y:S07]  /*106c0*/  LDGSTS.E.BYPASS.LTC128B.128 [R226+0x2100], [R152.64], !P4 ;  /* 0x0210000098e27fae */ /* 0x0005ee000e101d44 */
[C---:B------:R-:W-:Y:S01]  /*106d0*/  HMMA.16816.F32.BF16 R40, R140.reuse, R150, R40 ;  /* 0x000000968c28723c */ /* 0x040fe20000041828 */
[----:B------:R2:W-:Y:S07]  /*106e0*/  LDGSTS.E.BYPASS.LTC128B.128 [R226+0x6100], [R154.64], !P3 ;  /* 0x061000009ae27fae */ /* 0x0005ee000d901d44 */
[C---:B------:R-:W-:Y:S01]  /*106f0*/  HMMA.16816.F32.BF16 R44, R140.reuse, R156, R44 ;  /* 0x0000009c8c2c723c */ /* 0x040fe2000004182c */
[----:B------:R4:W-:Y:S03]  /*10700*/  LDGSTS.E.BYPASS.LTC128B.128 [R226+0x3100], [R144.64], !P4 ;  /* 0x0310000090e27fae */ /* 0x0009e6000e101d44 */
[----:B-1----:R-:W-:Y:S04]  /*10710*/  IADD3 R2, P0, R152, R236, RZ ;  /* 0x000000ec98027210 */ /* 0x002fe80007f1e0ff */
        /* <DEDUP_REMOVED lines=9> */
[----:B----4-:R-:W4:Y:S07]  /*107b0*/  LDSM.16.M88.4 R144, [R209+0x8100] ;  /* 0x00810000d190783b */ /* 0x010f2e0000000200 */
[----:B------:R-:W-:Y:S01]  /*107c0*/  HMMA.16816.F32.BF16 R64, R140, R166, R64 ;  /* 0x000000a68c40723c */ /* 0x000fe20000041840 */
[----:B--2---:R-:W2:Y:S08]  /*107d0*/  LDSM.16.M88.4 R152, [R209+0x9100] ;  /* 0x00910000d198783b */ /* 0x004eb00000000200 */
[----:B------:R-:W0:Y:S08]  /*107e0*/  LDGDEPBAR ;  /* 0x00000000000079af */ /* 0x000e300000000000 */
[----:B------:R-:W5:Y:S08]  /*107f0*/  LDSM.16.M88.4 R156, [R209+0x9900] ;  /* 0x00990000d19c783b */ /* 0x000f700000000200 */
[----:B------:R-:W1:Y:S01]  /*10800*/  LDSM.16.M88.4 R160, [R209+0xa100] ;  /* 0x00a10000d1a0783b */ /* 0x000e620000000200 */
[C---:B----4-:R-:W-:Y:S07]  /*10810*/  HMMA.16816.F32.BF16 R4, R168.reuse, R144, R4 ;  /* 0x00000090a804723c */ /* 0x050fee0000041804 */
[----:B------:R-:W-:Y:S01]  /*10820*/  LDSM.16.M88.4 R164, [R119+0xd900] ;  /* 0x00d9000077a4783b */ /* 0x000fe20000000200 */
[C---:B------:R-:W-:Y:S07]  /*10830*/  HMMA.16816.F32.BF16 R8, R168.reuse, R146, R8 ;  /* 0x00000092a808723c */ /* 0x040fee0000041808 */
[----:B------:R-:W4:Y:S01]  /*10840*/  LDSM.16.M88.4 R144, [R209+0xa900] ;  /* 0x00a90000d190783b */ /* 0x000f220000000200 */
[C---:B------:R-:W-:Y:S07]  /*10850*/  HMMA.16816.F32.BF16 R12, R168.reuse, R148, R12 ;  /* 0x00000094a80c723c */ /* 0x040fee000004180c */
[----:B---3--:R-:W-:Y:S01]  /*10860*/  LDSM.16.M88.4 R184, [R213] ;  /* 0x00000000d5b8783b */ /* 0x008fe20000000200 */
[C---:B------:R-:W-:Y:S07]  /*10870*/  HMMA.16816.F32.BF16 R16, R168.reuse, R150, R16 ;  /* 0x00000096a810723c */ /* 0x040fee0000041810 */
[----:B------:R-:W3:Y:S01]  /*10880*/  LDSM.16.M88.4 R148, [R209+0xb100] ;  /* 0x00b10000d194783b */ /* 0x000ee20000000200 */
[C---:B--2---:R-:W-:Y:S07]  /*10890*/  HMMA.16816.F32.BF16 R20, R168.reuse, R152, R20 ;  /* 0x00000098a814723c */ /* 0x044fee0000041814 */
[----:B------:R-:W-:Y:S01]  /*108a0*/  LDSM.16.M88.4 R192, [R209+0xe900] ;  /* 0x00e90000d1c0783b */ /* 0x000fe20000000200 */
[C---:B------:R-:W-:Y:S07]  /*108b0*/  HMMA.16816.F32.BF16 R24, R168.reuse, R154, R24 ;  /* 0x0000009aa818723c */ /* 0x040fee0000041818 */
[----:B------:R-:W2:Y:S01]  /*108c0*/  LDSM.16.M88.4 R152, [R209+0xb900] ;  /* 0x00b90000d198783b */ /* 0x000ea20000000200 */
[C---:B-----5:R-:W-:Y:S07]  /*108d0*/  HMMA.16816.F32.BF16 R28, R168.reuse, R156, R28 ;  /* 0x0000009ca81c723c */ /* 0x060fee000004181c */
[----:B------:R-:W-:Y:S01]  /*108e0*/  LDSM.16.M88.4 R196, [R209+0xf100] ;  /* 0x00f10000d1c4783b */ /* 0x000fe20000000200 */
[C---:B------:R-:W-:Y:S07]  /*108f0*/  HMMA.16816.F32.BF16 R32, R168.reuse, R158, R32 ;  /* 0x0000009ea820723c */ /* 0x040fee0000041820 */
[----:B------:R-:W5:Y:S01]  /*10900*/  LDSM.16.M88.4 R156, [R206] ;  /* 0x00000000ce9c783b */ /* 0x000f620000000200 */
[C---:B-1----:R-:W-:Y:S08]  /*10910*/  HMMA.16816.F32.BF16 R36, R168.reuse, R160, R36 ;  /* 0x000000a0a824723c */ /* 0x042ff00000041824 */
[C---:B------:R-:W-:Y:S01]  /*10920*/  HMMA.16816.F32.BF16 R40, R168.reuse, R162, R40 ;  /* 0x000000a2a828723c */ /* 0x040fe20000041828 */
[----:B------:R-:W1:Y:S07]  /*10930*/  LDSM.16.M88.4 R160, [R206+0x800] ;  /* 0x00080000cea0783b */ /* 0x000e6e0000000200 */
[C---:B----4-:R-:W-:Y:S08]  /*10940*/  HMMA.16816.F32.BF16 R44, R168.reuse, R144, R44 ;  /* 0x00000090a82c723c */ /* 0x050ff0000004182c */
[C---:B------:R-:W-:Y:S01]  /*10950*/  HMMA.16816.F32.BF16 R48, R168.reuse, R146, R48 ;  /* 0x00000092a830723c */ /* 0x040fe20000041830 */
[----:B------:R-:W4:Y:S07]  /*10960*/  LDSM.16.M88.4 R144, [R206+0x1000] ;  /* 0x00100000ce90783b */ /* 0x000f2e0000000200 */
[C---:B---3--:R-:W-:Y:S08]  /*10970*/  HMMA.16816.F32.BF16 R52, R168.reuse, R148, R52 ;  /* 0x00000094a834723c */ /* 0x048ff00000041834 */
[C---:B------:R-:W-:Y:S01]  /*10980*/  HMMA.16816.F32.BF16 R56, R168.reuse, R150, R56 ;  /* 0x00000096a838723c */ /* 0x040fe20000041838 */
[----:B------:R-:W3:Y:S07]  /*10990*/  LDSM.16.M88.4 R148, [R206+0x1800] ;  /* 0x00180000ce94783b */ /* 0x000eee0000000200 */
[C---:B--2---:R-:W-:Y:S08]  /*109a0*/  HMMA.16816.F32.BF16 R60, R168.reuse, R152, R60 ;  /* 0x00000098a83c723c */ /* 0x044ff0000004183c */
[----:B------:R-:W-:Y:S01]  /*109b0*/  HMMA.16816.F32.BF16 R64, R168, R154, R64 ;  /* 0x0000009aa840723c */ /* 0x000fe20000041840 */
[----:B------:R-:W2:Y:S07]  /*109c0*/  LDSM.16.M88.4 R152, [R206+0x2000] ;  /* 0x00200000ce98783b */ /* 0x000eae0000000200 */
[C---:B-----5:R-:W-:Y:S08]  /*109d0*/  HMMA.16816.F32.BF16 R4, R172.reuse, R156, R4 ;  /* 0x0000009cac04723c */ /* 0x060ff00000041804 */
[C---:B------:R-:W-:Y:S01]  /*109e0*/  HMMA.16816.F32.BF16 R8, R172.reuse, R158, R8 ;  /* 0x0000009eac08723c */ /* 0x040fe20000041808 */
[----:B------:R-:W5:Y:S07]  /*109f0*/  LDSM.16.M88.4 R156, [R206+0x2800] ;  /* 0x00280000ce9c783b */ /* 0x000f6e0000000200 */
        /* <DEDUP_REMOVED lines=10> */
[C---:B------:R-:W-:Y:S01]  /*10aa0*/  HMMA.16816.F32.BF16 R40, R172.reuse, R154, R40 ;  /* 0x0000009aac28723c */ /* 0x040fe20000041828 */
        /* <DEDUP_REMOVED lines=8> */
[----:B------:R-:W-:Y:S01]  /*10b30*/  HMMA.16816.F32.BF16 R64, R172, R146, R64 ;  /* 0x00000092ac40723c */ /* 0x000fe20000041840 */
        /* <DEDUP_REMOVED lines=9> */
[----:B------:R-:W5:Y:S07]  /*10bd0*/  LDSM.16.M88.4 R156, [R218] ;  /* 0x00000000da9c783b */ /* 0x000f6e0000000200 */
[C---:B------:R-:W-:Y:S08]  /*10be0*/  HMMA.16816.F32.BF16 R28, R176.reuse, R164, R28 ;  /* 0x000000a4b01c723c */ /* 0x040ff0000004181c */
[C---:B------:R-:W-:Y:S01]  /*10bf0*/  HMMA.16816.F32.BF16 R32, R176.reuse, R166, R32 ;  /* 0x000000a6b020723c */ /* 0x040fe20000041820 */
[----:B------:R-:W-:Y:S07]  /*10c00*/  LDSM.16.M88.4 R164, [R216] ;  /* 0x00000000d8a4783b */ /* 0x000fee0000000200 */
[C---:B-1----:R-:W-:Y:S08]  /*10c10*/  HMMA.16816.F32.BF16 R36, R176.reuse, R160, R36 ;  /* 0x000000a0b024723c */ /* 0x042ff00000041824 */
[C---:B------:R-:W-:Y:S01]  /*10c20*/  HMMA.16816.F32.BF16 R40, R176.reuse, R162, R40 ;  /* 0x000000a2b028723c */ /* 0x040fe20000041828 */
[----:B------:R-:W1:Y:S07]  /*10c30*/  LDSM.16.M88.4 R160, [R217] ;  /* 0x00000000d9a0783b */ /* 0x000e6e0000000200 */
[C---:B----4-:R-:W-:Y:S08]  /*10c40*/  HMMA.16816.F32.BF16 R44, R176.reuse, R144, R44 ;  /* 0x00000090b02c723c */ /* 0x050ff0000004182c */
[C---:B------:R-:W-:Y:S01]  /*10c50*/  HMMA.16816.F32.BF16 R48, R176.reuse, R146, R48 ;  /* 0x00000092b030723c */ /* 0x040fe20000041830 */
[----:B------:R-:W4:Y:S07]  /*10c60*/  LDSM.16.M88.4 R144, [R215] ;  /* 0x00000000d790783b */ /* 0x000f2e0000000200 */
[C---:B---3--:R-:W-:Y:S08]  /*10c70*/  HMMA.16816.F32.BF16 R52, R176.reuse, R148, R52 ;  /* 0x00000094b034723c */ /* 0x048ff00000041834 */
[C---:B------:R-:W-:Y:S01]  /*10c80*/  HMMA.16816.F32.BF16 R56, R176.reuse, R150, R56 ;  /* 0x00000096b038723c */ /* 0x040fe20000041838 */
[----:B------:R-:W3:Y:S07]  /*10c90*/  LDSM.16.M88.4 R148, [R214] ;  /* 0x00000000d694783b */ /* 0x000eee0000000200 */
[C---:B--2---:R-:W-:Y:S08]  /*10ca0*/  HMMA.16816.F32.BF16 R60, R176.reuse, R152, R60 ;  /* 0x00000098b03c723c */ /* 0x044ff0000004183c */
[----:B------:R-:W-:Y:S01]  /*10cb0*/  HMMA.16816.F32.BF16 R64, R176, R154, R64 ;  /* 0x0000009ab040723c */ /* 0x000fe20000041840 */
[----:B------:R-:W2:Y:S07]  /*10cc0*/  LDSM.16.M88.4 R152, [R212] ;  /* 0x00000000d498783b */ /* 0x000eae0000000200 */
[C---:B-----5:R-:W-:Y:S08]  /*10cd0*/  HMMA.16816.F32.BF16 R4, R180.reuse, R156, R4 ;  /* 0x0000009cb404723c */ /* 0x060ff00000041804 */
[C---:B------:R-:W-:Y:S01]  /*10ce0*/  HMMA.16816.F32.BF16 R8, R180.reuse, R158, R8 ;  /* 0x0000009eb408723c */ /* 0x040fe20000041808 */
[----:B------:R-:W-:Y:S07]  /*10cf0*/  LDSM.16.M88.4 R156, [R209+0xc900] ;  /* 0x00c90000d19c783b */ /* 0x000fee0000000200 */
[C---:B-1----:R-:W-:Y:S08]  /*10d00*/  HMMA.16816.F32.BF16 R12, R180.reuse, R160, R12 ;  /* 0x000000a0b40c723c */ /* 0x042ff0000004180c */
[C---:B------:R-:W-:Y:S01]  /*10d10*/  HMMA.16816.F32.BF16 R16, R180.reuse, R162, R16 ;  /* 0x000000a2b410723c */ /* 0x040fe20000041810 */
[----:B------:R-:W-:Y:S07]  /*10d20*/  LDSM.16.M88.4 R160, [R209+0xd100] ;  /* 0x00d10000d1a0783b */ /* 0x000fee0000000200 */
[C---:B------:R-:W-:Y:S08]  /*10d30*/  HMMA.16816.F32.BF16 R20, R180.reuse, R164, R20 ;  /* 0x000000a4b414723c */ /* 0x040ff00000041814 */
[C---:B------:R-:W-:Y:S01]  /*10d40*/  HMMA.16816.F32.BF16 R24, R180.reuse, R166, R24 ;  /* 0x000000a6b418723c */ /* 0x040fe20000041818 */
[----:B------:R-:W-:Y:S07]  /*10d50*/  LDSM.16.M88.4 R164, [R209+0xd900] ;  /* 0x00d90000d1a4783b */ /* 0x000fee0000000200 */
[C---:B----4-:R-:W-:Y:S08]  /*10d60*/  HMMA.16816.F32.BF16 R28, R180.reuse, R144, R28 ;  /* 0x00000090b41c723c */ /* 0x050ff0000004181c */
[C---:B------:R-:W-:Y:S01]  /*10d70*/  HMMA.16816.F32.BF16 R32, R180.reuse, R146, R32 ;  /* 0x00000092b420723c */ /* 0x040fe20000041820 */
[----:B------:R-:W1:Y:S07]  /*10d80*/  LDSM.16.M88.4 R144, [R211] ;  /* 0x00000000d390783b */ /* 0x000e6e0000000200 */
[C---:B---3--:R-:W-:Y:S08]  /*10d90*/  HMMA.16816.F32.BF16 R36, R180.reuse, R148, R36 ;  /* 0x00000094b424723c */ /* 0x048ff00000041824 */
        /* <DEDUP_REMOVED lines=9> */
[----:B------:R-:W-:Y:S01]  /*10e30*/  HMMA.16816.F32.BF16 R64, R180, R146, R64 ;  /* 0x00000092b440723c */ /* 0x000fe20000041840 */
[----:B------:R-:W1:Y:S07]  /*10e40*/  LDSM.16.M88.4 R144, [R206+0x4000] ;  /* 0x00400000ce90783b */ /* 0x000e6e0000000200 */
[C---:B---3--:R-:W-:Y:S08]  /*10e50*/  HMMA.16816.F32.BF16 R4, R188.reuse, R148, R4 ;  /* 0x00000094bc04723c */ /* 0x048ff00000041804 */
[C---:B------:R-:W-:Y:S01]  /*10e60*/  HMMA.16816.F32.BF16 R8, R188.reuse, R150, R8 ;  /* 0x00000096bc08723c */ /* 0x040fe20000041808 */
[----:B------:R-:W3:Y:S07]  /*10e70*/  LDSM.16.M88.4 R148, [R206+0x4800] ;  /* 0x00480000ce94783b */ /* 0x000eee0000000200 */
[C---:B------:R-:W-:Y:S08]  /*10e80*/  HMMA.16816.F32.BF16 R12, R188.reuse, R156, R12 ;  /* 0x0000009cbc0c723c */ /* 0x040ff0000004180c */
[C---:B------:R-:W-:Y:S01]  /*10e90*/  HMMA.16816.F32.BF16 R16, R188.reuse, R158, R16 ;  /* 0x0000009ebc10723c */ /* 0x040fe20000041810 */
[----:B------:R-:W5:Y:S07]  /*10ea0*/  LDSM.16.M88.4 R156, [R206+0x5000] ;  /* 0x00500000ce9c783b */ /* 0x000f6e0000000200 */
        /* <DEDUP_REMOVED lines=11> */
[----:B------:R-:W-:Y:S01]  /*10f60*/  HMMA.16816.F32.BF16 R64, R188, R154, R64 ;  /* 0x0000009abc40723c */ /* 0x000fe20000041840 */
[----:B------:R-:W2:Y:S07]  /*10f70*/  LDSM.16.M88.4 R152, [R206+0x5800] ;  /* 0x00580000ce98783b */ /* 0x000eae0000000200 */
[C---:B-1----:R-:W-:Y:S08]  /*10f80*/  HMMA.16816.F32.BF16 R4, R200.reuse, R144, R4 ;  /* 0x00000090c804723c */ /* 0x042ff00000041804 */
[C---:B------:R-:W-:Y:S01]  /*10f90*/  HMMA.16816.F32.BF16 R8, R200.reuse, R146, R8 ;  /* 0x00000092c808723c */ /* 0x040fe20000041808 */
[----:B------:R-:W1:Y:S07]  /*10fa0*/  LDSM.16.M88.4 R144, [R206+0x6000] ;  /* 0x00600000ce90783b */ /* 0x000e6e0000000200 */
[C---:B---3--:R-:W-:Y:S08]  /*10fb0*/  HMMA.16816.F32.BF16 R12, R200.reuse, R148, R12 ;  /* 0x00000094c80c723c */ /* 0x048ff0000004180c */
[C---:B------:R-:W-:Y:S01]  /*10fc0*/  HMMA.16816.F32.BF16 R16, R200.reuse, R150, R16 ;  /* 0x00000096c810723c */ /* 0x040fe20000041810 */
[----:B------:R-:W3:Y:S03]  /*10fd0*/  LDSM.16.M88.4 R148, [R206+0x6800] ;  /* 0x00680000ce94783b */ /* 0x000ee60000000200 */
[----:B------:R-:W-:Y:S02]  /*10fe0*/  FMNMX.FTZ R0, R4, R117, !PT ;  /* 0x0000007504007209 */ /* 0x000fe40007810000 */
[----:B------:R-:W-:Y:S02]  /*10ff0*/  FMNMX.FTZ R2, R6, R118, !PT ;  /* 0x0000007606027209 */ /* 0x000fe40007810000 */
[C---:B-----5:R-:W-:Y:S04]  /*11000*/  HMMA.16816.F32.BF16 R20, R200.reuse, R156, R20 ;  /* 0x0000009cc814723c */ /* 0x060fe80000041814 */
        /* <DEDUP_REMOVED lines=9> */
[----:B------:R-:W2:Y:S03]  /*110a0*/  LDSM.16.M88.4 R152, [R206+0x7000] ;  /* 0x00700000ce98783b */ /* 0x000ea60000000200 */
[----:B------:R-:W-:Y:S02]  /*110b0*/  FMNMX.FTZ R0, R12, R0, !PT ;  /* 0x000000000c007209 */ /* 0x000fe40007810000 */
[----:B------:R-:W-:Y:S02]  /*110c0*/  FMNMX.FTZ R2, R14, R2, !PT ;  /* 0x000000020e027209 */ /* 0x000fe40007810000 */
[C---:B-1----:R-:W-:Y:S04]  /*110d0*/  HMMA.16816.F32.BF16 R36, R200.reuse, R144, R36 ;  /* 0x00000090c824723c */ /* 0x042fe80000041824 */
[----:B------:R-:W-:Y:S02]  /*110e0*/  FMNMX.FTZ R0, R13, R0, !PT ;  /* 0x000000000d007209 */ /* 0x000fe40007810000 */
[----:B------:R-:W-:Y:S02]  /*110f0*/  FMNMX.FTZ R2, R15, R2, !PT ;  /* 0x000000020f027209 */ /* 0x000fe40007810000 */
[C---:B------:R-:W-:Y:S01]  /*11100*/  HMMA.16816.F32.BF16 R40, R200.reuse, R146, R40 ;  /* 0x00000092c828723c */ /* 0x040fe20000041828 */
[----:B------:R-:W1:Y:S01]  /*11110*/  LDSM.16.M88.4 R144, [R206+0x7800] ;  /* 0x00780000ce90783b */ /* 0x000e620000000200 */
[----:B------:R-:W-:Y:S04]  /*11120*/  DEPBAR.LE SB0, 0x0 ;  /* 0x000080000000791a */ /* 0x000fe80000000000 */
[----:B------:R-:W-:Y:S02]  /*11130*/  FMNMX.FTZ R0, R16, R0, !PT ;  /* 0x0000000010007209 */ /* 0x000fe40007810000 */
[C---:B---3--:R-:W-:Y:S01]  /*11140*/  HMMA.16816.F32.BF16 R44, R200.reuse, R148, R44 ;  /* 0x00000094c82c723c */ /* 0x048fe2000004182c */
[----:B------:R-:W-:Y:S04]  /*11150*/  BAR.SYNC.DEFER_BLOCKING 0x0 ;  /* 0x0000000000007b1d */ /* 0x000fe80000010000 */
[----:B------:R-:W-:Y:S02]  /*11160*/  FMNMX.FTZ R0, R17, R0, !PT ;  /* 0x0000000011007209 */ /* 0x000fe40007810000 */
[----:B------:R-:W-:Y:S01]  /*11170*/  FMNMX.FTZ R2, R18, R2, !PT ;  /* 0x0000000212027209 */ /* 0x000fe20007810000 */
[C---:B------:R-:W-:Y:S04]  /*11180*/  HMMA.16816.F32.BF16 R48, R200.reuse, R150, R48 ;  /* 0x00000096c830723c */ /* 0x040fe80000041830 */
[----:B------:R-:W-:Y:S02]  /*11190*/  FMNMX.FTZ R0, R20, R0, !PT ;  /* 0x0000000014007209 */ /* 0x000fe40007810000 */
[----:B------:R-:W-:Y:S02]  /*111a0*/  FMNMX.FTZ R2, R19, R2, !PT ;  /* 0x0000000213027209 */ /* 0x000fe40007810000 */
[----:B------:R-:W-:Y:S01]  /*111b0*/  FMNMX.FTZ R0, R21, R0, !PT ;  /* 0x0000000015007209 */ /* 0x000fe20007810000 */
[C---:B--2---:R-:W-:Y:S03]  /*111c0*/  HMMA.16816.F32.BF16 R52, R200.reuse, R152, R52 ;  /* 0x00000098c834723c */ /* 0x044fe60000041834 */
[----:B------:R-:W-:Y:S02]  /*111d0*/  FMNMX.FTZ R0, R24, R0, !PT ;  /* 0x0000000018007209 */ /* 0x000fe40007810000 */
[----:B------:R-:W-:Y:S02]  /*111e0*/  FMNMX.FTZ R2, R22, R2, !PT ;  /* 0x0000000216027209 */ /* 0x000fe40007810000 */
[----:B------:R-:W-:Y:S01]  /*111f0*/  FMNMX.FTZ R3, R25, R0, !PT ;  /* 0x0000000019037209 */ /* 0x000fe20007810000 */
[C---:B------:R-:W-:Y:S04]  /*11200*/  HMMA.16816.F32.BF16 R56, R200.reuse, R154, R56 ;  /* 0x0000009ac838723c */ /* 0x040fe80000041838 */
[----:B------:R-:W-:Y:S02]  /*11210*/  FMNMX.FTZ R0, R23, R2, !PT ;  /* 0x0000000217007209 */ /* 0x000fe40007810000 */
[----:B------:R-:W-:Y:S02]  /*11220*/  FMNMX.FTZ R2, R28, R3, !PT ;  /* 0x000000031c027209 */ /* 0x000fe40007810000 */
[C---:B-1----:R-:W-:Y:S04]  /*11230*/  HMMA.16816.F32.BF16 R60, R200.reuse, R144, R60 ;  /* 0x00000090c83c723c */ /* 0x042fe8000004183c */
        /* <DEDUP_REMOVED lines=40> */
[C---:B------:R-:W-:Y:S01]  /*114c0*/  @P0 SHF.L.U32 R149, R251.reuse, 0x6, RZ ;  /* 0x00000006fb950819 */ /* 0x040fe200000006ff */
[----:B------:R-:W1:Y:S01]  /*114d0*/  SHFL.BFLY PT, R3, R116, 0x2, 0x1f ;  /* 0x0c401f0074037f89 */ /* 0x000e6200000e0000 */
[----:B------:R-:W-:Y:S02]  /*114e0*/  FMNMX.FTZ R0, R66, R0, !PT ;  /* 0x0000000042007209 */ /* 0x000fe40007810000 */
[----:B------:R-:W-:Y:S02]  /*114f0*/  @P0 SHF.L.U64.HI R148, R251, R228, c[0x0][0x1e4] ;  /* 0x00007900fb940619 */ /* 0x000fe400000102e4 */
[----:B------:R-:W-:Y:S05]  /*11500*/  FMNMX.FTZ R0, R67, R0, !PT ;  /* 0x0000000043007209 */ /* 0x000fea0007810000 */
[----:B------:R-:W2:Y:S01]  /*11510*/  SHFL.BFLY PT, R2, R0, 0x2, 0x1f ;  /* 0x0c401f0000027f89 */ /* 0x000ea200000e0000 */
[----:B-1----:R-:W-:Y:S07]  /*11520*/  FMNMX.FTZ R116, R116, R3, !PT ;  /* 0x0000000374747209 */ /* 0x002fee0007810000 */
[----:B------:R-:W1:Y:S01]  /*11530*/  SHFL.BFLY PT, R144, R116, 0x1, 0x1f ;  /* 0x0c201f0074907f89 */ /* 0x000e6200000e0000 */
[----:B--2---:R-:W-:Y:S07]  /*11540*/  FMNMX.FTZ R0, R0, R2, !PT ;  /* 0x0000000200007209 */ /* 0x004fee0007810000 */
[----:B------:R-:W2:Y:S01]  /*11550*/  SHFL.BFLY PT, R3, R0, 0x1, 0x1f ;  /* 0x0c201f0000037f89 */ /* 0x000ea200000e0000 */
[----:B-1----:R-:W-:Y:S01]  /*11560*/  FMNMX.FTZ R116, R116, R144, !PT ;  /* 0x0000009074747209 */ /* 0x002fe20007810000 */
[----:B------:R-:W-:Y:S04]  /*11570*/  @P0 IMAD.WIDE.U32 R144, R227, c[0x0][0x1e0], RZ ;  /* 0x00007800e3900a25 */ /* 0x000fe800078e00ff */
[C---:B------:R-:W-:Y:S02]  /*11580*/  FMUL.FTZ R156, R116.reuse, c[0x0][0x2d0] ;  /* 0x0000b400749c7a20 */ /* 0x040fe40000410000 */
[----:B------:R-:W-:Y:S01]  /*11590*/  FADD.FTZ R2, -R116, R117 ;  /* 0x0000007574027221 */ /* 0x000fe20000010100 */
[----:B------:R-:W-:Y:S01]  /*115a0*/  @P0 SHF.R.S32.HI R117, RZ, 0x1f, R227 ;  /* 0x0000001fff750819 */ /* 0x000fe200000114e3 */
[--C-:B------:R-:W-:Y:S01]  /*115b0*/  FFMA.FTZ R8, R8, c[0x0][0x2d0], -R156.reuse ;  /* 0x0000b40008087a23 */ /* 0x100fe2000001089c */
[----:B--2---:R-:W-:Y:S01]  /*115c0*/  FMNMX.FTZ R3, R0, R3, !PT ;  /* 0x0000000300037209 */ /* 0x004fe20007810000 */
[----:B------:R-:W-:Y:S02]  /*115d0*/  FFMA.FTZ R9, R9, c[0x0][0x2d0], -R156 ;  /* 0x0000b40009097a23 */ /* 0x000fe4000001089c */
[----:B------:R-:W-:Y:S01]  /*115e0*/  @P0 IMAD R117, R117, c[0x0][0x1e0], RZ ;  /* 0x0000780075750a24 */ /* 0x000fe200078e02ff */
[----:B------:R-:W-:Y:S01]  /*115f0*/  MUFU.EX2 R231, R8 ;  /* 0x0000000800e77308 */ /* 0x000fe20000000800 */
[----:B------:R-:W-:Y:S02]  /*11600*/  FADD.FTZ R0, -R3, R118 ;  /* 0x0000007603007221 */ /* 0x000fe40000010100 */
[--C-:B------:R-:W-:Y:S01]  /*11610*/  FFMA.FTZ R118, R4, c[0x0][0x2d0], -R156.reuse ;  /* 0x0000b40004767a23 */ /* 0x100fe2000001089c */
[----:B------:R-:W-:Y:S01]  /*11620*/  @P0 SHF.L.U32 R4, R144, 0x7, RZ ;  /* 0x0000000790040819 */ /* 0x000fe200000006ff */
[----:B------:R-:W-:Y:S02]  /*11630*/  @P0 IMAD R117, R227, c[0x0][0x1e4], R117 ;  /* 0x00007900e3750a24 */ /* 0x000fe400078e0275 */
[----:B------:R-:W-:Y:S02]  /*11640*/  FMUL.FTZ R2, R2, c[0x0][0x2d0] ;  /* 0x0000b40002027a20 */ /* 0x000fe40000410000 */
[----:B------:R-:W-:Y:S01]  /*11650*/  FMUL.FTZ R0, R0, c[0x0][0x2d0] ;  /* 0x0000b40000007a20 */ /* 0x000fe20000410000 */
[----:B------:R1:W-:Y:S01]  /*11660*/  MUFU.EX2 R230, R118 ;  /* 0x0000007600e67308 */ /* 0x0003e20000000800 */
[----:B------:R-:W-:Y:S01]  /*11670*/  @P0 IADD3 R145, R145, R117, RZ ;  /* 0x0000007591910210 */ /* 0x000fe20007ffe0ff */
[--C-:B------:R-:W-:Y:S01]  /*11680*/  FFMA.FTZ R24, R24, c[0x0][0x2d0], -R156.reuse ;  /* 0x0000b40018187a23 */ /* 0x100fe2000001089c */
[----:B------:R-:W-:Y:S01]  /*11690*/  @P0 IADD3 R117, P1, R4, R246, RZ ;  /* 0x000000f604750210 */ /* 0x000fe20007f3e0ff */
[--C-:B------:R-:W-:Y:S01]  /*116a0*/  FFMA.FTZ R25, R25, c[0x0][0x2d0], -R156.reuse ;  /* 0x0000b40019197a23 */ /* 0x100fe2000001089c */
[----:B------:R-:W-:Y:S01]  /*116b0*/  @P0 SHF.L.U64.HI R145, R144, 0x7, R145 ;  /* 0x0000000790910819 */ /* 0x000fe20000010291 */
[--C-:B------:R-:W-:Y:S01]  /*116c0*/  FFMA.FTZ R28, R28, c[0x0][0x2d0], -R156.reuse ;  /* 0x0000b4001c1c7a23 */ /* 0x100fe2000001089c */
[----:B------:R-:W-:Y:S01]  /*116d0*/  @P0 LEA R144, P5, R117, c[0x0][0x1c8], 0x1 ;  /* 0x0000720075900a11 */ /* 0x000fe200078a08ff */
[--C-:B------:R-:W-:Y:S01]  /*116e0*/  FFMA.FTZ R29, R29, c[0x0][0x2d0], -R156.reuse ;  /* 0x0000b4001d1d7a23 */ /* 0x100fe2000001089c */
[----:B------:R-:W-:Y:S01]  /*116f0*/  @P0 IADD3 R4, P2, R4, R238, RZ ;  /* 0x000000ee04040210 */ /* 0x000fe20007f5e0ff */
        /* <DEDUP_REMOVED lines=9> */
[--C-:B-1----:R-:W-:Y:S01]  /*11790*/  FFMA.FTZ R118, R5, c[0x0][0x2d0], -R156.reuse ;  /* 0x0000b40005767a23 */ /* 0x102fe2000001089c */
[----:B------:R-:W-:Y:S01]  /*117a0*/  @P0 IADD3.X R5, R145, R243, RZ, P1, !PT ;  /* 0x000000f391050210 */ /* 0x000fe20000ffe4ff */
[--C-:B------:R-:W-:Y:S01]  /*117b0*/  FFMA.FTZ R45, R45, c[0x0][0x2d0], -R156.reuse ;  /* 0x0000b4002d2d7a23 */ /* 0x100fe2000001089c */
[----:B------:R-:W-:Y:S01]  /*117c0*/  @P0 LEA R146, P1, R4, c[0x0][0x1c8], 0x1 ;  /* 0x0000720004920a11 */ /* 0x000fe200078208ff */
[--C-:B------:R-:W-:Y:S01]  /*117d0*/  FFMA.FTZ R48, R48, c[0x0][0x2d0], -R156.reuse ;  /* 0x0000b40030307a23 */ /* 0x100fe2000001089c */
[----:B------:R1:W-:Y:S01]  /*117e0*/  MUFU.EX2 R232, R118 ;  /* 0x0000007600e87308 */ /* 0x0003e20000000800 */
[--C-:B------:R-:W-:Y:S02]  /*117f0*/  FFMA.FTZ R49, R49, c[0x0][0x2d0], -R156.reuse ;  /* 0x0000b40031317a23 */ /* 0x100fe4000001089c */
[--C-:B------:R-:W-:Y:S02]  /*11800*/  FFMA.FTZ R12, R12, c[0x0][0x2d0], -R156.reuse ;  /* 0x0000b4000c0c7a23 */ /* 0x100fe4000001089c */
[--C-:B------:R-:W-:Y:S02]  /*11810*/  FFMA.FTZ R13, R13, c[0x0][0x2d0], -R156.reuse ;  /* 0x0000b4000d0d7a23 */ /* 0x100fe4000001089c */
[--C-:B------:R-:W-:Y:S02]  /*11820*/  FFMA.FTZ R16, R16, c[0x0][0x2d0], -R156.reuse ;  /* 0x0000b40010107a23 */ /* 0x100fe4000001089c */
[--C-:B------:R-:W-:Y:S01]  /*11830*/  FFMA.FTZ R17, R17, c[0x0][0x2d0], -R156.reuse ;  /* 0x0000b40011117a23 */ /* 0x100fe2000001089c */
[----:B------:R-:W3:Y:S01]  /*11840*/  MUFU.EX2 R0, R0 ;  /* 0x0000000000007308 */ /* 0x000ee20000000800 */
[--C-:B------:R-:W-:Y:S02]  /*11850*/  FFMA.FTZ R20, R20, c[0x0][0x2d0], -R156.reuse ;  /* 0x0000b40014147a23 */ /* 0x100fe4000001089c */
[----:B------:R-:W-:Y:S02]  /*11860*/  FFMA.FTZ R21, R21, c[0x0][0x2d0], -R156 ;  /* 0x0000b40015157a23 */ /* 0x000fe4000001089c */
[C---:B--2---:R-:W-:Y:S02]  /*11870*/  FMUL.FTZ R68, R2.reuse, R68 ;  /* 0x0000004402447220 */ /* 0x044fe40000410000 */
[C---:B------:R-:W-:Y:S02]  /*11880*/  FMUL.FTZ R69, R2.reuse, R69 ;  /* 0x0000004502457220 */ /* 0x040fe40000410000 */
[C---:B------:R-:W-:Y:S01]  /*11890*/  FMUL.FTZ R72, R2.reuse, R72 ;  /* 0x0000004802487220 */ /* 0x040fe20000410000 */
[----:B------:R-:W-:Y:S01]  /*118a0*/  MUFU.EX2 R194, R24 ;  /* 0x0000001800c27308 */ /* 0x000fe20000000800 */
[C---:B------:R-:W-:Y:S02]  /*118b0*/  FMUL.FTZ R73, R2.reuse, R73 ;  /* 0x0000004902497220 */ /* 0x040fe40000410000 */
[C---:B------:R-:W-:Y:S01]  /*118c0*/  FMUL.FTZ R76, R2.reuse, R76 ;  /* 0x0000004c024c7220 */ /* 0x040fe20000410000 */
[----:B-1----:R-:W-:Y:S01]  /*118d0*/  @P0 IADD3.X R118, R145, R237, RZ, P2, !PT ;  /* 0x000000ed91760210 */ /* 0x002fe200017fe4ff */
[----:B------:R-:W-:Y:S01]  /*118e0*/  FMUL.FTZ R77, R2, R77 ;  /* 0x0000004d024d7220 */ /* 0x000fe20000410000 */
[----:B------:R-:W-:Y:S01]  /*118f0*/  @P0 LEA.HI.X R145, R117, c[0x0][0x1cc], R5, 0x1, P5 ;  /* 0x0000730075910a11 */ /* 0x000fe200028f0c05 */
[----:B------:R-:W-:Y:S01]  /*11900*/  FMUL.FTZ R117, R3, c[0x0][0x2d0] ;  /* 0x0000b40003757a20 */ /* 0x000fe20000410000 */
[----:B------:R-:W-:Y:S01]  /*11910*/  @P0 LEA.HI.X R147, R4, c[0x0][0x1cc], R118, 0x1, P1 ;  /* 0x0000730004930a11 */ /* 0x000fe200008f0c76 */
[----:B------:R-:W-:Y:S01]  /*11920*/  FMUL.FTZ R80, R2, R80 ;  /* 0x0000005002507220 */ /* 0x000fe20000410000 */
[-C--:B------:R-:W-:Y:S01]  /*11930*/  @P0 IADD3 R4, P1, R144, R149.reuse, RZ ;  /* 0x0000009590040210 */ /* 0x080fe20007f3e0ff */
[----:B------:R1:W-:Y:S01]  /*11940*/  @P0 LDGSTS.E.BYPASS.LTC128B.128 [R226+0x8100], [R144.64], !P4 ;  /* 0x0810000090e20fae */ /* 0x0003e2000e101d44 */
[--C-:B------:R-:W-:Y:S01]  /*11950*/  FFMA.FTZ R6, R6, c[0x0][0x2d0], -R117.reuse ;  /* 0x0000b40006067a23 */ /* 0x100fe20000010875 */
[----:B------:R-:W-:Y:S01]  /*11960*/  MUFU.EX2 R193, R25 ;  /* 0x0000001900c17308 */ /* 0x000fe20000000800 */
[-C--:B------:R-:W-:Y:S01]  /*11970*/  @P0 IADD3.X R5, R145, R148.reuse, RZ, P1, !PT ;  /* 0x0000009491050210 */ /* 0x080fe20000ffe4ff */
[--C-:B------:R-:W-:Y:S01]  /*11980*/  FFMA.FTZ R10, R10, c[0x0][0x2d0], -R117.reuse ;  /* 0x0000b4000a0a7a23 */ /* 0x100fe20000010875 */
[----:B------:R-:W-:Y:S01]  /*11990*/  @P0 IADD3 R8, P6, R4, R149, RZ ;  /* 0x0000009504080210 */ /* 0x000fe20007fde0ff */
[--C-:B------:R-:W-:Y:S01]  /*119a0*/  FFMA.FTZ R11, R11, c[0x0][0x2d0], -R117.reuse ;  /* 0x0000b4000b0b7a23 */ /* 0x100fe20000010875 */
[----:B------:R-:W-:Y:S01]  /*119b0*/  @P0 IADD3 R118, P1, R252, 0x80, RZ ;  /* 0x00000080fc760810 */ /* 0x000fe20007f3e0ff */
[----:B------:R2:W-:Y:S01]  /*119c0*/  @P0 LDGSTS.E.BYPASS.LTC128B.128 [R226+0xc100], [R146.64], !P3 ;  /* 0x0c10000092e20fae */ /* 0x0005e2000d901d44 */
[C---:B------:R-:W-:Y:S01]  /*119d0*/  @P0 IADD3.X R9, R5.reuse, R148, RZ, P6, !PT ;  /* 0x0000009405090210 */ /* 0x040fe200037fe4ff */
[C---:B---3--:R-:W-:Y:S02]  /*119e0*/  FMUL.FTZ R70, R0.reuse, R70 ;  /* 0x0000004600467220 */ /* 0x048fe40000410000 */
[----:B------:R3:W-:Y:S01]  /*119f0*/  MUFU.EX2 R184, R6 ;  /* 0x0000000600b87308 */ /* 0x0007e20000000800 */
[C---:B------:R-:W-:Y:S02]  /*11a00*/  FMUL.FTZ R71, R0.reuse, R71 ;  /* 0x0000004700477220 */ /* 0x040fe40000410000 */
[C---:B------:R-:W-:Y:S01]  /*11a10*/  FMUL.FTZ R74, R0.reuse, R74 ;  /* 0x0000004a004a7220 */ /* 0x040fe20000410000 */
[----:B------:R4:W-:Y:S01]  /*11a20*/  @P0 LDGSTS.E.BYPASS.LTC128B.128 [R226+0x9100], [R4.64], !P4 ;  /* 0x0910000004e20fae */ /* 0x0009e2000e101d44 */
[C---:B------:R-:W-:Y:S02]  /*11a30*/  FMUL.FTZ R75, R0.reuse, R75 ;  /* 0x0000004b004b7220 */ /* 0x040fe40000410000 */
[C---:B------:R-:W-:Y:S02]  /*11a40*/  FMUL.FTZ R78, R0.reuse, R78 ;  /* 0x0000004e004e7220 */ /* 0x040fe40000410000 */
[----:B------:R-:W-:Y:S01]  /*11a50*/  FMUL.FTZ R79, R0, R79 ;  /* 0x0000004f004f7220 */ /* 0x000fe20000410000 */
[----:B------:R5:W-:Y:S01]  /*11a60*/  MUFU.EX2 R166, R10 ;  /* 0x0000000a00a67308 */ /* 0x000be20000000800 */
[----:B------:R-:W-:Y:S01]  /*11a70*/  FMUL.FTZ R81, R2, R81 ;  /* 0x0000005102517220 */ /* 0x000fe20000410000 */
[----:B------:R4:W-:Y:S01]  /*11a80*/  @P0 LDGSTS.E.BYPASS.LTC128B.128 [R226+0xd100], [R4.64+0x80], !P3 ;  /* 0x0d10008004e20fae */ /* 0x0009e2000d901d44 */
[----:B------:R-:W-:Y:S01]  /*11a90*/  FMUL.FTZ R82, R0, R82 ;  /* 0x0000005200527220 */ /* 0x000fe20000410000 */
[----:B-1----:R-:W-:Y:S01]  /*11aa0*/  @P0 IADD3 R144, P5, R4, R118, RZ ;  /* 0x0000007604900210 */ /* 0x002fe20007fbe0ff */
[----:B------:R-:W-:Y:S02]  /*11ab0*/  FMUL.FTZ R83, R0, R83 ;  /* 0x0000005300537220 */ /* 0x000fe40000410000 */
[C---:B------:R-:W-:Y:S03]  /*11ac0*/  FMUL.FTZ R84, R2.reuse, R84 ;  /* 0x0000005402547220 */ /* 0x040fe60000410000 */
[----:B------:R1:W-:Y:S01]  /*11ad0*/  @P0 LDGSTS.E.BYPASS.LTC128B.128 [R226+0xa100], [R8.64], !P4 ;  /* 0x0a10000008e20fae */ /* 0x0003e2000e101d44 */
[----:B------:R1:W1:Y:S01]  /*11ae0*/  MUFU.EX2 R165, R11 ;  /* 0x0000000b00a57308 */ /* 0x0002620000000800 */
[----:B------:R-:W-:Y:S01]  /*11af0*/  FMUL.FTZ R85, R2, R85 ;  /* 0x0000005502557220 */ /* 0x000fe20000410000 */
[----:B--2---:R-:W-:Y:S01]  /*11b00*/  @P0 IADD3.X R146, RZ, R249, RZ, P1, !PT ;  /* 0x000000f9ff920210 */ /* 0x004fe20000ffe4ff */
[----:B------:R-:W-:Y:S01]  /*11b10*/  FMUL.FTZ R86, R0, R86 ;  /* 0x0000005600567220 */ /* 0x000fe20000410000 */
[----:B---3--:R-:W-:Y:S01]  /*11b20*/  @P0 IADD3 R6, P2, R8, R149, RZ ;  /* 0x0000009508060210 */ /* 0x008fe20007f5e0ff */
[----:B------:R-:W-:Y:S01]  /*11b30*/  FMUL.FTZ R87, R0, R87 ;  /* 0x0000005700577220 */ /* 0x000fe20000410000 */
[----:B------:R-:W-:Y:S01]  /*11b40*/  @P0 IADD3.X R145, R5, R146, RZ, P5, !PT ;  /* 0x0000009205910210 */ /* 0x000fe20002ffe4ff */
[C---:B------:R-:W-:Y:S02]  /*11b50*/  FMUL.FTZ R88, R2.reuse, R88 ;  /* 0x0000005802587220 */ /* 0x040fe40000410000 */
[----:B------:R-:W-:Y:S01]  /*11b60*/  FMUL.FTZ R89, R2, R89 ;  /* 0x0000005902597220 */ /* 0x000fe20000410000 */
[----:B------:R-:W-:Y:S01]  /*11b70*/  MUFU.EX2 R192, R28 ;  /* 0x0000001c00c07308 */ /* 0x000fe20000000800 */
[----:B------:R2:W-:Y:S01]  /*11b80*/  @P0 LDGSTS.E.BYPASS.LTC128B.128 [R226+0xe100], [R144.64], !P3 ;  /* 0x0e10000090e20fae */ /* 0x0005e2000d901d44 */
[C---:B------:R-:W-:Y:S02]  /*11b90*/  FMUL.FTZ R90, R0.reuse, R90 ;  /* 0x0000005a005a7220 */ /* 0x040fe40000410000 */
[C---:B-----5:R-:W-:Y:S02]  /*11ba0*/  FMUL.FTZ R10, R0.reuse, R126 ;  /* 0x0000007e000a7220 */ /* 0x060fe40000410000 */
[----:B------:R-:W-:Y:S01]  /*11bb0*/  FMUL.FTZ R91, R0, R91 ;  /* 0x0000005b005b7220 */ /* 0x000fe20000410000 */
[----:B----4-:R-:W-:Y:S01]  /*11bc0*/  @P0 IADD3 R4, P1, R8, R118, RZ ;  /* 0x0000007608040210 */ /* 0x010fe20007f3e0ff */
[--C-:B------:R-:W-:Y:S01]  /*11bd0*/  FFMA.FTZ R118, R7, c[0x0][0x2d0], -R117.reuse ;  /* 0x0000b40007767a23 */ /* 0x100fe20000010875 */
[C---:B------:R-:W-:Y:S01]  /*11be0*/  @P0 IADD3.X R7, R9.reuse, R148, RZ, P2, !PT ;  /* 0x0000009409070210 */ /* 0x040fe200017fe4ff */
[--C-:B------:R-:W-:Y:S01]  /*11bf0*/  FFMA.FTZ R26, R26, c[0x0][0x2d0], -R117.reuse ;  /* 0x0000b4001a1a7a23 */ /* 0x100fe20000010875 */
[----:B------:R-:W-:Y:S01]  /*11c00*/  @P0 IADD3.X R5, R9, R146, RZ, P1, !PT ;  /* 0x0000009209050210 */ /* 0x000fe20000ffe4ff */
[----:B------:R-:W3:Y:S01]  /*11c10*/  MUFU.EX2 R167, R118 ;  /* 0x0000007600a77308 */ /* 0x000ee20000000800 */
[----:B-1----:R-:W-:Y:S01]  /*11c20*/  FMUL.FTZ R11, R0, R127 ;  /* 0x0000007f000b7220 */ /* 0x002fe20000410000 */
[----:B------:R1:W-:Y:S01]  /*11c30*/  @P0 LDGSTS.E.BYPASS.LTC128B.128 [R226+0xb100], [R6.64], !P4 ;  /* 0x0b10000006e20fae */ /* 0x0003e2000e101d44 */
[C---:B------:R-:W-:Y:S02]  /*11c40*/  FMUL.FTZ R8, R2.reuse, R124 ;  /* 0x0000007c02087220 */ /* 0x040fe40000410000 */
[----:B------:R-:W-:Y:S02]  /*11c50*/  FMUL.FTZ R9, R2, R125 ;  /* 0x0000007d02097220 */ /* 0x000fe40000410000 */
[--C-:B------:R-:W-:Y:S02]  /*11c60*/  FFMA.FTZ R27, R27, c[0x0][0x2d0], -R117.reuse ;  /* 0x0000b4001b1b7a23 */ /* 0x100fe40000010875 */
[--C-:B------:R-:W-:Y:S01]  /*11c70*/  FFMA.FTZ R30, R30, c[0x0][0x2d0], -R117.reuse ;  /* 0x0000b4001e1e7a23 */ /* 0x100fe20000010875 */
[----:B------:R4:W-:Y:S01]  /*11c80*/  @P0 LDGSTS.E.BYPASS.LTC128B.128 [R226+0xf100], [R4.64], !P3 ;  /* 0x0f10000004e20fae */ /* 0x0009e2000d901d44 */
[----:B------:R-:W-:Y:S01]  /*11c90*/  MUFU.EX2 R158, R26 ;  /* 0x0000001a009e7308 */ /* 0x000fe20000000800 */
[--C-:B------:R-:W-:Y:S02]  /*11ca0*/  FFMA.FTZ R31, R31, c[0x0][0x2d0], -R117.reuse ;  /* 0x0000b4001f1f7a23 */ /* 0x100fe40000010875 */
[--C-:B------:R-:W-:Y:S02]  /*11cb0*/  FFMA.FTZ R34, R34, c[0x0][0x2d0], -R117.reuse ;  /* 0x0000b40022227a23 */ /* 0x100fe40000010875 */
[--C-:B------:R-:W-:Y:S02]  /*11cc0*/  FFMA.FTZ R35, R35, c[0x0][0x2d0], -R117.reuse ;  /* 0x0000b40023237a23 */ /* 0x100fe40000010875 */
[----:B--2---:R-:W2:Y:S01]  /*11cd0*/  LDSM.16.MT88.4 R144, [R204+0x100] ;  /* 0x00010000cc90783b */ /* 0x004ea20000004200 */
[--C-:B------:R-:W-:Y:S02]  /*11ce0*/  FFMA.FTZ R38, R38, c[0x0][0x2d0], -R117.reuse ;  /* 0x0000b40026267a23 */ /* 0x100fe40000010875 */
[----:B------:R5:W-:Y:S01]  /*11cf0*/  MUFU.EX2 R157, R27 ;  /* 0x0000001b009d7308 */ /* 0x000be20000000800 */
[--C-:B------:R-:W-:Y:S02]  /*11d00*/  FFMA.FTZ R39, R39, c[0x0][0x2d0], -R117.reuse ;  /* 0x0000b40027277a23 */ /* 0x100fe40000010875 */
[--C-:B------:R-:W-:Y:S02]  /*11d10*/  FFMA.FTZ R42, R42, c[0x0][0x2d0], -R117.reuse ;  /* 0x0000b4002a2a7a23 */ /* 0x100fe40000010875 */
[----:B------:R-:W2:Y:S01]  /*11d20*/  LDSM.16.MT88.4 R148, [R205+0x100] ;  /* 0x00010000cd94783b */ /* 0x000ea20000004200 */
[--C-:B------:R-:W-:Y:S02]  /*11d30*/  FFMA.FTZ R43, R43, c[0x0][0x2d0], -R117.reuse ;  /* 0x0000b4002b2b7a23 */ /* 0x100fe40000010875 */
[C---:B-1----:R-:W-:Y:S01]  /*11d40*/  FMUL.FTZ R6, R0.reuse, R122 ;  /* 0x0000007a00067220 */ /* 0x042fe20000410000 */
[----:B------:R-:W-:Y:S01]  /*11d50*/  F2FP.BF16.PACK_AB R122, R229, R231 ;  /* 0x000000e7e57a723e */ /* 0x000fe200000010ff */
[----:B------:R-:W-:Y:S01]  /*11d60*/  FMUL.FTZ R7, R0, R123 ;  /* 0x0000007b00077220 */ /* 0x000fe20000410000 */
[----:B------:R-:W-:Y:S01]  /*11d70*/  F2FP.BF16.PACK_AB R123, R165, R166 ;  /* 0x000000a6a57b723e */ /* 0x000fe200000010ff */
[----:B------:R-:W-:Y:S01]  /*11d80*/  MUFU.EX2 R186, R29 ;  /* 0x0000001d00ba7308 */ /* 0x000fe20000000800 */
[----:B------:R-:W1:Y:S01]  /*11d90*/  LDSM.16.MT88.4 R152, [R208+0x100] ;  /* 0x00010000d098783b */ /* 0x000e620000004200 */
[--C-:B------:R-:W-:Y:S02]  /*11da0*/  FFMA.FTZ R46, R46, c[0x0][0x2d0], -R117.reuse ;  /* 0x0000b4002e2e7a23 */ /* 0x100fe40000010875 */
[----:B----4-:R-:W-:Y:S01]  /*11db0*/  FMUL.FTZ R4, R2, R120 ;  /* 0x0000007802047220 */ /* 0x010fe20000410000 */
[----:B------:R-:W-:Y:S01]  /*11dc0*/  F2FP.BF16.PACK_AB R120, R232, R230 ;  /* 0x000000e6e878723e */ /* 0x000fe200000010ff */
[----:B------:R-:W-:Y:S01]  /*11dd0*/  FMUL.FTZ R5, R2, R121 ;  /* 0x0000007902057220 */ /* 0x000fe20000410000 */
[----:B---3--:R-:W-:Y:S01]  /*11de0*/  F2FP.BF16.PACK_AB R121, R167, R184 ;  /* 0x000000b8a779723e */ /* 0x008fe200000010ff */
[--C-:B------:R-:W-:Y:S01]  /*11df0*/  FFMA.FTZ R47, R47, c[0x0][0x2d0], -R117.reuse ;  /* 0x0000b4002f2f7a23 */ /* 0x100fe20000010875 */
[----:B------:R-:W3:Y:S01]  /*11e00*/  LDSM.16.MT88.4 R124, [R207+0x100] ;  /* 0x00010000cf7c783b */ /* 0x000ee20000004200 */
[----:B------:R-:W-:Y:S01]  /*11e10*/  MUFU.EX2 R187, R32 ;  /* 0x0000002000bb7308 */ /* 0x000fe20000000800 */
[--C-:B------:R-:W-:Y:S02]  /*11e20*/  FFMA.FTZ R50, R50, c[0x0][0x2d0], -R117.reuse ;  /* 0x0000b40032327a23 */ /* 0x100fe40000010875 */
[--C-:B------:R-:W-:Y:S02]  /*11e30*/  FFMA.FTZ R51, R51, c[0x0][0x2d0], -R117.reuse ;  /* 0x0000b40033337a23 */ /* 0x100fe40000010875 */
[C---:B------:R-:W-:Y:S02]  /*11e40*/  FMUL.FTZ R92, R2.reuse, R92 ;  /* 0x0000005c025c7220 */ /* 0x040fe40000410000 */
[----:B-----5:R-:W-:Y:S01]  /*11e50*/  LDSM.16.MT88.4 R24, [R205+0x1100] ;  /* 0x00110000cd18783b */ /* 0x020fe20000004200 */
[----:B------:R-:W-:Y:S02]  /*11e60*/  FMUL.FTZ R93, R2, R93 ;  /* 0x0000005d025d7220 */ /* 0x000fe40000410000 */
[----:B------:R-:W-:Y:S01]  /*11e70*/  MUFU.EX2 R185, R33 ;  /* 0x0000002100b97308 */ /* 0x000fe20000000800 */
[C---:B------:R-:W-:Y:S02]  /*11e80*/  FMUL.FTZ R94, R0.reuse, R94 ;  /* 0x0000005e005e7220 */ /* 0x040fe40000410000 */
[----:B------:R-:W-:Y:S01]  /*11e90*/  FMUL.FTZ R95, R0, R95 ;  /* 0x0000005f005f7220 */ /* 0x000fe20000410000 */
[C---:B--2---:R-:W-:Y:S01]  /*11ea0*/  HMMA.16816.F32.BF16 R4, R120.reuse, R144, R4 ;  /* 0x000000907804723c */ /* 0x044fe20000041804 */
[----:B------:R-:W0:Y:S05]  /*11eb0*/  LDGDEPBAR ;  /* 0x00000000000079af */ /* 0x000e2a0000000000 */
[----:B------:R-:W-:Y:S01]  /*11ec0*/  MUFU.EX2 R118, R51 ;  /* 0x0000003300767308 */ /* 0x000fe20000000800 */
[--C-:B------:R-:W-:Y:S01]  /*11ed0*/  FFMA.FTZ R14, R14, c[0x0][0x2d0], -R117.reuse ;  /* 0x0000b4000e0e7a23 */ /* 0x100fe20000010875 */
[C---:B------:R-:W-:Y:S01]  /*11ee0*/  HMMA.16816.F32.BF16 R8, R120.reuse, R146, R8 ;  /* 0x000000927808723c */ /* 0x040fe20000041808 */
[----:B------:R-:W2:Y:S03]  /*11ef0*/  LDSM.16.MT88.4 R144, [R204+0x4100] ;  /* 0x00410000cc90783b */ /* 0x000ea60000004200 */
[--C-:B------:R-:W-:Y:S02]  /*11f00*/  FFMA.FTZ R15, R15, c[0x0][0x2d0], -R117.reuse ;  /* 0x0000b4000f0f7a23 */ /* 0x100fe40000010875 */
[C---:B------:R-:W-:Y:S02]  /*11f10*/  FMUL.FTZ R96, R2.reuse, R96 ;  /* 0x0000006002607220 */ /* 0x040fe40000410000 */
[----:B------:R4:W-:Y:S01]  /*11f20*/  MUFU.EX2 R228, R12 ;  /* 0x0000000c00e47308 */ /* 0x0009e20000000800 */
[C---:B------:R-:W-:Y:S03]  /*11f30*/  HMMA.16816.F32.BF16 R68, R120.reuse, R148, R68 ;  /* 0x000000947844723c */ /* 0x040fe60000041844 */
[----:B------:R-:W-:Y:S02]  /*11f40*/  FMUL.FTZ R97, R2, R97 ;  /* 0x0000006102617220 */ /* 0x000fe40000410000 */
[C---:B------:R-:W-:Y:S03]  /*11f50*/  FMUL.FTZ R98, R0.reuse, R98 ;  /* 0x0000006200627220 */ /* 0x040fe60000410000 */
[C---:B------:R-:W-:Y:S01]  /*11f60*/  HMMA.16816.F32.BF16 R72, R120.reuse, R150, R72 ;  /* 0x000000967848723c */ /* 0x040fe20000041848 */
[----:B------:R-:W5:Y:S01]  /*11f70*/  LDSM.16.MT88.4 R148, [R205+0x4100] ;  /* 0x00410000cd94783b */ /* 0x000f620000004200 */
[----:B------:R2:W2:Y:S02]  /*11f80*/  MUFU.EX2 R199, R13 ;  /* 0x0000000d00c77308 */ /* 0x0004a40000000800 */
[----:B------:R-:W-:Y:S02]  /*11f90*/  FMUL.FTZ R99, R0, R99 ;  /* 0x0000006300637220 */ /* 0x000fe40000410000 */
[C---:B------:R-:W-:Y:S02]  /*11fa0*/  FMUL.FTZ R100, R2.reuse, R100 ;  /* 0x0000006402647220 */ /* 0x040fe40000410000 */
[C---:B-1----:R-:W-:Y:S04]  /*11fb0*/  HMMA.16816.F32.BF16 R76, R120.reuse, R152, R76 ;  /* 0x00000098784c723c */ /* 0x042fe8000004184c */
[----:B------:R-:W-:Y:S01]  /*11fc0*/  MUFU.EX2 R153, R34 ;  /* 0x0000002200997308 */ /* 0x000fe20000000800 */
[C---:B------:R-:W-:Y:S02]  /*11fd0*/  FMUL.FTZ R101, R2.reuse, R101 ;  /* 0x0000006502657220 */ /* 0x040fe40000410000 */
[----:B----4-:R-:W-:Y:S01]  /*11fe0*/  FMUL.FTZ R12, R2, R128 ;  /* 0x00000080020c7220 */ /* 0x010fe20000410000 */
[C---:B------:R-:W-:Y:S04]  /*11ff0*/  HMMA.16816.F32.BF16 R80, R120.reuse, R154, R80 ;  /* 0x0000009a7850723c */ /* 0x040fe80000041850 */
[C---:B------:R-:W-:Y:S02]  /*12000*/  FMUL.FTZ R102, R0.reuse, R102 ;  /* 0x0000006600667220 */ /* 0x040fe40000410000 */
[----:B------:R-:W-:Y:S01]  /*12010*/  MUFU.EX2 R155, R30 ;  /* 0x0000001e009b7308 */ /* 0x000fe20000000800 */
[----:B------:R-:W-:Y:S01]  /*12020*/  FMUL.FTZ R103, R0, R103 ;  /* 0x0000006700677220 */ /* 0x000fe20000410000 */
[C---:B---3--:R-:W-:Y:S04]  /*12030*/  HMMA.16816.F32.BF16 R84, R120.reuse, R124, R84 ;  /* 0x0000007c7854723c */ /* 0x048fe80000041854 */
[----:B--2---:R-:W-:Y:S02]  /*12040*/  FMUL.FTZ R13, R2, R129 ;  /* 0x00000081020d7220 */ /* 0x004fe40000410000 */
[--C-:B------:R-:W-:Y:S02]  /*12050*/  FFMA.FTZ R18, R18, c[0x0][0x2d0], -R117.reuse ;  /* 0x0000b40012127a23 */ /* 0x100fe40000010875 */
[C---:B------:R-:W-:Y:S01]  /*12060*/  HMMA.16816.F32.BF16 R88, R120.reuse, R126, R88 ;  /* 0x0000007e7858723c */ /* 0x040fe20000041858 */
[----:B------:R-:W1:Y:S01]  /*12070*/  LDSM.16.MT88.4 R124, [R208+0x4100] ;  /* 0x00410000d07c783b */ /* 0x000e620000004200 */
[----:B------:R2:W-:Y:S02]  /*12080*/  MUFU.EX2 R154, R31 ;  /* 0x0000001f009a7308 */ /* 0x0005e40000000800 */
[--C-:B------:R-:W-:Y:S02]  /*12090*/  FFMA.FTZ R19, R19, c[0x0][0x2d0], -R117.reuse ;  /* 0x0000b40013137a23 */ /* 0x100fe40000010875 */
[C---:B------:R-:W-:Y:S02]  /*120a0*/  FMUL.FTZ R104, R2.reuse, R104 ;  /* 0x0000006802687220 */ /* 0x040fe40000410000 */
[C---:B------:R-:W-:Y:S04]  /*120b0*/  HMMA.16816.F32.BF16 R92, R120.reuse, R144, R92 ;  /* 0x00000090785c723c */ /* 0x040fe8000004185c */
[----:B------:R3:W-:Y:S01]  /*120c0*/  MUFU.EX2 R164, R14 ;  /* 0x0000000e00a47308 */ /* 0x0007e20000000800 */
[----:B------:R-:W-:Y:S02]  /*120d0*/  FMUL.FTZ R105, R2, R105 ;  /* 0x0000006902697220 */ /* 0x000fe40000410000 */
[C---:B------:R-:W-:Y:S01]  /*120e0*/  FMUL.FTZ R106, R0.reuse, R106 ;  /* 0x0000006a006a7220 */ /* 0x040fe20000410000 */
[C---:B------:R-:W-:Y:S01]  /*120f0*/  HMMA.16816.F32.BF16 R96, R120.reuse, R146, R96 ;  /* 0x000000927860723c */ /* 0x040fe20000041860 */
[----:B------:R-:W4:Y:S03]  /*12100*/  LDSM.16.MT88.4 R144, [R207+0x4100] ;  /* 0x00410000cf90783b */ /* 0x000f260000004200 */
[----:B------:R-:W-:Y:S02]  /*12110*/  FMUL.FTZ R107, R0, R107 ;  /* 0x0000006b006b7220 */ /* 0x000fe40000410000 */
[----:B------:R1:W-:Y:S01]  /*12120*/  MUFU.EX2 R163, R15 ;  /* 0x0000000f00a37308 */ /* 0x0003e20000000800 */
[C---:B------:R-:W-:Y:S01]  /*12130*/  FMUL.FTZ R108, R2.reuse, R108 ;  /* 0x0000006c026c7220 */ /* 0x040fe20000410000 */
[C---:B-----5:R-:W-:Y:S01]  /*12140*/  HMMA.16816.F32.BF16 R100, R120.reuse, R148, R100 ;  /* 0x000000947864723c */ /* 0x060fe20000041864 */
[----:B--2---:R-:W-:Y:S03]  /*12150*/  LDSM.16.MT88.4 R28, [R205+0x1900] ;  /* 0x00190000cd1c783b */ /* 0x004fe60000004200 */
[----:B------:R-:W-:Y:S02]  /*12160*/  FMUL.FTZ R109, R2, R109 ;  /* 0x0000006d026d7220 */ /* 0x000fe40000410000 */
[C---:B------:R-:W-:Y:S02]  /*12170*/  FMUL.FTZ R110, R0.reuse, R110 ;  /* 0x0000006e006e7220 */ /* 0x040fe40000410000 */
[C---:B------:R-:W-:Y:S01]  /*12180*/  HMMA.16816.F32.BF16 R104, R120.reuse, R150, R104 ;  /* 0x000000967868723c */ /* 0x040fe20000041868 */
[----:B------:R2:W-:Y:S01]  /*12190*/  MUFU.EX2 R198, R16 ;  /* 0x0000001000c67308 */ /* 0x0005e20000000800 */
[----:B------:R-:W-:Y:S02]  /*121a0*/  LDSM.16.MT88.4 R148, [R207+0x900] ;  /* 0x00090000cf94783b */ /* 0x000fe40000004200 */
[C---:B---3--:R-:W-:Y:S02]  /*121b0*/  FMUL.FTZ R14, R0.reuse, R130 ;  /* 0x00000082000e7220 */ /* 0x048fe40000410000 */
[----:B------:R-:W-:Y:S02]  /*121c0*/  FMUL.FTZ R111, R0, R111 ;  /* 0x0000006f006f7220 */ /* 0x000fe40000410000 */
[C---:B------:R-:W-:Y:S03]  /*121d0*/  FMUL.FTZ R112, R2.reuse, R112 ;  /* 0x0000007002707220 */ /* 0x040fe60000410000 */
[----:B------:R3:W5:Y:S01]  /*121e0*/  MUFU.EX2 R197, R17 ;  /* 0x0000001100c57308 */ /* 0x0007620000000800 */
[----:B------:R-:W-:Y:S02]  /*121f0*/  FMUL.FTZ R113, R2, R113 ;  /* 0x0000007102717220 */ /* 0x000fe40000410000 */
[C---:B-1----:R-:W-:Y:S02]  /*12200*/  FMUL.FTZ R15, R0.reuse, R131 ;  /* 0x00000083000f7220 */ /* 0x042fe40000410000 */
[----:B------:R-:W1:Y:S01]  /*12210*/  LDSM.16.MT88.4 R128, [R204+0x900] ;  /* 0x00090000cc80783b */ /* 0x000e620000004200 */
[C---:B------:R-:W-:Y:S02]  /*12220*/  FMUL.FTZ R114, R0.reuse, R114 ;  /* 0x0000007200727220 */ /* 0x040fe40000410000 */
[----:B------:R-:W-:Y:S02]  /*12230*/  FMUL.FTZ R115, R0, R115 ;  /* 0x0000007300737220 */ /* 0x000fe40000410000 */
[C---:B------:R-:W-:Y:S01]  /*12240*/  HMMA.16816.F32.BF16 R12, R120.reuse, R124, R12 ;  /* 0x0000007c780c723c */ /* 0x040fe2000004180c */
[----:B------:R4:W-:Y:S02]  /*12250*/  MUFU.EX2 R162, R18 ;  /* 0x0000001200a27308 */ /* 0x0009e40000000800 */
[--C-:B------:R-:W-:Y:S02]  /*12260*/  FFMA.FTZ R22, R22, c[0x0][0x2d0], -R117.reuse ;  /* 0x0000b40016167a23 */ /* 0x100fe40000010875 */
[----:B--2---:R-:W-:Y:S02]  /*12270*/  FMUL.FTZ R16, R2, R132 ;  /* 0x0000008402107220 */ /* 0x004fe40000410000 */
[--C-:B------:R-:W-:Y:S01]  /*12280*/  FFMA.FTZ R23, R23, c[0x0][0x2d0], -R117.reuse ;  /* 0x0000b40017177a23 */ /* 0x100fe20000010875 */
[C---:B------:R-:W-:Y:S01]  /*12290*/  HMMA.16816.F32.BF16 R108, R120.reuse, R126, R108 ;  /* 0x0000007e786c723c */ /* 0x040fe2000004186c */
[----:B------:R-:W2:Y:S02]  /*122a0*/  LDSM.16.MT88.4 R124, [R205+0x900] ;  /* 0x00090000cd7c783b */ /* 0x000ea40000004200 */
[----:B------:R1:W1:Y:S01]  /*122b0*/  MUFU.EX2 R161, R19 ;  /* 0x0000001300a17308 */ /* 0x0002620000000800 */
[--C-:B------:R-:W-:Y:S02]  /*122c0*/  FFMA.FTZ R52, R52, c[0x0][0x2d0], -R156.reuse ;  /* 0x0000b40034347a23 */ /* 0x100fe4000001089c */
[----:B---3--:R-:W-:Y:S02]  /*122d0*/  FMUL.FTZ R17, R2, R133 ;  /* 0x0000008502117220 */ /* 0x008fe40000410000 */
[--C-:B------:R-:W-:Y:S04]  /*122e0*/  FFMA.FTZ R53, R53, c[0x0][0x2d0], -R156.reuse ;  /* 0x0000b40035357a23 */ /* 0x100fe8000001089c */
[--C-:B------:R-:W-:Y:S01]  /*122f0*/  FFMA.FTZ R56, R56, c[0x0][0x2d0], -R156.reuse ;  /* 0x0000b40038387a23 */ /* 0x100fe2000001089c */
[----:B------:R3:W-:Y:S01]  /*12300*/  MUFU.EX2 R152, R35 ;  /* 0x0000002300987308 */ /* 0x0007e20000000800 */
[--C-:B------:R-:W-:Y:S02]  /*12310*/  FFMA.FTZ R57, R57, c[0x0][0x2d0], -R156.reuse ;  /* 0x0000b40039397a23 */ /* 0x100fe4000001089c */
[--C-:B------:R-:W-:Y:S02]  /*12320*/  FFMA.FTZ R54, R54, c[0x0][0x2d0], -R117.reuse ;  /* 0x0000b40036367a23 */ /* 0x100fe40000010875 */
[----:B----4-:R-:W-:Y:S02]  /*12330*/  FMUL.FTZ R18, R0, R134 ;  /* 0x0000008600127220 */ /* 0x010fe40000410000 */
        /* <DEDUP_REMOVED lines=8> */
[----:B------:R-:W4:Y:S01]  /*123c0*/  MUFU.EX2 R195, R21 ;  /* 0x0000001500c37308 */ /* 0x000f220000000800 */
[--C-:B------:R-:W-:Y:S01]  /*123d0*/  FFMA.FTZ R64, R64, c[0x0][0x2d0], -R156.reuse ;  /* 0x0000b40040407a23 */ /* 0x100fe2000001089c */
[C---:B------:R-:W-:Y:S03]  /*123e0*/  HMMA.16816.F32.BF16 R16, R120.reuse, R144, R16 ;  /* 0x000000907810723c */ /* 0x040fe60000041810 */
[----:B---3--:R-:W-:Y:S01]  /*123f0*/  LDSM.16.MT88.4 R32, [R208+0x1900] ;  /* 0x00190000d020783b */ /* 0x008fe20000004200 */
[----:B------:R-:W-:Y:S02]  /*12400*/  FFMA.FTZ R65, R65, c[0x0][0x2d0], -R156 ;  /* 0x0000b40041417a23 */ /* 0x000fe4000001089c */
[--C-:B------:R-:W-:Y:S02]  /*12410*/  FFMA.FTZ R62, R62, c[0x0][0x2d0], -R117.reuse ;  /* 0x0000b4003e3e7a23 */ /* 0x100fe40000010875 */
[----:B------:R-:W-:Y:S01]  /*12420*/  HMMA.16816.F32.BF16 R112, R120, R146, R112 ;  /* 0x000000927870723c */ /* 0x000fe20000041870 */
[----:B------:R3:W-:Y:S02]  /*12430*/  MUFU.EX2 R160, R22 ;  /* 0x0000001600a07308 */ /* 0x0007e40000000800 */
[----:B------:R-:W1:Y:S01]  /*12440*/  LDSM.16.MT88.4 R144, [R204+0x4900] ;  /* 0x00490000cc90783b */ /* 0x000e620000004200 */
[--C-:B------:R-:W-:Y:S02]  /*12450*/  FFMA.FTZ R63, R63, c[0x0][0x2d0], -R117.reuse ;  /* 0x0000b4003f3f7a23 */ /* 0x100fe40000010875 */
[--C-:B------:R-:W-:Y:S01]  /*12460*/  FFMA.FTZ R66, R66, c[0x0][0x2d0], -R117.reuse ;  /* 0x0000b40042427a23 */ /* 0x100fe20000010875 */
[----:B------:R-:W-:Y:S01]  /*12470*/  F2FP.BF16.PACK_AB R120, R199, R228 ;  /* 0x000000e4c778723e */ /* 0x000fe200000010ff */
[----:B------:R-:W-:Y:S01]  /*12480*/  FFMA.FTZ R117, R67, c[0x0][0x2d0], -R117 ;  /* 0x0000b40043757a23 */ /* 0x000fe20000010875 */
[----:B-----5:R-:W-:Y:S02]  /*12490*/  F2FP.BF16.PACK_AB R122, R197, R198 ;  /* 0x000000c6c57a723e */ /* 0x020fe400000010ff */
[----:B------:R-:W5:Y:S01]  /*124a0*/  MUFU.EX2 R159, R23 ;  /* 0x00000017009f7308 */ /* 0x000f620000000800 */
[----:B------:R-:W-:Y:S01]  /*124b0*/  F2FP.BF16.PACK_AB R121, R163, R164 ;  /* 0x000000a4a379723e */ /* 0x000fe200000010ff */
[----:B------:R-:W-:Y:S01]  /*124c0*/  FFMA.FTZ R0, R0, R234, R184 ;  /* 0x000000ea00007223 */ /* 0x000fe200000100b8 */
[----:B------:R-:W-:Y:S01]  /*124d0*/  F2FP.BF16.PACK_AB R123, R161, R162 ;  /* 0x000000a2a17b723e */ /* 0x000fe200000010ff */
[----:B------:R-:W-:Y:S01]  /*124e0*/  FFMA.FTZ R2, R2, R233, R230 ;  /* 0x000000e902027223 */ /* 0x000fe200000100e6 */
[----:B----4-:R-:W-:Y:S01]  /*124f0*/  F2FP.BF16.PACK_AB R20, R195, R196 ;  /* 0x000000c4c314723e */ /* 0x010fe200000010ff */
[----:B------:R-:W-:Y:S02]  /*12500*/  FADD.FTZ R0, R167, R0 ;  /* 0x00000000a7007221 */ /* 0x000fe40000010000 */
[----:B------:R-:W-:Y:S02]  /*12510*/  FADD.FTZ R2, R232, R2 ;  /* 0x00000002e8027221 */ /* 0x000fe40000010000 */
[C---:B------:R-:W-:Y:S01]  /*12520*/  HMMA.16816.F32.BF16 R4, R120.reuse, R128, R4 ;  /* 0x000000807804723c */ /* 0x040fe20000041804 */
[----:B------:R-:W-:Y:S02]  /*12530*/  MUFU.EX2 R52, R52 ;  /* 0x0000003400347308 */ /* 0x000fe40000000800 */
[----:B------:R-:W-:Y:S01]  /*12540*/  FADD.FTZ R0, R166, R0 ;  /* 0x00000000a6007221 */ /* 0x000fe20000010000 */
[----:B---3--:R-:W-:Y:S01]  /*12550*/  F2FP.BF16.PACK_AB R22, R193, R194 ;  /* 0x000000c2c116723e */ /* 0x008fe200000010ff */
[----:B------:R-:W-:Y:S02]  /*12560*/  FADD.FTZ R2, R231, R2 ;  /* 0x00000002e7027221 */ /* 0x000fe40000010000 */
[----:B------:R-:W-:Y:S01]  /*12570*/  FADD.FTZ R0, R165, R0 ;  /* 0x00000000a5007221 */ /* 0x000fe20000010000 */
[C---:B------:R-:W-:Y:S01]  /*12580*/  HMMA.16816.F32.BF16 R8, R120.reuse, R130, R8 ;  /* 0x000000827808723c */ /* 0x040fe20000041808 */
[----:B------:R-:W-:Y:S02]  /*12590*/  LDSM.16.MT88.4 R128, [R208+0x4900] ;  /* 0x00490000d080783b */ /* 0x000fe40000004200 */
[----:B------:R-:W-:Y:S01]  /*125a0*/  MUFU.EX2 R53, R53 ;  /* 0x0000003500357308 */ /* 0x000fe20000000800 */
[----:B------:R-:W-:Y:S01]  /*125b0*/  FADD.FTZ R2, R229, R2 ;  /* 0x00000002e5027221 */ /* 0x000fe20000010000 */
[----:B-----5:R-:W-:Y:S01]  /*125c0*/  F2FP.BF16.PACK_AB R21, R159, R160 ;  /* 0x000000a09f15723e */ /* 0x020fe200000010ff */
[----:B------:R-:W-:Y:S02]  /*125d0*/  FADD.FTZ R0, R164, R0 ;  /* 0x00000000a4007221 */ /* 0x000fe40000010000 */
[C---:B--2---:R-:W-:Y:S04]  /*125e0*/  HMMA.16816.F32.BF16 R68, R120.reuse, R124, R68 ;  /* 0x0000007c7844723c */ /* 0x044fe80000041844 */
[----:B------:R-:W-:Y:S01]  /*125f0*/  F2FP.BF16.PACK_AB R23, R157, R158 ;  /* 0x0000009e9d17723e */ /* 0x000fe200000010ff */
[----:B------:R-:W-:Y:S01]  /*12600*/  MUFU.EX2 R56, R56 ;  /* 0x0000003800387308 */ /* 0x000fe20000000800 */
[----:B------:R-:W-:Y:S02]  /*12610*/  FADD.FTZ R2, R228, R2 ;  /* 0x00000002e4027221 */ /* 0x000fe40000010000 */
[C---:B------:R-:W-:Y:S01]  /*12620*/  HMMA.16816.F32.BF16 R72, R120.reuse, R126, R72 ;  /* 0x0000007e7848723c */ /* 0x040fe20000041848 */
[----:B------:R-:W2:Y:S03]  /*12630*/  LDSM.16.MT88.4 R124, [R205+0x4900] ;  /* 0x00490000cd7c783b */ /* 0x000ea60000004200 */
[----:B------:R-:W-:Y:S02]  /*12640*/  FADD.FTZ R0, R163, R0 ;  /* 0x00000000a3007221 */ /* 0x000fe40000010000 */
[----:B------:R-:W-:Y:S01]  /*12650*/  FADD.FTZ R2, R199, R2 ;  /* 0x00000002c7027221 */ /* 0x000fe20000010000 */
[----:B------:R-:W-:Y:S01]  /*12660*/  MUFU.EX2 R57, R57 ;  /* 0x0000003900397308 */ /* 0x000fe20000000800 */
        /* <DEDUP_REMOVED lines=29> */
[C---:B------:R-:W-:Y:S01]  /*12840*/  HMMA.16816.F32.BF16 R104, R120.reuse, R126, R104 ;  /* 0x0000007e7868723c */ /* 0x040fe20000041868 */
[----:B------:R-:W2:Y:S03]  /*12850*/  LDSM.16.MT88.4 R124, [R204+0x1100] ;  /* 0x00110000cc7c783b */ /* 0x000ea60000004200 */
        /* <DEDUP_REMOVED lines=12> */
[----:B------:R-:W-:Y:S04]  /*12920*/  MUFU.EX2 R65, R65 ;  /* 0x0000004100417308 */ /* 0x000fe80000000800 */
[----:B------:R-:W-:Y:S01]  /*12930*/  HMMA.16816.F32.BF16 R112, R120, R134, R112 ;  /* 0x000000867870723c */ /* 0x000fe20000041870 */
[----:B------:R-:W1:Y:S05]  /*12940*/  LDSM.16.MT88.4 R120, [R208+0x1100] ;  /* 0x00110000d078783b */ /* 0x000e6a0000004200 */
[----:B------:R-:W-:Y:S02]  /*12950*/  MUFU.EX2 R62, R62 ;  /* 0x0000003e003e7308 */ /* 0x000fe40000000800 */
[C---:B--2---:R-:W-:Y:S01]  /*12960*/  HMMA.16816.F32.BF16 R4, R20.reuse, R124, R4 ;  /* 0x0000007c1404723c */ /* 0x044fe20000041804 */
[----:B------:R-:W-:Y:S07]  /*12970*/  LDSM.16.MT88.4 R132, [R205+0x5100] ;  /* 0x00510000cd84783b */ /* 0x000fee0000004200 */
        /* <DEDUP_REMOVED lines=8> */
[C---:B-1----:R-:W-:Y:S08]  /*12a00*/  HMMA.16816.F32.BF16 R76, R20.reuse, R120, R76 ;  /* 0x00000078144c723c */ /* 0x042ff0000004184c */
[C---:B------:R-:W-:Y:S01]  /*12a10*/  HMMA.16816.F32.BF16 R80, R20.reuse, R122, R80 ;  /* 0x0000007a1450723c */ /* 0x040fe20000041850 */
[----:B------:R-:W1:Y:S07]  /*12a20*/  LDSM.16.MT88.4 R120, [R207+0x1900] ;  /* 0x00190000cf78783b */ /* 0x000e6e0000004200 */
[C---:B------:R-:W-:Y:S01]  /*12a30*/  HMMA.16816.F32.BF16 R84, R20.reuse, R128, R84 ;  /* 0x000000801454723c */ /* 0x040fe20000041854 */
[----:B------:R-:W-:Y:S07]  /*12a40*/  MUFU.EX2 R129, R46 ;  /* 0x0000002e00817308 */ /* 0x000fee0000000800 */
[C---:B------:R-:W-:Y:S03]  /*12a50*/  HMMA.16816.F32.BF16 R88, R20.reuse, R130, R88 ;  /* 0x000000821458723c */ /* 0x040fe60000041858 */
[----:B------:R-:W-:Y:S05]  /*12a60*/  MUFU.EX2 R131, R42 ;  /* 0x0000002a00837308 */ /* 0x000fea0000000800 */
[C---:B--2---:R-:W-:Y:S05]  /*12a70*/  HMMA.16816.F32.BF16 R92, R20.reuse, R124, R92 ;  /* 0x0000007c145c723c */ /* 0x044fea000004185c */
[----:B------:R-:W-:Y:S03]  /*12a80*/  MUFU.EX2 R130, R43 ;  /* 0x0000002b00827308 */ /* 0x000fe60000000800 */
[C---:B------:R-:W-:Y:S01]  /*12a90*/  HMMA.16816.F32.BF16 R96, R20.reuse, R126, R96 ;  /* 0x0000007e1460723c */ /* 0x040fe20000041860 */
[----:B------:R-:W-:Y:S06]  /*12aa0*/  LDSM.16.MT88.4 R124, [R204+0x3900] ;  /* 0x00390000cc7c783b */ /* 0x000fec0000004200 */
[----:B------:R-:W-:Y:S01]  /*12ab0*/  MUFU.EX2 R128, R47 ;  /* 0x0000002f00807308 */ /* 0x000fe20000000800 */
[C---:B------:R-:W-:Y:S08]  /*12ac0*/  HMMA.16816.F32.BF16 R100, R20.reuse, R132, R100 ;  /* 0x000000841464723c */ /* 0x040ff00000041864 */
[C---:B------:R-:W-:Y:S01]  /*12ad0*/  HMMA.16816.F32.BF16 R104, R20.reuse, R134, R104 ;  /* 0x000000861468723c */ /* 0x040fe20000041868 */
[----:B------:R-:W2:Y:S07]  /*12ae0*/  MUFU.EX2 R134, R38 ;  /* 0x0000002600867308 */ /* 0x000eae0000000800 */
[C---:B------:R-:W-:Y:S03]  /*12af0*/  HMMA.16816.F32.BF16 R12, R20.reuse, R144, R12 ;  /* 0x00000090140c723c */ /* 0x040fe6000004180c */
[----:B------:R-:W4:Y:S05]  /*12b00*/  MUFU.EX2 R133, R39 ;  /* 0x0000002700857308 */ /* 0x000f2a0000000800 */
[C---:B------:R-:W-:Y:S05]  /*12b10*/  HMMA.16816.F32.BF16 R108, R20.reuse, R146, R108 ;  /* 0x00000092146c723c */ /* 0x040fea000004186c */
[----:B------:R-:W-:Y:S03]  /*12b20*/  MUFU.EX2 R147, R41 ;  /* 0x0000002900937308 */ /* 0x000fe60000000800 */
[C---:B------:R-:W-:Y:S04]  /*12b30*/  HMMA.16816.F32.BF16 R16, R20.reuse, R148, R16 ;  /* 0x000000941410723c */ /* 0x040fe80000041810 */
[----:B--2---:R-:W-:Y:S03]  /*12b40*/  FADD.FTZ R0, R134, R0 ;  /* 0x0000000086007221 */ /* 0x004fe60000010000 */
[----:B------:R-:W-:Y:S01]  /*12b50*/  MUFU.EX2 R149, R37 ;  /* 0x0000002500957308 */ /* 0x000fe20000000800 */
[----:B------:R-:W-:Y:S04]  /*12b60*/  HMMA.16816.F32.BF16 R112, R20, R150, R112 ;  /* 0x000000961470723c */ /* 0x000fe80000041870 */
[----:B----4-:R-:W-:Y:S03]  /*12b70*/  FADD.FTZ R0, R133, R0 ;  /* 0x0000000085007221 */ /* 0x010fe60000010000 */
[----:B------:R-:W-:Y:S01]  /*12b80*/  F2FP.BF16.PACK_AB R20, R186, R192 ;  /* 0x000000c0ba14723e */ /* 0x000fe200000010ff */
[----:B------:R-:W-:Y:S01]  /*12b90*/  FADD.FTZ R0, R131, R0 ;  /* 0x0000000083007221 */ /* 0x000fe20000010000 */
[----:B------:R-:W-:Y:S01]  /*12ba0*/  F2FP.BF16.PACK_AB R22, R185, R187 ;  /* 0x000000bbb916723e */ /* 0x000fe200000010ff */
[----:B------:R-:W2:Y:S02]  /*12bb0*/  MUFU.EX2 R150, R36 ;  /* 0x0000002400967308 */ /* 0x000ea40000000800 */
        /* <DEDUP_REMOVED lines=10> */
[----:B--2---:R-:W-:Y:S04]  /*12c60*/  FADD.FTZ R2, R150, R2 ;  /* 0x0000000296027221 */ /* 0x004fe80000010000 */
        /* <DEDUP_REMOVED lines=15> */
[C---:B-1----:R-:W-:Y:S01]  /*12d60*/  HMMA.16816.F32.BF16 R84, R20.reuse, R120, R84 ;  /* 0x000000781454723c */ /* 0x042fe20000041854 */
[----:B--2---:R-:W-:Y:S03]  /*12d70*/  LDSM.16.MT88.4 R44, [R205+0x2900] ;  /* 0x00290000cd2c783b */ /* 0x004fe60000004200 */
        /* <DEDUP_REMOVED lines=143> */
.L_x_2067:
[----:B------:R-:W1:Y:S01]  /*13670*/  SHFL.BFLY PT, R4, R233, 0x2, 0x1f ;  /* 0x0c401f00e9047f89 */ /* 0x000e6200000e0000 */
[----:B------:R-:W-:-:S02]  /*13680*/  MOV R2, RZ ;  /* 0x000000ff00027202 */ /* 0x000fc40000000f00 */
[----:B------:R-:W-:Y:S01]  /*13690*/  MOV R30, 0xff800000 ;  /* 0xff800000001e7802 */ /* 0x000fe20000000f00 */
[----:B------:R-:W2:Y:S01]  /*136a0*/  SHFL.BFLY PT, R7, R234, 0x2, 0x1f ;  /* 0x0c401f00ea077f89 */ /* 0x000ea200000e0000 */
[----:B------:R-:W-:Y:S02]  /*136b0*/  MOV R31, 0xff800000 ;  /* 0xff800000001f7802 */ /* 0x000fe40000000f00 */
[----:B------:R-:W-:Y:S01]  /*136c0*/  PLOP3.LUT P2, PT, PT, PT, PT, 0x8, 0x0 ;  /* 0x000000000000781c */ /* 0x000fe20003f4e170 */
[----:B-1----:R-:W-:Y:S02]  /*136d0*/  FADD.FTZ R4, R4, R233 ;  /* 0x000000e904047221 */ /* 0x002fe40000010000 */
[----:B--2---:R-:W-:-:S03]  /*136e0*/  FADD.FTZ R7, R7, R234 ;  /* 0x000000ea07077221 */ /* 0x004fc60000010000 */
[----:B------:R-:W1:Y:S04]  /*136f0*/  SHFL.BFLY PT, R0, R4, 0x1, 0x1f ;  /* 0x0c201f0004007f89 */ /* 0x000e6800000e0000 */
        /* <DEDUP_REMOVED lines=82> */
.L_x_2037:
[----:B------:R-:W1:Y:S01]  /*13c20*/  S2R R44, SR_CTAID.Y ;  /* 0x00000000002c7919 */ /* 0x000e620000002600 */
[----:B------:R-:W-:Y:S01]  /*13c30*/  ULDC.64 UR4, c[0x0][0x118] ;  /* 0x0000460000047ab9 */ /* 0x000fe20000000a00 */
[----:B-1----:R-:W-:Y:S01]  /*13c40*/  SHF.R.S32.HI R34, RZ, 0x1f, R44 ;  /* 0x0000001fff227819 */ /* 0x002fe2000001142c */
[----:B------:R-:W-:Y:S05]  /*13c50*/  @P2 BRA `(.L_x_2069) ;  /* 0x0000128000002947 */ /* 0x000fea0003800000 */
[----:B------:R-:W1:Y:S01]  /*13c60*/  S2R R32, SR_TID.X ;  /* 0x0000000000207919 */ /* 0x000e620000002100 */
[----:B------:R-:W-:Y:S02]  /*13c70*/  F2FP.BF16.PACK_AB R27, R27, R120 ;  /* 0x000000781b1b723e */ /* 0x000fe400000010ff */
[----:B------:R-:W-:Y:S01]  /*13c80*/  F2FP.BF16.PACK_AB R122, R123, R122 ;  /* 0x0000007a7b7a723e */ /* 0x000fe200000010ff */
[----:B------:R-:W-:Y:S01]  /*13c90*/  BAR.SYNC.DEFER_BLOCKING 0x1, 0x100 ;  /* 0x0044000000007b1d */ /* 0x000fe20000010000 */
        /* <DEDUP_REMOVED lines=10> */
[----:B-1----:R-:W-:Y:S02]  /*13d40*/  SHF.R.S32.HI R33, RZ, 0x1f, R32 ;  /* 0x0000001fff217819 */ /* 0x002fe40000011420 */
[----:B------:R-:W-:Y:S02]  /*13d50*/  F2FP.BF16.PACK_AB R25, R25, R84 ;  /* 0x000000541919723e */ /* 0x000fe400000010ff */
[----:B------:R-:W-:-:S02]  /*13d60*/  LEA.HI R2, R33, R32, RZ, 0x2 ;  /* 0x0000002021027211 */ /* 0x000fc400078f10ff */
[----:B------:R-:W-:Y:S02]  /*13d70*/  LEA.HI R29, R33, R32, RZ, 0x5 ;  /* 0x00000020211d7211 */ /* 0x000fe400078f28ff */
[--C-:B------:R-:W-:Y:S02]  /*13d80*/  SHF.R.S32.HI R4, RZ, 0x2, R2.reuse ;  /* 0x00000002ff047819 */ /* 0x100fe40000011402 */
[----:B------:R-:W-:Y:S02]  /*13d90*/  SHF.R.S32.HI R0, RZ, 0x1f, R2 ;  /* 0x0000001fff007819 */ /* 0x000fe40000011402 */
[----:B------:R-:W-:Y:S02]  /*13da0*/  SHF.R.S32.HI R28, RZ, 0x5, R29 ;  /* 0x00000005ff1c7819 */ /* 0x000fe4000001141d */
[----:B------:R-:W-:Y:S02]  /*13db0*/  LEA.HI R0, R0, R4, RZ, 0x3 ;  /* 0x0000000400007211 */ /* 0x000fe400078f18ff */
[----:B------:R-:W-:-:S02]  /*13dc0*/  F2FP.BF16.PACK_AB R86, R87, R86 ;  /* 0x000000565756723e */ /* 0x000fc400000010ff */
        /* <DEDUP_REMOVED lines=21> */
[----:B------:R-:W-:Y:S02]  /*13f20*/  F2FP.BF16.PACK_AB R20, R20, R100 ;  /* 0x000000641414723e */ /* 0x000fe400000010ff */
[----:B------:R-:W-:Y:S02]  /*13f30*/  F2FP.BF16.PACK_AB R19, R103, R102 ;  /* 0x000000666713723e */ /* 0x000fe400000010ff */
[C---:B------:R-:W-:Y:S01]  /*13f40*/  IADD3 R3, R0.reuse, 0x80, RZ ;  /* 0x0000008000037810 */ /* 0x040fe20007ffe0ff */
[----:B------:R1:W-:Y:S01]  /*13f50*/  STS [R0+0x80], R27 ;  /* 0x0000801b00007388 */ /* 0x0003e20000000800 */
[C---:B------:R-:W-:Y:S02]  /*13f60*/  IADD3 R2, R0.reuse, 0x70, RZ ;  /* 0x0000007000027810 */ /* 0x040fe40007ffe0ff */
[----:B------:R-:W-:Y:S01]  /*13f70*/  @P0 IADD3 R2, R3, 0x10, RZ ;  /* 0x0000001003020810 */ /* 0x000fe20007ffe0ff */
[----:B------:R-:W-:Y:S01]  /*13f80*/  STS [R0+0x480], R122 ;  /* 0x0004807a00007388 */ /* 0x000fe20000000800 */
[----:B------:R-:W-:Y:S01]  /*13f90*/  IMAD.IADD R3, R0, 0x1, R4 ;  /* 0x0000000100037824 */ /* 0x000fe200078e0204 */
[----:B------:R-:W-:-:S02]  /*13fa0*/  F2FP.BF16.PACK_AB R18, R18, R104 ;  /* 0x000000681212723e */ /* 0x000fc400000010ff */
[----:B------:R2:W-:Y:S01]  /*13fb0*/  STS [R2], R8 ;  /* 0x0000000802007388 */ /* 0x0005e20000000800 */
[----:B------:R-:W-:Y:S01]  /*13fc0*/  IMAD.IADD R4, R4, 0x1, R2 ;  /* 0x0000000104047824 */ /* 0x000fe200078e0202 */
[----:B------:R-:W-:Y:S02]  /*13fd0*/  F2FP.BF16.PACK_AB R17, R17, R106 ;  /* 0x0000006a1111723e */ /* 0x000fe400000010ff */
[----:B------:R-:W-:Y:S01]  /*13fe0*/  STS [R2+0x400], R126 ;  /* 0x0004007e02007388 */ /* 0x000fe20000000800 */
[----:B------:R-:W-:Y:S02]  /*13ff0*/  F2FP.BF16.PACK_AB R16, R16, R128 ;  /* 0x000000801010723e */ /* 0x000fe400000010ff */
[----:B------:R-:W-:Y:S01]  /*14000*/  F2FP.BF16.PACK_AB R13, R13, R130 ;  /* 0x000000820d0d723e */ /* 0x000fe200000010ff */
[----:B------:R3:W-:Y:S01]  /*14010*/  STS [R3+0x80], R5 ;  /* 0x0000800503007388 */ /* 0x0007e20000000800 */
[----:B------:R-:W-:Y:S02]  /*14020*/  F2FP.BF16.PACK_AB R12, R12, R108 ;  /* 0x0000006c0c0c723e */ /* 0x000fe400000010ff */
[----:B------:R-:W-:Y:S01]  /*14030*/  F2FP.BF16.PACK_AB R11, R11, R110 ;  /* 0x0000006e0b0b723e */ /* 0x000fe200000010ff */
[----:B------:R-:W-:Y:S01]  /*14040*/  STS [R3+0x480], R70 ;  /* 0x0004804603007388 */ /* 0x000fe20000000800 */
[----:B------:R-:W-:-:S02]  /*14050*/  F2FP.BF16.PACK_AB R9, R9, R132 ;  /* 0x000000840909723e */ /* 0x000fc400000010ff */
[----:B------:R-:W-:Y:S01]  /*14060*/  F2FP.BF16.PACK_AB R15, R15, R134 ;  /* 0x000000860f0f723e */ /* 0x000fe200000010ff */
[----:B------:R4:W-:Y:S01]  /*14070*/  STS [R4], R6 ;  /* 0x0000000604007388 */ /* 0x0009e20000000800 */
[----:B-1----:R-:W-:Y:S01]  /*14080*/  IMAD.MOV.U32 R27, RZ, RZ, 0x40 ;  /* 0x00000040ff1b7424 */ /* 0x002fe200078e00ff */
[----:B------:R-:W-:Y:S02]  /*14090*/  F2FP.BF16.PACK_AB R14, R14, R112 ;  /* 0x000000700e0e723e */ /* 0x000fe400000010ff */
[----:B------:R-:W-:Y:S01]  /*140a0*/  STS [R4+0x400], R74 ;  /* 0x0004004a04007388 */ /* 0x000fe20000000800 */
[----:B------:R-:W-:Y:S02]  /*140b0*/  F2FP.BF16.PACK_AB R10, R10, R114 ;  /* 0x000000720a0a723e */ /* 0x000fe400000010ff */
[----:B------:R-:W-:Y:S02]  /*140c0*/  ISETP.NE.U32.AND P0, PT, RZ, c[0x0][0x500], PT ;  /* 0x00014000ff007a0c */ /* 0x000fe40003f05070 */
[----:B--2---:R-:W-:-:S02]  /*140d0*/  SEL R8, R27, 0xffffffc0, !P2 ;  /* 0xffffffc01b087807 */ /* 0x004fc40005000000 */
[----:B------:R-:W-:Y:S02]  /*140e0*/  ISETP.NE.AND.EX P0, PT, RZ, c[0x0][0x504], PT, P0 ;  /* 0x00014100ff007a0c */ /* 0x000fe40003f05300 */
[----:B------:R-:W-:Y:S01]  /*140f0*/  ISETP.NE.U32.AND P1, PT, RZ, c[0x0][0x508], PT ;  /* 0x00014200ff007a0c */ /* 0x000fe20003f25070 */
[----:B---3--:R-:W-:-:S03]  /*14100*/  IMAD.IADD R5, R0, 0x1, R8 ;  /* 0x0000000100057824 */ /* 0x008fc600078e0208 */
[----:B------:R-:W-:Y:S02]  /*14110*/  ISETP.NE.AND.EX P1, PT, RZ, c[0x0][0x50c], PT, P1 ;  /* 0x00014300ff007a0c */ /* 0x000fe40003f25310 */
[----:B------:R1:W-:Y:S01]  /*14120*/  STS [R5+0x80], R7 ;  /* 0x0000800705007388 */ /* 0x0003e20000000800 */
[----:B----4-:R-:W-:-:S03]  /*14130*/  IMAD.IADD R6, R8, 0x1, R2 ;  /* 0x0000000108067824 */ /* 0x010fc600078e0202 */
        /* <DEDUP_REMOVED lines=40> */
.L_x_2070:
        /* <DEDUP_REMOVED lines=129> */
.L_x_2072:
[----:B------:R-:W-:Y:S05]  /*14bd0*/  BSYNC B0 ;  /* 0x0000000000007941 */ /* 0x000fea0003800000 */
.L_x_2071:
        /* <DEDUP_REMOVED lines=15> */
.L_x_2074:
[----:B------:R-:W-:Y:S05]  /*14cd0*/  BSYNC B0 ;  /* 0x0000000000007941 */ /* 0x000fea0003800000 */
.L_x_2073:
        /* <DEDUP_REMOVED lines=15> */
.L_x_2076:
[----:B------:R-:W-:Y:S05]  /*14dd0*/  BSYNC B0 ;  /* 0x0000000000007941 */ /* 0x000fea0003800000 */
.L_x_2075:
        /* <DEDUP_REMOVED lines=16> */
.L_x_2069:
        /* <DEDUP_REMOVED lines=18> */
.L_x_2077:
        /* <DEDUP_REMOVED lines=40> */
.L_x_2079:
[----:B------:R-:W-:Y:S05]  /*15280*/  BSYNC B0 ;  /* 0x0000000000007941 */ /* 0x000fea0003800000 */
.L_x_2078:
        /* <DEDUP_REMOVED lines=57> */
.L_x_2081:
[----:B------:R-:W-:Y:S05]  /*15620*/  BSYNC B0 ;  /* 0x0000000000007941 */ /* 0x000fea0003800000 */
.L_x_2080:
        /* <DEDUP_REMOVED lines=15> */
.L_x_2083:
[----:B------:R-:W-:Y:S05]  /*15720*/  BSYNC B0 ;  /* 0x0000000000007941 */ /* 0x000fea0003800000 */
.L_x_2082:
        /* <DEDUP_REMOVED lines=15> */
.L_x_2085:
[----:B------:R-:W-:Y:S05]  /*15820*/  BSYNC B0 ;  /* 0x0000000000007941 */ /* 0x000fea0003800000 */
.L_x_2084:
        /* <DEDUP_REMOVED lines=16> */
.L_x_2086:
        /* <DEDUP_REMOVED lines=13> */
.L_x_3788:


//--------------------- .text._ZN7cutlass13device_kernelIN5flash19enable_sm80_to_sm89INS1_16FlashAttnFwdSm80INS1_25CollectiveMainloopFwdSm80ILi8ELi1ELb1EN4cute5tupleIJNS5_1CILi128EEENS7_ILi96EEES8_EEELi128ENS_10bfloat16_tEfNS_4arch4Sm80ELb0ELb1ELb0ELb0ELb0ELb0ELb1ELb0EEENS1_21CollectiveEpilogueFwdINS6_IJS8_S8_S9_EEENS6_IJNS7_ILi1EEESH_SH_EEESB_SD_Li256ELb0ELb1ELb0ELb0EEENS1_19SingleTileSchedulerILb0ELb0ELb1ELi128EEEEEEEEEvNT_6ParamsE --------------------------
	.section	.text._ZN7cutlass13device_kernelIN5flash19enable_sm80_to_sm89INS1_16FlashAttnFwdSm80INS1_25CollectiveMainloopFwdSm80ILi8ELi1ELb1EN4cute5tupleIJNS5_1CILi128EEENS7_ILi96EEES8_EEELi128ENS_10bfloat16_tEfNS_4arch4Sm80ELb0ELb1ELb0ELb0ELb0ELb0ELb1ELb0EEENS1_21CollectiveEpilogueFwdINS6_IJS8_S8_S9_EEENS6_IJNS7_ILi1EEESH_SH_EEESB_SD_Li256ELb0ELb1ELb0ELb0EEENS1_19SingleTileSchedulerILb0ELb0ELb1ELi128EEEEEEEEEvNT_6ParamsE,"ax",@progbits
	.sectioninfo	@"SHI_REGISTERS=248"
	.align	128
.text._ZN7cutlass13device_kernelIN5flash19enable_sm80_to_sm89INS1_16FlashAttnFwdSm80INS1_25CollectiveMainloopFwdSm80ILi8ELi1ELb1EN4cute5tupleIJNS5_1CILi128EEENS7_ILi96EEES8_EEELi128ENS_10bfloat16_tEfNS_4arch4Sm80ELb0ELb1ELb0ELb0ELb0ELb0ELb1ELb0EEENS1_21CollectiveEpilogueFwdINS6_IJS8_S8_S9_EEENS6_IJNS7_ILi1EEESH_SH_EEESB_SD_Li256ELb0ELb1ELb0ELb0EEENS1_19SingleTileSchedulerILb0ELb0ELb1ELi128EEEEEEEEEvNT_6ParamsE:
        .type           _ZN7cutlass13device_kernelIN5flash19enable_sm80_to_sm89INS1_16FlashAttnFwdSm80INS1_25CollectiveMainloopFwdSm80ILi8ELi1ELb1EN4cute5tupleIJNS5_1CILi128EEENS7_ILi96EEES8_EEELi128ENS_10bfloat16_tEfNS_4arch4Sm80ELb0ELb1ELb0ELb0ELb0ELb0ELb1ELb0EEENS1_21CollectiveEpilogueFwdINS6_IJS8_S8_S9_EEENS6_IJNS7_ILi1EEESH_SH_EEESB_SD_Li256ELb0ELb1ELb0ELb0EEENS1_19SingleTileSchedulerILb0ELb0ELb1ELi128EEEEEEEEEvNT_6ParamsE,@function
        .size           _ZN7cutlass13device_kernelIN5flash19enable_sm80_to_sm89INS1_16FlashAttnFwdSm80INS1_25CollectiveMainloopFwdSm80ILi8ELi1ELb1EN4cute5tupleIJNS5_1CILi128EEENS7_ILi96EEES8_EEELi128ENS_10bfloat16_tEfNS_4arch4Sm80ELb0ELb1ELb0ELb0ELb0ELb0ELb1ELb0EEENS1_21CollectiveEpilogueFwdINS6_IJS8_S8_S9_EEENS6_IJNS7_ILi1EEESH_SH_EEESB_SD_Li256ELb0ELb1ELb0ELb0EEENS1_19SingleTileSchedulerILb0ELb0ELb1ELi128EEEEEEEEEvNT_6ParamsE,(.L_x_3789 - _ZN7cutlass13device_kernelIN5flash19enable_sm80_to_sm89INS1_16FlashAttnFwdSm80INS1_25CollectiveMainloopFwdSm80ILi8ELi1ELb1EN4cute5tupleIJNS5_1CILi128EEENS7_ILi96EEES8_EEELi128ENS_10bfloat16_tEfNS_4arch4Sm80ELb0ELb1ELb0ELb0ELb0ELb0ELb1ELb0EEENS1_21CollectiveEpilogueFwdINS6_IJS8_S8_S9_EEENS6_IJNS7_ILi1EEESH_SH_EEESB_SD_Li256ELb0ELb1ELb0ELb0EEENS1_19SingleTileSchedulerILb0ELb0ELb1ELi128EEEEEEEEEvNT_6ParamsE)
        .other          _ZN7cutlass13device_kernelIN5flash19enable_sm80_to_sm89INS1_16FlashAttnFwdSm80INS1_25CollectiveMainloopFwdSm80ILi8ELi1ELb1EN4cute5tupleIJNS5_1CILi128EEENS7_ILi96EEES8_EEELi128ENS_10bfloat16_tEfNS_4arch4Sm80ELb0ELb1ELb0ELb0ELb0ELb0ELb1ELb0EEENS1_21CollectiveEpilogueFwdINS6_IJS8_S8_S9_EEENS6_IJNS7_ILi1EEESH_SH_EEESB_SD_Li256ELb0ELb1ELb0ELb0EEENS1_19SingleTileSchedulerILb0ELb0ELb1ELi128EEEEEEEEEvNT_6ParamsE,@"STO_CUDA_ENTRY STV_DEFAULT"
_ZN7cutlass13device_kernelIN5flash19enable_sm80_to_sm89INS1_16FlashAttnFwdSm80INS1_25CollectiveMainloopFwdSm80ILi8ELi1ELb1EN4cute5tupleIJNS5_1CILi128EEENS7_ILi96EEES8_EEELi128ENS_10bfloat16_tEfNS_4arch4Sm80ELb0ELb1ELb0ELb0ELb0ELb0ELb1ELb0EEENS1_21CollectiveEpilogueFwdINS6_IJS8_S8_S9_EEENS6_IJNS7_ILi1EEESH_SH_EEESB_SD_Li256ELb0ELb1ELb0ELb0EEENS1_19SingleTileSchedulerILb0ELb0ELb1ELi128EEEEEEEEEvNT_6ParamsE:
        /* <DEDUP_REMOVED lines=30> */
.L_x_2088:
[----:B------:R-:W-:-:S13]  /*01e0*/  ISETP.NE.AND P0, PT, R4, c[0x0][0x32c], PT ;  /* 0x0000cb0004007a0c */ /* 0x000fda0003f05270 */
[----:B------:R-:W-:-:S05]  /*01f0*/  @P0 IMAD.HI.U32 R3, R5, c[0x0][0x330], RZ ;  /* 0x0000cc0005030a27 */ /* 0x000fca00078e00ff */
[----:B------:R-:W-:Y:S02]  /*0200*/  @P0 SHF.R.U32.HI R5, RZ, c[0x0][0x334], R3 ;  /* 0x0000cd00ff050a19 */ /* 0x000fe40000011603 */
.L_x_2089:
[----:B------:R-:W-:-:S05]  /*0210*/  MOV R4, c[0x0][0x32c] ;  /* 0x0000cb0000047a02 */ /* 0x000fca0000000f00 */
[----:B------:R-:W-:-:S05]  /*0220*/  IMAD R5, R5, R4, c[0x0][0x32c] ;  /* 0x0000cb0005057624 */ /* 0x000fca00078e0204 */
[----:B------:R-:W-:-:S03]  /*0230*/  IMNMX R6, R6, R5, PT ;  /* 0x0000000506067217 */ /* 0x000fc60003800200 */
.L_x_2087:
        /* <DEDUP_REMOVED lines=28> */
.L_x_2091:
[----:B------:R-:W-:-:S04]  /*0400*/  MOV R3, c[0x0][0x32c] ;  /* 0x0000cb0000037a02 */ /* 0x000fc80000000f00 */
[----:B------:R-:W-:-:S13]  /*0410*/  ISETP.NE.AND P0, PT, R3, 0x1, PT ;  /* 0x000000010300780c */ /* 0x000fda0003f05270 */
[----:B------:R-:W-:-:S05]  /*0420*/  @P0 IMAD.HI.U32 R3, R5, c[0x0][0x330], RZ ;  /* 0x0000cc0005030a27 */ /* 0x000fca00078e00ff */
[----:B------:R-:W-:-:S05]  /*0430*/  @P0 SHF.R.U32.HI R5, RZ, c[0x0][0x334], R3 ;  /* 0x0000cd00ff050a19 */ /* 0x000fca0000011603 */
.L_x_2092:
[----:B------:R-:W-:-:S05]  /*0440*/  IMAD R5, R5, c[0x0][0x32c], RZ ;  /* 0x0000cb0005057a24 */ /* 0x000fca00078e02ff */
[----:B------:R-:W-:-:S05]  /*0450*/  IMNMX R4, R4, R5, !PT ;  /* 0x0000000504047217 */ /* 0x000fca0007800200 */
.L_x_2090:
        /* <DEDUP_REMOVED lines=16> */
[----:B------:R-:W-:Y:S01]  /*0560*/  IMAD.MOV.U32 R105, RZ, RZ, RZ ;  /* 0x000000ffff697224 */ /* 0x000fe200078e00ff */
        /* <DEDUP_REMOVED lines=486> */
.L_x_2094:
[----:B-1----:R-:W-:Y:S01]  /*23d0*/  LOP3.LUT R7, R106, 0xffffffe0, RZ, 0xc0, !PT ;  /* 0xffffffe06a077812 */ /* 0x002fe200078ec0ff */
[----:B------:R-:W-:Y:S01]  /*23e0*/  ULDC UR7, c[0x0][0x324] ;  /* 0x0000c90000077ab9 */ /* 0x000fe20000000800 */
[----:B------:R-:W-:Y:S01]  /*23f0*/  LEA.HI R21, R107, R104, RZ, 0x2 ;  /* 0x000000686b157211 */ /* 0x000fe200078f10ff */
[----:B------:R-:W-:Y:S01]  /*2400*/  ULOP3.LUT UR7, URZ, UR7, URZ, 0x33, !UPT ;  /* 0x000000073f077292 */ /* 0x000fe2000f8e333f */
[----:B------:R-:W-:Y:S01]  /*2410*/  SHF.R.S32.HI R12, RZ, 0x1f, R105 ;  /* 0x0000001fff0c7819 */ /* 0x000fe20000011469 */
[----:B------:R-:W-:Y:S01]  /*2420*/  IMAD.IADD R0, R104, 0x1, -R7 ;  /* 0x0000000168007824 */ /* 0x000fe200078e0a07 */
[----:B------:R-:W-:Y:S01]  /*2430*/  LOP3.LUT R21, R21, 0xfffffffc, RZ, 0xc0, !PT ;  /* 0xfffffffc15157812 */ /* 0x000fe200078ec0ff */
[----:B------:R-:W0:Y:S01]  /*2440*/  LDGDEPBAR ;  /* 0x00000000000079af */ /* 0x000e220000000000 */
[----:B------:R-:W-:-:S02]  /*2450*/  LEA.HI R12, R12, R105, RZ, 0x3 ;  /* 0x000000690c0c7211 */ /* 0x000fc400078f18ff */
[----:B------:R-:W-:Y:S01]  /*2460*/  SHF.R.S32.HI R7, RZ, 0x1f, R0 ;  /* 0x0000001fff077819 */ /* 0x000fe20000011400 */
[----:B------:R-:W-:Y:S01]  /*2470*/  IMAD.IADD R104, R104, 0x1, -R21 ;  /* 0x0000000168687824 */ /* 0x000fe200078e0a15 */
[----:B------:R-:W-:Y:S02]  /*2480*/  LOP3.LUT R12, R12, 0xffffff8, RZ, 0xc0, !PT ;  /* 0x0ffffff80c0c7812 */ /* 0x000fe400078ec0ff */
[----:B------:R-:W-:Y:S02]  /*2490*/  LEA.HI R4, R7, R0, RZ, 0x2 ;  /* 0x0000000007047211 */ /* 0x000fe400078f10ff */
[----:B------:R-:W-:Y:S01]  /*24a0*/  LEA.HI R6, R104, R104, RZ, 0x1 ;  /* 0x0000006868067211 */ /* 0x000fe200078f08ff */
[----:B------:R-:W-:Y:S01]  /*24b0*/  IMAD.IADD R12, R105, 0x1, -R12 ;  /* 0x00000001690c7824 */ /* 0x000fe200078e0a0c */
[----:B------:R-:W-:Y:S02]  /*24c0*/  LEA.HI.SX32 R7, R4, R13, 0x1e ;  /* 0x0000000d04077211 */ /* 0x000fe400078ff2ff */
[----:B------:R-:W-:-:S03]  /*24d0*/  LOP3.LUT R21, R6, 0x1ffffffe, RZ, 0xc0, !PT ;  /* 0x1ffffffe06157812 */ /* 0x000fc600078ec0ff */
[----:B------:R-:W-:Y:S02]  /*24e0*/  IMAD R7, R12, 0x10, R7 ;  /* 0x000000100c077824 */ /* 0x000fe400078e0207 */
[----:B------:R-:W-:Y:S01]  /*24f0*/  IMAD.IADD R104, R104, 0x1, -R21 ;  /* 0x0000000168687824 */ /* 0x000fe200078e0a15 */
[----:B------:R-:W-:-:S03]  /*2500*/  LOP3.LUT R21, R4, 0x7ffffffc, RZ, 0xc0, !PT ;  /* 0x7ffffffc04157812 */ /* 0x000fc600078ec0ff */
[----:B------:R-:W-:Y:S02]  /*2510*/  IMAD R209, R104, 0x8, R7 ;  /* 0x0000000868d17824 */ /* 0x000fe400078e0207 */
[----:B------:R-:W-:Y:S01]  /*2520*/  IMAD.IADD R214, R0, 0x1, -R21 ;  /* 0x0000000100d67824 */ /* 0x000fe200078e0a15 */
[----:B------:R-:W-:Y:S01]  /*2530*/  IADD3.X R21, R15, c[0x0][0x1d0], RZ, PT, !PT ;  /* 0x000074000f157a10 */ /* 0x000fe20003ffe4ff */
[----:B------:R-:W-:-:S04]  /*2540*/  @P4 IMAD.HI.U32 R6, R209, c[0x0][0x2c8], RZ ;  /* 0x0000b200d1064a27 */ /* 0x000fc800078e00ff */
[----:B------:R-:W-:Y:S01]  /*2550*/  IMAD.MOV.U32 R24, RZ, RZ, R209 ;  /* 0x000000ffff187224 */ /* 0x000fe200078e00d1 */
[----:B------:R-:W-:Y:S01]  /*2560*/  @P4 SHF.R.U32.HI R24, RZ, c[0x0][0x2cc], R6 ;  /* 0x0000b300ff184a19 */ /* 0x000fe20000011606 */
[----:B------:R-:W-:-:S04]  /*2570*/  IMAD.SHL.U32 R214, R214, 0x2, RZ ;  /* 0x00000002d6d67824 */ /* 0x000fc800078e00ff */
[----:B------:R-:W1:Y:S01]  /*2580*/  SHFL.IDX PT, R7, R24, RZ, 0x1c1f ;  /* 0x001c1fff18077589 */ /* 0x000e6200000e0000 */
[--C-:B------:R-:W-:Y:S01]  /*2590*/  IADD3 R20, R21, -c[0x0][0x168], -R214.reuse ;  /* 0x80005a0015147a10 */ /* 0x100fe20007ffe8d6 */
[----:B------:R-:W-:Y:S01]  /*25a0*/  IMAD.IADD R4, R15, 0x1, -R214 ;  /* 0x000000010f047824 */ /* 0x000fe200078e0ad6 */
[----:B------:R-:W-:Y:S02]  /*25b0*/  IADD3 R6, -R214, c[0x0][0x1d0], R15 ;  /* 0x00007400d6067a10 */ /* 0x000fe40007ffe10f */
[C---:B------:R-:W-:Y:S02]  /*25c0*/  IADD3 R22, R20.reuse, c[0x0][0x328], RZ ;  /* 0x0000ca0014167a10 */ /* 0x040fe40007ffe0ff */
[----:B------:R-:W-:-:S03]  /*25d0*/  IADD3 R20, R20, UR7, RZ ;  /* 0x0000000714147c10 */ /* 0x000fc6000fffe0ff */
[--C-:B-1----:R-:W-:Y:S02]  /*25e0*/  IMAD.IADD R21, R22, 0x1, R7.reuse ;  /* 0x0000000116157824 */ /* 0x102fe400078e0207 */
[----:B------:R-:W-:-:S03]  /*25f0*/  IMAD.IADD R26, R20, 0x1, R7 ;  /* 0x00000001141a7824 */ /* 0x000fc600078e0207 */
[----:B------:R-:W-:Y:S01]  /*2600*/  IMNMX R28, R21, R6, PT ;  /* 0x00000006151c7217 */ /* 0x000fe20003800200 */
[----:B------:R-:W-:Y:S05]  /*2610*/  @!P3 BRA `(.L_x_2095) ;  /* 0x000001500000b947 */ /* 0x000fea0003800000 */
[----:B------:R-:W-:Y:S01]  /*2620*/  IADD3 R7, R7, c[0x0][0x1d0], RZ ;  /* 0x0000740007077a10 */ /* 0x000fe20007ffe0ff */
        /* <DEDUP_REMOVED lines=11> */
.L_x_2097:
[----:B------:R-:W-:-:S04]  /*26e0*/  MOV R0, c[0x0][0x32c] ;  /* 0x0000cb0000007a02 */ /* 0x000fc80000000f00 */
[----:B------:R-:W-:-:S13]  /*26f0*/  ISETP.NE.AND P0, PT, R0, 0x1, PT ;  /* 0x000000010000780c */ /* 0x000fda0003f05270 */
[----:B------:R-:W-:-:S05]  /*2700*/  @P0 IMAD.HI.U32 R0, R7, c[0x0][0x330], RZ ;  /* 0x0000cc0007000a27 */ /* 0x000fca00078e00ff */
[----:B------:R-:W-:Y:S02]  /*2710*/  @P0 SHF.R.U32.HI R7, RZ, c[0x0][0x334], R0 ;  /* 0x0000cd00ff070a19 */ /* 0x000fe40000011600 */
.L_x_2098:
[----:B------:R-:W-:Y:S05]  /*2720*/  BSYNC B0 ;  /* 0x0000000000007941 */ /* 0x000fea0003800000 */
.L_x_2096:
[----:B------:R-:W-:-:S05]  /*2730*/  IMAD R21, R7, c[0x0][0x32c], R4 ;  /* 0x0000cb0007157a24 */ /* 0x000fca00078e0204 */
[----:B------:R-:W-:Y:S02]  /*2740*/  IADD3 R7, R21, c[0x0][0x32c], RZ ;  /* 0x0000cb0015077a10 */ /* 0x000fe40007ffe0ff */
[----:B------:R-:W-:Y:S02]  /*2750*/  IMNMX R26, R26, R21, !PT ;  /* 0x000000151a1a7217 */ /* 0x000fe40007800200 */
[----:B------:R-:W-:Y:S02]  /*2760*/  IMNMX R28, R28, R7, PT ;  /* 0x000000071c1c7217 */ /* 0x000fe40003800200 */
.L_x_2095:
[C---:B------:R-:W-:Y:S02]  /*2770*/  ISETP.GE.AND P0, PT, R15.reuse, 0x2, PT ;  /* 0x000000020f00780c */ /* 0x040fe40003f06270 */
        /* <DEDUP_REMOVED lines=29> */
[----:B------:R-:W-:Y:S02]  /*2950*/  ISETP.LT.OR P0, PT, R28, 0x19, P0 ;  /* 0x000000191c00780c */ /* 0x000fe40000701670 */
[----:B------:R-:W-:Y:S02]  /*2960*/  P2R R8, PR, RZ, 0x2 ;  /* 0x00000002ff087803 */ /* 0x000fe40000000000 */
[----:B------:R-:W-:Y:S02]  /*2970*/  FSEL R7, R76, -INF , !P0 ;  /* 0xff8000004c077808 */ /* 0x000fe40004000000 */
[----:B------:R-:W-:-:S02]  /*2980*/  ISETP.GT.AND P0, PT, R26, 0x19, !P1 ;  /* 0x000000191a00780c */ /* 0x000fc40004f04270 */
[----:B------:R-:W-:Y:S02]  /*2990*/  ISETP.GE.AND P1, PT, R15, 0x21, PT ;  /* 0x000000210f00780c */ /* 0x000fe40003f26270 */
[----:B------:R-:W-:Y:S02]  /*29a0*/  ISETP.LT.OR P0, PT, R28, 0x1a, P0 ;  /* 0x0000001a1c00780c */ /* 0x000fe40000701670 */
[----:B------:R-:W-:Y:S02]  /*29b0*/  P2R R76, PR, RZ, 0x2 ;  /* 0x00000002ff4c7803 */ /* 0x000fe40000000000 */
[----:B------:R-:W-:Y:S02]  /*29c0*/  FSEL R9, R77, -INF , !P0 ;  /* 0xff8000004d097808 */ /* 0x000fe40004000000 */
[----:B------:R-:W-:Y:S02]  /*29d0*/  ISETP.GT.AND P0, PT, R26, 0x20, !P1 ;  /* 0x000000201a00780c */ /* 0x000fe40004f04270 */
[----:B------:R-:W-:-:S02]  /*29e0*/  ISETP.GE.AND P1, PT, R15, 0x22, PT ;  /* 0x000000220f00780c */ /* 0x000fc40003f26270 */
[----:B------:R-:W-:-:S04]  /*29f0*/  ISETP.LT.OR P0, PT, R28, 0x21, P0 ;  /* 0x000000211c00780c */ /* 0x000fc80000701670 */
        /* <DEDUP_REMOVED lines=27> */
[----:B------:R-:W-:Y:S02]  /*2bb0*/  P2R R39, PR, RZ, 0x2 ;  /* 0x00000002ff277803 */ /* 0x000fe40000000000 */
        /* <DEDUP_REMOVED lines=38> */
[----:B------:R-:W-:-:S04]  /*2e20*/  ISETP.GT.AND P0, PT, R26, 0x58, !P2 ;  /* 0x000000581a00780c */ /* 0x000fc80005704270 */
[----:B------:R-:W-:-:S04]  /*2e30*/  ISETP.LT.OR P0, PT, R28, 0x59, P0 ;  /* 0x000000591c00780c */ /* 0x000fc80000701670 */
[----:B------:R-:W-:Y:S02]  /*2e40*/  FSEL R133, R44, -INF , !P0 ;  /* 0xff8000002c857808 */ /* 0x000fe40004000000 */
[----:B------:R-:W-:Y:S02]  /*2e50*/  ISETP.GT.AND P0, PT, R26, RZ, !P1 ;  /* 0x000000ff1a00720c */ /* 0x000fe40004f04270 */
[----:B------:R-:W-:Y:S02]  /*2e60*/  P2R R44, PR, RZ, 0x2 ;  /* 0x00000002ff2c7803 */ /* 0x000fe40000000000 */
[----:B------:R-:W-:Y:S02]  /*2e70*/  ISETP.LT.OR P0, PT, R28, 0x1, P0 ;  /* 0x000000011c00780c */ /* 0x000fe40000701670 */
[----:B------:R-:W-:Y:S02]  /*2e80*/  ISETP.GE.AND P1, PT, R15, 0x5a, PT ;  /* 0x0000005a0f00780c */ /* 0x000fe40003f26270 */
[----:B------:R-:W-:-:S02]  /*2e90*/  FSEL R12, R16, -INF , !P0 ;  /* 0xff800000100c7808 */ /* 0x000fc40004000000 */
[----:B------:R-:W-:-:S04]  /*2ea0*/  ISETP.GT.AND P0, PT, R26, 0x59, !P1 ;  /* 0x000000591a00780c */ /* 0x000fc80004f04270 */
[----:B------:R-:W-:-:S04]  /*2eb0*/  ISETP.LT.OR P0, PT, R28, 0x5a, P0 ;  /* 0x0000005a1c00780c */ /* 0x000fc80000701670 */
[----:B------:R-:W-:Y:S02]  /*2ec0*/  FSEL R131, R45, -INF , !P0 ;  /* 0xff8000002d837808 */ /* 0x000fe40004000000 */
[----:B------:R-:W1:Y:S02]  /*2ed0*/  SHFL.IDX PT, R45, R24, 0x1, 0x1c1f ;  /* 0x003c1f00182d7f89 */ /* 0x000e6400000e0000 */
        /* <DEDUP_REMOVED lines=16> */
.L_x_2101:
[----:B------:R-:W-:-:S04]  /*2fe0*/  MOV R6, c[0x0][0x32c] ;  /* 0x0000cb0000067a02 */ /* 0x000fc80000000f00 */
[----:B------:R-:W-:-:S13]  /*2ff0*/  ISETP.NE.AND P0, PT, R6, 0x1, PT ;  /* 0x000000010600780c */ /* 0x000fda0003f05270 */
[----:B------:R-:W-:-:S05]  /*3000*/  @P0 IMAD.HI.U32 R6, R45, c[0x0][0x330], RZ ;  /* 0x0000cc002d060a27 */ /* 0x000fca00078e00ff */
[----:B------:R-:W-:Y:S02]  /*3010*/  @P0 SHF.R.U32.HI R45, RZ, c[0x0][0x334], R6 ;  /* 0x0000cd00ff2d0a19 */ /* 0x000fe40000011606 */
.L_x_2102:
[----:B------:R-:W-:Y:S05]  /*3020*/  BSYNC B0 ;  /* 0x0000000000007941 */ /* 0x000fea0003800000 */
.L_x_2100:
[----:B------:R-:W-:-:S05]  /*3030*/  IMAD R45, R45, c[0x0][0x32c], R4 ;  /* 0x0000cb002d2d7a24 */ /* 0x000fca00078e0204 */
[----:B------:R-:W-:Y:S02]  /*3040*/  IADD3 R4, R45, c[0x0][0x32c], RZ ;  /* 0x0000cb002d047a10 */ /* 0x000fe40007ffe0ff */
[----:B------:R-:W-:Y:S02]  /*3050*/  IMNMX R22, R22, R45, !PT ;  /* 0x0000002d16167217 */ /* 0x000fe40007800200 */
[----:B------:R-:W-:Y:S02]  /*3060*/  IMNMX R15, R15, R4, PT ;  /* 0x000000040f0f7217 */ /* 0x000fe40003800200 */
.L_x_2099:
[----:B------:R-:W-:Y:S01]  /*3070*/  ISETP.NE.AND P0, PT, R87, RZ, PT ;  /* 0x000000ff5700720c */ /* 0x000fe20003f05270 */
[----:B------:R-:W-:Y:S01]  /*3080*/  IMAD.SHL.U32 R204, R2, 0x2, RZ ;  /* 0x0000000202cc7824 */ /* 0x000fe200078e00ff */
[C---:B------:R-:W-:Y:S02]  /*3090*/  ISETP.GT.AND P2, PT, R22.reuse, 0x58, !P2 ;  /* 0x000000581600780c */ /* 0x040fe40005744270 */
[C---:B------:R-:W-:Y:S01]  /*30a0*/  ISETP.GT.AND P0, PT, R22.reuse, 0x8, !P0 ;  /* 0x000000081600780c */ /* 0x040fe20004704270 */
[----:B------:R-:W-:Y:S01]  /*30b0*/  IMAD R202, R5, 0x2, R204 ;  /* 0x0000000205ca7824 */ /* 0x000fe200078e02cc */
[----:B------:R-:W-:Y:S01]  /*30c0*/  ISETP.GT.AND P1, PT, R22, 0x59, !P1 ;  /* 0x000000591600780c */ /* 0x000fe20004f24270 */
[----:B------:R-:W-:Y:S01]  /*30d0*/  LDSM.16.MT88.4 R96, [R204+0x3100] ;  /* 0x00310000cc60783b */ /* 0x000fe20000004200 */
[----:B------:R-:W-:Y:S01]  /*30e0*/  ISETP.LT.OR P0, PT, R15, 0x9, P0 ;  /* 0x000000090f00780c */ /* 0x000fe20000701670 */
[----:B------:R-:W-:Y:S01]  /*30f0*/  IMAD R200, R3, 0x2, R202 ;  /* 0x0000000203c87824 */ /* 0x000fe200078e02ca */
[----:B------:R-:W-:Y:S01]  /*3100*/  ISETP.LT.OR P2, PT, R15, 0x59, P2 ;  /* 0x000000590f00780c */ /* 0x000fe20001741670 */
[----:B------:R-:W-:Y:S01]  /*3110*/  IMAD R201, R3, 0x2, R204 ;  /* 0x0000000203c97824 */ /* 0x000fe200078e02cc */
[----:B------:R-:W-:Y:S01]  /*3120*/  FSEL R6, R10, -INF , !P0 ;  /* 0xff8000000a067808 */ /* 0x000fe20004000000 */
[----:B------:R-:W-:Y:S01]  /*3130*/  LDSM.16.MT88.4 R108, [R204+0x100] ;  /* 0x00010000cc6c783b */ /* 0x000fe20000004200 */
[----:B------:R-:W-:-:S02]  /*3140*/  ISETP.NE.AND P0, PT, R86, RZ, PT ;  /* 0x000000ff5600720c */ /* 0x000fc40003f05270 */
[C---:B------:R-:W-:Y:S01]  /*3150*/  ISETP.LT.OR P1, PT, R15.reuse, 0x5a, P1 ;  /* 0x0000005a0f00780c */ /* 0x040fe20000f21670 */
[----:B------:R-:W-:Y:S01]  /*3160*/  LDSM.16.MT88.4 R88, [R200+0x100] ;  /* 0x00010000c858783b */ /* 0x000fe20000004200 */
[----:B------:R-:W-:Y:S02]  /*3170*/  ISETP.GT.AND P0, PT, R22, 0x9, !P0 ;  /* 0x000000091600780c */ /* 0x000fe40004704270 */
[----:B------:R-:W-:Y:S01]  /*3180*/  FSEL R130, R46, -INF , !P2 ;  /* 0xff8000002e827808 */ /* 0x000fe20005000000 */
[----:B------:R-:W-:Y:S01]  /*3190*/  LDSM.16.MT88.4 R104, [R202+0x3100] ;  /* 0x00310000ca68783b */ /* 0x000fe20000004200 */
[----:B------:R-:W-:Y:S02]  /*31a0*/  ISETP.LT.OR P0, PT, R15, 0xa, P0 ;  /* 0x0000000a0f00780c */ /* 0x000fe40000701670 */
[----:B------:R-:W-:Y:S02]  /*31b0*/  FSEL R128, R47, -INF , !P1 ;  /* 0xff8000002f807808 */ /* 0x000fe40004800000 */
[----:B------:R-:W-:-:S02]  /*31c0*/  FSEL R4, R11, -INF , !P0 ;  /* 0xff8000000b047808 */ /* 0x000fc40004000000 */
        /* <DEDUP_REMOVED lines=8> */
[----:B------:R-:W-:Y:S02]  /*3250*/  ISETP.NE.AND P0, PT, R80, RZ, PT ;  /* 0x000000ff5000720c */ /* 0x000fe40003f05270 */
[----:B------:R-:W-:Y:S02]  /*3260*/  LDSM.16.MT88.4 R80, [R201+0x100] ;  /* 0x00010000c950783b */ /* 0x000fe40000004200 */
        /* <DEDUP_REMOVED lines=58> */
[----:B------:R-:W-:Y:S02]  /*3610*/  FMNMX.FTZ R0, R12, R27, !PT ;  /* 0x0000001b0c007209 */ /* 0x000fe40007810000 */
[----:B------:R-:W-:Y:S02]  /*3620*/  ISETP.GT.AND P0, PT, R22, 0x1, !P0 ;  /* 0x000000011600780c */ /* 0x000fe40004704270 */
[----:B------:R-:W-:Y:S02]  /*3630*/  FMNMX.FTZ R0, R25, R0, !PT ;  /* 0x0000000019007209 */ /* 0x000fe40007810000 */
[----:B------:R-:W-:-:S02]  /*3640*/  ISETP.LT.OR P0, PT, R15, 0x2, P0 ;  /* 0x000000020f00780c */ /* 0x000fc40000701670 */
[----:B------:R-:W-:Y:S02]  /*3650*/  FMNMX.FTZ R0, R23, R0, !PT ;  /* 0x0000000017007209 */ /* 0x000fe40007810000 */
[----:B------:R-:W-:Y:S02]  /*3660*/  FSEL R24, R19, -INF , !P0 ;  /* 0xff80000013187808 */ /* 0x000fe40004000000 */
[----:B------:R-:W-:Y:S02]  /*3670*/  ISETP.NE.AND P0, PT, R44, RZ, PT ;  /* 0x000000ff2c00720c */ /* 0x000fe40003f05270 */
[----:B------:R-:W-:Y:S02]  /*3680*/  FMNMX.FTZ R0, R21, R0, !PT ;  /* 0x0000000015007209 */ /* 0x000fe40007810000 */
        /* <DEDUP_REMOVED lines=27> */
[----:B------:R-:W-:Y:S02]  /*3840*/  ISETP.NE.AND P0, PT, R30, RZ, PT ;  /* 0x000000ff1e00720c */ /* 0x000fe40003f05270 */
[----:B------:R-:W-:Y:S02]  /*3850*/  FMNMX.FTZ R19, R186, R19, !PT ;  /* 0x00000013ba137209 */ /* 0x000fe40007810000 */
[----:B------:R-:W-:Y:S02]  /*3860*/  FMNMX.FTZ R0, R167, R0, !PT ;  /* 0x00000000a7007209 */ /* 0x000fe40007810000 */
[----:B------:R-:W-:Y:S02]  /*3870*/  FMNMX.FTZ R19, R164, R19, !PT ;  /* 0x00000013a4137209 */ /* 0x000fe40007810000 */
[----:B------:R-:W-:-:S02]  /*3880*/  ISETP.GT.AND P0, PT, R22, 0x50, !P0 ;  /* 0x000000501600780c */ /* 0x000fc40004704270 */
[----:B------:R-:W-:Y:S02]  /*3890*/  FMNMX.FTZ R19, R184, R19, !PT ;  /* 0x00000013b8137209 */ /* 0x000fe40007810000 */
[----:B------:R-:W-:Y:S02]  /*38a0*/  FMNMX.FTZ R0, R153, R0, !PT ;  /* 0x0000000099007209 */ /* 0x000fe40007810000 */
[----:B------:R-:W-:Y:S02]  /*38b0*/  FMNMX.FTZ R19, R166, R19, !PT ;  /* 0x00000013a6137209 */ /* 0x000fe40007810000 */
[----:B------:R-:W-:Y:S02]  /*38c0*/  ISETP.LT.OR P0, PT, R15, 0x51, P0 ;  /* 0x000000510f00780c */ /* 0x000fe40000701670 */
[----:B------:R-:W-:Y:S02]  /*38d0*/  FMNMX.FTZ R0, R137, R0, !PT ;  /* 0x0000000089007209 */ /* 0x000fe40007810000 */
[----:B------:R-:W-:-:S02]  /*38e0*/  FMNMX.FTZ R19, R180, R19, !PT ;  /* 0x00000013b4137209 */ /* 0x000fc40007810000 */
[----:B------:R-:W-:Y:S02]  /*38f0*/  FSEL R136, R50, -INF , !P0 ;  /* 0xff80000032887808 */ /* 0x000fe40004000000 */
[----:B------:R-:W-:Y:S02]  /*3900*/  ISETP.NE.AND P0, PT, R29, RZ, PT ;  /* 0x000000ff1d00720c */ /* 0x000fe40003f05270 */
[----:B------:R-:W-:Y:S01]  /*3910*/  FMNMX.FTZ R0, R135, R0, !PT ;  /* 0x0000000087007209 */ /* 0x000fe20007810000 */
[----:B------:R-:W-:Y:S01]  /*3920*/  LDSM.16.MT88.4 R28, [R204+0x900] ;  /* 0x00090000cc1c783b */ /* 0x000fe20000004200 */
[----:B------:R-:W-:Y:S02]  /*3930*/  FMNMX.FTZ R19, R182, R19, !PT ;  /* 0x00000013b6137209 */ /* 0x000fe40007810000 */
[----:B------:R-:W-:Y:S02]  /*3940*/  FMNMX.FTZ R0, R133, R0, !PT ;  /* 0x0000000085007209 */ /* 0x000fe40007810000 */
[----:B------:R-:W-:-:S02]  /*3950*/  ISETP.GT.AND P0, PT, R22, 0x51, !P0 ;  /* 0x000000511600780c */ /* 0x000fc40004704270 */
[----:B------:R-:W-:Y:S02]  /*3960*/  FMNMX.FTZ R19, R154, R19, !PT ;  /* 0x000000139a137209 */ /* 0x000fe40007810000 */
[----:B------:R-:W-:Y:S02]  /*3970*/  FMNMX.FTZ R11, R131, R0, !PT ;  /* 0x00000000830b7209 */ /* 0x000fe40007810000 */
[----:B------:R-:W-:Y:S02]  /*3980*/  ISETP.LT.OR P0, PT, R15, 0x52, P0 ;  /* 0x000000520f00780c */ /* 0x000fe40000701670 */
[----:B------:R-:W-:Y:S01]  /*3990*/  FMNMX.FTZ R19, R152, R19, !PT ;  /* 0x0000001398137209 */ /* 0x000fe20007810000 */
[----:B------:R-:W1:Y:S01]  /*39a0*/  SHFL.BFLY PT, R0, R11, 0x2, 0x1f ;  /* 0x0c401f000b007f89 */ /* 0x000e6200000e0000 */
[----:B------:R-:W-:Y:S02]  /*39b0*/  FSEL R134, R51, -INF , !P0 ;  /* 0xff80000033867808 */ /* 0x000fe40004000000 */
[----:B------:R-:W-:-:S04]  /*39c0*/  FMNMX.FTZ R19, R136, R19, !PT ;  /* 0x0000001388137209 */ /* 0x000fc80007810000 */
[----:B------:R-:W-:-:S04]  /*39d0*/  FMNMX.FTZ R19, R134, R19, !PT ;  /* 0x0000001386137209 */ /* 0x000fc80007810000 */
        /* <DEDUP_REMOVED lines=13> */
[--C-:B------:R-:W-:Y:S01]  /*3ab0*/  FFMA.FTZ R46, R25, c[0x0][0x2d0], -R138.reuse ;  /* 0x0000b400192e7a23 */ /* 0x100fe2000001088a */
[----:B--2---:R-:W-:Y:S01]  /*3ac0*/  FMNMX.FTZ R12, R22, R11, !PT ;  /* 0x0000000b160c7209 */ /* 0x004fe20007810000 */
[--C-:B------:R-:W-:Y:S01]  /*3ad0*/  FFMA.FTZ R45, R23, c[0x0][0x2d0], -R138.reuse ;  /* 0x0000b400172d7a23 */ /* 0x100fe2000001088a */
[----:B------:R-:W-:Y:S01]  /*3ae0*/  MUFU.EX2 R50, R50 ;  /* 0x0000003200327308 */ /* 0x000fe20000000800 */
[----:B------:R-:W-:Y:S01]  /*3af0*/  FFMA.FTZ R40, R7, c[0x0][0x2d0], -R138 ;  /* 0x0000b40007287a23 */ /* 0x000fe2000001088a */
[C---:B------:R-:W-:Y:S01]  /*3b00*/  FSETP.NEU.FTZ.AND P0, PT, R12.reuse, -INF , PT ;  /* 0xff8000000c00780b */ /* 0x040fe20003f1d000 */
[----:B------:R-:W-:-:S02]  /*3b10*/  FMUL.FTZ R123, R12, c[0x0][0x2d0] ;  /* 0x0000b4000c7b7a20 */ /* 0x000fc40000410000 */
[--C-:B------:R-:W-:Y:S02]  /*3b20*/  FFMA.FTZ R43, R17, c[0x0][0x2d0], -R138.reuse ;  /* 0x0000b400112b7a23 */ /* 0x100fe4000001088a */
[--C-:B------:R-:W-:Y:S01]  /*3b30*/  FFMA.FTZ R15, R9, c[0x0][0x2d0], -R138.reuse ;  /* 0x0000b400090f7a23 */ /* 0x100fe2000001088a */
[----:B------:R-:W-:Y:S01]  /*3b40*/  FSEL R123, R123, RZ, P0 ;  /* 0x000000ff7b7b7208 */ /* 0x000fe20000000000 */
[----:B------:R-:W1:Y:S01]  /*3b50*/  MUFU.EX2 R49, R49 ;  /* 0x0000003100317308 */ /* 0x000e620000000800 */
[--C-:B------:R-:W-:Y:S02]  /*3b60*/  FFMA.FTZ R44, R21, c[0x0][0x2d0], -R138.reuse ;  /* 0x0000b400152c7a23 */ /* 0x100fe4000001088a */
[----:B------:R-:W-:Y:S02]  /*3b70*/  FFMA.FTZ R117, R37, c[0x0][0x2d0], -R138 ;  /* 0x0000b40025757a23 */ /* 0x000fe4000001088a */
[--C-:B------:R-:W-:Y:S01]  /*3b80*/  FFMA.FTZ R51, R18, c[0x0][0x2d0], -R123.reuse ;  /* 0x0000b40012337a23 */ /* 0x100fe2000001087b */
[----:B------:R-:W-:Y:S01]  /*3b90*/  LDSM.16.MT88.4 R36, [R202+0x3900] ;  /* 0x00390000ca24783b */ /* 0x000fe20000004200 */
[--C-:B------:R-:W-:Y:S01]  /*3ba0*/  FFMA.FTZ R116, R24, c[0x0][0x2d0], -R123.reuse ;  /* 0x0000b40018747a23 */ /* 0x100fe2000001087b */
[----:B------:R-:W-:Y:S01]  /*3bb0*/  MUFU.EX2 R46, R46 ;  /* 0x0000002e002e7308 */ /* 0x000fe20000000800 */
[--C-:B------:R-:W-:Y:S01]  /*3bc0*/  FFMA.FTZ R48, R6, c[0x0][0x2d0], -R123.reuse ;  /* 0x0000b40006307a23 */ /* 0x100fe2000001087b */
[----:B------:R-:W-:Y:S01]  /*3bd0*/  LDSM.16.MT88.4 R24, [R202+0x900] ;  /* 0x00090000ca18783b */ /* 0x000fe20000004200 */
[----:B------:R-:W-:-:S02]  /*3be0*/  FFMA.FTZ R47, R4, c[0x0][0x2d0], -R123 ;  /* 0x0000b400042f7a23 */ /* 0x000fc4000001087b */
[--C-:B------:R-:W-:Y:S01]  /*3bf0*/  FFMA.FTZ R41, R16, c[0x0][0x2d0], -R123.reuse ;  /* 0x0000b40010297a23 */ /* 0x100fe2000001087b */
[----:B------:R-:W2:Y:S01]  /*3c00*/  LDSM.16.MT88.4 R4, [R200+0x3100] ;  /* 0x00310000c804783b */ /* 0x000ea20000004200 */
[--C-:B------:R-:W-:Y:S01]  /*3c10*/  FFMA.FTZ R3, R10, c[0x0][0x2d0], -R123.reuse ;  /* 0x0000b4000a037a23 */ /* 0x100fe2000001087b */
[----:B------:R-:W3:Y:S01]  /*3c20*/  MUFU.EX2 R45, R45 ;  /* 0x0000002d002d7308 */ /* 0x000ee20000000800 */
[--C-:B------:R-:W-:Y:S01]  /*3c30*/  FFMA.FTZ R2, R8, c[0x0][0x2d0], -R123.reuse ;  /* 0x0000b40008027a23 */ /* 0x100fe2000001087b */
[----:B------:R-:W4:Y:S01]  /*3c40*/  LDSM.16.MT88.4 R16, [R200+0x900] ;  /* 0x00090000c810783b */ /* 0x000f220000004200 */
[----:B-1----:R-:W-:Y:S01]  /*3c50*/  F2FP.BF16.PACK_AB R64, R49, R50 ;  /* 0x000000323140723e */ /* 0x002fe200000010ff */
[----:B------:R-:W-:Y:S02]  /*3c60*/  FFMA.FTZ R42, R20, c[0x0][0x2d0], -R123 ;  /* 0x0000b400142a7a23 */ /* 0x000fe4000001087b */
[----:B------:R-:W1:Y:S01]  /*3c70*/  LDSM.16.MT88.4 R8, [R204+0x3900] ;  /* 0x00390000cc08783b */ /* 0x000e620000004200 */
[--C-:B------:R-:W-:Y:S01]  /*3c80*/  FFMA.FTZ R118, R35, c[0x0][0x2d0], -R138.reuse ;  /* 0x0000b40023767a23 */ /* 0x100fe2000001088a */
[----:B------:R-:W-:Y:S01]  /*3c90*/  MUFU.EX2 R51, R51 ;  /* 0x0000003300337308 */ /* 0x000fe20000000800 */
[--C-:B------:R-:W-:Y:S01]  /*3ca0*/  FFMA.FTZ R120, R33, c[0x0][0x2d0], -R138.reuse ;  /* 0x0000b40021787a23 */ /* 0x100fe2000001088a */
[----:B------:R-:W5:Y:S01]  /*3cb0*/  LDSM.16.MT88.4 R20, [R201+0x900] ;  /* 0x00090000c914783b */ /* 0x000f620000004200 */
[----:B------:R-:W-:-:S02]  /*3cc0*/  FFMA.FTZ R119, R119, c[0x0][0x2d0], -R138 ;  /* 0x0000b40077777a23 */ /* 0x000fc4000001088a */
[--C-:B------:R-:W-:Y:S01]  /*3cd0*/  FFMA.FTZ R121, R146, c[0x0][0x2d0], -R123.reuse ;  /* 0x0000b40092797a23 */ /* 0x100fe2000001087b */
[----:B------:R-:W1:Y:S01]  /*3ce0*/  LDSM.16.MT88.4 R32, [R201+0x3900] ;  /* 0x00390000c920783b */ /* 0x000e620000004200 */
[--C-:B------:R-:W-:Y:S01]  /*3cf0*/  FFMA.FTZ R122, R122, c[0x0][0x2d0], -R123.reuse ;  /* 0x0000b4007a7a7a23 */ /* 0x100fe2000001087b */
[----:B------:R-:W2:Y:S01]  /*3d00*/  MUFU.EX2 R116, R116 ;  /* 0x0000007400747308 */ /* 0x000ea20000000800 */
[----:B---3--:R-:W-:Y:S01]  /*3d10*/  F2FP.BF16.PACK_AB R66, R45, R46 ;  /* 0x0000002e2d42723e */ /* 0x008fe200000010ff */
[--C-:B------:R-:W-:Y:S02]  /*3d20*/  FFMA.FTZ R129, R144, c[0x0][0x2d0], -R123.reuse ;  /* 0x0000b40090817a23 */ /* 0x100fe4000001087b */
[----:B------:R-:W-:Y:S02]  /*3d30*/  FFMA.FTZ R132, R132, c[0x0][0x2d0], -R123 ;  /* 0x0000b40084847a23 */ /* 0x000fe4000001087b */
[--C-:B------:R-:W-:Y:S02]  /*3d40*/  FFMA.FTZ R144, R155, c[0x0][0x2d0], -R138.reuse ;  /* 0x0000b4009b907a23 */ /* 0x100fe4000001088a */
[----:B------:R-:W-:Y:S01]  /*3d50*/  MUFU.EX2 R48, R48 ;  /* 0x0000003000307308 */ /* 0x000fe20000000800 */
[----:B------:R-:W-:-:S02]  /*3d60*/  FFMA.FTZ R146, R147, c[0x0][0x2d0], -R138 ;  /* 0x0000b40093927a23 */ /* 0x000fc4000001088a */
[--C-:B------:R-:W-:Y:S02]  /*3d70*/  FFMA.FTZ R139, R139, c[0x0][0x2d0], -R138.reuse ;  /* 0x0000b4008b8b7a23 */ /* 0x100fe4000001088a */
[----:B------:R-:W-:Y:S02]  /*3d80*/  FFMA.FTZ R145, R145, c[0x0][0x2d0], -R138 ;  /* 0x0000b40091917a23 */ /* 0x000fe4000001088a */
[--C-:B------:R-:W-:Y:S01]  /*3d90*/  FFMA.FTZ R147, R186, c[0x0][0x2d0], -R123.reuse ;  /* 0x0000b400ba937a23 */ /* 0x100fe2000001087b */
[----:B------:R-:W3:Y:S01]  /*3da0*/  MUFU.EX2 R47, R47 ;  /* 0x0000002f002f7308 */ /* 0x000ee20000000800 */
[----:B--2---:R-:W-:Y:S01]  /*3db0*/  F2FP.BF16.PACK_AB R65, R116, R51 ;  /* 0x000000337441723e */ /* 0x004fe200000010ff */
[--C-:B------:R-:W-:Y:S02]  /*3dc0*/  FFMA.FTZ R164, R164, c[0x0][0x2d0], -R123.reuse ;  /* 0x0000b400a4a47a23 */ /* 0x100fe4000001087b */
[--C-:B------:R-:W-:Y:S02]  /*3dd0*/  FFMA.FTZ R155, R184, c[0x0][0x2d0], -R123.reuse ;  /* 0x0000b400b89b7a23 */ /* 0x100fe4000001087b */
[----:B------:R-:W-:-:S02]  /*3de0*/  FFMA.FTZ R166, R166, c[0x0][0x2d0], -R123 ;  /* 0x0000b400a6a67a23 */ /* 0x000fc4000001087b */
[----:B------:R-:W-:Y:S01]  /*3df0*/  MUFU.EX2 R44, R44 ;  /* 0x0000002c002c7308 */ /* 0x000fe20000000800 */
[--C-:B------:R-:W-:Y:S02]  /*3e00*/  FFMA.FTZ R184, R165, c[0x0][0x2d0], -R138.reuse ;  /* 0x0000b400a5b87a23 */ /* 0x100fe4000001088a */
[--C-:B------:R-:W-:Y:S02]  /*3e10*/  FFMA.FTZ R186, R153, c[0x0][0x2d0], -R138.reuse ;  /* 0x0000b40099ba7a23 */ /* 0x100fe4000001088a */
[--C-:B------:R-:W-:Y:S02]  /*3e20*/  FFMA.FTZ R165, R167, c[0x0][0x2d0], -R138.reuse ;  /* 0x0000b400a7a57a23 */ /* 0x100fe4000001088a */
[----:B------:R-:W-:Y:S01]  /*3e30*/  FFMA.FTZ R153, R180, c[0x0][0x2d0], -R123 ;  /* 0x0000b400b4997a23 */ /* 0x000fe2000001087b */
        /* <DEDUP_REMOVED lines=8> */
[--C-:B------:R-:W-:Y:S02]  /*3ec0*/  FFMA.FTZ R216, R131, c[0x0][0x2d0], -R138.reuse ;  /* 0x0000b40083d87a23 */ /* 0x100fe4000001088a */
[--C-:B------:R-:W-:Y:S02]  /*3ed0*/  FFMA.FTZ R137, R137, c[0x0][0x2d0], -R138.reuse ;  /* 0x0000b40089897a23 */ /* 0x100fe4000001088a */
[--C-:B------:R-:W-:Y:S01]  /*3ee0*/  FFMA.FTZ R152, R135, c[0x0][0x2d0], -R138.reuse ;  /* 0x0000b40087987a23 */ /* 0x100fe2000001088a */
[----:B------:R-:W-:Y:S01]  /*3ef0*/  HMMA.16816.F32.BF16 R88, R64, R90, RZ ;  /* 0x0000005a4058723c */ /* 0x000fe200000418ff */
[----:B------:R-:W-:Y:S01]  /*3f00*/  FFMA.FTZ R133, R133, c[0x0][0x2d0], -R138 ;  /* 0x0000b40085857a23 */ /* 0x000fe2000001088a */
[----:B------:R-:W-:Y:S01]  /*3f10*/  MUFU.EX2 R15, R15 ;  /* 0x0000000f000f7308 */ /* 0x000fe20000000800 */
[----:B------:R-:W-:-:S02]  /*3f20*/  FFMA.FTZ R131, R136, c[0x0][0x2d0], -R123 ;  /* 0x0000b40088837a23 */ /* 0x000fc4000001087b */
[--C-:B------:R-:W-:Y:S02]  /*3f30*/  FFMA.FTZ R134, R134, c[0x0][0x2d0], -R123.reuse ;  /* 0x0000b40086867a23 */ /* 0x100fe4000001087b */
[----:B------:R-:W-:Y:S01]  /*3f40*/  FFMA.FTZ R217, R128, c[0x0][0x2d0], -R123 ;  /* 0x0000b40080d97a23 */ /* 0x000fe2000001087b */
[C---:B------:R-:W-:Y:S01]  /*3f50*/  HMMA.16816.F32.BF16 R92, R64.reuse, R96, RZ ;  /* 0x00000060405c723c */ /* 0x040fe200000418ff */
[----:B------:R-:W-:Y:S01]  /*3f60*/  FADD.FTZ R51, R51, R116 ;  /* 0x0000007433337221 */ /* 0x000fe20000010000 */
[----:B------:R-:W-:Y:S01]  /*3f70*/  MUFU.EX2 R42, R42 ;  /* 0x0000002a002a7308 */ /* 0x000fe20000000800 */
[----:B------:R-:W-:Y:S02]  /*3f80*/  FADD.FTZ R49, R50, R49 ;  /* 0x0000003132317221 */ /* 0x000fe40000010000 */
[----:B------:R-:W-:Y:S02]  /*3f90*/  FADD.FTZ R48, R48, R51 ;  /* 0x0000003330307221 */ /* 0x000fe40000010000 */
[----:B------:R-:W-:Y:S01]  /*3fa0*/  FADD.FTZ R46, R46, R49 ;  /* 0x000000312e2e7221 */ /* 0x000fe20000010000 */
[----:B------:R-:W-:Y:S01]  /*3fb0*/  HMMA.16816.F32.BF16 R96, R64, R98, RZ ;  /* 0x000000624060723c */ /* 0x000fe200000418ff */
[----:B------:R-:W-:Y:S01]  /*3fc0*/  FADD.FTZ R47, R47, R48 ;  /* 0x000000302f2f7221 */ /* 0x000fe20000010000 */
[----:B------:R-:W3:Y:S01]  /*3fd0*/  MUFU.EX2 R41, R41 ;  /* 0x0000002900297308 */ /* 0x000ee20000000800 */
[----:B------:R-:W-:-:S05]  /*3fe0*/  FADD.FTZ R45, R45, R46 ;  /* 0x0000002e2d2d7221 */ /* 0x000fca0000010000 */
        /* <DEDUP_REMOVED lines=32> */
[C---:B----4-:R-:W-:Y:S02]  /*41f0*/  HMMA.16816.F32.BF16 R84, R4.reuse, R16, R84 ;  /* 0x000000100454723c */ /* 0x050fe40000041854 */
[----:B------:R-:W1:Y:S06]  /*4200*/  MUFU.EX2 R145, R145 ;  /* 0x0000009100917308 */ /* 0x000e6c0000000800 */
[C---:B------:R-:W-:Y:S01]  /*4210*/  HMMA.16816.F32.BF16 R88, R4.reuse, R18, R88 ;  /* 0x000000120458723c */ /* 0x040fe20000041858 */
[----:B------:R-:W3:Y:S01]  /*4220*/  LDSM.16.MT88.4 R16, [R200+0x3900] ;  /* 0x00390000c810783b */ /* 0x000ee20000004200 */
[----:B------:R-:W-:Y:S06]  /*4230*/  MUFU.EX2 R147, R147 ;  /* 0x0000009300937308 */ /* 0x000fec0000000800 */
[C---:B------:R-:W-:Y:S02]  /*4240*/  HMMA.16816.F32.BF16 R92, R4.reuse, R8, R92 ;  /* 0x00000008045c723c */ /* 0x040fe4000004185c */
        /* <DEDUP_REMOVED lines=97> */
[----:B------:R-:W-:-:S07]  /*4860*/  F2FP.BF16.PACK_AB R7, R167, R154 ;  /* 0x0000009aa707723e */ /* 0x000fce00000010ff */
[C---:B-1----:R-:W-:Y:S08]  /*4870*/  HMMA.16816.F32.BF16 R84, R4.reuse, R8, R84 ;  /* 0x000000080454723c */ /* 0x042ff00000041854 */
[C---:B------:R-:W-:Y:S01]  /*4880*/  HMMA.16816.F32.BF16 R88, R4.reuse, R10, R88 ;  /* 0x0000000a0458723c */ /* 0x040fe20000041858 */
[----:B------:R-:W1:Y:S07]  /*4890*/  LDSM.16.MT88.4 R8, [R200+0x5100] ;  /* 0x00510000c808783b */ /* 0x000e6e0000004200 */
[C---:B----4-:R-:W-:Y:S08]  /*48a0*/  HMMA.16816.F32.BF16 R68, R4.reuse, R24, R68 ;  /* 0x000000180444723c */ /* 0x050ff00000041844 */
        /* <DEDUP_REMOVED lines=61> */
[----:B------:R-:W-:Y:S01]  /*4c80*/  IADD3 R184, R14, -0x2, RZ ;  /* 0xfffffffe0eb87810 */ /* 0x000fe20007ffe0ff */
[----:B------:R-:W-:Y:S01]  /*4c90*/  FADD.FTZ R2, R154, R3 ;  /* 0x000000039a027221 */ /* 0x000fe20000010000 */
[----:B------:R-:W-:Y:S01]  /*4ca0*/  HMMA.16816.F32.BF16 R108, R4, R30, R108 ;  /* 0x0000001e046c723c */ /* 0x000fe2000004186c */
[----:B------:R-:W-:-:S02]  /*4cb0*/  FADD.FTZ R186, R186, R165 ;  /* 0x000000a5baba7221 */ /* 0x000fc40000010000 */
        /* <DEDUP_REMOVED lines=9> */
[----:B------:R-:W-:Y:S01]  /*4d50*/  FADD.FTZ R133, R133, R152 ;  /* 0x0000009885857221 */ /* 0x000fe20000010000 */
[----:B------:R-:W-:Y:S01]  /*4d60*/  IADD3 R13, R13, UR13, RZ ;  /* 0x0000000d0d0d7c10 */ /* 0x000fe2000fffe0ff */
[----:B------:R-:W-:Y:S02]  /*4d70*/  FADD.FTZ R36, R36, R131 ;  /* 0x0000008324247221 */ /* 0x000fe40000010000 */
[----:B------:R-:W-:Y:S01]  /*4d80*/  FADD.FTZ R216, R216, R133 ;  /* 0x00000085d8d87221 */ /* 0x000fe20000010000 */
[----:B------:R-:W-:Y:S01]  /*4d90*/  IADD3 R3, R13, c[0x0][0x328], RZ ;  /* 0x0000ca000d037a10 */ /* 0x000fe20007ffe0ff */
[----:B------:R-:W-:Y:S01]  /*4da0*/  FADD.FTZ R217, R217, R36 ;  /* 0x00000024d9d97221 */ /* 0x000fe20000010000 */
[C---:B------:R-:W-:Y:S08]  /*4db0*/  HMMA.16816.F32.BF16 R104, R4.reuse, R22, R104 ;  /* 0x000000160468723c */ /* 0x040ff00000041868 */
        /* <DEDUP_REMOVED lines=15> */
.L_x_2104:
[----:B------:R-:W-:-:S13]  /*4eb0*/  ISETP.NE.AND P0, PT, R2, 0x1, PT ;  /* 0x000000010200780c */ /* 0x000fda0003f05270 */
[----:B------:R-:W-:-:S05]  /*4ec0*/  @P0 IMAD.HI.U32 R4, R5, c[0x0][0x330], RZ ;  /* 0x0000cc0005040a27 */ /* 0x000fca00078e00ff */
[----:B------:R-:W-:-:S05]  /*4ed0*/  @P0 SHF.R.U32.HI R5, RZ, c[0x0][0x334], R4 ;  /* 0x0000cd00ff050a19 */ /* 0x000fca0000011604 */
.L_x_2105:
[----:B------:R-:W-:-:S05]  /*4ee0*/  IMAD R2, R5, R2, c[0x0][0x32c] ;  /* 0x0000cb0005027624 */ /* 0x000fca00078e0202 */
[----:B------:R-:W-:-:S05]  /*4ef0*/  IMNMX R3, R3, R2, PT ;  /* 0x0000000203037217 */ /* 0x000fca0003800200 */
.L_x_2103:
        /* <DEDUP_REMOVED lines=13> */
.L_x_2115:
[----:B------:R-:W-:Y:S04]  /*4fd0*/  DEPBAR.LE SB0, 0x0 ;  /* 0x000080000000791a */ /* 0x000fe80000000000 */
[----:B------:R-:W-:Y:S01]  /*4fe0*/  BAR.SYNC.DEFER_BLOCKING 0x0 ;  /* 0x0000000000007b1d */ /* 0x000fe20000010000 */
[----:B------:R-:W-:Y:S11]  /*4ff0*/  ISETP.GT.AND P2, PT, R207, R186, PT ;  /* 0x000000bacf00720c */ /* 0x000ff60003f44270 */
[----:B------:R-:W-:Y:S02]  /*5000*/  @!UPT UIADD3 URZ, URZ, URZ, URZ ;  /* 0x0000003f3f3ff290 */ /* 0x000fe4000fffe03f */
[----:B------:R-:W-:Y:S01]  /*5010*/  @!P2 SHF.R.S32.HI R165, RZ, 0x1f, R186 ;  /* 0x0000001fffa5a819 */ /* 0x000fe200000114ba */
[C---:B------:R-:W-:Y:S04]  /*5020*/  @!P2 IMAD.WIDE.U32 R166, R186.reuse, c[0x0][0x208], RZ ;  /* 0x00008200baa6aa25 */ /* 0x040fe800078e00ff */
[----:B------:R-:W-:Y:S02]  /*5030*/  @!P2 IMAD R165, R165, c[0x0][0x208], RZ ;  /* 0x00008200a5a5aa24 */ /* 0x000fe400078e02ff */
[----:B------:R-:W-:Y:S02]  /*5040*/  @!P2 IMAD.MOV.U32 R184, RZ, RZ, R218 ;  /* 0x000000ffffb8a224 */ /* 0x000fe400078e00da */
[----:B------:R-:W-:Y:S01]  /*5050*/  @!P2 IMAD R165, R186, c[0x0][0x20c], R165 ;  /* 0x00008300baa5aa24 */ /* 0x000fe200078e02a5 */
[----:B------:R-:W1:Y:S01]  /*5060*/  LDSM.16.M88.4 R116, [R206+0x8100] ;  /* 0x00810000ce74783b */ /* 0x000e620000000200 */
[----:B------:R-:W-:Y:S02]  /*5070*/  @!P2 IMAD.MOV.U32 R185, RZ, RZ, R221 ;  /* 0x000000ffffb9a224 */ /* 0x000fe400078e00dd */
[----:B------:R-:W-:Y:S02]  /*5080*/  @!P2 IMAD.IADD R0, R167, 0x1, R165 ;  /* 0x00000001a700a824 */ /* 0x000fe400078e02a5 */
[----:B------:R-:W2:Y:S01]  /*5090*/  LDSM.16.M88.4 R120, [R206+0x8900] ;  /* 0x00890000ce78783b */ /* 0x000ea20000000200 */
[----:B------:R-:W-:Y:S04]  /*50a0*/  @!P2 IMAD.WIDE.U32 R184, R166, 0x60, R184 ;  /* 0x00000060a6b8a825 */ /* 0x000fe800078e00b8 */
[----:B------:R-:W3:Y:S01]  /*50b0*/  LDSM.16.M88.4 R128, [R206+0x9100] ;  /* 0x00910000ce80783b */ /* 0x000ee20000000200 */
[----:B------:R-:W-:Y:S02]  /*50c0*/  @!P2 IMAD R0, R0, 0x60, RZ ;  /* 0x000000600000a824 */ /* 0x000fe400078e02ff */
[----:B------:R-:W-:Y:S02]  /*50d0*/  @!P2 IMAD.SHL.U32 R166, R184, 0x2, RZ ;  /* 0x00000002b8a6a824 */ /* 0x000fe400078e00ff */
[----:B------:R-:W4:Y:S01]  /*50e0*/  LDSM.16.M88.4 R132, [R206+0x9900] ;  /* 0x00990000ce84783b */ /* 0x000f220000000200 */
[----:B------:R-:W-:Y:S02]  /*50f0*/  @!P2 IMAD.IADD R0, R185, 0x1, R0 ;  /* 0x00000001b900a824 */ /* 0x000fe400078e0200 */
[----:B------:R-:W-:Y:S02]  /*5100*/  @!P2 IADD3 R164, P1, R166, 0x80, RZ ;  /* 0x00000080a6a4a810 */ /* 0x000fe40007f3e0ff */
[----:B------:R-:W5:Y:S01]  /*5110*/  LDSM.16.M88.4 R136, [R206+0xa100] ;  /* 0x00a10000ce88783b */ /* 0x000f620000000200 */
[----:B------:R-:W-:Y:S02]  /*5120*/  @!P2 SHF.L.U64.HI R0, R184, 0x1, R0 ;  /* 0x00000001b800a819 */ /* 0x000fe40000010200 */
[----:B------:R-:W-:Y:S02]  /*5130*/  @!P2 IADD3 R164, P0, R164, c[0x0][0x1f8], RZ ;  /* 0x00007e00a4a4aa10 */ /* 0x000fe40007f1e0ff */
[----:B------:R-:W-:Y:S02]  /*5140*/  LDSM.16.M88.4 R144, [R195] ;  /* 0x00000000c390783b */ /* 0x000fe40000000200 */
[----:B------:R-:W-:Y:S02]  /*5150*/  @!P2 IADD3.X R165, RZ, c[0x0][0x1fc], R0, P0, P1 ;  /* 0x00007f00ffa5aa10 */ /* 0x000fe400007e2400 */
[----:B------:R-:W-:Y:S04]  /*5160*/  @!P2 IADD3 R166, P0, R166, c[0x0][0x1f8], RZ ;  /* 0x00007e00a6a6aa10 */ /* 0x000fe80007f1e0ff */
[----:B------:R-:W-:Y:S02]  /*5170*/  @!P2 IADD3.X R167, R0, c[0x0][0x1fc], RZ, P0, !PT ;  /* 0x00007f0000a7aa10 */ /* 0x000fe400007fe4ff */
[----:B------:R-:W-:Y:S04]  /*5180*/  @!P2 IADD3 R184, P1, R166, UR9, RZ ;  /* 0x00000009a6b8ac10 */ /* 0x000fe8000ff3e0ff */
[----:B------:R-:W-:Y:S01]  /*5190*/  @!P2 IADD3.X R185, R167, UR12, RZ, P1, !PT ;  /* 0x0000000ca7b9ac10 */ /* 0x000fe20008ffe4ff */
[C---:B-1----:R-:W-:Y:S03]  /*51a0*/  HMMA.16816.F32.BF16 R4, R124.reuse, R116, RZ ;  /* 0x000000747c04723c */ /* 0x042fe600000418ff */
[----:B------:R-:W-:Y:S04]  /*51b0*/  @!P2 IADD3 R222, P0, R184, UR9, RZ ;  /* 0x00000009b8deac10 */ /* 0x000fe8000ff1e0ff */
[----:B------:R-:W-:Y:S01]  /*51c0*/  @!P2 IADD3.X R223, R185, UR12, RZ, P0, !PT ;  /* 0x0000000cb9dfac10 */ /* 0x000fe200087fe4ff */
[C---:B------:R-:W-:Y:S01]  /*51d0*/  HMMA.16816.F32.BF16 R8, R124.reuse, R118, RZ ;  /* 0x000000767c08723c */ /* 0x040fe200000418ff */
[----:B------:R-:W1:Y:S07]  /*51e0*/  LDSM.16.M88.4 R116, [R206+0xa900] ;  /* 0x00a90000ce74783b */ /* 0x000e6e0000000200 */
[C---:B--2---:R-:W-:Y:S08]  /*51f0*/  HMMA.16816.F32.BF16 R12, R124.reuse, R120, RZ ;  /* 0x000000787c0c723c */ /* 0x044ff000000418ff */
[C---:B------:R-:W-:Y:S01]  /*5200*/  HMMA.16816.F32.BF16 R16, R124.reuse, R122, RZ ;  /* 0x0000007a7c10723c */ /* 0x040fe200000418ff */
[----:B------:R-:W2:Y:S07]  /*5210*/  LDSM.16.M88.4 R120, [R205] ;  /* 0x00000000cd78783b */ /* 0x000eae0000000200 */
[C---:B---3--:R-:W-:Y:S08]  /*5220*/  HMMA.16816.F32.BF16 R20, R124.reuse, R128, RZ ;  /* 0x000000807c14723c */ /* 0x048ff000000418ff */
[C---:B------:R-:W-:Y:S01]  /*5230*/  HMMA.16816.F32.BF16 R24, R124.reuse, R130, RZ ;  /* 0x000000827c18723c */ /* 0x040fe200000418ff */
[----:B------:R-:W3:Y:S07]  /*5240*/  LDSM.16.M88.4 R128, [R199] ;  /* 0x00000000c780783b */ /* 0x000eee0000000200 */
[C---:B----4-:R-:W-:Y:S08]  /*5250*/  HMMA.16816.F32.BF16 R28, R124.reuse, R132, RZ ;  /* 0x000000847c1c723c */ /* 0x050ff000000418ff */
[C---:B------:R-:W-:Y:S01]  /*5260*/  HMMA.16816.F32.BF16 R32, R124.reuse, R134, RZ ;  /* 0x000000867c20723c */ /* 0x040fe200000418ff */
[----:B------:R-:W-:Y:S07]  /*5270*/  LDSM.16.M88.4 R132, [R197] ;  /* 0x00000000c584783b */ /* 0x000fee0000000200 */
[C---:B-----5:R-:W-:Y:S08]  /*5280*/  HMMA.16816.F32.BF16 R36, R124.reuse, R136, RZ ;  /* 0x000000887c24723c */ /* 0x060ff000000418ff */
[C---:B------:R-:W-:Y:S01]  /*5290*/  HMMA.16816.F32.BF16 R40, R124.reuse, R138, RZ ;  /* 0x0000008a7c28723c */ /* 0x040fe200000418ff */
[----:B------:R-:W-:Y:S07]  /*52a0*/  LDSM.16.M88.4 R136, [R196] ;  /* 0x00000000c488783b */ /* 0x000fee0000000200 */
[C---:B-1----:R-:W-:Y:S08]  /*52b0*/  HMMA.16816.F32.BF16 R44, R124.reuse, R116, RZ ;  /* 0x000000747c2c723c */ /* 0x042ff000000418ff */
[----:B------:R-:W-:Y:S01]  /*52c0*/  HMMA.16816.F32.BF16 R48, R124, R118, RZ ;  /* 0x000000767c30723c */ /* 0x000fe200000418ff */
[----:B------:R-:W1:Y:S05]  /*52d0*/  LDSM.16.M88.4 R116, [R198] ;  /* 0x00000000c674783b */ /* 0x000e6a0000000200 */
[----:B------:R-:W-:Y:S01]  /*52e0*/  @!PT LDS RZ, [RZ] ;  /* 0x00000000fffff984 */ /* 0x000fe20000000800 */
[----:B------:R-:W-:Y:S01]  /*52f0*/  @!PT LDS RZ, [RZ] ;  /* 0x00000000fffff984 */ /* 0x000fe20000000800 */
[----:B------:R-:W-:Y:S01]  /*5300*/  @!PT LDS RZ, [RZ] ;  /* 0x00000000fffff984 */ /* 0x000fe20000000800 */
[----:B------:R4:W-:Y:S02]  /*5310*/  @!P2 LDGSTS.E.BYPASS.LTC128B.128 [R208+0x100], [R166.64], !P6 ;  /* 0x00100000a6d0afae */ /* 0x0009e4000f101d4a */
[C---:B--2---:R-:W-:Y:S03]  /*5320*/  HMMA.16816.F32.BF16 R4, R140.reuse, R120, R4 ;  /* 0x000000788c04723c */ /* 0x044fe60000041804 */
[----:B------:R4:W-:Y:S05]  /*5330*/  @!P2 LDGSTS.E.BYPASS.LTC128B.128 [R208+0x3100], [R164.64], !P5 ;  /* 0x03100000a4d0afae */ /* 0x0009ea000e901d4a */
[C---:B------:R-:W-:Y:S01]  /*5340*/  HMMA.16816.F32.BF16 R8, R140.reuse, R122, R8 ;  /* 0x0000007a8c08723c */ /* 0x040fe20000041808 */
[----:B------:R2:W-:Y:S05]  /*5350*/  @!P2 LDGSTS.E.BYPASS.LTC128B.128 [R208+0x1100], [R184.64], !P6 ;  /* 0x01100000b8d0afae */ /* 0x0005ea000f101d4a */
[----:B------:R2:W-:Y:S02]  /*5360*/  @!P2 LDGSTS.E.BYPASS.LTC128B.128 [R208+0x4100], [R184.64+0x80], !P5 ;  /* 0x04100080b8d0afae */ /* 0x0005e4000e901d4a */
[C---:B---3--:R-:W-:Y:S03]  /*5370*/  HMMA.16816.F32.BF16 R12, R140.reuse, R128, R12 ;  /* 0x000000808c0c723c */ /* 0x048fe6000004180c */
[----:B------:R3:W-:Y:S05]  /*5380*/  @!P2 LDGSTS.E.BYPASS.LTC128B.128 [R208+0x2100], [R222.64], !P6 ;  /* 0x02100000ded0afae */ /* 0x0007ea000f101d4a */
[C---:B------:R-:W-:Y:S01]  /*5390*/  HMMA.16816.F32.BF16 R16, R140.reuse, R130, R16 ;  /* 0x000000828c10723c */ /* 0x040fe20000041810 */
[----:B------:R3:W-:Y:S02]  /*53a0*/  @!P2 LDGSTS.E.BYPASS.LTC128B.128 [R208+0x5100], [R222.64+0x80], !P5 ;  /* 0x05100080ded0afae */ /* 0x0007e4000e901d4a */
[C---:B------:R-:W-:Y:S03]  /*53b0*/  ISETP.GT.AND P2, PT, R186.reuse, R207, PT ;  /* 0x000000cfba00720c */ /* 0x040fe60003f44270 */
[----:B------:R-:W5:Y:S02]  /*53c0*/  LDSM.16.M88.4 R120, [R203+0x8100] ;  /* 0x00810000cb78783b */ /* 0x000f640000000200 */
[C---:B-1----:R-:W-:Y:S03]  /*53d0*/  HMMA.16816.F32.BF16 R20, R140.reuse, R116, R20 ;  /* 0x000000748c14723c */ /* 0x042fe60000041814 */
[----:B------:R-:W0:Y:S05]  /*53e0*/  LDGDEPBAR ;  /* 0x00000000000079af */ /* 0x000e2a0000000000 */
[----:B------:R-:W1:Y:S01]  /*53f0*/  LDSM.16.M88.4 R152, [R203+0x8900] ;  /* 0x00890000cb98783b */ /* 0x000e620000000200 */
[C---:B------:R-:W-:Y:S04]  /*5400*/  HMMA.16816.F32.BF16 R24, R140.reuse, R118, R24 ;  /* 0x000000768c18723c */ /* 0x040fe80000041818 */
[----:B------:R-:W1:Y:S01]  /*5410*/  LDSM.16.M88.4 R128, [R203+0x9100] ;  /* 0x00910000cb80783b */ /* 0x000e620000000200 */
[----:B------:R-:W-:Y:S03]  /*5420*/  @P2 IADD3 R0, R186, -0x1, RZ ;  /* 0xffffffffba002810 */ /* 0x000fe60007ffe0ff */
[C---:B------:R-:W-:Y:S01]  /*5430*/  HMMA.16816.F32.BF16 R28, R140.reuse, R132, R28 ;  /* 0x000000848c1c723c */ /* 0x040fe2000004181c */
[----:B------:R-:W1:Y:S05]  /*5440*/  LDSM.16.M88.4 R116, [R203+0x9900] ;  /* 0x00990000cb74783b */ /* 0x000e6a0000000200 */
[----:B----4-:R-:W-:Y:S02]  /*5450*/  LDSM.16.M88.4 R164, [R206+0xb900] ;  /* 0x00b90000cea4783b */ /* 0x010fe40000000200 */
[C---:B------:R-:W-:Y:S03]  /*5460*/  HMMA.16816.F32.BF16 R32, R140.reuse, R134, R32 ;  /* 0x000000868c20723c */ /* 0x040fe60000041820 */
[----:B------:R-:W4:Y:S05]  /*5470*/  LDSM.16.M88.4 R132, [R203+0xa100] ;  /* 0x00a10000cb84783b */ /* 0x000f2a0000000200 */
[C---:B------:R-:W-:Y:S08]  /*5480*/  HMMA.16816.F32.BF16 R36, R140.reuse, R136, R36 ;  /* 0x000000888c24723c */ /* 0x040ff00000041824 */
[C---:B------:R-:W-:Y:S01]  /*5490*/  HMMA.16816.F32.BF16 R40, R140.reuse, R138, R40 ;  /* 0x0000008a8c28723c */ /* 0x040fe20000041828 */
[----:B------:R-:W-:Y:S07]  /*54a0*/  LDSM.16.M88.4 R136, [R194] ;  /* 0x00000000c288783b */ /* 0x000fee0000000200 */
[C---:B------:R-:W-:Y:S08]  /*54b0*/  HMMA.16816.F32.BF16 R44, R140.reuse, R144, R44 ;  /* 0x000000908c2c723c */ /* 0x040ff0000004182c */
[----:B------:R-:W-:Y:S01]  /*54c0*/  HMMA.16816.F32.BF16 R48, R140, R146, R48 ;  /* 0x000000928c30723c */ /* 0x000fe20000041830 */
[----:B------:R-:W-:Y:S07]  /*54d0*/  LDSM.16.M88.4 R144, [R194+0x1800] ;  /* 0x00180000c290783b */ /* 0x000fee0000000200 */
[C---:B-----5:R-:W-:Y:S08]  /*54e0*/  HMMA.16816.F32.BF16 R4, R148.reuse, R120, R4 ;  /* 0x000000789404723c */ /* 0x060ff00000041804 */
[C---:B------:R-:W-:Y:S01]  /*54f0*/  HMMA.16816.F32.BF16 R8, R148.reuse, R122, R8 ;  /* 0x0000007a9408723c */ /* 0x040fe20000041808 */
[----:B------:R-:W5:Y:S07]  /*5500*/  LDSM.16.M88.4 R120, [R203+0xa900] ;  /* 0x00a90000cb78783b */ /* 0x000f6e0000000200 */
[C---:B-1----:R-:W-:Y:S08]  /*5510*/  HMMA.16816.F32.BF16 R12, R148.reuse, R152, R12 ;  /* 0x00000098940c723c */ /* 0x042ff0000004180c */
[C---:B------:R-:W-:Y:S01]  /*5520*/  HMMA.16816.F32.BF16 R16, R148.reuse, R154, R16 ;  /* 0x0000009a9410723c */ /* 0x040fe20000041810 */
[----:B------:R-:W-:Y:S07]  /*5530*/  LDSM.16.M88.4 R152, [R206+0xb100] ;  /* 0x00b10000ce98783b */ /* 0x000fee0000000200 */
        /* <DEDUP_REMOVED lines=13> */
[C---:B------:R-:W-:Y:S01]  /*5610*/  HMMA.16816.F32.BF16 R8, R156.reuse, R138, R8 ;  /* 0x0000008a9c08723c */ /* 0x040fe20000041808 */
[----:B------:R-:W2:Y:S07]  /*5620*/  LDSM.16.M88.4 R136, [R206+0xc100] ;  /* 0x00c10000ce88783b */ /* 0x000eae0000000200 */
        /* <DEDUP_REMOVED lines=11> */
[----:B------:R-:W-:Y:S07]  /*56e0*/  LDSM.16.M88.4 R132, [R192] ;  /* 0x00000000c084783b */ /* 0x000fee0000000200 */
[C---:B-----5:R-:W-:Y:S08]  /*56f0*/  HMMA.16816.F32.BF16 R44, R156.reuse, R120, R44 ;  /* 0x000000789c2c723c */ /* 0x060ff0000004182c */
[----:B------:R-:W-:Y:S01]  /*5700*/  HMMA.16816.F32.BF16 R48, R156, R122, R48 ;  /* 0x0000007a9c30723c */ /* 0x000fe20000041830 */
[----:B------:R-:W4:Y:S07]  /*5710*/  LDSM.16.M88.4 R120, [R193] ;  /* 0x00000000c178783b */ /* 0x000f2e0000000200 */
        /* <DEDUP_REMOVED lines=14> */
[----:B------:R-:W1:Y:S07]  /*5800*/  LDSM.16.M88.4 R128, [R188] ;  /* 0x00000000bc80783b */ /* 0x000e6e0000000200 */
[C---:B------:R-:W-:Y:S08]  /*5810*/  HMMA.16816.F32.BF16 R44, R160.reuse, R144, R44 ;  /* 0x00000090a02c723c */ /* 0x040ff0000004182c */
[----:B------:R-:W-:Y:S01]  /*5820*/  HMMA.16816.F32.BF16 R48, R160, R146, R48 ;  /* 0x00000092a030723c */ /* 0x000fe20000041830 */
[----:B------:R-:W-:Y:S07]  /*5830*/  LDSM.16.M88.4 R144, [R203+0xc100] ;  /* 0x00c10000cb90783b */ /* 0x000fee0000000200 */
        /* <DEDUP_REMOVED lines=15> */
[C---:B------:R-:W-:Y:S08]  /*5930*/  HMMA.16816.F32.BF16 R44, R168.reuse, R128, R44 ;  /* 0x00000080a82c723c */ /* 0x040ff0000004182c */
[----:B------:R-:W-:Y:S01]  /*5940*/  HMMA.16816.F32.BF16 R48, R168, R130, R48 ;  /* 0x00000082a830723c */ /* 0x000fe20000041830 */
[----:B------:R-:W5:Y:S07]  /*5950*/  LDSM.16.M88.4 R128, [R194+0x3800] ;  /* 0x00380000c280783b */ /* 0x000f6e0000000200 */
[C---:B----4-:R-:W-:Y:S08]  /*5960*/  HMMA.16816.F32.BF16 R4, R172.reuse, R120, R4 ;  /* 0x00000078ac04723c */ /* 0x050ff00000041804 */
[C---:B------:R-:W-:Y:S01]  /*5970*/  HMMA.16816.F32.BF16 R8, R172.reuse, R122, R8 ;  /* 0x0000007aac08723c */ /* 0x040fe20000041808 */
[----:B------:R-:W4:Y:S07]  /*5980*/  LDSM.16.M88.4 R120, [R194+0x4000] ;  /* 0x00400000c278783b */ /* 0x000f2e0000000200 */
[C---:B---3--:R-:W-:Y:S08]  /*5990*/  HMMA.16816.F32.BF16 R12, R172.reuse, R132, R12 ;  /* 0x00000084ac0c723c */ /* 0x048ff0000004180c */
[C---:B------:R-:W-:Y:S08]  /*59a0*/  HMMA.16816.F32.BF16 R16, R172.reuse, R134, R16 ;  /* 0x00000086ac10723c */ /* 0x040ff00000041810 */
[C---:B------:R-:W-:Y:S08]  /*59b0*/  HMMA.16816.F32.BF16 R20, R172.reuse, R144, R20 ;  /* 0x00000090ac14723c */ /* 0x040ff00000041814 */
[C---:B------:R-:W-:Y:S08]  /*59c0*/  HMMA.16816.F32.BF16 R24, R172.reuse, R146, R24 ;  /* 0x00000092ac18723c */ /* 0x040ff00000041818 */
[C---:B--2---:R-:W-:Y:S08]  /*59d0*/  HMMA.16816.F32.BF16 R28, R172.reuse, R136, R28 ;  /* 0x00000088ac1c723c */ /* 0x044ff0000004181c */
[C---:B------:R-:W-:Y:S08]  /*59e0*/  HMMA.16816.F32.BF16 R32, R172.reuse, R138, R32 ;  /* 0x0000008aac20723c */ /* 0x040ff00000041820 */
[C---:B-1----:R-:W-:Y:S08]  /*59f0*/  HMMA.16816.F32.BF16 R36, R172.reuse, R116, R36 ;  /* 0x00000074ac24723c */ /* 0x042ff00000041824 */
[C---:B------:R-:W-:Y:S01]  /*5a00*/  HMMA.16816.F32.BF16 R40, R172.reuse, R118, R40 ;  /* 0x00000076ac28723c */ /* 0x040fe20000041828 */
[----:B------:R-:W1:Y:S07]  /*5a10*/  LDSM.16.M88.4 R116, [R194+0x4800] ;  /* 0x00480000c274783b */ /* 0x000e6e0000000200 */
[C---:B------:R-:W-:Y:S08]  /*5a20*/  HMMA.16816.F32.BF16 R44, R172.reuse, R152, R44 ;  /* 0x00000098ac2c723c */ /* 0x040ff0000004182c */
[----:B------:R-:W-:Y:S08]  /*5a30*/  HMMA.16816.F32.BF16 R48, R172, R154, R48 ;  /* 0x0000009aac30723c */ /* 0x000ff00000041830 */
[C---:B------:R-:W-:Y:S07]  /*5a40*/  HMMA.16816.F32.BF16 R4, R176.reuse, R164, R4 ;  /* 0x000000a4b004723c */ /* 0x040fee0000041804 */
[----:B------:R-:W-:Y:S01]  /*5a50*/  @P2 IMAD.MOV.U32 R164, RZ, RZ, R210 ;  /* 0x000000ffffa42224 */ /* 0x000fe200078e00d2 */
[C---:B------:R-:W-:Y:S04]  /*5a60*/  HMMA.16816.F32.BF16 R8, R176.reuse, R166, R8 ;  /* 0x000000a6b008723c */ /* 0x040fe80000041808 */
[----:B------:R-:W-:Y:S03]  /*5a70*/  @P2 SHF.R.S32.HI R165, RZ, 0x1f, R0 ;  /* 0x0000001fffa52819 */ /* 0x000fe60000011400 */
[C---:B------:R-:W-:Y:S01]  /*5a80*/  @P2 IMAD.WIDE.U32 R166, R0.reuse, c[0x0][0x1e0], RZ ;  /* 0x0000780000a62a25 */ /* 0x040fe200078e00ff */
[C---:B-----5:R-:W-:Y:S04]  /*5a90*/  HMMA.16816.F32.BF16 R12, R176.reuse, R128, R12 ;  /* 0x00000080b00c723c */ /* 0x060fe8000004180c */
[----:B------:R-:W-:Y:S04]  /*5aa0*/  @P2 IMAD R165, R165, c[0x0][0x1e0], RZ ;  /* 0x00007800a5a52a24 */ /* 0x000fe800078e02ff */
[C---:B------:R-:W-:Y:S01]  /*5ab0*/  HMMA.16816.F32.BF16 R16, R176.reuse, R130, R16 ;  /* 0x00000082b010723c */ /* 0x040fe20000041810 */
[----:B------:R-:W2:Y:S03]  /*5ac0*/  LDSM.16.M88.4 R128, [R194+0x5000] ;  /* 0x00500000c280783b */ /* 0x000ea60000000200 */
[----:B------:R-:W-:Y:S04]  /*5ad0*/  @P2 IMAD R165, R0, c[0x0][0x1e4], R165 ;  /* 0x0000790000a52a24 */ /* 0x000fe800078e02a5 */
[C---:B----4-:R-:W-:Y:S04]  /*5ae0*/  HMMA.16816.F32.BF16 R20, R176.reuse, R120, R20 ;  /* 0x00000078b014723c */ /* 0x050fe80000041814 */
[----:B------:R-:W-:Y:S02]  /*5af0*/  @P2 IMAD.IADD R0, R167, 0x1, R165 ;  /* 0x00000001a7002824 */ /* 0x000fe400078e02a5 */
[----:B------:R-:W-:Y:S02]  /*5b00*/  @P2 IMAD.MOV.U32 R165, RZ, RZ, R213 ;  /* 0x000000ffffa52224 */ /* 0x000fe400078e00d5 */
[C---:B------:R-:W-:Y:S01]  /*5b10*/  HMMA.16816.F32.BF16 R24, R176.reuse, R122, R24 ;  /* 0x0000007ab018723c */ /* 0x040fe20000041818 */
[----:B------:R-:W3:Y:S01]  /*5b20*/  LDSM.16.M88.4 R120, [R194+0x5800] ;  /* 0x00580000c278783b */ /* 0x000ee20000000200 */
[----:B------:R-:W-:Y:S04]  /*5b30*/  DEPBAR.LE SB0, 0x0 ;  /* 0x000080000000791a */ /* 0x000fe80000000000 */
[----:B------:R-:W-:Y:S01]  /*5b40*/  BAR.SYNC.DEFER_BLOCKING 0x0 ;  /* 0x0000000000007b1d */ /* 0x000fe20000010000 */
[----:B------:R-:W-:Y:S01]  /*5b50*/  @P2 IMAD.WIDE.U32 R164, R166, 0x60, R164 ;  /* 0x00000060a6a42825 */ /* 0x000fe200078e00a4 */
[C---:B-1----:R-:W-:Y:S05]  /*5b60*/  HMMA.16816.F32.BF16 R28, R176.reuse, R116, R28 ;  /* 0x00000074b01c723c */ /* 0x042fea000004181c */
[----:B------:R-:W-:Y:S01]  /*5b70*/  @P2 IMAD R0, R0, 0x60, RZ ;  /* 0x0000006000002824 */ /* 0x000fe200078e02ff */
[----:B------:R-:W-:Y:S02]  /*5b80*/  @P2 SHF.L.U64.HI R166, R182, 0x6, R181 ;  /* 0x00000006b6a62819 */ /* 0x000fe400000102b5 */
[C---:B------:R-:W-:Y:S04]  /*5b90*/  HMMA.16816.F32.BF16 R32, R176.reuse, R118, R32 ;  /* 0x00000076b020723c */ /* 0x040fe80000041820 */
[----:B------:R-:W-:Y:S02]  /*5ba0*/  @P2 IMAD.IADD R165, R165, 0x1, R0 ;  /* 0x00000001a5a52824 */ /* 0x000fe400078e0200 */
[C---:B------:R-:W-:Y:S03]  /*5bb0*/  @P2 IMAD.SHL.U32 R0, R164.reuse, 0x2, RZ ;  /* 0x00000002a4002824 */ /* 0x040fe600078e00ff */
[----:B------:R-:W-:Y:S01]  /*5bc0*/  @P2 SHF.L.U64.HI R164, R164, 0x1, R165 ;  /* 0x00000001a4a42819 */ /* 0x000fe200000102a5 */
[C---:B--2---:R-:W-:Y:S03]  /*5bd0*/  HMMA.16816.F32.BF16 R36, R176.reuse, R128, R36 ;  /* 0x00000080b024723c */ /* 0x044fe60000041824 */
[----:B------:R-:W-:Y:S01]  /*5be0*/  @P2 IADD3 R184, P0, R0, c[0x0][0x1c8], RZ ;  /* 0x0000720000b82a10 */ /* 0x000fe20007f1e0ff */
[----:B------:R-:W-:Y:S01]  /*5bf0*/  @P2 IMAD.SHL.U32 R165, R182, 0x40, RZ ;  /* 0x00000040b6a52824 */ /* 0x000fe200078e00ff */
[----:B------:R-:W-:Y:S02]  /*5c00*/  @P2 IADD3 R0, P1, R0, 0x80, RZ ;  /* 0x0000008000002810 */ /* 0x000fe40007f3e0ff */
[----:B------:R-:W-:Y:S01]  /*5c10*/  @P2 IADD3.X R185, R164, c[0x0][0x1cc], RZ, P0, !PT ;  /* 0x00007300a4b92a10 */ /* 0x000fe200007fe4ff */
[C---:B------:R-:W-:Y:S04]  /*5c20*/  HMMA.16816.F32.BF16 R40, R176.reuse, R130, R40 ;  /* 0x00000082b028723c */ /* 0x040fe80000041828 */
[----:B------:R-:W-:Y:S01]  /*5c30*/  @!PT LDS RZ, [RZ] ;  /* 0x00000000fffff984 */ /* 0x000fe20000000800 */
[----:B------:R-:W-:Y:S01]  /*5c40*/  @!PT LDS RZ, [RZ] ;  /* 0x00000000fffff984 */ /* 0x000fe20000000800 */
[----:B------:R-:W-:Y:S01]  /*5c50*/  @!PT LDS RZ, [RZ] ;  /* 0x00000000fffff984 */ /* 0x000fe20000000800 */
[----:B------:R1:W-:Y:S01]  /*5c60*/  @P2 LDGSTS.E.BYPASS.LTC128B.128 [R208+0x8100], [R184.64], !P6 ;  /* 0x08100000b8d02fae */ /* 0x0003e2000f101d4a */
[----:B------:R-:W-:Y:S01]  /*5c70*/  @P2 IADD3 R222, P0, R0, c[0x0][0x1c8], RZ ;  /* 0x0000720000de2a10 */ /* 0x000fe20007f1e0ff */
[----:B------:R-:W-:Y:S02]  /*5c80*/  IMAD.MOV.U32 R0, RZ, RZ, R209 ;  /* 0x000000ffff007224 */ /* 0x000fe400078e00d1 */
[----:B------:R-:W-:Y:S01]  /*5c90*/  @P4 IMAD.MOV.U32 R0, RZ, RZ, R180 ;  /* 0x000000ffff004224 */ /* 0x000fe200078e00b4 */
[----:B------:R-:W-:Y:S01]  /*5ca0*/  @P2 IADD3.X R223, RZ, c[0x0][0x1cc], R164, P0, P1 ;  /* 0x00007300ffdf2a10 */ /* 0x000fe200007e24a4 */
[C---:B---3--:R-:W-:Y:S03]  /*5cb0*/  HMMA.16816.F32.BF16 R44, R176.reuse, R120, R44 ;  /* 0x00000078b02c723c */ /* 0x048fe6000004182c */
[----:B------:R-:W2:Y:S01]  /*5cc0*/  SHFL.IDX PT, R164, R0, RZ, 0x1c1f ;  /* 0x001c1fff00a47589 */ /* 0x000ea200000e0000 */
[-C--:B------:R-:W-:Y:S04]  /*5cd0*/  @P2 IADD3 R224, P1, R184, R165.reuse, RZ ;  /* 0x000000a5b8e02210 */ /* 0x080fe80007f3e0ff */
[----:B------:R2:W-:Y:S01]  /*5ce0*/  @P2 LDGSTS.E.BYPASS.LTC128B.128 [R208+0xb100], [R222.64], !P5 ;  /* 0x0b100000ded02fae */ /* 0x0005e2000e901d4a */
[--C-:B------:R-:W-:Y:S01]  /*5cf0*/  @P2 IMAD.X R225, R185, 0x1, R166.reuse, P1 ;  /* 0x00000001b9e12824 */ /* 0x100fe200008e06a6 */
[----:B------:R-:W-:Y:S03]  /*5d00*/  HMMA.16816.F32.BF16 R48, R176, R122, R48 ;  /* 0x0000007ab030723c */ /* 0x000fe60000041830 */
[----:B------:R-:W-:Y:S01]  /*5d10*/  @P2 IADD3 R226, P0, R224, R165, RZ ;  /* 0x000000a5e0e22210 */ /* 0x000fe20007f1e0ff */
[----:B------:R3:W-:Y:S01]  /*5d20*/  @P2 LDGSTS.E.BYPASS.LTC128B.128 [R208+0x9100], [R224.64], !P6 ;  /* 0x09100000e0d02fae */ /* 0x0007e2000f101d4a */
[----:B------:R-:W-:Y:S03]  /*5d30*/  IMAD R165, R186, -0x60, RZ ;  /* 0xffffffa0baa57824 */ /* 0x000fe600078e02ff */
[----:B------:R-:W-:Y:S01]  /*5d40*/  @P2 IMAD.X R227, R225, 0x1, R166, P0 ;  /* 0x00000001e1e32824 */ /* 0x000fe200000e06a6 */
[----:B------:R3:W-:Y:S03]  /*5d50*/  @P2 LDGSTS.E.BYPASS.LTC128B.128 [R208+0xc100], [R224.64+0x80], !P5 ;  /* 0x0c100080e0d02fae */ /* 0x0007e6000e901d4a */
[----:B------:R-:W-:Y:S02]  /*5d60*/  IADD3 R167, -R214, 0x1, R165 ;  /* 0x00000001d6a77810 */ /* 0x000fe40007ffe1a5 */
[----:B------:R3:W-:Y:S02]  /*5d70*/  @P2 LDGSTS.E.BYPASS.LTC128B.128 [R208+0xa100], [R226.64], !P6 ;  /* 0x0a100000e2d02fae */ /* 0x0007e4000f101d4a */
[----:B------:R-:W-:Y:S03]  /*5d80*/  IADD3 R167, R167, c[0x0][0x1d0], RZ ;  /* 0x00007400a7a77a10 */ /* 0x000fe60007ffe0ff */
[----:B------:R3:W-:Y:S01]  /*5d90*/  @P2 LDGSTS.E.BYPASS.LTC128B.128 [R208+0xd100], [R226.64+0x80], !P5 ;  /* 0x0d100080e2d02fae */ /* 0x0007e2000e901d4a */
[----:B------:R-:W-:Y:S04]  /*5da0*/  IADD3 R167, R167, -c[0x0][0x168], RZ ;  /* 0x80005a00a7a77a10 */ /* 0x000fe80007ffe0ff */
[----:B------:R-:W0:Y:S01]  /*5db0*/  LDGDEPBAR ;  /* 0x00000000000079af */ /* 0x000e220000000000 */
[C---:B-1----:R-:W-:Y:S02]  /*5dc0*/  IADD3 R185, R167.reuse, c[0x0][0x328], RZ ;  /* 0x0000ca00a7b97a10 */ /* 0x042fe40007ffe0ff */
[----:B------:R-:W-:Y:S03]  /*5dd0*/  IADD3 R167, R167, UR7, RZ ;  /* 0x00000007a7a77c10 */ /* 0x000fe6000fffe0ff */
[----:B--2---:R-:W-:Y:S02]  /*5de0*/  IMAD.IADD R223, R185, 0x1, R164 ;  /* 0x00000001b9df7824 */ /* 0x004fe400078e02a4 */
[----:B------:R-:W-:Y:S01]  /*5df0*/  IMAD.IADD R187, R164, 0x1, R167 ;  /* 0x00000001a4bb7824 */ /* 0x000fe200078e02a7 */
        /* <DEDUP_REMOVED lines=15> */
.L_x_2109:
[----:B------:R-:W-:Y:S04]  /*5ef0*/  MOV R116, c[0x0][0x32c] ;  /* 0x0000cb0000747a02 */ /* 0x000fe80000000f00 */
[----:B------:R-:W-:Y:S11]  /*5f00*/  ISETP.NE.AND P0, PT, R116, 0x1, PT ;  /* 0x000000017400780c */ /* 0x000ff60003f05270 */
[----:B------:R-:W-:Y:S02]  /*5f10*/  @!UPT UIADD3 URZ, URZ, URZ, URZ ;  /* 0x0000003f3f3ff290 */ /* 0x000fe4000fffe03f */
[----:B------:R-:W-:Y:S05]  /*5f20*/  @P0 IMAD.HI.U32 R116, R117, c[0x0][0x330], RZ ;  /* 0x0000cc0075740a27 */ /* 0x000fea00078e00ff */
[----:B------:R-:W-:Y:S02]  /*5f30*/  @P0 SHF.R.U32.HI R117, RZ, c[0x0][0x334], R116 ;  /* 0x0000cd00ff750a19 */ /* 0x000fe40000011674 */
.L_x_2110:
[----:B------:R-:W-:Y:S05]  /*5f40*/  BSYNC B0 ;  /* 0x0000000000007941 */ /* 0x000fea0003800000 */
.L_x_2108:
[----:B------:R-:W-:Y:S04]  /*5f50*/  IMAD.IADD R118, R165, 0x1, -R214 ;  /* 0x00000001a5767824 */ /* 0x000fe800078e0ad6 */
[----:B------:R-:W-:Y:S05]  /*5f60*/  IMAD R118, R117, c[0x0][0x32c], R118 ;  /* 0x0000cb0075767a24 */ /* 0x000fea00078e0276 */
[----:B------:R-:W-:Y:S02]  /*5f70*/  IADD3 R116, R118, c[0x0][0x32c], RZ ;  /* 0x0000cb0076747a10 */ /* 0x000fe40007ffe0ff */
[----:B------:R-:W-:Y:S02]  /*5f80*/  IMNMX R187, R187, R118, !PT ;  /* 0x00000076bbbb7217 */ /* 0x000fe40007800200 */
[----:B------:R-:W-:Y:S02]  /*5f90*/  IMNMX R223, R223, R116, PT ;  /* 0x00000074dfdf7217 */ /* 0x000fe40003800200 */
.L_x_2107:
[C---:B------:R-:W-:Y:S01]  /*5fa0*/  ISETP.GE.AND P0, PT, R165.reuse, 0x1, PT ;  /* 0x00000001a500780c */ /* 0x040fe20003f06270 */
[----:B------:R-:W1:Y:S01]  /*5fb0*/  SHFL.IDX PT, R0, R0, 0x1, 0x1c1f ;  /* 0x003c1f0000007f89 */ /* 0x000e6200000e0000 */
        /* <DEDUP_REMOVED lines=10> */
[--C-:B-1----:R-:W-:Y:S01]  /*6060*/  IMAD.IADD R4, R185, 0x1, R0.reuse ;  /* 0x00000001b9047824 */ /* 0x102fe200078e0200 */
[----:B------:R-:W-:Y:S02]  /*6070*/  ISETP.GE.AND P1, PT, R165, 0x9, PT ;  /* 0x00000009a500780c */ /* 0x000fe40003f26270 */
[----:B------:R-:W-:Y:S02]  /*6080*/  ISETP.LT.OR P0, PT, R223, 0x2, P0 ;  /* 0x00000002df00780c */ /* 0x000fe40000701670 */
[----:B------:R-:W-:Y:S02]  /*6090*/  LOP3.LUT R215, R215, 0xfff7ffff, RZ, 0xc0, !PT ;  /* 0xfff7ffffd7d77812 */ /* 0x000fe400078ec0ff */
[----:B------:R-:W-:Y:S01]  /*60a0*/  FSEL R118, R5, -INF , !P0 ;  /* 0xff80000005767808 */ /* 0x000fe20004000000 */
[----:B------:R-:W-:Y:S01]  /*60b0*/  IMAD.IADD R5, R167, 0x1, R0 ;  /* 0x00000001a7057824 */ /* 0x000fe200078e0200 */
        /* <DEDUP_REMOVED lines=53> */
[----:B---3--:R-:W-:Y:S02]  /*6410*/  FSEL R226, R24, -INF , !P0 ;  /* 0xff80000018e27808 */ /* 0x008fe40004000000 */
        /* <DEDUP_REMOVED lines=86> */
.L_x_2113:
[----:B------:R-:W-:Y:S04]  /*6980*/  MOV R0, c[0x0][0x32c] ;  /* 0x0000cb0000007a02 */ /* 0x000fe80000000f00 */
[----:B------:R-:W-:Y:S11]  /*6990*/  ISETP.NE.AND P0, PT, R0, 0x1, PT ;  /* 0x000000010000780c */ /* 0x000ff60003f05270 */
[----:B------:R-:W-:Y:S02]  /*69a0*/  @!UPT UIADD3 URZ, URZ, URZ, URZ ;  /* 0x0000003f3f3ff290 */ /* 0x000fe4000fffe03f */
[----:B------:R-:W-:Y:S05]  /*69b0*/  @P0 IMAD.HI.U32 R0, R9, c[0x0][0x330], RZ ;  /* 0x0000cc0009000a27 */ /* 0x000fea00078e00ff */
[----:B------:R-:W-:Y:S02]  /*69c0*/  @P0 SHF.R.U32.HI R9, RZ, c[0x0][0x334], R0 ;  /* 0x0000cd00ff090a19 */ /* 0x000fe40000011600 */
.L_x_2114:
[----:B------:R-:W-:Y:S05]  /*69d0*/  BSYNC B0 ;  /* 0x0000000000007941 */ /* 0x000fea0003800000 */
.L_x_2112:
[----:B------:R-:W-:Y:S04]  /*69e0*/  IMAD.IADD R0, R165, 0x1, -R214 ;  /* 0x00000001a5007824 */ /* 0x000fe800078e0ad6 */
[----:B------:R-:W-:Y:S05]  /*69f0*/  IMAD R0, R9, c[0x0][0x32c], R0 ;  /* 0x0000cb0009007a24 */ /* 0x000fea00078e0200 */
[----:B------:R-:W-:Y:S02]  /*6a00*/  IADD3 R9, R0, c[0x0][0x32c], RZ ;  /* 0x0000cb0000097a10 */ /* 0x000fe40007ffe0ff */
[----:B------:R-:W-:Y:S02]  /*6a10*/  IMNMX R5, R5, R0, !PT ;  /* 0x0000000005057217 */ /* 0x000fe40007800200 */
[----:B------:R-:W-:Y:S02]  /*6a20*/  IMNMX R4, R4, R9, PT ;  /* 0x0000000904047217 */ /* 0x000fe40003800200 */
.L_x_2111:
[----:B------:R-:W-:Y:S02]  /*6a30*/  LOP3.LUT P0, RZ, R215, 0x200000, RZ, 0xc0, !PT ;  /* 0x00200000d7ff7812 */ /* 0x000fe4000780c0ff */
[C---:B------:R-:W-:Y:S02]  /*6a40*/  ISETP.GT.AND P2, PT, R5.reuse, 0x58, !P2 ;  /* 0x000000580500780c */ /* 0x040fe40005744270 */
[C---:B------:R-:W-:Y:S02]  /*6a50*/  ISETP.GT.AND P0, PT, R5.reuse, RZ, !P0 ;  /* 0x000000ff0500720c */ /* 0x040fe40004704270 */
[C---:B------:R-:W-:Y:S02]  /*6a60*/  ISETP.LT.OR P2, PT, R4.reuse, 0x59, P2 ;  /* 0x000000590400780c */ /* 0x040fe40001741670 */
[----:B------:R-:W-:Y:S02]  /*6a70*/  ISETP.LT.OR P0, PT, R4, 0x1, P0 ;  /* 0x000000010400780c */ /* 0x000fe40000701670 */
[----:B------:R-:W-:Y:S02]  /*6a80*/  ISETP.GT.AND P1, PT, R5, 0x59, !P1 ;  /* 0x000000590500780c */ /* 0x000fe40004f24270 */
[----:B------:R-:W-:Y:S02]  /*6a90*/  FSEL R17, R6, -INF , !P0 ;  /* 0xff80000006117808 */ /* 0x000fe40004000000 */
[----:B------:R-:W-:Y:S02]  /*6aa0*/  LOP3.LUT P0, RZ, R215, 0x100000, RZ, 0xc0, !PT ;  /* 0x00100000d7ff7812 */ /* 0x000fe4000780c0ff */
[----:B------:R-:W-:Y:S02]  /*6ab0*/  FMNMX.FTZ R0, R17, R2, !PT ;  /* 0x0000000211007209 */ /* 0x000fe40007810000 */
[----:B------:R-:W-:Y:S02]  /*6ac0*/  ISETP.GT.AND P0, PT, R5, 0x1, !P0 ;  /* 0x000000010500780c */ /* 0x000fe40004704270 */
[----:B------:R-:W-:Y:S02]  /*6ad0*/  FSEL R135, R50, -INF , !P2 ;  /* 0xff80000032877808 */ /* 0x000fe40005000000 */
[C---:B------:R-:W-:Y:S02]  /*6ae0*/  ISETP.LT.OR P0, PT, R4.reuse, 0x2, P0 ;  /* 0x000000020400780c */ /* 0x040fe40000701670 */
[C---:B------:R-:W-:Y:S02]  /*6af0*/  ISETP.LT.OR P1, PT, R4.reuse, 0x5a, P1 ;  /* 0x0000005a0400780c */ /* 0x040fe40000f21670 */
        /* <DEDUP_REMOVED lines=10> */
[C---:B------:R-:W-:Y:S04]  /*6ba0*/  ISETP.LT.OR P0, PT, R4.reuse, 0xa, P0 ;  /* 0x0000000a0400780c */ /* 0x040fe80000701670 */
        /* <DEDUP_REMOVED lines=80> */
[C---:B------:R-:W-:Y:S02]  /*70b0*/  ISETP.LT.OR P0, PT, R4.reuse, 0x3a, P0 ;  /* 0x0000003a0400780c */ /* 0x040fe40000701670 */
        /* <DEDUP_REMOVED lines=14> */
[----:B------:R-:W-:Y:S01]  /*71a0*/  FMNMX.FTZ R0, R229, R0, !PT ;  /* 0x00000000e5007209 */ /* 0x000fe20007810000 */
[----:B------:R-:W1:Y:S01]  /*71b0*/  SHFL.BFLY PT, R6, R7, 0x2, 0x1f ;  /* 0x0c401f0007067f89 */ /* 0x000e6200000e0000 */
[----:B------:R-:W-:Y:S02]  /*71c0*/  FSEL R223, R39, -INF , !P0 ;  /* 0xff80000027df7808 */ /* 0x000fe40004000000 */
[----:B------:R-:W-:Y:S02]  /*71d0*/  LOP3.LUT P0, RZ, R215, 0x8, RZ, 0xc0, !PT ;  /* 0x00000008d7ff7812 */ /* 0x000fe4000780c0ff */
[----:B------:R-:W-:Y:S02]  /*71e0*/  FMNMX.FTZ R0, R223, R0, !PT ;  /* 0x00000000df007209 */ /* 0x000fe40007810000 */
[----:B------:R-:W-:Y:S01]  /*71f0*/  ISETP.GT.AND P0, PT, R5, 0x48, !P0 ;  /* 0x000000480500780c */ /* 0x000fe20004704270 */
[----:B------:R-:W-:Y:S03]  /*7200*/  LDSM.16.MT88.4 R36, [R200+0x100] ;  /* 0x00010000c824783b */ /* 0x000fe60000004200 */
        /* <DEDUP_REMOVED lines=19> */
[----:B------:R-:W-:Y:S03]  /*7340*/  FMNMX.FTZ R0, R139, R0, !PT ;  /* 0x000000008b007209 */ /* 0x000fe60007810000 */
[----:B------:R-:W-:Y:S01]  /*7350*/  LDSM.16.MT88.4 R44, [R204+0x3100] ;  /* 0x00310000cc2c783b */ /* 0x000fe20000004200 */
[----:B------:R-:W-:Y:S04]  /*7360*/  FMNMX.FTZ R0, R135, R0, !PT ;  /* 0x0000000087007209 */ /* 0x000fe80007810000 */
[----:B------:R-:W-:Y:S05]  /*7370*/  FMNMX.FTZ R7, R117, R0, !PT ;  /* 0x0000000075077209 */ /* 0x000fea0007810000 */
[----:B------:R-:W2:Y:S01]  /*7380*/  SHFL.BFLY PT, R4, R7, 0x2, 0x1f ;  /* 0x0c401f0007047f89 */ /* 0x000ea200000e0000 */
[----:B-1----:R-:W-:Y:S04]  /*7390*/  FMNMX.FTZ R0, R6, R15, !PT ;  /* 0x0000000f06007209 */ /* 0x002fe80007810000 */
[C---:B------:R-:W-:Y:S01]  /*73a0*/  FSETP.NEU.FTZ.AND P0, PT, R0.reuse, -INF , PT ;  /* 0xff8000000000780b */ /* 0x040fe20003f1d000 */
[C---:B------:R-:W-:Y:S03]  /*73b0*/  FMUL.FTZ R155, R0.reuse, c[0x0][0x2d0] ;  /* 0x0000b400009b7a20 */ /* 0x040fe60000410000 */
[----:B------:R-:W-:Y:S02]  /*73c0*/  FSEL R6, R0, RZ, P0 ;  /* 0x000000ff00067208 */ /* 0x000fe40000000000 */
[----:B------:R-:W-:Y:S03]  /*73d0*/  FSEL R155, R155, RZ, P0 ;  /* 0x000000ff9b9b7208 */ /* 0x000fe60000000000 */
[----:B------:R-:W-:Y:S02]  /*73e0*/  FADD.FTZ R3, -R6, R3 ;  /* 0x0000000306037221 */ /* 0x000fe40000010100 */
[--C-:B------:R-:W-:Y:S02]  /*73f0*/  FFMA.FTZ R119, R118, c[0x0][0x2d0], -R155.reuse ;  /* 0x0000b40076777a23 */ /* 0x100fe4000001089b */
[--C-:B------:R-:W-:Y:S01]  /*7400*/  FFMA.FTZ R118, R116, c[0x0][0x2d0], -R155.reuse ;  /* 0x0000b40074767a23 */ /* 0x100fe2000001089b */
[----:B--2---:R-:W-:Y:S01]  /*7410*/  FMNMX.FTZ R5, R7, R4, !PT ;  /* 0x0000000407057209 */ /* 0x004fe20007810000 */
[--C-:B------:R-:W-:Y:S02]  /*7420*/  FFMA.FTZ R129, R8, c[0x0][0x2d0], -R155.reuse ;  /* 0x0000b40008817a23 */ /* 0x100fe4000001089b */
[--C-:B------:R-:W-:Y:S01]  /*7430*/  FFMA.FTZ R128, R120, c[0x0][0x2d0], -R155.reuse ;  /* 0x0000b40078807a23 */ /* 0x100fe2000001089b */
[----:B------:R-:W-:Y:S01]  /*7440*/  MUFU.EX2 R119, R119 ;  /* 0x0000007700777308 */ /* 0x000fe20000000800 */
[----:B------:R-:W1:Y:S01]  /*7450*/  SHFL.BFLY PT, R4, R5, 0x1, 0x1f ;  /* 0x0c201f0005047f89 */ /* 0x000e6200000e0000 */
[--C-:B------:R-:W-:Y:S02]  /*7460*/  FFMA.FTZ R137, R164, c[0x0][0x2d0], -R155.reuse ;  /* 0x0000b400a4897a23 */ /* 0x100fe4000001089b */
[--C-:B------:R-:W-:Y:S02]  /*7470*/  FFMA.FTZ R144, R144, c[0x0][0x2d0], -R155.reuse ;  /* 0x0000b40090907a23 */ /* 0x100fe4000001089b */
[--C-:B------:R-:W-:Y:S02]  /*7480*/  FFMA.FTZ R147, R154, c[0x0][0x2d0], -R155.reuse ;  /* 0x0000b4009a937a23 */ /* 0x100fe4000001089b */
[--C-:B------:R-:W-:Y:S02]  /*7490*/  FFMA.FTZ R152, R152, c[0x0][0x2d0], -R155.reuse ;  /* 0x0000b40098987a23 */ /* 0x100fe4000001089b */
[----:B------:R-:W2:Y:S01]  /*74a0*/  MUFU.EX2 R128, R128 ;  /* 0x0000008000807308 */ /* 0x000ea20000000800 */
        /* <DEDUP_REMOVED lines=17> */
[----:B--2---:R-:W-:Y:S01]  /*75c0*/  F2FP.BF16.PACK_AB R120, R119, R128 ;  /* 0x000000807778723e */ /* 0x004fe200000010ff */
[----:B------:R-:W-:Y:S01]  /*75d0*/  FADD.FTZ R5, -R5, R2 ;  /* 0x0000000205057221 */ /* 0x000fe20000010100 */
[----:B------:R-:W-:Y:S01]  /*75e0*/  ISETP.GT.AND P0, PT, R186, R183, PT ;  /* 0x000000b7ba00720c */ /* 0x000fe20003f04270 */
[--C-:B------:R-:W-:Y:S01]  /*75f0*/  FFMA.FTZ R132, R13, c[0x0][0x2d0], -R134.reuse ;  /* 0x0000b4000d847a23 */ /* 0x100fe20000010886 */
[----:B------:R-:W2:Y:S01]  /*7600*/  MUFU.EX2 R129, R129 ;  /* 0x0000008100817308 */ /* 0x000ea20000000800 */
[----:B------:R-:W3:Y:S01]  /*7610*/  LDSM.16.MT88.4 R12, [R204+0x100] ;  /* 0x00010000cc0c783b */ /* 0x000ee20000004200 */
[--C-:B------:R-:W-:Y:S02]  /*7620*/  FFMA.FTZ R133, R17, c[0x0][0x2d0], -R134.reuse ;  /* 0x0000b40011857a23 */ /* 0x100fe40000010886 */
        /* <DEDUP_REMOVED lines=43> */
[----:B------:R-:W2:Y:S01]  /*78e0*/  MUFU.EX2 R144, R144 ;  /* 0x0000009000907308 */ /* 0x000ea20000000800 */
[----:B------:R-:W-:Y:S01]  /*78f0*/  FMUL.FTZ R51, R2, R107 ;  /* 0x0000006b02337220 */ /* 0x000fe20000410000 */
[----:B------:R-:W-:Y:S01]  /*7900*/  LDSM.16.MT88.4 R80, [R204+0x900] ;  /* 0x00090000cc50783b */ /* 0x000fe20000004200 */
[C---:B------:R-:W-:Y:S01]  /*7910*/  FMUL.FTZ R53, R3.reuse, R53 ;  /* 0x0000003503357220 */ /* 0x040fe20000410000 */
[----:B-1----:R-:W-:Y:S01]  /*7920*/  F2FP.BF16.PACK_AB R123, R130, R131 ;  /* 0x00000083827b723e */ /* 0x002fe200000010ff */
[C---:B------:R-:W-:Y:S02]  /*7930*/  FMUL.FTZ R54, R2.reuse, R54 ;  /* 0x0000003602367220 */ /* 0x040fe40000410000 */
[C---:B------:R-:W-:Y:S02]  /*7940*/  FMUL.FTZ R55, R2.reuse, R55 ;  /* 0x0000003702377220 */ /* 0x040fe40000410000 */
[C---:B------:R-:W-:Y:S01]  /*7950*/  FMUL.FTZ R56, R3.reuse, R56 ;  /* 0x0000003803387220 */ /* 0x040fe20000410000 */
[----:B------:R-:W-:Y:S01]  /*7960*/  LDSM.16.MT88.4 R88, [R200+0x900] ;  /* 0x00090000c858783b */ /* 0x000fe20000004200 */
[C---:B---3--:R-:W-:Y:S01]  /*7970*/  HMMA.16816.F32.BF16 R4, R120.reuse, R12, R4 ;  /* 0x0000000c7804723c */ /* 0x048fe20000041804 */
[----:B------:R-:W-:Y:S04]  /*7980*/  MUFU.EX2 R147, R147 ;  /* 0x0000009300937308 */ /* 0x000fe80000000800 */
[C---:B------:R-:W-:Y:S02]  /*7990*/  FMUL.FTZ R57, R3.reuse, R57 ;  /* 0x0000003903397220 */ /* 0x040fe40000410000 */
[----:B------:R-:W-:Y:S01]  /*79a0*/  LDSM.16.MT88.4 R96, [R200+0x2900] ;  /* 0x00290000c860783b */ /* 0x000fe20000004200 */
        /* <DEDUP_REMOVED lines=8> */
[C---:B------:R-:W-:Y:S01]  /*7a30*/  FMUL.FTZ R58, R2.reuse, R58 ;  /* 0x0000003a023a7220 */ /* 0x040fe20000410000 */
[----:B------:R-:W1:Y:S01]  /*7a40*/  LDSM.16.MT88.4 R68, [R202+0x3100] ;  /* 0x00310000ca44783b */ /* 0x000e620000004200 */
[C---:B------:R-:W-:Y:S02]  /*7a50*/  FMUL.FTZ R59, R2.reuse, R59 ;  /* 0x0000003b023b7220 */ /* 0x040fe40000410000 */
[C---:B------:R-:W-:Y:S01]  /*7a60*/  FMUL.FTZ R60, R3.reuse, R60 ;  /* 0x0000003c033c7220 */ /* 0x040fe20000410000 */
[C---:B------:R-:W-:Y:S03]  /*7a70*/  HMMA.16816.F32.BF16 R12, R120.reuse, R20, R12 ;  /* 0x00000014780c723c */ /* 0x040fe6000004180c */
[C---:B------:R-:W-:Y:S01]  /*7a80*/  FMUL.FTZ R61, R3.reuse, R61 ;  /* 0x0000003d033d7220 */ /* 0x040fe20000410000 */
[----:B------:R-:W3:Y:S01]  /*7a90*/  MUFU.EX2 R165, R165 ;  /* 0x000000a500a57308 */ /* 0x000ee20000000800 */
        /* <DEDUP_REMOVED lines=8> */
[----:B------:R-:W4:Y:S01]  /*7b20*/  LDSM.16.MT88.4 R76, [R200+0x3100] ;  /* 0x00310000c84c783b */ /* 0x000f220000004200 */
[C---:B------:R-:W-:Y:S02]  /*7b30*/  FMUL.FTZ R64, R3.reuse, R64 ;  /* 0x0000004003407220 */ /* 0x040fe40000410000 */
[C---:B------:R-:W-:Y:S01]  /*7b40*/  FMUL.FTZ R65, R3.reuse, R65 ;  /* 0x0000004103417220 */ /* 0x040fe20000410000 */
[----:B------:R-:W-:Y:S01]  /*7b50*/  MUFU.EX2 R226, R226 ;  /* 0x000000e200e27308 */ /* 0x000fe20000000800 */
[C---:B------:R-:W-:Y:S03]  /*7b60*/  HMMA.16816.F32.BF16 R20, R120.reuse, R28, R20 ;  /* 0x0000001c7814723c */ /* 0x040fe60000041814 */
[C---:B------:R-:W-:Y:S02]  /*7b70*/  FMUL.FTZ R66, R2.reuse, R66 ;  /* 0x0000004202427220 */ /* 0x040fe40000410000 */
[C---:B------:R-:W-:Y:S02]  /*7b80*/  FMUL.FTZ R67, R2.reuse, R67 ;  /* 0x0000004302437220 */ /* 0x040fe40000410000 */
        /* <DEDUP_REMOVED lines=10> */
[--C-:B------:R-:W-:Y:S02]  /*7c30*/  FFMA.FTZ R225, R232, c[0x0][0x2d0], -R155.reuse ;  /* 0x0000b400e8e17a23 */ /* 0x100fe4000001089b */
[C---:B------:R-:W-:Y:S02]  /*7c40*/  HMMA.16816.F32.BF16 R28, R120.reuse, R36, R28 ;  /* 0x00000024781c723c */ /* 0x040fe4000004181c */
[----:B------:R-:W-:Y:S01]  /*7c50*/  MUFU.EX2 R164, R164 ;  /* 0x000000a400a47308 */ /* 0x000fe20000000800 */
[--C-:B------:R-:W-:Y:S02]  /*7c60*/  FFMA.FTZ R227, R230, c[0x0][0x2d0], -R155.reuse ;  /* 0x0000b400e6e37a23 */ /* 0x100fe4000001089b */
[--C-:B------:R-:W-:Y:S02]  /*7c70*/  FFMA.FTZ R230, R239, c[0x0][0x2d0], -R134.reuse ;  /* 0x0000b400efe67a23 */ /* 0x100fe40000010886 */
[C---:B------:R-:W-:Y:S01]  /*7c80*/  FMUL.FTZ R36, R3.reuse, R92 ;  /* 0x0000005c03247220 */ /* 0x040fe20000410000 */
[C---:B------:R-:W-:Y:S04]  /*7c90*/  HMMA.16816.F32.BF16 R32, R120.reuse, R38, R32 ;  /* 0x000000267820723c */ /* 0x040fe80000041820 */
[----:B------:R-:W-:Y:S01]  /*7ca0*/  FMUL.FTZ R37, R3, R93 ;  /* 0x0000005d03257220 */ /* 0x000fe20000410000 */
[----:B------:R-:W5:Y:S01]  /*7cb0*/  MUFU.EX2 R167, R167 ;  /* 0x000000a700a77308 */ /* 0x000f620000000800 */
        /* <DEDUP_REMOVED lines=16> */
[----:B------:R-:W-:Y:S03]  /*7dc0*/  MUFU.EX2 R230, R230 ;  /* 0x000000e600e67308 */ /* 0x000fe60000000800 */
[----:B------:R-:W-:Y:S02]  /*7dd0*/  FMUL.FTZ R47, R2, R103 ;  /* 0x00000067022f7220 */ /* 0x000fe40000410000 */
[----:B------:R-:W-:Y:S01]  /*7de0*/  LDSM.16.MT88.4 R100, [R204+0x5900] ;  /* 0x00590000cc64783b */ /* 0x000fe20000004200 */
[--C-:B------:R-:W-:Y:S02]  /*7df0*/  FFMA.FTZ R243, R243, c[0x0][0x2d0], -R134.reuse ;  /* 0x0000b400f3f37a23 */ /* 0x100fe40000010886 */
[--C-:B------:R-:W-:Y:S02]  /*7e00*/  FFMA.FTZ R240, R241, c[0x0][0x2d0], -R134.reuse ;  /* 0x0000b400f1f07a23 */ /* 0x100fe40000010886 */
[C---:B-1----:R-:W-:Y:S01]  /*7e10*/  HMMA.16816.F32.BF16 R44, R120.reuse, R68, R44 ;  /* 0x00000044782c723c */ /* 0x042fe2000004182c */
[----:B------:R-:W1:Y:S02]  /*7e20*/  MUFU.EX2 R231, R231 ;  /* 0x000000e700e77308 */ /* 0x000e640000000800 */
[--C-:B------:R-:W-:Y:S02]  /*7e30*/  FFMA.FTZ R237, R237, c[0x0][0x2d0], -R134.reuse ;  /* 0x0000b400eded7a23 */ /* 0x100fe40000010886 */
[--C-:B------:R-:W-:Y:S02]  /*7e40*/  FFMA.FTZ R241, R224, c[0x0][0x2d0], -R155.reuse ;  /* 0x0000b400e0f17a23 */ /* 0x100fe4000001089b */
[----:B--2---:R-:W-:Y:S01]  /*7e50*/  F2FP.BF16.PACK_AB R68, R144, R137 ;  /* 0x000000899044723e */ /* 0x004fe200000010ff */
[C---:B------:R-:W-:Y:S03]  /*7e60*/  HMMA.16816.F32.BF16 R48, R120.reuse, R70, R48 ;  /* 0x000000467830723c */ /* 0x040fe60000041830 */
[----:B------:R-:W-:Y:S01]  /*7e70*/  MUFU.EX2 R232, R232 ;  /* 0x000000e800e87308 */ /* 0x000fe20000000800 */
[----:B---3--:R-:W-:Y:S01]  /*7e80*/  F2FP.BF16.PACK_AB R69, R165, R154 ;  /* 0x0000009aa545723e */ /* 0x008fe200000010ff */
[--C-:B------:R-:W-:Y:S02]  /*7e90*/  FFMA.FTZ R245, R166, c[0x0][0x2d0], -R155.reuse ;  /* 0x0000b400a6f57a23 */ /* 0x100fe4000001089b */
[----:B------:R-:W-:Y:S01]  /*7ea0*/  F2FP.BF16.PACK_AB R70, R152, R147 ;  /* 0x000000939846723e */ /* 0x000fe200000010ff */
[C---:B------:R-:W-:Y:S04]  /*7eb0*/  HMMA.16816.F32.BF16 R52, R120.reuse, R72, R52 ;  /* 0x000000487834723c */ /* 0x040fe80000041834 */
[----:B-----5:R-:W-:Y:S01]  /*7ec0*/  F2FP.BF16.PACK_AB R71, R167, R164 ;  /* 0x000000a4a747723e */ /* 0x020fe200000010ff */
[----:B------:R-:W2:Y:S01]  /*7ed0*/  MUFU.EX2 R233, R233 ;  /* 0x000000e900e97308 */ /* 0x000ea20000000800 */
[--C-:B------:R-:W-:Y:S02]  /*7ee0*/  FFMA.FTZ R166, R229, c[0x0][0x2d0], -R134.reuse ;  /* 0x0000b400e5a67a23 */ /* 0x100fe40000010886 */
[C---:B------:R-:W-:Y:S01]  /*7ef0*/  HMMA.16816.F32.BF16 R56, R120.reuse, R74, R56 ;  /* 0x0000004a7838723c */ /* 0x040fe20000041838 */
[----:B------:R-:W3:Y:S03]  /*7f00*/  LDSM.16.MT88.4 R72, [R202+0x900] ;  /* 0x00090000ca48783b */ /* 0x000ee60000004200 */
[--C-:B------:R-:W-:Y:S02]  /*7f10*/  FFMA.FTZ R223, R223, c[0x0][0x2d0], -R134.reuse ;  /* 0x0000b400dfdf7a23 */ /* 0x100fe40000010886 */
[--C-:B------:R-:W-:Y:S01]  /*7f20*/  FFMA.FTZ R187, R187, c[0x0][0x2d0], -R134.reuse ;  /* 0x0000b400bbbb7a23 */ /* 0x100fe20000010886 */
[----:B------:R-:W-:Y:S01]  /*7f30*/  MUFU.EX2 R235, R235 ;  /* 0x000000eb00eb7308 */ /* 0x000fe20000000800 */
[C---:B----4-:R-:W-:Y:S04]  /*7f40*/  HMMA.16816.F32.BF16 R60, R120.reuse, R76, R60 ;  /* 0x0000004c783c723c */ /* 0x050fe8000004183c */
[--C-:B------:R-:W-:Y:S02]  /*7f50*/  FFMA.FTZ R224, R185, c[0x0][0x2d0], -R134.reuse ;  /* 0x0000b400b9e07a23 */ /* 0x100fe40000010886 */
[----:B------:R-:W-:Y:S02]  /*7f60*/  FFMA.FTZ R155, R136, c[0x0][0x2d0], -R155 ;  /* 0x0000b400889b7a23 */ /* 0x000fe4000001089b */
[----:B------:R-:W-:Y:S01]  /*7f70*/  HMMA.16816.F32.BF16 R64, R120, R78, R64 ;  /* 0x0000004e7840723c */ /* 0x000fe20000041840 */
[----:B------:R-:W4:Y:S01]  /*7f80*/  LDSM.16.MT88.4 R76, [R204+0x3900] ;  /* 0x00390000cc4c783b */ /* 0x000f220000004200 */
[----:B------:R-:W-:Y:S02]  /*7f90*/  MUFU.EX2 R239, R239 ;  /* 0x000000ef00ef7308 */ /* 0x000fe40000000800 */
[--C-:B------:R-:W-:Y:S02]  /*7fa0*/  FFMA.FTZ R136, R153, c[0x0][0x2d0], -R134.reuse ;  /* 0x0000b40099887a23 */ /* 0x100fe40000010886 */
[--C-:B------:R-:W-:Y:S02]  /*7fb0*/  FFMA.FTZ R139, R139, c[0x0][0x2d0], -R134.reuse ;  /* 0x0000b4008b8b7a23 */ /* 0x100fe40000010886 */
[C---:B------:R-:W-:Y:S04]  /*7fc0*/  HMMA.16816.F32.BF16 R4, R68.reuse, R80, R4 ;  /* 0x000000504404723c */ /* 0x040fe80000041804 */
[----:B------:R-:W-:Y:S01]  /*7fd0*/  MUFU.EX2 R238, R238 ;  /* 0x000000ee00ee7308 */ /* 0x000fe20000000800 */
[--C-:B------:R-:W-:Y:S02]  /*7fe0*/  FFMA.FTZ R135, R135, c[0x0][0x2d0], -R134.reuse ;  /* 0x0000b40087877a23 */ /* 0x100fe40000010886 */
[----:B------:R-:W-:Y:S01]  /*7ff0*/  FFMA.FTZ R134, R117, c[0x0][0x2d0], -R134 ;  /* 0x0000b40075867a23 */ /* 0x000fe20000010886 */
[C---:B------:R-:W-:Y:S01]  /*8000*/  HMMA.16816.F32.BF16 R8, R68.reuse, R82, R8 ;  /* 0x000000524408723c */ /* 0x040fe20000041808 */
[----:B------:R-:W-:Y:S03]  /*8010*/  LDSM.16.MT88.4 R80, [R201+0x3900] ;  /* 0x00390000c950783b */ /* 0x000fe60000004200 */
[----:B------:R-:W-:Y:S02]  /*8020*/  FFMA.FTZ R128, R3, R216, R128 ;  /* 0x000000d803807223 */ /* 0x000fe40000010080 */
[----:B------:R-:W-:Y:S01]  /*8030*/  MUFU.EX2 R243, R243 ;  /* 0x000000f300f37308 */ /* 0x000fe20000000800 */
[----:B------:R-:W-:Y:S01]  /*8040*/  FFMA.FTZ R133, R2, R217, R133 ;  /* 0x000000d902857223 */ /* 0x000fe20000010085 */
[C---:B---3--:R-:W-:Y:S04]  /*8050*/  HMMA.16816.F32.BF16 R12, R68.reuse, R72, R12 ;  /* 0x00000048440c723c */ /* 0x048fe8000004180c */
[----:B------:R-:W-:Y:S02]  /*8060*/  FADD.FTZ R119, R119, R128 ;  /* 0x0000008077777221 */ /* 0x000fe40000010000 */
[----:B------:R-:W-:Y:S02]  /*8070*/  FADD.FTZ R132, R132, R133 ;  /* 0x0000008584847221 */ /* 0x000fe40000010000 */
[----:B------:R-:W-:Y:S01]  /*8080*/  MUFU.EX2 R240, R240 ;  /* 0x000000f000f07308 */ /* 0x000fe20000000800 */
[C---:B------:R-:W-:Y:S01]  /*8090*/  HMMA.16816.F32.BF16 R16, R68.reuse, R74, R16 ;  /* 0x0000004a4410723c */ /* 0x040fe20000041810 */
[----:B------:R-:W3:Y:S02]  /*80a0*/  LDSM.16.MT88.4 R72, [R202+0x3900] ;  /* 0x00390000ca48783b */ /* 0x000ee40000004200 */
[----:B------:R-:W-:Y:S02]  /*80b0*/  FADD.FTZ R118, R118, R119 ;  /* 0x0000007776767221 */ /* 0x000fe40000010000 */
[----:B------:R-:W-:Y:S03]  /*80c0*/  FADD.FTZ R3, R131, R132 ;  /* 0x0000008483037221 */ /* 0x000fe60000010000 */
[C---:B------:R-:W-:Y:S01]  /*80d0*/  HMMA.16816.F32.BF16 R20, R68.reuse, R84, R20 ;  /* 0x000000544414723c */ /* 0x040fe20000041814 */
[----:B------:R-:W-:Y:S03]  /*80e0*/  MUFU.EX2 R237, R237 ;  /* 0x000000ed00ed7308 */ /* 0x000fe60000000800 */
[----:B------:R-:W-:Y:S02]  /*80f0*/  FADD.FTZ R118, R129, R118 ;  /* 0x0000007681767221 */ /* 0x000fe40000010000 */
[----:B------:R-:W-:Y:S02]  /*8100*/  FADD.FTZ R3, R130, R3 ;  /* 0x0000000382037221 */ /* 0x000fe40000010000 */
[C---:B------:R-:W-:Y:S01]  /*8110*/  HMMA.16816.F32.BF16 R24, R68.reuse, R86, R24 ;  /* 0x000000564418723c */ /* 0x040fe20000041818 */
[----:B------:R-:W5:Y:S02]  /*8120*/  LDSM.16.MT88.4 R84, [R200+0x3900] ;  /* 0x00390000c854783b */ /* 0x000f640000004200 */
        /* <DEDUP_REMOVED lines=12> */
[C---:B----4-:R-:W-:Y:S04]  /*81f0*/  HMMA.16816.F32.BF16 R36, R68.reuse, R76, R36 ;  /* 0x0000004c4424723c */ /* 0x050fe80000041824 */
[----:B------:R-:W-:Y:S02]  /*8200*/  FADD.FTZ R152, R152, R147 ;  /* 0x0000009398987221 */ /* 0x000fe40000010000 */
[----:B------:R-:W-:Y:S02]  /*8210*/  FADD.FTZ R167, R167, R164 ;  /* 0x000000a4a7a77221 */ /* 0x000fe40000010000 */
        /* <DEDUP_REMOVED lines=8> */
[C---:B------:R-:W-:Y:S08]  /*82a0*/  HMMA.16816.F32.BF16 R52, R68.reuse, R80, R52 ;  /* 0x000000504434723c */ /* 0x040ff00000041834 */
[C---:B------:R-:W-:Y:S01]  /*82b0*/  HMMA.16816.F32.BF16 R56, R68.reuse, R82, R56 ;  /* 0x000000524438723c */ /* 0x040fe20000041838 */
[----:B------:R-:W4:Y:S01]  /*82c0*/  LDSM.16.MT88.4 R80, [R201+0x1100] ;  /* 0x00110000c950783b */ /* 0x000f220000004200 */
[----:B------:R-:W-:Y:S06]  /*82d0*/  MUFU.EX2 R187, R187 ;  /* 0x000000bb00bb7308 */ /* 0x000fec0000000800 */
[C---:B-----5:R-:W-:Y:S04]  /*82e0*/  HMMA.16816.F32.BF16 R60, R68.reuse, R84, R60 ;  /* 0x00000054443c723c */ /* 0x060fe8000004183c */
[----:B------:R-:W-:Y:S04]  /*82f0*/  MUFU.EX2 R224, R224 ;  /* 0x000000e000e07308 */ /* 0x000fe80000000800 */
[----:B------:R-:W-:Y:S01]  /*8300*/  HMMA.16816.F32.BF16 R64, R68, R86, R64 ;  /* 0x000000564440723c */ /* 0x000fe20000041840 */
[----:B------:R-:W5:Y:S05]  /*8310*/  LDSM.16.MT88.4 R84, [R200+0x1100] ;  /* 0x00110000c854783b */ /* 0x000f6a0000004200 */
[----:B------:R-:W-:Y:S01]  /*8320*/  MUFU.EX2 R146, R146 ;  /* 0x0000009200927308 */ /* 0x000fe20000000800 */
[----:B------:R-:W-:Y:S01]  /*8330*/  F2FP.BF16.PACK_AB R68, R222, R225 ;  /* 0x000000e1de44723e */ /* 0x000fe200000010ff */
[----:B------:R-:W-:Y:S01]  /*8340*/  FADD.FTZ R225, R225, R152 ;  /* 0x00000098e1e17221 */ /* 0x000fe20000010000 */
[----:B------:R-:W-:Y:S03]  /*8350*/  F2FP.BF16.PACK_AB R70, R227, R226 ;  /* 0x000000e2e346723e */ /* 0x000fe600000010ff */
[----:B-1----:R-:W-:Y:S01]  /*8360*/  F2FP.BF16.PACK_AB R69, R231, R230 ;  /* 0x000000e6e745723e */ /* 0x002fe200000010ff */
[----:B------:R-:W-:Y:S01]  /*8370*/  FADD.FTZ R230, R230, R167 ;  /* 0x000000a7e6e67221 */ /* 0x000fe20000010000 */
[----:B--2---:R-:W-:Y:S01]  /*8380*/  F2FP.BF16.PACK_AB R71, R233, R232 ;  /* 0x000000e8e947723e */ /* 0x004fe200000010ff */
[----:B------:R-:W-:Y:S01]  /*8390*/  FADD.FTZ R225, R222, R225 ;  /* 0x000000e1dee17221 */ /* 0x000fe20000010000 */
[----:B------:R-:W1:Y:S01]  /*83a0*/  MUFU.EX2 R145, R145 ;  /* 0x0000009100917308 */ /* 0x000e620000000800 */
[----:B------:R-:W-:Y:S02]  /*83b0*/  FADD.FTZ R231, R231, R230 ;  /* 0x000000e6e7e77221 */ /* 0x000fe40000010000 */
[----:B------:R-:W-:Y:S02]  /*83c0*/  FADD.FTZ R226, R226, R225 ;  /* 0x000000e1e2e27221 */ /* 0x000fe40000010000 */
[C---:B---3--:R-:W-:Y:S03]  /*83d0*/  HMMA.16816.F32.BF16 R4, R68.reuse, R72, R4 ;  /* 0x000000484404723c */ /* 0x048fe60000041804 */
[----:B------:R-:W-:Y:S02]  /*83e0*/  FADD.FTZ R232, R232, R231 ;  /* 0x000000e7e8e87221 */ /* 0x000fe40000010000 */
[----:B------:R-:W-:Y:S01]  /*83f0*/  MUFU.EX2 R138, R138 ;  /* 0x0000008a008a7308 */ /* 0x000fe20000000800 */
[----:B------:R-:W-:Y:S02]  /*8400*/  FADD.FTZ R227, R227, R226 ;  /* 0x000000e2e3e37221 */ /* 0x000fe40000010000 */
[C---:B------:R-:W-:Y:S01]  /*8410*/  HMMA.16816.F32.BF16 R8, R68.reuse, R74, R8 ;  /* 0x0000004a4408723c */ /* 0x040fe20000041808 */
[----:B------:R-:W2:Y:S03]  /*8420*/  LDSM.16.MT88.4 R72, [R204+0x4100] ;  /* 0x00410000cc48783b */ /* 0x000ea60000004200 */
[----:B------:R-:W-:Y:S03]  /*8430*/  FADD.FTZ R233, R233, R232 ;  /* 0x000000e8e9e97221 */ /* 0x000fe60000010000 */
[----:B------:R-:W3:Y:S01]  /*8440*/  MUFU.EX2 R155, R155 ;  /* 0x0000009b009b7308 */ /* 0x000ee20000000800 */
[C---:B------:R-:W-:Y:S04]  /*8450*/  HMMA.16816.F32.BF16 R12, R68.reuse, R76, R12 ;  /* 0x0000004c440c723c */ /* 0x040fe8000004180c */
[----:B-1----:R-:W-:Y:S04]  /*8460*/  F2FP.BF16.PACK_AB R120, R145, R146 ;  /* 0x000000929178723e */ /* 0x002fe800000010ff */
[C---:B------:R-:W-:Y:S01]  /*8470*/  HMMA.16816.F32.BF16 R16, R68.reuse, R78, R16 ;  /* 0x0000004e4410723c */ /* 0x040fe20000041810 */
[----:B------:R-:W1:Y:S01]  /*8480*/  LDSM.16.MT88.4 R76, [R202+0x4100] ;  /* 0x00410000ca4c783b */ /* 0x000e620000004200 */
[----:B------:R-:W-:Y:S06]  /*8490*/  MUFU.EX2 R136, R136 ;  /* 0x0000008800887308 */ /* 0x000fec0000000800 */
[C---:B----4-:R-:W-:Y:S04]  /*84a0*/  HMMA.16816.F32.BF16 R20, R68.reuse, R80, R20 ;  /* 0x000000504414723c */ /* 0x050fe80000041814 */
[----:B------:R-:W4:Y:S01]  /*84b0*/  MUFU.EX2 R139, R139 ;  /* 0x0000008b008b7308 */ /* 0x000f220000000800 */
[----:B---3--:R-:W-:Y:S03]  /*84c0*/  F2FP.BF16.PACK_AB R122, R155, R138 ;  /* 0x0000008a9b7a723e */ /* 0x008fe600000010ff */
[C---:B------:R-:W-:Y:S01]  /*84d0*/  HMMA.16816.F32.BF16 R24, R68.reuse, R82, R24 ;  /* 0x000000524418723c */ /* 0x040fe20000041818 */
[----:B------:R-:W3:Y:S05]  /*84e0*/  LDSM.16.MT88.4 R80, [R201+0x4100] ;  /* 0x00410000c950783b */ /* 0x000eea0000004200 */
[----:B------:R-:W-:Y:S02]  /*84f0*/  MUFU.EX2 R135, R135 ;  /* 0x0000008700877308 */ /* 0x000fe40000000800 */
[C---:B-----5:R-:W-:Y:S08]  /*8500*/  HMMA.16816.F32.BF16 R28, R68.reuse, R84, R28 ;  /* 0x00000054441c723c */ /* 0x060ff0000004181c */
[C---:B------:R-:W-:Y:S01]  /*8510*/  HMMA.16816.F32.BF16 R32, R68.reuse, R86, R32 ;  /* 0x000000564420723c */ /* 0x040fe20000041820 */
[----:B------:R-:W5:Y:S01]  /*8520*/  LDSM.16.MT88.4 R84, [R204+0x1900] ;  /* 0x00190000cc54783b */ /* 0x000f620000004200 */
[----:B------:R-:W3:Y:S02]  /*8530*/  MUFU.EX2 R134, R134 ;  /* 0x0000008600867308 */ /* 0x000ee40000000800 */
[----:B----4-:R-:W-:Y:S04]  /*8540*/  F2FP.BF16.PACK_AB R121, R139, R136 ;  /* 0x000000888b79723e */ /* 0x010fe800000010ff */
[C---:B--2---:R-:W-:Y:S08]  /*8550*/  HMMA.16816.F32.BF16 R36, R68.reuse, R72, R36 ;  /* 0x000000484424723c */ /* 0x044ff00000041824 */
[C---:B------:R-:W-:Y:S01]  /*8560*/  HMMA.16816.F32.BF16 R40, R68.reuse, R74, R40 ;  /* 0x0000004a4428723c */ /* 0x040fe20000041828 */
[----:B------:R-:W2:Y:S07]  /*8570*/  LDSM.16.MT88.4 R72, [R202+0x1900] ;  /* 0x00190000ca48783b */ /* 0x000eae0000004200 */
[C---:B-1----:R-:W-:Y:S04]  /*8580*/  HMMA.16816.F32.BF16 R44, R68.reuse, R76, R44 ;  /* 0x0000004c442c723c */ /* 0x042fe8000004182c */
[----:B---3--:R-:W-:Y:S04]  /*8590*/  F2FP.BF16.PACK_AB R123, R134, R135 ;  /* 0x00000087867b723e */ /* 0x008fe800000010ff */
[C---:B------:R-:W-:Y:S01]  /*85a0*/  HMMA.16816.F32.BF16 R48, R68.reuse, R78, R48 ;  /* 0x0000004e4430723c */ /* 0x040fe20000041830 */
[----:B------:R-:W1:Y:S07]  /*85b0*/  LDSM.16.MT88.4 R76, [R201+0x1900] ;  /* 0x00190000c94c783b */ /* 0x000e6e0000004200 */
        /* <DEDUP_REMOVED lines=20> */
[----:B------:R-:W4:Y:S03]  /*8700*/  LDSM.16.MT88.4 R84, [R204+0x4900] ;  /* 0x00490000cc54783b */ /* 0x000f260000004200 */
        /* <DEDUP_REMOVED lines=13> */
[C---:B---3--:R-:W-:Y:S04]  /*87e0*/  HMMA.16816.F32.BF16 R28, R68.reuse, R80, R28 ;  /* 0x00000050441c723c */ /* 0x048fe8000004181c */
[----:B------:R-:W-:Y:S04]  /*87f0*/  FADD.FTZ R136, R139, R136 ;  /* 0x000000888b887221 */ /* 0x000fe80000010000 */
[C---:B------:R-:W-:Y:S01]  /*8800*/  HMMA.16816.F32.BF16 R32, R68.reuse, R82, R32 ;  /* 0x000000524420723c */ /* 0x040fe20000041820 */
[----:B------:R-:W3:Y:S03]  /*8810*/  LDSM.16.MT88.4 R80, [R202+0x2100] ;  /* 0x00210000ca50783b */ /* 0x000ee60000004200 */
[----:B------:R-:W-:Y:S04]  /*8820*/  FADD.FTZ R135, R135, R136 ;  /* 0x0000008887877221 */ /* 0x000fe80000010000 */
[C---:B----4-:R-:W-:Y:S04]  /*8830*/  HMMA.16816.F32.BF16 R36, R68.reuse, R84, R36 ;  /* 0x000000544424723c */ /* 0x050fe80000041824 */
[----:B------:R-:W-:Y:S04]  /*8840*/  FADD.FTZ R217, R134, R135 ;  /* 0x0000008786d97221 */ /* 0x000fe80000010000 */
[C---:B------:R-:W-:Y:S01]  /*8850*/  HMMA.16816.F32.BF16 R40, R68.reuse, R86, R40 ;  /* 0x000000564428723c */ /* 0x040fe20000041828 */
[----:B------:R-:W-:Y:S07]  /*8860*/  LDSM.16.MT88.4 R84, [R200+0x2100] ;  /* 0x00210000c854783b */ /* 0x000fee0000004200 */
        /* <DEDUP_REMOVED lines=16> */
[C---:B-1----:R-:W-:Y:S03]  /*8970*/  HMMA.16816.F32.BF16 R4, R68.reuse, R76, R4 ;  /* 0x0000004c4404723c */ /* 0x042fe60000041804 */
[----:B------:R-:W-:Y:S01]  /*8980*/  FADD.FTZ R245, R245, R184 ;  /* 0x000000b8f5f57221 */ /* 0x000fe20000010000 */
[----:B------:R-:W-:Y:S03]  /*8990*/  IADD3 R184, R186, -0x1, RZ ;  /* 0xffffffffbab87810 */ /* 0x000fe60007ffe0ff */
[----:B------:R-:W-:Y:S01]  /*89a0*/  FADD.FTZ R146, R146, R245 ;  /* 0x000000f592927221 */ /* 0x000fe20000010000 */
        /* <DEDUP_REMOVED lines=16> */
[C---:B------:R-:W-:Y:S08]  /*8ab0*/  HMMA.16816.F32.BF16 R40, R68.reuse, R78, R40 ;  /* 0x0000004e4428723c */ /* 0x040ff00000041828 */
[C---:B---3--:R-:W-:Y:S08]  /*8ac0*/  HMMA.16816.F32.BF16 R44, R68.reuse, R80, R44 ;  /* 0x00000050442c723c */ /* 0x048ff0000004182c */
[C---:B------:R-:W-:Y:S08]  /*8ad0*/  HMMA.16816.F32.BF16 R48, R68.reuse, R82, R48 ;  /* 0x000000524430723c */ /* 0x040ff00000041830 */
[C---:B------:R-:W-:Y:S08]  /*8ae0*/  HMMA.16816.F32.BF16 R52, R68.reuse, R88, R52 ;  /* 0x000000584434723c */ /* 0x040ff00000041834 */
[C---:B------:R-:W-:Y:S08]  /*8af0*/  HMMA.16816.F32.BF16 R56, R68.reuse, R90, R56 ;  /* 0x0000005a4438723c */ /* 0x040ff00000041838 */
[C---:B--2---:R-:W-:Y:S08]  /*8b00*/  HMMA.16816.F32.BF16 R60, R68.reuse, R72, R60 ;  /* 0x00000048443c723c */ /* 0x044ff0000004183c */
[----:B------:R-:W-:Y:S08]  /*8b10*/  HMMA.16816.F32.BF16 R64, R68, R74, R64 ;  /* 0x0000004a4440723c */ /* 0x000ff00000041840 */
[C---:B------:R-:W-:Y:S01]  /*8b20*/  HMMA.16816.F32.BF16 R112, R120.reuse, R108, R4 ;  /* 0x0000006c7870723c */ /* 0x040fe20000041804 */
[----:B------:R-:W1:Y:S07]  /*8b30*/  LDSM.16.MT88.4 R4, [R201+0x5900] ;  /* 0x00590000c904783b */ /* 0x000e6e0000004200 */
[C---:B------:R-:W-:Y:S01]  /*8b40*/  HMMA.16816.F32.BF16 R108, R120.reuse, R110, R8 ;  /* 0x0000006e786c723c */ /* 0x040fe20000041808 */
[----:B------:R-:W2:Y:S07]  /*8b50*/  LDSM.16.MT88.4 R8, [R200+0x5900] ;  /* 0x00590000c808783b */ /* 0x000eae0000004200 */
[C---:B----4-:R-:W-:Y:S07]  /*8b60*/  HMMA.16816.F32.BF16 R68, R120.reuse, R84, R12 ;  /* 0x000000547844723c */ /* 0x050fee000004180c */
[----:B------:R-:W-:Y:S01]  /*8b70*/  IMAD.MOV.U32 R12, RZ, RZ, R116 ;  /* 0x000000ffff0c7224 */ /* 0x000fe200078e0074 */
        /* <DEDUP_REMOVED lines=12> */
[----:B------:R-:W-:Y:S01]  /*8c40*/  HMMA.16816.F32.BF16 R64, R120, R10, R64 ;  /* 0x0000000a7840723c */ /* 0x000fe20000041840 */
[----:B------:R-:W-:-:S07]  /*8c50*/  @P0 BRA `(.L_x_2115) ;  /* 0xffffc37000000947 */ /* 0x000fce000383ffff */
.L_x_2106:
        /* <DEDUP_REMOVED lines=18> */
.L_x_2117:
[----:B------:R-:W-:-:S04]  /*8d80*/  MOV R2, c[0x0][0x32c] ;  /* 0x0000cb0000027a02 */ /* 0x000fc80000000f00 */
[----:B------:R-:W-:-:S13]  /*8d90*/  ISETP.NE.AND P0, PT, R2, 0x1, PT ;  /* 0x000000010200780c */ /* 0x000fda0003f05270 */
[----:B------:R-:W-:-:S05]  /*8da0*/  @P0 IMAD.HI.U32 R2, R4, c[0x0][0x330], RZ ;  /* 0x0000cc0004020a27 */ /* 0x000fca00078e00ff */
[----:B------:R-:W-:-:S05]  /*8db0*/  @P0 SHF.R.U32.HI R4, RZ, c[0x0][0x334], R2 ;  /* 0x0000cd00ff040a19 */ /* 0x000fca0000011602 */
.L_x_2118:
[----:B------:R-:W-:-:S05]  /*8dc0*/  IMAD R4, R4, c[0x0][0x32c], RZ ;  /* 0x0000cb0004047a24 */ /* 0x000fca00078e02ff */
[----:B------:R-:W-:-:S04]  /*8dd0*/  IMNMX R3, R3, R4, !PT ;  /* 0x0000000403037217 */ /* 0x000fc80007800200 */
.L_x_2116:
        /* <DEDUP_REMOVED lines=12> */
.L_x_2120:
        /* <DEDUP_REMOVED lines=14> */
[----:B------:R-:W2:Y:S02]  /*8f80*/  LDSM.16.M88.4 R16, [R206+0x8900] ;  /* 0x00890000ce10783b */ /* 0x000ea40000000200 */
[----:B------:R-:W-:Y:S04]  /*8f90*/  @!P2 IADD3 R180, P1, R186, 0x80, RZ ;  /* 0x00000080bab4a810 */ /* 0x000fe80007f3e0ff */
[----:B------:R-:W-:Y:S02]  /*8fa0*/  @!P2 IADD3 R180, P0, R180, c[0x0][0x1f8], RZ ;  /* 0x00007e00b4b4aa10 */ /* 0x000fe40007f1e0ff */
        /* <DEDUP_REMOVED lines=17> */
[----:B------:R-:W-:Y:S05]  /*90c0*/  @!P2 IMAD R33, R0, 0x60, RZ ;  /* 0x000000600021a824 */ /* 0x000fea00078e02ff */
[----:B------:R-:W-:Y:S02]  /*90d0*/  @!P2 IADD3 R0, R37, R33, RZ ;  /* 0x000000212500a210 */ /* 0x000fe40007ffe0ff */
[C---:B------:R-:W-:Y:S02]  /*90e0*/  HMMA.16816.F32.BF16 R32, R124.reuse, R34, RZ ;  /* 0x000000227c20723c */ /* 0x040fe400000418ff */
[----:B------:R-:W-:Y:S04]  /*90f0*/  @!P2 SHF.L.U64.HI R0, R36, 0x1, R0 ;  /* 0x000000012400a819 */ /* 0x000fe80000010200 */
[----:B------:R-:W-:Y:S02]  /*9100*/  @!P2 IADD3.X R181, RZ, c[0x0][0x1fc], R0, P0, P1 ;  /* 0x00007f00ffb5aa10 */ /* 0x000fe400007e2400 */
[C---:B-----5:R-:W-:Y:S01]  /*9110*/  HMMA.16816.F32.BF16 R36, R124.reuse, R40, RZ ;  /* 0x000000287c24723c */ /* 0x060fe200000418ff */
[----:B------:R-:W-:Y:S04]  /*9120*/  @!P2 IADD3 R186, P0, R186, c[0x0][0x1f8], RZ ;  /* 0x00007e00babaaa10 */ /* 0x000fe80007f1e0ff */
[----:B------:R-:W-:Y:S02]  /*9130*/  @!P2 IADD3.X R187, R0, c[0x0][0x1fc], RZ, P0, !PT ;  /* 0x00007f0000bbaa10 */ /* 0x000fe400007fe4ff */
[----:B------:R-:W-:Y:S01]  /*9140*/  @!P2 IADD3 R184, P1, R186, UR9, RZ ;  /* 0x00000009bab8ac10 */ /* 0x000fe2000ff3e0ff */
[C---:B------:R-:W-:Y:S02]  /*9150*/  HMMA.16816.F32.BF16 R40, R124.reuse, R42, RZ ;  /* 0x0000002a7c28723c */ /* 0x040fe400000418ff */
[----:B------:R-:W-:Y:S01]  /*9160*/  @!PT LDS RZ, [RZ] ;  /* 0x00000000fffff984 */ /* 0x000fe20000000800 */
[----:B------:R-:W-:Y:S01]  /*9170*/  @!PT LDS RZ, [RZ] ;  /* 0x00000000fffff984 */ /* 0x000fe20000000800 */
[----:B------:R-:W-:Y:S01]  /*9180*/  @!PT LDS RZ, [RZ] ;  /* 0x00000000fffff984 */ /* 0x000fe20000000800 */
[----:B------:R5:W-:Y:S02]  /*9190*/  @!P2 LDGSTS.E.BYPASS.LTC128B.128 [R208+0x100], [R186.64], !P6 ;  /* 0x00100000bad0afae */ /* 0x000be4000f101d4a */
[----:B------:R-:W-:Y:S02]  /*91a0*/  @!P2 IADD3.X R185, R187, UR12, RZ, P1, !PT ;  /* 0x0000000cbbb9ac10 */ /* 0x000fe40008ffe4ff */
[----:B------:R-:W-:Y:S02]  /*91b0*/  @!P2 IADD3 R182, P0, R184, UR9, RZ ;  /* 0x00000009b8b6ac10 */ /* 0x000fe4000ff1e0ff */
[C---:B-1----:R-:W-:Y:S02]  /*91c0*/  HMMA.16816.F32.BF16 R44, R124.reuse, R48, RZ ;  /* 0x000000307c2c723c */ /* 0x042fe400000418ff */
[----:B------:R1:W-:Y:S02]  /*91d0*/  @!P2 LDGSTS.E.BYPASS.LTC128B.128 [R208+0x3100], [R180.64], !P5 ;  /* 0x03100000b4d0afae */ /* 0x0003e4000e901d4a */
[----:B------:R-:W-:Y:S04]  /*91e0*/  @!P2 IADD3.X R183, R185, UR12, RZ, P0, !PT ;  /* 0x0000000cb9b7ac10 */ /* 0x000fe800087fe4ff */
[----:B------:R-:W-:Y:S02]  /*91f0*/  HMMA.16816.F32.BF16 R48, R124, R50, RZ ;  /* 0x000000327c30723c */ /* 0x000fe400000418ff */
[----:B------:R5:W-:Y:S06]  /*9200*/  @!P2 LDGSTS.E.BYPASS.LTC128B.128 [R208+0x1100], [R184.64], !P6 ;  /* 0x01100000b8d0afae */ /* 0x000bec000f101d4a */
[C---:B------:R-:W-:Y:S02]  /*9210*/  HMMA.16816.F32.BF16 R4, R140.reuse, R120, R4 ;  /* 0x000000788c04723c */ /* 0x040fe40000041804 */
[----:B------:R5:W-:Y:S06]  /*9220*/  @!P2 LDGSTS.E.BYPASS.LTC128B.128 [R208+0x4100], [R184.64+0x80], !P5 ;  /* 0x04100080b8d0afae */ /* 0x000bec000e901d4a */
[C---:B------:R-:W-:Y:S02]  /*9230*/  HMMA.16816.F32.BF16 R8, R140.reuse, R122, R8 ;  /* 0x0000007a8c08723c */ /* 0x040fe40000041808 */
[----:B------:R1:W-:Y:S06]  /*9240*/  @!P2 LDGSTS.E.BYPASS.LTC128B.128 [R208+0x2100], [R182.64], !P6 ;  /* 0x02100000b6d0afae */ /* 0x0003ec000f101d4a */
[C---:B--2---:R-:W-:Y:S02]  /*9250*/  HMMA.16816.F32.BF16 R12, R140.reuse, R128, R12 ;  /* 0x000000808c0c723c */ /* 0x044fe4000004180c */
[----:B------:R1:W-:Y:S01]  /*9260*/  @!P2 LDGSTS.E.BYPASS.LTC128B.128 [R208+0x5100], [R182.64+0x80], !P5 ;  /* 0x05100080b6d0afae */ /* 0x0003e2000e901d4a */
[C---:B------:R-:W-:Y:S05]  /*9270*/  ISETP.GT.AND P2, PT, R222.reuse, R207, PT ;  /* 0x000000cfde00720c */ /* 0x040fea0003f44270 */
[C---:B------:R-:W-:Y:S02]  /*9280*/  HMMA.16816.F32.BF16 R16, R140.reuse, R130, R16 ;  /* 0x000000828c10723c */ /* 0x040fe40000041810 */
[----:B------:R-:W2:Y:S06]  /*9290*/  LDSM.16.M88.4 R164, [R203+0x8100] ;  /* 0x00810000cba4783b */ /* 0x000eac0000000200 */
[C---:B------:R-:W-:Y:S02]  /*92a0*/  HMMA.16816.F32.BF16 R20, R140.reuse, R132, R20 ;  /* 0x000000848c14723c */ /* 0x040fe40000041814 */
[----:B------:R-:W0:Y:S06]  /*92b0*/  LDGDEPBAR ;  /* 0x00000000000079af */ /* 0x000e2c0000000000 */
[C---:B------:R-:W-:Y:S02]  /*92c0*/  HMMA.16816.F32.BF16 R24, R140.reuse, R134, R24 ;  /* 0x000000868c18723c */ /* 0x040fe40000041818 */
[----:B------:R-:W1:Y:S06]  /*92d0*/  LDSM.16.M88.4 R120, [R203+0x8900] ;  /* 0x00890000cb78783b */ /* 0x000e6c0000000200 */
[C---:B---3--:R-:W-:Y:S02]  /*92e0*/  HMMA.16816.F32.BF16 R28, R140.reuse, R136, R28 ;  /* 0x000000888c1c723c */ /* 0x048fe4000004181c */
[----:B------:R-:W3:Y:S06]  /*92f0*/  LDSM.16.M88.4 R128, [R203+0x9100] ;  /* 0x00910000cb80783b */ /* 0x000eec0000000200 */
[C---:B------:R-:W-:Y:S02]  /*9300*/  HMMA.16816.F32.BF16 R32, R140.reuse, R138, R32 ;  /* 0x0000008a8c20723c */ /* 0x040fe40000041820 */
[----:B------:R-:W3:Y:S06]  /*9310*/  LDSM.16.M88.4 R132, [R203+0x9900] ;  /* 0x00990000cb84783b */ /* 0x000eec0000000200 */
[C---:B------:R-:W-:Y:S02]  /*9320*/  HMMA.16816.F32.BF16 R36, R140.reuse, R144, R36 ;  /* 0x000000908c24723c */ /* 0x040fe40000041824 */
[----:B------:R-:W3:Y:S06]  /*9330*/  LDSM.16.M88.4 R136, [R203+0xa100] ;  /* 0x00a10000cb88783b */ /* 0x000eec0000000200 */
[C---:B------:R-:W-:Y:S02]  /*9340*/  HMMA.16816.F32.BF16 R40, R140.reuse, R146, R40 ;  /* 0x000000928c28723c */ /* 0x040fe40000041828 */
[----:B------:R-:W3:Y:S06]  /*9350*/  LDSM.16.M88.4 R144, [R203+0xa900] ;  /* 0x00a90000cb90783b */ /* 0x000eec0000000200 */
[C---:B----4-:R-:W-:Y:S02]  /*9360*/  HMMA.16816.F32.BF16 R44, R140.reuse, R152, R44 ;  /* 0x000000988c2c723c */ /* 0x050fe4000004182c */
[----:B-1----:R-:W-:Y:S06]  /*9370*/  LDSM.16.M88.4 R180, [R194+0x2800] ;  /* 0x00280000c2b4783b */ /* 0x002fec0000000200 */
[----:B------:R-:W-:Y:S02]  /*9380*/  HMMA.16816.F32.BF16 R48, R140, R154, R48 ;  /* 0x0000009a8c30723c */ /* 0x000fe40000041830 */
[----:B------:R-:W-:Y:S06]  /*9390*/  LDSM.16.M88.4 R152, [R194+0x800] ;  /* 0x00080000c298783b */ /* 0x000fec0000000200 */
[C---:B--2---:R-:W-:Y:S02]  /*93a0*/  HMMA.16816.F32.BF16 R4, R148.reuse, R164, R4 ;  /* 0x000000a49404723c */ /* 0x044fe40000041804 */
[----:B-----5:R-:W-:Y:S06]  /*93b0*/  LDSM.16.M88.4 R184, [R194+0x3000] ;  /* 0x00300000c2b8783b */ /* 0x020fec0000000200 */
[C---:B------:R-:W-:Y:S02]  /*93c0*/  HMMA.16816.F32.BF16 R8, R148.reuse, R166, R8 ;  /* 0x000000a69408723c */ /* 0x040fe40000041808 */
[----:B------:R-:W-:Y:S06]  /*93d0*/  LDSM.16.M88.4 R164, [R194+0x2000] ;  /* 0x00200000c2a4783b */ /* 0x000fec0000000200 */
[C---:B------:R-:W-:Y:S08]  /*93e0*/  HMMA.16816.F32.BF16 R12, R148.reuse, R120, R12 ;  /* 0x00000078940c723c */ /* 0x040ff0000004180c */
[C---:B------:R-:W-:Y:S01]  /*93f0*/  HMMA.16816.F32.BF16 R16, R148.reuse, R122, R16 ;  /* 0x0000007a9410723c */ /* 0x040fe20000041810 */
[----:B------:R-:W1:Y:S07]  /*9400*/  LDSM.16.M88.4 R120, [R194] ;  /* 0x00000000c278783b */ /* 0x000e6e0000000200 */
[C---:B---3--:R-:W-:Y:S08]  /*9410*/  HMMA.16816.F32.BF16 R20, R148.reuse, R128, R20 ;  /* 0x000000809414723c */ /* 0x048ff00000041814 */
[C---:B------:R-:W-:Y:S01]  /*9420*/  HMMA.16816.F32.BF16 R24, R148.reuse, R130, R24 ;  /* 0x000000829418723c */ /* 0x040fe20000041818 */
[----:B------:R-:W2:Y:S07]  /*9430*/  LDSM.16.M88.4 R128, [R194+0x1000] ;  /* 0x00100000c280783b */ /* 0x000eae0000000200 */
[C---:B------:R-:W-:Y:S08]  /*9440*/  HMMA.16816.F32.BF16 R28, R148.reuse, R132, R28 ;  /* 0x00000084941c723c */ /* 0x040ff0000004181c */
[C---:B------:R-:W-:Y:S01]  /*9450*/  HMMA.16816.F32.BF16 R32, R148.reuse, R134, R32 ;  /* 0x000000869420723c */ /* 0x040fe20000041820 */
[----:B------:R-:W3:Y:S07]  /*9460*/  LDSM.16.M88.4 R132, [R194+0x1800] ;  /* 0x00180000c284783b */ /* 0x000eee0000000200 */
[C---:B------:R-:W-:Y:S08]  /*9470*/  HMMA.16816.F32.BF16 R36, R148.reuse, R136, R36 ;  /* 0x000000889424723c */ /* 0x040ff00000041824 */
[C---:B------:R-:W-:Y:S01]  /*9480*/  HMMA.16816.F32.BF16 R40, R148.reuse, R138, R40 ;  /* 0x0000008a9428723c */ /* 0x040fe20000041828 */
[----:B------:R-:W4:Y:S07]  /*9490*/  LDSM.16.M88.4 R136, [R206+0xb100] ;  /* 0x00b10000ce88783b */ /* 0x000f2e0000000200 */
        /* <DEDUP_REMOVED lines=11> */
[----:B------:R-:W2:Y:S07]  /*9550*/  LDSM.16.M88.4 R128, [R206+0xd100] ;  /* 0x00d10000ce80783b */ /* 0x000eae0000000200 */
[C---:B---3--:R-:W-:Y:S08]  /*9560*/  HMMA.16816.F32.BF16 R28, R156.reuse, R132, R28 ;  /* 0x000000849c1c723c */ /* 0x048ff0000004181c */
[C---:B------:R-:W-:Y:S01]  /*9570*/  HMMA.16816.F32.BF16 R32, R156.reuse, R134, R32 ;  /* 0x000000869c20723c */ /* 0x040fe20000041820 */
[----:B------:R-:W3:Y:S07]  /*9580*/  LDSM.16.M88.4 R132, [R206+0xd900] ;  /* 0x00d90000ce84783b */ /* 0x000eee0000000200 */
[C---:B------:R-:W-:Y:S08]  /*9590*/  HMMA.16816.F32.BF16 R36, R156.reuse, R164, R36 ;  /* 0x000000a49c24723c */ /* 0x040ff00000041824 */
[C---:B------:R-:W-:Y:S01]  /*95a0*/  HMMA.16816.F32.BF16 R40, R156.reuse, R166, R40 ;  /* 0x000000a69c28723c */ /* 0x040fe20000041828 */
[----:B------:R-:W2:Y:S07]  /*95b0*/  LDSM.16.M88.4 R164, [R193] ;  /* 0x00000000c1a4783b */ /* 0x000eae0000000200 */
[C---:B------:R-:W-:Y:S08]  /*95c0*/  HMMA.16816.F32.BF16 R44, R156.reuse, R180, R44 ;  /* 0x000000b49c2c723c */ /* 0x040ff0000004182c */
[----:B------:R-:W-:Y:S01]  /*95d0*/  HMMA.16816.F32.BF16 R48, R156, R182, R48 ;  /* 0x000000b69c30723c */ /* 0x000fe20000041830 */
[----:B------:R-:W-:Y:S07]  /*95e0*/  LDSM.16.M88.4 R180, [R203+0xd100] ;  /* 0x00d10000cbb4783b */ /* 0x000fee0000000200 */
[C---:B----4-:R-:W-:Y:S08]  /*95f0*/  HMMA.16816.F32.BF16 R4, R160.reuse, R136, R4 ;  /* 0x00000088a004723c */ /* 0x050ff00000041804 */
[C---:B------:R-:W-:Y:S01]  /*9600*/  HMMA.16816.F32.BF16 R8, R160.reuse, R138, R8 ;  /* 0x0000008aa008723c */ /* 0x040fe20000041808 */
[----:B------:R-:W4:Y:S07]  /*9610*/  LDSM.16.M88.4 R136, [R192] ;  /* 0x00000000c088783b */ /* 0x000f2e0000000200 */
[C---:B-1----:R-:W-:Y:S08]  /*9620*/  HMMA.16816.F32.BF16 R12, R160.reuse, R120, R12 ;  /* 0x00000078a00c723c */ /* 0x042ff0000004180c */
[C---:B------:R-:W-:Y:S01]  /*9630*/  HMMA.16816.F32.BF16 R16, R160.reuse, R122, R16 ;  /* 0x0000007aa010723c */ /* 0x040fe20000041810 */
[----:B------:R-:W1:Y:S07]  /*9640*/  LDSM.16.M88.4 R120, [R191] ;  /* 0x00000000bf78783b */ /* 0x000e6e0000000200 */
[C---:B------:R-:W-:Y:S08]  /*9650*/  HMMA.16816.F32.BF16 R20, R160.reuse, R144, R20 ;  /* 0x00000090a014723c */ /* 0x040ff00000041814 */
[C---:B------:R-:W-:Y:S01]  /*9660*/  HMMA.16816.F32.BF16 R24, R160.reuse, R146, R24 ;  /* 0x00000092a018723c */ /* 0x040fe20000041818 */
[----:B------:R-:W1:Y:S07]  /*9670*/  LDSM.16.M88.4 R144, [R190] ;  /* 0x00000000be90783b */ /* 0x000e6e0000000200 */
[C---:B-----5:R-:W-:Y:S08]  /*9680*/  HMMA.16816.F32.BF16 R28, R160.reuse, R152, R28 ;  /* 0x00000098a01c723c */ /* 0x060ff0000004181c */
[C---:B------:R-:W-:Y:S01]  /*9690*/  HMMA.16816.F32.BF16 R32, R160.reuse, R154, R32 ;  /* 0x0000009aa020723c */ /* 0x040fe20000041820 */
[----:B------:R-:W-:Y:S07]  /*96a0*/  LDSM.16.M88.4 R152, [R203+0xb100] ;  /* 0x00b10000cb98783b */ /* 0x000fee0000000200 */
[C---:B--2---:R-:W-:Y:S08]  /*96b0*/  HMMA.16816.F32.BF16 R36, R160.reuse, R128, R36 ;  /* 0x00000080a024723c */ /* 0x044ff00000041824 */
[C---:B------:R-:W-:Y:S01]  /*96c0*/  HMMA.16816.F32.BF16 R40, R160.reuse, R130, R40 ;  /* 0x00000082a028723c */ /* 0x040fe20000041828 */
[----:B------:R-:W2:Y:S07]  /*96d0*/  LDSM.16.M88.4 R128, [R189] ;  /* 0x00000000bd80783b */ /* 0x000eae0000000200 */
[C---:B---3--:R-:W-:Y:S08]  /*96e0*/  HMMA.16816.F32.BF16 R44, R160.reuse, R132, R44 ;  /* 0x00000084a02c723c */ /* 0x048ff0000004182c */
[----:B------:R-:W-:Y:S01]  /*96f0*/  HMMA.16816.F32.BF16 R48, R160, R134, R48 ;  /* 0x00000086a030723c */ /* 0x000fe20000041830 */
[----:B------:R-:W3:Y:S07]  /*9700*/  LDSM.16.M88.4 R132, [R188] ;  /* 0x00000000bc84783b */ /* 0x000eee0000000200 */
[C---:B------:R-:W-:Y:S08]  /*9710*/  HMMA.16816.F32.BF16 R4, R168.reuse, R164, R4 ;  /* 0x000000a4a804723c */ /* 0x040ff00000041804 */
[C---:B------:R-:W-:Y:S01]  /*9720*/  HMMA.16816.F32.BF16 R8, R168.reuse, R166, R8 ;  /* 0x000000a6a808723c */ /* 0x040fe20000041808 */
[----:B------:R-:W-:Y:S07]  /*9730*/  LDSM.16.M88.4 R164, [R203+0xc900] ;  /* 0x00c90000cba4783b */ /* 0x000fee0000000200 */
        /* <DEDUP_REMOVED lines=13> */
[----:B------:R-:W-:Y:S01]  /*9810*/  HMMA.16816.F32.BF16 R48, R168, R134, R48 ;  /* 0x00000086a830723c */ /* 0x000fe20000041830 */
[----:B------:R-:W-:Y:S07]  /*9820*/  LDSM.16.M88.4 R132, [R194+0x4800] ;  /* 0x00480000c284783b */ /* 0x000fee0000000200 */
        /* <DEDUP_REMOVED lines=12> */
[----:B------:R-:W-:Y:S08]  /*98f0*/  HMMA.16816.F32.BF16 R48, R172, R146, R48 ;  /* 0x00000092ac30723c */ /* 0x000ff00000041830 */
[C---:B------:R-:W-:Y:S07]  /*9900*/  HMMA.16816.F32.BF16 R4, R176.reuse, R184, R4 ;  /* 0x000000b8b004723c */ /* 0x040fee0000041804 */
[----:B------:R-:W-:Y:S01]  /*9910*/  IADD3 R184, R222, -0x1, RZ ;  /* 0xffffffffdeb87810 */ /* 0x000fe20007ffe0ff */
[C---:B------:R-:W-:Y:S08]  /*9920*/  HMMA.16816.F32.BF16 R8, R176.reuse, R186, R8 ;  /* 0x000000bab008723c */ /* 0x040ff00000041808 */
[C---:B--2---:R-:W-:Y:S08]  /*9930*/  HMMA.16816.F32.BF16 R12, R176.reuse, R128, R12 ;  /* 0x00000080b00c723c */ /* 0x044ff0000004180c */
        /* <DEDUP_REMOVED lines=11> */
[C---:B------:R-:W-:Y:S01]  /*99f0*/  HMMA.16816.F32.BF16 R28, R176.reuse, R132, R28 ;  /* 0x00000084b01c723c */ /* 0x040fe2000004181c */
        /* <DEDUP_REMOVED lines=51> */
[----:B-1----:R-:W-:Y:S01]  /*9d30*/  FMNMX.FTZ R129, R120, R123, !PT ;  /* 0x0000007b78817209 */ /* 0x002fe20007810000 */
[----:B------:R-:W-:Y:S01]  /*9d40*/  @P2 IMAD.WIDE.U32 R122, R184, c[0x0][0x1e0], RZ ;  /* 0x00007800b87a2a25 */ /* 0x000fe200078e00ff */
[----:B------:R-:W-:Y:S05]  /*9d50*/  @P2 SHF.R.S32.HI R120, RZ, 0x1f, R184 ;  /* 0x0000001fff782819 */ /* 0x000fea00000114b8 */
        /* <DEDUP_REMOVED lines=8> */
[----:B------:R-:W-:Y:S02]  /*9de0*/  FMUL.FTZ R3, R2, c[0x0][0x2d0] ;  /* 0x0000b40002037a20 */ /* 0x000fe40000410000 */
[----:B------:R-:W-:Y:S02]  /*9df0*/  FFMA.FTZ R138, R4, c[0x0][0x2d0], -R147 ;  /* 0x0000b400048a7a23 */ /* 0x000fe40000010893 */
[----:B------:R-:W-:Y:S02]  /*9e00*/  FADD.FTZ R2, -R116, R117 ;  /* 0x0000007574027221 */ /* 0x000fe40000010100 */
[----:B------:R-:W-:Y:S01]  /*9e10*/  @P2 IMAD R4, R120, c[0x0][0x1e0], RZ ;  /* 0x0000780078042a24 */ /* 0x000fe200078e02ff */
[----:B------:R-:W-:Y:S01]  /*9e20*/  @P2 MOV R120, R210 ;  /* 0x000000d200782202 */ /* 0x000fe20000000f00 */
[----:B------:R-:W-:Y:S01]  /*9e30*/  FMUL.FTZ R117, R2, c[0x0][0x2d0] ;  /* 0x0000b40002757a20 */ /* 0x000fe20000410000 */
[----:B------:R-:W1:Y:S01]  /*9e40*/  MUFU.EX2 R3, R3 ;  /* 0x0000000300037308 */ /* 0x000e620000000800 */
[----:B------:R-:W-:Y:S02]  /*9e50*/  @P2 IMAD R4, R184, c[0x0][0x1e4], R4 ;  /* 0x00007900b8042a24 */ /* 0x000fe400078e0204 */
[----:B------:R-:W-:Y:S03]  /*9e60*/  @P2 IMAD.WIDE.U32 R120, R122, 0x60, R120 ;  /* 0x000000607a782825 */ /* 0x000fe600078e0078 */
[----:B------:R-:W-:Y:S01]  /*9e70*/  @P2 IADD3 R4, R123, R4, RZ ;  /* 0x000000047b042210 */ /* 0x000fe20007ffe0ff */
[----:B------:R-:W-:Y:S01]  /*9e80*/  FMUL.FTZ R145, R116, c[0x0][0x2d0] ;  /* 0x0000b40074917a20 */ /* 0x000fe20000410000 */
[----:B------:R-:W-:Y:S01]  /*9e90*/  @P2 SHF.L.U32 R128, R120, 0x1, RZ ;  /* 0x0000000178802819 */ /* 0x000fe200000006ff */
[----:B------:R-:W-:Y:S01]  /*9ea0*/  FFMA.FTZ R119, R5, c[0x0][0x2d0], -R147 ;  /* 0x0000b40005777a23 */ /* 0x000fe20000010893 */
[----:B------:R2:W3:Y:S01]  /*9eb0*/  MUFU.EX2 R2, R117 ;  /* 0x0000007500027308 */ /* 0x0004e20000000800 */
[----:B------:R-:W-:Y:S01]  /*9ec0*/  @P2 IMAD R4, R4, 0x60, RZ ;  /* 0x0000006004042824 */ /* 0x000fe200078e02ff */
[----:B------:R-:W-:Y:S01]  /*9ed0*/  @P2 SHF.L.U32 R5, R223, 0x6, RZ ;  /* 0x00000006df052819 */ /* 0x000fe200000006ff */
[--C-:B------:R-:W-:Y:S02]  /*9ee0*/  FFMA.FTZ R146, R6, c[0x0][0x2d0], -R145.reuse ;  /* 0x0000b40006927a23 */ /* 0x100fe40000010891 */
[----:B------:R-:W-:Y:S01]  /*9ef0*/  FFMA.FTZ R137, R7, c[0x0][0x2d0], -R145 ;  /* 0x0000b40007897a23 */ /* 0x000fe20000010891 */
[----:B------:R-:W-:Y:S01]  /*9f00*/  @P2 IADD3 R4, R121, R4, RZ ;  /* 0x0000000479042210 */ /* 0x000fe20007ffe0ff */
[----:B------:R-:W-:Y:S02]  /*9f10*/  FFMA.FTZ R136, R9, c[0x0][0x2d0], -R147 ;  /* 0x0000b40009887a23 */ /* 0x000fe40000010893 */
[--C-:B------:R-:W-:Y:S01]  /*9f20*/  FFMA.FTZ R139, R10, c[0x0][0x2d0], -R145.reuse ;  /* 0x0000b4000a8b7a23 */ /* 0x100fe20000010891 */
[----:B------:R-:W-:Y:S01]  /*9f30*/  MUFU.EX2 R138, R138 ;  /* 0x0000008a008a7308 */ /* 0x000fe20000000800 */
[--C-:B------:R-:W-:Y:S02]  /*9f40*/  FFMA.FTZ R144, R11, c[0x0][0x2d0], -R145.reuse ;  /* 0x0000b4000b907a23 */ /* 0x100fe40000010891 */
[----:B------:R-:W-:Y:S02]  /*9f50*/  FFMA.FTZ R152, R14, c[0x0][0x2d0], -R145 ;  /* 0x0000b4000e987a23 */ /* 0x000fe40000010891 */
[C---:B-1----:R-:W-:Y:S02]  /*9f60*/  FMUL.FTZ R68, R3.reuse, R68 ;  /* 0x0000004403447220 */ /* 0x042fe40000410000 */
[C---:B------:R-:W-:Y:S02]  /*9f70*/  FMUL.FTZ R69, R3.reuse, R69 ;  /* 0x0000004503457220 */ /* 0x040fe40000410000 */
[C---:B------:R-:W-:Y:S01]  /*9f80*/  FMUL.FTZ R72, R3.reuse, R72 ;  /* 0x0000004803487220 */ /* 0x040fe20000410000 */
[----:B------:R-:W1:Y:S01]  /*9f90*/  MUFU.EX2 R119, R119 ;  /* 0x0000007700777308 */ /* 0x000e620000000800 */
[C---:B------:R-:W-:Y:S02]  /*9fa0*/  FMUL.FTZ R73, R3.reuse, R73 ;  /* 0x0000004903497220 */ /* 0x040fe40000410000 */
[----:B------:R-:W-:Y:S02]  /*9fb0*/  FMUL.FTZ R76, R3, R76 ;  /* 0x0000004c034c7220 */ /* 0x000fe40000410000 */
[----:B--2---:R-:W-:Y:S01]  /*9fc0*/  FFMA.FTZ R117, R8, c[0x0][0x2d0], -R147 ;  /* 0x0000b40008757a23 */ /* 0x004fe20000010893 */
[----:B------:R-:W-:Y:S01]  /*9fd0*/  @P2 SHF.L.U64.HI R8, R120, 0x1, R4 ;  /* 0x0000000178082819 */ /* 0x000fe20000010204 */
[----:B---3--:R-:W-:Y:S01]  /*9fe0*/  FMUL.FTZ R10, R2, R110 ;  /* 0x0000006e020a7220 */ /* 0x008fe20000410000 */
[----:B------:R-:W-:Y:S01]  /*9ff0*/  @P2 IADD3 R120, P0, R128, c[0x0][0x1c8], RZ ;  /* 0x0000720080782a10 */ /* 0x000fe20007f1e0ff */
[----:B------:R-:W-:Y:S01]  /*a000*/  FMUL.FTZ R11, R2, R111 ;  /* 0x0000006f020b7220 */ /* 0x000fe20000410000 */
[----:B------:R-:W-:Y:S01]  /*a010*/  @P2 IADD3 R128, P1, R128, 0x80, RZ ;  /* 0x0000008080802810 */ /* 0x000fe20007f3e0ff */
[----:B------:R-:W-:Y:S01]  /*a020*/  MUFU.EX2 R117, R117 ;  /* 0x0000007500757308 */ /* 0x000fe20000000800 */
[----:B------:R-:W-:Y:S01]  /*a030*/  @P2 IADD3.X R121, R8, c[0x0][0x1cc], RZ, P0, !PT ;  /* 0x0000730008792a10 */ /* 0x000fe200007fe4ff */
[----:B------:R-:W-:Y:S01]  /*a040*/  FMUL.FTZ R70, R2, R70 ;  /* 0x0000004602467220 */ /* 0x000fe20000410000 */
[----:B------:R-:W-:Y:S01]  /*a050*/  @P2 IADD3 R128, P0, R128, c[0x0][0x1c8], RZ ;  /* 0x0000720080802a10 */ /* 0x000fe20007f1e0ff */
[C---:B------:R-:W-:Y:S01]  /*a060*/  FMUL.FTZ R71, R2.reuse, R71 ;  /* 0x0000004702477220 */ /* 0x040fe20000410000 */
[----:B------:R-:W-:Y:S01]  /*a070*/  @P2 SHF.L.U64.HI R4, R223, 0x6, R118 ;  /* 0x00000006df042819 */ /* 0x000fe20000010276 */
[----:B------:R2:W-:Y:S01]  /*a080*/  @P2 LDGSTS.E.BYPASS.LTC128B.128 [R208+0x8100], [R120.64], !P6 ;  /* 0x0810000078d02fae */ /* 0x0005e2000f101d4a */
[----:B------:R-:W-:Y:S01]  /*a090*/  @P2 IADD3.X R129, RZ, c[0x0][0x1cc], R8, P0, P1 ;  /* 0x00007300ff812a10 */ /* 0x000fe200007e2408 */
[----:B------:R-:W-:Y:S01]  /*a0a0*/  FMUL.FTZ R74, R2, R74 ;  /* 0x0000004a024a7220 */ /* 0x000fe20000410000 */
[----:B------:R-:W-:Y:S01]  /*a0b0*/  @P2 IADD3 R6, P1, R120, R5, RZ ;  /* 0x0000000578062210 */ /* 0x000fe20007f3e0ff */
[----:B------:R-:W-:Y:S01]  /*a0c0*/  MUFU.EX2 R136, R136 ;  /* 0x0000008800887308 */ /* 0x000fe20000000800 */
[----:B------:R-:W-:Y:S02]  /*a0d0*/  FMUL.FTZ R75, R2, R75 ;  /* 0x0000004b024b7220 */ /* 0x000fe40000410000 */
[-C--:B------:R-:W-:Y:S01]  /*a0e0*/  @P2 IADD3.X R7, R121, R4.reuse, RZ, P1, !PT ;  /* 0x0000000479072210 */ /* 0x080fe20000ffe4ff */
[----:B------:R3:W-:Y:S01]  /*a0f0*/  @P2 LDGSTS.E.BYPASS.LTC128B.128 [R208+0xb100], [R128.64], !P5 ;  /* 0x0b10000080d02fae */ /* 0x0007e2000e901d4a */
[----:B------:R-:W-:Y:S01]  /*a100*/  @P2 IADD3 R8, P0, R6, R5, RZ ;  /* 0x0000000506082210 */ /* 0x000fe20007f1e0ff */
[C---:B------:R-:W-:Y:S02]  /*a110*/  FMUL.FTZ R5, R3.reuse, R113 ;  /* 0x0000007103057220 */ /* 0x040fe40000410000 */
[----:B------:R-:W-:Y:S01]  /*a120*/  FMUL.FTZ R77, R3, R77 ;  /* 0x0000004d034d7220 */ /* 0x000fe20000410000 */
[----:B------:R-:W-:Y:S01]  /*a130*/  @P2 IADD3.X R9, R7, R4, RZ, P0, !PT ;  /* 0x0000000407092210 */ /* 0x000fe200007fe4ff */
[----:B------:R-:W-:Y:S01]  /*a140*/  MUFU.EX2 R146, R146 ;  /* 0x0000009200927308 */ /* 0x000fe20000000800 */
[----:B------:R-:W-:Y:S01]  /*a150*/  FMUL.FTZ R4, R3, R112 ;  /* 0x0000007003047220 */ /* 0x000fe20000410000 */
[----:B------:R4:W-:Y:S01]  /*a160*/  @P2 LDGSTS.E.BYPASS.LTC128B.128 [R208+0x9100], [R6.64], !P6 ;  /* 0x0910000006d02fae */ /* 0x0009e2000f101d4a */
[----:B-1----:R-:W-:Y:S01]  /*a170*/  F2FP.BF16.PACK_AB R112, R119, R138 ;  /* 0x0000008a7770723e */ /* 0x002fe200000010ff */
[----:B------:R-:W-:Y:S01]  /*a180*/  FMUL.FTZ R78, R2, R78 ;  /* 0x0000004e024e7220 */ /* 0x000fe20000410000 */
[----:B------:R-:W-:Y:S01]  /*a190*/  ISETP.GT.AND P0, PT, R222, R225, PT ;  /* 0x000000e1de00720c */ /* 0x000fe20003f04270 */
[C---:B------:R-:W-:Y:S01]  /*a1a0*/  FMUL.FTZ R79, R2.reuse, R79 ;  /* 0x0000004f024f7220 */ /* 0x040fe20000410000 */
[----:B------:R-:W-:Y:S01]  /*a1b0*/  MOV R222, R184 ;  /* 0x000000b800de7202 */ /* 0x000fe20000000f00 */
[C---:B------:R-:W-:Y:S02]  /*a1c0*/  FMUL.FTZ R80, R3.reuse, R80 ;  /* 0x0000005003507220 */ /* 0x040fe40000410000 */
[----:B------:R4:W-:Y:S01]  /*a1d0*/  @P2 LDGSTS.E.BYPASS.LTC128B.128 [R208+0xc100], [R6.64+0x80], !P5 ;  /* 0x0c10008006d02fae */ /* 0x0009e2000e901d4a */
[----:B------:R-:W1:Y:S01]  /*a1e0*/  MUFU.EX2 R137, R137 ;  /* 0x0000008900897308 */ /* 0x000e620000000800 */
[C---:B------:R-:W-:Y:S02]  /*a1f0*/  FMUL.FTZ R81, R3.reuse, R81 ;  /* 0x0000005103517220 */ /* 0x040fe40000410000 */
[C---:B------:R-:W-:Y:S02]  /*a200*/  FMUL.FTZ R82, R2.reuse, R82 ;  /* 0x0000005202527220 */ /* 0x040fe40000410000 */
[C---:B------:R-:W-:Y:S02]  /*a210*/  FMUL.FTZ R83, R2.reuse, R83 ;  /* 0x0000005302537220 */ /* 0x040fe40000410000 */
[----:B------:R5:W-:Y:S01]  /*a220*/  @P2 LDGSTS.E.BYPASS.LTC128B.128 [R208+0xa100], [R8.64], !P6 ;  /* 0x0a10000008d02fae */ /* 0x000be2000f101d4a */
[C---:B------:R-:W-:Y:S02]  /*a230*/  FMUL.FTZ R84, R3.reuse, R84 ;  /* 0x0000005403547220 */ /* 0x040fe40000410000 */
[----:B------:R-:W-:Y:S01]  /*a240*/  MUFU.EX2 R139, R139 ;  /* 0x0000008b008b7308 */ /* 0x000fe20000000800 */
[----:B------:R-:W-:Y:S02]  /*a250*/  FMUL.FTZ R85, R3, R85 ;  /* 0x0000005503557220 */ /* 0x000fe40000410000 */
[C---:B------:R-:W-:Y:S02]  /*a260*/  FMUL.FTZ R86, R2.reuse, R86 ;  /* 0x0000005602567220 */ /* 0x040fe40000410000 */
[----:B------:R5:W-:Y:S01]  /*a270*/  @P2 LDGSTS.E.BYPASS.LTC128B.128 [R208+0xd100], [R8.64+0x80], !P5 ;  /* 0x0d10008008d02fae */ /* 0x000be2000e901d4a */
[----:B------:R-:W-:Y:S02]  /*a280*/  FMUL.FTZ R87, R2, R87 ;  /* 0x0000005702577220 */ /* 0x000fe40000410000 */
[--C-:B------:R-:W-:Y:S02]  /*a290*/  FFMA.FTZ R153, R15, c[0x0][0x2d0], -R145.reuse ;  /* 0x0000b4000f997a23 */ /* 0x100fe40000010891 */
[----:B------:R-:W5:Y:S01]  /*a2a0*/  MUFU.EX2 R144, R144 ;  /* 0x0000009000907308 */ /* 0x000f620000000800 */
[--C-:B------:R-:W-:Y:S02]  /*a2b0*/  FFMA.FTZ R154, R18, c[0x0][0x2d0], -R145.reuse ;  /* 0x0000b400129a7a23 */ /* 0x100fe40000010891 */
[----:B--2---:R-:W2:Y:S01]  /*a2c0*/  LDSM.16.MT88.4 R120, [R204+0x100] ;  /* 0x00010000cc78783b */ /* 0x004ea20000004200 */
[----:B-1----:R-:W-:Y:S01]  /*a2d0*/  F2FP.BF16.PACK_AB R113, R137, R146 ;  /* 0x000000928971723e */ /* 0x002fe200000010ff */
[----:B------:R-:W-:Y:S02]  /*a2e0*/  FFMA.FTZ R155, R19, c[0x0][0x2d0], -R145 ;  /* 0x0000b400139b7a23 */ /* 0x000fe40000010891 */
[----:B----4-:R-:W-:Y:S01]  /*a2f0*/  FMUL.FTZ R6, R2, R114 ;  /* 0x0000007202067220 */ /* 0x010fe20000410000 */
[----:B------:R-:W-:Y:S01]  /*a300*/  F2FP.BF16.PACK_AB R114, R136, R117 ;  /* 0x000000758872723e */ /* 0x000fe200000010ff */
[----:B------:R-:W-:Y:S01]  /*a310*/  FMUL.FTZ R7, R2, R115 ;  /* 0x0000007302077220 */ /* 0x000fe20000410000 */
[----:B------:R-:W-:Y:S01]  /*a320*/  MUFU.EX2 R152, R152 ;  /* 0x0000009800987308 */ /* 0x000fe20000000800 */
[----:B---3--:R-:W1:Y:S01]  /*a330*/  LDSM.16.MT88.4 R128, [R202+0x100] ;  /* 0x00010000ca80783b */ /* 0x008e620000004200 */
[--C-:B------:R-:W-:Y:S02]  /*a340*/  FFMA.FTZ R165, R20, c[0x0][0x2d0], -R147.reuse ;  /* 0x0000b40014a57a23 */ /* 0x100fe40000010893 */
[--C-:B------:R-:W-:Y:S02]  /*a350*/  FFMA.FTZ R164, R21, c[0x0][0x2d0], -R147.reuse ;  /* 0x0000b40015a47a23 */ /* 0x100fe40000010893 */
[--C-:B------:R-:W-:Y:S02]  /*a360*/  FFMA.FTZ R166, R24, c[0x0][0x2d0], -R147.reuse ;  /* 0x0000b40018a67a23 */ /* 0x100fe40000010893 */
[----:B------:R-:W-:Y:S01]  /*a370*/  FFMA.FTZ R167, R25, c[0x0][0x2d0], -R147 ;  /* 0x0000b40019a77a23 */ /* 0x000fe20000010893 */
[----:B------:R-:W3:Y:S01]  /*a380*/  LDSM.16.MT88.4 R132, [R201+0x100] ;  /* 0x00010000c984783b */ /* 0x000ee20000004200 */
[--C-:B------:R-:W-:Y:S01]  /*a390*/  FFMA.FTZ R181, R22, c[0x0][0x2d0], -R145.reuse ;  /* 0x0000b40016b57a23 */ /* 0x100fe20000010891 */
[----:B------:R-:W-:Y:S01]  /*a3a0*/  MUFU.EX2 R153, R153 ;  /* 0x0000009900997308 */ /* 0x000fe20000000800 */
[C---:B-----5:R-:W-:Y:S01]  /*a3b0*/  FMUL.FTZ R8, R3.reuse, R108 ;  /* 0x0000006c03087220 */ /* 0x060fe20000410000 */
[----:B------:R-:W-:Y:S01]  /*a3c0*/  F2FP.BF16.PACK_AB R115, R144, R139 ;  /* 0x0000008b9073723e */ /* 0x000fe200000010ff */
[----:B------:R-:W-:Y:S03]  /*a3d0*/  FMUL.FTZ R9, R3, R109 ;  /* 0x0000006d03097220 */ /* 0x000fe60000410000 */
[----:B------:R-:W4:Y:S01]  /*a3e0*/  LDSM.16.MT88.4 R108, [R200+0x100] ;  /* 0x00010000c86c783b */ /* 0x000f220000004200 */
[--C-:B------:R-:W-:Y:S02]  /*a3f0*/  FFMA.FTZ R180, R23, c[0x0][0x2d0], -R145.reuse ;  /* 0x0000b40017b47a23 */ /* 0x100fe40000010891 */
[--C-:B------:R-:W-:Y:S01]  /*a400*/  FFMA.FTZ R182, R26, c[0x0][0x2d0], -R145.reuse ;  /* 0x0000b4001ab67a23 */ /* 0x100fe20000010891 */
[----:B------:R-:W-:Y:S01]  /*a410*/  MUFU.EX2 R154, R154 ;  /* 0x0000009a009a7308 */ /* 0x000fe20000000800 */
[----:B------:R-:W-:Y:S02]  /*a420*/  FFMA.FTZ R183, R27, c[0x0][0x2d0], -R145 ;  /* 0x0000b4001bb77a23 */ /* 0x000fe40000010891 */
[--C-:B------:R-:W-:Y:S01]  /*a430*/  FFMA.FTZ R185, R28, c[0x0][0x2d0], -R147.reuse ;  /* 0x0000b4001cb97a23 */ /* 0x100fe20000010893 */
[----:B------:R-:W-:Y:S01]  /*a440*/  LDSM.16.MT88.4 R20, [R202+0x1100] ;  /* 0x00110000ca14783b */ /* 0x000fe20000004200 */
[--C-:B------:R-:W-:Y:S02]  /*a450*/  FFMA.FTZ R186, R29, c[0x0][0x2d0], -R147.reuse ;  /* 0x0000b4001dba7a23 */ /* 0x100fe40000010893 */
[--C-:B------:R-:W-:Y:S02]  /*a460*/  FFMA.FTZ R187, R32, c[0x0][0x2d0], -R147.reuse ;  /* 0x0000b40020bb7a23 */ /* 0x100fe40000010893 */
[----:B------:R-:W-:Y:S01]  /*a470*/  FFMA.FTZ R224, R33, c[0x0][0x2d0], -R147 ;  /* 0x0000b40021e07a23 */ /* 0x000fe20000010893 */
[----:B------:R-:W-:Y:S01]  /*a480*/  MUFU.EX2 R155, R155 ;  /* 0x0000009b009b7308 */ /* 0x000fe20000000800 */
[--C-:B------:R-:W-:Y:S01]  /*a490*/  FFMA.FTZ R226, R30, c[0x0][0x2d0], -R145.reuse ;  /* 0x0000b4001ee27a23 */ /* 0x100fe20000010891 */
[C---:B--2---:R-:W-:Y:S01]  /*a4a0*/  HMMA.16816.F32.BF16 R4, R112.reuse, R120, R4 ;  /* 0x000000787004723c */ /* 0x044fe20000041804 */
[----:B------:R-:W-:Y:S04]  /*a4b0*/  LDSM.16.MT88.4 R24, [R201+0x1100] ;  /* 0x00110000c918783b */ /* 0x000fe80000004200 */
[--C-:B------:R-:W-:Y:S02]  /*a4c0*/  FFMA.FTZ R227, R31, c[0x0][0x2d0], -R145.reuse ;  /* 0x0000b4001fe37a23 */ /* 0x100fe40000010891 */
[--C-:B------:R-:W-:Y:S01]  /*a4d0*/  FFMA.FTZ R228, R34, c[0x0][0x2d0], -R145.reuse ;  /* 0x0000b40022e47a23 */ /* 0x100fe20000010891 */
[C---:B------:R-:W-:Y:S01]  /*a4e0*/  HMMA.16816.F32.BF16 R8, R112.reuse, R122, R8 ;  /* 0x0000007a7008723c */ /* 0x040fe20000041808 */
[----:B------:R-:W2:Y:S01]  /*a4f0*/  LDSM.16.MT88.4 R120, [R204+0x3100] ;  /* 0x00310000cc78783b */ /* 0x000ea20000004200 */
[----:B------:R-:W-:Y:S02]  /*a500*/  MUFU.EX2 R165, R165 ;  /* 0x000000a500a57308 */ /* 0x000fe40000000800 */
[----:B------:R-:W-:Y:S02]  /*a510*/  FFMA.FTZ R229, R35, c[0x0][0x2d0], -R145 ;  /* 0x0000b40023e57a23 */ /* 0x000fe40000010891 */
[C---:B------:R-:W-:Y:S02]  /*a520*/  FMUL.FTZ R88, R3.reuse, R88 ;  /* 0x0000005803587220 */ /* 0x040fe40000410000 */
[C---:B-1----:R-:W-:Y:S01]  /*a530*/  HMMA.16816.F32.BF16 R68, R112.reuse, R128, R68 ;  /* 0x000000807044723c */ /* 0x042fe20000041844 */
[----:B------:R-:W-:Y:S03]  /*a540*/  LDSM.16.MT88.4 R28, [R202+0x1900] ;  /* 0x00190000ca1c783b */ /* 0x000fe60000004200 */
[C---:B------:R-:W-:Y:S01]  /*a550*/  FMUL.FTZ R89, R3.reuse, R89 ;  /* 0x0000005903597220 */ /* 0x040fe20000410000 */
[----:B------:R-:W-:Y:S01]  /*a560*/  MUFU.EX2 R164, R164 ;  /* 0x000000a400a47308 */ /* 0x000fe20000000800 */
[C---:B------:R-:W-:Y:S02]  /*a570*/  FMUL.FTZ R90, R2.reuse, R90 ;  /* 0x0000005a025a7220 */ /* 0x040fe40000410000 */
[C---:B------:R-:W-:Y:S01]  /*a580*/  HMMA.16816.F32.BF16 R72, R112.reuse, R130, R72 ;  /* 0x000000827048723c */ /* 0x040fe20000041848 */
[----:B------:R-:W1:Y:S03]  /*a590*/  LDSM.16.MT88.4 R128, [R202+0x3100] ;  /* 0x00310000ca80783b */ /* 0x000e660000004200 */
[C---:B------:R-:W-:Y:S02]  /*a5a0*/  FMUL.FTZ R91, R2.reuse, R91 ;  /* 0x0000005b025b7220 */ /* 0x040fe40000410000 */
[C---:B------:R-:W-:Y:S01]  /*a5b0*/  FMUL.FTZ R92, R3.reuse, R92 ;  /* 0x0000005c035c7220 */ /* 0x040fe20000410000 */
[----:B------:R-:W-:Y:S01]  /*a5c0*/  MUFU.EX2 R166, R166 ;  /* 0x000000a600a67308 */ /* 0x000fe20000000800 */
[C---:B---3--:R-:W-:Y:S01]  /*a5d0*/  HMMA.16816.F32.BF16 R76, R112.reuse, R132, R76 ;  /* 0x00000084704c723c */ /* 0x048fe2000004184c */
[----:B------:R-:W-:Y:S03]  /*a5e0*/  LDSM.16.MT88.4 R32, [R200+0x5100] ;  /* 0x00510000c820783b */ /* 0x000fe60000004200 */
[----:B------:R-:W-:Y:S02]  /*a5f0*/  FMUL.FTZ R93, R3, R93 ;  /* 0x0000005d035d7220 */ /* 0x000fe40000410000 */
[----:B------:R-:W-:Y:S02]  /*a600*/  FMUL.FTZ R94, R2, R94 ;  /* 0x0000005e025e7220 */ /* 0x000fe40000410000 */
[C---:B------:R-:W-:Y:S01]  /*a610*/  HMMA.16816.F32.BF16 R80, R112.reuse, R134, R80 ;  /* 0x000000867050723c */ /* 0x040fe20000041850 */
[----:B------:R-:W0:Y:S01]  /*a620*/  LDGDEPBAR ;  /* 0x00000000000079af */ /* 0x000e220000000000 */
[----:B------:R-:W-:Y:S02]  /*a630*/  MUFU.EX2 R167, R167 ;  /* 0x000000a700a77308 */ /* 0x000fe40000000800 */
[--C-:B------:R-:W-:Y:S02]  /*a640*/  FFMA.FTZ R132, R12, c[0x0][0x2d0], -R147.reuse ;  /* 0x0000b4000c847a23 */ /* 0x100fe40000010893 */
[--C-:B------:R-:W-:Y:S02]  /*a650*/  FFMA.FTZ R133, R13, c[0x0][0x2d0], -R147.reuse ;  /* 0x0000b4000d857a23 */ /* 0x100fe40000010893 */
[C---:B----4-:R-:W-:Y:S01]  /*a660*/  HMMA.16816.F32.BF16 R84, R112.reuse, R108, R84 ;  /* 0x0000006c7054723c */ /* 0x050fe20000041854 */
[----:B------:R-:W-:Y:S03]  /*a670*/  LDSM.16.MT88.4 R12, [R200+0x3100] ;  /* 0x00310000c80c783b */ /* 0x000fe60000004200 */
[--C-:B------:R-:W-:Y:S01]  /*a680*/  FFMA.FTZ R134, R16, c[0x0][0x2d0], -R147.reuse ;  /* 0x0000b40010867a23 */ /* 0x100fe20000010893 */
[----:B------:R-:W-:Y:S01]  /*a690*/  MUFU.EX2 R132, R132 ;  /* 0x0000008400847308 */ /* 0x000fe20000000800 */
[--C-:B------:R-:W-:Y:S02]  /*a6a0*/  FFMA.FTZ R135, R17, c[0x0][0x2d0], -R147.reuse ;  /* 0x0000b40011877a23 */ /* 0x100fe40000010893 */
[C---:B------:R-:W-:Y:S01]  /*a6b0*/  HMMA.16816.F32.BF16 R88, R112.reuse, R110, R88 ;  /* 0x0000006e7058723c */ /* 0x040fe20000041858 */
[----:B------:R-:W3:Y:S03]  /*a6c0*/  LDSM.16.MT88.4 R108, [R201+0x3100] ;  /* 0x00310000c96c783b */ /* 0x000ee60000004200 */
[C---:B------:R-:W-:Y:S02]  /*a6d0*/  FMUL.FTZ R95, R2.reuse, R95 ;  /* 0x0000005f025f7220 */ /* 0x040fe40000410000 */
[C---:B------:R-:W-:Y:S01]  /*a6e0*/  FMUL.FTZ R96, R3.reuse, R96 ;  /* 0x0000006003607220 */ /* 0x040fe20000410000 */
[----:B------:R-:W4:Y:S01]  /*a6f0*/  MUFU.EX2 R133, R133 ;  /* 0x0000008500857308 */ /* 0x000f220000000800 */
[C---:B------:R-:W-:Y:S01]  /*a700*/  FMUL.FTZ R97, R3.reuse, R97 ;  /* 0x0000006103617220 */ /* 0x040fe20000410000 */
[----:B------:R-:W-:Y:S02]  /*a710*/  LDSM.16.MT88.4 R16, [R202+0x900] ;  /* 0x00090000ca10783b */ /* 0x000fe40000004200 */
[C---:B--2---:R-:W-:Y:S03]  /*a720*/  HMMA.16816.F32.BF16 R92, R112.reuse, R120, R92 ;  /* 0x00000078705c723c */ /* 0x044fe6000004185c */
[C---:B------:R-:W-:Y:S02]  /*a730*/  FMUL.FTZ R98, R2.reuse, R98 ;  /* 0x0000006202627220 */ /* 0x040fe40000410000 */
[C---:B------:R-:W-:Y:S01]  /*a740*/  FMUL.FTZ R99, R2.reuse, R99 ;  /* 0x0000006302637220 */ /* 0x040fe20000410000 */
[----:B------:R-:W-:Y:S01]  /*a750*/  MUFU.EX2 R134, R134 ;  /* 0x0000008600867308 */ /* 0x000fe20000000800 */
[C---:B------:R-:W-:Y:S02]  /*a760*/  FMUL.FTZ R100, R3.reuse, R100 ;  /* 0x0000006403647220 */ /* 0x040fe40000410000 */
[C---:B------:R-:W-:Y:S03]  /*a770*/  FMUL.FTZ R101, R3.reuse, R101 ;  /* 0x0000006503657220 */ /* 0x040fe60000410000 */
[C---:B------:R-:W-:Y:S01]  /*a780*/  HMMA.16816.F32.BF16 R96, R112.reuse, R122, R96 ;  /* 0x0000007a7060723c */ /* 0x040fe20000041860 */
[----:B------:R-:W2:Y:S02]  /*a790*/  LDSM.16.MT88.4 R120, [R204+0x900] ;  /* 0x00090000cc78783b */ /* 0x000ea40000004200 */
[C---:B------:R-:W-:Y:S01]  /*a7a0*/  FMUL.FTZ R102, R2.reuse, R102 ;  /* 0x0000006602667220 */ /* 0x040fe20000410000 */
[----:B------:R-:W5:Y:S01]  /*a7b0*/  MUFU.EX2 R135, R135 ;  /* 0x0000008700877308 */ /* 0x000f620000000800 */
[C---:B------:R-:W-:Y:S02]  /*a7c0*/  FMUL.FTZ R103, R2.reuse, R103 ;  /* 0x0000006702677220 */ /* 0x040fe40000410000 */
[C---:B------:R-:W-:Y:S02]  /*a7d0*/  FMUL.FTZ R104, R3.reuse, R104 ;  /* 0x0000006803687220 */ /* 0x040fe40000410000 */
[C---:B------:R-:W-:Y:S03]  /*a7e0*/  FMUL.FTZ R105, R3.reuse, R105 ;  /* 0x0000006903697220 */ /* 0x040fe60000410000 */
[C---:B-1----:R-:W-:Y:S02]  /*a7f0*/  HMMA.16816.F32.BF16 R100, R112.reuse, R128, R100 ;  /* 0x000000807064723c */ /* 0x042fe40000041864 */
[----:B------:R-:W-:Y:S01]  /*a800*/  MUFU.EX2 R181, R181 ;  /* 0x000000b500b57308 */ /* 0x000fe20000000800 */
[C---:B------:R-:W-:Y:S02]  /*a810*/  FMUL.FTZ R106, R2.reuse, R106 ;  /* 0x0000006a026a7220 */ /* 0x040fe40000410000 */
[C---:B------:R-:W-:Y:S02]  /*a820*/  FMUL.FTZ R107, R2.reuse, R107 ;  /* 0x0000006b026b7220 */ /* 0x040fe40000410000 */
[C---:B------:R-:W-:Y:S02]  /*a830*/  FMUL.FTZ R52, R3.reuse, R52 ;  /* 0x0000003403347220 */ /* 0x040fe40000410000 */
[C---:B------:R-:W-:Y:S03]  /*a840*/  FMUL.FTZ R53, R3.reuse, R53 ;  /* 0x0000003503357220 */ /* 0x040fe60000410000 */
[C---:B------:R-:W-:Y:S01]  /*a850*/  HMMA.16816.F32.BF16 R104, R112.reuse, R130, R104 ;  /* 0x000000827068723c */ /* 0x040fe20000041868 */
[----:B------:R-:W-:Y:S01]  /*a860*/  LDSM.16.MT88.4 R128, [R200+0x900] ;  /* 0x00090000c880783b */ /* 0x000fe20000004200 */
[----:B------:R-:W1:Y:S01]  /*a870*/  MUFU.EX2 R180, R180 ;  /* 0x000000b400b47308 */ /* 0x000e620000000800 */
[C---:B------:R-:W-:Y:S02]  /*a880*/  FMUL.FTZ R54, R2.reuse, R54 ;  /* 0x0000003602367220 */ /* 0x040fe40000410000 */
[C---:B------:R-:W-:Y:S02]  /*a890*/  FMUL.FTZ R55, R2.reuse, R55 ;  /* 0x0000003702377220 */ /* 0x040fe40000410000 */
[C---:B------:R-:W-:Y:S02]  /*a8a0*/  FMUL.FTZ R56, R3.reuse, R56 ;  /* 0x0000003803387220 */ /* 0x040fe40000410000 */
[C---:B------:R-:W-:Y:S03]  /*a8b0*/  FMUL.FTZ R57, R3.reuse, R57 ;  /* 0x0000003903397220 */ /* 0x040fe60000410000 */
[C---:B---3--:R-:W-:Y:S01]  /*a8c0*/  HMMA.16816.F32.BF16 R52, R112.reuse, R108, R52 ;  /* 0x0000006c7034723c */ /* 0x048fe20000041834 */
[----:B------:R-:W-:Y:S02]  /*a8d0*/  MUFU.EX2 R182, R182 ;  /* 0x000000b600b67308 */ /* 0x000fe40000000800 */
[C---:B------:R-:W-:Y:S02]  /*a8e0*/  FMUL.FTZ R58, R2.reuse, R58 ;  /* 0x0000003a023a7220 */ /* 0x040fe40000410000 */
[C---:B------:R-:W-:Y:S02]  /*a8f0*/  FMUL.FTZ R59, R2.reuse, R59 ;  /* 0x0000003b023b7220 */ /* 0x040fe40000410000 */
[C---:B------:R-:W-:Y:S02]  /*a900*/  FMUL.FTZ R60, R3.reuse, R60 ;  /* 0x0000003c033c7220 */ /* 0x040fe40000410000 */
[C---:B------:R-:W-:Y:S02]  /*a910*/  FMUL.FTZ R61, R3.reuse, R61 ;  /* 0x0000003d033d7220 */ /* 0x040fe40000410000 */
[----:B------:R-:W3:Y:S01]  /*a920*/  MUFU.EX2 R183, R183 ;  /* 0x000000b700b77308 */ /* 0x000ee20000000800 */
[C---:B------:R-:W-:Y:S01]  /*a930*/  HMMA.16816.F32.BF16 R56, R112.reuse, R110, R56 ;  /* 0x0000006e7038723c */ /* 0x040fe20000041838 */
[----:B------:R-:W1:Y:S02]  /*a940*/  LDSM.16.MT88.4 R108, [R201+0x900] ;  /* 0x00090000c96c783b */ /* 0x000e640000004200 */
[C---:B------:R-:W-:Y:S02]  /*a950*/  FMUL.FTZ R62, R2.reuse, R62 ;  /* 0x0000003e023e7220 */ /* 0x040fe40000410000 */
[C---:B------:R-:W-:Y:S02]  /*a960*/  FMUL.FTZ R63, R2.reuse, R63 ;  /* 0x0000003f023f7220 */ /* 0x040fe40000410000 */
[C---:B------:R-:W-:Y:S02]  /*a970*/  FMUL.FTZ R64, R3.reuse, R64 ;  /* 0x0000004003407220 */ /* 0x040fe40000410000 */
[----:B------:R-:W-:Y:S01]  /*a980*/  FMUL.FTZ R65, R3, R65 ;  /* 0x0000004103417220 */ /* 0x000fe20000410000 */
[----:B------:R-:W-:Y:S02]  /*a990*/  MUFU.EX2 R185, R185 ;  /* 0x000000b900b97308 */ /* 0x000fe40000000800 */
[C---:B------:R-:W-:Y:S03]  /*a9a0*/  HMMA.16816.F32.BF16 R60, R112.reuse, R12, R60 ;  /* 0x0000000c703c723c */ /* 0x040fe6000004183c */
[C---:B------:R-:W-:Y:S02]  /*a9b0*/  FMUL.FTZ R66, R2.reuse, R66 ;  /* 0x0000004202427220 */ /* 0x040fe40000410000 */
[----:B------:R-:W-:Y:S02]  /*a9c0*/  FMUL.FTZ R67, R2, R67 ;  /* 0x0000004302437220 */ /* 0x000fe40000410000 */
[----:B----4-:R-:W-:Y:S01]  /*a9d0*/  F2FP.BF16.PACK_AB R12, R133, R132 ;  /* 0x00000084850c723e */ /* 0x010fe200000010ff */
[----:B------:R-:W4:Y:S01]  /*a9e0*/  MUFU.EX2 R186, R186 ;  /* 0x000000ba00ba7308 */ /* 0x000f220000000800 */
[----:B------:R-:W-:Y:S03]  /*a9f0*/  F2FP.BF16.PACK_AB R13, R153, R152 ;  /* 0x00000098990d723e */ /* 0x000fe600000010ff */
[----:B------:R-:W-:Y:S01]  /*aa00*/  HMMA.16816.F32.BF16 R64, R112, R14, R64 ;  /* 0x0000000e7040723c */ /* 0x000fe20000041840 */
[----:B------:R-:W1:Y:S02]  /*aa10*/  LDSM.16.MT88.4 R112, [R204+0x3900] ;  /* 0x00390000cc70783b */ /* 0x000e640000004200 */
[--C-:B------:R-:W-:Y:S02]  /*aa20*/  FFMA.FTZ R40, R40, c[0x0][0x2d0], -R147.reuse ;  /* 0x0000b40028287a23 */ /* 0x100fe40000010893 */
[----:B------:R-:W-:Y:S01]  /*aa30*/  FFMA.FTZ R41, R41, c[0x0][0x2d0], -R147 ;  /* 0x0000b40029297a23 */ /* 0x000fe20000010893 */
[----:B------:R-:W-:Y:S01]  /*aa40*/  MUFU.EX2 R187, R187 ;  /* 0x000000bb00bb7308 */ /* 0x000fe20000000800 */
[----:B-----5:R-:W-:Y:S01]  /*aa50*/  F2FP.BF16.PACK_AB R14, R135, R134 ;  /* 0x00000086870e723e */ /* 0x020fe200000010ff */
[--C-:B------:R-:W-:Y:S01]  /*aa60*/  FFMA.FTZ R42, R42, c[0x0][0x2d0], -R145.reuse ;  /* 0x0000b4002a2a7a23 */ /* 0x100fe20000010891 */
[----:B------:R-:W-:Y:S03]  /*aa70*/  F2FP.BF16.PACK_AB R15, R155, R154 ;  /* 0x0000009a9b0f723e */ /* 0x000fe600000010ff */
[----:B------:R-:W-:Y:S02]  /*aa80*/  FFMA.FTZ R43, R43, c[0x0][0x2d0], -R145 ;  /* 0x0000b4002b2b7a23 */ /* 0x000fe40000010891 */
[--C-:B------:R-:W-:Y:S02]  /*aa90*/  FFMA.FTZ R44, R44, c[0x0][0x2d0], -R147.reuse ;  /* 0x0000b4002c2c7a23 */ /* 0x100fe40000010893 */
[C---:B--2---:R-:W-:Y:S01]  /*aaa0*/  HMMA.16816.F32.BF16 R4, R12.reuse, R120, R4 ;  /* 0x000000780c04723c */ /* 0x044fe20000041804 */
[----:B------:R-:W2:Y:S04]  /*aab0*/  MUFU.EX2 R224, R224 ;  /* 0x000000e000e07308 */ /* 0x000ea80000000800 */
[--C-:B------:R-:W-:Y:S02]  /*aac0*/  FFMA.FTZ R45, R45, c[0x0][0x2d0], -R147.reuse ;  /* 0x0000b4002d2d7a23 */ /* 0x100fe40000010893 */
[----:B------:R-:W-:Y:S01]  /*aad0*/  FFMA.FTZ R48, R48, c[0x0][0x2d0], -R147 ;  /* 0x0000b40030307a23 */ /* 0x000fe20000010893 */
[C---:B------:R-:W-:Y:S01]  /*aae0*/  HMMA.16816.F32.BF16 R8, R12.reuse, R122, R8 ;  /* 0x0000007a0c08723c */ /* 0x040fe20000041808 */
[----:B------:R-:W-:Y:S02]  /*aaf0*/  LDSM.16.MT88.4 R120, [R200+0x3900] ;  /* 0x00390000c878783b */ /* 0x000fe40000004200 */
[----:B------:R-:W-:Y:S01]  /*ab00*/  MUFU.EX2 R226, R226 ;  /* 0x000000e200e27308 */ /* 0x000fe20000000800 */
[--C-:B------:R-:W-:Y:S02]  /*ab10*/  FFMA.FTZ R46, R46, c[0x0][0x2d0], -R145.reuse ;  /* 0x0000b4002e2e7a23 */ /* 0x100fe40000010891 */
[----:B------:R-:W-:Y:S02]  /*ab20*/  FFMA.FTZ R47, R47, c[0x0][0x2d0], -R145 ;  /* 0x0000b4002f2f7a23 */ /* 0x000fe40000010891 */
[C---:B------:R-:W-:Y:S04]  /*ab30*/  HMMA.16816.F32.BF16 R68, R12.reuse, R16, R68 ;  /* 0x000000100c44723c */ /* 0x040fe80000041844 */
[----:B------:R-:W-:Y:S01]  /*ab40*/  FFMA.FTZ R138, R3, R216, R138 ;  /* 0x000000d8038a7223 */ /* 0x000fe2000001008a */
[----:B------:R-:W5:Y:S01]  /*ab50*/  MUFU.EX2 R227, R227 ;  /* 0x000000e300e37308 */ /* 0x000f620000000800 */
[----:B------:R-:W-:Y:S01]  /*ab60*/  MOV R3, R0 ;  /* 0x0000000000037202 */ /* 0x000fe20000000f00 */
[----:B------:R-:W-:Y:S01]  /*ab70*/  FFMA.FTZ R146, R2, R217, R146 ;  /* 0x000000d902927223 */ /* 0x000fe20000010092 */
        /* <DEDUP_REMOVED lines=10> */
[----:B------:R-:W1:Y:S02]  /*ac20*/  MUFU.EX2 R229, R229 ;  /* 0x000000e500e57308 */ /* 0x000e640000000800 */
[----:B------:R-:W-:Y:S02]  /*ac30*/  FADD.FTZ R117, R136, R117 ;  /* 0x0000007588757221 */ /* 0x000fe40000010000 */
[----:B------:R-:W-:Y:S02]  /*ac40*/  FADD.FTZ R139, R144, R139 ;  /* 0x0000008b908b7221 */ /* 0x000fe40000010000 */
[C---:B------:R-:W-:Y:S04]  /*ac50*/  HMMA.16816.F32.BF16 R84, R12.reuse, R128, R84 ;  /* 0x000000800c54723c */ /* 0x040fe80000041854 */
[----:B------:R-:W-:Y:S01]  /*ac60*/  MUFU.EX2 R40, R40 ;  /* 0x0000002800287308 */ /* 0x000fe20000000800 */
[----:B------:R-:W-:Y:S01]  /*ac70*/  FADD.FTZ R132, R132, R117 ;  /* 0x0000007584847221 */ /* 0x000fe20000010000 */
[----:B------:R-:W-:Y:S01]  /*ac80*/  MOV R117, R116 ;  /* 0x0000007400757202 */ /* 0x000fe20000000f00 */
        /* <DEDUP_REMOVED lines=15> */
[----:B------:R-:W-:Y:S04]  /*ad80*/  MUFU.EX2 R43, R43 ;  /* 0x0000002b002b7308 */ /* 0x000fe80000000800 */
[C---:B------:R-:W-:Y:S01]  /*ad90*/  HMMA.16816.F32.BF16 R104, R12.reuse, R18, R104 ;  /* 0x000000120c68723c */ /* 0x040fe20000041868 */
[----:B------:R-:W2:Y:S05]  /*ada0*/  LDSM.16.MT88.4 R16, [R204+0x1100] ;  /* 0x00110000cc10783b */ /* 0x000eaa0000004200 */
        /* <DEDUP_REMOVED lines=8> */
[----:B------:R-:W-:Y:S05]  /*ae30*/  LDSM.16.MT88.4 R120, [R201+0x4100] ;  /* 0x00410000c978783b */ /* 0x000fea0000004200 */
[----:B------:R-:W-:Y:S01]  /*ae40*/  MUFU.EX2 R46, R46 ;  /* 0x0000002e002e7308 */ /* 0x000fe20000000800 */
[----:B------:R-:W-:Y:S01]  /*ae50*/  F2FP.BF16.PACK_AB R12, R164, R165 ;  /* 0x000000a5a40c723e */ /* 0x000fe200000010ff */
[----:B------:R-:W-:Y:S01]  /*ae60*/  FADD.FTZ R165, R165, R134 ;  /* 0x00000086a5a57221 */ /* 0x000fe20000010000 */
[----:B------:R-:W-:Y:S03]  /*ae70*/  F2FP.BF16.PACK_AB R14, R167, R166 ;  /* 0x000000a6a70e723e */ /* 0x000fe600000010ff */
[----:B------:R-:W-:Y:S01]  /*ae80*/  F2FP.BF16.PACK_AB R13, R180, R181 ;  /* 0x000000b5b40d723e */ /* 0x000fe200000010ff */
[----:B------:R-:W-:Y:S01]  /*ae90*/  FADD.FTZ R181, R181, R154 ;  /* 0x0000009ab5b57221 */ /* 0x000fe20000010000 */
[----:B---3--:R-:W-:Y:S01]  /*aea0*/  F2FP.BF16.PACK_AB R15, R183, R182 ;  /* 0x000000b6b70f723e */ /* 0x008fe200000010ff */
[----:B------:R-:W-:Y:S01]  /*aeb0*/  FADD.FTZ R165, R164, R165 ;  /* 0x000000a5a4a57221 */ /* 0x000fe20000010000 */
[----:B------:R-:W-:Y:S01]  /*aec0*/  MUFU.EX2 R47, R47 ;  /* 0x0000002f002f7308 */ /* 0x000fe20000000800 */
[----:B------:R-:W-:Y:S02]  /*aed0*/  FADD.FTZ R181, R180, R181 ;  /* 0x000000b5b4b57221 */ /* 0x000fe40000010000 */
[----:B------:R-:W-:Y:S02]  /*aee0*/  FADD.FTZ R166, R166, R165 ;  /* 0x000000a5a6a67221 */ /* 0x000fe40000010000 */
[C---:B--2---:R-:W-:Y:S03]  /*aef0*/  HMMA.16816.F32.BF16 R4, R12.reuse, R16, R4 ;  /* 0x000000100c04723c */ /* 0x044fe60000041804 */
[----:B------:R-:W-:Y:S02]  /*af00*/  FADD.FTZ R182, R182, R181 ;  /* 0x000000b5b6b67221 */ /* 0x000fe40000010000 */
[----:B------:R-:W-:Y:S02]  /*af10*/  FADD.FTZ R166, R167, R166 ;  /* 0x000000a6a7a67221 */ /* 0x000fe40000010000 */
[----:B------:R-:W-:Y:S01]  /*af20*/  FADD.FTZ R183, R183, R182 ;  /* 0x000000b6b7b77221 */ /* 0x000fe20000010000 */
[C---:B------:R-:W-:Y:S01]  /*af30*/  HMMA.16816.F32.BF16 R8, R12.reuse, R18, R8 ;  /* 0x000000120c08723c */ /* 0x040fe20000041808 */
[----:B------:R-:W2:Y:S07]  /*af40*/  LDSM.16.MT88.4 R16, [R204+0x4100] ;  /* 0x00410000cc10783b */ /* 0x000eae0000004200 */
[C---:B------:R-:W-:Y:S08]  /*af50*/  HMMA.16816.F32.BF16 R68, R12.reuse, R20, R68 ;  /* 0x000000140c44723c */ /* 0x040ff00000041844 */
[C---:B------:R-:W-:Y:S01]  /*af60*/  HMMA.16816.F32.BF16 R72, R12.reuse, R22, R72 ;  /* 0x000000160c48723c */ /* 0x040fe20000041848 */
[----:B------:R-:W3:Y:S07]  /*af70*/  LDSM.16.MT88.4 R20, [R204+0x1900] ;  /* 0x00190000cc14783b */ /* 0x000eee0000004200 */
[C---:B------:R-:W-:Y:S08]  /*af80*/  HMMA.16816.F32.BF16 R76, R12.reuse, R24, R76 ;  /* 0x000000180c4c723c */ /* 0x040ff0000004184c */
[C---:B------:R-:W-:Y:S01]  /*af90*/  HMMA.16816.F32.BF16 R80, R12.reuse, R26, R80 ;  /* 0x0000001a0c50723c */ /* 0x040fe20000041850 */
[----:B------:R-:W3:Y:S07]  /*afa0*/  LDSM.16.MT88.4 R24, [R201+0x1900] ;  /* 0x00190000c918783b */ /* 0x000eee0000004200 */
[C---:B-1----:R-:W-:Y:S08]  /*afb0*/  HMMA.16816.F32.BF16 R84, R12.reuse, R108, R84 ;  /* 0x0000006c0c54723c */ /* 0x042ff00000041854 */
[C---:B------:R-:W-:Y:S01]  /*afc0*/  HMMA.16816.F32.BF16 R88, R12.reuse, R110, R88 ;  /* 0x0000006e0c58723c */ /* 0x040fe20000041858 */
[----:B------:R-:W-:Y:S07]  /*afd0*/  LDSM.16.MT88.4 R108, [R204+0x2900] ;  /* 0x00290000cc6c783b */ /* 0x000fee0000004200 */
[C---:B--2---:R-:W-:Y:S08]  /*afe0*/  HMMA.16816.F32.BF16 R92, R12.reuse, R16, R92 ;  /* 0x000000100c5c723c */ /* 0x044ff0000004185c */
[C---:B------:R-:W-:Y:S01]  /*aff0*/  HMMA.16816.F32.BF16 R96, R12.reuse, R18, R96 ;  /* 0x000000120c60723c */ /* 0x040fe20000041860 */
[----:B------:R-:W1:Y:S07]  /*b000*/  LDSM.16.MT88.4 R16, [R200+0x1900] ;  /* 0x00190000c810783b */ /* 0x000e6e0000004200 */
[C---:B------:R-:W-:Y:S08]  /*b010*/  HMMA.16816.F32.BF16 R100, R12.reuse, R112, R100 ;  /* 0x000000700c64723c */ /* 0x040ff00000041864 */
[C---:B------:R-:W-:Y:S08]  /*b020*/  HMMA.16816.F32.BF16 R104, R12.reuse, R114, R104 ;  /* 0x000000720c68723c */ /* 0x040ff00000041868 */
[C---:B------:R-:W-:Y:S07]  /*b030*/  HMMA.16816.F32.BF16 R52, R12.reuse, R120, R52 ;  /* 0x000000780c34723c */ /* 0x040fee0000041834 */
[--C-:B------:R-:W-:Y:S01]  /*b040*/  FFMA.FTZ R120, R36, c[0x0][0x2d0], -R147.reuse ;  /* 0x0000b40024787a23 */ /* 0x100fe20000010893 */
[C---:B------:R-:W-:Y:S04]  /*b050*/  HMMA.16816.F32.BF16 R56, R12.reuse, R122, R56 ;  /* 0x0000007a0c38723c */ /* 0x040fe80000041838 */
[--C-:B------:R-:W-:Y:S01]  /*b060*/  FFMA.FTZ R121, R37, c[0x0][0x2d0], -R147.reuse ;  /* 0x0000b40025797a23 */ /* 0x100fe20000010893 */
[----:B------:R-:W-:Y:S01]  /*b070*/  MUFU.EX2 R120, R120 ;  /* 0x0000007800787308 */ /* 0x000fe20000000800 */
[----:B------:R-:W-:Y:S02]  /*b080*/  FFMA.FTZ R147, R49, c[0x0][0x2d0], -R147 ;  /* 0x0000b40031937a23 */ /* 0x000fe40000010893 */
[C---:B------:R-:W-:Y:S04]  /*b090*/  HMMA.16816.F32.BF16 R60, R12.reuse, R128, R60 ;  /* 0x000000800c3c723c */ /* 0x040fe8000004183c */
[--C-:B------:R-:W-:Y:S02]  /*b0a0*/  FFMA.FTZ R122, R38, c[0x0][0x2d0], -R145.reuse ;  /* 0x0000b400267a7a23 */ /* 0x100fe40000010891 */
[--C-:B------:R-:W-:Y:S01]  /*b0b0*/  FFMA.FTZ R123, R39, c[0x0][0x2d0], -R145.reuse ;  /* 0x0000b400277b7a23 */ /* 0x100fe20000010891 */
[----:B------:R-:W2:Y:S01]  /*b0c0*/  MUFU.EX2 R121, R121 ;  /* 0x0000007900797308 */ /* 0x000ea20000000800 */
[----:B------:R-:W-:Y:S01]  /*b0d0*/  HMMA.16816.F32.BF16 R64, R12, R130, R64 ;  /* 0x000000820c40723c */ /* 0x000fe20000041840 */
[----:B------:R-:W-:Y:S03]  /*b0e0*/  LDSM.16.MT88.4 R36, [R201+0x2900] ;  /* 0x00290000c924783b */ /* 0x000fe60000004200 */
[--C-:B------:R-:W-:Y:S02]  /*b0f0*/  FFMA.FTZ R49, R50, c[0x0][0x2d0], -R145.reuse ;  /* 0x0000b40032317a23 */ /* 0x100fe40000010891 */
[----:B------:R-:W-:Y:S01]  /*b100*/  FFMA.FTZ R145, R51, c[0x0][0x2d0], -R145 ;  /* 0x0000b40033917a23 */ /* 0x000fe20000010891 */
[----:B----4-:R-:W-:Y:S01]  /*b110*/  F2FP.BF16.PACK_AB R12, R186, R185 ;  /* 0x000000b9ba0c723e */ /* 0x010fe200000010ff */
[----:B------:R-:W-:Y:S01]  /*b120*/  FADD.FTZ R185, R185, R166 ;  /* 0x000000a6b9b97221 */ /* 0x000fe20000010000 */
[----:B------:R-:W-:Y:S01]  /*b130*/  F2FP.BF16.PACK_AB R14, R224, R187 ;  /* 0x000000bbe00e723e */ /* 0x000fe200000010ff */
[----:B------:R-:W-:Y:S02]  /*b140*/  MUFU.EX2 R122, R122 ;  /* 0x0000007a007a7308 */ /* 0x000fe40000000800 */
[----:B-----5:R-:W-:Y:S01]  /*b150*/  F2FP.BF16.PACK_AB R13, R227, R226 ;  /* 0x000000e2e30d723e */ /* 0x020fe200000010ff */
[----:B------:R-:W-:Y:S01]  /*b160*/  FADD.FTZ R226, R226, R183 ;  /* 0x000000b7e2e27221 */ /* 0x000fe20000010000 */
[----:B------:R-:W-:Y:S01]  /*b170*/  F2FP.BF16.PACK_AB R15, R229, R228 ;  /* 0x000000e4e50f723e */ /* 0x000fe200000010ff */
[----:B------:R-:W-:Y:S02]  /*b180*/  FADD.FTZ R186, R186, R185 ;  /* 0x000000b9baba7221 */ /* 0x000fe40000010000 */
[----:B------:R-:W-:Y:S02]  /*b190*/  FADD.FTZ R227, R227, R226 ;  /* 0x000000e2e3e37221 */ /* 0x000fe40000010000 */
[----:B------:R-:W-:Y:S01]  /*b1a0*/  FADD.FTZ R187, R187, R186 ;  /* 0x000000babbbb7221 */ /* 0x000fe20000010000 */
[----:B------:R-:W4:Y:S01]  /*b1b0*/  MUFU.EX2 R123, R123 ;  /* 0x0000007b007b7308 */ /* 0x000f220000000800 */
[C---:B---3--:R-:W-:Y:S03]  /*b1c0*/  HMMA.16816.F32.BF16 R4, R12.reuse, R20, R4 ;  /* 0x000000140c04723c */ /* 0x048fe60000041804 */
[----:B------:R-:W-:Y:S02]  /*b1d0*/  FADD.FTZ R228, R228, R227 ;  /* 0x000000e3e4e47221 */ /* 0x000fe40000010000 */
[----:B------:R-:W-:Y:S02]  /*b1e0*/  FADD.FTZ R187, R224, R187 ;  /* 0x000000bbe0bb7221 */ /* 0x000fe40000010000 */
[----:B------:R-:W-:Y:S01]  /*b1f0*/  FADD.FTZ R229, R229, R228 ;  /* 0x000000e4e5e57221 */ /* 0x000fe20000010000 */
[C---:B------:R-:W-:Y:S01]  /*b200*/  HMMA.16816.F32.BF16 R8, R12.reuse, R22, R8 ;  /* 0x000000160c08723c */ /* 0x040fe20000041808 */
[----:B------:R-:W3:Y:S01]  /*b210*/  LDSM.16.MT88.4 R20, [R204+0x4900] ;  /* 0x00490000cc14783b */ /* 0x000ee20000004200 */
[----:B------:R-:W5:Y:S06]  /*b220*/  MUFU.EX2 R147, R147 ;  /* 0x0000009300937308 */ /* 0x000f6c0000000800 */
[C---:B------:R-:W-:Y:S04]  /*b230*/  HMMA.16816.F32.BF16 R68, R12.reuse, R28, R68 ;  /* 0x0000001c0c44723c */ /* 0x040fe80000041844 */
[----:B------:R-:W-:Y:S04]  /*b240*/  MUFU.EX2 R49, R49 ;  /* 0x0000003100317308 */ /* 0x000fe80000000800 */
[C---:B------:R-:W-:Y:S01]  /*b250*/  HMMA.16816.F32.BF16 R72, R12.reuse, R30, R72 ;  /* 0x0000001e0c48723c */ /* 0x040fe20000041848 */
[----:B------:R-:W2:Y:S05]  /*b260*/  LDSM.16.MT88.4 R28, [R202+0x4900] ;  /* 0x00490000ca1c783b */ /* 0x000eaa0000004200 */
[----:B------:R-:W2:Y:S02]  /*b270*/  MUFU.EX2 R50, R145 ;  /* 0x0000009100327308 */ /* 0x000ea40000000800 */
[C---:B------:R-:W-:Y:S08]  /*b280*/  HMMA.16816.F32.BF16 R76, R12.reuse, R24, R76 ;  /* 0x000000180c4c723c */ /* 0x040ff0000004184c */
        /* <DEDUP_REMOVED lines=8> */
[C---:B--2---:R-:W-:Y:S08]  /*b310*/  HMMA.16816.F32.BF16 R100, R12.reuse, R28, R100 ;  /* 0x0000001c0c64723c */ /* 0x044ff00000041864 */
[C---:B------:R-:W-:Y:S01]  /*b320*/  HMMA.16816.F32.BF16 R104, R12.reuse, R30, R104 ;  /* 0x0000001e0c68723c */ /* 0x040fe20000041868 */
[----:B------:R-:W2:Y:S07]  /*b330*/  LDSM.16.MT88.4 R28, [R202+0x2100] ;  /* 0x00210000ca1c783b */ /* 0x000eae0000004200 */
[C---:B----4-:R-:W-:Y:S08]  /*b340*/  HMMA.16816.F32.BF16 R52, R12.reuse, R24, R52 ;  /* 0x000000180c34723c */ /* 0x050ff00000041834 */
[C---:B------:R-:W-:Y:S01]  /*b350*/  HMMA.16816.F32.BF16 R56, R12.reuse, R26, R56 ;  /* 0x0000001a0c38723c */ /* 0x040fe20000041838 */
[----:B------:R-:W4:Y:S07]  /*b360*/  LDSM.16.MT88.4 R24, [R201+0x2100] ;  /* 0x00210000c918783b */ /* 0x000f2e0000004200 */
        /* <DEDUP_REMOVED lines=12> */
[C---:B---3--:R-:W-:Y:S03]  /*b430*/  HMMA.16816.F32.BF16 R4, R12.reuse, R20, R4 ;  /* 0x000000140c04723c */ /* 0x048fe60000041804 */
[----:B------:R-:W-:Y:S02]  /*b440*/  FADD.FTZ R42, R42, R123 ;  /* 0x0000007b2a2a7221 */ /* 0x000fe40000010000 */
[----:B------:R-:W-:Y:S02]  /*b450*/  FADD.FTZ R41, R41, R40 ;  /* 0x0000002829297221 */ /* 0x000fe40000010000 */
[----:B------:R-:W-:Y:S01]  /*b460*/  FADD.FTZ R43, R43, R42 ;  /* 0x0000002a2b2b7221 */ /* 0x000fe20000010000 */
        /* <DEDUP_REMOVED lines=15> */
[C---:B------:R-:W-:Y:S08]  /*b560*/  HMMA.16816.F32.BF16 R104, R12.reuse, R30, R104 ;  /* 0x0000001e0c68723c */ /* 0x040ff00000041868 */
[C---:B----4-:R-:W-:Y:S08]  /*b570*/  HMMA.16816.F32.BF16 R52, R12.reuse, R24, R52 ;  /* 0x000000180c34723c */ /* 0x050ff00000041834 */
[C---:B------:R-:W-:Y:S01]  /*b580*/  HMMA.16816.F32.BF16 R56, R12.reuse, R26, R56 ;  /* 0x0000001a0c38723c */ /* 0x040fe20000041838 */
[----:B------:R-:W2:Y:S07]  /*b590*/  LDSM.16.MT88.4 R24, [R204+0x5900] ;  /* 0x00590000cc18783b */ /* 0x000eae0000004200 */
[C---:B------:R-:W-:Y:S08]  /*b5a0*/  HMMA.16816.F32.BF16 R60, R12.reuse, R32, R60 ;  /* 0x000000200c3c723c */ /* 0x040ff0000004183c */
[----:B------:R-:W-:Y:S07]  /*b5b0*/  HMMA.16816.F32.BF16 R64, R12, R34, R64 ;  /* 0x000000220c40723c */ /* 0x000fee0000041840 */
[----:B------:R-:W-:Y:S01]  /*b5c0*/  F2FP.BF16.PACK_AB R12, R45, R44 ;  /* 0x0000002c2d0c723e */ /* 0x000fe200000010ff */
[----:B------:R-:W-:Y:S01]  /*b5d0*/  FADD.FTZ R44, R44, R41 ;  /* 0x000000292c2c7221 */ /* 0x000fe20000010000 */
[----:B-----5:R-:W-:Y:S03]  /*b5e0*/  F2FP.BF16.PACK_AB R14, R147, R48 ;  /* 0x00000030930e723e */ /* 0x020fe600000010ff */
[----:B------:R-:W-:Y:S01]  /*b5f0*/  F2FP.BF16.PACK_AB R13, R47, R46 ;  /* 0x0000002e2f0d723e */ /* 0x000fe200000010ff */
[----:B------:R-:W-:Y:S01]  /*b600*/  FADD.FTZ R46, R46, R43 ;  /* 0x0000002b2e2e7221 */ /* 0x000fe20000010000 */
[----:B------:R-:W-:Y:S01]  /*b610*/  F2FP.BF16.PACK_AB R15, R50, R49 ;  /* 0x00000031320f723e */ /* 0x000fe200000010ff */
[----:B------:R-:W-:Y:S02]  /*b620*/  FADD.FTZ R45, R45, R44 ;  /* 0x0000002c2d2d7221 */ /* 0x000fe40000010000 */
[----:B------:R-:W-:Y:S02]  /*b630*/  FADD.FTZ R46, R47, R46 ;  /* 0x0000002e2f2e7221 */ /* 0x000fe40000010000 */
[----:B------:R-:W-:Y:S02]  /*b640*/  FADD.FTZ R48, R48, R45 ;  /* 0x0000002d30307221 */ /* 0x000fe40000010000 */
[C---:B------:R-:W-:Y:S01]  /*b650*/  HMMA.16816.F32.BF16 R112, R12.reuse, R108, R4 ;  /* 0x0000006c0c70723c */ /* 0x040fe20000041804 */
[----:B------:R-:W4:Y:S02]  /*b660*/  LDSM.16.MT88.4 R4, [R202+0x5900] ;  /* 0x00590000ca04783b */ /* 0x000f240000004200 */
[----:B------:R-:W-:Y:S02]  /*b670*/  FADD.FTZ R49, R49, R46 ;  /* 0x0000002e31317221 */ /* 0x000fe40000010000 */
[----:B------:R-:W-:Y:S02]  /*b680*/  FADD.FTZ R216, R147, R48 ;  /* 0x0000003093d87221 */ /* 0x000fe40000010000 */
[----:B------:R-:W-:Y:S01]  /*b690*/  FADD.FTZ R217, R50, R49 ;  /* 0x0000003132d97221 */ /* 0x000fe20000010000 */
[C---:B------:R-:W-:Y:S01]  /*b6a0*/  HMMA.16816.F32.BF16 R108, R12.reuse, R110, R8 ;  /* 0x0000006e0c6c723c */ /* 0x040fe20000041808 */
[----:B------:R-:W5:Y:S07]  /*b6b0*/  LDSM.16.MT88.4 R8, [R201+0x5900] ;  /* 0x00590000c908783b */ /* 0x000f6e0000004200 */
[C---:B-1----:R-:W-:Y:S08]  /*b6c0*/  HMMA.16816.F32.BF16 R68, R12.reuse, R16, R68 ;  /* 0x000000100c44723c */ /* 0x042ff00000041844 */
[C---:B------:R-:W-:Y:S01]  /*b6d0*/  HMMA.16816.F32.BF16 R72, R12.reuse, R18, R72 ;  /* 0x000000120c48723c */ /* 0x040fe20000041848 */
[----:B------:R-:W1:Y:S07]  /*b6e0*/  LDSM.16.MT88.4 R16, [R200+0x5900] ;  /* 0x00590000c810783b */ /* 0x000e6e0000004200 */
        /* <DEDUP_REMOVED lines=10> */
[C---:B-1----:R-:W-:Y:S08]  /*b790*/  HMMA.16816.F32.BF16 R60, R12.reuse, R16, R60 ;  /* 0x000000100c3c723c */ /* 0x042ff0000004183c */
[----:B------:R-:W-:Y:S07]  /*b7a0*/  HMMA.16816.F32.BF16 R64, R12, R18, R64 ;  /* 0x000000120c40723c */ /* 0x000fee0000041840 */
[----:B------:R-:W-:Y:S01]  /*b7b0*/  MOV R12, R116 ;  /* 0x00000074000c7202 */ /* 0x000fe20000000f00 */
[----:B------:R-:W-:-:S05]  /*b7c0*/  @P0 BRA `(.L_x_2120) ;  /* 0xffffd6d000000947 */ /* 0x000fca000383ffff */
.L_x_2119:
        /* <DEDUP_REMOVED lines=20> */
.L_x_2130:
[----:B------:R-:W-:Y:S04]  /*b910*/  DEPBAR.LE SB0, 0x0 ;  /* 0x000080000000791a */ /* 0x000fe80000000000 */
[----:B------:R-:W-:Y:S01]  /*b920*/  BAR.SYNC.DEFER_BLOCKING 0x0 ;  /* 0x0000000000007b1d */ /* 0x000fe20000010000 */
[C---:B------:R-:W-:Y:S04]  /*b930*/  IMAD.WIDE.U32 R136, R184.reuse, UR18, R218 ;  /* 0x00000012b8887c25 */ /* 0x040fe8000f8e00da */
[----:B------:R-:W-:Y:S01]  /*b940*/  IMAD.WIDE.U32 R134, R184, UR18, R186 ;  /* 0x00000012b8867c25 */ /* 0x000fe2000f8e00ba */
[----:B------:R-:W-:Y:S03]  /*b950*/  LEA R180, P1, R136, c[0x0][0x1f8], 0x1 ;  /* 0x00007e0088b47a11 */ /* 0x000fe600078208ff */
[----:B------:R-:W-:Y:S01]  /*b960*/  IMAD R132, R184, UR5, RZ ;  /* 0x00000005b8847c24 */ /* 0x000fe2000f8e02ff */
[----:B------:R-:W-:Y:S02]  /*b970*/  LEA R166, P0, R134, c[0x0][0x1f8], 0x1 ;  /* 0x00007e0086a67a11 */ /* 0x000fe400078008ff */
[----:B------:R-:W-:Y:S01]  /*b980*/  IADD3 R152, P2, R180, UR9, RZ ;  /* 0x00000009b4987c10 */ /* 0x000fe2000ff5e0ff */
[----:B------:R-:W1:Y:S05]  /*b990*/  LDSM.16.M88.4 R8, [R206+0x8100] ;  /* 0x00810000ce08783b */ /* 0x000e6a0000000200 */
[----:B------:R-:W2:Y:S05]  /*b9a0*/  LDSM.16.M88.4 R16, [R206+0x8900] ;  /* 0x00890000ce10783b */ /* 0x000eaa0000000200 */
[----:B------:R-:W3:Y:S05]  /*b9b0*/  LDSM.16.M88.4 R24, [R206+0x9100] ;  /* 0x00910000ce18783b */ /* 0x000eea0000000200 */
[----:B------:R-:W4:Y:S05]  /*b9c0*/  LDSM.16.M88.4 R32, [R206+0x9900] ;  /* 0x00990000ce20783b */ /* 0x000f2a0000000200 */
[----:B------:R-:W5:Y:S05]  /*b9d0*/  LDSM.16.M88.4 R40, [R206+0xa100] ;  /* 0x00a10000ce28783b */ /* 0x000f6a0000000200 */
[----:B------:R-:W3:Y:S05]  /*b9e0*/  LDSM.16.M88.4 R48, [R206+0xa900] ;  /* 0x00a90000ce30783b */ /* 0x000eea0000000200 */
[----:B------:R-:W3:Y:S05]  /*b9f0*/  LDSM.16.M88.4 R116, [R205] ;  /* 0x00000000cd74783b */ /* 0x000eea0000000200 */
[----:B------:R-:W4:Y:S01]  /*ba00*/  LDSM.16.M88.4 R120, [R199] ;  /* 0x00000000c778783b */ /* 0x000f220000000200 */
[C---:B-1----:R-:W-:Y:S04]  /*ba10*/  HMMA.16816.F32.BF16 R4, R124.reuse, R8, RZ ;  /* 0x000000087c04723c */ /* 0x042fe800000418ff */
[----:B------:R-:W1:Y:S05]  /*ba20*/  LDSM.16.M88.4 R128, [R198] ;  /* 0x00000000c680783b */ /* 0x000e6a0000000200 */
[----:B------:R-:W-:Y:S01]  /*ba30*/  LDSM.16.M88.4 R144, [R195] ;  /* 0x00000000c390783b */ /* 0x000fe20000000200 */
[C---:B------:R-:W-:Y:S08]  /*ba40*/  HMMA.16816.F32.BF16 R8, R124.reuse, R10, RZ ;  /* 0x0000000a7c08723c */ /* 0x040ff000000418ff */
[C---:B--2---:R-:W-:Y:S08]  /*ba50*/  HMMA.16816.F32.BF16 R12, R124.reuse, R16, RZ ;  /* 0x000000107c0c723c */ /* 0x044ff000000418ff */
[C---:B------:R-:W-:Y:S08]  /*ba60*/  HMMA.16816.F32.BF16 R16, R124.reuse, R18, RZ ;  /* 0x000000127c10723c */ /* 0x040ff000000418ff */
[C---:B---3--:R-:W-:Y:S08]  /*ba70*/  HMMA.16816.F32.BF16 R20, R124.reuse, R24, RZ ;  /* 0x000000187c14723c */ /* 0x048ff000000418ff */
[C---:B------:R-:W-:Y:S08]  /*ba80*/  HMMA.16816.F32.BF16 R24, R124.reuse, R26, RZ ;  /* 0x0000001a7c18723c */ /* 0x040ff000000418ff */
[C---:B----4-:R-:W-:Y:S08]  /*ba90*/  HMMA.16816.F32.BF16 R28, R124.reuse, R32, RZ ;  /* 0x000000207c1c723c */ /* 0x050ff000000418ff */
[C---:B------:R-:W-:Y:S08]  /*baa0*/  HMMA.16816.F32.BF16 R32, R124.reuse, R34, RZ ;  /* 0x000000227c20723c */ /* 0x040ff000000418ff */
[C---:B-----5:R-:W-:Y:S07]  /*bab0*/  HMMA.16816.F32.BF16 R36, R124.reuse, R40, RZ ;  /* 0x000000287c24723c */ /* 0x060fee00000418ff */
[----:B------:R-:W-:Y:S05]  /*bac0*/  SHF.R.S32.HI R41, RZ, 0x1f, R184 ;  /* 0x0000001fff297819 */ /* 0x000fea00000114b8 */
[----:B------:R-:W-:Y:S02]  /*bad0*/  IMAD R132, R41, UR18, R132 ;  /* 0x0000001229847c24 */ /* 0x000fe4000f8e0284 */
[C---:B------:R-:W-:Y:S02]  /*bae0*/  HMMA.16816.F32.BF16 R40, R124.reuse, R42, RZ ;  /* 0x0000002a7c28723c */ /* 0x040fe400000418ff */
[----:B------:R-:W-:Y:S02]  /*baf0*/  IMAD.IADD R0, R137, 0x1, R132 ;  /* 0x0000000189007824 */ /* 0x000fe400078e0284 */
[----:B------:R-:W-:Y:S03]  /*bb00*/  IMAD.IADD R132, R132, 0x1, R135 ;  /* 0x0000000184847824 */ /* 0x000fe600078e0287 */
[----:B------:R-:W-:Y:S01]  /*bb10*/  LEA.HI.X R181, R136, c[0x0][0x1fc], R0, 0x1, P1 ;  /* 0x00007f0088b57a11 */ /* 0x000fe200008f0c00 */
[C---:B------:R-:W-:Y:S01]  /*bb20*/  HMMA.16816.F32.BF16 R44, R124.reuse, R48, RZ ;  /* 0x000000307c2c723c */ /* 0x040fe200000418ff */
[----:B------:R-:W-:Y:S03]  /*bb30*/  LDSM.16.M88.4 R136, [R196] ;  /* 0x00000000c488783b */ /* 0x000fe60000000200 */
[----:B------:R-:W-:Y:S02]  /*bb40*/  LEA.HI.X R167, R134, c[0x0][0x1fc], R132, 0x1, P0 ;  /* 0x00007f0086a77a11 */ /* 0x000fe400000f0c84 */
[----:B------:R-:W2:Y:S01]  /*bb50*/  LDSM.16.M88.4 R132, [R197] ;  /* 0x00000000c584783b */ /* 0x000ea20000000200 */
[----:B------:R-:W-:Y:S01]  /*bb60*/  IADD3.X R153, R181, UR12, RZ, P2, !PT ;  /* 0x0000000cb5997c10 */ /* 0x000fe200097fe4ff */
[----:B------:R-:W-:Y:S01]  /*bb70*/  HMMA.16816.F32.BF16 R48, R124, R50, RZ ;  /* 0x000000327c30723c */ /* 0x000fe200000418ff */
[C---:B------:R-:W-:Y:S02]  /*bb80*/  IADD3 R164, P1, R152.reuse, UR9, RZ ;  /* 0x0000000998a47c10 */ /* 0x040fe4000ff3e0ff */
[----:B------:R-:W-:Y:S01]  /*bb90*/  @!PT LDS RZ, [RZ] ;  /* 0x00000000fffff984 */ /* 0x000fe20000000800 */
[----:B------:R-:W-:Y:S01]  /*bba0*/  @!PT LDS RZ, [RZ] ;  /* 0x00000000fffff984 */ /* 0x000fe20000000800 */
[----:B------:R-:W-:Y:S01]  /*bbb0*/  @!PT LDS RZ, [RZ] ;  /* 0x00000000fffff984 */ /* 0x000fe20000000800 */
[----:B------:R3:W-:Y:S01]  /*bbc0*/  LDGSTS.E.BYPASS.LTC128B.128 [R208+0x100], [R180.64], !P6 ;  /* 0x00100000b4d07fae */ /* 0x0007e2000f101d4a */
[----:B------:R-:W-:Y:S02]  /*bbd0*/  IADD3 R154, P0, R152, UR16, RZ ;  /* 0x00000010989a7c10 */ /* 0x000fe4000ff1e0ff */
[C---:B------:R-:W-:Y:S02]  /*bbe0*/  IADD3.X R165, R153.reuse, UR12, RZ, P1, !PT ;  /* 0x0000000c99a57c10 */ /* 0x040fe40008ffe4ff */
[C---:B------:R-:W-:Y:S01]  /*bbf0*/  HMMA.16816.F32.BF16 R4, R140.reuse, R116, R4 ;  /* 0x000000748c04723c */ /* 0x040fe20000041804 */
[----:B------:R4:W-:Y:S04]  /*bc00*/  LDGSTS.E.BYPASS.LTC128B.128 [R208+0x3100], [R166.64], !P5 ;  /* 0x03100000a6d07fae */ /* 0x0009e8000e901d4a */
[----:B------:R-:W-:Y:S01]  /*bc10*/  IADD3.X R155, R153, UR4, RZ, P0, !PT ;  /* 0x00000004999b7c10 */ /* 0x000fe200087fe4ff */
[----:B------:R5:W-:Y:S01]  /*bc20*/  LDGSTS.E.BYPASS.LTC128B.128 [R208+0x1100], [R152.64], !P6 ;  /* 0x0110000098d07fae */ /* 0x000be2000f101d4a */
[C---:B------:R-:W-:Y:S01]  /*bc30*/  ISETP.GT.AND P2, PT, R184.reuse, R207, PT ;  /* 0x000000cfb800720c */ /* 0x040fe20003f44270 */
[C---:B------:R-:W-:Y:S03]  /*bc40*/  HMMA.16816.F32.BF16 R8, R140.reuse, R118, R8 ;  /* 0x000000768c08723c */ /* 0x040fe60000041808 */
[----:B------:R5:W-:Y:S05]  /*bc50*/  LDGSTS.E.BYPASS.LTC128B.128 [R208+0x4100], [R152.64+0x80], !P5 ;  /* 0x0410008098d07fae */ /* 0x000bea000e901d4a */
[C---:B------:R-:W-:Y:S01]  /*bc60*/  HMMA.16816.F32.BF16 R12, R140.reuse, R120, R12 ;  /* 0x000000788c0c723c */ /* 0x040fe2000004180c */
[----:B------:R4:W-:Y:S03]  /*bc70*/  LDGSTS.E.BYPASS.LTC128B.128 [R208+0x2100], [R164.64], !P6 ;  /* 0x02100000a4d07fae */ /* 0x0009e6000f101d4a */
[----:B------:R-:W-:Y:S02]  /*bc80*/  @P2 IADD3 R0, R184, -0x1, RZ ;  /* 0xffffffffb8002810 */ /* 0x000fe40007ffe0ff */
[----:B------:R5:W-:Y:S02]  /*bc90*/  LDGSTS.E.BYPASS.LTC128B.128 [R208+0x5100], [R154.64], !P5 ;  /* 0x051000009ad07fae */ /* 0x000be4000e901d4a */
[C---:B------:R-:W-:Y:S03]  /*bca0*/  HMMA.16816.F32.BF16 R16, R140.reuse, R122, R16 ;  /* 0x0000007a8c10723c */ /* 0x040fe60000041810 */
[----:B------:R-:W3:Y:S05]  /*bcb0*/  LDSM.16.M88.4 R116, [R203+0x8100] ;  /* 0x00810000cb74783b */ /* 0x000eea0000000200 */
[C---:B-1----:R-:W-:Y:S01]  /*bcc0*/  HMMA.16816.F32.BF16 R20, R140.reuse, R128, R20 ;  /* 0x000000808c14723c */ /* 0x042fe20000041814 */
[----:B------:R-:W0:Y:S05]  /*bcd0*/  LDGDEPBAR ;  /* 0x00000000000079af */ /* 0x000e2a0000000000 */
[----:B------:R-:W1:Y:S02]  /*bce0*/  LDSM.16.M88.4 R120, [R203+0x8900] ;  /* 0x00890000cb78783b */ /* 0x000e640000000200 */
[C---:B------:R-:W-:Y:S03]  /*bcf0*/  HMMA.16816.F32.BF16 R24, R140.reuse, R130, R24 ;  /* 0x000000828c18723c */ /* 0x040fe60000041818 */
[----:B------:R-:W1:Y:S05]  /*bd00*/  LDSM.16.M88.4 R128, [R203+0x9100] ;  /* 0x00910000cb80783b */ /* 0x000e6a0000000200 */
[C---:B--2---:R-:W-:Y:S01]  /*bd10*/  HMMA.16816.F32.BF16 R28, R140.reuse, R132, R28 ;  /* 0x000000848c1c723c */ /* 0x044fe2000004181c */
[----:B-----5:R-:W-:Y:S05]  /*bd20*/  LDSM.16.M88.4 R152, [R194+0x1000] ;  /* 0x00100000c298783b */ /* 0x020fea0000000200 */
[----:B----4-:R-:W-:Y:S02]  /*bd30*/  LDSM.16.M88.4 R164, [R194+0x1800] ;  /* 0x00180000c2a4783b */ /* 0x010fe40000000200 */
[C---:B------:R-:W-:Y:S03]  /*bd40*/  HMMA.16816.F32.BF16 R32, R140.reuse, R134, R32 ;  /* 0x000000868c20723c */ /* 0x040fe60000041820 */
[----:B------:R-:W2:Y:S05]  /*bd50*/  LDSM.16.M88.4 R132, [R203+0x9900] ;  /* 0x00990000cb84783b */ /* 0x000eaa0000000200 */
[C---:B------:R-:W-:Y:S01]  /*bd60*/  HMMA.16816.F32.BF16 R36, R140.reuse, R136, R36 ;  /* 0x000000888c24723c */ /* 0x040fe20000041824 */
[----:B---3--:R-:W-:Y:S07]  /*bd70*/  LDSM.16.M88.4 R180, [R192] ;  /* 0x00000000c0b4783b */ /* 0x008fee0000000200 */
[C---:B------:R-:W-:Y:S01]  /*bd80*/  HMMA.16816.F32.BF16 R40, R140.reuse, R138, R40 ;  /* 0x0000008a8c28723c */ /* 0x040fe20000041828 */
[----:B------:R-:W3:Y:S07]  /*bd90*/  LDSM.16.M88.4 R136, [R203+0xa100] ;  /* 0x00a10000cb88783b */ /* 0x000eee0000000200 */
[C---:B------:R-:W-:Y:S08]  /*bda0*/  HMMA.16816.F32.BF16 R44, R140.reuse, R144, R44 ;  /* 0x000000908c2c723c */ /* 0x040ff0000004182c */
[----:B------:R-:W-:Y:S01]  /*bdb0*/  HMMA.16816.F32.BF16 R48, R140, R146, R48 ;  /* 0x000000928c30723c */ /* 0x000fe20000041830 */
[----:B------:R-:W-:Y:S07]  /*bdc0*/  LDSM.16.M88.4 R144, [R194+0x800] ;  /* 0x00080000c290783b */ /* 0x000fee0000000200 */
[C---:B------:R-:W-:Y:S08]  /*bdd0*/  HMMA.16816.F32.BF16 R4, R148.reuse, R116, R4 ;  /* 0x000000749404723c */ /* 0x040ff00000041804 */
[C---:B------:R-:W-:Y:S01]  /*bde0*/  HMMA.16816.F32.BF16 R8, R148.reuse, R118, R8 ;  /* 0x000000769408723c */ /* 0x040fe20000041808 */
[----:B------:R-:W4:Y:S07]  /*bdf0*/  LDSM.16.M88.4 R116, [R203+0xa900] ;  /* 0x00a90000cb74783b */ /* 0x000f2e0000000200 */
[C---:B-1----:R-:W-:Y:S08]  /*be00*/  HMMA.16816.F32.BF16 R12, R148.reuse, R120, R12 ;  /* 0x00000078940c723c */ /* 0x042ff0000004180c */
[C---:B------:R-:W-:Y:S01]  /*be10*/  HMMA.16816.F32.BF16 R16, R148.reuse, R122, R16 ;  /* 0x0000007a9410723c */ /* 0x040fe20000041810 */
[----:B------:R-:W1:Y:S07]  /*be20*/  LDSM.16.M88.4 R120, [R194] ;  /* 0x00000000c278783b */ /* 0x000e6e0000000200 */
        /* <DEDUP_REMOVED lines=8> */
[----:B------:R-:W-:Y:S07]  /*beb0*/  LDSM.16.M88.4 R136, [R206+0xc100] ;  /* 0x00c10000ce88783b */ /* 0x000fee0000000200 */
[C---:B----4-:R-:W-:Y:S08]  /*bec0*/  HMMA.16816.F32.BF16 R44, R148.reuse, R116, R44 ;  /* 0x00000074942c723c */ /* 0x050ff0000004182c */
[----:B------:R-:W-:Y:S01]  /*bed0*/  HMMA.16816.F32.BF16 R48, R148, R118, R48 ;  /* 0x000000769430723c */ /* 0x000fe20000041830 */
[----:B------:R-:W3:Y:S07]  /*bee0*/  LDSM.16.M88.4 R116, [R206+0xb100] ;  /* 0x00b10000ce74783b */ /* 0x000eee0000000200 */
[C---:B-1----:R-:W-:Y:S08]  /*bef0*/  HMMA.16816.F32.BF16 R4, R156.reuse, R120, R4 ;  /* 0x000000789c04723c */ /* 0x042ff00000041804 */
[C---:B------:R-:W-:Y:S01]  /*bf00*/  HMMA.16816.F32.BF16 R8, R156.reuse, R122, R8 ;  /* 0x0000007a9c08723c */ /* 0x040fe20000041808 */
[----:B------:R-:W1:Y:S07]  /*bf10*/  LDSM.16.M88.4 R120, [R206+0xb900] ;  /* 0x00b90000ce78783b */ /* 0x000e6e0000000200 */
[C---:B------:R-:W-:Y:S08]  /*bf20*/  HMMA.16816.F32.BF16 R12, R156.reuse, R144, R12 ;  /* 0x000000909c0c723c */ /* 0x040ff0000004180c */
[C---:B------:R-:W-:Y:S01]  /*bf30*/  HMMA.16816.F32.BF16 R16, R156.reuse, R146, R16 ;  /* 0x000000929c10723c */ /* 0x040fe20000041810 */
[----:B------:R-:W4:Y:S07]  /*bf40*/  LDSM.16.M88.4 R144, [R206+0xc900] ;  /* 0x00c90000ce90783b */ /* 0x000f2e0000000200 */
[C---:B------:R-:W-:Y:S08]  /*bf50*/  HMMA.16816.F32.BF16 R20, R156.reuse, R152, R20 ;  /* 0x000000989c14723c */ /* 0x040ff00000041814 */
[C---:B------:R-:W-:Y:S01]  /*bf60*/  HMMA.16816.F32.BF16 R24, R156.reuse, R154, R24 ;  /* 0x0000009a9c18723c */ /* 0x040fe20000041818 */
[----:B------:R-:W-:Y:S07]  /*bf70*/  LDSM.16.M88.4 R152, [R206+0xd900] ;  /* 0x00d90000ce98783b */ /* 0x000fee0000000200 */
[C---:B------:R-:W-:Y:S08]  /*bf80*/  HMMA.16816.F32.BF16 R28, R156.reuse, R164, R28 ;  /* 0x000000a49c1c723c */ /* 0x040ff0000004181c */
[C---:B------:R-:W-:Y:S01]  /*bf90*/  HMMA.16816.F32.BF16 R32, R156.reuse, R166, R32 ;  /* 0x000000a69c20723c */ /* 0x040fe20000041820 */
[----:B------:R-:W-:Y:S07]  /*bfa0*/  LDSM.16.M88.4 R164, [R193] ;  /* 0x00000000c1a4783b */ /* 0x000fee0000000200 */
[C---:B-----5:R-:W-:Y:S08]  /*bfb0*/  HMMA.16816.F32.BF16 R36, R156.reuse, R128, R36 ;  /* 0x000000809c24723c */ /* 0x060ff00000041824 */
[C---:B------:R-:W-:Y:S01]  /*bfc0*/  HMMA.16816.F32.BF16 R40, R156.reuse, R130, R40 ;  /* 0x000000829c28723c */ /* 0x040fe20000041828 */
[----:B------:R-:W5:Y:S07]  /*bfd0*/  LDSM.16.M88.4 R128, [R206+0xd100] ;  /* 0x00d10000ce80783b */ /* 0x000f6e0000000200 */
[C---:B--2---:R-:W-:Y:S08]  /*bfe0*/  HMMA.16816.F32.BF16 R44, R156.reuse, R132, R44 ;  /* 0x000000849c2c723c */ /* 0x044ff0000004182c */
[----:B------:R-:W-:Y:S01]  /*bff0*/  HMMA.16816.F32.BF16 R48, R156, R134, R48 ;  /* 0x000000869c30723c */ /* 0x000fe20000041830 */
[----:B------:R-:W2:Y:S07]  /*c000*/  LDSM.16.M88.4 R132, [R191] ;  /* 0x00000000bf84783b */ /* 0x000eae0000000200 */
        /* <DEDUP_REMOVED lines=8> */
[----:B------:R-:W-:Y:S07]  /*c090*/  LDSM.16.M88.4 R136, [R203+0xb900] ;  /* 0x00b90000cb88783b */ /* 0x000fee0000000200 */
[C---:B----4-:R-:W-:Y:S08]  /*c0a0*/  HMMA.16816.F32.BF16 R28, R160.reuse, R144, R28 ;  /* 0x00000090a01c723c */ /* 0x050ff0000004181c */
[C---:B------:R-:W-:Y:S01]  /*c0b0*/  HMMA.16816.F32.BF16 R32, R160.reuse, R146, R32 ;  /* 0x00000092a020723c */ /* 0x040fe20000041820 */
[----:B------:R-:W-:Y:S07]  /*c0c0*/  LDSM.16.M88.4 R144, [R203+0xc100] ;  /* 0x00c10000cb90783b */ /* 0x000fee0000000200 */
[C---:B-----5:R-:W-:Y:S08]  /*c0d0*/  HMMA.16816.F32.BF16 R36, R160.reuse, R128, R36 ;  /* 0x00000080a024723c */ /* 0x060ff00000041824 */
[C---:B------:R-:W-:Y:S01]  /*c0e0*/  HMMA.16816.F32.BF16 R40, R160.reuse, R130, R40 ;  /* 0x00000082a028723c */ /* 0x040fe20000041828 */
[----:B------:R-:W4:Y:S07]  /*c0f0*/  LDSM.16.M88.4 R128, [R188] ;  /* 0x00000000bc80783b */ /* 0x000f2e0000000200 */
[C---:B------:R-:W-:Y:S08]  /*c100*/  HMMA.16816.F32.BF16 R44, R160.reuse, R152, R44 ;  /* 0x00000098a02c723c */ /* 0x040ff0000004182c */
[----:B------:R-:W-:Y:S01]  /*c110*/  HMMA.16816.F32.BF16 R48, R160, R154, R48 ;  /* 0x0000009aa030723c */ /* 0x000fe20000041830 */
[----:B------:R-:W-:Y:S07]  /*c120*/  LDSM.16.M88.4 R152, [R203+0xd100] ;  /* 0x00d10000cb98783b */ /* 0x000fee0000000200 */
[C---:B------:R-:W-:Y:S08]  /*c130*/  HMMA.16816.F32.BF16 R4, R168.reuse, R164, R4 ;  /* 0x000000a4a804723c */ /* 0x040ff00000041804 */
[C---:B------:R-:W-:Y:S01]  /*c140*/  HMMA.16816.F32.BF16 R8, R168.reuse, R166, R8 ;  /* 0x000000a6a808723c */ /* 0x040fe20000041808 */
[----:B------:R-:W-:Y:S07]  /*c150*/  LDSM.16.M88.4 R164, [R203+0xd900] ;  /* 0x00d90000cba4783b */ /* 0x000fee0000000200 */
[C---:B------:R-:W-:Y:S08]  /*c160*/  HMMA.16816.F32.BF16 R12, R168.reuse, R180, R12 ;  /* 0x000000b4a80c723c */ /* 0x040ff0000004180c */
[C---:B------:R-:W-:Y:S08]  /*c170*/  HMMA.16816.F32.BF16 R16, R168.reuse, R182, R16 ;  /* 0x000000b6a810723c */ /* 0x040ff00000041810 */
[C---:B--2---:R-:W-:Y:S08]  /*c180*/  HMMA.16816.F32.BF16 R20, R168.reuse, R132, R20 ;  /* 0x00000084a814723c */ /* 0x044ff00000041814 */
        /* <DEDUP_REMOVED lines=9> */
[----:B------:R-:W-:Y:S01]  /*c220*/  HMMA.16816.F32.BF16 R48, R168, R130, R48 ;  /* 0x00000082a830723c */ /* 0x000fe20000041830 */
[----:B------:R-:W4:Y:S07]  /*c230*/  LDSM.16.M88.4 R128, [R194+0x3800] ;  /* 0x00380000c280783b */ /* 0x000f2e0000000200 */
[C---:B--2---:R-:W-:Y:S08]  /*c240*/  HMMA.16816.F32.BF16 R4, R172.reuse, R132, R4 ;  /* 0x00000084ac04723c */ /* 0x044ff00000041804 */
[C---:B------:R-:W-:Y:S01]  /*c250*/  HMMA.16816.F32.BF16 R8, R172.reuse, R134, R8 ;  /* 0x00000086ac08723c */ /* 0x040fe20000041808 */
[----:B------:R-:W2:Y:S07]  /*c260*/  LDSM.16.M88.4 R132, [R194+0x4000] ;  /* 0x00400000c284783b */ /* 0x000eae0000000200 */
[C---:B------:R-:W-:Y:S08]  /*c270*/  HMMA.16816.F32.BF16 R12, R172.reuse, R136, R12 ;  /* 0x00000088ac0c723c */ /* 0x040ff0000004180c */
[C---:B------:R-:W-:Y:S08]  /*c280*/  HMMA.16816.F32.BF16 R16, R172.reuse, R138, R16 ;  /* 0x0000008aac10723c */ /* 0x040ff00000041810 */
[C---:B------:R-:W-:Y:S08]  /*c290*/  HMMA.16816.F32.BF16 R20, R172.reuse, R144, R20 ;  /* 0x00000090ac14723c */ /* 0x040ff00000041814 */
[C---:B------:R-:W-:Y:S08]  /*c2a0*/  HMMA.16816.F32.BF16 R24, R172.reuse, R146, R24 ;  /* 0x00000092ac18723c */ /* 0x040ff00000041818 */
[C---:B---3--:R-:W-:Y:S08]  /*c2b0*/  HMMA.16816.F32.BF16 R28, R172.reuse, R116, R28 ;  /* 0x00000074ac1c723c */ /* 0x048ff0000004181c */
[C---:B------:R-:W-:Y:S01]  /*c2c0*/  HMMA.16816.F32.BF16 R32, R172.reuse, R118, R32 ;  /* 0x00000076ac20723c */ /* 0x040fe20000041820 */
[----:B------:R-:W3:Y:S07]  /*c2d0*/  LDSM.16.M88.4 R116, [R194+0x4800] ;  /* 0x00480000c274783b */ /* 0x000eee0000000200 */
[C---:B------:R-:W-:Y:S08]  /*c2e0*/  HMMA.16816.F32.BF16 R36, R172.reuse, R152, R36 ;  /* 0x00000098ac24723c */ /* 0x040ff00000041824 */
[C---:B------:R-:W-:Y:S08]  /*c2f0*/  HMMA.16816.F32.BF16 R40, R172.reuse, R154, R40 ;  /* 0x0000009aac28723c */ /* 0x040ff00000041828 */
[C---:B------:R-:W-:Y:S08]  /*c300*/  HMMA.16816.F32.BF16 R44, R172.reuse, R164, R44 ;  /* 0x000000a4ac2c723c */ /* 0x040ff0000004182c */
[----:B------:R-:W-:Y:S08]  /*c310*/  HMMA.16816.F32.BF16 R48, R172, R166, R48 ;  /* 0x000000a6ac30723c */ /* 0x000ff00000041830 */
[C---:B-1----:R-:W-:Y:S08]  /*c320*/  HMMA.16816.F32.BF16 R4, R176.reuse, R120, R4 ;  /* 0x00000078b004723c */ /* 0x042ff00000041804 */
[C---:B------:R-:W-:Y:S01]  /*c330*/  HMMA.16816.F32.BF16 R8, R176.reuse, R122, R8 ;  /* 0x0000007ab008723c */ /* 0x040fe20000041808 */
[----:B------:R-:W1:Y:S07]  /*c340*/  LDSM.16.M88.4 R120, [R194+0x5000] ;  /* 0x00500000c278783b */ /* 0x000e6e0000000200 */
[C---:B----4-:R-:W-:Y:S07]  /*c350*/  HMMA.16816.F32.BF16 R12, R176.reuse, R128, R12 ;  /* 0x00000080b00c723c */ /* 0x050fee000004180c */
[----:B------:R-:W-:Y:S01]  /*c360*/  @P2 SHF.R.S32.HI R129, RZ, 0x1f, R0 ;  /* 0x0000001fff812819 */ /* 0x000fe20000011400 */
[C---:B------:R-:W-:Y:S04]  /*c370*/  HMMA.16816.F32.BF16 R16, R176.reuse, R130, R16 ;  /* 0x00000082b010723c */ /* 0x040fe80000041810 */
[----:B------:R-:W-:Y:S03]  /*c380*/  @P2 IMAD R129, R129, c[0x0][0x1e0], RZ ;  /* 0x0000780081812a24 */ /* 0x000fe600078e02ff */
[C---:B------:R-:W-:Y:S01]  /*c390*/  @P2 IMAD.WIDE.U32 R130, R0.reuse, c[0x0][0x1e0], RZ ;  /* 0x0000780000822a25 */ /* 0x040fe200078e00ff */
[C---:B--2---:R-:W-:Y:S04]  /*c3a0*/  HMMA.16816.F32.BF16 R20, R176.reuse, R132, R20 ;  /* 0x00000084b014723c */ /* 0x044fe80000041814 */
[----:B------:R-:W-:Y:S03]  /*c3b0*/  @P2 IMAD R129, R0, c[0x0][0x1e4], R129 ;  /* 0x0000790000812a24 */ /* 0x000fe600078e0281 */
[----:B------:R-:W-:Y:S01]  /*c3c0*/  @P2 IMAD.MOV.U32 R132, RZ, RZ, R210 ;  /* 0x000000ffff842224 */ /* 0x000fe200078e00d2 */
[C---:B------:R-:W-:Y:S04]  /*c3d0*/  HMMA.16816.F32.BF16 R24, R176.reuse, R134, R24 ;  /* 0x00000086b018723c */ /* 0x040fe80000041818 */
[----:B------:R-:W-:Y:S02]  /*c3e0*/  @P2 IMAD.MOV.U32 R133, RZ, RZ, R213 ;  /* 0x000000ffff852224 */ /* 0x000fe400078e00d5 */
[----:B------:R-:W-:Y:S02]  /*c3f0*/  @P2 IMAD.IADD R0, R131, 0x1, R129 ;  /* 0x0000000183002824 */ /* 0x000fe400078e0281 */
[----:B------:R-:W-:Y:S01]  /*c400*/  @P2 IMAD.WIDE.U32 R132, R130, 0x60, R132 ;  /* 0x0000006082842825 */ /* 0x000fe200078e0084 */
[C---:B---3--:R-:W-:Y:S01]  /*c410*/  HMMA.16816.F32.BF16 R28, R176.reuse, R116, R28 ;  /* 0x00000074b01c723c */ /* 0x048fe2000004181c */
[----:B------:R-:W2:Y:S01]  /*c420*/  LDSM.16.M88.4 R128, [R194+0x5800] ;  /* 0x00580000c280783b */ /* 0x000ea20000000200 */
[----:B------:R-:W-:Y:S04]  /*c430*/  DEPBAR.LE SB0, 0x0 ;  /* 0x000080000000791a */ /* 0x000fe80000000000 */
[----:B------:R-:W-:Y:S01]  /*c440*/  BAR.SYNC.DEFER_BLOCKING 0x0 ;  /* 0x0000000000007b1d */ /* 0x000fe20000010000 */
[----:B------:R-:W-:Y:S01]  /*c450*/  @P2 IMAD R0, R0, 0x60, RZ ;  /* 0x0000006000002824 */ /* 0x000fe200078e02ff */
[C---:B------:R-:W-:Y:S05]  /*c460*/  HMMA.16816.F32.BF16 R32, R176.reuse, R118, R32 ;  /* 0x00000076b020723c */ /* 0x040fea0000041820 */
[----:B------:R-:W-:Y:S02]  /*c470*/  @P2 IMAD.IADD R117, R133, 0x1, R0 ;  /* 0x0000000185752824 */ /* 0x000fe400078e0200 */
[----:B------:R-:W-:Y:S01]  /*c480*/  @P2 IMAD.SHL.U32 R116, R132, 0x2, RZ ;  /* 0x0000000284742824 */ /* 0x000fe200078e00ff */
[C---:B-1----:R-:W-:Y:S04]  /*c490*/  HMMA.16816.F32.BF16 R36, R176.reuse, R120, R36 ;  /* 0x00000078b024723c */ /* 0x042fe80000041824 */
[----:B------:R-:W-:Y:S02]  /*c4a0*/  @P2 IADD3 R118, P0, R116, c[0x0][0x1c8], RZ ;  /* 0x0000720074762a10 */ /* 0x000fe40007f1e0ff */
[----:B------:R-:W-:Y:S02]  /*c4b0*/  @P2 SHF.L.U64.HI R0, R132, 0x1, R117 ;  /* 0x0000000184002819 */ /* 0x000fe40000010275 */
[----:B------:R-:W-:Y:S01]  /*c4c0*/  @P2 IADD3 R132, P1, R116, 0x80, RZ ;  /* 0x0000008074842810 */ /* 0x000fe20007f3e0ff */
[C---:B------:R-:W-:Y:S03]  /*c4d0*/  HMMA.16816.F32.BF16 R40, R176.reuse, R122, R40 ;  /* 0x0000007ab028723c */ /* 0x040fe60000041828 */
[----:B------:R-:W-:Y:S02]  /*c4e0*/  @P2 IADD3.X R119, R0, c[0x0][0x1cc], RZ, P0, !PT ;  /* 0x0000730000772a10 */ /* 0x000fe400007fe4ff */
[----:B------:R-:W-:Y:S03]  /*c4f0*/  @P2 IADD3 R116, P0, R132, c[0x0][0x1c8], RZ ;  /* 0x0000720084742a10 */ /* 0x000fe60007f1e0ff */
[----:B------:R-:W-:Y:S01]  /*c500*/  @!PT LDS RZ, [RZ] ;  /* 0x00000000fffff984 */ /* 0x000fe20000000800 */
[----:B------:R-:W-:Y:S01]  /*c510*/  @!PT LDS RZ, [RZ] ;  /* 0x00000000fffff984 */ /* 0x000fe20000000800 */
[----:B------:R-:W-:Y:S01]  /*c520*/  @!PT LDS RZ, [RZ] ;  /* 0x00000000fffff984 */ /* 0x000fe20000000800 */
[----:B------:R1:W-:Y:S01]  /*c530*/  @P2 LDGSTS.E.BYPASS.LTC128B.128 [R208+0x8100], [R118.64], !P6 ;  /* 0x0810000076d02fae */ /* 0x0003e2000f101d4a */
[----:B------:R-:W-:Y:S03]  /*c540*/  @P2 IADD3.X R117, RZ, c[0x0][0x1cc], R0, P0, P1 ;  /* 0x00007300ff752a10 */ /* 0x000fe600007e2400 */
[----:B------:R-:W-:Y:S01]  /*c550*/  @P2 IADD3 R120, P0, R118, UR15, RZ ;  /* 0x0000000f76782c10 */ /* 0x000fe2000ff1e0ff */
[----:B------:R-:W-:Y:S01]  /*c560*/  IMAD.MOV.U32 R0, RZ, RZ, R209 ;  /* 0x000000ffff007224 */ /* 0x000fe200078e00d1 */
[----:B------:R3:W-:Y:S01]  /*c570*/  @P2 LDGSTS.E.BYPASS.LTC128B.128 [R208+0xb100], [R116.64], !P5 ;  /* 0x0b10000074d02fae */ /* 0x0007e2000e901d4a */
[----:B------:R-:W-:Y:S01]  /*c580*/  @P4 SHF.R.U32.HI R0, RZ, c[0x0][0x2cc], R185 ;  /* 0x0000b300ff004a19 */ /* 0x000fe200000116b9 */
[C---:B--2---:R-:W-:Y:S03]  /*c590*/  HMMA.16816.F32.BF16 R44, R176.reuse, R128, R44 ;  /* 0x00000080b02c723c */ /* 0x044fe6000004182c */
[----:B------:R-:W-:Y:S02]  /*c5a0*/  @P2 IADD3.X R121, R119, UR13, RZ, P0, !PT ;  /* 0x0000000d77792c10 */ /* 0x000fe400087fe4ff */
[C---:B------:R-:W-:Y:S02]  /*c5b0*/  @P2 IADD3 R134, P1, R120.reuse, UR15, RZ ;  /* 0x0000000f78862c10 */ /* 0x040fe4000ff3e0ff */
[----:B------:R-:W-:Y:S01]  /*c5c0*/  @P2 IADD3 R132, P0, R120, UR6, RZ ;  /* 0x0000000678842c10 */ /* 0x000fe2000ff1e0ff */
[----:B------:R2:W-:Y:S01]  /*c5d0*/  @P2 LDGSTS.E.BYPASS.LTC128B.128 [R208+0x9100], [R120.64], !P6 ;  /* 0x0910000078d02fae */ /* 0x0005e2000f101d4a */
[C---:B------:R-:W-:Y:S01]  /*c5e0*/  @P2 IADD3.X R135, R121.reuse, UR13, RZ, P1, !PT ;  /* 0x0000000d79872c10 */ /* 0x040fe20008ffe4ff */
[----:B------:R-:W-:Y:S03]  /*c5f0*/  HMMA.16816.F32.BF16 R48, R176, R130, R48 ;  /* 0x00000082b030723c */ /* 0x000fe60000041830 */
[----:B------:R2:W-:Y:S01]  /*c600*/  @P2 LDGSTS.E.BYPASS.LTC128B.128 [R208+0xc100], [R120.64+0x80], !P5 ;  /* 0x0c10008078d02fae */ /* 0x0005e2000e901d4a */
[----:B------:R-:W-:Y:S04]  /*c610*/  @P2 IADD3.X R133, R121, UR8, RZ, P0, !PT ;  /* 0x0000000879852c10 */ /* 0x000fe800087fe4ff */
[----:B------:R2:W-:Y:S05]  /*c620*/  @P2 LDGSTS.E.BYPASS.LTC128B.128 [R208+0xa100], [R134.64], !P6 ;  /* 0x0a10000086d02fae */ /* 0x0005ea000f101d4a */
[----:B------:R2:W-:Y:S01]  /*c630*/  @P2 LDGSTS.E.BYPASS.LTC128B.128 [R208+0xd100], [R132.64], !P5 ;  /* 0x0d10000084d02fae */ /* 0x0005e2000e901d4a */
[----:B---3--:R-:W-:Y:S04]  /*c640*/  IMAD R117, R184, -0x60, RZ ;  /* 0xffffffa0b8757824 */ /* 0x008fe800078e02ff */
[----:B-1----:R-:W1:Y:S01]  /*c650*/  SHFL.IDX PT, R118, R0, RZ, 0x1c1f ;  /* 0x001c1fff00767589 */ /* 0x002e6200000e0000 */
[----:B------:R-:W-:Y:S01]  /*c660*/  IMAD.IADD R119, R117, 0x1, -R214 ;  /* 0x0000000175777824 */ /* 0x000fe200078e0ad6 */
[----:B------:R-:W-:Y:S03]  /*c670*/  IADD3 R123, -R214, 0x1, R117 ;  /* 0x00000001d67b7810 */ /* 0x000fe60007ffe175 */
[----:B------:R-:W0:Y:S01]  /*c680*/  LDGDEPBAR ;  /* 0x00000000000079af */ /* 0x000e220000000000 */
[----:B------:R-:W-:Y:S04]  /*c690*/  IADD3 R123, R123, c[0x0][0x1d0], RZ ;  /* 0x000074007b7b7a10 */ /* 0x000fe80007ffe0ff */
[----:B------:R-:W-:Y:S04]  /*c6a0*/  IADD3 R123, R123, -c[0x0][0x168], RZ ;  /* 0x80005a007b7b7a10 */ /* 0x000fe80007ffe0ff */
[C---:B------:R-:W-:Y:S02]  /*c6b0*/  IADD3 R129, R123.reuse, c[0x0][0x328], RZ ;  /* 0x0000ca007b817a10 */ /* 0x040fe40007ffe0ff */
[----:B------:R-:W-:Y:S03]  /*c6c0*/  IADD3 R123, R123, UR7, RZ ;  /* 0x000000077b7b7c10 */ /* 0x000fe6000fffe0ff */
[--C-:B-1----:R-:W-:Y:S02]  /*c6d0*/  IMAD.IADD R131, R129, 0x1, R118.reuse ;  /* 0x0000000181837824 */ /* 0x102fe400078e0276 */
[----:B------:R-:W-:Y:S01]  /*c6e0*/  IMAD.IADD R116, R123, 0x1, R118 ;  /* 0x000000017b747824 */ /* 0x000fe200078e0276 */
[----:B------:R-:W-:-:S05]  /*c6f0*/  @!P3 BRA `(.L_x_2122) ;  /* 0x000001800000b947 */ /* 0x000fca0003800000 */
[----:B--2---:R-:W-:Y:S01]  /*c700*/  IADD3 R118, R118, c[0x0][0x1d0], RZ ;  /* 0x0000740076767a10 */ /* 0x004fe20007ffe0ff */
        /* <DEDUP_REMOVED lines=13> */
.L_x_2124:
[----:B------:R-:W-:Y:S04]  /*c7e0*/  MOV R118, c[0x0][0x32c] ;  /* 0x0000cb0000767a02 */ /* 0x000fe80000000f00 */
[----:B------:R-:W-:Y:S11]  /*c7f0*/  ISETP.NE.AND P0, PT, R118, 0x1, PT ;  /* 0x000000017600780c */ /* 0x000ff60003f05270 */
[----:B------:R-:W-:Y:S02]  /*c800*/  @!UPT UIADD3 URZ, URZ, URZ, URZ ;  /* 0x0000003f3f3ff290 */ /* 0x000fe4000fffe03f */
[----:B------:R-:W-:Y:S05]  /*c810*/  @P0 IMAD.HI.U32 R118, R120, c[0x0][0x330], RZ ;  /* 0x0000cc0078760a27 */ /* 0x000fea00078e00ff */
[----:B------:R-:W-:Y:S02]  /*c820*/  @P0 SHF.R.U32.HI R120, RZ, c[0x0][0x334], R118 ;  /* 0x0000cd00ff780a19 */ /* 0x000fe40000011676 */
.L_x_2125:
[----:B------:R-:W-:Y:S05]  /*c830*/  BSYNC B0 ;  /* 0x0000000000007941 */ /* 0x000fea0003800000 */
.L_x_2123:
[----:B------:R-:W-:Y:S05]  /*c840*/  IMAD R121, R120, c[0x0][0x32c], R119 ;  /* 0x0000cb0078797a24 */ /* 0x000fea00078e0277 */
[----:B------:R-:W-:Y:S02]  /*c850*/  IADD3 R118, R121, c[0x0][0x32c], RZ ;  /* 0x0000cb0079767a10 */ /* 0x000fe40007ffe0ff */
[----:B------:R-:W-:Y:S02]  /*c860*/  IMNMX R116, R116, R121, !PT ;  /* 0x0000007974747217 */ /* 0x000fe40007800200 */
[----:B------:R-:W-:Y:S02]  /*c870*/  IMNMX R131, R131, R118, PT ;  /* 0x0000007683837217 */ /* 0x000fe40003800200 */
.L_x_2122:
[C---:B--2---:R-:W-:Y:S01]  /*c880*/  ISETP.GE.AND P0, PT, R117.reuse, 0x2, PT ;  /* 0x000000027500780c */ /* 0x044fe20003f06270 */
[----:B------:R-:W1:Y:S01]  /*c890*/  SHFL.IDX PT, R0, R0, 0x1, 0x1c1f ;  /* 0x003c1f0000007f89 */ /* 0x000e6200000e0000 */
[----:B------:R-:W-:Y:S02]  /*c8a0*/  ISETP.GE.AND P1, PT, R117, 0x9, PT ;  /* 0x000000097500780c */ /* 0x000fe40003f26270 */
[----:B------:R-:W-:Y:S02]  /*c8b0*/  LOP3.LUT R215, R215, 0xffefffff, RZ, 0xc0, !PT ;  /* 0xffefffffd7d77812 */ /* 0x000fe400078ec0ff */
[----:B------:R-:W-:Y:S07]  /*c8c0*/  ISETP.GE.AND P2, PT, R117, 0x59, PT ;  /* 0x000000597500780c */ /* 0x000fee0003f46270 */
[----:B------:R-:W-:Y:S02]  /*c8d0*/  @P0 LOP3.LUT R215, R215, 0x100000, RZ, 0xfc, !PT ;  /* 0x00100000d7d70812 */ /* 0x000fe400078efcff */
[C---:B------:R-:W-:Y:S02]  /*c8e0*/  ISETP.GT.AND P0, PT, R116.reuse, 0x1, !P0 ;  /* 0x000000017400780c */ /* 0x040fe40004704270 */
        /* <DEDUP_REMOVED lines=9> */
[C---:B------:R-:W-:Y:S04]  /*c980*/  ISETP.GT.AND P0, PT, R116.reuse, 0x9, !P1 ;  /* 0x000000097400780c */ /* 0x040fe80004f04270 */
        /* <DEDUP_REMOVED lines=22> */
[----:B------:R-:W-:Y:S01]  /*caf0*/  FSEL R130, R16, -INF , !P0 ;  /* 0xff80000010827808 */ /* 0x000fe20004000000 */
[--C-:B-1----:R-:W-:Y:S01]  /*cb00*/  IMAD.IADD R16, R123, 0x1, R0.reuse ;  /* 0x000000017b107824 */ /* 0x102fe200078e0200 */
        /* <DEDUP_REMOVED lines=83> */
[C---:B------:R-:W-:Y:S02]  /*d040*/  ISETP.GT.AND P0, PT, R116.reuse, 0x51, !P1 ;  /* 0x000000517400780c */ /* 0x040fe40004f04270 */
        /* <DEDUP_REMOVED lines=33> */
.L_x_2128:
[----:B------:R-:W-:Y:S04]  /*d260*/  MOV R0, c[0x0][0x32c] ;  /* 0x0000cb0000007a02 */ /* 0x000fe80000000f00 */
[----:B------:R-:W-:Y:S11]  /*d270*/  ISETP.NE.AND P0, PT, R0, 0x1, PT ;  /* 0x000000010000780c */ /* 0x000ff60003f05270 */
[----:B------:R-:W-:Y:S02]  /*d280*/  @!UPT UIADD3 URZ, URZ, URZ, URZ ;  /* 0x0000003f3f3ff290 */ /* 0x000fe4000fffe03f */
[----:B------:R-:W-:Y:S05]  /*d290*/  @P0 IMAD.HI.U32 R0, R20, c[0x0][0x330], RZ ;  /* 0x0000cc0014000a27 */ /* 0x000fea00078e00ff */
[----:B------:R-:W-:Y:S02]  /*d2a0*/  @P0 SHF.R.U32.HI R20, RZ, c[0x0][0x334], R0 ;  /* 0x0000cd00ff140a19 */ /* 0x000fe40000011600 */
.L_x_2129:
[----:B------:R-:W-:Y:S05]  /*d2b0*/  BSYNC B0 ;  /* 0x0000000000007941 */ /* 0x000fea0003800000 */
.L_x_2127:
[----:B------:R-:W-:Y:S05]  /*d2c0*/  IMAD R119, R20, c[0x0][0x32c], R119 ;  /* 0x0000cb0014777a24 */ /* 0x000fea00078e0277 */
[----:B------:R-:W-:Y:S02]  /*d2d0*/  IADD3 R5, R119, c[0x0][0x32c], RZ ;  /* 0x0000cb0077057a10 */ /* 0x000fe40007ffe0ff */
[----:B------:R-:W-:Y:S02]  /*d2e0*/  IMNMX R16, R16, R119, !PT ;  /* 0x0000007710107217 */ /* 0x000fe40007800200 */
[----:B------:R-:W-:Y:S02]  /*d2f0*/  IMNMX R4, R4, R5, PT ;  /* 0x0000000504047217 */ /* 0x000fe40003800200 */
.L_x_2126:
[C---:B------:R-:W-:Y:S02]  /*d300*/  LOP3.LUT P0, RZ, R215.reuse, 0x200000, RZ, 0xc0, !PT ;  /* 0x00200000d7ff7812 */ /* 0x040fe4000780c0ff */
[C---:B------:R-:W-:Y:S02]  /*d310*/  ISETP.GT.AND P2, PT, R16.reuse, 0x58, !P2 ;  /* 0x000000581000780c */ /* 0x040fe40005744270 */
[C---:B------:R-:W-:Y:S02]  /*d320*/  ISETP.GT.AND P0, PT, R16.reuse, RZ, !P0 ;  /* 0x000000ff1000720c */ /* 0x040fe40004704270 */
[----:B------:R-:W-:Y:S02]  /*d330*/  ISETP.GT.AND P1, PT, R16, 0x59, !P1 ;  /* 0x000000591000780c */ /* 0x000fe40004f24270 */
[C---:B------:R-:W-:Y:S02]  /*d340*/  ISETP.LT.OR P0, PT, R4.reuse, 0x1, P0 ;  /* 0x000000010400780c */ /* 0x040fe40000701670 */
[----:B------:R-:W-:Y:S02]  /*d350*/  ISETP.LT.OR P2, PT, R4, 0x59, P2 ;  /* 0x000000590400780c */ /* 0x000fe40001741670 */
[----:B------:R-:W-:Y:S02]  /*d360*/  FSEL R21, R6, -INF , !P0 ;  /* 0xff80000006157808 */ /* 0x000fe40004000000 */
[----:B------:R-:W-:Y:S02]  /*d370*/  LOP3.LUT P0, RZ, R215, 0x100000, RZ, 0xc0, !PT ;  /* 0x00100000d7ff7812 */ /* 0x000fe4000780c0ff */
[----:B------:R-:W-:Y:S02]  /*d380*/  FMNMX.FTZ R0, R21, R2, !PT ;  /* 0x0000000215007209 */ /* 0x000fe40007810000 */
[----:B------:R-:W-:Y:S02]  /*d390*/  ISETP.GT.AND P0, PT, R16, 0x1, !P0 ;  /* 0x000000011000780c */ /* 0x000fe40004704270 */
[C---:B------:R-:W-:Y:S02]  /*d3a0*/  ISETP.LT.OR P1, PT, R4.reuse, 0x5a, P1 ;  /* 0x0000005a0400780c */ /* 0x040fe40000f21670 */
[----:B------:R-:W-:Y:S02]  /*d3b0*/  ISETP.LT.OR P0, PT, R4, 0x2, P0 ;  /* 0x000000020400780c */ /* 0x000fe40000701670 */
[----:B------:R-:W-:Y:S02]  /*d3c0*/  FSEL R117, R50, -INF , !P2 ;  /* 0xff80000032757808 */ /* 0x000fe40005000000 */
[----:B------:R-:W-:Y:S02]  /*d3d0*/  FSEL R17, R7, -INF , !P0 ;  /* 0xff80000007117808 */ /* 0x000fe40004000000 */
[C---:B------:R-:W-:Y:S02]  /*d3e0*/  LOP3.LUT P0, RZ, R215.reuse, 0x80000, RZ, 0xc0, !PT ;  /* 0x00080000d7ff7812 */ /* 0x040fe4000780c0ff */
        /* <DEDUP_REMOVED lines=85> */
[----:B------:R-:W1:Y:S01]  /*d940*/  SHFL.BFLY PT, R6, R5, 0x2, 0x1f ;  /* 0x0c401f0005067f89 */ /* 0x000e6200000e0000 */
[----:B------:R-:W-:Y:S02]  /*d950*/  FMNMX.FTZ R0, R223, R0, !PT ;  /* 0x00000000df007209 */ /* 0x000fe40007810000 */
[----:B------:R-:W-:Y:S02]  /*d960*/  ISETP.GT.AND P0, PT, R16, 0x38, !P0 ;  /* 0x000000381000780c */ /* 0x000fe40004704270 */
[----:B------:R-:W-:Y:S02]  /*d970*/  FSEL R13, R51, -INF , !P1 ;  /* 0xff800000330d7808 */ /* 0x000fe40004800000 */
[----:B------:R-:W-:Y:S01]  /*d980*/  ISETP.LT.OR P0, PT, R4, 0x39, P0 ;  /* 0x000000390400780c */ /* 0x000fe20000701670 */
[----:B------:R-:W-:Y:S03]  /*d990*/  LDSM.16.MT88.4 R28, [R201+0x100] ;  /* 0x00010000c91c783b */ /* 0x000fe60000004200 */
        /* <DEDUP_REMOVED lines=37> */
[----:B------:R-:W-:Y:S04]  /*dbf0*/  FSEL R119, R47, -INF , !P0 ;  /* 0xff8000002f777808 */ /* 0x000fe80004000000 */
[----:B------:R-:W-:Y:S04]  /*dc00*/  FMNMX.FTZ R0, R119, R0, !PT ;  /* 0x0000000077007209 */ /* 0x000fe80007810000 */
[----:B------:R-:W-:Y:S04]  /*dc10*/  FMNMX.FTZ R0, R117, R0, !PT ;  /* 0x0000000075007209 */ /* 0x000fe80007810000 */
[----:B------:R-:W-:Y:S02]  /*dc20*/  FMNMX.FTZ R7, R13, R0, !PT ;  /* 0x000000000d077209 */ /* 0x000fe40007810000 */
[----:B-1----:R-:W-:Y:S03]  /*dc30*/  FMNMX.FTZ R0, R6, R15, !PT ;  /* 0x0000000f06007209 */ /* 0x002fe60007810000 */
[----:B------:R-:W1:Y:S01]  /*dc40*/  SHFL.BFLY PT, R4, R7, 0x2, 0x1f ;  /* 0x0c401f0007047f89 */ /* 0x000e6200000e0000 */
[C---:B------:R-:W-:Y:S01]  /*dc50*/  FSETP.NEU.FTZ.AND P0, PT, R0.reuse, -INF , PT ;  /* 0xff8000000000780b */ /* 0x040fe20003f1d000 */
[C---:B------:R-:W-:Y:S03]  /*dc60*/  FMUL.FTZ R131, R0.reuse, c[0x0][0x2d0] ;  /* 0x0000b40000837a20 */ /* 0x040fe60000410000 */
[----:B------:R-:W-:Y:S02]  /*dc70*/  FSEL R6, R0, RZ, P0 ;  /* 0x000000ff00067208 */ /* 0x000fe40000000000 */
[----:B------:R-:W-:Y:S03]  /*dc80*/  FSEL R131, R131, RZ, P0 ;  /* 0x000000ff83837208 */ /* 0x000fe60000000000 */
[----:B------:R-:W-:Y:S02]  /*dc90*/  FADD.FTZ R3, -R6, R3 ;  /* 0x0000000306037221 */ /* 0x000fe40000010100 */
        /* <DEDUP_REMOVED lines=8> */
[--C-:B------:R-:W-:Y:S02]  /*dd20*/  FFMA.FTZ R120, R120, c[0x0][0x2d0], -R131.reuse ;  /* 0x0000b40078787a23 */ /* 0x100fe40000010883 */
[--C-:B------:R-:W-:Y:S02]  /*dd30*/  FFMA.FTZ R128, R128, c[0x0][0x2d0], -R131.reuse ;  /* 0x0000b40080807a23 */ /* 0x100fe40000010883 */
[----:B------:R-:W1:Y:S01]  /*dd40*/  SHFL.BFLY PT, R4, R5, 0x1, 0x1f ;  /* 0x0c201f0005047f89 */ /* 0x000e6200000e0000 */
        /* <DEDUP_REMOVED lines=8> */
[--C-:B------:R-:W-:Y:S02]  /*ddd0*/  FFMA.FTZ R146, R146, c[0x0][0x2d0], -R131.reuse ;  /* 0x0000b40092927a23 */ /* 0x100fe40000010883 */
[--C-:B------:R-:W-:Y:S02]  /*dde0*/  FFMA.FTZ R134, R134, c[0x0][0x2d0], -R131.reuse ;  /* 0x0000b40086867a23 */ /* 0x100fe40000010883 */
[--C-:B------:R-:W-:Y:S02]  /*ddf0*/  FFMA.FTZ R122, R122, c[0x0][0x2d0], -R131.reuse ;  /* 0x0000b4007a7a7a23 */ /* 0x100fe40000010883 */
[--C-:B------:R-:W-:Y:S01]  /*de00*/  FFMA.FTZ R121, R121, c[0x0][0x2d0], -R131.reuse ;  /* 0x0000b40079797a23 */ /* 0x100fe20000010883 */
[----:B------:R-:W3:Y:S01]  /*de10*/  MUFU.EX2 R45, R45 ;  /* 0x0000002d002d7308 */ /* 0x000ee20000000800 */
[--C-:B------:R-:W-:Y:S01]  /*de20*/  FFMA.FTZ R118, R118, c[0x0][0x2d0], -R131.reuse ;  /* 0x0000b40076767a23 */ /* 0x100fe20000010883 */
[----:B-1----:R-:W-:Y:S01]  /*de30*/  FMNMX.FTZ R12, R5, R4, !PT ;  /* 0x00000004050c7209 */ /* 0x002fe20007810000 */
[----:B------:R-:W-:Y:S01]  /*de40*/  FMUL.FTZ R4, R3, c[0x0][0x2d0] ;  /* 0x0000b40003047a20 */ /* 0x000fe20000410000 */
[----:B--2---:R-:W-:Y:S02]  /*de50*/  F2FP.BF16.PACK_AB R16, R15, R44 ;  /* 0x0000002c0f10723e */ /* 0x004fe400000010ff */
[C---:B------:R-:W-:Y:S01]  /*de60*/  FSETP.NEU.FTZ.AND P0, PT, R12.reuse, -INF , PT ;  /* 0xff8000000c00780b */ /* 0x040fe20003f1d000 */
[C---:B------:R-:W-:Y:S03]  /*de70*/  FMUL.FTZ R50, R12.reuse, c[0x0][0x2d0] ;  /* 0x0000b4000c327a20 */ /* 0x040fe60000410000 */
[----:B------:R-:W1:Y:S01]  /*de80*/  MUFU.EX2 R3, R4 ;  /* 0x0000000400037308 */ /* 0x000e620000000800 */
[----:B------:R-:W-:Y:S02]  /*de90*/  FSEL R5, R12, RZ, P0 ;  /* 0x000000ff0c057208 */ /* 0x000fe40000000000 */
[----:B------:R-:W-:Y:S02]  /*dea0*/  FSEL R50, R50, RZ, P0 ;  /* 0x000000ff32327208 */ /* 0x000fe40000000000 */
[----:B------:R-:W-:Y:S01]  /*deb0*/  ISETP.GT.AND P0, PT, R184, R207, PT ;  /* 0x000000cfb800720c */ /* 0x000fe20003f04270 */
[----:B------:R-:W-:Y:S02]  /*dec0*/  FADD.FTZ R5, -R5, R2 ;  /* 0x0000000205057221 */ /* 0x000fe40000010100 */
[--C-:B------:R-:W-:Y:S02]  /*ded0*/  FFMA.FTZ R49, R21, c[0x0][0x2d0], -R50.reuse ;  /* 0x0000b40015317a23 */ /* 0x100fe40000010832 */
[----:B------:R-:W2:Y:S01]  /*dee0*/  LDSM.16.MT88.4 R20, [R204+0x100] ;  /* 0x00010000cc14783b */ /* 0x000ea20000004200 */
[--C-:B------:R-:W-:Y:S01]  /*def0*/  FFMA.FTZ R47, R9, c[0x0][0x2d0], -R50.reuse ;  /* 0x0000b400092f7a23 */ /* 0x100fe20000010832 */
[----:B------:R-:W-:Y:S01]  /*df00*/  MUFU.EX2 R51, R51 ;  /* 0x0000003300337308 */ /* 0x000fe20000000800 */
[--C-:B------:R-:W-:Y:S01]  /*df10*/  FFMA.FTZ R46, R11, c[0x0][0x2d0], -R50.reuse ;  /* 0x0000b4000b2e7a23 */ /* 0x100fe20000010832 */
[----:B---3--:R-:W-:Y:S01]  /*df20*/  F2FP.BF16.PACK_AB R18, R45, R14 ;  /* 0x0000000e2d12723e */ /* 0x008fe200000010ff */
[--C-:B------:R-:W-:Y:S02]  /*df30*/  FFMA.FTZ R48, R17, c[0x0][0x2d0], -R50.reuse ;  /* 0x0000b40011307a23 */ /* 0x100fe40000010832 */
[----:B------:R-:W-:Y:S02]  /*df40*/  FMUL.FTZ R2, R5, c[0x0][0x2d0] ;  /* 0x0000b40005027a20 */ /* 0x000fe40000410000 */
[--C-:B------:R-:W-:Y:S02]  /*df50*/  FFMA.FTZ R132, R37, c[0x0][0x2d0], -R50.reuse ;  /* 0x0000b40025847a23 */ /* 0x100fe40000010832 */
[----:B------:R-:W-:Y:S01]  /*df60*/  LDSM.16.MT88.4 R36, [R200+0x900] ;  /* 0x00090000c824783b */ /* 0x000fe20000004200 */
        /* <DEDUP_REMOVED lines=17> */
[----:B------:R-:W-:Y:S01]  /*e080*/  FMUL.FTZ R85, R3, R85 ;  /* 0x0000005503557220 */ /* 0x000fe20000410000 */
[----:B------:R-:W-:Y:S01]  /*e090*/  MUFU.EX2 R47, R47 ;  /* 0x0000002f002f7308 */ /* 0x000fe20000000800 */
[--C-:B------:R-:W-:Y:S02]  /*e0a0*/  FFMA.FTZ R135, R33, c[0x0][0x2d0], -R50.reuse ;  /* 0x0000b40021877a23 */ /* 0x100fe40000010832 */
[----:B------:R-:W-:Y:S01]  /*e0b0*/  LDSM.16.MT88.4 R32, [R201+0x900] ;  /* 0x00090000c920783b */ /* 0x000fe20000004200 */
        /* <DEDUP_REMOVED lines=18> */
[----:B------:R-:W-:Y:S02]  /*e1e0*/  FMUL.FTZ R87, R2, R87 ;  /* 0x0000005702577220 */ /* 0x000fe40000410000 */
[C---:B------:R-:W-:Y:S01]  /*e1f0*/  FMUL.FTZ R88, R3.reuse, R88 ;  /* 0x0000005803587220 */ /* 0x040fe20000410000 */
[----:B-1----:R-:W-:Y:S01]  /*e200*/  F2FP.BF16.PACK_AB R19, R46, R47 ;  /* 0x0000002f2e13723e */ /* 0x002fe200000010ff */
[C---:B------:R-:W-:Y:S02]  /*e210*/  FMUL.FTZ R89, R3.reuse, R89 ;  /* 0x0000005903597220 */ /* 0x040fe40000410000 */
[C---:B------:R-:W-:Y:S02]  /*e220*/  FMUL.FTZ R90, R2.reuse, R90 ;  /* 0x0000005a025a7220 */ /* 0x040fe40000410000 */
[C---:B------:R-:W-:Y:S01]  /*e230*/  FMUL.FTZ R91, R2.reuse, R91 ;  /* 0x0000005b025b7220 */ /* 0x040fe20000410000 */
[----:B------:R-:W1:Y:S01]  /*e240*/  MUFU.EX2 R128, R128 ;  /* 0x0000008000807308 */ /* 0x000e620000000800 */
[C---:B--2---:R-:W-:Y:S05]  /*e250*/  HMMA.16816.F32.BF16 R4, R16.reuse, R20, R4 ;  /* 0x000000141004723c */ /* 0x044fea0000041804 */
[C---:B------:R-:W-:Y:S02]  /*e260*/  FMUL.FTZ R92, R3.reuse, R92 ;  /* 0x0000005c035c7220 */ /* 0x040fe40000410000 */
[C---:B------:R-:W-:Y:S01]  /*e270*/  FMUL.FTZ R93, R3.reuse, R93 ;  /* 0x0000005d035d7220 */ /* 0x040fe20000410000 */
[C---:B------:R-:W-:Y:S01]  /*e280*/  HMMA.16816.F32.BF16 R8, R16.reuse, R22, R8 ;  /* 0x000000161008723c */ /* 0x040fe20000041808 */
[----:B------:R-:W2:Y:S01]  /*e290*/  LDSM.16.MT88.4 R20, [R200+0x100] ;  /* 0x00010000c814783b */ /* 0x000ea20000004200 */
[----:B------:R-:W-:Y:S02]  /*e2a0*/  MUFU.EX2 R130, R130 ;  /* 0x0000008200827308 */ /* 0x000fe40000000800 */
[C---:B------:R-:W-:Y:S02]  /*e2b0*/  FMUL.FTZ R94, R2.reuse, R94 ;  /* 0x0000005e025e7220 */ /* 0x040fe40000410000 */
[C---:B------:R-:W-:Y:S02]  /*e2c0*/  FMUL.FTZ R95, R2.reuse, R95 ;  /* 0x0000005f025f7220 */ /* 0x040fe40000410000 */
[C---:B------:R-:W-:Y:S04]  /*e2d0*/  HMMA.16816.F32.BF16 R68, R16.reuse, R24, R68 ;  /* 0x000000181044723c */ /* 0x040fe80000041844 */
[C---:B------:R-:W-:Y:S01]  /*e2e0*/  FMUL.FTZ R96, R3.reuse, R96 ;  /* 0x0000006003607220 */ /* 0x040fe20000410000 */
[----:B------:R-:W-:Y:S01]  /*e2f0*/  MUFU.EX2 R132, R132 ;  /* 0x0000008400847308 */ /* 0x000fe20000000800 */
[C---:B------:R-:W-:Y:S02]  /*e300*/  FMUL.FTZ R97, R3.reuse, R97 ;  /* 0x0000006103617220 */ /* 0x040fe40000410000 */
[C---:B------:R-:W-:Y:S01]  /*e310*/  HMMA.16816.F32.BF16 R72, R16.reuse, R26, R72 ;  /* 0x0000001a1048723c */ /* 0x040fe20000041848 */
[----:B------:R-:W4:Y:S03]  /*e320*/  LDSM.16.MT88.4 R24, [R204+0x3100] ;  /* 0x00310000cc18783b */ /* 0x000f260000004200 */
[C---:B------:R-:W-:Y:S02]  /*e330*/  FMUL.FTZ R98, R2.reuse, R98 ;  /* 0x0000006202627220 */ /* 0x040fe40000410000 */
[C---:B------:R-:W-:Y:S01]  /*e340*/  FMUL.FTZ R99, R2.reuse, R99 ;  /* 0x0000006302637220 */ /* 0x040fe20000410000 */
[----:B------:R-:W-:Y:S01]  /*e350*/  MUFU.EX2 R135, R135 ;  /* 0x0000008700877308 */ /* 0x000fe20000000800 */
[C---:B------:R-:W-:Y:S04]  /*e360*/  HMMA.16816.F32.BF16 R76, R16.reuse, R28, R76 ;  /* 0x0000001c104c723c */ /* 0x040fe8000004184c */
[C---:B------:R-:W-:Y:S02]  /*e370*/  FMUL.FTZ R100, R3.reuse, R100 ;  /* 0x0000006403647220 */ /* 0x040fe40000410000 */
[C---:B------:R-:W-:Y:S02]  /*e380*/  FMUL.FTZ R101, R3.reuse, R101 ;  /* 0x0000006503657220 */ /* 0x040fe40000410000 */
[C---:B------:R-:W-:Y:S01]  /*e390*/  HMMA.16816.F32.BF16 R80, R16.reuse, R30, R80 ;  /* 0x0000001e1050723c */ /* 0x040fe20000041850 */
[----:B------:R-:W5:Y:S01]  /*e3a0*/  LDSM.16.MT88.4 R28, [R202+0x3100] ;  /* 0x00310000ca1c783b */ /* 0x000f620000004200 */
[----:B------:R-:W-:Y:S02]  /*e3b0*/  MUFU.EX2 R147, R147 ;  /* 0x0000009300937308 */ /* 0x000fe40000000800 */
[C---:B------:R-:W-:Y:S02]  /*e3c0*/  FMUL.FTZ R102, R2.reuse, R102 ;  /* 0x0000006602667220 */ /* 0x040fe40000410000 */
[C---:B------:R-:W-:Y:S02]  /*e3d0*/  FMUL.FTZ R103, R2.reuse, R103 ;  /* 0x0000006702677220 */ /* 0x040fe40000410000 */
[C---:B------:R-:W-:Y:S01]  /*e3e0*/  FMUL.FTZ R104, R3.reuse, R104 ;  /* 0x0000006803687220 */ /* 0x040fe20000410000 */
[C---:B--2---:R-:W-:Y:S03]  /*e3f0*/  HMMA.16816.F32.BF16 R84, R16.reuse, R20, R84 ;  /* 0x000000141054723c */ /* 0x044fe60000041854 */
[C---:B------:R-:W-:Y:S01]  /*e400*/  FMUL.FTZ R105, R3.reuse, R105 ;  /* 0x0000006903697220 */ /* 0x040fe20000410000 */
[----:B------:R-:W-:Y:S01]  /*e410*/  MUFU.EX2 R136, R136 ;  /* 0x0000008800887308 */ /* 0x000fe20000000800 */
[C---:B------:R-:W-:Y:S02]  /*e420*/  FMUL.FTZ R106, R2.reuse, R106 ;  /* 0x0000006a026a7220 */ /* 0x040fe40000410000 */
[C---:B------:R-:W-:Y:S01]  /*e430*/  FMUL.FTZ R107, R2.reuse, R107 ;  /* 0x0000006b026b7220 */ /* 0x040fe20000410000 */
[C---:B------:R-:W-:Y:S01]  /*e440*/  HMMA.16816.F32.BF16 R88, R16.reuse, R22, R88 ;  /* 0x000000161058723c */ /* 0x040fe20000041858 */
[----:B------:R-:W2:Y:S03]  /*e450*/  LDSM.16.MT88.4 R20, [R201+0x3100] ;  /* 0x00310000c914783b */ /* 0x000ea60000004200 */
[C---:B------:R-:W-:Y:S02]  /*e460*/  FMUL.FTZ R52, R3.reuse, R52 ;  /* 0x0000003403347220 */ /* 0x040fe40000410000 */
[C---:B------:R-:W-:Y:S01]  /*e470*/  FMUL.FTZ R53, R3.reuse, R53 ;  /* 0x0000003503357220 */ /* 0x040fe20000410000 */
[----:B------:R-:W-:Y:S01]  /*e480*/  MUFU.EX2 R144, R144 ;  /* 0x0000009000907308 */ /* 0x000fe20000000800 */
[C---:B----4-:R-:W-:Y:S04]  /*e490*/  HMMA.16816.F32.BF16 R92, R16.reuse, R24, R92 ;  /* 0x00000018105c723c */ /* 0x050fe8000004185c */
[C---:B------:R-:W-:Y:S02]  /*e4a0*/  FMUL.FTZ R54, R2.reuse, R54 ;  /* 0x0000003602367220 */ /* 0x040fe40000410000 */
[C---:B------:R-:W-:Y:S02]  /*e4b0*/  FMUL.FTZ R55, R2.reuse, R55 ;  /* 0x0000003702377220 */ /* 0x040fe40000410000 */
[C---:B------:R-:W-:Y:S01]  /*e4c0*/  HMMA.16816.F32.BF16 R96, R16.reuse, R26, R96 ;  /* 0x0000001a1060723c */ /* 0x040fe20000041860 */
[----:B------:R-:W4:Y:S01]  /*e4d0*/  LDSM.16.MT88.4 R24, [R200+0x3100] ;  /* 0x00310000c818783b */ /* 0x000f220000004200 */
[----:B------:R-:W-:Y:S02]  /*e4e0*/  MUFU.EX2 R153, R153 ;  /* 0x0000009900997308 */ /* 0x000fe40000000800 */
[C---:B------:R-:W-:Y:S02]  /*e4f0*/  FMUL.FTZ R56, R3.reuse, R56 ;  /* 0x0000003803387220 */ /* 0x040fe40000410000 */
[C---:B------:R-:W-:Y:S02]  /*e500*/  FMUL.FTZ R57, R3.reuse, R57 ;  /* 0x0000003903397220 */ /* 0x040fe40000410000 */
[C---:B-----5:R-:W-:Y:S04]  /*e510*/  HMMA.16816.F32.BF16 R100, R16.reuse, R28, R100 ;  /* 0x0000001c1064723c */ /* 0x060fe80000041864 */
[C---:B------:R-:W-:Y:S01]  /*e520*/  FMUL.FTZ R58, R2.reuse, R58 ;  /* 0x0000003a023a7220 */ /* 0x040fe20000410000 */
[----:B------:R-:W-:Y:S01]  /*e530*/  MUFU.EX2 R164, R164 ;  /* 0x000000a400a47308 */ /* 0x000fe20000000800 */
[C---:B------:R-:W-:Y:S02]  /*e540*/  FMUL.FTZ R59, R2.reuse, R59 ;  /* 0x0000003b023b7220 */ /* 0x040fe40000410000 */
[C---:B------:R-:W-:Y:S01]  /*e550*/  HMMA.16816.F32.BF16 R104, R16.reuse, R30, R104 ;  /* 0x0000001e1068723c */ /* 0x040fe20000041868 */
[----:B------:R-:W5:Y:S03]  /*e560*/  LDSM.16.MT88.4 R28, [R204+0x900] ;  /* 0x00090000cc1c783b */ /* 0x000f660000004200 */
[C---:B------:R-:W-:Y:S02]  /*e570*/  FMUL.FTZ R60, R3.reuse, R60 ;  /* 0x0000003c033c7220 */ /* 0x040fe40000410000 */
[----:B------:R-:W-:Y:S01]  /*e580*/  FMUL.FTZ R61, R3, R61 ;  /* 0x0000003d033d7220 */ /* 0x000fe20000410000 */
[----:B------:R-:W-:Y:S01]  /*e590*/  MUFU.EX2 R166, R166 ;  /* 0x000000a600a67308 */ /* 0x000fe20000000800 */
[C---:B------:R-:W-:Y:S01]  /*e5a0*/  FMUL.FTZ R62, R2.reuse, R62 ;  /* 0x0000003e023e7220 */ /* 0x040fe20000410000 */
[C---:B--2---:R-:W-:Y:S03]  /*e5b0*/  HMMA.16816.F32.BF16 R52, R16.reuse, R20, R52 ;  /* 0x000000141034723c */ /* 0x044fe60000041834 */
[--C-:B------:R-:W-:Y:S02]  /*e5c0*/  FFMA.FTZ R133, R133, c[0x0][0x2d0], -R50.reuse ;  /* 0x0000b40085857a23 */ /* 0x100fe40000010832 */
[C---:B------:R-:W-:Y:S02]  /*e5d0*/  FMUL.FTZ R63, R2.reuse, R63 ;  /* 0x0000003f023f7220 */ /* 0x040fe40000410000 */
[C---:B------:R-:W-:Y:S01]  /*e5e0*/  FMUL.FTZ R64, R3.reuse, R64 ;  /* 0x0000004003407220 */ /* 0x040fe20000410000 */
[C---:B------:R-:W-:Y:S01]  /*e5f0*/  HMMA.16816.F32.BF16 R56, R16.reuse, R22, R56 ;  /* 0x000000161038723c */ /* 0x040fe20000041838 */
[----:B------:R-:W2:Y:S01]  /*e600*/  MUFU.EX2 R133, R133 ;  /* 0x0000008500857308 */ /* 0x000ea20000000800 */
[----:B------:R-:W5:Y:S02]  /*e610*/  LDSM.16.MT88.4 R20, [R202+0x900] ;  /* 0x00090000ca14783b */ /* 0x000f640000004200 */
[----:B------:R-:W-:Y:S02]  /*e620*/  FMUL.FTZ R65, R3, R65 ;  /* 0x0000004103417220 */ /* 0x000fe40000410000 */
[C---:B------:R-:W-:Y:S02]  /*e630*/  FMUL.FTZ R66, R2.reuse, R66 ;  /* 0x0000004202427220 */ /* 0x040fe40000410000 */
[C---:B----4-:R-:W-:Y:S03]  /*e640*/  HMMA.16816.F32.BF16 R60, R16.reuse, R24, R60 ;  /* 0x00000018103c723c */ /* 0x050fe6000004183c */
[----:B------:R-:W-:Y:S01]  /*e650*/  MUFU.EX2 R146, R146 ;  /* 0x0000009200927308 */ /* 0x000fe20000000800 */
[----:B------:R-:W-:Y:S02]  /*e660*/  FMUL.FTZ R67, R2, R67 ;  /* 0x0000004302437220 */ /* 0x000fe40000410000 */
[--C-:B------:R-:W-:Y:S02]  /*e670*/  FFMA.FTZ R152, R183, c[0x0][0x2d0], -R50.reuse ;  /* 0x0000b400b7987a23 */ /* 0x100fe40000010832 */
[--C-:B------:R-:W-:Y:S03]  /*e680*/  FFMA.FTZ R183, R180, c[0x0][0x2d0], -R131.reuse ;  /* 0x0000b400b4b77a23 */ /* 0x100fe60000010883 */
[----:B------:R-:W-:Y:S01]  /*e690*/  HMMA.16816.F32.BF16 R64, R16, R26, R64 ;  /* 0x0000001a1040723c */ /* 0x000fe20000041840 */
[----:B------:R-:W4:Y:S01]  /*e6a0*/  LDSM.16.MT88.4 R24, [R204+0x3900] ;  /* 0x00390000cc18783b */ /* 0x000f220000004200 */
[----:B------:R-:W-:Y:S01]  /*e6b0*/  MUFU.EX2 R152, R152 ;  /* 0x0000009800987308 */ /* 0x000fe20000000800 */
[--C-:B------:R-:W-:Y:S02]  /*e6c0*/  FFMA.FTZ R180, R225, c[0x0][0x2d0], -R50.reuse ;  /* 0x0000b400e1b47a23 */ /* 0x100fe40000010832 */
[--C-:B------:R-:W-:Y:S02]  /*e6d0*/  FFMA.FTZ R225, R40, c[0x0][0x2d0], -R131.reuse ;  /* 0x0000b40028e17a23 */ /* 0x100fe40000010883 */
[----:B---3--:R-:W-:Y:S01]  /*e6e0*/  F2FP.BF16.PACK_AB R16, R120, R51 ;  /* 0x000000337810723e */ /* 0x008fe200000010ff */
[--C-:B------:R-:W-:Y:S01]  /*e6f0*/  FFMA.FTZ R155, R155, c[0x0][0x2d0], -R50.reuse ;  /* 0x0000b4009b9b7a23 */ /* 0x100fe20000010832 */
[----:B-1----:R-:W-:Y:S03]  /*e700*/  F2FP.BF16.PACK_AB R18, R128, R123 ;  /* 0x0000007b8012723e */ /* 0x002fe600000010ff */
[----:B--2---:R-:W-:Y:S01]  /*e710*/  F2FP.BF16.PACK_AB R17, R133, R130 ;  /* 0x000000828511723e */ /* 0x004fe200000010ff */
[----:B------:R-:W-:Y:S01]  /*e720*/  MUFU.EX2 R183, R183 ;  /* 0x000000b700b77308 */ /* 0x000fe20000000800 */
[----:B------:R-:W-:Y:S01]  /*e730*/  F2FP.BF16.PACK_AB R19, R135, R132 ;  /* 0x000000848713723e */ /* 0x000fe200000010ff */
[--C-:B------:R-:W-:Y:S02]  /*e740*/  FFMA.FTZ R154, R167, c[0x0][0x2d0], -R50.reuse ;  /* 0x0000b400a79a7a23 */ /* 0x100fe40000010832 */
[--C-:B------:R-:W-:Y:S02]  /*e750*/  FFMA.FTZ R165, R165, c[0x0][0x2d0], -R50.reuse ;  /* 0x0000b400a5a57a23 */ /* 0x100fe40000010832 */
[--C-:B------:R-:W-:Y:S02]  /*e760*/  FFMA.FTZ R167, R182, c[0x0][0x2d0], -R131.reuse ;  /* 0x0000b400b6a77a23 */ /* 0x100fe40000010883 */
[C---:B-----5:R-:W-:Y:S02]  /*e770*/  HMMA.16816.F32.BF16 R4, R16.reuse, R28, R4 ;  /* 0x0000001c1004723c */ /* 0x060fe40000041804 */
[----:B------:R-:W1:Y:S01]  /*e780*/  MUFU.EX2 R155, R155 ;  /* 0x0000009b009b7308 */ /* 0x000e620000000800 */
[--C-:B------:R-:W-:Y:S02]  /*e790*/  FFMA.FTZ R182, R221, c[0x0][0x2d0], -R50.reuse ;  /* 0x0000b400ddb67a23 */ /* 0x100fe40000010832 */
[--C-:B------:R-:W-:Y:S02]  /*e7a0*/  FFMA.FTZ R221, R138, c[0x0][0x2d0], -R131.reuse ;  /* 0x0000b4008add7a23 */ /* 0x100fe40000010883 */
[--C-:B------:R-:W-:Y:S01]  /*e7b0*/  FFMA.FTZ R138, R41, c[0x0][0x2d0], -R50.reuse ;  /* 0x0000b400298a7a23 */ /* 0x100fe20000010832 */
[C---:B------:R-:W-:Y:S01]  /*e7c0*/  HMMA.16816.F32.BF16 R8, R16.reuse, R30, R8 ;  /* 0x0000001e1008723c */ /* 0x040fe20000041808 */
[----:B------:R-:W-:Y:S03]  /*e7d0*/  LDSM.16.MT88.4 R28, [R201+0x3900] ;  /* 0x00390000c91c783b */ /* 0x000fe60000004200 */
[----:B------:R-:W-:Y:S01]  /*e7e0*/  MUFU.EX2 R154, R154 ;  /* 0x0000009a009a7308 */ /* 0x000fe20000000800 */
[--C-:B------:R-:W-:Y:S02]  /*e7f0*/  FFMA.FTZ R223, R223, c[0x0][0x2d0], -R50.reuse ;  /* 0x0000b400dfdf7a23 */ /* 0x100fe40000010832 */
[--C-:B------:R-:W-:Y:S01]  /*e800*/  FFMA.FTZ R181, R181, c[0x0][0x2d0], -R50.reuse ;  /* 0x0000b400b5b57a23 */ /* 0x100fe20000010832 */
[C---:B------:R-:W-:Y:S01]  /*e810*/  HMMA.16816.F32.BF16 R68, R16.reuse, R20, R68 ;  /* 0x000000141044723c */ /* 0x040fe20000041844 */
[----:B------:R-:W-:Y:S03]  /*e820*/  LDSM.16.MT88.4 R40, [R200+0x4900] ;  /* 0x00490000c828783b */ /* 0x000fe60000004200 */
[--C-:B------:R-:W-:Y:S02]  /*e830*/  FFMA.FTZ R145, R145, c[0x0][0x2d0], -R50.reuse ;  /* 0x0000b40091917a23 */ /* 0x100fe40000010832 */
[----:B------:R-:W2:Y:S01]  /*e840*/  MUFU.EX2 R165, R165 ;  /* 0x000000a500a57308 */ /* 0x000ea20000000800 */
[--C-:B------:R-:W-:Y:S01]  /*e850*/  FFMA.FTZ R139, R139, c[0x0][0x2d0], -R50.reuse ;  /* 0x0000b4008b8b7a23 */ /* 0x100fe20000010832 */
[C---:B------:R-:W-:Y:S01]  /*e860*/  HMMA.16816.F32.BF16 R72, R16.reuse, R22, R72 ;  /* 0x000000161048723c */ /* 0x040fe20000041848 */
[----:B------:R-:W3:Y:S03]  /*e870*/  LDSM.16.MT88.4 R20, [R202+0x3900] ;  /* 0x00390000ca14783b */ /* 0x000ee60000004200 */
[--C-:B------:R-:W-:Y:S02]  /*e880*/  FFMA.FTZ R220, R137, c[0x0][0x2d0], -R50.reuse ;  /* 0x0000b40089dc7a23 */ /* 0x100fe40000010832 */
[----:B------:R-:W-:Y:S02]  /*e890*/  FFMA.FTZ R131, R116, c[0x0][0x2d0], -R131 ;  /* 0x0000b40074837a23 */ /* 0x000fe40000010883 */
[C---:B------:R-:W-:Y:S01]  /*e8a0*/  HMMA.16816.F32.BF16 R76, R16.reuse, R32, R76 ;  /* 0x00000020104c723c */ /* 0x040fe2000004184c */
[----:B------:R-:W5:Y:S03]  /*e8b0*/  MUFU.EX2 R167, R167 ;  /* 0x000000a700a77308 */ /* 0x000f660000000800 */
[--C-:B------:R-:W-:Y:S02]  /*e8c0*/  FFMA.FTZ R116, R129, c[0x0][0x2d0], -R50.reuse ;  /* 0x0000b40081747a23 */ /* 0x100fe40000010832 */
[--C-:B------:R-:W-:Y:S02]  /*e8d0*/  FFMA.FTZ R119, R119, c[0x0][0x2d0], -R50.reuse ;  /* 0x0000b40077777a23 */ /* 0x100fe40000010832 */
[C---:B------:R-:W-:Y:S01]  /*e8e0*/  HMMA.16816.F32.BF16 R80, R16.reuse, R34, R80 ;  /* 0x000000221050723c */ /* 0x040fe20000041850 */
[----:B------:R-:W1:Y:S02]  /*e8f0*/  LDSM.16.MT88.4 R32, [R200+0x3900] ;  /* 0x00390000c820783b */ /* 0x000e640000004200 */
[----:B------:R-:W-:Y:S01]  /*e900*/  MUFU.EX2 R180, R180 ;  /* 0x000000b400b47308 */ /* 0x000fe20000000800 */
[--C-:B------:R-:W-:Y:S02]  /*e910*/  FFMA.FTZ R117, R117, c[0x0][0x2d0], -R50.reuse ;  /* 0x0000b40075757a23 */ /* 0x100fe40000010832 */
[----:B------:R-:W-:Y:S02]  /*e920*/  FFMA.FTZ R50, R13, c[0x0][0x2d0], -R50 ;  /* 0x0000b4000d327a23 */ /* 0x000fe40000010832 */
[C---:B------:R-:W-:Y:S04]  /*e930*/  HMMA.16816.F32.BF16 R84, R16.reuse, R36, R84 ;  /* 0x000000241054723c */ /* 0x040fe80000041854 */
[----:B------:R-:W-:Y:S01]  /*e940*/  FFMA.FTZ R44, R3, R216, R44 ;  /* 0x000000d8032c7223 */ /* 0x000fe2000001002c */
[----:B------:R-:W1:Y:S01]  /*e950*/  MUFU.EX2 R223, R223 ;  /* 0x000000df00df7308 */ /* 0x000e620000000800 */
[----:B------:R-:W-:Y:S02]  /*e960*/  FFMA.FTZ R49, R2, R217, R49 ;  /* 0x000000d902317223 */ /* 0x000fe40000010031 */
        /* <DEDUP_REMOVED lines=10> */
[----:B------:R-:W4:Y:S02]  /*ea10*/  MUFU.EX2 R181, R181 ;  /* 0x000000b500b57308 */ /* 0x000f240000000800 */
[----:B------:R-:W-:Y:S02]  /*ea20*/  FADD.FTZ R14, R45, R14 ;  /* 0x0000000e2d0e7221 */ /* 0x000fe40000010000 */
[----:B------:R-:W-:Y:S02]  /*ea30*/  FADD.FTZ R3, R46, R3 ;  /* 0x000000032e037221 */ /* 0x000fe40000010000 */
[C---:B---3--:R-:W-:Y:S04]  /*ea40*/  HMMA.16816.F32.BF16 R100, R16.reuse, R20, R100 ;  /* 0x000000141064723c */ /* 0x048fe80000041864 */
[----:B------:R-:W-:Y:S01]  /*ea50*/  MUFU.EX2 R221, R221 ;  /* 0x000000dd00dd7308 */ /* 0x000fe20000000800 */
[----:B------:R-:W-:Y:S02]  /*ea60*/  FADD.FTZ R51, R51, R14 ;  /* 0x0000000e33337221 */ /* 0x000fe40000010000 */
[----:B------:R-:W-:Y:S01]  /*ea70*/  FADD.FTZ R130, R130, R3 ;  /* 0x0000000382827221 */ /* 0x000fe20000010000 */
[C---:B------:R-:W-:Y:S01]  /*ea80*/  HMMA.16816.F32.BF16 R104, R16.reuse, R22, R104 ;  /* 0x000000161068723c */ /* 0x040fe20000041868 */
[----:B------:R-:W3:Y:S03]  /*ea90*/  LDSM.16.MT88.4 R20, [R204+0x1100] ;  /* 0x00110000cc14783b */ /* 0x000ee60000004200 */
[----:B------:R-:W-:Y:S02]  /*eaa0*/  FADD.FTZ R120, R120, R51 ;  /* 0x0000003378787221 */ /* 0x000fe40000010000 */
[----:B------:R-:W-:Y:S01]  /*eab0*/  MUFU.EX2 R134, R134 ;  /* 0x0000008600867308 */ /* 0x000fe20000000800 */
[----:B------:R-:W-:Y:S01]  /*eac0*/  FADD.FTZ R133, R133, R130 ;  /* 0x0000008285857221 */ /* 0x000fe20000010000 */
[C---:B------:R-:W-:Y:S04]  /*ead0*/  HMMA.16816.F32.BF16 R52, R16.reuse, R28, R52 ;  /* 0x0000001c1034723c */ /* 0x040fe80000041834 */
[----:B------:R-:W-:Y:S02]  /*eae0*/  FADD.FTZ R123, R123, R120 ;  /* 0x000000787b7b7221 */ /* 0x000fe40000010000 */
[----:B------:R-:W-:Y:S02]  /*eaf0*/  FADD.FTZ R132, R132, R133 ;  /* 0x0000008584847221 */ /* 0x000fe40000010000 */
[C---:B------:R-:W-:Y:S01]  /*eb00*/  HMMA.16816.F32.BF16 R56, R16.reuse, R30, R56 ;  /* 0x0000001e1038723c */ /* 0x040fe20000041838 */
[----:B------:R-:W4:Y:S01]  /*eb10*/  LDSM.16.MT88.4 R28, [R201+0x1100] ;  /* 0x00110000c91c783b */ /* 0x000f220000004200 */
[----:B------:R-:W-:Y:S02]  /*eb20*/  MUFU.EX2 R225, R225 ;  /* 0x000000e100e17308 */ /* 0x000fe40000000800 */
[----:B------:R-:W-:Y:S02]  /*eb30*/  FADD.FTZ R128, R128, R123 ;  /* 0x0000007b80807221 */ /* 0x000fe40000010000 */
[----:B------:R-:W-:Y:S02]  /*eb40*/  FADD.FTZ R135, R135, R132 ;  /* 0x0000008487877221 */ /* 0x000fe40000010000 */
[C---:B-1----:R-:W-:Y:S04]  /*eb50*/  HMMA.16816.F32.BF16 R60, R16.reuse, R32, R60 ;  /* 0x00000020103c723c */ /* 0x042fe8000004183c */
[----:B------:R-:W1:Y:S04]  /*eb60*/  MUFU.EX2 R138, R138 ;  /* 0x0000008a008a7308 */ /* 0x000e680000000800 */
[----:B------:R-:W-:Y:S01]  /*eb70*/  HMMA.16816.F32.BF16 R64, R16, R34, R64 ;  /* 0x000000221040723c */ /* 0x000fe20000041840 */
[----:B------:R-:W1:Y:S05]  /*eb80*/  LDSM.16.MT88.4 R32, [R200+0x1100] ;  /* 0x00110000c820783b */ /* 0x000e6a0000004200 */
[----:B------:R-:W1:Y:S01]  /*eb90*/  MUFU.EX2 R145, R145 ;  /* 0x0000009100917308 */ /* 0x000e620000000800 */
[----:B------:R-:W-:Y:S01]  /*eba0*/  F2FP.BF16.PACK_AB R16, R136, R147 ;  /* 0x000000938810723e */ /* 0x000fe200000010ff */
[----:B------:R-:W-:Y:S01]  /*ebb0*/  FADD.FTZ R147, R147, R128 ;  /* 0x0000008093937221 */ /* 0x000fe20000010000 */
[----:B------:R-:W-:Y:S03]  /*ebc0*/  F2FP.BF16.PACK_AB R18, R153, R144 ;  /* 0x000000909912723e */ /* 0x000fe600000010ff */
[----:B------:R-:W-:Y:S01]  /*ebd0*/  F2FP.BF16.PACK_AB R17, R155, R152 ;  /* 0x000000989b11723e */ /* 0x000fe200000010ff */
[----:B------:R-:W-:Y:S01]  /*ebe0*/  FADD.FTZ R152, R152, R135 ;  /* 0x0000008798987221 */ /* 0x000fe20000010000 */
[----:B--2---:R-:W-:Y:S01]  /*ebf0*/  F2FP.BF16.PACK_AB R19, R165, R154 ;  /* 0x0000009aa513723e */ /* 0x004fe200000010ff */
[----:B------:R-:W-:Y:S01]  /*ec00*/  FADD.FTZ R147, R136, R147 ;  /* 0x0000009388937221 */ /* 0x000fe20000010000 */
[----:B------:R-:W2:Y:S01]  /*ec10*/  MUFU.EX2 R139, R139 ;  /* 0x0000008b008b7308 */ /* 0x000ea20000000800 */
[----:B------:R-:W-:Y:S02]  /*ec20*/  FADD.FTZ R155, R155, R152 ;  /* 0x000000989b9b7221 */ /* 0x000fe40000010000 */
[----:B------:R-:W-:Y:S02]  /*ec30*/  FADD.FTZ R144, R144, R147 ;  /* 0x0000009390907221 */ /* 0x000fe40000010000 */
[C---:B---3--:R-:W-:Y:S03]  /*ec40*/  HMMA.16816.F32.BF16 R4, R16.reuse, R20, R4 ;  /* 0x000000141004723c */ /* 0x048fe60000041804 */
[----:B------:R-:W-:Y:S02]  /*ec50*/  FADD.FTZ R154, R154, R155 ;  /* 0x0000009b9a9a7221 */ /* 0x000fe40000010000 */
[----:B------:R-:W3:Y:S01]  /*ec60*/  MUFU.EX2 R220, R220 ;  /* 0x000000dc00dc7308 */ /* 0x000ee20000000800 */
[----:B------:R-:W-:Y:S02]  /*ec70*/  FADD.FTZ R153, R153, R144 ;  /* 0x0000009099997221 */ /* 0x000fe40000010000 */
[C---:B------:R-:W-:Y:S01]  /*ec80*/  HMMA.16816.F32.BF16 R8, R16.reuse, R22, R8 ;  /* 0x000000161008723c */ /* 0x040fe20000041808 */
[----:B------:R-:W2:Y:S03]  /*ec90*/  LDSM.16.MT88.4 R20, [R204+0x4100] ;  /* 0x00410000cc14783b */ /* 0x000ea60000004200 */
[----:B------:R-:W-:Y:S03]  /*eca0*/  FADD.FTZ R165, R165, R154 ;  /* 0x0000009aa5a57221 */ /* 0x000fe60000010000 */
[----:B------:R-:W-:Y:S01]  /*ecb0*/  MUFU.EX2 R122, R122 ;  /* 0x0000007a007a7308 */ /* 0x000fe20000000800 */
[C---:B------:R-:W-:Y:S08]  /*ecc0*/  HMMA.16816.F32.BF16 R68, R16.reuse, R24, R68 ;  /* 0x000000181044723c */ /* 0x040ff00000041844 */
[C---:B------:R-:W-:Y:S01]  /*ecd0*/  HMMA.16816.F32.BF16 R72, R16.reuse, R26, R72 ;  /* 0x0000001a1048723c */ /* 0x040fe20000041848 */
[----:B------:R-:W3:Y:S01]  /*ece0*/  LDSM.16.MT88.4 R24, [R202+0x4100] ;  /* 0x00410000ca18783b */ /* 0x000ee20000004200 */
[----:B------:R-:W2:Y:S06]  /*ecf0*/  MUFU.EX2 R121, R121 ;  /* 0x0000007900797308 */ /* 0x000eac0000000800 */
[C---:B----4-:R-:W-:Y:S04]  /*ed00*/  HMMA.16816.F32.BF16 R76, R16.reuse, R28, R76 ;  /* 0x0000001c104c723c */ /* 0x050fe8000004184c */
[----:B------:R-:W-:Y:S04]  /*ed10*/  MUFU.EX2 R118, R118 ;  /* 0x0000007600767308 */ /* 0x000fe80000000800 */
[C---:B------:R-:W-:Y:S01]  /*ed20*/  HMMA.16816.F32.BF16 R80, R16.reuse, R30, R80 ;  /* 0x0000001e1050723c */ /* 0x040fe20000041850 */
[----:B------:R-:W4:Y:S05]  /*ed30*/  LDSM.16.MT88.4 R28, [R201+0x4100] ;  /* 0x00410000c91c783b */ /* 0x000f2a0000004200 */
[----:B------:R-:W3:Y:S02]  /*ed40*/  MUFU.EX2 R131, R131 ;  /* 0x0000008300837308 */ /* 0x000ee40000000800 */
[C---:B-1----:R-:W-:Y:S08]  /*ed50*/  HMMA.16816.F32.BF16 R84, R16.reuse, R32, R84 ;  /* 0x000000201054723c */ /* 0x042ff00000041854 */
[C---:B------:R-:W-:Y:S01]  /*ed60*/  HMMA.16816.F32.BF16 R88, R16.reuse, R34, R88 ;  /* 0x000000221058723c */ /* 0x040fe20000041858 */
[----:B------:R-:W1:Y:S01]  /*ed70*/  LDSM.16.MT88.4 R32, [R204+0x1900] ;  /* 0x00190000cc20783b */ /* 0x000e620000004200 */
[----:B------:R-:W-:Y:S06]  /*ed80*/  MUFU.EX2 R116, R116 ;  /* 0x0000007400747308 */ /* 0x000fec0000000800 */
[C---:B--2---:R-:W-:Y:S04]  /*ed90*/  HMMA.16816.F32.BF16 R92, R16.reuse, R20, R92 ;  /* 0x00000014105c723c */ /* 0x044fe8000004185c */
[----:B------:R-:W2:Y:S04]  /*eda0*/  MUFU.EX2 R119, R119 ;  /* 0x0000007700777308 */ /* 0x000ea80000000800 */
[C---:B------:R-:W-:Y:S01]  /*edb0*/  HMMA.16816.F32.BF16 R96, R16.reuse, R22, R96 ;  /* 0x000000161060723c */ /* 0x040fe20000041860 */
[----:B------:R-:W1:Y:S05]  /*edc0*/  LDSM.16.MT88.4 R20, [R202+0x1900] ;  /* 0x00190000ca14783b */ /* 0x000e6a0000004200 */
[----:B------:R-:W-:Y:S02]  /*edd0*/  MUFU.EX2 R117, R117 ;  /* 0x0000007500757308 */ /* 0x000fe40000000800 */
[C---:B---3--:R-:W-:Y:S08]  /*ede0*/  HMMA.16816.F32.BF16 R100, R16.reuse, R24, R100 ;  /* 0x000000181064723c */ /* 0x048ff00000041864 */
[C---:B------:R-:W-:Y:S01]  /*edf0*/  HMMA.16816.F32.BF16 R104, R16.reuse, R26, R104 ;  /* 0x0000001a1068723c */ /* 0x040fe20000041868 */
[----:B------:R-:W3:Y:S01]  /*ee00*/  LDSM.16.MT88.4 R24, [R201+0x1900] ;  /* 0x00190000c918783b */ /* 0x000ee20000004200 */
[----:B------:R-:W1:Y:S06]  /*ee10*/  MUFU.EX2 R50, R50 ;  /* 0x0000003200327308 */ /* 0x000e6c0000000800 */
[C---:B----4-:R-:W-:Y:S08]  /*ee20*/  HMMA.16816.F32.BF16 R52, R16.reuse, R28, R52 ;  /* 0x0000001c1034723c */ /* 0x050ff00000041834 */
[C---:B------:R-:W-:Y:S01]  /*ee30*/  HMMA.16816.F32.BF16 R56, R16.reuse, R30, R56 ;  /* 0x0000001e1038723c */ /* 0x040fe20000041838 */
[----:B------:R-:W4:Y:S07]  /*ee40*/  LDSM.16.MT88.4 R28, [R200+0x1900] ;  /* 0x00190000c81c783b */ /* 0x000f2e0000004200 */
[C---:B------:R-:W-:Y:S08]  /*ee50*/  HMMA.16816.F32.BF16 R60, R16.reuse, R36, R60 ;  /* 0x00000024103c723c */ /* 0x040ff0000004183c */
[----:B------:R-:W-:Y:S01]  /*ee60*/  HMMA.16816.F32.BF16 R64, R16, R38, R64 ;  /* 0x000000261040723c */ /* 0x000fe20000041840 */
[----:B------:R-:W-:Y:S06]  /*ee70*/  LDSM.16.MT88.4 R36, [R201+0x4900] ;  /* 0x00490000c924783b */ /* 0x000fec0000004200 */
[----:B-----5:R-:W-:Y:S01]  /*ee80*/  F2FP.BF16.PACK_AB R16, R167, R164 ;  /* 0x000000a4a710723e */ /* 0x020fe200000010ff */
        /* <DEDUP_REMOVED lines=15> */
[C---:B------:R-:W-:Y:S04]  /*ef80*/  HMMA.16816.F32.BF16 R68, R16.reuse, R20, R68 ;  /* 0x000000141044723c */ /* 0x040fe80000041844 */
[----:B------:R-:W-:Y:S04]  /*ef90*/  FADD.FTZ R2, R145, R2 ;  /* 0x0000000291027221 */ /* 0x000fe80000010000 */
[C---:B------:R-:W-:Y:S01]  /*efa0*/  HMMA.16816.F32.BF16 R72, R16.reuse, R22, R72 ;  /* 0x000000161048723c */ /* 0x040fe20000041848 */
[----:B------:R-:W5:Y:S03]  /*efb0*/  LDSM.16.MT88.4 R20, [R202+0x4900] ;  /* 0x00490000ca14783b */ /* 0x000f660000004200 */
[----:B------:R-:W-:Y:S01]  /*efc0*/  FADD.FTZ R3, R139, R2 ;  /* 0x000000028b037221 */ /* 0x000fe20000010000 */
[----:B------:R-:W-:Y:S03]  /*efd0*/  IADD3 R2, R184, -0x1, RZ ;  /* 0xffffffffb8027810 */ /* 0x000fe60007ffe0ff */
[C---:B---3--:R-:W-:Y:S04]  /*efe0*/  HMMA.16816.F32.BF16 R76, R16.reuse, R24, R76 ;  /* 0x00000018104c723c */ /* 0x048fe8000004184c */
[----:B------:R-:W-:Y:S02]  /*eff0*/  FADD.FTZ R3, R220, R3 ;  /* 0x00000003dc037221 */ /* 0x000fe40000010000 */
[----:B------:R-:W-:Y:S02]  /*f000*/  IMAD.MOV.U32 R184, RZ, RZ, R2 ;  /* 0x000000ffffb87224 */ /* 0x000fe400078e0002 */
[C---:B------:R-:W-:Y:S01]  /*f010*/  HMMA.16816.F32.BF16 R80, R16.reuse, R26, R80 ;  /* 0x0000001a1050723c */ /* 0x040fe20000041850 */
[----:B------:R-:W3:Y:S03]  /*f020*/  LDSM.16.MT88.4 R24, [R204+0x2100] ;  /* 0x00210000cc18783b */ /* 0x000ee60000004200 */
[----:B------:R-:W-:Y:S04]  /*f030*/  IMAD.MOV.U32 R2, RZ, RZ, R12 ;  /* 0x000000ffff027224 */ /* 0x000fe800078e000c */
[C---:B----4-:R-:W-:Y:S08]  /*f040*/  HMMA.16816.F32.BF16 R84, R16.reuse, R28, R84 ;  /* 0x0000001c1054723c */ /* 0x050ff00000041854 */
[C---:B------:R-:W-:Y:S01]  /*f050*/  HMMA.16816.F32.BF16 R88, R16.reuse, R30, R88 ;  /* 0x0000001e1058723c */ /* 0x040fe20000041858 */
[----:B------:R-:W4:Y:S07]  /*f060*/  LDSM.16.MT88.4 R28, [R202+0x2100] ;  /* 0x00210000ca1c783b */ /* 0x000f2e0000004200 */
[C---:B-1----:R-:W-:Y:S08]  /*f070*/  HMMA.16816.F32.BF16 R92, R16.reuse, R32, R92 ;  /* 0x00000020105c723c */ /* 0x042ff0000004185c */
[C---:B------:R-:W-:Y:S01]  /*f080*/  HMMA.16816.F32.BF16 R96, R16.reuse, R34, R96 ;  /* 0x000000221060723c */ /* 0x040fe20000041860 */
[----:B------:R-:W-:Y:S07]  /*f090*/  LDSM.16.MT88.4 R32, [R200+0x2100] ;  /* 0x00210000c820783b */ /* 0x000fee0000004200 */
[C---:B-----5:R-:W-:Y:S08]  /*f0a0*/  HMMA.16816.F32.BF16 R100, R16.reuse, R20, R100 ;  /* 0x000000141064723c */ /* 0x060ff00000041864 */
        /* <DEDUP_REMOVED lines=25> */
[C---:B------:R-:W-:Y:S08]  /*f240*/  HMMA.16816.F32.BF16 R84, R16.reuse, R32, R84 ;  /* 0x000000201054723c */ /* 0x040ff00000041854 */
[C---:B------:R-:W-:Y:S01]  /*f250*/  HMMA.16816.F32.BF16 R88, R16.reuse, R34, R88 ;  /* 0x000000221058723c */ /* 0x040fe20000041858 */
[----:B------:R-:W5:Y:S07]  /*f260*/  LDSM.16.MT88.4 R32, [R202+0x2900] ;  /* 0x00290000ca20783b */ /* 0x000f6e0000004200 */
[C---:B---3--:R-:W-:Y:S08]  /*f270*/  HMMA.16816.F32.BF16 R92, R16.reuse, R24, R92 ;  /* 0x00000018105c723c */ /* 0x048ff0000004185c */
[C---:B------:R-:W-:Y:S01]  /*f280*/  HMMA.16816.F32.BF16 R96, R16.reuse, R26, R96 ;  /* 0x0000001a1060723c */ /* 0x040fe20000041860 */
[----:B------:R-:W3:Y:S07]  /*f290*/  LDSM.16.MT88.4 R24, [R200+0x2900] ;  /* 0x00290000c818783b */ /* 0x000eee0000004200 */
[C---:B----4-:R-:W-:Y:S08]  /*f2a0*/  HMMA.16816.F32.BF16 R100, R16.reuse, R28, R100 ;  /* 0x0000001c1064723c */ /* 0x050ff00000041864 */
[C---:B------:R-:W-:Y:S08]  /*f2b0*/  HMMA.16816.F32.BF16 R104, R16.reuse, R30, R104 ;  /* 0x0000001e1068723c */ /* 0x040ff00000041868 */
[C---:B------:R-:W-:Y:S08]  /*f2c0*/  HMMA.16816.F32.BF16 R52, R16.reuse, R36, R52 ;  /* 0x000000241034723c */ /* 0x040ff00000041834 */
[C---:B------:R-:W-:Y:S08]  /*f2d0*/  HMMA.16816.F32.BF16 R56, R16.reuse, R38, R56 ;  /* 0x000000261038723c */ /* 0x040ff00000041838 */
[C---:B-1----:R-:W-:Y:S08]  /*f2e0*/  HMMA.16816.F32.BF16 R60, R16.reuse, R20, R60 ;  /* 0x00000014103c723c */ /* 0x042ff0000004183c */
[----:B------:R-:W-:Y:S01]  /*f2f0*/  HMMA.16816.F32.BF16 R64, R16, R22, R64 ;  /* 0x000000161040723c */ /* 0x000fe20000041840 */
[----:B------:R-:W1:Y:S06]  /*f300*/  LDSM.16.MT88.4 R20, [R204+0x5900] ;  /* 0x00590000cc14783b */ /* 0x000e6c0000004200 */
[----:B------:R-:W-:Y:S01]  /*f310*/  F2FP.BF16.PACK_AB R16, R121, R122 ;  /* 0x0000007a7910723e */ /* 0x000fe200000010ff */
[----:B------:R-:W-:Y:S01]  /*f320*/  FADD.FTZ R122, R122, R225 ;  /* 0x000000e17a7a7221 */ /* 0x000fe20000010000 */
[----:B------:R-:W-:Y:S03]  /*f330*/  F2FP.BF16.PACK_AB R18, R131, R118 ;  /* 0x000000768312723e */ /* 0x000fe600000010ff */
[----:B--2---:R-:W-:Y:S01]  /*f340*/  F2FP.BF16.PACK_AB R17, R119, R116 ;  /* 0x000000747711723e */ /* 0x004fe200000010ff */
[----:B------:R-:W-:Y:S01]  /*f350*/  FADD.FTZ R116, R116, R3 ;  /* 0x0000000374747221 */ /* 0x000fe20000010000 */
[----:B------:R-:W-:Y:S01]  /*f360*/  F2FP.BF16.PACK_AB R19, R50, R117 ;  /* 0x000000753213723e */ /* 0x000fe200000010ff */
[----:B------:R-:W-:Y:S02]  /*f370*/  FADD.FTZ R121, R121, R122 ;  /* 0x0000007a79797221 */ /* 0x000fe40000010000 */
[----:B------:R-:W-:Y:S02]  /*f380*/  FADD.FTZ R116, R119, R116 ;  /* 0x0000007477747221 */ /* 0x000fe40000010000 */
[----:B------:R-:W-:Y:S02]  /*f390*/  FADD.FTZ R118, R118, R121 ;  /* 0x0000007976767221 */ /* 0x000fe40000010000 */
[C---:B------:R-:W-:Y:S01]  /*f3a0*/  HMMA.16816.F32.BF16 R112, R16.reuse, R108, R4 ;  /* 0x0000006c1070723c */ /* 0x040fe20000041804 */
[----:B------:R-:W2:Y:S02]  /*f3b0*/  LDSM.16.MT88.4 R4, [R202+0x5900] ;  /* 0x00590000ca04783b */ /* 0x000ea40000004200 */
[----:B------:R-:W-:Y:S02]  /*f3c0*/  FADD.FTZ R117, R117, R116 ;  /* 0x0000007475757221 */ /* 0x000fe40000010000 */
[----:B------:R-:W-:Y:S02]  /*f3d0*/  FADD.FTZ R216, R131, R118 ;  /* 0x0000007683d87221 */ /* 0x000fe40000010000 */
[----:B------:R-:W-:Y:S01]  /*f3e0*/  FADD.FTZ R217, R50, R117 ;  /* 0x0000007532d97221 */ /* 0x000fe20000010000 */
[C---:B------:R-:W-:Y:S01]  /*f3f0*/  HMMA.16816.F32.BF16 R108, R16.reuse, R110, R8 ;  /* 0x0000006e106c723c */ /* 0x040fe20000041808 */
[----:B------:R-:W4:Y:S03]  /*f400*/  LDSM.16.MT88.4 R8, [R201+0x5900] ;  /* 0x00590000c908783b */ /* 0x000f260000004200 */
[----:B------:R-:W-:Y:S04]  /*f410*/  IMAD.MOV.U32 R3, RZ, RZ, R0 ;  /* 0x000000ffff037224 */ /* 0x000fe800078e0000 */
[C---:B-----5:R-:W-:Y:S08]  /*f420*/  HMMA.16816.F32.BF16 R68, R16.reuse, R32, R68 ;  /* 0x000000201044723c */ /* 0x060ff00000041844 */
[C---:B------:R-:W-:Y:S08]  /*f430*/  HMMA.16816.F32.BF16 R72, R16.reuse, R34, R72 ;  /* 0x000000221048723c */ /* 0x040ff00000041848 */
[C---:B------:R-:W-:Y:S08]  /*f440*/  HMMA.16816.F32.BF16 R76, R16.reuse, R40, R76 ;  /* 0x00000028104c723c */ /* 0x040ff0000004184c */
[C---:B------:R-:W-:Y:S08]  /*f450*/  HMMA.16816.F32.BF16 R80, R16.reuse, R42, R80 ;  /* 0x0000002a1050723c */ /* 0x040ff00000041850 */
[C---:B---3--:R-:W-:Y:S08]  /*f460*/  HMMA.16816.F32.BF16 R84, R16.reuse, R24, R84 ;  /* 0x000000181054723c */ /* 0x048ff00000041854 */
[C---:B------:R-:W-:Y:S08]  /*f470*/  HMMA.16816.F32.BF16 R88, R16.reuse, R26, R88 ;  /* 0x0000001a1058723c */ /* 0x040ff00000041858 */
[C---:B-1----:R-:W-:Y:S08]  /*f480*/  HMMA.16816.F32.BF16 R92, R16.reuse, R20, R92 ;  /* 0x00000014105c723c */ /* 0x042ff0000004185c */
[C---:B------:R-:W-:Y:S01]  /*f490*/  HMMA.16816.F32.BF16 R96, R16.reuse, R22, R96 ;  /* 0x000000161060723c */ /* 0x040fe20000041860 */
[----:B------:R-:W1:Y:S07]  /*f4a0*/  LDSM.16.MT88.4 R20, [R200+0x5900] ;  /* 0x00590000c814783b */ /* 0x000e6e0000004200 */
[C---:B--2---:R-:W-:Y:S08]  /*f4b0*/  HMMA.16816.F32.BF16 R100, R16.reuse, R4, R100 ;  /* 0x000000041064723c */ /* 0x044ff00000041864 */
[C---:B------:R-:W-:Y:S08]  /*f4c0*/  HMMA.16816.F32.BF16 R104, R16.reuse, R6, R104 ;  /* 0x000000061068723c */ /* 0x040ff00000041868 */
[C---:B----4-:R-:W-:Y:S08]  /*f4d0*/  HMMA.16816.F32.BF16 R52, R16.reuse, R8, R52 ;  /* 0x000000081034723c */ /* 0x050ff00000041834 */
[C---:B------:R-:W-:Y:S08]  /*f4e0*/  HMMA.16816.F32.BF16 R56, R16.reuse, R10, R56 ;  /* 0x0000000a1038723c */ /* 0x040ff00000041838 */
[C---:B-1----:R-:W-:Y:S08]  /*f4f0*/  HMMA.16816.F32.BF16 R60, R16.reuse, R20, R60 ;  /* 0x00000014103c723c */ /* 0x042ff0000004183c */
[----:B------:R-:W-:Y:S01]  /*f500*/  HMMA.16816.F32.BF16 R64, R16, R22, R64 ;  /* 0x000000161040723c */ /* 0x000fe20000041840 */
[----:B------:R-:W-:-:S07]  /*f510*/  @P0 BRA `(.L_x_2130) ;  /* 0xffffc3f000000947 */ /* 0x000fce000383ffff */
.L_x_2121:
        /* <DEDUP_REMOVED lines=90> */
.L_x_2093:
        /* <DEDUP_REMOVED lines=138> */
[----:B------:R-:W-:Y:S01]  /*10360*/  STS [R19+0x80], R68 ;  /* 0x0000804413007388 */ /* 0x000fe20000000800 */
[----:B------:R-:W-:Y:S01]  /*10370*/  IMAD.WIDE.U32 R14, R25, c[0x0][0x488], R14 ;  /* 0x00012200190e7a25 */ /* 0x000fe200078e000e */
[----:B------:R-:W-:-:S02]  /*10380*/  F2FP.BF16.PACK_AB R52, R53, R52 ;  /* 0x000000343534723e */ /* 0x000fc400000010ff */
[----:B------:R-:W-:Y:S01]  /*10390*/  SEL R12, R12, 0xffffffc0, !P2 ;  /* 0xffffffc00c0c7807 */ /* 0x000fe20005000000 */
[----:B------:R-:W-:Y:S01]  /*103a0*/  IMAD R2, R2, c[0x0][0x488], RZ ;  /* 0x0001220002027a24 */ /* 0x000fe200078e02ff */
[----:B------:R-:W-:Y:S01]  /*103b0*/  STS [R19+0x480], R70 ;  /* 0x0004804613007388 */ /* 0x000fe20000000800 */
[----:B------:R-:W-:Y:S01]  /*103c0*/  F2FP.BF16.PACK_AB R54, R55, R54 ;  /* 0x000000363736723e */ /* 0x000fe200000010ff */
[----:B------:R-:W-:Y:S01]  /*103d0*/  IMAD R20, R13, 0x80, R18 ;  /* 0x000000800d147824 */ /* 0x000fe200078e0212 */
[----:B------:R-:W-:Y:S01]  /*103e0*/  LEA R16, P0, R14, c[0x0][0x450], 0x2 ;  /* 0x000114000e107a11 */ /* 0x000fe200078010ff */
        /* <DEDUP_REMOVED lines=16> */
[----:B------:R-:W-:Y:S01]  /*104f0*/  F2FP.BF16.PACK_AB R5, R5, R64 ;  /* 0x000000400505723e */ /* 0x000fe200000010ff */
        /* <DEDUP_REMOVED lines=59> */
.L_x_2133:
[----:B---34-:R-:W-:Y:S05]  /*108b0*/  BSYNC B0 ;  /* 0x0000000000007941 */ /* 0x018fea0003800000 */
.L_x_2132:
        /* <DEDUP_REMOVED lines=15> */
.L_x_2135:
[----:B------:R-:W-:Y:S05]  /*109b0*/  BSYNC B0 ;  /* 0x0000000000007941 */ /* 0x000fea0003800000 */
.L_x_2134:
        /* <DEDUP_REMOVED lines=15> */
.L_x_2137:
[----:B------:R-:W-:Y:S05]  /*10ab0*/  BSYNC B0 ;  /* 0x0000000000007941 */ /* 0x000fea0003800000 */
.L_x_2136:
        /* <DEDUP_REMOVED lines=16> */
.L_x_2131:
        /* <DEDUP_REMOVED lines=40> */
.L_x_2139:
[----:B------:R-:W-:Y:S05]  /*10e40*/  BSYNC B0 ;  /* 0x0000000000007941 */ /* 0x000fea0003800000 */
.L_x_2138:
        /* <DEDUP_REMOVED lines=55> */
.L_x_2141:
[----:B------:R-:W-:Y:S05]  /*111c0*/  BSYNC B0 ;  /* 0x0000000000007941 */ /* 0x000fea0003800000 */
.L_x_2140:
        /* <DEDUP_REMOVED lines=15> */
.L_x_2143:
[----:B------:R-:W-:Y:S05]  /*112c0*/  BSYNC B0 ;  /* 0x0000000000007941 */ /* 0x000fea0003800000 */
.L_x_2142:
        /* <DEDUP_REMOVED lines=15> */
.L_x_2145:
[----:B------:R-:W-:Y:S05]  /*113c0*/  BSYNC B0 ;  /* 0x0000000000007941 */ /* 0x000fea0003800000 */
.L_x_2144:
        /* <DEDUP_REMOVED lines=16> */
.L_x_2146:
        /* <DEDUP_REMOVED lines=11> */
.L_x_3789:


//--------------------- .text._ZN7cutlass13device_kernelIN5flash19enable_sm80_to_sm89INS1_16FlashAttnFwdSm80INS1_25CollectiveMainloopFwdSm80ILi8ELi1ELb1EN4cute5tupleIJNS5_1CILi128EEENS7_ILi96EEES8_EEELi128ENS_10bfloat16_tEfNS_4arch4Sm80ELb0ELb1ELb0ELb1ELb0ELb0ELb1ELb0EEENS1_21CollectiveEpilogueFwdINS6_IJS8_S8_S9_EEENS6_IJNS7_ILi1EEESH_SH_EEESB_SD_Li256ELb1ELb1ELb0ELb0EEENS1_19SingleTileSchedulerILb1ELb0ELb1ELi128EEEEEEEEEvNT_6ParamsE --------------------------
	.section	.text._ZN7cutlass13device_kernelIN5flash19enable_sm80_to_sm89INS1_16FlashAttnFwdSm80INS1_25CollectiveMainloopFwdSm80ILi8ELi1ELb1EN4cute5tupleIJNS5_1CILi128EEENS7_ILi96EEES8_EEELi128ENS_10bfloat16_tEfNS_4arch4Sm80ELb0ELb1ELb0ELb1ELb0ELb0ELb1ELb0EEENS1_21CollectiveEpilogueFwdINS6_IJS8_S8_S9_EEENS6_IJNS7_ILi1EEESH_SH_EEESB_SD_Li256ELb1ELb1ELb0ELb0EEENS1_19SingleTileSchedulerILb1ELb0ELb1ELi128EEEEEEEEEvNT_6ParamsE,"ax",@progbits
	.sectioninfo	@"SHI_REGISTERS=252"
	.align	128
.text._ZN7cutlass13device_kernelIN5flash19enable_sm80_to_sm89INS1_16FlashAttnFwdSm80INS1_25CollectiveMainloopFwdSm80ILi8ELi1ELb1EN4cute5tupleIJNS5_1CILi128EEENS7_ILi96EEES8_EEELi128ENS_10bfloat16_tEfNS_4arch4Sm80ELb0ELb1ELb0ELb1ELb0ELb0ELb1ELb0EEENS1_21CollectiveEpilogueFwdINS6_IJS8_S8_S9_EEENS6_IJNS7_ILi1EEESH_SH_EEESB_SD_Li256ELb1ELb1ELb0ELb0EEENS1_19SingleTileSchedulerILb1ELb0ELb1ELi128EEEEEEEEEvNT_6ParamsE:
        .type           _ZN7cutlass13device_kernelIN5flash19enable_sm80_to_sm89INS1_16FlashAttnFwdSm80INS1_25CollectiveMainloopFwdSm80ILi8ELi1ELb1EN4cute5tupleIJNS5_1CILi128EEENS7_ILi96EEES8_EEELi128ENS_10bfloat16_tEfNS_4arch4Sm80ELb0ELb1ELb0ELb1ELb0ELb0ELb1ELb0EEENS1_21CollectiveEpilogueFwdINS6_IJS8_S8_S9_EEENS6_IJNS7_ILi1EEESH_SH_EEESB_SD_Li256ELb1ELb1ELb0ELb0EEENS1_19SingleTileSchedulerILb1ELb0ELb1ELi128EEEEEEEEEvNT_6ParamsE,@function
        .size           _ZN7cutlass13device_kernelIN5flash19enable_sm80_to_sm89INS1_16FlashAttnFwdSm80INS1_25CollectiveMainloopFwdSm80ILi8ELi1ELb1EN4cute5tupleIJNS5_1CILi128EEENS7_ILi96EEES8_EEELi128ENS_10bfloat16_tEfNS_4arch4Sm80ELb0ELb1ELb0ELb1ELb0ELb0ELb1ELb0EEENS1_21CollectiveEpilogueFwdINS6_IJS8_S8_S9_EEENS6_IJNS7_ILi1EEESH_SH_EEESB_SD_Li256ELb1ELb1ELb0ELb0EEENS1_19SingleTileSchedulerILb1ELb0ELb1ELi128EEEEEEEEEvNT_6ParamsE,(.L_x_3790 - _ZN7cutlass13device_kernelIN5flash19enable_sm80_to_sm89INS1_16FlashAttnFwdSm80INS1_25CollectiveMainloopFwdSm80ILi8ELi1ELb1EN4cute5tupleIJNS5_1CILi128EEENS7_ILi96EEES8_EEELi128ENS_10bfloat16_tEfNS_4arch4Sm80ELb0ELb1ELb0ELb1ELb0ELb0ELb1ELb0EEENS1_21CollectiveEpilogueFwdINS6_IJS8_S8_S9_EEENS6_IJNS7_ILi1EEESH_SH_EEESB_SD_Li256ELb1ELb1ELb0ELb0EEENS1_19SingleTileSchedulerILb1ELb0ELb1ELi128EEEEEEEEEvNT_6ParamsE)
        .other          _ZN7cutlass13device_kernelIN5flash19enable_sm80_to_sm89INS1_16FlashAttnFwdSm80INS1_25CollectiveMainloopFwdSm80ILi8ELi1ELb1EN4cute5tupleIJNS5_1CILi128EEENS7_ILi96EEES8_EEELi128ENS_10bfloat16_tEfNS_4arch4Sm80ELb0ELb1ELb0ELb1ELb0ELb0ELb1ELb0EEENS1_21CollectiveEpilogueFwdINS6_IJS8_S8_S9_EEENS6_IJNS7_ILi1EEESH_SH_EEESB_SD_Li256ELb1ELb1ELb0ELb0EEENS1_19SingleTileSchedulerILb1ELb0ELb1ELi128EEEEEEEEEvNT_6ParamsE,@"STO_CUDA_ENTRY STV_DEFAULT"
_ZN7cutlass13device_kernelIN5flash19enable_sm80_to_sm89INS1_16FlashAttnFwdSm80INS1_25CollectiveMainloopFwdSm80ILi8ELi1ELb1EN4cute5tupleIJNS5_1CILi128EEENS7_ILi96EEES8_EEELi128ENS_10bfloat16_tEfNS_4arch4Sm80ELb0ELb1ELb0ELb1ELb0ELb0ELb1ELb0EEENS1_21CollectiveEpilogueFwdINS6_IJS8_S8_S9_EEENS6_IJNS7_ILi1EEESH_SH_EEESB_SD_Li256ELb1ELb1ELb0ELb0EEENS1_19SingleTileSchedulerILb1ELb0ELb1ELi128EEEEEEEEEvNT_6ParamsE:
        /* <DEDUP_REMOVED lines=16> */
.L_x_2148:
        /* <DEDUP_REMOVED lines=8> */
.L_x_2150:
[----:B------:R-:W-:-:S04]  /*0180*/  MOV R3, c[0x0][0x54c] ;  /* 0x0001530000037a02 */ /* 0x000fc80000000f00 */
.L_x_2149:
[----:B------:R-:W-:Y:S01]  /*0190*/  USHF.L.U32 UR4, UR4, 0x7, URZ ;  /* 0x0000000704047899 */ /* 0x000fe2000800063f */
[----:B-----5:R-:W-:-:S05]  /*01a0*/  IMAD R3, R3, c[0x0][0x548], RZ ;  /* 0x0001520003037a24 */ /* 0x020fca00078e02ff */
[----:B------:R-:W-:-:S04]  /*01b0*/  MOV R40, UR4 ;  /* 0x0000000400287c02 */ /* 0x000fc80008000f00 */
[----:B------:R-:W-:-:S04]  /*01c0*/  ISETP.GE.AND P0, PT, R40, R3, PT ;  /* 0x000000032800720c */ /* 0x000fc80003f06270 */
[----:B------:R-:W-:Y:S01]  /*01d0*/  SEL R210, R210, 0xffffffff, !P0 ;  /* 0xffffffffd2d27807 */ /* 0x000fe20004000000 */
[----:B------:R-:W-:Y:S05]  /*01e0*/  BRA `(.L_x_2151) ;  /* 0x0000013000007947 */ /* 0x000fea0003800000 */
.L_x_2147:
[----:B------:R-:W-:-:S04]  /*01f0*/  ISETP.NE.U32.AND P0, PT, RZ, c[0x0][0x568], PT ;  /* 0x00015a00ff007a0c */ /* 0x000fc80003f05070 */
[----:B------:R-:W-:-:S13]  /*0200*/  ISETP.NE.AND.EX P0, PT, RZ, c[0x0][0x56c], PT, P0 ;  /* 0x00015b00ff007a0c */ /* 0x000fda0003f05300 */
[----:B------:R-:W-:Y:S05]  /*0210*/  @!P0 BRA `(.L_x_2152) ;  /* 0x0000002000008947 */ /* 0x000fea0003800000 */
[----:B------:R1:W5:Y:S01]  /*0220*/  LDG.E R3, [R2.64] ;  /* 0x0000000a02037981 */ /* 0x000362000c1e1900 */
[----:B------:R-:W-:Y:S05]  /*0230*/  BRA `(.L_x_2153) ;  /* 0x0000009000007947 */ /* 0x000fea0003800000 */
.L_x_2152:
        /* <DEDUP_REMOVED lines=8> */
.L_x_2154:
[----:B------:R-:W-:-:S04]  /*02c0*/  MOV R3, c[0x0][0x54c] ;  /* 0x0001530000037a02 */ /* 0x000fc80000000f00 */
.L_x_2153:
[----:B------:R-:W-:Y:S01]  /*02d0*/  USHF.L.U32 UR4, UR4, 0x7, URZ ;  /* 0x0000000704047899 */ /* 0x000fe2000800063f */
[----:B-----5:R-:W-:-:S05]  /*02e0*/  IMAD R3, R3, c[0x0][0x548], RZ ;  /* 0x0001520003037a24 */ /* 0x020fca00078e02ff */
[----:B------:R-:W-:-:S04]  /*02f0*/  MOV R40, UR4 ;  /* 0x0000000400287c02 */ /* 0x000fc80008000f00 */
[----:B------:R-:W-:-:S04]  /*0300*/  ISETP.GE.AND P0, PT, R40, R3, PT ;  /* 0x000000032800720c */ /* 0x000fc80003f06270 */
[----:B------:R-:W-:-:S04]  /*0310*/  SEL R210, R210, 0xffffffff, !P0 ;  /* 0xffffffffd2d27807 */ /* 0x000fc80004000000 */
.L_x_2151:
        /* <DEDUP_REMOVED lines=28> */
.L_x_2155:
[----:B------:R-:W-:-:S04]  /*04e0*/  ISETP.NE.U32.AND P1, PT, RZ, c[0x0][0x368], PT ;  /* 0x0000da00ff007a0c */ /* 0x000fc80003f25070 */
[----:B------:R-:W-:-:S13]  /*04f0*/  ISETP.NE.AND.EX P1, PT, RZ, c[0x0][0x36c], PT, P1 ;  /* 0x0000db00ff007a0c */ /* 0x000fda0003f25310 */
[----:B------:R-:W-:Y:S05]  /*0500*/  @!P1 BRA `(.L_x_2156) ;  /* 0x0000003000009947 */ /* 0x000fea0003800000 */
[----:B------:R-:W-:-:S06]  /*0510*/  IMAD.WIDE R208, R210, R5, c[0x0][0x368] ;  /* 0x0000da00d2d07625 */ /* 0x000fcc00078e0205 */
[----:B------:R2:W5:Y:S01]  /*0520*/  LDG.E R208, [R208.64] ;  /* 0x0000000ad0d07981 */ /* 0x000562000c1e1900 */
[----:B------:R-:W-:Y:S05]  /*0530*/  BRA `(.L_x_2157) ;  /* 0x0000004000007947 */ /* 0x000fea0003800000 */
.L_x_2156:
[----:B------:R-:W-:Y:S05]  /*0540*/  @!P5 BRA `(.L_x_2157) ;  /* 0x000000300000d947 */ /* 0x000fea0003800000 */
[----:B------:R-:W2:Y:S04]  /*0550*/  LDG.E R208, [R2.64] ;  /* 0x0000000a02d07981 */ /* 0x000ea8000c1e1900 */
[----:B-1----:R-:W2:Y:S02]  /*0560*/  LDG.E R7, [R2.64+0x4] ;  /* 0x0000040a02077981 */ /* 0x002ea4000c1e1900 */
[----:B--2---:R-:W-:Y:S02]  /*0570*/  IADD3 R208, -R208, R7, RZ ;  /* 0x00000007d0d07210 */ /* 0x004fe40007ffe1ff */
.L_x_2157:
        /* <DEDUP_REMOVED lines=23> */
.L_x_2159:
[----:B------:R-:W-:-:S13]  /*06f0*/  ISETP.NE.AND P1, PT, R13, 0x1, PT ;  /* 0x000000010d00780c */ /* 0x000fda0003f25270 */
[----:B------:R-:W-:-:S05]  /*0700*/  @P1 IMAD.HI.U32 R2, R6, c[0x0][0x330], RZ ;  /* 0x0000cc0006021a27 */ /* 0x000fca00078e00ff */
[----:B------:R-:W-:-:S05]  /*0710*/  @P1 SHF.R.U32.HI R6, RZ, c[0x0][0x334], R2 ;  /* 0x0000cd00ff061a19 */ /* 0x000fca0000011602 */
.L_x_2160:
[----:B------:R-:W-:-:S05]  /*0720*/  IMAD R3, R6, R13, c[0x0][0x32c] ;  /* 0x0000cb0006037624 */ /* 0x000fca00078e020d */
[----:B------:R-:W-:-:S04]  /*0730*/  IMNMX R4, R4, R3, PT ;  /* 0x0000000304047217 */ /* 0x000fc80003800200 */
.L_x_2158:
        /* <DEDUP_REMOVED lines=25> */
.L_x_2162:
[----:B------:R-:W-:-:S13]  /*08d0*/  ISETP.NE.AND P1, PT, R13, 0x1, PT ;  /* 0x000000010d00780c */ /* 0x000fda0003f25270 */
[----:B------:R-:W-:-:S05]  /*08e0*/  @P1 IMAD.HI.U32 R2, R3, c[0x0][0x330], RZ ;  /* 0x0000cc0003021a27 */ /* 0x000fca00078e00ff */
[----:B------:R-:W-:-:S05]  /*08f0*/  @P1 SHF.R.U32.HI R3, RZ, c[0x0][0x334], R2 ;  /* 0x0000cd00ff031a19 */ /* 0x000fca0000011602 */
.L_x_2163:
[----:B------:R-:W-:-:S05]  /*0900*/  IMAD R3, R3, c[0x0][0x32c], RZ ;  /* 0x0000cb0003037a24 */ /* 0x000fca00078e02ff */
[----:B------:R-:W-:-:S05]  /*0910*/  IMNMX R4, R4, R3, !PT ;  /* 0x0000000304047217 */ /* 0x000fca0007800200 */
.L_x_2161:
        /* <DEDUP_REMOVED lines=54> */
[----:B------:R-:W-:Y:S01]  /*0c80*/  IMAD.WIDE.U32 R110, R41, c[0x0][0x1e0], RZ ;  /* 0x00007800296e7a25 */ /* 0x000fe200078e00ff */
[----:B------:R-:W-:Y:S01]  /*0c90*/  SHF.R.S32.HI R5, RZ, 0x1f, R0 ;  /* 0x0000001fff057819 */ /* 0x000fe20000011400 */
[----:B------:R-:W-:Y:S01]  /*0ca0*/  UIMAD.WIDE.U32 UR14, UR6, 0x40, URZ ;  /* 0x00000040060e78a5 */ /* 0x000fe2000f8e003f */
[----:B------:R-:W-:Y:S01]  /*0cb0*/  LOP3.LUT R29, R3, 0xfffffff8, RZ, 0xc0, !PT ;  /* 0xfffffff8031d7812 */ /* 0x000fe200078ec0ff */
[----:B------:R-:W-:Y:S01]  /*0cc0*/  USHF.L.U32 UR8, UR7, 0x6, URZ ;  /* 0x0000000607087899 */ /* 0x000fe2000800063f */
[----:B------:R-:W-:Y:S01]  /*0cd0*/  SHF.R.S32.HI R3, RZ, 0x3, R3 ;  /* 0x00000003ff037819 */ /* 0x000fe20000011403 */
[----:B------:R-:W-:Y:S01]  /*0ce0*/  IMAD R5, R5, c[0x0][0x178], RZ ;  /* 0x00005e0005057a24 */ /* 0x000fe200078e02ff */
[----:B-1----:R-:W-:Y:S01]  /*0cf0*/  SHF.R.S32.HI R33, RZ, 0x1f, R32 ;  /* 0x0000001fff217819 */ /* 0x002fe20000011420 */
[----:B------:R-:W-:Y:S01]  /*0d00*/  IMAD.IADD R29, R42, 0x1, -R29 ;  /* 0x000000012a1d7824 */ /* 0x000fe200078e0a1d */
[----:B------:R-:W-:Y:S01]  /*0d10*/  UIADD3 UR8, UR15, UR8, URZ ;  /* 0x000000080f087290 */ /* 0x000fe2000fffe03f */
[----:B------:R-:W-:Y:S01]  /*0d20*/  IMAD R5, R0, c[0x0][0x17c], R5 ;  /* 0x00005f0000057a24 */ /* 0x000fe200078e0205 */
[----:B------:R-:W-:Y:S01]  /*0d30*/  LEA.HI R108, R109, R42, RZ, 0x5 ;  /* 0x0000002a6d6c7211 */ /* 0x000fe200078f28ff */
[----:B------:R-:W-:Y:S01]  /*0d40*/  IMAD R11, R29, 0x20, R3 ;  /* 0x000000201d0b7824 */ /* 0x000fe200078e0203 */
[----:B------:R-:W-:Y:S01]  /*0d50*/  USHF.L.U32 UR9, UR4, 0x6, URZ ;  /* 0x0000000604097899 */ /* 0x000fe2000800063f */
[----:B------:R-:W-:Y:S01]  /*0d60*/  IMAD.IADD R9, R9, 0x1, R5 ;  /* 0x0000000109097824 */ /* 0x000fe200078e0205 */
[----:B------:R-:W-:Y:S01]  /*0d70*/  SHF.R.S32.HI R5, RZ, 0x1f, R210 ;  /* 0x0000001fff057819 */ /* 0x000fe200000114d2 */
[----:B------:R-:W-:Y:S01]  /*0d80*/  IMAD R7, R33, c[0x0][0x1b8], RZ ;  /* 0x00006e0021077a24 */ /* 0x000fe200078e02ff */
[----:B------:R-:W-:Y:S01]  /*0d90*/  SHF.R.S32.HI R43, RZ, 0x5, R108 ;  /* 0x00000005ff2b7819 */ /* 0x000fe2000001146c */
[----:B------:R-:W-:Y:S01]  /*0da0*/  IMAD.IADD R2, R40, 0x1, R11 ;  /* 0x0000000128027824 */ /* 0x000fe200078e020b */
[----:B------:R-:W-:Y:S01]  /*0db0*/  SEL R0, R5, RZ, !P0 ;  /* 0x000000ff05007207 */ /* 0x000fe20004000000 */
[C---:B------:R-:W-:Y:S01]  /*0dc0*/  IMAD R7, R32.reuse, c[0x0][0x1bc], R7 ;  /* 0x00006f0020077a24 */ /* 0x040fe200078e0207 */
[----:B------:R-:W-:Y:S01]  /*0dd0*/  UMOV UR12, 0x6 ;  /* 0x00000006000c7882 */ /* 0x000fe20000000000 */
[----:B------:R-:W-:Y:S01]  /*0de0*/  IMAD.WIDE.U32 R8, R32, c[0x0][0x1b8], R8 ;  /* 0x00006e0020087a25 */ /* 0x000fe200078e0008 */
[----:B------:R-:W-:-:S03]  /*0df0*/  USHF.L.U64.HI UR12, UR4, UR12, UR5 ;  /* 0x0000000c040c7299 */ /* 0x000fc60008010205 */
        /* <DEDUP_REMOVED lines=21> */
[----:B------:R-:W-:Y:S02]  /*0f50*/  IMAD.SHL.U32 R36, R29, 0x8, RZ ;  /* 0x000000081d247824 */ /* 0x000fe400078e00ff */
[----:B------:R-:W-:-:S03]  /*0f60*/  IMAD.WIDE.U32 R6, R6, c[0x0][0x1a8], R10 ;  /* 0x00006a0006067a25 */ /* 0x000fc600078e000a */
[----:B------:R-:W-:Y:S01]  /*0f70*/  LOP3.LUT R2, R209, 0x38, R36, 0xf8, !PT ;  /* 0x00000038d1027812 */ /* 0x000fe200078ef824 */
[----:B------:R-:W-:Y:S01]  /*0f80*/  IMAD.IADD R0, R7, 0x1, R9 ;  /* 0x0000000107007824 */ /* 0x000fe200078e0209 */
[----:B------:R-:W-:Y:S01]  /*0f90*/  BAR.SYNC.DEFER_BLOCKING 0x0 ;  /* 0x0000000000007b1d */ /* 0x000fe20000010000 */
[----:B------:R-:W-:Y:S01]  /*0fa0*/  LEA R4, P0, R6, c[0x0][0x160], 0x1 ;  /* 0x0000580006047a11 */ /* 0x000fe200078008ff */
[----:B------:R-:W-:Y:S01]  /*0fb0*/  IMAD R7, R211, c[0x0][0x2c4], RZ ;  /* 0x0000b100d3077a24 */ /* 0x000fe200078e02ff */
[----:B------:R-:W-:Y:S01]  /*0fc0*/  SHF.R.U32.HI R209, RZ, 0x3, R209 ;  /* 0x00000003ffd17819 */ /* 0x000fe200000116d1 */
[----:B------:R-:W-:Y:S01]  /*0fd0*/  IMAD.SHL.U32 R8, R8, 0x8, RZ ;  /* 0x0000000808087824 */ /* 0x000fe200078e00ff */
[----:B------:R-:W-:Y:S01]  /*0fe0*/  LEA.HI.X R0, R6, c[0x0][0x164], R0, 0x1, P0 ;  /* 0x0000590006007a11 */ /* 0x000fe200000f0c00 */
[----:B------:R-:W1:Y:S01]  /*0ff0*/  SHFL.IDX PT, R10, R4, RZ, 0x181f ;  /* 0x00181fff040a7589 */ /* 0x000e6200000e0000 */
[----:B------:R-:W-:Y:S01]  /*1000*/  LOP3.LUT R209, R2, R209, RZ, 0x3c, !PT ;  /* 0x000000d102d17212 */ /* 0x000fe200078e3cff */
[----:B------:R-:W-:Y:S01]  /*1010*/  IMAD.IADD R2, R40, 0x1, R3 ;  /* 0x0000000128027824 */ /* 0x000fe200078e0203 */
[----:B------:R-:W-:Y:S01]  /*1020*/  SHF.R.S32.HI R37, RZ, 0x1f, R36 ;  /* 0x0000001fff257819 */ /* 0x000fe20000011424 */
[----:B------:R-:W2:Y:S01]  /*1030*/  SHFL.IDX PT, R11, R0, RZ, 0x181f ;  /* 0x00181fff000b7589 */ /* 0x000ea200000e0000 */
[----:B------:R-:W-:-:S02]  /*1040*/  LOP3.LUT R209, R209, 0xfffffe00, R8, 0xf8, !PT ;  /* 0xfffffe00d1d17812 */ /* 0x000fc400078ef808 */
[CC--:B------:R-:W-:Y:S01]  /*1050*/  ISETP.GE.AND P1, PT, R2.reuse, R7.reuse, PT ;  /* 0x000000070200720c */ /* 0x0c0fe20003f26270 */
[----:B------:R-:W4:Y:S01]  /*1060*/  SHFL.IDX PT, R16, R4, 0x1, 0x181f ;  /* 0x00381f0004107f89 */ /* 0x000f2200000e0000 */
[C---:B------:R-:W-:Y:S01]  /*1070*/  IADD3 R6, R2.reuse, 0x20, RZ ;  /* 0x0000002002067810 */ /* 0x040fe20007ffe0ff */
[----:B------:R-:W-:Y:S01]  /*1080*/  IMAD.SHL.U32 R209, R209, 0x2, RZ ;  /* 0x00000002d1d17824 */ /* 0x000fe200078e00ff */
[----:B------:R-:W-:Y:S01]  /*1090*/  IADD3 R8, R2, 0x40, RZ ;  /* 0x0000004002087810 */ /* 0x000fe20007ffe0ff */
[----:B------:R-:W5:Y:S01]  /*10a0*/  SHFL.IDX PT, R17, R0, 0x1, 0x181f ;  /* 0x00381f0000117f89 */ /* 0x000f6200000e0000 */
[----:B------:R-:W-:Y:S02]  /*10b0*/  ISETP.GE.AND P0, PT, R6, R7, PT ;  /* 0x000000070600720c */ /* 0x000fe40003f06270 */
[----:B------:R-:W-:Y:S02]  /*10c0*/  SHF.R.S32.HI R6, RZ, 0x1f, R34 ;  /* 0x0000001fff067819 */ /* 0x000fe40000011422 */
[----:B------:R-:W-:-:S02]  /*10d0*/  ISETP.GE.AND P6, PT, R36, c[0x0][0x198], PT ;  /* 0x0000660024007a0c */ /* 0x000fc40003fc6270 */
[----:B------:R-:W-:Y:S02]  /*10e0*/  IADD3 R2, R2, 0x60, RZ ;  /* 0x0000006002027810 */ /* 0x000fe40007ffe0ff */
[----:B---3--:R-:W-:Y:S01]  /*10f0*/  @P2 SHF.R.S32.HI R31, RZ, 0x1f, R30 ;  /* 0x0000001fff1f2819 */ /* 0x008fe2000001141e */
[----:B------:R-:W-:Y:S02]  /*1100*/  @!P2 IMAD.MOV.U32 R30, RZ, RZ, R210 ;  /* 0x000000ffff1ea224 */ /* 0x000fe400078e00d2 */
[----:B------:R-:W-:Y:S01]  /*1110*/  @!P2 IMAD.MOV.U32 R31, RZ, RZ, R5 ;  /* 0x000000ffff1fa224 */ /* 0x000fe200078e0005 */
[----:B------:R-:W-:Y:S02]  /*1120*/  IADD3 R34, P2, R34, R3, RZ ;  /* 0x0000000322227210 */ /* 0x000fe40007f5e0ff */
[----:B------:R-:W-:Y:S02]  /*1130*/  IADD3 R5, R36, 0x40, RZ ;  /* 0x0000004024057810 */ /* 0x000fe40007ffe0ff */
[----:B------:R-:W-:Y:S01]  /*1140*/  LEA.HI.X.SX32 R35, R3, R6, 0x1, P2 ;  /* 0x0000000603237211 */ /* 0x000fe200010f0eff */
[----:B------:R-:W-:Y:S01]  /*1150*/  IMAD.WIDE.U32 R18, R34, c[0x0][0x1e0], R36 ;  /* 0x0000780022127a25 */ /* 0x000fe200078e0024 */
[----:B------:R-:W-:-:S02]  /*1160*/  @!P1 SHF.R.S32.HI R6, RZ, 0x1f, R5 ;  /* 0x0000001fff069819 */ /* 0x000fc40000011405 */
[----:B------:R-:W-:Y:S01]  /*1170*/  SEL R222, R30, RZ, !P5 ;  /* 0x000000ff1ede7207 */ /* 0x000fe20006800000 */
[----:B------:R-:W-:Y:S01]  /*1180*/  IMAD R9, R35, c[0x0][0x1e0], RZ ;  /* 0x0000780023097a24 */ /* 0x000fe200078e02ff */
[----:B------:R-:W-:Y:S01]  /*1190*/  SEL R30, R31, RZ, !P5 ;  /* 0x000000ff1f1e7207 */ /* 0x000fe20006800000 */
[----:B------:R-:W-:Y:S01]  /*11a0*/  IMAD R35, R35, c[0x0][0x208], RZ ;  /* 0x0000820023237a24 */ /* 0x000fe200078e02ff */
[----:B------:R-:W-:Y:S02]  /*11b0*/  @!P1 LEA.HI R6, R6, R5, RZ, 0x3 ;  /* 0x0000000506069211 */ /* 0x000fe400078f18ff */
[----:B-1----:R-:W-:Y:S01]  /*11c0*/  @!P1 LEA R22, P5, R36, R10, 0x1 ;  /* 0x0000000a24169211 */ /* 0x002fe200078a08ff */
[C---:B------:R-:W-:Y:S01]  /*11d0*/  IMAD R215, R30.reuse, c[0x0][0x1f0], RZ ;  /* 0x00007c001ed77a24 */ /* 0x040fe200078e02ff */
[----:B------:R-:W-:Y:S01]  /*11e0*/  ISETP.GE.AND P2, PT, R5, c[0x0][0x198], PT ;  /* 0x0000660005007a0c */ /* 0x000fe20003f46270 */
[----:B------:R-:W-:Y:S01]  /*11f0*/  IMAD R225, R30, c[0x0][0x218], RZ ;  /* 0x000086001ee17a24 */ /* 0x000fe200078e02ff */
[----:B------:R-:W-:Y:S01]  /*1200*/  @!P1 LOP3.LUT R6, R6, 0xfffffff8, RZ, 0xc0, !PT ;  /* 0xfffffff806069812 */ /* 0x000fe200078ec0ff */
[----:B------:R-:W-:Y:S01]  /*1210*/  IMAD R215, R222, c[0x0][0x1f4], R215 ;  /* 0x00007d00ded77a24 */ /* 0x000fe200078e02d7 */
[----:B--2---:R-:W-:Y:S01]  /*1220*/  @!P1 LEA.HI.X R23, R36, R11, R37, 0x1, P5 ;  /* 0x0000000b24179211 */ /* 0x004fe200028f0c25 */
[----:B------:R-:W-:Y:S01]  /*1230*/  IMAD R225, R222, c[0x0][0x21c], R225 ;  /* 0x00008700dee17a24 */ /* 0x000fe200078e02e1 */
[----:B------:R-:W-:Y:S01]  /*1240*/  ISETP.GE.AND P5, PT, R8, R7, PT ;  /* 0x000000070800720c */ /* 0x000fe20003fa6270 */
[----:B------:R-:W-:Y:S01]  /*1250*/  @!P1 IMAD.WIDE R24, R6, 0x2, R10 ;  /* 0x0000000206189825 */ /* 0x000fe200078e020a */
[----:B------:R-:W1:Y:S01]  /*1260*/  SHFL.IDX PT, R8, R4, 0x2, 0x181f ;  /* 0x00581f0004087f89 */ /* 0x000e6200000e0000 */
[----:B------:R-:W-:-:S02]  /*1270*/  @!P0 SHF.R.S32.HI R6, RZ, 0x1f, R5 ;  /* 0x0000001fff068819 */ /* 0x000fc40000011405 */
[----:B------:R-:W-:Y:S01]  /*1280*/  IMAD R10, R34, c[0x0][0x1e4], R9 ;  /* 0x00007900220a7a24 */ /* 0x000fe200078e0209 */
[----:B------:R2:W-:Y:S01]  /*1290*/  @!P1 LDGSTS.E.BYPASS.LTC128B.128 [R209+0x100], [R22.64], !P6 ;  /* 0x0010000016d19fae */ /* 0x0005e2000f101d4a */
[----:B------:R-:W-:Y:S02]  /*12a0*/  @!P0 LEA.HI R6, R6, R5, RZ, 0x3 ;  /* 0x0000000506068211 */ /* 0x000fe400078f18ff */
[----:B------:R-:W-:Y:S01]  /*12b0*/  IMAD.IADD R19, R19, 0x1, R10 ;  /* 0x0000000113137824 */ /* 0x000fe200078e020a */
[----:B------:R-:W3:Y:S01]  /*12c0*/  SHFL.IDX PT, R9, R0, 0x2, 0x181f ;  /* 0x00581f0000097f89 */ /* 0x000ee200000e0000 */
[----:B------:R-:W-:Y:S02]  /*12d0*/  @!P0 LOP3.LUT R11, R6, 0xfffffff8, RZ, 0xc0, !PT ;  /* 0xfffffff8060b8812 */ /* 0x000fe400078ec0ff */
[----:B------:R-:W-:Y:S01]  /*12e0*/  SHF.R.S32.HI R31, RZ, 0x1f, R113 ;  /* 0x0000001fff1f7819 */ /* 0x000fe20000011471 */
[----:B------:R3:W-:Y:S01]  /*12f0*/  @!P1 LDGSTS.E.BYPASS.LTC128B.128 [R209+0x4100], [R24.64], !P2 ;  /* 0x0410000018d19fae */ /* 0x0007e2000d101d4a */
[----:B----4-:R-:W-:Y:S01]  /*1300*/  @!P0 LEA R20, P1, R36, R16, 0x1 ;  /* 0x0000001024148211 */ /* 0x010fe200078208ff */
[----:B-----5:R-:W-:-:S02]  /*1310*/  @!P0 IMAD.WIDE R10, R11, 0x2, R16 ;  /* 0x000000020b0a8825 */ /* 0x020fc400078e0210 */
[----:B------:R4:W5:Y:S01]  /*1320*/  SHFL.IDX PT, R16, R4, 0x3, 0x181f ;  /* 0x00781f0004107f89 */ /* 0x00096200000e0000 */
[----:B------:R-:W-:Y:S02]  /*1330*/  @!P0 LEA.HI.X R21, R36, R17, R37, 0x1, P1 ;  /* 0x0000001124158211 */ /* 0x000fe400008f0c25 */
[----:B------:R-:W-:Y:S01]  /*1340*/  ISETP.GE.AND P1, PT, R2, R7, PT ;  /* 0x000000070200720c */ /* 0x000fe20003f26270 */
[C---:B------:R-:W-:Y:S01]  /*1350*/  IMAD R7, R33.reuse, c[0x0][0x1e8], RZ ;  /* 0x00007a0021077a24 */ /* 0x040fe200078e02ff */
[----:B------:R-:W-:Y:S01]  /*1360*/  @!P5 SHF.R.S32.HI R2, RZ, 0x1f, R5 ;  /* 0x0000001fff02d819 */ /* 0x000fe20000011405 */
[----:B------:R5:W-:Y:S01]  /*1370*/  @!P0 LDGSTS.E.BYPASS.LTC128B.128 [R209+0x1100], [R20.64], !P6 ;  /* 0x0110000014d18fae */ /* 0x000be2000f101d4a */
[----:B------:R-:W-:Y:S02]  /*1380*/  IMAD R33, R33, c[0x0][0x210], RZ ;  /* 0x0000840021217a24 */ /* 0x000fe400078e02ff */
[----:B------:R-:W-:Y:S01]  /*1390*/  @!P5 LEA.HI R2, R2, R5, RZ, 0x3 ;  /* 0x000000050202d211 */ /* 0x000fe200078f18ff */
[C---:B------:R-:W-:Y:S01]  /*13a0*/  IMAD R212, R32.reuse, c[0x0][0x1ec], R7 ;  /* 0x00007b0020d47a24 */ /* 0x040fe200078e0207 */
[----:B------:R5:W-:Y:S01]  /*13b0*/  @!P0 LDGSTS.E.BYPASS.LTC128B.128 [R209+0x5100], [R10.64], !P2 ;  /* 0x051000000ad18fae */ /* 0x000be2000d101d4a */
[----:B------:R-:W-:Y:S01]  /*13c0*/  IMAD R33, R32, c[0x0][0x214], R33 ;  /* 0x0000850020217a24 */ /* 0x000fe200078e0221 */
[----:B------:R-:W-:Y:S01]  /*13d0*/  @!P5 LOP3.LUT R7, R2, 0xfffffff8, RZ, 0xc0, !PT ;  /* 0xfffffff80207d812 */ /* 0x000fe200078ec0ff */
[----:B--2---:R-:W-:Y:S01]  /*13e0*/  IMAD.WIDE.U32 R22, R32, c[0x0][0x1e8], R18 ;  /* 0x00007a0020167a25 */ /* 0x004fe200078e0012 */
[C---:B-1----:R-:W-:Y:S01]  /*13f0*/  @!P5 LEA R18, P0, R36.reuse, R8, 0x1 ;  /* 0x000000082412d211 */ /* 0x042fe200078008ff */
[----:B------:R1:W2:Y:S02]  /*1400*/  SHFL.IDX PT, R17, R0, 0x3, 0x181f ;  /* 0x00781f0000117f89 */ /* 0x0002a400000e0000 */
[----:B------:R-:W-:Y:S01]  /*1410*/  IMAD.IADD R213, R23, 0x1, R212 ;  /* 0x0000000117d57824 */ /* 0x000fe200078e02d4 */
[----:B---3--:R-:W-:Y:S01]  /*1420*/  @!P5 LEA.HI.X R19, R36, R9, R37, 0x1, P0 ;  /* 0x000000092413d211 */ /* 0x008fe200000f0c25 */
[----:B------:R-:W-:Y:S01]  /*1430*/  @!P5 IMAD.WIDE R8, R7, 0x2, R8 ;  /* 0x000000020708d825 */ /* 0x000fe200078e0208 */
[----:B----4-:R-:W-:-:S03]  /*1440*/  LEA.HI R4, R109, R42, RZ, 0x4 ;  /* 0x0000002a6d047211 */ /* 0x010fc600078f20ff */
[----:B------:R-:W-:Y:S01]  /*1450*/  IMAD R7, R41, c[0x0][0x1e4], RZ ;  /* 0x0000790029077a24 */ /* 0x000fe200078e02ff */
[----:B------:R3:W-:Y:S01]  /*1460*/  @!P5 LDGSTS.E.BYPASS.LTC128B.128 [R209+0x2100], [R18.64], !P6 ;  /* 0x0210000012d1dfae */ /* 0x0007e2000f101d4a */
[----:B------:R-:W-:Y:S02]  /*1470*/  IMAD R41, R14, -0x60, R41 ;  /* 0xffffffa00e297824 */ /* 0x000fe400078e0229 */
[----:B------:R-:W-:Y:S01]  /*1480*/  IMAD.MOV.U32 R212, RZ, RZ, R22 ;  /* 0x000000ffffd47224 */ /* 0x000fe200078e0016 */
[----:B------:R4:W-:Y:S01]  /*1490*/  @!P5 LDGSTS.E.BYPASS.LTC128B.128 [R209+0x6100], [R8.64], !P2 ;  /* 0x0610000008d1dfae */ /* 0x0009e2000d101d4a */
[----:B------:R-:W-:Y:S01]  /*14a0*/  IMAD.IADD R12, R111, 0x1, R7 ;  /* 0x000000016f0c7824 */ /* 0x000fe200078e0207 */
[----:B------:R-:W-:Y:S01]  /*14b0*/  IADD3 R28, R41, R208, -R3 ;  /* 0x000000d0291c7210 */ /* 0x000fe20007ffe803 */
[----:B------:R-:W-:Y:S01]  /*14c0*/  IMAD.WIDE.U32 R212, R222, c[0x0][0x1f0], R212 ;  /* 0x00007c00ded47a25 */ /* 0x000fe200078e00d4 */
[----:B------:R-:W-:Y:S02]  /*14d0*/  LOP3.LUT R7, R4, 0xfffffff0, RZ, 0xc0, !PT ;  /* 0xfffffff004077812 */ /* 0x000fe400078ec0ff */
[----:B------:R-:W-:Y:S01]  /*14e0*/  ISETP.GE.AND P0, PT, R28, 0x1, PT ;  /* 0x000000011c00780c */ /* 0x000fe20003f06270 */
[----:B------:R-:W-:-:S02]  /*14f0*/  IMAD.IADD R215, R213, 0x1, R215 ;  /* 0x00000001d5d77824 */ /* 0x000fc400078e02d7 */
[----:B-----5:R-:W-:Y:S01]  /*1500*/  IMAD R11, R12, R113, RZ ;  /* 0x000000710c0b7224 */ /* 0x020fe200078e02ff */
[----:B-1----:R-:W-:Y:S01]  /*1510*/  @!P1 SHF.R.S32.HI R0, RZ, 0x1f, R5 ;  /* 0x0000001fff009819 */ /* 0x002fe20000011405 */
[----:B------:R-:W-:Y:S02]  /*1520*/  IMAD.MOV.U32 R214, RZ, RZ, R212 ;  /* 0x000000ffffd67224 */ /* 0x000fe400078e00d4 */
[----:B------:R-:W-:Y:S01]  /*1530*/  IMAD.IADD R7, R42, 0x1, -R7 ;  /* 0x000000012a077824 */ /* 0x000fe200078e0a07 */
[----:B------:R-:W-:Y:S01]  /*1540*/  @!P1 LEA.HI R0, R0, R5, RZ, 0x3 ;  /* 0x0000000500009211 */ /* 0x000fe200078f18ff */
[----:B------:R-:W-:-:S03]  /*1550*/  IMAD R11, R31, R110, R11 ;  /* 0x0000006e1f0b7224 */ /* 0x000fc600078e020b */
[----:B------:R-:W-:Y:S02]  /*1560*/  @!P1 LOP3.LUT R0, R0, 0xfffffff8, RZ, 0xc0, !PT ;  /* 0xfffffff800009812 */ /* 0x000fe400078ec0ff */
[----:B------:R-:W-:Y:S02]  /*1570*/  SHF.R.S32.HI R2, RZ, 0x1f, R7 ;  /* 0x0000001fff027819 */ /* 0x000fe40000011407 */
[----:B---3--:R-:W-:Y:S02]  /*1580*/  @!P1 LEA R18, P5, R36, R16, 0x1 ;  /* 0x0000001024129211 */ /* 0x008fe400078a08ff */
[----:B------:R-:W-:Y:S01]  /*1590*/  LEA.HI R2, R2, R7, RZ, 0x3 ;  /* 0x0000000702027211 */ /* 0x000fe200078f18ff */
[----:B----4-:R-:W-:Y:S01]  /*15a0*/  IMAD.WIDE.U32 R8, R113, R110, R214 ;  /* 0x0000006e71087225 */ /* 0x010fe200078e00d6 */
[----:B--2---:R-:W-:-:S03]  /*15b0*/  @!P1 LEA.HI.X R19, R36, R17, R37, 0x1, P5 ;  /* 0x0000001124139211 */ /* 0x004fc600028f0c25 */
[----:B------:R-:W-:Y:S01]  /*15c0*/  IMAD.IADD R6, R9, 0x1, R11 ;  /* 0x0000000109067824 */ /* 0x000fe200078e020b */
[----:B------:R-:W-:Y:S01]  /*15d0*/  @P0 LEA R10, P5, R8, c[0x0][0x1c8], 0x1 ;  /* 0x00007200080a0a11 */ /* 0x000fe200078a08ff */
[----:B------:R-:W-:Y:S01]  /*15e0*/  @!P1 IMAD.WIDE R16, R0, 0x2, R16 ;  /* 0x0000000200109825 */ /* 0x000fe200078e0210 */
        /* <DEDUP_REMOVED lines=92> */
[----:B------:R-:W-:-:S04]  /*1bb0*/  IMAD.WIDE.U32 R6, R32, c[0x0][0x210], R34 ;  /* 0x0000840020067a25 */ /* 0x000fc800078e0022 */
[----:B------:R-:W-:Y:S02]  /*1bc0*/  IMAD.IADD R7, R7, 0x1, R33 ;  /* 0x0000000107077824 */ /* 0x000fe400078e0221 */
[----:B------:R-:W-:Y:S02]  /*1bd0*/  IMAD.U32 R31, RZ, RZ, UR9 ;  /* 0x00000009ff1f7e24 */ /* 0x000fe4000f8e00ff */
[----:B------:R-:W-:-:S04]  /*1be0*/  IMAD.WIDE.U32 R222, R222, c[0x0][0x218], R6 ;  /* 0x00008600dede7a25 */ /* 0x000fc800078e0006 */
[----:B------:R-:W-:Y:S02]  /*1bf0*/  IMAD R7, R113, c[0x0][0x20c], R0 ;  /* 0x0000830071077a24 */ /* 0x000fe400078e0200 */
        /* <DEDUP_REMOVED lines=30> */
[----:B------:R-:W-:-:S03]  /*1de0*/  LEA R6, P0, R20, c[0x0][0x1f8], 0x1 ;  /* 0x00007e0014067a11 */ /* 0x000fc600078008ff */
        /* <DEDUP_REMOVED lines=178> */
.L_x_2165:
        /* <DEDUP_REMOVED lines=16> */
[----:B------:R-:W-:-:S02]  /*2a10*/  LOP3.LUT R7, R4, 0x1ffffffe, RZ, 0xc0, !PT ;  /* 0x1ffffffe04077812 */ /* 0x000fc400078ec0ff */
[----:B------:R-:W-:Y:S01]  /*2a20*/  LOP3.LUT R217, R21, 0x7ffffffc, RZ, 0xc0, !PT ;  /* 0x7ffffffc15d97812 */ /* 0x000fe200078ec0ff */
[----:B------:R-:W-:Y:S01]  /*2a30*/  IMAD R6, R43, 0x10, R6 ;  /* 0x000000102b067824 */ /* 0x000fe200078e0206 */
[----:B------:R-:W-:Y:S01]  /*2a40*/  IADD3 R20, R208, 0x1, R41 ;  /* 0x00000001d0147810 */ /* 0x000fe20007ffe029 */
[----:B------:R-:W-:Y:S02]  /*2a50*/  IMAD.IADD R7, R42, 0x1, -R7 ;  /* 0x000000012a077824 */ /* 0x000fe400078e0a07 */
[----:B------:R-:W-:Y:S02]  /*2a60*/  IMAD.IADD R217, R0, 0x1, -R217 ;  /* 0x0000000100d97824 */ /* 0x000fe400078e0ad9 */
[----:B------:R-:W-:Y:S02]  /*2a70*/  IMAD R216, R7, 0x8, R6 ;  /* 0x0000000807d87824 */ /* 0x000fe400078e0206 */
[----:B------:R-:W-:Y:S02]  /*2a80*/  IMAD.SHL.U32 R217, R217, 0x2, RZ ;  /* 0x00000002d9d97824 */ /* 0x000fe400078e00ff */
[----:B------:R-:W-:-:S03]  /*2a90*/  @P4 IMAD.HI.U32 R4, R216, c[0x0][0x2c8], RZ ;  /* 0x0000b200d8044a27 */ /* 0x000fc600078e00ff */
[--C-:B------:R-:W-:Y:S01]  /*2aa0*/  IADD3 R20, -R211, R20, -R217.reuse ;  /* 0x00000014d3147210 */ /* 0x100fe20007ffe9d9 */
[----:B------:R-:W-:Y:S01]  /*2ab0*/  IMAD.MOV.U32 R24, RZ, RZ, R216 ;  /* 0x000000ffff187224 */ /* 0x000fe200078e00d8 */
[----:B------:R-:W-:Y:S01]  /*2ac0*/  @P4 SHF.R.U32.HI R24, RZ, c[0x0][0x2cc], R4 ;  /* 0x0000b300ff184a19 */ /* 0x000fe20000011604 */
[----:B------:R-:W-:Y:S01]  /*2ad0*/  IMAD.IADD R4, R41, 0x1, -R217 ;  /* 0x0000000129047824 */ /* 0x000fe200078e0ad9 */
[C---:B------:R-:W-:Y:S02]  /*2ae0*/  IADD3 R22, R20.reuse, c[0x0][0x328], RZ ;  /* 0x0000ca0014167a10 */ /* 0x040fe40007ffe0ff */
[----:B------:R-:W-:Y:S01]  /*2af0*/  IADD3 R20, R20, UR7, RZ ;  /* 0x0000000714147c10 */ /* 0x000fe2000fffe0ff */
[----:B------:R-:W1:Y:S01]  /*2b00*/  SHFL.IDX PT, R7, R24, RZ, 0x1c1f ;  /* 0x001c1fff18077589 */ /* 0x000e6200000e0000 */
[----:B------:R-:W-:Y:S01]  /*2b10*/  IADD3 R6, -R217, R208, R41 ;  /* 0x000000d0d9067210 */ /* 0x000fe20007ffe129 */
[--C-:B-1----:R-:W-:Y:S02]  /*2b20*/  IMAD.IADD R27, R22, 0x1, R7.reuse ;  /* 0x00000001161b7824 */ /* 0x102fe400078e0207 */
[----:B------:R-:W-:-:S03]  /*2b30*/  IMAD.IADD R26, R20, 0x1, R7 ;  /* 0x00000001141a7824 */ /* 0x000fc600078e0207 */
[----:B------:R-:W-:Y:S01]  /*2b40*/  IMNMX R27, R27, R6, PT ;  /* 0x000000061b1b7217 */ /* 0x000fe20003800200 */
[----:B------:R-:W-:Y:S05]  /*2b50*/  @!P3 BRA `(.L_x_2166) ;  /* 0x000001200000b947 */ /* 0x000fea0003800000 */
[----:B------:R-:W-:Y:S01]  /*2b60*/  IADD3 R7, -R211, R208, R7 ;  /* 0x000000d0d3077210 */ /* 0x000fe20007ffe107 */
        /* <DEDUP_REMOVED lines=9> */
.L_x_2168:
[----:B------:R-:W-:-:S13]  /*2c00*/  ISETP.NE.AND P0, PT, R13, 0x1, PT ;  /* 0x000000010d00780c */ /* 0x000fda0003f05270 */
[----:B------:R-:W-:-:S05]  /*2c10*/  @P0 IMAD.HI.U32 R0, R7, c[0x0][0x330], RZ ;  /* 0x0000cc0007000a27 */ /* 0x000fca00078e00ff */
[----:B------:R-:W-:Y:S02]  /*2c20*/  @P0 SHF.R.U32.HI R7, RZ, c[0x0][0x334], R0 ;  /* 0x0000cd00ff070a19 */ /* 0x000fe40000011600 */
.L_x_2169:
[----:B------:R-:W-:Y:S05]  /*2c30*/  BSYNC B0 ;  /* 0x0000000000007941 */ /* 0x000fea0003800000 */
.L_x_2167:
[----:B------:R-:W-:-:S05]  /*2c40*/  IMAD R7, R7, c[0x0][0x32c], R4 ;  /* 0x0000cb0007077a24 */ /* 0x000fca00078e0204 */
[----:B------:R-:W-:Y:S02]  /*2c50*/  IADD3 R0, R7, c[0x0][0x32c], RZ ;  /* 0x0000cb0007007a10 */ /* 0x000fe40007ffe0ff */
[----:B------:R-:W-:Y:S02]  /*2c60*/  IMNMX R26, R26, R7, !PT ;  /* 0x000000071a1a7217 */ /* 0x000fe40007800200 */
[----:B------:R-:W-:Y:S02]  /*2c70*/  IMNMX R27, R27, R0, PT ;  /* 0x000000001b1b7217 */ /* 0x000fe40003800200 */
.L_x_2166:
        /* <DEDUP_REMOVED lines=116> */
[----:B------:R-:W-:Y:S02]  /*33c0*/  ISETP.LT.OR P0, PT, R27, 0x5a, P0 ;  /* 0x0000005a1b00780c */ /* 0x000fe40000701670 */
[----:B------:R-:W1:Y:S02]  /*33d0*/  SHFL.IDX PT, R27, R24, 0x1, 0x1c1f ;  /* 0x003c1f00181b7f89 */ /* 0x000e6400000e0000 */
[----:B------:R-:W-:Y:S01]  /*33e0*/  FSEL R133, R49, -INF , !P0 ;  /* 0xff80000031857808 */ /* 0x000fe20004000000 */
        /* <DEDUP_REMOVED lines=14> */
.L_x_2172:
[----:B------:R-:W-:-:S13]  /*34d0*/  ISETP.NE.AND P0, PT, R13, 0x1, PT ;  /* 0x000000010d00780c */ /* 0x000fda0003f05270 */
[----:B------:R-:W-:-:S05]  /*34e0*/  @P0 IMAD.HI.U32 R6, R27, c[0x0][0x330], RZ ;  /* 0x0000cc001b060a27 */ /* 0x000fca00078e00ff */
[----:B------:R-:W-:Y:S02]  /*34f0*/  @P0 SHF.R.U32.HI R27, RZ, c[0x0][0x334], R6 ;  /* 0x0000cd00ff1b0a19 */ /* 0x000fe40000011606 */
.L_x_2173:
[----:B------:R-:W-:Y:S05]  /*3500*/  BSYNC B0 ;  /* 0x0000000000007941 */ /* 0x000fea0003800000 */
.L_x_2171:
[----:B------:R-:W-:-:S05]  /*3510*/  IMAD R41, R27, c[0x0][0x32c], R4 ;  /* 0x0000cb001b297a24 */ /* 0x000fca00078e0204 */
[----:B------:R-:W-:Y:S02]  /*3520*/  IADD3 R27, R41, c[0x0][0x32c], RZ ;  /* 0x0000cb00291b7a10 */ /* 0x000fe40007ffe0ff */
[----:B------:R-:W-:Y:S02]  /*3530*/  IMNMX R26, R26, R41, !PT ;  /* 0x000000291a1a7217 */ /* 0x000fe40007800200 */
[----:B------:R-:W-:Y:S02]  /*3540*/  IMNMX R22, R22, R27, PT ;  /* 0x0000001b16167217 */ /* 0x000fe40003800200 */
.L_x_2170:
[----:B------:R-:W-:Y:S01]  /*3550*/  ISETP.NE.AND P0, PT, R90, RZ, PT ;  /* 0x000000ff5a00720c */ /* 0x000fe20003f05270 */
[----:B------:R-:W-:Y:S01]  /*3560*/  IMAD.SHL.U32 R204, R2, 0x2, RZ ;  /* 0x0000000202cc7824 */ /* 0x000fe200078e00ff */
[C---:B------:R-:W-:Y:S02]  /*3570*/  ISETP.GT.AND P2, PT, R26.reuse, 0x58, !P2 ;  /* 0x000000581a00780c */ /* 0x040fe40005744270 */
[C---:B------:R-:W-:Y:S01]  /*3580*/  ISETP.GT.AND P0, PT, R26.reuse, 0x8, !P0 ;  /* 0x000000081a00780c */ /* 0x040fe20004704270 */
[----:B------:R-:W-:Y:S01]  /*3590*/  IMAD R202, R5, 0x2, R204 ;  /* 0x0000000205ca7824 */ /* 0x000fe200078e02cc */
[----:B------:R-:W-:Y:S01]  /*35a0*/  ISETP.GT.AND P1, PT, R26, 0x59, !P1 ;  /* 0x000000591a00780c */ /* 0x000fe20004f24270 */
[----:B------:R-:W-:Y:S01]  /*35b0*/  LDSM.16.MT88.4 R96, [R204+0x3100] ;  /* 0x00310000cc60783b */ /* 0x000fe20000004200 */
[C---:B------:R-:W-:Y:S01]  /*35c0*/  ISETP.LT.OR P0, PT, R22.reuse, 0x9, P0 ;  /* 0x000000091600780c */ /* 0x040fe20000701670 */
[C---:B------:R-:W-:Y:S01]  /*35d0*/  IMAD R200, R3.reuse, 0x2, R202 ;  /* 0x0000000203c87824 */ /* 0x040fe200078e02ca */
[----:B------:R-:W-:Y:S01]  /*35e0*/  ISETP.LT.OR P2, PT, R22, 0x59, P2 ;  /* 0x000000591600780c */ /* 0x000fe20001741670 */
[----:B------:R-:W-:Y:S01]  /*35f0*/  IMAD R201, R3, 0x2, R204 ;  /* 0x0000000203c97824 */ /* 0x000fe200078e02cc */
[----:B------:R-:W-:Y:S01]  /*3600*/  FSEL R6, R10, -INF , !P0 ;  /* 0xff8000000a067808 */ /* 0x000fe20004000000 */
[----:B------:R-:W-:Y:S01]  /*3610*/  LDSM.16.MT88.4 R108, [R204+0x100] ;  /* 0x00010000cc6c783b */ /* 0x000fe20000004200 */
[----:B------:R-:W-:-:S02]  /*3620*/  ISETP.NE.AND P0, PT, R89, RZ, PT ;  /* 0x000000ff5900720c */ /* 0x000fc40003f05270 */
[----:B------:R-:W-:Y:S01]  /*3630*/  ISETP.LT.OR P1, PT, R22, 0x5a, P1 ;  /* 0x0000005a1600780c */ /* 0x000fe20000f21670 */
[----:B------:R-:W-:Y:S01]  /*3640*/  LDSM.16.MT88.4 R104, [R202+0x3100] ;  /* 0x00310000ca68783b */ /* 0x000fe20000004200 */
[----:B------:R-:W-:Y:S02]  /*3650*/  ISETP.GT.AND P0, PT, R26, 0x9, !P0 ;  /* 0x000000091a00780c */ /* 0x000fe40004704270 */
[----:B------:R-:W-:Y:S02]  /*3660*/  FSEL R132, R50, -INF , !P2 ;  /* 0xff80000032847808 */ /* 0x000fe40005000000 */
[----:B------:R-:W-:Y:S02]  /*3670*/  ISETP.LT.OR P0, PT, R22, 0xa, P0 ;  /* 0x0000000a1600780c */ /* 0x000fe40000701670 */
[----:B------:R-:W-:Y:S02]  /*3680*/  FSEL R130, R51, -INF , !P1 ;  /* 0xff80000033827808 */ /* 0x000fe40004800000 */
[----:B------:R-:W-:-:S02]  /*3690*/  FSEL R4, R11, -INF , !P0 ;  /* 0xff8000000b047808 */ /* 0x000fc40004000000 */
        /* <DEDUP_REMOVED lines=68> */
[----:B------:R-:W-:Y:S01]  /*3ae0*/  LDSM.16.MT88.4 R56, [R201+0x3100] ;  /* 0x00310000c938783b */ /* 0x000fe20000004200 */
        /* <DEDUP_REMOVED lines=134> */
[--C-:B------:R-:W-:Y:S01]  /*4350*/  FFMA.FTZ R162, R184, c[0x0][0x2d0], -R129.reuse ;  /* 0x0000b400b8a27a23 */ /* 0x100fe20000010881 */
[----:B------:R-:W-:Y:S01]  /*4360*/  IADD3 R184, R14, -0x2, RZ ;  /* 0xfffffffe0eb87810 */ /* 0x000fe20007ffe0ff */
        /* <DEDUP_REMOVED lines=257> */
.L_x_2175:
[----:B------:R-:W-:-:S13]  /*5380*/  ISETP.NE.AND P0, PT, R13, 0x1, PT ;  /* 0x000000010d00780c */ /* 0x000fda0003f05270 */
[----:B------:R-:W-:-:S05]  /*5390*/  @P0 IMAD.HI.U32 R3, R4, c[0x0][0x330], RZ ;  /* 0x0000cc0004030a27 */ /* 0x000fca00078e00ff */
[----:B------:R-:W-:-:S05]  /*53a0*/  @P0 SHF.R.U32.HI R4, RZ, c[0x0][0x334], R3 ;  /* 0x0000cd00ff040a19 */ /* 0x000fca0000011603 */
.L_x_2176:
[----:B------:R-:W-:-:S05]  /*53b0*/  IMAD R13, R4, R13, c[0x0][0x32c] ;  /* 0x0000cb00040d7624 */ /* 0x000fca00078e020d */
[----:B------:R-:W-:-:S05]  /*53c0*/  IMNMX R2, R2, R13, PT ;  /* 0x0000000d02027217 */ /* 0x000fca0003800200 */
.L_x_2174:
        /* <DEDUP_REMOVED lines=13> */
.L_x_2186:
[----:B------:R-:W-:Y:S04]  /*54a0*/  DEPBAR.LE SB0, 0x0 ;  /* 0x000080000000791a */ /* 0x000fe80000000000 */
[----:B------:R-:W-:Y:S01]  /*54b0*/  BAR.SYNC.DEFER_BLOCKING 0x0 ;  /* 0x0000000000007b1d */ /* 0x000fe20000010000 */
[----:B------:R-:W-:Y:S01]  /*54c0*/  ISETP.GT.AND P2, PT, R207, R226, PT ;  /* 0x000000e2cf00720c */ /* 0x000fe20003f44270 */
[C---:B------:R-:W-:Y:S11]  /*54d0*/  IMAD R244, R226.reuse, -0x60, RZ ;  /* 0xffffffa0e2f47824 */ /* 0x040ff600078e02ff */
[----:B------:R-:W-:Y:S01]  /*54e0*/  @!UPT UIADD3 URZ, URZ, URZ, URZ ;  /* 0x0000003f3f3ff290 */ /* 0x000fe2000fffe03f */
[----:B------:R-:W-:Y:S01]  /*54f0*/  @!P2 SHF.R.S32.HI R0, RZ, 0x1f, R226 ;  /* 0x0000001fff00a819 */ /* 0x000fe200000114e2 */
[----:B------:R-:W-:Y:S04]  /*5500*/  @!P2 IMAD.WIDE.U32 R230, R226, c[0x0][0x208], RZ ;  /* 0x00008200e2e6aa25 */ /* 0x000fe800078e00ff */
        /* <DEDUP_REMOVED lines=14> */
[----:B------:R-:W-:Y:S01]  /*55f0*/  LDSM.16.M88.4 R140, [R199] ;  /* 0x00000000c78c783b */ /* 0x000fe20000000200 */
[----:B------:R-:W-:Y:S02]  /*5600*/  @!P2 SHF.L.U64.HI R0, R228, 0x1, R0 ;  /* 0x00000001e400a819 */ /* 0x000fe40000010200 */
[----:B------:R-:W-:Y:S02]  /*5610*/  @!P2 IADD3 R230, P0, R230, c[0x0][0x1f8], RZ ;  /* 0x00007e00e6e6aa10 */ /* 0x000fe40007f1e0ff */
[----:B------:R-:W-:Y:S02]  /*5620*/  LDSM.16.M88.4 R144, [R198] ;  /* 0x00000000c690783b */ /* 0x000fe40000000200 */
[----:B------:R-:W-:Y:S02]  /*5630*/  @!P2 IADD3.X R231, RZ, c[0x0][0x1fc], R0, P0, P1 ;  /* 0x00007f00ffe7aa10 */ /* 0x000fe400007e2400 */
[----:B------:R-:W-:Y:S01]  /*5640*/  @!P2 IADD3 R234, P0, R234, c[0x0][0x1f8], RZ ;  /* 0x00007e00eaeaaa10 */ /* 0x000fe20007f1e0ff */
[----:B------:R-:W-:Y:S03]  /*5650*/  LDSM.16.M88.4 R148, [R197] ;  /* 0x00000000c594783b */ /* 0x000fe60000000200 */
[----:B------:R-:W-:Y:S02]  /*5660*/  @!P2 IADD3.X R235, R0, c[0x0][0x1fc], RZ, P0, !PT ;  /* 0x00007f0000ebaa10 */ /* 0x000fe400007fe4ff */
[----:B------:R-:W-:Y:S01]  /*5670*/  LDSM.16.M88.4 R152, [R196] ;  /* 0x00000000c498783b */ /* 0x000fe20000000200 */
[----:B------:R-:W-:Y:S01]  /*5680*/  @!P2 IADD3 R228, P1, R234, UR9, RZ ;  /* 0x00000009eae4ac10 */ /* 0x000fe2000ff3e0ff */
[C---:B-1----:R-:W-:Y:S03]  /*5690*/  HMMA.16816.F32.BF16 R4, R124.reuse, R116, RZ ;  /* 0x000000747c04723c */ /* 0x042fe600000418ff */
[----:B------:R-:W-:Y:S02]  /*56a0*/  @!P2 IADD3.X R229, R235, UR12, RZ, P1, !PT ;  /* 0x0000000cebe5ac10 */ /* 0x000fe40008ffe4ff */
[----:B------:R-:W-:Y:S03]  /*56b0*/  @!P2 IADD3 R232, P0, R228, UR9, RZ ;  /* 0x00000009e4e8ac10 */ /* 0x000fe6000ff1e0ff */
[C---:B------:R-:W-:Y:S01]  /*56c0*/  HMMA.16816.F32.BF16 R8, R124.reuse, R118, RZ ;  /* 0x000000767c08723c */ /* 0x040fe200000418ff */
[----:B------:R-:W1:Y:S03]  /*56d0*/  LDSM.16.M88.4 R116, [R206+0xa100] ;  /* 0x00a10000ce74783b */ /* 0x000e660000000200 */
[----:B------:R-:W-:Y:S04]  /*56e0*/  @!P2 IADD3.X R233, R229, UR12, RZ, P0, !PT ;  /* 0x0000000ce5e9ac10 */ /* 0x000fe800087fe4ff */
[C---:B--2---:R-:W-:Y:S08]  /*56f0*/  HMMA.16816.F32.BF16 R12, R124.reuse, R120, RZ ;  /* 0x000000787c0c723c */ /* 0x044ff000000418ff */
[C---:B------:R-:W-:Y:S01]  /*5700*/  HMMA.16816.F32.BF16 R16, R124.reuse, R122, RZ ;  /* 0x0000007a7c10723c */ /* 0x040fe200000418ff */
[----:B------:R-:W2:Y:S07]  /*5710*/  LDSM.16.M88.4 R120, [R206+0xa900] ;  /* 0x00a90000ce78783b */ /* 0x000eae0000000200 */
[C---:B---3--:R-:W-:Y:S08]  /*5720*/  HMMA.16816.F32.BF16 R20, R124.reuse, R128, RZ ;  /* 0x000000807c14723c */ /* 0x048ff000000418ff */
[C---:B------:R-:W-:Y:S01]  /*5730*/  HMMA.16816.F32.BF16 R24, R124.reuse, R130, RZ ;  /* 0x000000827c18723c */ /* 0x040fe200000418ff */
[----:B------:R-:W3:Y:S07]  /*5740*/  LDSM.16.M88.4 R128, [R205] ;  /* 0x00000000cd80783b */ /* 0x000eee0000000200 */
[C---:B----4-:R-:W-:Y:S08]  /*5750*/  HMMA.16816.F32.BF16 R28, R124.reuse, R132, RZ ;  /* 0x000000847c1c723c */ /* 0x050ff000000418ff */
[C---:B------:R-:W-:Y:S01]  /*5760*/  HMMA.16816.F32.BF16 R32, R124.reuse, R134, RZ ;  /* 0x000000867c20723c */ /* 0x040fe200000418ff */
[----:B------:R-:W4:Y:S05]  /*5770*/  LDSM.16.M88.4 R132, [R195] ;  /* 0x00000000c384783b */ /* 0x000f2a0000000200 */
[----:B------:R-:W-:Y:S01]  /*5780*/  @!PT LDS RZ, [RZ] ;  /* 0x00000000fffff984 */ /* 0x000fe20000000800 */
[----:B------:R-:W-:Y:S01]  /*5790*/  @!PT LDS RZ, [RZ] ;  /* 0x00000000fffff984 */ /* 0x000fe20000000800 */
[----:B------:R-:W-:Y:S01]  /*57a0*/  @!PT LDS RZ, [RZ] ;  /* 0x00000000fffff984 */ /* 0x000fe20000000800 */
[----:B------:R5:W-:Y:S02]  /*57b0*/  @!P2 LDGSTS.E.BYPASS.LTC128B.128 [R209+0x100], [R234.64], !P6 ;  /* 0x00100000ead1afae */ /* 0x000be4000f101d4a */
[C---:B-1----:R-:W-:Y:S03]  /*57c0*/  HMMA.16816.F32.BF16 R36, R124.reuse, R116, RZ ;  /* 0x000000747c24723c */ /* 0x042fe600000418ff */
[----:B------:R1:W-:Y:S05]  /*57d0*/  @!P2 LDGSTS.E.BYPASS.LTC128B.128 [R209+0x3100], [R230.64], !P5 ;  /* 0x03100000e6d1afae */ /* 0x0003ea000e901d4a */
[C---:B------:R-:W-:Y:S01]  /*57e0*/  HMMA.16816.F32.BF16 R40, R124.reuse, R118, RZ ;  /* 0x000000767c28723c */ /* 0x040fe200000418ff */
[----:B------:R1:W-:Y:S05]  /*57f0*/  @!P2 LDGSTS.E.BYPASS.LTC128B.128 [R209+0x1100], [R228.64], !P6 ;  /* 0x01100000e4d1afae */ /* 0x0003ea000f101d4a */
[----:B------:R4:W-:Y:S02]  /*5800*/  @!P2 LDGSTS.E.BYPASS.LTC128B.128 [R209+0x4100], [R228.64+0x80], !P5 ;  /* 0x04100080e4d1afae */ /* 0x0009e4000e901d4a */
[C---:B--2---:R-:W-:Y:S03]  /*5810*/  HMMA.16816.F32.BF16 R44, R124.reuse, R120, RZ ;  /* 0x000000787c2c723c */ /* 0x044fe600000418ff */
[----:B------:R2:W-:Y:S05]  /*5820*/  @!P2 LDGSTS.E.BYPASS.LTC128B.128 [R209+0x2100], [R232.64], !P6 ;  /* 0x02100000e8d1afae */ /* 0x0005ea000f101d4a */
[----:B------:R-:W-:Y:S01]  /*5830*/  HMMA.16816.F32.BF16 R48, R124, R122, RZ ;  /* 0x0000007a7c30723c */ /* 0x000fe200000418ff */
[----:B------:R2:W-:Y:S01]  /*5840*/  @!P2 LDGSTS.E.BYPASS.LTC128B.128 [R209+0x5100], [R232.64+0x80], !P5 ;  /* 0x05100080e8d1afae */ /* 0x0005e2000e901d4a */
[C---:B------:R-:W-:Y:S04]  /*5850*/  ISETP.GT.AND P2, PT, R226.reuse, R207, PT ;  /* 0x000000cfe200720c */ /* 0x040fe80003f44270 */
[----:B------:R-:W2:Y:S02]  /*5860*/  LDSM.16.M88.4 R160, [R203+0x8100] ;  /* 0x00810000cba0783b */ /* 0x000ea40000000200 */
[C---:B---3--:R-:W-:Y:S03]  /*5870*/  HMMA.16816.F32.BF16 R4, R136.reuse, R128, R4 ;  /* 0x000000808804723c */ /* 0x048fe60000041804 */
[----:B------:R-:W0:Y:S04]  /*5880*/  LDGDEPBAR ;  /* 0x00000000000079af */ /* 0x000e280000000000 */
[----:B-1----:R-:W-:Y:S01]  /*5890*/  @P2 IMAD.MOV.U32 R230, RZ, RZ, R212 ;  /* 0x000000ffffe62224 */ /* 0x002fe200078e00d4 */
[C---:B------:R-:W-:Y:S01]  /*58a0*/  HMMA.16816.F32.BF16 R8, R136.reuse, R130, R8 ;  /* 0x000000828808723c */ /* 0x040fe20000041808 */
[----:B------:R-:W1:Y:S03]  /*58b0*/  LDSM.16.M88.4 R116, [R203+0x8900] ;  /* 0x00890000cb74783b */ /* 0x000e660000000200 */
[----:B------:R-:W-:Y:S01]  /*58c0*/  @P2 IADD3 R0, R226, -0x1, RZ ;  /* 0xffffffffe2002810 */ /* 0x000fe20007ffe0ff */
[----:B------:R-:W-:Y:S01]  /*58d0*/  @P2 IMAD.MOV.U32 R231, RZ, RZ, R215 ;  /* 0x000000ffffe72224 */ /* 0x000fe200078e00d7 */
[----:B------:R-:W3:Y:S02]  /*58e0*/  LDSM.16.M88.4 R120, [R203+0x9100] ;  /* 0x00910000cb78783b */ /* 0x000ee40000000200 */
[C---:B------:R-:W-:Y:S03]  /*58f0*/  HMMA.16816.F32.BF16 R12, R136.reuse, R140, R12 ;  /* 0x0000008c880c723c */ /* 0x040fe6000004180c */
[----:B------:R-:W1:Y:S01]  /*5900*/  LDSM.16.M88.4 R128, [R203+0x9900] ;  /* 0x00990000cb80783b */ /* 0x000e620000000200 */
[----:B------:R-:W-:Y:S01]  /*5910*/  @P2 SHF.R.S32.HI R184, RZ, 0x1f, R0 ;  /* 0x0000001fffb82819 */ /* 0x000fe20000011400 */
[----:B----4-:R-:W-:Y:S03]  /*5920*/  @P2 IMAD.WIDE.U32 R228, R0, c[0x0][0x1e0], RZ ;  /* 0x0000780000e42a25 */ /* 0x010fe600078e00ff */
[C---:B------:R-:W-:Y:S01]  /*5930*/  HMMA.16816.F32.BF16 R16, R136.reuse, R142, R16 ;  /* 0x0000008e8810723c */ /* 0x040fe20000041810 */
[----:B------:R-:W-:Y:S03]  /*5940*/  LDSM.16.M88.4 R140, [R194] ;  /* 0x00000000c28c783b */ /* 0x000fe60000000200 */
[----:B------:R-:W-:Y:S04]  /*5950*/  @P2 IMAD R184, R184, c[0x0][0x1e0], RZ ;  /* 0x00007800b8b82a24 */ /* 0x000fe800078e02ff */
[C---:B------:R-:W-:Y:S04]  /*5960*/  HMMA.16816.F32.BF16 R20, R136.reuse, R144, R20 ;  /* 0x000000908814723c */ /* 0x040fe80000041814 */
[----:B------:R-:W-:Y:S04]  /*5970*/  @P2 IMAD R184, R0, c[0x0][0x1e4], R184 ;  /* 0x0000790000b82a24 */ /* 0x000fe800078e02b8 */
[C---:B------:R-:W-:Y:S01]  /*5980*/  HMMA.16816.F32.BF16 R24, R136.reuse, R146, R24 ;  /* 0x000000928818723c */ /* 0x040fe20000041818 */
[----:B------:R-:W-:Y:S03]  /*5990*/  LDSM.16.M88.4 R144, [R194+0x800] ;  /* 0x00080000c290783b */ /* 0x000fe60000000200 */
[----:B------:R-:W-:Y:S02]  /*59a0*/  @P2 IMAD.IADD R184, R229, 0x1, R184 ;  /* 0x00000001e5b82824 */ /* 0x000fe400078e02b8 */
[----:B------:R-:W-:Y:S02]  /*59b0*/  @P2 IMAD.WIDE.U32 R228, R228, 0x60, R230 ;  /* 0x00000060e4e42825 */ /* 0x000fe400078e00e6 */
[C---:B------:R-:W-:Y:S04]  /*59c0*/  HMMA.16816.F32.BF16 R28, R136.reuse, R148, R28 ;  /* 0x00000094881c723c */ /* 0x040fe8000004181c */
[----:B------:R-:W-:Y:S02]  /*59d0*/  @P2 IMAD.SHL.U32 R0, R228, 0x2, RZ ;  /* 0x00000002e4002824 */ /* 0x000fe400078e00ff */
[----:B------:R-:W-:Y:S02]  /*59e0*/  @P2 IMAD.SHL.U32 R231, R187, 0x40, RZ ;  /* 0x00000040bbe72824 */ /* 0x000fe400078e00ff */
[C---:B------:R-:W-:Y:S01]  /*59f0*/  HMMA.16816.F32.BF16 R32, R136.reuse, R150, R32 ;  /* 0x000000968820723c */ /* 0x040fe20000041820 */
[----:B------:R-:W-:Y:S03]  /*5a00*/  LDSM.16.M88.4 R148, [R194+0x1800] ;  /* 0x00180000c294783b */ /* 0x000fe60000000200 */
[----:B------:R-:W-:Y:S04]  /*5a10*/  @P2 IMAD R184, R184, 0x60, RZ ;  /* 0x00000060b8b82824 */ /* 0x000fe800078e02ff */
[C---:B------:R-:W-:Y:S04]  /*5a20*/  HMMA.16816.F32.BF16 R36, R136.reuse, R152, R36 ;  /* 0x000000988824723c */ /* 0x040fe80000041824 */
[----:B------:R-:W-:Y:S04]  /*5a30*/  @P2 IMAD.IADD R227, R229, 0x1, R184 ;  /* 0x00000001e5e32824 */ /* 0x000fe800078e02b8 */
[C---:B------:R-:W-:Y:S01]  /*5a40*/  HMMA.16816.F32.BF16 R40, R136.reuse, R154, R40 ;  /* 0x0000009a8828723c */ /* 0x040fe20000041828 */
[----:B------:R-:W-:Y:S03]  /*5a50*/  LDSM.16.M88.4 R152, [R194+0x2000] ;  /* 0x00200000c298783b */ /* 0x000fe60000000200 */
[----:B------:R-:W-:Y:S02]  /*5a60*/  @P2 SHF.L.U64.HI R184, R228, 0x1, R227 ;  /* 0x00000001e4b82819 */ /* 0x000fe400000102e3 */
[----:B------:R-:W-:Y:S02]  /*5a70*/  @P2 IADD3 R228, P0, R0, c[0x0][0x1c8], RZ ;  /* 0x0000720000e42a10 */ /* 0x000fe40007f1e0ff */
[C---:B------:R-:W-:Y:S04]  /*5a80*/  HMMA.16816.F32.BF16 R44, R136.reuse, R132, R44 ;  /* 0x00000084882c723c */ /* 0x040fe8000004182c */
[----:B------:R-:W-:Y:S02]  /*5a90*/  @P2 IADD3.X R229, R184, c[0x0][0x1cc], RZ, P0, !PT ;  /* 0x00007300b8e52a10 */ /* 0x000fe400007fe4ff */
[----:B------:R-:W-:Y:S02]  /*5aa0*/  @P2 IADD3 R0, P1, R0, 0x80, RZ ;  /* 0x0000008000002810 */ /* 0x000fe40007f3e0ff */
[----:B------:R-:W-:Y:S01]  /*5ab0*/  HMMA.16816.F32.BF16 R48, R136, R134, R48 ;  /* 0x000000868830723c */ /* 0x000fe20000041830 */
[----:B------:R-:W4:Y:S03]  /*5ac0*/  LDSM.16.M88.4 R132, [R203+0xa100] ;  /* 0x00a10000cb84783b */ /* 0x000f260000000200 */
[----:B--2---:R-:W-:Y:S01]  /*5ad0*/  @P2 IADD3 R232, P0, R0, c[0x0][0x1c8], RZ ;  /* 0x0000720000e82a10 */ /* 0x004fe20007f1e0ff */
[----:B------:R-:W-:Y:S01]  /*5ae0*/  IMAD.MOV.U32 R0, RZ, RZ, R216 ;  /* 0x000000ffff007224 */ /* 0x000fe200078e00d8 */
[----:B------:R-:W-:Y:S01]  /*5af0*/  @P2 SHF.L.U64.HI R227, R187, 0x6, R186 ;  /* 0x00000006bbe32819 */ /* 0x000fe200000102ba */
[----:B------:R-:W-:Y:S01]  /*5b00*/  @P4 IMAD.MOV.U32 R0, RZ, RZ, R185 ;  /* 0x000000ffff004224 */ /* 0x000fe200078e00b9 */
[C---:B------:R-:W-:Y:S05]  /*5b10*/  HMMA.16816.F32.BF16 R4, R156.reuse, R160, R4 ;  /* 0x000000a09c04723c */ /* 0x040fea0000041804 */
[----:B------:R-:W-:Y:S02]  /*5b20*/  @P2 IADD3.X R233, RZ, c[0x0][0x1cc], R184, P0, P1 ;  /* 0x00007300ffe92a10 */ /* 0x000fe400007e24b8 */
[-C--:B------:R-:W-:Y:S01]  /*5b30*/  @P2 IADD3 R230, P1, R228, R231.reuse, RZ ;  /* 0x000000e7e4e62210 */ /* 0x080fe20007f3e0ff */
[C---:B------:R-:W-:Y:S01]  /*5b40*/  HMMA.16816.F32.BF16 R8, R156.reuse, R162, R8 ;  /* 0x000000a29c08723c */ /* 0x040fe20000041808 */
[----:B------:R-:W-:Y:S03]  /*5b50*/  LDSM.16.M88.4 R160, [R194+0x4000] ;  /* 0x00400000c2a0783b */ /* 0x000fe60000000200 */
[----:B-----5:R-:W-:Y:S01]  /*5b60*/  @P2 IADD3 R234, P0, R230, R231, RZ ;  /* 0x000000e7e6ea2210 */ /* 0x020fe20007f1e0ff */
[--C-:B------:R-:W-:Y:S01]  /*5b70*/  @P2 IMAD.X R231, R229, 0x1, R227.reuse, P1 ;  /* 0x00000001e5e72824 */ /* 0x100fe200008e06e3 */
[----:B------:R-:W-:Y:S02]  /*5b80*/  SHFL.IDX PT, R184, R0, RZ, 0x1c1f ;  /* 0x001c1fff00b87589 */ /* 0x000fe400000e0000 */
[C---:B-1----:R-:W-:Y:S04]  /*5b90*/  HMMA.16816.F32.BF16 R12, R156.reuse, R116, R12 ;  /* 0x000000749c0c723c */ /* 0x042fe8000004180c */
[----:B------:R-:W-:Y:S01]  /*5ba0*/  @P2 IMAD.X R235, R231, 0x1, R227, P0 ;  /* 0x00000001e7eb2824 */ /* 0x000fe200000e06e3 */
[----:B------:R-:W-:Y:S03]  /*5bb0*/  IADD3 R227, -R217, 0x1, R244 ;  /* 0x00000001d9e37810 */ /* 0x000fe60007ffe1f4 */
[C---:B------:R-:W-:Y:S01]  /*5bc0*/  HMMA.16816.F32.BF16 R16, R156.reuse, R118, R16 ;  /* 0x000000769c10723c */ /* 0x040fe20000041810 */
[----:B------:R-:W1:Y:S03]  /*5bd0*/  LDSM.16.M88.4 R116, [R203+0xa900] ;  /* 0x00a90000cb74783b */ /* 0x000e660000000200 */
[----:B------:R-:W-:Y:S04]  /*5be0*/  IADD3 R227, -R211, R227, R208 ;  /* 0x000000e3d3e37210 */ /* 0x000fe80007ffe1d0 */
[C---:B---3--:R-:W-:Y:S08]  /*5bf0*/  HMMA.16816.F32.BF16 R20, R156.reuse, R120, R20 ;  /* 0x000000789c14723c */ /* 0x048ff00000041814 */
[C---:B------:R-:W-:Y:S01]  /*5c00*/  HMMA.16816.F32.BF16 R24, R156.reuse, R122, R24 ;  /* 0x0000007a9c18723c */ /* 0x040fe20000041818 */
[----:B------:R-:W2:Y:S07]  /*5c10*/  LDSM.16.M88.4 R120, [R194+0x1000] ;  /* 0x00100000c278783b */ /* 0x000eae0000000200 */
[C---:B------:R-:W-:Y:S08]  /*5c20*/  HMMA.16816.F32.BF16 R28, R156.reuse, R128, R28 ;  /* 0x000000809c1c723c */ /* 0x040ff0000004181c */
[C---:B------:R-:W-:Y:S01]  /*5c30*/  HMMA.16816.F32.BF16 R32, R156.reuse, R130, R32 ;  /* 0x000000829c20723c */ /* 0x040fe20000041820 */
[----:B------:R-:W3:Y:S07]  /*5c40*/  LDSM.16.M88.4 R128, [R194+0x2800] ;  /* 0x00280000c280783b */ /* 0x000eee0000000200 */
[C---:B----4-:R-:W-:Y:S08]  /*5c50*/  HMMA.16816.F32.BF16 R36, R156.reuse, R132, R36 ;  /* 0x000000849c24723c */ /* 0x050ff00000041824 */
[C---:B------:R-:W-:Y:S01]  /*5c60*/  HMMA.16816.F32.BF16 R40, R156.reuse, R134, R40 ;  /* 0x000000869c28723c */ /* 0x040fe20000041828 */
[----:B------:R-:W4:Y:S07]  /*5c70*/  LDSM.16.M88.4 R132, [R206+0xb100] ;  /* 0x00b10000ce84783b */ /* 0x000f2e0000000200 */
[C---:B-1----:R-:W-:Y:S08]  /*5c80*/  HMMA.16816.F32.BF16 R44, R156.reuse, R116, R44 ;  /* 0x000000749c2c723c */ /* 0x042ff0000004182c */
[----:B------:R-:W-:Y:S01]  /*5c90*/  HMMA.16816.F32.BF16 R48, R156, R118, R48 ;  /* 0x000000769c30723c */ /* 0x000fe20000041830 */
[----:B------:R-:W1:Y:S07]  /*5ca0*/  LDSM.16.M88.4 R116, [R206+0xb900] ;  /* 0x00b90000ce74783b */ /* 0x000e6e0000000200 */
[C---:B------:R-:W-:Y:S08]  /*5cb0*/  HMMA.16816.F32.BF16 R4, R164.reuse, R140, R4 ;  /* 0x0000008ca404723c */ /* 0x040ff00000041804 */
[C---:B------:R-:W-:Y:S01]  /*5cc0*/  HMMA.16816.F32.BF16 R8, R164.reuse, R142, R8 ;  /* 0x0000008ea408723c */ /* 0x040fe20000041808 */
[----:B------:R-:W5:Y:S07]  /*5cd0*/  LDSM.16.M88.4 R140, [R206+0xc100] ;  /* 0x00c10000ce8c783b */ /* 0x000f6e0000000200 */
[C---:B------:R-:W-:Y:S08]  /*5ce0*/  HMMA.16816.F32.BF16 R12, R164.reuse, R144, R12 ;  /* 0x00000090a40c723c */ /* 0x040ff0000004180c */
[C---:B------:R-:W-:Y:S01]  /*5cf0*/  HMMA.16816.F32.BF16 R16, R164.reuse, R146, R16 ;  /* 0x00000092a410723c */ /* 0x040fe20000041810 */
[----:B------:R-:W-:Y:S07]  /*5d00*/  LDSM.16.M88.4 R144, [R206+0xd900] ;  /* 0x00d90000ce90783b */ /* 0x000fee0000000200 */
[C---:B--2---:R-:W-:Y:S08]  /*5d10*/  HMMA.16816.F32.BF16 R20, R164.reuse, R120, R20 ;  /* 0x00000078a414723c */ /* 0x044ff00000041814 */
[C---:B------:R-:W-:Y:S01]  /*5d20*/  HMMA.16816.F32.BF16 R24, R164.reuse, R122, R24 ;  /* 0x0000007aa418723c */ /* 0x040fe20000041818 */
[----:B------:R-:W2:Y:S07]  /*5d30*/  LDSM.16.M88.4 R120, [R206+0xc900] ;  /* 0x00c90000ce78783b */ /* 0x000eae0000000200 */
[C---:B------:R-:W-:Y:S08]  /*5d40*/  HMMA.16816.F32.BF16 R28, R164.reuse, R148, R28 ;  /* 0x00000094a41c723c */ /* 0x040ff0000004181c */
[C---:B------:R-:W-:Y:S01]  /*5d50*/  HMMA.16816.F32.BF16 R32, R164.reuse, R150, R32 ;  /* 0x00000096a420723c */ /* 0x040fe20000041820 */
[----:B------:R-:W-:Y:S07]  /*5d60*/  LDSM.16.M88.4 R148, [R191] ;  /* 0x00000000bf94783b */ /* 0x000fee0000000200 */
[C---:B------:R-:W-:Y:S08]  /*5d70*/  HMMA.16816.F32.BF16 R36, R164.reuse, R152, R36 ;  /* 0x00000098a424723c */ /* 0x040ff00000041824 */
[C---:B------:R-:W-:Y:S01]  /*5d80*/  HMMA.16816.F32.BF16 R40, R164.reuse, R154, R40 ;  /* 0x0000009aa428723c */ /* 0x040fe20000041828 */
[----:B------:R-:W-:Y:S07]  /*5d90*/  LDSM.16.M88.4 R152, [R203+0xd900] ;  /* 0x00d90000cb98783b */ /* 0x000fee0000000200 */
[C---:B---3--:R-:W-:Y:S08]  /*5da0*/  HMMA.16816.F32.BF16 R44, R164.reuse, R128, R44 ;  /* 0x00000080a42c723c */ /* 0x048ff0000004182c */
[----:B------:R-:W-:Y:S01]  /*5db0*/  HMMA.16816.F32.BF16 R48, R164, R130, R48 ;  /* 0x00000082a430723c */ /* 0x000fe20000041830 */
[----:B------:R-:W3:Y:S07]  /*5dc0*/  LDSM.16.M88.4 R128, [R206+0xd100] ;  /* 0x00d10000ce80783b */ /* 0x000eee0000000200 */
[C---:B----4-:R-:W-:Y:S08]  /*5dd0*/  HMMA.16816.F32.BF16 R4, R168.reuse, R132, R4 ;  /* 0x00000084a804723c */ /* 0x050ff00000041804 */
[C---:B------:R-:W-:Y:S01]  /*5de0*/  HMMA.16816.F32.BF16 R8, R168.reuse, R134, R8 ;  /* 0x00000086a808723c */ /* 0x040fe20000041808 */
[----:B------:R-:W4:Y:S07]  /*5df0*/  LDSM.16.M88.4 R132, [R193] ;  /* 0x00000000c184783b */ /* 0x000f2e0000000200 */
[C---:B-1----:R-:W-:Y:S08]  /*5e00*/  HMMA.16816.F32.BF16 R12, R168.reuse, R116, R12 ;  /* 0x00000074a80c723c */ /* 0x042ff0000004180c */
[C---:B------:R-:W-:Y:S01]  /*5e10*/  HMMA.16816.F32.BF16 R16, R168.reuse, R118, R16 ;  /* 0x00000076a810723c */ /* 0x040fe20000041810 */
[----:B------:R-:W1:Y:S07]  /*5e20*/  LDSM.16.M88.4 R116, [R192] ;  /* 0x00000000c074783b */ /* 0x000e6e0000000200 */
[C---:B-----5:R-:W-:Y:S08]  /*5e30*/  HMMA.16816.F32.BF16 R20, R168.reuse, R140, R20 ;  /* 0x0000008ca814723c */ /* 0x060ff00000041814 */
[C---:B------:R-:W-:Y:S01]  /*5e40*/  HMMA.16816.F32.BF16 R24, R168.reuse, R142, R24 ;  /* 0x0000008ea818723c */ /* 0x040fe20000041818 */
[----:B------:R-:W5:Y:S07]  /*5e50*/  LDSM.16.M88.4 R140, [R190] ;  /* 0x00000000be8c783b */ /* 0x000f6e0000000200 */
[C---:B--2---:R-:W-:Y:S08]  /*5e60*/  HMMA.16816.F32.BF16 R28, R168.reuse, R120, R28 ;  /* 0x00000078a81c723c */ /* 0x044ff0000004181c */
[C---:B------:R-:W-:Y:S01]  /*5e70*/  HMMA.16816.F32.BF16 R32, R168.reuse, R122, R32 ;  /* 0x0000007aa820723c */ /* 0x040fe20000041820 */
[----:B------:R-:W2:Y:S07]  /*5e80*/  LDSM.16.M88.4 R120, [R189] ;  /* 0x00000000bd78783b */ /* 0x000eae0000000200 */
[C---:B---3--:R-:W-:Y:S08]  /*5e90*/  HMMA.16816.F32.BF16 R36, R168.reuse, R128, R36 ;  /* 0x00000080a824723c */ /* 0x048ff00000041824 */
[C---:B------:R-:W-:Y:S01]  /*5ea0*/  HMMA.16816.F32.BF16 R40, R168.reuse, R130, R40 ;  /* 0x00000082a828723c */ /* 0x040fe20000041828 */
[----:B------:R-:W3:Y:S07]  /*5eb0*/  LDSM.16.M88.4 R128, [R188] ;  /* 0x00000000bc80783b */ /* 0x000eee0000000200 */
[C---:B------:R-:W-:Y:S08]  /*5ec0*/  HMMA.16816.F32.BF16 R44, R168.reuse, R144, R44 ;  /* 0x00000090a82c723c */ /* 0x040ff0000004182c */
[----:B------:R-:W-:Y:S01]  /*5ed0*/  HMMA.16816.F32.BF16 R48, R168, R146, R48 ;  /* 0x00000092a830723c */ /* 0x000fe20000041830 */
        /* <DEDUP_REMOVED lines=16> */
[C---:B---3--:R-:W-:Y:S08]  /*5fe0*/  HMMA.16816.F32.BF16 R44, R172.reuse, R128, R44 ;  /* 0x00000080ac2c723c */ /* 0x048ff0000004182c */
[----:B------:R-:W-:Y:S01]  /*5ff0*/  HMMA.16816.F32.BF16 R48, R172, R130, R48 ;  /* 0x00000082ac30723c */ /* 0x000fe20000041830 */
[----:B------:R-:W3:Y:S07]  /*6000*/  LDSM.16.M88.4 R128, [R194+0x3800] ;  /* 0x00380000c280783b */ /* 0x000eee0000000200 */
        /* <DEDUP_REMOVED lines=10> */
[C---:B------:R-:W-:Y:S08]  /*60b0*/  HMMA.16816.F32.BF16 R40, R176.reuse, R142, R40 ;  /* 0x0000008eb028723c */ /* 0x040ff00000041828 */
[C---:B------:R-:W-:Y:S08]  /*60c0*/  HMMA.16816.F32.BF16 R44, R176.reuse, R152, R44 ;  /* 0x00000098b02c723c */ /* 0x040ff0000004182c */
[----:B------:R-:W-:Y:S08]  /*60d0*/  HMMA.16816.F32.BF16 R48, R176, R154, R48 ;  /* 0x0000009ab030723c */ /* 0x000ff00000041830 */
[C---:B--2---:R-:W-:Y:S08]  /*60e0*/  HMMA.16816.F32.BF16 R4, R180.reuse, R120, R4 ;  /* 0x00000078b404723c */ /* 0x044ff00000041804 */
[C---:B------:R-:W-:Y:S01]  /*60f0*/  HMMA.16816.F32.BF16 R8, R180.reuse, R122, R8 ;  /* 0x0000007ab408723c */ /* 0x040fe20000041808 */
[----:B------:R-:W2:Y:S07]  /*6100*/  LDSM.16.M88.4 R120, [R194+0x5000] ;  /* 0x00500000c278783b */ /* 0x000eae0000000200 */
[C---:B---3--:R-:W-:Y:S08]  /*6110*/  HMMA.16816.F32.BF16 R12, R180.reuse, R128, R12 ;  /* 0x00000080b40c723c */ /* 0x048ff0000004180c */
[C---:B------:R-:W-:Y:S01]  /*6120*/  HMMA.16816.F32.BF16 R16, R180.reuse, R130, R16 ;  /* 0x00000082b410723c */ /* 0x040fe20000041810 */
[----:B------:R-:W3:Y:S01]  /*6130*/  LDSM.16.M88.4 R128, [R194+0x5800] ;  /* 0x00580000c280783b */ /* 0x000ee20000000200 */
[----:B------:R-:W-:Y:S04]  /*6140*/  DEPBAR.LE SB0, 0x0 ;  /* 0x000080000000791a */ /* 0x000fe80000000000 */
[----:B------:R-:W-:Y:S02]  /*6150*/  BAR.SYNC.DEFER_BLOCKING 0x0 ;  /* 0x0000000000007b1d */ /* 0x000fe40000010000 */
[C---:B------:R-:W-:Y:S08]  /*6160*/  HMMA.16816.F32.BF16 R20, R180.reuse, R160, R20 ;  /* 0x000000a0b414723c */ /* 0x040ff00000041814 */
[C---:B------:R-:W-:Y:S08]  /*6170*/  HMMA.16816.F32.BF16 R24, R180.reuse, R162, R24 ;  /* 0x000000a2b418723c */ /* 0x040ff00000041818 */
[C---:B-1----:R-:W-:Y:S01]  /*6180*/  HMMA.16816.F32.BF16 R28, R180.reuse, R116, R28 ;  /* 0x00000074b41c723c */ /* 0x042fe2000004181c */
[----:B------:R-:W-:Y:S01]  /*6190*/  @!PT LDS RZ, [RZ] ;  /* 0x00000000fffff984 */ /* 0x000fe20000000800 */
[----:B------:R-:W-:Y:S01]  /*61a0*/  @!PT LDS RZ, [RZ] ;  /* 0x00000000fffff984 */ /* 0x000fe20000000800 */
[----:B------:R-:W-:Y:S01]  /*61b0*/  @!PT LDS RZ, [RZ] ;  /* 0x00000000fffff984 */ /* 0x000fe20000000800 */
[----:B------:R1:W-:Y:S07]  /*61c0*/  @P2 LDGSTS.E.BYPASS.LTC128B.128 [R209+0x8100], [R228.64], !P6 ;  /* 0x08100000e4d12fae */ /* 0x0003ee000f101d4a */
[C---:B------:R-:W-:Y:S01]  /*61d0*/  HMMA.16816.F32.BF16 R32, R180.reuse, R118, R32 ;  /* 0x00000076b420723c */ /* 0x040fe20000041820 */
[----:B------:R4:W-:Y:S07]  /*61e0*/  @P2 LDGSTS.E.BYPASS.LTC128B.128 [R209+0xb100], [R232.64], !P5 ;  /* 0x0b100000e8d12fae */ /* 0x0009ee000e901d4a */
[C---:B--2---:R-:W-:Y:S01]  /*61f0*/  HMMA.16816.F32.BF16 R36, R180.reuse, R120, R36 ;  /* 0x00000078b424723c */ /* 0x044fe20000041824 */
[----:B------:R2:W-:Y:S05]  /*6200*/  @P2 LDGSTS.E.BYPASS.LTC128B.128 [R209+0x9100], [R230.64], !P6 ;  /* 0x09100000e6d12fae */ /* 0x0005ea000f101d4a */
[----:B------:R2:W-:Y:S02]  /*6210*/  @P2 LDGSTS.E.BYPASS.LTC128B.128 [R209+0xc100], [R230.64+0x80], !P5 ;  /* 0x0c100080e6d12fae */ /* 0x0005e4000e901d4a */
[C---:B------:R-:W-:Y:S03]  /*6220*/  HMMA.16816.F32.BF16 R40, R180.reuse, R122, R40 ;  /* 0x0000007ab428723c */ /* 0x040fe60000041828 */
[----:B------:R2:W-:Y:S05]  /*6230*/  @P2 LDGSTS.E.BYPASS.LTC128B.128 [R209+0xa100], [R234.64], !P6 ;  /* 0x0a100000ead12fae */ /* 0x0005ea000f101d4a */
[C---:B---3--:R-:W-:Y:S01]  /*6240*/  HMMA.16816.F32.BF16 R44, R180.reuse, R128, R44 ;  /* 0x00000080b42c723c */ /* 0x048fe2000004182c */
[----:B------:R3:W-:Y:S03]  /*6250*/  @P2 LDGSTS.E.BYPASS.LTC128B.128 [R209+0xd100], [R234.64+0x80], !P5 ;  /* 0x0d100080ead12fae */ /* 0x0007e6000e901d4a */
[C---:B-1----:R-:W-:Y:S02]  /*6260*/  IADD3 R229, R227.reuse, c[0x0][0x328], RZ ;  /* 0x0000ca00e3e57a10 */ /* 0x042fe40007ffe0ff */
[----:B------:R-:W0:Y:S01]  /*6270*/  LDGDEPBAR ;  /* 0x00000000000079af */ /* 0x000e220000000000 */
[----:B------:R-:W-:Y:S01]  /*6280*/  IADD3 R227, R227, UR7, RZ ;  /* 0x00000007e3e37c10 */ /* 0x000fe2000fffe0ff */
[----:B------:R-:W-:Y:S04]  /*6290*/  HMMA.16816.F32.BF16 R48, R180, R130, R48 ;  /* 0x00000082b430723c */ /* 0x000fe80000041830 */
[----:B----4-:R-:W-:Y:S02]  /*62a0*/  IMAD.IADD R233, R229, 0x1, R184 ;  /* 0x00000001e5e97824 */ /* 0x010fe400078e02b8 */
[----:B--2---:R-:W-:Y:S02]  /*62b0*/  IMAD.IADD R231, R184, 0x1, R227 ;  /* 0x00000001b8e77824 */ /* 0x004fe400078e02e3 */
        /* <DEDUP_REMOVED lines=14> */
.L_x_2180:
[----:B------:R-:W-:Y:S04]  /*63a0*/  MOV R116, c[0x0][0x32c] ;  /* 0x0000cb0000747a02 */ /* 0x000fe80000000f00 */
[----:B------:R-:W-:Y:S11]  /*63b0*/  ISETP.NE.AND P0, PT, R116, 0x1, PT ;  /* 0x000000017400780c */ /* 0x000ff60003f05270 */
[----:B------:R-:W-:Y:S02]  /*63c0*/  @!UPT UIADD3 URZ, URZ, URZ, URZ ;  /* 0x0000003f3f3ff290 */ /* 0x000fe4000fffe03f */
[----:B------:R-:W-:Y:S05]  /*63d0*/  @P0 IMAD.HI.U32 R116, R184, c[0x0][0x330], RZ ;  /* 0x0000cc00b8740a27 */ /* 0x000fea00078e00ff */
[----:B------:R-:W-:Y:S02]  /*63e0*/  @P0 SHF.R.U32.HI R184, RZ, c[0x0][0x334], R116 ;  /* 0x0000cd00ffb80a19 */ /* 0x000fe40000011674 */
.L_x_2181:
[----:B------:R-:W-:Y:S05]  /*63f0*/  BSYNC B0 ;  /* 0x0000000000007941 */ /* 0x000fea0003800000 */
.L_x_2179:
[----:B------:R-:W-:Y:S04]  /*6400*/  IMAD.IADD R117, R244, 0x1, -R217 ;  /* 0x00000001f4757824 */ /* 0x000fe800078e0ad9 */
[----:B------:R-:W-:Y:S05]  /*6410*/  IMAD R184, R184, c[0x0][0x32c], R117 ;  /* 0x0000cb00b8b87a24 */ /* 0x000fea00078e0275 */
[----:B------:R-:W-:Y:S02]  /*6420*/  IADD3 R116, R184, c[0x0][0x32c], RZ ;  /* 0x0000cb00b8747a10 */ /* 0x000fe40007ffe0ff */
[----:B------:R-:W-:Y:S02]  /*6430*/  IMNMX R231, R231, R184, !PT ;  /* 0x000000b8e7e77217 */ /* 0x000fe40007800200 */
[----:B------:R-:W-:Y:S02]  /*6440*/  IMNMX R233, R233, R116, PT ;  /* 0x00000074e9e97217 */ /* 0x000fe40003800200 */
.L_x_2178:
        /* <DEDUP_REMOVED lines=157> */
.L_x_2184:
[----:B------:R-:W-:Y:S04]  /*6e20*/  MOV R0, c[0x0][0x32c] ;  /* 0x0000cb0000007a02 */ /* 0x000fe80000000f00 */
[----:B------:R-:W-:Y:S11]  /*6e30*/  ISETP.NE.AND P0, PT, R0, 0x1, PT ;  /* 0x000000010000780c */ /* 0x000ff60003f05270 */
[----:B------:R-:W-:Y:S02]  /*6e40*/  @!UPT UIADD3 URZ, URZ, URZ, URZ ;  /* 0x0000003f3f3ff290 */ /* 0x000fe4000fffe03f */
[----:B------:R-:W-:Y:S05]  /*6e50*/  @P0 IMAD.HI.U32 R0, R9, c[0x0][0x330], RZ ;  /* 0x0000cc0009000a27 */ /* 0x000fea00078e00ff */
[----:B------:R-:W-:Y:S02]  /*6e60*/  @P0 SHF.R.U32.HI R9, RZ, c[0x0][0x334], R0 ;  /* 0x0000cd00ff090a19 */ /* 0x000fe40000011600 */
.L_x_2185:
[----:B------:R-:W-:Y:S05]  /*6e70*/  BSYNC B0 ;  /* 0x0000000000007941 */ /* 0x000fea0003800000 */
.L_x_2183:
[----:B------:R-:W-:Y:S04]  /*6e80*/  IMAD.IADD R244, R244, 0x1, -R217 ;  /* 0x00000001f4f47824 */ /* 0x000fe800078e0ad9 */
[----:B------:R-:W-:Y:S05]  /*6e90*/  IMAD R244, R9, c[0x0][0x32c], R244 ;  /* 0x0000cb0009f47a24 */ /* 0x000fea00078e02f4 */
[----:B------:R-:W-:Y:S02]  /*6ea0*/  IADD3 R9, R244, c[0x0][0x32c], RZ ;  /* 0x0000cb00f4097a10 */ /* 0x000fe40007ffe0ff */
[----:B------:R-:W-:Y:S02]  /*6eb0*/  IMNMX R5, R5, R244, !PT ;  /* 0x000000f405057217 */ /* 0x000fe40007800200 */
[----:B------:R-:W-:Y:S02]  /*6ec0*/  IMNMX R4, R4, R9, PT ;  /* 0x0000000904047217 */ /* 0x000fe40003800200 */
.L_x_2182:
        /* <DEDUP_REMOVED lines=12> */
[----:B------:R-:W-:Y:S02]  /*6f90*/  ISETP.LT.OR P1, PT, R4, 0x5a, P1 ;  /* 0x0000005a0400780c */ /* 0x000fe40000f21670 */
        /* <DEDUP_REMOVED lines=24> */
[C---:B------:R-:W-:Y:S02]  /*7120*/  ISETP.GT.AND P0, PT, R5.reuse, 0x18, !P0 ;  /* 0x000000180500780c */ /* 0x040fe40004704270 */
        /* <DEDUP_REMOVED lines=509> */
.L_x_2177:
        /* <DEDUP_REMOVED lines=17> */
.L_x_2188:
[----:B------:R-:W-:-:S04]  /*9210*/  MOV R2, c[0x0][0x32c] ;  /* 0x0000cb0000027a02 */ /* 0x000fc80000000f00 */
[----:B------:R-:W-:-:S13]  /*9220*/  ISETP.NE.AND P0, PT, R2, 0x1, PT ;  /* 0x000000010200780c */ /* 0x000fda0003f05270 */
[----:B------:R-:W-:-:S05]  /*9230*/  @P0 IMAD.HI.U32 R2, R4, c[0x0][0x330], RZ ;  /* 0x0000cc0004020a27 */ /* 0x000fca00078e00ff */
[----:B------:R-:W-:-:S05]  /*9240*/  @P0 SHF.R.U32.HI R4, RZ, c[0x0][0x334], R2 ;  /* 0x0000cd00ff040a19 */ /* 0x000fca0000011602 */
.L_x_2189:
[----:B------:R-:W-:-:S05]  /*9250*/  IMAD R4, R4, c[0x0][0x32c], RZ ;  /* 0x0000cb0004047a24 */ /* 0x000fca00078e02ff */
[----:B------:R-:W-:-:S04]  /*9260*/  IMNMX R3, R3, R4, !PT ;  /* 0x0000000403037217 */ /* 0x000fc80007800200 */
.L_x_2187:
        /* <DEDUP_REMOVED lines=12> */
.L_x_2191:
        /* <DEDUP_REMOVED lines=659> */
.L_x_2190:
        /* <DEDUP_REMOVED lines=20> */
.L_x_2201:
        /* <DEDUP_REMOVED lines=8> */
[----:B------:R-:W-:Y:S04]  /*be20*/  IMAD.WIDE.U32 R28, R184, UR18, R186 ;  /* 0x00000012b81c7c25 */ /* 0x000fe8000f8e00ba */
[----:B------:R-:W-:Y:S01]  /*be30*/  IMAD.IADD R0, R31, 0x1, R29 ;  /* 0x000000011f007824 */ /* 0x000fe200078e021d */
[C---:B------:R-:W-:Y:S04]  /*be40*/  LEA R44, P0, R28.reuse, c[0x0][0x1f8], 0x1 ;  /* 0x00007e001c2c7a11 */ /* 0x040fe800078008ff */
[----:B------:R-:W-:Y:S02]  /*be50*/  LEA.HI.X R45, R28, c[0x0][0x1fc], R0, 0x1, P0 ;  /* 0x00007f001c2d7a11 */ /* 0x000fe400000f0c00 */
[----:B------:R-:W-:Y:S02]  /*be60*/  IADD3 R152, P0, R36, UR9, RZ ;  /* 0x0000000924987c10 */ /* 0x000fe4000ff1e0ff */
[----:B------:R-:W-:Y:S01]  /*be70*/  @P2 IADD3 R0, R184, -0x1, RZ ;  /* 0xffffffffb8002810 */ /* 0x000fe20007ffe0ff */
        /* <DEDUP_REMOVED lines=10> */
[----:B------:R-:W1:Y:S01]  /*bf20*/  LDSM.16.M88.4 R132, [R197] ;  /* 0x00000000c584783b */ /* 0x000e620000000200 */
[C---:B------:R-:W-:Y:S04]  /*bf30*/  HMMA.16816.F32.BF16 R8, R124.reuse, R10, RZ ;  /* 0x0000000a7c08723c */ /* 0x040fe800000418ff */
[----:B------:R-:W1:Y:S04]  /*bf40*/  LDSM.16.M88.4 R140, [R196] ;  /* 0x00000000c48c783b */ /* 0x000e680000000200 */
[C---:B--2---:R-:W-:Y:S01]  /*bf50*/  HMMA.16816.F32.BF16 R12, R124.reuse, R16, RZ ;  /* 0x000000107c0c723c */ /* 0x044fe200000418ff */
[----:B------:R-:W2:Y:S07]  /*bf60*/  LDSM.16.M88.4 R144, [R195] ;  /* 0x00000000c390783b */ /* 0x000eae0000000200 */
[C---:B------:R-:W-:Y:S08]  /*bf70*/  HMMA.16816.F32.BF16 R16, R124.reuse, R18, RZ ;  /* 0x000000127c10723c */ /* 0x040ff000000418ff */
[C---:B---3--:R-:W-:Y:S07]  /*bf80*/  HMMA.16816.F32.BF16 R20, R124.reuse, R24, RZ ;  /* 0x000000187c14723c */ /* 0x048fee00000418ff */
[----:B------:R-:W-:Y:S05]  /*bf90*/  IMAD.IADD R24, R39, 0x1, R31 ;  /* 0x0000000127187824 */ /* 0x000fea00078e021f */
[----:B------:R-:W-:Y:S02]  /*bfa0*/  LEA.HI.X R37, R38, c[0x0][0x1fc], R24, 0x1, P1 ;  /* 0x00007f0026257a11 */ /* 0x000fe400008f0c18 */
[C---:B------:R-:W-:Y:S01]  /*bfb0*/  HMMA.16816.F32.BF16 R24, R124.reuse, R26, RZ ;  /* 0x0000001a7c18723c */ /* 0x040fe200000418ff */
[C---:B------:R-:W-:Y:S02]  /*bfc0*/  IADD3 R160, P1, R152.reuse, UR9, RZ ;  /* 0x0000000998a07c10 */ /* 0x040fe4000ff3e0ff */
[----:B------:R-:W-:Y:S01]  /*bfd0*/  @!PT LDS RZ, [RZ] ;  /* 0x00000000fffff984 */ /* 0x000fe20000000800 */
[----:B------:R-:W-:Y:S01]  /*bfe0*/  @!PT LDS RZ, [RZ] ;  /* 0x00000000fffff984 */ /* 0x000fe20000000800 */
[----:B------:R-:W-:Y:S01]  /*bff0*/  @!PT LDS RZ, [RZ] ;  /* 0x00000000fffff984 */ /* 0x000fe20000000800 */
[----:B------:R5:W-:Y:S01]  /*c000*/  LDGSTS.E.BYPASS.LTC128B.128 [R209+0x100], [R36.64], !P6 ;  /* 0x0010000024d17fae */ /* 0x000be2000f101d4a */
[----:B------:R-:W-:Y:S02]  /*c010*/  IADD3.X R153, R37, UR12, RZ, P0, !PT ;  /* 0x0000000c25997c10 */ /* 0x000fe400087fe4ff */
[----:B------:R-:W-:Y:S02]  /*c020*/  IADD3 R154, P0, R152, UR16, RZ ;  /* 0x00000010989a7c10 */ /* 0x000fe4000ff1e0ff */
[C---:B----4-:R-:W-:Y:S01]  /*c030*/  HMMA.16816.F32.BF16 R28, R124.reuse, R32, RZ ;  /* 0x000000207c1c723c */ /* 0x050fe200000418ff */
[----:B------:R3:W-:Y:S03]  /*c040*/  LDGSTS.E.BYPASS.LTC128B.128 [R209+0x3100], [R44.64], !P5 ;  /* 0x031000002cd17fae */ /* 0x0007e6000e901d4a */
[C---:B------:R-:W-:Y:S02]  /*c050*/  IADD3.X R161, R153.reuse, UR12, RZ, P1, !PT ;  /* 0x0000000c99a17c10 */ /* 0x040fe40008ffe4ff */
[----:B------:R4:W-:Y:S01]  /*c060*/  LDGSTS.E.BYPASS.LTC128B.128 [R209+0x1100], [R152.64], !P6 ;  /* 0x0110000098d17fae */ /* 0x0009e2000f101d4a */
[----:B------:R-:W-:Y:S01]  /*c070*/  IADD3.X R155, R153, UR4, RZ, P0, !PT ;  /* 0x00000004999b7c10 */ /* 0x000fe200087fe4ff */
[C---:B------:R-:W-:Y:S03]  /*c080*/  HMMA.16816.F32.BF16 R32, R124.reuse, R34, RZ ;  /* 0x000000227c20723c */ /* 0x040fe600000418ff */
[----:B------:R4:W-:Y:S05]  /*c090*/  LDGSTS.E.BYPASS.LTC128B.128 [R209+0x4100], [R152.64+0x80], !P5 ;  /* 0x0410008098d17fae */ /* 0x0009ea000e901d4a */
[----:B------:R1:W-:Y:S05]  /*c0a0*/  LDGSTS.E.BYPASS.LTC128B.128 [R209+0x2100], [R160.64], !P6 ;  /* 0x02100000a0d17fae */ /* 0x0003ea000f101d4a */
[----:B------:R4:W-:Y:S01]  /*c0b0*/  LDGSTS.E.BYPASS.LTC128B.128 [R209+0x5100], [R154.64], !P5 ;  /* 0x051000009ad17fae */ /* 0x0009e2000e901d4a */
[C---:B-----5:R-:W-:Y:S04]  /*c0c0*/  HMMA.16816.F32.BF16 R36, R124.reuse, R40, RZ ;  /* 0x000000287c24723c */ /* 0x060fe800000418ff */
[----:B------:R-:W5:Y:S04]  /*c0d0*/  LDSM.16.M88.4 R148, [R203+0x8100] ;  /* 0x00810000cb94783b */ /* 0x000f680000000200 */
[C---:B------:R-:W-:Y:S01]  /*c0e0*/  HMMA.16816.F32.BF16 R40, R124.reuse, R42, RZ ;  /* 0x0000002a7c28723c */ /* 0x040fe200000418ff */
[----:B------:R-:W0:Y:S07]  /*c0f0*/  LDGDEPBAR ;  /* 0x00000000000079af */ /* 0x000e2e0000000000 */
[C---:B---3--:R-:W-:Y:S01]  /*c100*/  HMMA.16816.F32.BF16 R44, R124.reuse, R48, RZ ;  /* 0x000000307c2c723c */ /* 0x048fe200000418ff */
[----:B-1----:R-:W-:Y:S07]  /*c110*/  LDSM.16.M88.4 R160, [R206+0xb900] ;  /* 0x00b90000cea0783b */ /* 0x002fee0000000200 */
[----:B------:R-:W-:Y:S01]  /*c120*/  HMMA.16816.F32.BF16 R48, R124, R50, RZ ;  /* 0x000000327c30723c */ /* 0x000fe200000418ff */
[----:B----4-:R-:W-:Y:S07]  /*c130*/  LDSM.16.M88.4 R152, [R206+0xb100] ;  /* 0x00b10000ce98783b */ /* 0x010fee0000000200 */
        /* <DEDUP_REMOVED lines=9> */
[C---:B------:R-:W-:Y:S08]  /*c1d0*/  HMMA.16816.F32.BF16 R28, R136.reuse, R132, R28 ;  /* 0x00000084881c723c */ /* 0x040ff0000004181c */
[C---:B------:R-:W-:Y:S01]  /*c1e0*/  HMMA.16816.F32.BF16 R32, R136.reuse, R134, R32 ;  /* 0x000000868820723c */ /* 0x040fe20000041820 */
[----:B------:R-:W1:Y:S07]  /*c1f0*/  LDSM.16.M88.4 R132, [R203+0xa100] ;  /* 0x00a10000cb84783b */ /* 0x000e6e0000000200 */
[C---:B------:R-:W-:Y:S08]  /*c200*/  HMMA.16816.F32.BF16 R36, R136.reuse, R140, R36 ;  /* 0x0000008c8824723c */ /* 0x040ff00000041824 */
[C---:B------:R-:W-:Y:S01]  /*c210*/  HMMA.16816.F32.BF16 R40, R136.reuse, R142, R40 ;  /* 0x0000008e8828723c */ /* 0x040fe20000041828 */
[----:B------:R-:W3:Y:S07]  /*c220*/  LDSM.16.M88.4 R140, [R203+0xa900] ;  /* 0x00a90000cb8c783b */ /* 0x000eee0000000200 */
[C---:B--2---:R-:W-:Y:S08]  /*c230*/  HMMA.16816.F32.BF16 R44, R136.reuse, R144, R44 ;  /* 0x00000090882c723c */ /* 0x044ff0000004182c */
[----:B------:R-:W-:Y:S01]  /*c240*/  HMMA.16816.F32.BF16 R48, R136, R146, R48 ;  /* 0x000000928830723c */ /* 0x000fe20000041830 */
[----:B------:R-:W-:Y:S07]  /*c250*/  LDSM.16.M88.4 R144, [R194+0x800] ;  /* 0x00080000c290783b */ /* 0x000fee0000000200 */
[C---:B-----5:R-:W-:Y:S08]  /*c260*/  HMMA.16816.F32.BF16 R4, R156.reuse, R148, R4 ;  /* 0x000000949c04723c */ /* 0x060ff00000041804 */
[C---:B------:R-:W-:Y:S01]  /*c270*/  HMMA.16816.F32.BF16 R8, R156.reuse, R150, R8 ;  /* 0x000000969c08723c */ /* 0x040fe20000041808 */
[----:B------:R-:W-:Y:S07]  /*c280*/  LDSM.16.M88.4 R148, [R194+0x2800] ;  /* 0x00280000c294783b */ /* 0x000fee0000000200 */
[C---:B-1----:R-:W-:Y:S08]  /*c290*/  HMMA.16816.F32.BF16 R12, R156.reuse, R116, R12 ;  /* 0x000000749c0c723c */ /* 0x042ff0000004180c */
[C---:B------:R-:W-:Y:S01]  /*c2a0*/  HMMA.16816.F32.BF16 R16, R156.reuse, R118, R16 ;  /* 0x000000769c10723c */ /* 0x040fe20000041810 */
[----:B------:R-:W1:Y:S07]  /*c2b0*/  LDSM.16.M88.4 R116, [R194] ;  /* 0x00000000c274783b */ /* 0x000e6e0000000200 */
[C---:B---3--:R-:W-:Y:S08]  /*c2c0*/  HMMA.16816.F32.BF16 R20, R156.reuse, R120, R20 ;  /* 0x000000789c14723c */ /* 0x048ff00000041814 */
[C---:B------:R-:W-:Y:S01]  /*c2d0*/  HMMA.16816.F32.BF16 R24, R156.reuse, R122, R24 ;  /* 0x0000007a9c18723c */ /* 0x040fe20000041818 */
[----:B------:R-:W2:Y:S07]  /*c2e0*/  LDSM.16.M88.4 R120, [R194+0x1000] ;  /* 0x00100000c278783b */ /* 0x000eae0000000200 */
[C---:B----4-:R-:W-:Y:S08]  /*c2f0*/  HMMA.16816.F32.BF16 R28, R156.reuse, R128, R28 ;  /* 0x000000809c1c723c */ /* 0x050ff0000004181c */
        /* <DEDUP_REMOVED lines=13> */
[----:B------:R-:W-:Y:S07]  /*c3d0*/  LDSM.16.M88.4 R144, [R188] ;  /* 0x00000000bc90783b */ /* 0x000fee0000000200 */
[C---:B--2---:R-:W-:Y:S08]  /*c3e0*/  HMMA.16816.F32.BF16 R20, R164.reuse, R120, R20 ;  /* 0x00000078a414723c */ /* 0x044ff00000041814 */
[C---:B------:R-:W-:Y:S01]  /*c3f0*/  HMMA.16816.F32.BF16 R24, R164.reuse, R122, R24 ;  /* 0x0000007aa418723c */ /* 0x040fe20000041818 */
[----:B------:R-:W2:Y:S07]  /*c400*/  LDSM.16.M88.4 R120, [R206+0xc900] ;  /* 0x00c90000ce78783b */ /* 0x000eae0000000200 */
[C---:B---3--:R-:W-:Y:S08]  /*c410*/  HMMA.16816.F32.BF16 R28, R164.reuse, R128, R28 ;  /* 0x00000080a41c723c */ /* 0x048ff0000004181c */
[C---:B------:R-:W-:Y:S01]  /*c420*/  HMMA.16816.F32.BF16 R32, R164.reuse, R130, R32 ;  /* 0x00000082a420723c */ /* 0x040fe20000041820 */
[----:B------:R-:W3:Y:S07]  /*c430*/  LDSM.16.M88.4 R128, [R206+0xd900] ;  /* 0x00d90000ce80783b */ /* 0x000eee0000000200 */
[C---:B----4-:R-:W-:Y:S08]  /*c440*/  HMMA.16816.F32.BF16 R36, R164.reuse, R132, R36 ;  /* 0x00000084a424723c */ /* 0x050ff00000041824 */
        /* <DEDUP_REMOVED lines=13> */
[----:B------:R-:W1:Y:S07]  /*c520*/  LDSM.16.M88.4 R116, [R192] ;  /* 0x00000000c074783b */ /* 0x000e6e0000000200 */
[C---:B--2---:R-:W-:Y:S08]  /*c530*/  HMMA.16816.F32.BF16 R28, R168.reuse, R120, R28 ;  /* 0x00000078a81c723c */ /* 0x044ff0000004181c */
[C---:B------:R-:W-:Y:S01]  /*c540*/  HMMA.16816.F32.BF16 R32, R168.reuse, R122, R32 ;  /* 0x0000007aa820723c */ /* 0x040fe20000041820 */
[----:B------:R-:W2:Y:S07]  /*c550*/  LDSM.16.M88.4 R120, [R191] ;  /* 0x00000000bf78783b */ /* 0x000eae0000000200 */
[C---:B------:R-:W-:Y:S08]  /*c560*/  HMMA.16816.F32.BF16 R36, R168.reuse, R140, R36 ;  /* 0x0000008ca824723c */ /* 0x040ff00000041824 */
[C---:B------:R-:W-:Y:S01]  /*c570*/  HMMA.16816.F32.BF16 R40, R168.reuse, R142, R40 ;  /* 0x0000008ea828723c */ /* 0x040fe20000041828 */
[----:B------:R-:W5:Y:S07]  /*c580*/  LDSM.16.M88.4 R140, [R190] ;  /* 0x00000000be8c783b */ /* 0x000f6e0000000200 */
[C---:B---3--:R-:W-:Y:S08]  /*c590*/  HMMA.16816.F32.BF16 R44, R168.reuse, R128, R44 ;  /* 0x00000080a82c723c */ /* 0x048ff0000004182c */
[----:B------:R-:W-:Y:S01]  /*c5a0*/  HMMA.16816.F32.BF16 R48, R168, R130, R48 ;  /* 0x00000082a830723c */ /* 0x000fe20000041830 */
[----:B------:R-:W3:Y:S07]  /*c5b0*/  LDSM.16.M88.4 R128, [R189] ;  /* 0x00000000bd80783b */ /* 0x000eee0000000200 */
[C---:B----4-:R-:W-:Y:S08]  /*c5c0*/  HMMA.16816.F32.BF16 R4, R172.reuse, R132, R4 ;  /* 0x00000084ac04723c */ /* 0x050ff00000041804 */
[C---:B------:R-:W-:Y:S01]  /*c5d0*/  HMMA.16816.F32.BF16 R8, R172.reuse, R134, R8 ;  /* 0x00000086ac08723c */ /* 0x040fe20000041808 */
[----:B------:R-:W4:Y:S07]  /*c5e0*/  LDSM.16.M88.4 R132, [R203+0xb100] ;  /* 0x00b10000cb84783b */ /* 0x000f2e0000000200 */
[C---:B-1----:R-:W-:Y:S08]  /*c5f0*/  HMMA.16816.F32.BF16 R12, R172.reuse, R116, R12 ;  /* 0x00000074ac0c723c */ /* 0x042ff0000004180c */
[C---:B------:R-:W-:Y:S01]  /*c600*/  HMMA.16816.F32.BF16 R16, R172.reuse, R118, R16 ;  /* 0x00000076ac10723c */ /* 0x040fe20000041810 */
[----:B------:R-:W1:Y:S07]  /*c610*/  LDSM.16.M88.4 R116, [R203+0xb900] ;  /* 0x00b90000cb74783b */ /* 0x000e6e0000000200 */
[C---:B--2---:R-:W-:Y:S08]  /*c620*/  HMMA.16816.F32.BF16 R20, R172.reuse, R120, R20 ;  /* 0x00000078ac14723c */ /* 0x044ff00000041814 */
[C---:B------:R-:W-:Y:S01]  /*c630*/  HMMA.16816.F32.BF16 R24, R172.reuse, R122, R24 ;  /* 0x0000007aac18723c */ /* 0x040fe20000041818 */
[----:B------:R-:W2:Y:S07]  /*c640*/  LDSM.16.M88.4 R120, [R203+0xc100] ;  /* 0x00c10000cb78783b */ /* 0x000eae0000000200 */
[C---:B-----5:R-:W-:Y:S08]  /*c650*/  HMMA.16816.F32.BF16 R28, R172.reuse, R140, R28 ;  /* 0x0000008cac1c723c */ /* 0x060ff0000004181c */
[C---:B------:R-:W-:Y:S01]  /*c660*/  HMMA.16816.F32.BF16 R32, R172.reuse, R142, R32 ;  /* 0x0000008eac20723c */ /* 0x040fe20000041820 */
[----:B------:R-:W-:Y:S07]  /*c670*/  LDSM.16.M88.4 R140, [R194+0x3800] ;  /* 0x00380000c28c783b */ /* 0x000fee0000000200 */
[C---:B---3--:R-:W-:Y:S08]  /*c680*/  HMMA.16816.F32.BF16 R36, R172.reuse, R128, R36 ;  /* 0x00000080ac24723c */ /* 0x048ff00000041824 */
[C---:B------:R-:W-:Y:S01]  /*c690*/  HMMA.16816.F32.BF16 R40, R172.reuse, R130, R40 ;  /* 0x00000082ac28723c */ /* 0x040fe20000041828 */
[----:B------:R-:W3:Y:S07]  /*c6a0*/  LDSM.16.M88.4 R128, [R194+0x3000] ;  /* 0x00300000c280783b */ /* 0x000eee0000000200 */
[C---:B------:R-:W-:Y:S08]  /*c6b0*/  HMMA.16816.F32.BF16 R44, R172.reuse, R144, R44 ;  /* 0x00000090ac2c723c */ /* 0x040ff0000004182c */
[----:B------:R-:W-:Y:S08]  /*c6c0*/  HMMA.16816.F32.BF16 R48, R172, R146, R48 ;  /* 0x00000092ac30723c */ /* 0x000ff00000041830 */
[C---:B----4-:R-:W-:Y:S07]  /*c6d0*/  HMMA.16816.F32.BF16 R4, R176.reuse, R132, R4 ;  /* 0x00000084b004723c */ /* 0x050fee0000041804 */
[----:B------:R-:W-:Y:S01]  /*c6e0*/  @P2 IMAD.MOV.U32 R132, RZ, RZ, R212 ;  /* 0x000000ffff842224 */ /* 0x000fe200078e00d4 */
[C---:B------:R-:W-:Y:S04]  /*c6f0*/  HMMA.16816.F32.BF16 R8, R176.reuse, R134, R8 ;  /* 0x00000086b008723c */ /* 0x040fe80000041808 */
[----:B------:R-:W-:Y:S03]  /*c700*/  @P2 SHF.R.S32.HI R133, RZ, 0x1f, R0 ;  /* 0x0000001fff852819 */ /* 0x000fe60000011400 */
[C---:B------:R-:W-:Y:S01]  /*c710*/  @P2 IMAD.WIDE.U32 R134, R0.reuse, c[0x0][0x1e0], RZ ;  /* 0x0000780000862a25 */ /* 0x040fe200078e00ff */
[C---:B-1----:R-:W-:Y:S04]  /*c720*/  HMMA.16816.F32.BF16 R12, R176.reuse, R116, R12 ;  /* 0x00000074b00c723c */ /* 0x042fe8000004180c */
[----:B------:R-:W-:Y:S04]  /*c730*/  @P2 IMAD R133, R133, c[0x0][0x1e0], RZ ;  /* 0x0000780085852a24 */ /* 0x000fe800078e02ff */
[C---:B------:R-:W-:Y:S01]  /*c740*/  HMMA.16816.F32.BF16 R16, R176.reuse, R118, R16 ;  /* 0x00000076b010723c */ /* 0x040fe20000041810 */
[----:B------:R-:W1:Y:S03]  /*c750*/  LDSM.16.M88.4 R116, [R194+0x4000] ;  /* 0x00400000c274783b */ /* 0x000e660000000200 */
[----:B------:R-:W-:Y:S04]  /*c760*/  @P2 IMAD R133, R0, c[0x0][0x1e4], R133 ;  /* 0x0000790000852a24 */ /* 0x000fe800078e0285 */
[C---:B--2---:R-:W-:Y:S04]  /*c770*/  HMMA.16816.F32.BF16 R20, R176.reuse, R120, R20 ;  /* 0x00000078b014723c */ /* 0x044fe80000041814 */
[----:B------:R-:W-:Y:S02]  /*c780*/  @P2 IMAD.IADD R0, R135, 0x1, R133 ;  /* 0x0000000187002824 */ /* 0x000fe400078e0285 */
[----:B------:R-:W-:Y:S02]  /*c790*/  @P2 IMAD.MOV.U32 R133, RZ, RZ, R215 ;  /* 0x000000ffff852224 */ /* 0x000fe400078e00d7 */
[C---:B------:R-:W-:Y:S01]  /*c7a0*/  HMMA.16816.F32.BF16 R24, R176.reuse, R122, R24 ;  /* 0x0000007ab018723c */ /* 0x040fe20000041818 */
[----:B------:R-:W2:Y:S03]  /*c7b0*/  LDSM.16.M88.4 R120, [R194+0x4800] ;  /* 0x00480000c278783b */ /* 0x000ea60000000200 */
[----:B------:R-:W-:Y:S04]  /*c7c0*/  @P2 IMAD.WIDE.U32 R134, R134, 0x60, R132 ;  /* 0x0000006086862825 */ /* 0x000fe800078e0084 */
[C---:B------:R-:W-:Y:S04]  /*c7d0*/  HMMA.16816.F32.BF16 R28, R176.reuse, R148, R28 ;  /* 0x00000094b01c723c */ /* 0x040fe8000004181c */
[----:B------:R-:W-:Y:S04]  /*c7e0*/  @P2 IMAD R0, R0, 0x60, RZ ;  /* 0x0000006000002824 */ /* 0x000fe800078e02ff */
[C---:B------:R-:W-:Y:S08]  /*c7f0*/  HMMA.16816.F32.BF16 R32, R176.reuse, R150, R32 ;  /* 0x00000096b020723c */ /* 0x040ff00000041820 */
[C---:B------:R-:W-:Y:S08]  /*c800*/  HMMA.16816.F32.BF16 R36, R176.reuse, R152, R36 ;  /* 0x00000098b024723c */ /* 0x040ff00000041824 */
[C---:B------:R-:W-:Y:S08]  /*c810*/  HMMA.16816.F32.BF16 R40, R176.reuse, R154, R40 ;  /* 0x0000009ab028723c */ /* 0x040ff00000041828 */
[C---:B------:R-:W-:Y:S08]  /*c820*/  HMMA.16816.F32.BF16 R44, R176.reuse, R160, R44 ;  /* 0x000000a0b02c723c */ /* 0x040ff0000004182c */
[----:B------:R-:W-:Y:S08]  /*c830*/  HMMA.16816.F32.BF16 R48, R176, R162, R48 ;  /* 0x000000a2b030723c */ /* 0x000ff00000041830 */
[C---:B---3--:R-:W-:Y:S08]  /*c840*/  HMMA.16816.F32.BF16 R4, R180.reuse, R128, R4 ;  /* 0x00000080b404723c */ /* 0x048ff00000041804 */
[C---:B------:R-:W-:Y:S01]  /*c850*/  HMMA.16816.F32.BF16 R8, R180.reuse, R130, R8 ;  /* 0x00000082b408723c */ /* 0x040fe20000041808 */
[----:B------:R-:W3:Y:S07]  /*c860*/  LDSM.16.M88.4 R128, [R194+0x5000] ;  /* 0x00500000c280783b */ /* 0x000eee0000000200 */
[C---:B------:R-:W-:Y:S08]  /*c870*/  HMMA.16816.F32.BF16 R12, R180.reuse, R140, R12 ;  /* 0x0000008cb40c723c */ /* 0x040ff0000004180c */
[C---:B------:R-:W-:Y:S08]  /*c880*/  HMMA.16816.F32.BF16 R16, R180.reuse, R142, R16 ;  /* 0x0000008eb410723c */ /* 0x040ff00000041810 */
[C---:B-1----:R-:W-:Y:S08]  /*c890*/  HMMA.16816.F32.BF16 R20, R180.reuse, R116, R20 ;  /* 0x00000074b414723c */ /* 0x042ff00000041814 */
[C---:B------:R-:W-:Y:S01]  /*c8a0*/  HMMA.16816.F32.BF16 R24, R180.reuse, R118, R24 ;  /* 0x00000076b418723c */ /* 0x040fe20000041818 */
[----:B------:R-:W1:Y:S01]  /*c8b0*/  LDSM.16.M88.4 R116, [R194+0x5800] ;  /* 0x00580000c274783b */ /* 0x000e620000000200 */
[----:B------:R-:W-:Y:S04]  /*c8c0*/  DEPBAR.LE SB0, 0x0 ;  /* 0x000080000000791a */ /* 0x000fe80000000000 */
[----:B------:R-:W-:Y:S02]  /*c8d0*/  BAR.SYNC.DEFER_BLOCKING 0x0 ;  /* 0x0000000000007b1d */ /* 0x000fe40000010000 */
[C---:B--2---:R-:W-:Y:S07]  /*c8e0*/  HMMA.16816.F32.BF16 R28, R180.reuse, R120, R28 ;  /* 0x00000078b41c723c */ /* 0x044fee000004181c */
[----:B------:R-:W-:Y:S01]  /*c8f0*/  @P2 IMAD.IADD R121, R135, 0x1, R0 ;  /* 0x0000000187792824 */ /* 0x000fe200078e0200 */
[C---:B------:R-:W-:Y:S04]  /*c900*/  HMMA.16816.F32.BF16 R32, R180.reuse, R122, R32 ;  /* 0x0000007ab420723c */ /* 0x040fe80000041820 */
[C---:B------:R-:W-:Y:S01]  /*c910*/  @P2 IMAD.SHL.U32 R120, R134.reuse, 0x2, RZ ;  /* 0x0000000286782824 */ /* 0x040fe200078e00ff */
[----:B------:R-:W-:Y:S03]  /*c920*/  @P2 SHF.L.U64.HI R0, R134, 0x1, R121 ;  /* 0x0000000186002819 */ /* 0x000fe60000010279 */
[C---:B---3--:R-:W-:Y:S04]  /*c930*/  HMMA.16816.F32.BF16 R36, R180.reuse, R128, R36 ;  /* 0x00000080b424723c */ /* 0x048fe80000041824 */
[C---:B------:R-:W-:Y:S02]  /*c940*/  @P2 IADD3 R122, P0, R120.reuse, c[0x0][0x1c8], RZ ;  /* 0x00007200787a2a10 */ /* 0x040fe40007f1e0ff */
[----:B------:R-:W-:Y:S02]  /*c950*/  @P2 IADD3 R120, P1, R120, 0x80, RZ ;  /* 0x0000008078782810 */ /* 0x000fe40007f3e0ff */
[C---:B------:R-:W-:Y:S04]  /*c960*/  HMMA.16816.F32.BF16 R40, R180.reuse, R130, R40 ;  /* 0x00000082b428723c */ /* 0x040fe80000041828 */
[----:B------:R-:W-:Y:S02]  /*c970*/  @P2 IADD3.X R123, R0, c[0x0][0x1cc], RZ, P0, !PT ;  /* 0x00007300007b2a10 */ /* 0x000fe400007fe4ff */
[----:B------:R-:W-:Y:S03]  /*c980*/  @P2 IADD3 R120, P0, R120, c[0x0][0x1c8], RZ ;  /* 0x0000720078782a10 */ /* 0x000fe60007f1e0ff */
[----:B------:R-:W-:Y:S01]  /*c990*/  @!PT LDS RZ, [RZ] ;  /* 0x00000000fffff984 */ /* 0x000fe20000000800 */
[----:B------:R-:W-:Y:S01]  /*c9a0*/  @!PT LDS RZ, [RZ] ;  /* 0x00000000fffff984 */ /* 0x000fe20000000800 */
[----:B------:R-:W-:Y:S01]  /*c9b0*/  @!PT LDS RZ, [RZ] ;  /* 0x00000000fffff984 */ /* 0x000fe20000000800 */
[----:B------:R2:W-:Y:S01]  /*c9c0*/  @P2 LDGSTS.E.BYPASS.LTC128B.128 [R209+0x8100], [R122.64], !P6 ;  /* 0x081000007ad12fae */ /* 0x0005e2000f101d4a */
[C---:B-1----:R-:W-:Y:S03]  /*c9d0*/  HMMA.16816.F32.BF16 R44, R180.reuse, R116, R44 ;  /* 0x00000074b42c723c */ /* 0x042fe6000004182c */
[----:B------:R-:W-:Y:S01]  /*c9e0*/  @P2 IADD3.X R121, RZ, c[0x0][0x1cc], R0, P0, P1 ;  /* 0x00007300ff792a10 */ /* 0x000fe200007e2400 */
[----:B------:R-:W-:Y:S01]  /*c9f0*/  IMAD.MOV.U32 R0, RZ, RZ, R216 ;  /* 0x000000ffff007224 */ /* 0x000fe200078e00d8 */
[----:B------:R-:W-:Y:S02]  /*ca00*/  @P2 IADD3 R130, P0, R122, UR15, RZ ;  /* 0x0000000f7a822c10 */ /* 0x000fe4000ff1e0ff */
[----:B------:R-:W-:Y:S01]  /*ca10*/  @P4 SHF.R.U32.HI R0, RZ, c[0x0][0x2cc], R185 ;  /* 0x0000b300ff004a19 */ /* 0x000fe200000116b9 */
[----:B------:R1:W-:Y:S01]  /*ca20*/  @P2 LDGSTS.E.BYPASS.LTC128B.128 [R209+0xb100], [R120.64], !P5 ;  /* 0x0b10000078d12fae */ /* 0x0003e2000e901d4a */
[----:B------:R-:W-:Y:S01]  /*ca30*/  @P2 IADD3.X R131, R123, UR13, RZ, P0, !PT ;  /* 0x0000000d7b832c10 */ /* 0x000fe200087fe4ff */
[----:B------:R-:W-:Y:S03]  /*ca40*/  HMMA.16816.F32.BF16 R48, R180, R118, R48 ;  /* 0x00000076b430723c */ /* 0x000fe60000041830 */
[----:B------:R-:W3:Y:S01]  /*ca50*/  SHFL.IDX PT, R128, R0, RZ, 0x1c1f ;  /* 0x001c1fff00807589 */ /* 0x000ee200000e0000 */
[----:B------:R-:W-:Y:S01]  /*ca60*/  @P2 IADD3 R132, P1, R130, UR15, RZ ;  /* 0x0000000f82842c10 */ /* 0x000fe2000ff3e0ff */
[----:B------:R-:W-:Y:S01]  /*ca70*/  IMAD R116, R184, -0x60, RZ ;  /* 0xffffffa0b8747824 */ /* 0x000fe200078e02ff */
[----:B------:R-:W-:Y:S02]  /*ca80*/  @P2 IADD3 R134, P0, R130, UR6, RZ ;  /* 0x0000000682862c10 */ /* 0x000fe4000ff1e0ff */
[----:B------:R4:W-:Y:S01]  /*ca90*/  @P2 LDGSTS.E.BYPASS.LTC128B.128 [R209+0x9100], [R130.64], !P6 ;  /* 0x0910000082d12fae */ /* 0x0009e2000f101d4a */
[C---:B------:R-:W-:Y:S03]  /*caa0*/  @P2 IADD3.X R133, R131.reuse, UR13, RZ, P1, !PT ;  /* 0x0000000d83852c10 */ /* 0x040fe60008ffe4ff */
[----:B------:R-:W-:Y:S01]  /*cab0*/  @P2 IADD3.X R135, R131, UR8, RZ, P0, !PT ;  /* 0x0000000883872c10 */ /* 0x000fe200087fe4ff */
[----:B------:R4:W-:Y:S01]  /*cac0*/  @P2 LDGSTS.E.BYPASS.LTC128B.128 [R209+0xc100], [R130.64+0x80], !P5 ;  /* 0x0c10008082d12fae */ /* 0x0009e2000e901d4a */
[----:B------:R-:W-:Y:S01]  /*cad0*/  IADD3 R119, -R217, 0x1, R116 ;  /* 0x00000001d9777810 */ /* 0x000fe20007ffe174 */
[----:B------:R-:W-:Y:S03]  /*cae0*/  IMAD.IADD R117, R116, 0x1, -R217 ;  /* 0x0000000174757824 */ /* 0x000fe600078e0ad9 */
[----:B------:R1:W-:Y:S01]  /*caf0*/  @P2 LDGSTS.E.BYPASS.LTC128B.128 [R209+0xa100], [R132.64], !P6 ;  /* 0x0a10000084d12fae */ /* 0x0003e2000f101d4a */
[----:B------:R-:W-:Y:S04]  /*cb00*/  IADD3 R119, -R211, R119, R208 ;  /* 0x00000077d3777210 */ /* 0x000fe80007ffe1d0 */
[----:B------:R1:W-:Y:S01]  /*cb10*/  @P2 LDGSTS.E.BYPASS.LTC128B.128 [R209+0xd100], [R134.64], !P5 ;  /* 0x0d10000086d12fae */ /* 0x0003e2000e901d4a */
[C---:B--2---:R-:W-:Y:S02]  /*cb20*/  IADD3 R123, R119.reuse, c[0x0][0x328], RZ ;  /* 0x0000ca00777b7a10 */ /* 0x044fe40007ffe0ff */
[----:B------:R-:W-:Y:S02]  /*cb30*/  IADD3 R119, R119, UR7, RZ ;  /* 0x0000000777777c10 */ /* 0x000fe4000fffe0ff */
[----:B------:R-:W0:Y:S03]  /*cb40*/  LDGDEPBAR ;  /* 0x00000000000079af */ /* 0x000e260000000000 */
[--C-:B---3--:R-:W-:Y:S02]  /*cb50*/  IMAD.IADD R129, R119, 0x1, R128.reuse ;  /* 0x0000000177817824 */ /* 0x108fe400078e0280 */
[----:B----4-:R-:W-:Y:S01]  /*cb60*/  IMAD.IADD R131, R123, 0x1, R128 ;  /* 0x000000017b837824 */ /* 0x010fe200078e0280 */
        /* <DEDUP_REMOVED lines=14> */
.L_x_2195:
[----:B------:R-:W-:Y:S04]  /*cc50*/  MOV R118, c[0x0][0x32c] ;  /* 0x0000cb0000767a02 */ /* 0x000fe80000000f00 */
[----:B------:R-:W-:Y:S11]  /*cc60*/  ISETP.NE.AND P0, PT, R118, 0x1, PT ;  /* 0x000000017600780c */ /* 0x000ff60003f05270 */
[----:B------:R-:W-:Y:S02]  /*cc70*/  @!UPT UIADD3 URZ, URZ, URZ, URZ ;  /* 0x0000003f3f3ff290 */ /* 0x000fe4000fffe03f */
[----:B------:R-:W-:Y:S05]  /*cc80*/  @P0 IMAD.HI.U32 R118, R128, c[0x0][0x330], RZ ;  /* 0x0000cc0080760a27 */ /* 0x000fea00078e00ff */
[----:B------:R-:W-:Y:S02]  /*cc90*/  @P0 SHF.R.U32.HI R128, RZ, c[0x0][0x334], R118 ;  /* 0x0000cd00ff800a19 */ /* 0x000fe40000011676 */
.L_x_2196:
[----:B------:R-:W-:Y:S05]  /*cca0*/  BSYNC B0 ;  /* 0x0000000000007941 */ /* 0x000fea0003800000 */
.L_x_2194:
[----:B------:R-:W-:Y:S05]  /*ccb0*/  IMAD R128, R128, c[0x0][0x32c], R117 ;  /* 0x0000cb0080807a24 */ /* 0x000fea00078e0275 */
[----:B------:R-:W-:Y:S02]  /*ccc0*/  IADD3 R118, R128, c[0x0][0x32c], RZ ;  /* 0x0000cb0080767a10 */ /* 0x000fe40007ffe0ff */
[----:B------:R-:W-:Y:S02]  /*ccd0*/  IMNMX R129, R129, R128, !PT ;  /* 0x0000008081817217 */ /* 0x000fe40007800200 */
[----:B------:R-:W-:Y:S02]  /*cce0*/  IMNMX R131, R131, R118, PT ;  /* 0x0000007683837217 */ /* 0x000fe40003800200 */
.L_x_2193:
[C---:B------:R-:W-:Y:S01]  /*ccf0*/  ISETP.GE.AND P0, PT, R116.reuse, 0x2, PT ;  /* 0x000000027400780c */ /* 0x040fe20003f06270 */
[----:B------:R-:W2:Y:S01]  /*cd00*/  SHFL.IDX PT, R0, R0, 0x1, 0x1c1f ;  /* 0x003c1f0000007f89 */ /* 0x000ea200000e0000 */
        /* <DEDUP_REMOVED lines=9> */
[----:B------:R-:W-:Y:S01]  /*cda0*/  ISETP.GT.AND P0, PT, R129, 0x8, !P1 ;  /* 0x000000088100780c */ /* 0x000fe20004f04270 */
[--C-:B--2---:R-:W-:Y:S01]  /*cdb0*/  IMAD.IADD R123, R123, 0x1, R0.reuse ;  /* 0x000000017b7b7824 */ /* 0x104fe200078e0200 */
        /* <DEDUP_REMOVED lines=144> */
.L_x_2199:
[----:B------:R-:W-:Y:S04]  /*d6c0*/  MOV R0, c[0x0][0x32c] ;  /* 0x0000cb0000007a02 */ /* 0x000fe80000000f00 */
[----:B------:R-:W-:Y:S11]  /*d6d0*/  ISETP.NE.AND P0, PT, R0, 0x1, PT ;  /* 0x000000010000780c */ /* 0x000ff60003f05270 */
[----:B------:R-:W-:Y:S02]  /*d6e0*/  @!UPT UIADD3 URZ, URZ, URZ, URZ ;  /* 0x0000003f3f3ff290 */ /* 0x000fe4000fffe03f */
[----:B------:R-:W-:Y:S05]  /*d6f0*/  @P0 IMAD.HI.U32 R0, R16, c[0x0][0x330], RZ ;  /* 0x0000cc0010000a27 */ /* 0x000fea00078e00ff */
[----:B------:R-:W-:Y:S02]  /*d700*/  @P0 SHF.R.U32.HI R16, RZ, c[0x0][0x334], R0 ;  /* 0x0000cd00ff100a19 */ /* 0x000fe40000011600 */
.L_x_2200:
[----:B------:R-:W-:Y:S05]  /*d710*/  BSYNC B0 ;  /* 0x0000000000007941 */ /* 0x000fea0003800000 */
.L_x_2198:
[----:B------:R-:W-:Y:S05]  /*d720*/  IMAD R117, R16, c[0x0][0x32c], R117 ;  /* 0x0000cb0010757a24 */ /* 0x000fea00078e0275 */
[----:B------:R-:W-:Y:S02]  /*d730*/  IADD3 R0, R117, c[0x0][0x32c], RZ ;  /* 0x0000cb0075007a10 */ /* 0x000fe40007ffe0ff */
[----:B------:R-:W-:Y:S02]  /*d740*/  IMNMX R4, R4, R117, !PT ;  /* 0x0000007504047217 */ /* 0x000fe40007800200 */
[----:B------:R-:W-:Y:S02]  /*d750*/  IMNMX R123, R123, R0, PT ;  /* 0x000000007b7b7217 */ /* 0x000fe40003800200 */
.L_x_2197:
[----:B------:R-:W-:Y:S02]  /*d760*/  LOP3.LUT P0, RZ, R218, 0x200000, RZ, 0xc0, !PT ;  /* 0x00200000daff7812 */ /* 0x000fe4000780c0ff */
        /* <DEDUP_REMOVED lines=545> */
.L_x_2192:
        /* <DEDUP_REMOVED lines=91> */
.L_x_2164:
        /* <DEDUP_REMOVED lines=119> */
.L_x_2203:
        /* <DEDUP_REMOVED lines=128> */
.L_x_2205:
[----:B------:R-:W-:Y:S05]  /*10ea0*/  BSYNC B0 ;  /* 0x0000000000007941 */ /* 0x000fea0003800000 */
.L_x_2204:
        /* <DEDUP_REMOVED lines=15> */
.L_x_2207:
[----:B------:R-:W-:Y:S05]  /*10fa0*/  BSYNC B0 ;  /* 0x0000000000007941 */ /* 0x000fea0003800000 */
.L_x_2206:
        /* <DEDUP_REMOVED lines=15> */
.L_x_2209:
[----:B------:R-:W-:Y:S05]  /*110a0*/  BSYNC B0 ;  /* 0x0000000000007941 */ /* 0x000fea0003800000 */
.L_x_2208:
        /* <DEDUP_REMOVED lines=16> */
.L_x_2202:
        /* <DEDUP_REMOVED lines=18> */
.L_x_2210:
        /* <DEDUP_REMOVED lines=42> */
.L_x_2212:
[----:B------:R-:W-:Y:S05]  /*11570*/  BSYNC B0 ;  /* 0x0000000000007941 */ /* 0x000fea0003800000 */
.L_x_2211:
        /* <DEDUP_REMOVED lines=59> */
.L_x_2214:
[----:B------:R-:W-:Y:S05]  /*11930*/  BSYNC B0 ;  /* 0x0000000000007941 */ /* 0x000fea0003800000 */
.L_x_2213:
        /* <DEDUP_REMOVED lines=15> */
.L_x_2216:
[----:B------:R-:W-:Y:S05]  /*11a30*/  BSYNC B0 ;  /* 0x0000000000007941 */ /* 0x000fea0003800000 */
.L_x_2215:
        /* <DEDUP_REMOVED lines=15> */
.L_x_2218:
[----:B------:R-:W-:Y:S05]  /*11b30*/  BSYNC B0 ;  /* 0x0000000000007941 */ /* 0x000fea0003800000 */
.L_x_2217:
        /* <DEDUP_REMOVED lines=16> */
.L_x_2219:
        /* <DEDUP_REMOVED lines=12> */
.L_x_3790:


//--------------------- .text._ZN7cutlass13device_kernelIN5flash19enable_sm80_to_sm89INS1_16FlashAttnFwdSm80INS1_25CollectiveMainloopFwdSm80ILi8ELi1ELb1EN4cute5tupleIJNS5_1CILi128EEENS7_ILi96EEES8_EEELi128ENS_10bfloat16_tEfNS_4arch4Sm80ELb0ELb1ELb0ELb1ELb0ELb1ELb1ELb0EEENS1_21CollectiveEpilogueFwdINS6_IJS8_S8_S9_EEENS6_IJNS7_ILi1EEESH_SH_EEESB_SD_Li256ELb1ELb1ELb0ELb0EEENS1_19SingleTileSchedulerILb1ELb0ELb1ELi128EEEEEEEEEvNT_6ParamsE --------------------------
	.section	.text._ZN7cutlass13device_kernelIN5flash19enable_sm80_to_sm89INS1_16FlashAttnFwdSm80INS1_25CollectiveMainloopFwdSm80ILi8ELi1ELb1EN4cute5tupleIJNS5_1CILi128EEENS7_ILi96EEES8_EEELi128ENS_10bfloat16_tEfNS_4arch4Sm80ELb0ELb1ELb0ELb1ELb0ELb1ELb1ELb0EEENS1_21CollectiveEpilogueFwdINS6_IJS8_S8_S9_EEENS6_IJNS7_ILi1EEESH_SH_EEESB_SD_Li256ELb1ELb1ELb0ELb0EEENS1_19SingleTileSchedulerILb1ELb0ELb1ELi128EEEEEEEEEvNT_6ParamsE,"ax",@progbits
	.sectioninfo	@"SHI_REGISTERS=254"
	.align	128
.text._ZN7cutlass13device_kernelIN5flash19enable_sm80_to_sm89INS1_16FlashAttnFwdSm80INS1_25CollectiveMainloopFwdSm80ILi8ELi1ELb1EN4cute5tupleIJNS5_1CILi128EEENS7_ILi96EEES8_EEELi128ENS_10bfloat16_tEfNS_4arch4Sm80ELb0ELb1ELb0ELb1ELb0ELb1ELb1ELb0EEENS1_21CollectiveEpilogueFwdINS6_IJS8_S8_S9_EEENS6_IJNS7_ILi1EEESH_SH_EEESB_SD_Li256ELb1ELb1ELb0ELb0EEENS1_19SingleTileSchedulerILb1ELb0ELb1ELi128EEEEEEEEEvNT_6ParamsE:
        .type           _ZN7cutlass13device_kernelIN5flash19enable_sm80_to_sm89INS1_16FlashAttnFwdSm80INS1_25CollectiveMainloopFwdSm80ILi8ELi1ELb1EN4cute5tupleIJNS5_1CILi128EEENS7_ILi96EEES8_EEELi128ENS_10bfloat16_tEfNS_4arch4Sm80ELb0ELb1ELb0ELb1ELb0ELb1ELb1ELb0EEENS1_21CollectiveEpilogueFwdINS6_IJS8_S8_S9_EEENS6_IJNS7_ILi1EEESH_SH_EEESB_SD_Li256ELb1ELb1ELb0ELb0EEENS1_19SingleTileSchedulerILb1ELb0ELb1ELi128EEEEEEEEEvNT_6ParamsE,@function
        .size           _ZN7cutlass13device_kernelIN5flash19enable_sm80_to_sm89INS1_16FlashAttnFwdSm80INS1_25CollectiveMainloopFwdSm80ILi8ELi1ELb1EN4cute5tupleIJNS5_1CILi128EEENS7_ILi96EEES8_EEELi128ENS_10bfloat16_tEfNS_4arch4Sm80ELb0ELb1ELb0ELb1ELb0ELb1ELb1ELb0EEENS1_21CollectiveEpilogueFwdINS6_IJS8_S8_S9_EEENS6_IJNS7_ILi1EEESH_SH_EEESB_SD_Li256ELb1ELb1ELb0ELb0EEENS1_19SingleTileSchedulerILb1ELb0ELb1ELi128EEEEEEEEEvNT_6ParamsE,(.L_x_3791 - _ZN7cutlass13device_kernelIN5flash19enable_sm80_to_sm89INS1_16FlashAttnFwdSm80INS1_25CollectiveMainloopFwdSm80ILi8ELi1ELb1EN4cute5tupleIJNS5_1CILi128EEENS7_ILi96EEES8_EEELi128ENS_10bfloat16_tEfNS_4arch4Sm80ELb0ELb1ELb0ELb1ELb0ELb1ELb1ELb0EEENS1_21CollectiveEpilogueFwdINS6_IJS8_S8_S9_EEENS6_IJNS7_ILi1EEESH_SH_EEESB_SD_Li256ELb1ELb1ELb0ELb0EEENS1_19SingleTileSchedulerILb1ELb0ELb1ELi128EEEEEEEEEvNT_6ParamsE)
        .other          _ZN7cutlass13device_kernelIN5flash19enable_sm80_to_sm89INS1_16FlashAttnFwdSm80INS1_25CollectiveMainloopFwdSm80ILi8ELi1ELb1EN4cute5tupleIJNS5_1CILi128EEENS7_ILi96EEES8_EEELi128ENS_10bfloat16_tEfNS_4arch4Sm80ELb0ELb1ELb0ELb1ELb0ELb1ELb1ELb0EEENS1_21CollectiveEpilogueFwdINS6_IJS8_S8_S9_EEENS6_IJNS7_ILi1EEESH_SH_EEESB_SD_Li256ELb1ELb1ELb0ELb0EEENS1_19SingleTileSchedulerILb1ELb0ELb1ELi128EEEEEEEEEvNT_6ParamsE,@"STO_CUDA_ENTRY STV_DEFAULT"
_ZN7cutlass13device_kernelIN5flash19enable_sm80_to_sm89INS1_16FlashAttnFwdSm80INS1_25CollectiveMainloopFwdSm80ILi8ELi1ELb1EN4cute5tupleIJNS5_1CILi128EEENS7_ILi96EEES8_EEELi128ENS_10bfloat16_tEfNS_4arch4Sm80ELb0ELb1ELb0ELb1ELb0ELb1ELb1ELb0EEENS1_21CollectiveEpilogueFwdINS6_IJS8_S8_S9_EEENS6_IJNS7_ILi1EEESH_SH_EEESB_SD_Li256ELb1ELb1ELb0ELb0EEENS1_19SingleTileSchedulerILb1ELb0ELb1ELi128EEEEEEEEEvNT_6ParamsE:
        /* <DEDUP_REMOVED lines=16> */
.L_x_2221:
        /* <DEDUP_REMOVED lines=8> */
.L_x_2223:
[----:B------:R-:W-:-:S04]  /*0180*/  MOV R0, c[0x0][0x54c] ;  /* 0x0001530000007a02 */ /* 0x000fc80000000f00 */
.L_x_2222:
[----:B------:R-:W-:Y:S01]  /*0190*/  USHF.L.U32 UR4, UR4, 0x7, URZ ;  /* 0x0000000704047899 */ /* 0x000fe2000800063f */
[----:B-----5:R-:W-:-:S05]  /*01a0*/  IMAD R0, R0, c[0x0][0x548], RZ ;  /* 0x0001520000007a24 */ /* 0x020fca00078e02ff */
[----:B------:R-:W-:-:S04]  /*01b0*/  MOV R117, UR4 ;  /* 0x0000000400757c02 */ /* 0x000fc80008000f00 */
[----:B------:R-:W-:-:S04]  /*01c0*/  ISETP.GE.AND P0, PT, R117, R0, PT ;  /* 0x000000007500720c */ /* 0x000fc80003f06270 */
[----:B------:R-:W-:Y:S01]  /*01d0*/  SEL R213, R213, 0xffffffff, !P0 ;  /* 0xffffffffd5d57807 */ /* 0x000fe20004000000 */
[----:B------:R-:W-:Y:S05]  /*01e0*/  BRA `(.L_x_2224) ;  /* 0x0000013000007947 */ /* 0x000fea0003800000 */
.L_x_2220:
[----:B------:R-:W-:-:S04]  /*01f0*/  ISETP.NE.U32.AND P0, PT, RZ, c[0x0][0x568], PT ;  /* 0x00015a00ff007a0c */ /* 0x000fc80003f05070 */
[----:B------:R-:W-:-:S13]  /*0200*/  ISETP.NE.AND.EX P0, PT, RZ, c[0x0][0x56c], PT, P0 ;  /* 0x00015b00ff007a0c */ /* 0x000fda0003f05300 */
[----:B------:R-:W-:Y:S05]  /*0210*/  @!P0 BRA `(.L_x_2225) ;  /* 0x0000002000008947 */ /* 0x000fea0003800000 */
[----:B------:R1:W5:Y:S01]  /*0220*/  LDG.E R0, [R2.64] ;  /* 0x0000001002007981 */ /* 0x000362000c1e1900 */
[----:B------:R-:W-:Y:S05]  /*0230*/  BRA `(.L_x_2226) ;  /* 0x0000009000007947 */ /* 0x000fea0003800000 */
.L_x_2225:
        /* <DEDUP_REMOVED lines=8> */
.L_x_2227:
[----:B------:R-:W-:-:S04]  /*02c0*/  MOV R0, c[0x0][0x54c] ;  /* 0x0001530000007a02 */ /* 0x000fc80000000f00 */
.L_x_2226:
[----:B------:R-:W-:Y:S01]  /*02d0*/  USHF.L.U32 UR4, UR4, 0x7, URZ ;  /* 0x0000000704047899 */ /* 0x000fe2000800063f */
[----:B-----5:R-:W-:-:S05]  /*02e0*/  IMAD R0, R0, c[0x0][0x548], RZ ;  /* 0x0001520000007a24 */ /* 0x020fca00078e02ff */
[----:B------:R-:W-:-:S04]  /*02f0*/  MOV R117, UR4 ;  /* 0x0000000400757c02 */ /* 0x000fc80008000f00 */
[----:B------:R-:W-:-:S04]  /*0300*/  ISETP.GE.AND P0, PT, R117, R0, PT ;  /* 0x000000007500720c */ /* 0x000fc80003f06270 */
[----:B------:R-:W-:-:S04]  /*0310*/  SEL R213, R213, 0xffffffff, !P0 ;  /* 0xffffffffd5d57807 */ /* 0x000fc80004000000 */
.L_x_2224:
        /* <DEDUP_REMOVED lines=35> */
.L_x_2228:
[----:B-1----:R-:W-:-:S04]  /*0550*/  ISETP.NE.U32.AND P0, PT, RZ, c[0x0][0x368], PT ;  /* 0x0000da00ff007a0c */ /* 0x002fc80003f05070 */
[----:B------:R-:W-:-:S13]  /*0560*/  ISETP.NE.AND.EX P0, PT, RZ, c[0x0][0x36c], PT, P0 ;  /* 0x0000db00ff007a0c */ /* 0x000fda0003f05300 */
[----:B------:R-:W-:Y:S05]  /*0570*/  @!P0 BRA `(.L_x_2229) ;  /* 0x0000003000008947 */ /* 0x000fea0003800000 */
[----:B------:R-:W-:-:S06]  /*0580*/  IMAD.WIDE R4, R213, R6, c[0x0][0x368] ;  /* 0x0000da00d5047625 */ /* 0x000fcc00078e0206 */
[----:B------:R1:W5:Y:S01]  /*0590*/  LDG.E R4, [R4.64] ;  /* 0x0000001004047981 */ /* 0x000362000c1e1900 */
[----:B------:R-:W-:Y:S05]  /*05a0*/  BRA `(.L_x_2230) ;  /* 0x0000004000007947 */ /* 0x000fea0003800000 */
.L_x_2229:
[----:B------:R-:W-:Y:S05]  /*05b0*/  @!P4 BRA `(.L_x_2230) ;  /* 0x000000300000c947 */ /* 0x000fea0003800000 */
[----:B------:R-:W2:Y:S04]  /*05c0*/  LDG.E R4, [R8.64] ;  /* 0x0000001008047981 */ /* 0x000ea8000c1e1900 */
[----:B------:R-:W2:Y:S02]  /*05d0*/  LDG.E R3, [R8.64+0x4] ;  /* 0x0000041008037981 */ /* 0x000ea4000c1e1900 */
[----:B--2---:R-:W-:Y:S02]  /*05e0*/  IADD3 R4, -R4, R3, RZ ;  /* 0x0000000304047210 */ /* 0x004fe40007ffe1ff */
.L_x_2230:
        /* <DEDUP_REMOVED lines=35> */
.L_x_2232:
[----:B------:R-:W-:-:S13]  /*0820*/  ISETP.NE.AND P0, PT, R208, 0x1, PT ;  /* 0x00000001d000780c */ /* 0x000fda0003f05270 */
[----:B------:R-:W-:-:S05]  /*0830*/  @P0 IMAD.HI.U32 R7, R5, c[0x0][0x330], RZ ;  /* 0x0000cc0005070a27 */ /* 0x000fca00078e00ff */
[----:B------:R-:W-:-:S05]  /*0840*/  @P0 SHF.R.U32.HI R5, RZ, c[0x0][0x334], R7 ;  /* 0x0000cd00ff050a19 */ /* 0x000fca0000011607 */
.L_x_2233:
[----:B------:R-:W-:-:S05]  /*0850*/  IMAD R8, R5, R208, c[0x0][0x32c] ;  /* 0x0000cb0005087624 */ /* 0x000fca00078e02d0 */
[----:B------:R-:W-:Y:S02]  /*0860*/  IMNMX R9, R9, R8, PT ;  /* 0x0000000809097217 */ /* 0x000fe40003800200 */
.L_x_2231:
        /* <DEDUP_REMOVED lines=19> */
.L_x_2235:
[----:B------:R-:W-:-:S13]  /*09a0*/  ISETP.NE.AND P0, PT, R208, 0x1, PT ;  /* 0x00000001d000780c */ /* 0x000fda0003f05270 */
[----:B------:R-:W-:-:S05]  /*09b0*/  @P0 IMAD.HI.U32 R5, R7, c[0x0][0x330], RZ ;  /* 0x0000cc0007050a27 */ /* 0x000fca00078e00ff */
[----:B------:R-:W-:-:S05]  /*09c0*/  @P0 SHF.R.U32.HI R7, RZ, c[0x0][0x334], R5 ;  /* 0x0000cd00ff070a19 */ /* 0x000fca0000011605 */
.L_x_2236:
[----:B------:R-:W-:-:S05]  /*09d0*/  IMAD R7, R7, c[0x0][0x32c], RZ ;  /* 0x0000cb0007077a24 */ /* 0x000fca00078e02ff */
[----:B------:R-:W-:-:S04]  /*09e0*/  IMNMX R8, R8, R7, !PT ;  /* 0x0000000708087217 */ /* 0x000fc80007800200 */
.L_x_2234:
        /* <DEDUP_REMOVED lines=302> */
.L_x_2272:
        /* <DEDUP_REMOVED lines=62> */
.L_x_2242:
[----:B------:R-:W-:Y:S05]  /*20b0*/  BSYNC B0 ;  /* 0x0000000000007941 */ /* 0x000fea0003800000 */
.L_x_2241:
        /* <DEDUP_REMOVED lines=42> */
.L_x_2244:
[----:B------:R-:W-:Y:S05]  /*2360*/  BSYNC B0 ;  /* 0x0000000000007941 */ /* 0x000fea0003800000 */
.L_x_2243:
        /* <DEDUP_REMOVED lines=41> */
.L_x_2246:
[----:B------:R-:W-:Y:S05]  /*2600*/  BSYNC B0 ;  /* 0x0000000000007941 */ /* 0x000fea0003800000 */
.L_x_2245:
        /* <DEDUP_REMOVED lines=72> */
.L_x_2250:
[----:B------:R-:W-:Y:S05]  /*2a90*/  BSYNC B0 ;  /* 0x0000000000007941 */ /* 0x000fea0003800000 */
.L_x_2249:
        /* <DEDUP_REMOVED lines=55> */
.L_x_2248:
[----:B------:R-:W-:Y:S05]  /*2e10*/  BSYNC B1 ;  /* 0x0000000000017941 */ /* 0x000fea0003800000 */
.L_x_2247:
        /* <DEDUP_REMOVED lines=56> */
.L_x_2254:
[----:B------:R-:W-:Y:S05]  /*31a0*/  BSYNC B0 ;  /* 0x0000000000007941 */ /* 0x000fea0003800000 */
.L_x_2253:
        /* <DEDUP_REMOVED lines=55> */
.L_x_2252:
[----:B------:R-:W-:Y:S05]  /*3520*/  BSYNC B1 ;  /* 0x0000000000017941 */ /* 0x000fea0003800000 */
.L_x_2251:
        /* <DEDUP_REMOVED lines=55> */
.L_x_2257:
[----:B------:R-:W-:Y:S05]  /*38a0*/  BSYNC B0 ;  /* 0x0000000000007941 */ /* 0x000fea0003800000 */
.L_x_2256:
        /* <DEDUP_REMOVED lines=56> */
.L_x_2240:
        /* <DEDUP_REMOVED lines=203> */
.L_x_2259:
[----:B-1----:R-:W-:Y:S05]  /*48e0*/  BSYNC B0 ;  /* 0x0000000000007941 */ /* 0x002fea0003800000 */
.L_x_2258:
        /* <DEDUP_REMOVED lines=115> */
.L_x_2261:
[----:B------:R-:W-:Y:S05]  /*5020*/  BSYNC B0 ;  /* 0x0000000000007941 */ /* 0x000fea0003800000 */
.L_x_2260:
        /* <DEDUP_REMOVED lines=116> */
.L_x_2239:
        /* <DEDUP_REMOVED lines=12> */
.L_x_2263:
[----:B------:R-:W-:Y:S05]  /*5830*/  BSYNC B0 ;  /* 0x0000000000007941 */ /* 0x000fea0003800000 */
.L_x_2262:
        /* <DEDUP_REMOVED lines=10> */
.L_x_2265:
[----:B------:R-:W-:Y:S05]  /*58e0*/  BSYNC B0 ;  /* 0x0000000000007941 */ /* 0x000fea0003800000 */
.L_x_2264:
        /* <DEDUP_REMOVED lines=9> */
.L_x_2255:
[----:B------:R-:W-:Y:S05]  /*5980*/  BSYNC B2 ;  /* 0x0000000000027941 */ /* 0x000fea0003800000 */
.L_x_2238:
        /* <DEDUP_REMOVED lines=68> */
.L_x_2267:
[----:B-1----:R-:W-:Y:S05]  /*5dd0*/  BSYNC B0 ;  /* 0x0000000000007941 */ /* 0x002fea0003800000 */
.L_x_2266:
        /* <DEDUP_REMOVED lines=19> */
.L_x_2269:
[----:B------:R-:W-:Y:S05]  /*5f10*/  BSYNC B0 ;  /* 0x0000000000007941 */ /* 0x000fea0003800000 */
.L_x_2268:
        /* <DEDUP_REMOVED lines=19> */
.L_x_2271:
[----:B------:R-:W-:Y:S05]  /*6050*/  BSYNC B0 ;  /* 0x0000000000007941 */ /* 0x000fea0003800000 */
.L_x_2270:
        /* <DEDUP_REMOVED lines=32> */
.L_x_2237:
        /* <DEDUP_REMOVED lines=19> */
.L_x_2274:
[----:B------:R-:W-:-:S13]  /*6390*/  ISETP.NE.AND P0, PT, R0, 0x1, PT ;  /* 0x000000010000780c */ /* 0x000fda0003f05270 */
[----:B------:R-:W-:-:S05]  /*63a0*/  @P0 IMAD.HI.U32 R4, R3, c[0x0][0x330], RZ ;  /* 0x0000cc0003040a27 */ /* 0x000fca00078e00ff */
[----:B------:R-:W-:-:S05]  /*63b0*/  @P0 SHF.R.U32.HI R3, RZ, c[0x0][0x334], R4 ;  /* 0x0000cd00ff030a19 */ /* 0x000fca0000011604 */
.L_x_2275:
[----:B------:R-:W-:-:S05]  /*63c0*/  IMAD R3, R3, R0, c[0x0][0x32c] ;  /* 0x0000cb0003037624 */ /* 0x000fca00078e0200 */
[----:B------:R-:W-:-:S04]  /*63d0*/  IMNMX R2, R2, R3, PT ;  /* 0x0000000302027217 */ /* 0x000fc80003800200 */
.L_x_2273:
[----:B------:R-:W-:Y:S01]  /*63e0*/  IADD3 R5, R2, 0x5f, RZ ;  /* 0x0000005f02057810 */ /* 0x000fe20007ffe0ff */
[----:B------:R-:W-:-:S04]  /*63f0*/  @P3 IMAD.HI.U32 R0, R117, c[0x0][0x2c8], RZ ;  /* 0x0000b20075003a27 */ /* 0x000fc800078e00ff */
[----:B------:R-:W-:-:S04]  /*6400*/  IMAD.HI R5, R5, 0x2aaaaaab, RZ ;  /* 0x2aaaaaab05057827 */ /* 0x000fc800078e02ff */
[----:B------:R-:W-:Y:S01]  /*6410*/  IMAD.MOV.U32 R3, RZ, RZ, R117 ;  /* 0x000000ffff037224 */ /* 0x000fe200078e0075 */
[----:B------:R-:W-:Y:S02]  /*6420*/  @P3 SHF.R.U32.HI R3, RZ, c[0x0][0x2cc], R0 ;  /* 0x0000b300ff033a19 */ /* 0x000fe40000011600 */
[----:B------:R-:W-:-:S03]  /*6430*/  SHF.R.U32.HI R0, RZ, 0x1f, R5 ;  /* 0x0000001fff007819 */ /* 0x000fc60000011605 */
[----:B------:R-:W-:Y:S01]  /*6440*/  IMAD.IADD R3, R116, 0x1, R3 ;  /* 0x0000000174037824 */ /* 0x000fe200078e0203 */
[----:B------:R-:W-:-:S04]  /*6450*/  LEA.HI.SX32 R14, R5, R0, 0x1c ;  /* 0x00000000050e7211 */ /* 0x000fc800078fe2ff */
        /* <DEDUP_REMOVED lines=12> */
.L_x_2277:
[----:B------:R-:W-:-:S04]  /*6520*/  MOV R2, c[0x0][0x32c] ;  /* 0x0000cb0000027a02 */ /* 0x000fc80000000f00 */
[----:B------:R-:W-:-:S13]  /*6530*/  ISETP.NE.AND P0, PT, R2, 0x1, PT ;  /* 0x000000010200780c */ /* 0x000fda0003f05270 */
[----:B------:R-:W-:-:S05]  /*6540*/  @P0 IMAD.HI.U32 R2, R3, c[0x0][0x330], RZ ;  /* 0x0000cc0003020a27 */ /* 0x000fca00078e00ff */
[----:B------:R-:W-:-:S05]  /*6550*/  @P0 SHF.R.U32.HI R3, RZ, c[0x0][0x334], R2 ;  /* 0x0000cd00ff030a19 */ /* 0x000fca0000011602 */
.L_x_2278:
[----:B------:R-:W-:-:S05]  /*6560*/  IMAD R3, R3, c[0x0][0x32c], RZ ;  /* 0x0000cb0003037a24 */ /* 0x000fca00078e02ff */
[----:B------:R-:W-:-:S05]  /*6570*/  IMNMX R0, R0, R3, !PT ;  /* 0x0000000300007217 */ /* 0x000fca0007800200 */
.L_x_2276:
        /* <DEDUP_REMOVED lines=41> */
[----:B------:R-:W-:Y:S05]  /*6810*/  @!P0 BRA `(.L_x_2279) ;  /* 0x0001439000008947 */ /* 0x000fea0003800000 */
[----:B------:R-:W-:Y:S02]  /*6820*/  ISETP.NE.U32.AND P0, PT, RZ, c[0x0][0x340], PT ;  /* 0x0000d000ff007a0c */ /* 0x000fe40003f05070 */
[----:B------:R-:W-:-:S02]  /*6830*/  SHF.R.S32.HI R13, RZ, 0x1f, R78 ;  /* 0x0000001fff0d7819 */ /* 0x000fc4000001144e */
[----:B------:R-:W-:Y:S01]  /*6840*/  SHF.R.S32.HI R3, RZ, 0x1f, R80 ;  /* 0x0000001fff037819 */ /* 0x000fe20000011450 */
[----:B------:R-:W-:Y:S01]  /*6850*/  IMAD R0, R210, c[0x0][0x1b8], RZ ;  /* 0x00006e00d2007a24 */ /* 0x000fe200078e02ff */
[----:B------:R-:W-:Y:S01]  /*6860*/  ISETP.NE.AND.EX P1, PT, RZ, c[0x0][0x344], PT, P0 ;  /* 0x0000d100ff007a0c */ /* 0x000fe20003f25300 */
[----:B------:R-:W-:Y:S01]  /*6870*/  IMAD.WIDE.U32 R10, R80, c[0x0][0x178], RZ ;  /* 0x00005e00500a7a25 */ /* 0x000fe200078e00ff */
[----:B------:R-:W-:Y:S01]  /*6880*/  ISETP.NE.U32.AND P2, PT, RZ, c[0x0][0x350], PT ;  /* 0x0000d400ff007a0c */ /* 0x000fe20003f45070 */
[----:B------:R-:W-:-:S10]  /*6890*/  ULDC.64 UR10, c[0x0][0x1e0] ;  /* 0x00007800000a7ab9 */ /* 0x000fd40000000a00 */
[----:B------:R-:W-:-:S04]  /*68a0*/  @P1 IMAD.MOV.U32 R6, RZ, RZ, 0x4 ;  /* 0x00000004ff061424 */ /* 0x000fc800078e00ff */
[----:B------:R-:W-:-:S05]  /*68b0*/  @P1 IMAD.WIDE R6, R213, R6, c[0x0][0x340] ;  /* 0x0000d000d5061625 */ /* 0x000fca00078e0206 */
[----:B------:R1:W2:Y:S01]  /*68c0*/  @P1 LDG.E R2, [R6.64] ;  /* 0x0000001006021981 */ /* 0x0002a2000c1e1900 */
[----:B------:R-:W-:Y:S01]  /*68d0*/  LEA.HI R4, R13, R78, RZ, 0x3 ;  /* 0x0000004e0d047211 */ /* 0x000fe200078f18ff */
[----:B------:R-:W-:Y:S01]  /*68e0*/  IMAD R3, R3, c[0x0][0x178], RZ ;  /* 0x00005e0003037a24 */ /* 0x000fe200078e02ff */
[----:B------:R-:W-:Y:S01]  /*68f0*/  ISETP.NE.U32.AND P0, PT, RZ, c[0x0][0x348], PT ;  /* 0x0000d200ff007a0c */ /* 0x000fe20003f05070 */
[----:B------:R-:W-:Y:S01]  /*6900*/  IMAD R5, R211, c[0x0][0x1bc], R0 ;  /* 0x00006f00d3057a24 */ /* 0x000fe200078e0200 */
[----:B------:R-:W-:Y:S01]  /*6910*/  LOP3.LUT R33, R4, 0xfffffff8, RZ, 0xc0, !PT ;  /* 0xfffffff804217812 */ /* 0x000fe200078ec0ff */
[----:B------:R-:W-:Y:S01]  /*6920*/  IMAD R3, R80, c[0x0][0x17c], R3 ;  /* 0x00005f0050037a24 */ /* 0x000fe200078e0203 */
[----:B------:R-:W-:Y:S01]  /*6930*/  SHF.R.S32.HI R4, RZ, 0x3, R4 ;  /* 0x00000003ff047819 */ /* 0x000fe20000011404 */
[----:B------:R-:W-:Y:S01]  /*6940*/  UIMAD.WIDE.U32 UR12, UR10, 0x40, URZ ;  /* 0x000000400a0c78a5 */ /* 0x000fe2000f8e003f */
[----:B------:R-:W-:Y:S01]  /*6950*/  ISETP.NE.AND.EX P0, PT, RZ, c[0x0][0x34c], PT, P0 ;  /* 0x0000d300ff007a0c */ /* 0x000fe20003f05300 */
[----:B------:R-:W-:Y:S01]  /*6960*/  IMAD.IADD R33, R78, 0x1, -R33 ;  /* 0x000000014e217824 */ /* 0x000fe200078e0a21 */
[----:B------:R-:W-:Y:S01]  /*6970*/  IADD3 R110, R14, -0x1, RZ ;  /* 0xffffffff0e6e7810 */ /* 0x000fe20007ffe0ff */
[----:B------:R-:W-:Y:S01]  /*6980*/  IMAD.IADD R11, R11, 0x1, R3 ;  /* 0x000000010b0b7824 */ /* 0x000fe200078e0203 */
[----:B------:R-:W-:Y:S01]  /*6990*/  SEL R16, R213, RZ, !P0 ;  /* 0x000000ffd5107207 */ /* 0x000fe20004000000 */
[----:B------:R-:W-:Y:S01]  /*69a0*/  IMAD R0, R33, 0x20, R4 ;  /* 0x0000002021007824 */ /* 0x000fe200078e0204 */
[----:B------:R-:W-:Y:S01]  /*69b0*/  SHF.R.S32.HI R35, RZ, 0x1f, R110 ;  /* 0x0000001fff237819 */ /* 0x000fe2000001146e */
[----:B------:R-:W-:Y:S01]  /*69c0*/  IMAD.WIDE.U32 R10, R211, c[0x0][0x1b8], R10 ;  /* 0x00006e00d30a7a25 */ /* 0x000fe200078e000a */
[----:B------:R-:W-:Y:S01]  /*69d0*/  USHF.L.U32 UR6, UR11, 0x6, URZ ;  /* 0x000000060b067899 */ /* 0x000fe2000800063f */
[----:B------:R-:W-:-:S02]  /*69e0*/  LOP3.LUT R214, R214, 0xfffbffff, RZ, 0xc0, !PT ;  /* 0xfffbffffd6d67812 */ /* 0x000fc400078ec0ff */
[----:B------:R-:W-:Y:S01]  /*69f0*/  IMAD.IADD R3, R117, 0x1, R0 ;  /* 0x0000000175037824 */ /* 0x000fe200078e0200 */
[----:B------:R-:W-:Y:S01]  /*6a00*/  UIADD3 UR6, UR13, UR6, URZ ;  /* 0x000000060d067290 */ /* 0x000fe2000fffe03f */
[----:B------:R-:W-:Y:S02]  /*6a10*/  IMAD.IADD R11, R11, 0x1, R5 ;  /* 0x000000010b0b7824 */ /* 0x000fe400078e0205 */
[----:B------:R-:W-:Y:S01]  /*6a20*/  @P3 IMAD.HI.U32 R0, R3, c[0x0][0x2c8], RZ ;  /* 0x0000b20003003a27 */ /* 0x000fe200078e00ff */
[----:B-1----:R-:W-:Y:S02]  /*6a30*/  SHF.R.S32.HI R6, RZ, 0x1f, R213 ;  /* 0x0000001fff067819 */ /* 0x002fe400000114d5 */
        /* <DEDUP_REMOVED lines=15> */
[----:B------:R-:W-:Y:S02]  /*6b30*/  IMAD.IADD R9, R17, 0x1, R9 ;  /* 0x0000000111097824 */ /* 0x000fe400078e0209 */
[----:B------:R-:W-:Y:S02]  /*6b40*/  IMAD.MOV.U32 R8, RZ, RZ, R16 ;  /* 0x000000ffff087224 */ /* 0x000fe400078e0010 */
        /* <DEDUP_REMOVED lines=11> */
[----:B------:R-:W-:Y:S01]  /*6c00*/  IMAD R10, R3, c[0x0][0x1ac], R10 ;  /* 0x00006b00030a7a24 */ /* 0x000fe200078e020a */
[----:B------:R-:W-:Y:S01]  /*6c10*/  LEA R7, P0, R18, c[0x0][0x160], 0x1 ;  /* 0x0000580012077a11 */ /* 0x000fe200078008ff */
[----:B------:R-:W-:Y:S02]  /*6c20*/  IMAD R8, R210, c[0x0][0x1e8], RZ ;  /* 0x00007a00d2087a24 */ /* 0x000fe400078e02ff */
[----:B------:R-:W-:Y:S02]  /*6c30*/  IMAD.IADD R5, R19, 0x1, R10 ;  /* 0x0000000113057824 */ /* 0x000fe400078e020a */
[C---:B------:R-:W-:Y:S01]  /*6c40*/  IMAD R8, R211.reuse, c[0x0][0x1ec], R8 ;  /* 0x00007b00d3087a24 */ /* 0x040fe200078e0208 */
[----:B-----5:R-:W1:Y:S01]  /*6c50*/  SHFL.IDX PT, R44, R7, RZ, 0x181f ;  /* 0x00181fff072c7589 */ /* 0x020e6200000e0000 */
[----:B------:R-:W-:Y:S01]  /*6c60*/  IMAD.WIDE.U32 R216, R211, c[0x0][0x1e8], R16 ;  /* 0x00007a00d3d87a25 */ /* 0x000fe200078e0010 */
[----:B------:R-:W-:Y:S02]  /*6c70*/  LEA.HI.X R5, R18, c[0x0][0x164], R5, 0x1, P0 ;  /* 0x0000590012057a11 */ /* 0x000fe400000f0c05 */
[----:B------:R-:W-:Y:S01]  /*6c80*/  ISETP.NE.AND.EX P0, PT, RZ, c[0x0][0x354], PT, P2 ;  /* 0x0000d500ff007a0c */ /* 0x000fe20003f05320 */
[----:B------:R-:W-:Y:S01]  /*6c90*/  IMAD.MOV.U32 R3, RZ, RZ, 0x60 ;  /* 0x00000060ff037424 */ /* 0x000fe200078e00ff */
[----:B------:R-:W-:Y:S01]  /*6ca0*/  SHFL.IDX PT, R42, R7, 0x1, 0x181f ;  /* 0x00381f00072a7f89 */ /* 0x000fe200000e0000 */
[----:B------:R-:W-:-:S02]  /*6cb0*/  IMAD.IADD R217, R8, 0x1, R217 ;  /* 0x0000000108d97824 */ /* 0x000fc400078e02d9 */
[----:B------:R-:W-:Y:S01]  /*6cc0*/  IMAD R12, R14, -0x60, R3 ;  /* 0xffffffa00e0c7824 */ /* 0x000fe200078e0203 */
[----:B------:R-:W3:Y:S01]  /*6cd0*/  SHFL.IDX PT, R45, R5, RZ, 0x181f ;  /* 0x00181fff052d7589 */ /* 0x000ee200000e0000 */
[C---:B------:R-:W-:Y:S02]  /*6ce0*/  IMAD R15, R3.reuse, c[0x0][0x1e4], RZ ;  /* 0x00007900030f7a24 */ /* 0x040fe400078e02ff */
[----:B------:R-:W-:Y:S01]  /*6cf0*/  IMAD.WIDE.U32 R108, R3, c[0x0][0x1e0], RZ ;  /* 0x00007800036c7a25 */ /* 0x000fe200078e00ff */
[----:B------:R-:W-:Y:S01]  /*6d00*/  IADD3 R32, R12, R207, -R4 ;  /* 0x000000cf0c207210 */ /* 0x000fe20007ffe804 */
[----:B------:R-:W4:Y:S02]  /*6d10*/  SHFL.IDX PT, R43, R5, 0x1, 0x181f ;  /* 0x00381f00052b7f89 */ /* 0x000f2400000e0000 */
[----:B------:R-:W-:Y:S01]  /*6d20*/  IMAD.IADD R15, R15, 0x1, R109 ;  /* 0x000000010f0f7824 */ /* 0x000fe200078e026d */
[C---:B------:R-:W-:Y:S01]  /*6d30*/  ISETP.GE.AND P2, PT, R32.reuse, 0x1, PT ;  /* 0x000000012000780c */ /* 0x040fe20003f46270 */
[----:B------:R-:W-:Y:S01]  /*6d40*/  IMAD.MOV.U32 R11, RZ, RZ, c[0x0][0x1e4] ;  /* 0x00007900ff0b7624 */ /* 0x000fe200078e00ff */
[C---:B------:R-:W-:Y:S01]  /*6d50*/  ISETP.GE.AND P5, PT, R32.reuse, 0x21, PT ;  /* 0x000000212000780c */ /* 0x040fe20003fa6270 */
[----:B------:R-:W-:Y:S01]  /*6d60*/  IMAD R3, R15, R110, RZ ;  /* 0x0000006e0f037224 */ /* 0x000fe200078e02ff */
[----:B------:R-:W-:Y:S01]  /*6d70*/  ISETP.GE.AND P3, PT, R32, 0x41, PT ;  /* 0x000000412000780c */ /* 0x000fe20003f66270 */
[----:B------:R-:W-:Y:S01]  /*6d80*/  IMAD R10, R212, c[0x0][0x2c4], RZ ;  /* 0x0000b100d40a7a24 */ /* 0x000fe200078e02ff */
[----:B------:R-:W1:Y:S01]  /*6d90*/  SHFL.IDX PT, R40, R7, 0x2, 0x181f ;  /* 0x00581f0007287f89 */ /* 0x000e6200000e0000 */
        /* <DEDUP_REMOVED lines=39> */
[----:B------:R-:W-:-:S02]  /*7010*/  LOP3.LUT R11, R11, 0x1c0, RZ, 0xc0, !PT ;  /* 0x000001c00b0b7812 */ /* 0x000fc400078ec0ff */
[----:B------:R-:W-:Y:S02]  /*7020*/  @P3 LEA.HI.X R19, R8, c[0x0][0x1cc], R3, 0x1, P0 ;  /* 0x0000730008133a11 */ /* 0x000fe400000f0c03 */
[----:B------:R-:W-:Y:S02]  /*7030*/  ISETP.GE.AND P3, PT, R9, R10, PT ;  /* 0x0000000a0900720c */ /* 0x000fe40003f66270 */
[C---:B------:R-:W-:Y:S02]  /*7040*/  IADD3 R3, R6.reuse, 0x40, RZ ;  /* 0x0000004006037810 */ /* 0x040fe40007ffe0ff */
[----:B------:R-:W-:Y:S02]  /*7050*/  LEA.HI R9, R13, R78, RZ, 0x6 ;  /* 0x0000004e0d097211 */ /* 0x000fe400078f30ff */
[----:B------:R-:W-:Y:S02]  /*7060*/  ISETP.GE.AND P5, PT, R3, R10, PT ;  /* 0x0000000a0300720c */ /* 0x000fe40003fa6270 */
[----:B------:R-:W-:Y:S01]  /*7070*/  IADD3 R3, R6, 0x60, RZ ;  /* 0x0000006006037810 */ /* 0x000fe20007ffe0ff */
[----:B------:R-:W-:Y:S01]  /*7080*/  IMAD.SHL.U32 R9, R9, 0x8, RZ ;  /* 0x0000000809097824 */ /* 0x000fe200078e00ff */
[----:B------:R-:W-:-:S02]  /*7090*/  LOP3.LUT R34, R11, 0x38, R82, 0xf8, !PT ;  /* 0x000000380b227812 */ /* 0x000fc400078ef852 */
[----:B------:R-:W-:Y:S02]  /*70a0*/  ISETP.GE.AND P6, PT, R3, R10, PT ;  /* 0x0000000a0300720c */ /* 0x000fe40003fc6270 */
[C---:B------:R-:W-:Y:S02]  /*70b0*/  @!P3 LEA R28, P0, R82.reuse, R42, 0x1 ;  /* 0x0000002a521cb211 */ /* 0x040fe400078008ff */
[----:B------:R-:W-:Y:S02]  /*70c0*/  LOP3.LUT R9, R9, 0xfffffe00, RZ, 0xc0, !PT ;  /* 0xfffffe0009097812 */ /* 0x000fe400078ec0ff */
[----:B------:R-:W-:Y:S02]  /*70d0*/  SHF.R.U32.HI R8, RZ, 0x3, R11 ;  /* 0x00000003ff087819 */ /* 0x000fe4000001160b */
[C---:B----4-:R-:W-:Y:S02]  /*70e0*/  @!P3 LEA.HI.X R29, R82.reuse, R43, R83, 0x1, P0 ;  /* 0x0000002b521db211 */ /* 0x050fe400000f0c53 */
[----:B------:R-:W-:-:S02]  /*70f0*/  IADD3 R16, R82, 0x40, RZ ;  /* 0x0000004052107810 */ /* 0x000fc40007ffe0ff */
[C---:B------:R-:W-:Y:S02]  /*7100*/  @!P5 LEA R26, P0, R82.reuse, R40, 0x1 ;  /* 0x00000028521ad211 */ /* 0x040fe400078008ff */
[----:B------:R-:W-:Y:S02]  /*7110*/  LOP3.LUT R34, R9, R34, R8, 0xf6, !PT ;  /* 0x0000002209227212 */ /* 0x000fe400078ef608 */
[--C-:B------:R-:W-:Y:S02]  /*7120*/  @!P4 SHF.R.S32.HI R3, RZ, 0x1f, R16.reuse ;  /* 0x0000001fff03c819 */ /* 0x100fe40000011410 */
[----:B------:R-:W-:Y:S01]  /*7130*/  @!P5 LEA.HI.X R27, R82, R41, R83, 0x1, P0 ;  /* 0x00000029521bd211 */ /* 0x000fe200000f0c53 */
[----:B------:R-:W-:Y:S01]  /*7140*/  @!P4 IMAD.SHL.U32 R7, R34, 0x2, RZ ;  /* 0x000000022207c824 */ /* 0x000fe200078e00ff */
[----:B------:R-:W-:Y:S02]  /*7150*/  @!P6 LEA R24, P0, R82, R22, 0x1 ;  /* 0x000000165218e211 */ /* 0x000fe400078008ff */
[----:B------:R-:W-:-:S02]  /*7160*/  @!P3 SHF.R.S32.HI R5, RZ, 0x1f, R16 ;  /* 0x0000001fff05b819 */ /* 0x000fc40000011410 */
[-C--:B------:R-:W-:Y:S01]  /*7170*/  @!P4 LEA.HI R36, R3, R16.reuse, RZ, 0x3 ;  /* 0x000000100324c211 */ /* 0x080fe200078f18ff */
[----:B------:R1:W-:Y:S01]  /*7180*/  @!P4 LDGSTS.E.BYPASS.LTC128B.128 [R7+0x100], [R38.64], !P1 ;  /* 0x001000002607cfae */ /* 0x0003e2000c901d50 */
[----:B------:R-:W-:Y:S02]  /*7190*/  @!P5 SHF.R.S32.HI R3, RZ, 0x1f, R16 ;  /* 0x0000001fff03d819 */ /* 0x000fe40000011410 */
[----:B------:R-:W-:Y:S02]  /*71a0*/  @!P6 LEA.HI.X R25, R82, R23, R83, 0x1, P0 ;  /* 0x000000175219e211 */ /* 0x000fe400000f0c53 */
[-C--:B------:R-:W-:Y:S02]  /*71b0*/  @!P3 LEA.HI R5, R5, R16.reuse, RZ, 0x3 ;  /* 0x000000100505b211 */ /* 0x080fe400078f18ff */
[----:B------:R-:W-:Y:S02]  /*71c0*/  ISETP.GE.AND P0, PT, R16, c[0x0][0x198], PT ;  /* 0x0000660010007a0c */ /* 0x000fe40003f06270 */
[----:B------:R-:W-:-:S02]  /*71d0*/  @!P5 LEA.HI R3, R3, R16, RZ, 0x3 ;  /* 0x000000100303d211 */ /* 0x000fc400078f18ff */
        /* <DEDUP_REMOVED lines=30> */
[----:B------:R-:W-:-:S07]  /*73c0*/  LOP3.LUT R3, R23, 0xfffffff0, RZ, 0xc0, !PT ;  /* 0xfffffff017037812 */ /* 0x000fce00078ec0ff */
[----:B------:R2:W-:Y:S01]  /*73d0*/  @P2 LDGSTS.E.BYPASS.LTC128B.128 [R29+0x8100], [R30.64], !P4 ;  /* 0x081000001e1d2fae */ /* 0x0005e2000e101d50 */
[----:B------:R-:W-:Y:S01]  /*73e0*/  @P4 LOP3.LUT R214, R214, 0x40000, RZ, 0xfc, !PT ;  /* 0x00040000d6d64812 */ /* 0x000fe200078efcff */
[----:B------:R-:W-:Y:S02]  /*73f0*/  @P3 IMAD.SHL.U32 R25, R34, 0x2, RZ ;  /* 0x0000000222193824 */ /* 0x000fe400078e00ff */
[----:B------:R2:W-:Y:S01]  /*7400*/  @P2 LDGSTS.E.BYPASS.LTC128B.128 [R29+0xb100], [R30.64+0x80], !P0 ;  /* 0x0b1000801e1d2fae */ /* 0x0005e2000c101d50 */
[----:B------:R-:W-:Y:S01]  /*7410*/  IMAD.IADD R3, R78, 0x1, -R3 ;  /* 0x000000014e037824 */ /* 0x000fe200078e0a03 */
[----:B------:R-:W-:Y:S02]  /*7420*/  SHF.R.S32.HI R24, RZ, 0x4, R23 ;  /* 0x00000004ff187819 */ /* 0x000fe40000011417 */
[----:B------:R1:W-:Y:S01]  /*7430*/  @P3 LDGSTS.E.BYPASS.LTC128B.128 [R25+0x9100], [R20.64], !P4 ;  /* 0x0910000014193fae */ /* 0x0003e2000e101d50 */
[----:B------:R-:W-:Y:S02]  /*7440*/  LOP3.LUT R214, R214, 0xfffdffff, RZ, 0xc0, !PT ;  /* 0xfffdffffd6d67812 */ /* 0x000fe400078ec0ff */
[----:B------:R-:W-:Y:S01]  /*7450*/  SHF.R.S32.HI R16, RZ, 0x1f, R3 ;  /* 0x0000001fff107819 */ /* 0x000fe20000011403 */
[----:B------:R1:W-:Y:S01]  /*7460*/  @P3 LDGSTS.E.BYPASS.LTC128B.128 [R25+0xc100], [R20.64+0x80], !P0 ;  /* 0x0c10008014193fae */ /* 0x0003e2000c101d50 */
[----:B------:R-:W-:-:S02]  /*7470*/  @P0 LOP3.LUT R214, R214, 0x20000, RZ, 0xfc, !PT ;  /* 0x00020000d6d60812 */ /* 0x000fc400078efcff */
        /* <DEDUP_REMOVED lines=9> */
[----:B------:R-:W-:Y:S01]  /*7510*/  LOP3.LUT R22, R22, 0x1c0, RZ, 0xc0, !PT ;  /* 0x000001c016167812 */ /* 0x000fe200078ec0ff */
[----:B-1----:R-:W-:Y:S01]  /*7520*/  IMAD.IADD R25, R27, 0x1, R0 ;  /* 0x000000011b197824 */ /* 0x002fe200078e0200 */
[----:B------:R-:W-:Y:S01]  /*7530*/  SEL R3, R3, 0xffffffe0, !P2 ;  /* 0xffffffe003037807 */ /* 0x000fe20005000000 */
[----:B------:R-:W-:-:S04]  /*7540*/  IMAD R20, R210, c[0x0][0x210], RZ ;  /* 0x00008400d2147a24 */ /* 0x000fc800078e02ff */
[----:B------:R-:W-:-:S04]  /*7550*/  IMAD R20, R211, c[0x0][0x214], R20 ;  /* 0x00008500d3147a24 */ /* 0x000fc800078e0214 */
[----:B------:R-:W-:-:S05]  /*7560*/  @P1 IMAD.SHL.U32 R17, R34, 0x2, RZ ;  /* 0x0000000222111824 */ /* 0x000fca00078e00ff */
[----:B------:R2:W-:Y:S01]  /*7570*/  @P1 LDGSTS.E.BYPASS.LTC128B.128 [R17+0xa100], [R18.64], !P4 ;  /* 0x0a10000012111fae */ /* 0x0005e2000e101d50 */
[----:B------:R-:W-:Y:S02]  /*7580*/  ISETP.NE.AND P4, PT, R7, RZ, PT ;  /* 0x000000ff0700720c */ /* 0x000fe40003f85270 */
[----:B------:R-:W-:Y:S01]  /*7590*/  LEA.HI R7, R23, R24, RZ, 0x1 ;  /* 0x0000001817077211 */ /* 0x000fe200078f08ff */
[----:B------:R2:W-:Y:S01]  /*75a0*/  @P1 LDGSTS.E.BYPASS.LTC128B.128 [R17+0xd100], [R18.64+0x80], !P0 ;  /* 0x0d10008012111fae */ /* 0x0005e2000c101d50 */
[----:B------:R-:W-:Y:S02]  /*75b0*/  ISETP.LT.AND P0, PT, RZ, c[0x0][0x27c], PT ;  /* 0x00009f00ff007a0c */ /* 0x000fe40003f01270 */
[----:B------:R-:W-:Y:S01]  /*75c0*/  LOP3.LUT R7, R7, 0xfffffffe, RZ, 0xc0, !PT ;  /* 0xfffffffe07077812 */ /* 0x000fe200078ec0ff */
[----:B------:R-:W0:Y:S04]  /*75d0*/  LDGDEPBAR ;  /* 0x00000000000079af */ /* 0x000e280000000000 */
[----:B------:R-:W-:-:S02]  /*75e0*/  IMAD.IADD R0, R24, 0x1, -R7 ;  /* 0x0000000118007824 */ /* 0x000fc400078e0a07 */
[----:B------:R-:W-:Y:S02]  /*75f0*/  IMAD.MOV.U32 R24, RZ, RZ, R26 ;  /* 0x000000ffff187224 */ /* 0x000fe400078e001a */
[----:B------:R-:W-:Y:S02]  /*7600*/  IMAD.SHL.U32 R7, R0, 0x8, RZ ;  /* 0x0000000800077824 */ /* 0x000fe400078e00ff */
[----:B------:R-:W-:-:S03]  /*7610*/  IMAD.WIDE.U32 R24, R211, c[0x0][0x210], R24 ;  /* 0x00008400d3187a25 */ /* 0x000fc600078e0018 */
[----:B------:R-:W-:Y:S01]  /*7620*/  LOP3.LUT R7, R22, 0x8, R7, 0xf8, !PT ;  /* 0x0000000816077812 */ /* 0x000fe200078ef807 */
[----:B------:R-:W-:Y:S01]  /*7630*/  IMAD.IADD R25, R20, 0x1, R25 ;  /* 0x0000000114197824 */ /* 0x000fe200078e0219 */
[----:B------:R-:W-:-:S03]  /*7640*/  SHF.R.U32.HI R22, RZ, 0x3, R22 ;  /* 0x00000003ff167819 */ /* 0x000fc60000011616 */
[----:B------:R-:W-:Y:S01]  /*7650*/  IMAD.WIDE.U32 R226, R226, c[0x0][0x218], R24 ;  /* 0x00008600e2e27a25 */ /* 0x000fe200078e0018 */
[----:B------:R-:W-:-:S03]  /*7660*/  LOP3.LUT R2, R7, R22, RZ, 0x3c, !PT ;  /* 0x0000001607027212 */ /* 0x000fc600078e3cff */
[----:B------:R-:W-:Y:S02]  /*7670*/  IMAD.SHL.U32 R7, R16, 0x40, RZ ;  /* 0x0000004010077824 */ /* 0x000fe400078e00ff */
[----:B------:R-:W-:-:S03]  /*7680*/  IMAD.IADD R229, R227, 0x1, R229 ;  /* 0x00000001e3e57824 */ /* 0x000fc600078e02e5 */
[----:B------:R-:W-:Y:S01]  /*7690*/  LOP3.LUT R2, R2, 0xfffffe00, R7, 0xf8, !PT ;  /* 0xfffffe0002027812 */ /* 0x000fe200078ef807 */
[----:B------:R-:W-:Y:S05]  /*76a0*/  @P0 BRA `(.L_x_2280) ;  /* 0x0000002000000947 */ /* 0x000fea0003800000 */
[----:B--2---:R-:W-:-:S04]  /*76b0*/  DEPBAR.LE SB0, 0x1 ;  /* 0x000080400000791a */ /* 0x004fc80000000000 */
[----:B------:R-:W-:Y:S05]  /*76c0*/  BRA `(.L_x_2281) ;  /* 0x00004ea000007947 */ /* 0x000fea0003800000 */
.L_x_2280:
[----:B--2---:R-:W-:Y:S01]  /*76d0*/  ULDC.U8 UR4, c[0x0][0x298] ;  /* 0x0000a60000047ab9 */ /* 0x004fe20000000000 */
[----:B------:R-:W-:Y:S01]  /*76e0*/  SHF.R.S32.HI R16, RZ, 0x1f, R79 ;  /* 0x0000001fff107819 */ /* 0x000fe2000001144f */
[----:B------:R-:W-:Y:S01]  /*76f0*/  IMAD.WIDE.U32 R20, R79, c[0x0][0x280], RZ ;  /* 0x0000a0004f147a25 */ /* 0x000fe200078e00ff */
[----:B------:R-:W-:Y:S01]  /*7700*/  ISETP.NE.AND P0, PT, RZ, UR4, PT ;  /* 0x00000004ff007c0c */ /* 0x000fe2000bf05270 */
[----:B------:R-:W-:Y:S01]  /*7710*/  BSSY B2, `(.L_x_2281) ;  /* 0x00004e5000027945 */ /* 0x000fe20003800000 */
[----:B------:R-:W-:Y:S01]  /*7720*/  LEA R7, R33, R6, 0x5 ;  /* 0x0000000621077211 */ /* 0x000fe200078e28ff */
[----:B------:R-:W-:Y:S01]  /*7730*/  IMAD R18, R16, c[0x0][0x280], RZ ;  /* 0x0000a00010127a24 */ /* 0x000fe200078e02ff */
[----:B------:R-:W-:Y:S01]  /*7740*/  SHF.L.U32 R6, R34, 0x1, RZ ;  /* 0x0000000122067819 */ /* 0x000fe200000006ff */
[----:B------:R-:W-:Y:S02]  /*7750*/  IMAD R16, R16, c[0x0][0x290], RZ ;  /* 0x0000a40010107a24 */ /* 0x000fe400078e02ff */
[----:B------:R-:W-:-:S02]  /*7760*/  IMAD R17, R79, c[0x0][0x284], R18 ;  /* 0x0000a1004f117a24 */ /* 0x000fc400078e0212 */
[C---:B------:R-:W-:Y:S02]  /*7770*/  IMAD R16, R79.reuse, c[0x0][0x294], R16 ;  /* 0x0000a5004f107a24 */ /* 0x040fe400078e0210 */
        /* <DEDUP_REMOVED lines=19> */
[----:B------:R-:W-:Y:S02]  /*78b0*/  IMAD R8, R8, c[0x0][0x290], RZ ;  /* 0x0000a40008087a24 */ /* 0x000fe400078e02ff */
[C---:B------:R-:W-:Y:S02]  /*78c0*/  IMAD R16, R7.reuse, c[0x0][0x284], R16 ;  /* 0x0000a10007107a24 */ /* 0x040fe400078e0210 */
[----:B------:R-:W-:-:S03]  /*78d0*/  IMAD.WIDE.U32 R18, R7, c[0x0][0x290], R18 ;  /* 0x0000a40007127a25 */ /* 0x000fc600078e0012 */
[----:B------:R-:W-:Y:S01]  /*78e0*/  IADD3 R23, R25, R16, RZ ;  /* 0x0000001019177210 */ /* 0x000fe20007ffe0ff */
[----:B------:R-:W-:Y:S02]  /*78f0*/  IMAD R8, R7, c[0x0][0x294], R8 ;  /* 0x0000a50007087a24 */ /* 0x000fe400078e0208 */
[----:B------:R-:W-:Y:S01]  /*7900*/  IMAD.SHL.U32 R16, R33, 0x4, RZ ;  /* 0x0000000421107824 */ /* 0x000fe200078e00ff */
[----:B------:R-:W-:Y:S02]  /*7910*/  LEA.HI.X R23, R24, c[0x0][0x274], R23, 0x1, P0 ;  /* 0x00009d0018177a11 */ /* 0x000fe400000f0c17 */
[----:B------:R-:W-:Y:S01]  /*7920*/  IADD3 R22, R19, R8, RZ ;  /* 0x0000000813167210 */ /* 0x000fe20007ffe0ff */
[----:B------:R1:W2:Y:S01]  /*7930*/  SHFL.IDX PT, R24, R20, RZ, 0x181f ;  /* 0x00181fff14187589 */ /* 0x0002a200000e0000 */
[----:B------:R-:W-:-:S03]  /*7940*/  LEA R17, P0, R18, c[0x0][0x288], 0x1 ;  /* 0x0000a20012117a11 */ /* 0x000fc600078008ff */
[----:B------:R1:W3:Y:S01]  /*7950*/  SHFL.IDX PT, R25, R23, RZ, 0x181f ;  /* 0x00181fff17197589 */ /* 0x0002e200000e0000 */
[----:B------:R-:W-:-:S03]  /*7960*/  LEA.HI.X R22, R18, c[0x0][0x28c], R22, 0x1, P0 ;  /* 0x0000a30012167a11 */ /* 0x000fc600000f0c16 */
[----:B------:R1:W4:Y:S04]  /*7970*/  SHFL.IDX PT, R18, R17, RZ, 0x181f ;  /* 0x00181fff11127589 */ /* 0x00032800000e0000 */
[----:B------:R1:W1:Y:S01]  /*7980*/  SHFL.IDX PT, R19, R22, RZ, 0x181f ;  /* 0x00181fff16137589 */ /* 0x00026200000e0000 */
[----:B------:R-:W-:Y:S05]  /*7990*/  @P4 BRA `(.L_x_2284) ;  /* 0x0000012000004947 */ /* 0x000fea0003800000 */
[C---:B------:R-:W-:Y:S01]  /*79a0*/  ISETP.GE.AND P0, PT, R16.reuse, c[0x0][0x27c], PT ;  /* 0x00009f0010007a0c */ /* 0x040fe20003f06270 */
[----:B------:R-:W-:Y:S01]  /*79b0*/  CS2R R76, SRZ ;  /* 0x00000000004c7805 */ /* 0x000fe2000001ff00 */
[----:B------:R-:W-:Y:S01]  /*79c0*/  CS2R R80, SRZ ;  /* 0x0000000000507805 */ /* 0x000fe2000001ff00 */
[----:B------:R-:W-:-:S10]  /*79d0*/  IADD3 R7, R16, 0x20, RZ ;  /* 0x0000002010077810 */ /* 0x000fd40007ffe0ff */
[----:B--23--:R-:W-:-:S04]  /*79e0*/  @!P0 IMAD.WIDE R28, R16, 0x2, R24 ;  /* 0x00000002101c8825 */ /* 0x00cfc800078e0218 */
        /* <DEDUP_REMOVED lines=13> */
.L_x_2284:
[----:B------:R-:W-:Y:S05]  /*7ac0*/  BSYNC B0 ;  /* 0x0000000000007941 */ /* 0x000fea0003800000 */
.L_x_2283:
[----:B-----5:R-:W-:Y:S01]  /*7ad0*/  IMAD.MOV.U32 R11, RZ, RZ, R88 ;  /* 0x000000ffff0b7224 */ /* 0x020fe200078e0058 */
[----:B-1-3--:R1:W3:Y:S01]  /*7ae0*/  SHFL.IDX PT, R25, R23, 0x1, 0x181f ;  /* 0x00381f0017197f89 */ /* 0x00a2e200000e0000 */
        /* <DEDUP_REMOVED lines=11> */
[----:B--2---:R1:W2:Y:S01]  /*7ba0*/  SHFL.IDX PT, R24, R20, 0x1, 0x181f ;  /* 0x00381f0014187f89 */ /* 0x0042a200000e0000 */
[----:B------:R-:W-:Y:S01]  /*7bb0*/  IMAD.MOV.U32 R7, RZ, RZ, R81 ;  /* 0x000000ffff077224 */ /* 0x000fe200078e0051 */
[----:B------:R-:W-:Y:S01]  /*7bc0*/  PRMT R62, R11, 0x7610, R62 ;  /* 0x000076100b3e7816 */ /* 0x000fe2000000003e */
[----:B------:R-:W-:Y:S01]  /*7bd0*/  CS2R R84, SRZ ;  /* 0x0000000000547805 */ /* 0x000fe2000001ff00 */
[----:B------:R1:W4:Y:S01]  /*7be0*/  SHFL.IDX PT, R19, R22, 0x1, 0x181f ;  /* 0x00381f0016137f89 */ /* 0x00032200000e0000 */
[----:B------:R-:W-:Y:S01]  /*7bf0*/  PRMT R53, R9, 0x7610, R53 ;  /* 0x0000761009357816 */ /* 0x000fe20000000035 */
[----:B------:R-:W-:Y:S01]  /*7c00*/  CS2R R66, SRZ ;  /* 0x0000000000427805 */ /* 0x000fe2000001ff00 */
[----:B------:R-:W-:Y:S01]  /*7c10*/  PRMT R70, R8, 0x7610, R70 ;  /* 0x0000761008467816 */ /* 0x000fe20000000046 */
[----:B----4-:R1:W4:Y:S01]  /*7c20*/  SHFL.IDX PT, R18, R17, 0x1, 0x181f ;  /* 0x00381f0011127f89 */ /* 0x01032200000e0000 */
[----:B------:R-:W-:Y:S01]  /*7c30*/  PRMT R65, R7, 0x7610, R65 ;  /* 0x0000761007417816 */ /* 0x000fe20000000041 */
[----:B------:R-:W-:Y:S01]  /*7c40*/  CS2R R82, SRZ ;  /* 0x0000000000527805 */ /* 0x000fe2000001ff00 */
[----:B------:R-:W-:Y:S05]  /*7c50*/  @P3 BRA `(.L_x_2286) ;  /* 0x0000012000003947 */ /* 0x000fea0003800000 */
[C---:B------:R-:W-:Y:S01]  /*7c60*/  ISETP.GE.AND P0, PT, R16.reuse, c[0x0][0x27c], PT ;  /* 0x00009f0010007a0c */ /* 0x040fe20003f06270 */
[----:B------:R-:W-:Y:S01]  /*7c70*/  CS2R R84, SRZ ;  /* 0x0000000000547805 */ /* 0x000fe2000001ff00 */
[----:B------:R-:W-:Y:S01]  /*7c80*/  CS2R R82, SRZ ;  /* 0x0000000000527805 */ /* 0x000fe2000001ff00 */
[----:B------:R-:W-:-:S10]  /*7c90*/  IADD3 R8, R16, 0x20, RZ ;  /* 0x0000002010087810 */ /* 0x000fd40007ffe0ff */
[----:B--23--:R-:W-:-:S04]  /*7ca0*/  @!P0 IMAD.WIDE R28, R16, 0x2, R24 ;  /* 0x00000002101c8825 */ /* 0x00cfc800078e0218 */
[----:B----4-:R-:W-:Y:S01]  /*7cb0*/  @!P0 IMAD.WIDE R26, R16, 0x2, R18 ;  /* 0x00000002101a8825 */ /* 0x010fe200078e0212 */
        /* <DEDUP_REMOVED lines=12> */
.L_x_2286:
[----:B------:R-:W-:Y:S05]  /*7d80*/  BSYNC B0 ;  /* 0x0000000000007941 */ /* 0x000fea0003800000 */
.L_x_2285:
[----:B-----5:R-:W-:Y:S01]  /*7d90*/  IMAD.MOV.U32 R11, RZ, RZ, R68 ;  /* 0x000000ffff0b7224 */ /* 0x020fe200078e0044 */
[----:B--23--:R2:W3:Y:S01]  /*7da0*/  SHFL.IDX PT, R25, R23, 0x2, 0x181f ;  /* 0x00581f0017197f89 */ /* 0x00c4e200000e0000 */
        /* <DEDUP_REMOVED lines=11> */
[----:B------:R2:W1:Y:S01]  /*7e60*/  SHFL.IDX PT, R24, R20, 0x2, 0x181f ;  /* 0x00581f0014187f89 */ /* 0x00046200000e0000 */
        /* <DEDUP_REMOVED lines=10> */
[----:B------:R-:W-:Y:S01]  /*7f10*/  CS2R R54, SRZ ;  /* 0x0000000000367805 */ /* 0x000fe2000001ff00 */
[----:B------:R-:W-:Y:S01]  /*7f20*/  CS2R R58, SRZ ;  /* 0x00000000003a7805 */ /* 0x000fe2000001ff00 */
[----:B------:R-:W-:Y:S05]  /*7f30*/  @P5 BRA `(.L_x_2288) ;  /* 0x0000012000005947 */ /* 0x000fea0003800000 */
[C---:B---3--:R-:W-:Y:S01]  /*7f40*/  IADD3 R8, R16.reuse, 0x20, RZ ;  /* 0x0000002010087810 */ /* 0x048fe20007ffe0ff */
[----:B------:R-:W-:Y:S01]  /*7f50*/  CS2R R60, SRZ ;  /* 0x00000000003c7805 */ /* 0x000fe2000001ff00 */
[----:B------:R-:W-:Y:S01]  /*7f60*/  ISETP.GE.AND P1, PT, R16, c[0x0][0x27c], PT ;  /* 0x00009f0010007a0c */ /* 0x000fe20003f26270 */
[----:B------:R-:W-:Y:S01]  /*7f70*/  CS2R R58, SRZ ;  /* 0x00000000003a7805 */ /* 0x000fe2000001ff00 */
[----:B------:R-:W-:Y:S01]  /*7f80*/  ISETP.GE.AND P0, PT, R8, c[0x0][0x27c], PT ;  /* 0x00009f0008007a0c */ /* 0x000fe20003f06270 */
[----:B------:R-:W-:Y:S01]  /*7f90*/  CS2R R56, SRZ ;  /* 0x0000000000387805 */ /* 0x000fe2000001ff00 */
[----:B------:R-:W-:-:S11]  /*7fa0*/  CS2R R54, SRZ ;  /* 0x0000000000367805 */ /* 0x000fd6000001ff00 */
[----:B------:R-:W-:-:S04]  /*7fb0*/  @!P0 SHF.R.S32.HI R7, RZ, 0x1f, R8 ;  /* 0x0000001fff078819 */ /* 0x000fc80000011408 */
[----:B------:R-:W-:Y:S01]  /*7fc0*/  @!P0 LEA.HI R7, R7, R8, RZ, 0x2 ;  /* 0x0000000807078211 */ /* 0x000fe200078f10ff */
[----:B-1----:R-:W-:-:S03]  /*7fd0*/  @!P1 IMAD.WIDE R8, R16, 0x2, R24 ;  /* 0x0000000210089825 */ /* 0x002fc600078e0218 */
[----:B------:R-:W-:Y:S02]  /*7fe0*/  @!P0 LOP3.LUT R7, R7, 0xfffffffc, RZ, 0xc0, !PT ;  /* 0xfffffffc07078812 */ /* 0x000fe400078ec0ff */
[----:B------:R1:W5:Y:S03]  /*7ff0*/  @!P1 LD.E.64 R60, [R8.64] ;  /* 0x00000010083c9980 */ /* 0x000366000c101b00 */
[----:B----4-:R-:W-:-:S04]  /*8000*/  @!P0 IMAD.WIDE R26, R7, 0x2, R18 ;  /* 0x00000002071a8825 */ /* 0x010fc800078e0212 */
[----:B------:R-:W-:Y:S01]  /*8010*/  @!P0 IMAD.WIDE R24, R7, 0x2, R24 ;  /* 0x0000000207188825 */ /* 0x000fe200078e0218 */
[----:B------:R1:W5:Y:S03]  /*8020*/  @!P0 LD.E.64 R54, [R26.64] ;  /* 0x000000101a368980 */ /* 0x000366000c101b00 */
[----:B------:R-:W-:Y:S01]  /*8030*/  @!P1 IMAD.WIDE R18, R16, 0x2, R18 ;  /* 0x0000000210129825 */ /* 0x000fe200078e0212 */
[----:B------:R1:W5:Y:S04]  /*8040*/  @!P0 LD.E.64 R56, [R24.64] ;  /* 0x0000001018388980 */ /* 0x000368000c101b00 */
[----:B------:R1:W5:Y:S02]  /*8050*/  @!P1 LD.E.64 R58, [R18.64] ;  /* 0x00000010123a9980 */ /* 0x000364000c101b00 */
.L_x_2288:
[----:B---3--:R-:W-:Y:S05]  /*8060*/  BSYNC B0 ;  /* 0x0000000000007941 */ /* 0x008fea0003800000 */
.L_x_2287:
[----:B-----5:R-:W-:Y:S01]  /*8070*/  IMAD.MOV.U32 R11, RZ, RZ, R56 ;  /* 0x000000ffff0b7224 */ /* 0x020fe200078e0038 */
[----:B------:R3:W2:Y:S01]  /*8080*/  SHFL.IDX PT, R21, R23, 0x3, 0x181f ;  /* 0x00781f0017157f89 */ /* 0x0006a200000e0000 */
[----:B-1----:R-:W-:Y:S01]  /*8090*/  IMAD.MOV.U32 R9, RZ, RZ, R57 ;  /* 0x000000ffff097224 */ /* 0x002fe200078e0039 */
        /* <DEDUP_REMOVED lines=10> */
[----:B--2---:R-:W1:Y:S01]  /*8140*/  SHFL.IDX PT, R20, R20, 0x3, 0x181f ;  /* 0x00781f0014147f89 */ /* 0x004e6200000e0000 */
[----:B------:R-:W-:Y:S01]  /*8150*/  IMAD.MOV.U32 R7, RZ, RZ, R59 ;  /* 0x000000ffff077224 */ /* 0x000fe200078e003b */
[----:B------:R-:W-:Y:S01]  /*8160*/  PRMT R26, R11, 0x7610, R26 ;  /* 0x000076100b1a7816 */ /* 0x000fe2000000001a */
[----:B------:R-:W-:Y:S01]  /*8170*/  CS2R R48, SRZ ;  /* 0x0000000000307805 */ /* 0x000fe2000001ff00 */
[----:B------:R3:W2:Y:S01]  /*8180*/  SHFL.IDX PT, R19, R22, 0x3, 0x181f ;  /* 0x00781f0016137f89 */ /* 0x0006a200000e0000 */
[----:B------:R-:W-:Y:S01]  /*8190*/  PRMT R24, R9, 0x7610, R24 ;  /* 0x0000761009187816 */ /* 0x000fe20000000018 */
[----:B------:R-:W-:Y:S01]  /*81a0*/  CS2R R38, SRZ ;  /* 0x0000000000267805 */ /* 0x000fe2000001ff00 */
[----:B------:R-:W-:Y:S01]  /*81b0*/  PRMT R30, R8, 0x7610, R30 ;  /* 0x00007610081e7816 */ /* 0x000fe2000000001e */
[----:B----4-:R3:W4:Y:S01]  /*81c0*/  SHFL.IDX PT, R18, R17, 0x3, 0x181f ;  /* 0x00781f0011127f89 */ /* 0x01072200000e0000 */
        /* <DEDUP_REMOVED lines=15> */
[----:B--234-:R-:W-:-:S04]  /*82c0*/  @!P0 IMAD.WIDE R22, R7, 0x2, R18 ;  /* 0x0000000207168825 */ /* 0x01cfc800078e0212 */
[----:B------:R-:W-:Y:S01]  /*82d0*/  @!P0 IMAD.WIDE R20, R7, 0x2, R20 ;  /* 0x0000000207148825 */ /* 0x000fe200078e0214 */
[----:B------:R1:W5:Y:S03]  /*82e0*/  @!P0 LD.E.64 R38, [R22.64] ;  /* 0x0000001016268980 */ /* 0x000366000c101b00 */
[----:B------:R-:W-:Y:S01]  /*82f0*/  @!P1 IMAD.WIDE R18, R16, 0x2, R18 ;  /* 0x0000000210129825 */ /* 0x000fe200078e0212 */
[----:B------:R1:W5:Y:S04]  /*8300*/  @!P0 LD.E.64 R40, [R20.64] ;  /* 0x0000001014288980 */ /* 0x000368000c101b00 */
[----:B------:R1:W5:Y:S02]  /*8310*/  @!P1 LD.E.64 R46, [R18.64] ;  /* 0x00000010122e9980 */ /* 0x000364000c101b00 */
.L_x_2290:
[----:B------:R-:W-:Y:S05]  /*8320*/  BSYNC B0 ;  /* 0x0000000000007941 */ /* 0x000fea0003800000 */
.L_x_2289:
[----:B------:R-:W-:Y:S01]  /*8330*/  IMAD.IADD R25, R10, 0x1, -R117 ;  /* 0x000000010a197824 */ /* 0x000fe200078e0a75 */
[----:B------:R-:W-:-:S04]  /*8340*/  DEPBAR.LE SB0, 0x1 ;  /* 0x000080400000791a */ /* 0x000fc80000000000 */
[----:B------:R-:W-:Y:S01]  /*8350*/  IMNMX R25, R25, 0x80, PT ;  /* 0x0000008019197817 */ /* 0x000fe20003800200 */
[----:B-----5:R-:W-:Y:S01]  /*8360*/  IMAD.MOV.U32 R11, RZ, RZ, R41 ;  /* 0x000000ffff0b7224 */ /* 0x020fe200078e0029 */
[----:B------:R-:W-:Y:S01]  /*8370*/  BSSY B1, `(.L_x_2291) ;  /* 0x0000075000017945 */ /* 0x000fe20003800000 */
[----:B-1----:R-:W-:Y:S01]  /*8380*/  IMAD.MOV.U32 R9, RZ, RZ, R48 ;  /* 0x000000ffff097224 */ /* 0x002fe200078e0030 */
        /* <DEDUP_REMOVED lines=9> */
[----:B----4-:R-:W-:Y:S01]  /*8420*/  PRMT R18, R11, 0x7610, R18 ;  /* 0x000076100b127816 */ /* 0x010fe20000000012 */
[----:B------:R-:W-:Y:S01]  /*8430*/  IMAD.MOV.U32 R8, RZ, RZ, R47 ;  /* 0x000000ffff087224 */ /* 0x000fe200078e002f */
[----:B------:R-:W-:Y:S01]  /*8440*/  PRMT R17, R10, 0x7610, R17 ;  /* 0x000076100a117816 */ /* 0x000fe20000000011 */
        /* <DEDUP_REMOVED lines=53> */
.L_x_2294:
[----:B------:R-:W-:Y:S05]  /*87a0*/  BSYNC B0 ;  /* 0x0000000000007941 */ /* 0x000fea0003800000 */
.L_x_2293:
        /* <DEDUP_REMOVED lines=49> */
.L_x_2292:
[----:B------:R-:W-:Y:S05]  /*8ac0*/  BSYNC B1 ;  /* 0x0000000000017941 */ /* 0x000fea0003800000 */
.L_x_2291:
        /* <DEDUP_REMOVED lines=53> */
.L_x_2298:
[----:B------:R-:W-:Y:S05]  /*8e20*/  BSYNC B0 ;  /* 0x0000000000007941 */ /* 0x000fea0003800000 */
.L_x_2297:
        /* <DEDUP_REMOVED lines=49> */
.L_x_2296:
[----:B------:R-:W-:Y:S05]  /*9140*/  BSYNC B1 ;  /* 0x0000000000017941 */ /* 0x000fea0003800000 */
.L_x_2295:
        /* <DEDUP_REMOVED lines=53> */
.L_x_2302:
[----:B------:R-:W-:Y:S05]  /*94a0*/  BSYNC B0 ;  /* 0x0000000000007941 */ /* 0x000fea0003800000 */
.L_x_2301:
        /* <DEDUP_REMOVED lines=49> */
.L_x_2300:
[----:B------:R-:W-:Y:S05]  /*97c0*/  BSYNC B1 ;  /* 0x0000000000017941 */ /* 0x000fea0003800000 */
.L_x_2299:
        /* <DEDUP_REMOVED lines=52> */
.L_x_2305:
[----:B------:R-:W-:Y:S05]  /*9b10*/  BSYNC B0 ;  /* 0x0000000000007941 */ /* 0x000fea0003800000 */
.L_x_2304:
[----:B------:R-:W-:-:S04]  /*9b20*/  IADD3 R16, R16, 0x20, RZ ;  /* 0x0000002010107810 */ /* 0x000fc80007ffe0ff */
[----:B------:R-:W-:-:S13]  /*9b30*/  ISETP.GE.AND P0, PT, R16, c[0x0][0x27c], PT ;  /* 0x00009f0010007a0c */ /* 0x000fda0003f06270 */
[----:B------:R-:W-:Y:S05]  /*9b40*/  @P0 BRA `(.L_x_2303) ;  /* 0x00002a1000000947 */ /* 0x000fea0003800000 */
[----:B-1----:R-:W1:Y:S01]  /*9b50*/  LDS.128 R8, [R6+0x7100] ;  /* 0x0071000006087984 */ /* 0x002e620000000c00 */
[----:B------:R-:W-:Y:S02]  /*9b60*/  SHF.R.U64 R21, R38, 0x10, R39 ;  /* 0x0000001026157819 */ /* 0x000fe40000001227 */
[----:B------:R-:W-:Y:S02]  /*9b70*/  SHF.R.U64 R16, R40, 0x10, R41 ;  /* 0x0000001028107819 */ /* 0x000fe40000001229 */
[----:B------:R-:W-:Y:S02]  /*9b80*/  SHF.R.U32.HI R38, RZ, 0x10, R39 ;  /* 0x00000010ff267819 */ /* 0x000fe40000011627 */
[----:B------:R-:W-:Y:S02]  /*9b90*/  SHF.R.U32.HI R40, RZ, 0x10, R41 ;  /* 0x00000010ff287819 */ /* 0x000fe40000011629 */
[----:B------:R-:W-:Y:S02]  /*9ba0*/  PRMT R17, R17, 0x5410, R38 ;  /* 0x0000541011117816 */ /* 0x000fe40000000026 */
[----:B------:R-:W-:-:S02]  /*9bb0*/  PRMT R19, R19, 0x5410, R40 ;  /* 0x0000541013137816 */ /* 0x000fc40000000028 */
[----:B------:R-:W-:Y:S02]  /*9bc0*/  PRMT R7, R7, 0x5410, R16 ;  /* 0x0000541007077816 */ /* 0x000fe40000000010 */
[----:B------:R-:W-:Y:S01]  /*9bd0*/  PRMT R18, R18, 0x5410, R21 ;  /* 0x0000541012127816 */ /* 0x000fe20000000015 */
[C---:B------:R-:W-:Y:S01]  /*9be0*/  IMAD.U32 R21, R19.reuse, 0x10000, RZ ;  /* 0x0001000013157824 */ /* 0x040fe200078e00ff */
[----:B------:R-:W-:Y:S01]  /*9bf0*/  LOP3.LUT R25, R19, 0xffff0000, RZ, 0xc0, !PT ;  /* 0xffff000013197812 */ /* 0x000fe200078ec0ff */
[C---:B-1----:R-:W-:Y:S01]  /*9c00*/  IMAD.U32 R20, R10.reuse, 0x10000, RZ ;  /* 0x000100000a147824 */ /* 0x042fe200078e00ff */
[----:B------:R-:W-:Y:S01]  /*9c10*/  LOP3.LUT R16, R10, 0xffff0000, RZ, 0xc0, !PT ;  /* 0xffff00000a107812 */ /* 0x000fe200078ec0ff */
[C---:B------:R-:W-:Y:S01]  /*9c20*/  IMAD.U32 R10, R11.reuse, 0x10000, RZ ;  /* 0x000100000b0a7824 */ /* 0x040fe200078e00ff */
[----:B------:R-:W-:Y:S01]  /*9c30*/  LOP3.LUT R22, R11, 0xffff0000, RZ, 0xc0, !PT ;  /* 0xffff00000b167812 */ /* 0x000fe200078ec0ff */
[C---:B------:R-:W-:Y:S01]  /*9c40*/  IMAD.U32 R11, R17.reuse, 0x10000, RZ ;  /* 0x00010000110b7824 */ /* 0x040fe200078e00ff */
[----:B------:R-:W-:-:S02]  /*9c50*/  LOP3.LUT R17, R17, 0xffff0000, RZ, 0xc0, !PT ;  /* 0xffff000011117812 */ /* 0x000fc400078ec0ff */
[----:B------:R-:W-:Y:S01]  /*9c60*/  SHF.L.U32 R24, R8, 0x10, RZ ;  /* 0x0000001008187819 */ /* 0x000fe200000006ff */
[----:B------:R-:W-:Y:S01]  /*9c70*/  FMUL.FTZ R19, R16, R11 ;  /* 0x0000000b10137220 */ /* 0x000fe20000410000 */
[----:B------:R-:W-:Y:S01]  /*9c80*/  LOP3.LUT R23, R8, 0xffff0000, RZ, 0xc0, !PT ;  /* 0xffff000008177812 */ /* 0x000fe200078ec0ff */
[-C--:B------:R-:W-:Y:S01]  /*9c90*/  FMUL.FTZ R16, R16, R21.reuse ;  /* 0x0000001510107220 */ /* 0x080fe20000410000 */
[C---:B------:R-:W-:Y:S01]  /*9ca0*/  SHF.L.U32 R8, R9.reuse, 0x10, RZ ;  /* 0x0000001009087819 */ /* 0x040fe200000006ff */
[----:B------:R-:W-:Y:S01]  /*9cb0*/  FFMA.FTZ R19, R20, R21, -R19 ;  /* 0x0000001514137223 */ /* 0x000fe20000010813 */
[----:B------:R-:W-:Y:S01]  /*9cc0*/  LOP3.LUT R26, R9, 0xffff0000, RZ, 0xc0, !PT ;  /* 0xffff0000091a7812 */ /* 0x000fe200078ec0ff */
[----:B------:R-:W-:Y:S01]  /*9cd0*/  FMUL.FTZ R9, R22, R17 ;  /* 0x0000001116097220 */ /* 0x000fe20000410000 */
[----:B------:R-:W-:Y:S01]  /*9ce0*/  LOP3.LUT R21, R18, 0xffff0000, RZ, 0xc0, !PT ;  /* 0xffff000012157812 */ /* 0x000fe200078ec0ff */
[----:B------:R-:W-:Y:S01]  /*9cf0*/  FFMA.FTZ R16, R20, R11, R16 ;  /* 0x0000000b14107223 */ /* 0x000fe20000010010 */
[C---:B------:R-:W-:Y:S01]  /*9d00*/  SHF.L.U32 R20, R7.reuse, 0x10, RZ ;  /* 0x0000001007147819 */ /* 0x040fe200000006ff */
[----:B------:R-:W-:Y:S01]  /*9d10*/  FMUL.FTZ R22, R22, R25 ;  /* 0x0000001916167220 */ /* 0x000fe20000410000 */
[----:B------:R-:W-:Y:S01]  /*9d20*/  LOP3.LUT R7, R7, 0xffff0000, RZ, 0xc0, !PT ;  /* 0xffff000007077812 */ /* 0x000fe200078ec0ff */
[----:B------:R-:W-:-:S02]  /*9d30*/  IMAD.U32 R11, R18, 0x10000, RZ ;  /* 0x00010000120b7824 */ /* 0x000fc400078e00ff */
[C---:B------:R-:W-:Y:S02]  /*9d40*/  FFMA.FTZ R9, R10.reuse, R25, -R9 ;  /* 0x000000190a097223 */ /* 0x040fe40000010809 */
[----:B------:R-:W-:Y:S02]  /*9d50*/  FFMA.FTZ R22, R10, R17, R22 ;  /* 0x000000110a167223 */ /* 0x000fe40000010016 */
[C---:B------:R-:W-:Y:S02]  /*9d60*/  FMUL.FTZ R17, R23.reuse, R11 ;  /* 0x0000000b17117220 */ /* 0x040fe40000410000 */
[C---:B------:R-:W-:Y:S02]  /*9d70*/  FMUL.FTZ R10, R26.reuse, R21 ;  /* 0x000000151a0a7220 */ /* 0x040fe40000410000 */
[----:B------:R-:W-:Y:S02]  /*9d80*/  FMUL.FTZ R23, R23, R20 ;  /* 0x0000001417177220 */ /* 0x000fe40000410000 */
[----:B------:R-:W-:-:S02]  /*9d90*/  FMUL.FTZ R26, R26, R7 ;  /* 0x000000071a1a7220 */ /* 0x000fc40000410000 */
        /* <DEDUP_REMOVED lines=10> */
.L_x_2282:
        /* <DEDUP_REMOVED lines=12> */
[----:B------:R-:W-:Y:S02]  /*9f00*/  IMAD R16, R7, c[0x0][0x294], R16 ;  /* 0x0000a50007107a24 */ /* 0x000fe400078e0210 */
[----:B------:R-:W-:Y:S02]  /*9f10*/  IMAD.IADD R18, R21, 0x1, R18 ;  /* 0x0000000115127824 */ /* 0x000fe400078e0212 */
[----:B------:R-:W-:-:S02]  /*9f20*/  IMAD.MOV.U32 R21, RZ, RZ, R19 ;  /* 0x000000ffff157224 */ /* 0x000fc400078e0013 */
[----:B------:R-:W1:Y:S01]  /*9f30*/  SHFL.IDX PT, R19, R17, RZ, 0x181f ;  /* 0x00181fff11137589 */ /* 0x000e6200000e0000 */
        /* <DEDUP_REMOVED lines=59> */
.L_x_2307:
[----:B---34-:R-:W-:Y:S05]  /*a2f0*/  BSYNC B0 ;  /* 0x0000000000007941 */ /* 0x018fea0003800000 */
.L_x_2306:
        /* <DEDUP_REMOVED lines=71> */
.L_x_2309:
[----:B-1-3--:R-:W-:Y:S05]  /*a770*/  BSYNC B0 ;  /* 0x0000000000007941 */ /* 0x00afea0003800000 */
.L_x_2308:
        /* <DEDUP_REMOVED lines=125> */
.L_x_2311:
[----:B------:R-:W-:Y:S05]  /*af50*/  BSYNC B0 ;  /* 0x0000000000007941 */ /* 0x000fea0003800000 */
.L_x_2310:
        /* <DEDUP_REMOVED lines=117> */
.L_x_2313:
[----:B------:R-:W-:Y:S05]  /*b6b0*/  BSYNC B0 ;  /* 0x0000000000007941 */ /* 0x000fea0003800000 */
.L_x_2312:
        /* <DEDUP_REMOVED lines=117> */
.L_x_2315:
[----:B------:R-:W-:Y:S05]  /*be10*/  BSYNC B0 ;  /* 0x0000000000007941 */ /* 0x000fea0003800000 */
.L_x_2314:
        /* <DEDUP_REMOVED lines=116> */
.L_x_2303:
[----:B------:R-:W-:Y:S05]  /*c560*/  BSYNC B2 ;  /* 0x0000000000027941 */ /* 0x000fea0003800000 */
.L_x_2281:
        /* <DEDUP_REMOVED lines=263> */
.L_x_2316:
        /* <DEDUP_REMOVED lines=17> */
[----:B------:R-:W-:Y:S01]  /*d6f0*/  ISETP.NE.AND P0, PT, R209, 0x1, PT ;  /* 0x00000001d100780c */ /* 0x000fe20003f05270 */
[----:B------:R-:W-:Y:S02]  /*d700*/  IMAD R7, R20, 0x10, R7 ;  /* 0x0000001014077824 */ /* 0x000fe400078e0207 */
[----:B------:R-:W-:Y:S01]  /*d710*/  IMAD.IADD R78, R78, 0x1, -R13 ;  /* 0x000000014e4e7824 */ /* 0x000fe200078e0a0d */
[----:B------:R-:W-:-:S03]  /*d720*/  LOP3.LUT R13, R4, 0x7ffffffc, RZ, 0xc0, !PT ;  /* 0x7ffffffc040d7812 */ /* 0x000fc600078ec0ff */
[----:B------:R-:W-:Y:S02]  /*d730*/  IMAD R221, R78, 0x8, R7 ;  /* 0x000000084edd7824 */ /* 0x000fe400078e0207 */
[----:B------:R-:W-:Y:S01]  /*d740*/  IMAD.IADD R222, R0, 0x1, -R13 ;  /* 0x0000000100de7824 */ /* 0x000fe200078e0a0d */
[----:B------:R-:W-:Y:S01]  /*d750*/  IADD3 R13, R207, 0x1, R12 ;  /* 0x00000001cf0d7810 */ /* 0x000fe20007ffe00c */
[----:B------:R-:W-:Y:S02]  /*d760*/  IMAD.MOV.U32 R24, RZ, RZ, R221 ;  /* 0x000000ffff187224 */ /* 0x000fe400078e00dd */
[----:B------:R-:W-:-:S04]  /*d770*/  @P0 IMAD.HI.U32 R6, R221, c[0x0][0x2c8], RZ ;  /* 0x0000b200dd060a27 */ /* 0x000fc800078e00ff */
[----:B------:R-:W-:Y:S01]  /*d780*/  IMAD.SHL.U32 R222, R222, 0x2, RZ ;  /* 0x00000002dede7824 */ /* 0x000fe200078e00ff */
[----:B------:R-:W-:Y:S02]  /*d790*/  @P0 SHF.R.U32.HI R24, RZ, c[0x0][0x2cc], R6 ;  /* 0x0000b300ff180a19 */ /* 0x000fe40000011606 */
[----:B------:R-:W-:Y:S01]  /*d7a0*/  ISETP.GE.AND P0, PT, R208, 0x1, PT ;  /* 0x00000001d000780c */ /* 0x000fe20003f06270 */
[--C-:B------:R-:W-:Y:S01]  /*d7b0*/  IMAD.IADD R4, R12, 0x1, -R222.reuse ;  /* 0x000000010c047824 */ /* 0x100fe200078e0ade */
[----:B------:R-:W-:Y:S01]  /*d7c0*/  IADD3 R20, -R212, R13, -R222 ;  /* 0x0000000dd4147210 */ /* 0x000fe20007ffe9de */
[----:B------:R-:W1:Y:S01]  /*d7d0*/  SHFL.IDX PT, R7, R24, RZ, 0x1c1f ;  /* 0x001c1fff18077589 */ /* 0x000e6200000e0000 */
[----:B------:R-:W-:Y:S02]  /*d7e0*/  IADD3 R6, -R222, R207, R12 ;  /* 0x000000cfde067210 */ /* 0x000fe40007ffe10c */
[C---:B------:R-:W-:Y:S02]  /*d7f0*/  IADD3 R23, R20.reuse, c[0x0][0x328], RZ ;  /* 0x0000ca0014177a10 */ /* 0x040fe40007ffe0ff */
[----:B------:R-:W-:-:S03]  /*d800*/  IADD3 R20, R20, UR10, RZ ;  /* 0x0000000a14147c10 */ /* 0x000fc6000fffe0ff */
        /* <DEDUP_REMOVED lines=15> */
.L_x_2319:
[----:B------:R-:W-:-:S04]  /*d900*/  MOV R0, c[0x0][0x32c] ;  /* 0x0000cb0000007a02 */ /* 0x000fc80000000f00 */
[----:B------:R-:W-:-:S13]  /*d910*/  ISETP.NE.AND P0, PT, R0, 0x1, PT ;  /* 0x000000010000780c */ /* 0x000fda0003f05270 */
[----:B------:R-:W-:-:S05]  /*d920*/  @P0 IMAD.HI.U32 R0, R7, c[0x0][0x330], RZ ;  /* 0x0000cc0007000a27 */ /* 0x000fca00078e00ff */
[----:B------:R-:W-:Y:S02]  /*d930*/  @P0 SHF.R.U32.HI R7, RZ, c[0x0][0x334], R0 ;  /* 0x0000cd00ff070a19 */ /* 0x000fe40000011600 */
.L_x_2320:
[----:B------:R-:W-:Y:S05]  /*d940*/  BSYNC B0 ;  /* 0x0000000000007941 */ /* 0x000fea0003800000 */
.L_x_2318:
[----:B------:R-:W-:-:S05]  /*d950*/  IMAD R0, R7, c[0x0][0x32c], R4 ;  /* 0x0000cb0007007a24 */ /* 0x000fca00078e0204 */
[----:B------:R-:W-:Y:S02]  /*d960*/  IADD3 R7, R0, c[0x0][0x32c], RZ ;  /* 0x0000cb0000077a10 */ /* 0x000fe40007ffe0ff */
[----:B------:R-:W-:Y:S02]  /*d970*/  IMNMX R25, R25, R0, !PT ;  /* 0x0000000019197217 */ /* 0x000fe40007800200 */
[----:B------:R-:W-:Y:S02]  /*d980*/  IMNMX R26, R26, R7, PT ;  /* 0x000000071a1a7217 */ /* 0x000fe40003800200 */
.L_x_2317:
[C---:B------:R-:W-:Y:S02]  /*d990*/  ISETP.GE.AND P0, PT, R12.reuse, 0x2, PT ;  /* 0x000000020c00780c */ /* 0x040fe40003f06270 */
[----:B------:R-:W-:Y:S02]  /*d9a0*/  ISETP.GE.AND P1, PT, R12, 0x9, PT ;  /* 0x000000090c00780c */ /* 0x000fe40003f26270 */
[----:B------:R-:W-:Y:S02]  /*d9b0*/  P2R R0, PR, RZ, 0x1 ;  /* 0x00000001ff007803 */ /* 0x000fe40000000000 */
[----:B------:R-:W-:-:S02]  /*d9c0*/  ISETP.GT.AND P0, PT, R25, 0x1, !P0 ;  /* 0x000000011900780c */ /* 0x000fc40004704270 */
[----:B------:R-:W-:Y:S02]  /*d9d0*/  P2R R41, PR, RZ, 0x2 ;  /* 0x00000002ff297803 */ /* 0x000fe40000000000 */
[----:B------:R-:W-:Y:S02]  /*d9e0*/  ISETP.LT.OR P0, PT, R26, 0x2, P0 ;  /* 0x000000021a00780c */ /* 0x000fe40000701670 */
[C---:B------:R-:W-:Y:S02]  /*d9f0*/  ISETP.GE.AND P6, PT, R12.reuse, 0x3a, PT ;  /* 0x0000003a0c00780c */ /* 0x040fe40003fc6270 */
        /* <DEDUP_REMOVED lines=21> */
[C---:B------:R-:W-:Y:S02]  /*db50*/  ISETP.GT.AND P0, PT, R25.reuse, 0x18, !P1 ;  /* 0x000000181900780c */ /* 0x040fe40004f04270 */
        /* <DEDUP_REMOVED lines=37> */
[C---:B------:R-:W-:Y:S02]  /*ddb0*/  ISETP.GE.AND P5, PT, R12.reuse, 0x41, PT ;  /* 0x000000410c00780c */ /* 0x040fe40003fa6270 */
[----:B------:R-:W-:Y:S02]  /*ddc0*/  FSEL R155, R65, -INF , !P0 ;  /* 0xff800000419b7808 */ /* 0x000fe40004000000 */
[----:B------:R-:W-:Y:S02]  /*ddd0*/  ISETP.GT.AND P0, PT, R25, 0x38, !P1 ;  /* 0x000000381900780c */ /* 0x000fe40004f04270 */
[----:B------:R-:W-:-:S02]  /*dde0*/  ISETP.GE.AND P4, PT, R12, 0x42, PT ;  /* 0x000000420c00780c */ /* 0x000fc40003f86270 */
[----:B------:R-:W-:Y:S02]  /*ddf0*/  ISETP.LT.OR P0, PT, R26, 0x39, P0 ;  /* 0x000000391a00780c */ /* 0x000fe40000701670 */
[----:B------:R-:W-:Y:S02]  /*de00*/  ISETP.GE.AND P3, PT, R12, 0x49, PT ;  /* 0x000000490c00780c */ /* 0x000fe40003f66270 */
        /* <DEDUP_REMOVED lines=17> */
[----:B------:R-:W-:Y:S02]  /*df20*/  P2R R52, PR, RZ, 0x2 ;  /* 0x00000002ff347803 */ /* 0x000fe40000000000 */
        /* <DEDUP_REMOVED lines=14> */
[----:B------:R-:W-:-:S04]  /*e010*/  ISETP.LT.OR P0, PT, R26, 0x59, P0 ;  /* 0x000000591a00780c */ /* 0x000fc80000701670 */
[----:B------:R-:W-:Y:S02]  /*e020*/  FSEL R133, R44, -INF , !P0 ;  /* 0xff8000002c857808 */ /* 0x000fe40004000000 */
[----:B------:R-:W-:-:S04]  /*e030*/  ISETP.GT.AND P0, PT, R25, RZ, !P1 ;  /* 0x000000ff1900720c */ /* 0x000fc80004f04270 */
[----:B------:R-:W-:-:S04]  /*e040*/  ISETP.LT.OR P0, PT, R26, 0x1, P0 ;  /* 0x000000011a00780c */ /* 0x000fc80000701670 */
[----:B------:R-:W-:Y:S02]  /*e050*/  FSEL R22, R16, -INF , !P0 ;  /* 0xff80000010167808 */ /* 0x000fe40004000000 */
[----:B------:R-:W-:Y:S01]  /*e060*/  ISETP.GE.AND P0, PT, R12, 0x5a, PT ;  /* 0x0000005a0c00780c */ /* 0x000fe20003f06270 */
[----:B------:R-:W1:Y:S03]  /*e070*/  SHFL.IDX PT, R16, R24, 0x1, 0x1c1f ;  /* 0x003c1f0018107f89 */ /* 0x000e6600000e0000 */
[----:B------:R-:W-:Y:S02]  /*e080*/  P2R R12, PR, RZ, 0x1 ;  /* 0x00000001ff0c7803 */ /* 0x000fe40000000000 */
[----:B------:R-:W-:-:S04]  /*e090*/  ISETP.GT.AND P0, PT, R25, 0x59, !P0 ;  /* 0x000000591900780c */ /* 0x000fc80004704270 */
[----:B------:R-:W-:-:S04]  /*e0a0*/  ISETP.LT.OR P0, PT, R26, 0x5a, P0 ;  /* 0x0000005a1a00780c */ /* 0x000fc80000701670 */
[----:B------:R-:W-:Y:S02]  /*e0b0*/  FSEL R131, R45, -INF , !P0 ;  /* 0xff8000002d837808 */ /* 0x000fe40004000000 */
[----:B------:R-:W-:Y:S01]  /*e0c0*/  ISETP.GE.AND P0, PT, R208, 0x1, PT ;  /* 0x00000001d000780c */ /* 0x000fe20003f06270 */
[--C-:B-1----:R-:W-:Y:S02]  /*e0d0*/  IMAD.IADD R23, R23, 0x1, R16.reuse ;  /* 0x0000000117177824 */ /* 0x102fe400078e0210 */
[----:B------:R-:W-:-:S03]  /*e0e0*/  IMAD.IADD R25, R20, 0x1, R16 ;  /* 0x0000000114197824 */ /* 0x000fc600078e0210 */
[----:B------:R-:W-:-:S07]  /*e0f0*/  IMNMX R23, R23, R6, PT ;  /* 0x0000000617177217 */ /* 0x000fce0003800200 */
        /* <DEDUP_REMOVED lines=12> */
.L_x_2323:
[----:B------:R-:W-:-:S04]  /*e1c0*/  MOV R6, c[0x0][0x32c] ;  /* 0x0000cb0000067a02 */ /* 0x000fc80000000f00 */
[----:B------:R-:W-:-:S13]  /*e1d0*/  ISETP.NE.AND P0, PT, R6, 0x1, PT ;  /* 0x000000010600780c */ /* 0x000fda0003f05270 */
[----:B------:R-:W-:-:S05]  /*e1e0*/  @P0 IMAD.HI.U32 R6, R45, c[0x0][0x330], RZ ;  /* 0x0000cc002d060a27 */ /* 0x000fca00078e00ff */
[----:B------:R-:W-:Y:S02]  /*e1f0*/  @P0 SHF.R.U32.HI R45, RZ, c[0x0][0x334], R6 ;  /* 0x0000cd00ff2d0a19 */ /* 0x000fe40000011606 */
.L_x_2324:
[----:B------:R-:W-:Y:S05]  /*e200*/  BSYNC B0 ;  /* 0x0000000000007941 */ /* 0x000fea0003800000 */
.L_x_2322:
[----:B------:R-:W-:-:S05]  /*e210*/  IMAD R6, R45, c[0x0][0x32c], R4 ;  /* 0x0000cb002d067a24 */ /* 0x000fca00078e0204 */
[----:B------:R-:W-:Y:S02]  /*e220*/  IADD3 R4, R6, c[0x0][0x32c], RZ ;  /* 0x0000cb0006047a10 */ /* 0x000fe40007ffe0ff */
[----:B------:R-:W-:Y:S02]  /*e230*/  IMNMX R25, R25, R6, !PT ;  /* 0x0000000619197217 */ /* 0x000fe40007800200 */
[----:B------:R-:W-:Y:S02]  /*e240*/  IMNMX R23, R23, R4, PT ;  /* 0x0000000417177217 */ /* 0x000fe40003800200 */
.L_x_2321:
[----:B------:R-:W-:Y:S01]  /*e250*/  ISETP.NE.AND P0, PT, R41, RZ, PT ;  /* 0x000000ff2900720c */ /* 0x000fe20003f05270 */
[----:B------:R-:W-:-:S03]  /*e260*/  IMAD.SHL.U32 R204, R2, 0x2, RZ ;  /* 0x0000000202cc7824 */ /* 0x000fc600078e00ff */
[----:B------:R-:W-:Y:S01]  /*e270*/  ISETP.GT.AND P0, PT, R25, 0x8, !P0 ;  /* 0x000000081900780c */ /* 0x000fe20004704270 */
[--C-:B------:R-:W-:Y:S01]  /*e280*/  IMAD R202, R5, 0x2, R204.reuse ;  /* 0x0000000205ca7824 */ /* 0x100fe200078e02cc */
[----:B------:R-:W-:Y:S01]  /*e290*/  LDSM.16.MT88.4 R96, [R204+0x3100] ;  /* 0x00310000cc60783b */ /* 0x000fe20000004200 */
[----:B------:R-:W-:Y:S01]  /*e2a0*/  IMAD R201, R3, 0x2, R204 ;  /* 0x0000000203c97824 */ /* 0x000fe200078e02cc */
[----:B------:R-:W-:Y:S01]  /*e2b0*/  ISETP.LT.OR P0, PT, R23, 0x9, P0 ;  /* 0x000000091700780c */ /* 0x000fe20000701670 */
[----:B------:R-:W-:Y:S01]  /*e2c0*/  IMAD R200, R3, 0x2, R202 ;  /* 0x0000000203c87824 */ /* 0x000fe200078e02ca */
[----:B------:R-:W-:Y:S02]  /*e2d0*/  LDSM.16.MT88.4 R108, [R204+0x100] ;  /* 0x00010000cc6c783b */ /* 0x000fe40000004200 */
[----:B------:R-:W-:Y:S02]  /*e2e0*/  FSEL R6, R10, -INF , !P0 ;  /* 0xff8000000a067808 */ /* 0x000fe40004000000 */
[----:B------:R-:W-:Y:S01]  /*e2f0*/  ISETP.NE.AND P0, PT, R40, RZ, PT ;  /* 0x000000ff2800720c */ /* 0x000fe20003f05270 */
[----:B------:R-:W-:Y:S03]  /*e300*/  LDSM.16.MT88.4 R88, [R200+0x100] ;  /* 0x00010000c858783b */ /* 0x000fe60000004200 */
[----:B------:R-:W-:Y:S01]  /*e310*/  ISETP.GT.AND P0, PT, R25, 0x9, !P0 ;  /* 0x000000091900780c */ /* 0x000fe20004704270 */
[----:B------:R-:W-:Y:S03]  /*e320*/  LDSM.16.MT88.4 R104, [R202+0x3100] ;  /* 0x00310000ca68783b */ /* 0x000fe60000004200 */
        /* <DEDUP_REMOVED lines=63> */
[----:B------:R-:W-:Y:S01]  /*e720*/  ISETP.GT.AND P0, PT, R25, 0x48, !P3 ;  /* 0x000000481900780c */ /* 0x000fe20005f04270 */
[----:B------:R-:W-:Y:S01]  /*e730*/  LDSM.16.MT88.4 R56, [R201+0x3100] ;  /* 0x00310000c938783b */ /* 0x000fe20000004200 */
[----:B------:R-:W-:-:S02]  /*e740*/  FMNMX.FTZ R0, R13, R0, !PT ;  /* 0x000000000d007209 */ /* 0x000fc40007810000 */
[----:B------:R-:W-:Y:S02]  /*e750*/  ISETP.LT.OR P0, PT, R23, 0x49, P0 ;  /* 0x000000491700780c */ /* 0x000fe40000701670 */
[----:B------:R-:W-:Y:S02]  /*e760*/  FMNMX.FTZ R0, R85, R0, !PT ;  /* 0x0000000055007209 */ /* 0x000fe40007810000 */
[----:B------:R-:W-:Y:S02]  /*e770*/  FSEL R152, R54, -INF , !P0 ;  /* 0xff80000036987808 */ /* 0x000fe40004000000 */
[----:B------:R-:W-:Y:S02]  /*e780*/  ISETP.GT.AND P0, PT, R25, 0x49, !P2 ;  /* 0x000000491900780c */ /* 0x000fe40005704270 */
[----:B------:R-:W-:Y:S02]  /*e790*/  FMNMX.FTZ R0, R7, R0, !PT ;  /* 0x0000000007007209 */ /* 0x000fe40007810000 */
[----:B------:R-:W-:-:S02]  /*e7a0*/  ISETP.LT.OR P0, PT, R23, 0x4a, P0 ;  /* 0x0000004a1700780c */ /* 0x000fc40000701670 */
[----:B------:R-:W-:Y:S02]  /*e7b0*/  FMNMX.FTZ R0, R9, R0, !PT ;  /* 0x0000000009007209 */ /* 0x000fe40007810000 */
[----:B------:R-:W-:Y:S02]  /*e7c0*/  FSEL R150, R55, -INF , !P0 ;  /* 0xff80000037967808 */ /* 0x000fe40004000000 */
[----:B------:R-:W-:Y:S02]  /*e7d0*/  ISETP.GT.AND P0, PT, R25, 0x1, !P5 ;  /* 0x000000011900780c */ /* 0x000fe40006f04270 */
[----:B------:R-:W-:Y:S02]  /*e7e0*/  FMNMX.FTZ R0, R37, R0, !PT ;  /* 0x0000000025007209 */ /* 0x000fe40007810000 */
[----:B------:R-:W-:Y:S02]  /*e7f0*/  ISETP.LT.OR P0, PT, R23, 0x2, P0 ;  /* 0x000000021700780c */ /* 0x000fe40000701670 */
[----:B------:R-:W-:-:S02]  /*e800*/  FMNMX.FTZ R0, R35, R0, !PT ;  /* 0x0000000023007209 */ /* 0x000fc40007810000 */
[----:B------:R-:W-:Y:S02]  /*e810*/  FSEL R24, R19, -INF , !P0 ;  /* 0xff80000013187808 */ /* 0x000fe40004000000 */
[----:B------:R-:W-:Y:S02]  /*e820*/  ISETP.GT.AND P0, PT, R25, RZ, !P1 ;  /* 0x000000ff1900720c */ /* 0x000fe40004f04270 */
[----:B------:R-:W-:Y:S02]  /*e830*/  FMNMX.FTZ R0, R33, R0, !PT ;  /* 0x0000000021007209 */ /* 0x000fe40007810000 */
[----:B------:R-:W-:Y:S02]  /*e840*/  ISETP.LT.OR P0, PT, R23, 0x1, P0 ;  /* 0x000000011700780c */ /* 0x000fe40000701670 */
[----:B------:R-:W-:Y:S02]  /*e850*/  FMNMX.FTZ R0, R119, R0, !PT ;  /* 0x0000000077007209 */ /* 0x000fe40007810000 */
[----:B------:R-:W-:-:S02]  /*e860*/  FSEL R18, R18, -INF , !P0 ;  /* 0xff80000012127808 */ /* 0x000fc40004000000 */
        /* <DEDUP_REMOVED lines=10> */
[----:B------:R-:W-:Y:S02]  /*e910*/  ISETP.GT.AND P0, PT, R25, 0x50, !P6 ;  /* 0x000000501900780c */ /* 0x000fe40007704270 */
[----:B------:R-:W-:-:S02]  /*e920*/  FMNMX.FTZ R19, R10, R19, !PT ;  /* 0x000000130a137209 */ /* 0x000fc40007810000 */
[----:B------:R-:W-:Y:S02]  /*e930*/  FMNMX.FTZ R0, R151, R0, !PT ;  /* 0x0000000097007209 */ /* 0x000fe40007810000 */
[----:B------:R-:W-:Y:S02]  /*e940*/  FMNMX.FTZ R19, R8, R19, !PT ;  /* 0x0000001308137209 */ /* 0x000fe40007810000 */
[----:B------:R-:W-:Y:S02]  /*e950*/  ISETP.LT.OR P0, PT, R23, 0x51, P0 ;  /* 0x000000511700780c */ /* 0x000fe40000701670 */
[----:B------:R-:W-:Y:S02]  /*e960*/  FMNMX.FTZ R19, R148, R19, !PT ;  /* 0x0000001394137209 */ /* 0x000fe40007810000 */
[----:B------:R-:W-:Y:S02]  /*e970*/  ISETP.NE.AND P4, PT, R42, RZ, PT ;  /* 0x000000ff2a00720c */ /* 0x000fe40003f85270 */
[----:B------:R-:W-:-:S02]  /*e980*/  FMNMX.FTZ R19, R128, R19, !PT ;  /* 0x0000001380137209 */ /* 0x000fc40007810000 */
[----:B------:R-:W-:Y:S02]  /*e990*/  FMNMX.FTZ R0, R153, R0, !PT ;  /* 0x0000000099007209 */ /* 0x000fe40007810000 */
[----:B------:R-:W-:Y:S02]  /*e9a0*/  FMNMX.FTZ R19, R146, R19, !PT ;  /* 0x0000001392137209 */ /* 0x000fe40007810000 */
[----:B------:R-:W-:Y:S02]  /*e9b0*/  FSEL R142, R50, -INF , !P0 ;  /* 0xff800000328e7808 */ /* 0x000fe40004000000 */
[----:B------:R-:W-:Y:S02]  /*e9c0*/  FMNMX.FTZ R19, R134, R19, !PT ;  /* 0x0000001386137209 */ /* 0x000fe40007810000 */
[----:B------:R-:W-:Y:S02]  /*e9d0*/  FMNMX.FTZ R0, R149, R0, !PT ;  /* 0x0000000095007209 */ /* 0x000fe40007810000 */
[----:B------:R-:W-:-:S02]  /*e9e0*/  FMNMX.FTZ R19, R224, R19, !PT ;  /* 0x00000013e0137209 */ /* 0x000fc40007810000 */
[----:B------:R-:W-:Y:S02]  /*e9f0*/  ISETP.GT.AND P0, PT, R25, 0x51, !P4 ;  /* 0x000000511900780c */ /* 0x000fe40006704270 */
[----:B------:R-:W-:Y:S02]  /*ea00*/  FMNMX.FTZ R19, R154, R19, !PT ;  /* 0x000000139a137209 */ /* 0x000fe40007810000 */
[----:B------:R-:W-:Y:S02]  /*ea10*/  ISETP.NE.AND P5, PT, R43, RZ, PT ;  /* 0x000000ff2b00720c */ /* 0x000fe40003fa5270 */
[----:B------:R-:W-:Y:S02]  /*ea20*/  FMNMX.FTZ R19, R186, R19, !PT ;  /* 0x00000013ba137209 */ /* 0x000fe40007810000 */
[----:B------:R-:W-:Y:S02]  /*ea30*/  FMNMX.FTZ R0, R141, R0, !PT ;  /* 0x000000008d007209 */ /* 0x000fe40007810000 */
[----:B------:R-:W-:-:S02]  /*ea40*/  FMNMX.FTZ R19, R160, R19, !PT ;  /* 0x00000013a0137209 */ /* 0x000fc40007810000 */
[----:B------:R-:W-:Y:S02]  /*ea50*/  ISETP.LT.OR P1, PT, R23, 0x52, P0 ;  /* 0x000000521700780c */ /* 0x000fe40000721670 */
[----:B------:R-:W-:Y:S02]  /*ea60*/  FMNMX.FTZ R19, R162, R19, !PT ;  /* 0x00000013a2137209 */ /* 0x000fe40007810000 */
[----:B------:R-:W-:Y:S02]  /*ea70*/  ISETP.NE.AND P6, PT, R12, RZ, PT ;  /* 0x000000ff0c00720c */ /* 0x000fe40003fc5270 */
[----:B------:R-:W-:Y:S02]  /*ea80*/  FMNMX.FTZ R19, R184, R19, !PT ;  /* 0x00000013b8137209 */ /* 0x000fe40007810000 */
[----:B------:R-:W-:Y:S02]  /*ea90*/  ISETP.GT.AND P0, PT, R25, 0x58, !P5 ;  /* 0x000000581900780c */ /* 0x000fe40006f04270 */
[----:B------:R-:W-:-:S02]  /*eaa0*/  FMNMX.FTZ R19, R152, R19, !PT ;  /* 0x0000001398137209 */ /* 0x000fc40007810000 */
[----:B------:R-:W-:Y:S02]  /*eab0*/  FMNMX.FTZ R0, R135, R0, !PT ;  /* 0x0000000087007209 */ /* 0x000fe40007810000 */
[----:B------:R-:W-:Y:S02]  /*eac0*/  FMNMX.FTZ R19, R150, R19, !PT ;  /* 0x0000001396137209 */ /* 0x000fe40007810000 */
[----:B------:R-:W-:Y:S02]  /*ead0*/  FSEL R140, R51, -INF , !P1 ;  /* 0xff800000338c7808 */ /* 0x000fe40004800000 */
[----:B------:R-:W-:Y:S02]  /*eae0*/  ISETP.GT.AND P2, PT, R25, 0x59, !P6 ;  /* 0x000000591900780c */ /* 0x000fe40007744270 */
[----:B------:R-:W-:Y:S02]  /*eaf0*/  ISETP.LT.OR P1, PT, R23, 0x59, P0 ;  /* 0x000000591700780c */ /* 0x000fe40000721670 */
[----:B------:R-:W-:-:S02]  /*eb00*/  FMNMX.FTZ R19, R142, R19, !PT ;  /* 0x000000138e137209 */ /* 0x000fc40007810000 */
[----:B------:R-:W-:Y:S02]  /*eb10*/  FMNMX.FTZ R0, R133, R0, !PT ;  /* 0x0000000085007209 */ /* 0x000fe40007810000 */
[----:B------:R-:W-:Y:S02]  /*eb20*/  ISETP.LT.OR P0, PT, R23, 0x5a, P2 ;  /* 0x0000005a1700780c */ /* 0x000fe40001701670 */
[----:B------:R-:W-:Y:S02]  /*eb30*/  FSEL R132, R46, -INF , !P1 ;  /* 0xff8000002e847808 */ /* 0x000fe40004800000 */
[----:B------:R-:W-:Y:S02]  /*eb40*/  FMNMX.FTZ R19, R140, R19, !PT ;  /* 0x000000138c137209 */ /* 0x000fe40007810000 */
[----:B------:R-:W-:Y:S02]  /*eb50*/  FMNMX.FTZ R11, R131, R0, !PT ;  /* 0x00000000830b7209 */ /* 0x000fe40007810000 */
[----:B------:R-:W-:-:S02]  /*eb60*/  FSEL R130, R47, -INF , !P0 ;  /* 0xff8000002f827808 */ /* 0x000fc40004000000 */
        /* <DEDUP_REMOVED lines=23> */
[----:B------:R-:W-:-:S02]  /*ece0*/  FFMA.FTZ R49, R18, c[0x0][0x2d0], -R123 ;  /* 0x0000b40012317a23 */ /* 0x000fc4000001087b */
[--C-:B------:R-:W-:Y:S02]  /*ecf0*/  FFMA.FTZ R118, R24, c[0x0][0x2d0], -R123.reuse ;  /* 0x0000b40018767a23 */ /* 0x100fe4000001087b */
[--C-:B------:R-:W-:Y:S01]  /*ed00*/  FFMA.FTZ R48, R6, c[0x0][0x2d0], -R123.reuse ;  /* 0x0000b40006307a23 */ /* 0x100fe2000001087b */
[----:B------:R-:W-:Y:S01]  /*ed10*/  LDSM.16.MT88.4 R24, [R202+0x900] ;  /* 0x00090000ca18783b */ /* 0x000fe20000004200 */
[--C-:B------:R-:W-:Y:S01]  /*ed20*/  FFMA.FTZ R45, R4, c[0x0][0x2d0], -R123.reuse ;  /* 0x0000b400042d7a23 */ /* 0x100fe2000001087b */
[----:B------:R-:W1:Y:S01]  /*ed30*/  MUFU.EX2 R47, R47 ;  /* 0x0000002f002f7308 */ /* 0x000e620000000800 */
[--C-:B------:R-:W-:Y:S02]  /*ed40*/  FFMA.FTZ R40, R7, c[0x0][0x2d0], -R144.reuse ;  /* 0x0000b40007287a23 */ /* 0x100fe40000010890 */
[----:B------:R-:W2:Y:S01]  /*ed50*/  LDSM.16.MT88.4 R4, [R200+0x3100] ;  /* 0x00310000c804783b */ /* 0x000ea20000004200 */
[----:B------:R-:W-:Y:S02]  /*ed60*/  FFMA.FTZ R15, R16, c[0x0][0x2d0], -R123 ;  /* 0x0000b400100f7a23 */ /* 0x000fe4000001087b */
[--C-:B------:R-:W-:Y:S01]  /*ed70*/  FFMA.FTZ R44, R13, c[0x0][0x2d0], -R144.reuse ;  /* 0x0000b4000d2c7a23 */ /* 0x100fe20000010890 */
[----:B------:R-:W3:Y:S01]  /*ed80*/  LDSM.16.MT88.4 R16, [R200+0x900] ;  /* 0x00090000c810783b */ /* 0x000ee20000004200 */
[----:B------:R-:W-:Y:S01]  /*ed90*/  MUFU.EX2 R46, R46 ;  /* 0x0000002e002e7308 */ /* 0x000fe20000000800 */
[----:B------:R-:W-:-:S02]  /*eda0*/  FFMA.FTZ R13, R9, c[0x0][0x2d0], -R144 ;  /* 0x0000b400090d7a23 */ /* 0x000fc40000010890 */
[--C-:B------:R-:W-:Y:S02]  /*edb0*/  FFMA.FTZ R3, R10, c[0x0][0x2d0], -R123.reuse ;  /* 0x0000b4000a037a23 */ /* 0x100fe4000001087b */
[--C-:B------:R-:W-:Y:S02]  /*edc0*/  FFMA.FTZ R2, R8, c[0x0][0x2d0], -R123.reuse ;  /* 0x0000b40008027a23 */ /* 0x100fe4000001087b */
[----:B------:R-:W4:Y:S01]  /*edd0*/  LDSM.16.MT88.4 R8, [R204+0x3900] ;  /* 0x00390000cc08783b */ /* 0x000f220000004200 */
[----:B------:R-:W5:Y:S01]  /*ede0*/  MUFU.EX2 R43, R43 ;  /* 0x0000002b002b7308 */ /* 0x000f620000000800 */
[----:B-1----:R-:W-:Y:S01]  /*edf0*/  F2FP.BF16.PACK_AB R64, R47, R50 ;  /* 0x000000322f40723e */ /* 0x002fe200000010ff */
[--C-:B------:R-:W-:Y:S02]  /*ee00*/  FFMA.FTZ R41, R85, c[0x0][0x2d0], -R144.reuse ;  /* 0x0000b40055297a23 */ /* 0x100fe40000010890 */
[----:B------:R-:W-:Y:S02]  /*ee10*/  FFMA.FTZ R42, R20, c[0x0][0x2d0], -R123 ;  /* 0x0000b400142a7a23 */ /* 0x000fe4000001087b */
[--C-:B------:R-:W-:Y:S01]  /*ee20*/  FFMA.FTZ R51, R37, c[0x0][0x2d0], -R144.reuse ;  /* 0x0000b40025337a23 */ /* 0x100fe20000010890 */
[----:B------:R-:W1:Y:S01]  /*ee30*/  LDSM.16.MT88.4 R20, [R201+0x900] ;  /* 0x00090000c914783b */ /* 0x000e620000004200 */
[----:B------:R-:W-:Y:S01]  /*ee40*/  MUFU.EX2 R49, R49 ;  /* 0x0000003100317308 */ /* 0x000fe20000000800 */
[----:B------:R-:W-:-:S02]  /*ee50*/  FFMA.FTZ R120, R35, c[0x0][0x2d0], -R144 ;  /* 0x0000b40023787a23 */ /* 0x000fc40000010890 */
[--C-:B------:R-:W-:Y:S01]  /*ee60*/  FFMA.FTZ R122, R33, c[0x0][0x2d0], -R144.reuse ;  /* 0x0000b400217a7a23 */ /* 0x100fe20000010890 */
[----:B------:R-:W1:Y:S01]  /*ee70*/  LDSM.16.MT88.4 R36, [R202+0x3900] ;  /* 0x00390000ca24783b */ /* 0x000e620000004200 */
[----:B------:R-:W-:Y:S02]  /*ee80*/  FFMA.FTZ R119, R119, c[0x0][0x2d0], -R144 ;  /* 0x0000b40077777a23 */ /* 0x000fe40000010890 */
[--C-:B------:R-:W-:Y:S01]  /*ee90*/  FFMA.FTZ R121, R148, c[0x0][0x2d0], -R123.reuse ;  /* 0x0000b40094797a23 */ /* 0x100fe2000001087b */
[----:B------:R-:W2:Y:S01]  /*eea0*/  MUFU.EX2 R118, R118 ;  /* 0x0000007600767308 */ /* 0x000ea20000000800 */
[----:B-----5:R-:W-:Y:S01]  /*eeb0*/  F2FP.BF16.PACK_AB R66, R43, R46 ;  /* 0x0000002e2b42723e */ /* 0x020fe200000010ff */
[----:B------:R-:W5:Y:S01]  /*eec0*/  LDSM.16.MT88.4 R32, [R201+0x3900] ;  /* 0x00390000c920783b */ /* 0x000f620000004200 */
        /* <DEDUP_REMOVED lines=26> */
[----:B------:R-:W-:Y:S01]  /*f070*/  FFMA.FTZ R153, R150, c[0x0][0x2d0], -R123 ;  /* 0x0000b40096997a23 */ /* 0x000fe2000001087b */
[----:B------:R-:W-:Y:S01]  /*f080*/  IADD3 R184, R14, -0x2, RZ ;  /* 0xfffffffe0eb87810 */ /* 0x000fe20007ffe0ff */
        /* <DEDUP_REMOVED lines=154> */
[----:B-----5:R-:W-:-:S07]  /*fa30*/  F2FP.BF16.PACK_AB R7, R153, R152 ;  /* 0x000000989907723e */ /* 0x020fce00000010ff */
        /* <DEDUP_REMOVED lines=99> */
.L_x_2326:
[----:B------:R-:W-:-:S13]  /*10070*/  ISETP.NE.AND P0, PT, R2, 0x1, PT ;  /* 0x000000010200780c */ /* 0x000fda0003f05270 */
[----:B------:R-:W-:-:S05]  /*10080*/  @P0 IMAD.HI.U32 R4, R5, c[0x0][0x330], RZ ;  /* 0x0000cc0005040a27 */ /* 0x000fca00078e00ff */
[----:B------:R-:W-:-:S05]  /*10090*/  @P0 SHF.R.U32.HI R5, RZ, c[0x0][0x334], R4 ;  /* 0x0000cd00ff050a19 */ /* 0x000fca0000011604 */
.L_x_2327:
[----:B------:R-:W-:-:S05]  /*100a0*/  IMAD R2, R5, R2, c[0x0][0x32c] ;  /* 0x0000cb0005027624 */ /* 0x000fca00078e0202 */
[----:B------:R-:W-:-:S05]  /*100b0*/  IMNMX R3, R3, R2, PT ;  /* 0x0000000203037217 */ /* 0x000fca0003800200 */
.L_x_2325:
        /* <DEDUP_REMOVED lines=13> */
.L_x_2337:
[----:B------:R-:W-:Y:S04]  /*10190*/  DEPBAR.LE SB0, 0x0 ;  /* 0x000080000000791a */ /* 0x000fe80000000000 */
[----:B------:R-:W-:Y:S01]  /*101a0*/  BAR.SYNC.DEFER_BLOCKING 0x0 ;  /* 0x0000000000007b1d */ /* 0x000fe20000010000 */
[----:B------:R-:W-:Y:S02]  /*101b0*/  ISETP.GT.AND P0, PT, R215, R230, PT ;  /* 0x000000e6d700720c */ /* 0x000fe40003f04270 */
[C---:B------:R-:W-:Y:S02]  /*101c0*/  LOP3.LUT P4, RZ, R214.reuse, 0x40000, RZ, 0xc0, !PT ;  /* 0x00040000d6ff7812 */ /* 0x040fe4000788c0ff */
[----:B------:R-:W-:Y:S02]  /*101d0*/  LOP3.LUT P3, RZ, R214, 0x20000, RZ, 0xc0, !PT ;  /* 0x00020000d6ff7812 */ /* 0x000fe4000786c0ff */
[----:B------:R-:W-:Y:S07]  /*101e0*/  ISETP.NE.AND P5, PT, R209, 0x1, PT ;  /* 0x00000001d100780c */ /* 0x000fee0003fa5270 */
        /* <DEDUP_REMOVED lines=49> */
[----:B------:R1:W-:Y:S05]  /*10500*/  @!P0 LDGSTS.E.BYPASS.LTC128B.128 [R220+0x4100], [R232.64+0x80], !P3 ;  /* 0x04100080e8dc8fae */ /* 0x0003ea000d901d50 */
[----:B------:R1:W-:Y:S05]  /*10510*/  @!P0 LDGSTS.E.BYPASS.LTC128B.128 [R220+0x2100], [R236.64], !P4 ;  /* 0x02100000ecdc8fae */ /* 0x0003ea000e101d50 */
[----:B------:R1:W-:Y:S01]  /*10520*/  @!P0 LDGSTS.E.BYPASS.LTC128B.128 [R220+0x5100], [R236.64+0x80], !P3 ;  /* 0x05100080ecdc8fae */ /* 0x0003e2000d901d50 */
[C---:B--2---:R-:W-:Y:S01]  /*10530*/  HMMA.16816.F32.BF16 R44, R124.reuse, R120, RZ ;  /* 0x000000787c2c723c */ /* 0x044fe200000418ff */
[C---:B------:R-:W-:Y:S03]  /*10540*/  ISETP.GT.AND P0, PT, R230.reuse, R215, PT ;  /* 0x000000d7e600720c */ /* 0x040fe60003f04270 */
[----:B------:R-:W2:Y:S04]  /*10550*/  LDSM.16.M88.4 R160, [R203+0x8100] ;  /* 0x00810000cba0783b */ /* 0x000ea80000000200 */
[----:B------:R-:W-:Y:S01]  /*10560*/  HMMA.16816.F32.BF16 R48, R124, R122, RZ ;  /* 0x0000007a7c30723c */ /* 0x000fe200000418ff */
[----:B------:R-:W0:Y:S05]  /*10570*/  LDGDEPBAR ;  /* 0x00000000000079af */ /* 0x000e2a0000000000 */
[----:B------:R-:W5:Y:S01]  /*10580*/  LDSM.16.M88.4 R116, [R203+0x8900] ;  /* 0x00890000cb74783b */ /* 0x000f620000000200 */
[----:B------:R-:W-:Y:S01]  /*10590*/  @P0 IADD3 R0, R230, -0x1, RZ ;  /* 0xffffffffe6000810 */ /* 0x000fe20007ffe0ff */
[C---:B---3--:R-:W-:Y:S03]  /*105a0*/  HMMA.16816.F32.BF16 R4, R136.reuse, R128, R4 ;  /* 0x000000808804723c */ /* 0x048fe60000041804 */
[----:B------:R-:W3:Y:S05]  /*105b0*/  LDSM.16.M88.4 R120, [R203+0x9100] ;  /* 0x00910000cb78783b */ /* 0x000eea0000000200 */
[C---:B------:R-:W-:Y:S01]  /*105c0*/  HMMA.16816.F32.BF16 R8, R136.reuse, R130, R8 ;  /* 0x000000828808723c */ /* 0x040fe20000041808 */
[----:B------:R-:W1:Y:S07]  /*105d0*/  LDSM.16.M88.4 R128, [R203+0x9900] ;  /* 0x00990000cb80783b */ /* 0x000e6e0000000200 */
[C---:B------:R-:W-:Y:S08]  /*105e0*/  HMMA.16816.F32.BF16 R12, R136.reuse, R140, R12 ;  /* 0x0000008c880c723c */ /* 0x040ff0000004180c */
[C---:B------:R-:W-:Y:S01]  /*105f0*/  HMMA.16816.F32.BF16 R16, R136.reuse, R142, R16 ;  /* 0x0000008e8810723c */ /* 0x040fe20000041810 */
[----:B------:R-:W-:Y:S07]  /*10600*/  LDSM.16.M88.4 R140, [R194] ;  /* 0x00000000c28c783b */ /* 0x000fee0000000200 */
        /* <DEDUP_REMOVED lines=9> */
[C---:B----4-:R-:W-:Y:S08]  /*106a0*/  HMMA.16816.F32.BF16 R44, R136.reuse, R132, R44 ;  /* 0x00000084882c723c */ /* 0x050ff0000004182c */
[----:B------:R-:W-:Y:S01]  /*106b0*/  HMMA.16816.F32.BF16 R48, R136, R134, R48 ;  /* 0x000000868830723c */ /* 0x000fe20000041830 */
[----:B------:R-:W4:Y:S07]  /*106c0*/  LDSM.16.M88.4 R132, [R203+0xa100] ;  /* 0x00a10000cb84783b */ /* 0x000f2e0000000200 */
[C---:B--2---:R-:W-:Y:S08]  /*106d0*/  HMMA.16816.F32.BF16 R4, R156.reuse, R160, R4 ;  /* 0x000000a09c04723c */ /* 0x044ff00000041804 */
[C---:B------:R-:W-:Y:S01]  /*106e0*/  HMMA.16816.F32.BF16 R8, R156.reuse, R162, R8 ;  /* 0x000000a29c08723c */ /* 0x040fe20000041808 */
[----:B------:R-:W-:Y:S07]  /*106f0*/  LDSM.16.M88.4 R160, [R194+0x4000] ;  /* 0x00400000c2a0783b */ /* 0x000fee0000000200 */
[C---:B-----5:R-:W-:Y:S08]  /*10700*/  HMMA.16816.F32.BF16 R12, R156.reuse, R116, R12 ;  /* 0x000000749c0c723c */ /* 0x060ff0000004180c */
        /* <DEDUP_REMOVED lines=11> */
[C---:B--2---:R-:W-:Y:S08]  /*107c0*/  HMMA.16816.F32.BF16 R44, R156.reuse, R116, R44 ;  /* 0x000000749c2c723c */ /* 0x044ff0000004182c */
[----:B------:R-:W-:Y:S01]  /*107d0*/  HMMA.16816.F32.BF16 R48, R156, R118, R48 ;  /* 0x000000769c30723c */ /* 0x000fe20000041830 */
[----:B------:R-:W2:Y:S07]  /*107e0*/  LDSM.16.M88.4 R116, [R206+0xb900] ;  /* 0x00b90000ce74783b */ /* 0x000eae0000000200 */
[C---:B------:R-:W-:Y:S08]  /*107f0*/  HMMA.16816.F32.BF16 R4, R164.reuse, R140, R4 ;  /* 0x0000008ca404723c */ /* 0x040ff00000041804 */
        /* <DEDUP_REMOVED lines=10> */
[----:B------:R-:W-:Y:S07]  /*108a0*/  LDSM.16.M88.4 R148, [R191] ;  /* 0x00000000bf94783b */ /* 0x000fee0000000200 */
[C---:B------:R-:W-:Y:S08]  /*108b0*/  HMMA.16816.F32.BF16 R36, R164.reuse, R152, R36 ;  /* 0x00000098a424723c */ /* 0x040ff00000041824 */
[C---:B------:R-:W-:Y:S01]  /*108c0*/  HMMA.16816.F32.BF16 R40, R164.reuse, R154, R40 ;  /* 0x0000009aa428723c */ /* 0x040fe20000041828 */
[----:B------:R-:W-:Y:S07]  /*108d0*/  LDSM.16.M88.4 R152, [R203+0xd900] ;  /* 0x00d90000cb98783b */ /* 0x000fee0000000200 */
[C---:B-1----:R-:W-:Y:S08]  /*108e0*/  HMMA.16816.F32.BF16 R44, R164.reuse, R128, R44 ;  /* 0x00000080a42c723c */ /* 0x042ff0000004182c */
[----:B------:R-:W-:Y:S01]  /*108f0*/  HMMA.16816.F32.BF16 R48, R164, R130, R48 ;  /* 0x00000082a430723c */ /* 0x000fe20000041830 */
[----:B------:R-:W1:Y:S07]  /*10900*/  LDSM.16.M88.4 R128, [R206+0xd100] ;  /* 0x00d10000ce80783b */ /* 0x000e6e0000000200 */
[C---:B----4-:R-:W-:Y:S08]  /*10910*/  HMMA.16816.F32.BF16 R4, R168.reuse, R132, R4 ;  /* 0x00000084a804723c */ /* 0x050ff00000041804 */
[C---:B------:R-:W-:Y:S01]  /*10920*/  HMMA.16816.F32.BF16 R8, R168.reuse, R134, R8 ;  /* 0x00000086a808723c */ /* 0x040fe20000041808 */
[----:B------:R-:W4:Y:S07]  /*10930*/  LDSM.16.M88.4 R132, [R193] ;  /* 0x00000000c184783b */ /* 0x000f2e0000000200 */
[C---:B--2---:R-:W-:Y:S08]  /*10940*/  HMMA.16816.F32.BF16 R12, R168.reuse, R116, R12 ;  /* 0x00000074a80c723c */ /* 0x044ff0000004180c */
[C---:B------:R-:W-:Y:S01]  /*10950*/  HMMA.16816.F32.BF16 R16, R168.reuse, R118, R16 ;  /* 0x00000076a810723c */ /* 0x040fe20000041810 */
[----:B------:R-:W2:Y:S07]  /*10960*/  LDSM.16.M88.4 R116, [R192] ;  /* 0x00000000c074783b */ /* 0x000eae0000000200 */
[C---:B-----5:R-:W-:Y:S08]  /*10970*/  HMMA.16816.F32.BF16 R20, R168.reuse, R140, R20 ;  /* 0x0000008ca814723c */ /* 0x060ff00000041814 */
[C---:B------:R-:W-:Y:S01]  /*10980*/  HMMA.16816.F32.BF16 R24, R168.reuse, R142, R24 ;  /* 0x0000008ea818723c */ /* 0x040fe20000041818 */
[----:B------:R-:W5:Y:S07]  /*10990*/  LDSM.16.M88.4 R140, [R190] ;  /* 0x00000000be8c783b */ /* 0x000f6e0000000200 */
        /* <DEDUP_REMOVED lines=12> */
[C---:B--2---:R-:W-:Y:S08]  /*10a60*/  HMMA.16816.F32.BF16 R12, R172.reuse, R116, R12 ;  /* 0x00000074ac0c723c */ /* 0x044ff0000004180c */
[C---:B------:R-:W-:Y:S01]  /*10a70*/  HMMA.16816.F32.BF16 R16, R172.reuse, R118, R16 ;  /* 0x00000076ac10723c */ /* 0x040fe20000041810 */
[----:B------:R-:W2:Y:S07]  /*10a80*/  LDSM.16.M88.4 R116, [R203+0xb900] ;  /* 0x00b90000cb74783b */ /* 0x000eae0000000200 */
        /* <DEDUP_REMOVED lines=10> */
[----:B------:R-:W-:Y:S01]  /*10b30*/  HMMA.16816.F32.BF16 R48, R172, R130, R48 ;  /* 0x00000082ac30723c */ /* 0x000fe20000041830 */
[----:B------:R-:W1:Y:S07]  /*10b40*/  LDSM.16.M88.4 R128, [R194+0x3800] ;  /* 0x00380000c280783b */ /* 0x000e6e0000000200 */
[C---:B----4-:R-:W-:Y:S08]  /*10b50*/  HMMA.16816.F32.BF16 R4, R176.reuse, R132, R4 ;  /* 0x00000084b004723c */ /* 0x050ff00000041804 */
[C---:B------:R-:W-:Y:S08]  /*10b60*/  HMMA.16816.F32.BF16 R8, R176.reuse, R134, R8 ;  /* 0x00000086b008723c */ /* 0x040ff00000041808 */
[C---:B--2---:R-:W-:Y:S08]  /*10b70*/  HMMA.16816.F32.BF16 R12, R176.reuse, R116, R12 ;  /* 0x00000074b00c723c */ /* 0x044ff0000004180c */
[C---:B------:R-:W-:Y:S01]  /*10b80*/  HMMA.16816.F32.BF16 R16, R176.reuse, R118, R16 ;  /* 0x00000076b010723c */ /* 0x040fe20000041810 */
[----:B------:R-:W2:Y:S07]  /*10b90*/  LDSM.16.M88.4 R116, [R194+0x4800] ;  /* 0x00480000c274783b */ /* 0x000eae0000000200 */
[C---:B------:R-:W-:Y:S08]  /*10ba0*/  HMMA.16816.F32.BF16 R20, R176.reuse, R144, R20 ;  /* 0x00000090b014723c */ /* 0x040ff00000041814 */
[C---:B------:R-:W-:Y:S08]  /*10bb0*/  HMMA.16816.F32.BF16 R24, R176.reuse, R146, R24 ;  /* 0x00000092b018723c */ /* 0x040ff00000041818 */
[C---:B------:R-:W-:Y:S07]  /*10bc0*/  HMMA.16816.F32.BF16 R28, R176.reuse, R148, R28 ;  /* 0x00000094b01c723c */ /* 0x040fee000004181c */
[----:B------:R-:W-:Y:S01]  /*10bd0*/  @P0 SHF.R.S32.HI R148, RZ, 0x1f, R0 ;  /* 0x0000001fff940819 */ /* 0x000fe20000011400 */
[C---:B------:R-:W-:Y:S04]  /*10be0*/  HMMA.16816.F32.BF16 R32, R176.reuse, R150, R32 ;  /* 0x00000096b020723c */ /* 0x040fe80000041820 */
[----:B------:R-:W-:Y:S03]  /*10bf0*/  @P0 IMAD R148, R148, c[0x0][0x1e0], RZ ;  /* 0x0000780094940a24 */ /* 0x000fe600078e02ff */
[C---:B------:R-:W-:Y:S01]  /*10c00*/  @P0 IMAD.WIDE.U32 R150, R0.reuse, c[0x0][0x1e0], RZ ;  /* 0x0000780000960a25 */ /* 0x040fe200078e00ff */
[C---:B-----5:R-:W-:Y:S04]  /*10c10*/  HMMA.16816.F32.BF16 R36, R176.reuse, R140, R36 ;  /* 0x0000008cb024723c */ /* 0x060fe80000041824 */
[----:B------:R-:W-:Y:S04]  /*10c20*/  @P0 IMAD R148, R0, c[0x0][0x1e4], R148 ;  /* 0x0000790000940a24 */ /* 0x000fe800078e0294 */
[C---:B------:R-:W-:Y:S04]  /*10c30*/  HMMA.16816.F32.BF16 R40, R176.reuse, R142, R40 ;  /* 0x0000008eb028723c */ /* 0x040fe80000041828 */
[----:B------:R-:W-:Y:S04]  /*10c40*/  @P0 IMAD.IADD R148, R151, 0x1, R148 ;  /* 0x0000000197940824 */ /* 0x000fe800078e0294 */
[C---:B------:R-:W-:Y:S04]  /*10c50*/  HMMA.16816.F32.BF16 R44, R176.reuse, R152, R44 ;  /* 0x00000098b02c723c */ /* 0x040fe8000004182c */
[----:B------:R-:W-:Y:S03]  /*10c60*/  @P0 IMAD R148, R148, 0x60, RZ ;  /* 0x0000006094940824 */ /* 0x000fe600078e02ff */
[----:B------:R-:W-:Y:S01]  /*10c70*/  @P0 IMAD.MOV.U32 R152, RZ, RZ, R216 ;  /* 0x000000ffff980224 */ /* 0x000fe200078e00d8 */
[----:B------:R-:W-:Y:S04]  /*10c80*/  HMMA.16816.F32.BF16 R48, R176, R154, R48 ;  /* 0x0000009ab030723c */ /* 0x000fe80000041830 */
[----:B------:R-:W-:Y:S04]  /*10c90*/  @P0 IMAD.MOV.U32 R153, RZ, RZ, R219 ;  /* 0x000000ffff990224 */ /* 0x000fe800078e00db */
[C---:B---3--:R-:W-:Y:S05]  /*10ca0*/  HMMA.16816.F32.BF16 R4, R180.reuse, R120, R4 ;  /* 0x00000078b404723c */ /* 0x048fea0000041804 */
[----:B------:R-:W-:Y:S03]  /*10cb0*/  @P0 IMAD.WIDE.U32 R150, R150, 0x60, R152 ;  /* 0x0000006096960825 */ /* 0x000fe600078e0098 */
[C---:B------:R-:W-:Y:S01]  /*10cc0*/  HMMA.16816.F32.BF16 R8, R180.reuse, R122, R8 ;  /* 0x0000007ab408723c */ /* 0x040fe20000041808 */
[----:B------:R-:W3:Y:S03]  /*10cd0*/  LDSM.16.M88.4 R120, [R194+0x5000] ;  /* 0x00500000c278783b */ /* 0x000ee60000000200 */
[----:B------:R-:W-:Y:S02]  /*10ce0*/  @P0 IMAD.IADD R149, R151, 0x1, R148 ;  /* 0x0000000197950824 */ /* 0x000fe400078e0294 */
[C---:B------:R-:W-:Y:S02]  /*10cf0*/  @P0 IMAD.SHL.U32 R0, R150.reuse, 0x2, RZ ;  /* 0x0000000296000824 */ /* 0x040fe400078e00ff */
[C---:B-1----:R-:W-:Y:S04]  /*10d00*/  HMMA.16816.F32.BF16 R12, R180.reuse, R128, R12 ;  /* 0x00000080b40c723c */ /* 0x042fe8000004180c */
[----:B------:R-:W-:Y:S01]  /*10d10*/  @P0 SHF.L.U64.HI R148, R150, 0x1, R149 ;  /* 0x0000000196940819 */ /* 0x000fe20000010295 */
[C---:B------:R-:W-:Y:S01]  /*10d20*/  @P0 IMAD.SHL.U32 R153, R187.reuse, 0x40, RZ ;  /* 0x00000040bb990824 */ /* 0x040fe200078e00ff */
[----:B------:R-:W-:Y:S02]  /*10d30*/  @P0 IADD3 R150, P1, R0, c[0x0][0x1c8], RZ ;  /* 0x0000720000960a10 */ /* 0x000fe40007f3e0ff */
[C---:B------:R-:W-:Y:S01]  /*10d40*/  HMMA.16816.F32.BF16 R16, R180.reuse, R130, R16 ;  /* 0x00000082b410723c */ /* 0x040fe20000041810 */
[----:B------:R-:W1:Y:S01]  /*10d50*/  LDSM.16.M88.4 R128, [R194+0x5800] ;  /* 0x00580000c280783b */ /* 0x000e620000000200 */
[----:B------:R-:W-:Y:S04]  /*10d60*/  DEPBAR.LE SB0, 0x0 ;  /* 0x000080000000791a */ /* 0x000fe80000000000 */
[----:B------:R-:W-:Y:S01]  /*10d70*/  BAR.SYNC.DEFER_BLOCKING 0x0 ;  /* 0x0000000000007b1d */ /* 0x000fe20000010000 */
[----:B------:R-:W-:Y:S01]  /*10d80*/  @P0 IADD3.X R151, R148, c[0x0][0x1cc], RZ, P1, !PT ;  /* 0x0000730094970a10 */ /* 0x000fe20000ffe4ff */
[C---:B------:R-:W-:Y:S05]  /*10d90*/  HMMA.16816.F32.BF16 R20, R180.reuse, R160, R20 ;  /* 0x000000a0b414723c */ /* 0x040fea0000041814 */
[----:B------:R-:W-:Y:S02]  /*10da0*/  @P0 IADD3 R0, P2, R0, 0x80, RZ ;  /* 0x0000008000000810 */ /* 0x000fe40007f5e0ff */
[----:B------:R-:W-:Y:S01]  /*10db0*/  @P0 SHF.L.U64.HI R149, R187, R186, c[0x0][0x1e4] ;  /* 0x00007900bb950619 */ /* 0x000fe200000102ba */
[C---:B------:R-:W-:Y:S04]  /*10dc0*/  HMMA.16816.F32.BF16 R24, R180.reuse, R162, R24 ;  /* 0x000000a2b418723c */ /* 0x040fe80000041818 */
[----:B------:R-:W-:Y:S01]  /*10dd0*/  @P0 IADD3 R160, P1, R0, c[0x0][0x1c8], RZ ;  /* 0x0000720000a00a10 */ /* 0x000fe20007f3e0ff */
[----:B------:R-:W-:Y:S02]  /*10de0*/  IMAD.MOV.U32 R0, RZ, RZ, R221 ;  /* 0x000000ffff007224 */ /* 0x000fe400078e00dd */
[----:B------:R-:W-:Y:S01]  /*10df0*/  @P5 IMAD.MOV.U32 R0, RZ, RZ, R185 ;  /* 0x000000ffff005224 */ /* 0x000fe200078e00b9 */
[C---:B--2---:R-:W-:Y:S04]  /*10e00*/  HMMA.16816.F32.BF16 R28, R180.reuse, R116, R28 ;  /* 0x00000074b41c723c */ /* 0x044fe8000004181c */
[----:B------:R-:W-:Y:S01]  /*10e10*/  @P0 IADD3.X R161, RZ, c[0x0][0x1cc], R148, P1, P2 ;  /* 0x00007300ffa10a10 */ /* 0x000fe20000fe4494 */
[----:B------:R-:W-:Y:S01]  /*10e20*/  @!PT LDS RZ, [RZ] ;  /* 0x00000000fffff984 */ /* 0x000fe20000000800 */
[----:B------:R-:W-:Y:S01]  /*10e30*/  @!PT LDS RZ, [RZ] ;  /* 0x00000000fffff984 */ /* 0x000fe20000000800 */
[----:B------:R-:W-:Y:S01]  /*10e40*/  @!PT LDS RZ, [RZ] ;  /* 0x00000000fffff984 */ /* 0x000fe20000000800 */
[----:B------:R2:W-:Y:S01]  /*10e50*/  @P0 LDGSTS.E.BYPASS.LTC128B.128 [R220+0x8100], [R150.64], !P4 ;  /* 0x0810000096dc0fae */ /* 0x0005e2000e101d50 */
[-C--:B------:R-:W-:Y:S02]  /*10e60*/  @P0 IADD3 R154, P2, R150, R153.reuse, RZ ;  /* 0x00000099969a0210 */ /* 0x080fe40007f5e0ff */
[C---:B------:R-:W-:Y:S02]  /*10e70*/  HMMA.16816.F32.BF16 R32, R180.reuse, R118, R32 ;  /* 0x00000076b420723c */ /* 0x040fe40000041820 */
[----:B------:R4:W-:Y:S02]  /*10e80*/  @P0 LDGSTS.E.BYPASS.LTC128B.128 [R220+0xb100], [R160.64], !P3 ;  /* 0x0b100000a0dc0fae */ /* 0x0009e4000d901d50 */
[--C-:B------:R-:W-:Y:S01]  /*10e90*/  @P0 IMAD.X R155, R151, 0x1, R149.reuse, P2 ;  /* 0x00000001979b0824 */ /* 0x100fe200010e0695 */
[----:B------:R-:W-:Y:S01]  /*10ea0*/  @P0 IADD3 R162, P1, R154, R153, RZ ;  /* 0x000000999aa20210 */ /* 0x000fe20007f3e0ff */
[----:B------:R-:W-:Y:S02]  /*10eb0*/  IMAD R153, R230, -0x60, RZ ;  /* 0xffffffa0e6997824 */ /* 0x000fe400078e02ff */
[C---:B---3--:R-:W-:Y:S01]  /*10ec0*/  HMMA.16816.F32.BF16 R36, R180.reuse, R120, R36 ;  /* 0x00000078b424723c */ /* 0x048fe20000041824 */
[----:B------:R3:W-:Y:S03]  /*10ed0*/  @P0 LDGSTS.E.BYPASS.LTC128B.128 [R220+0x9100], [R154.64], !P4 ;  /* 0x091000009adc0fae */ /* 0x0007e6000e101d50 */
[----:B------:R-:W-:Y:S01]  /*10ee0*/  @P0 IMAD.X R163, R155, 0x1, R149, P1 ;  /* 0x000000019ba30824 */ /* 0x000fe200008e0695 */
[----:B------:R-:W-:Y:S01]  /*10ef0*/  IADD3 R149, -R222, 0x1, R153 ;  /* 0x00000001de957810 */ /* 0x000fe20007ffe199 */
[----:B------:R3:W-:Y:S02]  /*10f00*/  @P0 LDGSTS.E.BYPASS.LTC128B.128 [R220+0xc100], [R154.64+0x80], !P3 ;  /* 0x0c1000809adc0fae */ /* 0x0007e4000d901d50 */
[C---:B------:R-:W-:Y:S03]  /*10f10*/  HMMA.16816.F32.BF16 R40, R180.reuse, R122, R40 ;  /* 0x0000007ab428723c */ /* 0x040fe60000041828 */
[----:B------:R3:W-:Y:S01]  /*10f20*/  @P0 LDGSTS.E.BYPASS.LTC128B.128 [R220+0xa100], [R162.64], !P4 ;  /* 0x0a100000a2dc0fae */ /* 0x0007e2000e101d50 */
[----:B------:R-:W-:Y:S04]  /*10f30*/  IADD3 R149, -R212, R149, R207 ;  /* 0x00000095d4957210 */ /* 0x000fe80007ffe1cf */
[C---:B-1----:R-:W-:Y:S01]  /*10f40*/  HMMA.16816.F32.BF16 R44, R180.reuse, R128, R44 ;  /* 0x00000080b42c723c */ /* 0x042fe2000004182c */
[----:B------:R1:W-:Y:S02]  /*10f50*/  @P0 LDGSTS.E.BYPASS.LTC128B.128 [R220+0xd100], [R162.64+0x80], !P3 ;  /* 0x0d100080a2dc0fae */ /* 0x0003e4000d901d50 */
[----:B------:R-:W-:Y:S02]  /*10f60*/  ISETP.GE.AND P3, PT, R208, 0x1, PT ;  /* 0x00000001d000780c */ /* 0x000fe40003f66270 */
[C---:B--2---:R-:W-:Y:S01]  /*10f70*/  IADD3 R151, R149.reuse, c[0x0][0x328], RZ ;  /* 0x0000ca0095977a10 */ /* 0x044fe20007ffe0ff */
[----:B------:R-:W4:Y:S01]  /*10f80*/  SHFL.IDX PT, R148, R0, RZ, 0x1c1f ;  /* 0x001c1fff00947589 */ /* 0x000f2200000e0000 */
[----:B------:R-:W-:Y:S01]  /*10f90*/  IADD3 R149, R149, UR10, RZ ;  /* 0x0000000a95957c10 */ /* 0x000fe2000fffe0ff */
[----:B------:R-:W-:Y:S03]  /*10fa0*/  HMMA.16816.F32.BF16 R48, R180, R130, R48 ;  /* 0x00000082b430723c */ /* 0x000fe60000041830 */
[----:B------:R-:W0:Y:S01]  /*10fb0*/  LDGDEPBAR ;  /* 0x00000000000079af */ /* 0x000e220000000000 */
[----:B----4-:R-:W-:Y:S02]  /*10fc0*/  IMAD.IADD R161, R151, 0x1, R148 ;  /* 0x0000000197a17824 */ /* 0x010fe400078e0294 */
[----:B---3--:R-:W-:Y:S02]  /*10fd0*/  IMAD.IADD R155, R148, 0x1, R149 ;  /* 0x00000001949b7824 */ /* 0x008fe400078e0295 */
[----:B------:R-:W-:-:S05]  /*10fe0*/  @!P3 BRA `(.L_x_2329) ;  /* 0x000001800000b947 */ /* 0x000fca0003800000 */
[----:B-1----:R-:W-:Y:S01]  /*10ff0*/  IADD3 R148, -R212, R207, R148 ;  /* 0x000000cfd4947210 */ /* 0x002fe20007ffe194 */
        /* <DEDUP_REMOVED lines=12> */
.L_x_2331:
[----:B------:R-:W-:Y:S04]  /*110c0*/  MOV R116, c[0x0][0x32c] ;  /* 0x0000cb0000747a02 */ /* 0x000fe80000000f00 */
[----:B------:R-:W-:Y:S11]  /*110d0*/  ISETP.NE.AND P0, PT, R116, 0x1, PT ;  /* 0x000000017400780c */ /* 0x000ff60003f05270 */
[----:B------:R-:W-:Y:S02]  /*110e0*/  @!UPT UIADD3 URZ, URZ, URZ, URZ ;  /* 0x0000003f3f3ff290 */ /* 0x000fe4000fffe03f */
[----:B------:R-:W-:Y:S05]  /*110f0*/  @P0 IMAD.HI.U32 R116, R148, c[0x0][0x330], RZ ;  /* 0x0000cc0094740a27 */ /* 0x000fea00078e00ff */
[----:B------:R-:W-:Y:S02]  /*11100*/  @P0 SHF.R.U32.HI R148, RZ, c[0x0][0x334], R116 ;  /* 0x0000cd00ff940a19 */ /* 0x000fe40000011674 */
.L_x_2332:
[----:B------:R-:W-:Y:S05]  /*11110*/  BSYNC B0 ;  /* 0x0000000000007941 */ /* 0x000fea0003800000 */
.L_x_2330:
[----:B------:R-:W-:Y:S04]  /*11120*/  IMAD.IADD R117, R153, 0x1, -R222 ;  /* 0x0000000199757824 */ /* 0x000fe800078e0ade */
[----:B------:R-:W-:Y:S05]  /*11130*/  IMAD R148, R148, c[0x0][0x32c], R117 ;  /* 0x0000cb0094947a24 */ /* 0x000fea00078e0275 */
[----:B------:R-:W-:Y:S02]  /*11140*/  IADD3 R116, R148, c[0x0][0x32c], RZ ;  /* 0x0000cb0094747a10 */ /* 0x000fe40007ffe0ff */
[----:B------:R-:W-:Y:S02]  /*11150*/  IMNMX R155, R155, R148, !PT ;  /* 0x000000949b9b7217 */ /* 0x000fe40007800200 */
[----:B------:R-:W-:Y:S02]  /*11160*/  IMNMX R161, R161, R116, PT ;  /* 0x00000074a1a17217 */ /* 0x000fe40003800200 */
.L_x_2329:
[C---:B-1----:R-:W-:Y:S01]  /*11170*/  ISETP.GE.AND P0, PT, R153.reuse, 0x1, PT ;  /* 0x000000019900780c */ /* 0x042fe20003f06270 */
[----:B------:R-:W1:Y:S01]  /*11180*/  SHFL.IDX PT, R0, R0, 0x1, 0x1c1f ;  /* 0x003c1f0000007f89 */ /* 0x000e6200000e0000 */
        /* <DEDUP_REMOVED lines=12> */
[--C-:B-1----:R-:W-:Y:S01]  /*11250*/  IMAD.IADD R151, R151, 0x1, R0.reuse ;  /* 0x0000000197977824 */ /* 0x102fe200078e0200 */
        /* <DEDUP_REMOVED lines=137> */
.L_x_2335:
[----:B------:R-:W-:Y:S04]  /*11af0*/  MOV R0, c[0x0][0x32c] ;  /* 0x0000cb0000007a02 */ /* 0x000fe80000000f00 */
[----:B------:R-:W-:Y:S11]  /*11b00*/  ISETP.NE.AND P0, PT, R0, 0x1, PT ;  /* 0x000000010000780c */ /* 0x000ff60003f05270 */
[----:B------:R-:W-:Y:S02]  /*11b10*/  @!UPT UIADD3 URZ, URZ, URZ, URZ ;  /* 0x0000003f3f3ff290 */ /* 0x000fe4000fffe03f */
[----:B------:R-:W-:Y:S05]  /*11b20*/  @P0 IMAD.HI.U32 R0, R5, c[0x0][0x330], RZ ;  /* 0x0000cc0005000a27 */ /* 0x000fea00078e00ff */
[----:B------:R-:W-:Y:S02]  /*11b30*/  @P0 SHF.R.U32.HI R5, RZ, c[0x0][0x334], R0 ;  /* 0x0000cd00ff050a19 */ /* 0x000fe40000011600 */
.L_x_2336:
[----:B------:R-:W-:Y:S05]  /*11b40*/  BSYNC B0 ;  /* 0x0000000000007941 */ /* 0x000fea0003800000 */
.L_x_2334:
[----:B------:R-:W-:Y:S04]  /*11b50*/  IMAD.IADD R0, R153, 0x1, -R222 ;  /* 0x0000000199007824 */ /* 0x000fe800078e0ade */
[----:B------:R-:W-:Y:S05]  /*11b60*/  IMAD R0, R5, c[0x0][0x32c], R0 ;  /* 0x0000cb0005007a24 */ /* 0x000fea00078e0200 */
[----:B------:R-:W-:Y:S02]  /*11b70*/  IADD3 R12, R0, c[0x0][0x32c], RZ ;  /* 0x0000cb00000c7a10 */ /* 0x000fe40007ffe0ff */
[----:B------:R-:W-:Y:S02]  /*11b80*/  IMNMX R4, R4, R0, !PT ;  /* 0x0000000004047217 */ /* 0x000fe40007800200 */
[----:B------:R-:W-:Y:S02]  /*11b90*/  IMNMX R151, R151, R12, PT ;  /* 0x0000000c97977217 */ /* 0x000fe40003800200 */
.L_x_2333:
[----:B------:R-:W-:Y:S04]  /*11ba0*/  LOP3.LUT P0, RZ, R214, 0x8000, RZ, 0xc0, !PT ;  /* 0x00008000d6ff7812 */ /* 0x000fe8000780c0ff */
[----:B------:R-:W-:Y:S04]  /*11bb0*/  ISETP.GT.AND P0, PT, R4, RZ, !P0 ;  /* 0x000000ff0400720c */ /* 0x000fe80004704270 */
        /* <DEDUP_REMOVED lines=95> */
[----:B------:R-:W-:Y:S04]  /*121b0*/  ISETP.GT.AND P0, PT, R4, 0x38, !P0 ;  /* 0x000000380400780c */ /* 0x000fe80004704270 */
        /* <DEDUP_REMOVED lines=16> */
[----:B------:R-:W-:Y:S02]  /*122c0*/  LOP3.LUT P6, RZ, R214, 0x80000, RZ, 0xc0, !PT ;  /* 0x00080000d6ff7812 */ /* 0x000fe400078cc0ff */
[----:B------:R-:W-:Y:S02]  /*122d0*/  FSEL R231, R39, -INF , !P0 ;  /* 0xff80000027e77808 */ /* 0x000fe40004000000 */
[----:B------:R-:W-:Y:S01]  /*122e0*/  ISETP.GT.AND P0, PT, R4, 0x48, !P5 ;  /* 0x000000480400780c */ /* 0x000fe20006f04270 */
[----:B------:R-:W-:Y:S01]  /*122f0*/  LDSM.16.MT88.4 R36, [R200+0x100] ;  /* 0x00010000c824783b */ /* 0x000fe20000004200 */
[----:B------:R-:W-:Y:S02]  /*12300*/  FMNMX.FTZ R0, R231, R0, !PT ;  /* 0x00000000e7007209 */ /* 0x000fe40007810000 */
[----:B------:R-:W-:Y:S04]  /*12310*/  ISETP.LT.OR P0, PT, R151, 0x49, P0 ;  /* 0x000000499700780c */ /* 0x000fe80000701670 */
[----:B------:R-:W-:Y:S02]  /*12320*/  FSEL R163, R42, -INF , !P0 ;  /* 0xff8000002aa37808 */ /* 0x000fe40004000000 */
[C---:B------:R-:W-:Y:S02]  /*12330*/  ISETP.GT.AND P0, PT, R4.reuse, 0x49, !P4 ;  /* 0x000000490400780c */ /* 0x040fe40006704270 */
[----:B------:R-:W-:Y:S02]  /*12340*/  FMNMX.FTZ R0, R163, R0, !PT ;  /* 0x00000000a3007209 */ /* 0x000fe40007810000 */
[----:B------:R-:W-:Y:S04]  /*12350*/  ISETP.LT.OR P0, PT, R151, 0x4a, P0 ;  /* 0x0000004a9700780c */ /* 0x000fe80000701670 */
[----:B------:R-:W-:Y:S02]  /*12360*/  FSEL R161, R43, -INF , !P0 ;  /* 0xff8000002ba17808 */ /* 0x000fe40004000000 */
[----:B------:R-:W-:Y:S02]  /*12370*/  ISETP.GT.AND P0, PT, R4, 0x50, !P3 ;  /* 0x000000500400780c */ /* 0x000fe40005f04270 */
[----:B------:R-:W-:Y:S02]  /*12380*/  FMNMX.FTZ R0, R161, R0, !PT ;  /* 0x00000000a1007209 */ /* 0x000fe40007810000 */
[----:B------:R-:W-:Y:S04]  /*12390*/  ISETP.LT.OR P0, PT, R151, 0x51, P0 ;  /* 0x000000519700780c */ /* 0x000fe80000701670 */
[----:B------:R-:W-:Y:S02]  /*123a0*/  FSEL R149, R46, -INF , !P0 ;  /* 0xff8000002e957808 */ /* 0x000fe40004000000 */
[C---:B------:R-:W-:Y:S02]  /*123b0*/  ISETP.GT.AND P0, PT, R4.reuse, 0x51, !P1 ;  /* 0x000000510400780c */ /* 0x040fe40004f04270 */
[----:B------:R-:W-:Y:S02]  /*123c0*/  FMNMX.FTZ R0, R149, R0, !PT ;  /* 0x0000000095007209 */ /* 0x000fe40007810000 */
[----:B------:R-:W-:Y:S02]  /*123d0*/  ISETP.LT.OR P1, PT, R151, 0x52, P0 ;  /* 0x000000529700780c */ /* 0x000fe40000721670 */
[C---:B------:R-:W-:Y:S02]  /*123e0*/  ISETP.GT.AND P0, PT, R4.reuse, 0x58, !P2 ;  /* 0x000000580400780c */ /* 0x040fe40005704270 */
[----:B------:R-:W-:Y:S02]  /*123f0*/  FSEL R143, R47, -INF , !P1 ;  /* 0xff8000002f8f7808 */ /* 0x000fe40004800000 */
[C---:B------:R-:W-:Y:S01]  /*12400*/  ISETP.LT.OR P1, PT, R151.reuse, 0x59, P0 ;  /* 0x000000599700780c */ /* 0x040fe20000721670 */
[----:B------:R-:W-:Y:S01]  /*12410*/  LDSM.16.MT88.4 R44, [R204+0x3100] ;  /* 0x00310000cc2c783b */ /* 0x000fe20000004200 */
[----:B------:R-:W-:Y:S02]  /*12420*/  ISETP.GT.AND P2, PT, R4, 0x59, !P6 ;  /* 0x000000590400780c */ /* 0x000fe40007744270 */
[----:B------:R-:W-:Y:S02]  /*12430*/  FSEL R135, R50, -INF , !P1 ;  /* 0xff80000032877808 */ /* 0x000fe40004800000 */
[----:B------:R-:W-:Y:S02]  /*12440*/  ISETP.LT.OR P0, PT, R151, 0x5a, P2 ;  /* 0x0000005a9700780c */ /* 0x000fe40001701670 */
[----:B------:R-:W-:Y:S02]  /*12450*/  FMNMX.FTZ R0, R143, R0, !PT ;  /* 0x000000008f007209 */ /* 0x000fe40007810000 */
[----:B------:R-:W-:Y:S02]  /*12460*/  FSEL R117, R51, -INF , !P0 ;  /* 0xff80000033757808 */ /* 0x000fe40004000000 */
[----:B------:R-:W-:Y:S04]  /*12470*/  FMNMX.FTZ R0, R135, R0, !PT ;  /* 0x0000000087007209 */ /* 0x000fe80007810000 */
[----:B------:R-:W-:Y:S05]  /*12480*/  FMNMX.FTZ R7, R117, R0, !PT ;  /* 0x0000000075077209 */ /* 0x000fea0007810000 */
[----:B------:R-:W2:Y:S01]  /*12490*/  SHFL.BFLY PT, R4, R7, 0x2, 0x1f ;  /* 0x0c401f0007047f89 */ /* 0x000ea200000e0000 */
[----:B-1----:R-:W-:Y:S07]  /*124a0*/  FMNMX.FTZ R6, R5, R6, !PT ;  /* 0x0000000605067209 */ /* 0x002fee0007810000 */
[----:B------:R-:W1:Y:S01]  /*124b0*/  SHFL.BFLY PT, R15, R6, 0x1, 0x1f ;  /* 0x0c201f00060f7f89 */ /* 0x000e6200000e0000 */
[----:B--2---:R-:W-:Y:S07]  /*124c0*/  FMNMX.FTZ R5, R7, R4, !PT ;  /* 0x0000000407057209 */ /* 0x004fee0007810000 */
        /* <DEDUP_REMOVED lines=8> */
[--C-:B------:R-:W-:Y:S02]  /*12550*/  FFMA.FTZ R118, R116, c[0x0][0x2d0], -R151.reuse ;  /* 0x0000b40074767a23 */ /* 0x100fe40000010897 */
[--C-:B------:R-:W-:Y:S01]  /*12560*/  FFMA.FTZ R129, R8, c[0x0][0x2d0], -R151.reuse ;  /* 0x0000b40008817a23 */ /* 0x100fe20000010897 */
[----:B--2---:R-:W-:Y:S01]  /*12570*/  FMNMX.FTZ R116, R5, R4, !PT ;  /* 0x0000000405747209 */ /* 0x004fe20007810000 */
[--C-:B------:R-:W-:Y:S01]  /*12580*/  FFMA.FTZ R128, R120, c[0x0][0x2d0], -R151.reuse ;  /* 0x0000b40078807a23 */ /* 0x100fe20000010897 */
[----:B------:R-:W-:Y:S01]  /*12590*/  MUFU.EX2 R119, R119 ;  /* 0x0000007700777308 */ /* 0x000fe20000000800 */
[----:B------:R-:W-:Y:S01]  /*125a0*/  FMUL.FTZ R4, R3, c[0x0][0x2d0] ;  /* 0x0000b40003047a20 */ /* 0x000fe20000410000 */
[C---:B------:R-:W-:Y:S01]  /*125b0*/  FSETP.NEU.FTZ.AND P0, PT, R116.reuse, -INF , PT ;  /* 0xff8000007400780b */ /* 0x040fe20003f1d000 */
[----:B------:R-:W-:Y:S02]  /*125c0*/  FMUL.FTZ R134, R116, c[0x0][0x2d0] ;  /* 0x0000b40074867a20 */ /* 0x000fe40000410000 */
[--C-:B------:R-:W-:Y:S01]  /*125d0*/  FFMA.FTZ R141, R152, c[0x0][0x2d0], -R151.reuse ;  /* 0x0000b400988d7a23 */ /* 0x100fe20000010897 */
[----:B------:R-:W-:Y:S01]  /*125e0*/  FSEL R5, R116, RZ, P0 ;  /* 0x000000ff74057208 */ /* 0x000fe20000000000 */
[--C-:B------:R-:W-:Y:S01]  /*125f0*/  FFMA.FTZ R144, R144, c[0x0][0x2d0], -R151.reuse ;  /* 0x0000b40090907a23 */ /* 0x100fe20000010897 */
[----:B------:R-:W-:Y:S01]  /*12600*/  FSEL R134, R134, RZ, P0 ;  /* 0x000000ff86867208 */ /* 0x000fe20000000000 */
[--C-:B------:R-:W-:Y:S01]  /*12610*/  FFMA.FTZ R147, R150, c[0x0][0x2d0], -R151.reuse ;  /* 0x0000b40096937a23 */ /* 0x100fe20000010897 */
[----:B------:R-:W1:Y:S01]  /*12620*/  MUFU.EX2 R3, R4 ;  /* 0x0000000400037308 */ /* 0x000e620000000800 */
[----:B------:R-:W-:Y:S01]  /*12630*/  FADD.FTZ R5, -R5, R2 ;  /* 0x0000000205057221 */ /* 0x000fe20000010100 */
[----:B------:R-:W-:Y:S01]  /*12640*/  ISETP.GT.AND P0, PT, R230, R225, PT ;  /* 0x000000e1e600720c */ /* 0x000fe20003f04270 */
[--C-:B------:R-:W-:Y:S02]  /*12650*/  FFMA.FTZ R132, R13, c[0x0][0x2d0], -R134.reuse ;  /* 0x0000b4000d847a23 */ /* 0x100fe40000010886 */
[----:B------:R-:W2:Y:S01]  /*12660*/  LDSM.16.MT88.4 R12, [R204+0x100] ;  /* 0x00010000cc0c783b */ /* 0x000ea20000004200 */
[--C-:B------:R-:W-:Y:S02]  /*12670*/  FFMA.FTZ R133, R17, c[0x0][0x2d0], -R134.reuse ;  /* 0x0000b40011857a23 */ /* 0x100fe40000010886 */
[--C-:B------:R-:W-:Y:S02]  /*12680*/  FFMA.FTZ R131, R9, c[0x0][0x2d0], -R134.reuse ;  /* 0x0000b40009837a23 */ /* 0x100fe40000010886 */
[--C-:B------:R-:W-:Y:S01]  /*12690*/  FFMA.FTZ R130, R11, c[0x0][0x2d0], -R134.reuse ;  /* 0x0000b4000b827a23 */ /* 0x100fe20000010886 */
[----:B------:R-:W3:Y:S01]  /*126a0*/  MUFU.EX2 R128, R128 ;  /* 0x0000008000807308 */ /* 0x000ee20000000800 */
[----:B------:R-:W-:Y:S02]  /*126b0*/  FMUL.FTZ R2, R5, c[0x0][0x2d0] ;  /* 0x0000b40005027a20 */ /* 0x000fe40000410000 */
[--C-:B------:R-:W-:Y:S02]  /*126c0*/  FFMA.FTZ R148, R148, c[0x0][0x2d0], -R151.reuse ;  /* 0x0000b40094947a23 */ /* 0x100fe40000010897 */
[--C-:B------:R-:W-:Y:S02]  /*126d0*/  FFMA.FTZ R150, R235, c[0x0][0x2d0], -R134.reuse ;  /* 0x0000b400eb967a23 */ /* 0x100fe40000010886 */
[--C-:B------:R-:W-:Y:S02]  /*126e0*/  FFMA.FTZ R153, R153, c[0x0][0x2d0], -R134.reuse ;  /* 0x0000b40099997a23 */ /* 0x100fe40000010886 */
[--C-:B------:R-:W-:Y:S01]  /*126f0*/  FFMA.FTZ R152, R233, c[0x0][0x2d0], -R134.reuse ;  /* 0x0000b400e9987a23 */ /* 0x100fe20000010886 */
[----:B------:R-:W4:Y:S01]  /*12700*/  MUFU.EX2 R2, R2 ;  /* 0x0000000200027308 */ /* 0x000f220000000800 */
[--C-:B------:R-:W-:Y:S02]  /*12710*/  FFMA.FTZ R155, R155, c[0x0][0x2d0], -R134.reuse ;  /* 0x0000b4009b9b7a23 */ /* 0x100fe40000010886 */
[C---:B-1----:R-:W-:Y:S02]  /*12720*/  FMUL.FTZ R4, R3.reuse, R112 ;  /* 0x0000007003047220 */ /* 0x042fe40000410000 */
[C---:B------:R-:W-:Y:S02]  /*12730*/  FMUL.FTZ R5, R3.reuse, R113 ;  /* 0x0000007103057220 */ /* 0x040fe40000410000 */
[C---:B------:R-:W-:Y:S02]  /*12740*/  FMUL.FTZ R8, R3.reuse, R108 ;  /* 0x0000006c03087220 */ /* 0x040fe40000410000 */
[C---:B------:R-:W-:Y:S01]  /*12750*/  FMUL.FTZ R9, R3.reuse, R109 ;  /* 0x0000006d03097220 */ /* 0x040fe20000410000 */
[----:B------:R-:W-:Y:S01]  /*12760*/  MUFU.EX2 R118, R118 ;  /* 0x0000007600767308 */ /* 0x000fe20000000800 */
[C---:B------:R-:W-:Y:S02]  /*12770*/  FMUL.FTZ R16, R3.reuse, R72 ;  /* 0x0000004803107220 */ /* 0x040fe40000410000 */
[----:B------:R-:W-:Y:S01]  /*12780*/  FMUL.FTZ R17, R3, R73 ;  /* 0x0000004903117220 */ /* 0x000fe20000410000 */
[----:B---3--:R-:W-:Y:S01]  /*12790*/  F2FP.BF16.PACK_AB R120, R119, R128 ;  /* 0x000000807778723e */ /* 0x008fe200000010ff */
[C---:B------:R-:W-:Y:S02]  /*127a0*/  FMUL.FTZ R24, R3.reuse, R80 ;  /* 0x0000005003187220 */ /* 0x040fe40000410000 */
[C---:B------:R-:W-:Y:S02]  /*127b0*/  FMUL.FTZ R25, R3.reuse, R81 ;  /* 0x0000005103197220 */ /* 0x040fe40000410000 */
[C---:B------:R-:W-:Y:S01]  /*127c0*/  FMUL.FTZ R32, R3.reuse, R88 ;  /* 0x0000005803207220 */ /* 0x040fe20000410000 */
[----:B------:R-:W1:Y:S01]  /*127d0*/  MUFU.EX2 R129, R129 ;  /* 0x0000008100817308 */ /* 0x000e620000000800 */
[C---:B------:R-:W-:Y:S02]  /*127e0*/  FMUL.FTZ R33, R3.reuse, R89 ;  /* 0x0000005903217220 */ /* 0x040fe40000410000 */
[----:B------:R-:W-:Y:S02]  /*127f0*/  FMUL.FTZ R40, R3, R96 ;  /* 0x0000006003287220 */ /* 0x000fe40000410000 */
[C---:B----4-:R-:W-:Y:S02]  /*12800*/  FMUL.FTZ R6, R2.reuse, R114 ;  /* 0x0000007202067220 */ /* 0x050fe40000410000 */
        /* <DEDUP_REMOVED lines=9> */
[----:B------:R-:W3:Y:S01]  /*128a0*/  MUFU.EX2 R132, R132 ;  /* 0x0000008400847308 */ /* 0x000ee20000000800 */
[C---:B------:R-:W-:Y:S01]  /*128b0*/  FMUL.FTZ R34, R2.reuse, R90 ;  /* 0x0000005a02227220 */ /* 0x040fe20000410000 */
[----:B------:R-:W-:Y:S01]  /*128c0*/  LDSM.16.MT88.4 R72, [R201+0x3100] ;  /* 0x00310000c948783b */ /* 0x000fe20000004200 */
[C---:B------:R-:W-:Y:S01]  /*128d0*/  FMUL.FTZ R35, R2.reuse, R91 ;  /* 0x0000005b02237220 */ /* 0x040fe20000410000 */
[----:B-1----:R-:W-:Y:S01]  /*128e0*/  F2FP.BF16.PACK_AB R122, R129, R118 ;  /* 0x00000076817a723e */ /* 0x002fe200000010ff */
[C---:B------:R-:W-:Y:S02]  /*128f0*/  FMUL.FTZ R41, R3.reuse, R97 ;  /* 0x0000006103297220 */ /* 0x040fe40000410000 */
[C---:B------:R-:W-:Y:S02]  /*12900*/  FMUL.FTZ R42, R2.reuse, R98 ;  /* 0x00000062022a7220 */ /* 0x040fe40000410000 */
[C---:B------:R-:W-:Y:S01]  /*12910*/  FMUL.FTZ R43, R2.reuse, R99 ;  /* 0x00000063022b7220 */ /* 0x040fe20000410000 */
[----:B------:R-:W-:Y:S01]  /*12920*/  MUFU.EX2 R131, R131 ;  /* 0x0000008300837308 */ /* 0x000fe20000000800 */
[----:B------:R-:W-:Y:S01]  /*12930*/  LDSM.16.MT88.4 R80, [R204+0x900] ;  /* 0x00090000cc50783b */ /* 0x000fe20000004200 */
[C---:B------:R-:W-:Y:S02]  /*12940*/  FMUL.FTZ R48, R3.reuse, R104 ;  /* 0x0000006803307220 */ /* 0x040fe40000410000 */
[C---:B------:R-:W-:Y:S02]  /*12950*/  FMUL.FTZ R49, R3.reuse, R105 ;  /* 0x0000006903317220 */ /* 0x040fe40000410000 */
[C---:B------:R-:W-:Y:S02]  /*12960*/  FMUL.FTZ R50, R2.reuse, R106 ;  /* 0x0000006a02327220 */ /* 0x040fe40000410000 */
[----:B------:R-:W-:Y:S01]  /*12970*/  FMUL.FTZ R51, R2, R107 ;  /* 0x0000006b02337220 */ /* 0x000fe20000410000 */
[----:B------:R-:W-:Y:S01]  /*12980*/  LDSM.16.MT88.4 R88, [R200+0x900] ;  /* 0x00090000c858783b */ /* 0x000fe20000004200 */
[----:B------:R-:W1:Y:S01]  /*12990*/  MUFU.EX2 R130, R130 ;  /* 0x0000008200827308 */ /* 0x000e620000000800 */
[C---:B------:R-:W-:Y:S02]  /*129a0*/  FMUL.FTZ R52, R3.reuse, R52 ;  /* 0x0000003403347220 */ /* 0x040fe40000410000 */
[C---:B------:R-:W-:Y:S01]  /*129b0*/  FMUL.FTZ R53, R3.reuse, R53 ;  /* 0x0000003503357220 */ /* 0x040fe20000410000 */
[----:B---3--:R-:W-:Y:S01]  /*129c0*/  F2FP.BF16.PACK_AB R121, R132, R133 ;  /* 0x000000858479723e */ /* 0x008fe200000010ff */
[C---:B------:R-:W-:Y:S02]  /*129d0*/  FMUL.FTZ R54, R2.reuse, R54 ;  /* 0x0000003602367220 */ /* 0x040fe40000410000 */
        /* <DEDUP_REMOVED lines=11> */
[----:B------:R-:W-:Y:S01]  /*12a90*/  FMUL.FTZ R62, R2, R62 ;  /* 0x0000003e023e7220 */ /* 0x000fe20000410000 */
[----:B-1----:R-:W-:Y:S01]  /*12aa0*/  F2FP.BF16.PACK_AB R123, R130, R131 ;  /* 0x00000083827b723e */ /* 0x002fe200000010ff */
[C---:B------:R-:W-:Y:S02]  /*12ab0*/  FMUL.FTZ R63, R2.reuse, R63 ;  /* 0x0000003f023f7220 */ /* 0x040fe40000410000 */
[C---:B------:R-:W-:Y:S02]  /*12ac0*/  FMUL.FTZ R64, R3.reuse, R64 ;  /* 0x0000004003407220 */ /* 0x040fe40000410000 */
[C---:B------:R-:W-:Y:S02]  /*12ad0*/  FMUL.FTZ R65, R3.reuse, R65 ;  /* 0x0000004103417220 */ /* 0x040fe40000410000 */
[C---:B--2---:R-:W-:Y:S01]  /*12ae0*/  HMMA.16816.F32.BF16 R4, R120.reuse, R12, R4 ;  /* 0x0000000c7804723c */ /* 0x044fe20000041804 */
[----:B------:R-:W-:Y:S04]  /*12af0*/  MUFU.EX2 R147, R147 ;  /* 0x0000009300937308 */ /* 0x000fe80000000800 */
[C---:B------:R-:W-:Y:S02]  /*12b00*/  FMUL.FTZ R66, R2.reuse, R66 ;  /* 0x0000004202427220 */ /* 0x040fe40000410000 */
[C---:B------:R-:W-:Y:S01]  /*12b10*/  FMUL.FTZ R12, R3.reuse, R68 ;  /* 0x00000044030c7220 */ /* 0x040fe20000410000 */
[C---:B------:R-:W-:Y:S03]  /*12b20*/  HMMA.16816.F32.BF16 R8, R120.reuse, R14, R8 ;  /* 0x0000000e7808723c */ /* 0x040fe60000041808 */
[----:B------:R-:W-:Y:S01]  /*12b30*/  MUFU.EX2 R148, R148 ;  /* 0x0000009400947308 */ /* 0x000fe20000000800 */
[C---:B------:R-:W-:Y:S02]  /*12b40*/  FMUL.FTZ R13, R3.reuse, R69 ;  /* 0x00000045030d7220 */ /* 0x040fe40000410000 */
[C---:B------:R-:W-:Y:S02]  /*12b50*/  FMUL.FTZ R67, R2.reuse, R67 ;  /* 0x0000004302437220 */ /* 0x040fe40000410000 */
[C---:B------:R-:W-:Y:S04]  /*12b60*/  FMUL.FTZ R14, R2.reuse, R70 ;  /* 0x00000046020e7220 */ /* 0x040fe80000410000 */
[----:B------:R-:W-:Y:S01]  /*12b70*/  FMUL.FTZ R15, R2, R71 ;  /* 0x00000047020f7220 */ /* 0x000fe20000410000 */
[----:B------:R-:W-:Y:S01]  /*12b80*/  MUFU.EX2 R150, R150 ;  /* 0x0000009600967308 */ /* 0x000fe20000000800 */
[----:B------:R-:W1:Y:S01]  /*12b90*/  LDSM.16.MT88.4 R68, [R202+0x3100] ;  /* 0x00310000ca44783b */ /* 0x000e620000004200 */
[--C-:B------:R-:W-:Y:S02]  /*12ba0*/  FFMA.FTZ R233, R238, c[0x0][0x2d0], -R151.reuse ;  /* 0x0000b400eee97a23 */ /* 0x100fe40000010897 */
[--C-:B------:R-:W-:Y:S02]  /*12bb0*/  FFMA.FTZ R162, R162, c[0x0][0x2d0], -R151.reuse ;  /* 0x0000b400a2a27a23 */ /* 0x100fe40000010897 */
[C---:B------:R-:W-:Y:S03]  /*12bc0*/  HMMA.16816.F32.BF16 R12, R120.reuse, R20, R12 ;  /* 0x00000014780c723c */ /* 0x040fe6000004180c */
[--C-:B------:R-:W-:Y:S01]  /*12bd0*/  FFMA.FTZ R232, R232, c[0x0][0x2d0], -R151.reuse ;  /* 0x0000b400e8e87a23 */ /* 0x100fe20000010897 */
[----:B------:R-:W2:Y:S01]  /*12be0*/  MUFU.EX2 R153, R153 ;  /* 0x0000009900997308 */ /* 0x000ea20000000800 */
[--C-:B------:R-:W-:Y:S02]  /*12bf0*/  FFMA.FTZ R235, R236, c[0x0][0x2d0], -R151.reuse ;  /* 0x0000b400eceb7a23 */ /* 0x100fe40000010897 */
[C---:B------:R-:W-:Y:S01]  /*12c00*/  FMUL.FTZ R20, R3.reuse, R76 ;  /* 0x0000004c03147220 */ /* 0x040fe20000410000 */
[C---:B------:R-:W-:Y:S04]  /*12c10*/  HMMA.16816.F32.BF16 R16, R120.reuse, R22, R16 ;  /* 0x000000167810723c */ /* 0x040fe80000041810 */
[----:B------:R-:W-:Y:S02]  /*12c20*/  FMUL.FTZ R21, R3, R77 ;  /* 0x0000004d03157220 */ /* 0x000fe40000410000 */
[----:B------:R-:W-:Y:S01]  /*12c30*/  MUFU.EX2 R152, R152 ;  /* 0x0000009800987308 */ /* 0x000fe20000000800 */
[C---:B------:R-:W-:Y:S02]  /*12c40*/  FMUL.FTZ R22, R2.reuse, R78 ;  /* 0x0000004e02167220 */ /* 0x040fe40000410000 */
[----:B------:R-:W-:Y:S02]  /*12c50*/  FMUL.FTZ R23, R2, R79 ;  /* 0x0000004f02177220 */ /* 0x000fe40000410000 */
[----:B------:R-:W4:Y:S01]  /*12c60*/  LDSM.16.MT88.4 R76, [R200+0x3100] ;  /* 0x00310000c84c783b */ /* 0x000f220000004200 */
[--C-:B------:R-:W-:Y:S02]  /*12c70*/  FFMA.FTZ R236, R247, c[0x0][0x2d0], -R134.reuse ;  /* 0x0000b400f7ec7a23 */ /* 0x100fe40000010886 */
[--C-:B------:R-:W-:Y:S02]  /*12c80*/  FFMA.FTZ R239, R239, c[0x0][0x2d0], -R134.reuse ;  /* 0x0000b400efef7a23 */ /* 0x100fe40000010886 */
[C---:B------:R-:W-:Y:S01]  /*12c90*/  HMMA.16816.F32.BF16 R20, R120.reuse, R28, R20 ;  /* 0x0000001c7814723c */ /* 0x040fe20000041814 */
[----:B------:R-:W5:Y:S02]  /*12ca0*/  MUFU.EX2 R155, R155 ;  /* 0x0000009b009b7308 */ /* 0x000f640000000800 */
[--C-:B------:R-:W-:Y:S02]  /*12cb0*/  FFMA.FTZ R238, R243, c[0x0][0x2d0], -R134.reuse ;  /* 0x0000b400f3ee7a23 */ /* 0x100fe40000010886 */
[--C-:B------:R-:W-:Y:S02]  /*12cc0*/  FFMA.FTZ R241, R241, c[0x0][0x2d0], -R134.reuse ;  /* 0x0000b400f1f17a23 */ /* 0x100fe40000010886 */
[C---:B------:R-:W-:Y:S01]  /*12cd0*/  FMUL.FTZ R28, R3.reuse, R84 ;  /* 0x00000054031c7220 */ /* 0x040fe20000410000 */
[C---:B------:R-:W-:Y:S03]  /*12ce0*/  HMMA.16816.F32.BF16 R24, R120.reuse, R30, R24 ;  /* 0x0000001e7818723c */ /* 0x040fe60000041818 */
[----:B------:R-:W-:Y:S01]  /*12cf0*/  MUFU.EX2 R233, R233 ;  /* 0x000000e900e97308 */ /* 0x000fe20000000800 */
[C---:B------:R-:W-:Y:S02]  /*12d00*/  FMUL.FTZ R29, R3.reuse, R85 ;  /* 0x00000055031d7220 */ /* 0x040fe40000410000 */
[--C-:B------:R-:W-:Y:S02]  /*12d10*/  FFMA.FTZ R240, R240, c[0x0][0x2d0], -R151.reuse ;  /* 0x0000b400f0f07a23 */ /* 0x100fe40000010897 */
[C---:B------:R-:W-:Y:S04]  /*12d20*/  FMUL.FTZ R30, R2.reuse, R86 ;  /* 0x00000056021e7220 */ /* 0x040fe80000410000 */
[----:B------:R-:W-:Y:S01]  /*12d30*/  FMUL.FTZ R31, R2, R87 ;  /* 0x00000057021f7220 */ /* 0x000fe20000410000 */
[----:B------:R-:W1:Y:S01]  /*12d40*/  MUFU.EX2 R162, R162 ;  /* 0x000000a200a27308 */ /* 0x000e620000000800 */
        /* <DEDUP_REMOVED lines=22> */
[----:B------:R-:W2:Y:S01]  /*12eb0*/  MUFU.EX2 R239, R239 ;  /* 0x000000ef00ef7308 */ /* 0x000ea20000000800 */
        /* <DEDUP_REMOVED lines=8> */
[C---:B-1----:R-:W-:Y:S03]  /*12f40*/  HMMA.16816.F32.BF16 R44, R120.reuse, R68, R44 ;  /* 0x00000044782c723c */ /* 0x042fe6000004182c */
[--C-:B------:R-:W-:Y:S01]  /*12f50*/  FFMA.FTZ R184, R237, c[0x0][0x2d0], -R134.reuse ;  /* 0x0000b400edb87a23 */ /* 0x100fe20000010886 */
[----:B------:R-:W1:Y:S01]  /*12f60*/  MUFU.EX2 R241, R241 ;  /* 0x000000f100f17308 */ /* 0x000e620000000800 */
[--C-:B------:R-:W-:Y:S02]  /*12f70*/  FFMA.FTZ R231, R231, c[0x0][0x2d0], -R134.reuse ;  /* 0x0000b400e7e77a23 */ /* 0x100fe40000010886 */
[----:B---3--:R-:W-:Y:S01]  /*12f80*/  F2FP.BF16.PACK_AB R68, R144, R141 ;  /* 0x0000008d9044723e */ /* 0x008fe200000010ff */
[C---:B------:R-:W-:Y:S04]  /*12f90*/  HMMA.16816.F32.BF16 R48, R120.reuse, R70, R48 ;  /* 0x000000467830723c */ /* 0x040fe80000041830 */
[----:B--2---:R-:W-:Y:S01]  /*12fa0*/  F2FP.BF16.PACK_AB R69, R153, R150 ;  /* 0x000000969945723e */ /* 0x004fe200000010ff */
[--C-:B------:R-:W-:Y:S01]  /*12fb0*/  FFMA.FTZ R163, R163, c[0x0][0x2d0], -R134.reuse ;  /* 0x0000b400a3a37a23 */ /* 0x100fe20000010886 */
[----:B------:R-:W-:Y:S01]  /*12fc0*/  MUFU.EX2 R240, R240 ;  /* 0x000000f000f07308 */ /* 0x000fe20000000800 */
[----:B------:R-:W-:Y:S01]  /*12fd0*/  F2FP.BF16.PACK_AB R70, R148, R147 ;  /* 0x000000939446723e */ /* 0x000fe200000010ff */
[C---:B------:R-:W-:Y:S04]  /*12fe0*/  HMMA.16816.F32.BF16 R52, R120.reuse, R72, R52 ;  /* 0x000000487834723c */ /* 0x040fe80000041834 */
[----:B-----5:R-:W-:Y:S01]  /*12ff0*/  F2FP.BF16.PACK_AB R71, R155, R152 ;  /* 0x000000989b47723e */ /* 0x020fe200000010ff */
[--C-:B------:R-:W-:Y:S02]  /*13000*/  FFMA.FTZ R248, R161, c[0x0][0x2d0], -R134.reuse ;  /* 0x0000b400a1f87a23 */ /* 0x100fe40000010886 */
[--C-:B------:R-:W-:Y:S01]  /*13010*/  FFMA.FTZ R146, R146, c[0x0][0x2d0], -R151.reuse ;  /* 0x0000b40092927a23 */ /* 0x100fe20000010897 */
[C---:B------:R-:W-:Y:S01]  /*13020*/  HMMA.16816.F32.BF16 R56, R120.reuse, R74, R56 ;  /* 0x0000004a7838723c */ /* 0x040fe20000041838 */
[----:B------:R-:W2:Y:S01]  /*13030*/  LDSM.16.MT88.4 R72, [R202+0x900] ;  /* 0x00090000ca48783b */ /* 0x000ea20000004200 */
[----:B------:R-:W-:Y:S02]  /*13040*/  MUFU.EX2 R243, R243 ;  /* 0x000000f300f37308 */ /* 0x000fe40000000800 */
[--C-:B------:R-:W-:Y:S02]  /*13050*/  FFMA.FTZ R145, R145, c[0x0][0x2d0], -R151.reuse ;  /* 0x0000b40091917a23 */ /* 0x100fe40000010897 */
[--C-:B------:R-:W-:Y:S02]  /*13060*/  FFMA.FTZ R142, R142, c[0x0][0x2d0], -R151.reuse ;  /* 0x0000b4008e8e7a23 */ /* 0x100fe40000010897 */
[C---:B----4-:R-:W-:Y:S04]  /*13070*/  HMMA.16816.F32.BF16 R60, R120.reuse, R76, R60 ;  /* 0x0000004c783c723c */ /* 0x050fe8000004183c */
[----:B------:R-:W-:Y:S01]  /*13080*/  MUFU.EX2 R242, R242 ;  /* 0x000000f200f27308 */ /* 0x000fe20000000800 */
[----:B------:R-:W-:Y:S02]  /*13090*/  FFMA.FTZ R151, R140, c[0x0][0x2d0], -R151 ;  /* 0x0000b4008c977a23 */ /* 0x000fe40000010897 */
[--C-:B------:R-:W-:Y:S01]  /*130a0*/  FFMA.FTZ R140, R149, c[0x0][0x2d0], -R134.reuse ;  /* 0x0000b400958c7a23 */ /* 0x100fe20000010886 */
[----:B------:R-:W-:Y:S01]  /*130b0*/  HMMA.16816.F32.BF16 R64, R120, R78, R64 ;  /* 0x0000004e7840723c */ /* 0x000fe20000041840 */
[----:B------:R-:W3:Y:S03]  /*130c0*/  LDSM.16.MT88.4 R76, [R204+0x3900] ;  /* 0x00390000cc4c783b */ /* 0x000ee60000004200 */
[--C-:B------:R-:W-:Y:S02]  /*130d0*/  FFMA.FTZ R143, R143, c[0x0][0x2d0], -R134.reuse ;  /* 0x0000b4008f8f7a23 */ /* 0x100fe40000010886 */
[----:B------:R-:W-:Y:S01]  /*130e0*/  MUFU.EX2 R247, R247 ;  /* 0x000000f700f77308 */ /* 0x000fe20000000800 */
[--C-:B------:R-:W-:Y:S01]  /*130f0*/  FFMA.FTZ R135, R135, c[0x0][0x2d0], -R134.reuse ;  /* 0x0000b40087877a23 */ /* 0x100fe20000010886 */
[C---:B------:R-:W-:Y:S05]  /*13100*/  HMMA.16816.F32.BF16 R4, R68.reuse, R80, R4 ;  /* 0x000000504404723c */ /* 0x040fea0000041804 */
[----:B------:R-:W-:Y:S02]  /*13110*/  FFMA.FTZ R134, R117, c[0x0][0x2d0], -R134 ;  /* 0x0000b40075867a23 */ /* 0x000fe40000010886 */
[----:B------:R-:W-:Y:S01]  /*13120*/  FFMA.FTZ R128, R3, R224, R128 ;  /* 0x000000e003807223 */ /* 0x000fe20000010080 */
[C---:B------:R-:W-:Y:S01]  /*13130*/  HMMA.16816.F32.BF16 R8, R68.reuse, R82, R8 ;  /* 0x000000524408723c */ /* 0x040fe20000041808 */
[----:B------:R-:W-:Y:S01]  /*13140*/  LDSM.16.MT88.4 R80, [R201+0x3900] ;  /* 0x00390000c950783b */ /* 0x000fe20000004200 */
[----:B------:R-:W-:Y:S02]  /*13150*/  MUFU.EX2 R244, R244 ;  /* 0x000000f400f47308 */ /* 0x000fe40000000800 */
[----:B------:R-:W-:Y:S02]  /*13160*/  FFMA.FTZ R133, R2, R223, R133 ;  /* 0x000000df02857223 */ /* 0x000fe40000010085 */
[----:B------:R-:W-:Y:S02]  /*13170*/  FADD.FTZ R119, R119, R128 ;  /* 0x0000008077777221 */ /* 0x000fe40000010000 */
[----:B------:R-:W-:Y:S01]  /*13180*/  FADD.FTZ R132, R132, R133 ;  /* 0x0000008584847221 */ /* 0x000fe20000010000 */
[C---:B--2---:R-:W-:Y:S03]  /*13190*/  HMMA.16816.F32.BF16 R12, R68.reuse, R72, R12 ;  /* 0x00000048440c723c */ /* 0x044fe6000004180c */
[----:B------:R-:W-:Y:S01]  /*131a0*/  MUFU.EX2 R251, R251 ;  /* 0x000000fb00fb7308 */ /* 0x000fe20000000800 */
[----:B------:R-:W-:Y:S02]  /*131b0*/  FADD.FTZ R118, R118, R119 ;  /* 0x0000007776767221 */ /* 0x000fe40000010000 */
[----:B------:R-:W-:Y:S02]  /*131c0*/  FADD.FTZ R3, R131, R132 ;  /* 0x0000008483037221 */ /* 0x000fe40000010000 */
[C---:B------:R-:W-:Y:S01]  /*131d0*/  HMMA.16816.F32.BF16 R16, R68.reuse, R74, R16 ;  /* 0x0000004a4410723c */ /* 0x040fe20000041810 */
[----:B------:R-:W2:Y:S03]  /*131e0*/  LDSM.16.MT88.4 R72, [R202+0x3900] ;  /* 0x00390000ca48783b */ /* 0x000ea60000004200 */
[----:B------:R-:W-:Y:S01]  /*131f0*/  FADD.FTZ R118, R129, R118 ;  /* 0x0000007681767221 */ /* 0x000fe20000010000 */
[----:B------:R-:W-:Y:S01]  /*13200*/  MUFU.EX2 R246, R246 ;  /* 0x000000f600f67308 */ /* 0x000fe20000000800 */
[----:B------:R-:W-:Y:S02]  /*13210*/  FADD.FTZ R3, R130, R3 ;  /* 0x0000000382037221 */ /* 0x000fe40000010000 */
[C---:B------:R-:W-:Y:S04]  /*13220*/  HMMA.16816.F32.BF16 R20, R68.reuse, R84, R20 ;  /* 0x000000544414723c */ /* 0x040fe80000041814 */
[----:B------:R-:W-:Y:S02]  /*13230*/  FADD.FTZ R141, R141, R118 ;  /* 0x000000768d8d7221 */ /* 0x000fe40000010000 */
[----:B------:R-:W-:Y:S01]  /*13240*/  FADD.FTZ R150, R150, R3 ;  /* 0x0000000396967221 */ /* 0x000fe20000010000 */
[----:B------:R-:W-:Y:S01]  /*13250*/  MUFU.EX2 R245, R245 ;  /* 0x000000f500f57308 */ /* 0x000fe20000000800 */
[C---:B------:R-:W-:Y:S01]  /*13260*/  HMMA.16816.F32.BF16 R24, R68.reuse, R86, R24 ;  /* 0x000000564418723c */ /* 0x040fe20000041818 */
[----:B------:R-:W4:Y:S03]  /*13270*/  LDSM.16.MT88.4 R84, [R200+0x3900] ;  /* 0x00390000c854783b */ /* 0x000f260000004200 */
[----:B------:R-:W-:Y:S02]  /*13280*/  FADD.FTZ R144, R144, R141 ;  /* 0x0000008d90907221 */ /* 0x000fe40000010000 */
[----:B------:R-:W-:Y:S02]  /*13290*/  FADD.FTZ R153, R153, R150 ;  /* 0x0000009699997221 */ /* 0x000fe40000010000 */
[C---:B------:R-:W-:Y:S01]  /*132a0*/  HMMA.16816.F32.BF16 R28, R68.reuse, R88, R28 ;  /* 0x00000058441c723c */ /* 0x040fe2000004181c */
[----:B------:R-:W-:Y:S03]  /*132b0*/  MUFU.EX2 R234, R234 ;  /* 0x000000ea00ea7308 */ /* 0x000fe60000000800 */
[----:B------:R-:W-:Y:S02]  /*132c0*/  FADD.FTZ R147, R147, R144 ;  /* 0x0000009093937221 */ /* 0x000fe40000010000 */
[----:B------:R-:W-:Y:S02]  /*132d0*/  FADD.FTZ R152, R152, R153 ;  /* 0x0000009998987221 */ /* 0x000fe40000010000 */
[C---:B------:R-:W-:Y:S01]  /*132e0*/  HMMA.16816.F32.BF16 R32, R68.reuse, R90, R32 ;  /* 0x0000005a4420723c */ /* 0x040fe20000041820 */
[----:B------:R-:W-:Y:S02]  /*132f0*/  LDSM.16.MT88.4 R88, [R200+0x4100] ;  /* 0x00410000c858783b */ /* 0x000fe40000004200 */
[----:B------:R-:W-:Y:S01]  /*13300*/  MUFU.EX2 R249, R249 ;  /* 0x000000f900f97308 */ /* 0x000fe20000000800 */
[----:B------:R-:W-:Y:S02]  /*13310*/  FADD.FTZ R148, R148, R147 ;  /* 0x0000009394947221 */ /* 0x000fe40000010000 */
[----:B------:R-:W-:Y:S02]  /*13320*/  FADD.FTZ R155, R155, R152 ;  /* 0x000000989b9b7221 */ /* 0x000fe40000010000 */
[C---:B---3--:R-:W-:Y:S05]  /*13330*/  HMMA.16816.F32.BF16 R36, R68.reuse, R76, R36 ;  /* 0x0000004c4424723c */ /* 0x048fea0000041824 */
[----:B------:R-:W-:Y:S03]  /*13340*/  MUFU.EX2 R160, R160 ;  /* 0x000000a000a07308 */ /* 0x000fe60000000800 */
[C---:B------:R-:W-:Y:S01]  /*13350*/  HMMA.16816.F32.BF16 R40, R68.reuse, R78, R40 ;  /* 0x0000004e4428723c */ /* 0x040fe20000041828 */
[----:B------:R-:W-:Y:S06]  /*13360*/  LDSM.16.MT88.4 R76, [R202+0x1100] ;  /* 0x00110000ca4c783b */ /* 0x000fec0000004200 */
[----:B------:R-:W-:Y:S01]  /*13370*/  MUFU.EX2 R154, R154 ;  /* 0x0000009a009a7308 */ /* 0x000fe20000000800 */
[C---:B--2---:R-:W-:Y:S08]  /*13380*/  HMMA.16816.F32.BF16 R44, R68.reuse, R72, R44 ;  /* 0x00000048442c723c */ /* 0x044ff0000004182c */
[C---:B------:R-:W-:Y:S01]  /*13390*/  HMMA.16816.F32.BF16 R48, R68.reuse, R74, R48 ;  /* 0x0000004a4430723c */ /* 0x040fe20000041830 */
[----:B------:R-:W2:Y:S01]  /*133a0*/  LDSM.16.MT88.4 R72, [R204+0x1100] ;  /* 0x00110000cc48783b */ /* 0x000ea20000004200 */
[----:B------:R-:W-:Y:S06]  /*133b0*/  MUFU.EX2 R184, R184 ;  /* 0x000000b800b87308 */ /* 0x000fec0000000800 */
[C---:B------:R-:W-:Y:S04]  /*133c0*/  HMMA.16816.F32.BF16 R52, R68.reuse, R80, R52 ;  /* 0x000000504434723c */ /* 0x040fe80000041834 */
[----:B------:R-:W-:Y:S04]  /*133d0*/  MUFU.EX2 R231, R231 ;  /* 0x000000e700e77308 */ /* 0x000fe80000000800 */
[C---:B------:R-:W-:Y:S01]  /*133e0*/  HMMA.16816.F32.BF16 R56, R68.reuse, R82, R56 ;  /* 0x000000524438723c */ /* 0x040fe20000041838 */
[----:B------:R-:W3:Y:S05]  /*133f0*/  LDSM.16.MT88.4 R80, [R201+0x1100] ;  /* 0x00110000c950783b */ /* 0x000eea0000004200 */
[----:B------:R-:W-:Y:S02]  /*13400*/  MUFU.EX2 R163, R163 ;  /* 0x000000a300a37308 */ /* 0x000fe40000000800 */
[C---:B----4-:R-:W-:Y:S08]  /*13410*/  HMMA.16816.F32.BF16 R60, R68.reuse, R84, R60 ;  /* 0x00000054443c723c */ /* 0x050ff0000004183c */
[----:B------:R-:W-:Y:S01]  /*13420*/  HMMA.16816.F32.BF16 R64, R68, R86, R64 ;  /* 0x000000564440723c */ /* 0x000fe20000041840 */
[----:B------:R-:W4:Y:S01]  /*13430*/  LDSM.16.MT88.4 R84, [R200+0x1100] ;  /* 0x00110000c854783b */ /* 0x000f220000004200 */
[----:B------:R-:W-:Y:S05]  /*13440*/  MUFU.EX2 R248, R248 ;  /* 0x000000f800f87308 */ /* 0x000fea0000000800 */
[----:B------:R-:W-:Y:S01]  /*13450*/  F2FP.BF16.PACK_AB R68, R162, R233 ;  /* 0x000000e9a244723e */ /* 0x000fe200000010ff */
[----:B------:R-:W-:Y:S01]  /*13460*/  FADD.FTZ R233, R233, R148 ;  /* 0x00000094e9e97221 */ /* 0x000fe20000010000 */
[----:B------:R-:W-:Y:S03]  /*13470*/  F2FP.BF16.PACK_AB R70, R235, R232 ;  /* 0x000000e8eb46723e */ /* 0x000fe600000010ff */
[----:B------:R-:W-:Y:S01]  /*13480*/  F2FP.BF16.PACK_AB R69, R239, R236 ;  /* 0x000000ecef45723e */ /* 0x000fe200000010ff */
[----:B------:R-:W-:Y:S01]  /*13490*/  MUFU.EX2 R146, R146 ;  /* 0x0000009200927308 */ /* 0x000fe20000000800 */
[----:B-1----:R-:W-:Y:S01]  /*134a0*/  F2FP.BF16.PACK_AB R71, R241, R238 ;  /* 0x000000eef147723e */ /* 0x002fe200000010ff */
[----:B------:R-:W-:Y:S02]  /*134b0*/  FADD.FTZ R236, R236, R155 ;  /* 0x0000009becec7221 */ /* 0x000fe40000010000 */
[----:B------:R-:W-:Y:S02]  /*134c0*/  FADD.FTZ R233, R162, R233 ;  /* 0x000000e9a2e97221 */ /* 0x000fe40000010000 */
[----:B------:R-:W-:Y:S02]  /*134d0*/  FADD.FTZ R239, R239, R236 ;  /* 0x000000ecefef7221 */ /* 0x000fe40000010000 */
[C---:B--2---:R-:W-:Y:S02]  /*134e0*/  HMMA.16816.F32.BF16 R4, R68.reuse, R72, R4 ;  /* 0x000000484404723c */ /* 0x044fe40000041804 */
[----:B------:R-:W1:Y:S01]  /*134f0*/  MUFU.EX2 R145, R145 ;  /* 0x0000009100917308 */ /* 0x000e620000000800 */
[----:B------:R-:W-:Y:S02]  /*13500*/  FADD.FTZ R232, R232, R233 ;  /* 0x000000e9e8e87221 */ /* 0x000fe40000010000 */
[----:B------:R-:W-:Y:S02]  /*13510*/  FADD.FTZ R238, R238, R239 ;  /* 0x000000efeeee7221 */ /* 0x000fe40000010000 */
[----:B------:R-:W-:Y:S01]  /*13520*/  FADD.FTZ R235, R235, R232 ;  /* 0x000000e8ebeb7221 */ /* 0x000fe20000010000 */
[C---:B------:R-:W-:Y:S01]  /*13530*/  HMMA.16816.F32.BF16 R8, R68.reuse, R74, R8 ;  /* 0x0000004a4408723c */ /* 0x040fe20000041808 */
[----:B------:R-:W2:Y:S03]  /*13540*/  LDSM.16.MT88.4 R72, [R204+0x4100] ;  /* 0x00410000cc48783b */ /* 0x000ea60000004200 */
[----:B------:R-:W-:Y:S01]  /*13550*/  MUFU.EX2 R142, R142 ;  /* 0x0000008e008e7308 */ /* 0x000fe20000000800 */
[----:B------:R-:W-:Y:S03]  /*13560*/  FADD.FTZ R241, R241, R238 ;  /* 0x000000eef1f17221 */ /* 0x000fe60000010000 */
[C---:B------:R-:W-:Y:S06]  /*13570*/  HMMA.16816.F32.BF16 R12, R68.reuse, R76, R12 ;  /* 0x0000004c440c723c */ /* 0x040fec000004180c */
[----:B------:R-:W5:Y:S02]  /*13580*/  MUFU.EX2 R151, R151 ;  /* 0x0000009700977308 */ /* 0x000f640000000800 */
[C---:B------:R-:W-:Y:S01]  /*13590*/  HMMA.16816.F32.BF16 R16, R68.reuse, R78, R16 ;  /* 0x0000004e4410723c */ /* 0x040fe20000041810 */
[----:B------:R-:W2:Y:S03]  /*135a0*/  LDSM.16.MT88.4 R76, [R202+0x4100] ;  /* 0x00410000ca4c783b */ /* 0x000ea60000004200 */
[----:B-1----:R-:W-:Y:S04]  /*135b0*/  F2FP.BF16.PACK_AB R120, R145, R146 ;  /* 0x000000929178723e */ /* 0x002fe800000010ff */
[C---:B---3--:R-:W-:Y:S01]  /*135c0*/  HMMA.16816.F32.BF16 R20, R68.reuse, R80, R20 ;  /* 0x000000504414723c */ /* 0x048fe20000041814 */
[----:B------:R-:W-:Y:S07]  /*135d0*/  MUFU.EX2 R140, R140 ;  /* 0x0000008c008c7308 */ /* 0x000fee0000000800 */
[C---:B------:R-:W-:Y:S01]  /*135e0*/  HMMA.16816.F32.BF16 R24, R68.reuse, R82, R24 ;  /* 0x000000524418723c */ /* 0x040fe20000041818 */
[----:B------:R-:W1:Y:S02]  /*135f0*/  LDSM.16.MT88.4 R80, [R201+0x4100] ;  /* 0x00410000c950783b */ /* 0x000e640000004200 */
[----:B------:R-:W3:Y:S01]  /*13600*/  MUFU.EX2 R143, R143 ;  /* 0x0000008f008f7308 */ /* 0x000ee20000000800 */
[----:B-----5:R-:W-:Y:S04]  /*13610*/  F2FP.BF16.PACK_AB R122, R151, R142 ;  /* 0x0000008e977a723e */ /* 0x020fe800000010ff */
[C---:B----4-:R-:W-:Y:S05]  /*13620*/  HMMA.16816.F32.BF16 R28, R68.reuse, R84, R28 ;  /* 0x00000054441c723c */ /* 0x050fea000004181c */
[----:B------:R-:W-:Y:S03]  /*13630*/  MUFU.EX2 R135, R135 ;  /* 0x0000008700877308 */ /* 0x000fe60000000800 */
[C---:B------:R-:W-:Y:S01]  /*13640*/  HMMA.16816.F32.BF16 R32, R68.reuse, R86, R32 ;  /* 0x000000564420723c */ /* 0x040fe20000041820 */
[----:B------:R-:W4:Y:S06]  /*13650*/  LDSM.16.MT88.4 R84, [R204+0x1900] ;  /* 0x00190000cc54783b */ /* 0x000f2c0000004200 */
[----:B------:R-:W5:Y:S01]  /*13660*/  MUFU.EX2 R134, R134 ;  /* 0x0000008600867308 */ /* 0x000f620000000800 */
[C---:B--2---:R-:W-:Y:S04]  /*13670*/  HMMA.16816.F32.BF16 R36, R68.reuse, R72, R36 ;  /* 0x000000484424723c */ /* 0x044fe80000041824 */
[----:B---3--:R-:W-:Y:S04]  /*13680*/  F2FP.BF16.PACK_AB R121, R143, R140 ;  /* 0x0000008c8f79723e */ /* 0x008fe800000010ff */
[C---:B------:R-:W-:Y:S01]  /*13690*/  HMMA.16816.F32.BF16 R40, R68.reuse, R74, R40 ;  /* 0x0000004a4428723c */ /* 0x040fe20000041828 */
[----:B------:R-:W2:Y:S07]  /*136a0*/  LDSM.16.MT88.4 R72, [R202+0x1900] ;  /* 0x00190000ca48783b */ /* 0x000eae0000004200 */
[C---:B------:R-:W-:Y:S04]  /*136b0*/  HMMA.16816.F32.BF16 R44, R68.reuse, R76, R44 ;  /* 0x0000004c442c723c */ /* 0x040fe8000004182c */
[----:B-----5:R-:W-:Y:S04]  /*136c0*/  F2FP.BF16.PACK_AB R123, R134, R135 ;  /* 0x00000087867b723e */ /* 0x020fe800000010ff */
[C---:B------:R-:W-:Y:S01]  /*136d0*/  HMMA.16816.F32.BF16 R48, R68.reuse, R78, R48 ;  /* 0x0000004e4430723c */ /* 0x040fe20000041830 */
[----:B------:R-:W3:Y:S07]  /*136e0*/  LDSM.16.MT88.4 R76, [R201+0x1900] ;  /* 0x00190000c94c783b */ /* 0x000eee0000004200 */
        /* <DEDUP_REMOVED lines=32> */
[C---:B----4-:R-:W-:Y:S08]  /*138f0*/  HMMA.16816.F32.BF16 R36, R68.reuse, R84, R36 ;  /* 0x000000544424723c */ /* 0x050ff00000041824 */
        /* <DEDUP_REMOVED lines=17> */
[----:B------:R-:W-:Y:S01]  /*13a10*/  FADD.FTZ R163, R163, R2 ;  /* 0x00000002a3a37221 */ /* 0x000fe20000010000 */
[----:B------:R-:W-:Y:S01]  /*13a20*/  IADD3 R184, R230, -0x1, RZ ;  /* 0xffffffffe6b87810 */ /* 0x000fe20007ffe0ff */
[----:B------:R-:W-:Y:S02]  /*13a30*/  FADD.FTZ R3, R160, R3 ;  /* 0x00000003a0037221 */ /* 0x000fe40000010000 */
[----:B------:R-:W-:Y:S02]  /*13a40*/  IMAD.MOV.U32 R2, RZ, RZ, R116 ;  /* 0x000000ffff027224 */ /* 0x000fe400078e0074 */
[C---:B---3--:R-:W-:Y:S03]  /*13a50*/  HMMA.16816.F32.BF16 R4, R68.reuse, R76, R4 ;  /* 0x0000004c4404723c */ /* 0x048fe60000041804 */
[----:B------:R-:W-:Y:S05]  /*13a60*/  IMAD.MOV.U32 R230, RZ, RZ, R184 ;  /* 0x000000ffffe67224 */ /* 0x000fea00078e00b8 */
        /* <DEDUP_REMOVED lines=12> */
[C---:B------:R-:W-:Y:S08]  /*13b30*/  HMMA.16816.F32.BF16 R40, R68.reuse, R78, R40 ;  /* 0x0000004e4428723c */ /* 0x040ff00000041828 */
[C---:B-1----:R-:W-:Y:S08]  /*13b40*/  HMMA.16816.F32.BF16 R44, R68.reuse, R80, R44 ;  /* 0x00000050442c723c */ /* 0x042ff0000004182c */
        /* <DEDUP_REMOVED lines=20> */
[C---:B-1----:R-:W-:Y:S07]  /*13c90*/  HMMA.16816.F32.BF16 R52, R120.reuse, R4, R52 ;  /* 0x000000047834723c */ /* 0x042fee0000041834 */
[----:B------:R-:W-:Y:S01]  /*13ca0*/  FADD.FTZ R5, R154, R3 ;  /* 0x000000039a057221 */ /* 0x000fe20000010000 */
[C---:B------:R-:W-:Y:S04]  /*13cb0*/  HMMA.16816.F32.BF16 R56, R120.reuse, R6, R56 ;  /* 0x000000067838723c */ /* 0x040fe80000041838 */
[----:B------:R-:W-:Y:S02]  /*13cc0*/  FADD.FTZ R3, R248, R163 ;  /* 0x000000a3f8037221 */ /* 0x000fe40000010000 */
[----:B------:R-:W-:Y:S02]  /*13cd0*/  FADD.FTZ R146, R146, R5 ;  /* 0x0000000592927221 */ /* 0x000fe40000010000 */
[C---:B--2---:R-:W-:Y:S04]  /*13ce0*/  HMMA.16816.F32.BF16 R60, R120.reuse, R8, R60 ;  /* 0x00000008783c723c */ /* 0x044fe8000004183c */
[----:B------:R-:W-:Y:S02]  /*13cf0*/  FADD.FTZ R140, R140, R3 ;  /* 0x000000038c8c7221 */ /* 0x000fe40000010000 */
[----:B------:R-:W-:Y:S02]  /*13d00*/  FADD.FTZ R145, R145, R146 ;  /* 0x0000009291917221 */ /* 0x000fe40000010000 */
[----:B------:R-:W-:Y:S01]  /*13d10*/  FADD.FTZ R140, R143, R140 ;  /* 0x0000008c8f8c7221 */ /* 0x000fe20000010000 */
[----:B------:R-:W-:Y:S03]  /*13d20*/  HMMA.16816.F32.BF16 R64, R120, R10, R64 ;  /* 0x0000000a7840723c */ /* 0x000fe60000041840 */
[----:B------:R-:W-:Y:S02]  /*13d30*/  FADD.FTZ R142, R142, R145 ;  /* 0x000000918e8e7221 */ /* 0x000fe40000010000 */
[----:B------:R-:W-:Y:S02]  /*13d40*/  FADD.FTZ R135, R135, R140 ;  /* 0x0000008c87877221 */ /* 0x000fe40000010000 */
[----:B------:R-:W-:Y:S02]  /*13d50*/  FADD.FTZ R224, R151, R142 ;  /* 0x0000008e97e07221 */ /* 0x000fe40000010000 */
[----:B------:R-:W-:Y:S03]  /*13d60*/  FADD.FTZ R223, R134, R135 ;  /* 0x0000008786df7221 */ /* 0x000fe60000010000 */
[----:B------:R-:W-:Y:S01]  /*13d70*/  IMAD.MOV.U32 R3, RZ, RZ, R0 ;  /* 0x000000ffff037224 */ /* 0x000fe200078e0000 */
[----:B------:R-:W-:-:S05]  /*13d80*/  @P0 BRA `(.L_x_2337) ;  /* 0xffffc40000000947 */ /* 0x000fca000383ffff */
.L_x_2328:
        /* <DEDUP_REMOVED lines=19> */
.L_x_2339:
[----:B------:R-:W-:-:S04]  /*13ec0*/  MOV R2, c[0x0][0x32c] ;  /* 0x0000cb0000027a02 */ /* 0x000fc80000000f00 */
[----:B------:R-:W-:-:S13]  /*13ed0*/  ISETP.NE.AND P0, PT, R2, 0x1, PT ;  /* 0x000000010200780c */ /* 0x000fda0003f05270 */
[----:B------:R-:W-:-:S05]  /*13ee0*/  @P0 IMAD.HI.U32 R2, R4, c[0x0][0x330], RZ ;  /* 0x0000cc0004020a27 */ /* 0x000fca00078e00ff */
[----:B------:R-:W-:-:S05]  /*13ef0*/  @P0 SHF.R.U32.HI R4, RZ, c[0x0][0x334], R2 ;  /* 0x0000cd00ff040a19 */ /* 0x000fca0000011602 */
.L_x_2340:
[----:B------:R-:W-:-:S05]  /*13f00*/  IMAD R4, R4, c[0x0][0x32c], RZ ;  /* 0x0000cb0004047a24 */ /* 0x000fca00078e02ff */
[----:B------:R-:W-:-:S04]  /*13f10*/  IMNMX R3, R3, R4, !PT ;  /* 0x0000000403037217 */ /* 0x000fc80007800200 */
.L_x_2338:
        /* <DEDUP_REMOVED lines=12> */
.L_x_2342:
        /* <DEDUP_REMOVED lines=286> */
[----:B------:R-:W-:Y:S01]  /*151c0*/  @P0 SHF.L.U64.HI R4, R225, R118, c[0x0][0x1e4] ;  /* 0x00007900e1040619 */ /* 0x000fe20000010276 */
        /* <DEDUP_REMOVED lines=16> */
[C---:B------:R-:W-:Y:S02]  /*152d0*/  FMUL.FTZ R78, R2.reuse, R78 ;  /* 0x0000004e024e7220 */ /* 0x040fe40000410000 */
[C---:B------:R-:W-:Y:S02]  /*152e0*/  FMUL.FTZ R79, R2.reuse, R79 ;  /* 0x0000004f024f7220 */ /* 0x040fe40000410000 */
        /* <DEDUP_REMOVED lines=12> */
[----:B------:R-:W-:Y:S01]  /*153b0*/  FMUL.FTZ R87, R2, R87 ;  /* 0x0000005702577220 */ /* 0x000fe20000410000 */
[----:B------:R-:W-:Y:S01]  /*153c0*/  ISETP.GT.AND P0, PT, R230, R231, PT ;  /* 0x000000e7e600720c */ /* 0x000fe20003f04270 */
[--C-:B------:R-:W-:Y:S01]  /*153d0*/  FFMA.FTZ R149, R15, c[0x0][0x2d0], -R145.reuse ;  /* 0x0000b4000f957a23 */ /* 0x100fe20000010891 */
[----:B------:R-:W-:Y:S01]  /*153e0*/  MOV R230, R184 ;  /* 0x000000b800e67202 */ /* 0x000fe20000000f00 */
        /* <DEDUP_REMOVED lines=339> */
.L_x_2341:
        /* <DEDUP_REMOVED lines=22> */
.L_x_2352:
        /* <DEDUP_REMOVED lines=10> */
[----:B------:R-:W-:Y:S04]  /*16b20*/  IMAD.WIDE.U32 R28, R184, UR18, R186 ;  /* 0x00000012b81c7c25 */ /* 0x000fe8000f8e00ba */
[----:B------:R-:W-:Y:S01]  /*16b30*/  IMAD.IADD R0, R31, 0x1, R29 ;  /* 0x000000011f007824 */ /* 0x000fe200078e021d */
[C---:B------:R-:W-:Y:S04]  /*16b40*/  LEA R44, P0, R28.reuse, c[0x0][0x1f8], 0x1 ;  /* 0x00007e001c2c7a11 */ /* 0x040fe800078008ff */
[----:B------:R-:W-:Y:S02]  /*16b50*/  LEA.HI.X R45, R28, c[0x0][0x1fc], R0, 0x1, P0 ;  /* 0x00007f001c2d7a11 */ /* 0x000fe400000f0c00 */
        /* <DEDUP_REMOVED lines=33> */
[C---:B------:R-:W-:Y:S01]  /*16d70*/  HMMA.16816.F32.BF16 R32, R124.reuse, R34, RZ ;  /* 0x000000227c20723c */ /* 0x040fe200000418ff */
[C---:B------:R-:W-:Y:S02]  /*16d80*/  ISETP.GT.AND P0, PT, R184.reuse, R215, PT ;  /* 0x000000d7b800720c */ /* 0x040fe40003f04270 */
[----:B------:R4:W-:Y:S05]  /*16d90*/  LDGSTS.E.BYPASS.LTC128B.128 [R220+0x4100], [R152.64+0x80], !P3 ;  /* 0x0410008098dc7fae */ /* 0x0009ea000d901d50 */
[----:B------:R1:W-:Y:S05]  /*16da0*/  LDGSTS.E.BYPASS.LTC128B.128 [R220+0x2100], [R160.64], !P4 ;  /* 0x02100000a0dc7fae */ /* 0x0003ea000e101d50 */
[----:B------:R4:W-:Y:S01]  /*16db0*/  LDGSTS.E.BYPASS.LTC128B.128 [R220+0x5100], [R154.64], !P3 ;  /* 0x051000009adc7fae */ /* 0x0009e2000d901d50 */
[C---:B-----5:R-:W-:Y:S01]  /*16dc0*/  HMMA.16816.F32.BF16 R36, R124.reuse, R40, RZ ;  /* 0x000000287c24723c */ /* 0x060fe200000418ff */
[----:B------:R-:W-:Y:S03]  /*16dd0*/  @P0 IADD3 R0, R184, -0x1, RZ ;  /* 0xffffffffb8000810 */ /* 0x000fe60007ffe0ff */
        /* <DEDUP_REMOVED lines=136> */
[----:B------:R-:W-:Y:S01]  /*17660*/  @P0 IADD3 R120, P2, R120, 0x80, RZ ;  /* 0x0000008078780810 */ /* 0x000fe20007f5e0ff */
[----:B------:R-:W-:Y:S01]  /*17670*/  IMAD R129, R184, -0x60, RZ ;  /* 0xffffffa0b8817824 */ /* 0x000fe200078e02ff */
        /* <DEDUP_REMOVED lines=16> */
[C---:B------:R-:W-:Y:S01]  /*17780*/  @P0 IADD3 R132, P2, R130.reuse, UR13, RZ ;  /* 0x0000000d82840c10 */ /* 0x040fe2000ff5e0ff */
[----:B------:R-:W-:Y:S01]  /*17790*/  IMAD.IADD R117, R129, 0x1, -R222 ;  /* 0x0000000181757824 */ /* 0x000fe200078e0ade */
[----:B------:R-:W-:Y:S02]  /*177a0*/  @P0 IADD3 R134, P1, R130, UR9, RZ ;  /* 0x0000000982860c10 */ /* 0x000fe4000ff3e0ff */
[----:B------:R4:W-:Y:S01]  /*177b0*/  @P0 LDGSTS.E.BYPASS.LTC128B.128 [R220+0x9100], [R130.64], !P4 ;  /* 0x0910000082dc0fae */ /* 0x0009e2000e101d50 */
[C---:B------:R-:W-:Y:S03]  /*177c0*/  @P0 IADD3.X R133, R131.reuse, UR11, RZ, P2, !PT ;  /* 0x0000000b83850c10 */ /* 0x040fe600097fe4ff */
[----:B------:R-:W-:Y:S01]  /*177d0*/  @P0 IADD3.X R135, R131, UR6, RZ, P1, !PT ;  /* 0x0000000683870c10 */ /* 0x000fe20008ffe4ff */
[----:B------:R4:W-:Y:S01]  /*177e0*/  @P0 LDGSTS.E.BYPASS.LTC128B.128 [R220+0xc100], [R130.64+0x80], !P3 ;  /* 0x0c10008082dc0fae */ /* 0x0009e2000d901d50 */
[----:B------:R-:W-:Y:S04]  /*177f0*/  IADD3 R119, -R222, 0x1, R129 ;  /* 0x00000001de777810 */ /* 0x000fe80007ffe181 */
[----:B------:R1:W-:Y:S01]  /*17800*/  @P0 LDGSTS.E.BYPASS.LTC128B.128 [R220+0xa100], [R132.64], !P4 ;  /* 0x0a10000084dc0fae */ /* 0x0003e2000e101d50 */
[----:B------:R-:W-:Y:S04]  /*17810*/  IADD3 R119, -R212, R119, R207 ;  /* 0x00000077d4777210 */ /* 0x000fe80007ffe1cf */
[----:B------:R1:W-:Y:S01]  /*17820*/  @P0 LDGSTS.E.BYPASS.LTC128B.128 [R220+0xd100], [R134.64], !P3 ;  /* 0x0d10000086dc0fae */ /* 0x0003e2000d901d50 */
[----:B------:R-:W-:Y:S02]  /*17830*/  ISETP.GE.AND P3, PT, R208, 0x1, PT ;  /* 0x00000001d000780c */ /* 0x000fe40003f66270 */
[C---:B--2---:R-:W-:Y:S02]  /*17840*/  IADD3 R123, R119.reuse, c[0x0][0x328], RZ ;  /* 0x0000ca00777b7a10 */ /* 0x044fe40007ffe0ff */
[----:B------:R-:W0:Y:S01]  /*17850*/  LDGDEPBAR ;  /* 0x00000000000079af */ /* 0x000e220000000000 */
[----:B------:R-:W-:Y:S05]  /*17860*/  IADD3 R119, R119, UR10, RZ ;  /* 0x0000000a77777c10 */ /* 0x000fea000fffe0ff */
        /* <DEDUP_REMOVED lines=16> */
.L_x_2346:
[----:B------:R-:W-:Y:S04]  /*17970*/  MOV R118, c[0x0][0x32c] ;  /* 0x0000cb0000767a02 */ /* 0x000fe80000000f00 */
[----:B------:R-:W-:Y:S11]  /*17980*/  ISETP.NE.AND P0, PT, R118, 0x1, PT ;  /* 0x000000017600780c */ /* 0x000ff60003f05270 */
[----:B------:R-:W-:Y:S02]  /*17990*/  @!UPT UIADD3 URZ, URZ, URZ, URZ ;  /* 0x0000003f3f3ff290 */ /* 0x000fe4000fffe03f */
[----:B------:R-:W-:Y:S05]  /*179a0*/  @P0 IMAD.HI.U32 R118, R128, c[0x0][0x330], RZ ;  /* 0x0000cc0080760a27 */ /* 0x000fea00078e00ff */
[----:B------:R-:W-:Y:S02]  /*179b0*/  @P0 SHF.R.U32.HI R128, RZ, c[0x0][0x334], R118 ;  /* 0x0000cd00ff800a19 */ /* 0x000fe40000011676 */
.L_x_2347:
[----:B------:R-:W-:Y:S05]  /*179c0*/  BSYNC B0 ;  /* 0x0000000000007941 */ /* 0x000fea0003800000 */
.L_x_2345:
[----:B-1----:R-:W-:Y:S05]  /*179d0*/  IMAD R121, R128, c[0x0][0x32c], R117 ;  /* 0x0000cb0080797a24 */ /* 0x002fea00078e0275 */
[----:B------:R-:W-:Y:S02]  /*179e0*/  IADD3 R118, R121, c[0x0][0x32c], RZ ;  /* 0x0000cb0079767a10 */ /* 0x000fe40007ffe0ff */
[----:B------:R-:W-:Y:S02]  /*179f0*/  IMNMX R116, R116, R121, !PT ;  /* 0x0000007974747217 */ /* 0x000fe40007800200 */
[----:B------:R-:W-:Y:S02]  /*17a00*/  IMNMX R131, R131, R118, PT ;  /* 0x0000007683837217 */ /* 0x000fe40003800200 */
.L_x_2344:
[C---:B------:R-:W-:Y:S01]  /*17a10*/  ISETP.GE.AND P0, PT, R129.reuse, 0x2, PT ;  /* 0x000000028100780c */ /* 0x040fe20003f06270 */
        /* <DEDUP_REMOVED lines=12> */
[----:B------:R-:W-:Y:S01]  /*17ae0*/  FSEL R230, R5, -INF , !P0 ;  /* 0xff80000005e67808 */ /* 0x000fe20004000000 */
[--C-:B--2---:R-:W-:Y:S01]  /*17af0*/  IMAD.IADD R123, R123, 0x1, R0.reuse ;  /* 0x000000017b7b7824 */ /* 0x104fe200078e0200 */
        /* <DEDUP_REMOVED lines=137> */
.L_x_2350:
[----:B------:R-:W-:Y:S04]  /*18390*/  MOV R0, c[0x0][0x32c] ;  /* 0x0000cb0000007a02 */ /* 0x000fe80000000f00 */
[----:B------:R-:W-:Y:S11]  /*183a0*/  ISETP.NE.AND P0, PT, R0, 0x1, PT ;  /* 0x000000010000780c */ /* 0x000ff60003f05270 */
[----:B------:R-:W-:Y:S02]  /*183b0*/  @!UPT UIADD3 URZ, URZ, URZ, URZ ;  /* 0x0000003f3f3ff290 */ /* 0x000fe4000fffe03f */
[----:B------:R-:W-:Y:S05]  /*183c0*/  @P0 IMAD.HI.U32 R0, R16, c[0x0][0x330], RZ ;  /* 0x0000cc0010000a27 */ /* 0x000fea00078e00ff */
[----:B------:R-:W-:Y:S02]  /*183d0*/  @P0 SHF.R.U32.HI R16, RZ, c[0x0][0x334], R0 ;  /* 0x0000cd00ff100a19 */ /* 0x000fe40000011600 */
.L_x_2351:
[----:B------:R-:W-:Y:S05]  /*183e0*/  BSYNC B0 ;  /* 0x0000000000007941 */ /* 0x000fea0003800000 */
.L_x_2349:
[----:B------:R-:W-:Y:S05]  /*183f0*/  IMAD R117, R16, c[0x0][0x32c], R117 ;  /* 0x0000cb0010757a24 */ /* 0x000fea00078e0275 */
[----:B------:R-:W-:Y:S02]  /*18400*/  IADD3 R0, R117, c[0x0][0x32c], RZ ;  /* 0x0000cb0075007a10 */ /* 0x000fe40007ffe0ff */
[----:B------:R-:W-:Y:S02]  /*18410*/  IMNMX R4, R4, R117, !PT ;  /* 0x0000007504047217 */ /* 0x000fe40007800200 */
[----:B------:R-:W-:Y:S02]  /*18420*/  IMNMX R123, R123, R0, PT ;  /* 0x000000007b7b7217 */ /* 0x000fe40003800200 */
.L_x_2348:
[----:B------:R-:W-:Y:S02]  /*18430*/  ISETP.GT.AND P0, PT, R4, RZ, !P1 ;  /* 0x000000ff0400720c */ /* 0x000fe40004f04270 */
[----:B------:R-:W-:Y:S02]  /*18440*/  LOP3.LUT P1, RZ, R214, 0x800, RZ, 0xc0, !PT ;  /* 0x00000800d6ff7812 */ /* 0x000fe4000782c0ff */
        /* <DEDUP_REMOVED lines=109> */
[C---:B------:R-:W-:Y:S02]  /*18b20*/  ISETP.GT.AND P0, PT, R4.reuse, 0x41, !P1 ;  /* 0x000000410400780c */ /* 0x040fe40004f04270 */
[----:B------:R-:W-:Y:S02]  /*18b30*/  FMNMX.FTZ R0, R41, R0, !PT ;  /* 0x0000000029007209 */ /* 0x000fe40007810000 */
[----:B------:R-:W-:Y:S02]  /*18b40*/  ISETP.LT.OR P0, PT, R123, 0x42, P0 ;  /* 0x000000427b00780c */ /* 0x000fe40000701670 */
[----:B-1----:R-:W-:Y:S02]  /*18b50*/  FMNMX.FTZ R6, R5, R6, !PT ;  /* 0x0000000605067209 */ /* 0x002fe40007810000 */
[----:B------:R-:W-:Y:S02]  /*18b60*/  FSEL R145, R39, -INF , !P0 ;  /* 0xff80000027917808 */ /* 0x000fe40004000000 */
[----:B------:R-:W-:Y:S01]  /*18b70*/  ISETP.GT.AND P0, PT, R4, 0x48, !P6 ;  /* 0x000000480400780c */ /* 0x000fe20007704270 */
[----:B------:R-:W1:Y:S01]  /*18b80*/  SHFL.BFLY PT, R15, R6, 0x1, 0x1f ;  /* 0x0c201f00060f7f89 */ /* 0x000e6200000e0000 */
[----:B------:R-:W-:Y:S02]  /*18b90*/  FMNMX.FTZ R0, R145, R0, !PT ;  /* 0x0000000091007209 */ /* 0x000fe40007810000 */
[----:B------:R-:W-:Y:S02]  /*18ba0*/  ISETP.LT.OR P0, PT, R123, 0x49, P0 ;  /* 0x000000497b00780c */ /* 0x000fe40000701670 */
[----:B------:R-:W-:Y:S02]  /*18bb0*/  LOP3.LUT P6, RZ, R214, 0x80000, RZ, 0xc0, !PT ;  /* 0x00080000d6ff7812 */ /* 0x000fe400078cc0ff */
        /* <DEDUP_REMOVED lines=14> */
[----:B------:R-:W-:Y:S02]  /*18ca0*/  ISETP.GT.AND P2, PT, R4, 0x59, !P6 ;  /* 0x000000590400780c */ /* 0x000fe40007744270 */
[C---:B------:R-:W-:Y:S02]  /*18cb0*/  ISETP.LT.OR P1, PT, R123.reuse, 0x59, P0 ;  /* 0x000000597b00780c */ /* 0x040fe40000721670 */
[----:B------:R-:W-:Y:S02]  /*18cc0*/  ISETP.LT.OR P0, PT, R123, 0x5a, P2 ;  /* 0x0000005a7b00780c */ /* 0x000fe40001701670 */
[----:B------:R-:W-:Y:S02]  /*18cd0*/  FSEL R117, R50, -INF , !P1 ;  /* 0xff80000032757808 */ /* 0x000fe40004800000 */
[----:B------:R-:W-:Y:S02]  /*18ce0*/  FMNMX.FTZ R0, R119, R0, !PT ;  /* 0x0000000077007209 */ /* 0x000fe40007810000 */
[----:B------:R-:W-:Y:S02]  /*18cf0*/  FSEL R13, R51, -INF , !P0 ;  /* 0xff800000330d7808 */ /* 0x000fe40004000000 */
        /* <DEDUP_REMOVED lines=401> */
.L_x_2343:
        /* <DEDUP_REMOVED lines=15> */
[----:B------:R-:W-:-:S05]  /*1a700*/  @P0 MOV R13, 0x3f317218 ;  /* 0x3f317218000d0802 */ /* 0x000fca0000000f00 */
[----:B------:R-:W2:Y:S01]  /*1a710*/  @P1 MUFU.LG2 R6, R6 ;  /* 0x0000000600061308 */ /* 0x000ea20000000c00 */
[----:B------:R-:W-:-:S07]  /*1a720*/  @P0 FMUL.FTZ R13, R13, c[0x0][0x2d0] ;  /* 0x0000b4000d0d0a20 */ /* 0x000fce0000410000 */
[----:B------:R-:W3:Y:S01]  /*1a730*/  @P0 MUFU.LG2 R10, R3 ;  /* 0x00000003000a0308 */ /* 0x000ee20000000c00 */
[C---:B-1----:R-:W-:Y:S02]  /*1a740*/  FMUL.FTZ R112, R5.reuse, R112 ;  /* 0x0000007005707220 */ /* 0x042fe40000410000 */
[C---:B------:R-:W-:Y:S02]  /*1a750*/  FMUL.FTZ R113, R5.reuse, R113 ;  /* 0x0000007105717220 */ /* 0x040fe40000410000 */
[C---:B------:R-:W-:Y:S02]  /*1a760*/  FMUL.FTZ R108, R5.reuse, R108 ;  /* 0x0000006c056c7220 */ /* 0x040fe40000410000 */
[----:B------:R-:W-:Y:S01]  /*1a770*/  FMUL.FTZ R109, R5, R109 ;  /* 0x0000006d056d7220 */ /* 0x000fe20000410000 */
[----:B------:R1:W4:Y:S01]  /*1a780*/  @P0 MUFU.RCP R4, R3 ;  /* 0x0000000300040308 */ /* 0x0003220000001000 */
[----:B--2---:R-:W-:Y:S02]  /*1a790*/  @P1 FMUL.FTZ R11, R6, 0.69314718246459960938 ;  /* 0x3f317218060b1820 */ /* 0x004fe40000410000 */
[----:B------:R-:W-:-:S02]  /*1a7a0*/  @P1 FMUL.FTZ R6, R14, c[0x0][0x2d0] ;  /* 0x0000b4000e061a20 */ /* 0x000fc40000410000 */
[C---:B------:R-:W-:Y:S02]  /*1a7b0*/  FMUL.FTZ R68, R5.reuse, R68 ;  /* 0x0000004405447220 */ /* 0x040fe40000410000 */
        /* <DEDUP_REMOVED lines=63> */
.L_x_2279:
        /* <DEDUP_REMOVED lines=38> */
[----:B------:R-:W-:Y:S02]  /*1ae10*/  R2P PR, R13, 0x6 ;  /* 0x000000060d007804 */ /* 0x000fe40000000000 */
[----:B------:R-:W-:Y:S01]  /*1ae20*/  F2FP.BF16.PACK_AB R94, R95, R94 ;  /* 0x0000005e5f5e723e */ /* 0x000fe200000010ff */
[----:B------:R-:W-:Y:S01]  /*1ae30*/  IMAD.U32 R8, R8, 0x2, R17 ;  /* 0x0000000208087824 */ /* 0x000fe200078e0011 */
[----:B------:R-:W-:Y:S02]  /*1ae40*/  F2FP.BF16.PACK_AB R96, R97, R96 ;  /* 0x000000606160723e */ /* 0x000fe400000010ff */
[----:B------:R-:W-:Y:S01]  /*1ae50*/  F2FP.BF16.PACK_AB R98, R99, R98 ;  /* 0x000000626362723e */ /* 0x000fe200000010ff */
[----:B------:R-:W-:Y:S01]  /*1ae60*/  IMAD.SHL.U32 R17, R8, 0x2, RZ ;  /* 0x0000000208117824 */ /* 0x000fe200078e00ff */
[----:B------:R-:W-:Y:S01]  /*1ae70*/  F2FP.BF16.PACK_AB R100, R101, R100 ;  /* 0x000000646564723e */ /* 0x000fe200000010ff */
[----:B------:R-:W-:Y:S01]  /*1ae80*/  IMAD.MOV.U32 R8, RZ, RZ, 0x20 ;  /* 0x00000020ff087424 */ /* 0x000fe200078e00ff */
[----:B------:R-:W-:-:S02]  /*1ae90*/  F2FP.BF16.PACK_AB R102, R103, R102 ;  /* 0x000000666766723e */ /* 0x000fc400000010ff */
[C---:B------:R-:W-:Y:S01]  /*1aea0*/  IADD3 R6, R17.reuse, 0x80, RZ ;  /* 0x0000008011067810 */ /* 0x040fe20007ffe0ff */
[----:B------:R-:W-:Y:S01]  /*1aeb0*/  STS [R17+0x80], R112 ;  /* 0x0000807011007388 */ /* 0x000fe20000000800 */
[----:B------:R-:W-:Y:S02]  /*1aec0*/  IADD3 R5, R17, 0x70, RZ ;  /* 0x0000007011057810 */ /* 0x000fe40007ffe0ff */
[----:B------:R-:W-:Y:S01]  /*1aed0*/  @P0 IADD3 R5, R6, 0x10, RZ ;  /* 0x0000001006050810 */ /* 0x000fe20007ffe0ff */
[----:B------:R-:W-:Y:S01]  /*1aee0*/  IMAD.MOV.U32 R6, RZ, RZ, 0x40 ;  /* 0x00000040ff067424 */ /* 0x000fe200078e00ff */
[----:B------:R-:W-:Y:S01]  /*1aef0*/  SEL R8, R8, 0xffffffe0, !P1 ;  /* 0xffffffe008087807 */ /* 0x000fe20004800000 */
[----:B------:R-:W-:Y:S01]  /*1af00*/  STS [R17+0x480], R114 ;  /* 0x0004807211007388 */ /* 0x000fe20000000800 */
[----:B------:R-:W-:Y:S02]  /*1af10*/  F2FP.BF16.PACK_AB R104, R105, R104 ;  /* 0x000000686968723e */ /* 0x000fe400000010ff */
[----:B------:R-:W-:Y:S01]  /*1af20*/  SEL R6, R6, 0xffffffc0, !P2 ;  /* 0xffffffc006067807 */ /* 0x000fe20005000000 */
[----:B------:R-:W-:Y:S01]  /*1af30*/  IMAD.IADD R13, R17, 0x1, R8 ;  /* 0x00000001110d7824 */ /* 0x000fe200078e0208 */
[----:B------:R-:W-:Y:S01]  /*1af40*/  STS [R5], R108 ;  /* 0x0000006c05007388 */ /* 0x000fe20000000800 */
[--C-:B------:R-:W-:Y:S01]  /*1af50*/  IMAD.IADD R19, R8, 0x1, R5.reuse ;  /* 0x0000000108137824 */ /* 0x100fe200078e0205 */
        /* <DEDUP_REMOVED lines=8> */
[----:B------:R-:W-:Y:S01]  /*1afe0*/  F2FP.BF16.PACK_AB R54, R55, R54 ;  /* 0x000000363736723e */ /* 0x000fe200000010ff */
[----:B------:R-:W-:Y:S01]  /*1aff0*/  IMAD.MOV.U32 R6, RZ, RZ, 0x4 ;  /* 0x00000004ff067424 */ /* 0x000fe200078e00ff */
        /* <DEDUP_REMOVED lines=27> */
[----:B------:R2:W-:Y:S04]  /*1b1b0*/  STS [R19+0x4400], R106 ;  /* 0x0044006a13007388 */ /* 0x0005e80000000800 */
[----:B------:R3:W-:Y:S04]  /*1b1c0*/  STS [R21+0x4080], R52 ;  /* 0x0040803415007388 */ /* 0x0007e80000000800 */
[----:B------:R3:W-:Y:S04]  /*1b1d0*/  STS [R21+0x4480], R54 ;  /* 0x0044803615007388 */ /* 0x0007e80000000800 */
[----:B------:R3:W-:Y:S04]  /*1b1e0*/  STS [R23+0x4000], R56 ;  /* 0x0040003817007388 */ /* 0x0007e80000000800 */
[----:B------:R3:W-:Y:S01]  /*1b1f0*/  STS [R23+0x4400], R58 ;  /* 0x0044003a17007388 */ /* 0x0007e20000000800 */
[----:B-1----:R-:W-:-:S03]  /*1b200*/  IMAD.WIDE R12, R213, R6, c[0x0][0x500] ;  /* 0x00014000d50c7625 */ /* 0x002fc600078e0206 */
[----:B------:R3:W-:Y:S04]  /*1b210*/  STS [R25+0x4080], R60 ;  /* 0x0040803c19007388 */ /* 0x0007e80000000800 */
[----:B------:R3:W-:Y:S04]  /*1b220*/  STS [R25+0x4480], R62 ;  /* 0x0044803e19007388 */ /* 0x0007e80000000800 */
[----:B------:R3:W-:Y:S04]  /*1b230*/  STS [R27+0x4000], R64 ;  /* 0x004000401b007388 */ /* 0x0007e80000000800 */
[----:B------:R3:W-:Y:S04]  /*1b240*/  STS [R27+0x4400], R66 ;  /* 0x004400421b007388 */ /* 0x0007e80000000800 */
[----:B------:R-:W-:Y:S01]  /*1b250*/  BAR.SYNC.DEFER_BLOCKING 0x1, 0x100 ;  /* 0x0044000000007b1d */ /* 0x000fe20000010000 */
[----:B------:R-:W-:-:S02]  /*1b260*/  IMAD.MOV.U32 R5, RZ, RZ, c[0x0][0x388] ;  /* 0x0000e200ff057624 */ /* 0x000fc400078e00ff */
[----:B------:R-:W-:-:S03]  /*1b270*/  @P1 IMAD.WIDE R16, R213, R6, c[0x0][0x508] ;  /* 0x00014200d5101625 */ /* 0x000fc600078e0206 */
        /* <DEDUP_REMOVED lines=10> */
.L_x_2354:
[----:B---3--:R-:W-:Y:S01]  /*1b320*/  LOP3.LUT R13, R2, 0xffffffe0, RZ, 0xc0, !PT ;  /* 0xffffffe0020d7812 */ /* 0x008fe200078ec0ff */
[----:B-----5:R-:W1:Y:S01]  /*1b330*/  S2R R39, SR_CTAID.X ;  /* 0x0000000000277919 */ /* 0x020e620000002500 */
        /* <DEDUP_REMOVED lines=11> */
[----:B------:R-:W-:Y:S01]  /*1b3f0*/  LEA.HI R6, R13, R8, RZ, 0x2 ;  /* 0x000000080d067211 */ /* 0x000fe200078f10ff */
[----:B------:R-:W-:Y:S01]  /*1b400*/  IMAD R13, R19, c[0x0][0x3a0], RZ ;  /* 0x0000e800130d7a24 */ /* 0x000fe200078e02ff */
[----:B------:R-:W-:Y:S02]  /*1b410*/  IADD3 R7, R4, -R7, RZ ;  /* 0x8000000704077210 */ /* 0x000fe40007ffe0ff */
[----:B------:R-:W-:Y:S01]  /*1b420*/  SHF.R.S32.HI R6, RZ, 0x2, R6 ;  /* 0x00000002ff067819 */ /* 0x000fe20000011406 */
[----:B------:R-:W-:Y:S01]  /*1b430*/  IMAD R13, R18, c[0x0][0x3a4], R13 ;  /* 0x0000e900120d7a24 */ /* 0x000fe200078e020d */
[----:B------:R-:W-:Y:S02]  /*1b440*/  ISETP.NE.AND P1, PT, R10, 0x1, PT ;  /* 0x000000010a00780c */ /* 0x000fe40003f25270 */
[----:B------:R-:W-:Y:S01]  /*1b450*/  LOP3.LUT P2, RZ, R8, 0x3, RZ, 0xc0, !PT ;  /* 0x0000000308ff7812 */ /* 0x000fe2000784c0ff */
[----:B------:R-:W-:Y:S01]  /*1b460*/  IMAD R2, R7, 0x10, R6 ;  /* 0x0000001007027824 */ /* 0x000fe200078e0206 */
[----:B------:R-:W-:Y:S01]  /*1b470*/  LEA.HI R8, R11, R0, RZ, 0x3 ;  /* 0x000000000b087211 */ /* 0x000fe200078f18ff */
[----:B------:R-:W-:Y:S01]  /*1b480*/  IMAD R6, R210, c[0x0][0x490], RZ ;  /* 0x00012400d2067a24 */ /* 0x000fe200078e02ff */
[----:B------:R-:W-:Y:S01]  /*1b490*/  MOV R22, R18 ;  /* 0x0000001200167202 */ /* 0x000fe20000000f00 */
[----:B------:R-:W-:Y:S01]  /*1b4a0*/  IMAD R4, R15, 0x8, R2 ;  /* 0x000000080f047824 */ /* 0x000fe200078e0202 */
[----:B------:R-:W-:Y:S01]  /*1b4b0*/  LOP3.LUT R7, R8, 0xfffffff8, RZ, 0xc0, !PT ;  /* 0xfffffff808077812 */ /* 0x000fe200078ec0ff */
[----:B------:R-:W-:Y:S01]  /*1b4c0*/  IMAD.WIDE.U32 R18, R18, c[0x0][0x3a0], RZ ;  /* 0x0000e80012127a25 */ /* 0x000fe200078e00ff */
[----:B------:R-:W-:-:S02]  /*1b4d0*/  LEA.HI R11, R11, R0, RZ, 0x6 ;  /* 0x000000000b0b7211 */ /* 0x000fc400078f30ff */
[----:B------:R-:W-:Y:S01]  /*1b4e0*/  SHF.R.S32.HI R15, RZ, 0x1f, R213 ;  /* 0x0000001fff0f7819 */ /* 0x000fe200000114d5 */
[----:B-1----:R-:W-:Y:S01]  /*1b4f0*/  IMAD R4, R39, 0x80, R4 ;  /* 0x0000008027047824 */ /* 0x002fe200078e0204 */
[----:B------:R-:W-:Y:S01]  /*1b500*/  IADD3 R19, R19, R13, RZ ;  /* 0x0000000d13137210 */ /* 0x000fe20007ffe0ff */
[----:B------:R-:W-:Y:S01]  /*1b510*/  IMAD.IADD R7, R0, 0x1, -R7 ;  /* 0x0000000100077824 */ /* 0x000fe200078e0a07 */
[----:B------:R-:W-:Y:S01]  /*1b520*/  SEL R15, R15, RZ, !P0 ;  /* 0x000000ff0f0f7207 */ /* 0x000fe20004000000 */
[----:B------:R-:W-:Y:S01]  /*1b530*/  @P1 IMAD.HI.U32 R0, R4, c[0x0][0x4ec], RZ ;  /* 0x00013b0004001a27 */ /* 0x000fe200078e00ff */
[----:B------:R-:W-:Y:S02]  /*1b540*/  SEL R14, R213, RZ, !P0 ;  /* 0x000000ffd50e7207 */ /* 0x000fe40004000000 */
[----:B------:R-:W-:Y:S01]  /*1b550*/  SHF.R.S32.HI R8, RZ, 0x3, R8 ;  /* 0x00000003ff087819 */ /* 0x000fe20000011408 */
[----:B------:R-:W-:-:S04]  /*1b560*/  IMAD.WIDE.U32 R22, R211, c[0x0][0x490], R22 ;  /* 0x00012400d3167a25 */ /* 0x000fc800078e0016 */
[----:B------:R-:W-:Y:S02]  /*1b570*/  IMAD R13, R211, c[0x0][0x494], R6 ;  /* 0x00012500d30d7a24 */ /* 0x000fe400078e0206 */
[----:B------:R-:W-:Y:S01]  /*1b580*/  IMAD.MOV.U32 R16, RZ, RZ, R4 ;  /* 0x000000ffff107224 */ /* 0x000fe200078e0004 */
[----:B------:R-:W-:Y:S01]  /*1b590*/  @P1 SHF.R.U32.HI R16, RZ, c[0x0][0x4f0], R0 ;  /* 0x00013c00ff101a19 */ /* 0x000fe20000011600 */
[----:B------:R-:W-:Y:S01]  /*1b5a0*/  IMAD R17, R15, c[0x0][0x498], RZ ;  /* 0x000126000f117a24 */ /* 0x000fe200078e02ff */
[----:B------:R-:W-:Y:S01]  /*1b5b0*/  IADD3 R23, R23, R13, RZ ;  /* 0x0000000d17177210 */ /* 0x000fe20007ffe0ff */
[----:B------:R-:W-:Y:S01]  /*1b5c0*/  IMAD R210, R210, c[0x0][0x3e8], RZ ;  /* 0x0000fa00d2d27a24 */ /* 0x000fe200078e02ff */
[----:B------:R-:W-:Y:S01]  /*1b5d0*/  LEA R0, R7, R8, 0x5 ;  /* 0x0000000807007211 */ /* 0x000fe200078e28ff */
[----:B------:R-:W-:Y:S02]  /*1b5e0*/  IMAD.MOV R21, RZ, RZ, -R16 ;  /* 0x000000ffff157224 */ /* 0x000fe400078e0a10 */
[----:B------:R-:W-:-:S04]  /*1b5f0*/  IMAD.WIDE.U32 R22, R14, c[0x0][0x498], R22 ;  /* 0x000126000e167a25 */ /* 0x000fc800078e0016 */
[----:B------:R-:W-:Y:S02]  /*1b600*/  IMAD R4, R21, c[0x0][0x4e8], R4 ;  /* 0x00013a0015047a24 */ /* 0x000fe400078e0204 */
[----:B------:R-:W-:Y:S01]  /*1b610*/  IMAD R10, R14, c[0x0][0x49c], R17 ;  /* 0x000127000e0a7a24 */ /* 0x000fe200078e0211 */
[----:B------:R-:W-:Y:S01]  /*1b620*/  SHF.R.S32.HI R17, RZ, 0x1f, R16 ;  /* 0x0000001fff117819 */ /* 0x000fe20000011410 */
[C---:B------:R-:W-:Y:S01]  /*1b630*/  IMAD R13, R211.reuse, c[0x0][0x3ec], R210 ;  /* 0x0000fb00d30d7a24 */ /* 0x040fe200078e02d2 */
[----:B------:R-:W-:Y:S01]  /*1b640*/  IADD3 R16, P0, R16, R22, RZ ;  /* 0x0000001610107210 */ /* 0x000fe20007f1e0ff */
[----:B------:R-:W-:Y:S01]  /*1b650*/  IMAD.WIDE.U32 R18, R211, c[0x0][0x3e8], R18 ;  /* 0x0000fa00d3127a25 */ /* 0x000fe200078e0012 */
[----:B------:R-:W-:Y:S02]  /*1b660*/  SHF.R.S32.HI R21, RZ, 0x1f, R4 ;  /* 0x0000001fff157819 */ /* 0x000fe40000011404 */
[----:B------:R-:W-:Y:S01]  /*1b670*/  IADD3.X R17, R17, R23, R10, P0, !PT ;  /* 0x0000001711117210 */ /* 0x000fe200007fe40a */
[----:B------:R-:W-:-:S02]  /*1b680*/  IMAD.IADD R19, R19, 0x1, R13 ;  /* 0x0000000113137824 */ /* 0x000fc400078e020d */
[----:B------:R-:W-:Y:S02]  /*1b690*/  IMAD R21, R21, c[0x0][0x488], RZ ;  /* 0x0001220015157a24 */ /* 0x000fe400078e02ff */
[----:B------:R-:W-:Y:S02]  /*1b6a0*/  IMAD R13, R39, 0x80, R0 ;  /* 0x00000080270d7824 */ /* 0x000fe400078e0200 */
[----:B------:R-:W-:-:S03]  /*1b6b0*/  IMAD.WIDE.U32 R16, R4, c[0x0][0x488], R16 ;  /* 0x0001220004107a25 */ /* 0x000fc600078e0010 */
[----:B------:R-:W-:Y:S01]  /*1b6c0*/  MOV R6, R13 ;  /* 0x0000000d00067202 */ /* 0x000fe20000000f00 */
[----:B------:R-:W-:Y:S01]  /*1b6d0*/  IMAD R21, R4, c[0x0][0x48c], R21 ;  /* 0x0001230004157a24 */ /* 0x000fe200078e0215 */
[----:B------:R-:W-:Y:S01]  /*1b6e0*/  LEA R12, P0, R16, c[0x0][0x450], 0x2 ;  /* 0x00011400100c7a11 */ /* 0x000fe200078010ff */
[----:B------:R-:W-:-:S03]  /*1b6f0*/  @P1 IMAD.HI.U32 R0, R13, c[0x0][0x4ec], RZ ;  /* 0x00013b000d001a27 */ /* 0x000fc600078e00ff */
[----:B------:R-:W-:Y:S01]  /*1b700*/  IADD3 R10, R17, R21, RZ ;  /* 0x00000015110a7210 */ /* 0x000fe20007ffe0ff */
[----:B------:R-:W-:Y:S01]  /*1b710*/  IMAD.SHL.U32 R23, R8, 0x40, RZ ;  /* 0x0000004008177824 */ /* 0x000fe200078e00ff */
[----:B------:R-:W-:Y:S01]  /*1b720*/  @P1 SHF.R.U32.HI R6, RZ, c[0x0][0x4f0], R0 ;  /* 0x00013c00ff061a19 */ /* 0x000fe20000011600 */
[----:B------:R-:W-:Y:S01]  /*1b730*/  IMAD.SHL.U32 R0, R7, 0x8, RZ ;  /* 0x0000000807007824 */ /* 0x000fe200078e00ff */
[----:B------:R-:W-:Y:S01]  /*1b740*/  LEA.HI.X R10, R16, c[0x0][0x454], R10, 0x2, P0 ;  /* 0x00011500100a7a11 */ /* 0x000fe200000f140a */
[----:B------:R-:W-:Y:S01]  /*1b750*/  SHFL.IDX PT, R42, R12, RZ, 0x1c1f ;  /* 0x001c1fff0c2a7589 */ /* 0x000fe200000e0000 */
[----:B------:R-:W-:Y:S01]  /*1b760*/  LOP3.LUT R23, R23, 0x1c0, RZ, 0xc0, !PT ;  /* 0x000001c017177812 */ /* 0x000fe200078ec0ff */
[----:B------:R-:W-:Y:S01]  /*1b770*/  IMAD.MOV R32, RZ, RZ, -R6 ;  /* 0x000000ffff207224 */ /* 0x000fe200078e0a06 */
[----:B------:R-:W-:Y:S01]  /*1b780*/  IADD3 R36, R0, 0x40, RZ ;  /* 0x0000004000247810 */ /* 0x000fe20007ffe0ff */
[----:B------:R-:W1:Y:S01]  /*1b790*/  SHFL.IDX PT, R43, R10, RZ, 0x1c1f ;  /* 0x001c1fff0a2b7589 */ /* 0x000e6200000e0000 */
[----:B------:R-:W-:Y:S01]  /*1b7a0*/  LOP3.LUT R7, R23, 0x38, R0, 0xf8, !PT ;  /* 0x0000003817077812 */ /* 0x000fe200078ef800 */
[----:B------:R-:W-:Y:S01]  /*1b7b0*/  IMAD R15, R15, c[0x0][0x3f0], RZ ;  /* 0x0000fc000f0f7a24 */ /* 0x000fe200078e02ff */
[----:B------:R-:W-:Y:S01]  /*1b7c0*/  SHF.R.U32.HI R4, RZ, 0x3, R23 ;  /* 0x00000003ff047819 */ /* 0x000fe20000011617 */
[----:B------:R-:W-:Y:S01]  /*1b7d0*/  SHFL.IDX PT, R34, R12, 0x1, 0x1c1f ;  /* 0x003c1f000c227f89 */ /* 0x000fe200000e0000 */
[----:B------:R-:W-:Y:S01]  /*1b7e0*/  IMAD R32, R32, c[0x0][0x4e8], R13 ;  /* 0x00013a0020207a24 */ /* 0x000fe200078e020d */
[----:B------:R-:W-:Y:S01]  /*1b7f0*/  LEA R13, R39, R2, 0x7 ;  /* 0x00000002270d7211 */ /* 0x000fe200078e38ff */
[C---:B------:R-:W-:Y:S01]  /*1b800*/  IMAD R17, R14.reuse, c[0x0][0x3f4], R15 ;  /* 0x0000fd000e117a24 */ /* 0x040fe200078e020f */
[----:B------:R2:W3:Y:S01]  /*1b810*/  SHFL.IDX PT, R35, R10, 0x1, 0x1c1f ;  /* 0x003c1f000a237f89 */ /* 0x0004e200000e0000 */
[----:B------:R-:W-:Y:S01]  /*1b820*/  LOP3.LUT R4, R7, R4, RZ, 0x3c, !PT ;  /* 0x0000000407047212 */ /* 0x000fe200078e3cff */
[----:B------:R-:W-:Y:S01]  /*1b830*/  IMAD.WIDE.U32 R14, R14, c[0x0][0x3f0], R18 ;  /* 0x0000fc000e0e7a25 */ /* 0x000fe200078e0012 */
[----:B------:R-:W-:-:S02]  /*1b840*/  SHF.R.S32.HI R7, RZ, 0x1f, R6 ;  /* 0x0000001fff077819 */ /* 0x000fc40000011406 */
[----:B------:R-:W-:Y:S01]  /*1b850*/  LEA R39, R39, R8, 0x7 ;  /* 0x0000000827277211 */ /* 0x000fe200078e38ff */
[----:B------:R-:W-:Y:S01]  /*1b860*/  IMAD R2, R5, c[0x0][0x4e8], RZ ;  /* 0x00013a0005027a24 */ /* 0x000fe200078e02ff */
[----:B------:R-:W-:Y:S01]  /*1b870*/  IADD3 R5, R13, 0x8, RZ ;  /* 0x000000080d057810 */ /* 0x000fe20007ffe0ff */
[----:B------:R-:W-:Y:S02]  /*1b880*/  IMAD.IADD R15, R15, 0x1, R17 ;  /* 0x000000010f0f7824 */ /* 0x000fe400078e0211 */
[----:B------:R-:W-:Y:S01]  /*1b890*/  IMAD R7, R7, c[0x0][0x3e0], RZ ;  /* 0x0000f80007077a24 */ /* 0x000fe200078e02ff */
[-C--:B------:R-:W-:Y:S01]  /*1b8a0*/  ISETP.GE.OR P1, PT, R13, R2.reuse, P2 ;  /* 0x000000020d00720c */ /* 0x080fe20001726670 */
[----:B------:R-:W-:Y:S01]  /*1b8b0*/  IMAD.SHL.U32 R11, R11, 0x8, RZ ;  /* 0x000000080b0b7824 */ /* 0x000fe200078e00ff */
[----:B------:R-:W-:Y:S01]  /*1b8c0*/  ISETP.GE.OR P0, PT, R5, R2, P2 ;  /* 0x000000020500720c */ /* 0x000fe20001706670 */
[C---:B------:R-:W-:Y:S02]  /*1b8d0*/  IMAD R7, R6.reuse, c[0x0][0x3e4], R7 ;  /* 0x0000f90006077a24 */ /* 0x040fe400078e0207 */
[----:B------:R-:W-:Y:S01]  /*1b8e0*/  IMAD.WIDE.U32 R14, R6, c[0x0][0x3e0], R14 ;  /* 0x0000f800060e7a25 */ /* 0x000fe200078e000e */
[----:B------:R-:W-:-:S02]  /*1b8f0*/  SHF.R.S32.HI R6, RZ, 0x1f, R32 ;  /* 0x0000001fff067819 */ /* 0x000fc40000011420 */
[----:B------:R-:W-:Y:S01]  /*1b900*/  LOP3.LUT R4, R4, 0x7ffffe00, R11, 0xf8, !PT ;  /* 0x7ffffe0004047812 */ /* 0x000fe200078ef80b */
[----:B------:R-:W-:Y:S02]  /*1b910*/  IMAD.IADD R15, R15, 0x1, R7 ;  /* 0x000000010f0f7824 */ /* 0x000fe400078e0207 */
[----:B------:R-:W-:Y:S01]  /*1b920*/  IMAD R5, R6, c[0x0][0x3d8], RZ ;  /* 0x0000f60006057a24 */ /* 0x000fe200078e02ff */
[----:B------:R-:W-:Y:S01]  /*1b930*/  SHF.L.U32 R40, R4, 0x1, RZ ;  /* 0x0000000104287819 */ /* 0x000fe200000006ff */
[----:B-1----:R1:W-:Y:S02]  /*1b940*/  @!P1 ST.E [R42.64], R3 ;  /* 0x000000032a009985 */ /* 0x0023e4000c101910 */
[C---:B--2---:R-:W-:Y:S02]  /*1b950*/  IMAD R10, R32.reuse, c[0x0][0x3dc], R5 ;  /* 0x0000f700200a7a24 */ /* 0x044fe400078e0205 */
[----:B------:R-:W-:Y:S01]  /*1b960*/  IMAD.WIDE.U32 R32, R32, c[0x0][0x3d8], R14 ;  /* 0x0000f60020207a25 */ /* 0x000fe200078e000e */
[----:B---3--:R1:W-:Y:S03]  /*1b970*/  @!P0 ST.E [R34.64], R9 ;  /* 0x0000000922008985 */ /* 0x0083e6000c101910 */
        /* <DEDUP_REMOVED lines=24> */
.L_x_2356:
[----:B------:R-:W-:Y:S05]  /*1bb00*/  BSYNC B0 ;  /* 0x0000000000007941 */ /* 0x000fea0003800000 */
.L_x_2355:
        /* <DEDUP_REMOVED lines=15> */
.L_x_2358:
[----:B------:R-:W-:Y:S05]  /*1bc00*/  BSYNC B0 ;  /* 0x0000000000007941 */ /* 0x000fea0003800000 */
.L_x_2357:
        /* <DEDUP_REMOVED lines=15> */
.L_x_2360:
[----:B------:R-:W-:Y:S05]  /*1bd00*/  BSYNC B0 ;  /* 0x0000000000007941 */ /* 0x000fea0003800000 */
.L_x_2359:
        /* <DEDUP_REMOVED lines=16> */
.L_x_2353:
        /* <DEDUP_REMOVED lines=18> */
.L_x_2361:
        /* <DEDUP_REMOVED lines=40> */
.L_x_2363:
[----:B------:R-:W-:Y:S05]  /*1c1b0*/  BSYNC B0 ;  /* 0x0000000000007941 */ /* 0x000fea0003800000 */
.L_x_2362:
        /* <DEDUP_REMOVED lines=57> */
.L_x_2365:
[----:B------:R-:W-:Y:S05]  /*1c550*/  BSYNC B0 ;  /* 0x0000000000007941 */ /* 0x000fea0003800000 */
.L_x_2364:
        /* <DEDUP_REMOVED lines=15> */
.L_x_2367:
[----:B------:R-:W-:Y:S05]  /*1c650*/  BSYNC B0 ;  /* 0x0000000000007941 */ /* 0x000fea0003800000 */
.L_x_2366:
        /* <DEDUP_REMOVED lines=15> */
.L_x_2369:
[----:B------:R-:W-:Y:S05]  /*1c750*/  BSYNC B0 ;  /* 0x0000000000007941 */ /* 0x000fea0003800000 */
.L_x_2368:
        /* <DEDUP_REMOVED lines=16> */
.L_x_2370:
        /* <DEDUP_REMOVED lines=10> */
.L_x_3791:


//--------------------- .text._ZN7cutlass13device_kernelIN5flash19enable_sm80_to_sm89INS1_16FlashAttnFwdSm80INS1_25CollectiveMainloopFwdSm80ILi8ELi1ELb1EN4cute5tupleIJNS5_1CILi128EEES8_S8_EEELi128ENS_10bfloat16_tEfNS_4arch4Sm80ELb1ELb0ELb0ELb0ELb0ELb0ELb1ELb0EEENS1_21CollectiveEpilogueFwdIS9_NS6_IJNS7_ILi1EEESF_SF_EEESA_SC_Li256ELb0ELb1ELb0ELb0EEENS1_30DynamicPersistentTileSchedulerILi256ELi256ELb0ELb1ELb0EEEEEEEEEvNT_6ParamsE --------------------------
	.section	.text._ZN7cutlass13device_kernelIN5flash19enable_sm80_to_sm89INS1_16FlashAttnFwdSm80INS1_25CollectiveMainloopFwdSm80ILi8ELi1ELb1EN4cute5tupleIJNS5_1CILi128EEES8_S8_EEELi128ENS_10bfloat16_tEfNS_4arch4Sm80ELb1ELb0ELb0ELb0ELb0ELb0ELb1ELb0EEENS1_21CollectiveEpilogueFwdIS9_NS6_IJNS7_ILi1EEESF_SF_EEESA_SC_Li256ELb0ELb1ELb0ELb0EEENS1_30DynamicPersistentTileSchedulerILi256ELi256ELb0ELb1ELb0EEEEEEEEEvNT_6ParamsE,"ax",@progbits
	.sectioninfo	@"SHI_REGISTERS=255"
	.align	128
.text._ZN7cutlass13device_kernelIN5flash19enable_sm80_to_sm89INS1_16FlashAttnFwdSm80INS1_25CollectiveMainloopFwdSm80ILi8ELi1ELb1EN4cute5tupleIJNS5_1CILi128EEES8_S8_EEELi128ENS_10bfloat16_tEfNS_4arch4Sm80ELb1ELb0ELb0ELb0ELb0ELb0ELb1ELb0EEENS1_21CollectiveEpilogueFwdIS9_NS6_IJNS7_ILi1EEESF_SF_EEESA_SC_Li256ELb0ELb1ELb0ELb0EEENS1_30DynamicPersistentTileSchedulerILi256ELi256ELb0ELb1ELb0EEEEEEEEEvNT_6ParamsE:
        .type           _ZN7cutlass13device_kernelIN5flash19enable_sm80_to_sm89INS1_16FlashAttnFwdSm80INS1_25CollectiveMainloopFwdSm80ILi8ELi1ELb1EN4cute5tupleIJNS5_1CILi128EEES8_S8_EEELi128ENS_10bfloat16_tEfNS_4arch4Sm80ELb1ELb0ELb0ELb0ELb0ELb0ELb1ELb0EEENS1_21CollectiveEpilogueFwdIS9_NS6_IJNS7_ILi1EEESF_SF_EEESA_SC_Li256ELb0ELb1ELb0ELb0EEENS1_30DynamicPersistentTileSchedulerILi256ELi256ELb0ELb1ELb0EEEEEEEEEvNT_6ParamsE,@function
        .size           _ZN7cutlass13device_kernelIN5flash19enable_sm80_to_sm89INS1_16FlashAttnFwdSm80INS1_25CollectiveMainloopFwdSm80ILi8ELi1ELb1EN4cute5tupleIJNS5_1CILi128EEES8_S8_EEELi128ENS_10bfloat16_tEfNS_4arch4Sm80ELb1ELb0ELb0ELb0ELb0ELb0ELb1ELb0EEENS1_21CollectiveEpilogueFwdIS9_NS6_IJNS7_ILi1EEESF_SF_EEESA_SC_Li256ELb0ELb1ELb0ELb0EEENS1_30DynamicPersistentTileSchedulerILi256ELi256ELb0ELb1ELb0EEEEEEEEEvNT_6ParamsE,(.L_x_3792 - _ZN7cutlass13device_kernelIN5flash19enable_sm80_to_sm89INS1_16FlashAttnFwdSm80INS1_25CollectiveMainloopFwdSm80ILi8ELi1ELb1EN4cute5tupleIJNS5_1CILi128EEES8_S8_EEELi128ENS_10bfloat16_tEfNS_4arch4Sm80ELb1ELb0ELb0ELb0ELb0ELb0ELb1ELb0EEENS1_21CollectiveEpilogueFwdIS9_NS6_IJNS7_ILi1EEESF_SF_EEESA_SC_Li256ELb0ELb1ELb0ELb0EEENS1_30DynamicPersistentTileSchedulerILi256ELi256ELb0ELb1ELb0EEEEEEEEEvNT_6ParamsE)
        .other          _ZN7cutlass13device_kernelIN5flash19enable_sm80_to_sm89INS1_16FlashAttnFwdSm80INS1_25CollectiveMainloopFwdSm80ILi8ELi1ELb1EN4cute5tupleIJNS5_1CILi128EEES8_S8_EEELi128ENS_10bfloat16_tEfNS_4arch4Sm80ELb1ELb0ELb0ELb0ELb0ELb0ELb1ELb0EEENS1_21CollectiveEpilogueFwdIS9_NS6_IJNS7_ILi1EEESF_SF_EEESA_SC_Li256ELb0ELb1ELb0ELb0EEENS1_30DynamicPersistentTileSchedulerILi256ELi256ELb0ELb1ELb0EEEEEEEEEvNT_6ParamsE,@"STO_CUDA_ENTRY STV_DEFAULT"
_ZN7cutlass13device_kernelIN5flash19enable_sm80_to_sm89INS1_16FlashAttnFwdSm80INS1_25CollectiveMainloopFwdSm80ILi8ELi1ELb1EN4cute5tupleIJNS5_1CILi128EEES8_S8_EEELi128ENS_10bfloat16_tEfNS_4arch4Sm80ELb1ELb0ELb0ELb0ELb0ELb0ELb1ELb0EEENS1_21CollectiveEpilogueFwdIS9_NS6_IJNS7_ILi1EEESF_SF_EEESA_SC_Li256ELb0ELb1ELb0ELb0EEENS1_30DynamicPersistentTileSchedulerILi256ELi256ELb0ELb1ELb0EEEEEEEEEvNT_6ParamsE:
        /* <DEDUP_REMOVED lines=160> */
.L_x_2412:
        /* <DEDUP_REMOVED lines=19> */
.L_x_2372:
[----:B------:R-:W-:-:S04]  /*0b30*/  MOV R0, c[0x0][0x554] ;  /* 0x0001550000007a02 */ /* 0x000fc80000000f00 */
[----:B------:R-:W-:Y:S02]  /*0b40*/  ISETP.NE.AND P0, PT, R0, 0x1, PT ;  /* 0x000000010000780c */ /* 0x000fe40003f05270 */
[----:B------:R-:W-:-:S11]  /*0b50*/  MOV R0, R2 ;  /* 0x0000000200007202 */ /* 0x000fd60000000f00 */
[----:B------:R-:W-:-:S05]  /*0b60*/  @P0 IMAD.HI.U32 R4, R2, c[0x0][0x558], RZ ;  /* 0x0001560002040a27 */ /* 0x000fca00078e00ff */
[----:B------:R-:W-:-:S05]  /*0b70*/  @P0 SHF.R.U32.HI R0, RZ, c[0x0][0x55c], R4 ;  /* 0x00015700ff000a19 */ /* 0x000fca0000011604 */
[----:B------:R-:W-:Y:S02]  /*0b80*/  IMAD R4, R0, c[0x0][0x554], RZ ;  /* 0x0001550000047a24 */ /* 0x000fe400078e02ff */
.L_x_2373:
[----:B------:R-:W-:Y:S05]  /*0b90*/  BSYNC B0 ;  /* 0x0000000000007941 */ /* 0x000fea0003800000 */
.L_x_2371:
        /* <DEDUP_REMOVED lines=138> */
[----:B------:R-:W-:Y:S02]  /*1440*/  IMAD.MOV.U32 R7, RZ, RZ, R6 ;  /* 0x000000ffff077224 */ /* 0x000fe400078e0006 */
[----:B------:R-:W-:-:S02]  /*1450*/  IMAD R3, R10, c[0x0][0x1c0], RZ ;  /* 0x000070000a037a24 */ /* 0x000fc400078e02ff */
[----:B------:R-:W-:Y:S02]  /*1460*/  IMAD.MOV.U32 R6, RZ, RZ, R8 ;  /* 0x000000ffff067224 */ /* 0x000fe400078e0008 */
[C---:B------:R-:W-:Y:S02]  /*1470*/  IMAD R3, R36.reuse, c[0x0][0x1c4], R3 ;  /* 0x0000710024037a24 */ /* 0x040fe400078e0203 */
[----:B------:R-:W-:-:S04]  /*1480*/  IMAD.WIDE.U32 R6, R36, c[0x0][0x1c0], R6 ;  /* 0x0000700024067a25 */ /* 0x000fc800078e0006 */
[----:B------:R-:W-:Y:S02]  /*1490*/  IMAD.IADD R3, R7, 0x1, R3 ;  /* 0x0000000107037824 */ /* 0x000fe400078e0203 */
[----:B------:R-:W-:Y:S01]  /*14a0*/  IMAD R13, R35, c[0x0][0x168], RZ ;  /* 0x00005a00230d7a24 */ /* 0x000fe200078e02ff */
[----:B------:R-:W-:Y:S01]  /*14b0*/  BAR.SYNC.DEFER_BLOCKING 0x0 ;  /* 0x0000000000007b1d */ /* 0x000fe20000010000 */
[----:B------:R-:W-:Y:S01]  /*14c0*/  ISETP.GE.AND P3, PT, R148, c[0x0][0x198], PT ;  /* 0x0000660094007a0c */ /* 0x000fe20003f66270 */
[----:B------:R-:W-:Y:S02]  /*14d0*/  IMAD.MOV.U32 R145, RZ, RZ, c[0x0][0x1e0] ;  /* 0x00007800ff917624 */ /* 0x000fe400078e00ff */
[----:B------:R-:W-:Y:S02]  /*14e0*/  IMAD.MOV.U32 R146, RZ, RZ, c[0x0][0x1e4] ;  /* 0x00007900ff927624 */ /* 0x000fe400078e00ff */
[----:B--2---:R-:W-:-:S04]  /*14f0*/  IMAD.IADD R2, R12, 0x1, R153 ;  /* 0x000000010c027824 */ /* 0x004fc800078e0299 */
[----:B------:R-:W-:-:S04]  /*1500*/  @P4 IMAD.HI.U32 R4, R2, c[0x0][0x2c8], RZ ;  /* 0x0000b20002044a27 */ /* 0x000fc800078e00ff */
[----:B------:R-:W-:Y:S01]  /*1510*/  IMAD.MOV.U32 R0, RZ, RZ, R2 ;  /* 0x000000ffff007224 */ /* 0x000fe200078e0002 */
[----:B------:R-:W-:-:S04]  /*1520*/  @P4 SHF.R.U32.HI R0, RZ, c[0x0][0x2cc], R4 ;  /* 0x0000b300ff004a19 */ /* 0x000fc80000011604 */
[--C-:B------:R-:W-:Y:S01]  /*1530*/  SHF.R.S32.HI R5, RZ, 0x1f, R0.reuse ;  /* 0x0000001fff057819 */ /* 0x100fe20000011400 */
[----:B------:R-:W-:-:S04]  /*1540*/  IMAD.MOV R4, RZ, RZ, -R0 ;  /* 0x000000ffff047224 */ /* 0x000fc800078e0a00 */
[----:B------:R-:W-:Y:S02]  /*1550*/  IMAD R4, R4, c[0x0][0x2c4], R2 ;  /* 0x0000b10004047a24 */ /* 0x000fe400078e0202 */
[----:B------:R-:W-:Y:S02]  /*1560*/  IMAD.MOV.U32 R2, RZ, RZ, R6 ;  /* 0x000000ffff027224 */ /* 0x000fe400078e0006 */
[----:B------:R-:W-:Y:S02]  /*1570*/  IMAD R5, R5, c[0x0][0x1b0], RZ ;  /* 0x00006c0005057a24 */ /* 0x000fe400078e02ff */
[----:B------:R-:W-:-:S04]  /*1580*/  IMAD.WIDE.U32 R2, R0, c[0x0][0x1b0], R2 ;  /* 0x00006c0000027a25 */ /* 0x000fc800078e0002 */
[----:B------:R-:W-:Y:S01]  /*1590*/  IMAD R0, R0, c[0x0][0x1b4], R5 ;  /* 0x00006d0000007a24 */ /* 0x000fe200078e0205 */
[----:B------:R-:W-:-:S03]  /*15a0*/  SHF.R.S32.HI R5, RZ, 0x1f, R4 ;  /* 0x0000001fff057819 */ /* 0x000fc60000011404 */
[----:B------:R-:W-:Y:S02]  /*15b0*/  IMAD.IADD R3, R3, 0x1, R0 ;  /* 0x0000000103037824 */ /* 0x000fe400078e0200 */
[----:B------:R-:W-:-:S04]  /*15c0*/  IMAD R0, R5, c[0x0][0x1a8], RZ ;  /* 0x00006a0005007a24 */ /* 0x000fc800078e02ff */
[C---:B------:R-:W-:Y:S02]  /*15d0*/  IMAD R0, R4.reuse, c[0x0][0x1ac], R0 ;  /* 0x00006b0004007a24 */ /* 0x040fe400078e0200 */
[----:B------:R-:W-:-:S04]  /*15e0*/  IMAD.WIDE.U32 R4, R4, c[0x0][0x1a8], R2 ;  /* 0x00006a0004047a25 */ /* 0x000fc800078e0002 */
[----:B------:R-:W-:Y:S01]  /*15f0*/  IMAD.IADD R0, R5, 0x1, R0 ;  /* 0x0000000105007824 */ /* 0x000fe200078e0200 */
        /* <DEDUP_REMOVED lines=9> */
[----:B---3--:R-:W-:Y:S02]  /*1690*/  ISETP.GE.AND P6, PT, R14, c[0x0][0x198], PT ;  /* 0x000066000e007a0c */ /* 0x008fe40003fc6270 */
[----:B------:R-:W-:Y:S01]  /*16a0*/  ISETP.GE.AND P1, PT, R6, R13, PT ;  /* 0x0000000d0600720c */ /* 0x000fe20003f26270 */
[----:B------:R-:W3:Y:S01]  /*16b0*/  SHFL.IDX PT, R10, R2, 0x2, 0x181f ;  /* 0x00581f00020a7f89 */ /* 0x000ee200000e0000 */
[----:B------:R-:W-:-:S03]  /*16c0*/  IADD3 R11, R3, 0x40, RZ ;  /* 0x00000040030b7810 */ /* 0x000fc60007ffe0ff */
[----:B------:R-:W1:Y:S01]  /*16d0*/  SHFL.IDX PT, R12, R0, 0x2, 0x181f ;  /* 0x00581f00000c7f89 */ /* 0x000e6200000e0000 */
[-C--:B--2---:R-:W-:Y:S02]  /*16e0*/  @!P5 LEA R6, P2, R148, R4.reuse, 0x1 ;  /* 0x000000049406d211 */ /* 0x084fe400078408ff */
[----:B------:R-:W-:Y:S02]  /*16f0*/  @!P5 LEA R4, P0, R14, R4, 0x1 ;  /* 0x000000040e04d211 */ /* 0x000fe400078008ff */
[----:B-----5:R-:W-:Y:S02]  /*1700*/  @!P5 LEA.HI.X R7, R148, R5, R149, 0x1, P2 ;  /* 0x000000059407d211 */ /* 0x020fe400010f0c95 */
[----:B------:R-:W-:Y:S02]  /*1710*/  ISETP.GE.AND P2, PT, R11, R13, PT ;  /* 0x0000000d0b00720c */ /* 0x000fe40003f46270 */
[----:B----4-:R-:W-:Y:S01]  /*1720*/  @!P5 LEA.HI.X R5, R14, R5, R15, 0x1, P0 ;  /* 0x000000050e05d211 */ /* 0x010fe200000f0c0f */
[----:B------:R1:W2:Y:S04]  /*1730*/  SHFL.IDX PT, R11, R2, 0x3, 0x181f ;  /* 0x00781f00020b7f89 */ /* 0x0002a800000e0000 */
[----:B------:R4:W-:Y:S01]  /*1740*/  @!P5 LDGSTS.E.BYPASS.LTC128B.128 [R228+0x100], [R6.64], !P3 ;  /* 0x0010000006e4dfae */ /* 0x0009e2000d901d46 */
[----:B------:R-:W-:-:S03]  /*1750*/  IADD3 R3, R3, 0x60, RZ ;  /* 0x0000006003037810 */ /* 0x000fc60007ffe0ff */
[----:B------:R5:W-:Y:S01]  /*1760*/  @!P5 LDGSTS.E.BYPASS.LTC128B.128 [R228+0x4100], [R4.64], !P6 ;  /* 0x0410000004e4dfae */ /* 0x000be2000f101d46 */
[----:B-1----:R-:W-:-:S03]  /*1770*/  @!P1 LEA R2, P0, R14, R8, 0x1 ;  /* 0x000000080e029211 */ /* 0x002fc600078008ff */
[----:B----4-:R1:W4:Y:S01]  /*1780*/  SHFL.IDX PT, R7, R0, 0x3, 0x181f ;  /* 0x00781f0000077f89 */ /* 0x01032200000e0000 */
[----:B-----5:R-:W-:-:S04]  /*1790*/  @!P1 LEA R4, P5, R148, R8, 0x1 ;  /* 0x0000000894049211 */ /* 0x020fc800078a08ff */
[----:B------:R-:W-:Y:S02]  /*17a0*/  @!P1 LEA.HI.X R5, R148, R9, R149, 0x1, P5 ;  /* 0x0000000994059211 */ /* 0x000fe400028f0c95 */
[----:B------:R-:W-:Y:S02]  /*17b0*/  ISETP.GE.AND P5, PT, R3, R13, PT ;  /* 0x0000000d0300720c */ /* 0x000fe40003fa6270 */
[----:B------:R-:W-:Y:S01]  /*17c0*/  @!P1 LEA.HI.X R3, R14, R9, R15, 0x1, P0 ;  /* 0x000000090e039211 */ /* 0x000fe200000f0c0f */
[----:B------:R5:W-:Y:S01]  /*17d0*/  @!P1 LDGSTS.E.BYPASS.LTC128B.128 [R228+0x1100], [R4.64], !P3 ;  /* 0x0110000004e49fae */ /* 0x000be2000d901d46 */
[----:B------:R-:W-:Y:S02]  /*17e0*/  IADD3 R6, -R73, c[0x0][0x1d0], RZ ;  /* 0x0000740049067a10 */ /* 0x000fe40007ffe1ff */
[----:B---3--:R-:W-:Y:S01]  /*17f0*/  @!P2 LEA R8, P0, R148, R10, 0x1 ;  /* 0x0000000a9408a211 */ /* 0x008fe200078008ff */
[----:B------:R2:W-:Y:S01]  /*1800*/  @!P1 LDGSTS.E.BYPASS.LTC128B.128 [R228+0x5100], [R2.64], !P6 ;  /* 0x0510000002e49fae */ /* 0x0005e2000f101d46 */
[----:B-1----:R-:W-:-:S02]  /*1810*/  IADD3 R0, R168, -0x1, RZ ;  /* 0xffffffffa8007810 */ /* 0x002fc40007ffe0ff */
[----:B------:R-:W-:-:S03]  /*1820*/  @!P2 LEA.HI.X R9, R148, R12, R149, 0x1, P0 ;  /* 0x0000000c9409a211 */ /* 0x000fc600000f0c95 */
[----:B------:R-:W-:Y:S01]  /*1830*/  IMAD R6, R0, -0x80, R6 ;  /* 0xffffff8000067824 */ /* 0x000fe200078e0206 */
[----:B------:R-:W-:Y:S01]  /*1840*/  SHF.R.S32.HI R24, RZ, 0x1f, R0 ;  /* 0x0000001fff187819 */ /* 0x000fe20000011400 */
[----:B------:R1:W-:Y:S01]  /*1850*/  @!P2 LDGSTS.E.BYPASS.LTC128B.128 [R228+0x2100], [R8.64], !P3 ;  /* 0x0210000008e4afae */ /* 0x0003e2000d901d46 */
[----:B-----5:R-:W-:-:S04]  /*1860*/  @!P2 LEA R4, P1, R14, R10, 0x1 ;  /* 0x0000000a0e04a211 */ /* 0x020fc800078208ff */
[----:B------:R-:W-:Y:S02]  /*1870*/  @!P2 LEA.HI.X R5, R14, R12, R15, 0x1, P1 ;  /* 0x0000000c0e05a211 */ /* 0x000fe400008f0c0f */
[----:B------:R-:W-:Y:S02]  /*1880*/  ISETP.GE.AND P1, PT, R6, 0x1, PT ;  /* 0x000000010600780c */ /* 0x000fe40003f26270 */
[C---:B--2---:R-:W-:Y:S01]  /*1890*/  @!P5 LEA R2, P0, R148.reuse, R11, 0x1 ;  /* 0x0000000b9402d211 */ /* 0x044fe200078008ff */
[----:B------:R2:W-:Y:S03]  /*18a0*/  @!P2 LDGSTS.E.BYPASS.LTC128B.128 [R228+0x6100], [R4.64], !P6 ;  /* 0x0610000004e4afae */ /* 0x0005e6000f101d46 */
[----:B----4-:R-:W-:Y:S01]  /*18b0*/  @!P5 LEA.HI.X R3, R148, R7, R149, 0x1, P0 ;  /* 0x000000079403d211 */ /* 0x010fe200000f0c95 */
[----:B-1----:R-:W-:-:S04]  /*18c0*/  IMAD R8, R24, c[0x0][0x1e0], RZ ;  /* 0x0000780018087a24 */ /* 0x002fc800078e02ff */
[----:B------:R1:W-:Y:S01]  /*18d0*/  @!P5 LDGSTS.E.BYPASS.LTC128B.128 [R228+0x3100], [R2.64], !P3 ;  /* 0x0310000002e4dfae */ /* 0x0003e2000d901d46 */
[----:B------:R-:W-:Y:S01]  /*18e0*/  IMAD R9, R0, c[0x0][0x1e4], R8 ;  /* 0x0000790000097a24 */ /* 0x000fe200078e0208 */
[----:B------:R-:W-:Y:S02]  /*18f0*/  @!P5 LEA R8, P0, R14, R11, 0x1 ;  /* 0x0000000b0e08d211 */ /* 0x000fe400078008ff */
[----:B------:R-:W-:Y:S01]  /*1900*/  ISETP.GE.AND P2, PT, R6, 0x21, PT ;  /* 0x000000210600780c */ /* 0x000fe20003f46270 */
[----:B--2---:R-:W-:-:S04]  /*1910*/  IMAD.WIDE.U32 R4, R0, c[0x0][0x1e0], RZ ;  /* 0x0000780000047a25 */ /* 0x004fc800078e00ff */
[----:B-1----:R-:W-:Y:S01]  /*1920*/  IMAD.IADD R3, R5, 0x1, R9 ;  /* 0x0000000105037824 */ /* 0x002fe200078e0209 */
[----:B------:R-:W-:Y:S02]  /*1930*/  LEA R2, P3, R4, R154, 0x7 ;  /* 0x0000009a04027211 */ /* 0x000fe400078638ff */
[----:B------:R-:W-:Y:S02]  /*1940*/  @!P5 LEA.HI.X R9, R14, R7, R15, 0x1, P0 ;  /* 0x000000070e09d211 */ /* 0x000fe400000f0c0f */
[----:B------:R-:W-:Y:S02]  /*1950*/  @P1 ISETP.GE.AND P0, PT, R148, c[0x0][0x1d4], PT ;  /* 0x0000750094001a0c */ /* 0x000fe40003f06270 */
[----:B------:R-:W-:Y:S01]  /*1960*/  LEA.HI.X R3, R4, R150, R3, 0x7, P3 ;  /* 0x0000009604037211 */ /* 0x000fe200018f3c03 */
[----:B------:R1:W-:Y:S01]  /*1970*/  @!P5 LDGSTS.E.BYPASS.LTC128B.128 [R228+0x7100], [R8.64], !P6 ;  /* 0x0710000008e4dfae */ /* 0x0003e2000f101d46 */
[----:B------:R-:W-:Y:S02]  /*1980*/  @P1 LEA R4, P3, R2, c[0x0][0x1c8], 0x1 ;  /* 0x0000720002041a11 */ /* 0x000fe400078608ff */
[----:B------:R-:W-:Y:S01]  /*1990*/  ISETP.GE.AND P6, PT, R14, c[0x0][0x1d4], PT ;  /* 0x000075000e007a0c */ /* 0x000fe20003fc6270 */
[----:B------:R-:W0:Y:S01]  /*19a0*/  LDGDEPBAR ;  /* 0x00000000000079af */ /* 0x000e220000000000 */
[----:B------:R-:W-:-:S02]  /*19b0*/  @P1 LEA.HI.X R5, R2, c[0x0][0x1cc], R3, 0x1, P3 ;  /* 0x0000730002051a11 */ /* 0x000fc400018f0c03 */
[----:B------:R-:W-:Y:S02]  /*19c0*/  ISETP.GE.AND P5, PT, R6, 0x41, PT ;  /* 0x000000410600780c */ /* 0x000fe40003fa6270 */
[C---:B------:R-:W-:Y:S01]  /*19d0*/  @P2 LEA R7, P3, R145.reuse, R2, 0x5 ;  /* 0x0000000291072211 */ /* 0x040fe200078628ff */
[----:B------:R2:W-:Y:S01]  /*19e0*/  @P1 LDGSTS.E.BYPASS.LTC128B.128 [R228+0x8100], [R4.64], !P0 ;  /* 0x0810000004e41fae */ /* 0x0005e2000c101d46 */
[----:B------:R-:W-:-:S05]  /*19f0*/  IMAD.WIDE.U32 R10, R145, 0x40, RZ ;  /* 0x00000040910a7825 */ /* 0x000fca00078e00ff */
[----:B------:R2:W-:Y:S01]  /*1a00*/  @P1 LDGSTS.E.BYPASS.LTC128B.128 [R228+0xc100], [R4.64+0x80], !P6 ;  /* 0x0c10008004e41fae */ /* 0x0005e2000f101d46 */
[----:B-1----:R-:W-:Y:S02]  /*1a10*/  @P2 LEA R8, P0, R7, c[0x0][0x1c8], 0x1 ;  /* 0x0000720007082a11 */ /* 0x002fe400078008ff */
[----:B------:R-:W-:Y:S02]  /*1a20*/  @P2 LEA.HI.X R9, R145, R3, R146, 0x5, P3 ;  /* 0x0000000391092211 */ /* 0x000fe400018f2c92 */
[----:B------:R-:W-:Y:S02]  /*1a30*/  ISETP.GE.AND P3, PT, R6, 0x61, PT ;  /* 0x000000610600780c */ /* 0x000fe40003f66270 */
[----:B------:R-:W-:Y:S02]  /*1a40*/  @P2 LEA.HI.X R9, R7, c[0x0][0x1cc], R9, 0x1, P0 ;  /* 0x0000730007092a11 */ /* 0x000fe400000f0c09 */
[----:B------:R-:W-:Y:S01]  /*1a50*/  @P2 ISETP.GE.AND P0, PT, R148, c[0x0][0x1d4], PT ;  /* 0x0000750094002a0c */ /* 0x000fe20003f06270 */
[----:B--2---:R-:W-:Y:S01]  /*1a60*/  IMAD.SHL.U32 R5, R146, 0x40, RZ ;  /* 0x0000004092057824 */ /* 0x004fe200078e00ff */
[----:B------:R-:W-:-:S04]  /*1a70*/  @P5 IADD3 R4, P1, R2, R10, RZ ;  /* 0x0000000a02045210 */ /* 0x000fc80007f3e0ff */
[----:B------:R-:W-:-:S07]  /*1a80*/  @P5 IADD3.X R5, R3, R11, R5, P1, !PT ;  /* 0x0000000b03055210 */ /* 0x000fce0000ffe405 */
[----:B------:R1:W-:Y:S01]  /*1a90*/  @P2 LDGSTS.E.BYPASS.LTC128B.128 [R228+0x9100], [R8.64], !P0 ;  /* 0x0910000008e42fae */ /* 0x0003e2000c101d46 */
[----:B------:R-:W-:Y:S01]  /*1aa0*/  @P5 LEA R6, P1, R4, c[0x0][0x1c8], 0x1 ;  /* 0x0000720004065a11 */ /* 0x000fe200078208ff */
[----:B------:R-:W-:Y:S01]  /*1ab0*/  @P3 IMAD.WIDE.U32 R2, R145, 0x60, R2 ;  /* 0x0000006091023825 */ /* 0x000fe200078e0002 */
[----:B------:R-:W-:Y:S01]  /*1ac0*/  @P3 ISETP.GE.AND P0, PT, R148, c[0x0][0x1d4], PT ;  /* 0x0000750094003a0c */ /* 0x000fe20003f06270 */
[----:B------:R1:W-:Y:S01]  /*1ad0*/  @P2 LDGSTS.E.BYPASS.LTC128B.128 [R228+0xd100], [R8.64+0x80], !P6 ;  /* 0x0d10008008e42fae */ /* 0x0003e2000f101d46 */
[----:B------:R-:W-:Y:S01]  /*1ae0*/  @P5 LEA.HI.X R7, R4, c[0x0][0x1cc], R5, 0x1, P1 ;  /* 0x0000730004075a11 */ /* 0x000fe200008f0c05 */
[----:B------:R-:W-:Y:S01]  /*1af0*/  @P3 IMAD R4, R146, 0x60, RZ ;  /* 0x0000006092043824 */ /* 0x000fe200078e02ff */
[----:B------:R-:W-:-:S03]  /*1b00*/  @P5 ISETP.GE.AND P1, PT, R148, c[0x0][0x1d4], PT ;  /* 0x0000750094005a0c */ /* 0x000fc60003f26270 */
[----:B------:R-:W-:Y:S01]  /*1b10*/  @P3 IMAD.IADD R3, R3, 0x1, R4 ;  /* 0x0000000103033824 */ /* 0x000fe200078e0204 */
[----:B------:R-:W-:-:S04]  /*1b20*/  @P3 LEA R4, P2, R2, c[0x0][0x1c8], 0x1 ;  /* 0x0000720002043a11 */ /* 0x000fc800078408ff */
[----:B------:R-:W-:-:S05]  /*1b30*/  @P3 LEA.HI.X R5, R2, c[0x0][0x1cc], R3, 0x1, P2 ;  /* 0x0000730002053a11 */ /* 0x000fca00010f0c03 */
        /* <DEDUP_REMOVED lines=18> */
[----:B-1----:R-:W1:Y:S04]  /*1c60*/  LDSM.16.M88.4 R8, [R201+0x800] ;  /* 0x00080000c908783b */ /* 0x002e680000000200 */
[----:B------:R-:W3:Y:S04]  /*1c70*/  LDSM.16.M88.4 R20, [R201+0x1800] ;  /* 0x00180000c914783b */ /* 0x000ee80000000200 */
[----:B------:R-:W4:Y:S04]  /*1c80*/  LDSM.16.M88.4 R12, [R201] ;  /* 0x00000000c90c783b */ /* 0x000f280000000200 */
[----:B--2---:R-:W2:Y:S04]  /*1c90*/  LDSM.16.M88.4 R4, [R201+0x1000] ;  /* 0x00100000c904783b */ /* 0x004ea80000000200 */
[----:B------:R-:W5:Y:S04]  /*1ca0*/  LDSM.16.M88.4 R56, [R201+0x2000] ;  /* 0x00200000c938783b */ /* 0x000f680000000200 */
[----:B------:R-:W2:Y:S04]  /*1cb0*/  LDSM.16.M88.4 R32, [R220] ;  /* 0x00000000dc20783b */ /* 0x000ea80000000200 */
[----:B------:R-:W2:Y:S04]  /*1cc0*/  LDSM.16.M88.4 R44, [R222] ;  /* 0x00000000de2c783b */ /* 0x000ea80000000200 */
[----:B------:R-:W2:Y:S04]  /*1cd0*/  LDSM.16.M88.4 R64, [R219] ;  /* 0x00000000db40783b */ /* 0x000ea80000000200 */
[----:B------:R-:W2:Y:S04]  /*1ce0*/  LDSM.16.M88.4 R48, [R207] ;  /* 0x00000000cf30783b */ /* 0x000ea80000000200 */
[----:B------:R-:W2:Y:S01]  /*1cf0*/  LDSM.16.M88.4 R40, [R221] ;  /* 0x00000000dd28783b */ /* 0x000ea20000000200 */
[C---:B-1----:R-:W-:Y:S03]  /*1d00*/  HMMA.16816.F32.BF16 R36, R136.reuse, R8, RZ ;  /* 0x000000088824723c */ /* 0x042fe600000418ff */
[----:B------:R-:W1:Y:S05]  /*1d10*/  LDSM.16.M88.4 R68, [R201+0x2800] ;  /* 0x00280000c944783b */ /* 0x000e6a0000000200 */
[C---:B------:R-:W-:Y:S08]  /*1d20*/  HMMA.16816.F32.BF16 R28, R136.reuse, R10, RZ ;  /* 0x0000000a881c723c */ /* 0x040ff000000418ff */
[C---:B---3--:R-:W-:Y:S08]  /*1d30*/  HMMA.16816.F32.BF16 R8, R136.reuse, R20, RZ ;  /* 0x000000148808723c */ /* 0x048ff000000418ff */
[C---:B----4-:R-:W-:Y:S08]  /*1d40*/  HMMA.16816.F32.BF16 R60, R136.reuse, R12, RZ ;  /* 0x0000000c883c723c */ /* 0x050ff000000418ff */
[C---:B------:R-:W-:Y:S08]  /*1d50*/  HMMA.16816.F32.BF16 R52, R136.reuse, R14, RZ ;  /* 0x0000000e8834723c */ /* 0x040ff000000418ff */
[C---:B--2---:R-:W-:Y:S08]  /*1d60*/  HMMA.16816.F32.BF16 R16, R136.reuse, R4, RZ ;  /* 0x000000048810723c */ /* 0x044ff000000418ff */
[C---:B------:R-:W-:Y:S08]  /*1d70*/  HMMA.16816.F32.BF16 R12, R136.reuse, R6, RZ ;  /* 0x00000006880c723c */ /* 0x040ff000000418ff */
[C---:B------:R-:W-:Y:S08]  /*1d80*/  HMMA.16816.F32.BF16 R4, R136.reuse, R22, RZ ;  /* 0x000000168804723c */ /* 0x040ff000000418ff */
[----:B-----5:R-:W-:Y:S08]  /*1d90*/  HMMA.16816.F32.BF16 R20, R136, R56, RZ ;  /* 0x000000388814723c */ /* 0x020ff000000418ff */
[----:B------:R-:W-:Y:S01]  /*1da0*/  HMMA.16816.F32.BF16 R76, R140, R32, R8 ;  /* 0x000000208c4c723c */ /* 0x000fe20000041808 */
[----:B------:R-:W-:-:S07]  /*1db0*/  IMAD R2, R24, c[0x0][0x208], RZ ;  /* 0x0000820018027a24 */ /* 0x000fce00078e02ff */
[----:B------:R-:W-:Y:S01]  /*1dc0*/  HMMA.16816.F32.BF16 R8, R136, R58, RZ ;  /* 0x0000003a8808723c */ /* 0x000fe200000418ff */
[----:B------:R-:W-:Y:S02]  /*1dd0*/  IMAD R2, R0, c[0x0][0x20c], R2 ;  /* 0x0000830000027a24 */ /* 0x000fe400078e0202 */
[----:B------:R-:W-:-:S05]  /*1de0*/  IMAD.MOV.U32 R147, RZ, RZ, -0x80 ;  /* 0xffffff80ff937424 */ /* 0x000fca00078e00ff */
[----:B------:R-:W-:Y:S01]  /*1df0*/  HMMA.16816.F32.BF16 R80, R140, R34, R4 ;  /* 0x000000228c50723c */ /* 0x000fe20000041804 */
[----:B------:R-:W-:Y:S01]  /*1e00*/  IMAD R144, R0, R147, c[0x0][0x1d0] ;  /* 0x0000740000907624 */ /* 0x000fe200078e0293 */
[----:B------:R-:W-:Y:S01]  /*1e10*/  ISETP.GE.AND P5, PT, R148, c[0x0][0x1d4], PT ;  /* 0x0000750094007a0c */ /* 0x000fe20003fa6270 */
[----:B------:R-:W-:Y:S04]  /*1e20*/  LDSM.16.M88.4 R32, [R217] ;  /* 0x00000000d920783b */ /* 0x000fe80000000200 */
[----:B------:R-:W-:-:S04]  /*1e30*/  IMAD.WIDE.U32 R4, R0, c[0x0][0x208], RZ ;  /* 0x0000820000047a25 */ /* 0x000fc800078e00ff */
[----:B------:R-:W-:Y:S01]  /*1e40*/  IMAD.IADD R2, R5, 0x1, R2 ;  /* 0x0000000105027824 */ /* 0x000fe200078e0202 */
[----:B------:R-:W-:Y:S01]  /*1e50*/  LEA R3, P0, R4, R26, 0x7 ;  /* 0x0000001a04037211 */ /* 0x000fe200078038ff */
[C---:B------:R-:W-:Y:S01]  /*1e60*/  HMMA.16816.F32.BF16 R104, R140.reuse, R44, R36 ;  /* 0x0000002c8c68723c */ /* 0x040fe20000041824 */
[----:B------:R-:W2:Y:S01]  /*1e70*/  LDSM.16.M88.4 R36, [R218] ;  /* 0x00000000da24783b */ /* 0x000ea20000000200 */
[----:B------:R-:W-:Y:S01]  /*1e80*/  IMAD.IADD R6, R144, 0x1, -R73 ;  /* 0x0000000190067824 */ /* 0x000fe200078e0a49 */
[----:B------:R-:W-:Y:S01]  /*1e90*/  LEA.HI.X R4, R4, R25, R2, 0x7, P0 ;  /* 0x0000001904047211 */ /* 0x000fe200000f3c02 */
[----:B------:R-:W-:Y:S01]  /*1ea0*/  IMAD.MOV.U32 R5, RZ, RZ, c[0x0][0x208] ;  /* 0x00008200ff057624 */ /* 0x000fe200078e00ff */
[----:B------:R-:W-:Y:S03]  /*1eb0*/  LDSM.16.M88.4 R24, [R201+0x3800] ;  /* 0x00380000c918783b */ /* 0x000fe60000000200 */
[----:B------:R-:W-:Y:S01]  /*1ec0*/  HMMA.16816.F32.BF16 R84, R140, R64, R20 ;  /* 0x000000408c54723c */ /* 0x000fe20000041814 */
[----:B------:R-:W3:Y:S01]  /*1ed0*/  LDSM.16.M88.4 R20, [R201+0x3000] ;  /* 0x00300000c914783b */ /* 0x000ee20000000200 */
[----:B------:R-:W-:Y:S01]  /*1ee0*/  IMAD.MOV.U32 R7, RZ, RZ, 0x6 ;  /* 0x00000006ff077424 */ /* 0x000fe200078e00ff */
[----:B------:R-:W-:-:S02]  /*1ef0*/  LEA R2, P0, R3, c[0x0][0x1f8], 0x1 ;  /* 0x00007e0003027a11 */ /* 0x000fc400078008ff */
[----:B------:R-:W-:-:S03]  /*1f00*/  ISETP.LT.OR P3, PT, R6, 0x1, P5 ;  /* 0x000000010600780c */ /* 0x000fc60002f61670 */
[----:B------:R-:W-:Y:S01]  /*1f10*/  HMMA.16816.F32.BF16 R88, R140, R66, R8 ;  /* 0x000000428c58723c */ /* 0x000fe20000041808 */
[C---:B------:R-:W-:Y:S02]  /*1f20*/  ISETP.LT.OR P2, PT, R6.reuse, 0x1, P6 ;  /* 0x000000010600780c */ /* 0x040fe40003741670 */
[----:B------:R-:W-:-:S04]  /*1f30*/  ISETP.LT.OR P1, PT, R6, 0x21, P5 ;  /* 0x000000210600780c */ /* 0x000fc80002f21670 */
[----:B------:R-:W-:Y:S01]  /*1f40*/  IMAD.SHL.U32 R10, R5, 0x40, RZ ;  /* 0x00000040050a7824 */ /* 0x000fe200078e00ff */
[----:B------:R-:W-:Y:S02]  /*1f50*/  LEA.HI.X R3, R3, c[0x0][0x1fc], R4, 0x1, P0 ;  /* 0x00007f0003037a11 */ /* 0x000fe400000f0c04 */
[----:B------:R-:W-:Y:S02]  /*1f60*/  SHF.L.U64.HI R7, R5, R7, c[0x0][0x20c] ;  /* 0x0000830005077619 */ /* 0x000fe40000010207 */
[----:B------:R-:W-:Y:S01]  /*1f70*/  IADD3 R8, P0, R10, R2, RZ ;  /* 0x000000020a087210 */ /* 0x000fe20007f1e0ff */
[----:B------:R-:W-:Y:S04]  /*1f80*/  HMMA.16816.F32.BF16 R108, R140, R48, R60 ;  /* 0x000000308c6c723c */ /* 0x000fe8000004183c */
[----:B------:R-:W-:Y:S01]  /*1f90*/  IMAD.X R9, R7, 0x1, R3, P0 ;  /* 0x0000000107097824 */ /* 0x000fe200000e0603 */
[----:B------:R-:W-:-:S03]  /*1fa0*/  IADD3 R4, P0, R8, R10, RZ ;  /* 0x0000000a08047210 */ /* 0x000fc60007f1e0ff */
[----:B------:R-:W-:Y:S02]  /*1fb0*/  HMMA.16816.F32.BF16 R92, R140, R42, R12 ;  /* 0x0000002a8c5c723c */ /* 0x000fe4000004180c */
[----:B------:R-:W-:-:S06]  /*1fc0*/  IMAD.X R5, R9, 0x1, R7, P0 ;  /* 0x0000000109057824 */ /* 0x000fcc00000e0607 */
[----:B------:R-:W-:Y:S01]  /*1fd0*/  HMMA.16816.F32.BF16 R60, R140, R40, R16 ;  /* 0x000000288c3c723c */ /* 0x000fe20000041810 */
[----:B------:R-:W4:Y:S04]  /*1fe0*/  LDSM.16.M88.4 R40, [R216] ;  /* 0x00000000d828783b */ /* 0x000f280000000200 */
[----:B------:R-:W-:Y:S01]  /*1ff0*/  @!PT LDS RZ, [RZ] ;  /* 0x00000000fffff984 */ /* 0x000fe20000000800 */
[----:B------:R-:W-:Y:S01]  /*2000*/  @!PT LDS RZ, [RZ] ;  /* 0x00000000fffff984 */ /* 0x000fe20000000800 */
[----:B------:R-:W-:Y:S01]  /*2010*/  @!PT LDS RZ, [RZ] ;  /* 0x00000000fffff984 */ /* 0x000fe20000000800 */
[----:B------:R5:W-:Y:S03]  /*2020*/  LDGSTS.E.BYPASS.LTC128B.128 [R228+0x100], [R2.64], !P3 ;  /* 0x0010000002e47fae */ /* 0x000be6000d901d46 */
[----:B-1----:R-:W-:Y:S01]  /*2030*/  HMMA.16816.F32.BF16 R12, R136, R68, RZ ;  /* 0x00000044880c723c */ /* 0x002fe200000418ff */
[----:B------:R5:W-:Y:S04]  /*2040*/  LDGSTS.E.BYPASS.LTC128B.128 [R228+0x4100], [R2.64+0x80], !P2 ;  /* 0x0410008002e47fae */ /* 0x000be8000d101d46 */
[----:B------:R1:W-:Y:S01]  /*2050*/  LDGSTS.E.BYPASS.LTC128B.128 [R228+0x1100], [R8.64], !P1 ;  /* 0x0110000008e47fae */ /* 0x0003e2000c901d46 */
[----:B------:R-:W-:-:S02]  /*2060*/  ISETP.LT.OR P3, PT, R6, 0x21, P6 ;  /* 0x000000210600780c */ /* 0x000fc40003761670 */
[----:B-1----:R-:W-:Y:S02]  /*2070*/  IADD3 R8, P2, P1, R10, 0x80, R2 ;  /* 0x000000800a087810 */ /* 0x002fe4000795e002 */
[----:B-----5:R-:W-:Y:S02]  /*2080*/  IADD3 R2, P0, R4, R10, RZ ;  /* 0x0000000a04027210 */ /* 0x020fe40007f1e0ff */
[----:B------:R-:W-:Y:S02]  /*2090*/  IADD3.X R9, R7, RZ, R3, P2, P1 ;  /* 0x000000ff07097210 */ /* 0x000fe400017e2403 */
[C---:B------:R-:W-:Y:S01]  /*20a0*/  ISETP.LT.OR P1, PT, R6.reuse, 0x41, P5 ;  /* 0x000000410600780c */ /* 0x040fe20002f21670 */
[----:B------:R-:W-:Y:S01]  /*20b0*/  IMAD.X R3, R5, 0x1, R7, P0 ;  /* 0x0000000105037824 */ /* 0x000fe200000e0607 */
[----:B------:R-:W-:-:S03]  /*20c0*/  ISETP.LT.OR P0, PT, R6, 0x41, P6 ;  /* 0x000000410600780c */ /* 0x000fc60003701670 */
[----:B------:R1:W-:Y:S05]  /*20d0*/  LDGSTS.E.BYPASS.LTC128B.128 [R228+0x5100], [R8.64], !P3 ;  /* 0x0510000008e47fae */ /* 0x0003ea000d901d46 */
[----:B--2---:R-:W-:Y:S01]  /*20e0*/  HMMA.16816.F32.BF16 R72, R140, R36, R12 ;  /* 0x000000248c48723c */ /* 0x004fe2000004180c */
[C---:B------:R-:W-:Y:S02]  /*20f0*/  ISETP.LT.OR P5, PT, R6.reuse, 0x61, P5 ;  /* 0x000000610600780c */ /* 0x040fe40002fa1670 */
[----:B------:R-:W-:-:S05]  /*2100*/  ISETP.LT.OR P2, PT, R6, 0x61, P6 ;  /* 0x000000610600780c */ /* 0x000fca0003741670 */
[----:B---3--:R-:W-:Y:S01]  /*2110*/  HMMA.16816.F32.BF16 R12, R136, R22, RZ ;  /* 0x00000016880c723c */ /* 0x008fe200000418ff */
[----:B------:R2:W-:Y:S04]  /*2120*/  LDGSTS.E.BYPASS.LTC128B.128 [R228+0x2100], [R4.64], !P1 ;  /* 0x0210000004e47fae */ /* 0x0005e8000c901d46 */
[----:B------:R2:W-:Y:S03]  /*2130*/  LDGSTS.E.BYPASS.LTC128B.128 [R228+0x6100], [R4.64+0x80], !P0 ;  /* 0x0610008004e47fae */ /* 0x0005e6000c101d46 */
[----:B------:R-:W-:Y:S01]  /*2140*/  HMMA.16816.F32.BF16 R100, R140, R50, R52 ;  /* 0x000000328c64723c */ /* 0x000fe20000041834 */
[----:B------:R3:W-:Y:S04]  /*2150*/  LDGSTS.E.BYPASS.LTC128B.128 [R228+0x3100], [R2.64], !P5 ;  /* 0x0310000002e47fae */ /* 0x0007e8000e901d46 */
[----:B------:R3:W-:Y:S03]  /*2160*/  LDGSTS.E.BYPASS.LTC128B.128 [R228+0x7100], [R2.64+0x80], !P2 ;  /* 0x0710008002e47fae */ /* 0x0007e6000d101d46 */
[C---:B------:R-:W-:Y:S01]  /*2170*/  HMMA.16816.F32.BF16 R16, R136.reuse, R20, RZ ;  /* 0x000000148810723c */ /* 0x040fe200000418ff */
[----:B------:R-:W-:Y:S04]  /*2180*/  LDSM.16.M88.4 R20, [R205] ;  /* 0x00000000cd14783b */ /* 0x000fe80000000200 */
[----:B------:R-:W-:Y:S03]  /*2190*/  LDSM.16.M88.4 R132, [R205+0x4000] ;  /* 0x00400000cd84783b */ /* 0x000fe60000000200 */
[C---:B-1----:R-:W-:Y:S01]  /*21a0*/  HMMA.16816.F32.BF16 R8, R136.reuse, R24, RZ ;  /* 0x000000188808723c */ /* 0x042fe200000418ff */
[----:B------:R-:W0:Y:S07]  /*21b0*/  LDGDEPBAR ;  /* 0x00000000000079af */ /* 0x000e2e0000000000 */
[----:B--2---:R-:W-:Y:S01]  /*21c0*/  HMMA.16816.F32.BF16 R4, R136, R26, RZ ;  /* 0x0000001a8804723c */ /* 0x004fe200000418ff */
[----:B------:R-:W1:Y:S07]  /*21d0*/  LDSM.16.M88.4 R24, [R205+0x800] ;  /* 0x00080000cd18783b */ /* 0x000e6e0000000200 */
[C---:B------:R-:W-:Y:S01]  /*21e0*/  HMMA.16816.F32.BF16 R52, R140.reuse, R34, R12 ;  /* 0x000000228c34723c */ /* 0x040fe2000004180c */
[----:B------:R-:W2:Y:S07]  /*21f0*/  LDSM.16.M88.4 R12, [R205+0x1800] ;  /* 0x00180000cd0c783b */ /* 0x000eae0000000200 */
[C---:B----4-:R-:W-:Y:S01]  /*2200*/  HMMA.16816.F32.BF16 R48, R140.reuse, R40, R8 ;  /* 0x000000288c30723c */ /* 0x050fe20000041808 */
[----:B------:R-:W-:Y:S07]  /*2210*/  LDSM.16.M88.4 R8, [R205+0x2800] ;  /* 0x00280000cd08783b */ /* 0x000fee0000000200 */
[C---:B------:R-:W-:Y:S01]  /*2220*/  HMMA.16816.F32.BF16 R40, R140.reuse, R42, R4 ;  /* 0x0000002a8c28723c */ /* 0x040fe20000041804 */
[----:B------:R-:W4:Y:S07]  /*2230*/  LDSM.16.M88.4 R4, [R205+0x2000] ;  /* 0x00200000cd04783b */ /* 0x000f2e0000000200 */
[----:B------:R-:W-:Y:S01]  /*2240*/  HMMA.16816.F32.BF16 R96, R140, R46, R28 ;  /* 0x0000002e8c60723c */ /* 0x000fe2000004181c */
[----:B------:R-:W5:Y:S07]  /*2250*/  LDSM.16.M88.4 R44, [R205+0x1000] ;  /* 0x00100000cd2c783b */ /* 0x000f6e0000000200 */
[----:B------:R-:W-:Y:S08]  /*2260*/  HMMA.16816.F32.BF16 R28, R136, R70, RZ ;  /* 0x00000046881c723c */ /* 0x000ff000000418ff */
[----:B------:R-:W-:Y:S01]  /*2270*/  HMMA.16816.F32.BF16 R56, R140, R32, R16 ;  /* 0x000000208c38723c */ /* 0x000fe20000041810 */
[----:B------:R-:W2:Y:S07]  /*2280*/  LDSM.16.M88.4 R16, [R205+0x3800] ;  /* 0x00380000cd10783b */ /* 0x000eae0000000200 */
[----:B-1----:R-:W-:Y:S08]  /*2290*/  HMMA.16816.F32.BF16 R32, R164, R26, R96 ;  /* 0x0000001aa420723c */ /* 0x002ff00000041860 */
[----:B------:R-:W-:Y:S08]  /*22a0*/  HMMA.16816.F32.BF16 R64, R140, R38, R28 ;  /* 0x000000268c40723c */ /* 0x000ff0000004181c */
[C---:B------:R-:W-:Y:S08]  /*22b0*/  HMMA.16816.F32.BF16 R28, R164.reuse, R20, R108 ;  /* 0x00000014a41c723c */ /* 0x040ff0000004186c */
[C---:B------:R-:W-:Y:S01]  /*22c0*/  HMMA.16816.F32.BF16 R36, R164.reuse, R24, R104 ;  /* 0x00000018a424723c */ /* 0x040fe20000041868 */
[----:B------:R-:W1:Y:S07]  /*22d0*/  LDSM.16.M88.4 R24, [R205+0x3000] ;  /* 0x00300000cd18783b */ /* 0x000e6e0000000200 */
[C---:B------:R-:W-:Y:S08]  /*22e0*/  HMMA.16816.F32.BF16 R20, R164.reuse, R22, R100 ;  /* 0x00000016a414723c */ /* 0x040ff00000041864 */
[C---:B--2---:R-:W-:Y:S08]  /*22f0*/  HMMA.16816.F32.BF16 R76, R164.reuse, R12, R76 ;  /* 0x0000000ca44c723c */ /* 0x044ff0000004184c */
[C---:B------:R-:W-:Y:S01]  /*2300*/  HMMA.16816.F32.BF16 R80, R164.reuse, R14, R80 ;  /* 0x0000000ea450723c */ /* 0x040fe20000041850 */
[----:B------:R-:W2:Y:S07]  /*2310*/  LDSM.16.M88.4 R12, [R202] ;  /* 0x00000000ca0c783b */ /* 0x000eae0000000200 */
[C---:B----4-:R-:W-:Y:S08]  /*2320*/  HMMA.16816.F32.BF16 R84, R164.reuse, R4, R84 ;  /* 0x00000004a454723c */ /* 0x050ff00000041854 */
[C---:B------:R-:W-:Y:S01]  /*2330*/  HMMA.16816.F32.BF16 R100, R164.reuse, R6, R88 ;  /* 0x00000006a464723c */ /* 0x040fe20000041858 */
[----:B------:R-:W4:Y:S07]  /*2340*/  LDSM.16.M88.4 R4, [R202+0x800] ;  /* 0x00080000ca04783b */ /* 0x000f2e0000000200 */
[C---:B-----5:R-:W-:Y:S08]  /*2350*/  HMMA.16816.F32.BF16 R68, R164.reuse, R46, R92 ;  /* 0x0000002ea444723c */ /* 0x060ff0000004185c */
[C---:B------:R-:W-:Y:S08]  /*2360*/  HMMA.16816.F32.BF16 R92, R164.reuse, R8, R72 ;  /* 0x00000008a45c723c */ /* 0x040ff00000041848 */
[C---:B------:R-:W-:Y:S01]  /*2370*/  HMMA.16816.F32.BF16 R104, R164.reuse, R10, R64 ;  /* 0x0000000aa468723c */ /* 0x040fe20000041840 */
[----:B------:R-:W5:Y:S07]  /*2380*/  LDSM.16.M88.4 R8, [R202+0x1000] ;  /* 0x00100000ca08783b */ /* 0x000f6e0000000200 */
[C---:B------:R-:W-:Y:S08]  /*2390*/  HMMA.16816.F32.BF16 R88, R164.reuse, R16, R48 ;  /* 0x00000010a458723c */ /* 0x040ff00000041830 */
[C---:B------:R-:W-:Y:S01]  /*23a0*/  HMMA.16816.F32.BF16 R72, R164.reuse, R18, R40 ;  /* 0x00000012a448723c */ /* 0x040fe20000041828 */
[----:B------:R-:W3:Y:S07]  /*23b0*/  LDSM.16.M88.4 R16, [R202+0x2800] ;  /* 0x00280000ca10783b */ /* 0x000eee0000000200 */
[C---:B-1----:R-:W-:Y:S08]  /*23c0*/  HMMA.16816.F32.BF16 R108, R164.reuse, R24, R56 ;  /* 0x00000018a46c723c */ /* 0x042ff00000041838 */
[----:B------:R-:W-:Y:S08]  /*23d0*/  HMMA.16816.F32.BF16 R60, R164, R44, R60 ;  /* 0x0000002ca43c723c */ /* 0x000ff0000004183c */
[C---:B--2---:R-:W-:Y:S08]  /*23e0*/  HMMA.16816.F32.BF16 R64, R172.reuse, R12, R28 ;  /* 0x0000000cac40723c */ /* 0x044ff0000004181c */
[----:B------:R-:W-:Y:S01]  /*23f0*/  HMMA.16816.F32.BF16 R56, R172, R14, R20 ;  /* 0x0000000eac38723c */ /* 0x000fe20000041814 */
[----:B------:R-:W1:Y:S04]  /*2400*/  LDSM.16.M88.4 R12, [R202+0x3800] ;  /* 0x00380000ca0c783b */ /* 0x000e680000000200 */
[----:B------:R-:W-:Y:S03]  /*2410*/  LDSM.16.M88.4 R20, [R201+0x4800] ;  /* 0x00480000c914783b */ /* 0x000fe60000000200 */
[----:B------:R-:W-:Y:S01]  /*2420*/  HMMA.16816.F32.BF16 R96, R164, R26, R52 ;  /* 0x0000001aa460723c */ /* 0x000fe20000041834 */
[----:B------:R-:W2:Y:S04]  /*2430*/  LDSM.16.M88.4 R24, [R202+0x1800] ;  /* 0x00180000ca18783b */ /* 0x000ea80000000200 */
[----:B------:R-:W-:Y:S03]  /*2440*/  LDSM.16.M88.4 R52, [R202+0x2000] ;  /* 0x00200000ca34783b */ /* 0x000fe60000000200 */
[C---:B----4-:R-:W-:Y:S01]  /*2450*/  HMMA.16816.F32.BF16 R48, R172.reuse, R4, R36 ;  /* 0x00000004ac30723c */ /* 0x050fe20000041824 */
[----:B------:R-:W-:Y:S07]  /*2460*/  LDSM.16.M88.4 R36, [R201+0x4000] ;  /* 0x00400000c924783b */ /* 0x000fee0000000200 */
[C---:B------:R-:W-:Y:S01]  /*2470*/  HMMA.16816.F32.BF16 R44, R172.reuse, R6, R32 ;  /* 0x00000006ac2c723c */ /* 0x040fe20000041820 */
[----:B------:R-:W4:Y:S07]  /*2480*/  LDSM.16.M88.4 R4, [R202+0x3000] ;  /* 0x00300000ca04783b */ /* 0x000f2e0000000200 */
[C---:B-----5:R-:W-:Y:S01]  /*2490*/  HMMA.16816.F32.BF16 R40, R172.reuse, R8, R60 ;  /* 0x00000008ac28723c */ /* 0x060fe2000004183c */
[----:B------:R-:W-:Y:S07]  /*24a0*/  LDSM.16.M88.4 R60, [R215] ;  /* 0x00000000d73c783b */ /* 0x000fee0000000200 */
[C---:B------:R-:W-:Y:S01]  /*24b0*/  HMMA.16816.F32.BF16 R32, R172.reuse, R10, R68 ;  /* 0x0000000aac20723c */ /* 0x040fe20000041844 */
[----:B------:R-:W-:Y:S07]  /*24c0*/  LDSM.16.M88.4 R8, [R201+0x5800] ;  /* 0x00580000c908783b */ /* 0x000fee0000000200 */
[C---:B---3--:R-:W-:Y:S08]  /*24d0*/  HMMA.16816.F32.BF16 R92, R172.reuse, R16, R92 ;  /* 0x00000010ac5c723c */ /* 0x048ff0000004185c */
[C---:B------:R-:W-:Y:S01]  /*24e0*/  HMMA.16816.F32.BF16 R104, R172.reuse, R18, R104 ;  /* 0x00000012ac68723c */ /* 0x040fe20000041868 */
[----:B------:R-:W3:Y:S07]  /*24f0*/  LDSM.16.M88.4 R16, [R201+0x5000] ;  /* 0x00500000c910783b */ /* 0x000eee0000000200 */
[C---:B-1----:R-:W-:Y:S08]  /*2500*/  HMMA.16816.F32.BF16 R116, R172.reuse, R12, R88 ;  /* 0x0000000cac74723c */ /* 0x042ff00000041858 */
[C---:B------:R-:W-:Y:S01]  /*2510*/  HMMA.16816.F32.BF16 R112, R172.reuse, R14, R72 ;  /* 0x0000000eac70723c */ /* 0x040fe20000041848 */
[----:B------:R-:W1:Y:S07]  /*2520*/  LDSM.16.M88.4 R12, [R201+0x6800] ;  /* 0x00680000c90c783b */ /* 0x000e6e0000000200 */
[C---:B--2---:R-:W-:Y:S08]  /*2530*/  HMMA.16816.F32.BF16 R28, R172.reuse, R24, R76 ;  /* 0x00000018ac1c723c */ /* 0x044ff0000004184c */
[C---:B----4-:R-:W-:Y:S08]  /*2540*/  HMMA.16816.F32.BF16 R120, R172.reuse, R6, R96 ;  /* 0x00000006ac78723c */ /* 0x050ff00000041860 */
[----:B------:R-:W-:Y:S08]  /*2550*/  HMMA.16816.F32.BF16 R24, R172, R26, R80 ;  /* 0x0000001aac18723c */ /* 0x000ff00000041850 */
[----:B------:R-:W-:Y:S01]  /*2560*/  HMMA.16816.F32.BF16 R96, R176, R22, R44 ;  /* 0x00000016b060723c */ /* 0x000fe2000004182c */
[----:B------:R-:W2:Y:S07]  /*2570*/  LDSM.16.M88.4 R44, [R201+0x7000] ;  /* 0x00700000c92c783b */ /* 0x000eae0000000200 */
[C---:B------:R-:W-:Y:S01]  /*2580*/  HMMA.16816.F32.BF16 R124, R172.reuse, R4, R108 ;  /* 0x00000004ac7c723c */ /* 0x040fe2000004186c */
[----:B------:R-:W4:Y:S07]  /*2590*/  LDSM.16.M88.4 R4, [R201+0x6000] ;  /* 0x00600000c904783b */ /* 0x000f2e0000000200 */
[C---:B------:R-:W-:Y:S08]  /*25a0*/  HMMA.16816.F32.BF16 R68, R172.reuse, R52, R84 ;  /* 0x00000034ac44723c */ /* 0x040ff00000041854 */
[----:B------:R-:W-:Y:S01]  /*25b0*/  HMMA.16816.F32.BF16 R84, R172, R54, R100 ;  /* 0x00000036ac54723c */ /* 0x000fe20000041864 */
[----:B------:R-:W5:Y:S07]  /*25c0*/  LDSM.16.M88.4 R52, [R213] ;  /* 0x00000000d534783b */ /* 0x000f6e0000000200 */
[C---:B------:R-:W-:Y:S01]  /*25d0*/  HMMA.16816.F32.BF16 R72, R176.reuse, R36, R64 ;  /* 0x00000024b048723c */ /* 0x040fe20000041840 */
[----:B------:R-:W1:Y:S07]  /*25e0*/  LDSM.16.M88.4 R64, [R201+0x7800] ;  /* 0x00780000c940783b */ /* 0x000e6e0000000200 */
[C---:B------:R-:W-:Y:S01]  /*25f0*/  HMMA.16816.F32.BF16 R108, R176.reuse, R38, R56 ;  /* 0x00000026b06c723c */ /* 0x040fe20000041838 */
[----:B------:R-:W1:Y:S07]  /*2600*/  LDSM.16.M88.4 R56, [R214] ;  /* 0x00000000d638783b */ /* 0x000e6e0000000200 */
[C---:B------:R-:W-:Y:S08]  /*2610*/  HMMA.16816.F32.BF16 R100, R176.reuse, R20, R48 ;  /* 0x00000014b064723c */ /* 0x040ff00000041830 */
[C---:B---3--:R-:W-:Y:S01]  /*2620*/  HMMA.16816.F32.BF16 R88, R176.reuse, R16, R40 ;  /* 0x00000010b058723c */ /* 0x048fe20000041828 */
[----:B------:R-:W3:Y:S07]  /*2630*/  LDSM.16.M88.4 R40, [R212] ;  /* 0x00000000d428783b */ /* 0x000eee0000000200 */
[C---:B------:R-:W-:Y:S01]  /*2640*/  HMMA.16816.F32.BF16 R76, R176.reuse, R8, R28 ;  /* 0x00000008b04c723c */ /* 0x040fe2000004181c */
[----:B------:R-:W3:Y:S07]  /*2650*/  LDSM.16.M88.4 R28, [R210] ;  /* 0x00000000d21c783b */ /* 0x000eee0000000200 */
[C---:B------:R-:W-:Y:S01]  /*2660*/  HMMA.16816.F32.BF16 R48, R176.reuse, R10, R24 ;  /* 0x0000000ab030723c */ /* 0x040fe20000041818 */
[----:B------:R-:W3:Y:S07]  /*2670*/  LDSM.16.M88.4 R24, [R209] ;  /* 0x00000000d118783b */ /* 0x000eee0000000200 */
[C---:B------:R-:W-:Y:S01]  /*2680*/  HMMA.16816.F32.BF16 R80, R176.reuse, R18, R32 ;  /* 0x00000012b050723c */ /* 0x040fe20000041820 */
[----:B------:R-:W3:Y:S07]  /*2690*/  LDSM.16.M88.4 R32, [R211] ;  /* 0x00000000d320783b */ /* 0x000eee0000000200 */
[C---:B-1----:R-:W-:Y:S08]  /*26a0*/  HMMA.16816.F32.BF16 R16, R176.reuse, R12, R92 ;  /* 0x0000000cb010723c */ /* 0x042ff0000004185c */
[C---:B------:R-:W-:Y:S08]  /*26b0*/  HMMA.16816.F32.BF16 R12, R176.reuse, R14, R104 ;  /* 0x0000000eb00c723c */ /* 0x040ff00000041868 */
[C---:B--2---:R-:W-:Y:S08]  /*26c0*/  HMMA.16816.F32.BF16 R8, R176.reuse, R44, R124 ;  /* 0x0000002cb008723c */ /* 0x044ff0000004187c */
[C---:B----4-:R-:W-:Y:S01]  /*26d0*/  HMMA.16816.F32.BF16 R36, R176.reuse, R4, R68 ;  /* 0x00000004b024723c */ /* 0x050fe20000041844 */
[----:B------:R-:W1:Y:S07]  /*26e0*/  LDSM.16.M88.4 R68, [R208] ;  /* 0x00000000d044783b */ /* 0x000e6e0000000200 */
[----:B------:R-:W-:Y:S01]  /*26f0*/  HMMA.16816.F32.BF16 R20, R176, R6, R84 ;  /* 0x00000006b014723c */ /* 0x000fe20000041854 */
[----:B------:R-:W-:Y:S07]  /*2700*/  LDSM.16.M88.4 R84, [R205+0x5000] ;  /* 0x00500000cd54783b */ /* 0x000fee0000000200 */
[----:B-----5:R-:W-:Y:S01]  /*2710*/  HMMA.16816.F32.BF16 R128, R180, R54, R80 ;  /* 0x00000036b480723c */ /* 0x020fe20000041850 */
[----:B------:R-:W2:Y:S07]  /*2720*/  LDSM.16.M88.4 R80, [R205+0x4800] ;  /* 0x00480000cd50783b */ /* 0x000eae0000000200 */
[C---:B------:R-:W-:Y:S08]  /*2730*/  HMMA.16816.F32.BF16 R4, R176.reuse, R46, R120 ;  /* 0x0000002eb004723c */ /* 0x040ff00000041878 */
[C---:B------:R-:W-:Y:S08]  /*2740*/  HMMA.16816.F32.BF16 R44, R176.reuse, R64, R116 ;  /* 0x00000040b02c723c */ /* 0x040ff00000041874 */
[----:B------:R-:W-:Y:S08]  /*2750*/  HMMA.16816.F32.BF16 R64, R176, R66, R112 ;  /* 0x00000042b040723c */ /* 0x000ff00000041870 */
[C---:B------:R-:W-:Y:S08]  /*2760*/  HMMA.16816.F32.BF16 R116, R180.reuse, R56, R100 ;  /* 0x00000038b474723c */ /* 0x040ff00000041864 */
[C---:B------:R-:W-:Y:S01]  /*2770*/  HMMA.16816.F32.BF16 R104, R180.reuse, R58, R96 ;  /* 0x0000003ab468723c */ /* 0x040fe20000041860 */
[----:B------:R-:W-:Y:S07]  /*2780*/  LDSM.16.M88.4 R56, [R202+0x4800] ;  /* 0x00480000ca38783b */ /* 0x000fee0000000200 */
[C---:B---3--:R-:W-:Y:S08]  /*2790*/  HMMA.16816.F32.BF16 R124, R180.reuse, R40, R76 ;  /* 0x00000028b47c723c */ /* 0x048ff0000004184c */
[C---:B------:R-:W-:Y:S01]  /*27a0*/  HMMA.16816.F32.BF16 R100, R180.reuse, R28, R16 ;  /* 0x0000001cb464723c */ /* 0x040fe20000041810 */
[----:B------:R-:W3:Y:S07]  /*27b0*/  LDSM.16.M88.4 R16, [R205+0x6000] ;  /* 0x00600000cd10783b */ /* 0x000eee0000000200 */
[C---:B------:R-:W-:Y:S01]  /*27c0*/  HMMA.16816.F32.BF16 R96, R180.reuse, R30, R12 ;  /* 0x0000001eb460723c */ /* 0x040fe2000004180c */
[----:B------:R-:W4:Y:S04]  /*27d0*/  LDSM.16.M88.4 R12, [R205+0x6800] ;  /* 0x00680000cd0c783b */ /* 0x000f280000000200 */
[----:B------:R-:W-:Y:S03]  /*27e0*/  LDSM.16.M88.4 R28, [R205+0x7800] ;  /* 0x00780000cd1c783b */ /* 0x000fe60000000200 */
[C---:B------:R-:W-:Y:S01]  /*27f0*/  HMMA.16816.F32.BF16 R76, R180.reuse, R24, R8 ;  /* 0x00000018b44c723c */ /* 0x040fe20000041808 */
[----:B------:R-:W5:Y:S07]  /*2800*/  LDSM.16.M88.4 R8, [R205+0x7000] ;  /* 0x00700000cd08783b */ /* 0x000f6e0000000200 */
[C---:B------:R-:W-:Y:S08]  /*2810*/  HMMA.16816.F32.BF16 R72, R180.reuse, R60, R72 ;  /* 0x0000003cb448723c */ /* 0x040ff00000041848 */
[C---:B------:R-:W-:Y:S01]  /*2820*/  HMMA.16816.F32.BF16 R108, R180.reuse, R62, R108 ;  /* 0x0000003eb46c723c */ /* 0x040fe2000004186c */
[----:B------:R-:W-:Y:S07]  /*2830*/  LDSM.16.M88.4 R60, [R202+0x4000] ;  /* 0x00400000ca3c783b */ /* 0x000fee0000000200 */
[C---:B------:R-:W-:Y:S08]  /*2840*/  HMMA.16816.F32.BF16 R88, R180.reuse, R52, R88 ;  /* 0x00000034b458723c */ /* 0x040ff00000041858 */
[C---:B------:R-:W-:Y:S01]  /*2850*/  HMMA.16816.F32.BF16 R92, R180.reuse, R34, R20 ;  /* 0x00000022b45c723c */ /* 0x040fe20000041814 */
[----:B------:R-:W2:Y:S07]  /*2860*/  LDSM.16.M88.4 R20, [R205+0x5800] ;  /* 0x00580000cd14783b */ /* 0x000eae0000000200 */
[C---:B------:R-:W-:Y:S08]  /*2870*/  HMMA.16816.F32.BF16 R112, R180.reuse, R32, R36 ;  /* 0x00000020b470723c */ /* 0x040ff00000041824 */
[C---:B------:R-:W-:Y:S08]  /*2880*/  HMMA.16816.F32.BF16 R4, R180.reuse, R26, R4 ;  /* 0x0000001ab404723c */ /* 0x040ff00000041804 */
[C---:B------:R-:W-:Y:S08]  /*2890*/  HMMA.16816.F32.BF16 R120, R180.reuse, R42, R48 ;  /* 0x0000002ab478723c */ /* 0x040ff00000041830 */
[C---:B-1----:R-:W-:Y:S08]  /*28a0*/  HMMA.16816.F32.BF16 R24, R180.reuse, R68, R44 ;  /* 0x00000044b418723c */ /* 0x042ff0000004182c */
[----:B------:R-:W-:Y:S01]  /*28b0*/  HMMA.16816.F32.BF16 R32, R180, R70, R64 ;  /* 0x00000046b420723c */ /* 0x000fe20000041840 */
[----:B------:R-:W1:Y:S07]  /*28c0*/  LDSM.16.M88.4 R64, [R202+0x5000] ;  /* 0x00500000ca40783b */ /* 0x000e6e0000000200 */
[C---:B------:R-:W-:Y:S08]  /*28d0*/  HMMA.16816.F32.BF16 R52, R184.reuse, R132, R72 ;  /* 0x00000084b834723c */ /* 0x040ff00000041848 */
[C---:B------:R-:W-:Y:S01]  /*28e0*/  HMMA.16816.F32.BF16 R48, R184.reuse, R134, R108 ;  /* 0x00000086b830723c */ /* 0x040fe2000004186c */
[----:B------:R-:W-:Y:S07]  /*28f0*/  LDSM.16.M88.4 R132, [R202+0x7000] ;  /* 0x00700000ca84783b */ /* 0x000fee0000000200 */
[C---:B--2---:R-:W-:Y:S01]  /*2900*/  HMMA.16816.F32.BF16 R44, R184.reuse, R80, R116 ;  /* 0x00000050b82c723c */ /* 0x044fe20000041874 */
[----:B------:R-:W-:Y:S07]  /*2910*/  LDSM.16.M88.4 R116, [R202+0x6800] ;  /* 0x00680000ca74783b */ /* 0x000fee0000000200 */
[C---:B------:R-:W-:Y:S01]  /*2920*/  HMMA.16816.F32.BF16 R40, R184.reuse, R82, R104 ;  /* 0x00000052b828723c */ /* 0x040fe20000041868 */
[----:B------:R-:W-:Y:S07]  /*2930*/  LDSM.16.M88.4 R104, [R202+0x6000] ;  /* 0x00600000ca68783b */ /* 0x000fee0000000200 */
[C---:B------:R-:W-:Y:S01]  /*2940*/  HMMA.16816.F32.BF16 R36, R184.reuse, R84, R88 ;  /* 0x00000054b824723c */ /* 0x040fe20000041858 */
[----:B------:R-:W2:Y:S07]  /*2950*/  LDSM.16.M88.4 R88, [R202+0x5800] ;  /* 0x00580000ca58783b */ /* 0x000eae0000000200 */
[----:B------:R-:W-:Y:S01]  /*2960*/  HMMA.16816.F32.BF16 R68, R184, R86, R128 ;  /* 0x00000056b844723c */ /* 0x000fe20000041880 */
[----:B------:R-:W1:Y:S01]  /*2970*/  LDSM.16.M88.4 R128, [R202+0x7800] ;  /* 0x00780000ca80783b */ /* 0x000e620000000200 */
[----:B------:R-:W-:Y:S01]  /*2980*/  ISETP.GE.AND P0, PT, R168, 0x2, PT ;  /* 0x00000002a800780c */ /* 0x000fe20003f06270 */
[----:B------:R-:W-:-:S05]  /*2990*/  DEPBAR.LE SB0, 0x0 ;  /* 0x000080000000791a */ /* 0x000fca0000000000 */
[C---:B---3--:R-:W-:Y:S08]  /*29a0*/  HMMA.16816.F32.BF16 R84, R184.reuse, R16, R112 ;  /* 0x00000010b854723c */ /* 0x048ff00000041870 */
[C---:B------:R-:W-:Y:S08]  /*29b0*/  HMMA.16816.F32.BF16 R92, R184.reuse, R18, R92 ;  /* 0x00000012b85c723c */ /* 0x040ff0000004185c */
[C---:B----4-:R-:W-:Y:S08]  /*29c0*/  HMMA.16816.F32.BF16 R100, R184.reuse, R12, R100 ;  /* 0x0000000cb864723c */ /* 0x050ff00000041864 */
[C---:B------:R-:W-:Y:S08]  /*29d0*/  HMMA.16816.F32.BF16 R96, R184.reuse, R14, R96 ;  /* 0x0000000eb860723c */ /* 0x040ff00000041860 */
[C---:B-----5:R-:W-:Y:S08]  /*29e0*/  HMMA.16816.F32.BF16 R16, R184.reuse, R8, R76 ;  /* 0x00000008b810723c */ /* 0x060ff0000004184c */
[C---:B------:R-:W-:Y:S08]  /*29f0*/  HMMA.16816.F32.BF16 R12, R184.reuse, R10, R4 ;  /* 0x0000000ab80c723c */ /* 0x040ff00000041804 */
[C---:B------:R-:W-:Y:S08]  /*2a00*/  HMMA.16816.F32.BF16 R72, R184.reuse, R20, R124 ;  /* 0x00000014b848723c */ /* 0x040ff0000004187c */
[C---:B------:R-:W-:Y:S08]  /*2a10*/  HMMA.16816.F32.BF16 R80, R184.reuse, R22, R120 ;  /* 0x00000016b850723c */ /* 0x040ff00000041878 */
[C---:B------:R-:W-:Y:S08]  /*2a20*/  HMMA.16816.F32.BF16 R8, R184.reuse, R28, R24 ;  /* 0x0000001cb808723c */ /* 0x040ff00000041818 */
[----:B------:R-:W-:Y:S01]  /*2a30*/  HMMA.16816.F32.BF16 R4, R184, R30, R32 ;  /* 0x0000001eb804723c */ /* 0x000fe20000041820 */
[----:B------:R-:W-:Y:S07]  /*2a40*/  BSSY B0, `(.L_x_2375) ;  /* 0x0000034000007945 */ /* 0x000fee0003800000 */
        /* <DEDUP_REMOVED lines=19> */
[----:B------:R-:W-:Y:S01]  /*2b80*/  IADD3 R2, R168, -0x2, RZ ;  /* 0xfffffffea8027810 */ /* 0x000fe20007ffe0ff */
        /* <DEDUP_REMOVED lines=31> */
.L_x_2376:
[----:B------:R-:W-:Y:S05]  /*2d80*/  BSYNC B0 ;  /* 0x0000000000007941 */ /* 0x000fea0003800000 */
.L_x_2375:
[----:B-1----:R-:W2:Y:S04]  /*2d90*/  LDL R2, [R1+0x40] ;  /* 0x0000400001027983 */ /* 0x002ea80000100800 */
[----:B------:R-:W3:Y:S01]  /*2da0*/  LDL R6, [R1+0x44] ;  /* 0x0000440001067983 */ /* 0x000ee20000100800 */
[----:B------:R-:W-:-:S03]  /*2db0*/  IMAD R0, R0, R147, 0x1 ;  /* 0x0000000100007424 */ /* 0x000fc600078e0293 */
[----:B------:R-:W0:Y:S01]  /*2dc0*/  LDGDEPBAR ;  /* 0x00000000000079af */ /* 0x000e220000000000 */
[----:B--2---:R-:W-:-:S04]  /*2dd0*/  IMAD.IADD R2, R2, 0x1, R153 ;  /* 0x0000000102027824 */ /* 0x004fc800078e0299 */
[----:B------:R-:W-:Y:S01]  /*2de0*/  @P4 IMAD.HI.U32 R3, R2, c[0x0][0x2c8], RZ ;  /* 0x0000b20002034a27 */ /* 0x000fe200078e00ff */
[----:B---3--:R-:W-:-:S04]  /*2df0*/  IADD3 R0, -R6, c[0x0][0x1d0], R0 ;  /* 0x0000740006007a10 */ /* 0x008fc80007ffe100 */
[----:B------:R-:W-:Y:S01]  /*2e00*/  @P4 SHF.R.U32.HI R2, RZ, c[0x0][0x2cc], R3 ;  /* 0x0000b300ff024a19 */ /* 0x000fe20000011603 */
[----:B------:R-:W-:Y:S01]  /*2e10*/  IMAD.IADD R3, R144, 0x1, -R6 ;  /* 0x0000000190037824 */ /* 0x000fe200078e0a06 */
[----:B------:R-:W-:-:S03]  /*2e20*/  IADD3 R0, R0, -c[0x0][0x168], RZ ;  /* 0x80005a0000007a10 */ /* 0x000fc60007ffe0ff */
[----:B------:R-:W1:Y:S04]  /*2e30*/  SHFL.IDX PT, R5, R2, RZ, 0x1c1f ;  /* 0x001c1fff02057589 */ /* 0x000e6800000e0000 */
[----:B------:R1:W2:Y:S02]  /*2e40*/  SHFL.IDX PT, R4, R2, 0x1, 0x1c1f ;  /* 0x003c1f0002047f89 */ /* 0x0002a400000e0000 */
[C---:B-1----:R-:W-:Y:S02]  /*2e50*/  IMAD.IADD R2, R0.reuse, 0x1, R5 ;  /* 0x0000000100027824 */ /* 0x042fe400078e0205 */
[----:B--2---:R-:W-:-:S03]  /*2e60*/  IMAD.IADD R0, R0, 0x1, R4 ;  /* 0x0000000100007824 */ /* 0x004fc600078e0204 */
[C---:B------:R-:W-:Y:S02]  /*2e70*/  IMNMX R2, R3.reuse, R2, PT ;  /* 0x0000000203027217 */ /* 0x040fe40003800200 */
[----:B------:R-:W-:Y:S02]  /*2e80*/  IMNMX R0, R3, R0, PT ;  /* 0x0000000003007217 */ /* 0x000fe40003800200 */
[C---:B------:R-:W-:Y:S02]  /*2e90*/  ISETP.GT.AND P3, PT, R2.reuse, RZ, PT ;  /* 0x000000ff0200720c */ /* 0x040fe40003f64270 */
[----:B------:R-:W-:Y:S02]  /*2ea0*/  ISETP.GT.AND P2, PT, R2, 0x1, PT ;  /* 0x000000010200780c */ /* 0x000fe40003f44270 */
[----:B------:R-:W-:Y:S02]  /*2eb0*/  FSEL R5, R112, -INF , P3 ;  /* 0xff80000070057808 */ /* 0x000fe40001800000 */
[----:B------:R-:W-:-:S02]  /*2ec0*/  FSEL R6, R113, -INF , P2 ;  /* 0xff80000071067808 */ /* 0x000fc40001000000 */
[C---:B------:R-:W-:Y:S02]  /*2ed0*/  ISETP.GT.AND P3, PT, R2.reuse, 0x8, PT ;  /* 0x000000080200780c */ /* 0x040fe40003f64270 */
[----:B------:R-:W-:Y:S02]  /*2ee0*/  ISETP.GT.AND P2, PT, R2, 0x9, PT ;  /* 0x000000090200780c */ /* 0x000fe40003f44270 */
[----:B------:R-:W-:Y:S02]  /*2ef0*/  FSEL R7, R108, -INF , P3 ;  /* 0xff8000006c077808 */ /* 0x000fe40001800000 */
[----:B------:R-:W-:Y:S02]  /*2f00*/  FMNMX.FTZ R3, R5, R6, !PT ;  /* 0x0000000605037209 */ /* 0x000fe40007810000 */
[----:B------:R-:W-:Y:S02]  /*2f10*/  FSEL R8, R109, -INF , P2 ;  /* 0xff8000006d087808 */ /* 0x000fe40001000000 */
[----:B------:R-:W-:-:S02]  /*2f20*/  ISETP.GT.AND P3, PT, R2, 0x10, PT ;  /* 0x000000100200780c */ /* 0x000fc40003f64270 */
[----:B------:R-:W-:Y:S02]  /*2f30*/  FMNMX.FTZ R3, R7, R3, !PT ;  /* 0x0000000307037209 */ /* 0x000fe40007810000 */
[----:B------:R-:W-:Y:S02]  /*2f40*/  ISETP.GT.AND P1, PT, R0, RZ, PT ;  /* 0x000000ff0000720c */ /* 0x000fe40003f24270 */
[----:B------:R-:W-:Y:S02]  /*2f50*/  ISETP.GT.AND P2, PT, R2, 0x11, PT ;  /* 0x000000110200780c */ /* 0x000fe40003f44270 */
[----:B------:R-:W-:Y:S02]  /*2f60*/  FSEL R36, R48, -INF , P3 ;  /* 0xff80000030247808 */ /* 0x000fe40001800000 */
[----:B------:R-:W-:Y:S02]  /*2f70*/  FMNMX.FTZ R3, R8, R3, !PT ;  /* 0x0000000308037209 */ /* 0x000fe40007810000 */
[----:B------:R-:W-:-:S02]  /*2f80*/  ISETP.GT.AND P0, PT, R0, 0x1, PT ;  /* 0x000000010000780c */ /* 0x000fc40003f04270 */
[----:B------:R-:W-:Y:S02]  /*2f90*/  FSEL R9, R114, -INF , P1 ;  /* 0xff80000072097808 */ /* 0x000fe40000800000 */
[----:B------:R-:W-:Y:S02]  /*2fa0*/  FSEL R37, R49, -INF , P2 ;  /* 0xff80000031257808 */ /* 0x000fe40001000000 */
[----:B------:R-:W-:Y:S02]  /*2fb0*/  ISETP.GT.AND P3, PT, R2, 0x18, PT ;  /* 0x000000180200780c */ /* 0x000fe40003f64270 */
[----:B------:R-:W-:Y:S02]  /*2fc0*/  FMNMX.FTZ R3, R36, R3, !PT ;  /* 0x0000000324037209 */ /* 0x000fe40007810000 */
[----:B------:R-:W-:Y:S02]  /*2fd0*/  FSEL R16, R115, -INF , P0 ;  /* 0xff80000073107808 */ /* 0x000fe40000000000 */
[----:B------:R-:W-:-:S02]  /*2fe0*/  ISETP.GT.AND P1, PT, R0, 0x8, PT ;  /* 0x000000080000780c */ /* 0x000fc40003f24270 */
[----:B------:R-:W-:Y:S02]  /*2ff0*/  ISETP.GT.AND P2, PT, R2, 0x19, PT ;  /* 0x000000190200780c */ /* 0x000fe40003f44270 */
[----:B------:R-:W-:Y:S02]  /*3000*/  FSEL R38, R76, -INF , P3 ;  /* 0xff8000004c267808 */ /* 0x000fe40001800000 */
[----:B------:R-:W-:Y:S02]  /*3010*/  FMNMX.FTZ R3, R37, R3, !PT ;  /* 0x0000000325037209 */ /* 0x000fe40007810000 */
[----:B------:R-:W-:Y:S02]  /*3020*/  ISETP.GT.AND P0, PT, R0, 0x9, PT ;  /* 0x000000090000780c */ /* 0x000fe40003f04270 */
[----:B------:R-:W-:Y:S02]  /*3030*/  FSEL R17, R110, -INF , P1 ;  /* 0xff8000006e117808 */ /* 0x000fe40000800000 */
[----:B------:R-:W-:-:S02]  /*3040*/  FMNMX.FTZ R4, R9, R16, !PT ;  /* 0x0000001009047209 */ /* 0x000fc40007810000 */
[----:B------:R-:W-:Y:S02]  /*3050*/  FSEL R39, R77, -INF , P2 ;  /* 0xff8000004d277808 */ /* 0x000fe40001000000 */
[----:B------:R-:W-:Y:S02]  /*3060*/  ISETP.GT.AND P3, PT, R2, 0x20, PT ;  /* 0x000000200200780c */ /* 0x000fe40003f64270 */
[----:B------:R-:W-:Y:S02]  /*3070*/  FMNMX.FTZ R3, R38, R3, !PT ;  /* 0x0000000326037209 */ /* 0x000fe40007810000 */
[----:B------:R-:W-:Y:S02]  /*3080*/  FSEL R18, R111, -INF , P0 ;  /* 0xff8000006f127808 */ /* 0x000fe40000000000 */
[----:B------:R-:W-:Y:S02]  /*3090*/  ISETP.GT.AND P1, PT, R0, 0x10, PT ;  /* 0x000000100000780c */ /* 0x000fe40003f24270 */
[----:B------:R-:W-:-:S02]  /*30a0*/  FMNMX.FTZ R4, R17, R4, !PT ;  /* 0x0000000411047209 */ /* 0x000fc40007810000 */
        /* <DEDUP_REMOVED lines=34> */
[----:B------:R-:W-:Y:S01]  /*32d0*/  ISETP.GT.AND P1, PT, R0, 0x28, PT ;  /* 0x000000280000780c */ /* 0x000fe20003f24270 */
[----:B------:R-:W-:Y:S01]  /*32e0*/  LDSM.16.MT88.4 R28, [R200+0x4000] ;  /* 0x00400000c81c783b */ /* 0x000fe20000004200 */
        /* <DEDUP_REMOVED lines=38> */
[----:B------:R-:W-:Y:S01]  /*3550*/  LDSM.16.MT88.4 R32, [R223] ;  /* 0x00000000df20783b */ /* 0x000fe20000004200 */
[----:B------:R-:W-:-:S02]  /*3560*/  FMNMX.FTZ R4, R127, R4, !PT ;  /* 0x000000047f047209 */ /* 0x000fc40007810000 */
[----:B------:R-:W-:Y:S02]  /*3570*/  ISETP.GT.AND P2, PT, R2, 0x51, PT ;  /* 0x000000510200780c */ /* 0x000fe40003f44270 */
[----:B------:R-:W-:Y:S02]  /*3580*/  FSEL R149, R52, -INF , P3 ;  /* 0xff80000034957808 */ /* 0x000fe40001800000 */
[----:B------:R-:W-:Y:S02]  /*3590*/  FMNMX.FTZ R3, R130, R3, !PT ;  /* 0x0000000382037209 */ /* 0x000fe40007810000 */
[----:B------:R-:W-:Y:S02]  /*35a0*/  ISETP.GT.AND P0, PT, R0, 0x41, PT ;  /* 0x000000410000780c */ /* 0x000fe40003f04270 */
[----:B------:R-:W-:Y:S02]  /*35b0*/  FSEL R135, R42, -INF , P1 ;  /* 0xff8000002a877808 */ /* 0x000fe40000800000 */
[----:B------:R-:W-:-:S02]  /*35c0*/  FMNMX.FTZ R4, R129, R4, !PT ;  /* 0x0000000481047209 */ /* 0x000fc40007810000 */
[----:B------:R-:W-:Y:S02]  /*35d0*/  ISETP.GT.AND P1, PT, R0, 0x48, PT ;  /* 0x000000480000780c */ /* 0x000fe40003f24270 */
[----:B------:R-:W-:Y:S02]  /*35e0*/  FSEL R148, R53, -INF , P2 ;  /* 0xff80000035947808 */ /* 0x000fe40001000000 */
[----:B------:R-:W-:Y:S02]  /*35f0*/  ISETP.GT.AND P3, PT, R2, 0x58, PT ;  /* 0x000000580200780c */ /* 0x000fe40003f64270 */
[----:B------:R-:W-:Y:S02]  /*3600*/  FMNMX.FTZ R3, R149, R3, !PT ;  /* 0x0000000395037209 */ /* 0x000fe40007810000 */
[----:B------:R-:W-:Y:S02]  /*3610*/  FSEL R144, R43, -INF , P0 ;  /* 0xff8000002b907808 */ /* 0x000fe40000000000 */
[----:B------:R-:W-:-:S02]  /*3620*/  FMNMX.FTZ R4, R135, R4, !PT ;  /* 0x0000000487047209 */ /* 0x000fc40007810000 */
[----:B------:R-:W-:Y:S02]  /*3630*/  FSEL R134, R46, -INF , P1 ;  /* 0xff8000002e867808 */ /* 0x000fe40000800000 */
[----:B------:R-:W-:Y:S02]  /*3640*/  ISETP.GT.AND P1, PT, R0, 0x50, PT ;  /* 0x000000500000780c */ /* 0x000fe40003f24270 */
[----:B------:R-:W-:Y:S02]  /*3650*/  ISETP.GT.AND P2, PT, R2, 0x59, PT ;  /* 0x000000590200780c */ /* 0x000fe40003f44270 */
[----:B------:R-:W-:Y:S02]  /*3660*/  FSEL R147, R56, -INF , P3 ;  /* 0xff80000038937808 */ /* 0x000fe40001800000 */
[----:B------:R-:W-:Y:S02]  /*3670*/  FMNMX.FTZ R3, R148, R3, !PT ;  /* 0x0000000394037209 */ /* 0x000fe40007810000 */
[----:B------:R-:W-:-:S02]  /*3680*/  ISETP.GT.AND P0, PT, R0, 0x49, PT ;  /* 0x000000490000780c */ /* 0x000fc40003f04270 */
[----:B------:R-:W-:Y:S02]  /*3690*/  FMNMX.FTZ R4, R144, R4, !PT ;  /* 0x0000000490047209 */ /* 0x000fe40007810000 */
[----:B------:R-:W-:Y:S02]  /*36a0*/  FSEL R163, R54, -INF , P1 ;  /* 0xff80000036a37808 */ /* 0x000fe40000800000 */
[----:B------:R-:W-:Y:S02]  /*36b0*/  ISETP.GT.AND P1, PT, R0, 0x58, PT ;  /* 0x000000580000780c */ /* 0x000fe40003f24270 */
[----:B------:R-:W-:Y:S02]  /*36c0*/  FSEL R146, R57, -INF , P2 ;  /* 0xff80000039927808 */ /* 0x000fe40001000000 */
[----:B------:R-:W-:Y:S02]  /*36d0*/  ISETP.GT.AND P3, PT, R2, 0x60, PT ;  /* 0x000000600200780c */ /* 0x000fe40003f64270 */
[----:B------:R-:W-:-:S02]  /*36e0*/  FMNMX.FTZ R3, R147, R3, !PT ;  /* 0x0000000393037209 */ /* 0x000fc40007810000 */
[----:B------:R-:W-:Y:S02]  /*36f0*/  FSEL R145, R47, -INF , P0 ;  /* 0xff8000002f917808 */ /* 0x000fe40000000000 */
[----:B------:R-:W-:Y:S02]  /*3700*/  FMNMX.FTZ R4, R134, R4, !PT ;  /* 0x0000000486047209 */ /* 0x000fe40007810000 */
[----:B------:R-:W-:Y:S02]  /*3710*/  ISETP.GT.AND P0, PT, R0, 0x51, PT ;  /* 0x000000510000780c */ /* 0x000fe40003f04270 */
[----:B------:R-:W-:Y:S02]  /*3720*/  FSEL R162, R58, -INF , P1 ;  /* 0xff8000003aa27808 */ /* 0x000fe40000800000 */
[----:B------:R-:W-:Y:S02]  /*3730*/  ISETP.GT.AND P2, PT, R2, 0x61, PT ;  /* 0x000000610200780c */ /* 0x000fe40003f44270 */
[----:B------:R-:W-:-:S02]  /*3740*/  FSEL R232, R60, -INF , P3 ;  /* 0xff8000003ce87808 */ /* 0x000fc40001800000 */
[----:B------:R-:W-:Y:S02]  /*3750*/  FMNMX.FTZ R3, R146, R3, !PT ;  /* 0x0000000392037209 */ /* 0x000fe40007810000 */
[----:B------:R-:W-:Y:S02]  /*3760*/  ISETP.GT.AND P1, PT, R2, 0x68, PT ;  /* 0x000000680200780c */ /* 0x000fe40003f24270 */
        /* <DEDUP_REMOVED lines=10> */
[----:B------:R-:W-:Y:S02]  /*3810*/  FMNMX.FTZ R3, R231, R3, !PT ;  /* 0x00000003e7037209 */ /* 0x000fe40007810000 */
[----:B------:R-:W-:Y:S02]  /*3820*/  FMNMX.FTZ R4, R171, R4, !PT ;  /* 0x00000004ab047209 */ /* 0x000fe40007810000 */
[----:B------:R-:W-:Y:S02]  /*3830*/  FSEL R229, R62, -INF , P1 ;  /* 0xff8000003ee57808 */ /* 0x000fe40000800000 */
[C---:B------:R-:W-:Y:S02]  /*3840*/  ISETP.GT.AND P5, PT, R2.reuse, 0x70, PT ;  /* 0x000000700200780c */ /* 0x040fe40003fa4270 */
[C---:B------:R-:W-:Y:S02]  /*3850*/  ISETP.GT.AND P3, PT, R2.reuse, 0x71, PT ;  /* 0x000000710200780c */ /* 0x040fe40003f64270 */
[----:B------:R-:W-:-:S02]  /*3860*/  ISETP.GT.AND P2, PT, R2, 0x78, PT ;  /* 0x000000780200780c */ /* 0x000fc40003f44270 */
        /* <DEDUP_REMOVED lines=8> */
[----:B------:R-:W-:Y:S02]  /*38f0*/  FSEL R233, R63, -INF , P0 ;  /* 0xff8000003fe97808 */ /* 0x000fe40000000000 */
[----:B------:R-:W-:Y:S02]  /*3900*/  FSEL R245, R69, -INF , P3 ;  /* 0xff80000045f57808 */ /* 0x000fe40001800000 */
[----:B------:R-:W-:Y:S02]  /*3910*/  FMNMX.FTZ R2, R247, R2, !PT ;  /* 0x00000002f7027209 */ /* 0x000fe40007810000 */
[----:B------:R-:W-:-:S02]  /*3920*/  ISETP.GT.AND P0, PT, R0, 0x68, PT ;  /* 0x000000680000780c */ /* 0x000fc40003f04270 */
[----:B------:R-:W-:Y:S02]  /*3930*/  FMNMX.FTZ R3, R229, R3, !PT ;  /* 0x00000003e5037209 */ /* 0x000fe40007810000 */
[----:B------:R-:W-:Y:S02]  /*3940*/  FMNMX.FTZ R117, R245, R2, !PT ;  /* 0x00000002f5757209 */ /* 0x000fe40007810000 */
[----:B------:R-:W-:Y:S02]  /*3950*/  ISETP.GT.AND P3, PT, R0, 0x69, PT ;  /* 0x000000690000780c */ /* 0x000fe40003f64270 */
[----:B------:R-:W-:Y:S02]  /*3960*/  FSEL R198, R14, -INF , P0 ;  /* 0xff8000000ec67808 */ /* 0x000fe40000000000 */
[----:B------:R-:W-:Y:S02]  /*3970*/  FMNMX.FTZ R2, R233, R3, !PT ;  /* 0x00000003e9027209 */ /* 0x000fe40007810000 */
[----:B------:R-:W-:-:S02]  /*3980*/  FSEL R156, R64, -INF , P2 ;  /* 0xff800000409c7808 */ /* 0x000fc40001000000 */
[----:B------:R-:W-:Y:S02]  /*3990*/  FSEL R251, R65, -INF , P1 ;  /* 0xff80000041fb7808 */ /* 0x000fe40000800000 */
[----:B------:R-:W-:Y:S02]  /*39a0*/  FSEL R234, R15, -INF , P3 ;  /* 0xff8000000fea7808 */ /* 0x000fe40001800000 */
[----:B------:R-:W-:Y:S01]  /*39b0*/  ISETP.GT.AND P1, PT, R0, 0x70, PT ;  /* 0x000000700000780c */ /* 0x000fe20003f24270 */
[----:B------:R-:W-:Y:S01]  /*39c0*/  LDSM.16.MT88.4 R12, [R204] ;  /* 0x00000000cc0c783b */ /* 0x000fe20000004200 */
[----:B------:R-:W-:Y:S02]  /*39d0*/  FMNMX.FTZ R2, R198, R2, !PT ;  /* 0x00000002c6027209 */ /* 0x000fe40007810000 */
[----:B------:R-:W-:Y:S02]  /*39e0*/  FMNMX.FTZ R117, R156, R117, !PT ;  /* 0x000000759c757209 */ /* 0x000fe40007810000 */
[----:B------:R-:W-:-:S02]  /*39f0*/  ISETP.GT.AND P0, PT, R0, 0x71, PT ;  /* 0x000000710000780c */ /* 0x000fc40003f04270 */
[----:B------:R-:W-:Y:S02]  /*3a00*/  FSEL R250, R70, -INF , P1 ;  /* 0xff80000046fa7808 */ /* 0x000fe40000800000 */
[----:B------:R-:W-:Y:S02]  /*3a10*/  FMNMX.FTZ R2, R234, R2, !PT ;  /* 0x00000002ea027209 */ /* 0x000fe40007810000 */
[----:B------:R-:W-:Y:S02]  /*3a20*/  FMNMX.FTZ R117, R251, R117, !PT ;  /* 0x00000075fb757209 */ /* 0x000fe40007810000 */
[----:B------:R-:W-:Y:S02]  /*3a30*/  FSEL R249, R71, -INF , P0 ;  /* 0xff80000047f97808 */ /* 0x000fe40000000000 */
[----:B------:R-:W-:Y:S01]  /*3a40*/  ISETP.GT.AND P1, PT, R0, 0x78, PT ;  /* 0x000000780000780c */ /* 0x000fe20003f24270 */
[----:B------:R-:W1:Y:S01]  /*3a50*/  SHFL.BFLY PT, R3, R117, 0x2, 0x1f ;  /* 0x0c401f0075037f89 */ /* 0x000e6200000e0000 */
[----:B------:R-:W-:-:S02]  /*3a60*/  FMNMX.FTZ R2, R250, R2, !PT ;  /* 0x00000002fa027209 */ /* 0x000fc40007810000 */
[----:B------:R-:W-:Y:S02]  /*3a70*/  ISETP.GT.AND P0, PT, R0, 0x79, PT ;  /* 0x000000790000780c */ /* 0x000fe40003f04270 */
        /* <DEDUP_REMOVED lines=25> */
[----:B-1----:R-:W-:-:S04]  /*3c10*/  FFMA.FTZ R3, R8, c[0x0][0x2d0], -R2 ;  /* 0x0000b40008037a23 */ /* 0x002fc80000010802 */
[----:B------:R1:W2:Y:S02]  /*3c20*/  MUFU.EX2 R159, R3 ;  /* 0x00000003009f7308 */ /* 0x0002a40000000800 */
[--C-:B-1----:R-:W-:Y:S01]  /*3c30*/  FFMA.FTZ R3, R9, c[0x0][0x2d0], -R0.reuse ;  /* 0x0000b40009037a23 */ /* 0x102fe20000010800 */
[----:B--2---:R-:W-:Y:S01]  /*3c40*/  F2FP.BF16.PACK_AB R6, R159, R158 ;  /* 0x0000009e9f06723e */ /* 0x004fe200000010ff */
[----:B------:R-:W1:Y:S04]  /*3c50*/  LDSM.16.MT88.4 R8, [R200] ;  /* 0x00000000c808783b */ /* 0x000e680000004200 */
        /* <DEDUP_REMOVED lines=8> */
[----:B------:R3:W4:Y:S02]  /*3ce0*/  MUFU.EX2 R154, R3 ;  /* 0x00000003009a7308 */ /* 0x0007240000000800 */
[----:B---3--:R-:W-:Y:S01]  /*3cf0*/  FFMA.FTZ R3, R36, c[0x0][0x2d0], -R2 ;  /* 0x0000b40024037a23 */ /* 0x008fe20000010802 */
[----:B----4-:R-:W-:-:S05]  /*3d00*/  F2FP.BF16.PACK_AB R7, R154, R252 ;  /* 0x000000fc9a07723e */ /* 0x010fca00000010ff */
[----:B------:R3:W-:Y:S02]  /*3d10*/  MUFU.EX2 R155, R3 ;  /* 0x00000003009b7308 */ /* 0x0007e40000000800 */
[C---:B-1----:R-:W-:Y:S08]  /*3d20*/  HMMA.16816.F32.BF16 R60, R4.reuse, R8, RZ ;  /* 0x00000008043c723c */ /* 0x042ff000000418ff */
[----:B------:R-:W-:Y:S01]  /*3d30*/  HMMA.16816.F32.BF16 R52, R4, R10, RZ ;  /* 0x0000000a0434723c */ /* 0x000fe200000418ff */
[----:B------:R-:W-:Y:S01]  /*3d40*/  LDSM.16.MT88.4 R8, [R206+0x4000] ;  /* 0x00400000ce08783b */ /* 0x000fe20000004200 */
[----:B---3--:R-:W-:-:S04]  /*3d50*/  FFMA.FTZ R3, R37, c[0x0][0x2d0], -R2 ;  /* 0x0000b40025037a23 */ /* 0x008fc80000010802 */
[----:B------:R1:W3:Y:S02]  /*3d60*/  MUFU.EX2 R151, R3 ;  /* 0x0000000300977308 */ /* 0x0002e40000000800 */
[C---:B------:R-:W-:Y:S08]  /*3d70*/  HMMA.16816.F32.BF16 R44, R4.reuse, R12, RZ ;  /* 0x0000000c042c723c */ /* 0x040ff000000418ff */
[----:B------:R-:W-:Y:S01]  /*3d80*/  HMMA.16816.F32.BF16 R68, R4, R14, RZ ;  /* 0x0000000e0444723c */ /* 0x000fe200000418ff */
[----:B------:R-:W4:Y:S01]  /*3d90*/  LDSM.16.MT88.4 R12, [R203+0x4000] ;  /* 0x00400000cb0c783b */ /* 0x000f220000004200 */
[----:B-1----:R-:W-:-:S06]  /*3da0*/  FFMA.FTZ R3, R38, c[0x0][0x2d0], -R2 ;  /* 0x0000b40026037a23 */ /* 0x002fcc0000010802 */
[C---:B--2---:R-:W-:Y:S01]  /*3db0*/  HMMA.16816.F32.BF16 R64, R4.reuse, R16, RZ ;  /* 0x000000100440723c */ /* 0x044fe200000418ff */
[----:B------:R1:W-:Y:S07]  /*3dc0*/  MUFU.EX2 R161, R3 ;  /* 0x0000000300a17308 */ /* 0x0003ee0000000800 */
[C---:B------:R-:W-:Y:S01]  /*3dd0*/  HMMA.16816.F32.BF16 R56, R4.reuse, R18, RZ ;  /* 0x000000120438723c */ /* 0x040fe200000418ff */
[----:B------:R-:W2:Y:S07]  /*3de0*/  LDSM.16.MT88.4 R16, [R200+0x800] ;  /* 0x00080000c810783b */ /* 0x000eae0000004200 */
[----:B------:R-:W-:Y:S01]  /*3df0*/  HMMA.16816.F32.BF16 R40, R4, R34, RZ ;  /* 0x000000220428723c */ /* 0x000fe200000418ff */
[----:B-1----:R-:W-:-:S04]  /*3e00*/  FFMA.FTZ R3, R39, c[0x0][0x2d0], -R2 ;  /* 0x0000b40027037a23 */ /* 0x002fc80000010802 */
[----:B------:R1:W-:Y:S03]  /*3e10*/  MUFU.EX2 R192, R3 ;  /* 0x0000000300c07308 */ /* 0x0003e60000000800 */
[C---:B------:R-:W-:Y:S08]  /*3e20*/  HMMA.16816.F32.BF16 R36, R4.reuse, R28, RZ ;  /* 0x0000001c0424723c */ /* 0x040ff000000418ff */
[----:B------:R-:W-:Y:S01]  /*3e30*/  HMMA.16816.F32.BF16 R28, R4, R30, RZ ;  /* 0x0000001e041c723c */ /* 0x000fe200000418ff */
[----:B-1----:R-:W-:-:S07]  /*3e40*/  FFMA.FTZ R3, R48, c[0x0][0x2d0], -R0 ;  /* 0x0000b40030037a23 */ /* 0x002fce0000010800 */
[C---:B----4-:R-:W-:Y:S01]  /*3e50*/  HMMA.16816.F32.BF16 R76, R4.reuse, R12, RZ ;  /* 0x0000000c044c723c */ /* 0x050fe200000418ff */
[----:B------:R1:W-:Y:S07]  /*3e60*/  MUFU.EX2 R152, R3 ;  /* 0x0000000300987308 */ /* 0x0003ee0000000800 */
[C---:B------:R-:W-:Y:S08]  /*3e70*/  HMMA.16816.F32.BF16 R48, R4.reuse, R32, RZ ;  /* 0x000000200430723c */ /* 0x040ff000000418ff */
[----:B------:R-:W-:Y:S01]  /*3e80*/  HMMA.16816.F32.BF16 R32, R4, R20, RZ ;  /* 0x000000140420723c */ /* 0x000fe200000418ff */
[----:B-1----:R-:W-:-:S04]  /*3e90*/  FFMA.FTZ R3, R72, c[0x0][0x2d0], -R0 ;  /* 0x0000b40048037a23 */ /* 0x002fc80000010800 */
[----:B------:R1:W4:Y:S03]  /*3ea0*/  MUFU.EX2 R150, R3 ;  /* 0x0000000300967308 */ /* 0x0003260000000800 */
[C---:B------:R-:W-:Y:S01]  /*3eb0*/  HMMA.16816.F32.BF16 R80, R4.reuse, R14, RZ ;  /* 0x0000000e0450723c */ /* 0x040fe200000418ff */
[----:B------:R-:W5:Y:S07]  /*3ec0*/  LDSM.16.MT88.4 R12, [R206+0x800] ;  /* 0x00080000ce0c783b */ /* 0x000f6e0000004200 */
[----:B------:R-:W-:Y:S01]  /*3ed0*/  HMMA.16816.F32.BF16 R100, R4, R8, RZ ;  /* 0x000000080464723c */ /* 0x000fe200000418ff */
[----:B-1----:R-:W-:-:S07]  /*3ee0*/  FFMA.FTZ R3, R73, c[0x0][0x2d0], -R0 ;  /* 0x0000b40049037a23 */ /* 0x002fce0000010800 */
[----:B------:R-:W-:Y:S01]  /*3ef0*/  HMMA.16816.F32.BF16 R92, R4, R10, RZ ;  /* 0x0000000a045c723c */ /* 0x000fe200000418ff */
[----:B------:R-:W-:Y:S01]  /*3f00*/  LDSM.16.MT88.4 R8, [R200+0x4800] ;  /* 0x00480000c808783b */ /* 0x000fe20000004200 */
[----:B------:R1:W-:Y:S02]  /*3f10*/  MUFU.EX2 R169, R3 ;  /* 0x0000000300a97308 */ /* 0x0003e40000000800 */
[----:B-1----:R-:W-:-:S04]  /*3f20*/  FFMA.FTZ R3, R74, c[0x0][0x2d0], -R0 ;  /* 0x0000b4004a037a23 */ /* 0x002fc80000010800 */
[----:B------:R-:W-:Y:S01]  /*3f30*/  HMMA.16816.F32.BF16 R72, R4, R22, RZ ;  /* 0x000000160448723c */ /* 0x000fe200000418ff */
[----:B------:R-:W1:Y:S01]  /*3f40*/  LDSM.16.MT88.4 R20, [R204+0x4800] ;  /* 0x00480000cc14783b */ /* 0x000e620000004200 */
[----:B------:R-:W2:Y:S05]  /*3f50*/  MUFU.EX2 R170, R3 ;  /* 0x0000000300aa7308 */ /* 0x000eaa0000000800 */
[----:B---3--:R-:W-:Y:S02]  /*3f60*/  F2FP.BF16.PACK_AB R4, R151, R155 ;  /* 0x0000009b9704723e */ /* 0x008fe400000010ff */
[----:B----4-:R-:W-:Y:S02]  /*3f70*/  F2FP.BF16.PACK_AB R5, R150, R152 ;  /* 0x000000989605723e */ /* 0x010fe400000010ff */
[----:B------:R-:W-:-:S02]  /*3f80*/  F2FP.BF16.PACK_AB R6, R192, R161 ;  /* 0x000000a1c006723e */ /* 0x000fc400000010ff */
[----:B--2---:R-:W-:Y:S01]  /*3f90*/  F2FP.BF16.PACK_AB R7, R170, R169 ;  /* 0x000000a9aa07723e */ /* 0x004fe200000010ff */
[--C-:B------:R-:W-:Y:S02]  /*3fa0*/  FFMA.FTZ R3, R115, c[0x0][0x2d0], -R2.reuse ;  /* 0x0000b40073037a23 */ /* 0x100fe40000010802 */
[----:B------:R-:W-:Y:S02]  /*3fb0*/  IMAD.MOV.U32 R115, RZ, RZ, R159 ;  /* 0x000000ffff737224 */ /* 0x000fe400078e009f */
[----:B------:R2:W-:Y:S02]  /*3fc0*/  MUFU.EX2 R239, R3 ;  /* 0x0000000300ef7308 */ /* 0x0005e40000000800 */
[C---:B------:R-:W-:Y:S08]  /*3fd0*/  HMMA.16816.F32.BF16 R96, R4.reuse, R16, R60 ;  /* 0x000000100460723c */ /* 0x040ff0000004183c */
[----:B------:R-:W-:Y:S01]  /*3fe0*/  HMMA.16816.F32.BF16 R88, R4, R18, R52 ;  /* 0x000000120458723c */ /* 0x000fe20000041834 */
[----:B------:R-:W3:Y:S01]  /*3ff0*/  LDSM.16.MT88.4 R16, [R203+0x800] ;  /* 0x00080000cb10783b */ /* 0x000ee20000004200 */
[----:B--2---:R-:W-:-:S06]  /*4000*/  FFMA.FTZ R3, R114, c[0x0][0x2d0], -R2 ;  /* 0x0000b40072037a23 */ /* 0x004fcc0000010802 */
[C---:B-----5:R-:W-:Y:S01]  /*4010*/  HMMA.16816.F32.BF16 R52, R4.reuse, R14, R40 ;  /* 0x0000000e0434723c */ /* 0x060fe20000041828 */
[----:B------:R-:W-:Y:S01]  /*4020*/  IMAD.MOV.U32 R114, RZ, RZ, R158 ;  /* 0x000000ffff727224 */ /* 0x000fe200078e009e */
[----:B------:R2:W4:Y:S06]  /*4030*/  MUFU.EX2 R241, R3 ;  /* 0x0000000300f17308 */ /* 0x00052c0000000800 */
[C---:B------:R-:W-:Y:S08]  /*4040*/  HMMA.16816.F32.BF16 R60, R4.reuse, R24, R44 ;  /* 0x00000018043c723c */ /* 0x040ff0000004182c */
[----:B------:R-:W-:Y:S01]  /*4050*/  HMMA.16816.F32.BF16 R104, R4, R26, R68 ;  /* 0x0000001a0468723c */ /* 0x000fe20000041844 */
[----:B--2---:R-:W-:-:S02]  /*4060*/  FFMA.FTZ R3, R113, c[0x0][0x2d0], -R2 ;  /* 0x0000b40071037a23 */ /* 0x004fc40000010802 */
[----:B------:R-:W-:Y:S02]  /*4070*/  IMAD.MOV.U32 R113, RZ, RZ, R192 ;  /* 0x000000ffff717224 */ /* 0x000fe400078e00c0 */
[----:B------:R2:W-:Y:S03]  /*4080*/  MUFU.EX2 R240, R3 ;  /* 0x0000000300f07308 */ /* 0x0005e60000000800 */
[C---:B-1----:R-:W-:Y:S08]  /*4090*/  HMMA.16816.F32.BF16 R32, R4.reuse, R20, R32 ;  /* 0x000000140420723c */ /* 0x042ff00000041820 */
[----:B---3--:R-:W-:Y:S01]  /*40a0*/  HMMA.16816.F32.BF16 R84, R4, R18, R56 ;  /* 0x000000120454723c */ /* 0x008fe20000041838 */
[----:B--2---:R-:W-:-:S02]  /*40b0*/  FFMA.FTZ R3, R112, c[0x0][0x2d0], -R2 ;  /* 0x0000b40070037a23 */ /* 0x004fc40000010802 */
[----:B------:R-:W-:-:S05]  /*40c0*/  IMAD.MOV.U32 R112, RZ, RZ, R170 ;  /* 0x000000ffff707224 */ /* 0x000fca00078e00aa */
[C---:B------:R-:W-:Y:S01]  /*40d0*/  HMMA.16816.F32.BF16 R56, R4.reuse, R12, R48 ;  /* 0x0000000c0438723c */ /* 0x040fe20000041830 */
[----:B------:R-:W1:Y:S01]  /*40e0*/  LDSM.16.MT88.4 R12, [R206+0x4800] ;  /* 0x00480000ce0c783b */ /* 0x000e620000004200 */
[----:B------:R2:W-:Y:S06]  /*40f0*/  MUFU.EX2 R242, R3 ;  /* 0x0000000300f27308 */ /* 0x0005ec0000000800 */
[C---:B------:R-:W-:Y:S08]  /*4100*/  HMMA.16816.F32.BF16 R48, R4.reuse, R8, R36 ;  /* 0x000000080430723c */ /* 0x040ff00000041824 */
[----:B------:R-:W-:Y:S01]  /*4110*/  HMMA.16816.F32.BF16 R36, R4, R10, R28 ;  /* 0x0000000a0424723c */ /* 0x000fe2000004181c */
[----:B------:R-:W3:Y:S01]  /*4120*/  LDSM.16.MT88.4 R8, [R203+0x4800] ;  /* 0x00480000cb08783b */ /* 0x000ee20000004200 */
[----:B--2---:R-:W-:-:S02]  /*4130*/  FFMA.FTZ R3, R118, c[0x0][0x2d0], -R0 ;  /* 0x0000b40076037a23 */ /* 0x004fc40000010800 */
[----:B------:R-:W-:Y:S02]  /*4140*/  IMAD.MOV.U32 R118, RZ, RZ, R156 ;  /* 0x000000ffff767224 */ /* 0x000fe400078e009c */
[----:B------:R2:W-:Y:S02]  /*4150*/  MUFU.EX2 R238, R3 ;  /* 0x0000000300ee7308 */ /* 0x0005e40000000800 */
[C---:B------:R-:W-:Y:S01]  /*4160*/  HMMA.16816.F32.BF16 R108, R4.reuse, R16, R64 ;  /* 0x00000010046c723c */ /* 0x040fe20000041840 */
[----:B------:R-:W-:Y:S07]  /*4170*/  LDSM.16.MT88.4 R16, [R203+0x1000] ;  /* 0x00100000cb10783b */ /* 0x000fee0000004200 */
[----:B------:R-:W-:Y:S01]  /*4180*/  HMMA.16816.F32.BF16 R28, R4, R22, R72 ;  /* 0x00000016041c723c */ /* 0x000fe20000041848 */
[----:B------:R-:W5:Y:S01]  /*4190*/  LDSM.16.MT88.4 R20, [R204+0x1000] ;  /* 0x00100000cc14783b */ /* 0x000f620000004200 */
[----:B--2---:R-:W-:-:S02]  /*41a0*/  FFMA.FTZ R3, R120, c[0x0][0x2d0], -R0 ;  /* 0x0000b40078037a23 */ /* 0x004fc40000010800 */
[----:B------:R-:W-:-:S04]  /*41b0*/  IMAD.MOV.U32 R120, RZ, RZ, R160 ;  /* 0x000000ffff787224 */ /* 0x000fc800078e00a0 */
[C---:B-1----:R-:W-:Y:S01]  /*41c0*/  HMMA.16816.F32.BF16 R64, R4.reuse, R12, R100 ;  /* 0x0000000c0440723c */ /* 0x042fe20000041864 */
[----:B------:R1:W2:Y:S07]  /*41d0*/  MUFU.EX2 R236, R3 ;  /* 0x0000000300ec7308 */ /* 0x0002ae0000000800 */
[C---:B------:R-:W-:Y:S01]  /*41e0*/  HMMA.16816.F32.BF16 R44, R4.reuse, R14, R92 ;  /* 0x0000000e042c723c */ /* 0x040fe2000004185c */
[----:B------:R-:W-:Y:S07]  /*41f0*/  LDSM.16.MT88.4 R12, [R206+0x1000] ;  /* 0x00100000ce0c783b */ /* 0x000fee0000004200 */
[----:B---3--:R-:W-:Y:S01]  /*4200*/  HMMA.16816.F32.BF16 R24, R4, R8, R76 ;  /* 0x000000080418723c */ /* 0x008fe2000004184c */
[----:B-1----:R-:W-:-:S02]  /*4210*/  FFMA.FTZ R3, R119, c[0x0][0x2d0], -R0 ;  /* 0x0000b40077037a23 */ /* 0x002fc40000010800 */
[----:B------:R-:W-:Y:S02]  /*4220*/  IMAD.MOV.U32 R119, RZ, RZ, R157 ;  /* 0x000000ffff777224 */ /* 0x000fe400078e009d */
[----:B------:R1:W-:Y:S03]  /*4230*/  MUFU.EX2 R235, R3 ;  /* 0x0000000300eb7308 */ /* 0x0003e60000000800 */
[----:B------:R-:W-:Y:S01]  /*4240*/  HMMA.16816.F32.BF16 R40, R4, R10, R80 ;  /* 0x0000000a0428723c */ /* 0x000fe20000041850 */
[----:B------:R-:W3:Y:S06]  /*4250*/  LDSM.16.MT88.4 R8, [R200+0x1000] ;  /* 0x00100000c808783b */ /* 0x000eec0000004200 */
[----:B----4-:R-:W-:-:S02]  /*4260*/  F2FP.BF16.PACK_AB R4, R241, R239 ;  /* 0x000000eff104723e */ /* 0x010fc400000010ff */
[----:B--2---:R-:W-:Y:S02]  /*4270*/  F2FP.BF16.PACK_AB R5, R236, R238 ;  /* 0x000000eeec05723e */ /* 0x004fe400000010ff */
[----:B------:R-:W-:Y:S01]  /*4280*/  F2FP.BF16.PACK_AB R6, R242, R240 ;  /* 0x000000f0f206723e */ /* 0x000fe200000010ff */
[----:B-1----:R-:W-:Y:S02]  /*4290*/  FFMA.FTZ R3, R121, c[0x0][0x2d0], -R0 ;  /* 0x0000b40079037a23 */ /* 0x002fe40000010800 */
[----:B------:R-:W-:Y:S02]  /*42a0*/  IMAD.MOV.U32 R121, RZ, RZ, R155 ;  /* 0x000000ffff797224 */ /* 0x000fe400078e009b */
[----:B------:R-:W1:Y:S02]  /*42b0*/  MUFU.EX2 R237, R3 ;  /* 0x0000000300ed7308 */ /* 0x000e640000000800 */
[----:B-1----:R-:W-:Y:S01]  /*42c0*/  F2FP.BF16.PACK_AB R7, R237, R235 ;  /* 0x000000ebed07723e */ /* 0x002fe200000010ff */
[----:B------:R-:W-:-:S02]  /*42d0*/  FFMA.FTZ R3, R125, c[0x0][0x2d0], -R2 ;  /* 0x0000b4007d037a23 */ /* 0x000fc40000010802 */
[----:B------:R-:W-:-:S03]  /*42e0*/  IMAD.MOV.U32 R125, RZ, RZ, R118 ;  /* 0x000000ffff7d7224 */ /* 0x000fc600078e0076 */
[----:B------:R1:W-:Y:S01]  /*42f0*/  MUFU.EX2 R194, R3 ;  /* 0x0000000300c27308 */ /* 0x0003e20000000800 */
[C---:B-----5:R-:W-:Y:S08]  /*4300*/  HMMA.16816.F32.BF16 R72, R4.reuse, R20, R60 ;  /* 0x000000140448723c */ /* 0x060ff0000004183c */
[----:B---3--:R-:W-:Y:S01]  /*4310*/  HMMA.16816.F32.BF16 R92, R4, R8, R96 ;  /* 0x00000008045c723c */ /* 0x008fe20000041860 */
[----:B-1----:R-:W-:-:S07]  /*4320*/  FFMA.FTZ R3, R124, c[0x0][0x2d0], -R2 ;  /* 0x0000b4007c037a23 */ /* 0x002fce0000010802 */
[C---:B------:R-:W-:Y:S01]  /*4330*/  HMMA.16816.F32.BF16 R68, R4.reuse, R10, R88 ;  /* 0x0000000a0444723c */ /* 0x040fe20000041858 */
[----:B------:R-:W1:Y:S01]  /*4340*/  LDSM.16.MT88.4 R8, [R200+0x5000] ;  /* 0x00500000c808783b */ /* 0x000e620000004200 */
[----:B------:R2:W3:Y:S06]  /*4350*/  MUFU.EX2 R197, R3 ;  /* 0x0000000300c57308 */ /* 0x0004ec0000000800 */
[C---:B------:R-:W-:Y:S08]  /*4360*/  HMMA.16816.F32.BF16 R76, R4.reuse, R14, R52 ;  /* 0x0000000e044c723c */ /* 0x040ff00000041834 */
[----:B------:R-:W-:Y:S01]  /*4370*/  HMMA.16816.F32.BF16 R96, R4, R22, R104 ;  /* 0x000000160460723c */ /* 0x000fe20000041868 */
[----:B------:R-:W4:Y:S01]  /*4380*/  LDSM.16.MT88.4 R20, [R204+0x5000] ;  /* 0x00500000cc14783b */ /* 0x000f220000004200 */
[----:B--2---:R-:W-:-:S04]  /*4390*/  FFMA.FTZ R3, R123, c[0x0][0x2d0], -R2 ;  /* 0x0000b4007b037a23 */ /* 0x004fc80000010802 */
[----:B------:R2:W-:Y:S01]  /*43a0*/  MUFU.EX2 R196, R3 ;  /* 0x0000000300c47308 */ /* 0x0005e20000000800 */
[----:B------:R-:W-:Y:S01]  /*43b0*/  IMAD.MOV.U32 R107, RZ, RZ, R154 ;  /* 0x000000ffff6b7224 */ /* 0x000fe200078e009a */
[----:B------:R-:W-:Y:S01]  /*43c0*/  HMMA.16816.F32.BF16 R88, R4, R18, R84 ;  /* 0x000000120458723c */ /* 0x000fe20000041854 */
[----:B------:R-:W-:Y:S02]  /*43d0*/  IMAD.MOV.U32 R104, RZ, RZ, R151 ;  /* 0x000000ffff687224 */ /* 0x000fe400078e0097 */
[----:B------:R-:W-:Y:S02]  /*43e0*/  IMAD.MOV.U32 R106, RZ, RZ, R153 ;  /* 0x000000ffff6a7224 */ /* 0x000fe400078e0099 */
[----:B------:R-:W-:-:S03]  /*43f0*/  IMAD.MOV.U32 R105, RZ, RZ, R152 ;  /* 0x000000ffff697224 */ /* 0x000fc600078e0098 */
[----:B------:R-:W-:Y:S01]  /*4400*/  HMMA.16816.F32.BF16 R84, R4, R12, R56 ;  /* 0x0000000c0454723c */ /* 0x000fe20000041838 */
[----:B------:R-:W5:Y:S01]  /*4410*/  LDSM.16.MT88.4 R12, [R206+0x5000] ;  /* 0x00500000ce0c783b */ /* 0x000f620000004200 */
[----:B--2---:R-:W-:-:S06]  /*4420*/  FFMA.FTZ R3, R122, c[0x0][0x2d0], -R2 ;  /* 0x0000b4007a037a23 */ /* 0x004fcc0000010802 */
[C---:B------:R-:W-:Y:S01]  /*4430*/  HMMA.16816.F32.BF16 R100, R4.reuse, R16, R108 ;  /* 0x000000100464723c */ /* 0x040fe2000004186c */
[----:B------:R-:W-:Y:S01]  /*4440*/  LDSM.16.MT88.4 R16, [R203+0x1800] ;  /* 0x00180000cb10783b */ /* 0x000fe20000004200 */
[----:B------:R2:W-:Y:S05]  /*4450*/  MUFU.EX2 R195, R3 ;  /* 0x0000000300c37308 */ /* 0x0005ea0000000800 */
[----:B------:R-:W-:Y:S01]  /*4460*/  IMAD.MOV.U32 R109, RZ, RZ, R169 ;  /* 0x000000ffff6d7224 */ /* 0x000fe200078e00a9 */
[----:B-1----:R-:W-:Y:S01]  /*4470*/  HMMA.16816.F32.BF16 R60, R4, R8, R48 ;  /* 0x00000008043c723c */ /* 0x002fe20000041830 */
[----:B------:R-:W-:Y:S02]  /*4480*/  IMAD.MOV.U32 R110, RZ, RZ, R168 ;  /* 0x000000ffff6e7224 */ /* 0x000fe400078e00a8 */
[----:B------:R-:W-:-:S02]  /*4490*/  IMAD.MOV.U32 R108, RZ, RZ, R161 ;  /* 0x000000ffff6c7224 */ /* 0x000fc400078e00a1 */
[----:B------:R-:W-:-:S03]  /*44a0*/  IMAD.MOV.U32 R111, RZ, RZ, R150 ;  /* 0x000000ffff6f7224 */ /* 0x000fc600078e0096 */
[----:B------:R-:W-:Y:S01]  /*44b0*/  HMMA.16816.F32.BF16 R52, R4, R10, R36 ;  /* 0x0000000a0434723c */ /* 0x000fe20000041824 */
[----:B------:R-:W1:Y:S01]  /*44c0*/  LDSM.16.MT88.4 R8, [R203+0x5000] ;  /* 0x00500000cb08783b */ /* 0x000e620000004200 */
[----:B--2---:R-:W-:-:S04]  /*44d0*/  FFMA.FTZ R3, R126, c[0x0][0x2d0], -R0 ;  /* 0x0000b4007e037a23 */ /* 0x004fc80000010800 */
[----:B------:R2:W-:Y:S02]  /*44e0*/  MUFU.EX2 R192, R3 ;  /* 0x0000000300c07308 */ /* 0x0005e40000000800 */
[C---:B----4-:R-:W-:Y:S08]  /*44f0*/  HMMA.16816.F32.BF16 R56, R4.reuse, R20, R32 ;  /* 0x000000140438723c */ /* 0x050ff00000041820 */
[----:B------:R-:W-:Y:S01]  /*4500*/  HMMA.16816.F32.BF16 R48, R4, R22, R28 ;  /* 0x000000160430723c */ /* 0x000fe2000004181c */
[----:B------:R-:W4:Y:S01]  /*4510*/  LDSM.16.MT88.4 R20, [R204+0x1800] ;  /* 0x00180000cc14783b */ /* 0x000f220000004200 */
[----:B--2---:R-:W-:-:S06]  /*4520*/  FFMA.FTZ R3, R128, c[0x0][0x2d0], -R0 ;  /* 0x0000b40080037a23 */ /* 0x004fcc0000010800 */
[C---:B-----5:R-:W-:Y:S01]  /*4530*/  HMMA.16816.F32.BF16 R80, R4.reuse, R12, R64 ;  /* 0x0000000c0450723c */ /* 0x060fe20000041840 */
[----:B------:R2:W5:Y:S07]  /*4540*/  MUFU.EX2 R169, R3 ;  /* 0x0000000300a97308 */ /* 0x00056e0000000800 */
[C---:B------:R-:W-:Y:S01]  /*4550*/  HMMA.16816.F32.BF16 R32, R4.reuse, R14, R44 ;  /* 0x0000000e0420723c */ /* 0x040fe2000004182c */
[----:B------:R-:W-:Y:S07]  /*4560*/  LDSM.16.MT88.4 R12, [R206+0x1800] ;  /* 0x00180000ce0c783b */ /* 0x000fee0000004200 */
[----:B-1----:R-:W-:Y:S01]  /*4570*/  HMMA.16816.F32.BF16 R24, R4, R8, R24 ;  /* 0x000000080418723c */ /* 0x002fe20000041818 */
[----:B--2---:R-:W-:-:S04]  /*4580*/  FFMA.FTZ R3, R127, c[0x0][0x2d0], -R0 ;  /* 0x0000b4007f037a23 */ /* 0x004fc80000010800 */
[----:B------:R1:W-:Y:S03]  /*4590*/  MUFU.EX2 R168, R3 ;  /* 0x0000000300a87308 */ /* 0x0003e60000000800 */
[----:B------:R-:W-:Y:S01]  /*45a0*/  HMMA.16816.F32.BF16 R36, R4, R10, R40 ;  /* 0x0000000a0424723c */ /* 0x000fe20000041828 */
[----:B------:R-:W2:Y:S06]  /*45b0*/  LDSM.16.MT88.4 R8, [R200+0x1800] ;  /* 0x00180000c808783b */ /* 0x000eac0000004200 */
[----:B---3--:R-:W-:-:S02]  /*45c0*/  F2FP.BF16.PACK_AB R4, R197, R194 ;  /* 0x000000c2c504723e */ /* 0x008fc400000010ff */
[----:B-----5:R-:W-:Y:S02]  /*45d0*/  F2FP.BF16.PACK_AB R5, R169, R192 ;  /* 0x000000c0a905723e */ /* 0x020fe400000010ff */
[----:B------:R-:W-:Y:S01]  /*45e0*/  F2FP.BF16.PACK_AB R6, R195, R196 ;  /* 0x000000c4c306723e */ /* 0x000fe200000010ff */
[----:B-1----:R-:W-:-:S04]  /*45f0*/  FFMA.FTZ R3, R129, c[0x0][0x2d0], -R0 ;  /* 0x0000b40081037a23 */ /* 0x002fc80000010800 */
[----:B------:R-:W1:Y:S02]  /*4600*/  MUFU.EX2 R170, R3 ;  /* 0x0000000300aa7308 */ /* 0x000e640000000800 */
[----:B-1----:R-:W-:Y:S01]  /*4610*/  F2FP.BF16.PACK_AB R7, R170, R168 ;  /* 0x000000a8aa07723e */ /* 0x002fe200000010ff */
[----:B------:R-:W-:-:S05]  /*4620*/  FFMA.FTZ R3, R133, c[0x0][0x2d0], -R2 ;  /* 0x0000b40085037a23 */ /* 0x000fca0000010802 */
[----:B------:R1:W-:Y:S01]  /*4630*/  MUFU.EX2 R158, R3 ;  /* 0x00000003009e7308 */ /* 0x0003e20000000800 */
[C---:B----4-:R-:W-:Y:S08]  /*4640*/  HMMA.16816.F32.BF16 R96, R4.reuse, R22, R96 ;  /* 0x000000160460723c */ /* 0x050ff00000041860 */
[----:B--2---:R-:W-:Y:S01]  /*4650*/  HMMA.16816.F32.BF16 R40, R4, R8, R92 ;  /* 0x000000080428723c */ /* 0x004fe2000004185c */
        /* <DEDUP_REMOVED lines=9> */
[C---:B------:R-:W-:Y:S01]  /*46f0*/  HMMA.16816.F32.BF16 R76, R4.reuse, R14, R76 ;  /* 0x0000000e044c723c */ /* 0x040fe2000004184c */
[----:B------:R-:W5:Y:S07]  /*4700*/  LDSM.16.MT88.4 R12, [R206+0x5800] ;  /* 0x00580000ce0c783b */ /* 0x000f6e0000004200 */
[----:B------:R-:W-:Y:S01]  /*4710*/  HMMA.16816.F32.BF16 R100, R4, R16, R100 ;  /* 0x000000100464723c */ /* 0x000fe20000041864 */
[----:B--2---:R-:W-:-:S07]  /*4720*/  FFMA.FTZ R3, R130, c[0x0][0x2d0], -R2 ;  /* 0x0000b40082037a23 */ /* 0x004fce0000010802 */
[C---:B------:R-:W-:Y:S01]  /*4730*/  HMMA.16816.F32.BF16 R88, R4.reuse, R18, R88 ;  /* 0x000000120458723c */ /* 0x040fe20000041858 */
[----:B------:R-:W-:Y:S01]  /*4740*/  LDSM.16.MT88.4 R16, [R203+0x2000] ;  /* 0x00200000cb10783b */ /* 0x000fe20000004200 */
[----:B------:R2:W-:Y:S06]  /*4750*/  MUFU.EX2 R159, R3 ;  /* 0x00000003009f7308 */ /* 0x0005ec0000000800 */
[C---:B-1----:R-:W-:Y:S08]  /*4760*/  HMMA.16816.F32.BF16 R72, R4.reuse, R8, R60 ;  /* 0x000000080448723c */ /* 0x042ff0000004183c */
        /* <DEDUP_REMOVED lines=46> */
[----:B--2---:R-:W-:-:S02]  /*4a50*/  FFMA.FTZ R3, R163, c[0x0][0x2d0], -R0 ;  /* 0x0000b400a3037a23 */ /* 0x004fc40000010800 */
[----:B------:R-:W-:Y:S02]  /*4a60*/  IMAD.MOV.U32 R163, RZ, RZ, R111 ;  /* 0x000000ffffa37224 */ /* 0x000fe400078e006f */
[----:B------:R2:W-:Y:S01]  /*4a70*/  MUFU.EX2 R149, R3 ;  /* 0x0000000300957308 */ /* 0x0005e20000000800 */
[----:B------:R-:W-:Y:S01]  /*4a80*/  IMAD.MOV.U32 R111, RZ, RZ, R106 ;  /* 0x000000ffff6f7224 */ /* 0x000fe200078e006a */
[----:B----4-:R-:W-:Y:S01]  /*4a90*/  HMMA.16816.F32.BF16 R40, R4, R22, R56 ;  /* 0x000000160428723c */ /* 0x010fe20000041838 */
[----:B------:R-:W-:Y:S02]  /*4aa0*/  IMAD.MOV.U32 R106, RZ, RZ, R107 ;  /* 0x000000ffff6a7224 */ /* 0x000fe400078e006b */
[----:B------:R-:W-:Y:S02]  /*4ab0*/  IMAD.MOV.U32 R107, RZ, RZ, R119 ;  /* 0x000000ffff6b7224 */ /* 0x000fe400078e0077 */
[----:B------:R-:W-:-:S03]  /*4ac0*/  IMAD.MOV.U32 R119, RZ, RZ, R120 ;  /* 0x000000ffff777224 */ /* 0x000fc600078e0078 */
[----:B------:R-:W-:Y:S01]  /*4ad0*/  HMMA.16816.F32.BF16 R44, R4, R20, R64 ;  /* 0x00000014042c723c */ /* 0x000fe20000041840 */
[----:B------:R-:W4:Y:S01]  /*4ae0*/  LDSM.16.MT88.4 R20, [R204+0x2800] ;  /* 0x00280000cc14783b */ /* 0x000f220000004200 */
[----:B--2---:R-:W-:-:S06]  /*4af0*/  FFMA.FTZ R3, R171, c[0x0][0x2d0], -R0 ;  /* 0x0000b400ab037a23 */ /* 0x004fcc0000010800 */
[C---:B-----5:R-:W-:Y:S01]  /*4b00*/  HMMA.16816.F32.BF16 R80, R4.reuse, R12, R80 ;  /* 0x0000000c0450723c */ /* 0x060fe20000041850 */
[----:B------:R-:W-:Y:S01]  /*4b10*/  IMAD.MOV.U32 R171, RZ, RZ, R104 ;  /* 0x000000ffffab7224 */ /* 0x000fe200078e0068 */
[----:B------:R2:W5:Y:S06]  /*4b20*/  MUFU.EX2 R148, R3 ;  /* 0x0000000300947308 */ /* 0x00056c0000000800 */
[C---:B------:R-:W-:Y:S01]  /*4b30*/  HMMA.16816.F32.BF16 R56, R4.reuse, R14, R52 ;  /* 0x0000000e0438723c */ /* 0x040fe20000041834 */
[----:B------:R-:W-:Y:S07]  /*4b40*/  LDSM.16.MT88.4 R12, [R206+0x2800] ;  /* 0x00280000ce0c783b */ /* 0x000fee0000004200 */
[----:B-1----:R-:W-:Y:S01]  /*4b50*/  HMMA.16816.F32.BF16 R24, R4, R8, R24 ;  /* 0x000000080418723c */ /* 0x002fe20000041818 */
[----:B--2---:R-:W-:-:S02]  /*4b60*/  FFMA.FTZ R3, R162, c[0x0][0x2d0], -R0 ;  /* 0x0000b400a2037a23 */ /* 0x004fc40000010800 */
[----:B------:R-:W-:Y:S02]  /*4b70*/  IMAD.MOV.U32 R162, RZ, RZ, R105 ;  /* 0x000000ffffa27224 */ /* 0x000fe400078e0069 */
[----:B------:R1:W-:Y:S03]  /*4b80*/  MUFU.EX2 R134, R3 ;  /* 0x0000000300867308 */ /* 0x0003e60000000800 */
[----:B------:R-:W-:Y:S01]  /*4b90*/  HMMA.16816.F32.BF16 R48, R4, R10, R48 ;  /* 0x0000000a0430723c */ /* 0x000fe20000041830 */
[----:B------:R-:W2:Y:S06]  /*4ba0*/  LDSM.16.MT88.4 R8, [R200+0x2800] ;  /* 0x00280000c808783b */ /* 0x000eac0000004200 */
[----:B---3--:R-:W-:-:S02]  /*4bb0*/  F2FP.BF16.PACK_AB R4, R151, R150 ;  /* 0x000000969704723e */ /* 0x008fc400000010ff */
[----:B-----5:R-:W-:Y:S02]  /*4bc0*/  F2FP.BF16.PACK_AB R5, R148, R149 ;  /* 0x000000959405723e */ /* 0x020fe400000010ff */
        /* <DEDUP_REMOVED lines=8> */
[C---:B----4-:R-:W-:Y:S08]  /*4c50*/  HMMA.16816.F32.BF16 R52, R4.reuse, R20, R28 ;  /* 0x000000140434723c */ /* 0x050ff0000004181c */
[----:B--2---:R-:W-:Y:S01]  /*4c60*/  HMMA.16816.F32.BF16 R120, R4, R8, R60 ;  /* 0x000000080478723c */ /* 0x004fe2000004183c */
[----:B-1----:R-:W-:-:S07]  /*4c70*/  FFMA.FTZ R3, R231, c[0x0][0x2d0], -R2 ;  /* 0x0000b400e7037a23 */ /* 0x002fce0000010802 */
[----:B------:R-:W-:Y:S01]  /*4c80*/  HMMA.16816.F32.BF16 R60, R4, R10, R36 ;  /* 0x0000000a043c723c */ /* 0x000fe20000041824 */
[----:B------:R-:W1:Y:S01]  /*4c90*/  LDSM.16.MT88.4 R8, [R200+0x6800] ;  /* 0x00680000c808783b */ /* 0x000e620000004200 */
[----:B------:R2:W3:Y:S01]  /*4ca0*/  MUFU.EX2 R145, R3 ;  /* 0x0000000300917308 */ /* 0x0004e20000000800 */
[----:B------:R-:W-:-:S05]  /*4cb0*/  IMAD.MOV.U32 R231, RZ, RZ, R107 ;  /* 0x000000ffffe77224 */ /* 0x000fca00078e006b */
[C---:B------:R-:W-:Y:S01]  /*4cc0*/  HMMA.16816.F32.BF16 R88, R4.reuse, R22, R96 ;  /* 0x000000160458723c */ /* 0x040fe20000041860 */
[----:B------:R-:W4:Y:S07]  /*4cd0*/  LDSM.16.MT88.4 R20, [R204+0x6800] ;  /* 0x00680000cc14783b */ /* 0x000f2e0000004200 */
[----:B------:R-:W-:Y:S01]  /*4ce0*/  HMMA.16816.F32.BF16 R96, R4, R18, R92 ;  /* 0x000000120460723c */ /* 0x000fe2000004185c */
[----:B--2---:R-:W-:Y:S02]  /*4cf0*/  FFMA.FTZ R3, R230, c[0x0][0x2d0], -R2 ;  /* 0x0000b400e6037a23 */ /* 0x004fe40000010802 */
[----:B------:R-:W-:-:S02]  /*4d00*/  IMAD.MOV.U32 R230, RZ, RZ, R119 ;  /* 0x000000ffffe67224 */ /* 0x000fc400078e0077 */
[----:B------:R2:W-:Y:S03]  /*4d10*/  MUFU.EX2 R147, R3 ;  /* 0x0000000300937308 */ /* 0x0005e60000000800 */
[C---:B------:R-:W-:Y:S08]  /*4d20*/  HMMA.16816.F32.BF16 R92, R4.reuse, R12, R84 ;  /* 0x0000000c045c723c */ /* 0x040ff00000041854 */
[----:B------:R-:W-:Y:S01]  /*4d30*/  HMMA.16816.F32.BF16 R84, R4, R14, R76 ;  /* 0x0000000e0454723c */ /* 0x000fe2000004184c */
[----:B------:R-:W5:Y:S01]  /*4d40*/  LDSM.16.MT88.4 R12, [R206+0x6800] ;  /* 0x00680000ce0c783b */ /* 0x000f620000004200 */
[----:B--2---:R-:W-:-:S06]  /*4d50*/  FFMA.FTZ R3, R199, c[0x0][0x2d0], -R2 ;  /* 0x0000b400c7037a23 */ /* 0x004fcc0000010802 */
        /* <DEDUP_REMOVED lines=13> */
[----:B------:R-:W-:Y:S01]  /*4e30*/  LDSM.16.MT88.4 R80, [R203+0x3800] ;  /* 0x00380000cb50783b */ /* 0x000fe20000004200 */
[----:B------:R2:W5:Y:S06]  /*4e40*/  MUFU.EX2 R119, R3 ;  /* 0x0000000300777308 */ /* 0x00056c0000000800 */
        /* <DEDUP_REMOVED lines=13> */
[----:B------:R-:W-:-:S06]  /*4f20*/  FFMA.FTZ R3, R247, c[0x0][0x2d0], -R2 ;  /* 0x0000b400f7037a23 */ /* 0x000fcc0000010802 */
[C---:B----4-:R-:W-:Y:S08]  /*4f30*/  HMMA.16816.F32.BF16 R52, R4.reuse, R20, R52 ;  /* 0x000000140434723c */ /* 0x050ff00000041834 */
[C---:B--2---:R-:W-:Y:S08]  /*4f40*/  HMMA.16816.F32.BF16 R120, R4.reuse, R8, R120 ;  /* 0x000000080478723c */ /* 0x044ff00000041878 */
[C---:B------:R-:W-:Y:S01]  /*4f50*/  HMMA.16816.F32.BF16 R60, R4.reuse, R10, R60 ;  /* 0x0000000a043c723c */ /* 0x040fe2000004183c */
[----:B------:R-:W1:Y:S07]  /*4f60*/  LDSM.16.MT88.4 R8, [R200+0x7000] ;  /* 0x00700000c808783b */ /* 0x000e6e0000004200 */
[C---:B------:R-:W-:Y:S01]  /*4f70*/  HMMA.16816.F32.BF16 R44, R4.reuse, R22, R88 ;  /* 0x00000016042c723c */ /* 0x040fe20000041858 */
[----:B------:R-:W2:Y:S04]  /*4f80*/  LDSM.16.MT88.4 R20, [R204+0x7000] ;  /* 0x00700000cc14783b */ /* 0x000ea80000004200 */
[----:B------:R-:W-:Y:S03]  /*4f90*/  LDSM.16.MT88.4 R88, [R206+0x3800] ;  /* 0x00380000ce58783b */ /* 0x000fe60000004200 */
[C---:B------:R-:W-:Y:S01]  /*4fa0*/  HMMA.16816.F32.BF16 R76, R4.reuse, R16, R100 ;  /* 0x00000010044c723c */ /* 0x040fe20000041864 */
[----:B------:R-:W-:Y:S07]  /*4fb0*/  LDSM.16.MT88.4 R100, [R204+0x7800] ;  /* 0x00780000cc64783b */ /* 0x000fee0000004200 */
[C---:B------:R-:W-:Y:S01]  /*4fc0*/  HMMA.16816.F32.BF16 R48, R4.reuse, R18, R96 ;  /* 0x000000120430723c */ /* 0x040fe20000041860 */
[----:B------:R-:W-:Y:S07]  /*4fd0*/  LDSM.16.MT88.4 R96, [R200+0x7800] ;  /* 0x00780000c860783b */ /* 0x000fee0000004200 */
[C---:B------:R-:W-:Y:S08]  /*4fe0*/  HMMA.16816.F32.BF16 R56, R4.reuse, R12, R92 ;  /* 0x0000000c0438723c */ /* 0x040ff0000004185c */
[C---:B------:R-:W-:Y:S01]  /*4ff0*/  HMMA.16816.F32.BF16 R92, R4.reuse, R14, R84 ;  /* 0x0000000e045c723c */ /* 0x040fe20000041854 */
[----:B------:R-:W3:Y:S07]  /*5000*/  LDSM.16.MT88.4 R12, [R206+0x7000] ;  /* 0x00700000ce0c783b */ /* 0x000eee0000004200 */
[C---:B-1----:R-:W-:Y:S01]  /*5010*/  HMMA.16816.F32.BF16 R104, R4.reuse, R8, R72 ;  /* 0x000000080468723c */ /* 0x042fe20000041848 */
[----:B------:R-:W-:Y:S07]  /*5020*/  LDSM.16.MT88.4 R72, [R204+0x3800] ;  /* 0x00380000cc48783b */ /* 0x000fee0000004200 */
[C---:B------:R-:W-:Y:S01]  /*5030*/  HMMA.16816.F32.BF16 R128, R4.reuse, R10, R68 ;  /* 0x0000000a0480723c */ /* 0x040fe20000041844 */
[----:B------:R-:W1:Y:S07]  /*5040*/  LDSM.16.MT88.4 R8, [R203+0x7000] ;  /* 0x00700000cb08783b */ /* 0x000e6e0000004200 */
[C---:B--2---:R-:W-:Y:S01]  /*5050*/  HMMA.16816.F32.BF16 R64, R4.reuse, R20, R64 ;  /* 0x000000140440723c */ /* 0x044fe20000041840 */
[----:B------:R2:W-:Y:S07]  /*5060*/  MUFU.EX2 R20, R3 ;  /* 0x0000000300147308 */ /* 0x0005ee0000000800 */
[----:B------:R-:W-:Y:S01]  /*5070*/  HMMA.16816.F32.BF16 R40, R4, R22, R40 ;  /* 0x000000160428723c */ /* 0x000fe20000041828 */
[----:B--2---:R-:W-:-:S07]  /*5080*/  FFMA.FTZ R3, R245, c[0x0][0x2d0], -R2 ;  /* 0x0000b400f5037a23 */ /* 0x004fce0000010802 */
[C---:B---3--:R-:W-:Y:S01]  /*5090*/  HMMA.16816.F32.BF16 R36, R4.reuse, R12, R36 ;  /* 0x0000000c0424723c */ /* 0x048fe20000041824 */
[----:B------:R2:W-:Y:S07]  /*50a0*/  MUFU.EX2 R17, R3 ;  /* 0x0000000300117308 */ /* 0x0005ee0000000800 */
[C---:B------:R-:W-:Y:S01]  /*50b0*/  HMMA.16816.F32.BF16 R32, R4.reuse, R14, R32 ;  /* 0x0000000e0420723c */ /* 0x040fe20000041820 */
[----:B------:R-:W-:Y:S07]  /*50c0*/  LDSM.16.MT88.4 R12, [R206+0x7800] ;  /* 0x00780000ce0c783b */ /* 0x000fee0000004200 */
[----:B-1----:R-:W-:Y:S01]  /*50d0*/  HMMA.16816.F32.BF16 R28, R4, R8, R28 ;  /* 0x00000008041c723c */ /* 0x002fe2000004181c */
[----:B--2---:R-:W-:-:S02]  /*50e0*/  FFMA.FTZ R3, R125, c[0x0][0x2d0], -R2 ;  /* 0x0000b4007d037a23 */ /* 0x004fc40000010802 */
[----:B------:R-:W-:Y:S01]  /*50f0*/  FFMA.FTZ R2, R251, c[0x0][0x2d0], -R2 ;  /* 0x0000b400fb027a23 */ /* 0x000fe20000010802 */
[----:B------:R-:W1:Y:S01]  /*5100*/  LDSM.16.MT88.4 R124, [R200+0x3800] ;  /* 0x00380000c87c783b */ /* 0x000e620000004200 */
[----:B------:R2:W-:Y:S03]  /*5110*/  MUFU.EX2 R19, R3 ;  /* 0x0000000300137308 */ /* 0x0005e60000000800 */
[----:B------:R-:W-:Y:S05]  /*5120*/  HMMA.16816.F32.BF16 R24, R4, R10, R24 ;  /* 0x0000000a0418723c */ /* 0x000fea0000041818 */
[----:B------:R3:W-:Y:S02]  /*5130*/  MUFU.EX2 R18, R2 ;  /* 0x0000000200127308 */ /* 0x0007e40000000800 */
[----:B------:R-:W-:-:S02]  /*5140*/  IMAD.MOV.U32 R5, RZ, RZ, c[0x0][0x168] ;  /* 0x00005a00ff057624 */ /* 0x000fc400078e00ff */
[----:B--2---:R-:W-:Y:S02]  /*5150*/  FADD.FTZ R3, R248, R243 ;  /* 0x000000f3f8037221 */ /* 0x004fe40000010000 */
[----:B---3--:R-:W-:-:S04]  /*5160*/  FFMA.FTZ R2, R250, c[0x0][0x2d0], -R0 ;  /* 0x0000b400fa027a23 */ /* 0x008fc80000010800 */
[----:B------:R2:W-:Y:S02]  /*5170*/  MUFU.EX2 R16, R2 ;  /* 0x0000000200107308 */ /* 0x0005e40000000800 */
[----:B--2---:R-:W-:-:S06]  /*5180*/  FFMA.FTZ R2, R249, c[0x0][0x2d0], -R0 ;  /* 0x0000b400f9027a23 */ /* 0x004fcc0000010800 */
[----:B------:R2:W3:Y:S02]  /*5190*/  MUFU.EX2 R9, R2 ;  /* 0x0000000200097308 */ /* 0x0004e40000000800 */
[--C-:B--2---:R-:W-:Y:S02]  /*51a0*/  FFMA.FTZ R2, R230, c[0x0][0x2d0], -R0.reuse ;  /* 0x0000b400e6027a23 */ /* 0x104fe40000010800 */
[----:B------:R-:W-:-:S04]  /*51b0*/  FFMA.FTZ R0, R231, c[0x0][0x2d0], -R0 ;  /* 0x0000b400e7007a23 */ /* 0x000fc80000010800 */
[----:B------:R2:W-:Y:S01]  /*51c0*/  MUFU.EX2 R10, R2 ;  /* 0x00000002000a7308 */ /* 0x0005e20000000800 */
[----:B------:R-:W-:Y:S02]  /*51d0*/  IMAD.MOV.U32 R230, RZ, RZ, R232 ;  /* 0x000000ffffe67224 */ /* 0x000fe400078e00e8 */
[----:B------:R-:W-:Y:S02]  /*51e0*/  IMAD.MOV.U32 R231, RZ, RZ, R193 ;  /* 0x000000ffffe77224 */ /* 0x000fe400078e00c1 */
[----:B------:R-:W-:Y:S02]  /*51f0*/  IMAD.MOV.U32 R232, RZ, RZ, R162 ;  /* 0x000000ffffe87224 */ /* 0x000fe400078e00a2 */
[----:B------:R-:W-:Y:S01]  /*5200*/  IMAD.MOV.U32 R193, RZ, RZ, R171 ;  /* 0x000000ffffc17224 */ /* 0x000fe200078e00ab */
[----:B------:R4:W5:Y:S01]  /*5210*/  MUFU.EX2 R8, R0 ;  /* 0x0000000000087308 */ /* 0x0009620000000800 */
[----:B------:R-:W-:Y:S02]  /*5220*/  IMAD.MOV.U32 R162, RZ, RZ, R163 ;  /* 0x000000ffffa27224 */ /* 0x000fe400078e00a3 */
[----:B------:R-:W-:-:S02]  /*5230*/  IMAD.MOV.U32 R171, RZ, RZ, R108 ;  /* 0x000000ffffab7224 */ /* 0x000fc400078e006c */
[----:B------:R-:W-:Y:S02]  /*5240*/  IMAD.MOV.U32 R163, RZ, RZ, R109 ;  /* 0x000000ffffa37224 */ /* 0x000fe400078e006d */
[----:B------:R-:W-:Y:S01]  /*5250*/  IMAD.MOV.U32 R108, RZ, RZ, R113 ;  /* 0x000000ffff6c7224 */ /* 0x000fe200078e0071 */
[----:B---3--:R-:W-:Y:S01]  /*5260*/  F2FP.BF16.PACK_AB R113, R9, R16 ;  /* 0x000000100971723e */ /* 0x008fe200000010ff */
[----:B--2---:R-:W-:Y:S02]  /*5270*/  FADD.FTZ R2, R246, R244 ;  /* 0x000000f4f6027221 */ /* 0x004fe40000010000 */
[----:B------:R-:W-:Y:S01]  /*5280*/  IMAD.MOV.U32 R109, RZ, RZ, R112 ;  /* 0x000000ffff6d7224 */ /* 0x000fe200078e0070 */
[----:B------:R-:W-:Y:S01]  /*5290*/  F2FP.BF16.PACK_AB R112, R17, R20 ;  /* 0x000000141170723e */ /* 0x000fe200000010ff */
[----:B------:R-:W-:Y:S02]  /*52a0*/  FADD.FTZ R2, R252, R2 ;  /* 0x00000002fc027221 */ /* 0x000fe40000010000 */
[----:B----4-:R-:W-:Y:S01]  /*52b0*/  FADD.FTZ R0, R114, R3 ;  /* 0x0000000372007221 */ /* 0x010fe20000010000 */
[----:B------:R-:W-:Y:S01]  /*52c0*/  F2FP.BF16.PACK_AB R114, R18, R19 ;  /* 0x000000131272723e */ /* 0x000fe200000010ff */
[----:B------:R-:W-:-:S02]  /*52d0*/  FADD.FTZ R2, R230, R2 ;  /* 0x00000002e6027221 */ /* 0x000fc40000010000 */
[----:B------:R-:W-:Y:S01]  /*52e0*/  FADD.FTZ R0, R115, R0 ;  /* 0x0000000073007221 */ /* 0x000fe20000010000 */
[----:B-----5:R-:W-:Y:S01]  /*52f0*/  F2FP.BF16.PACK_AB R115, R8, R10 ;  /* 0x0000000a0873723e */ /* 0x020fe200000010ff */
        /* <DEDUP_REMOVED lines=40> */
[----:B------:R-:W-:Y:S02]  /*5580*/  IMAD.MOV.U32 R171, RZ, RZ, R111 ;  /* 0x000000ffffab7224 */ /* 0x000fe400078e006f */
[----:B------:R-:W-:Y:S02]  /*5590*/  FADD.FTZ R0, R150, R0 ;  /* 0x0000000096007221 */ /* 0x000fe40000010000 */
[----:B------:R-:W-:-:S02]  /*55a0*/  FADD.FTZ R3, R149, R2 ;  /* 0x0000000295037221 */ /* 0x000fc40000010000 */
[----:B------:R-:W-:Y:S01]  /*55b0*/  FADD.FTZ R4, R151, R0 ;  /* 0x0000000097047221 */ /* 0x000fe20000010000 */
[----:B------:R-:W-:Y:S01]  /*55c0*/  HMMA.16816.F32.BF16 R124, R112, R126, R60 ;  /* 0x0000007e707c723c */ /* 0x000fe2000004183c */
[----:B------:R-:W-:-:S04]  /*55d0*/  @P4 IMAD.HI.U32 R2, R171, c[0x0][0x2c8], RZ ;  /* 0x0000b200ab024a27 */ /* 0x000fc800078e00ff */
[----:B------:R-:W-:Y:S02]  /*55e0*/  FADD.FTZ R3, R148, R3 ;  /* 0x0000000394037221 */ /* 0x000fe40000010000 */
[----:B------:R-:W-:Y:S01]  /*55f0*/  FADD.FTZ R4, R153, R4 ;  /* 0x0000000499047221 */ /* 0x000fe20000010000 */
[C---:B------:R-:W-:Y:S01]  /*5600*/  HMMA.16816.F32.BF16 R72, R112.reuse, R74, R44 ;  /* 0x0000004a7048723c */ /* 0x040fe2000004182c */
        /* <DEDUP_REMOVED lines=13> */
[----:B------:R-:W-:Y:S01]  /*56e0*/  IMAD.MOV.U32 R163, RZ, RZ, R110 ;  /* 0x000000ffffa37224 */ /* 0x000fe200078e006e */
[----:B------:R-:W-:Y:S01]  /*56f0*/  LEA.HI R4, R4, R0, RZ, 0x7 ;  /* 0x0000000004047211 */ /* 0x000fe200078f38ff */
[----:B------:R-:W-:Y:S01]  /*5700*/  FADD.FTZ R0, R118, R2 ;  /* 0x0000000276007221 */ /* 0x000fe20000010000 */
[----:B------:R-:W1:Y:S01]  /*5710*/  LDSM.16.MT88.4 R108, [R203+0x7800] ;  /* 0x00780000cb6c783b */ /* 0x000e620000004200 */
[----:B------:R-:W-:Y:S01]  /*5720*/  FADD.FTZ R3, R147, R3 ;  /* 0x0000000393037221 */ /* 0x000fe20000010000 */
[----:B------:R-:W-:Y:S01]  /*5730*/  IADD3 R229, R163, -0x2, RZ ;  /* 0xfffffffea3e57810 */ /* 0x000fe20007ffe0ff */
[----:B------:R-:W-:Y:S01]  /*5740*/  FADD.FTZ R0, R144, R0 ;  /* 0x0000000090007221 */ /* 0x000fe20000010000 */
[----:B------:R-:W-:Y:S01]  /*5750*/  HMMA.16816.F32.BF16 R132, R112, R12, R36 ;  /* 0x0000000c7084723c */ /* 0x000fe20000041824 */
[----:B------:R-:W-:Y:S01]  /*5760*/  FADD.FTZ R2, R146, R3 ;  /* 0x0000000392027221 */ /* 0x000fe20000010000 */
[----:B------:R-:W-:Y:S01]  /*5770*/  SHF.R.S32.HI R3, RZ, 0x7, R4 ;  /* 0x00000007ff037819 */ /* 0x000fe20000011404 */
[----:B------:R-:W-:-:S02]  /*5780*/  FADD.FTZ R0, R16, R0 ;  /* 0x0000000010007221 */ /* 0x000fc40000010000 */
[----:B------:R-:W-:Y:S01]  /*5790*/  FADD.FTZ R2, R20, R2 ;  /* 0x0000000214027221 */ /* 0x000fe20000010000 */
[----:B------:R-:W-:Y:S01]  /*57a0*/  IMNMX R3, RZ, R3, !PT ;  /* 0x00000003ff037217 */ /* 0x000fe20007800200 */
[----:B------:R-:W-:Y:S02]  /*57b0*/  FADD.FTZ R0, R9, R0 ;  /* 0x0000000009007221 */ /* 0x000fe40000010000 */
[----:B------:R-:W-:Y:S01]  /*57c0*/  FADD.FTZ R2, R17, R2 ;  /* 0x0000000211027221 */ /* 0x000fe20000010000 */
[----:B------:R-:W-:Y:S01]  /*57d0*/  ISETP.GE.AND P0, PT, R229, R3, PT ;  /* 0x00000003e500720c */ /* 0x000fe20003f06270 */
[----:B------:R-:W-:Y:S01]  /*57e0*/  FADD.FTZ R0, R10, R0 ;  /* 0x000000000a007221 */ /* 0x000fe20000010000 */
[----:B------:R2:W-:Y:S01]  /*57f0*/  STL [R1+0x2c], R3 ;  /* 0x00002c0301007387 */ /* 0x0005e20000100800 */
[----:B------:R-:W-:Y:S02]  /*5800*/  FADD.FTZ R2, R19, R2 ;  /* 0x0000000213027221 */ /* 0x000fe40000010000 */
[----:B------:R-:W-:-:S02]  /*5810*/  FADD.FTZ R0, R8, R0 ;  /* 0x0000000008007221 */ /* 0x000fc40000010000 */
[----:B------:R-:W-:-:S03]  /*5820*/  FADD.FTZ R2, R18, R2 ;  /* 0x0000000212027221 */ /* 0x000fc60000010000 */
[----:B------:R2:W-:Y:S04]  /*5830*/  STL [R1+0x10], R0 ;  /* 0x0000100001007387 */ /* 0x0005e80000100800 */
[----:B------:R2:W-:Y:S01]  /*5840*/  STL [R1], R2 ;  /* 0x0000000201007387 */ /* 0x0005e20000100800 */
[C---:B-1----:R-:W-:Y:S08]  /*5850*/  HMMA.16816.F32.BF16 R104, R112.reuse, R108, R28 ;  /* 0x0000006c7068723c */ /* 0x042ff0000004181c */
[C---:B------:R-:W-:Y:S08]  /*5860*/  HMMA.16816.F32.BF16 R108, R112.reuse, R110, R24 ;  /* 0x0000006e706c723c */ /* 0x040ff00000041818 */
[----:B------:R-:W-:Y:S01]  /*5870*/  HMMA.16816.F32.BF16 R112, R112, R14, R32 ;  /* 0x0000000e7070723c */ /* 0x000fe20000041820 */
[----:B------:R-:W-:Y:S01]  /*5880*/  @!UPT UIADD3 URZ, URZ, URZ, URZ ;  /* 0x0000003f3f3ff290 */ /* 0x000fe2000fffe03f */
[----:B------:R-:W-:Y:S11]  /*5890*/  @!P0 BRA `(.L_x_2377) ;  /* 0x0000412000008947 */ /* 0x000ff60003800000 */
[----:B--2---:R-:W-:Y:S02]  /*58a0*/  MOV R118, R116 ;  /* 0x0000007400767202 */ /* 0x004fe40000000f00 */
[----:B------:R-:W-:-:S02]  /*58b0*/  MOV R3, R117 ;  /* 0x0000007500037202 */ /* 0x000fc40000000f00 */
[----:B------:R-:W-:-:S07]  /*58c0*/  MOV R192, R229 ;  /* 0x000000e500c07202 */ /* 0x000fce0000000f00 */
.L_x_2378:
        /* <DEDUP_REMOVED lines=9> */
[----:B------:R-:W-:Y:S02]  /*5960*/  @P5 IMAD R0, R0, c[0x0][0x208], RZ ;  /* 0x0000820000005a24 */ /* 0x000fe400078e02ff */
[----:B------:R-:W-:Y:S02]  /*5970*/  @P5 IMAD.SHL.U32 R119, R116, 0x80, RZ ;  /* 0x0000008074775824 */ /* 0x000fe400078e00ff */
        /* <DEDUP_REMOVED lines=24> */
[----:B------:R-:W4:Y:S04]  /*5b00*/  LDL R196, [R1+0x34] ;  /* 0x0000340001c47983 */ /* 0x000f280000100800 */
[----:B------:R-:W4:Y:S01]  /*5b10*/  LDL R193, [R1+0x40] ;  /* 0x0000400001c17983 */ /* 0x000f220000100800 */
[C---:B------:R-:W-:Y:S08]  /*5b20*/  HMMA.16816.F32.BF16 R36, R136.reuse, R40, RZ ;  /* 0x000000288824723c */ /* 0x040ff000000418ff */
[C---:B------:R-:W-:Y:S08]  /*5b30*/  HMMA.16816.F32.BF16 R40, R136.reuse, R42, RZ ;  /* 0x0000002a8828723c */ /* 0x040ff000000418ff */
        /* <DEDUP_REMOVED lines=12> */
[C---:B------:R-:W-:Y:S08]  /*5c00*/  HMMA.16816.F32.BF16 R20, R140.reuse, R152, R20 ;  /* 0x000000988c14723c */ /* 0x040ff00000041814 */
[C---:B------:R-:W-:Y:S01]  /*5c10*/  HMMA.16816.F32.BF16 R24, R140.reuse, R154, R24 ;  /* 0x0000009a8c18723c */ /* 0x040fe20000041818 */
[----:B------:R-:W2:Y:S07]  /*5c20*/  LDSM.16.M88.4 R152, [R217] ;  /* 0x00000000d998783b */ /* 0x000eae0000000200 */
[C---:B------:R-:W-:Y:S08]  /*5c30*/  HMMA.16816.F32.BF16 R28, R140.reuse, R156, R28 ;  /* 0x0000009c8c1c723c */ /* 0x040ff0000004181c */
[C---:B------:R-:W-:Y:S08]  /*5c40*/  HMMA.16816.F32.BF16 R32, R140.reuse, R158, R32 ;  /* 0x0000009e8c20723c */ /* 0x040ff00000041820 */
[C---:B-1----:R-:W-:Y:S08]  /*5c50*/  HMMA.16816.F32.BF16 R36, R140.reuse, R144, R36 ;  /* 0x000000908c24723c */ /* 0x042ff00000041824 */
[C---:B------:R-:W-:Y:S08]  /*5c60*/  HMMA.16816.F32.BF16 R40, R140.reuse, R146, R40 ;  /* 0x000000928c28723c */ /* 0x040ff00000041828 */
[C---:B-----5:R-:W-:Y:S08]  /*5c70*/  HMMA.16816.F32.BF16 R44, R140.reuse, R148, R44 ;  /* 0x000000948c2c723c */ /* 0x060ff0000004182c */
[C---:B------:R-:W-:Y:S04]  /*5c80*/  HMMA.16816.F32.BF16 R48, R140.reuse, R150, R48 ;  /* 0x000000968c30723c */ /* 0x040fe80000041830 */
[C---:B--2---:R-:W-:Y:S04]  /*5c90*/  @P5 IADD3 R0, P2, R119.reuse, R160, RZ ;  /* 0x000000a077005210 */ /* 0x044fe80007f5e0ff */
[C---:B------:R-:W-:Y:S04]  /*5ca0*/  HMMA.16816.F32.BF16 R52, R140.reuse, R152, R52 ;  /* 0x000000988c34723c */ /* 0x040fe80000041834 */
[----:B---3--:R-:W-:Y:S01]  /*5cb0*/  @P5 IMAD.X R117, R2, 0x1, R170, P2 ;  /* 0x0000000102755824 */ /* 0x008fe200010e06aa */
[C---:B------:R-:W-:Y:S03]  /*5cc0*/  @P5 LEA R116, P1, R0.reuse, c[0x0][0x1f8], 0x1 ;  /* 0x00007e0000745a11 */ /* 0x040fe600078208ff */
[C---:B------:R-:W-:Y:S04]  /*5cd0*/  HMMA.16816.F32.BF16 R56, R140.reuse, R154, R56 ;  /* 0x0000009a8c38723c */ /* 0x040fe80000041838 */
[----:B------:R-:W-:Y:S02]  /*5ce0*/  @P5 LEA.HI.X R117, R0, c[0x0][0x1fc], R117, 0x1, P1 ;  /* 0x00007f0000755a11 */ /* 0x000fe400008f0c75 */
[----:B------:R-:W-:Y:S02]  /*5cf0*/  @P5 IADD3 R0, P3, P2, R119, 0x40, R160 ;  /* 0x0000004077005810 */ /* 0x000fe40007a7e0a0 */
[----:B------:R-:W1:Y:S04]  /*5d00*/  LDSM.16.M88.4 R160, [R216] ;  /* 0x00000000d8a0783b */ /* 0x000e680000000200 */
[----:B------:R-:W-:Y:S02]  /*5d10*/  @P5 LEA R168, P1, R0, c[0x0][0x1f8], 0x1 ;  /* 0x00007e0000a85a11 */ /* 0x000fe400078208ff */
[----:B------:R-:W-:Y:S02]  /*5d20*/  @P5 IADD3.X R2, R2, RZ, R170, P3, P2 ;  /* 0x000000ff02025210 */ /* 0x000fe40001fe44aa */
[----:B------:R-:W2:Y:S02]  /*5d30*/  LDL R119, [R1+0x44] ;  /* 0x0000440001777983 */ /* 0x000ea40000100800 */
[----:B------:R-:W-:Y:S01]  /*5d40*/  @P5 LEA.HI.X R169, R0, c[0x0][0x1fc], R2, 0x1, P1 ;  /* 0x00007f0000a95a11 */ /* 0x000fe200008f0c02 */
[----:B------:R-:W-:Y:S02]  /*5d50*/  @P5 IMAD.MOV.U32 R2, RZ, RZ, c[0x0][0x208] ;  /* 0x00008200ff025624 */ /* 0x000fe400078e00ff */
[----:B------:R-:W-:Y:S01]  /*5d60*/  @P5 IMAD.MOV.U32 R0, RZ, RZ, 0x6 ;  /* 0x00000006ff005424 */ /* 0x000fe200078e00ff */
[----:B------:R-:W-:Y:S04]  /*5d70*/  @P5 ISETP.GE.AND P0, PT, R194, c[0x0][0x1d4], PT ;  /* 0x00007500c2005a0c */ /* 0x000fe80003f06270 */
[C---:B------:R-:W-:Y:S01]  /*5d80*/  @P5 SHF.L.U64.HI R0, R2.reuse, R0, c[0x0][0x20c] ;  /* 0x0000830002005619 */ /* 0x040fe20000010200 */
[----:B------:R-:W-:Y:S05]  /*5d90*/  @P5 IMAD.SHL.U32 R2, R2, 0x40, RZ ;  /* 0x0000004002025824 */ /* 0x000fea00078e00ff */
[-C--:B------:R-:W-:Y:S03]  /*5da0*/  @P5 IADD3 R156, P1, R116, R2.reuse, RZ ;  /* 0x00000002749c5210 */ /* 0x080fe60007f3e0ff */
[----:B------:R-:W-:Y:S01]  /*5db0*/  @!PT LDS RZ, [RZ] ;  /* 0x00000000fffff984 */ /* 0x000fe20000000800 */
[----:B------:R-:W-:Y:S01]  /*5dc0*/  @!PT LDS RZ, [RZ] ;  /* 0x00000000fffff984 */ /* 0x000fe20000000800 */
[----:B------:R-:W-:Y:S01]  /*5dd0*/  @!PT LDS RZ, [RZ] ;  /* 0x00000000fffff984 */ /* 0x000fe20000000800 */
[----:B------:R3:W-:Y:S02]  /*5de0*/  @P5 LDGSTS.E.BYPASS.LTC128B.128 [R228+0x100], [R116.64], !P0 ;  /* 0x0010000074e45fae */ /* 0x0007e4000c101d46 */
[--C-:B------:R-:W-:Y:S06]  /*5df0*/  @P5 IMAD.X R157, R117, 0x1, R0.reuse, P1 ;  /* 0x00000001759d5824 */ /* 0x100fec00008e0600 */
[----:B------:R5:W-:Y:S01]  /*5e00*/  @P5 LDGSTS.E.BYPASS.LTC128B.128 [R228+0x4100], [R168.64], !P6 ;  /* 0x04100000a8e45fae */ /* 0x000be2000f101d46 */
[C---:B-1----:R-:W-:Y:S07]  /*5e10*/  HMMA.16816.F32.BF16 R60, R140.reuse, R160, R60 ;  /* 0x000000a08c3c723c */ /* 0x042fee000004183c */
[----:B------:R1:W-:Y:S01]  /*5e20*/  @P5 LDGSTS.E.BYPASS.LTC128B.128 [R228+0x1100], [R156.64], !P0 ;  /* 0x011000009ce45fae */ /* 0x0003e2000c101d46 */
[----:B------:R-:W-:Y:S07]  /*5e30*/  HMMA.16816.F32.BF16 R64, R140, R162, R64 ;  /* 0x000000a28c40723c */ /* 0x000fee0000041840 */
[----:B------:R1:W-:Y:S01]  /*5e40*/  @P5 LDGSTS.E.BYPASS.LTC128B.128 [R228+0x5100], [R156.64+0x80], !P6 ;  /* 0x051000809ce45fae */ /* 0x0003e2000f101d46 */
[-C--:B---3--:R-:W-:Y:S05]  /*5e50*/  @P5 IADD3 R116, P2, R156, R2.reuse, RZ ;  /* 0x000000029c745210 */ /* 0x088fea0007f5e0ff */
[--C-:B------:R-:W-:Y:S01]  /*5e60*/  @P5 IMAD.X R117, R157, 0x1, R0.reuse, P2 ;  /* 0x000000019d755824 */ /* 0x100fe200010e0600 */
[----:B-----5:R-:W-:Y:S04]  /*5e70*/  @P5 IADD3 R168, P1, R116, R2, RZ ;  /* 0x0000000274a85210 */ /* 0x020fe80007f3e0ff */
[----:B------:R3:W-:Y:S01]  /*5e80*/  @P5 LDGSTS.E.BYPASS.LTC128B.128 [R228+0x2100], [R116.64], !P0 ;  /* 0x0210000074e45fae */ /* 0x0007e2000c101d46 */
[----:B------:R-:W-:Y:S07]  /*5e90*/  @P5 IMAD.X R169, R117, 0x1, R0, P1 ;  /* 0x0000000175a95824 */ /* 0x000fee00008e0600 */
[----:B------:R3:W-:Y:S08]  /*5ea0*/  @P5 LDGSTS.E.BYPASS.LTC128B.128 [R228+0x6100], [R116.64+0x80], !P6 ;  /* 0x0610008074e45fae */ /* 0x0007f0000f101d46 */
[----:B------:R5:W-:Y:S08]  /*5eb0*/  @P5 LDGSTS.E.BYPASS.LTC128B.128 [R228+0x3100], [R168.64], !P0 ;  /* 0x03100000a8e45fae */ /* 0x000bf0000c101d46 */
[----:B------:R5:W-:Y:S08]  /*5ec0*/  @P5 LDGSTS.E.BYPASS.LTC128B.128 [R228+0x7100], [R168.64+0x80], !P6 ;  /* 0x07100080a8e45fae */ /* 0x000bf0000f101d46 */
[----:B------:R-:W-:Y:S08]  /*5ed0*/  LDSM.16.M88.4 R144, [R205+0x800] ;  /* 0x00080000cd90783b */ /* 0x000ff00000000200 */
[----:B------:R-:W-:Y:S08]  /*5ee0*/  LDSM.16.M88.4 R148, [R205+0x1000] ;  /* 0x00100000cd94783b */ /* 0x000ff00000000200 */
[----:B------:R-:W-:Y:S08]  /*5ef0*/  LDSM.16.M88.4 R152, [R205+0x1800] ;  /* 0x00180000cd98783b */ /* 0x000ff00000000200 */
[----:B-----5:R-:W5:Y:S01]  /*5f00*/  LDSM.16.M88.4 R168, [R205] ;  /* 0x00000000cda8783b */ /* 0x020f620000000200 */
[----:B----4-:R-:W-:Y:S04]  /*5f10*/  IMAD.IADD R0, R193, 0x1, R196 ;  /* 0x00000001c1007824 */ /* 0x010fe800078e02c4 */
[----:B------:R-:W-:Y:S03]  /*5f20*/  @P4 IMAD.HI.U32 R2, R0, c[0x0][0x2c8], RZ ;  /* 0x0000b20000024a27 */ /* 0x000fe600078e00ff */
[----:B------:R-:W0:Y:S02]  /*5f30*/  LDGDEPBAR ;  /* 0x00000000000079af */ /* 0x000e240000000000 */
[----:B------:R-:W-:Y:S06]  /*5f40*/  @P4 SHF.R.U32.HI R0, RZ, c[0x0][0x2cc], R2 ;  /* 0x0000b300ff004a19 */ /* 0x000fec0000011602 */
[----:B-1----:R-:W1:Y:S08]  /*5f50*/  LDSM.16.M88.4 R156, [R205+0x2000] ;  /* 0x00200000cd9c783b */ /* 0x002e700000000200 */
[----:B------:R-:W4:Y:S08]  /*5f60*/  LDSM.16.M88.4 R160, [R205+0x2800] ;  /* 0x00280000cda0783b */ /* 0x000f300000000200 */
[----:B---3--:R-:W-:Y:S01]  /*5f70*/  SHFL.IDX PT, R116, R0, 0x1, 0x1c1f ;  /* 0x003c1f0000747f89 */ /* 0x008fe200000e0000 */
[C---:B-----5:R-:W-:Y:S07]  /*5f80*/  HMMA.16816.F32.BF16 R4, R164.reuse, R168, R4 ;  /* 0x000000a8a404723c */ /* 0x060fee0000041804 */
[----:B------:R3:W-:Y:S01]  /*5f90*/  SHFL.IDX PT, R2, R0, RZ, 0x1c1f ;  /* 0x001c1fff00027589 */ /* 0x0007e200000e0000 */
[C---:B------:R-:W-:Y:S07]  /*5fa0*/  HMMA.16816.F32.BF16 R8, R164.reuse, R170, R8 ;  /* 0x000000aaa408723c */ /* 0x040fee0000041808 */
[----:B------:R-:W5:Y:S01]  /*5fb0*/  LDSM.16.M88.4 R168, [R205+0x3000] ;  /* 0x00300000cda8783b */ /* 0x000f620000000200 */
[C---:B------:R-:W-:Y:S08]  /*5fc0*/  HMMA.16816.F32.BF16 R12, R164.reuse, R144, R12 ;  /* 0x00000090a40c723c */ /* 0x040ff0000004180c */
[C---:B------:R-:W-:Y:S01]  /*5fd0*/  HMMA.16816.F32.BF16 R16, R164.reuse, R146, R16 ;  /* 0x00000092a410723c */ /* 0x040fe20000041810 */
[----:B------:R-:W4:Y:S03]  /*5fe0*/  LDSM.16.M88.4 R144, [R205+0x3800] ;  /* 0x00380000cd90783b */ /* 0x000f260000000200 */
[----:B---3--:R-:W-:Y:S04]  /*5ff0*/  IMAD.MOV.U32 R0, RZ, RZ, -0x80 ;  /* 0xffffff80ff007424 */ /* 0x008fe800078e00ff */
[C---:B------:R-:W-:Y:S04]  /*6000*/  HMMA.16816.F32.BF16 R20, R164.reuse, R148, R20 ;  /* 0x00000094a414723c */ /* 0x040fe80000041814 */
[----:B------:R-:W-:Y:S04]  /*6010*/  IMAD R0, R192, R0, 0x1 ;  /* 0x00000001c0007424 */ /* 0x000fe800078e0200 */
[C---:B------:R-:W-:Y:S01]  /*6020*/  HMMA.16816.F32.BF16 R24, R164.reuse, R150, R24 ;  /* 0x00000096a418723c */ /* 0x040fe20000041818 */
[----:B------:R-:W3:Y:S07]  /*6030*/  LDSM.16.M88.4 R148, [R202] ;  /* 0x00000000ca94783b */ /* 0x000eee0000000200 */
[C---:B------:R-:W-:Y:S08]  /*6040*/  HMMA.16816.F32.BF16 R28, R164.reuse, R152, R28 ;  /* 0x00000098a41c723c */ /* 0x040ff0000004181c */
        /* <DEDUP_REMOVED lines=12> */
[----:B------:R-:W-:Y:S01]  /*6110*/  HMMA.16816.F32.BF16 R64, R164, R146, R64 ;  /* 0x00000092a440723c */ /* 0x000fe20000041840 */
[----:B------:R-:W4:Y:S07]  /*6120*/  LDSM.16.M88.4 R144, [R202+0x2800] ;  /* 0x00280000ca90783b */ /* 0x000f2e0000000200 */
[C---:B---3--:R-:W-:Y:S08]  /*6130*/  HMMA.16816.F32.BF16 R4, R172.reuse, R148, R4 ;  /* 0x00000094ac04723c */ /* 0x048ff00000041804 */
[C---:B------:R-:W-:Y:S01]  /*6140*/  HMMA.16816.F32.BF16 R8, R172.reuse, R150, R8 ;  /* 0x00000096ac08723c */ /* 0x040fe20000041808 */
[----:B------:R-:W3:Y:S07]  /*6150*/  LDSM.16.M88.4 R148, [R202+0x3000] ;  /* 0x00300000ca94783b */ /* 0x000eee0000000200 */
[C---:B------:R-:W-:Y:S04]  /*6160*/  HMMA.16816.F32.BF16 R12, R172.reuse, R152, R12 ;  /* 0x00000098ac0c723c */ /* 0x040fe8000004180c */
[----:B--2---:R-:W-:Y:S04]  /*6170*/  IADD3 R0, R0, c[0x0][0x1d0], -R119 ;  /* 0x0000740000007a10 */ /* 0x004fe80007ffe877 */
[C---:B------:R-:W-:Y:S01]  /*6180*/  HMMA.16816.F32.BF16 R16, R172.reuse, R154, R16 ;  /* 0x0000009aac10723c */ /* 0x040fe20000041810 */
[----:B------:R-:W2:Y:S03]  /*6190*/  LDSM.16.M88.4 R152, [R202+0x3800] ;  /* 0x00380000ca98783b */ /* 0x000ea60000000200 */
[----:B------:R-:W-:Y:S04]  /*61a0*/  IADD3 R0, R0, -c[0x0][0x168], RZ ;  /* 0x80005a0000007a10 */ /* 0x000fe80007ffe0ff */
[C---:B-1----:R-:W-:Y:S04]  /*61b0*/  HMMA.16816.F32.BF16 R20, R172.reuse, R156, R20 ;  /* 0x0000009cac14723c */ /* 0x042fe80000041814 */
[C---:B------:R-:W-:Y:S02]  /*61c0*/  IMAD.IADD R2, R0.reuse, 0x1, R2 ;  /* 0x0000000100027824 */ /* 0x040fe400078e0202 */
[----:B------:R-:W-:Y:S02]  /*61d0*/  IMAD.IADD R0, R0, 0x1, R116 ;  /* 0x0000000100007824 */ /* 0x000fe400078e0274 */
[C---:B------:R-:W-:Y:S01]  /*61e0*/  HMMA.16816.F32.BF16 R24, R172.reuse, R158, R24 ;  /* 0x0000009eac18723c */ /* 0x040fe20000041818 */
[----:B------:R-:W1:Y:S02]  /*61f0*/  LDSM.16.M88.4 R156, [R201+0x4000] ;  /* 0x00400000c99c783b */ /* 0x000e640000000200 */
[C---:B------:R-:W-:Y:S02]  /*6200*/  ISETP.GT.AND P1, PT, R0.reuse, RZ, PT ;  /* 0x000000ff0000720c */ /* 0x040fe40003f24270 */
[----:B------:R-:W-:Y:S02]  /*6210*/  ISETP.GT.AND P0, PT, R0, 0x1, PT ;  /* 0x000000010000780c */ /* 0x000fe40003f04270 */
[C---:B------:R-:W-:Y:S01]  /*6220*/  ISETP.GT.AND P3, PT, R2.reuse, RZ, PT ;  /* 0x000000ff0200720c */ /* 0x040fe20003f64270 */
[C---:B----4-:R-:W-:Y:S03]  /*6230*/  HMMA.16816.F32.BF16 R28, R172.reuse, R160, R28 ;  /* 0x000000a0ac1c723c */ /* 0x050fe6000004181c */
[C---:B------:R-:W-:Y:S02]  /*6240*/  ISETP.GT.AND P2, PT, R2.reuse, 0x1, PT ;  /* 0x000000010200780c */ /* 0x040fe40003f44270 */
[----:B------:R-:W-:Y:S03]  /*6250*/  ISETP.GT.AND P5, PT, R2, 0x60, PT ;  /* 0x000000600200780c */ /* 0x000fe60003fa4270 */
[C---:B------:R-:W-:Y:S01]  /*6260*/  HMMA.16816.F32.BF16 R32, R172.reuse, R162, R32 ;  /* 0x000000a2ac20723c */ /* 0x040fe20000041820 */
[----:B------:R-:W4:Y:S07]  /*6270*/  LDSM.16.M88.4 R160, [R201+0x4800] ;  /* 0x00480000c9a0783b */ /* 0x000f2e0000000200 */
[C---:B-----5:R-:W-:Y:S08]  /*6280*/  HMMA.16816.F32.BF16 R36, R172.reuse, R168, R36 ;  /* 0x000000a8ac24723c */ /* 0x060ff00000041824 */
[C---:B------:R-:W-:Y:S01]  /*6290*/  HMMA.16816.F32.BF16 R40, R172.reuse, R170, R40 ;  /* 0x000000aaac28723c */ /* 0x040fe20000041828 */
[----:B------:R-:W5:Y:S07]  /*62a0*/  LDSM.16.M88.4 R168, [R201+0x5000] ;  /* 0x00500000c9a8783b */ /* 0x000f6e0000000200 */
[C---:B------:R-:W-:Y:S08]  /*62b0*/  HMMA.16816.F32.BF16 R44, R172.reuse, R144, R44 ;  /* 0x00000090ac2c723c */ /* 0x040ff0000004182c */
        /* <DEDUP_REMOVED lines=29> */
[C---:B----4-:R-:W-:Y:S08]  /*6490*/  HMMA.16816.F32.BF16 R60, R176.reuse, R160, R60 ;  /* 0x000000a0b03c723c */ /* 0x050ff0000004183c */
[----:B------:R-:W-:Y:S01]  /*64a0*/  HMMA.16816.F32.BF16 R64, R176, R162, R64 ;  /* 0x000000a2b040723c */ /* 0x000fe20000041840 */
[----:B------:R-:W-:Y:S07]  /*64b0*/  LDSM.16.M88.4 R160, [R209] ;  /* 0x00000000d1a0783b */ /* 0x000fee0000000200 */
[C---:B-----5:R-:W-:Y:S08]  /*64c0*/  HMMA.16816.F32.BF16 R4, R180.reuse, R168, R4 ;  /* 0x000000a8b404723c */ /* 0x060ff00000041804 */
[C---:B------:R-:W-:Y:S01]  /*64d0*/  HMMA.16816.F32.BF16 R8, R180.reuse, R170, R8 ;  /* 0x000000aab408723c */ /* 0x040fe20000041808 */
[----:B------:R-:W-:Y:S07]  /*64e0*/  LDSM.16.M88.4 R168, [R208] ;  /* 0x00000000d0a8783b */ /* 0x000fee0000000200 */
[C---:B------:R-:W-:Y:S08]  /*64f0*/  HMMA.16816.F32.BF16 R12, R180.reuse, R144, R12 ;  /* 0x00000090b40c723c */ /* 0x040ff0000004180c */
[C---:B------:R-:W-:Y:S01]  /*6500*/  HMMA.16816.F32.BF16 R16, R180.reuse, R146, R16 ;  /* 0x00000092b410723c */ /* 0x040fe20000041810 */
[----:B------:R-:W4:Y:S07]  /*6510*/  LDSM.16.M88.4 R144, [R210] ;  /* 0x00000000d290783b */ /* 0x000f2e0000000200 */
[C---:B---3--:R-:W-:Y:S08]  /*6520*/  HMMA.16816.F32.BF16 R20, R180.reuse, R148, R20 ;  /* 0x00000094b414723c */ /* 0x048ff00000041814 */
        /* <DEDUP_REMOVED lines=13> */
[----:B------:R-:W-:Y:S07]  /*6600*/  LDSM.16.M88.4 R160, [R205+0x6800] ;  /* 0x00680000cda0783b */ /* 0x000fee0000000200 */
[C---:B------:R-:W-:Y:S08]  /*6610*/  HMMA.16816.F32.BF16 R60, R180.reuse, R168, R60 ;  /* 0x000000a8b43c723c */ /* 0x040ff0000004183c */
[----:B------:R-:W-:Y:S01]  /*6620*/  HMMA.16816.F32.BF16 R64, R180, R170, R64 ;  /* 0x000000aab440723c */ /* 0x000fe20000041840 */
[----:B------:R-:W-:Y:S07]  /*6630*/  LDSM.16.M88.4 R168, [R205+0x7000] ;  /* 0x00700000cda8783b */ /* 0x000fee0000000200 */
        /* <DEDUP_REMOVED lines=23> */
[C---:B------:R-:W-:Y:S08]  /*67b0*/  HMMA.16816.F32.BF16 R8, R188.reuse, R158, R8 ;  /* 0x0000009ebc08723c */ /* 0x040ff00000041808 */
[C---:B----4-:R-:W-:Y:S08]  /*67c0*/  HMMA.16816.F32.BF16 R12, R188.reuse, R144, R12 ;  /* 0x00000090bc0c723c */ /* 0x050ff0000004180c */
[C---:B------:R-:W-:Y:S01]  /*67d0*/  HMMA.16816.F32.BF16 R16, R188.reuse, R146, R16 ;  /* 0x00000092bc10723c */ /* 0x040fe20000041810 */
[----:B------:R-:W1:Y:S03]  /*67e0*/  LDSM.16.M88.4 R144, [R202+0x6000] ;  /* 0x00600000ca90783b */ /* 0x000e660000000200 */
[----:B------:R-:W-:Y:S02]  /*67f0*/  FSEL R157, R6, -INF , P1 ;  /* 0xff800000069d7808 */ /* 0x000fe40000800000 */
[----:B------:R-:W-:Y:S02]  /*6800*/  FSEL R159, R7, -INF , P0 ;  /* 0xff800000079f7808 */ /* 0x000fe40000000000 */
[C---:B---3--:R-:W-:Y:S03]  /*6810*/  HMMA.16816.F32.BF16 R20, R188.reuse, R148, R20 ;  /* 0x00000094bc14723c */ /* 0x048fe60000041814 */
[----:B------:R-:W-:Y:S02]  /*6820*/  ISETP.GT.AND P1, PT, R0, 0x8, PT ;  /* 0x000000080000780c */ /* 0x000fe40003f24270 */
[----:B------:R-:W-:Y:S02]  /*6830*/  FSEL R116, R4, -INF , P3 ;  /* 0xff80000004747808 */ /* 0x000fe40001800000 */
[----:B------:R-:W-:Y:S01]  /*6840*/  FSEL R156, R5, -INF , P2 ;  /* 0xff800000059c7808 */ /* 0x000fe20001000000 */
[C---:B------:R-:W-:Y:S01]  /*6850*/  HMMA.16816.F32.BF16 R24, R188.reuse, R150, R24 ;  /* 0x00000096bc18723c */ /* 0x040fe20000041818 */
[----:B------:R-:W3:Y:S02]  /*6860*/  LDSM.16.M88.4 R4, [R202+0x6800] ;  /* 0x00680000ca04783b */ /* 0x000ee40000000200 */
[----:B------:R-:W-:Y:S02]  /*6870*/  ISETP.GT.AND P0, PT, R0, 0x9, PT ;  /* 0x000000090000780c */ /* 0x000fe40003f04270 */
[----:B------:R-:W-:Y:S02]  /*6880*/  ISETP.GT.AND P3, PT, R2, 0x8, PT ;  /* 0x000000080200780c */ /* 0x000fe40003f64270 */
[----:B------:R-:W-:Y:S01]  /*6890*/  FSEL R151, R10, -INF , P1 ;  /* 0xff8000000a977808 */ /* 0x000fe20000800000 */
[C---:B--2---:R-:W-:Y:S03]  /*68a0*/  HMMA.16816.F32.BF16 R28, R188.reuse, R152, R28 ;  /* 0x00000098bc1c723c */ /* 0x044fe6000004181c */
[C---:B------:R-:W-:Y:S02]  /*68b0*/  ISETP.GT.AND P1, PT, R0.reuse, 0x10, PT ;  /* 0x000000100000780c */ /* 0x040fe40003f24270 */
[----:B------:R-:W-:Y:S02]  /*68c0*/  FSEL R158, R11, -INF , P0 ;  /* 0xff8000000b9e7808 */ /* 0x000fe40000000000 */
[----:B------:R-:W-:Y:S01]  /*68d0*/  ISETP.GT.AND P0, PT, R0, 0x11, PT ;  /* 0x000000110000780c */ /* 0x000fe20003f04270 */
[C---:B------:R-:W-:Y:S03]  /*68e0*/  HMMA.16816.F32.BF16 R32, R188.reuse, R154, R32 ;  /* 0x0000009abc20723c */ /* 0x040fe60000041820 */
[----:B------:R-:W-:Y:S02]  /*68f0*/  ISETP.GT.AND P2, PT, R2, 0x9, PT ;  /* 0x000000090200780c */ /* 0x000fe40003f44270 */
[----:B------:R-:W-:Y:S02]  /*6900*/  FSEL R149, R8, -INF , P3 ;  /* 0xff80000008957808 */ /* 0x000fe40001800000 */
[----:B------:R-:W-:Y:S01]  /*6910*/  FSEL R160, R14, -INF , P1 ;  /* 0xff8000000ea07808 */ /* 0x000fe20000800000 */
[----:B------:R-:W-:Y:S01]  /*6920*/  IMAD.MOV.U32 R14, RZ, RZ, R194 ;  /* 0x000000ffff0e7224 */ /* 0x000fe200078e00c2 */
[C---:B-1----:R-:W-:Y:S03]  /*6930*/  HMMA.16816.F32.BF16 R36, R188.reuse, R144, R36 ;  /* 0x00000090bc24723c */ /* 0x042fe60000041824 */
[----:B------:R-:W-:Y:S01]  /*6940*/  FSEL R161, R15, -INF , P0 ;  /* 0xff8000000fa17808 */ /* 0x000fe20000000000 */
[----:B------:R-:W-:Y:S01]  /*6950*/  IMAD.MOV.U32 R15, RZ, RZ, R195 ;  /* 0x000000ffff0f7224 */ /* 0x000fe200078e00c3 */
[C---:B------:R-:W-:Y:S02]  /*6960*/  ISETP.GT.AND P1, PT, R0.reuse, 0x18, PT ;  /* 0x000000180000780c */ /* 0x040fe40003f24270 */
[----:B------:R-:W-:Y:S01]  /*6970*/  ISETP.GT.AND P0, PT, R0, 0x19, PT ;  /* 0x000000190000780c */ /* 0x000fe20003f04270 */
[C---:B------:R-:W-:Y:S03]  /*6980*/  HMMA.16816.F32.BF16 R40, R188.reuse, R146, R40 ;  /* 0x00000092bc28723c */ /* 0x040fe60000041828 */
[----:B------:R-:W-:Y:S02]  /*6990*/  ISETP.GT.AND P3, PT, R2, 0x10, PT ;  /* 0x000000100200780c */ /* 0x000fe40003f64270 */
[----:B------:R-:W-:Y:S02]  /*69a0*/  FSEL R162, R18, -INF , P1 ;  /* 0xff80000012a27808 */ /* 0x000fe40000800000 */
[----:B------:R-:W-:Y:S01]  /*69b0*/  FSEL R163, R19, -INF , P0 ;  /* 0xff80000013a37808 */ /* 0x000fe20000000000 */
[C---:B---3--:R-:W-:Y:S01]  /*69c0*/  HMMA.16816.F32.BF16 R44, R188.reuse, R4, R44 ;  /* 0x00000004bc2c723c */ /* 0x048fe2000004182c */
[----:B------:R-:W2:Y:S02]  /*69d0*/  LDL.64 R18, [R1+0x18] ;  /* 0x0000180001127983 */ /* 0x000ea40000100a00 */
[----:B------:R-:W-:Y:S02]  /*69e0*/  ISETP.GT.AND P1, PT, R0, 0x20, PT ;  /* 0x000000200000780c */ /* 0x000fe40003f24270 */
[----:B------:R-:W-:Y:S02]  /*69f0*/  FSEL R152, R12, -INF , P3 ;  /* 0xff8000000c987808 */ /* 0x000fe40001800000 */
[----:B------:R-:W-:Y:S01]  /*6a00*/  ISETP.GT.AND P3, PT, R2, 0x18, PT ;  /* 0x000000180200780c */ /* 0x000fe20003f64270 */
[C---:B------:R-:W-:Y:S01]  /*6a10*/  HMMA.16816.F32.BF16 R48, R188.reuse, R6, R48 ;  /* 0x00000006bc30723c */ /* 0x040fe20000041830 */
[----:B------:R-:W-:Y:S02]  /*6a20*/  LDSM.16.M88.4 R4, [R202+0x7800] ;  /* 0x00780000ca04783b */ /* 0x000fe40000000200 */
[----:B------:R-:W-:Y:S02]  /*6a30*/  ISETP.GT.AND P0, PT, R0, 0x21, PT ;  /* 0x000000210000780c */ /* 0x000fe40003f04270 */
[----:B------:R-:W-:Y:S02]  /*6a40*/  FSEL R154, R16, -INF , P3 ;  /* 0xff800000109a7808 */ /* 0x000fe40001800000 */
[----:B------:R-:W-:Y:S02]  /*6a50*/  FSEL R150, R9, -INF , P2 ;  /* 0xff80000009967808 */ /* 0x000fe40001000000 */
[----:B------:R-:W3:Y:S01]  /*6a60*/  LDL R16, [R1+0x14] ;  /* 0x0000140001107983 */ /* 0x000ee20000100800 */
[----:B------:R-:W-:Y:S02]  /*6a70*/  ISETP.GT.AND P2, PT, R2, 0x11, PT ;  /* 0x000000110200780c */ /* 0x000fe40003f44270 */
[----:B------:R-:W-:Y:S01]  /*6a80*/  FMNMX.FTZ R12, R116, R3, !PT ;  /* 0x00000003740c7209 */ /* 0x000fe20007810000 */
[----:B------:R-:W1:Y:S01]  /*6a90*/  LDSM.16.M88.4 R8, [R202+0x7000] ;  /* 0x00700000ca08783b */ /* 0x000e620000000200 */
[----:B------:R-:W-:Y:S04]  /*6aa0*/  DEPBAR.LE SB0, 0x0 ;  /* 0x000080000000791a */ /* 0x000fe80000000000 */
[----:B------:R-:W-:Y:S02]  /*6ab0*/  FMNMX.FTZ R12, R156, R12, !PT ;  /* 0x0000000c9c0c7209 */ /* 0x000fe40007810000 */
[----:B------:R-:W-:Y:S01]  /*6ac0*/  FSEL R170, R22, -INF , P1 ;  /* 0xff80000016aa7808 */ /* 0x000fe20000800000 */
[----:B------:R-:W-:Y:S01]  /*6ad0*/  BAR.SYNC.DEFER_BLOCKING 0x0 ;  /* 0x0000000000007b1d */ /* 0x000fe20000010000 */
[----:B------:R-:W-:Y:S02]  /*6ae0*/  FMNMX.FTZ R12, R149, R12, !PT ;  /* 0x0000000c950c7209 */ /* 0x000fe40007810000 */
[----:B------:R-:W-:Y:S02]  /*6af0*/  FSEL R193, R23, -INF , P0 ;  /* 0xff80000017c17808 */ /* 0x000fe40000000000 */
[----:B------:R-:W-:Y:S02]  /*6b00*/  FMNMX.FTZ R12, R150, R12, !PT ;  /* 0x0000000c960c7209 */ /* 0x000fe40007810000 */
[----:B------:R-:W-:Y:S02]  /*6b10*/  FSEL R153, R13, -INF , P2 ;  /* 0xff8000000d997808 */ /* 0x000fe40001000000 */
[----:B------:R-:W-:Y:S02]  /*6b20*/  FMNMX.FTZ R12, R152, R12, !PT ;  /* 0x0000000c980c7209 */ /* 0x000fe40007810000 */
[----:B------:R-:W-:Y:S02]  /*6b30*/  ISETP.GT.AND P3, PT, R2, 0x20, PT ;  /* 0x000000200200780c */ /* 0x000fe40003f64270 */
[----:B------:R-:W-:Y:S02]  /*6b40*/  ISETP.GT.AND P1, PT, R0, 0x28, PT ;  /* 0x000000280000780c */ /* 0x000fe40003f24270 */
[----:B------:R-:W-:Y:S02]  /*6b50*/  FSEL R168, R20, -INF , P3 ;  /* 0xff80000014a87808 */ /* 0x000fe40001800000 */
[----:B------:R-:W-:Y:S02]  /*6b60*/  ISETP.GT.AND P0, PT, R0, 0x29, PT ;  /* 0x000000290000780c */ /* 0x000fe40003f04270 */
[----:B------:R-:W-:Y:S02]  /*6b70*/  FSEL R195, R26, -INF , P1 ;  /* 0xff8000001ac37808 */ /* 0x000fe40000800000 */
[----:B------:R-:W-:Y:S02]  /*6b80*/  ISETP.GT.AND P1, PT, R0, 0x30, PT ;  /* 0x000000300000780c */ /* 0x000fe40003f24270 */
[----:B------:R-:W-:Y:S02]  /*6b90*/  FSEL R196, R27, -INF , P0 ;  /* 0xff8000001bc47808 */ /* 0x000fe40000000000 */
[----:B------:R-:W-:Y:S02]  /*6ba0*/  FSEL R199, R30, -INF , P1 ;  /* 0xff8000001ec77808 */ /* 0x000fe40000800000 */
[C---:B------:R-:W-:Y:S02]  /*6bb0*/  ISETP.GT.AND P0, PT, R0.reuse, 0x31, PT ;  /* 0x000000310000780c */ /* 0x040fe40003f04270 */
[----:B------:R-:W-:Y:S02]  /*6bc0*/  ISETP.GT.AND P1, PT, R0, 0x38, PT ;  /* 0x000000380000780c */ /* 0x000fe40003f24270 */
[----:B------:R-:W-:Y:S01]  /*6bd0*/  FSEL R232, R31, -INF , P0 ;  /* 0xff8000001fe87808 */ /* 0x000fe20000000000 */
[C---:B-1----:R-:W-:Y:S05]  /*6be0*/  HMMA.16816.F32.BF16 R52, R188.reuse, R8, R52 ;  /* 0x00000008bc34723c */ /* 0x042fea0000041834 */
[C---:B------:R-:W-:Y:S02]  /*6bf0*/  ISETP.GT.AND P2, PT, R2.reuse, 0x19, PT ;  /* 0x000000190200780c */ /* 0x040fe40003f44270 */
[----:B------:R-:W-:Y:S01]  /*6c00*/  FMNMX.FTZ R8, R153, R12, !PT ;  /* 0x0000000c99087209 */ /* 0x000fe20007810000 */
[C---:B------:R-:W-:Y:S03]  /*6c10*/  HMMA.16816.F32.BF16 R56, R188.reuse, R10, R56 ;  /* 0x0000000abc38723c */ /* 0x040fe60000041838 */
[----:B------:R-:W-:Y:S02]  /*6c20*/  ISETP.GT.AND P3, PT, R2, 0x28, PT ;  /* 0x000000280200780c */ /* 0x000fe40003f64270 */
[----:B------:R-:W-:Y:S02]  /*6c30*/  FSEL R155, R17, -INF , P2 ;  /* 0xff800000119b7808 */ /* 0x000fe40001000000 */
[----:B------:R-:W-:Y:S01]  /*6c40*/  FMNMX.FTZ R8, R154, R8, !PT ;  /* 0x000000089a087209 */ /* 0x000fe20007810000 */
[C---:B------:R-:W-:Y:S03]  /*6c50*/  HMMA.16816.F32.BF16 R60, R188.reuse, R4, R60 ;  /* 0x00000004bc3c723c */ /* 0x040fe6000004183c */
[C---:B------:R-:W-:Y:S02]  /*6c60*/  ISETP.GT.AND P2, PT, R2.reuse, 0x21, PT ;  /* 0x000000210200780c */ /* 0x040fe40003f44270 */
[----:B------:R-:W-:Y:S02]  /*6c70*/  FMNMX.FTZ R8, R155, R8, !PT ;  /* 0x000000089b087209 */ /* 0x000fe40007810000 */
[----:B------:R-:W-:Y:S01]  /*6c80*/  FSEL R169, R21, -INF , P2 ;  /* 0xff80000015a97808 */ /* 0x000fe20001000000 */
[----:B------:R-:W-:Y:S03]  /*6c90*/  HMMA.16816.F32.BF16 R64, R188, R6, R64 ;  /* 0x00000006bc40723c */ /* 0x000fe60000041840 */
[----:B------:R-:W-:Y:S02]  /*6ca0*/  ISETP.GT.AND P2, PT, R2, 0x29, PT ;  /* 0x000000290200780c */ /* 0x000fe40003f44270 */
[----:B------:R-:W-:Y:S02]  /*6cb0*/  FMNMX.FTZ R8, R168, R8, !PT ;  /* 0x00000008a8087209 */ /* 0x000fe40007810000 */
[----:B------:R-:W-:Y:S02]  /*6cc0*/  FSEL R171, R24, -INF , P3 ;  /* 0xff80000018ab7808 */ /* 0x000fe40001800000 */
[----:B------:R-:W-:Y:S02]  /*6cd0*/  FMNMX.FTZ R8, R169, R8, !PT ;  /* 0x00000008a9087209 */ /* 0x000fe40007810000 */
[----:B------:R-:W-:Y:S02]  /*6ce0*/  ISETP.GT.AND P3, PT, R2, 0x30, PT ;  /* 0x000000300200780c */ /* 0x000fe40003f64270 */
[----:B------:R-:W-:Y:S02]  /*6cf0*/  FSEL R194, R25, -INF , P2 ;  /* 0xff80000019c27808 */ /* 0x000fe40001000000 */
[----:B------:R-:W-:Y:S02]  /*6d00*/  FMNMX.FTZ R8, R171, R8, !PT ;  /* 0x00000008ab087209 */ /* 0x000fe40007810000 */
[----:B------:R-:W-:Y:S02]  /*6d10*/  FSEL R198, R28, -INF , P3 ;  /* 0xff8000001cc67808 */ /* 0x000fe40001800000 */
[----:B------:R-:W-:Y:S02]  /*6d20*/  FMNMX.FTZ R8, R194, R8, !PT ;  /* 0x00000008c2087209 */ /* 0x000fe40007810000 */
[----:B------:R-:W-:Y:S02]  /*6d30*/  ISETP.GT.AND P2, PT, R2, 0x31, PT ;  /* 0x000000310200780c */ /* 0x000fe40003f44270 */
[----:B------:R-:W-:Y:S02]  /*6d40*/  FMNMX.FTZ R8, R198, R8, !PT ;  /* 0x00000008c6087209 */ /* 0x000fe40007810000 */
[----:B------:R-:W-:Y:S02]  /*6d50*/  FSEL R197, R29, -INF , P2 ;  /* 0xff8000001dc57808 */ /* 0x000fe40001000000 */
[C---:B------:R-:W-:Y:S02]  /*6d60*/  ISETP.GT.AND P3, PT, R2.reuse, 0x38, PT ;  /* 0x000000380200780c */ /* 0x040fe40003f64270 */
[----:B------:R-:W-:Y:S02]  /*6d70*/  FMNMX.FTZ R4, R197, R8, !PT ;  /* 0x00000008c5047209 */ /* 0x000fe40007810000 */
[----:B------:R-:W-:Y:S02]  /*6d80*/  ISETP.GT.AND P2, PT, R2, 0x39, PT ;  /* 0x000000390200780c */ /* 0x000fe40003f44270 */
[----:B------:R-:W-:Y:S02]  /*6d90*/  FSEL R230, R32, -INF , P3 ;  /* 0xff80000020e67808 */ /* 0x000fe40001800000 */
[----:B------:R-:W-:Y:S02]  /*6da0*/  ISETP.GT.AND P3, PT, R2, 0x40, PT ;  /* 0x000000400200780c */ /* 0x000fe40003f64270 */
[----:B------:R-:W-:Y:S02]  /*6db0*/  FSEL R231, R33, -INF , P2 ;  /* 0xff80000021e77808 */ /* 0x000fe40001000000 */
[----:B------:R-:W-:Y:S02]  /*6dc0*/  FMNMX.FTZ R9, R157, R118, !PT ;  /* 0x000000769d097209 */ /* 0x000fe40007810000 */
[----:B------:R-:W-:Y:S02]  /*6dd0*/  FMNMX.FTZ R4, R230, R4, !PT ;  /* 0x00000004e6047209 */ /* 0x000fe40007810000 */
[----:B------:R-:W-:Y:S02]  /*6de0*/  FSEL R235, R36, -INF , P3 ;  /* 0xff80000024eb7808 */ /* 0x000fe40001800000 */
[C---:B------:R-:W-:Y:S02]  /*6df0*/  ISETP.GT.AND P2, PT, R2.reuse, 0x41, PT ;  /* 0x000000410200780c */ /* 0x040fe40003f44270 */
[----:B------:R-:W-:Y:S02]  /*6e00*/  FMNMX.FTZ R9, R159, R9, !PT ;  /* 0x000000099f097209 */ /* 0x000fe40007810000 */
[----:B------:R-:W-:Y:S02]  /*6e10*/  FMNMX.FTZ R4, R231, R4, !PT ;  /* 0x00000004e7047209 */ /* 0x000fe40007810000 */
[----:B------:R-:W-:Y:S02]  /*6e20*/  FSEL R236, R37, -INF , P2 ;  /* 0xff80000025ec7808 */ /* 0x000fe40001000000 */
[----:B------:R-:W-:Y:S02]  /*6e30*/  FMNMX.FTZ R9, R151, R9, !PT ;  /* 0x0000000997097209 */ /* 0x000fe40007810000 */
[----:B------:R-:W-:Y:S02]  /*6e40*/  ISETP.GT.AND P3, PT, R2, 0x48, PT ;  /* 0x000000480200780c */ /* 0x000fe40003f64270 */
[----:B------:R-:W-:Y:S02]  /*6e50*/  FMNMX.FTZ R4, R235, R4, !PT ;  /* 0x00000004eb047209 */ /* 0x000fe40007810000 */
[----:B------:R-:W-:Y:S02]  /*6e60*/  ISETP.GT.AND P0, PT, R0, 0x39, PT ;  /* 0x000000390000780c */ /* 0x000fe40003f04270 */
[----:B------:R-:W-:Y:S02]  /*6e70*/  FSEL R233, R34, -INF , P1 ;  /* 0xff80000022e97808 */ /* 0x000fe40000800000 */
[----:B------:R-:W-:Y:S02]  /*6e80*/  ISETP.GT.AND P1, PT, R0, 0x40, PT ;  /* 0x000000400000780c */ /* 0x000fe40003f24270 */
[----:B------:R-:W-:Y:S02]  /*6e90*/  ISETP.GT.AND P2, PT, R2, 0x49, PT ;  /* 0x000000490200780c */ /* 0x000fe40003f44270 */
[----:B------:R-:W-:Y:S02]  /*6ea0*/  FSEL R238, R40, -INF , P3 ;  /* 0xff80000028ee7808 */ /* 0x000fe40001800000 */
[----:B------:R-:W-:Y:S02]  /*6eb0*/  FMNMX.FTZ R9, R158, R9, !PT ;  /* 0x000000099e097209 */ /* 0x000fe40007810000 */
[----:B------:R-:W-:Y:S02]  /*6ec0*/  FMNMX.FTZ R117, R236, R4, !PT ;  /* 0x00000004ec757209 */ /* 0x000fe40007810000 */
[----:B------:R-:W-:Y:S02]  /*6ed0*/  FSEL R237, R38, -INF , P1 ;  /* 0xff80000026ed7808 */ /* 0x000fe40000800000 */
[----:B------:R-:W-:Y:S02]  /*6ee0*/  ISETP.GT.AND P1, PT, R0, 0x48, PT ;  /* 0x000000480000780c */ /* 0x000fe40003f24270 */
[----:B------:R-:W-:Y:S02]  /*6ef0*/  ISETP.GT.AND P3, PT, R2, 0x50, PT ;  /* 0x000000500200780c */ /* 0x000fe40003f64270 */
[----:B------:R-:W-:Y:S02]  /*6f00*/  FMNMX.FTZ R9, R160, R9, !PT ;  /* 0x00000009a0097209 */ /* 0x000fe40007810000 */
[----:B------:R-:W-:Y:S02]  /*6f10*/  FSEL R234, R35, -INF , P0 ;  /* 0xff80000023ea7808 */ /* 0x000fe40000000000 */
[----:B------:R-:W-:Y:S02]  /*6f20*/  ISETP.GT.AND P0, PT, R0, 0x41, PT ;  /* 0x000000410000780c */ /* 0x000fe40003f04270 */
[----:B------:R-:W-:Y:S02]  /*6f30*/  FSEL R239, R41, -INF , P2 ;  /* 0xff80000029ef7808 */ /* 0x000fe40001000000 */
[----:B------:R-:W-:Y:S02]  /*6f40*/  FMNMX.FTZ R117, R238, R117, !PT ;  /* 0x00000075ee757209 */ /* 0x000fe40007810000 */
[----:B------:R-:W-:Y:S02]  /*6f50*/  FSEL R240, R39, -INF , P0 ;  /* 0xff80000027f07808 */ /* 0x000fe40000000000 */
[----:B------:R-:W-:Y:S02]  /*6f60*/  FSEL R248, R44, -INF , P3 ;  /* 0xff8000002cf87808 */ /* 0x000fe40001800000 */
[----:B------:R-:W-:Y:S02]  /*6f70*/  FMNMX.FTZ R9, R161, R9, !PT ;  /* 0x00000009a1097209 */ /* 0x000fe40007810000 */
[----:B------:R-:W-:Y:S02]  /*6f80*/  ISETP.GT.AND P0, PT, R0, 0x49, PT ;  /* 0x000000490000780c */ /* 0x000fe40003f04270 */
[----:B------:R-:W-:Y:S02]  /*6f90*/  ISETP.GT.AND P2, PT, R2, 0x51, PT ;  /* 0x000000510200780c */ /* 0x000fe40003f44270 */
[----:B------:R-:W-:Y:S02]  /*6fa0*/  FSEL R241, R42, -INF , P1 ;  /* 0xff8000002af17808 */ /* 0x000fe40000800000 */
[----:B------:R-:W-:Y:S02]  /*6fb0*/  ISETP.GT.AND P1, PT, R0, 0x50, PT ;  /* 0x000000500000780c */ /* 0x000fe40003f24270 */
[----:B------:R-:W-:Y:S02]  /*6fc0*/  FMNMX.FTZ R117, R239, R117, !PT ;  /* 0x00000075ef757209 */ /* 0x000fe40007810000 */
[----:B------:R-:W-:Y:S02]  /*6fd0*/  FSEL R250, R45, -INF , P2 ;  /* 0xff8000002dfa7808 */ /* 0x000fe40001000000 */
[----:B------:R-:W-:Y:S02]  /*6fe0*/  FSEL R252, R46, -INF , P1 ;  /* 0xff8000002efc7808 */ /* 0x000fe40000800000 */
        /* <DEDUP_REMOVED lines=9> */
[----:B------:R-:W-:Y:S02]  /*7080*/  FMNMX.FTZ R117, R250, R117, !PT ;  /* 0x00000075fa757209 */ /* 0x000fe40007810000 */
        /* <DEDUP_REMOVED lines=8> */
[----:B------:R-:W-:Y:S02]  /*7110*/  ISETP.GT.AND P2, PT, R2, 0x68, PT ;  /* 0x000000680200780c */ /* 0x000fe40003f44270 */
[----:B------:R-:W-:Y:S02]  /*7120*/  FMNMX.FTZ R117, R40, R117, !PT ;  /* 0x0000007528757209 */ /* 0x000fe40007810000 */
[----:B------:R-:W-:Y:S02]  /*7130*/  FMNMX.FTZ R4, R195, R5, !PT ;  /* 0x00000005c3047209 */ /* 0x000fe40007810000 */
        /* <DEDUP_REMOVED lines=12> */
[----:B------:R-:W-:Y:S02]  /*7200*/  FMNMX.FTZ R117, R60, R117, !PT ;  /* 0x000000753c757209 */ /* 0x000fe40007810000 */
[----:B------:R-:W-:Y:S02]  /*7210*/  FSEL R42, R61, -INF , P5 ;  /* 0xff8000003d2a7808 */ /* 0x000fe40002800000 */
[C---:B------:R-:W-:Y:S02]  /*7220*/  ISETP.GT.AND P3, PT, R2.reuse, 0x78, PT ;  /* 0x000000780200780c */ /* 0x040fe40003f64270 */
[----:B------:R-:W-:Y:S02]  /*7230*/  FMNMX.FTZ R4, R233, R4, !PT ;  /* 0x00000004e9047209 */ /* 0x000fe40007810000 */
[----:B------:R-:W-:Y:S02]  /*7240*/  ISETP.GT.AND P2, PT, R2, 0x79, PT ;  /* 0x000000790200780c */ /* 0x000fe40003f44270 */
[----:B------:R-:W-:Y:S02]  /*7250*/  FMNMX.FTZ R117, R42, R117, !PT ;  /* 0x000000752a757209 */ /* 0x000fe40007810000 */
[----:B------:R-:W-:Y:S01]  /*7260*/  FSEL R41, R64, -INF , P3 ;  /* 0xff80000040297808 */ /* 0x000fe20001800000 */
[----:B------:R-:W-:Y:S01]  /*7270*/  IMAD.MOV.U32 R64, RZ, RZ, R49 ;  /* 0x000000ffff407224 */ /* 0x000fe200078e0031 */
        /* <DEDUP_REMOVED lines=8> */
[----:B------:R-:W-:Y:S02]  /*7300*/  FMNMX.FTZ R2, R241, R2, !PT ;  /* 0x00000002f1027209 */ /* 0x000fe40007810000 */
[----:B------:R-:W-:Y:S02]  /*7310*/  ISETP.GT.AND P0, PT, R0, 0x59, PT ;  /* 0x000000590000780c */ /* 0x000fe40003f04270 */
[----:B------:R-:W-:Y:S02]  /*7320*/  FMNMX.FTZ R2, R242, R2, !PT ;  /* 0x00000002f2027209 */ /* 0x000fe40007810000 */
        /* <DEDUP_REMOVED lines=9> */
[----:B------:R-:W-:Y:S02]  /*73c0*/  FSEL R13, R55, -INF , P1 ;  /* 0xff800000370d7808 */ /* 0x000fe40000800000 */
[C---:B------:R-:W-:Y:S02]  /*73d0*/  ISETP.GT.AND P1, PT, R0.reuse, 0x68, PT ;  /* 0x000000680000780c */ /* 0x040fe40003f24270 */
[----:B------:R-:W-:Y:S02]  /*73e0*/  FMNMX.FTZ R2, R43, R2, !PT ;  /* 0x000000022b027209 */ /* 0x000fe40007810000 */
[----:B-1----:R-:W-:Y:S02]  /*73f0*/  FMNMX.FTZ R117, R117, R4, !PT ;  /* 0x0000000475757209 */ /* 0x002fe40007810000 */
[----:B------:R-:W-:Y:S02]  /*7400*/  FMNMX.FTZ R2, R13, R2, !PT ;  /* 0x000000020d027209 */ /* 0x000fe40007810000 */
[----:B------:R-:W-:Y:S01]  /*7410*/  ISETP.GT.AND P0, PT, R0, 0x69, PT ;  /* 0x000000690000780c */ /* 0x000fe20003f04270 */
[----:B------:R-:W1:Y:S01]  /*7420*/  SHFL.BFLY PT, R4, R117, 0x1, 0x1f ;  /* 0x0c201f0075047f89 */ /* 0x000e6200000e0000 */
[----:B------:R-:W-:Y:S02]  /*7430*/  FSEL R58, R58, -INF , P1 ;  /* 0xff8000003a3a7808 */ /* 0x000fe40000800000 */
[----:B------:R-:W-:Y:S02]  /*7440*/  FSEL R59, R59, -INF , P0 ;  /* 0xff8000003b3b7808 */ /* 0x000fe40000000000 */
[----:B------:R-:W-:Y:S02]  /*7450*/  ISETP.GT.AND P1, PT, R0, 0x70, PT ;  /* 0x000000700000780c */ /* 0x000fe40003f24270 */
[----:B------:R-:W-:Y:S02]  /*7460*/  FMNMX.FTZ R2, R58, R2, !PT ;  /* 0x000000023a027209 */ /* 0x000fe40007810000 */
[----:B------:R-:W-:Y:S02]  /*7470*/  FSEL R62, R62, -INF , P1 ;  /* 0xff8000003e3e7808 */ /* 0x000fe40000800000 */
[----:B------:R-:W-:Y:S02]  /*7480*/  ISETP.GT.AND P0, PT, R0, 0x71, PT ;  /* 0x000000710000780c */ /* 0x000fe40003f04270 */
[----:B------:R-:W-:Y:S02]  /*7490*/  FMNMX.FTZ R2, R59, R2, !PT ;  /* 0x000000023b027209 */ /* 0x000fe40007810000 */
[----:B------:R-:W-:Y:S02]  /*74a0*/  FSEL R63, R63, -INF , P0 ;  /* 0xff8000003f3f7808 */ /* 0x000fe40000000000 */
[----:B------:R-:W-:Y:S02]  /*74b0*/  FMNMX.FTZ R2, R62, R2, !PT ;  /* 0x000000023e027209 */ /* 0x000fe40007810000 */
[C---:B------:R-:W-:Y:S02]  /*74c0*/  ISETP.GT.AND P1, PT, R0.reuse, 0x78, PT ;  /* 0x000000780000780c */ /* 0x040fe40003f24270 */
[----:B------:R-:W-:Y:S02]  /*74d0*/  ISETP.GT.AND P0, PT, R0, 0x79, PT ;  /* 0x000000790000780c */ /* 0x000fe40003f04270 */
[----:B------:R-:W-:Y:S02]  /*74e0*/  FMNMX.FTZ R0, R63, R2, !PT ;  /* 0x000000023f007209 */ /* 0x000fe40007810000 */
[----:B------:R-:W-:Y:S02]  /*74f0*/  FSEL R66, R66, -INF , P1 ;  /* 0xff80000042427808 */ /* 0x000fe40000800000 */
[----:B------:R-:W-:Y:S01]  /*7500*/  FSEL R119, R67, -INF , P0 ;  /* 0xff80000043777808 */ /* 0x000fe20000000000 */
[----:B------:R-:W-:Y:S01]  /*7510*/  IMAD.MOV.U32 R67, RZ, RZ, R60 ;  /* 0x000000ffff437224 */ /* 0x000fe200078e003c */
[----:B------:R-:W-:Y:S02]  /*7520*/  FMNMX.FTZ R0, R66, R0, !PT ;  /* 0x0000000042007209 */ /* 0x000fe40007810000 */
[----:B-1----:R-:W-:Y:S02]  /*7530*/  FMNMX.FTZ R117, R117, R4, !PT ;  /* 0x0000000475757209 */ /* 0x002fe40007810000 */
[----:B------:R-:W-:Y:S02]  /*7540*/  FMNMX.FTZ R0, R119, R0, !PT ;  /* 0x0000000077007209 */ /* 0x000fe40007810000 */
[C---:B------:R-:W-:Y:S01]  /*7550*/  FSETP.NEU.FTZ.AND P1, PT, R117.reuse, -INF , PT ;  /* 0xff8000007500780b */ /* 0x040fe20003f3d000 */
[----:B------:R-:W-:Y:S01]  /*7560*/  FMUL.FTZ R148, R117, c[0x0][0x2d0] ;  /* 0x0000b40075947a20 */ /* 0x000fe20000410000 */
[----:B------:R-:W-:Y:S01]  /*7570*/  ISETP.GE.AND P5, PT, R192, 0x1, PT ;  /* 0x00000001c000780c */ /* 0x000fe20003fa6270 */
[----:B------:R-:W1:Y:S03]  /*7580*/  SHFL.BFLY PT, R2, R0, 0x2, 0x1f ;  /* 0x0c401f0000027f89 */ /* 0x000e6600000e0000 */
[----:B------:R-:W-:Y:S05]  /*7590*/  FSEL R148, R148, RZ, P1 ;  /* 0x000000ff94947208 */ /* 0x000fea0000800000 */
[--C-:B------:R-:W-:Y:S02]  /*75a0*/  FFMA.FTZ R6, R156, c[0x0][0x2d0], -R148.reuse ;  /* 0x0000b4009c067a23 */ /* 0x100fe40000010894 */
[--C-:B------:R-:W-:Y:S02]  /*75b0*/  FFMA.FTZ R4, R116, c[0x0][0x2d0], -R148.reuse ;  /* 0x0000b40074047a23 */ /* 0x100fe40000010894 */
[----:B------:R4:W-:Y:S01]  /*75c0*/  MUFU.EX2 R246, R6 ;  /* 0x0000000600f67308 */ /* 0x0009e20000000800 */
[----:B------:R-:W-:Y:S01]  /*75d0*/  @P5 SHF.R.S32.HI R7, RZ, 0x1f, R229 ;  /* 0x0000001fff075819 */ /* 0x000fe200000114e5 */
[----:B------:R-:W-:Y:S04]  /*75e0*/  @P5 IMAD.MOV.U32 R10, RZ, RZ, c[0x0][0x1e0] ;  /* 0x00007800ff0a5624 */ /* 0x000fe800078e00ff */
[----:B------:R-:W-:Y:S02]  /*75f0*/  @P5 IMAD R7, R7, c[0x0][0x1e0], RZ ;  /* 0x0000780007075a24 */ /* 0x000fe400078e02ff */
[----:B------:R-:W-:Y:S02]  /*7600*/  @P5 IMAD.SHL.U32 R11, R10, 0x40, RZ ;  /* 0x000000400a0b5824 */ /* 0x000fe400078e00ff */
[----:B------:R5:W2:Y:S01]  /*7610*/  MUFU.EX2 R243, R4 ;  /* 0x0000000400f37308 */ /* 0x000aa20000000800 */
[----:B-1----:R-:W-:Y:S05]  /*7620*/  FMNMX.FTZ R0, R0, R2, !PT ;  /* 0x0000000200007209 */ /* 0x002fea0007810000 */
[----:B------:R-:W1:Y:S01]  /*7630*/  SHFL.BFLY PT, R2, R0, 0x1, 0x1f ;  /* 0x0c201f0000027f89 */ /* 0x000e6200000e0000 */
[----:B----4-:R-:W-:Y:S02]  /*7640*/  @P5 IMAD R6, R229, c[0x0][0x1e4], R7 ;  /* 0x00007900e5065a24 */ /* 0x010fe400078e0207 */
[----:B------:R-:W-:Y:S04]  /*7650*/  FFMA.FTZ R7, R149, c[0x0][0x2d0], -R148 ;  /* 0x0000b40095077a23 */ /* 0x000fe80000010894 */
[----:B------:R4:W-:Y:S01]  /*7660*/  MUFU.EX2 R52, R7 ;  /* 0x0000000700347308 */ /* 0x0009e20000000800 */
[----:B-----5:R-:W-:Y:S01]  /*7670*/  @P5 IMAD.WIDE.U32 R4, R229, c[0x0][0x1e0], RZ ;  /* 0x00007800e5045a25 */ /* 0x020fe200078e00ff */
[----:B--2---:R-:W-:Y:S03]  /*7680*/  F2FP.BF16.PACK_AB R144, R246, R243 ;  /* 0x000000f3f690723e */ /* 0x004fe600000010ff */
[----:B------:R-:W-:Y:S01]  /*7690*/  @P5 IMAD.SHL.U32 R8, R4, 0x80, RZ ;  /* 0x0000008004085824 */ /* 0x000fe200078e00ff */
[----:B-1----:R-:W-:Y:S01]  /*76a0*/  FMNMX.FTZ R116, R0, R2, !PT ;  /* 0x0000000200747209 */ /* 0x002fe20007810000 */
[----:B------:R-:W-:Y:S03]  /*76b0*/  @P5 IMAD.IADD R0, R5, 0x1, R6 ;  /* 0x0000000105005824 */ /* 0x000fe600078e0206 */
[----:B------:R-:W-:Y:S02]  /*76c0*/  @P5 IADD3 R2, P3, R8, R18, RZ ;  /* 0x0000001208025210 */ /* 0x000fe40007f7e0ff */
[C---:B------:R-:W-:Y:S01]  /*76d0*/  FSETP.NEU.FTZ.AND P0, PT, R116.reuse, -INF , PT ;  /* 0xff8000007400780b */ /* 0x040fe20003f1d000 */
[----:B------:R-:W-:Y:S01]  /*76e0*/  FMUL.FTZ R149, R116, c[0x0][0x2d0] ;  /* 0x0000b40074957a20 */ /* 0x000fe20000410000 */
[----:B------:R-:W-:Y:S01]  /*76f0*/  @P5 SHF.L.U64.HI R0, R4, 0x7, R0 ;  /* 0x0000000704005819 */ /* 0x000fe20000010200 */
[----:B------:R-:W-:Y:S01]  /*7700*/  FFMA.FTZ R4, R150, c[0x0][0x2d0], -R148 ;  /* 0x0000b40096047a23 */ /* 0x000fe20000010894 */
[----:B------:R-:W-:Y:S02]  /*7710*/  @P5 LEA R6, P2, R2, c[0x0][0x1c8], 0x1 ;  /* 0x0000720002065a11 */ /* 0x000fe400078408ff */
[----:B---3--:R-:W-:Y:S01]  /*7720*/  @P5 IADD3.X R5, R0, R16, RZ, P3, !PT ;  /* 0x0000001000055210 */ /* 0x008fe20001ffe4ff */
[----:B------:R-:W1:Y:S01]  /*7730*/  MUFU.EX2 R61, R4 ;  /* 0x00000004003d7308 */ /* 0x000e620000000800 */
[----:B------:R-:W-:Y:S02]  /*7740*/  FSEL R149, R149, RZ, P0 ;  /* 0x000000ff95957208 */ /* 0x000fe40000000000 */
[----:B----4-:R-:W-:Y:S01]  /*7750*/  @P5 LEA.HI.X R7, R2, c[0x0][0x1cc], R5, 0x1, P2 ;  /* 0x0000730002075a11 */ /* 0x010fe200010f0c05 */
[----:B------:R-:W-:Y:S01]  /*7760*/  @P5 IMAD.MOV.U32 R5, RZ, RZ, 0x6 ;  /* 0x00000006ff055424 */ /* 0x000fe200078e00ff */
[----:B------:R-:W-:Y:S04]  /*7770*/  @P5 IADD3 R2, P3, P2, R8, 0x40, R18 ;  /* 0x0000004008025810 */ /* 0x000fe80007a7e012 */
[----:B------:R-:W-:Y:S02]  /*7780*/  @P5 IADD3.X R0, R0, RZ, R16, P3, P2 ;  /* 0x000000ff00005210 */ /* 0x000fe40001fe4410 */
[----:B------:R-:W-:Y:S02]  /*7790*/  @P5 LEA R8, P3, R2, c[0x0][0x1c8], 0x1 ;  /* 0x0000720002085a11 */ /* 0x000fe400078608ff */
[----:B------:R-:W-:Y:S02]  /*77a0*/  @P5 ISETP.GE.AND P2, PT, R14, c[0x0][0x1d4], PT ;  /* 0x000075000e005a0c */ /* 0x000fe40003f46270 */
[----:B------:R-:W-:Y:S01]  /*77b0*/  @P5 LEA.HI.X R9, R2, c[0x0][0x1cc], R0, 0x1, P3 ;  /* 0x0000730002095a11 */ /* 0x000fe200018f0c00 */
[--C-:B------:R-:W-:Y:S01]  /*77c0*/  FFMA.FTZ R0, R151, c[0x0][0x2d0], -R149.reuse ;  /* 0x0000b40097007a23 */ /* 0x100fe20000010895 */
[----:B------:R-:W-:Y:S01]  /*77d0*/  @P5 SHF.L.U64.HI R10, R10, R5, c[0x0][0x1e4] ;  /* 0x000079000a0a5619 */ /* 0x000fe20000010205 */
[--C-:B------:R-:W-:Y:S02]  /*77e0*/  FFMA.FTZ R5, R159, c[0x0][0x2d0], -R149.reuse ;  /* 0x0000b4009f057a23 */ /* 0x100fe40000010895 */
[----:B------:R2:W-:Y:S01]  /*77f0*/  MUFU.EX2 R51, R0 ;  /* 0x0000000000337308 */ /* 0x0005e20000000800 */
[----:B------:R-:W-:Y:S02]  /*7800*/  FFMA.FTZ R2, R158, c[0x0][0x2d0], -R149 ;  /* 0x0000b4009e027a23 */ /* 0x000fe40000010895 */
[----:B------:R-:W-:Y:S01]  /*7810*/  IMAD.MOV.U32 R151, RZ, RZ, R13 ;  /* 0x000000ffff977224 */ /* 0x000fe200078e000d */
[----:B-1----:R-:W-:Y:S01]  /*7820*/  F2FP.BF16.PACK_AB R146, R61, R52 ;  /* 0x000000343d92723e */ /* 0x002fe200000010ff */
[----:B------:R-:W-:Y:S01]  /*7830*/  FFMA.FTZ R4, R157, c[0x0][0x2d0], -R149 ;  /* 0x0000b4009d047a23 */ /* 0x000fe20000010895 */
[----:B------:R1:W-:Y:S04]  /*7840*/  @P5 LDGSTS.E.BYPASS.LTC128B.128 [R228+0x8100], [R6.64], !P2 ;  /* 0x0810000006e45fae */ /* 0x0003e8000d101d46 */
[----:B------:R3:W-:Y:S04]  /*7850*/  MUFU.EX2 R150, R4 ;  /* 0x0000000400967308 */ /* 0x0007e80000000800 */
[----:B------:R4:W-:Y:S06]  /*7860*/  @P5 LDGSTS.E.BYPASS.LTC128B.128 [R228+0xc100], [R8.64], !P6 ;  /* 0x0c10000008e45fae */ /* 0x0009ec000f101d46 */
[----:B------:R5:W1:Y:S01]  /*7870*/  MUFU.EX2 R56, R5 ;  /* 0x0000000500387308 */ /* 0x000a620000000800 */
[----:B--2---:R-:W-:Y:S05]  /*7880*/  FSEL R0, R117, RZ, P1 ;  /* 0x000000ff75007208 */ /* 0x004fea0000800000 */
[----:B------:R-:W-:Y:S04]  /*7890*/  FADD.FTZ R0, -R0, R3 ;  /* 0x0000000300007221 */ /* 0x000fe80000010100 */
[----:B------:R2:W2:Y:S01]  /*78a0*/  MUFU.EX2 R50, R2 ;  /* 0x0000000200327308 */ /* 0x0004a20000000800 */
[----:B------:R-:W-:Y:S01]  /*78b0*/  FMUL.FTZ R0, R0, c[0x0][0x2d0] ;  /* 0x0000b40000007a20 */ /* 0x000fe20000410000 */
[-C--:B---3--:R-:W-:Y:S08]  /*78c0*/  @P5 IADD3 R4, P3, R6, R11.reuse, RZ ;  /* 0x0000000b06045210 */ /* 0x088ff00007f7e0ff */
[----:B------:R3:W3:Y:S01]  /*78d0*/  MUFU.EX2 R3, R0 ;  /* 0x0000000000037308 */ /* 0x0006e20000000800 */
[----:B-----5:R-:W-:Y:S01]  /*78e0*/  @P5 IMAD.X R5, R10, 0x1, R7, P3 ;  /* 0x000000010a055824 */ /* 0x020fe200018e0607 */
[-C--:B-1----:R-:W-:Y:S02]  /*78f0*/  @P5 IADD3 R6, P3, R4, R11.reuse, RZ ;  /* 0x0000000b04065210 */ /* 0x082fe40007f7e0ff */
[----:B------:R-:W-:Y:S02]  /*7900*/  F2FP.BF16.PACK_AB R145, R56, R150 ;  /* 0x000000963891723e */ /* 0x000fe400000010ff */
[----:B------:R1:W-:Y:S01]  /*7910*/  @P5 LDGSTS.E.BYPASS.LTC128B.128 [R228+0x9100], [R4.64], !P2 ;  /* 0x0910000004e45fae */ /* 0x0003e2000d101d46 */
[--C-:B------:R-:W-:Y:S01]  /*7920*/  @P5 IMAD.X R7, R5, 0x1, R10.reuse, P3 ;  /* 0x0000000105075824 */ /* 0x100fe200018e060a */
[----:B----4-:R-:W-:Y:S02]  /*7930*/  @P5 IADD3 R8, P1, R6, R11, RZ ;  /* 0x0000000b06085210 */ /* 0x010fe40007f3e0ff */
[----:B--2---:R-:W-:Y:S03]  /*7940*/  FSEL R2, R116, RZ, P0 ;  /* 0x000000ff74027208 */ /* 0x004fe60000000000 */
[----:B------:R-:W-:Y:S01]  /*7950*/  @P5 IMAD.X R9, R7, 0x1, R10, P1 ;  /* 0x0000000107095824 */ /* 0x000fe200008e060a */
[----:B------:R1:W-:Y:S01]  /*7960*/  @P5 LDGSTS.E.BYPASS.LTC128B.128 [R228+0xd100], [R4.64+0x80], !P6 ;  /* 0x0d10008004e45fae */ /* 0x0003e2000f101d46 */
[----:B------:R-:W-:Y:S01]  /*7970*/  F2FP.BF16.PACK_AB R147, R50, R51 ;  /* 0x000000333293723e */ /* 0x000fe200000010ff */
[----:B---3--:R-:W-:Y:S06]  /*7980*/  FADD.FTZ R0, -R2, R118 ;  /* 0x0000007602007221 */ /* 0x008fec0000010100 */
[----:B------:R2:W-:Y:S01]  /*7990*/  @P5 LDGSTS.E.BYPASS.LTC128B.128 [R228+0xa100], [R6.64], !P2 ;  /* 0x0a10000006e45fae */ /* 0x0005e2000d101d46 */
[----:B------:R-:W-:Y:S01]  /*79a0*/  FFMA.FTZ R2, R152, c[0x0][0x2d0], -R148 ;  /* 0x0000b40098027a23 */ /* 0x000fe20000010894 */
[----:B------:R-:W-:Y:S01]  /*79b0*/  MOV R118, R66 ;  /* 0x0000004200767202 */ /* 0x000fe20000000f00 */
[----:B------:R-:W-:Y:S02]  /*79c0*/  FMUL.FTZ R0, R0, c[0x0][0x2d0] ;  /* 0x0000b40000007a20 */ /* 0x000fe40000410000 */
[----:B------:R-:W-:Y:S02]  /*79d0*/  IMAD.MOV.U32 R66, RZ, RZ, R57 ;  /* 0x000000ffff427224 */ /* 0x000fe400078e0039 */
[----:B------:R-:W-:Y:S01]  /*79e0*/  IMAD.MOV.U32 R57, RZ, RZ, R40 ;  /* 0x000000ffff397224 */ /* 0x000fe200078e0028 */
[----:B------:R2:W-:Y:S01]  /*79f0*/  @P5 LDGSTS.E.BYPASS.LTC128B.128 [R228+0xe100], [R6.64+0x80], !P6 ;  /* 0x0e10008006e45fae */ /* 0x0005e2000f101d46 */
[----:B------:R-:W3:Y:S01]  /*7a00*/  MUFU.EX2 R0, R0 ;  /* 0x0000000000007308 */ /* 0x000ee20000000800 */
[C---:B------:R-:W-:Y:S02]  /*7a10*/  FMUL.FTZ R40, R3.reuse, R96 ;  /* 0x0000006003287220 */ /* 0x040fe40000410000 */
[----:B------:R-:W-:Y:S02]  /*7a20*/  IMAD.MOV.U32 R96, RZ, RZ, R41 ;  /* 0x000000ffff607224 */ /* 0x000fe400078e0029 */
[C---:B------:R-:W-:Y:S02]  /*7a30*/  FMUL.FTZ R41, R3.reuse, R97 ;  /* 0x0000006103297220 */ /* 0x040fe40000410000 */
[----:B------:R4:W-:Y:S01]  /*7a40*/  @P5 LDGSTS.E.BYPASS.LTC128B.128 [R228+0xb100], [R8.64], !P2 ;  /* 0x0b10000008e45fae */ /* 0x0009e2000d101d46 */
[----:B------:R-:W-:Y:S02]  /*7a50*/  IMAD.MOV.U32 R97, RZ, RZ, R42 ;  /* 0x000000ffff617224 */ /* 0x000fe400078e002a */
[C---:B-1----:R-:W-:Y:S02]  /*7a60*/  FMUL.FTZ R5, R3.reuse, R121 ;  /* 0x0000007903057220 */ /* 0x042fe40000410000 */
[C---:B------:R-:W-:Y:S02]  /*7a70*/  FMUL.FTZ R4, R3.reuse, R120 ;  /* 0x0000007803047220 */ /* 0x040fe40000410000 */
[C---:B------:R-:W-:Y:S01]  /*7a80*/  FMUL.FTZ R16, R3.reuse, R72 ;  /* 0x0000004803107220 */ /* 0x040fe20000410000 */
[----:B------:R4:W-:Y:S01]  /*7a90*/  @P5 LDGSTS.E.BYPASS.LTC128B.128 [R228+0xf100], [R8.64+0x80], !P6 ;  /* 0x0f10008008e45fae */ /* 0x0009e2000f101d46 */
[C---:B------:R-:W-:Y:S02]  /*7aa0*/  FMUL.FTZ R17, R3.reuse, R73 ;  /* 0x0000004903117220 */ /* 0x040fe40000410000 */
[C---:B------:R-:W-:Y:S02]  /*7ab0*/  FMUL.FTZ R49, R3.reuse, R101 ;  /* 0x0000006503317220 */ /* 0x040fe40000410000 */
[C---:B------:R-:W-:Y:S02]  /*7ac0*/  FMUL.FTZ R24, R3.reuse, R80 ;  /* 0x0000005003187220 */ /* 0x040fe40000410000 */
[C---:B------:R-:W-:Y:S01]  /*7ad0*/  FMUL.FTZ R25, R3.reuse, R81 ;  /* 0x0000005103197220 */ /* 0x040fe20000410000 */
[----:B------:R-:W1:Y:S01]  /*7ae0*/  LDSM.16.MT88.4 R12, [R200] ;  /* 0x00000000c80c783b */ /* 0x000e620000004200 */
[C---:B---3--:R-:W-:Y:S02]  /*7af0*/  FMUL.FTZ R42, R0.reuse, R98 ;  /* 0x00000062002a7220 */ /* 0x048fe40000410000 */
[C---:B--2---:R-:W-:Y:S02]  /*7b00*/  FMUL.FTZ R7, R0.reuse, R123 ;  /* 0x0000007b00077220 */ /* 0x044fe40000410000 */
[----:B------:R2:W-:Y:S01]  /*7b10*/  MUFU.EX2 R123, R2 ;  /* 0x00000002007b7308 */ /* 0x0005e20000000800 */
[C---:B------:R-:W-:Y:S02]  /*7b20*/  FMUL.FTZ R6, R0.reuse, R122 ;  /* 0x0000007a00067220 */ /* 0x040fe40000410000 */
[----:B------:R-:W3:Y:S01]  /*7b30*/  LDSM.16.MT88.4 R20, [R204] ;  /* 0x00000000cc14783b */ /* 0x000ee20000004200 */
[C---:B------:R-:W-:Y:S02]  /*7b40*/  FMUL.FTZ R18, R0.reuse, R74 ;  /* 0x0000004a00127220 */ /* 0x040fe40000410000 */
[C---:B------:R-:W-:Y:S02]  /*7b50*/  FMUL.FTZ R19, R0.reuse, R75 ;  /* 0x0000004b00137220 */ /* 0x040fe40000410000 */
[C---:B------:R-:W-:Y:S02]  /*7b60*/  FMUL.FTZ R26, R0.reuse, R82 ;  /* 0x00000052001a7220 */ /* 0x040fe40000410000 */
[C---:B------:R-:W-:Y:S01]  /*7b70*/  FMUL.FTZ R27, R0.reuse, R83 ;  /* 0x00000053001b7220 */ /* 0x040fe20000410000 */
[----:B------:R-:W5:Y:S01]  /*7b80*/  LDSM.16.MT88.4 R28, [R203] ;  /* 0x00000000cb1c783b */ /* 0x000f620000004200 */
[C---:B------:R-:W-:Y:S02]  /*7b90*/  FMUL.FTZ R10, R0.reuse, R126 ;  /* 0x0000007e000a7220 */ /* 0x040fe40000410000 */
[C---:B----4-:R-:W-:Y:S02]  /*7ba0*/  FMUL.FTZ R8, R3.reuse, R124 ;  /* 0x0000007c03087220 */ /* 0x050fe40000410000 */
[----:B------:R-:W-:Y:S02]  /*7bb0*/  IMAD.MOV.U32 R124, RZ, RZ, R50 ;  /* 0x000000ffff7c7224 */ /* 0x000fe400078e0032 */
[C---:B------:R-:W-:Y:S01]  /*7bc0*/  FMUL.FTZ R50, R0.reuse, R102 ;  /* 0x0000006600327220 */ /* 0x040fe20000410000 */
[----:B------:R-:W4:Y:S01]  /*7bd0*/  LDSM.16.MT88.4 R36, [R223] ;  /* 0x00000000df24783b */ /* 0x000f220000004200 */
[----:B------:R-:W-:Y:S02]  /*7be0*/  IMAD.MOV.U32 R126, RZ, RZ, R51 ;  /* 0x000000ffff7e7224 */ /* 0x000fe400078e0033 */
[----:B------:R-:W-:Y:S02]  /*7bf0*/  FMUL.FTZ R9, R3, R125 ;  /* 0x0000007d03097220 */ /* 0x000fe40000410000 */
[----:B--2---:R-:W-:Y:S02]  /*7c00*/  FFMA.FTZ R2, R153, c[0x0][0x2d0], -R148 ;  /* 0x0000b40099027a23 */ /* 0x004fe40000010894 */
[----:B------:R-:W-:Y:S01]  /*7c10*/  IMAD.MOV.U32 R153, RZ, RZ, R43 ;  /* 0x000000ffff997224 */ /* 0x000fe200078e002b */
[----:B------:R-:W2:Y:S01]  /*7c20*/  LDSM.16.MT88.4 R44, [R200+0x4000] ;  /* 0x00400000c82c783b */ /* 0x000ea20000004200 */
[----:B------:R3:W2:Y:S01]  /*7c30*/  MUFU.EX2 R122, R2 ;  /* 0x00000002007a7308 */ /* 0x0006a20000000800 */
[C---:B------:R-:W-:Y:S02]  /*7c40*/  FMUL.FTZ R43, R0.reuse, R99 ;  /* 0x00000063002b7220 */ /* 0x040fe40000410000 */
[----:B------:R-:W-:Y:S02]  /*7c50*/  IMAD.MOV.U32 R125, RZ, RZ, R61 ;  /* 0x000000ffff7d7224 */ /* 0x000fe400078e003d */
[C---:B------:R-:W-:Y:S01]  /*7c60*/  FMUL.FTZ R11, R0.reuse, R127 ;  /* 0x0000007f000b7220 */ /* 0x040fe20000410000 */
[C---:B-1----:R-:W-:Y:S01]  /*7c70*/  HMMA.16816.F32.BF16 R4, R144.reuse, R12, R4 ;  /* 0x0000000c9004723c */ /* 0x042fe20000041804 */
[----:B------:R-:W-:Y:S04]  /*7c80*/  LDSM.16.MT88.4 R72, [R200+0x800] ;  /* 0x00080000c848783b */ /* 0x000fe80000004200 */
[C---:B------:R-:W-:Y:S02]  /*7c90*/  FMUL.FTZ R51, R0.reuse, R103 ;  /* 0x0000006700337220 */ /* 0x040fe40000410000 */
[C---:B------:R-:W-:Y:S01]  /*7ca0*/  FMUL.FTZ R12, R3.reuse, R68 ;  /* 0x00000044030c7220 */ /* 0x040fe20000410000 */
[C---:B------:R-:W-:Y:S01]  /*7cb0*/  HMMA.16816.F32.BF16 R8, R144.reuse, R14, R8 ;  /* 0x0000000e9008723c */ /* 0x040fe20000041808 */
[----:B------:R-:W-:Y:S03]  /*7cc0*/  LDSM.16.MT88.4 R80, [R203+0x800] ;  /* 0x00080000cb50783b */ /* 0x000fe60000004200 */
[C---:B------:R-:W-:Y:S02]  /*7cd0*/  FMUL.FTZ R13, R3.reuse, R69 ;  /* 0x00000045030d7220 */ /* 0x040fe40000410000 */
[C---:B------:R-:W-:Y:S02]  /*7ce0*/  FMUL.FTZ R32, R3.reuse, R88 ;  /* 0x0000005803207220 */ /* 0x040fe40000410000 */
[----:B------:R-:W-:Y:S01]  /*7cf0*/  FMUL.FTZ R14, R0, R70 ;  /* 0x00000046000e7220 */ /* 0x000fe20000410000 */
[----:B------:R-:W0:Y:S03]  /*7d00*/  LDGDEPBAR ;  /* 0x00000000000079af */ /* 0x000e260000000000 */
[----:B---3--:R-:W-:Y:S02]  /*7d10*/  FFMA.FTZ R2, R160, c[0x0][0x2d0], -R149 ;  /* 0x0000b400a0027a23 */ /* 0x008fe40000010895 */
[C---:B------:R-:W-:Y:S02]  /*7d20*/  FMUL.FTZ R15, R0.reuse, R71 ;  /* 0x00000047000f7220 */ /* 0x040fe40000410000 */
[----:B------:R1:W-:Y:S01]  /*7d30*/  MUFU.EX2 R121, R2 ;  /* 0x0000000200797308 */ /* 0x0003e20000000800 */
[----:B------:R-:W-:Y:S01]  /*7d40*/  LDSM.16.MT88.4 R68, [R206+0x4000] ;  /* 0x00400000ce44783b */ /* 0x000fe20000004200 */
[----:B------:R-:W-:Y:S02]  /*7d50*/  IMAD.MOV.U32 R88, RZ, RZ, R58 ;  /* 0x000000ffff587224 */ /* 0x000fe400078e003a */
[----:B------:R-:W-:Y:S01]  /*7d60*/  IMAD.MOV.U32 R127, RZ, RZ, R63 ;  /* 0x000000ffff7f7224 */ /* 0x000fe200078e003f */
[C---:B------:R-:W-:Y:S03]  /*7d70*/  HMMA.16816.F32.BF16 R12, R144.reuse, R20, R12 ;  /* 0x00000014900c723c */ /* 0x040fe6000004180c */
[C---:B------:R-:W-:Y:S02]  /*7d80*/  FMUL.FTZ R33, R3.reuse, R89 ;  /* 0x0000005903217220 */ /* 0x040fe40000410000 */
[----:B------:R-:W-:Y:S02]  /*7d90*/  IMAD.MOV.U32 R89, RZ, RZ, R59 ;  /* 0x000000ffff597224 */ /* 0x000fe400078e003b */
[C---:B------:R-:W-:Y:S01]  /*7da0*/  FMUL.FTZ R20, R3.reuse, R76 ;  /* 0x0000004c03147220 */ /* 0x040fe20000410000 */
[C---:B------:R-:W-:Y:S04]  /*7db0*/  HMMA.16816.F32.BF16 R16, R144.reuse, R22, R16 ;  /* 0x000000169010723c */ /* 0x040fe80000041810 */
[----:B------:R-:W-:Y:S02]  /*7dc0*/  FMUL.FTZ R21, R3, R77 ;  /* 0x0000004d03157220 */ /* 0x000fe40000410000 */
[C---:B------:R-:W-:Y:S02]  /*7dd0*/  FMUL.FTZ R34, R0.reuse, R90 ;  /* 0x0000005a00227220 */ /* 0x040fe40000410000 */
[C---:B------:R-:W-:Y:S04]  /*7de0*/  FMUL.FTZ R22, R0.reuse, R78 ;  /* 0x0000004e00167220 */ /* 0x040fe80000410000 */
[----:B-1----:R-:W-:Y:S02]  /*7df0*/  FFMA.FTZ R2, R161, c[0x0][0x2d0], -R149 ;  /* 0x0000b400a1027a23 */ /* 0x002fe40000010895 */
[C---:B------:R-:W-:Y:S02]  /*7e00*/  FMUL.FTZ R23, R0.reuse, R79 ;  /* 0x0000004f00177220 */ /* 0x040fe40000410000 */
[----:B------:R1:W3:Y:S01]  /*7e10*/  MUFU.EX2 R120, R2 ;  /* 0x0000000200787308 */ /* 0x0002e20000000800 */
[----:B------:R-:W-:Y:S01]  /*7e20*/  LDSM.16.MT88.4 R76, [R204+0x800] ;  /* 0x00080000cc4c783b */ /* 0x000fe20000004200 */
[----:B------:R-:W-:Y:S02]  /*7e30*/  IMAD.MOV.U32 R90, RZ, RZ, R56 ;  /* 0x000000ffff5a7224 */ /* 0x000fe400078e0038 */
[C---:B------:R-:W-:Y:S01]  /*7e40*/  FMUL.FTZ R35, R0.reuse, R91 ;  /* 0x0000005b00237220 */ /* 0x040fe20000410000 */
[C---:B-----5:R-:W-:Y:S03]  /*7e50*/  HMMA.16816.F32.BF16 R20, R144.reuse, R28, R20 ;  /* 0x0000001c9014723c */ /* 0x060fe60000041814 */
[----:B------:R-:W-:Y:S02]  /*7e60*/  IMAD.MOV.U32 R91, RZ, RZ, R52 ;  /* 0x000000ffff5b7224 */ /* 0x000fe400078e0034 */
[----:B------:R-:W5:Y:S01]  /*7e70*/  LDSM.16.MT88.4 R52, [R204+0x4000] ;  /* 0x00400000cc34783b */ /* 0x000f620000004200 */
[----:B------:R-:W-:Y:S02]  /*7e80*/  IMAD.MOV.U32 R152, RZ, RZ, R65 ;  /* 0x000000ffff987224 */ /* 0x000fe400078e0041 */
[C---:B------:R-:W-:Y:S04]  /*7e90*/  HMMA.16816.F32.BF16 R24, R144.reuse, R30, R24 ;  /* 0x0000001e9018723c */ /* 0x040fe80000041818 */
[C---:B------:R-:W-:Y:S02]  /*7ea0*/  FMUL.FTZ R28, R3.reuse, R84 ;  /* 0x00000054031c7220 */ /* 0x040fe40000410000 */
[C---:B------:R-:W-:Y:S02]  /*7eb0*/  FMUL.FTZ R29, R3.reuse, R85 ;  /* 0x00000055031d7220 */ /* 0x040fe40000410000 */
[----:B------:R-:W-:Y:S04]  /*7ec0*/  FMUL.FTZ R30, R0, R86 ;  /* 0x00000056001e7220 */ /* 0x000fe80000410000 */
[----:B-1----:R-:W-:Y:S02]  /*7ed0*/  FFMA.FTZ R2, R154, c[0x0][0x2d0], -R148 ;  /* 0x0000b4009a027a23 */ /* 0x002fe40000010894 */
[C---:B------:R-:W-:Y:S02]  /*7ee0*/  FMUL.FTZ R31, R0.reuse, R87 ;  /* 0x00000057001f7220 */ /* 0x040fe40000410000 */
[----:B------:R1:W-:Y:S01]  /*7ef0*/  MUFU.EX2 R102, R2 ;  /* 0x0000000200667308 */ /* 0x0003e20000000800 */
[----:B------:R-:W-:Y:S01]  /*7f00*/  LDSM.16.MT88.4 R84, [R206+0x800] ;  /* 0x00080000ce54783b */ /* 0x000fe20000004200 */
[C---:B------:R-:W-:Y:S02]  /*7f10*/  FMUL.FTZ R59, R0.reuse, R111 ;  /* 0x0000006f003b7220 */ /* 0x040fe40000410000 */
[C---:B------:R-:W-:Y:S01]  /*7f20*/  FMUL.FTZ R58, R0.reuse, R110 ;  /* 0x0000006e003a7220 */ /* 0x040fe20000410000 */
[C---:B----4-:R-:W-:Y:S03]  /*7f30*/  HMMA.16816.F32.BF16 R28, R144.reuse, R36, R28 ;  /* 0x00000024901c723c */ /* 0x050fe6000004181c */
[C---:B------:R-:W-:Y:S02]  /*7f40*/  FMUL.FTZ R56, R3.reuse, R108 ;  /* 0x0000006c03387220 */ /* 0x040fe40000410000 */
[----:B------:R-:W-:Y:S02]  /*7f50*/  IMAD.MOV.U32 R65, RZ, RZ, R48 ;  /* 0x000000ffff417224 */ /* 0x000fe400078e0030 */
[C---:B------:R-:W-:Y:S01]  /*7f60*/  FMUL.FTZ R48, R3.reuse, R100 ;  /* 0x0000006403307220 */ /* 0x040fe20000410000 */
[C---:B------:R-:W-:Y:S04]  /*7f70*/  HMMA.16816.F32.BF16 R32, R144.reuse, R38, R32 ;  /* 0x000000269020723c */ /* 0x040fe80000041820 */
[C---:B------:R-:W-:Y:S02]  /*7f80*/  FMUL.FTZ R36, R3.reuse, R92 ;  /* 0x0000005c03247220 */ /* 0x040fe40000410000 */
[----:B------:R-:W-:Y:S01]  /*7f90*/  FMUL.FTZ R37, R3, R93 ;  /* 0x0000005d03257220 */ /* 0x000fe20000410000 */
[----:B------:R-:W-:Y:S01]  /*7fa0*/  MOV R93, R65 ;  /* 0x00000041005d7202 */ /* 0x000fe20000000f00 */
[C---:B------:R-:W-:Y:S04]  /*7fb0*/  FMUL.FTZ R39, R0.reuse, R95 ;  /* 0x0000005f00277220 */ /* 0x040fe80000410000 */
[----:B-1----:R-:W-:Y:S02]  /*7fc0*/  FFMA.FTZ R2, R155, c[0x0][0x2d0], -R148 ;  /* 0x0000b4009b027a23 */ /* 0x002fe40000010894 */
[----:B------:R-:W-:Y:S02]  /*7fd0*/  IMAD.MOV.U32 R155, RZ, RZ, R251 ;  /* 0x000000ffff9b7224 */ /* 0x000fe400078e00fb */
[----:B------:R1:W4:Y:S01]  /*7fe0*/  MUFU.EX2 R99, R2 ;  /* 0x0000000200637308 */ /* 0x0003220000000800 */
[----:B------:R-:W-:Y:S02]  /*7ff0*/  FMUL.FTZ R38, R0, R94 ;  /* 0x0000005e00267220 */ /* 0x000fe40000410000 */
[----:B------:R-:W-:Y:S02]  /*8000*/  IMAD.MOV.U32 R95, RZ, RZ, R62 ;  /* 0x000000ffff5f7224 */ /* 0x000fe400078e003e */
[----:B------:R-:W3:Y:S01]  /*8010*/  LDSM.16.MT88.4 R60, [R203+0x4000] ;  /* 0x00400000cb3c783b */ /* 0x000ee20000004200 */
[----:B------:R-:W-:Y:S02]  /*8020*/  FFMA.FTZ R93, R93, c[0x0][0x2d0], -R148 ;  /* 0x0000b4005d5d7a23 */ /* 0x000fe40000010894 */
[C---:B--2---:R-:W-:Y:S03]  /*8030*/  HMMA.16816.F32.BF16 R36, R144.reuse, R44, R36 ;  /* 0x0000002c9024723c */ /* 0x044fe60000041824 */
[----:B------:R-:W-:Y:S02]  /*8040*/  IMAD.MOV.U32 R94, RZ, RZ, R66 ;  /* 0x000000ffff5e7224 */ /* 0x000fe400078e0042 */
[----:B------:R-:W-:Y:S02]  /*8050*/  IMAD.MOV.U32 R92, RZ, RZ, R64 ;  /* 0x000000ffff5c7224 */ /* 0x000fe400078e0040 */
[C---:B------:R-:W-:Y:S01]  /*8060*/  FMUL.FTZ R64, R3.reuse, R112 ;  /* 0x0000007003407220 */ /* 0x040fe20000410000 */
[C---:B------:R-:W-:Y:S01]  /*8070*/  HMMA.16816.F32.BF16 R40, R144.reuse, R46, R40 ;  /* 0x0000002e9028723c */ /* 0x040fe20000041828 */
[----:B------:R-:W2:Y:S03]  /*8080*/  LDL.LU R112, [R1] ;  /* 0x0000000001707983 */ /* 0x000ea60000300800 */
[C---:B------:R-:W-:Y:S02]  /*8090*/  FMUL.FTZ R44, R3.reuse, R128 ;  /* 0x00000080032c7220 */ /* 0x040fe40000410000 */
[C---:B------:R-:W-:Y:S02]  /*80a0*/  FMUL.FTZ R45, R3.reuse, R129 ;  /* 0x00000081032d7220 */ /* 0x040fe40000410000 */
[----:B-1----:R-:W-:Y:S04]  /*80b0*/  FFMA.FTZ R2, R162, c[0x0][0x2d0], -R149 ;  /* 0x0000b400a2027a23 */ /* 0x002fe80000010895 */
[----:B------:R1:W-:Y:S01]  /*80c0*/  MUFU.EX2 R98, R2 ;  /* 0x0000000200627308 */ /* 0x0003e20000000800 */
[C---:B------:R-:W-:Y:S02]  /*80d0*/  FMUL.FTZ R46, R0.reuse, R130 ;  /* 0x00000082002e7220 */ /* 0x040fe40000410000 */
[----:B------:R-:W-:Y:S02]  /*80e0*/  FMUL.FTZ R47, R0, R131 ;  /* 0x00000083002f7220 */ /* 0x000fe40000410000 */
[--C-:B------:R-:W-:Y:S02]  /*80f0*/  FFMA.FTZ R92, R92, c[0x0][0x2d0], -R148.reuse ;  /* 0x0000b4005c5c7a23 */ /* 0x100fe40000010894 */
[----:B------:R-:W-:Y:S02]  /*8100*/  FFMA.FTZ R94, R94, c[0x0][0x2d0], -R148 ;  /* 0x0000b4005e5e7a23 */ /* 0x000fe40000010894 */
[C---:B------:R-:W-:Y:S01]  /*8110*/  FMUL.FTZ R65, R3.reuse, R113 ;  /* 0x0000007103417220 */ /* 0x040fe20000410000 */
[C---:B-----5:R-:W-:Y:S03]  /*8120*/  HMMA.16816.F32.BF16 R44, R144.reuse, R52, R44 ;  /* 0x00000034902c723c */ /* 0x060fe6000004182c */
[----:B------:R-:W-:Y:S02]  /*8130*/  IMAD.MOV.U32 R113, RZ, RZ, R90 ;  /* 0x000000ffff717224 */ /* 0x000fe400078e005a */
[C---:B------:R-:W-:Y:S02]  /*8140*/  FMUL.FTZ R66, R0.reuse, R114 ;  /* 0x0000007200427220 */ /* 0x040fe40000410000 */
[----:B------:R-:W-:Y:S01]  /*8150*/  FMUL.FTZ R53, R3, R105 ;  /* 0x0000006903357220 */ /* 0x000fe20000410000 */
[C---:B------:R-:W-:Y:S04]  /*8160*/  HMMA.16816.F32.BF16 R48, R144.reuse, R54, R48 ;  /* 0x000000369030723c */ /* 0x040fe80000041830 */
[----:B------:R-:W-:Y:S02]  /*8170*/  IMAD.MOV.U32 R105, RZ, RZ, R245 ;  /* 0x000000ffff697224 */ /* 0x000fe400078e00f5 */
[----:B-1----:R-:W-:Y:S02]  /*8180*/  FFMA.FTZ R2, R163, c[0x0][0x2d0], -R149 ;  /* 0x0000b400a3027a23 */ /* 0x002fe40000010895 */
[C---:B------:R-:W-:Y:S02]  /*8190*/  FMUL.FTZ R54, R0.reuse, R106 ;  /* 0x0000006a00367220 */ /* 0x040fe40000410000 */
[----:B------:R1:W5:Y:S02]  /*81a0*/  MUFU.EX2 R103, R2 ;  /* 0x0000000200677308 */ /* 0x0003640000000800 */
[----:B------:R-:W-:Y:S02]  /*81b0*/  IMAD.MOV.U32 R106, RZ, RZ, R244 ;  /* 0x000000ffff6a7224 */ /* 0x000fe400078e00f4 */
[C---:B------:R-:W-:Y:S02]  /*81c0*/  FMUL.FTZ R52, R3.reuse, R104 ;  /* 0x0000006803347220 */ /* 0x040fe40000410000 */
[----:B------:R-:W-:Y:S02]  /*81d0*/  IMAD.MOV.U32 R104, RZ, RZ, R57 ;  /* 0x000000ffff687224 */ /* 0x000fe400078e0039 */
[C---:B------:R-:W-:Y:S02]  /*81e0*/  FMUL.FTZ R57, R3.reuse, R109 ;  /* 0x0000006d03397220 */ /* 0x040fe40000410000 */
[----:B------:R-:W-:Y:S02]  /*81f0*/  FMUL.FTZ R55, R0, R107 ;  /* 0x0000006b00377220 */ /* 0x000fe40000410000 */
[----:B------:R-:W-:Y:S02]  /*8200*/  IMAD.MOV.U32 R114, RZ, RZ, R89 ;  /* 0x000000ffff727224 */ /* 0x000fe400078e0059 */
[----:B------:R-:W-:Y:S02]  /*8210*/  FFMA.FTZ R118, R118, c[0x0][0x2d0], -R149 ;  /* 0x0000b40076767a23 */ /* 0x000fe40000010895 */
[----:B------:R-:W-:Y:S01]  /*8220*/  IMAD.MOV.U32 R154, RZ, RZ, R67 ;  /* 0x000000ffff9a7224 */ /* 0x000fe200078e0043 */
[C---:B---3--:R-:W-:Y:S03]  /*8230*/  HMMA.16816.F32.BF16 R52, R144.reuse, R60, R52 ;  /* 0x0000003c9034723c */ /* 0x048fe60000041834 */
[----:B------:R-:W-:Y:S01]  /*8240*/  FMUL.FTZ R67, R0, R115 ;  /* 0x0000007300437220 */ /* 0x000fe20000410000 */
[----:B------:R-:W-:Y:S01]  /*8250*/  MUFU.EX2 R118, R118 ;  /* 0x0000007600767308 */ /* 0x000fe20000000800 */
[----:B-1----:R-:W-:Y:S03]  /*8260*/  FFMA.FTZ R2, R168, c[0x0][0x2d0], -R148 ;  /* 0x0000b400a8027a23 */ /* 0x002fe60000010894 */
[C---:B------:R-:W-:Y:S04]  /*8270*/  HMMA.16816.F32.BF16 R56, R144.reuse, R62, R56 ;  /* 0x0000003e9038723c */ /* 0x040fe80000041838 */
[C---:B------:R-:W-:Y:S02]  /*8280*/  FMUL.FTZ R60, R3.reuse, R132 ;  /* 0x00000084033c7220 */ /* 0x040fe40000410000 */
[----:B------:R1:W-:Y:S01]  /*8290*/  MUFU.EX2 R101, R2 ;  /* 0x0000000200657308 */ /* 0x0003e20000000800 */
[----:B------:R-:W-:Y:S02]  /*82a0*/  FMUL.FTZ R61, R3, R133 ;  /* 0x00000085033d7220 */ /* 0x000fe40000410000 */
[C---:B------:R-:W-:Y:S03]  /*82b0*/  FMUL.FTZ R62, R0.reuse, R134 ;  /* 0x00000086003e7220 */ /* 0x040fe60000410000 */
[----:B------:R-:W-:Y:S02]  /*82c0*/  FMUL.FTZ R63, R0, R135 ;  /* 0x00000087003f7220 */ /* 0x000fe40000410000 */
[----:B------:R-:W-:Y:S02]  /*82d0*/  IMAD.MOV.U32 R132, RZ, RZ, R97 ;  /* 0x000000ffff847224 */ /* 0x000fe400078e0061 */
[----:B------:R-:W-:Y:S01]  /*82e0*/  IMAD.MOV.U32 R97, RZ, RZ, R96 ;  /* 0x000000ffff617224 */ /* 0x000fe200078e0060 */
[----:B------:R-:W-:Y:S01]  /*82f0*/  MOV R96, R153 ;  /* 0x0000009900607202 */ /* 0x000fe20000000f00 */
[----:B------:R-:W-:Y:S01]  /*8300*/  IMAD.MOV.U32 R153, RZ, RZ, R95 ;  /* 0x000000ffff997224 */ /* 0x000fe200078e005f */
[C---:B------:R-:W-:Y:S01]  /*8310*/  HMMA.16816.F32.BF16 R60, R144.reuse, R68, R60 ;  /* 0x00000044903c723c */ /* 0x040fe2000004183c */
[----:B------:R-:W4:Y:S02]  /*8320*/  LDL.LU R95, [R1+0x10] ;  /* 0x00001000015f7983 */ /* 0x000f240000300800 */
[----:B------:R-:W-:Y:S02]  /*8330*/  FFMA.FTZ R97, R97, c[0x0][0x2d0], -R148 ;  /* 0x0000b40061617a23 */ /* 0x000fe40000010894 */
[----:B------:R-:W-:Y:S02]  /*8340*/  IMAD.MOV.U32 R134, RZ, RZ, R104 ;  /* 0x000000ffff867224 */ /* 0x000fe400078e0068 */
[----:B------:R-:W-:Y:S01]  /*8350*/  F2FP.BF16.PACK_AB R68, R122, R123 ;  /* 0x0000007b7a44723e */ /* 0x000fe200000010ff */
[----:B------:R-:W-:Y:S04]  /*8360*/  HMMA.16816.F32.BF16 R64, R144, R70, R64 ;  /* 0x000000469040723c */ /* 0x000fe80000041840 */
[----:B-1----:R-:W-:Y:S01]  /*8370*/  FFMA.FTZ R2, R169, c[0x0][0x2d0], -R148 ;  /* 0x0000b400a9027a23 */ /* 0x002fe20000010894 */
[----:B------:R-:W-:Y:S01]  /*8380*/  F2FP.BF16.PACK_AB R69, R120, R121 ;  /* 0x000000797845723e */ /* 0x000fe200000010ff */
[----:B------:R-:W-:Y:S01]  /*8390*/  IMAD.MOV.U32 R133, RZ, RZ, R154 ;  /* 0x000000ffff857224 */ /* 0x000fe200078e009a */
[----:B----4-:R-:W-:Y:S01]  /*83a0*/  F2FP.BF16.PACK_AB R70, R99, R102 ;  /* 0x000000666346723e */ /* 0x010fe200000010ff */
[----:B------:R1:W4:Y:S01]  /*83b0*/  MUFU.EX2 R251, R2 ;  /* 0x0000000200fb7308 */ /* 0x0003220000000800 */
[----:B-----5:R-:W-:Y:S03]  /*83c0*/  F2FP.BF16.PACK_AB R71, R103, R98 ;  /* 0x000000626747723e */ /* 0x020fe600000010ff */
[----:B------:R-:W-:Y:S02]  /*83d0*/  FFMA.FTZ R146, R132, c[0x0][0x2d0], -R148 ;  /* 0x0000b40084927a23 */ /* 0x000fe40000010894 */
[----:B------:R-:W-:Y:S02]  /*83e0*/  IMAD.MOV.U32 R132, RZ, RZ, R88 ;  /* 0x000000ffff847224 */ /* 0x000fe400078e0058 */
[C---:B------:R-:W-:Y:S02]  /*83f0*/  HMMA.16816.F32.BF16 R4, R68.reuse, R72, R4 ;  /* 0x000000484404723c */ /* 0x040fe40000041804 */
[----:B------:R-:W-:Y:S03]  /*8400*/  MUFU.EX2 R146, R146 ;  /* 0x0000009200927308 */ /* 0x000fe60000000800 */
[----:B------:R-:W-:Y:S02]  /*8410*/  FFMA.FTZ R147, R133, c[0x0][0x2d0], -R148 ;  /* 0x0000b40085937a23 */ /* 0x000fe40000010894 */
[----:B------:R-:W-:Y:S01]  /*8420*/  IMAD.MOV.U32 R133, RZ, RZ, R96 ;  /* 0x000000ffff857224 */ /* 0x000fe200078e0060 */
[C---:B------:R-:W-:Y:S01]  /*8430*/  HMMA.16816.F32.BF16 R8, R68.reuse, R74, R8 ;  /* 0x0000004a4408723c */ /* 0x040fe20000041808 */
[----:B------:R-:W5:Y:S03]  /*8440*/  LDSM.16.MT88.4 R72, [R200+0x4800] ;  /* 0x00480000c848783b */ /* 0x000f660000004200 */
[----:B------:R-:W-:Y:S01]  /*8450*/  IMAD.MOV.U32 R96, RZ, RZ, R153 ;  /* 0x000000ffff607224 */ /* 0x000fe200078e0099 */
[----:B------:R-:W-:Y:S03]  /*8460*/  MUFU.EX2 R147, R147 ;  /* 0x0000009300937308 */ /* 0x000fe60000000800 */
[C---:B------:R-:W-:Y:S04]  /*8470*/  HMMA.16816.F32.BF16 R12, R68.reuse, R76, R12 ;  /* 0x0000004c440c723c */ /* 0x040fe8000004180c */
[--C-:B-1----:R-:W-:Y:S04]  /*8480*/  FFMA.FTZ R2, R170, c[0x0][0x2d0], -R149.reuse ;  /* 0x0000b400aa027a23 */ /* 0x102fe80000010895 */
[C---:B------:R-:W-:Y:S01]  /*8490*/  HMMA.16816.F32.BF16 R16, R68.reuse, R78, R16 ;  /* 0x0000004e4410723c */ /* 0x040fe20000041810 */
[----:B------:R1:W-:Y:S01]  /*84a0*/  MUFU.EX2 R100, R2 ;  /* 0x0000000200647308 */ /* 0x0003e20000000800 */
[----:B------:R-:W4:Y:S06]  /*84b0*/  LDSM.16.MT88.4 R76, [R204+0x4800] ;  /* 0x00480000cc4c783b */ /* 0x000f2c0000004200 */
[C---:B------:R-:W-:Y:S08]  /*84c0*/  HMMA.16816.F32.BF16 R20, R68.reuse, R80, R20 ;  /* 0x000000504414723c */ /* 0x040ff00000041814 */
[C---:B------:R-:W-:Y:S01]  /*84d0*/  HMMA.16816.F32.BF16 R24, R68.reuse, R82, R24 ;  /* 0x000000524418723c */ /* 0x040fe20000041818 */
[----:B------:R-:W4:Y:S07]  /*84e0*/  LDSM.16.MT88.4 R80, [R203+0x4800] ;  /* 0x00480000cb50783b */ /* 0x000f2e0000004200 */
[C---:B------:R-:W-:Y:S04]  /*84f0*/  HMMA.16816.F32.BF16 R28, R68.reuse, R84, R28 ;  /* 0x00000054441c723c */ /* 0x040fe8000004181c */
[--C-:B-1----:R-:W-:Y:S04]  /*8500*/  FFMA.FTZ R2, R193, c[0x0][0x2d0], -R149.reuse ;  /* 0x0000b400c1027a23 */ /* 0x102fe80000010895 */
[C---:B------:R-:W-:Y:S01]  /*8510*/  HMMA.16816.F32.BF16 R32, R68.reuse, R86, R32 ;  /* 0x000000564420723c */ /* 0x040fe20000041820 */
[----:B------:R1:W1:Y:S01]  /*8520*/  MUFU.EX2 R245, R2 ;  /* 0x0000000200f57308 */ /* 0x0002620000000800 */
[----:B------:R-:W1:Y:S06]  /*8530*/  LDSM.16.MT88.4 R84, [R206+0x4800] ;  /* 0x00480000ce54783b */ /* 0x000e6c0000004200 */
        /* <DEDUP_REMOVED lines=8> */
[C---:B------:R-:W-:Y:S08]  /*85c0*/  HMMA.16816.F32.BF16 R52, R68.reuse, R80, R52 ;  /* 0x000000504434723c */ /* 0x040ff00000041834 */
[C---:B------:R-:W-:Y:S01]  /*85d0*/  HMMA.16816.F32.BF16 R56, R68.reuse, R82, R56 ;  /* 0x000000524438723c */ /* 0x040fe20000041838 */
[----:B------:R-:W2:Y:S07]  /*85e0*/  LDSM.16.MT88.4 R80, [R203+0x1000] ;  /* 0x00100000cb50783b */ /* 0x000eae0000004200 */
[C---:B------:R-:W-:Y:S04]  /*85f0*/  HMMA.16816.F32.BF16 R60, R68.reuse, R84, R60 ;  /* 0x00000054443c723c */ /* 0x040fe8000004183c */
[--C-:B-1----:R-:W-:Y:S02]  /*8600*/  FFMA.FTZ R2, R194, c[0x0][0x2d0], -R148.reuse ;  /* 0x0000b400c2027a23 */ /* 0x102fe40000010894 */
[----:B------:R-:W3:Y:S02]  /*8610*/  LDL R194, [R1+0x2c] ;  /* 0x00002c0001c27983 */ /* 0x000ee40000100800 */
[----:B------:R-:W-:Y:S01]  /*8620*/  HMMA.16816.F32.BF16 R64, R68, R86, R64 ;  /* 0x000000564440723c */ /* 0x000fe20000041840 */
[----:B------:R1:W1:Y:S01]  /*8630*/  MUFU.EX2 R193, R2 ;  /* 0x0000000200c17308 */ /* 0x0002620000000800 */
[----:B------:R-:W2:Y:S05]  /*8640*/  LDSM.16.MT88.4 R84, [R206+0x1000] ;  /* 0x00100000ce54783b */ /* 0x000eaa0000004200 */
[----:B------:R-:W-:Y:S02]  /*8650*/  F2FP.BF16.PACK_AB R68, R251, R101 ;  /* 0x00000065fb44723e */ /* 0x000fe400000010ff */
[----:B------:R-:W-:Y:S03]  /*8660*/  F2FP.BF16.PACK_AB R69, R245, R100 ;  /* 0x00000064f545723e */ /* 0x000fe600000010ff */
[--C-:B-1----:R-:W-:Y:S01]  /*8670*/  FFMA.FTZ R2, R195, c[0x0][0x2d0], -R149.reuse ;  /* 0x0000b400c3027a23 */ /* 0x102fe20000010895 */
[----:B------:R-:W-:Y:S03]  /*8680*/  F2FP.BF16.PACK_AB R70, R193, R244 ;  /* 0x000000f4c146723e */ /* 0x000fe600000010ff */
[----:B------:R1:W-:Y:S02]  /*8690*/  MUFU.EX2 R111, R2 ;  /* 0x00000002006f7308 */ /* 0x0003e40000000800 */
[----:B-1----:R-:W-:Y:S08]  /*86a0*/  FFMA.FTZ R2, R196, c[0x0][0x2d0], -R149 ;  /* 0x0000b400c4027a23 */ /* 0x002ff00000010895 */
[----:B------:R1:W1:Y:S01]  /*86b0*/  MUFU.EX2 R110, R2 ;  /* 0x00000002006e7308 */ /* 0x0002620000000800 */
[----:B--2---:R-:W-:Y:S02]  /*86c0*/  FFMA.FTZ R3, R3, R112, R243 ;  /* 0x0000007003037223 */ /* 0x004fe400000100f3 */
[----:B------:R-:W-:Y:S02]  /*86d0*/  IMAD.MOV.U32 R112, RZ, RZ, R91 ;  /* 0x000000ffff707224 */ /* 0x000fe400078e005b */
[----:B------:R-:W-:Y:S01]  /*86e0*/  LDSM.16.MT88.4 R88, [R200+0x6800] ;  /* 0x00680000c858783b */ /* 0x000fe20000004200 */
[----:B------:R-:W-:Y:S02]  /*86f0*/  FADD.FTZ R3, R246, R3 ;  /* 0x00000003f6037221 */ /* 0x000fe40000010000 */
[--C-:B-1----:R-:W-:Y:S01]  /*8700*/  FFMA.FTZ R2, R198, c[0x0][0x2d0], -R148.reuse ;  /* 0x0000b400c6027a23 */ /* 0x102fe20000010894 */
[----:B------:R-:W-:Y:S03]  /*8710*/  F2FP.BF16.PACK_AB R71, R110, R111 ;  /* 0x0000006f6e47723e */ /* 0x000fe600000010ff */
[----:B------:R1:W-:Y:S04]  /*8720*/  MUFU.EX2 R109, R2 ;  /* 0x00000002006d7308 */ /* 0x0003e80000000800 */
[C---:B-----5:R-:W-:Y:S08]  /*8730*/  HMMA.16816.F32.BF16 R4, R68.reuse, R72, R4 ;  /* 0x000000484404723c */ /* 0x060ff00000041804 */
[C---:B------:R-:W-:Y:S01]  /*8740*/  HMMA.16816.F32.BF16 R8, R68.reuse, R74, R8 ;  /* 0x0000004a4408723c */ /* 0x040fe20000041808 */
[----:B------:R-:W2:Y:S07]  /*8750*/  LDSM.16.MT88.4 R72, [R200+0x5000] ;  /* 0x00500000c848783b */ /* 0x000eae0000004200 */
[C---:B----4-:R-:W-:Y:S04]  /*8760*/  HMMA.16816.F32.BF16 R12, R68.reuse, R76, R12 ;  /* 0x0000004c440c723c */ /* 0x050fe8000004180c */
[----:B-1----:R-:W-:Y:S04]  /*8770*/  FFMA.FTZ R2, R197, c[0x0][0x2d0], -R148 ;  /* 0x0000b400c5027a23 */ /* 0x002fe80000010894 */
[C---:B------:R-:W-:Y:S01]  /*8780*/  HMMA.16816.F32.BF16 R16, R68.reuse, R78, R16 ;  /* 0x0000004e4410723c */ /* 0x040fe20000041810 */
[----:B------:R1:W4:Y:S01]  /*8790*/  MUFU.EX2 R171, R2 ;  /* 0x0000000200ab7308 */ /* 0x0003220000000800 */
[----:B------:R-:W5:Y:S06]  /*87a0*/  LDSM.16.MT88.4 R76, [R204+0x5000] ;  /* 0x00500000cc4c783b */ /* 0x000f6c0000004200 */
[C---:B------:R-:W-:Y:S08]  /*87b0*/  HMMA.16816.F32.BF16 R20, R68.reuse, R80, R20 ;  /* 0x000000504414723c */ /* 0x040ff00000041814 */
[C---:B------:R-:W-:Y:S01]  /*87c0*/  HMMA.16816.F32.BF16 R24, R68.reuse, R82, R24 ;  /* 0x000000524418723c */ /* 0x040fe20000041818 */
[----:B------:R-:W4:Y:S07]  /*87d0*/  LDSM.16.MT88.4 R80, [R203+0x5000] ;  /* 0x00500000cb50783b */ /* 0x000f2e0000004200 */
[C---:B------:R-:W-:Y:S04]  /*87e0*/  HMMA.16816.F32.BF16 R28, R68.reuse, R84, R28 ;  /* 0x00000054441c723c */ /* 0x040fe8000004181c */
[--C-:B-1----:R-:W-:Y:S04]  /*87f0*/  FFMA.FTZ R2, R199, c[0x0][0x2d0], -R149.reuse ;  /* 0x0000b400c7027a23 */ /* 0x102fe80000010895 */
[C---:B------:R-:W-:Y:S01]  /*8800*/  HMMA.16816.F32.BF16 R32, R68.reuse, R86, R32 ;  /* 0x000000564420723c */ /* 0x040fe20000041820 */
[----:B------:R1:W-:Y:S01]  /*8810*/  MUFU.EX2 R108, R2 ;  /* 0x00000002006c7308 */ /* 0x0003e20000000800 */
[----:B------:R-:W4:Y:S06]  /*8820*/  LDSM.16.MT88.4 R84, [R206+0x5000] ;  /* 0x00500000ce54783b */ /* 0x000f2c0000004200 */
[C---:B--2---:R-:W-:Y:S04]  /*8830*/  HMMA.16816.F32.BF16 R36, R68.reuse, R72, R36 ;  /* 0x000000484424723c */ /* 0x044fe80000041824 */
[----:B------:R-:W-:Y:S02]  /*8840*/  FFMA.FTZ R95, R0, R95, R150 ;  /* 0x0000005f005f7223 */ /* 0x000fe40000010096 */
[--C-:B------:R-:W-:Y:S02]  /*8850*/  FFMA.FTZ R0, R133, c[0x0][0x2d0], -R149.reuse ;  /* 0x0000b40085007a23 */ /* 0x100fe40000010895 */
[C---:B------:R-:W-:Y:S01]  /*8860*/  HMMA.16816.F32.BF16 R40, R68.reuse, R74, R40 ;  /* 0x0000004a4428723c */ /* 0x040fe20000041828 */
[----:B------:R-:W2:Y:S01]  /*8870*/  LDSM.16.MT88.4 R72, [R200+0x1800] ;  /* 0x00180000c848783b */ /* 0x000ea20000004200 */
[----:B------:R-:W-:Y:S06]  /*8880*/  MUFU.EX2 R133, R93 ;  /* 0x0000005d00857308 */ /* 0x000fec0000000800 */
[C---:B-----5:R-:W-:Y:S04]  /*8890*/  HMMA.16816.F32.BF16 R44, R68.reuse, R76, R44 ;  /* 0x0000004c442c723c */ /* 0x060fe8000004182c */
[--C-:B-1----:R-:W-:Y:S01]  /*88a0*/  FFMA.FTZ R2, R232, c[0x0][0x2d0], -R149.reuse ;  /* 0x0000b400e8027a23 */ /* 0x102fe20000010895 */
[----:B------:R1:W-:Y:S03]  /*88b0*/  MUFU.EX2 R135, R0 ;  /* 0x0000000000877308 */ /* 0x0003e60000000800 */
[C---:B------:R-:W-:Y:S01]  /*88c0*/  HMMA.16816.F32.BF16 R48, R68.reuse, R78, R48 ;  /* 0x0000004e4430723c */ /* 0x040fe20000041830 */
[----:B------:R-:W5:Y:S06]  /*88d0*/  LDSM.16.MT88.4 R76, [R204+0x1800] ;  /* 0x00180000cc4c783b */ /* 0x000f6c0000004200 */
[----:B------:R2:W2:Y:S01]  /*88e0*/  MUFU.EX2 R170, R2 ;  /* 0x0000000200aa7308 */ /* 0x0004a20000000800 */
[C---:B----4-:R-:W-:Y:S08]  /*88f0*/  HMMA.16816.F32.BF16 R52, R68.reuse, R80, R52 ;  /* 0x000000504434723c */ /* 0x050ff00000041834 */
[C---:B------:R-:W-:Y:S01]  /*8900*/  HMMA.16816.F32.BF16 R56, R68.reuse, R82, R56 ;  /* 0x000000524438723c */ /* 0x040fe20000041838 */
[----:B------:R-:W4:Y:S03]  /*8910*/  LDSM.16.MT88.4 R80, [R203+0x1800] ;  /* 0x00180000cb50783b */ /* 0x000f260000004200 */
[--C-:B-1----:R-:W-:Y:S02]  /*8920*/  FFMA.FTZ R0, R151, c[0x0][0x2d0], -R149.reuse ;  /* 0x0000b40097007a23 */ /* 0x102fe40000010895 */
[----:B------:R-:W-:Y:S02]  /*8930*/  MUFU.EX2 R151, R94 ;  /* 0x0000005e00977308 */ /* 0x000fe40000000800 */
[C---:B------:R-:W-:Y:S04]  /*8940*/  HMMA.16816.F32.BF16 R60, R68.reuse, R84, R60 ;  /* 0x00000054443c723c */ /* 0x040fe8000004183c */
[--C-:B--2---:R-:W-:Y:S04]  /*8950*/  FFMA.FTZ R2, R230, c[0x0][0x2d0], -R148.reuse ;  /* 0x0000b400e6027a23 */ /* 0x104fe80000010894 */
[----:B------:R-:W-:Y:S01]  /*8960*/  HMMA.16816.F32.BF16 R64, R68, R86, R64 ;  /* 0x000000564440723c */ /* 0x000fe20000041840 */
[----:B------:R-:W1:Y:S01]  /*8970*/  LDSM.16.MT88.4 R84, [R206+0x1800] ;  /* 0x00180000ce54783b */ /* 0x000e620000004200 */
[----:B------:R2:W-:Y:S05]  /*8980*/  MUFU.EX2 R169, R2 ;  /* 0x0000000200a97308 */ /* 0x0005ea0000000800 */
[----:B------:R-:W-:Y:S02]  /*8990*/  F2FP.BF16.PACK_AB R68, R171, R109 ;  /* 0x0000006dab44723e */ /* 0x000fe400000010ff */
[----:B------:R-:W-:Y:S03]  /*89a0*/  F2FP.BF16.PACK_AB R69, R170, R108 ;  /* 0x0000006caa45723e */ /* 0x000fe600000010ff */
[--C-:B--2---:R-:W-:Y:S04]  /*89b0*/  FFMA.FTZ R2, R231, c[0x0][0x2d0], -R148.reuse ;  /* 0x0000b400e7027a23 */ /* 0x104fe80000010894 */
[----:B------:R2:W1:Y:S02]  /*89c0*/  MUFU.EX2 R168, R2 ;  /* 0x0000000200a87308 */ /* 0x0004640000000800 */
[--C-:B--2---:R-:W-:Y:S01]  /*89d0*/  FFMA.FTZ R2, R233, c[0x0][0x2d0], -R149.reuse ;  /* 0x0000b400e9027a23 */ /* 0x104fe20000010895 */
[----:B-1----:R-:W-:Y:S07]  /*89e0*/  F2FP.BF16.PACK_AB R70, R168, R169 ;  /* 0x000000a9a846723e */ /* 0x002fee00000010ff */
[----:B------:R1:W-:Y:S02]  /*89f0*/  MUFU.EX2 R163, R2 ;  /* 0x0000000200a37308 */ /* 0x0003e40000000800 */
[----:B-1----:R-:W-:Y:S08]  /*8a00*/  FFMA.FTZ R2, R234, c[0x0][0x2d0], -R149 ;  /* 0x0000b400ea027a23 */ /* 0x002ff00000010895 */
[----:B------:R1:W2:Y:S01]  /*8a10*/  MUFU.EX2 R162, R2 ;  /* 0x0000000200a27308 */ /* 0x0002a20000000800 */
[----:B---3--:R-:W-:Y:S01]  /*8a20*/  ISETP.GT.AND P0, PT, R192, R194, PT ;  /* 0x000000c2c000720c */ /* 0x008fe20003f04270 */
[----:B------:R-:W-:Y:S02]  /*8a30*/  IMAD.MOV.U32 R192, RZ, RZ, R229 ;  /* 0x000000ffffc07224 */ /* 0x000fe400078e00e5 */
[--C-:B-1----:R-:W-:Y:S01]  /*8a40*/  FFMA.FTZ R2, R235, c[0x0][0x2d0], -R148.reuse ;  /* 0x0000b400eb027a23 */ /* 0x102fe20000010894 */
[----:B--2---:R-:W-:Y:S05]  /*8a50*/  F2FP.BF16.PACK_AB R71, R162, R163 ;  /* 0x000000a3a247723e */ /* 0x004fea00000010ff */
[----:B------:R1:W-:Y:S02]  /*8a60*/  MUFU.EX2 R160, R2 ;  /* 0x0000000200a07308 */ /* 0x0003e40000000800 */
[C---:B------:R-:W-:Y:S08]  /*8a70*/  HMMA.16816.F32.BF16 R4, R68.reuse, R72, R4 ;  /* 0x000000484404723c */ /* 0x040ff00000041804 */
[C---:B------:R-:W-:Y:S01]  /*8a80*/  HMMA.16816.F32.BF16 R8, R68.reuse, R74, R8 ;  /* 0x0000004a4408723c */ /* 0x040fe20000041808 */
[----:B------:R-:W2:Y:S07]  /*8a90*/  LDSM.16.MT88.4 R72, [R200+0x5800] ;  /* 0x00580000c848783b */ /* 0x000eae0000004200 */
[C---:B-----5:R-:W-:Y:S04]  /*8aa0*/  HMMA.16816.F32.BF16 R12, R68.reuse, R76, R12 ;  /* 0x0000004c440c723c */ /* 0x060fe8000004180c */
        /* <DEDUP_REMOVED lines=20> */
[C---:B----4-:R-:W-:Y:S08]  /*8bf0*/  HMMA.16816.F32.BF16 R52, R68.reuse, R80, R52 ;  /* 0x000000504434723c */ /* 0x050ff00000041834 */
[C---:B------:R-:W-:Y:S01]  /*8c00*/  HMMA.16816.F32.BF16 R56, R68.reuse, R82, R56 ;  /* 0x000000524438723c */ /* 0x040fe20000041838 */
[----:B------:R-:W4:Y:S07]  /*8c10*/  LDSM.16.MT88.4 R80, [R203+0x2000] ;  /* 0x00200000cb50783b */ /* 0x000f2e0000004200 */
[C---:B---3--:R-:W-:Y:S04]  /*8c20*/  HMMA.16816.F32.BF16 R60, R68.reuse, R84, R60 ;  /* 0x00000054443c723c */ /* 0x048fe8000004183c */
[--C-:B-1----:R-:W-:Y:S04]  /*8c30*/  FFMA.FTZ R2, R238, c[0x0][0x2d0], -R148.reuse ;  /* 0x0000b400ee027a23 */ /* 0x102fe80000010894 */
[----:B------:R-:W-:Y:S01]  /*8c40*/  HMMA.16816.F32.BF16 R64, R68, R86, R64 ;  /* 0x000000564440723c */ /* 0x000fe20000041840 */
[----:B------:R1:W-:Y:S01]  /*8c50*/  MUFU.EX2 R129, R2 ;  /* 0x0000000200817308 */ /* 0x0003e20000000800 */
[----:B------:R-:W3:Y:S05]  /*8c60*/  LDSM.16.MT88.4 R84, [R206+0x2000] ;  /* 0x00200000ce54783b */ /* 0x000eea0000004200 */
        /* <DEDUP_REMOVED lines=8> */
[----:B------:R1:W5:Y:S02]  /*8cf0*/  MUFU.EX2 R158, R2 ;  /* 0x00000002009e7308 */ /* 0x0003640000000800 */
[--C-:B-1----:R-:W-:Y:S01]  /*8d00*/  FFMA.FTZ R2, R248, c[0x0][0x2d0], -R148.reuse ;  /* 0x0000b400f8027a23 */ /* 0x102fe20000010894 */
[----:B-----5:R-:W-:Y:S07]  /*8d10*/  F2FP.BF16.PACK_AB R71, R158, R128 ;  /* 0x000000809e47723e */ /* 0x020fee00000010ff */
[----:B------:R1:W-:Y:S01]  /*8d20*/  MUFU.EX2 R156, R2 ;  /* 0x00000002009c7308 */ /* 0x0003e20000000800 */
[C---:B--2---:R-:W-:Y:S08]  /*8d30*/  HMMA.16816.F32.BF16 R4, R68.reuse, R72, R4 ;  /* 0x000000484404723c */ /* 0x044ff00000041804 */
[C---:B------:R-:W-:Y:S01]  /*8d40*/  HMMA.16816.F32.BF16 R8, R68.reuse, R74, R8 ;  /* 0x0000004a4408723c */ /* 0x040fe20000041808 */
[----:B------:R-:W2:Y:S07]  /*8d50*/  LDSM.16.MT88.4 R72, [R200+0x6000] ;  /* 0x00600000c848783b */ /* 0x000eae0000004200 */
        /* <DEDUP_REMOVED lines=8> */
[C---:B---3--:R-:W-:Y:S04]  /*8de0*/  HMMA.16816.F32.BF16 R28, R68.reuse, R84, R28 ;  /* 0x00000054441c723c */ /* 0x048fe8000004181c */
        /* <DEDUP_REMOVED lines=30> */
[--C-:B------:R-:W-:Y:S02]  /*8fd0*/  FFMA.FTZ R2, R134, c[0x0][0x2d0], -R148.reuse ;  /* 0x0000b40086027a23 */ /* 0x100fe40000010894 */
[----:B------:R-:W-:Y:S05]  /*8fe0*/  FFMA.FTZ R148, R152, c[0x0][0x2d0], -R148 ;  /* 0x0000b40098947a23 */ /* 0x000fea0000010894 */
[----:B------:R1:W-:Y:S01]  /*8ff0*/  MUFU.EX2 R134, R0 ;  /* 0x0000000000867308 */ /* 0x0003e20000000800 */
[C---:B--2---:R-:W-:Y:S09]  /*9000*/  HMMA.16816.F32.BF16 R4, R68.reuse, R72, R4 ;  /* 0x000000484404723c */ /* 0x044ff20000041804 */
[----:B------:R-:W-:Y:S01]  /*9010*/  MUFU.EX2 R152, R92 ;  /* 0x0000005c00987308 */ /* 0x000fe20000000800 */
[C---:B------:R-:W-:Y:S01]  /*9020*/  HMMA.16816.F32.BF16 R8, R68.reuse, R74, R8 ;  /* 0x0000004a4408723c */ /* 0x040fe20000041808 */
[----:B------:R-:W2:Y:S07]  /*9030*/  LDSM.16.MT88.4 R72, [R204+0x6800] ;  /* 0x00680000cc48783b */ /* 0x000eae0000004200 */
[C---:B------:R-:W-:Y:S01]  /*9040*/  HMMA.16816.F32.BF16 R12, R68.reuse, R76, R12 ;  /* 0x0000004c440c723c */ /* 0x040fe2000004180c */
[----:B------:R5:W2:Y:S03]  /*9050*/  MUFU.EX2 R153, R2 ;  /* 0x0000000200997308 */ /* 0x000aa60000000800 */
[----:B-1----:R-:W-:Y:S04]  /*9060*/  FFMA.FTZ R0, R132, c[0x0][0x2d0], -R149 ;  /* 0x0000b40084007a23 */ /* 0x002fe80000010895 */
[C---:B------:R-:W-:Y:S01]  /*9070*/  HMMA.16816.F32.BF16 R16, R68.reuse, R78, R16 ;  /* 0x0000004e4410723c */ /* 0x040fe20000041810 */
[----:B------:R-:W1:Y:S02]  /*9080*/  LDSM.16.MT88.4 R76, [R203+0x6800] ;  /* 0x00680000cb4c783b */ /* 0x000e640000004200 */
[----:B------:R-:W-:Y:S05]  /*9090*/  MUFU.EX2 R148, R148 ;  /* 0x0000009400947308 */ /* 0x000fea0000000800 */
[C---:B----4-:R-:W-:Y:S05]  /*90a0*/  HMMA.16816.F32.BF16 R20, R68.reuse, R80, R20 ;  /* 0x000000504414723c */ /* 0x050fea0000041814 */
[----:B------:R4:W-:Y:S03]  /*90b0*/  MUFU.EX2 R132, R0 ;  /* 0x0000000000847308 */ /* 0x0009e60000000800 */
[C---:B------:R-:W-:Y:S01]  /*90c0*/  HMMA.16816.F32.BF16 R24, R68.reuse, R82, R24 ;  /* 0x000000524418723c */ /* 0x040fe20000041818 */
[----:B------:R-:W1:Y:S03]  /*90d0*/  LDSM.16.MT88.4 R80, [R206+0x6800] ;  /* 0x00680000ce50783b */ /* 0x000e660000004200 */
[----:B-----5:R-:W-:Y:S04]  /*90e0*/  FADD.FTZ R2, R113, R95 ;  /* 0x0000005f71027221 */ /* 0x020fe80000010000 */
[C---:B---3--:R-:W-:Y:S01]  /*90f0*/  HMMA.16816.F32.BF16 R28, R68.reuse, R84, R28 ;  /* 0x00000054441c723c */ /* 0x048fe2000004181c */
[----:B------:R-:W-:Y:S03]  /*9100*/  LDSM.16.MT88.4 R92, [R204+0x7000] ;  /* 0x00700000cc5c783b */ /* 0x000fe60000004200 */
[----:B------:R-:W-:Y:S04]  /*9110*/  FADD.FTZ R2, R126, R2 ;  /* 0x000000027e027221 */ /* 0x000fe80000010000 */
[C---:B------:R-:W-:Y:S01]  /*9120*/  HMMA.16816.F32.BF16 R32, R68.reuse, R86, R32 ;  /* 0x000000564420723c */ /* 0x040fe20000041820 */
[----:B------:R-:W-:Y:S03]  /*9130*/  LDSM.16.MT88.4 R84, [R203+0x3000] ;  /* 0x00300000cb54783b */ /* 0x000fe60000004200 */
[----:B----4-:R-:W-:Y:S04]  /*9140*/  FFMA.FTZ R0, R114, c[0x0][0x2d0], -R149 ;  /* 0x0000b40072007a23 */ /* 0x010fe80000010895 */
[C---:B------:R-:W-:Y:S01]  /*9150*/  HMMA.16816.F32.BF16 R36, R68.reuse, R88, R36 ;  /* 0x000000584424723c */ /* 0x040fe20000041824 */
[----:B------:R3:W4:Y:S07]  /*9160*/  MUFU.EX2 R150, R0 ;  /* 0x0000000000967308 */ /* 0x00072e0000000800 */
[C---:B------:R-:W-:Y:S01]  /*9170*/  HMMA.16816.F32.BF16 R40, R68.reuse, R90, R40 ;  /* 0x0000005a4428723c */ /* 0x040fe20000041828 */
[----:B------:R-:W-:Y:S07]  /*9180*/  LDSM.16.MT88.4 R88, [R206+0x3000] ;  /* 0x00300000ce58783b */ /* 0x000fee0000004200 */
[C---:B--2---:R-:W-:Y:S08]  /*9190*/  HMMA.16816.F32.BF16 R44, R68.reuse, R72, R44 ;  /* 0x00000048442c723c */ /* 0x044ff0000004182c */
[C---:B------:R-:W-:Y:S01]  /*91a0*/  HMMA.16816.F32.BF16 R48, R68.reuse, R74, R48 ;  /* 0x0000004a4430723c */ /* 0x040fe20000041830 */
[----:B------:R-:W2:Y:S03]  /*91b0*/  LDSM.16.MT88.4 R72, [R200+0x3000] ;  /* 0x00300000c848783b */ /* 0x000ea60000004200 */
[----:B---3--:R-:W-:Y:S02]  /*91c0*/  FADD.FTZ R0, R112, R3 ;  /* 0x0000000370007221 */ /* 0x008fe40000010000 */
[----:B------:R-:W-:Y:S02]  /*91d0*/  IMAD.MOV.U32 R112, RZ, RZ, R124 ;  /* 0x000000ffff707224 */ /* 0x000fe400078e007c */
[C---:B-1----:R-:W-:Y:S04]  /*91e0*/  HMMA.16816.F32.BF16 R52, R68.reuse, R76, R52 ;  /* 0x0000004c4434723c */ /* 0x042fe80000041834 */
[----:B------:R-:W-:Y:S02]  /*91f0*/  FADD.FTZ R0, R125, R0 ;  /* 0x000000007d007221 */ /* 0x000fe40000010000 */
[--C-:B------:R-:W-:Y:S02]  /*9200*/  FFMA.FTZ R3, R96, c[0x0][0x2d0], -R149.reuse ;  /* 0x0000b40060037a23 */ /* 0x100fe40000010895 */
[C---:B------:R-:W-:Y:S01]  /*9210*/  HMMA.16816.F32.BF16 R56, R68.reuse, R78, R56 ;  /* 0x0000004e4438723c */ /* 0x040fe20000041838 */
[----:B------:R-:W1:Y:S01]  /*9220*/  LDSM.16.MT88.4 R76, [R204+0x3000] ;  /* 0x00300000cc4c783b */ /* 0x000e620000004200 */
[----:B------:R3:W-:Y:S02]  /*9230*/  MUFU.EX2 R145, R3 ;  /* 0x0000000300917308 */ /* 0x0007e40000000800 */
[--C-:B------:R-:W-:Y:S02]  /*9240*/  FFMA.FTZ R96, R127, c[0x0][0x2d0], -R149.reuse ;  /* 0x0000b4007f607a23 */ /* 0x100fe40000010895 */
[----:B------:R-:W-:Y:S02]  /*9250*/  FFMA.FTZ R149, R119, c[0x0][0x2d0], -R149 ;  /* 0x0000b40077957a23 */ /* 0x000fe40000010895 */
[C---:B------:R-:W-:Y:S01]  /*9260*/  HMMA.16816.F32.BF16 R60, R68.reuse, R80, R60 ;  /* 0x00000050443c723c */ /* 0x040fe2000004183c */
[----:B------:R-:W-:Y:S03]  /*9270*/  LDSM.16.MT88.4 R124, [R200+0x3800] ;  /* 0x00380000c87c783b */ /* 0x000fe60000004200 */
[----:B------:R-:W5:Y:S01]  /*9280*/  MUFU.EX2 R144, R96 ;  /* 0x0000006000907308 */ /* 0x000f620000000800 */
[----:B------:R-:W-:Y:S02]  /*9290*/  FADD.FTZ R0, R123, R0 ;  /* 0x000000007b007221 */ /* 0x000fe40000010000 */
[----:B------:R-:W-:Y:S01]  /*92a0*/  FADD.FTZ R2, R112, R2 ;  /* 0x0000000270027221 */ /* 0x000fe20000010000 */
[----:B------:R-:W-:Y:S01]  /*92b0*/  HMMA.16816.F32.BF16 R64, R68, R82, R64 ;  /* 0x000000524440723c */ /* 0x000fe20000041840 */
[----:B------:R-:W1:Y:S03]  /*92c0*/  LDSM.16.MT88.4 R80, [R200+0x7000] ;  /* 0x00700000c850783b */ /* 0x000e660000004200 */
[----:B------:R-:W-:Y:S02]  /*92d0*/  F2FP.BF16.PACK_AB R112, R146, R147 ;  /* 0x000000939270723e */ /* 0x000fe400000010ff */
[----:B------:R-:W1:Y:S01]  /*92e0*/  MUFU.EX2 R119, R97 ;  /* 0x0000006100777308 */ /* 0x000e620000000800 */
[----:B------:R-:W-:Y:S02]  /*92f0*/  F2FP.BF16.PACK_AB R68, R152, R153 ;  /* 0x000000999844723e */ /* 0x000fe400000010ff */
[----:B------:R-:W-:Y:S03]  /*9300*/  F2FP.BF16.PACK_AB R69, R134, R135 ;  /* 0x000000878645723e */ /* 0x000fe600000010ff */
[----:B------:R-:W-:Y:S01]  /*9310*/  F2FP.BF16.PACK_AB R70, R151, R133 ;  /* 0x000000859746723e */ /* 0x000fe200000010ff */
[----:B---3--:R-:W-:Y:S01]  /*9320*/  FADD.FTZ R3, R121, R2 ;  /* 0x0000000279037221 */ /* 0x008fe20000010000 */
[----:B----4-:R-:W-:Y:S01]  /*9330*/  F2FP.BF16.PACK_AB R71, R150, R132 ;  /* 0x000000849647723e */ /* 0x010fe200000010ff */
[----:B------:R-:W-:Y:S01]  /*9340*/  FADD.FTZ R2, R122, R0 ;  /* 0x000000007a027221 */ /* 0x000fe20000010000 */
[----:B------:R-:W3:Y:S01]  /*9350*/  MUFU.EX2 R149, R149 ;  /* 0x0000009500957308 */ /* 0x000ee20000000800 */
[----:B------:R-:W-:Y:S02]  /*9360*/  FADD.FTZ R0, R120, R3 ;  /* 0x0000000378007221 */ /* 0x000fe40000010000 */
[----:B------:R-:W-:Y:S01]  /*9370*/  FADD.FTZ R2, R102, R2 ;  /* 0x0000000266027221 */ /* 0x000fe20000010000 */
[----:B-----5:R-:W-:Y:S01]  /*9380*/  F2FP.BF16.PACK_AB R113, R144, R145 ;  /* 0x000000919071723e */ /* 0x020fe200000010ff */
[C---:B--2---:R-:W-:Y:S03]  /*9390*/  HMMA.16816.F32.BF16 R4, R68.reuse, R72, R4 ;  /* 0x000000484404723c */ /* 0x044fe60000041804 */
[----:B------:R-:W-:Y:S02]  /*93a0*/  FADD.FTZ R0, R98, R0 ;  /* 0x0000000062007221 */ /* 0x000fe40000010000 */
[----:B------:R-:W-:Y:S02]  /*93b0*/  FADD.FTZ R2, R99, R2 ;  /* 0x0000000263027221 */ /* 0x000fe40000010000 */
[----:B------:R-:W-:Y:S01]  /*93c0*/  FADD.FTZ R0, R103, R0 ;  /* 0x0000000067007221 */ /* 0x000fe20000010000 */
[C---:B------:R-:W-:Y:S01]  /*93d0*/  HMMA.16816.F32.BF16 R8, R68.reuse, R74, R8 ;  /* 0x0000004a4408723c */ /* 0x040fe20000041808 */
[----:B------:R-:W2:Y:S03]  /*93e0*/  LDSM.16.MT88.4 R72, [R203+0x7000] ;  /* 0x00700000cb48783b */ /* 0x000ea60000004200 */
[----:B------:R-:W-:Y:S01]  /*93f0*/  FADD.FTZ R2, R101, R2 ;  /* 0x0000000265027221 */ /* 0x000fe20000010000 */
[----:B-1----:R-:W-:Y:S01]  /*9400*/  F2FP.BF16.PACK_AB R114, R148, R119 ;  /* 0x000000779472723e */ /* 0x002fe200000010ff */
[----:B------:R-:W-:Y:S02]  /*9410*/  FADD.FTZ R0, R100, R0 ;  /* 0x0000000064007221 */ /* 0x000fe40000010000 */
[C---:B------:R-:W-:Y:S01]  /*9420*/  HMMA.16816.F32.BF16 R12, R68.reuse, R76, R12 ;  /* 0x0000004c440c723c */ /* 0x040fe2000004180c */
[----:B------:R-:W-:Y:S03]  /*9430*/  LDSM.16.MT88.4 R96, [R200+0x7800] ;  /* 0x00780000c860783b */ /* 0x000fe60000004200 */
[----:B---3--:R-:W-:Y:S01]  /*9440*/  F2FP.BF16.PACK_AB R115, R149, R118 ;  /* 0x000000769573723e */ /* 0x008fe200000010ff */
[----:B------:R-:W-:Y:S02]  /*9450*/  FADD.FTZ R0, R245, R0 ;  /* 0x00000000f5007221 */ /* 0x000fe40000010000 */
[----:B------:R-:W-:Y:S01]  /*9460*/  FADD.FTZ R2, R251, R2 ;  /* 0x00000002fb027221 */ /* 0x000fe20000010000 */
[C---:B------:R-:W-:Y:S01]  /*9470*/  HMMA.16816.F32.BF16 R16, R68.reuse, R78, R16 ;  /* 0x0000004e4410723c */ /* 0x040fe20000041810 */
[----:B------:R-:W1:Y:S03]  /*9480*/  LDSM.16.MT88.4 R76, [R206+0x7000] ;  /* 0x00700000ce4c783b */ /* 0x000e660000004200 */
[----:B------:R-:W-:Y:S02]  /*9490*/  FADD.FTZ R0, R111, R0 ;  /* 0x000000006f007221 */ /* 0x000fe40000010000 */
[----:B------:R-:W-:Y:S02]  /*94a0*/  FADD.FTZ R2, R244, R2 ;  /* 0x00000002f4027221 */ /* 0x000fe40000010000 */
[C---:B------:R-:W-:Y:S01]  /*94b0*/  HMMA.16816.F32.BF16 R20, R68.reuse, R84, R20 ;  /* 0x000000544414723c */ /* 0x040fe20000041814 */
[----:B------:R-:W-:Y:S03]  /*94c0*/  LDSM.16.MT88.4 R100, [R204+0x7800] ;  /* 0x00780000cc64783b */ /* 0x000fe60000004200 */
        /* <DEDUP_REMOVED lines=18> */
[----:B------:R-:W3:Y:S03]  /*95f0*/  LDSM.16.MT88.4 R80, [R204+0x3800] ;  /* 0x00380000cc50783b */ /* 0x000ee60000004200 */
        /* <DEDUP_REMOVED lines=14> */
[C---:B-1----:R-:W-:Y:S04]  /*96e0*/  HMMA.16816.F32.BF16 R60, R68.reuse, R76, R60 ;  /* 0x0000004c443c723c */ /* 0x042fe8000004183c */
[----:B------:R-:W-:Y:S02]  /*96f0*/  FADD.FTZ R2, R157, R2 ;  /* 0x000000029d027221 */ /* 0x000fe40000010000 */
[----:B------:R-:W-:Y:S02]  /*9700*/  FADD.FTZ R0, R106, R0 ;  /* 0x000000006a007221 */ /* 0x000fe40000010000 */
[----:B------:R-:W-:Y:S04]  /*9710*/  HMMA.16816.F32.BF16 R64, R68, R78, R64 ;  /* 0x0000004e4440723c */ /* 0x000fe80000041840 */
[----:B------:R-:W-:Y:S02]  /*9720*/  FADD.FTZ R2, R105, R2 ;  /* 0x0000000269027221 */ /* 0x000fe40000010000 */
[----:B------:R-:W-:Y:S02]  /*9730*/  FADD.FTZ R0, R104, R0 ;  /* 0x0000000068007221 */ /* 0x000fe40000010000 */
[C---:B------:R-:W-:Y:S01]  /*9740*/  HMMA.16816.F32.BF16 R120, R112.reuse, R124, R4 ;  /* 0x0000007c7078723c */ /* 0x040fe20000041804 */
[----:B------:R-:W1:Y:S04]  /*9750*/  LDSM.16.MT88.4 R4, [R206+0x7800] ;  /* 0x00780000ce04783b */ /* 0x000e680000004200 */
[----:B------:R-:W-:Y:S02]  /*9760*/  FADD.FTZ R2, R155, R2 ;  /* 0x000000029b027221 */ /* 0x000fe40000010000 */
[----:B------:R-:W-:Y:S01]  /*9770*/  FADD.FTZ R0, R154, R0 ;  /* 0x000000009a007221 */ /* 0x000fe20000010000 */
[C---:B------:R-:W-:Y:S04]  /*9780*/  HMMA.16816.F32.BF16 R124, R112.reuse, R126, R8 ;  /* 0x0000007e707c723c */ /* 0x040fe80000041808 */
[----:B------:R-:W-:Y:S02]  /*9790*/  FADD.FTZ R2, R153, R2 ;  /* 0x0000000299027221 */ /* 0x000fe40000010000 */
[----:B------:R-:W-:Y:S02]  /*97a0*/  FADD.FTZ R0, R135, R0 ;  /* 0x0000000087007221 */ /* 0x000fe40000010000 */
[C---:B---3--:R-:W-:Y:S04]  /*97b0*/  HMMA.16816.F32.BF16 R68, R112.reuse, R80, R12 ;  /* 0x000000507044723c */ /* 0x048fe8000004180c */
        /* <DEDUP_REMOVED lines=20> */
[C---:B------:R-:W-:Y:S01]  /*9900*/  HMMA.16816.F32.BF16 R96, R112.reuse, R98, R40 ;  /* 0x000000627060723c */ /* 0x040fe20000041828 */
[----:B------:R2:W-:Y:S03]  /*9910*/  STL [R1], R2 ;  /* 0x0000000201007387 */ /* 0x0005e60000100800 */
[----:B------:R-:W-:Y:S01]  /*9920*/  IMAD.MOV.U32 R118, RZ, RZ, R116 ;  /* 0x000000ffff767224 */ /* 0x000fe200078e0074 */
[----:B------:R2:W-:Y:S01]  /*9930*/  STL [R1+0x10], R0 ;  /* 0x0000100001007387 */ /* 0x0005e20000100800 */
[----:B------:R-:W-:Y:S02]  /*9940*/  IMAD.MOV.U32 R3, RZ, RZ, R117 ;  /* 0x000000ffff037224 */ /* 0x000fe400078e0075 */
[C---:B------:R-:W-:Y:S08]  /*9950*/  HMMA.16816.F32.BF16 R128, R112.reuse, R100, R44 ;  /* 0x000000647080723c */ /* 0x040ff0000004182c */
[C---:B------:R-:W-:Y:S08]  /*9960*/  HMMA.16816.F32.BF16 R100, R112.reuse, R102, R48 ;  /* 0x000000667064723c */ /* 0x040ff00000041830 */
[C---:B------:R-:W-:Y:S08]  /*9970*/  HMMA.16816.F32.BF16 R104, R112.reuse, R108, R52 ;  /* 0x0000006c7068723c */ /* 0x040ff00000041834 */
[C---:B------:R-:W-:Y:S08]  /*9980*/  HMMA.16816.F32.BF16 R108, R112.reuse, R110, R56 ;  /* 0x0000006e706c723c */ /* 0x040ff00000041838 */
[C---:B-1----:R-:W-:Y:S08]  /*9990*/  HMMA.16816.F32.BF16 R132, R112.reuse, R4, R60 ;  /* 0x000000047084723c */ /* 0x042ff0000004183c */
[----:B------:R-:W-:Y:S01]  /*99a0*/  HMMA.16816.F32.BF16 R112, R112, R6, R64 ;  /* 0x000000067070723c */ /* 0x000fe20000041840 */
[----:B--2---:R-:W-:-:S07]  /*99b0*/  @P0 BRA `(.L_x_2378) ;  /* 0xffffbf1000000947 */ /* 0x004fce000383ffff */
.L_x_2377:
[----:B--2---:R-:W-:-:S13]  /*99c0*/  ISETP.GE.AND P0, PT, R229, RZ, PT ;  /* 0x000000ffe500720c */ /* 0x004fda0003f06270 */
[----:B------:R-:W-:Y:S05]  /*99d0*/  @!P0 BRA `(.L_x_2379) ;  /* 0x000034c000008947 */ /* 0x000fea0003800000 */
[----:B------:R-:W-:Y:S02]  /*99e0*/  MOV R119, R116 ;  /* 0x0000007400777202 */ /* 0x000fe40000000f00 */
[----:B------:R-:W-:Y:S02]  /*99f0*/  MOV R118, R117 ;  /* 0x0000007500767202 */ /* 0x000fe40000000f00 */
.L_x_2380:
[----:B------:R-:W2:Y:S01]  /*9a00*/  LDL.64 R38, [R1+0x20] ;  /* 0x0000200001267983 */ /* 0x000ea20000100a00 */
[----:B------:R-:W-:Y:S04]  /*9a10*/  DEPBAR.LE SB0, 0x0 ;  /* 0x000080000000791a */ /* 0x000fe80000000000 */
[----:B------:R-:W-:Y:S01]  /*9a20*/  WARPSYNC 0xffffffff ;  /* 0xffffffff00007948 */ /* 0x000fe20003800000 */
[----:B------:R-:W3:Y:S01]  /*9a30*/  LDL R37, [R1+0x28] ;  /* 0x0000280001257983 */ /* 0x000ee20000100800 */
[----:B------:R-:W-:Y:S01]  /*9a40*/  SHF.R.S32.HI R0, RZ, 0x1f, R229 ;  /* 0x0000001fff007819 */ /* 0x000fe200000114e5 */
        /* <DEDUP_REMOVED lines=12> */
[----:B------:R-:W4:Y:S06]  /*9b10*/  LDL.64 R234, [R1+0x18] ;  /* 0x0000180001ea7983 */ /* 0x000f2c0000100a00 */
[----:B------:R-:W5:Y:S08]  /*9b20*/  LDSM.16.M88.4 R32, [R201+0x1800] ;  /* 0x00180000c920783b */ /* 0x000f700000000200 */
[----:B------:R-:W4:Y:S01]  /*9b30*/  LDL R233, [R1+0x14] ;  /* 0x0000140001e97983 */ /* 0x000f220000100800 */
[C---:B-1----:R-:W-:Y:S03]  /*9b40*/  HMMA.16816.F32.BF16 R4, R136.reuse, R8, RZ ;  /* 0x000000088804723c */ /* 0x042fe600000418ff */
[----:B------:R-:W1:Y:S05]  /*9b50*/  LDSM.16.M88.4 R40, [R201+0x2000] ;  /* 0x00200000c928783b */ /* 0x000e6a0000000200 */
[C---:B------:R-:W-:Y:S03]  /*9b60*/  HMMA.16816.F32.BF16 R8, R136.reuse, R10, RZ ;  /* 0x0000000a8808723c */ /* 0x040fe600000418ff */
[----:B------:R-:W1:Y:S05]  /*9b70*/  LDSM.16.M88.4 R48, [R201+0x2800] ;  /* 0x00280000c930783b */ /* 0x000e6a0000000200 */
[C---:B-----5:R-:W-:Y:S03]  /*9b80*/  HMMA.16816.F32.BF16 R12, R136.reuse, R16, RZ ;  /* 0x00000010880c723c */ /* 0x060fe600000418ff */
[----:B------:R-:W5:Y:S05]  /*9b90*/  LDSM.16.M88.4 R56, [R201+0x3000] ;  /* 0x00300000c938783b */ /* 0x000f6a0000000200 */
[C---:B------:R-:W-:Y:S03]  /*9ba0*/  HMMA.16816.F32.BF16 R16, R136.reuse, R18, RZ ;  /* 0x000000128810723c */ /* 0x040fe600000418ff */
[----:B------:R-:W1:Y:S05]  /*9bb0*/  LDSM.16.M88.4 R64, [R201+0x3800] ;  /* 0x00380000c940783b */ /* 0x000e6a0000000200 */
[C---:B------:R-:W-:Y:S03]  /*9bc0*/  HMMA.16816.F32.BF16 R20, R136.reuse, R24, RZ ;  /* 0x000000188814723c */ /* 0x040fe600000418ff */
[----:B------:R-:W1:Y:S05]  /*9bd0*/  LDSM.16.M88.4 R144, [R207] ;  /* 0x00000000cf90783b */ /* 0x000e6a0000000200 */
[C---:B------:R-:W-:Y:S03]  /*9be0*/  HMMA.16816.F32.BF16 R24, R136.reuse, R26, RZ ;  /* 0x0000001a8818723c */ /* 0x040fe600000418ff */
[----:B------:R-:W1:Y:S05]  /*9bf0*/  LDSM.16.M88.4 R148, [R222] ;  /* 0x00000000de94783b */ /* 0x000e6a0000000200 */
[C---:B------:R-:W-:Y:S03]  /*9c00*/  HMMA.16816.F32.BF16 R28, R136.reuse, R32, RZ ;  /* 0x00000020881c723c */ /* 0x040fe600000418ff */
[----:B------:R-:W1:Y:S05]  /*9c10*/  LDSM.16.M88.4 R152, [R221] ;  /* 0x00000000dd98783b */ /* 0x000e6a0000000200 */
[C---:B------:R-:W-:Y:S03]  /*9c20*/  HMMA.16816.F32.BF16 R32, R136.reuse, R34, RZ ;  /* 0x000000228820723c */ /* 0x040fe600000418ff */
[----:B------:R-:W1:Y:S08]  /*9c30*/  LDSM.16.M88.4 R156, [R220] ;  /* 0x00000000dc9c783b */ /* 0x000e700000000200 */
        /* <DEDUP_REMOVED lines=13> */
[C---:B-1----:R-:W-:Y:S01]  /*9d10*/  HMMA.16816.F32.BF16 R36, R136.reuse, R40, RZ ;  /* 0x000000288824723c */ /* 0x042fe200000418ff */
        /* <DEDUP_REMOVED lines=26> */
[C---:B-----5:R-:W-:Y:S08]  /*9ec0*/  HMMA.16816.F32.BF16 R52, R136.reuse, R56, RZ ;  /* 0x000000388834723c */ /* 0x060ff000000418ff */
[C---:B------:R-:W-:Y:S08]  /*9ed0*/  HMMA.16816.F32.BF16 R56, R136.reuse, R58, RZ ;  /* 0x0000003a8838723c */ /* 0x040ff000000418ff */
[C---:B-1----:R-:W-:Y:S08]  /*9ee0*/  HMMA.16816.F32.BF16 R60, R136.reuse, R64, RZ ;  /* 0x00000040883c723c */ /* 0x042ff000000418ff */
[----:B------:R-:W-:Y:S08]  /*9ef0*/  HMMA.16816.F32.BF16 R64, R136, R66, RZ ;  /* 0x000000428840723c */ /* 0x000ff000000418ff */
[C---:B------:R-:W-:Y:S08]  /*9f00*/  HMMA.16816.F32.BF16 R4, R140.reuse, R144, R4 ;  /* 0x000000908c04723c */ /* 0x040ff00000041804 */
[C---:B------:R-:W-:Y:S01]  /*9f10*/  HMMA.16816.F32.BF16 R8, R140.reuse, R146, R8 ;  /* 0x000000928c08723c */ /* 0x040fe20000041808 */
[----:B------:R-:W1:Y:S07]  /*9f20*/  LDSM.16.M88.4 R144, [R205] ;  /* 0x00000000cd90783b */ /* 0x000e6e0000000200 */
        /* <DEDUP_REMOVED lines=17> */
[----:B------:R-:W2:Y:S07]  /*a040*/  LDSM.16.M88.4 R192, [R205+0x3000] ;  /* 0x00300000cdc0783b */ /* 0x000eae0000000200 */
[C---:B------:R-:W-:Y:S08]  /*a050*/  HMMA.16816.F32.BF16 R60, R140.reuse, R196, R60 ;  /* 0x000000c48c3c723c */ /* 0x040ff0000004183c */
[----:B------:R-:W-:Y:S08]  /*a060*/  HMMA.16816.F32.BF16 R64, R140, R198, R64 ;  /* 0x000000c68c40723c */ /* 0x000ff00000041840 */
[C---:B-1----:R-:W-:Y:S08]  /*a070*/  HMMA.16816.F32.BF16 R4, R164.reuse, R144, R4 ;  /* 0x00000090a404723c */ /* 0x042ff00000041804 */
[C---:B------:R-:W-:Y:S01]  /*a080*/  HMMA.16816.F32.BF16 R8, R164.reuse, R146, R8 ;  /* 0x00000092a408723c */ /* 0x040fe20000041808 */
[----:B------:R-:W1:Y:S07]  /*a090*/  LDSM.16.M88.4 R144, [R205+0x3800] ;  /* 0x00380000cd90783b */ /* 0x000e6e0000000200 */
[C---:B---3--:R-:W-:Y:S08]  /*a0a0*/  HMMA.16816.F32.BF16 R12, R164.reuse, R148, R12 ;  /* 0x00000094a40c723c */ /* 0x048ff0000004180c */
[C---:B------:R-:W-:Y:S01]  /*a0b0*/  HMMA.16816.F32.BF16 R16, R164.reuse, R150, R16 ;  /* 0x00000096a410723c */ /* 0x040fe20000041810 */
[----:B------:R-:W3:Y:S07]  /*a0c0*/  LDSM.16.M88.4 R148, [R202] ;  /* 0x00000000ca94783b */ /* 0x000eee0000000200 */
        /* <DEDUP_REMOVED lines=8> */
[----:B------:R-:W3:Y:S07]  /*a150*/  LDSM.16.M88.4 R160, [R202+0x1800] ;  /* 0x00180000caa0783b */ /* 0x000eee0000000200 */
[C---:B--2---:R-:W-:Y:S08]  /*a160*/  HMMA.16816.F32.BF16 R44, R164.reuse, R168, R44 ;  /* 0x000000a8a42c723c */ /* 0x044ff0000004182c */
[C---:B------:R-:W-:Y:S01]  /*a170*/  HMMA.16816.F32.BF16 R48, R164.reuse, R170, R48 ;  /* 0x000000aaa430723c */ /* 0x040fe20000041830 */
[----:B------:R-:W2:Y:S07]  /*a180*/  LDSM.16.M88.4 R168, [R202+0x2000] ;  /* 0x00200000caa8783b */ /* 0x000eae0000000200 */
[C---:B------:R-:W-:Y:S08]  /*a190*/  HMMA.16816.F32.BF16 R52, R164.reuse, R192, R52 ;  /* 0x000000c0a434723c */ /* 0x040ff00000041834 */
        /* <DEDUP_REMOVED lines=22> */
[----:B------:R-:W-:Y:S07]  /*a300*/  LDSM.16.M88.4 R192, [R201+0x6800] ;  /* 0x00680000c9c0783b */ /* 0x000fee0000000200 */
[C---:B-1----:R-:W-:Y:S08]  /*a310*/  HMMA.16816.F32.BF16 R52, R172.reuse, R144, R52 ;  /* 0x00000090ac34723c */ /* 0x042ff00000041834 */
        /* <DEDUP_REMOVED lines=22> */
[----:B------:R-:W-:Y:S07]  /*a480*/  LDSM.16.M88.4 R192, [R210] ;  /* 0x00000000d2c0783b */ /* 0x000fee0000000200 */
[C---:B---3--:R-:W-:Y:S08]  /*a490*/  HMMA.16816.F32.BF16 R52, R176.reuse, R148, R52 ;  /* 0x00000094b034723c */ /* 0x048ff00000041834 */
[C---:B------:R-:W-:Y:S01]  /*a4a0*/  HMMA.16816.F32.BF16 R56, R176.reuse, R150, R56 ;  /* 0x00000096b038723c */ /* 0x040fe20000041838 */
[----:B------:R-:W2:Y:S07]  /*a4b0*/  LDSM.16.M88.4 R148, [R212] ;  /* 0x00000000d494783b */ /* 0x000eae0000000200 */
[C---:B----4-:R-:W-:Y:S08]  /*a4c0*/  HMMA.16816.F32.BF16 R60, R176.reuse, R152, R60 ;  /* 0x00000098b03c723c */ /* 0x050ff0000004183c */
[----:B------:R-:W-:Y:S01]  /*a4d0*/  HMMA.16816.F32.BF16 R64, R176, R154, R64 ;  /* 0x0000009ab040723c */ /* 0x000fe20000041840 */
[----:B------:R-:W3:Y:S07]  /*a4e0*/  LDSM.16.M88.4 R152, [R209] ;  /* 0x00000000d198783b */ /* 0x000eee0000000200 */
[C---:B-----5:R-:W-:Y:S08]  /*a4f0*/  HMMA.16816.F32.BF16 R4, R180.reuse, R156, R4 ;  /* 0x0000009cb404723c */ /* 0x060ff00000041804 */
[C---:B------:R-:W-:Y:S01]  /*a500*/  HMMA.16816.F32.BF16 R8, R180.reuse, R158, R8 ;  /* 0x0000009eb408723c */ /* 0x040fe20000041808 */
[----:B------:R-:W4:Y:S07]  /*a510*/  LDSM.16.M88.4 R156, [R208] ;  /* 0x00000000d09c783b */ /* 0x000f2e0000000200 */
        /* <DEDUP_REMOVED lines=17> */
[----:B------:R-:W3:Y:S07]  /*a630*/  LDSM.16.M88.4 R152, [R205+0x5800] ;  /* 0x00580000cd98783b */ /* 0x000eee0000000200 */
[C---:B----4-:R-:W-:Y:S08]  /*a640*/  HMMA.16816.F32.BF16 R60, R180.reuse, R156, R60 ;  /* 0x0000009cb43c723c */ /* 0x050ff0000004183c */
[----:B------:R-:W-:Y:S01]  /*a650*/  HMMA.16816.F32.BF16 R64, R180, R158, R64 ;  /* 0x0000009eb440723c */ /* 0x000fe20000041840 */
[----:B------:R-:W4:Y:S07]  /*a660*/  LDSM.16.M88.4 R156, [R205+0x6000] ;  /* 0x00600000cd9c783b */ /* 0x000f2e0000000200 */
        /* <DEDUP_REMOVED lines=14> */
[----:B------:R-:W4:Y:S07]  /*a750*/  LDSM.16.M88.4 R156, [R202+0x5800] ;  /* 0x00580000ca9c783b */ /* 0x000f2e0000000200 */
[C---:B------:R-:W-:Y:S08]  /*a760*/  HMMA.16816.F32.BF16 R44, R184.reuse, R168, R44 ;  /* 0x000000a8b82c723c */ /* 0x040ff0000004182c */
[C---:B------:R-:W-:Y:S08]  /*a770*/  HMMA.16816.F32.BF16 R48, R184.reuse, R170, R48 ;  /* 0x000000aab830723c */ /* 0x040ff00000041830 */
[C---:B------:R-:W-:Y:S08]  /*a780*/  HMMA.16816.F32.BF16 R52, R184.reuse, R192, R52 ;  /* 0x000000c0b834723c */ /* 0x040ff00000041834 */
[C---:B------:R-:W-:Y:S08]  /*a790*/  HMMA.16816.F32.BF16 R56, R184.reuse, R194, R56 ;  /* 0x000000c2b838723c */ /* 0x040ff00000041838 */
[C---:B-----5:R-:W-:Y:S08]  /*a7a0*/  HMMA.16816.F32.BF16 R60, R184.reuse, R160, R60 ;  /* 0x000000a0b83c723c */ /* 0x060ff0000004183c */
[----:B------:R-:W-:Y:S08]  /*a7b0*/  HMMA.16816.F32.BF16 R64, R184, R162, R64 ;  /* 0x000000a2b840723c */ /* 0x000ff00000041840 */
[C---:B-1----:R-:W-:Y:S08]  /*a7c0*/  HMMA.16816.F32.BF16 R4, R188.reuse, R144, R4 ;  /* 0x00000090bc04723c */ /* 0x042ff00000041804 */
[C---:B------:R-:W-:Y:S01]  /*a7d0*/  HMMA.16816.F32.BF16 R8, R188.reuse, R146, R8 ;  /* 0x00000092bc08723c */ /* 0x040fe20000041808 */
[----:B------:R-:W1:Y:S07]  /*a7e0*/  LDSM.16.M88.4 R144, [R202+0x6000] ;  /* 0x00600000ca90783b */ /* 0x000e6e0000000200 */
[C---:B--2---:R-:W-:Y:S08]  /*a7f0*/  HMMA.16816.F32.BF16 R12, R188.reuse, R148, R12 ;  /* 0x00000094bc0c723c */ /* 0x044ff0000004180c */
[C---:B------:R-:W-:Y:S01]  /*a800*/  HMMA.16816.F32.BF16 R16, R188.reuse, R150, R16 ;  /* 0x00000096bc10723c */ /* 0x040fe20000041810 */
[----:B------:R-:W2:Y:S03]  /*a810*/  LDSM.16.M88.4 R148, [R202+0x6800] ;  /* 0x00680000ca94783b */ /* 0x000ea60000000200 */
[----:B------:R-:W-:Y:S02]  /*a820*/  FMNMX.FTZ R0, R4, R118, !PT ;  /* 0x0000007604007209 */ /* 0x000fe40007810000 */
[----:B------:R-:W-:Y:S02]  /*a830*/  FMNMX.FTZ R2, R6, R119, !PT ;  /* 0x0000007706027209 */ /* 0x000fe40007810000 */
[C---:B---3--:R-:W-:Y:S04]  /*a840*/  HMMA.16816.F32.BF16 R20, R188.reuse, R152, R20 ;  /* 0x00000098bc14723c */ /* 0x048fe80000041814 */
[----:B------:R-:W-:Y:S02]  /*a850*/  FMNMX.FTZ R0, R5, R0, !PT ;  /* 0x0000000005007209 */ /* 0x000fe40007810000 */
[----:B------:R-:W-:Y:S02]  /*a860*/  FMNMX.FTZ R2, R7, R2, !PT ;  /* 0x0000000207027209 */ /* 0x000fe40007810000 */
[C---:B------:R-:W-:Y:S01]  /*a870*/  HMMA.16816.F32.BF16 R24, R188.reuse, R154, R24 ;  /* 0x0000009abc18723c */ /* 0x040fe20000041818 */
[----:B------:R-:W3:Y:S03]  /*a880*/  LDSM.16.M88.4 R152, [R202+0x7000] ;  /* 0x00700000ca98783b */ /* 0x000ee60000000200 */
        /* <DEDUP_REMOVED lines=15> */
[C---:B--2---:R-:W-:Y:S01]  /*a980*/  HMMA.16816.F32.BF16 R44, R188.reuse, R148, R44 ;  /* 0x00000094bc2c723c */ /* 0x044fe2000004182c */
[----:B------:R-:W-:Y:S04]  /*a990*/  BAR.SYNC.DEFER_BLOCKING 0x0 ;  /* 0x0000000000007b1d */ /* 0x000fe80000010000 */
[----:B------:R-:W-:Y:S02]  /*a9a0*/  FMNMX.FTZ R0, R17, R0, !PT ;  /* 0x0000000011007209 */ /* 0x000fe40007810000 */
[----:B------:R-:W-:Y:S01]  /*a9b0*/  FMNMX.FTZ R2, R18, R2, !PT ;  /* 0x0000000212027209 */ /* 0x000fe20007810000 */
[C---:B------:R-:W-:Y:S04]  /*a9c0*/  HMMA.16816.F32.BF16 R48, R188.reuse, R150, R48 ;  /* 0x00000096bc30723c */ /* 0x040fe80000041830 */
        /* <DEDUP_REMOVED lines=8> */
[----:B------:R-:W-:Y:S01]  /*aa50*/  FMNMX.FTZ R0, R25, R0, !PT ;  /* 0x0000000019007209 */ /* 0x000fe20007810000 */
[C---:B-1----:R-:W-:Y:S03]  /*aa60*/  HMMA.16816.F32.BF16 R60, R188.reuse, R144, R60 ;  /* 0x00000090bc3c723c */ /* 0x042fe6000004183c */
[----:B------:R-:W-:Y:S02]  /*aa70*/  FMNMX.FTZ R0, R28, R0, !PT ;  /* 0x000000001c007209 */ /* 0x000fe40007810000 */
[----:B------:R-:W-:Y:S02]  /*aa80*/  FMNMX.FTZ R2, R26, R2, !PT ;  /* 0x000000021a027209 */ /* 0x000fe40007810000 */
[----:B------:R-:W-:Y:S01]  /*aa90*/  FMNMX.FTZ R0, R29, R0, !PT ;  /* 0x000000001d007209 */ /* 0x000fe20007810000 */
        /* <DEDUP_REMOVED lines=39> */
[----:B------:R-:W-:Y:S04]  /*ad10*/  FMNMX.FTZ R0, R66, R0, !PT ;  /* 0x0000000042007209 */ /* 0x000fe80007810000 */
[----:B------:R-:W-:Y:S05]  /*ad20*/  FMNMX.FTZ R0, R67, R0, !PT ;  /* 0x0000000043007209 */ /* 0x000fea0007810000 */
[----:B------:R-:W2:Y:S01]  /*ad30*/  SHFL.BFLY PT, R2, R0, 0x2, 0x1f ;  /* 0x0c401f0000027f89 */ /* 0x000ea200000e0000 */
[----:B-1----:R-:W-:Y:S07]  /*ad40*/  FMNMX.FTZ R117, R117, R3, !PT ;  /* 0x0000000375757209 */ /* 0x002fee0007810000 */
[----:B------:R-:W1:Y:S01]  /*ad50*/  SHFL.BFLY PT, R116, R117, 0x1, 0x1f ;  /* 0x0c201f0075747f89 */ /* 0x000e6200000e0000 */
[----:B--2---:R-:W-:Y:S07]  /*ad60*/  FMNMX.FTZ R0, R0, R2, !PT ;  /* 0x0000000200007209 */ /* 0x004fee0007810000 */
[----:B------:R-:W2:Y:S01]  /*ad70*/  SHFL.BFLY PT, R3, R0, 0x1, 0x1f ;  /* 0x0c201f0000037f89 */ /* 0x000ea200000e0000 */
[----:B-1----:R-:W-:Y:S05]  /*ad80*/  FMNMX.FTZ R117, R117, R116, !PT ;  /* 0x0000007475757209 */ /* 0x002fea0007810000 */
[C---:B------:R-:W-:Y:S02]  /*ad90*/  FMUL.FTZ R156, R117.reuse, c[0x0][0x2d0] ;  /* 0x0000b400759c7a20 */ /* 0x040fe40000410000 */
[----:B------:R-:W-:Y:S02]  /*ada0*/  FADD.FTZ R2, -R117, R118 ;  /* 0x0000007675027221 */ /* 0x000fe40000010100 */
[--C-:B------:R-:W-:Y:S01]  /*adb0*/  FFMA.FTZ R4, R4, c[0x0][0x2d0], -R156.reuse ;  /* 0x0000b40004047a23 */ /* 0x100fe2000001089c */
[----:B--2---:R-:W-:Y:S01]  /*adc0*/  FMNMX.FTZ R116, R0, R3, !PT ;  /* 0x0000000300747209 */ /* 0x004fe20007810000 */
[----:B------:R-:W-:Y:S01]  /*add0*/  FMUL.FTZ R0, R2, c[0x0][0x2d0] ;  /* 0x0000b40002007a20 */ /* 0x000fe20000410000 */
[----:B------:R-:W-:Y:S01]  /*ade0*/  @P1 SHF.R.S32.HI R3, RZ, 0x1f, R229 ;  /* 0x0000001fff031819 */ /* 0x000fe200000114e5 */
[----:B------:R1:W-:Y:S01]  /*adf0*/  MUFU.EX2 R230, R4 ;  /* 0x0000000400e67308 */ /* 0x0003e20000000800 */
[--C-:B------:R-:W-:Y:S02]  /*ae00*/  FFMA.FTZ R5, R5, c[0x0][0x2d0], -R156.reuse ;  /* 0x0000b40005057a23 */ /* 0x100fe4000001089c */
[--C-:B------:R-:W-:Y:S02]  /*ae10*/  FFMA.FTZ R9, R9, c[0x0][0x2d0], -R156.reuse ;  /* 0x0000b40009097a23 */ /* 0x100fe4000001089c */
[----:B------:R-:W-:Y:S02]  /*ae20*/  @P1 IMAD R3, R3, c[0x0][0x1e0], RZ ;  /* 0x0000780003031a24 */ /* 0x000fe400078e02ff */
[--C-:B------:R-:W-:Y:S02]  /*ae30*/  FFMA.FTZ R12, R12, c[0x0][0x2d0], -R156.reuse ;  /* 0x0000b4000c0c7a23 */ /* 0x100fe4000001089c */
[--C-:B------:R-:W-:Y:S01]  /*ae40*/  FFMA.FTZ R13, R13, c[0x0][0x2d0], -R156.reuse ;  /* 0x0000b4000d0d7a23 */ /* 0x100fe2000001089c */
[----:B------:R2:W3:Y:S01]  /*ae50*/  MUFU.EX2 R2, R0 ;  /* 0x0000000000027308 */ /* 0x0004e20000000800 */
[--C-:B------:R-:W-:Y:S02]  /*ae60*/  FFMA.FTZ R20, R20, c[0x0][0x2d0], -R156.reuse ;  /* 0x0000b40014147a23 */ /* 0x100fe4000001089c */
[--C-:B------:R-:W-:Y:S02]  /*ae70*/  FFMA.FTZ R21, R21, c[0x0][0x2d0], -R156.reuse ;  /* 0x0000b40015157a23 */ /* 0x100fe4000001089c */
[--C-:B------:R-:W-:Y:S02]  /*ae80*/  FFMA.FTZ R24, R24, c[0x0][0x2d0], -R156.reuse ;  /* 0x0000b40018187a23 */ /* 0x100fe4000001089c */
[--C-:B------:R-:W-:Y:S02]  /*ae90*/  FFMA.FTZ R25, R25, c[0x0][0x2d0], -R156.reuse ;  /* 0x0000b40019197a23 */ /* 0x100fe4000001089c */
[--C-:B------:R-:W-:Y:S01]  /*aea0*/  FFMA.FTZ R28, R28, c[0x0][0x2d0], -R156.reuse ;  /* 0x0000b4001c1c7a23 */ /* 0x100fe2000001089c */
[----:B------:R4:W-:Y:S01]  /*aeb0*/  MUFU.EX2 R231, R5 ;  /* 0x0000000500e77308 */ /* 0x0009e20000000800 */
[--C-:B------:R-:W-:Y:S02]  /*aec0*/  FFMA.FTZ R29, R29, c[0x0][0x2d0], -R156.reuse ;  /* 0x0000b4001d1d7a23 */ /* 0x100fe4000001089c */
[--C-:B------:R-:W-:Y:S02]  /*aed0*/  FFMA.FTZ R32, R32, c[0x0][0x2d0], -R156.reuse ;  /* 0x0000b40020207a23 */ /* 0x100fe4000001089c */
[----:B-1----:R-:W-:Y:S02]  /*aee0*/  @P1 IMAD R4, R229, c[0x0][0x1e4], R3 ;  /* 0x00007900e5041a24 */ /* 0x002fe400078e0203 */
[--C-:B------:R-:W-:Y:S02]  /*aef0*/  FFMA.FTZ R33, R33, c[0x0][0x2d0], -R156.reuse ;  /* 0x0000b40021217a23 */ /* 0x100fe4000001089c */
[--C-:B------:R-:W-:Y:S01]  /*af00*/  FFMA.FTZ R36, R36, c[0x0][0x2d0], -R156.reuse ;  /* 0x0000b40024247a23 */ /* 0x100fe2000001089c */
[----:B------:R-:W-:Y:S01]  /*af10*/  MUFU.EX2 R198, R12 ;  /* 0x0000000c00c67308 */ /* 0x000fe20000000800 */
[--C-:B------:R-:W-:Y:S02]  /*af20*/  FFMA.FTZ R37, R37, c[0x0][0x2d0], -R156.reuse ;  /* 0x0000b40025257a23 */ /* 0x100fe4000001089c */
[----:B------:R-:W-:Y:S02]  /*af30*/  FFMA.FTZ R40, R40, c[0x0][0x2d0], -R156 ;  /* 0x0000b40028287a23 */ /* 0x000fe4000001089c */
[----:B--2---:R-:W-:Y:S02]  /*af40*/  FADD.FTZ R0, -R116, R119 ;  /* 0x0000007774007221 */ /* 0x004fe40000010100 */
[----:B------:R-:W-:Y:S03]  /*af50*/  @P1 IMAD.WIDE.U32 R118, R229, c[0x0][0x1e0], RZ ;  /* 0x00007800e5761a25 */ /* 0x000fe600078e00ff */
[----:B------:R-:W-:Y:S01]  /*af60*/  MUFU.EX2 R197, R13 ;  /* 0x0000000d00c57308 */ /* 0x000fe20000000800 */
[----:B------:R-:W-:Y:S01]  /*af70*/  FMUL.FTZ R0, R0, c[0x0][0x2d0] ;  /* 0x0000b40000007a20 */ /* 0x000fe20000410000 */
[----:B------:R-:W-:Y:S01]  /*af80*/  @P1 IADD3 R4, R119, R4, RZ ;  /* 0x0000000477041210 */ /* 0x000fe20007ffe0ff */
[----:B---3--:R-:W-:Y:S01]  /*af90*/  FMUL.FTZ R68, R2, R68 ;  /* 0x0000004402447220 */ /* 0x008fe20000410000 */
[----:B------:R-:W-:Y:S01]  /*afa0*/  @P1 SHF.L.U32 R3, R118, 0x7, RZ ;  /* 0x0000000776031819 */ /* 0x000fe200000006ff */
[----:B------:R-:W-:Y:S01]  /*afb0*/  FMUL.FTZ R69, R2, R69 ;  /* 0x0000004502457220 */ /* 0x000fe20000410000 */
[----:B------:R-:W-:Y:S01]  /*afc0*/  @P1 SHF.L.U64.HI R119, R118, 0x7, R4 ;  /* 0x0000000776771819 */ /* 0x000fe20000010204 */
[----:B------:R-:W-:Y:S01]  /*afd0*/  FFMA.FTZ R118, R8, c[0x0][0x2d0], -R156 ;  /* 0x0000b40008767a23 */ /* 0x000fe2000001089c */
[----:B----4-:R-:W-:Y:S01]  /*afe0*/  @P1 IADD3 R5, P3, R3, R234, RZ ;  /* 0x000000ea03051210 */ /* 0x010fe20007f7e0ff */
[C---:B------:R-:W-:Y:S01]  /*aff0*/  FMUL.FTZ R72, R2.reuse, R72 ;  /* 0x0000004802487220 */ /* 0x040fe20000410000 */
[----:B------:R-:W1:Y:S01]  /*b000*/  MUFU.EX2 R0, R0 ;  /* 0x0000000000007308 */ /* 0x000e620000000800 */
[C---:B------:R-:W-:Y:S01]  /*b010*/  FMUL.FTZ R73, R2.reuse, R73 ;  /* 0x0000004902497220 */ /* 0x040fe20000410000 */
[----:B------:R-:W-:Y:S01]  /*b020*/  @P1 LEA R4, P2, R5, c[0x0][0x1c8], 0x1 ;  /* 0x0000720005041a11 */ /* 0x000fe200078408ff */
[C---:B------:R-:W-:Y:S01]  /*b030*/  FMUL.FTZ R76, R2.reuse, R76 ;  /* 0x0000004c024c7220 */ /* 0x040fe20000410000 */
[----:B------:R-:W-:Y:S01]  /*b040*/  @P1 IADD3.X R8, R119, R233, RZ, P3, !PT ;  /* 0x000000e977081210 */ /* 0x000fe20001ffe4ff */
[C---:B------:R-:W-:Y:S01]  /*b050*/  FMUL.FTZ R77, R2.reuse, R77 ;  /* 0x0000004d024d7220 */ /* 0x040fe20000410000 */
[----:B------:R-:W-:Y:S01]  /*b060*/  @P1 IADD3 R3, P4, P3, R3, 0x40, R234 ;  /* 0x0000004003031810 */ /* 0x000fe20007b9e0ea */
[C---:B------:R-:W-:Y:S01]  /*b070*/  FMUL.FTZ R80, R2.reuse, R80 ;  /* 0x0000005002507220 */ /* 0x040fe20000410000 */
[----:B------:R-:W-:Y:S01]  /*b080*/  @P1 LEA.HI.X R5, R5, c[0x0][0x1cc], R8, 0x1, P2 ;  /* 0x0000730005051a11 */ /* 0x000fe200010f0c08 */
[C---:B------:R-:W-:Y:S01]  /*b090*/  FMUL.FTZ R81, R2.reuse, R81 ;  /* 0x0000005102517220 */ /* 0x040fe20000410000 */
[----:B------:R2:W-:Y:S01]  /*b0a0*/  MUFU.EX2 R199, R118 ;  /* 0x0000007600c77308 */ /* 0x0005e20000000800 */
[----:B------:R-:W-:Y:S01]  /*b0b0*/  @P1 IADD3.X R8, R119, RZ, R233, P4, P3 ;  /* 0x000000ff77081210 */ /* 0x000fe200027e64e9 */
[C---:B------:R-:W-:Y:S01]  /*b0c0*/  FMUL.FTZ R84, R2.reuse, R84 ;  /* 0x0000005402547220 */ /* 0x040fe20000410000 */
[----:B------:R3:W-:Y:S01]  /*b0d0*/  @P1 LDGSTS.E.BYPASS.LTC128B.128 [R228+0x8100], [R4.64], !P0 ;  /* 0x0810000004e41fae */ /* 0x0007e2000c101d46 */
[C---:B------:R-:W-:Y:S01]  /*b0e0*/  @P1 LEA R144, P2, R3.reuse, c[0x0][0x1c8], 0x1 ;  /* 0x0000720003901a11 */ /* 0x040fe200078408ff */
[C---:B------:R-:W-:Y:S02]  /*b0f0*/  FMUL.FTZ R85, R2.reuse, R85 ;  /* 0x0000005502557220 */ /* 0x040fe40000410000 */
[----:B------:R-:W-:Y:S01]  /*b100*/  FMUL.FTZ R88, R2, R88 ;  /* 0x0000005802587220 */ /* 0x000fe20000410000 */
[----:B------:R-:W-:Y:S01]  /*b110*/  @P1 LEA.HI.X R145, R3, c[0x0][0x1cc], R8, 0x1, P2 ;  /* 0x0000730003911a11 */ /* 0x000fe200010f0c08 */
[----:B------:R-:W-:Y:S01]  /*b120*/  FMUL.FTZ R3, R116, c[0x0][0x2d0] ;  /* 0x0000b40074037a20 */ /* 0x000fe20000410000 */
[----:B------:R-:W-:Y:S01]  /*b130*/  MUFU.EX2 R194, R20 ;  /* 0x0000001400c27308 */ /* 0x000fe20000000800 */
[----:B------:R-:W-:Y:S01]  /*b140*/  FMUL.FTZ R89, R2, R89 ;  /* 0x0000005902597220 */ /* 0x000fe20000410000 */
[----:B------:R-:W4:Y:S01]  /*b150*/  LDL.LU R234, [R1] ;  /* 0x0000000001ea7983 */ /* 0x000f220000300800 */
[--C-:B------:R-:W-:Y:S02]  /*b160*/  FFMA.FTZ R6, R6, c[0x0][0x2d0], -R3.reuse ;  /* 0x0000b40006067a23 */ /* 0x100fe40000010803 */
[--C-:B------:R-:W-:Y:S01]  /*b170*/  FFMA.FTZ R7, R7, c[0x0][0x2d0], -R3.reuse ;  /* 0x0000b40007077a23 */ /* 0x100fe20000010803 */
[----:B------:R5:W-:Y:S01]  /*b180*/  @P1 LDGSTS.E.BYPASS.LTC128B.128 [R228+0xc100], [R144.64], !P6 ;  /* 0x0c10000090e41fae */ /* 0x000be2000f101d46 */
[--C-:B------:R-:W-:Y:S02]  /*b190*/  FFMA.FTZ R10, R10, c[0x0][0x2d0], -R3.reuse ;  /* 0x0000b4000a0a7a23 */ /* 0x100fe40000010803 */
[--C-:B------:R-:W-:Y:S01]  /*b1a0*/  FFMA.FTZ R11, R11, c[0x0][0x2d0], -R3.reuse ;  /* 0x0000b4000b0b7a23 */ /* 0x100fe20000010803 */
[----:B------:R-:W-:Y:S01]  /*b1b0*/  MUFU.EX2 R163, R6 ;  /* 0x0000000600a37308 */ /* 0x000fe20000000800 */
[C---:B-1----:R-:W-:Y:S02]  /*b1c0*/  FMUL.FTZ R70, R0.reuse, R70 ;  /* 0x0000004600467220 */ /* 0x042fe40000410000 */
[C---:B------:R-:W-:Y:S01]  /*b1d0*/  FMUL.FTZ R71, R0.reuse, R71 ;  /* 0x0000004700477220 */ /* 0x040fe20000410000 */
[----:B--2---:R-:W-:Y:S01]  /*b1e0*/  @P1 MOV R118, c[0x0][0x1e0] ;  /* 0x0000780000761a02 */ /* 0x004fe20000000f00 */
[C---:B------:R-:W-:Y:S01]  /*b1f0*/  FMUL.FTZ R74, R0.reuse, R74 ;  /* 0x0000004a004a7220 */ /* 0x040fe20000410000 */
[----:B------:R-:W2:Y:S01]  /*b200*/  LDL.LU R233, [R1+0x10] ;  /* 0x0000100001e97983 */ /* 0x000ea20000300800 */
[----:B------:R-:W-:Y:S01]  /*b210*/  FMUL.FTZ R75, R0, R75 ;  /* 0x0000004b004b7220 */ /* 0x000fe20000410000 */
[----:B------:R-:W-:Y:S01]  /*b220*/  @P1 SHF.L.U64.HI R119, R118, R232, c[0x0][0x1e4] ;  /* 0x0000790076771619 */ /* 0x000fe200000102e8 */
[----:B------:R-:W-:Y:S01]  /*b230*/  FMUL.FTZ R78, R0, R78 ;  /* 0x0000004e004e7220 */ /* 0x000fe20000410000 */
[----:B------:R1:W-:Y:S01]  /*b240*/  MUFU.EX2 R232, R9 ;  /* 0x0000000900e87308 */ /* 0x0003e20000000800 */
[----:B------:R-:W-:Y:S01]  /*b250*/  @P1 SHF.L.U32 R118, R118, 0x6, RZ ;  /* 0x0000000676761819 */ /* 0x000fe200000006ff */
[C---:B------:R-:W-:Y:S02]  /*b260*/  FMUL.FTZ R79, R0.reuse, R79 ;  /* 0x0000004f004f7220 */ /* 0x040fe40000410000 */
[----:B------:R-:W-:Y:S01]  /*b270*/  FMUL.FTZ R82, R0, R82 ;  /* 0x0000005200527220 */ /* 0x000fe20000410000 */
[----:B------:R-:W-:Y:S01]  /*b280*/  @P1 IADD3 R8, P2, R4, R118, RZ ;  /* 0x0000007604081210 */ /* 0x000fe20007f5e0ff */
[C---:B------:R-:W-:Y:S02]  /*b290*/  FMUL.FTZ R83, R0.reuse, R83 ;  /* 0x0000005300537220 */ /* 0x040fe40000410000 */
[----:B------:R-:W-:Y:S01]  /*b2a0*/  FMUL.FTZ R86, R0, R86 ;  /* 0x0000005600567220 */ /* 0x000fe20000410000 */
[----:B---3--:R-:W-:Y:S01]  /*b2b0*/  @P1 IADD3 R4, P3, R8, R118, RZ ;  /* 0x0000007608041210 */ /* 0x008fe20007f7e0ff */
[----:B------:R3:W3:Y:S01]  /*b2c0*/  MUFU.EX2 R162, R7 ;  /* 0x0000000700a27308 */ /* 0x0006e20000000800 */
[----:B------:R-:W-:Y:S02]  /*b2d0*/  FMUL.FTZ R87, R0, R87 ;  /* 0x0000005700577220 */ /* 0x000fe40000410000 */
[--C-:B------:R-:W-:Y:S02]  /*b2e0*/  FFMA.FTZ R14, R14, c[0x0][0x2d0], -R3.reuse ;  /* 0x0000b4000e0e7a23 */ /* 0x100fe40000010803 */
[--C-:B------:R-:W-:Y:S02]  /*b2f0*/  FFMA.FTZ R15, R15, c[0x0][0x2d0], -R3.reuse ;  /* 0x0000b4000f0f7a23 */ /* 0x100fe40000010803 */
[C---:B------:R-:W-:Y:S02]  /*b300*/  FMUL.FTZ R90, R0.reuse, R90 ;  /* 0x0000005a005a7220 */ /* 0x040fe40000410000 */
[----:B------:R-:W-:Y:S01]  /*b310*/  FMUL.FTZ R91, R0, R91 ;  /* 0x0000005b005b7220 */ /* 0x000fe20000410000 */
[----:B------:R5:W-:Y:S01]  /*b320*/  MUFU.EX2 R161, R10 ;  /* 0x0000000a00a17308 */ /* 0x000be20000000800 */
[C---:B------:R-:W-:Y:S02]  /*b330*/  FMUL.FTZ R12, R2.reuse, R128 ;  /* 0x00000080020c7220 */ /* 0x040fe40000410000 */
[----:B------:R-:W-:Y:S01]  /*b340*/  FMUL.FTZ R13, R2, R129 ;  /* 0x00000081020d7220 */ /* 0x000fe20000410000 */
[-C--:B-1----:R-:W-:Y:S01]  /*b350*/  @P1 IADD3.X R9, R5, R119.reuse, RZ, P2, !PT ;  /* 0x0000007705091210 */ /* 0x082fe200017fe4ff */
[--C-:B------:R-:W-:Y:S01]  /*b360*/  FFMA.FTZ R22, R22, c[0x0][0x2d0], -R3.reuse ;  /* 0x0000b40016167a23 */ /* 0x100fe20000010803 */
[----:B------:R-:W-:Y:S01]  /*b370*/  @P1 IADD3 R6, P2, R4, R118, RZ ;  /* 0x0000007604061210 */ /* 0x000fe20007f5e0ff */
[--C-:B------:R-:W-:Y:S01]  /*b380*/  FFMA.FTZ R23, R23, c[0x0][0x2d0], -R3.reuse ;  /* 0x0000b40017177a23 */ /* 0x100fe20000010803 */
[-C--:B------:R-:W-:Y:S01]  /*b390*/  @P1 IADD3.X R5, R9, R119.reuse, RZ, P3, !PT ;  /* 0x0000007709051210 */ /* 0x080fe20001ffe4ff */
[----:B------:R1:W-:Y:S01]  /*b3a0*/  @P1 LDGSTS.E.BYPASS.LTC128B.128 [R228+0x9100], [R8.64], !P0 ;  /* 0x0910000008e41fae */ /* 0x0003e2000c101d46 */
[----:B------:R1:W1:Y:S01]  /*b3b0*/  MUFU.EX2 R168, R11 ;  /* 0x0000000b00a87308 */ /* 0x0002620000000800 */
[--C-:B------:R-:W-:Y:S02]  /*b3c0*/  FFMA.FTZ R26, R26, c[0x0][0x2d0], -R3.reuse ;  /* 0x0000b4001a1a7a23 */ /* 0x100fe40000010803 */
[--C-:B------:R-:W-:Y:S01]  /*b3d0*/  FFMA.FTZ R27, R27, c[0x0][0x2d0], -R3.reuse ;  /* 0x0000b4001b1b7a23 */ /* 0x100fe20000010803 */
[----:B---3--:R-:W-:Y:S01]  /*b3e0*/  @P1 IADD3.X R7, R5, R119, RZ, P2, !PT ;  /* 0x0000007705071210 */ /* 0x008fe200017fe4ff */
[--C-:B------:R-:W-:Y:S02]  /*b3f0*/  FFMA.FTZ R30, R30, c[0x0][0x2d0], -R3.reuse ;  /* 0x0000b4001e1e7a23 */ /* 0x100fe40000010803 */
[----:B------:R3:W-:Y:S01]  /*b400*/  @P1 LDGSTS.E.BYPASS.LTC128B.128 [R228+0xd100], [R8.64+0x80], !P6 ;  /* 0x0d10008008e41fae */ /* 0x0007e2000f101d46 */
[--C-:B------:R-:W-:Y:S02]  /*b410*/  FFMA.FTZ R31, R31, c[0x0][0x2d0], -R3.reuse ;  /* 0x0000b4001f1f7a23 */ /* 0x100fe40000010803 */
[----:B------:R3:W-:Y:S01]  /*b420*/  MUFU.EX2 R160, R14 ;  /* 0x0000000e00a07308 */ /* 0x0007e20000000800 */
[--C-:B------:R-:W-:Y:S02]  /*b430*/  FFMA.FTZ R34, R34, c[0x0][0x2d0], -R3.reuse ;  /* 0x0000b40022227a23 */ /* 0x100fe40000010803 */
[--C-:B------:R-:W-:Y:S02]  /*b440*/  FFMA.FTZ R35, R35, c[0x0][0x2d0], -R3.reuse ;  /* 0x0000b40023237a23 */ /* 0x100fe40000010803 */
[----:B------:R3:W-:Y:S01]  /*b450*/  @P1 LDGSTS.E.BYPASS.LTC128B.128 [R228+0xa100], [R4.64], !P0 ;  /* 0x0a10000004e41fae */ /* 0x0007e2000c101d46 */
[----:B-----5:R-:W-:Y:S02]  /*b460*/  FMUL.FTZ R10, R0, R126 ;  /* 0x0000007e000a7220 */ /* 0x020fe40000410000 */
[--C-:B------:R-:W-:Y:S02]  /*b470*/  FFMA.FTZ R38, R38, c[0x0][0x2d0], -R3.reuse ;  /* 0x0000b40026267a23 */ /* 0x100fe40000010803 */
[----:B------:R5:W5:Y:S01]  /*b480*/  MUFU.EX2 R159, R15 ;  /* 0x0000000f009f7308 */ /* 0x000b620000000800 */
[--C-:B------:R-:W-:Y:S02]  /*b490*/  FFMA.FTZ R39, R39, c[0x0][0x2d0], -R3.reuse ;  /* 0x0000b40027277a23 */ /* 0x100fe40000010803 */
[----:B------:R5:W-:Y:S01]  /*b4a0*/  @P1 LDGSTS.E.BYPASS.LTC128B.128 [R228+0xe100], [R4.64+0x80], !P6 ;  /* 0x0e10008004e41fae */ /* 0x000be2000f101d46 */
[----:B-1----:R-:W-:Y:S02]  /*b4b0*/  FMUL.FTZ R11, R0, R127 ;  /* 0x0000007f000b7220 */ /* 0x002fe40000410000 */
[--C-:B------:R-:W-:Y:S02]  /*b4c0*/  FFMA.FTZ R41, R41, c[0x0][0x2d0], -R156.reuse ;  /* 0x0000b40029297a23 */ /* 0x100fe4000001089c */
[--C-:B------:R-:W-:Y:S02]  /*b4d0*/  FFMA.FTZ R42, R42, c[0x0][0x2d0], -R3.reuse ;  /* 0x0000b4002a2a7a23 */ /* 0x100fe40000010803 */
[----:B------:R-:W-:Y:S01]  /*b4e0*/  MUFU.EX2 R193, R21 ;  /* 0x0000001500c17308 */ /* 0x000fe20000000800 */
[----:B------:R1:W-:Y:S01]  /*b4f0*/  @P1 LDGSTS.E.BYPASS.LTC128B.128 [R228+0xb100], [R6.64], !P0 ;  /* 0x0b10000006e41fae */ /* 0x0003e2000c101d46 */
[--C-:B------:R-:W-:Y:S02]  /*b500*/  FFMA.FTZ R43, R43, c[0x0][0x2d0], -R3.reuse ;  /* 0x0000b4002b2b7a23 */ /* 0x100fe40000010803 */
[C---:B---3--:R-:W-:Y:S02]  /*b510*/  FMUL.FTZ R8, R2.reuse, R124 ;  /* 0x0000007c02087220 */ /* 0x048fe40000410000 */
[----:B------:R-:W-:Y:S02]  /*b520*/  FMUL.FTZ R9, R2, R125 ;  /* 0x0000007d02097220 */ /* 0x000fe40000410000 */
[----:B------:R-:W-:Y:S01]  /*b530*/  FMUL.FTZ R14, R0, R130 ;  /* 0x00000082000e7220 */ /* 0x000fe20000410000 */
[----:B------:R1:W-:Y:S01]  /*b540*/  @P1 LDGSTS.E.BYPASS.LTC128B.128 [R228+0xf100], [R6.64+0x80], !P6 ;  /* 0x0f10008006e41fae */ /* 0x0003e2000f101d46 */
[----:B------:R-:W-:Y:S01]  /*b550*/  MUFU.EX2 R192, R24 ;  /* 0x0000001800c07308 */ /* 0x000fe20000000800 */
[--C-:B------:R-:W-:Y:S02]  /*b560*/  FFMA.FTZ R44, R44, c[0x0][0x2d0], -R156.reuse ;  /* 0x0000b4002c2c7a23 */ /* 0x100fe4000001089c */
[--C-:B------:R-:W-:Y:S02]  /*b570*/  FFMA.FTZ R45, R45, c[0x0][0x2d0], -R156.reuse ;  /* 0x0000b4002d2d7a23 */ /* 0x100fe4000001089c */
[----:B-----5:R-:W-:Y:S02]  /*b580*/  FMUL.FTZ R15, R0, R131 ;  /* 0x00000083000f7220 */ /* 0x020fe40000410000 */
[----:B------:R-:W3:Y:S01]  /*b590*/  LDSM.16.MT88.4 R144, [R200] ;  /* 0x00000000c890783b */ /* 0x000ee20000004200 */
[--C-:B------:R-:W-:Y:S02]  /*b5a0*/  FFMA.FTZ R46, R46, c[0x0][0x2d0], -R3.reuse ;  /* 0x0000b4002e2e7a23 */ /* 0x100fe40000010803 */
[C---:B------:R-:W-:Y:S01]  /*b5b0*/  FMUL.FTZ R4, R2.reuse, R120 ;  /* 0x0000007802047220 */ /* 0x040fe20000410000 */
[----:B------:R-:W-:Y:S01]  /*b5c0*/  F2FP.BF16.PACK_AB R120, R231, R230 ;  /* 0x000000e6e778723e */ /* 0x000fe200000010ff */
[----:B------:R-:W-:Y:S01]  /*b5d0*/  FMUL.FTZ R5, R2, R121 ;  /* 0x0000007902057220 */ /* 0x000fe20000410000 */
[----:B------:R-:W-:Y:S01]  /*b5e0*/  F2FP.BF16.PACK_AB R121, R162, R163 ;  /* 0x000000a3a279723e */ /* 0x000fe200000010ff */
[----:B------:R-:W-:Y:S01]  /*b5f0*/  MUFU.EX2 R171, R25 ;  /* 0x0000001900ab7308 */ /* 0x000fe20000000800 */
[----:B------:R-:W5:Y:S01]  /*b600*/  LDSM.16.MT88.4 R148, [R204] ;  /* 0x00000000cc94783b */ /* 0x000f620000004200 */
[--C-:B------:R-:W-:Y:S02]  /*b610*/  FFMA.FTZ R47, R47, c[0x0][0x2d0], -R3.reuse ;  /* 0x0000b4002f2f7a23 */ /* 0x100fe40000010803 */
[C---:B------:R-:W-:Y:S02]  /*b620*/  FMUL.FTZ R92, R2.reuse, R92 ;  /* 0x0000005c025c7220 */ /* 0x040fe40000410000 */
[----:B------:R-:W-:Y:S02]  /*b630*/  FMUL.FTZ R93, R2, R93 ;  /* 0x0000005d025d7220 */ /* 0x000fe40000410000 */
[C---:B------:R-:W-:Y:S01]  /*b640*/  FMUL.FTZ R94, R0.reuse, R94 ;  /* 0x0000005e005e7220 */ /* 0x040fe20000410000 */
[----:B------:R-:W5:Y:S01]  /*b650*/  LDSM.16.MT88.4 R152, [R203] ;  /* 0x00000000cb98783b */ /* 0x000f620000004200 */
[----:B------:R-:W-:Y:S01]  /*b660*/  MUFU.EX2 R170, R28 ;  /* 0x0000001c00aa7308 */ /* 0x000fe20000000800 */
[C---:B------:R-:W-:Y:S02]  /*b670*/  FMUL.FTZ R95, R0.reuse, R95 ;  /* 0x0000005f005f7220 */ /* 0x040fe40000410000 */
[----:B-1----:R-:W-:Y:S01]  /*b680*/  FMUL.FTZ R6, R0, R122 ;  /* 0x0000007a00067220 */ /* 0x002fe20000410000 */
[----:B------:R-:W-:Y:S01]  /*b690*/  F2FP.BF16.PACK_AB R122, R232, R199 ;  /* 0x000000c7e87a723e */ /* 0x000fe200000010ff */
[----:B------:R-:W-:Y:S01]  /*b6a0*/  FMUL.FTZ R7, R0, R123 ;  /* 0x0000007b00077220 */ /* 0x000fe20000410000 */
[----:B------:R-:W-:Y:S01]  /*b6b0*/  F2FP.BF16.PACK_AB R123, R168, R161 ;  /* 0x000000a1a87b723e */ /* 0x000fe200000010ff */
[----:B------:R-:W1:Y:S01]  /*b6c0*/  LDSM.16.MT88.4 R124, [R223] ;  /* 0x00000000df7c783b */ /* 0x000e620000004200 */
[C---:B------:R-:W-:Y:S02]  /*b6d0*/  FMUL.FTZ R96, R2.reuse, R96 ;  /* 0x0000006002607220 */ /* 0x040fe40000410000 */
[----:B------:R-:W-:Y:S01]  /*b6e0*/  MUFU.EX2 R169, R29 ;  /* 0x0000001d00a97308 */ /* 0x000fe20000000800 */
[----:B------:R-:W-:Y:S02]  /*b6f0*/  FMUL.FTZ R97, R2, R97 ;  /* 0x0000006102617220 */ /* 0x000fe40000410000 */
[C---:B------:R-:W-:Y:S02]  /*b700*/  FMUL.FTZ R98, R0.reuse, R98 ;  /* 0x0000006200627220 */ /* 0x040fe40000410000 */
[----:B------:R-:W-:Y:S01]  /*b710*/  LDSM.16.MT88.4 R128, [R206+0x4000] ;  /* 0x00400000ce80783b */ /* 0x000fe20000004200 */
[----:B------:R-:W-:Y:S02]  /*b720*/  FMUL.FTZ R99, R0, R99 ;  /* 0x0000006300637220 */ /* 0x000fe40000410000 */
[--C-:B------:R-:W-:Y:S02]  /*b730*/  FFMA.FTZ R16, R16, c[0x0][0x2d0], -R156.reuse ;  /* 0x0000b40010107a23 */ /* 0x100fe4000001089c */
[----:B------:R-:W-:Y:S01]  /*b740*/  MUFU.EX2 R119, R46 ;  /* 0x0000002e00777308 */ /* 0x000fe20000000800 */
[--C-:B------:R-:W-:Y:S01]  /*b750*/  FFMA.FTZ R17, R17, c[0x0][0x2d0], -R156.reuse ;  /* 0x0000b40011117a23 */ /* 0x100fe2000001089c */
[C---:B---3--:R-:W-:Y:S01]  /*b760*/  HMMA.16816.F32.BF16 R4, R120.reuse, R144, R4 ;  /* 0x000000907804723c */ /* 0x048fe20000041804 */
[----:B------:R-:W0:Y:S04]  /*b770*/  LDGDEPBAR ;  /* 0x00000000000079af */ /* 0x000e280000000000 */
[--C-:B------:R-:W-:Y:S03]  /*b780*/  FFMA.FTZ R18, R18, c[0x0][0x2d0], -R3.reuse ;  /* 0x0000b40012127a23 */ /* 0x100fe60000010803 */
[----:B------:R-:W-:Y:S01]  /*b790*/  MUFU.EX2 R118, R47 ;  /* 0x0000002f00767308 */ /* 0x000fe20000000800 */
[C---:B------:R-:W-:Y:S01]  /*b7a0*/  HMMA.16816.F32.BF16 R8, R120.reuse, R146, R8 ;  /* 0x000000927808723c */ /* 0x040fe20000041808 */
[----:B------:R-:W3:Y:S02]  /*b7b0*/  LDSM.16.MT88.4 R144, [R200+0x4000] ;  /* 0x00400000c890783b */ /* 0x000ee40000004200 */
[--C-:B------:R-:W-:Y:S02]  /*b7c0*/  FFMA.FTZ R19, R19, c[0x0][0x2d0], -R3.reuse ;  /* 0x0000b40013137a23 */ /* 0x100fe40000010803 */
[C---:B------:R-:W-:Y:S03]  /*b7d0*/  FMUL.FTZ R100, R2.reuse, R100 ;  /* 0x0000006402647220 */ /* 0x040fe60000410000 */
[C---:B-----5:R-:W-:Y:S01]  /*b7e0*/  HMMA.16816.F32.BF16 R68, R120.reuse, R148, R68 ;  /* 0x000000947844723c */ /* 0x060fe20000041844 */
[----:B------:R5:W-:Y:S03]  /*b7f0*/  MUFU.EX2 R196, R16 ;  /* 0x0000001000c47308 */ /* 0x000be60000000800 */
[----:B------:R-:W-:Y:S02]  /*b800*/  FMUL.FTZ R101, R2, R101 ;  /* 0x0000006502657220 */ /* 0x000fe40000410000 */
[C---:B------:R-:W-:Y:S02]  /*b810*/  FMUL.FTZ R102, R0.reuse, R102 ;  /* 0x0000006600667220 */ /* 0x040fe40000410000 */
[C---:B------:R-:W-:Y:S01]  /*b820*/  HMMA.16816.F32.BF16 R72, R120.reuse, R150, R72 ;  /* 0x000000967848723c */ /* 0x040fe20000041848 */
[----:B------:R-:W3:Y:S02]  /*b830*/  LDSM.16.MT88.4 R148, [R204+0x4000] ;  /* 0x00400000cc94783b */ /* 0x000ee40000004200 */
[----:B------:R1:W1:Y:S01]  /*b840*/  MUFU.EX2 R195, R17 ;  /* 0x0000001100c37308 */ /* 0x0002620000000800 */
[----:B------:R-:W-:Y:S02]  /*b850*/  FMUL.FTZ R103, R0, R103 ;  /* 0x0000006700677220 */ /* 0x000fe40000410000 */
[C---:B------:R-:W-:Y:S02]  /*b860*/  FMUL.FTZ R104, R2.reuse, R104 ;  /* 0x0000006802687220 */ /* 0x040fe40000410000 */
[C---:B------:R-:W-:Y:S04]  /*b870*/  HMMA.16816.F32.BF16 R76, R120.reuse, R152, R76 ;  /* 0x00000098784c723c */ /* 0x040fe8000004184c */
[----:B------:R-:W-:Y:S01]  /*b880*/  FMUL.FTZ R105, R2, R105 ;  /* 0x0000006902697220 */ /* 0x000fe20000410000 */
[----:B------:R-:W-:Y:S01]  /*b890*/  MUFU.EX2 R153, R26 ;  /* 0x0000001a00997308 */ /* 0x000fe20000000800 */
[----:B------:R-:W-:Y:S02]  /*b8a0*/  FMUL.FTZ R106, R0, R106 ;  /* 0x0000006a006a7220 */ /* 0x000fe40000410000 */
[C---:B------:R-:W-:Y:S04]  /*b8b0*/  HMMA.16816.F32.BF16 R80, R120.reuse, R154, R80 ;  /* 0x0000009a7850723c */ /* 0x040fe80000041850 */
[----:B-----5:R-:W-:Y:S02]  /*b8c0*/  FMUL.FTZ R16, R2, R132 ;  /* 0x0000008402107220 */ /* 0x020fe40000410000 */
[----:B------:R-:W-:Y:S01]  /*b8d0*/  FMUL.FTZ R107, R0, R107 ;  /* 0x0000006b006b7220 */ /* 0x000fe20000410000 */
[----:B------:R-:W-:Y:S01]  /*b8e0*/  MUFU.EX2 R155, R22 ;  /* 0x00000016009b7308 */ /* 0x000fe20000000800 */
[C---:B-1----:R-:W-:Y:S04]  /*b8f0*/  HMMA.16816.F32.BF16 R84, R120.reuse, R124, R84 ;  /* 0x0000007c7854723c */ /* 0x042fe80000041854 */
[C---:B------:R-:W-:Y:S02]  /*b900*/  FMUL.FTZ R17, R2.reuse, R133 ;  /* 0x0000008502117220 */ /* 0x040fe40000410000 */
[C---:B------:R-:W-:Y:S02]  /*b910*/  FMUL.FTZ R108, R2.reuse, R108 ;  /* 0x0000006c026c7220 */ /* 0x040fe40000410000 */
[C---:B------:R-:W-:Y:S01]  /*b920*/  HMMA.16816.F32.BF16 R88, R120.reuse, R126, R88 ;  /* 0x0000007e7858723c */ /* 0x040fe20000041858 */
[----:B------:R-:W1:Y:S01]  /*b930*/  LDSM.16.MT88.4 R124, [R203+0x4000] ;  /* 0x00400000cb7c783b */ /* 0x000e620000004200 */
[----:B------:R5:W-:Y:S02]  /*b940*/  MUFU.EX2 R154, R23 ;  /* 0x00000017009a7308 */ /* 0x000be40000000800 */
[----:B------:R-:W-:Y:S02]  /*b950*/  FMUL.FTZ R109, R2, R109 ;  /* 0x0000006d026d7220 */ /* 0x000fe40000410000 */
[C---:B------:R-:W-:Y:S02]  /*b960*/  FMUL.FTZ R110, R0.reuse, R110 ;  /* 0x0000006e006e7220 */ /* 0x040fe40000410000 */
[C---:B---3--:R-:W-:Y:S04]  /*b970*/  HMMA.16816.F32.BF16 R92, R120.reuse, R144, R92 ;  /* 0x00000090785c723c */ /* 0x048fe8000004185c */
[----:B------:R3:W-:Y:S01]  /*b980*/  MUFU.EX2 R152, R27 ;  /* 0x0000001b00987308 */ /* 0x0007e20000000800 */
[----:B------:R-:W-:Y:S02]  /*b990*/  FMUL.FTZ R111, R0, R111 ;  /* 0x0000006f006f7220 */ /* 0x000fe40000410000 */
[C---:B------:R-:W-:Y:S01]  /*b9a0*/  FMUL.FTZ R112, R2.reuse, R112 ;  /* 0x0000007002707220 */ /* 0x040fe20000410000 */
[C---:B------:R-:W-:Y:S01]  /*b9b0*/  HMMA.16816.F32.BF16 R96, R120.reuse, R146, R96 ;  /* 0x000000927860723c */ /* 0x040fe20000041860 */
[----:B------:R-:W3:Y:S03]  /*b9c0*/  LDSM.16.MT88.4 R144, [R200+0x800] ;  /* 0x00080000c890783b */ /* 0x000ee60000004200 */
[----:B------:R-:W-:Y:S02]  /*b9d0*/  FMUL.FTZ R113, R2, R113 ;  /* 0x0000007102717220 */ /* 0x000fe40000410000 */
[----:B------:R3:W-:Y:S01]  /*b9e0*/  MUFU.EX2 R158, R18 ;  /* 0x00000012009e7308 */ /* 0x0007e20000000800 */
[C---:B------:R-:W-:Y:S01]  /*b9f0*/  FMUL.FTZ R114, R0.reuse, R114 ;  /* 0x0000007200727220 */ /* 0x040fe20000410000 */
[C---:B------:R-:W-:Y:S01]  /*ba00*/  HMMA.16816.F32.BF16 R12, R120.reuse, R148, R12 ;  /* 0x00000094780c723c */ /* 0x040fe2000004180c */
[----:B-----5:R-:W-:Y:S03]  /*ba10*/  LDSM.16.MT88.4 R20, [R204+0x4800] ;  /* 0x00480000cc14783b */ /* 0x020fe60000004200 */
[----:B------:R-:W-:Y:S02]  /*ba20*/  FMUL.FTZ R115, R0, R115 ;  /* 0x0000007300737220 */ /* 0x000fe40000410000 */
[--C-:B------:R-:W-:Y:S02]  /*ba30*/  FFMA.FTZ R48, R48, c[0x0][0x2d0], -R156.reuse ;  /* 0x0000b40030307a23 */ /* 0x100fe4000001089c */
[C---:B------:R-:W-:Y:S01]  /*ba40*/  HMMA.16816.F32.BF16 R100, R120.reuse, R150, R100 ;  /* 0x000000967864723c */ /* 0x040fe20000041864 */
[----:B------:R5:W3:Y:S01]  /*ba50*/  MUFU.EX2 R157, R19 ;  /* 0x00000013009d7308 */ /* 0x000ae20000000800 */
[----:B------:R-:W-:Y:S02]  /*ba60*/  LDSM.16.MT88.4 R148, [R206+0x4800] ;  /* 0x00480000ce94783b */ /* 0x000fe40000004200 */
[--C-:B------:R-:W-:Y:S02]  /*ba70*/  FFMA.FTZ R49, R49, c[0x0][0x2d0], -R156.reuse ;  /* 0x0000b40031317a23 */ /* 0x100fe4000001089c */
[--C-:B------:R-:W-:Y:S02]  /*ba80*/  FFMA.FTZ R50, R50, c[0x0][0x2d0], -R3.reuse ;  /* 0x0000b40032327a23 */ /* 0x100fe40000010803 */
[--C-:B------:R-:W-:Y:S01]  /*ba90*/  FFMA.FTZ R51, R51, c[0x0][0x2d0], -R3.reuse ;  /* 0x0000b40033337a23 */ /* 0x100fe20000010803 */
[C---:B-1----:R-:W-:Y:S01]  /*baa0*/  HMMA.16816.F32.BF16 R104, R120.reuse, R124, R104 ;  /* 0x0000007c7868723c */ /* 0x042fe20000041868 */
[----:B---3--:R-:W-:Y:S01]  /*bab0*/  LDSM.16.MT88.4 R24, [R204+0x1000] ;  /* 0x00100000cc18783b */ /* 0x008fe20000004200 */
[----:B------:R-:W-:Y:S01]  /*bac0*/  MUFU.EX2 R48, R48 ;  /* 0x0000003000307308 */ /* 0x000fe20000000800 */
[--C-:B------:R-:W-:Y:S02]  /*bad0*/  FFMA.FTZ R52, R52, c[0x0][0x2d0], -R156.reuse ;  /* 0x0000b40034347a23 */ /* 0x100fe4000001089c */
[----:B------:R-:W-:Y:S02]  /*bae0*/  FMUL.FTZ R18, R0, R134 ;  /* 0x0000008600127220 */ /* 0x000fe40000410000 */
[--C-:B------:R-:W-:Y:S01]  /*baf0*/  FFMA.FTZ R53, R53, c[0x0][0x2d0], -R156.reuse ;  /* 0x0000b40035357a23 */ /* 0x100fe2000001089c */
[C---:B------:R-:W-:Y:S01]  /*bb00*/  HMMA.16816.F32.BF16 R108, R120.reuse, R126, R108 ;  /* 0x0000007e786c723c */ /* 0x040fe2000004186c */
[----:B------:R-:W1:Y:S03]  /*bb10*/  LDSM.16.MT88.4 R124, [R204+0x800] ;  /* 0x00080000cc7c783b */ /* 0x000e660000004200 */
[----:B------:R-:W-:Y:S01]  /*bb20*/  MUFU.EX2 R49, R49 ;  /* 0x0000003100317308 */ /* 0x000fe20000000800 */
[--C-:B------:R-:W-:Y:S02]  /*bb30*/  FFMA.FTZ R54, R54, c[0x0][0x2d0], -R3.reuse ;  /* 0x0000b40036367a23 */ /* 0x100fe40000010803 */
[--C-:B------:R-:W-:Y:S02]  /*bb40*/  FFMA.FTZ R55, R55, c[0x0][0x2d0], -R3.reuse ;  /* 0x0000b40037377a23 */ /* 0x100fe40000010803 */
[----:B-----5:R-:W-:Y:S02]  /*bb50*/  FMUL.FTZ R19, R0, R135 ;  /* 0x0000008700137220 */ /* 0x020fe40000410000 */
[----:B------:R-:W3:Y:S01]  /*bb60*/  LDSM.16.MT88.4 R132, [R203+0x800] ;  /* 0x00080000cb84783b */ /* 0x000ee20000004200 */
[--C-:B------:R-:W-:Y:S02]  /*bb70*/  FFMA.FTZ R56, R56, c[0x0][0x2d0], -R156.reuse ;  /* 0x0000b40038387a23 */ /* 0x100fe4000001089c */
[----:B------:R-:W-:Y:S01]  /*bb80*/  MUFU.EX2 R50, R50 ;  /* 0x0000003200327308 */ /* 0x000fe20000000800 */
[--C-:B------:R-:W-:Y:S01]  /*bb90*/  FFMA.FTZ R57, R57, c[0x0][0x2d0], -R156.reuse ;  /* 0x0000b40039397a23 */ /* 0x100fe2000001089c */
[C---:B------:R-:W-:Y:S03]  /*bba0*/  HMMA.16816.F32.BF16 R16, R120.reuse, R128, R16 ;  /* 0x000000807810723c */ /* 0x040fe60000041810 */
[--C-:B------:R-:W-:Y:S02]  /*bbb0*/  FFMA.FTZ R58, R58, c[0x0][0x2d0], -R3.reuse ;  /* 0x0000b4003a3a7a23 */ /* 0x100fe40000010803 */
[--C-:B------:R-:W-:Y:S02]  /*bbc0*/  FFMA.FTZ R59, R59, c[0x0][0x2d0], -R3.reuse ;  /* 0x0000b4003b3b7a23 */ /* 0x100fe40000010803 */
[--C-:B------:R-:W-:Y:S01]  /*bbd0*/  FFMA.FTZ R60, R60, c[0x0][0x2d0], -R156.reuse ;  /* 0x0000b4003c3c7a23 */ /* 0x100fe2000001089c */
[----:B------:R-:W-:Y:S01]  /*bbe0*/  HMMA.16816.F32.BF16 R112, R120, R130, R112 ;  /* 0x000000827870723c */ /* 0x000fe20000041870 */
[----:B------:R-:W5:Y:S01]  /*bbf0*/  LDSM.16.MT88.4 R128, [R206+0x800] ;  /* 0x00080000ce80783b */ /* 0x000f620000004200 */
[----:B------:R-:W-:Y:S02]  /*bc00*/  MUFU.EX2 R51, R51 ;  /* 0x0000003300337308 */ /* 0x000fe40000000800 */
[--C-:B------:R-:W-:Y:S02]  /*bc10*/  FFMA.FTZ R61, R61, c[0x0][0x2d0], -R156.reuse ;  /* 0x0000b4003d3d7a23 */ /* 0x100fe4000001089c */
[--C-:B------:R-:W-:Y:S01]  /*bc20*/  FFMA.FTZ R64, R64, c[0x0][0x2d0], -R156.reuse ;  /* 0x0000b40040407a23 */ /* 0x100fe2000001089c */
[----:B------:R-:W-:Y:S01]  /*bc30*/  F2FP.BF16.PACK_AB R120, R197, R198 ;  /* 0x000000c6c578723e */ /* 0x000fe200000010ff */
[----:B------:R-:W-:Y:S01]  /*bc40*/  FFMA.FTZ R156, R65, c[0x0][0x2d0], -R156 ;  /* 0x0000b400419c7a23 */ /* 0x000fe2000001089c */
[----:B------:R-:W-:Y:S03]  /*bc50*/  F2FP.BF16.PACK_AB R121, R159, R160 ;  /* 0x000000a09f79723e */ /* 0x000fe600000010ff */
[----:B------:R-:W-:Y:S01]  /*bc60*/  F2FP.BF16.PACK_AB R122, R195, R196 ;  /* 0x000000c4c37a723e */ /* 0x000fe200000010ff */
[----:B------:R-:W-:Y:S01]  /*bc70*/  MUFU.EX2 R52, R52 ;  /* 0x0000003400347308 */ /* 0x000fe20000000800 */
[----:B------:R-:W-:Y:S01]  /*bc80*/  F2FP.BF16.PACK_AB R123, R157, R158 ;  /* 0x0000009e9d7b723e */ /* 0x000fe200000010ff */
[--C-:B------:R-:W-:Y:S02]  /*bc90*/  FFMA.FTZ R62, R62, c[0x0][0x2d0], -R3.reuse ;  /* 0x0000b4003e3e7a23 */ /* 0x100fe40000010803 */
[--C-:B------:R-:W-:Y:S02]  /*bca0*/  FFMA.FTZ R63, R63, c[0x0][0x2d0], -R3.reuse ;  /* 0x0000b4003f3f7a23 */ /* 0x100fe40000010803 */
[--C-:B------:R-:W-:Y:S02]  /*bcb0*/  FFMA.FTZ R66, R66, c[0x0][0x2d0], -R3.reuse ;  /* 0x0000b40042427a23 */ /* 0x100fe40000010803 */
[C---:B------:R-:W-:Y:S02]  /*bcc0*/  HMMA.16816.F32.BF16 R4, R120.reuse, R144, R4 ;  /* 0x000000907804723c */ /* 0x040fe40000041804 */
[----:B------:R-:W-:Y:S01]  /*bcd0*/  MUFU.EX2 R156, R156 ;  /* 0x0000009c009c7308 */ /* 0x000fe20000000800 */
[----:B------:R-:W-:Y:S05]  /*bce0*/  FFMA.FTZ R3, R67, c[0x0][0x2d0], -R3 ;  /* 0x0000b40043037a23 */ /* 0x000fea0000010803 */
[C---:B------:R-:W-:Y:S01]  /*bcf0*/  HMMA.16816.F32.BF16 R8, R120.reuse, R146, R8 ;  /* 0x000000927808723c */ /* 0x040fe20000041808 */
[----:B------:R-:W5:Y:S03]  /*bd00*/  LDSM.16.MT88.4 R144, [R200+0x4800] ;  /* 0x00480000c890783b */ /* 0x000f660000004200 */
[----:B------:R-:W-:Y:S01]  /*bd10*/  MUFU.EX2 R53, R53 ;  /* 0x0000003500357308 */ /* 0x000fe20000000800 */
[----:B----4-:R-:W-:Y:S03]  /*bd20*/  FFMA.FTZ R2, R2, R234, R230 ;  /* 0x000000ea02027223 */ /* 0x010fe600000100e6 */
[C---:B-1----:R-:W-:Y:S04]  /*bd30*/  HMMA.16816.F32.BF16 R68, R120.reuse, R124, R68 ;  /* 0x0000007c7844723c */ /* 0x042fe80000041844 */
[----:B------:R-:W-:Y:S02]  /*bd40*/  FADD.FTZ R2, R231, R2 ;  /* 0x00000002e7027221 */ /* 0x000fe40000010000 */
[----:B------:R-:W-:Y:S02]  /*bd50*/  MUFU.EX2 R54, R54 ;  /* 0x0000003600367308 */ /* 0x000fe40000000800 */
[C---:B------:R-:W-:Y:S01]  /*bd60*/  HMMA.16816.F32.BF16 R72, R120.reuse, R126, R72 ;  /* 0x0000007e7848723c */ /* 0x040fe20000041848 */
[----:B------:R-:W1:Y:S03]  /*bd70*/  LDSM.16.MT88.4 R124, [R203+0x4800] ;  /* 0x00480000cb7c783b */ /* 0x000e660000004200 */
[----:B------:R-:W-:Y:S02]  /*bd80*/  FADD.FTZ R2, R199, R2 ;  /* 0x00000002c7027221 */ /* 0x000fe40000010000 */
[----:B--2---:R-:W-:Y:S02]  /*bd90*/  FFMA.FTZ R0, R0, R233, R163 ;  /* 0x000000e900007223 */ /* 0x004fe400000100a3 */
[C---:B---3--:R-:W-:Y:S01]  /*bda0*/  HMMA.16816.F32.BF16 R76, R120.reuse, R132, R76 ;  /* 0x00000084784c723c */ /* 0x048fe2000004184c */
        /* <DEDUP_REMOVED lines=8> */
[C---:B-----5:R-:W-:Y:S04]  /*be30*/  HMMA.16816.F32.BF16 R84, R120.reuse, R128, R84 ;  /* 0x000000807854723c */ /* 0x060fe80000041854 */
        /* <DEDUP_REMOVED lines=12> */
[----:B------:R-:W3:Y:S03]  /*bf00*/  MUFU.EX2 R146, R30 ;  /* 0x0000001e00927308 */ /* 0x000ee60000000800 */
[----:B------:R-:W-:Y:S02]  /*bf10*/  FADD.FTZ R2, R194, R2 ;  /* 0x00000002c2027221 */ /* 0x000fe40000010000 */
[----:B------:R-:W-:Y:S02]  /*bf20*/  FADD.FTZ R0, R158, R0 ;  /* 0x000000009e007221 */ /* 0x000fe40000010000 */
[C---:B------:R-:W-:Y:S03]  /*bf30*/  HMMA.16816.F32.BF16 R12, R120.reuse, R20, R12 ;  /* 0x00000014780c723c */ /* 0x040fe6000004180c */
[----:B------:R4:W-:Y:S01]  /*bf40*/  MUFU.EX2 R145, R31 ;  /* 0x0000001f00917308 */ /* 0x0009e20000000800 */
[----:B------:R-:W-:Y:S02]  /*bf50*/  FADD.FTZ R2, R193, R2 ;  /* 0x00000002c1027221 */ /* 0x000fe40000010000 */
[----:B------:R-:W-:Y:S01]  /*bf60*/  FADD.FTZ R0, R157, R0 ;  /* 0x000000009d007221 */ /* 0x000fe20000010000 */
[----:B------:R-:W-:Y:S01]  /*bf70*/  F2FP.BF16.PACK_AB R20, R193, R194 ;  /* 0x000000c2c114723e */ /* 0x000fe200000010ff */
[C---:B------:R-:W-:Y:S04]  /*bf80*/  HMMA.16816.F32.BF16 R100, R120.reuse, R22, R100 ;  /* 0x000000167864723c */ /* 0x040fe80000041864 */
[----:B------:R-:W-:Y:S01]  /*bf90*/  F2FP.BF16.PACK_AB R21, R154, R155 ;  /* 0x0000009b9a15723e */ /* 0x000fe200000010ff */
[----:B------:R-:W-:Y:S01]  /*bfa0*/  MUFU.EX2 R144, R34 ;  /* 0x0000002200907308 */ /* 0x000fe20000000800 */
[----:B------:R-:W-:Y:S01]  /*bfb0*/  FADD.FTZ R2, R192, R2 ;  /* 0x00000002c0027221 */ /* 0x000fe20000010000 */
[C---:B------:R-:W-:Y:S01]  /*bfc0*/  F2FP.BF16.PACK_AB R22, R171.reuse, R192 ;  /* 0x000000c0ab16723e */ /* 0x040fe200000010ff */
[C---:B-1----:R-:W-:Y:S04]  /*bfd0*/  HMMA.16816.F32.BF16 R104, R120.reuse, R124, R104 ;  /* 0x0000007c7868723c */ /* 0x042fe80000041868 */
[----:B------:R-:W-:Y:S01]  /*bfe0*/  F2FP.BF16.PACK_AB R23, R152, R153 ;  /* 0x000000999817723e */ /* 0x000fe200000010ff */
[----:B------:R-:W-:Y:S02]  /*bff0*/  FADD.FTZ R2, R171, R2 ;  /* 0x00000002ab027221 */ /* 0x000fe40000010000 */
[----:B------:R-:W-:Y:S01]  /*c000*/  MUFU.EX2 R147, R41 ;  /* 0x0000002900937308 */ /* 0x000fe20000000800 */
[C---:B------:R-:W-:Y:S01]  /*c010*/  HMMA.16816.F32.BF16 R108, R120.reuse, R126, R108 ;  /* 0x0000007e786c723c */ /* 0x040fe2000004186c */
[----:B------:R-:W1:Y:S03]  /*c020*/  LDSM.16.MT88.4 R124, [R203+0x1000] ;  /* 0x00100000cb7c783b */ /* 0x000e660000004200 */
[----:B------:R-:W-:Y:S02]  /*c030*/  FADD.FTZ R2, R170, R2 ;  /* 0x00000002aa027221 */ /* 0x000fe40000010000 */
[----:B------:R-:W-:Y:S02]  /*c040*/  FADD.FTZ R0, R155, R0 ;  /* 0x000000009b007221 */ /* 0x000fe40000010000 */
[C---:B------:R-:W-:Y:S01]  /*c050*/  HMMA.16816.F32.BF16 R16, R120.reuse, R148, R16 ;  /* 0x000000947810723c */ /* 0x040fe20000041810 */
[----:B----4-:R-:W-:Y:S01]  /*c060*/  LDSM.16.MT88.4 R28, [R203+0x5000] ;  /* 0x00500000cb1c783b */ /* 0x010fe20000004200 */
[----:B------:R-:W-:Y:S02]  /*c070*/  MUFU.EX2 R149, R36 ;  /* 0x0000002400957308 */ /* 0x000fe40000000800 */
[----:B------:R-:W-:Y:S02]  /*c080*/  FADD.FTZ R2, R169, R2 ;  /* 0x00000002a9027221 */ /* 0x000fe40000010000 */
[----:B------:R-:W-:Y:S02]  /*c090*/  FADD.FTZ R0, R154, R0 ;  /* 0x000000009a007221 */ /* 0x000fe40000010000 */
[----:B------:R-:W-:Y:S01]  /*c0a0*/  HMMA.16816.F32.BF16 R112, R120, R150, R112 ;  /* 0x000000967870723c */ /* 0x000fe20000041870 */
[----:B------:R-:W4:Y:S03]  /*c0b0*/  LDSM.16.MT88.4 R120, [R206+0x1000] ;  /* 0x00100000ce78783b */ /* 0x000f260000004200 */
[----:B------:R-:W5:Y:S01]  /*c0c0*/  MUFU.EX2 R151, R32 ;  /* 0x0000002000977308 */ /* 0x000f620000000800 */
[----:B------:R-:W-:Y:S03]  /*c0d0*/  FADD.FTZ R0, R153, R0 ;  /* 0x0000000099007221 */ /* 0x000fe60000010000 */
[C---:B--2---:R-:W-:Y:S05]  /*c0e0*/  HMMA.16816.F32.BF16 R4, R20.reuse, R132, R4 ;  /* 0x000000841404723c */ /* 0x044fea0000041804 */
[----:B------:R-:W-:Y:S01]  /*c0f0*/  FADD.FTZ R0, R152, R0 ;  /* 0x0000000098007221 */ /* 0x000fe20000010000 */
[----:B------:R-:W2:Y:S02]  /*c100*/  MUFU.EX2 R150, R33 ;  /* 0x0000002100967308 */ /* 0x000ea40000000800 */
[C---:B------:R-:W-:Y:S01]  /*c110*/  HMMA.16816.F32.BF16 R8, R20.reuse, R134, R8 ;  /* 0x000000861408723c */ /* 0x040fe20000041808 */
[----:B------:R-:W-:Y:S03]  /*c120*/  LDSM.16.MT88.4 R132, [R204+0x1800] ;  /* 0x00180000cc84783b */ /* 0x000fe60000004200 */
[----:B---3--:R-:W-:Y:S04]  /*c130*/  FADD.FTZ R0, R146, R0 ;  /* 0x0000000092007221 */ /* 0x008fe80000010000 */
[C---:B------:R-:W-:Y:S01]  /*c140*/  HMMA.16816.F32.BF16 R68, R20.reuse, R24, R68 ;  /* 0x000000181444723c */ /* 0x040fe20000041844 */
[----:B------:R-:W-:Y:S03]  /*c150*/  MUFU.EX2 R148, R40 ;  /* 0x0000002800947308 */ /* 0x000fe60000000800 */
[----:B-----5:R-:W-:Y:S02]  /*c160*/  FADD.FTZ R2, R151, R2 ;  /* 0x0000000297027221 */ /* 0x020fe40000010000 */
[----:B------:R-:W-:Y:S02]  /*c170*/  FADD.FTZ R0, R145, R0 ;  /* 0x0000000091007221 */ /* 0x000fe40000010000 */
[C---:B------:R-:W-:Y:S01]  /*c180*/  HMMA.16816.F32.BF16 R72, R20.reuse, R26, R72 ;  /* 0x0000001a1448723c */ /* 0x040fe20000041848 */
[----:B------:R-:W3:Y:S02]  /*c190*/  LDSM.16.MT88.4 R24, [R204+0x5000] ;  /* 0x00500000cc18783b */ /* 0x000ee40000004200 */
[----:B------:R-:W-:Y:S01]  /*c1a0*/  MUFU.EX2 R59, R59 ;  /* 0x0000003b003b7308 */ /* 0x000fe20000000800 */
[----:B------:R-:W-:Y:S02]  /*c1b0*/  FADD.FTZ R0, R144, R0 ;  /* 0x0000000090007221 */ /* 0x000fe40000010000 */
[----:B--2---:R-:W-:Y:S02]  /*c1c0*/  FADD.FTZ R2, R150, R2 ;  /* 0x0000000296027221 */ /* 0x004fe40000010000 */
[C---:B-1----:R-:W-:Y:S04]  /*c1d0*/  HMMA.16816.F32.BF16 R76, R20.reuse, R124, R76 ;  /* 0x0000007c144c723c */ /* 0x042fe8000004184c */
[----:B------:R-:W-:Y:S01]  /*c1e0*/  FADD.FTZ R2, R149, R2 ;  /* 0x0000000295027221 */ /* 0x000fe20000010000 */
[----:B------:R-:W-:Y:S03]  /*c1f0*/  MUFU.EX2 R60, R60 ;  /* 0x0000003c003c7308 */ /* 0x000fe60000000800 */
[C---:B------:R-:W-:Y:S01]  /*c200*/  HMMA.16816.F32.BF16 R80, R20.reuse, R126, R80 ;  /* 0x0000007e1450723c */ /* 0x040fe20000041850 */
[----:B------:R-:W1:Y:S06]  /*c210*/  LDSM.16.MT88.4 R124, [R206+0x5000] ;  /* 0x00500000ce7c783b */ /* 0x000e6c0000004200 */
[----:B------:R-:W-:Y:S01]  /*c220*/  MUFU.EX2 R61, R61 ;  /* 0x0000003d003d7308 */ /* 0x000fe20000000800 */
[C---:B----4-:R-:W-:Y:S08]  /*c230*/  HMMA.16816.F32.BF16 R84, R20.reuse, R120, R84 ;  /* 0x000000781454723c */ /* 0x050ff00000041854 */
[C---:B------:R-:W-:Y:S01]  /*c240*/  HMMA.16816.F32.BF16 R88, R20.reuse, R122, R88 ;  /* 0x0000007a1458723c */ /* 0x040fe20000041858 */
[----:B------:R-:W2:Y:S01]  /*c250*/  LDSM.16.MT88.4 R120, [R200+0x1800] ;  /* 0x00180000c878783b */ /* 0x000ea20000004200 */
[----:B------:R-:W-:Y:S06]  /*c260*/  MUFU.EX2 R62, R62 ;  /* 0x0000003e003e7308 */ /* 0x000fec0000000800 */
[C---:B------:R-:W-:Y:S04]  /*c270*/  HMMA.16816.F32.BF16 R92, R20.reuse, R128, R92 ;  /* 0x00000080145c723c */ /* 0x040fe8000004185c */
[----:B------:R-:W-:Y:S04]  /*c280*/  MUFU.EX2 R129, R38 ;  /* 0x0000002600817308 */ /* 0x000fe80000000800 */
[C---:B------:R-:W-:Y:S06]  /*c290*/  HMMA.16816.F32.BF16 R96, R20.reuse, R130, R96 ;  /* 0x000000821460723c */ /* 0x040fec0000041860 */
[----:B------:R4:W5:Y:S02]  /*c2a0*/  MUFU.EX2 R130, R35 ;  /* 0x0000002300827308 */ /* 0x0009640000000800 */
[C---:B---3--:R-:W-:Y:S08]  /*c2b0*/  HMMA.16816.F32.BF16 R12, R20.reuse, R24, R12 ;  /* 0x00000018140c723c */ /* 0x048ff0000004180c */
[C---:B------:R-:W-:Y:S01]  /*c2c0*/  HMMA.16816.F32.BF16 R100, R20.reuse, R26, R100 ;  /* 0x0000001a1464723c */ /* 0x040fe20000041864 */
[----:B------:R-:W-:Y:S01]  /*c2d0*/  LDSM.16.MT88.4 R24, [R206+0x1800] ;  /* 0x00180000ce18783b */ /* 0x000fe20000004200 */
[----:B------:R-:W3:Y:S06]  /*c2e0*/  MUFU.EX2 R131, R37 ;  /* 0x0000002500837308 */ /* 0x000eec0000000800 */
[C---:B------:R-:W-:Y:S04]  /*c2f0*/  HMMA.16816.F32.BF16 R104, R20.reuse, R28, R104 ;  /* 0x0000001c1468723c */ /* 0x040fe80000041868 */
[----:B------:R-:W2:Y:S01]  /*c300*/  MUFU.EX2 R128, R39 ;  /* 0x0000002700807308 */ /* 0x000ea20000000800 */
[----:B----4-:R-:W4:Y:S01]  /*c310*/  LDSM.16.MT88.4 R32, [R203+0x1800] ;  /* 0x00180000cb20783b */ /* 0x010f220000004200 */
[----:B-----5:R-:W-:Y:S02]  /*c320*/  FADD.FTZ R0, R130, R0 ;  /* 0x0000000082007221 */ /* 0x020fe40000010000 */
[C---:B------:R-:W-:Y:S04]  /*c330*/  HMMA.16816.F32.BF16 R108, R20.reuse, R30, R108 ;  /* 0x0000001e146c723c */ /* 0x040fe8000004186c */
[----:B------:R-:W-:Y:S01]  /*c340*/  FADD.FTZ R0, R129, R0 ;  /* 0x0000000081007221 */ /* 0x000fe20000010000 */
[----:B------:R-:W5:Y:S01]  /*c350*/  LDSM.16.MT88.4 R28, [R200+0x5800] ;  /* 0x00580000c81c783b */ /* 0x000f620000004200 */
[----:B------:R-:W-:Y:S02]  /*c360*/  MUFU.EX2 R63, R63 ;  /* 0x0000003f003f7308 */ /* 0x000fe40000000800 */
[C---:B-1----:R-:W-:Y:S04]  /*c370*/  HMMA.16816.F32.BF16 R16, R20.reuse, R124, R16 ;  /* 0x0000007c1410723c */ /* 0x042fe80000041810 */
[----:B---3--:R-:W-:Y:S04]  /*c380*/  FADD.FTZ R2, R131, R2 ;  /* 0x0000000283027221 */ /* 0x008fe80000010000 */
[----:B------:R-:W-:Y:S01]  /*c390*/  HMMA.16816.F32.BF16 R112, R20, R126, R112 ;  /* 0x0000007e1470723c */ /* 0x000fe20000041870 */
[----:B------:R-:W-:Y:S01]  /*c3a0*/  LDSM.16.MT88.4 R124, [R200+0x3800] ;  /* 0x00380000c87c783b */ /* 0x000fe20000004200 */
[----:B------:R-:W-:Y:S02]  /*c3b0*/  MUFU.EX2 R64, R64 ;  /* 0x0000004000407308 */ /* 0x000fe40000000800 */
[----:B------:R-:W-:Y:S02]  /*c3c0*/  FADD.FTZ R2, R148, R2 ;  /* 0x0000000294027221 */ /* 0x000fe40000010000 */
[----:B--2---:R-:W-:Y:S01]  /*c3d0*/  FADD.FTZ R0, R128, R0 ;  /* 0x0000000080007221 */ /* 0x004fe20000010000 */
[----:B------:R-:W-:Y:S01]  /*c3e0*/  F2FP.BF16.PACK_AB R20, R169, R170 ;  /* 0x000000aaa914723e */ /* 0x000fe200000010ff */
[----:B------:R-:W-:Y:S01]  /*c3f0*/  FADD.FTZ R2, R147, R2 ;  /* 0x0000000293027221 */ /* 0x000fe20000010000 */
[----:B------:R-:W-:Y:S01]  /*c400*/  F2FP.BF16.PACK_AB R21, R145, R146 ;  /* 0x000000929115723e */ /* 0x000fe200000010ff */
[----:B------:R-:W-:Y:S02]  /*c410*/  LDSM.16.MT88.4 R36, [R204+0x2000] ;  /* 0x00200000cc24783b */ /* 0x000fe40000004200 */
[----:B------:R-:W-:Y:S02]  /*c420*/  F2FP.BF16.PACK_AB R22, R150, R151 ;  /* 0x000000979616723e */ /* 0x000fe400000010ff */
[----:B------:R-:W-:Y:S07]  /*c430*/  F2FP.BF16.PACK_AB R23, R130, R144 ;  /* 0x000000908217723e */ /* 0x000fee00000010ff */
[C---:B------:R-:W-:Y:S08]  /*c440*/  HMMA.16816.F32.BF16 R4, R20.reuse, R120, R4 ;  /* 0x000000781404723c */ /* 0x040ff00000041804 */
[C---:B------:R-:W-:Y:S01]  /*c450*/  HMMA.16816.F32.BF16 R8, R20.reuse, R122, R8 ;  /* 0x0000007a1408723c */ /* 0x040fe20000041808 */
[----:B------:R-:W1:Y:S07]  /*c460*/  LDSM.16.MT88.4 R120, [R204+0x5800] ;  /* 0x00580000cc78783b */ /* 0x000e6e0000004200 */
[C---:B------:R-:W-:Y:S01]  /*c470*/  HMMA.16816.F32.BF16 R68, R20.reuse, R132, R68 ;  /* 0x000000841444723c */ /* 0x040fe20000041844 */
[----:B------:R-:W2:Y:S07]  /*c480*/  MUFU.EX2 R133, R42 ;  /* 0x0000002a00857308 */ /* 0x000eae0000000800 */
[C---:B------:R-:W-:Y:S03]  /*c490*/  HMMA.16816.F32.BF16 R72, R20.reuse, R134, R72 ;  /* 0x000000861448723c */ /* 0x040fe60000041848 */
[----:B------:R3:W1:Y:S05]  /*c4a0*/  MUFU.EX2 R132, R43 ;  /* 0x0000002b00847308 */ /* 0x00066a0000000800 */
[C---:B----4-:R-:W-:Y:S05]  /*c4b0*/  HMMA.16816.F32.BF16 R76, R20.reuse, R32, R76 ;  /* 0x00000020144c723c */ /* 0x050fea000004184c */
[----:B------:R-:W4:Y:S03]  /*c4c0*/  MUFU.EX2 R135, R44 ;  /* 0x0000002c00877308 */ /* 0x000f260000000800 */
[C---:B------:R-:W-:Y:S01]  /*c4d0*/  HMMA.16816.F32.BF16 R80, R20.reuse, R34, R80 ;  /* 0x000000221450723c */ /* 0x040fe20000041850 */
[----:B------:R-:W5:Y:S03]  /*c4e0*/  LDSM.16.MT88.4 R32, [R203+0x5800] ;  /* 0x00580000cb20783b */ /* 0x000f660000004200 */
[----:B--2---:R-:W-:Y:S03]  /*c4f0*/  FADD.FTZ R0, R133, R0 ;  /* 0x0000000085007221 */ /* 0x004fe60000010000 */
[----:B------:R2:W2:Y:S01]  /*c500*/  MUFU.EX2 R134, R45 ;  /* 0x0000002d00867308 */ /* 0x0004a20000000800 */
[C---:B------:R-:W-:Y:S01]  /*c510*/  HMMA.16816.F32.BF16 R84, R20.reuse, R24, R84 ;  /* 0x000000181454723c */ /* 0x040fe20000041854 */
[----:B---3--:R-:W-:Y:S03]  /*c520*/  LDSM.16.MT88.4 R40, [R203+0x2000] ;  /* 0x00200000cb28783b */ /* 0x008fe60000004200 */
[----:B-1----:R-:W-:Y:S04]  /*c530*/  FADD.FTZ R0, R132, R0 ;  /* 0x0000000084007221 */ /* 0x002fe80000010000 */
[C---:B------:R-:W-:Y:S01]  /*c540*/  HMMA.16816.F32.BF16 R88, R20.reuse, R26, R88 ;  /* 0x0000001a1458723c */ /* 0x040fe20000041858 */
[----:B------:R-:W1:Y:S03]  /*c550*/  LDSM.16.MT88.4 R24, [R206+0x5800] ;  /* 0x00580000ce18783b */ /* 0x000e660000004200 */
[----:B------:R-:W-:Y:S02]  /*c560*/  FADD.FTZ R0, R119, R0 ;  /* 0x0000000077007221 */ /* 0x000fe40000010000 */
[----:B----4-:R-:W-:Y:S02]  /*c570*/  FADD.FTZ R2, R135, R2 ;  /* 0x0000000287027221 */ /* 0x010fe40000010000 */
[C---:B-----5:R-:W-:Y:S04]  /*c580*/  HMMA.16816.F32.BF16 R92, R20.reuse, R28, R92 ;  /* 0x0000001c145c723c */ /* 0x060fe8000004185c */
[----:B------:R-:W-:Y:S01]  /*c590*/  FADD.FTZ R0, R118, R0 ;  /* 0x0000000076007221 */ /* 0x000fe20000010000 */
[----:B--2---:R-:W-:Y:S03]  /*c5a0*/  LDSM.16.MT88.4 R44, [R203+0x2800] ;  /* 0x00280000cb2c783b */ /* 0x004fe60000004200 */
[C---:B------:R-:W-:Y:S04]  /*c5b0*/  HMMA.16816.F32.BF16 R96, R20.reuse, R30, R96 ;  /* 0x0000001e1460723c */ /* 0x040fe80000041860 */
[----:B------:R-:W-:Y:S02]  /*c5c0*/  FADD.FTZ R0, R50, R0 ;  /* 0x0000000032007221 */ /* 0x000fe40000010000 */
[----:B------:R-:W-:Y:S01]  /*c5d0*/  FADD.FTZ R2, R134, R2 ;  /* 0x0000000286027221 */ /* 0x000fe20000010000 */
[----:B------:R-:W2:Y:S01]  /*c5e0*/  LDSM.16.MT88.4 R28, [R200+0x2000] ;  /* 0x00200000c81c783b */ /* 0x000ea20000004200 */
        /* <DEDUP_REMOVED lines=14> */
[----:B------:R-:W-:Y:S04]  /*c6d0*/  FADD.FTZ R2, R56, R2 ;  /* 0x0000000238027221 */ /* 0x000fe80000010000 */
[----:B------:R-:W-:Y:S01]  /*c6e0*/  HMMA.16816.F32.BF16 R112, R20, R26, R112 ;  /* 0x0000001a1470723c */ /* 0x000fe20000041870 */
[----:B------:R-:W1:Y:S03]  /*c6f0*/  LDSM.16.MT88.4 R24, [R206+0x2000] ;  /* 0x00200000ce18783b */ /* 0x000e660000004200 */
[----:B------:R-:W-:Y:S03]  /*c700*/  FADD.FTZ R2, R57, R2 ;  /* 0x0000000239027221 */ /* 0x000fe60000010000 */
[----:B------:R-:W-:Y:S02]  /*c710*/  F2FP.BF16.PACK_AB R20, R131, R149 ;  /* 0x000000958314723e */ /* 0x000fe400000010ff */
[----:B------:R-:W-:Y:S03]  /*c720*/  F2FP.BF16.PACK_AB R21, R128, R129 ;  /* 0x000000818015723e */ /* 0x000fe600000010ff */
[----:B------:R-:W-:Y:S02]  /*c730*/  F2FP.BF16.PACK_AB R22, R147, R148 ;  /* 0x000000949316723e */ /* 0x000fe400000010ff */
[----:B------:R-:W-:Y:S07]  /*c740*/  F2FP.BF16.PACK_AB R23, R132, R133 ;  /* 0x000000858417723e */ /* 0x000fee00000010ff */
[C---:B--2---:R-:W-:Y:S08]  /*c750*/  HMMA.16816.F32.BF16 R4, R20.reuse, R28, R4 ;  /* 0x0000001c1404723c */ /* 0x044ff00000041804 */
[C---:B------:R-:W-:Y:S01]  /*c760*/  HMMA.16816.F32.BF16 R8, R20.reuse, R30, R8 ;  /* 0x0000001e1408723c */ /* 0x040fe20000041808 */
[----:B------:R-:W2:Y:S07]  /*c770*/  LDSM.16.MT88.4 R28, [R200+0x6000] ;  /* 0x00600000c81c783b */ /* 0x000eae0000004200 */
[C---:B------:R-:W-:Y:S08]  /*c780*/  HMMA.16816.F32.BF16 R68, R20.reuse, R36, R68 ;  /* 0x000000241444723c */ /* 0x040ff00000041844 */
        /* <DEDUP_REMOVED lines=13> */
[----:B------:R-:W5:Y:S07]  /*c860*/  LDSM.16.MT88.4 R32, [R206+0x2800] ;  /* 0x00280000ce20783b */ /* 0x000f6e0000004200 */
[C---:B---3--:R-:W-:Y:S08]  /*c870*/  HMMA.16816.F32.BF16 R104, R20.reuse, R36, R104 ;  /* 0x000000241468723c */ /* 0x048ff00000041868 */
[C---:B------:R-:W-:Y:S01]  /*c880*/  HMMA.16816.F32.BF16 R108, R20.reuse, R38, R108 ;  /* 0x00000026146c723c */ /* 0x040fe2000004186c */
[----:B------:R-:W3:Y:S07]  /*c890*/  LDSM.16.MT88.4 R36, [R200+0x6800] ;  /* 0x00680000c824783b */ /* 0x000eee0000004200 */
[C---:B----4-:R-:W-:Y:S08]  /*c8a0*/  HMMA.16816.F32.BF16 R16, R20.reuse, R40, R16 ;  /* 0x000000281410723c */ /* 0x050ff00000041810 */
[----:B------:R-:W-:Y:S01]  /*c8b0*/  HMMA.16816.F32.BF16 R112, R20, R42, R112 ;  /* 0x0000002a1470723c */ /* 0x000fe20000041870 */
[----:B------:R-:W-:Y:S06]  /*c8c0*/  LDSM.16.MT88.4 R40, [R206+0x3000] ;  /* 0x00300000ce28783b */ /* 0x000fec0000004200 */
[----:B------:R-:W-:Y:S02]  /*c8d0*/  F2FP.BF16.PACK_AB R20, R134, R135 ;  /* 0x000000878614723e */ /* 0x000fe400000010ff */
[----:B------:R-:W-:Y:S03]  /*c8e0*/  F2FP.BF16.PACK_AB R21, R118, R119 ;  /* 0x000000777615723e */ /* 0x000fe600000010ff */
[----:B------:R-:W-:Y:S02]  /*c8f0*/  F2FP.BF16.PACK_AB R22, R49, R48 ;  /* 0x000000303116723e */ /* 0x000fe400000010ff */
[----:B------:R-:W-:Y:S02]  /*c900*/  F2FP.BF16.PACK_AB R23, R51, R50 ;  /* 0x000000323317723e */ /* 0x000fe400000010ff */
[----:B------:R-:W-:Y:S02]  /*c910*/  MOV R119, R116 ;  /* 0x0000007400777202 */ /* 0x000fe40000000f00 */
[----:B------:R-:W-:Y:S03]  /*c920*/  MOV R118, R117 ;  /* 0x0000007500767202 */ /* 0x000fe60000000f00 */
        /* <DEDUP_REMOVED lines=11> */
[----:B------:R-:W4:Y:S07]  /*c9e0*/  LDSM.16.MT88.4 R32, [R206+0x6800] ;  /* 0x00680000ce20783b */ /* 0x000f2e0000004200 */
[C---:B---3--:R-:W-:Y:S08]  /*c9f0*/  HMMA.16816.F32.BF16 R92, R20.reuse, R36, R92 ;  /* 0x00000024145c723c */ /* 0x048ff0000004185c */
[C---:B------:R-:W-:Y:S01]  /*ca00*/  HMMA.16816.F32.BF16 R96, R20.reuse, R38, R96 ;  /* 0x000000261460723c */ /* 0x040fe20000041860 */
[----:B------:R-:W-:Y:S07]  /*ca10*/  LDSM.16.MT88.4 R36, [R203+0x3000] ;  /* 0x00300000cb24783b */ /* 0x000fee0000004200 */
[C---:B-1----:R-:W-:Y:S08]  /*ca20*/  HMMA.16816.F32.BF16 R12, R20.reuse, R24, R12 ;  /* 0x00000018140c723c */ /* 0x042ff0000004180c */
[C---:B------:R-:W-:Y:S01]  /*ca30*/  HMMA.16816.F32.BF16 R100, R20.reuse, R26, R100 ;  /* 0x0000001a1464723c */ /* 0x040fe20000041864 */
[----:B------:R-:W1:Y:S07]  /*ca40*/  LDSM.16.MT88.4 R24, [R200+0x3000] ;  /* 0x00300000c818783b */ /* 0x000e6e0000004200 */
[C---:B--2---:R-:W-:Y:S08]  /*ca50*/  HMMA.16816.F32.BF16 R104, R20.reuse, R28, R104 ;  /* 0x0000001c1468723c */ /* 0x044ff00000041868 */
[C---:B------:R-:W-:Y:S01]  /*ca60*/  HMMA.16816.F32.BF16 R108, R20.reuse, R30, R108 ;  /* 0x0000001e146c723c */ /* 0x040fe2000004186c */
[----:B------:R-:W2:Y:S07]  /*ca70*/  LDSM.16.MT88.4 R28, [R204+0x3000] ;  /* 0x00300000cc1c783b */ /* 0x000eae0000004200 */
[C---:B----4-:R-:W-:Y:S08]  /*ca80*/  HMMA.16816.F32.BF16 R16, R20.reuse, R32, R16 ;  /* 0x000000201410723c */ /* 0x050ff00000041810 */
[----:B------:R-:W-:Y:S01]  /*ca90*/  HMMA.16816.F32.BF16 R112, R20, R34, R112 ;  /* 0x000000221470723c */ /* 0x000fe20000041870 */
[----:B------:R-:W3:Y:S06]  /*caa0*/  LDSM.16.MT88.4 R32, [R200+0x7000] ;  /* 0x00700000c820783b */ /* 0x000eec0000004200 */
[----:B------:R-:W-:Y:S02]  /*cab0*/  F2FP.BF16.PACK_AB R20, R53, R52 ;  /* 0x000000343514723e */ /* 0x000fe400000010ff */
[----:B------:R-:W-:Y:S03]  /*cac0*/  F2FP.BF16.PACK_AB R21, R55, R54 ;  /* 0x000000363715723e */ /* 0x000fe600000010ff */
[----:B------:R-:W-:Y:S02]  /*cad0*/  F2FP.BF16.PACK_AB R22, R57, R56 ;  /* 0x000000383916723e */ /* 0x000fe400000010ff */
[C---:B------:R-:W-:Y:S07]  /*cae0*/  F2FP.BF16.PACK_AB R23, R59.reuse, R58 ;  /* 0x0000003a3b17723e */ /* 0x040fee00000010ff */
[C---:B-1----:R-:W-:Y:S08]  /*caf0*/  HMMA.16816.F32.BF16 R4, R20.reuse, R24, R4 ;  /* 0x000000181404723c */ /* 0x042ff00000041804 */
[C---:B------:R-:W-:Y:S01]  /*cb00*/  HMMA.16816.F32.BF16 R8, R20.reuse, R26, R8 ;  /* 0x0000001a1408723c */ /* 0x040fe20000041808 */
[----:B------:R-:W1:Y:S07]  /*cb10*/  LDSM.16.MT88.4 R24, [R203+0x7000] ;  /* 0x00700000cb18783b */ /* 0x000e6e0000004200 */
[C---:B--2---:R-:W-:Y:S08]  /*cb20*/  HMMA.16816.F32.BF16 R68, R20.reuse, R28, R68 ;  /* 0x0000001c1444723c */ /* 0x044ff00000041844 */
[C---:B------:R-:W-:Y:S01]  /*cb30*/  HMMA.16816.F32.BF16 R72, R20.reuse, R30, R72 ;  /* 0x0000001e1448723c */ /* 0x040fe20000041848 */
[----:B------:R-:W2:Y:S07]  /*cb40*/  LDSM.16.MT88.4 R28, [R206+0x7000] ;  /* 0x00700000ce1c783b */ /* 0x000eae0000004200 */
[C---:B------:R-:W-:Y:S01]  /*cb50*/  HMMA.16816.F32.BF16 R76, R20.reuse, R36, R76 ;  /* 0x00000024144c723c */ /* 0x040fe2000004184c */
[----:B------:R4:W-:Y:S07]  /*cb60*/  MUFU.EX2 R36, R3 ;  /* 0x0000000300247308 */ /* 0x0009ee0000000800 */
[C---:B------:R-:W-:Y:S03]  /*cb70*/  HMMA.16816.F32.BF16 R80, R20.reuse, R38, R80 ;  /* 0x000000261450723c */ /* 0x040fe60000041850 */
[----:B------:R-:W5:Y:S05]  /*cb80*/  MUFU.EX2 R37, R66 ;  /* 0x0000004200257308 */ /* 0x000f6a0000000800 */
[C---:B------:R-:W-:Y:S08]  /*cb90*/  HMMA.16816.F32.BF16 R84, R20.reuse, R40, R84 ;  /* 0x000000281454723c */ /* 0x040ff00000041854 */
[C---:B------:R-:W-:Y:S04]  /*cba0*/  HMMA.16816.F32.BF16 R88, R20.reuse, R42, R88 ;  /* 0x0000002a1458723c */ /* 0x040fe80000041858 */
[----:B----4-:R-:W-:Y:S02]  /*cbb0*/  FADD.FTZ R3, R59, R0 ;  /* 0x000000003b037221 */ /* 0x010fe40000010000 */
[----:B------:R-:W-:Y:S02]  /*cbc0*/  FADD.FTZ R0, R60, R2 ;  /* 0x000000023c007221 */ /* 0x000fe40000010000 */
[C---:B---3--:R-:W-:Y:S04]  /*cbd0*/  HMMA.16816.F32.BF16 R92, R20.reuse, R32, R92 ;  /* 0x00000020145c723c */ /* 0x048fe8000004185c */
        /* <DEDUP_REMOVED lines=8> */
[----:B-----5:R-:W-:Y:S02]  /*cc60*/  FADD.FTZ R0, R37, R3 ;  /* 0x0000000325007221 */ /* 0x020fe40000010000 */
[C---:B------:R-:W-:Y:S01]  /*cc70*/  HMMA.16816.F32.BF16 R100, R20.reuse, R46, R100 ;  /* 0x0000002e1464723c */ /* 0x040fe20000041864 */
[----:B------:R-:W-:Y:S03]  /*cc80*/  STL [R1], R2 ;  /* 0x0000000201007387 */ /* 0x000fe60000100800 */
[----:B------:R-:W-:Y:S04]  /*cc90*/  FADD.FTZ R0, R36, R0 ;  /* 0x0000000024007221 */ /* 0x000fe80000010000 */
[C---:B-1----:R-:W-:Y:S01]  /*cca0*/  HMMA.16816.F32.BF16 R104, R20.reuse, R24, R104 ;  /* 0x000000181468723c */ /* 0x042fe20000041868 */
[----:B------:R-:W-:Y:S07]  /*ccb0*/  STL [R1+0x10], R0 ;  /* 0x0000100001007387 */ /* 0x000fee0000100800 */
[C---:B------:R-:W-:Y:S01]  /*ccc0*/  HMMA.16816.F32.BF16 R108, R20.reuse, R26, R108 ;  /* 0x0000001a146c723c */ /* 0x040fe2000004186c */
[----:B------:R-:W1:Y:S07]  /*ccd0*/  LDSM.16.MT88.4 R24, [R203+0x3800] ;  /* 0x00380000cb18783b */ /* 0x000e6e0000004200 */
[C---:B--2---:R-:W-:Y:S08]  /*cce0*/  HMMA.16816.F32.BF16 R16, R20.reuse, R28, R16 ;  /* 0x0000001c1410723c */ /* 0x044ff00000041810 */
[----:B------:R-:W-:Y:S01]  /*ccf0*/  HMMA.16816.F32.BF16 R112, R20, R30, R112 ;  /* 0x0000001e1470723c */ /* 0x000fe20000041870 */
[----:B------:R-:W2:Y:S06]  /*cd00*/  LDSM.16.MT88.4 R28, [R206+0x3800] ;  /* 0x00380000ce1c783b */ /* 0x000eac0000004200 */
[----:B------:R-:W-:Y:S02]  /*cd10*/  F2FP.BF16.PACK_AB R20, R61, R60 ;  /* 0x0000003c3d14723e */ /* 0x000fe400000010ff */
[----:B------:R-:W-:Y:S03]  /*cd20*/  F2FP.BF16.PACK_AB R21, R63, R62 ;  /* 0x0000003e3f15723e */ /* 0x000fe600000010ff */
[----:B------:R-:W-:Y:S02]  /*cd30*/  F2FP.BF16.PACK_AB R22, R156, R64 ;  /* 0x000000409c16723e */ /* 0x000fe400000010ff */
[----:B------:R-:W-:Y:S07]  /*cd40*/  F2FP.BF16.PACK_AB R23, R36, R37 ;  /* 0x000000252417723e */ /* 0x000fee00000010ff */
[C---:B------:R-:W-:Y:S01]  /*cd50*/  HMMA.16816.F32.BF16 R120, R20.reuse, R124, R4 ;  /* 0x0000007c1478723c */ /* 0x040fe20000041804 */
[----:B------:R-:W4:Y:S07]  /*cd60*/  LDSM.16.MT88.4 R4, [R200+0x7800] ;  /* 0x00780000c804783b */ /* 0x000f2e0000004200 */
[C---:B------:R-:W-:Y:S01]  /*cd70*/  HMMA.16816.F32.BF16 R124, R20.reuse, R126, R8 ;  /* 0x0000007e147c723c */ /* 0x040fe20000041808 */
[----:B------:R-:W5:Y:S07]  /*cd80*/  LDSM.16.MT88.4 R8, [R204+0x7800] ;  /* 0x00780000cc08783b */ /* 0x000f6e0000004200 */
        /* <DEDUP_REMOVED lines=8> */
[C---:B------:R-:W-:Y:S01]  /*ce10*/  HMMA.16816.F32.BF16 R96, R20.reuse, R6, R96 ;  /* 0x000000061460723c */ /* 0x040fe20000041860 */
[----:B------:R-:W2:Y:S07]  /*ce20*/  LDSM.16.MT88.4 R4, [R206+0x7800] ;  /* 0x00780000ce04783b */ /* 0x000eae0000004200 */
[C---:B-----5:R-:W-:Y:S08]  /*ce30*/  HMMA.16816.F32.BF16 R128, R20.reuse, R8, R12 ;  /* 0x000000081480723c */ /* 0x060ff0000004180c */
[C---:B------:R-:W-:Y:S08]  /*ce40*/  HMMA.16816.F32.BF16 R100, R20.reuse, R10, R100 ;  /* 0x0000000a1464723c */ /* 0x040ff00000041864 */
[C---:B-1----:R-:W-:Y:S08]  /*ce50*/  HMMA.16816.F32.BF16 R104, R20.reuse, R24, R104 ;  /* 0x000000181468723c */ /* 0x042ff00000041868 */
[C---:B------:R-:W-:Y:S08]  /*ce60*/  HMMA.16816.F32.BF16 R108, R20.reuse, R26, R108 ;  /* 0x0000001a146c723c */ /* 0x040ff0000004186c */
[C---:B--2---:R-:W-:Y:S08]  /*ce70*/  HMMA.16816.F32.BF16 R132, R20.reuse, R4, R16 ;  /* 0x000000041484723c */ /* 0x044ff00000041810 */
[----:B------:R-:W-:Y:S01]  /*ce80*/  HMMA.16816.F32.BF16 R112, R20, R6, R112 ;  /* 0x000000061470723c */ /* 0x000fe20000041870 */
[----:B------:R-:W-:-:S07]  /*ce90*/  @P1 BRA `(.L_x_2380) ;  /* 0xffffcb6000001947 */ /* 0x000fce000383ffff */
.L_x_2379:
[----:B------:R-:W-:Y:S07]  /*cea0*/  @!UPT UIADD3 URZ, URZ, URZ, URZ ;  /* 0x0000003f3f3ff290 */ /* 0x000fee000fffe03f */
[----:B------:R-:W-:Y:S02]  /*ceb0*/  MOV R7, 0x1f ;  /* 0x0000001f00077802 */ /* 0x000fe40000000f00 */
[----:B------:R-:W-:Y:S01]  /*cec0*/  MOV R6, 0xffffffff ;  /* 0xffffffff00067802 */ /* 0x000fe20000000f00 */
[----:B------:R-:W-:Y:S06]  /*ced0*/  BRA.DIV ~URZ, `(.L_x_2381) ;  /* 0x000021327f007947 */ /* 0x000fec000b800000 */
[----:B------:R-:W2:Y:S04]  /*cee0*/  LDL R0, [R1] ;  /* 0x0000000001007983 */ /* 0x000ea80000100800 */
[----:B--2---:R1:W2:Y:S02]  /*cef0*/  SHFL.BFLY PT, R4, R0, 0x2, 0x1f ;  /* 0x0c401f0000047f89 */ /* 0x0042a400000e0000 */
.L_x_2413:
[----:B-1----:R-:W3:Y:S02]  /*cf00*/  LDL.LU R0, [R1] ;  /* 0x0000000001007983 */ /* 0x002ee40000300800 */
        /* <DEDUP_REMOVED lines=8> */
.L_x_2414:
        /* <DEDUP_REMOVED lines=85> */
.L_x_2374:
        /* <DEDUP_REMOVED lines=19> */
.L_x_2384:
[----:B-1----:R-:W-:Y:S05]  /*d610*/  BSYNC B0 ;  /* 0x0000000000007941 */ /* 0x002fea0003800000 */
.L_x_2383:
        /* <DEDUP_REMOVED lines=88> */
[----:B------:R-:W-:Y:S05]  /*dba0*/  CALL.REL.NOINC `($__internal_9_$__cuda_sm70_shflsync_idx_p) ;  /* 0x000019a000007944 */ /* 0x000fea0003c00000 */
.L_x_2387:
        /* <DEDUP_REMOVED lines=108> */
.L_x_2389:
[----:B--234-:R-:W-:Y:S05]  /*e270*/  BSYNC B0 ;  /* 0x0000000000007941 */ /* 0x01cfea0003800000 */
.L_x_2388:
        /* <DEDUP_REMOVED lines=14> */
.L_x_2391:
[----:B------:R-:W-:Y:S05]  /*e360*/  BSYNC B0 ;  /* 0x0000000000007941 */ /* 0x000fea0003800000 */
.L_x_2390:
        /* <DEDUP_REMOVED lines=14> */
.L_x_2393:
[----:B------:R-:W-:Y:S05]  /*e450*/  BSYNC B0 ;  /* 0x0000000000007941 */ /* 0x000fea0003800000 */
.L_x_2392:
        /* <DEDUP_REMOVED lines=15> */
.L_x_2386:
        /* <DEDUP_REMOVED lines=40> */
.L_x_2396:
[----:B------:R-:W-:Y:S05]  /*e7d0*/  BSYNC B0 ;  /* 0x0000000000007941 */ /* 0x000fea0003800000 */
.L_x_2395:
        /* <DEDUP_REMOVED lines=35> */
.L_x_2415:
[----:B------:R-:W-:Y:S05]  /*ea10*/  BRA.DIV ~URZ, `(.L_x_2398) ;  /* 0x000007c27f007947 */ /* 0x000fea000b800000 */
[----:B------:R3:W4:Y:S02]  /*ea20*/  SHFL.IDX PT, R4, R3, RZ, 0x181f ;  /* 0x00181fff03047589 */ /* 0x00072400000e0000 */
.L_x_2416:
        /* <DEDUP_REMOVED lines=16> */
.L_x_2400:
[----:B------:R-:W-:Y:S05]  /*eb30*/  BSYNC B0 ;  /* 0x0000000000007941 */ /* 0x000fea0003800000 */
.L_x_2399:
[----:B------:R-:W-:Y:S05]  /*eb40*/  BRA.DIV ~URZ, `(.L_x_2401) ;  /* 0x000006f27f007947 */ /* 0x000fea000b800000 */
[----:B--2---:R2:W1:Y:S04]  /*eb50*/  SHFL.IDX PT, R5, R2, 0x1, 0x181f ;  /* 0x00381f0002057f89 */ /* 0x00446800000e0000 */
[----:B----4-:R2:W4:Y:S02]  /*eb60*/  SHFL.IDX PT, R4, R3, 0x1, 0x181f ;  /* 0x00381f0003047f89 */ /* 0x01052400000e0000 */
.L_x_2417:
        /* <DEDUP_REMOVED lines=15> */
.L_x_2403:
[----:B------:R-:W-:Y:S05]  /*ec60*/  BSYNC B0 ;  /* 0x0000000000007941 */ /* 0x000fea0003800000 */
.L_x_2402:
[----:B------:R-:W-:Y:S05]  /*ec70*/  BRA.DIV ~URZ, `(.L_x_2404) ;  /* 0x000006827f007947 */ /* 0x000fea000b800000 */
[----:B-1----:R1:W2:Y:S02]  /*ec80*/  SHFL.IDX PT, R5, R2, 0x2, 0x181f ;  /* 0x00581f0002057f89 */ /* 0x0022a400000e0000 */
.L_x_2418:
[----:B------:R-:W-:Y:S05]  /*ec90*/  BRA.DIV ~URZ, `(.L_x_2405) ;  /* 0x000006d27f007947 */ /* 0x000fea000b800000 */
[----:B----4-:R4:W1:Y:S02]  /*eca0*/  SHFL.IDX PT, R4, R3, 0x2, 0x181f ;  /* 0x00581f0003047f89 */ /* 0x01086400000e0000 */
.L_x_2419:
        /* <DEDUP_REMOVED lines=15> */
.L_x_2407:
[----:B------:R-:W-:Y:S05]  /*eda0*/  BSYNC B0 ;  /* 0x0000000000007941 */ /* 0x000fea0003800000 */
.L_x_2406:
[----:B------:R-:W-:Y:S05]  /*edb0*/  BRA.DIV ~URZ, `(.L_x_2408) ;  /* 0x000006127f007947 */ /* 0x000fea000b800000 */
[----:B-1----:R1:W3:Y:S04]  /*edc0*/  SHFL.IDX PT, R6, R2, 0x3, 0x181f ;  /* 0x00781f0002067f89 */ /* 0x0022e800000e0000 */
[----:B--234-:R-:W2:Y:S02]  /*edd0*/  SHFL.IDX PT, R3, R3, 0x3, 0x181f ;  /* 0x00781f0003037f89 */ /* 0x01cea400000e0000 */
.L_x_2420:
        /* <DEDUP_REMOVED lines=14> */
.L_x_2394:
[----:B------:R-:W-:Y:S05]  /*eec0*/  BSYNC B1 ;  /* 0x0000000000017941 */ /* 0x000fea0003800000 */
.L_x_2385:
        /* <DEDUP_REMOVED lines=10> */
.L_x_2421:
[----:B------:R-:W-:Y:S01]  /*ef70*/  WARPSYNC 0xffffffff ;  /* 0xffffffff00007948 */ /* 0x000fe20003800000 */
[----:B------:R-:W-:Y:S06]  /*ef80*/  BAR.SYNC.DEFER_BLOCKING 0x4, 0x100 ;  /* 0x0104000000007b1d */ /* 0x000fec0000010000 */
[----:B----4-:R4:W-:Y:S04]  /*ef90*/  STL [R1+0x4c], R0 ;  /* 0x00004c0001007387 */ /* 0x0109e80000100800 */
[----:B------:R4:W-:Y:S04]  /*efa0*/  @!P4 STS [0x10100], R40 ;  /* 0x01010028ff00c388 */ /* 0x0009e80000000800 */
[----:B------:R-:W-:Y:S06]  /*efb0*/  BAR.ARV 0x5, 0x100 ;  /* 0x0144000000007b1d */ /* 0x000fec0000002000 */
.L_x_2409:
[----:B---34-:R-:W3:Y:S02]  /*efc0*/  LDL R0, [R1+0x4c] ;  /* 0x00004c0001007983 */ /* 0x018ee40000100800 */
[----:B---3--:R-:W-:-:S13]  /*efd0*/  ISETP.GE.AND P0, PT, R0, c[0x0][0x538], PT ;  /* 0x00014e0000007a0c */ /* 0x008fda0003f06270 */
[----:B-12--5:R-:W-:Y:S01]  /*efe0*/  @P0 CALL.REL.NOINC `(.L_x_2411) ;  /* 0x0000001000000944 */ /* 0x026fe20003c00000 */
[----:B------:R-:W-:Y:S05]  /*eff0*/  BRA `(.L_x_2412) ;  /* 0xffff1a0000007947 */ /* 0x000fea000383ffff */
.L_x_2411:
[----:B------:R-:W-:Y:S05]  /*f000*/  EXIT ;  /* 0x000000000000794d */ /* 0x000fea0003800000 */
.L_x_2381:
[----:B------:R1:W5:Y:S01]  /*f010*/  LDL R0, [R1] ;  /* 0x0000000001007983 */ /* 0x0003620000100800 */
[----:B------:R-:W-:Y:S02]  /*f020*/  MOV R3, 0x2 ;  /* 0x0000000200037802 */ /* 0x000fe40000000f00 */
[----:B------:R-:W-:Y:S02]  /*f030*/  MOV R2, 0xf050 ;  /* 0x0000f05000027802 */ /* 0x000fe40000000f00 */
[----:B-1---5:R-:W-:Y:S05]  /*f040*/  CALL.REL.NOINC `($__internal_8_$__cuda_sm70_shflsync_bfly_p) ;  /* 0x000004c000007944 */ /* 0x022fea0003c00000 */
[----:B------:R-:W-:Y:S01]  /*f050*/  MOV R4, R5 ;  /* 0x0000000500047202 */ /* 0x000fe20000000f00 */
[----:B------:R-:W-:Y:S05]  /*f060*/  BRA `(.L_x_2413) ;  /* 0xffffde9000007947 */ /* 0x000fea000383ffff */
.L_x_2382:
[----:B------:R-:W-:Y:S01]  /*f070*/  IMAD.MOV.U32 R0, RZ, RZ, R4 ;  /* 0x000000ffff007224 */ /* 0x000fe200078e0004 */
[----:B------:R-:W-:Y:S02]  /*f080*/  MOV R3, 0x1 ;  /* 0x0000000100037802 */ /* 0x000fe40000000f00 */
[----:B------:R-:W-:Y:S02]  /*f090*/  MOV R2, 0xf0b0 ;  /* 0x0000f0b000027802 */ /* 0x000fe40000000f00 */
[----:B------:R-:W-:Y:S05]  /*f0a0*/  CALL.REL.NOINC `($__internal_8_$__cuda_sm70_shflsync_bfly_p) ;  /* 0x0000046000007944 */ /* 0x000fea0003c00000 */
[----:B------:R1:W5:Y:S01]  /*f0b0*/  LDL R0, [R1+0x10] ;  /* 0x0000100001007983 */ /* 0x0003620000100800 */
[----:B------:R-:W-:Y:S01]  /*f0c0*/  FADD.FTZ R4, R4, R5 ;  /* 0x0000000504047221 */ /* 0x000fe20000010000 */
[----:B------:R-:W-:Y:S02]  /*f0d0*/  MOV R3, 0x2 ;  /* 0x0000000200037802 */ /* 0x000fe40000000f00 */
[----:B------:R-:W-:-:S02]  /*f0e0*/  MOV R2, 0xf100 ;  /* 0x0000f10000027802 */ /* 0x000fc40000000f00 */
[----:B-1---5:R-:W-:Y:S05]  /*f0f0*/  CALL.REL.NOINC `($__internal_8_$__cuda_sm70_shflsync_bfly_p) ;  /* 0x0000041000007944 */ /* 0x022fea0003c00000 */
[----:B------:R-:W2:Y:S01]  /*f100*/  LDL.LU R0, [R1+0x10] ;  /* 0x0000100001007983 */ /* 0x000ea20000300800 */
[----:B------:R-:W-:-:S02]  /*f110*/  MOV R3, 0x1 ;  /* 0x0000000100037802 */ /* 0x000fc40000000f00 */
[----:B------:R-:W-:Y:S01]  /*f120*/  MOV R2, 0xf150 ;  /* 0x0000f15000027802 */ /* 0x000fe20000000f00 */
[----:B--2---:R-:W-:Y:S02]  /*f130*/  FADD.FTZ R0, R0, R5 ;  /* 0x0000000500007221 */ /* 0x004fe40000010000 */
[----:B------:R-:W-:Y:S05]  /*f140*/  CALL.REL.NOINC `($__internal_8_$__cuda_sm70_shflsync_bfly_p) ;  /* 0x000003c000007944 */ /* 0x000fea0003c00000 */
[----:B------:R-:W-:Y:S01]  /*f150*/  MOV R3, R5 ;  /* 0x0000000500037202 */ /* 0x000fe20000000f00 */
[----:B------:R-:W-:Y:S05]  /*f160*/  BRA `(.L_x_2414) ;  /* 0xffffde2000007947 */ /* 0x000fea000383ffff */
.L_x_2397:
[----:B------:R-:W-:Y:S01]  /*f170*/  IMAD.MOV.U32 R8, RZ, RZ, R2 ;  /* 0x000000ffff087224 */ /* 0x000fe200078e0002 */
[----:B------:R-:W-:Y:S01]  /*f180*/  MOV R7, RZ ;  /* 0x000000ff00077202 */ /* 0x000fe20000000f00 */
[----:B------:R-:W-:Y:S01]  /*f190*/  IMAD.MOV.U32 R4, RZ, RZ, 0x181f ;  /* 0x0000181fff047424 */ /* 0x000fe200078e00ff */
[----:B------:R-:W-:Y:S02]  /*f1a0*/  MOV R9, 0xf1c0 ;  /* 0x0000f1c000097802 */ /* 0x000fe40000000f00 */
[----:B------:R-:W-:Y:S05]  /*f1b0*/  CALL.REL.NOINC `($__internal_9_$__cuda_sm70_shflsync_idx_p) ;  /* 0x0000039000007944 */ /* 0x000fea0003c00000 */
[----:B------:R-:W-:Y:S01]  /*f1c0*/  MOV R5, R4 ;  /* 0x0000000400057202 */ /* 0x000fe20000000f00 */
[----:B------:R-:W-:Y:S05]  /*f1d0*/  BRA `(.L_x_2415) ;  /* 0xfffff83000007947 */ /* 0x000fea000383ffff */
.L_x_2398:
[----:B------:R-:W-:Y:S01]  /*f1e0*/  IMAD.MOV.U32 R8, RZ, RZ, R3 ;  /* 0x000000ffff087224 */ /* 0x000fe200078e0003 */
[----:B------:R-:W-:Y:S01]  /*f1f0*/  MOV R7, RZ ;  /* 0x000000ff00077202 */ /* 0x000fe20000000f00 */
[----:B------:R-:W-:Y:S01]  /*f200*/  IMAD.MOV.U32 R4, RZ, RZ, 0x181f ;  /* 0x0000181fff047424 */ /* 0x000fe200078e00ff */
[----:B------:R-:W-:Y:S02]  /*f210*/  MOV R9, 0xf230 ;  /* 0x0000f23000097802 */ /* 0x000fe40000000f00 */
[----:B-12---:R-:W-:Y:S05]  /*f220*/  CALL.REL.NOINC `($__internal_9_$__cuda_sm70_shflsync_idx_p) ;  /* 0x0000032000007944 */ /* 0x006fea0003c00000 */
[----:B------:R-:W-:Y:S05]  /*f230*/  BRA `(.L_x_2416) ;  /* 0xfffff7f000007947 */ /* 0x000fea000383ffff */
.L_x_2401:
[----:B------:R-:W-:Y:S01]  /*f240*/  IMAD.MOV.U32 R8, RZ, RZ, R2 ;  /* 0x000000ffff087224 */ /* 0x000fe200078e0002 */
[----:B--2---:R-:W-:Y:S01]  /*f250*/  MOV R7, 0x1 ;  /* 0x0000000100077802 */ /* 0x004fe20000000f00 */
[----:B----4-:R-:W-:Y:S01]  /*f260*/  IMAD.MOV.U32 R4, RZ, RZ, 0x181f ;  /* 0x0000181fff047424 */ /* 0x010fe200078e00ff */
[----:B------:R-:W-:-:S02]  /*f270*/  MOV R9, 0xf290 ;  /* 0x0000f29000097802 */ /* 0x000fc40000000f00 */
[----:B-1-3--:R-:W-:Y:S05]  /*f280*/  CALL.REL.NOINC `($__internal_9_$__cuda_sm70_shflsync_idx_p) ;  /* 0x000002c000007944 */ /* 0x00afea0003c00000 */
[----:B------:R-:W-:Y:S01]  /*f290*/  IMAD.MOV.U32 R5, RZ, RZ, R4 ;  /* 0x000000ffff057224 */ /* 0x000fe200078e0004 */
[----:B------:R-:W-:Y:S01]  /*f2a0*/  MOV R7, 0x1 ;  /* 0x0000000100077802 */ /* 0x000fe20000000f00 */
[----:B------:R-:W-:Y:S01]  /*f2b0*/  IMAD.MOV.U32 R8, RZ, RZ, R3 ;  /* 0x000000ffff087224 */ /* 0x000fe200078e0003 */
[----:B------:R-:W-:-:S02]  /*f2c0*/  MOV R4, 0x181f ;  /* 0x0000181f00047802 */ /* 0x000fc40000000f00 */
[----:B------:R-:W-:Y:S02]  /*f2d0*/  MOV R9, 0xf2f0 ;  /* 0x0000f2f000097802 */ /* 0x000fe40000000f00 */
[----:B------:R-:W-:Y:S05]  /*f2e0*/  CALL.REL.NOINC `($__internal_9_$__cuda_sm70_shflsync_idx_p) ;  /* 0x0000026000007944 */ /* 0x000fea0003c00000 */
[----:B------:R-:W-:Y:S05]  /*f2f0*/  BRA `(.L_x_2417) ;  /* 0xfffff87000007947 */ /* 0x000fea000383ffff */
.L_x_2404:
[----:B------:R-:W-:Y:S01]  /*f300*/  IMAD.MOV.U32 R8, RZ, RZ, R2 ;  /* 0x000000ffff087224 */ /* 0x000fe200078e0002 */
[----:B-1----:R-:W-:Y:S01]  /*f310*/  MOV R7, 0x2 ;  /* 0x0000000200077802 */ /* 0x002fe20000000f00 */
[----:B----4-:R-:W-:Y:S01]  /*f320*/  IMAD.MOV.U32 R4, RZ, RZ, 0x181f ;  /* 0x0000181fff047424 */ /* 0x010fe200078e00ff */
[----:B------:R-:W-:Y:S02]  /*f330*/  MOV R9, 0xf350 ;  /* 0x0000f35000097802 */ /* 0x000fe40000000f00 */
[----:B--23--:R-:W-:Y:S05]  /*f340*/  CALL.REL.NOINC `($__internal_9_$__cuda_sm70_shflsync_idx_p) ;  /* 0x0000020000007944 */ /* 0x00cfea0003c00000 */
[----:B------:R-:W-:Y:S01]  /*f350*/  MOV R5, R4 ;  /* 0x0000000400057202 */ /* 0x000fe20000000f00 */
[----:B------:R-:W-:Y:S05]  /*f360*/  BRA `(.L_x_2418) ;  /* 0xfffff92000007947 */ /* 0x000fea000383ffff */
.L_x_2405:
[----:B------:R-:W-:Y:S01]  /*f370*/  IMAD.MOV.U32 R8, RZ, RZ, R3 ;  /* 0x000000ffff087224 */ /* 0x000fe200078e0003 */
[----:B------:R-:W-:Y:S01]  /*f380*/  MOV R7, 0x2 ;  /* 0x0000000200077802 */ /* 0x000fe20000000f00 */
[----:B----4-:R-:W-:Y:S01]  /*f390*/  IMAD.MOV.U32 R4, RZ, RZ, 0x181f ;  /* 0x0000181fff047424 */ /* 0x010fe200078e00ff */
[----:B------:R-:W-:Y:S02]  /*f3a0*/  MOV R9, 0xf3c0 ;  /* 0x0000f3c000097802 */ /* 0x000fe40000000f00 */
[----:B-123--:R-:W-:Y:S05]  /*f3b0*/  CALL.REL.NOINC `($__internal_9_$__cuda_sm70_shflsync_idx_p) ;  /* 0x0000019000007944 */ /* 0x00efea0003c00000 */
[----:B------:R-:W-:Y:S05]  /*f3c0*/  BRA `(.L_x_2419) ;  /* 0xfffff8e000007947 */ /* 0x000fea000383ffff */
.L_x_2408:
[----:B------:R-:W-:Y:S01]  /*f3d0*/  IMAD.MOV.U32 R8, RZ, RZ, R2 ;  /* 0x000000ffff087224 */ /* 0x000fe200078e0002 */
[----:B-1----:R-:W-:Y:S01]  /*f3e0*/  MOV R7, 0x3 ;  /* 0x0000000300077802 */ /* 0x002fe20000000f00 */
[----:B------:R-:W-:Y:S01]  /*f3f0*/  IMAD.MOV.U32 R4, RZ, RZ, 0x181f ;  /* 0x0000181fff047424 */ /* 0x000fe200078e00ff */
[----:B------:R-:W-:-:S02]  /*f400*/  MOV R9, 0xf420 ;  /* 0x0000f42000097802 */ /* 0x000fc40000000f00 */
[----:B--234-:R-:W-:Y:S05]  /*f410*/  CALL.REL.NOINC `($__internal_9_$__cuda_sm70_shflsync_idx_p) ;  /* 0x0000013000007944 */ /* 0x01cfea0003c00000 */
[----:B------:R-:W-:Y:S01]  /*f420*/  IMAD.MOV.U32 R6, RZ, RZ, R4 ;  /* 0x000000ffff067224 */ /* 0x000fe200078e0004 */
[----:B------:R-:W-:Y:S01]  /*f430*/  MOV R7, 0x3 ;  /* 0x0000000300077802 */ /* 0x000fe20000000f00 */
[----:B------:R-:W-:Y:S01]  /*f440*/  IMAD.MOV.U32 R8, RZ, RZ, R3 ;  /* 0x000000ffff087224 */ /* 0x000fe200078e0003 */
[----:B------:R-:W-:-:S02]  /*f450*/  MOV R4, 0x181f ;  /* 0x0000181f00047802 */ /* 0x000fc40000000f00 */
[----:B------:R-:W-:Y:S02]  /*f460*/  MOV R9, 0xf480 ;  /* 0x0000f48000097802 */ /* 0x000fe40000000f00 */
[----:B------:R-:W-:Y:S05]  /*f470*/  CALL.REL.NOINC `($__internal_9_$__cuda_sm70_shflsync_idx_p) ;  /* 0x000000d000007944 */ /* 0x000fea0003c00000 */
[----:B------:R-:W-:Y:S01]  /*f480*/  MOV R3, R4 ;  /* 0x0000000400037202 */ /* 0x000fe20000000f00 */
[----:B------:R-:W-:Y:S05]  /*f490*/  BRA `(.L_x_2420) ;  /* 0xfffff94000007947 */ /* 0x000fea000383ffff */
.L_x_2410:
[----:B------:R-:W-:Y:S01]  /*f4a0*/  IMAD.MOV.U32 R8, RZ, RZ, R40 ;  /* 0x000000ffff087224 */ /* 0x000fe200078e0028 */
[----:B------:R-:W-:Y:S01]  /*f4b0*/  MOV R7, RZ ;  /* 0x000000ff00077202 */ /* 0x000fe20000000f00 */
[----:B-1----:R-:W-:Y:S01]  /*f4c0*/  IMAD.MOV.U32 R4, RZ, RZ, 0x1f ;  /* 0x0000001fff047424 */ /* 0x002fe200078e00ff */
[----:B------:R-:W-:Y:S02]  /*f4d0*/  MOV R9, 0xf4f0 ;  /* 0x0000f4f000097802 */ /* 0x000fe40000000f00 */
[----:B--2345:R-:W-:Y:S05]  /*f4e0*/  CALL.REL.NOINC `($__internal_9_$__cuda_sm70_shflsync_idx_p) ;  /* 0x0000006000007944 */ /* 0x03cfea0003c00000 */
[----:B------:R-:W-:Y:S01]  /*f4f0*/  MOV R0, R4 ;  /* 0x0000000400007202 */ /* 0x000fe20000000f00 */
[----:B------:R-:W-:Y:S05]  /*f500*/  BRA `(.L_x_2421) ;  /* 0xfffffa6000007947 */ /* 0x000fea000383ffff */
        .weak           $__internal_8_$__cuda_sm70_shflsync_bfly_p
        .type           $__internal_8_$__cuda_sm70_shflsync_bfly_p,@function
        .size           $__internal_8_$__cuda_sm70_shflsync_bfly_p,($__internal_9_$__cuda_sm70_shflsync_idx_p - $__internal_8_$__cuda_sm70_shflsync_bfly_p)
$__internal_8_$__cuda_sm70_shflsync_bfly_p:
[----:B------:R-:W-:Y:S04]  /*f510*/  WARPSYNC R6 ;  /* 0x0000000600007348 */ /* 0x000fe80003800000 */
[----:B------:R1:W2:Y:S02]  /*f520*/  SHFL.BFLY PT, R5, R0, R3, R7 ;  /* 0x0c00000300057389 */ /* 0x0002a400000e0007 */
[----:B-1----:R-:W-:-:S04]  /*f530*/  MOV R3, 0x0 ;  /* 0x0000000000037802 */ /* 0x002fc80000000f00 */
[----:B--2---:R-:W-:Y:S05]  /*f540*/  RET.REL.NODEC R2 `(_ZN7cutlass13device_kernelIN5flash19enable_sm80_to_sm89INS1_16FlashAttnFwdSm80INS1_25CollectiveMainloopFwdSm80ILi8ELi1ELb1EN4cute5tupleIJNS5_1CILi128EEES8_S8_EEELi128ENS_10bfloat16_tEfNS_4arch4Sm80ELb1ELb0ELb0ELb0ELb0ELb0ELb1ELb0EEENS1_21CollectiveEpilogueFwdIS9_NS6_IJNS7_ILi1EEESF_SF_EEESA_SC_Li256ELb0ELb1ELb0ELb0EEENS1_30DynamicPersistentTileSchedulerILi256ELi256ELb0ELb1ELb0EEEEEEEEEvNT_6ParamsE) ;  /* 0xffff0ab002007950 */ /* 0x004fea0003c3ffff */
        .weak           $__internal_9_$__cuda_sm70_shflsync_idx_p
        .type           $__internal_9_$__cuda_sm70_shflsync_idx_p,@function
        .size           $__internal_9_$__cuda_sm70_shflsync_idx_p,(.L_x_3792 - $__internal_9_$__cuda_sm70_shflsync_idx_p)
$__internal_9_$__cuda_sm70_shflsync_idx_p:
[----:B------:R-:W-:Y:S04]  /*f550*/  WARPSYNC R41 ;  /* 0x0000002900007348 */ /* 0x000fe80003800000 */
[----:B------:R1:W2:Y:S02]  /*f560*/  SHFL.IDX PT, R4, R8, R7, R4 ;  /* 0x0000000708047389 */ /* 0x0002a400000e0004 */
[----:B-1----:R-:W-:Y:S02]  /*f570*/  MOV R8, R9 ;  /* 0x0000000900087202 */ /* 0x002fe40000000f00 */
[----:B------:R-:W-:-:S04]  /*f580*/  MOV R9, 0x0 ;  /* 0x0000000000097802 */ /* 0x000fc80000000f00 */
[----:B--2---:R-:W-:Y:S05]  /*f590*/  RET.REL.NODEC R8 `(_ZN7cutlass13device_kernelIN5flash19enable_sm80_to_sm89INS1_16FlashAttnFwdSm80INS1_25CollectiveMainloopFwdSm80ILi8ELi1ELb1EN4cute5tupleIJNS5_1CILi128EEES8_S8_EEELi128ENS_10bfloat16_tEfNS_4arch4Sm80ELb1ELb0ELb0ELb0ELb0ELb0ELb1ELb0EEENS1_21CollectiveEpilogueFwdIS9_NS6_IJNS7_ILi1EEESF_SF_EEESA_SC_Li256ELb0ELb1ELb0ELb0EEENS1_30DynamicPersistentTileSchedulerILi256ELi256ELb0ELb1ELb0EEEEEEEEEvNT_6ParamsE) ;  /* 0xffff0a6008007950 */ /* 0x004fea0003c3ffff */
.L_x_2422:
        /* <DEDUP_REMOVED lines=14> */
.L_x_3792:


//--------------------- .text._ZN7cutlass13device_kernelIN5flash19enable_sm80_to_sm89INS1_16FlashAttnFwdSm80INS1_25CollectiveMainloopFwdSm80ILi8ELi1ELb1EN4cute5tupleIJNS5_1CILi128EEES8_S8_EEELi128ENS_10bfloat16_tEfNS_4arch4Sm80ELb1ELb0ELb0ELb1ELb0ELb0ELb1ELb0EEENS1_21CollectiveEpilogueFwdIS9_NS6_IJNS7_ILi1EEESF_SF_EEESA_SC_Li256ELb1ELb1ELb0ELb0EEENS1_19SingleTileSchedulerILb1ELb0ELb1ELi128EEEEEEEEEvNT_6ParamsE --------------------------
	.section	.text._ZN7cutlass13device_kernelIN5flash19enable_sm80_to_sm89INS1_16FlashAttnFwdSm80INS1_25CollectiveMainloopFwdSm80ILi8ELi1ELb1EN4cute5tupleIJNS5_1CILi128EEES8_S8_EEELi128ENS_10bfloat16_tEfNS_4arch4Sm80ELb1ELb0ELb0ELb1ELb0ELb0ELb1ELb0EEENS1_21CollectiveEpilogueFwdIS9_NS6_IJNS7_ILi1EEESF_SF_EEESA_SC_Li256ELb1ELb1ELb0ELb0EEENS1_19SingleTileSchedulerILb1ELb0ELb1ELi128EEEEEEEEEvNT_6ParamsE,"ax",@progbits
	.sectioninfo	@"SHI_REGISTERS=255"
	.align	128
.text._ZN7cutlass13device_kernelIN5flash19enable_sm80_to_sm89INS1_16FlashAttnFwdSm80INS1_25CollectiveMainloopFwdSm80ILi8ELi1ELb1EN4cute5tupleIJNS5_1CILi128EEES8_S8_EEELi128ENS_10bfloat16_tEfNS_4arch4Sm80ELb1ELb0ELb0ELb1ELb0ELb0ELb1ELb0EEENS1_21CollectiveEpilogueFwdIS9_NS6_IJNS7_ILi1EEESF_SF_EEESA_SC_Li256ELb1ELb1ELb0ELb0EEENS1_19SingleTileSchedulerILb1ELb0ELb1ELi128EEEEEEEEEvNT_6ParamsE:
        .type           _ZN7cutlass13device_kernelIN5flash19enable_sm80_to_sm89INS1_16FlashAttnFwdSm80INS1_25CollectiveMainloopFwdSm80ILi8ELi1ELb1EN4cute5tupleIJNS5_1CILi128EEES8_S8_EEELi128ENS_10bfloat16_tEfNS_4arch4Sm80ELb1ELb0ELb0ELb1ELb0ELb0ELb1ELb0EEENS1_21CollectiveEpilogueFwdIS9_NS6_IJNS7_ILi1EEESF_SF_EEESA_SC_Li256ELb1ELb1ELb0ELb0EEENS1_19SingleTileSchedulerILb1ELb0ELb1ELi128EEEEEEEEEvNT_6ParamsE,@function
        .size           _ZN7cutlass13device_kernelIN5flash19enable_sm80_to_sm89INS1_16FlashAttnFwdSm80INS1_25CollectiveMainloopFwdSm80ILi8ELi1ELb1EN4cute5tupleIJNS5_1CILi128EEES8_S8_EEELi128ENS_10bfloat16_tEfNS_4arch4Sm80ELb1ELb0ELb0ELb1ELb0ELb0ELb1ELb0EEENS1_21CollectiveEpilogueFwdIS9_NS6_IJNS7_ILi1EEESF_SF_EEESA_SC_Li256ELb1ELb1ELb0ELb0EEENS1_19SingleTileSchedulerILb1ELb0ELb1ELi128EEEEEEEEEvNT_6ParamsE,(.L_x_3795 - _ZN7cutlass13device_kernelIN5flash19enable_sm80_to_sm89INS1_16FlashAttnFwdSm80INS1_25CollectiveMainloopFwdSm80ILi8ELi1ELb1EN4cute5tupleIJNS5_1CILi128EEES8_S8_EEELi128ENS_10bfloat16_tEfNS_4arch4Sm80ELb1ELb0ELb0ELb1ELb0ELb0ELb1ELb0EEENS1_21CollectiveEpilogueFwdIS9_NS6_IJNS7_ILi1EEESF_SF_EEESA_SC_Li256ELb1ELb1ELb0ELb0EEENS1_19SingleTileSchedulerILb1ELb0ELb1ELi128EEEEEEEEEvNT_6ParamsE)
        .other          _ZN7cutlass13device_kernelIN5flash19enable_sm80_to_sm89INS1_16FlashAttnFwdSm80INS1_25CollectiveMainloopFwdSm80ILi8ELi1ELb1EN4cute5tupleIJNS5_1CILi128EEES8_S8_EEELi128ENS_10bfloat16_tEfNS_4arch4Sm80ELb1ELb0ELb0ELb1ELb0ELb0ELb1ELb0EEENS1_21CollectiveEpilogueFwdIS9_NS6_IJNS7_ILi1EEESF_SF_EEESA_SC_Li256ELb1ELb1ELb0ELb0EEENS1_19SingleTileSchedulerILb1ELb0ELb1ELi128EEEEEEEEEvNT_6ParamsE,@"STO_CUDA_ENTRY STV_DEFAULT"
_ZN7cutlass13device_kernelIN5flash19enable_sm80_to_sm89INS1_16FlashAttnFwdSm80INS1_25CollectiveMainloopFwdSm80ILi8ELi1ELb1EN4cute5tupleIJNS5_1CILi128EEES8_S8_EEELi128ENS_10bfloat16_tEfNS_4arch4Sm80ELb1ELb0ELb0ELb1ELb0ELb0ELb1ELb0EEENS1_21CollectiveEpilogueFwdIS9_NS6_IJNS7_ILi1EEESF_SF_EEESA_SC_Li256ELb1ELb1ELb0ELb0EEENS1_19SingleTileSchedulerILb1ELb0ELb1ELi128EEEEEEEEEvNT_6ParamsE:
        /* <DEDUP_REMOVED lines=16> */
.L_x_2424:
        /* <DEDUP_REMOVED lines=8> */
.L_x_2426:
[----:B------:R-:W-:-:S04]  /*0180*/  MOV R3, c[0x0][0x54c] ;  /* 0x0001530000037a02 */ /* 0x000fc80000000f00 */
.L_x_2425:
[----:B------:R-:W-:Y:S01]  /*0190*/  USHF.L.U32 UR4, UR4, 0x7, URZ ;  /* 0x0000000704047899 */ /* 0x000fe2000800063f */
[----:B-----5:R-:W-:-:S05]  /*01a0*/  IMAD R3, R3, c[0x0][0x548], RZ ;  /* 0x0001520003037a24 */ /* 0x020fca00078e02ff */
[----:B------:R-:W-:-:S04]  /*01b0*/  MOV R36, UR4 ;  /* 0x0000000400247c02 */ /* 0x000fc80008000f00 */
[----:B------:R-:W-:-:S04]  /*01c0*/  ISETP.GE.AND P0, PT, R36, R3, PT ;  /* 0x000000032400720c */ /* 0x000fc80003f06270 */
[----:B------:R-:W-:Y:S01]  /*01d0*/  SEL R228, R228, 0xffffffff, !P0 ;  /* 0xffffffffe4e47807 */ /* 0x000fe20004000000 */
[----:B------:R-:W-:Y:S05]  /*01e0*/  BRA `(.L_x_2427) ;  /* 0x0000013000007947 */ /* 0x000fea0003800000 */
.L_x_2423:
[----:B------:R-:W-:-:S04]  /*01f0*/  ISETP.NE.U32.AND P0, PT, RZ, c[0x0][0x568], PT ;  /* 0x00015a00ff007a0c */ /* 0x000fc80003f05070 */
[----:B------:R-:W-:-:S13]  /*0200*/  ISETP.NE.AND.EX P0, PT, RZ, c[0x0][0x56c], PT, P0 ;  /* 0x00015b00ff007a0c */ /* 0x000fda0003f05300 */
[----:B------:R-:W-:Y:S05]  /*0210*/  @!P0 BRA `(.L_x_2428) ;  /* 0x0000002000008947 */ /* 0x000fea0003800000 */
[----:B------:R1:W5:Y:S01]  /*0220*/  LDG.E R3, [R2.64] ;  /* 0x0000001202037981 */ /* 0x000362000c1e1900 */
[----:B------:R-:W-:Y:S05]  /*0230*/  BRA `(.L_x_2429) ;  /* 0x0000009000007947 */ /* 0x000fea0003800000 */
.L_x_2428:
        /* <DEDUP_REMOVED lines=8> */
.L_x_2430:
[----:B------:R-:W-:-:S04]  /*02c0*/  MOV R3, c[0x0][0x54c] ;  /* 0x0001530000037a02 */ /* 0x000fc80000000f00 */
.L_x_2429:
[----:B------:R-:W-:Y:S01]  /*02d0*/  USHF.L.U32 UR4, UR4, 0x7, URZ ;  /* 0x0000000704047899 */ /* 0x000fe2000800063f */
[----:B-----5:R-:W-:-:S05]  /*02e0*/  IMAD R3, R3, c[0x0][0x548], RZ ;  /* 0x0001520003037a24 */ /* 0x020fca00078e02ff */
[----:B------:R-:W-:-:S04]  /*02f0*/  MOV R36, UR4 ;  /* 0x0000000400247c02 */ /* 0x000fc80008000f00 */
[----:B------:R-:W-:-:S04]  /*0300*/  ISETP.GE.AND P0, PT, R36, R3, PT ;  /* 0x000000032400720c */ /* 0x000fc80003f06270 */
[----:B------:R-:W-:-:S04]  /*0310*/  SEL R228, R228, 0xffffffff, !P0 ;  /* 0xffffffffe4e47807 */ /* 0x000fc80004000000 */
.L_x_2427:
        /* <DEDUP_REMOVED lines=11> */
[----:B------:R-:W-:Y:S01]  /*03d0*/  @P1 IMAD.WIDE R10, R228, R5, c[0x0][0x360] ;  /* 0x0000d800e40a1625 */ /* 0x000fe200078e0205 */
[----:B------:R-:W2:Y:S01]  /*03e0*/  @P2 LDG.E R4, [R12.64] ;  /* 0x000000120c042981 */ /* 0x000ea2000c1e1900 */
[----:B-1----:R-:W-:-:S03]  /*03f0*/  CS2R R2, SRZ ;  /* 0x0000000000027805 */ /* 0x002fc6000001ff00 */
[----:B------:R-:W3:Y:S01]  /*0400*/  @P1 LDG.E R0, [R10.64] ;  /* 0x000000120a001981 */ /* 0x000ee2000c1e1900 */
[----:B------:R-:W-:-:S04]  /*0410*/  IMAD.WIDE R8, R228, R5, c[0x0][0x348] ;  /* 0x0000d200e4087625 */ /* 0x000fc800078e0205 */
[----:B------:R-:W-:Y:S01]  /*0420*/  IMAD.WIDE R6, R228, R5, c[0x0][0x350] ;  /* 0x0000d400e4067625 */ /* 0x000fe200078e0205 */
[----:B------:R1:W5:Y:S04]  /*0430*/  @P0 LDG.E R2, [R8.64] ;  /* 0x0000001208020981 */ /* 0x000368000c1e1900 */
[----:B------:R1:W5:Y:S01]  /*0440*/  @P6 LDG.E R3, [R6.64] ;  /* 0x0000001206036981 */ /* 0x000362000c1e1900 */
[----:B------:R-:W-:Y:S02]  /*0450*/  UMOV UR4, URZ ;  /* 0x0000003f00047c82 */ /* 0x000fe40008000000 */
[----:B------:R-:W-:Y:S02]  /*0460*/  ULDC UR11, c[0x0][0x168] ;  /* 0x00005a00000b7ab9 */ /* 0x000fe40000000800 */
[----:B------:R-:W-:Y:S01]  /*0470*/  ULDC UR8, c[0x0][0x1d0] ;  /* 0x0000740000087ab9 */ /* 0x000fe20000000800 */
[----:B--2---:R1:W2:Y:S08]  /*0480*/  @P2 R2UR UR4, R4 ;  /* 0x00000000040423c2 */ /* 0x0042b000000e0000 */
[----:B---3--:R1:W3:Y:S02]  /*0490*/  @P1 R2UR UR11, R0 ;  /* 0x00000000000b13c2 */ /* 0x0082e400000e0000 */
[----:B-123--:R-:W-:Y:S05]  /*04a0*/  @P1 BRA `(.L_x_2431) ;  /* 0x0000006000001947 */ /* 0x00efea0003800000 */
[----:B------:R-:W-:Y:S05]  /*04b0*/  @!P0 BRA `(.L_x_2431) ;  /* 0x0000005000008947 */ /* 0x000fea0003800000 */
[----:B------:R-:W2:Y:S04]  /*04c0*/  LDG.E R0, [R8.64] ;  /* 0x0000001208007981 */ /* 0x000ea8000c1e1900 */
[----:B------:R-:W3:Y:S01]  /*04d0*/  LDG.E R4, [R8.64+0x4] ;  /* 0x0000041208047981 */ /* 0x000ee2000c1e1900 */
[----:B--2---:R-:W1:Y:S08]  /*04e0*/  R2UR UR11, R0 ;  /* 0x00000000000b73c2 */ /* 0x004e7000000e0000 */
[----:B---3--:R-:W1:Y:S02]  /*04f0*/  R2UR UR5, R4 ;  /* 0x00000000040573c2 */ /* 0x008e6400000e0000 */
[----:B-1----:R-:W-:-:S06]  /*0500*/  UIADD3 UR11, -UR11, UR5, URZ ;  /* 0x000000050b0b7290 */ /* 0x002fcc000fffe13f */
.L_x_2431:
[----:B------:R-:W-:-:S04]  /*0510*/  ISETP.NE.U32.AND P1, PT, RZ, c[0x0][0x368], PT ;  /* 0x0000da00ff007a0c */ /* 0x000fc80003f25070 */
[----:B------:R-:W-:-:S13]  /*0520*/  ISETP.NE.AND.EX P1, PT, RZ, c[0x0][0x36c], PT, P1 ;  /* 0x0000db00ff007a0c */ /* 0x000fda0003f25310 */
[----:B------:R-:W-:Y:S05]  /*0530*/  @!P1 BRA `(.L_x_2432) ;  /* 0x0000004000009947 */ /* 0x000fea0003800000 */
[----:B------:R-:W-:-:S05]  /*0540*/  IMAD.WIDE R6, R228, R5, c[0x0][0x368] ;  /* 0x0000da00e4067625 */ /* 0x000fca00078e0205 */
[----:B------:R-:W2:Y:S02]  /*0550*/  LDG.E R0, [R6.64] ;  /* 0x0000001206007981 */ /* 0x000ea4000c1e1900 */
[----:B--2---:R1:W2:Y:S02]  /*0560*/  R2UR UR8, R0 ;  /* 0x00000000000873c2 */ /* 0x0042a400000e0000 */
[----:B-12---:R-:W-:Y:S05]  /*0570*/  BRA `(.L_x_2433) ;  /* 0x0000006000007947 */ /* 0x006fea0003800000 */
.L_x_2432:
[----:B------:R-:W-:Y:S05]  /*0580*/  @!P6 BRA `(.L_x_2433) ;  /* 0x000000500000e947 */ /* 0x000fea0003800000 */
[----:B------:R-:W2:Y:S04]  /*0590*/  LDG.E R0, [R6.64] ;  /* 0x0000001206007981 */ /* 0x000ea8000c1e1900 */
[----:B------:R-:W3:Y:S01]  /*05a0*/  LDG.E R4, [R6.64+0x4] ;  /* 0x0000041206047981 */ /* 0x000ee2000c1e1900 */
[----:B--2---:R-:W1:Y:S08]  /*05b0*/  R2UR UR8, R0 ;  /* 0x00000000000873c2 */ /* 0x004e7000000e0000 */
[----:B---3--:R-:W1:Y:S02]  /*05c0*/  R2UR UR5, R4 ;  /* 0x00000000040573c2 */ /* 0x008e6400000e0000 */
[----:B-1----:R-:W-:-:S06]  /*05d0*/  UIADD3 UR8, -UR8, UR5, URZ ;  /* 0x0000000508087290 */ /* 0x002fcc000fffe13f */
.L_x_2433:
[----:B------:R-:W1:Y:S01]  /*05e0*/  R2UR UR23, R36 ;  /* 0x00000000241773c2 */ /* 0x000e6200000e0000 */
[----:B------:R-:W-:Y:S01]  /*05f0*/  ULDC UR5, c[0x0][0x2c4] ;  /* 0x0000b10000057ab9 */ /* 0x000fe20000000800 */
[----:B------:R-:W-:Y:S01]  /*0600*/  PLOP3.LUT P2, PT, PT, PT, PT, 0x80, 0x0 ;  /* 0x000000000000781c */ /* 0x000fe20003f4f070 */
[----:B------:R-:W-:Y:S01]  /*0610*/  UISETP.NE.AND UP0, UPT, UR5, 0x1, UPT ;  /* 0x000000010500788c */ /* 0x000fe2000bf05270 */
[----:B------:R-:W-:Y:S01]  /*0620*/  IMAD.MOV.U32 R114, RZ, RZ, RZ ;  /* 0x000000ffff727224 */ /* 0x000fe200078e00ff */
[----:B------:R-:W-:Y:S01]  /*0630*/  ULDC UR12, c[0x0][0x2c8] ;  /* 0x0000b200000c7ab9 */ /* 0x000fe20000000800 */
[----:B------:R-:W-:Y:S01]  /*0640*/  CS2R R112, SRZ ;  /* 0x0000000000707805 */ /* 0x000fe2000001ff00 */
[----:B------:R-:W-:Y:S01]  /*0650*/  UIADD3 UR8, -UR4, UR8, URZ ;  /* 0x0000000804087290 */ /* 0x000fe2000fffe13f */
[----:B------:R-:W2:Y:S01]  /*0660*/  R2UR UR6, R36 ;  /* 0x00000000240673c2 */ /* 0x000ea200000e0000 */
[----:B------:R-:W-:Y:S01]  /*0670*/  PLOP3.LUT P3, PT, PT, PT, UP0, 0x80, 0x0 ;  /* 0x000000000000781c */ /* 0x000fe20003f6f008 */
[----:B------:R-:W-:Y:S01]  /*0680*/  CS2R R118, SRZ ;  /* 0x0000000000767805 */ /* 0x000fe2000001ff00 */
[----:B------:R-:W-:Y:S01]  /*0690*/  PLOP3.LUT P1, PT, PT, PT, UP0, 0x80, 0x0 ;  /* 0x000000000000781c */ /* 0x000fe20003f2f008 */
[----:B------:R-:W-:Y:S01]  /*06a0*/  UIADD3 UR5, UR8, 0x80, -UR11 ;  /* 0x0000008008057890 */ /* 0x000fe2000fffe80b */
        /* <DEDUP_REMOVED lines=11> */
[----:B-1----:R-:W-:Y:S01]  /*0760*/  IMAD.U32 R0, RZ, RZ, UR23 ;  /* 0x00000017ff007e24 */ /* 0x002fe2000f8e00ff */
[----:B------:R-:W-:Y:S01]  /*0770*/  CS2R R94, SRZ ;  /* 0x00000000005e7805 */ /* 0x000fe2000001ff00 */
[----:B------:R-:W-:Y:S01]  /*0780*/  CS2R R92, SRZ ;  /* 0x00000000005c7805 */ /* 0x000fe2000001ff00 */
[----:B------:R-:W-:Y:S01]  /*0790*/  CS2R R90, SRZ ;  /* 0x00000000005a7805 */ /* 0x000fe2000001ff00 */
[----:B------:R-:W-:Y:S01]  /*07a0*/  CS2R R88, SRZ ;  /* 0x0000000000587805 */ /* 0x000fe2000001ff00 */
[----:B------:R-:W-:Y:S01]  /*07b0*/  @P3 IADD3 R4, R0, 0x7f, RZ ;  /* 0x0000007f00043810 */ /* 0x000fe20007ffe0ff */
[----:B------:R-:W-:Y:S01]  /*07c0*/  CS2R R86, SRZ ;  /* 0x0000000000567805 */ /* 0x000fe2000001ff00 */
[----:B-----5:R-:W-:Y:S01]  /*07d0*/  IADD3 R0, R3, UR4, RZ ;  /* 0x0000000403007c10 */ /* 0x020fe2000fffe0ff */
[----:B------:R-:W-:Y:S01]  /*07e0*/  ULDC UR4, c[0x0][0x2cc] ;  /* 0x0000b30000047ab9 */ /* 0x000fe20000000800 */
[----:B------:R1:W3:Y:S01]  /*07f0*/  @P1 R2UR UR13, R4 ;  /* 0x00000000040d13c2 */ /* 0x0002e200000e0000 */
[----:B--2---:R-:W-:Y:S01]  /*0800*/  UIADD3 UR6, UR6, 0x7f, URZ ;  /* 0x0000007f06067890 */ /* 0x004fe2000fffe03f */
        /* <DEDUP_REMOVED lines=14> */
[----:B------:R-:W-:-:S02]  /*08f0*/  IMAD.MOV.U32 R6, RZ, RZ, RZ ;  /* 0x000000ffff067224 */ /* 0x000fc400078e00ff */
[----:B-1----:R-:W-:Y:S01]  /*0900*/  IMAD.MOV.U32 R4, RZ, RZ, RZ ;  /* 0x000000ffff047224 */ /* 0x002fe200078e00ff */
[----:B---3--:R-:W-:-:S04]  /*0910*/  UIMAD.WIDE.U32 UR12, UR13, UR12, URZ ;  /* 0x0000000c0d0c72a5 */ /* 0x008fc8000f8e003f */
        /* <DEDUP_REMOVED lines=17> */
[----:B------:R-:W-:Y:S01]  /*0a30*/  SHF.R.S32.HI R3, RZ, 0x1f, R2 ;  /* 0x0000001fff037819 */ /* 0x000fe20000011402 */
[----:B------:R-:W-:Y:S01]  /*0a40*/  IMAD.WIDE.U32 R12, R2, c[0x0][0x178], RZ ;  /* 0x00005e00020c7a25 */ /* 0x000fe200078e00ff */
[----:B------:R-:W-:Y:S01]  /*0a50*/  ISETP.NE.AND.EX P1, PT, RZ, c[0x0][0x344], PT, P1 ;  /* 0x0000d100ff007a0c */ /* 0x000fe20003f25310 */
[----:B------:R-:W-:Y:S01]  /*0a60*/  ULDC UR4, c[0x0][0x2c4] ;  /* 0x0000b10000047ab9 */ /* 0x000fe20000000800 */
[----:B------:R-:W-:Y:S01]  /*0a70*/  SHF.R.S32.HI R60, RZ, 0x1f, R0 ;  /* 0x0000001fff3c7819 */ /* 0x000fe20000011400 */
[----:B------:R-:W-:Y:S02]  /*0a80*/  UIADD3 UR20, UR25, -0x1, URZ ;  /* 0xffffffff19147890 */ /* 0x000fe4000fffe03f */
[----:B------:R-:W-:-:S02]  /*0a90*/  UMOV UR21, 0x7 ;  /* 0x0000000700157882 */ /* 0x000fc40000000000 */
[----:B------:R-:W-:-:S06]  /*0aa0*/  ULDC.64 UR6, c[0x0][0x1e0] ;  /* 0x0000780000067ab9 */ /* 0x000fcc0000000a00 */
[----:B------:R-:W-:-:S06]  /*0ab0*/  @P1 IMAD.WIDE R8, R228, R5, c[0x0][0x340] ;  /* 0x0000d000e4081625 */ /* 0x000fcc00078e0205 */
[----:B------:R2:W3:Y:S01]  /*0ac0*/  @P1 LDG.E R8, [R8.64] ;  /* 0x0000001208081981 */ /* 0x0004e2000c1e1900 */
[----:B------:R-:W-:Y:S01]  /*0ad0*/  LEA.HI R57, R128, R37, RZ, 0x3 ;  /* 0x0000002580397211 */ /* 0x000fe200078f18ff */
[----:B------:R-:W-:Y:S01]  /*0ae0*/  IMAD R3, R3, c[0x0][0x178], RZ ;  /* 0x00005e0003037a24 */ /* 0x000fe200078e02ff */
[----:B-1----:R-:W-:Y:S01]  /*0af0*/  SHF.R.S32.HI R53, RZ, 0x1f, R54 ;  /* 0x0000001fff357819 */ /* 0x002fe20000011436 */
[----:B------:R-:W-:Y:S01]  /*0b00*/  UIMAD UR4, UR11, UR4, URZ ;  /* 0x000000040b0472a4 */ /* 0x000fe2000f8e023f */
[----:B------:R-:W-:Y:S01]  /*0b10*/  LOP3.LUT R56, R57, 0xfffffff8, RZ, 0xc0, !PT ;  /* 0xfffffff839387812 */ /* 0x000fe200078ec0ff */
[----:B------:R-:W-:Y:S01]  /*0b20*/  IMAD R3, R2, c[0x0][0x17c], R3 ;  /* 0x00005f0002037a24 */ /* 0x000fe200078e0203 */
[----:B------:R-:W-:Y:S01]  /*0b30*/  SHF.R.S32.HI R57, RZ, 0x3, R57 ;  /* 0x00000003ff397819 */ /* 0x000fe20000011439 */
[----:B------:R-:W-:Y:S01]  /*0b40*/  IMAD R7, R53, c[0x0][0x1b8], RZ ;  /* 0x00006e0035077a24 */ /* 0x000fe200078e02ff */
[----:B------:R-:W-:Y:S01]  /*0b50*/  SEL R5, R228, RZ, !P0 ;  /* 0x000000ffe4057207 */ /* 0x000fe20004000000 */
[----:B------:R-:W-:Y:S01]  /*0b60*/  IMAD.IADD R56, R37, 0x1, -R56 ;  /* 0x0000000125387824 */ /* 0x000fe200078e0a38 */
[----:B------:R-:W-:Y:S01]  /*0b70*/  USHF.L.U64.HI UR21, UR6, UR21, UR7 ;  /* 0x0000001506157299 */ /* 0x000fe20008010207 */
[----:B------:R-:W-:Y:S01]  /*0b80*/  IMAD.IADD R13, R13, 0x1, R3 ;  /* 0x000000010d0d7824 */ /* 0x000fe200078e0203 */
[----:B------:R-:W-:Y:S01]  /*0b90*/  SHF.R.S32.HI R3, RZ, 0x1f, R228 ;  /* 0x0000001fff037819 */ /* 0x000fe200000114e4 */
[----:B------:R-:W-:Y:S01]  /*0ba0*/  IMAD R10, R56, 0x20, R57 ;  /* 0x00000020380a7824 */ /* 0x000fe200078e0239 */
[----:B------:R-:W-:Y:S01]  /*0bb0*/  USHF.L.U32 UR22, UR6, 0x7, URZ ;  /* 0x0000000706167899 */ /* 0x000fe2000800063f */
[C---:B------:R-:W-:Y:S01]  /*0bc0*/  IMAD R7, R54.reuse, c[0x0][0x1bc], R7 ;  /* 0x00006f0036077a24 */ /* 0x040fe200078e0207 */
[----:B------:R-:W-:Y:S01]  /*0bd0*/  SEL R4, R3, RZ, !P0 ;  /* 0x000000ff03047207 */ /* 0x000fe20004000000 */
[----:B------:R-:W-:Y:S01]  /*0be0*/  IMAD.WIDE.U32 R12, R54, c[0x0][0x1b8], R12 ;  /* 0x00006e00360c7a25 */ /* 0x000fe200078e000c */
[----:B------:R-:W-:Y:S01]  /*0bf0*/  IADD3 R10, R10, UR23, RZ ;  /* 0x000000170a0a7c10 */ /* 0x000fe2000fffe0ff */
[----:B------:R-:W-:Y:S01]  /*0c00*/  USHF.R.S32.HI UR10, URZ, 0x1f, UR20 ;  /* 0x0000001f3f0a7899 */ /* 0x000fe20008011414 */
[----:B------:R-:W-:Y:S01]  /*0c10*/  IADD3 R55, P0, R0, R57, RZ ;  /* 0x0000003900377210 */ /* 0x000fe20007f1e0ff */
[----:B------:R-:W-:Y:S01]  /*0c20*/  IMAD.IADD R13, R13, 0x1, R7 ;  /* 0x000000010d0d7824 */ /* 0x000fe200078e0207 */
[-C--:B------:R-:W-:Y:S01]  /*0c30*/  LEA.HI R226, R128, R37.reuse, RZ, 0x4 ;  /* 0x0000002580e27211 */ /* 0x080fe200078f20ff */
[----:B------:R-:W-:Y:S01]  /*0c40*/  @P3 IMAD.HI.U32 R6, R10, c[0x0][0x2c8], RZ ;  /* 0x0000b2000a063a27 */ /* 0x000fe200078e00ff */
[C---:B------:R-:W-:Y:S01]  /*0c50*/  LEA.HI.X.SX32 R60, R57.reuse, R60, 0x1, P0 ;  /* 0x0000003c393c7211 */ /* 0x040fe200000f0eff */
[----:B------:R-:W-:Y:S01]  /*0c60*/  UIMAD.WIDE.U32 UR12, UR6, 0x40, URZ ;  /* 0x00000040060c78a5 */ /* 0x000fe2000f8e003f */
[----:B--2---:R-:W-:Y:S01]  /*0c70*/  IADD3 R9, -R57, UR8, RZ ;  /* 0x0000000839097c10 */ /* 0x004fe2000fffe1ff */
[----:B------:R-:W-:Y:S01]  /*0c80*/  IMAD.MOV.U32 R2, RZ, RZ, R10 ;  /* 0x000000ffff027224 */ /* 0x000fe200078e000a */
[----:B------:R-:W-:Y:S01]  /*0c90*/  @P3 SHF.R.U32.HI R2, RZ, c[0x0][0x2cc], R6 ;  /* 0x0000b300ff023a19 */ /* 0x000fe20000011606 */
[----:B------:R-:W-:Y:S01]  /*0ca0*/  IMAD R4, R4, c[0x0][0x1c0], RZ ;  /* 0x0000700004047a24 */ /* 0x000fe200078e02ff */
[----:B------:R-:W-:Y:S01]  /*0cb0*/  USHF.L.U32 UR9, UR7, 0x6, URZ ;  /* 0x0000000607097899 */ /* 0x000fe2000800063f */
[----:B------:R-:W-:Y:S01]  /*0cc0*/  IMAD.WIDE.U32 R6, R5, c[0x0][0x1c0], R12 ;  /* 0x0000700005067a25 */ /* 0x000fe200078e000c */
[----:B------:R-:W-:Y:S01]  /*0cd0*/  LEA.HI R38, R128, R37, RZ, 0x5 ;  /* 0x0000002580267211 */ /* 0x000fe200078f28ff */
[----:B------:R-:W-:-:S02]  /*0ce0*/  UIMAD UR17, UR20, -0x80, UR8 ;  /* 0xffffff80141178a4 */ /* 0x000fc4000f8e0208 */
[----:B------:R-:W-:Y:S01]  /*0cf0*/  IMAD R4, R5, c[0x0][0x1c4], R4 ;  /* 0x0000710005047a24 */ /* 0x000fe200078e0204 */
[----:B------:R-:W-:Y:S01]  /*0d00*/  SHF.R.S32.HI R5, RZ, 0x1f, R2 ;  /* 0x0000001fff057819 */ /* 0x000fe20000011402 */
[----:B------:R-:W-:Y:S01]  /*0d10*/  IMAD.SHL.U32 R227, R57, 0x40, RZ ;  /* 0x0000004039e37824 */ /* 0x000fe200078e00ff */
[----:B------:R-:W-:Y:S01]  /*0d20*/  UIADD3 UR9, UR13, UR9, URZ ;  /* 0x000000090d097290 */ /* 0x000fe2000fffe03f */
[----:B------:R-:W-:Y:S01]  /*0d30*/  IMAD.IADD R7, R7, 0x1, R4 ;  /* 0x0000000107077824 */ /* 0x000fe200078e0204 */
[----:B------:R-:W-:Y:S01]  /*0d40*/  SHF.R.S32.HI R39, RZ, 0x5, R38 ;  /* 0x00000005ff277819 */ /* 0x000fe20000011426 */
[----:B------:R-:W-:Y:S01]  /*0d50*/  IMAD R5, R5, c[0x0][0x1b0], RZ ;  /* 0x00006c0005057a24 */ /* 0x000fe200078e02ff */
[----:B------:R-:W-:Y:S01]  /*0d60*/  LOP3.LUT R227, R227, 0x1c0, RZ, 0xc0, !PT ;  /* 0x000001c0e3e37812 */ /* 0x000fe200078ec0ff */
[----:B------:R-:W-:-:S04]  /*0d70*/  IMAD.WIDE.U32 R6, R2, c[0x0][0x1b0], R6 ;  /* 0x00006c0002067a25 */ /* 0x000fc800078e0006 */
[----:B------:R-:W-:Y:S02]  /*0d80*/  IMAD R11, R2, c[0x0][0x1b4], R5 ;  /* 0x00006d00020b7a24 */ /* 0x000fe400078e0205 */
[----:B------:R-:W-:Y:S01]  /*0d90*/  IMAD.MOV R5, RZ, RZ, -R2 ;  /* 0x000000ffff057224 */ /* 0x000fe200078e0a02 */
[----:B------:R-:W-:Y:S01]  /*0da0*/  IADD3 R2, R57, UR23, RZ ;  /* 0x0000001739027c10 */ /* 0x000fe2000fffe0ff */
[----:B------:R-:W-:Y:S02]  /*0db0*/  IMAD.IADD R7, R7, 0x1, R11 ;  /* 0x0000000107077824 */ /* 0x000fe400078e020b */
[----:B------:R-:W-:Y:S01]  /*0dc0*/  IMAD R10, R5, c[0x0][0x2c4], R10 ;  /* 0x0000b100050a7a24 */ /* 0x000fe200078e020a */
[----:B------:R-:W-:Y:S01]  /*0dd0*/  IADD3 R5, R2, 0x20, RZ ;  /* 0x0000002002057810 */ /* 0x000fe20007ffe0ff */
[----:B------:R-:W-:Y:S01]  /*0de0*/  IMAD.SHL.U32 R58, R56, 0x8, RZ ;  /* 0x00000008383a7824 */ /* 0x000fe200078e00ff */
[----:B------:R-:W-:Y:S01]  /*0df0*/  IADD3 R0, R2, 0x40, RZ ;  /* 0x0000004002007810 */ /* 0x000fe20007ffe0ff */
[----:B------:R-:W-:Y:S01]  /*0e00*/  IMAD R16, R60, c[0x0][0x1e0], RZ ;  /* 0x000078003c107a24 */ /* 0x000fe200078e02ff */
[----:B------:R-:W-:Y:S01]  /*0e10*/  BAR.SYNC.DEFER_BLOCKING 0x0 ;  /* 0x0000000000007b1d */ /* 0x000fe20000010000 */
[----:B------:R-:W-:Y:S01]  /*0e20*/  ISETP.GE.AND P5, PT, R5, UR4, PT ;  /* 0x0000000405007c0c */ /* 0x000fe2000bfa6270 */
[----:B------:R-:W-:Y:S01]  /*0e30*/  IMAD.U32 R4, RZ, RZ, UR20 ;  /* 0x00000014ff047e24 */ /* 0x000fe2000f8e00ff */
[----:B------:R-:W-:Y:S01]  /*0e40*/  SHF.R.S32.HI R5, RZ, 0x1f, R10 ;  /* 0x0000001fff057819 */ /* 0x000fe2000001140a */
[----:B------:R-:W-:Y:S01]  /*0e50*/  IMAD R16, R55, c[0x0][0x1e4], R16 ;  /* 0x0000790037107a24 */ /* 0x000fe200078e0210 */
[----:B------:R-:W-:Y:S01]  /*0e60*/  ISETP.GE.AND P4, PT, R0, UR4, PT ;  /* 0x0000000400007c0c */ /* 0x000fe2000bf86270 */
[----:B------:R-:W-:Y:S01]  /*0e70*/  IMAD R4, R4, -0x80, R9 ;  /* 0xffffff8004047824 */ /* 0x000fe200078e0209 */
[--C-:B------:R-:W-:Y:S01]  /*0e80*/  LOP3.LUT R0, R227, 0x38, R58.reuse, 0xf8, !PT ;  /* 0x00000038e3007812 */ /* 0x100fe200078ef83a */
[----:B------:R-:W-:Y:S01]  /*0e90*/  IMAD R5, R5, c[0x0][0x1a8], RZ ;  /* 0x00006a0005057a24 */ /* 0x000fe200078e02ff */
[----:B------:R-:W-:Y:S01]  /*0ea0*/  SHF.R.U32.HI R227, RZ, 0x3, R227 ;  /* 0x00000003ffe37819 */ /* 0x000fe200000116e3 */
[----:B------:R-:W-:Y:S01]  /*0eb0*/  IMAD R60, R60, c[0x0][0x208], RZ ;  /* 0x000082003c3c7a24 */ /* 0x000fe200078e02ff */
[----:B------:R-:W-:Y:S01]  /*0ec0*/  SHF.R.S32.HI R59, RZ, 0x1f, R58 ;  /* 0x0000001fff3b7819 */ /* 0x000fe2000001143a */
[----:B------:R-:W-:Y:S01]  /*0ed0*/  IMAD R5, R10, c[0x0][0x1ac], R5 ;  /* 0x00006b000a057a24 */ /* 0x000fe200078e0205 */
[----:B------:R-:W-:Y:S01]  /*0ee0*/  LOP3.LUT R227, R0, R227, RZ, 0x3c, !PT ;  /* 0x000000e300e37212 */ /* 0x000fe200078e3cff */
[----:B------:R-:W-:Y:S01]  /*0ef0*/  IMAD.WIDE.U32 R10, R10, c[0x0][0x1a8], R6 ;  /* 0x00006a000a0a7a25 */ /* 0x000fe200078e0006 */
[----:B------:R-:W-:-:S03]  /*0f00*/  LEA.HI R0, R128, R37, RZ, 0x6 ;  /* 0x0000002580007211 */ /* 0x000fc600078f30ff */
[----:B------:R-:W-:Y:S01]  /*0f10*/  IMAD.IADD R5, R11, 0x1, R5 ;  /* 0x000000010b057824 */ /* 0x000fe200078e0205 */
[----:B------:R-:W-:Y:S01]  /*0f20*/  LEA R6, P0, R10, c[0x0][0x160], 0x1 ;  /* 0x000058000a067a11 */ /* 0x000fe200078008ff */
[----:B------:R-:W-:Y:S02]  /*0f30*/  IMAD.SHL.U32 R0, R0, 0x8, RZ ;  /* 0x0000000800007824 */ /* 0x000fe400078e00ff */
[----:B------:R-:W-:Y:S01]  /*0f40*/  IMAD R7, R53, c[0x0][0x1e8], RZ ;  /* 0x00007a0035077a24 */ /* 0x000fe200078e02ff */
[----:B------:R-:W-:Y:S01]  /*0f50*/  LEA.HI.X R5, R10, c[0x0][0x164], R5, 0x1, P0 ;  /* 0x000059000a057a11 */ /* 0x000fe200000f0c05 */
[----:B------:R-:W-:Y:S01]  /*0f60*/  SHFL.IDX PT, R14, R6, RZ, 0x181f ;  /* 0x00181fff060e7589 */ /* 0x000fe200000e0000 */
[----:B------:R-:W-:Y:S01]  /*0f70*/  ISETP.GE.AND P0, PT, R2, UR4, PT ;  /* 0x0000000402007c0c */ /* 0x000fe2000bf06270 */
[----:B------:R-:W-:Y:S01]  /*0f80*/  IMAD.WIDE.U32 R10, R55, c[0x0][0x1e0], R58 ;  /* 0x00007800370a7a25 */ /* 0x000fe200078e003a */
[----:B------:R-:W-:Y:S01]  /*0f90*/  LOP3.LUT R227, R227, 0xfffffe00, R0, 0xf8, !PT ;  /* 0xfffffe00e3e37812 */ /* 0x000fe200078ef800 */
[----:B------:R-:W-:Y:S01]  /*0fa0*/  SHFL.IDX PT, R15, R5, RZ, 0x181f ;  /* 0x00181fff050f7589 */ /* 0x000fe200000e0000 */
[----:B------:R-:W-:Y:S01]  /*0fb0*/  IADD3 R0, R58, 0x40, RZ ;  /* 0x000000403a007810 */ /* 0x000fe20007ffe0ff */
[----:B------:R-:W-:Y:S01]  /*0fc0*/  IMAD.IADD R17, R11, 0x1, R16 ;  /* 0x000000010b117824 */ /* 0x000fe200078e0210 */
[----:B------:R-:W-:Y:S01]  /*0fd0*/  IADD3 R2, R2, 0x60, RZ ;  /* 0x0000006002027810 */ /* 0x000fe20007ffe0ff */
[----:B------:R-:W-:Y:S01]  /*0fe0*/  IMAD.MOV.U32 R16, RZ, RZ, R10 ;  /* 0x000000ffff107224 */ /* 0x000fe200078e000a */
[----:B------:R-:W-:Y:S01]  /*0ff0*/  SHFL.IDX PT, R11, R5, 0x1, 0x181f ;  /* 0x00381f00050b7f89 */ /* 0x000fe200000e0000 */
[C---:B------:R-:W-:Y:S01]  /*1000*/  IMAD R230, R54.reuse, c[0x0][0x1ec], R7 ;  /* 0x00007b0036e67a24 */ /* 0x040fe200078e0207 */
[----:B------:R-:W-:Y:S01]  /*1010*/  @!P5 SHF.R.S32.HI R7, RZ, 0x1f, R0 ;  /* 0x0000001fff07d819 */ /* 0x000fe20000011400 */
[----:B------:R-:W-:Y:S01]  /*1020*/  IMAD.WIDE.U32 R16, R54, c[0x0][0x1e8], R16 ;  /* 0x00007a0036107a25 */ /* 0x000fe200078e0010 */
[----:B------:R-:W1:Y:S01]  /*1030*/  SHFL.IDX PT, R10, R6, 0x1, 0x181f ;  /* 0x00381f00060a7f89 */ /* 0x000e6200000e0000 */
[----:B------:R-:W-:Y:S01]  /*1040*/  ISETP.GE.AND P2, PT, R2, UR4, PT ;  /* 0x0000000402007c0c */ /* 0x000fe2000bf46270 */
[----:B------:R-:W-:Y:S01]  /*1050*/  UIMAD UR4, UR21, UR20, URZ ;  /* 0x00000014150472a4 */ /* 0x000fe2000f8e023f */
[----:B------:R-:W-:Y:S01]  /*1060*/  @!P5 LEA.HI R2, R7, R0, RZ, 0x3 ;  /* 0x000000000702d211 */ /* 0x000fe200078f18ff */
[----:B------:R-:W-:Y:S01]  /*1070*/  IMAD.SHL.U32 R227, R227, 0x2, RZ ;  /* 0x00000002e3e37824 */ /* 0x000fe200078e00ff */
[----:B------:R-:W-:Y:S01]  /*1080*/  SHFL.IDX PT, R18, R6, 0x3, 0x181f ;  /* 0x00781f0006127f89 */ /* 0x000fe200000e0000 */
[----:B------:R-:W-:Y:S01]  /*1090*/  IMAD.IADD R231, R17, 0x1, R230 ;  /* 0x0000000111e77824 */ /* 0x000fe200078e02e6 */
[----:B------:R-:W-:Y:S01]  /*10a0*/  @!P5 LOP3.LUT R2, R2, 0xfffffff8, RZ, 0xc0, !PT ;  /* 0xfffffff80202d812 */ /* 0x000fe200078ec0ff */
[----:B------:R-:W-:Y:S01]  /*10b0*/  IMAD.MOV.U32 R230, RZ, RZ, R16 ;  /* 0x000000ffffe67224 */ /* 0x000fe200078e0010 */
[----:B------:R-:W-:Y:S01]  /*10c0*/  SHFL.IDX PT, R19, R5, 0x3, 0x181f ;  /* 0x00781f0005137f89 */ /* 0x000fe200000e0000 */
[----:B------:R-:W-:Y:S01]  /*10d0*/  UIMAD UR4, UR10, UR22, UR4 ;  /* 0x000000160a0472a4 */ /* 0x000fe2000f8e0204 */
[----:B------:R-:W-:Y:S01]  /*10e0*/  SHF.R.S32.HI R7, RZ, 0x4, R226 ;  /* 0x00000004ff077819 */ /* 0x000fe200000114e2 */
[----:B------:R-:W-:-:S02]  /*10f0*/  IMAD R60, R55, c[0x0][0x20c], R60 ;  /* 0x00008300373c7a24 */ /* 0x000fc400078e023c */
[----:B------:R-:W-:Y:S02]  /*1100*/  IMAD R53, R53, c[0x0][0x210], RZ ;  /* 0x0000840035357a24 */ /* 0x000fe400078e02ff */
[----:B-1----:R-:W-:Y:S01]  /*1110*/  @!P5 IMAD.WIDE R16, R2, 0x2, R10 ;  /* 0x000000020210d825 */ /* 0x002fe200078e020a */
[----:B---3--:R-:W-:-:S03]  /*1120*/  @P1 SHF.R.S32.HI R9, RZ, 0x1f, R8 ;  /* 0x0000001fff091819 */ /* 0x008fc60000011408 */
[----:B------:R-:W-:Y:S02]  /*1130*/  @!P1 IMAD.MOV.U32 R8, RZ, RZ, R228 ;  /* 0x000000ffff089224 */ /* 0x000fe400078e00e4 */
[----:B------:R-:W-:Y:S01]  /*1140*/  @!P1 IMAD.MOV.U32 R9, RZ, RZ, R3 ;  /* 0x000000ffff099224 */ /* 0x000fe200078e0003 */
[----:B------:R-:W-:Y:S02]  /*1150*/  @!P0 SHF.R.S32.HI R3, RZ, 0x1f, R0 ;  /* 0x0000001fff038819 */ /* 0x000fe40000011400 */
[----:B------:R-:W-:Y:S02]  /*1160*/  SEL R240, R8, RZ, !P6 ;  /* 0x000000ff08f07207 */ /* 0x000fe40007000000 */
[----:B------:R-:W-:Y:S01]  /*1170*/  SEL R52, R9, RZ, !P6 ;  /* 0x000000ff09347207 */ /* 0x000fe20007000000 */
[----:B------:R-:W1:Y:S01]  /*1180*/  SHFL.IDX PT, R8, R6, 0x2, 0x181f ;  /* 0x00581f0006087f89 */ /* 0x000e6200000e0000 */
[----:B------:R-:W-:Y:S01]  /*1190*/  @!P0 LEA R12, P6, R58, R14, 0x1 ;  /* 0x0000000e3a0c8211 */ /* 0x000fe200078c08ff */
[----:B------:R-:W-:Y:S01]  /*11a0*/  IMAD.WIDE.U32 R230, R240, c[0x0][0x1f0], R230 ;  /* 0x00007c00f0e67a25 */ /* 0x000fe200078e00e6 */
[----:B------:R-:W-:Y:S01]  /*11b0*/  ISETP.GE.AND P1, PT, R58, c[0x0][0x198], PT ;  /* 0x000066003a007a0c */ /* 0x000fe20003f26270 */
[----:B------:R2:W3:Y:S01]  /*11c0*/  SHFL.IDX PT, R9, R5, 0x2, 0x181f ;  /* 0x00581f0005097f89 */ /* 0x0004e200000e0000 */
[----:B------:R-:W-:Y:S01]  /*11d0*/  @!P0 LEA.HI R3, R3, R0, RZ, 0x3 ;  /* 0x0000000003038211 */ /* 0x000fe200078f18ff */
[----:B------:R-:W-:Y:S01]  /*11e0*/  IMAD R233, R52, c[0x0][0x1f0], RZ ;  /* 0x00007c0034e97a24 */ /* 0x000fe200078e02ff */
[----:B------:R-:W-:Y:S01]  /*11f0*/  @!P0 LEA.HI.X R13, R58, R15, R59, 0x1, P6 ;  /* 0x0000000f3a0d8211 */ /* 0x000fe200030f0c3b */
[----:B------:R-:W-:Y:S01]  /*1200*/  IMAD.MOV.U32 R232, RZ, RZ, R230 ;  /* 0x000000ffffe87224 */ /* 0x000fe200078e00e6 */
[----:B------:R-:W-:Y:S01]  /*1210*/  ISETP.GE.AND P6, PT, R0, c[0x0][0x198], PT ;  /* 0x0000660000007a0c */ /* 0x000fe20003fc6270 */
[----:B------:R-:W-:Y:S01]  /*1220*/  IMAD R233, R240, c[0x0][0x1f4], R233 ;  /* 0x00007d00f0e97a24 */ /* 0x000fe200078e02e9 */
[----:B------:R-:W-:Y:S01]  /*1230*/  @!P0 LOP3.LUT R3, R3, 0xfffffff8, RZ, 0xc0, !PT ;  /* 0xfffffff803038812 */ /* 0x000fe200078ec0ff */
[----:B------:R-:W-:-:S02]  /*1240*/  IMAD R235, R52, c[0x0][0x218], RZ ;  /* 0x0000860034eb7a24 */ /* 0x000fc400078e02ff */
[----:B------:R-:W-:Y:S02]  /*1250*/  IMAD.IADD R233, R231, 0x1, R233 ;  /* 0x00000001e7e97824 */ /* 0x000fe400078e02e9 */
[----:B------:R-:W-:Y:S01]  /*1260*/  @!P0 IMAD.WIDE R14, R3, 0x2, R14 ;  /* 0x00000002030e8825 */ /* 0x000fe200078e020e */
[----:B------:R-:W-:Y:S01]  /*1270*/  @!P4 SHF.R.S32.HI R3, RZ, 0x1f, R0 ;  /* 0x0000001fff03c819 */ /* 0x000fe20000011400 */
[----:B------:R4:W-:Y:S02]  /*1280*/  @!P0 LDGSTS.E.BYPASS.LTC128B.128 [R227+0x100], [R12.64], !P1 ;  /* 0x001000000ce38fae */ /* 0x0009e4000c901d52 */
[----:B------:R-:W-:Y:S01]  /*1290*/  IMAD R235, R240, c[0x0][0x21c], R235 ;  /* 0x00008700f0eb7a24 */ /* 0x000fe200078e02eb */
[----:B------:R-:W-:Y:S01]  /*12a0*/  @!P4 LEA.HI R3, R3, R0, RZ, 0x3 ;  /* 0x000000000303c211 */ /* 0x000fe200078f18ff */
[----:B------:R5:W-:Y:S01]  /*12b0*/  @!P0 LDGSTS.E.BYPASS.LTC128B.128 [R227+0x4100], [R14.64], !P6 ;  /* 0x041000000ee38fae */ /* 0x000be2000f101d52 */
[----:B------:R-:W-:Y:S02]  /*12c0*/  @!P5 LEA R10, P0, R58, R10, 0x1 ;  /* 0x0000000a3a0ad211 */ /* 0x000fe400078008ff */
[----:B------:R-:W-:-:S02]  /*12d0*/  @!P4 LOP3.LUT R3, R3, 0xfffffff8, RZ, 0xc0, !PT ;  /* 0xfffffff80303c812 */ /* 0x000fc400078ec0ff */
[C---:B------:R-:W-:Y:S01]  /*12e0*/  @!P5 LEA.HI.X R11, R58.reuse, R11, R59, 0x1, P0 ;  /* 0x0000000b3a0bd211 */ /* 0x040fe200000f0c3b */
[----:B--2---:R-:W-:Y:S01]  /*12f0*/  IMAD.U32 R5, RZ, RZ, UR6 ;  /* 0x00000006ff057e24 */ /* 0x004fe2000f8e00ff */
[----:B-1----:R-:W-:Y:S01]  /*1300*/  @!P4 LEA R2, P0, R58, R8, 0x1 ;  /* 0x000000083a02c211 */ /* 0x002fe200078008ff */
[----:B---3--:R-:W-:Y:S01]  /*1310*/  @!P4 IMAD.WIDE R20, R3, 0x2, R8 ;  /* 0x000000020314c825 */ /* 0x008fe200078e0208 */
[----:B------:R-:W-:Y:S01]  /*1320*/  LOP3.LUT R6, R226, 0xfffffff0, RZ, 0xc0, !PT ;  /* 0xfffffff0e2067812 */ /* 0x000fe200078ec0ff */
[----:B------:R1:W-:Y:S01]  /*1330*/  @!P5 LDGSTS.E.BYPASS.LTC128B.128 [R227+0x1100], [R10.64], !P1 ;  /* 0x011000000ae3dfae */ /* 0x0003e2000c901d52 */
[----:B------:R-:W-:Y:S01]  /*1340*/  @!P4 LEA.HI.X R3, R58, R9, R59, 0x1, P0 ;  /* 0x000000093a03c211 */ /* 0x000fe200000f0c3b */
[----:B------:R-:W-:Y:S01]  /*1350*/  IMAD.U32 R9, RZ, RZ, UR20 ;  /* 0x00000014ff097e24 */ /* 0x000fe2000f8e00ff */
[----:B------:R-:W-:Y:S01]  /*1360*/  ISETP.GE.AND P0, PT, R4, 0x1, PT ;  /* 0x000000010400780c */ /* 0x000fe20003f06270 */
[----:B------:R2:W-:Y:S01]  /*1370*/  @!P5 LDGSTS.E.BYPASS.LTC128B.128 [R227+0x5100], [R16.64], !P6 ;  /* 0x0510000010e3dfae */ /* 0x0005e2000f101d52 */
[----:B------:R-:W-:Y:S01]  /*1380*/  ISETP.GE.AND P5, PT, R58, c[0x0][0x1d4], PT ;  /* 0x000075003a007a0c */ /* 0x000fe20003fa6270 */
[----:B------:R-:W-:Y:S01]  /*1390*/  IMAD.WIDE.U32 R8, R9, UR22, R232 ;  /* 0x0000001609087c25 */ /* 0x000fe2000f8e00e8 */
[----:B------:R-:W-:Y:S01]  /*13a0*/  LEA.HI R226, R226, R7, RZ, 0x1 ;  /* 0x00000007e2e27211 */ /* 0x000fe200078f08ff */
[----:B------:R3:W-:Y:S02]  /*13b0*/  @!P4 LDGSTS.E.BYPASS.LTC128B.128 [R227+0x2100], [R2.64], !P1 ;  /* 0x0210000002e3cfae */ /* 0x0007e4000c901d52 */
[----:B------:R-:W-:Y:S01]  /*13c0*/  IMAD.IADD R6, R37, 0x1, -R6 ;  /* 0x0000000125067824 */ /* 0x000fe200078e0a06 */
[----:B------:R-:W-:Y:S01]  /*13d0*/  IADD3 R9, R9, UR4, RZ ;  /* 0x0000000409097c10 */ /* 0x000fe2000fffe0ff */
[----:B------:R2:W-:Y:S01]  /*13e0*/  @!P4 LDGSTS.E.BYPASS.LTC128B.128 [R227+0x6100], [R20.64], !P6 ;  /* 0x0610000014e3cfae */ /* 0x0005e2000f101d52 */
[----:B------:R-:W-:-:S05]  /*13f0*/  LOP3.LUT R226, R226, 0xfffffffe, RZ, 0xc0, !PT ;  /* 0xfffffffee2e27812 */ /* 0x000fca00078ec0ff */
[----:B------:R-:W-:Y:S01]  /*1400*/  IMAD.IADD R226, R7, 0x1, -R226 ;  /* 0x0000000107e27824 */ /* 0x000fe200078e0ae2 */
[----:B-1----:R-:W-:-:S04]  /*1410*/  @!P2 LEA R10, P4, R58, R18, 0x1 ;  /* 0x000000123a0aa211 */ /* 0x002fc800078808ff */
[----:B------:R-:W-:Y:S02]  /*1420*/  @!P2 LEA.HI.X R11, R58, R19, R59, 0x1, P4 ;  /* 0x000000133a0ba211 */ /* 0x000fe400020f0c3b */
[----:B------:R-:W-:Y:S02]  /*1430*/  ISETP.GE.AND P4, PT, R0, c[0x0][0x1d4], PT ;  /* 0x0000750000007a0c */ /* 0x000fe40003f86270 */
[----:B---3--:R-:W-:Y:S01]  /*1440*/  @!P2 SHF.R.S32.HI R3, RZ, 0x1f, R0 ;  /* 0x0000001fff03a819 */ /* 0x008fe20000011400 */
[----:B------:R1:W-:Y:S01]  /*1450*/  @!P2 LDGSTS.E.BYPASS.LTC128B.128 [R227+0x3100], [R10.64], !P1 ;  /* 0x031000000ae3afae */ /* 0x0003e2000c901d52 */
[C---:B----4-:R-:W-:Y:S01]  /*1460*/  @P0 LEA R12, P1, R8.reuse, c[0x0][0x1c8], 0x1 ;  /* 0x00007200080c0a11 */ /* 0x050fe200078208ff */
[----:B------:R-:W-:Y:S01]  /*1470*/  IMAD.U32 R2, RZ, RZ, UR7 ;  /* 0x00000007ff027e24 */ /* 0x000fe2000f8e00ff */
[----:B------:R-:W-:Y:S02]  /*1480*/  @!P2 LEA.HI R3, R3, R0, RZ, 0x3 ;  /* 0x000000000303a211 */ /* 0x000fe400078f18ff */
[----:B------:R-:W-:-:S02]  /*1490*/  @P0 LEA.HI.X R13, R8, c[0x0][0x1cc], R9, 0x1, P1 ;  /* 0x00007300080d0a11 */ /* 0x000fc400008f0c09 */
[----:B------:R-:W-:Y:S02]  /*14a0*/  @!P2 LOP3.LUT R3, R3, 0xfffffff8, RZ, 0xc0, !PT ;  /* 0xfffffff80303a812 */ /* 0x000fe400078ec0ff */
[----:B------:R-:W-:-:S03]  /*14b0*/  ISETP.GE.AND P1, PT, R4, 0x61, PT ;  /* 0x000000610400780c */ /* 0x000fc60003f26270 */
[----:B------:R-:W-:-:S04]  /*14c0*/  @!P2 IMAD.WIDE R18, R3, 0x2, R18 ;  /* 0x000000020312a825 */ /* 0x000fc800078e0212 */
[----:B------:R-:W-:Y:S01]  /*14d0*/  IMAD.U32 R3, RZ, RZ, UR6 ;  /* 0x00000006ff037e24 */ /* 0x000fe2000f8e00ff */
[----:B------:R2:W-:Y:S01]  /*14e0*/  @!P2 LDGSTS.E.BYPASS.LTC128B.128 [R227+0x7100], [R18.64], !P6 ;  /* 0x0710000012e3afae */ /* 0x0005e2000f101d52 */
[C---:B------:R-:W-:Y:S02]  /*14f0*/  ISETP.GE.AND P6, PT, R4.reuse, 0x21, PT ;  /* 0x000000210400780c */ /* 0x040fe40003fc6270 */
[----:B------:R-:W-:Y:S01]  /*1500*/  ISETP.GE.AND P2, PT, R4, 0x41, PT ;  /* 0x000000410400780c */ /* 0x000fe20003f46270 */
[----:B------:R-:W0:Y:S01]  /*1510*/  LDGDEPBAR ;  /* 0x00000000000079af */ /* 0x000e220000000000 */
[----:B------:R-:W-:Y:S01]  /*1520*/  VOTEU.ANY UP0, P1 ;  /* 0x00000000003f7886 */ /* 0x000fe20000800100 */
[----:B------:R-:W-:Y:S02]  /*1530*/  IMAD.SHL.U32 R4, R226, 0x8, RZ ;  /* 0x00000008e2047824 */ /* 0x000fe400078e00ff */
[----:B------:R3:W-:Y:S01]  /*1540*/  @P0 LDGSTS.E.BYPASS.LTC128B.128 [R227+0x8100], [R12.64], !P5 ;  /* 0x081000000ce30fae */ /* 0x0007e2000e901d52 */
[----:B-1----:R-:W-:Y:S01]  /*1550*/  SHF.R.S32.HI R11, RZ, 0x1f, R6 ;  /* 0x0000001fff0b7819 */ /* 0x002fe20000011406 */
[----:B------:R-:W-:-:S02]  /*1560*/  @UP0 UIMAD UR4, UR7, 0x60, URZ ;  /* 0x00000060070408a4 */ /* 0x000fc4000f8e023f */
[----:B------:R3:W-:Y:S01]  /*1570*/  @P0 LDGSTS.E.BYPASS.LTC128B.128 [R227+0xc100], [R12.64+0x80], !P4 ;  /* 0x0c1000800ce30fae */ /* 0x0007e2000e101d52 */
[----:B------:R-:W-:Y:S02]  /*1580*/  LEA.HI R0, R11, R6, RZ, 0x3 ;  /* 0x000000060b007211 */ /* 0x000fe400078f18ff */
[----:B------:R-:W-:Y:S02]  /*1590*/  @P6 LEA R5, P0, R5, R8, 0x5 ;  /* 0x0000000805056211 */ /* 0x000fe400078028ff */
[----:B------:R-:W-:Y:S02]  /*15a0*/  LOP3.LUT R7, R0, 0xfffffff8, RZ, 0xc0, !PT ;  /* 0xfffffff800077812 */ /* 0x000fe400078ec0ff */
[----:B------:R-:W-:Y:S02]  /*15b0*/  @P6 LEA.HI.X R2, R3, R9, R2, 0x5, P0 ;  /* 0x0000000903026211 */ /* 0x000fe400000f2c02 */
[----:B------:R-:W-:Y:S01]  /*15c0*/  @P6 LEA R10, P0, R5, c[0x0][0x1c8], 0x1 ;  /* 0x00007200050a6a11 */ /* 0x000fe200078008ff */
[----:B------:R-:W-:-:S03]  /*15d0*/  IMAD.IADD R6, R6, 0x1, -R7 ;  /* 0x0000000106067824 */ /* 0x000fc600078e0a07 */
[----:B------:R-:W-:Y:S01]  /*15e0*/  @P6 LEA.HI.X R11, R5, c[0x0][0x1cc], R2, 0x1, P0 ;  /* 0x00007300050b6a11 */ /* 0x000fe200000f0c02 */
[----:B------:R-:W-:Y:S01]  /*15f0*/  IMAD.SHL.U32 R5, R6, 0x40, RZ ;  /* 0x0000004006057824 */ /* 0x000fe200078e00ff */
[----:B------:R-:W-:-:S03]  /*1600*/  @P2 IADD3 R2, P0, R8, UR12, RZ ;  /* 0x0000000c08022c10 */ /* 0x000fc6000ff1e0ff */
[----:B------:R1:W-:Y:S01]  /*1610*/  @P6 LDGSTS.E.BYPASS.LTC128B.128 [R227+0x9100], [R10.64], !P5 ;  /* 0x091000000ae36fae */ /* 0x0003e2000e901d52 */
[----:B------:R-:W-:Y:S01]  /*1620*/  @P2 IADD3.X R7, R9, UR9, RZ, P0, !PT ;  /* 0x0000000909072c10 */ /* 0x000fe200087fe4ff */
[----:B------:R-:W-:Y:S01]  /*1630*/  @P1 IMAD.WIDE.U32 R8, R3, 0x60, R8 ;  /* 0x0000006003081825 */ /* 0x000fe200078e0008 */
[----:B------:R-:W-:Y:S01]  /*1640*/  LOP3.LUT R5, R5, 0x1c0, RZ, 0xc0, !PT ;  /* 0x000001c005057812 */ /* 0x000fe200078ec0ff */
[----:B------:R1:W-:Y:S03]  /*1650*/  @P6 LDGSTS.E.BYPASS.LTC128B.128 [R227+0xd100], [R10.64+0x80], !P4 ;  /* 0x0d1000800ae36fae */ /* 0x0003e6000e101d52 */
[----:B------:R-:W-:Y:S01]  /*1660*/  @P1 IADD3 R3, R9, UR4, RZ ;  /* 0x0000000409031c10 */ /* 0x000fe2000fffe0ff */
[C---:B------:R-:W-:Y:S01]  /*1670*/  IMAD.SHL.U32 R9, R57.reuse, 0x8, RZ ;  /* 0x0000000839097824 */ /* 0x040fe200078e00ff */
[C---:B---3--:R-:W-:Y:S01]  /*1680*/  @P2 LEA R12, P0, R2.reuse, c[0x0][0x1c8], 0x1 ;  /* 0x00007200020c2a11 */ /* 0x048fe200078008ff */
[----:B------:R-:W-:Y:S01]  /*1690*/  ULDC.64 UR4, c[0x0][0x208] ;  /* 0x0000820000047ab9 */ /* 0x000fe20000000a00 */
[----:B------:R-:W-:Y:S01]  /*16a0*/  IADD3 R57, -R57, UR17, RZ ;  /* 0x0000001139397c10 */ /* 0x000fe2000fffe1ff */
[----:B------:R-:W-:Y:S01]  /*16b0*/  UIMAD UR10, UR10, UR4, URZ ;  /* 0x000000040a0a72a4 */ /* 0x000fe2000f8e023f */
[----:B------:R-:W-:Y:S01]  /*16c0*/  @P2 LEA.HI.X R13, R2, c[0x0][0x1cc], R7, 0x1, P0 ;  /* 0x00007300020d2a11 */ /* 0x000fe200000f0c07 */
[----:B------:R-:W-:Y:S01]  /*16d0*/  IMAD.SHL.U32 R7, R0, 0x40, RZ ;  /* 0x0000004000077824 */ /* 0x000fe200078e00ff */
[----:B------:R-:W-:Y:S01]  /*16e0*/  LOP3.LUT R2, R5, 0x8, R4, 0xf8, !PT ;  /* 0x0000000805027812 */ /* 0x000fe200078ef804 */
[----:B------:R-:W-:Y:S01]  /*16f0*/  UIMAD.WIDE.U32 UR14, UR20, UR4, URZ ;  /* 0x00000004140e72a5 */ /* 0x000fe2000f8e003f */
[----:B------:R-:W-:Y:S01]  /*1700*/  SHF.R.U32.HI R5, RZ, 0x3, R5 ;  /* 0x00000003ff057819 */ /* 0x000fe20000011605 */
[----:B------:R5:W-:Y:S01]  /*1710*/  @P2 LDGSTS.E.BYPASS.LTC128B.128 [R227+0xa100], [R12.64], !P5 ;  /* 0x0a1000000ce32fae */ /* 0x000be2000e901d52 */
[----:B------:R-:W-:Y:S01]  /*1720*/  @P1 LEA R4, P0, R8, c[0x0][0x1c8], 0x1 ;  /* 0x0000720008041a11 */ /* 0x000fe200078008ff */
[----:B------:R-:W-:Y:S01]  /*1730*/  UIMAD UR10, UR20, UR5, UR10 ;  /* 0x00000005140a72a4 */ /* 0x000fe2000f8e020a */
[----:B------:R-:W-:Y:S01]  /*1740*/  LOP3.LUT R2, R2, R5, RZ, 0x3c, !PT ;  /* 0x0000000502027212 */ /* 0x000fe200078e3cff */
[----:B------:R5:W-:Y:S01]  /*1750*/  @P2 LDGSTS.E.BYPASS.LTC128B.128 [R227+0xe100], [R12.64+0x80], !P4 ;  /* 0x0e1000800ce32fae */ /* 0x000be2000e101d52 */
[----:B------:R-:W-:Y:S01]  /*1760*/  @P1 LEA.HI.X R5, R8, c[0x0][0x1cc], R3, 0x1, P0 ;  /* 0x0000730008051a11 */ /* 0x000fe200000f0c03 */
[----:B------:R-:W-:Y:S01]  /*1770*/  IMAD.SHL.U32 R3, R56, 0x40, RZ ;  /* 0x0000004038037824 */ /* 0x000fe200078e00ff */
[----:B------:R-:W-:Y:S01]  /*1780*/  LOP3.LUT R2, R2, 0xfffffe00, R7, 0xf8, !PT ;  /* 0xfffffe0002027812 */ /* 0x000fe200078ef807 */
[----:B------:R-:W-:-:S02]  /*1790*/  UIADD3 UR10, UR15, UR10, URZ ;  /* 0x0000000a0f0a7290 */ /* 0x000fc4000fffe03f */
[----:B------:R3:W-:Y:S01]  /*17a0*/  @P1 LDGSTS.E.BYPASS.LTC128B.128 [R227+0xb100], [R4.64], !P5 ;  /* 0x0b10000004e31fae */ /* 0x0007e2000e901d52 */
[----:B------:R-:W-:Y:S01]  /*17b0*/  LOP3.LUT R0, R3, 0x1c0, RZ, 0xc0, !PT ;  /* 0x000001c003007812 */ /* 0x000fe200078ec0ff */
[----:B------:R-:W-:Y:S02]  /*17c0*/  IMAD R7, R39, 0x400, R2 ;  /* 0x0000040027077824 */ /* 0x000fe400078e0202 */
[----:B------:R3:W-:Y:S01]  /*17d0*/  @P1 LDGSTS.E.BYPASS.LTC128B.128 [R227+0xf100], [R4.64+0x80], !P4 ;  /* 0x0f10008004e31fae */ /* 0x0007e2000e101d52 */
[----:B------:R-:W-:Y:S01]  /*17e0*/  R2P PR, R6, 0x6 ;  /* 0x0000000606007804 */ /* 0x000fe20000000000 */
[----:B------:R-:W-:Y:S01]  /*17f0*/  IMAD.MOV.U32 R3, RZ, RZ, 0x20 ;  /* 0x00000020ff037424 */ /* 0x000fe200078e00ff */
[----:B------:R-:W-:Y:S01]  /*1800*/  LOP3.LUT R9, R0, 0x8, R9, 0xf8, !PT ;  /* 0x0000000800097812 */ /* 0x000fe200078ef809 */
[----:B------:R-:W0:Y:S01]  /*1810*/  LDGDEPBAR ;  /* 0x00000000000079af */ /* 0x000e220000000000 */
[----:B------:R-:W-:Y:S02]  /*1820*/  SHF.R.U32.HI R0, RZ, 0x3, R0 ;  /* 0x00000003ff007819 */ /* 0x000fe40000011600 */
[----:B------:R-:W-:-:S02]  /*1830*/  SEL R3, R3, 0xffffffe0, !P2 ;  /* 0xffffffe003037807 */ /* 0x000fc40005000000 */
[----:B------:R-:W-:Y:S02]  /*1840*/  LOP3.LUT R9, R9, R0, RZ, 0x3c, !PT ;  /* 0x0000000009097212 */ /* 0x000fe400078e3cff */
[----:B------:R-:W-:Y:S02]  /*1850*/  LOP3.LUT P0, RZ, R56, 0x2, RZ, 0xc0, !PT ;  /* 0x0000000238ff7812 */ /* 0x000fe4000780c0ff */
[----:B------:R-:W-:Y:S01]  /*1860*/  ISETP.LT.OR P6, PT, R57, 0x1, P5 ;  /* 0x000000013900780c */ /* 0x000fe20002fc1670 */
[----:B------:R-:W-:-:S04]  /*1870*/  IMAD R226, R226, 0x200, R9 ;  /* 0x00000200e2e27824 */ /* 0x000fc800078e0209 */
[----:B------:R-:W-:-:S05]  /*1880*/  IMAD.SHL.U32 R226, R226, 0x2, RZ ;  /* 0x00000002e2e27824 */ /* 0x000fca00078e00ff */
[----:B------:R-:W-:Y:S01]  /*1890*/  IADD3 R225, R226, 0x8120, RZ ;  /* 0x00008120e2e17810 */ /* 0x000fe20007ffe0ff */
[----:B---3--:R-:W-:Y:S01]  /*18a0*/  IMAD.MOV.U32 R5, RZ, RZ, 0x10 ;  /* 0x00000010ff057424 */ /* 0x008fe200078e00ff */
[----:B------:R-:W-:-:S04]  /*18b0*/  DEPBAR.LE SB0, 0x1 ;  /* 0x000080400000791a */ /* 0x000fc80000000000 */
[----:B------:R-:W-:Y:S02]  /*18c0*/  SEL R5, R5, 0xfffffff0, !P1 ;  /* 0xfffffff005057807 */ /* 0x000fe40004800000 */
[C---:B------:R-:W-:Y:S01]  /*18d0*/  LEA R4, R7.reuse, 0x100, 0x1 ;  /* 0x0000010007047811 */ /* 0x040fe200078e08ff */
[----:B------:R-:W-:Y:S01]  /*18e0*/  IMAD.SHL.U32 R7, R7, 0x2, RZ ;  /* 0x0000000207077824 */ /* 0x000fe200078e00ff */
[----:B------:R-:W-:Y:S03]  /*18f0*/  BAR.SYNC.DEFER_BLOCKING 0x0 ;  /* 0x0000000000007b1d */ /* 0x000fe60000010000 */
[--C-:B------:R-:W-:Y:S02]  /*1900*/  IMAD R6, R5, 0x2, R4.reuse ;  /* 0x0000000205067824 */ /* 0x100fe400078e0204 */
        /* <DEDUP_REMOVED lines=11> */
[----:B---3--:R-:W-:-:S04]  /*19c0*/  IADD3 R6, R226, 0x8100, RZ ;  /* 0x00008100e2067810 */ /* 0x008fc80007ffe0ff */
[----:B------:R-:W-:Y:S01]  /*19d0*/  @P0 IADD3 R225, R6, -0x20, RZ ;  /* 0xffffffe006e10810 */ /* 0x000fe20007ffe0ff */
[----:B------:R-:W-:-:S03]  /*19e0*/  IMAD.WIDE.U32 R6, R55, c[0x0][0x208], R58 ;  /* 0x0000820037067a25 */ /* 0x000fc600078e003a */
[----:B------:R-:W-:Y:S01]  /*19f0*/  IADD3 R219, R225, 0x800, RZ ;  /* 0x00000800e1db7810 */ /* 0x000fe20007ffe0ff */
[----:B------:R-:W-:Y:S01]  /*1a00*/  IMAD.IADD R7, R7, 0x1, R60 ;  /* 0x0000000107077824 */ /* 0x000fe200078e023c */
[C---:B------:R-:W-:Y:S02]  /*1a10*/  IADD3 R218, R225.reuse, 0x1000, RZ ;  /* 0x00001000e1da7810 */ /* 0x040fe40007ffe0ff */
[C---:B------:R-:W-:Y:S02]  /*1a20*/  IADD3 R217, R225.reuse, 0x1800, RZ ;  /* 0x00001800e1d97810 */ /* 0x040fe40007ffe0ff */
[C---:B------:R-:W-:Y:S01]  /*1a30*/  IADD3 R216, R225.reuse, 0x2000, RZ ;  /* 0x00002000e1d87810 */ /* 0x040fe20007ffe0ff */
[C---:B----4-:R-:W-:Y:S01]  /*1a40*/  IMAD R0, R54.reuse, c[0x0][0x214], R53 ;  /* 0x0000850036007a24 */ /* 0x050fe200078e0235 */
[C---:B------:R-:W-:Y:S01]  /*1a50*/  IADD3 R215, R225.reuse, 0x2800, RZ ;  /* 0x00002800e1d77810 */ /* 0x040fe20007ffe0ff */
[----:B------:R-:W-:Y:S01]  /*1a60*/  IMAD.WIDE.U32 R54, R54, c[0x0][0x210], R6 ;  /* 0x0000840036367a25 */ /* 0x000fe200078e0006 */
[----:B------:R-:W-:Y:S01]  /*1a70*/  IADD3 R214, R225, 0x3000, RZ ;  /* 0x00003000e1d67810 */ /* 0x000fe20007ffe0ff */
[----:B------:R-:W-:-:S04]  /*1a80*/  DEPBAR.LE SB0, 0x0 ;  /* 0x000080000000791a */ /* 0x000fc80000000000 */
[----:B------:R-:W-:Y:S01]  /*1a90*/  BAR.SYNC.DEFER_BLOCKING 0x0 ;  /* 0x0000000000007b1d */ /* 0x000fe20000010000 */
[----:B------:R-:W-:Y:S01]  /*1aa0*/  IMAD.IADD R55, R55, 0x1, R0 ;  /* 0x0000000137377824 */ /* 0x000fe200078e0200 */
[C---:B------:R-:W-:Y:S01]  /*1ab0*/  IADD3 R213, R225.reuse, 0x3800, RZ ;  /* 0x00003800e1d57810 */ /* 0x040fe20007ffe0ff */
[----:B------:R-:W-:Y:S01]  /*1ac0*/  IMAD.U32 R6, RZ, RZ, UR14 ;  /* 0x0000000eff067e24 */ /* 0x000fe2000f8e00ff */
[C---:B------:R-:W-:Y:S01]  /*1ad0*/  IADD3 R211, R225.reuse, 0x4000, RZ ;  /* 0x00004000e1d37810 */ /* 0x040fe20007ffe0ff */
[----:B------:R-:W-:Y:S01]  /*1ae0*/  IMAD.WIDE.U32 R240, R240, c[0x0][0x218], R54 ;  /* 0x00008600f0f07a25 */ /* 0x000fe200078e0036 */
[----:B------:R-:W-:Y:S01]  /*1af0*/  UMOV UR14, 0x6 ;  /* 0x00000006000e7882 */ /* 0x000fe20000000000 */
[----:B------:R-:W-:Y:S01]  /*1b00*/  IADD3 R210, R225, 0x4800, RZ ;  /* 0x00004800e1d27810 */ /* 0x000fe20007ffe0ff */
[----:B------:R-:W-:Y:S01]  /*1b10*/  USHF.L.U64.HI UR14, UR4, UR14, UR5 ;  /* 0x0000000e040e7299 */ /* 0x000fe20008010205 */
[----:B------:R-:W-:Y:S01]  /*1b20*/  IMAD.U32 R7, RZ, RZ, UR15 ;  /* 0x0000000fff077e24 */ /* 0x000fe2000f8e00ff */
[----:B------:R-:W-:Y:S01]  /*1b30*/  LEA R7, P0, R6, R240, 0x7 ;  /* 0x000000f006077211 */ /* 0x000fe200078038ff */
[----:B------:R-:W-:Y:S01]  /*1b40*/  IMAD.IADD R235, R241, 0x1, R235 ;  /* 0x00000001f1eb7824 */ /* 0x000fe200078e02eb */
[----:B------:R-:W-:-:S02]  /*1b50*/  IADD3 R209, R225, 0x5000, RZ ;  /* 0x00005000e1d17810 */ /* 0x000fc40007ffe0ff */
[C---:B------:R-:W-:Y:S02]  /*1b60*/  IADD3 R208, R225.reuse, 0x5800, RZ ;  /* 0x00005800e1d07810 */ /* 0x040fe40007ffe0ff */
[C---:B------:R-:W-:Y:S02]  /*1b70*/  IADD3 R207, R225.reuse, 0x6000, RZ ;  /* 0x00006000e1cf7810 */ /* 0x040fe40007ffe0ff */
[C---:B------:R-:W-:Y:S02]  /*1b80*/  IADD3 R206, R225.reuse, 0x6800, RZ ;  /* 0x00006800e1ce7810 */ /* 0x040fe40007ffe0ff */
[C---:B------:R-:W-:Y:S02]  /*1b90*/  IADD3 R205, R225.reuse, 0x7000, RZ ;  /* 0x00007000e1cd7810 */ /* 0x040fe40007ffe0ff */
[----:B------:R-:W-:Y:S01]  /*1ba0*/  IADD3 R204, R225, 0x7800, RZ ;  /* 0x00007800e1cc7810 */ /* 0x000fe20007ffe0ff */
[----:B-1----:R-:W5:Y:S04]  /*1bb0*/  LDSM.16.M88.4 R8, [R226+0x9100] ;  /* 0x00910000e208783b */ /* 0x002f680000000200 */
[----:B------:R-:W-:Y:S04]  /*1bc0*/  LDSM.16.M88.4 R32, [R225+0x1000] ;  /* 0x00100000e120783b */ /* 0x000fe80000000200 */
[----:B------:R-:W1:Y:S04]  /*1bd0*/  LDSM.16.M88.4 R92, [R226+0xa100] ;  /* 0x00a10000e25c783b */ /* 0x000e680000000200 */
[----:B------:R-:W3:Y:S04]  /*1be0*/  LDSM.16.M88.4 R24, [R226+0x8100] ;  /* 0x00810000e218783b */ /* 0x000ee80000000200 */
[----:B--2---:R-:W2:Y:S04]  /*1bf0*/  LDSM.16.M88.4 R16, [R226+0x8900] ;  /* 0x00890000e210783b */ /* 0x004ea80000000200 */
[----:B------:R-:W4:Y:S04]  /*1c00*/  LDSM.16.M88.4 R100, [R226+0x9900] ;  /* 0x00990000e264783b */ /* 0x000f280000000200 */
[----:B------:R-:W-:Y:S04]  /*1c10*/  LDSM.16.M88.4 R48, [R225] ;  /* 0x00000000e130783b */ /* 0x000fe80000000200 */
[----:B------:R-:W-:Y:S04]  /*1c20*/  LDSM.16.M88.4 R44, [R225+0x800] ;  /* 0x00080000e12c783b */ /* 0x000fe80000000200 */
[----:B------:R-:W-:Y:S04]  /*1c30*/  LDSM.16.M88.4 R40, [R225+0x1800] ;  /* 0x00180000e128783b */ /* 0x000fe80000000200 */
[----:B------:R-:W-:Y:S01]  /*1c40*/  LDSM.16.M88.4 R76, [R226+0xb100] ;  /* 0x00b10000e24c783b */ /* 0x000fe20000000200 */
[C---:B-----5:R-:W-:Y:S03]  /*1c50*/  HMMA.16816.F32.BF16 R12, R140.reuse, R8, RZ ;  /* 0x000000088c0c723c */ /* 0x060fe600000418ff */
[----:B------:R-:W-:Y:S04]  /*1c60*/  LDSM.16.M88.4 R68, [R226+0xb900] ;  /* 0x00b90000e244783b */ /* 0x000fe80000000200 */
[----:B------:R-:W-:Y:S01]  /*1c70*/  LDSM.16.M88.4 R84, [R226+0xa900] ;  /* 0x00a90000e254783b */ /* 0x000fe20000000200 */
[C---:B------:R-:W-:Y:S03]  /*1c80*/  HMMA.16816.F32.BF16 R8, R140.reuse, R10, RZ ;  /* 0x0000000a8c08723c */ /* 0x040fe600000418ff */
[----:B------:R-:W-:Y:S05]  /*1c90*/  LDSM.16.M88.4 R52, [R225+0x2800] ;  /* 0x00280000e134783b */ /* 0x000fea0000000200 */
[----:B-1----:R-:W-:Y:S08]  /*1ca0*/  HMMA.16816.F32.BF16 R96, R140, R92, RZ ;  /* 0x0000005c8c60723c */ /* 0x002ff000000418ff */
[C---:B------:R-:W-:Y:S08]  /*1cb0*/  HMMA.16816.F32.BF16 R12, R168.reuse, R32, R12 ;  /* 0x00000020a80c723c */ /* 0x040ff0000004180c */
[----:B------:R-:W-:Y:S01]  /*1cc0*/  HMMA.16816.F32.BF16 R8, R168, R34, R8 ;  /* 0x00000022a808723c */ /* 0x000fe20000041808 */
[----:B------:R-:W1:Y:S07]  /*1cd0*/  LDSM.16.M88.4 R32, [R225+0x2000] ;  /* 0x00200000e120783b */ /* 0x000e6e0000000200 */
[C---:B---3--:R-:W-:Y:S08]  /*1ce0*/  HMMA.16816.F32.BF16 R28, R140.reuse, R24, RZ ;  /* 0x000000188c1c723c */ /* 0x048ff000000418ff */
[C---:B------:R-:W-:Y:S08]  /*1cf0*/  HMMA.16816.F32.BF16 R24, R140.reuse, R26, RZ ;  /* 0x0000001a8c18723c */ /* 0x040ff000000418ff */
[C---:B--2---:R-:W-:Y:S08]  /*1d00*/  HMMA.16816.F32.BF16 R20, R140.reuse, R16, RZ ;  /* 0x000000108c14723c */ /* 0x044ff000000418ff */
[C---:B------:R-:W-:Y:S08]  /*1d10*/  HMMA.16816.F32.BF16 R16, R140.reuse, R18, RZ ;  /* 0x000000128c10723c */ /* 0x040ff000000418ff */
[C---:B----4-:R-:W-:Y:S08]  /*1d20*/  HMMA.16816.F32.BF16 R104, R140.reuse, R100, RZ ;  /* 0x000000648c68723c */ /* 0x050ff000000418ff */
[C---:B------:R-:W-:Y:S08]  /*1d30*/  HMMA.16816.F32.BF16 R100, R140.reuse, R102, RZ ;  /* 0x000000668c64723c */ /* 0x040ff000000418ff */
[----:B------:R-:W-:Y:S08]  /*1d40*/  HMMA.16816.F32.BF16 R92, R140, R94, RZ ;  /* 0x0000005e8c5c723c */ /* 0x000ff000000418ff */
[C---:B-1----:R-:W-:Y:S07]  /*1d50*/  HMMA.16816.F32.BF16 R96, R168.reuse, R32, R96 ;  /* 0x00000020a860723c */ /* 0x042fee0000041860 */
[----:B------:R-:W-:Y:S01]  /*1d60*/  IMAD.U32 R33, RZ, RZ, UR10 ;  /* 0x0000000aff217e24 */ /* 0x000fe2000f8e00ff */
[----:B------:R-:W-:Y:S01]  /*1d70*/  USHF.L.U32 UR10, UR4, 0x6, URZ ;  /* 0x00000006040a7899 */ /* 0x000fe2000800063f */
[----:B------:R-:W-:Y:S03]  /*1d80*/  HMMA.16816.F32.BF16 R28, R168, R48, R28 ;  /* 0x00000030a81c723c */ /* 0x000fe6000004181c */
[----:B------:R-:W-:Y:S01]  /*1d90*/  LEA.HI.X R0, R6, R235, R33, 0x7, P0 ;  /* 0x000000eb06007211 */ /* 0x000fe200000f3c21 */
[----:B------:R-:W-:-:S03]  /*1da0*/  UIADD3 UR16, UP0, UR10, 0x80, URZ ;  /* 0x000000800a107890 */ /* 0x000fc6000ff1e03f */
[C---:B------:R-:W-:Y:S01]  /*1db0*/  LEA R48, P0, R7.reuse, c[0x0][0x1f8], 0x1 ;  /* 0x00007e0007307a11 */ /* 0x040fe200078008ff */
[C---:B------:R-:W-:Y:S01]  /*1dc0*/  HMMA.16816.F32.BF16 R24, R168.reuse, R50, R24 ;  /* 0x00000032a818723c */ /* 0x040fe20000041818 */
[----:B------:R-:W-:Y:S02]  /*1dd0*/  UIADD3.X UR15, URZ, UR14, URZ, UP0, !UPT ;  /* 0x0000000e3f0f7290 */ /* 0x000fe400087fe43f */
[----:B------:R-:W-:Y:S01]  /*1de0*/  LEA.HI.X R49, R7, c[0x0][0x1fc], R0, 0x1, P0 ;  /* 0x00007f0007317a11 */ /* 0x000fe200000f0c00 */
[----:B------:R-:W-:Y:S01]  /*1df0*/  IMAD.MOV.U32 R0, RZ, RZ, 0x40 ;  /* 0x00000040ff007424 */ /* 0x000fe200078e00ff */
[----:B------:R-:W-:Y:S02]  /*1e00*/  UISETP.GE.AND UP0, UPT, UR25, 0x2, UPT ;  /* 0x000000021900788c */ /* 0x000fe4000bf06270 */
[----:B------:R-:W-:Y:S01]  /*1e10*/  IADD3 R50, P2, R48, UR10, RZ ;  /* 0x0000000a30327c10 */ /* 0x000fe2000ff5e0ff */
[----:B------:R-:W-:Y:S03]  /*1e20*/  HMMA.16816.F32.BF16 R16, R168, R46, R16 ;  /* 0x0000002ea810723c */ /* 0x000fe60000041810 */
[----:B------:R-:W-:-:S02]  /*1e30*/  IADD3.X R51, R49, UR14, RZ, P2, !PT ;  /* 0x0000000e31337c10 */ /* 0x000fc400097fe4ff */
[----:B------:R-:W-:Y:S02]  /*1e40*/  ISETP.LT.OR P2, PT, R57, 0x1, P4 ;  /* 0x000000013900780c */ /* 0x000fe40002741670 */
[----:B------:R-:W-:Y:S01]  /*1e50*/  IMAD.U32 R47, RZ, RZ, UR10 ;  /* 0x0000000aff2f7e24 */ /* 0x000fe2000f8e00ff */
[----:B------:R-:W-:Y:S04]  /*1e60*/  HMMA.16816.F32.BF16 R20, R168, R44, R20 ;  /* 0x0000002ca814723c */ /* 0x000fe80000041814 */
[----:B------:R-:W-:-:S04]  /*1e70*/  IADD3 R46, P1, P0, R47, 0x80, R48 ;  /* 0x000000802f2e7810 */ /* 0x000fc8000783e030 */
[----:B------:R-:W-:Y:S01]  /*1e80*/  IADD3.X R47, RZ, UR14, R49, P1, P0 ;  /* 0x0000000eff2f7c10 */ /* 0x000fe20008fe0431 */
[C---:B------:R-:W-:Y:S01]  /*1e90*/  HMMA.16816.F32.BF16 R104, R168.reuse, R40, R104 ;  /* 0x00000028a868723c */ /* 0x040fe20000041868 */
[C---:B------:R-:W-:Y:S02]  /*1ea0*/  IADD3 R44, P0, R50.reuse, UR10, RZ ;  /* 0x0000000a322c7c10 */ /* 0x040fe4000ff1e0ff */
[----:B------:R-:W-:Y:S02]  /*1eb0*/  ISETP.LT.OR P1, PT, R57, 0x21, P5 ;  /* 0x000000213900780c */ /* 0x000fe40002f21670 */
[C---:B------:R-:W-:Y:S02]  /*1ec0*/  IADD3.X R45, R51.reuse, UR14, RZ, P0, !PT ;  /* 0x0000000e332d7c10 */ /* 0x040fe400087fe4ff */
[----:B------:R-:W-:Y:S01]  /*1ed0*/  IADD3 R6, P0, R50, UR16, RZ ;  /* 0x0000001032067c10 */ /* 0x000fe2000ff1e0ff */
[----:B------:R-:W-:Y:S01]  /*1ee0*/  HMMA.16816.F32.BF16 R100, R168, R42, R100 ;  /* 0x0000002aa864723c */ /* 0x000fe20000041864 */
[----:B------:R-:W1:Y:S02]  /*1ef0*/  LDSM.16.M88.4 R40, [R225+0x3000] ;  /* 0x00300000e128783b */ /* 0x000e640000000200 */
[----:B------:R-:W-:-:S02]  /*1f00*/  IADD3.X R7, R51, UR15, RZ, P0, !PT ;  /* 0x0000000f33077c10 */ /* 0x000fc400087fe4ff */
[----:B------:R-:W-:-:S03]  /*1f10*/  IADD3 R60, P0, R44, UR10, RZ ;  /* 0x0000000a2c3c7c10 */ /* 0x000fc6000ff1e0ff */
[----:B------:R-:W-:Y:S01]  /*1f20*/  HMMA.16816.F32.BF16 R92, R168, R34, R92 ;  /* 0x00000022a85c723c */ /* 0x000fe2000004185c */
[----:B------:R-:W2:Y:S01]  /*1f30*/  LDSM.16.M88.4 R32, [R225+0x3800] ;  /* 0x00380000e120783b */ /* 0x000ea20000000200 */
[----:B------:R-:W-:Y:S02]  /*1f40*/  IADD3.X R61, R45, UR14, RZ, P0, !PT ;  /* 0x0000000e2d3d7c10 */ /* 0x000fe400087fe4ff */
[----:B------:R-:W-:Y:S01]  /*1f50*/  IADD3 R58, P0, R44, UR16, RZ ;  /* 0x000000102c3a7c10 */ /* 0x000fe2000ff1e0ff */
[----:B------:R-:W-:Y:S01]  /*1f60*/  @!PT LDS RZ, [RZ] ;  /* 0x00000000fffff984 */ /* 0x000fe20000000800 */
[----:B------:R-:W-:Y:S01]  /*1f70*/  @!PT LDS RZ, [RZ] ;  /* 0x00000000fffff984 */ /* 0x000fe20000000800 */
[----:B------:R-:W-:Y:S01]  /*1f80*/  @!PT LDS RZ, [RZ] ;  /* 0x00000000fffff984 */ /* 0x000fe20000000800 */
[----:B------:R3:W-:Y:S01]  /*1f90*/  LDGSTS.E.BYPASS.LTC128B.128 [R227+0x100], [R48.64], !P6 ;  /* 0x0010000030e37fae */ /* 0x0007e2000f101d52 */
[C---:B------:R-:W-:Y:S02]  /*1fa0*/  ISETP.LT.OR P6, PT, R57.reuse, 0x21, P4 ;  /* 0x000000213900780c */ /* 0x040fe400027c1670 */
[----:B------:R-:W-:Y:S01]  /*1fb0*/  HMMA.16816.F32.BF16 R80, R140, R76, RZ ;  /* 0x0000004c8c50723c */ /* 0x000fe200000418ff */
[----:B------:R3:W-:Y:S01]  /*1fc0*/  LDGSTS.E.BYPASS.LTC128B.128 [R227+0x4100], [R48.64+0x80], !P2 ;  /* 0x0410008030e37fae */ /* 0x0007e2000d101d52 */
[----:B------:R-:W-:-:S02]  /*1fd0*/  ISETP.LT.OR P2, PT, R57, 0x41, P5 ;  /* 0x000000413900780c */ /* 0x000fc40002f41670 */
[----:B------:R-:W-:Y:S01]  /*1fe0*/  IADD3.X R59, R45, UR15, RZ, P0, !PT ;  /* 0x0000000f2d3b7c10 */ /* 0x000fe200087fe4ff */
[----:B------:R3:W-:Y:S01]  /*1ff0*/  LDGSTS.E.BYPASS.LTC128B.128 [R227+0x1100], [R50.64], !P1 ;  /* 0x0110000032e37fae */ /* 0x0007e2000c901d52 */
[C---:B------:R-:W-:Y:S02]  /*2000*/  ISETP.LT.OR P0, PT, R57.reuse, 0x61, P5 ;  /* 0x000000613900780c */ /* 0x040fe40002f01670 */
[C---:B------:R-:W-:Y:S01]  /*2010*/  HMMA.16816.F32.BF16 R72, R140.reuse, R68, RZ ;  /* 0x000000448c48723c */ /* 0x040fe200000418ff */
[----:B------:R-:W-:Y:S02]  /*2020*/  LOP3.LUT P1, RZ, R56, 0x4, RZ, 0xc0, !PT ;  /* 0x0000000438ff7812 */ /* 0x000fe4000782c0ff */
[----:B------:R4:W-:Y:S01]  /*2030*/  LDGSTS.E.BYPASS.LTC128B.128 [R227+0x5100], [R46.64], !P6 ;  /* 0x051000002ee37fae */ /* 0x0009e2000f101d52 */
[C---:B------:R-:W-:Y:S02]  /*2040*/  ISETP.LT.OR P6, PT, R57.reuse, 0x41, P4 ;  /* 0x000000413900780c */ /* 0x040fe400027c1670 */
[----:B------:R-:W-:Y:S01]  /*2050*/  SEL R0, R0, 0xffffffc0, !P1 ;  /* 0xffffffc000007807 */ /* 0x000fe20004800000 */
[----:B------:R4:W-:Y:S01]  /*2060*/  LDGSTS.E.BYPASS.LTC128B.128 [R227+0x2100], [R44.64], !P2 ;  /* 0x021000002ce37fae */ /* 0x0009e2000d101d52 */
[----:B------:R-:W-:Y:S01]  /*2070*/  HMMA.16816.F32.BF16 R76, R140, R78, RZ ;  /* 0x0000004e8c4c723c */ /* 0x000fe200000418ff */
[----:B------:R-:W-:-:S02]  /*2080*/  ISETP.LT.OR P2, PT, R57, 0x61, P4 ;  /* 0x000000613900780c */ /* 0x000fc40002741670 */
[----:B------:R-:W-:Y:S02]  /*2090*/  IMAD.IADD R223, R226, 0x1, R0 ;  /* 0x00000001e2df7824 */ /* 0x000fe400078e0200 */
[----:B------:R-:W-:-:S03]  /*20a0*/  IMAD.IADD R212, R0, 0x1, R225 ;  /* 0x0000000100d47824 */ /* 0x000fc600078e02e1 */
[C---:B------:R-:W-:Y:S01]  /*20b0*/  HMMA.16816.F32.BF16 R68, R140.reuse, R70, RZ ;  /* 0x000000468c44723c */ /* 0x040fe200000418ff */
[----:B------:R2:W-:Y:S04]  /*20c0*/  LDGSTS.E.BYPASS.LTC128B.128 [R227+0x6100], [R6.64], !P6 ;  /* 0x0610000006e37fae */ /* 0x0005e8000f101d52 */
[----:B------:R5:W-:Y:S01]  /*20d0*/  LDGSTS.E.BYPASS.LTC128B.128 [R227+0x3100], [R60.64], !P0 ;  /* 0x031000003ce37fae */ /* 0x000be2000c101d52 */
[----:B------:R-:W-:Y:S02]  /*20e0*/  PLOP3.LUT P0, PT, PT, PT, UP0, 0x80, 0x0 ;  /* 0x000000000000781c */ /* 0x000fe40003f0f008 */
[C---:B------:R-:W-:Y:S01]  /*20f0*/  HMMA.16816.F32.BF16 R88, R140.reuse, R84, RZ ;  /* 0x000000548c58723c */ /* 0x040fe200000418ff */
[----:B------:R2:W-:Y:S04]  /*2100*/  LDGSTS.E.BYPASS.LTC128B.128 [R227+0x7100], [R58.64], !P2 ;  /* 0x071000003ae37fae */ /* 0x0005e8000d101d52 */
[----:B---3--:R-:W3:Y:S03]  /*2110*/  LDSM.16.M88.4 R48, [R223+0x8100] ;  /* 0x00810000df30783b */ /* 0x008ee60000000200 */
[----:B------:R-:W-:Y:S01]  /*2120*/  HMMA.16816.F32.BF16 R84, R140, R86, RZ ;  /* 0x000000568c54723c */ /* 0x000fe200000418ff */
[----:B------:R-:W-:Y:S04]  /*2130*/  LDSM.16.M88.4 R116, [R226+0xf100] ;  /* 0x00f10000e274783b */ /* 0x000fe80000000200 */
[----:B----4-:R-:W4:Y:S03]  /*2140*/  LDSM.16.M88.4 R44, [R223+0x8900] ;  /* 0x00890000df2c783b */ /* 0x010f260000000200 */
[C---:B-1----:R-:W-:Y:S01]  /*2150*/  HMMA.16816.F32.BF16 R80, R168.reuse, R40, R80 ;  /* 0x00000028a850723c */ /* 0x042fe20000041850 */
[----:B------:R-:W-:Y:S04]  /*2160*/  LDSM.16.M88.4 R112, [R226+0xf900] ;  /* 0x00f90000e270783b */ /* 0x000fe80000000200 */
[----:B------:R-:W-:Y:S03]  /*2170*/  LDSM.16.M88.4 R108, [R225+0x4000] ;  /* 0x00400000e16c783b */ /* 0x000fe60000000200 */
[C---:B------:R-:W-:Y:S01]  /*2180*/  HMMA.16816.F32.BF16 R76, R168.reuse, R42, R76 ;  /* 0x0000002aa84c723c */ /* 0x040fe2000004184c */
[----:B------:R-:W1:Y:S04]  /*2190*/  LDSM.16.M88.4 R40, [R223+0x9900] ;  /* 0x00990000df28783b */ /* 0x000e680000000200 */
[----:B------:R-:W-:Y:S03]  /*21a0*/  LDSM.16.M88.4 R64, [R225+0x5800] ;  /* 0x00580000e140783b */ /* 0x000fe60000000200 */
[C---:B--2---:R-:W-:Y:S01]  /*21b0*/  HMMA.16816.F32.BF16 R72, R168.reuse, R32, R72 ;  /* 0x00000020a848723c */ /* 0x044fe20000041848 */
[----:B-----5:R-:W-:Y:S04]  /*21c0*/  LDSM.16.M88.4 R60, [R225+0x6000] ;  /* 0x00600000e13c783b */ /* 0x020fe80000000200 */
[----:B------:R-:W-:Y:S03]  /*21d0*/  LDSM.16.M88.4 R56, [R225+0x6800] ;  /* 0x00680000e138783b */ /* 0x000fe60000000200 */
[C---:B------:R-:W-:Y:S01]  /*21e0*/  HMMA.16816.F32.BF16 R68, R168.reuse, R34, R68 ;  /* 0x00000022a844723c */ /* 0x040fe20000041844 */
[----:B------:R-:W2:Y:S04]  /*21f0*/  LDSM.16.M88.4 R32, [R223+0xa100] ;  /* 0x00a10000df20783b */ /* 0x000ea80000000200 */
[----:B------:R-:W-:Y:S03]  /*2200*/  LDSM.16.M88.4 R124, [R223+0xd900] ;  /* 0x00d90000df7c783b */ /* 0x000fe60000000200 */
[C---:B------:R-:W-:Y:S01]  /*2210*/  HMMA.16816.F32.BF16 R88, R168.reuse, R52, R88 ;  /* 0x00000034a858723c */ /* 0x040fe20000041858 */
[----:B------:R-:W-:Y:S04]  /*2220*/  LDSM.16.M88.4 R120, [R223+0xe100] ;  /* 0x00e10000df78783b */ /* 0x000fe80000000200 */
[----:B------:R-:W0:Y:S03]  /*2230*/  LDGDEPBAR ;  /* 0x00000000000079af */ /* 0x000e260000000000 */
[----:B------:R-:W-:Y:S01]  /*2240*/  HMMA.16816.F32.BF16 R84, R168, R54, R84 ;  /* 0x00000036a854723c */ /* 0x000fe20000041854 */
[----:B------:R-:W5:Y:S07]  /*2250*/  LDSM.16.M88.4 R52, [R223+0x9100] ;  /* 0x00910000df34783b */ /* 0x000f6e0000000200 */
        /* <DEDUP_REMOVED lines=8> */
[----:B------:R-:W1:Y:S07]  /*22e0*/  LDSM.16.M88.4 R40, [R212] ;  /* 0x00000000d428783b */ /* 0x000e6e0000000200 */
[C---:B--2---:R-:W-:Y:S08]  /*22f0*/  HMMA.16816.F32.BF16 R96, R172.reuse, R32, R96 ;  /* 0x00000020ac60723c */ /* 0x044ff00000041860 */
        /* <DEDUP_REMOVED lines=8> */
[C---:B----4-:R-:W-:Y:S08]  /*2380*/  HMMA.16816.F32.BF16 R80, R172.reuse, R44, R80 ;  /* 0x0000002cac50723c */ /* 0x050ff00000041850 */
[----:B------:R-:W-:Y:S01]  /*2390*/  HMMA.16816.F32.BF16 R76, R172, R46, R76 ;  /* 0x0000002eac4c723c */ /* 0x000fe2000004184c */
[----:B------:R-:W4:Y:S07]  /*23a0*/  LDSM.16.M88.4 R44, [R212+0x1800] ;  /* 0x00180000d42c783b */ /* 0x000f2e0000000200 */
[C---:B-1----:R-:W-:Y:S08]  /*23b0*/  HMMA.16816.F32.BF16 R28, R184.reuse, R40, R28 ;  /* 0x00000028b81c723c */ /* 0x042ff0000004181c */
[C---:B------:R-:W-:Y:S01]  /*23c0*/  HMMA.16816.F32.BF16 R24, R184.reuse, R42, R24 ;  /* 0x0000002ab818723c */ /* 0x040fe20000041818 */
[----:B------:R-:W1:Y:S07]  /*23d0*/  LDSM.16.M88.4 R40, [R212+0x2800] ;  /* 0x00280000d428783b */ /* 0x000e6e0000000200 */
[C---:B--2---:R-:W-:Y:S08]  /*23e0*/  HMMA.16816.F32.BF16 R20, R184.reuse, R32, R20 ;  /* 0x00000020b814723c */ /* 0x044ff00000041814 */
[----:B------:R-:W-:Y:S01]  /*23f0*/  HMMA.16816.F32.BF16 R16, R184, R34, R16 ;  /* 0x00000022b810723c */ /* 0x000fe20000041810 */
[----:B------:R-:W2:Y:S07]  /*2400*/  LDSM.16.M88.4 R32, [R212+0x3000] ;  /* 0x00300000d420783b */ /* 0x000eae0000000200 */
[C---:B-----5:R-:W-:Y:S08]  /*2410*/  HMMA.16816.F32.BF16 R72, R172.reuse, R52, R72 ;  /* 0x00000034ac48723c */ /* 0x060ff00000041848 */
        /* <DEDUP_REMOVED lines=16> */
[----:B------:R-:W5:Y:S07]  /*2520*/  LDSM.16.M88.4 R52, [R226+0xc900] ;  /* 0x00c90000e234783b */ /* 0x000f6e0000000200 */
[C---:B---3--:R-:W-:Y:S08]  /*2530*/  HMMA.16816.F32.BF16 R72, R184.reuse, R48, R72 ;  /* 0x00000030b848723c */ /* 0x048ff00000041848 */
[----:B------:R-:W-:Y:S01]  /*2540*/  HMMA.16816.F32.BF16 R68, R184, R50, R68 ;  /* 0x00000032b844723c */ /* 0x000fe20000041844 */
        /* <DEDUP_REMOVED lines=75> */
[C---:B-----5:R-:W-:Y:S08]  /*2a00*/  HMMA.16816.F32.BF16 R104, R200.reuse, R52, R104 ;  /* 0x00000034c868723c */ /* 0x060ff00000041868 */
[C---:B------:R-:W-:Y:S08]  /*2a10*/  HMMA.16816.F32.BF16 R100, R200.reuse, R54, R100 ;  /* 0x00000036c864723c */ /* 0x040ff00000041864 */
[C---:B---3--:R-:W-:Y:S08]  /*2a20*/  HMMA.16816.F32.BF16 R96, R200.reuse, R48, R96 ;  /* 0x00000030c860723c */ /* 0x048ff00000041860 */
[C---:B------:R-:W-:Y:S08]  /*2a30*/  HMMA.16816.F32.BF16 R92, R200.reuse, R50, R92 ;  /* 0x00000032c85c723c */ /* 0x040ff0000004185c */
[C---:B----4-:R-:W-:Y:S08]  /*2a40*/  HMMA.16816.F32.BF16 R88, R200.reuse, R44, R88 ;  /* 0x0000002cc858723c */ /* 0x050ff00000041858 */
[C---:B------:R-:W-:Y:S08]  /*2a50*/  HMMA.16816.F32.BF16 R84, R200.reuse, R46, R84 ;  /* 0x0000002ec854723c */ /* 0x040ff00000041854 */
[C---:B-1----:R-:W-:Y:S08]  /*2a60*/  HMMA.16816.F32.BF16 R80, R200.reuse, R40, R80 ;  /* 0x00000028c850723c */ /* 0x042ff00000041850 */
[C---:B------:R-:W-:Y:S08]  /*2a70*/  HMMA.16816.F32.BF16 R76, R200.reuse, R42, R76 ;  /* 0x0000002ac84c723c */ /* 0x040ff0000004184c */
[C---:B--2---:R-:W-:Y:S08]  /*2a80*/  HMMA.16816.F32.BF16 R72, R200.reuse, R32, R72 ;  /* 0x00000020c848723c */ /* 0x044ff00000041848 */
        /* <DEDUP_REMOVED lines=40> */
.L_x_2435:
[----:B-1----:R-:W-:Y:S01]  /*2d10*/  LOP3.LUT R6, R38, 0xffffffe0, RZ, 0xc0, !PT ;  /* 0xffffffe026067812 */ /* 0x002fe200078ec0ff */
[----:B------:R-:W-:Y:S01]  /*2d20*/  UMOV UR4, 0xffffff80 ;  /* 0xffffff8000047882 */ /* 0x000fe20000000000 */
[----:B------:R-:W-:Y:S01]  /*2d30*/  LEA.HI R0, R128, R37, RZ, 0x2 ;  /* 0x0000002580007211 */ /* 0x000fe200078f10ff */
[----:B------:R-:W-:Y:S01]  /*2d40*/  UIMAD UR4, UR20, UR4, 0x1 ;  /* 0x00000001140474a4 */ /* 0x000fe2000f8e0204 */
[----:B------:R-:W-:Y:S01]  /*2d50*/  SHF.R.S32.HI R4, RZ, 0x1f, R39 ;  /* 0x0000001fff047819 */ /* 0x000fe20000011427 */
[C---:B------:R-:W-:Y:S01]  /*2d60*/  IMAD.IADD R6, R37.reuse, 0x1, -R6 ;  /* 0x0000000125067824 */ /* 0x040fe200078e0a06 */
[----:B------:R-:W-:Y:S01]  /*2d70*/  LOP3.LUT R0, R0, 0xfffffffc, RZ, 0xc0, !PT ;  /* 0xfffffffc00007812 */ /* 0x000fe200078ec0ff */
[----:B------:R-:W-:Y:S01]  /*2d80*/  IMAD.SHL.U32 R224, R2, 0x2, RZ ;  /* 0x0000000202e07824 */ /* 0x000fe200078e00ff */
[----:B------:R-:W-:Y:S01]  /*2d90*/  LEA.HI R4, R4, R39, RZ, 0x3 ;  /* 0x0000002704047211 */ /* 0x000fe200078f18ff */
[----:B------:R-:W-:Y:S01]  /*2da0*/  UIADD3 UR25, UR25, -0x2, URZ ;  /* 0xfffffffe19197890 */ /* 0x000fe2000fffe03f */
[----:B------:R-:W-:Y:S01]  /*2db0*/  SHF.R.S32.HI R7, RZ, 0x1f, R6 ;  /* 0x0000001fff077819 */ /* 0x000fe20000011406 */
[----:B------:R-:W-:Y:S01]  /*2dc0*/  IMAD.IADD R37, R37, 0x1, -R0 ;  /* 0x0000000125257824 */ /* 0x000fe200078e0a00 */
[----:B------:R-:W-:Y:S01]  /*2dd0*/  LOP3.LUT R4, R4, 0xffffff8, RZ, 0xc0, !PT ;  /* 0x0ffffff804047812 */ /* 0x000fe200078ec0ff */
[--C-:B------:R-:W-:Y:S01]  /*2de0*/  IMAD R222, R5, 0x2, R224.reuse ;  /* 0x0000000205de7824 */ /* 0x100fe200078e02e0 */
[----:B------:R-:W-:Y:S01]  /*2df0*/  LEA.HI R7, R7, R6, RZ, 0x2 ;  /* 0x0000000607077211 */ /* 0x000fe200078f10ff */
[----:B------:R-:W-:Y:S01]  /*2e00*/  IMAD R221, R3, 0x2, R224 ;  /* 0x0000000203dd7824 */ /* 0x000fe200078e02e0 */
[----:B------:R-:W-:Y:S01]  /*2e10*/  LEA.HI R0, R37, R37, RZ, 0x1 ;  /* 0x0000002525007211 */ /* 0x000fe200078f08ff */
[----:B------:R-:W-:Y:S01]  /*2e20*/  IMAD.IADD R39, R39, 0x1, -R4 ;  /* 0x0000000127277824 */ /* 0x000fe200078e0a04 */
[----:B------:R-:W-:Y:S01]  /*2e30*/  LEA.HI.SX32 R4, R7, UR23, 0x1e ;  /* 0x0000001707047c11 */ /* 0x000fe2000f8ff2ff */
[----:B------:R-:W-:Y:S01]  /*2e40*/  IMAD R220, R3, 0x2, R222 ;  /* 0x0000000203dc7824 */ /* 0x000fe200078e02de */
[----:B------:R-:W-:Y:S01]  /*2e50*/  LOP3.LUT R0, R0, 0x1ffffffe, RZ, 0xc0, !PT ;  /* 0x1ffffffe00007812 */ /* 0x000fe200078ec0ff */
[----:B------:R-:W-:Y:S01]  /*2e60*/  LDSM.16.MT88.4 R124, [R224+0x100] ;  /* 0x00010000e07c783b */ /* 0x000fe20000004200 */
[----:B------:R-:W-:Y:S01]  /*2e70*/  LOP3.LUT R7, R7, 0x7ffffffc, RZ, 0xc0, !PT ;  /* 0x7ffffffc07077812 */ /* 0x000fe200078ec0ff */
[----:B------:R-:W-:-:S02]  /*2e80*/  IMAD R4, R39, 0x10, R4 ;  /* 0x0000001027047824 */ /* 0x000fc400078e0204 */
[----:B------:R-:W-:Y:S01]  /*2e90*/  IMAD.IADD R237, R37, 0x1, -R0 ;  /* 0x0000000125ed7824 */ /* 0x000fe200078e0a00 */
[----:B------:R-:W-:Y:S01]  /*2ea0*/  LDSM.16.MT88.4 R108, [R221+0x4100] ;  /* 0x00410000dd6c783b */ /* 0x000fe20000004200 */
[----:B------:R-:W-:Y:S02]  /*2eb0*/  IMAD.IADD R238, R6, 0x1, -R7 ;  /* 0x0000000106ee7824 */ /* 0x000fe400078e0a07 */
[----:B------:R-:W-:Y:S01]  /*2ec0*/  IMAD R237, R237, 0x8, R4 ;  /* 0x00000008eded7824 */ /* 0x000fe200078e0204 */
[----:B------:R-:W0:Y:S01]  /*2ed0*/  LDGDEPBAR ;  /* 0x00000000000079af */ /* 0x000e220000000000 */
[----:B------:R-:W-:Y:S02]  /*2ee0*/  IMAD.U32 R7, RZ, RZ, UR4 ;  /* 0x00000004ff077e24 */ /* 0x000fe4000f8e00ff */
[----:B------:R-:W-:-:S04]  /*2ef0*/  @P3 IMAD.HI.U32 R0, R237, c[0x0][0x2c8], RZ ;  /* 0x0000b200ed003a27 */ /* 0x000fc800078e00ff */
[----:B------:R-:W-:Y:S01]  /*2f00*/  IMAD.MOV.U32 R32, RZ, RZ, R237 ;  /* 0x000000ffff207224 */ /* 0x000fe200078e00ed */
[----:B------:R-:W-:Y:S01]  /*2f10*/  @P3 SHF.R.U32.HI R32, RZ, c[0x0][0x2cc], R0 ;  /* 0x0000b300ff203a19 */ /* 0x000fe20000011600 */
[----:B------:R-:W-:-:S04]  /*2f20*/  IMAD.SHL.U32 R238, R238, 0x2, RZ ;  /* 0x00000002eeee7824 */ /* 0x000fc800078e00ff */
[----:B------:R-:W1:Y:S01]  /*2f30*/  SHFL.IDX PT, R4, R32, RZ, 0x1c1f ;  /* 0x001c1fff20047589 */ /* 0x000e6200000e0000 */
[----:B------:R-:W-:-:S03]  /*2f40*/  IADD3 R7, -R238, UR8, R7 ;  /* 0x00000008ee077c10 */ /* 0x000fc6000fffe107 */
[----:B------:R-:W2:Y:S01]  /*2f50*/  SHFL.IDX PT, R0, R32, 0x1, 0x1c1f ;  /* 0x003c1f0020007f89 */ /* 0x000ea200000e0000 */
[----:B------:R-:W-:Y:S02]  /*2f60*/  IADD3 R33, R7, -UR11, RZ ;  /* 0x8000000b07217c10 */ /* 0x000fe4000fffe0ff */
[----:B------:R-:W-:-:S03]  /*2f70*/  IADD3 R7, -R238, UR17, RZ ;  /* 0x00000011ee077c10 */ /* 0x000fc6000fffe1ff */
[C---:B-1----:R-:W-:Y:S02]  /*2f80*/  IMAD.IADD R4, R33.reuse, 0x1, R4 ;  /* 0x0000000121047824 */ /* 0x042fe400078e0204 */
[----:B--2---:R-:W-:-:S03]  /*2f90*/  IMAD.IADD R0, R33, 0x1, R0 ;  /* 0x0000000121007824 */ /* 0x004fc600078e0200 */
[C---:B------:R-:W-:Y:S02]  /*2fa0*/  IMNMX R35, R7.reuse, R4, PT ;  /* 0x0000000407237217 */ /* 0x040fe40003800200 */
[----:B------:R-:W-:Y:S02]  /*2fb0*/  IMNMX R0, R7, R0, PT ;  /* 0x0000000007007217 */ /* 0x000fe40003800200 */
[----:B------:R-:W-:Y:S02]  /*2fc0*/  ISETP.GT.AND P2, PT, R35, RZ, PT ;  /* 0x000000ff2300720c */ /* 0x000fe40003f44270 */
[C---:B------:R-:W-:Y:S02]  /*2fd0*/  ISETP.GT.AND P1, PT, R0.reuse, RZ, PT ;  /* 0x000000ff0000720c */ /* 0x040fe40003f24270 */
        /* <DEDUP_REMOVED lines=8> */
[----:B------:R-:W-:Y:S02]  /*3060*/  ISETP.GT.AND P2, PT, R0, 0x9, PT ;  /* 0x000000090000780c */ /* 0x000fe40003f44270 */
[----:B------:R-:W-:Y:S02]  /*3070*/  FSEL R48, R25, -INF , P1 ;  /* 0xff80000019307808 */ /* 0x000fe40000800000 */
[----:B------:R-:W-:Y:S02]  /*3080*/  ISETP.GT.AND P1, PT, R35, 0x10, PT ;  /* 0x000000102300780c */ /* 0x000fe40003f24270 */
[----:B------:R-:W-:Y:S02]  /*3090*/  FSEL R42, R26, -INF , P0 ;  /* 0xff8000001a2a7808 */ /* 0x000fe40000000000 */
[----:B------:R-:W-:Y:S02]  /*30a0*/  FSEL R26, R27, -INF , P2 ;  /* 0xff8000001b1a7808 */ /* 0x000fe40001000000 */
[----:B------:R-:W-:-:S02]  /*30b0*/  ISETP.GT.AND P2, PT, R35, 0x11, PT ;  /* 0x000000112300780c */ /* 0x000fc40003f44270 */
[----:B------:R-:W-:Y:S02]  /*30c0*/  FSEL R24, R20, -INF , P1 ;  /* 0xff80000014187808 */ /* 0x000fe40000800000 */
        /* <DEDUP_REMOVED lines=12> */
[----:B------:R-:W-:Y:S02]  /*3190*/  FSEL R38, R15, -INF , P1 ;  /* 0xff8000000f267808 */ /* 0x000fe40000800000 */
[----:B------:R-:W-:Y:S02]  /*31a0*/  ISETP.GT.AND P1, PT, R35, 0x29, PT ;  /* 0x000000292300780c */ /* 0x000fe40003f24270 */
[----:B------:R-:W-:Y:S02]  /*31b0*/  ISETP.GT.AND P2, PT, R0, 0x19, PT ;  /* 0x000000190000780c */ /* 0x000fe40003f44270 */
[----:B------:R-:W-:Y:S02]  /*31c0*/  FSEL R37, R9, -INF , P1 ;  /* 0xff80000009257808 */ /* 0x000fe40000800000 */
[----:B------:R-:W-:-:S02]  /*31d0*/  FMNMX.FTZ R9, R33, R46, !PT ;  /* 0x0000002e21097209 */ /* 0x000fc40007810000 */
[----:B------:R-:W-:Y:S02]  /*31e0*/  FSEL R32, R19, -INF , P2 ;  /* 0xff80000013207808 */ /* 0x000fe40001000000 */
[----:B------:R-:W-:Y:S02]  /*31f0*/  FMNMX.FTZ R9, R50, R9, !PT ;  /* 0x0000000932097209 */ /* 0x000fe40007810000 */
[----:B------:R-:W-:Y:S02]  /*3200*/  ISETP.GT.AND P2, PT, R35, 0x21, PT ;  /* 0x000000212300780c */ /* 0x000fe40003f44270 */
[----:B------:R-:W-:Y:S02]  /*3210*/  FMNMX.FTZ R9, R48, R9, !PT ;  /* 0x0000000930097209 */ /* 0x000fe40007810000 */
[----:B------:R-:W-:Y:S02]  /*3220*/  ISETP.GT.AND P0, PT, R0, 0x10, PT ;  /* 0x000000100000780c */ /* 0x000fe40003f04270 */
[----:B------:R-:W-:-:S02]  /*3230*/  FSEL R28, R13, -INF , P2 ;  /* 0xff8000000d1c7808 */ /* 0x000fc40001000000 */
[----:B------:R-:W-:Y:S02]  /*3240*/  FMNMX.FTZ R9, R24, R9, !PT ;  /* 0x0000000918097209 */ /* 0x000fe40007810000 */
[----:B------:R-:W-:Y:S02]  /*3250*/  ISETP.GT.AND P2, PT, R35, 0x28, PT ;  /* 0x000000282300780c */ /* 0x000fe40003f44270 */
[----:B------:R-:W-:Y:S02]  /*3260*/  FSEL R22, R22, -INF , P0 ;  /* 0xff80000016167808 */ /* 0x000fe40000000000 */
[----:B------:R-:W-:Y:S02]  /*3270*/  ISETP.GT.AND P0, PT, R0, 0x18, PT ;  /* 0x000000180000780c */ /* 0x000fe40003f04270 */
[----:B------:R-:W-:Y:S02]  /*3280*/  FMNMX.FTZ R9, R4, R9, !PT ;  /* 0x0000000904097209 */ /* 0x000fe40007810000 */
[----:B------:R-:W-:-:S02]  /*3290*/  FSEL R30, R8, -INF , P2 ;  /* 0xff800000081e7808 */ /* 0x000fc40001000000 */
[----:B------:R-:W-:Y:S02]  /*32a0*/  ISETP.GT.AND P2, PT, R0, 0x29, PT ;  /* 0x000000290000780c */ /* 0x000fe40003f44270 */
[----:B------:R-:W-:Y:S02]  /*32b0*/  FSEL R34, R18, -INF , P0 ;  /* 0xff80000012227808 */ /* 0x000fe40000000000 */
[----:B------:R-:W-:Y:S02]  /*32c0*/  FMNMX.FTZ R9, R6, R9, !PT ;  /* 0x0000000906097209 */ /* 0x000fe40007810000 */
[----:B------:R-:W-:Y:S02]  /*32d0*/  ISETP.GT.AND P0, PT, R0, 0x20, PT ;  /* 0x000000200000780c */ /* 0x000fe40003f04270 */
[----:B------:R-:W-:Y:S02]  /*32e0*/  FSEL R151, R11, -INF , P2 ;  /* 0xff8000000b977808 */ /* 0x000fe40001000000 */
[----:B------:R-:W-:-:S02]  /*32f0*/  FMNMX.FTZ R11, R7, R44, !PT ;  /* 0x0000002c070b7209 */ /* 0x000fc40007810000 */
[----:B------:R-:W-:Y:S02]  /*3300*/  FMNMX.FTZ R9, R16, R9, !PT ;  /* 0x0000000910097209 */ /* 0x000fe40007810000 */
[----:B------:R-:W-:Y:S02]  /*3310*/  FSEL R39, R14, -INF , P0 ;  /* 0xff8000000e277808 */ /* 0x000fe40000000000 */
[----:B------:R-:W-:Y:S02]  /*3320*/  ISETP.GT.AND P0, PT, R0, 0x28, PT ;  /* 0x000000280000780c */ /* 0x000fe40003f04270 */
[----:B------:R-:W-:Y:S02]  /*3330*/  FMNMX.FTZ R13, R42, R11, !PT ;  /* 0x0000000b2a0d7209 */ /* 0x000fe40007810000 */
[----:B------:R-:W-:Y:S02]  /*3340*/  FMNMX.FTZ R11, R40, R9, !PT ;  /* 0x00000009280b7209 */ /* 0x000fe40007810000 */
[----:B------:R-:W-:-:S02]  /*3350*/  FSEL R153, R10, -INF , P0 ;  /* 0xff8000000a997808 */ /* 0x000fc40000000000 */
[----:B------:R-:W-:Y:S02]  /*3360*/  ISETP.GT.AND P0, PT, R0, 0x30, PT ;  /* 0x000000300000780c */ /* 0x000fe40003f04270 */
[----:B------:R-:W-:Y:S02]  /*3370*/  FMNMX.FTZ R9, R26, R13, !PT ;  /* 0x0000000d1a097209 */ /* 0x000fe40007810000 */
[----:B------:R-:W-:Y:S01]  /*3380*/  FMNMX.FTZ R11, R28, R11, !PT ;  /* 0x0000000b1c0b7209 */ /* 0x000fe20007810000 */
[----:B------:R-:W-:Y:S01]  /*3390*/  LDSM.16.MT88.4 R12, [R220+0x900] ;  /* 0x00090000dc0c783b */ /* 0x000fe20000004200 */
[----:B------:R-:W-:Y:S02]  /*33a0*/  FSEL R67, R106, -INF , P0 ;  /* 0xff8000006a437808 */ /* 0x000fe40000000000 */
[----:B------:R-:W-:Y:S02]  /*33b0*/  FMNMX.FTZ R9, R22, R9, !PT ;  /* 0x0000000916097209 */ /* 0x000fe40007810000 */
[----:B------:R-:W-:-:S02]  /*33c0*/  ISETP.GT.AND P1, PT, R35, 0x30, PT ;  /* 0x000000302300780c */ /* 0x000fc40003f24270 */
[C---:B------:R-:W-:Y:S02]  /*33d0*/  ISETP.GT.AND P0, PT, R35.reuse, 0x38, PT ;  /* 0x000000382300780c */ /* 0x040fe40003f04270 */
[----:B------:R-:W-:Y:S02]  /*33e0*/  FMNMX.FTZ R8, R30, R11, !PT ;  /* 0x0000000b1e087209 */ /* 0x000fe40007810000 */
[----:B------:R-:W-:Y:S02]  /*33f0*/  FMNMX.FTZ R9, R20, R9, !PT ;  /* 0x0000000914097209 */ /* 0x000fe40007810000 */
[----:B------:R-:W-:Y:S02]  /*3400*/  ISETP.GT.AND P2, PT, R35, 0x31, PT ;  /* 0x000000312300780c */ /* 0x000fe40003f44270 */
[----:B------:R-:W-:Y:S02]  /*3410*/  FSEL R63, R104, -INF , P1 ;  /* 0xff800000683f7808 */ /* 0x000fe40000800000 */
[----:B------:R-:W-:-:S02]  /*3420*/  FSEL R148, R100, -INF , P0 ;  /* 0xff80000064947808 */ /* 0x000fc40000000000 */
[----:B------:R-:W-:Y:S02]  /*3430*/  FMNMX.FTZ R8, R37, R8, !PT ;  /* 0x0000000825087209 */ /* 0x000fe40007810000 */
[----:B------:R-:W-:Y:S02]  /*3440*/  ISETP.GT.AND P0, PT, R0, 0x39, PT ;  /* 0x000000390000780c */ /* 0x000fe40003f04270 */
[----:B------:R-:W-:Y:S02]  /*3450*/  FMNMX.FTZ R9, R34, R9, !PT ;  /* 0x0000000922097209 */ /* 0x000fe40007810000 */
[----:B------:R-:W-:Y:S02]  /*3460*/  FSEL R146, R105, -INF , P2 ;  /* 0xff80000069927808 */ /* 0x000fe40001000000 */
[----:B------:R-:W-:Y:S02]  /*3470*/  FMNMX.FTZ R11, R63, R8, !PT ;  /* 0x000000083f0b7209 */ /* 0x000fe40007810000 */
[----:B------:R-:W-:-:S02]  /*3480*/  FSEL R147, R103, -INF , P0 ;  /* 0xff80000067937808 */ /* 0x000fc40000000000 */
[C---:B------:R-:W-:Y:S02]  /*3490*/  ISETP.GT.AND P0, PT, R35.reuse, 0x40, PT ;  /* 0x000000402300780c */ /* 0x040fe40003f04270 */
[----:B------:R-:W-:Y:S02]  /*34a0*/  FMNMX.FTZ R8, R32, R9, !PT ;  /* 0x0000000920087209 */ /* 0x000fe40007810000 */
[----:B------:R-:W-:Y:S02]  /*34b0*/  ISETP.GT.AND P2, PT, R35, 0x39, PT ;  /* 0x000000392300780c */ /* 0x000fe40003f44270 */
[----:B------:R-:W-:Y:S02]  /*34c0*/  FMNMX.FTZ R11, R146, R11, !PT ;  /* 0x0000000b920b7209 */ /* 0x000fe40007810000 */
[----:B------:R-:W-:Y:S02]  /*34d0*/  FSEL R145, R96, -INF , P0 ;  /* 0xff80000060917808 */ /* 0x000fe40000000000 */
[----:B------:R-:W-:-:S02]  /*34e0*/  ISETP.GT.AND P0, PT, R0, 0x41, PT ;  /* 0x000000410000780c */ /* 0x000fc40003f04270 */
[----:B------:R-:W-:Y:S02]  /*34f0*/  FMNMX.FTZ R9, R39, R8, !PT ;  /* 0x0000000827097209 */ /* 0x000fe40007810000 */
[----:B------:R-:W-:Y:S02]  /*3500*/  FSEL R65, R101, -INF , P2 ;  /* 0xff80000065417808 */ /* 0x000fe40001000000 */
[----:B------:R-:W-:Y:S02]  /*3510*/  FMNMX.FTZ R8, R148, R11, !PT ;  /* 0x0000000b94087209 */ /* 0x000fe40007810000 */
[----:B------:R-:W-:Y:S02]  /*3520*/  ISETP.GT.AND P1, PT, R0, 0x31, PT ;  /* 0x000000310000780c */ /* 0x000fe40003f24270 */
[----:B------:R-:W-:Y:S02]  /*3530*/  FSEL R178, R99, -INF , P0 ;  /* 0xff80000063b27808 */ /* 0x000fe40000000000 */
[----:B------:R-:W-:-:S02]  /*3540*/  FMNMX.FTZ R10, R38, R9, !PT ;  /* 0x00000009260a7209 */ /* 0x000fc40007810000 */
[C---:B------:R-:W-:Y:S02]  /*3550*/  ISETP.GT.AND P2, PT, R35.reuse, 0x41, PT ;  /* 0x000000412300780c */ /* 0x040fe40003f44270 */
[----:B------:R-:W-:Y:S02]  /*3560*/  ISETP.GT.AND P0, PT, R35, 0x48, PT ;  /* 0x000000482300780c */ /* 0x000fe40003f04270 */
[----:B------:R-:W-:Y:S02]  /*3570*/  FMNMX.FTZ R8, R65, R8, !PT ;  /* 0x0000000841087209 */ /* 0x000fe40007810000 */
[----:B------:R-:W-:Y:S02]  /*3580*/  FSEL R154, R107, -INF , P1 ;  /* 0xff8000006b9a7808 */ /* 0x000fe40000800000 */
[----:B------:R-:W-:Y:S01]  /*3590*/  FMNMX.FTZ R10, R153, R10, !PT ;  /* 0x0000000a990a7209 */ /* 0x000fe20007810000 */
[----:B------:R-:W-:Y:S01]  /*35a0*/  LDSM.16.MT88.4 R104, [R222+0x4100] ;  /* 0x00410000de68783b */ /* 0x000fe20000004200 */
[----:B------:R-:W-:-:S02]  /*35b0*/  ISETP.GT.AND P1, PT, R0, 0x38, PT ;  /* 0x000000380000780c */ /* 0x000fc40003f24270 */
[----:B------:R-:W-:Y:S02]  /*35c0*/  FSEL R176, R97, -INF , P2 ;  /* 0xff80000061b07808 */ /* 0x000fe40001000000 */
[----:B------:R-:W-:Y:S02]  /*35d0*/  FSEL R139, R92, -INF , P0 ;  /* 0xff8000005c8b7808 */ /* 0x000fe40000000000 */
[----:B------:R-:W-:Y:S02]  /*35e0*/  FMNMX.FTZ R9, R145, R8, !PT ;  /* 0x0000000891097209 */ /* 0x000fe40007810000 */
[----:B------:R-:W-:Y:S02]  /*35f0*/  ISETP.GT.AND P0, PT, R0, 0x49, PT ;  /* 0x000000490000780c */ /* 0x000fe40003f04270 */
[----:B------:R-:W-:Y:S02]  /*3600*/  FMNMX.FTZ R8, R151, R10, !PT ;  /* 0x0000000a97087209 */ /* 0x000fe40007810000 */
[----:B------:R-:W-:-:S02]  /*3610*/  FSEL R149, R102, -INF , P1 ;  /* 0xff80000066957808 */ /* 0x000fc40000800000 */
[----:B------:R-:W-:Y:S02]  /*3620*/  ISETP.GT.AND P2, PT, R35, 0x49, PT ;  /* 0x000000492300780c */ /* 0x000fe40003f44270 */
[----:B------:R-:W-:Y:S02]  /*3630*/  FMNMX.FTZ R10, R176, R9, !PT ;  /* 0x00000009b00a7209 */ /* 0x000fe40007810000 */
[----:B------:R-:W-:Y:S02]  /*3640*/  ISETP.GT.AND P1, PT, R0, 0x40, PT ;  /* 0x000000400000780c */ /* 0x000fe40003f24270 */
[----:B------:R-:W-:Y:S02]  /*3650*/  FSEL R182, R95, -INF , P0 ;  /* 0xff8000005fb67808 */ /* 0x000fe40000000000 */
[----:B------:R-:W-:Y:S02]  /*3660*/  ISETP.GT.AND P0, PT, R35, 0x50, PT ;  /* 0x000000502300780c */ /* 0x000fe40003f04270 */
[----:B------:R-:W-:-:S02]  /*3670*/  FMNMX.FTZ R9, R67, R8, !PT ;  /* 0x0000000843097209 */ /* 0x000fc40007810000 */
[----:B------:R-:W-:Y:S02]  /*3680*/  FSEL R133, R93, -INF , P2 ;  /* 0xff8000005d857808 */ /* 0x000fe40001000000 */
[----:B------:R-:W-:Y:S02]  /*3690*/  FMNMX.FTZ R10, R139, R10, !PT ;  /* 0x0000000a8b0a7209 */ /* 0x000fe40007810000 */
[----:B------:R-:W-:Y:S02]  /*36a0*/  FSEL R135, R98, -INF , P1 ;  /* 0xff80000062877808 */ /* 0x000fe40000800000 */
[----:B------:R-:W-:Y:S01]  /*36b0*/  ISETP.GT.AND P1, PT, R0, 0x48, PT ;  /* 0x000000480000780c */ /* 0x000fe20003f24270 */
[----:B------:R-:W-:Y:S01]  /*36c0*/  LDSM.16.MT88.4 R96, [R224+0x4100] ;  /* 0x00410000e060783b */ /* 0x000fe20000004200 */
[----:B------:R-:W-:Y:S02]  /*36d0*/  FSEL R252, R88, -INF , P0 ;  /* 0xff80000058fc7808 */ /* 0x000fe40000000000 */
[----:B------:R-:W-:-:S02]  /*36e0*/  ISETP.GT.AND P0, PT, R0, 0x51, PT ;  /* 0x000000510000780c */ /* 0x000fc40003f04270 */
[----:B------:R-:W-:Y:S02]  /*36f0*/  FMNMX.FTZ R8, R154, R9, !PT ;  /* 0x000000099a087209 */ /* 0x000fe40007810000 */
[----:B------:R-:W-:Y:S02]  /*3700*/  ISETP.GT.AND P2, PT, R35, 0x51, PT ;  /* 0x000000512300780c */ /* 0x000fe40003f44270 */
[----:B------:R-:W-:Y:S02]  /*3710*/  FMNMX.FTZ R9, R133, R10, !PT ;  /* 0x0000000a85097209 */ /* 0x000fe40007810000 */
[----:B------:R-:W-:Y:S02]  /*3720*/  FSEL R137, R94, -INF , P1 ;  /* 0xff8000005e897808 */ /* 0x000fe40000800000 */
[----:B------:R-:W-:Y:S02]  /*3730*/  ISETP.GT.AND P1, PT, R0, 0x50, PT ;  /* 0x000000500000780c */ /* 0x000fe40003f24270 */
        /* <DEDUP_REMOVED lines=30> */
[----:B------:R-:W-:Y:S02]  /*3920*/  ISETP.GT.AND P2, PT, R0, 0x58, PT ;  /* 0x000000580000780c */ /* 0x000fe40003f44270 */
[----:B------:R-:W-:Y:S02]  /*3930*/  FMNMX.FTZ R11, R244, R11, !PT ;  /* 0x0000000bf40b7209 */ /* 0x000fe40007810000 */
[----:B------:R-:W-:-:S02]  /*3940*/  ISETP.GT.AND P1, PT, R35, 0x71, PT ;  /* 0x000000712300780c */ /* 0x000fc40003f24270 */
[----:B------:R-:W-:Y:S02]  /*3950*/  FSEL R144, R72, -INF , P0 ;  /* 0xff80000048907808 */ /* 0x000fe40000000000 */
[----:B------:R-:W-:Y:S02]  /*3960*/  FMNMX.FTZ R9, R160, R9, !PT ;  /* 0x00000009a0097209 */ /* 0x000fe40007810000 */
        /* <DEDUP_REMOVED lines=8> */
[----:B------:R-:W-:Y:S02]  /*39f0*/  FMNMX.FTZ R11, R236, R11, !PT ;  /* 0x0000000bec0b7209 */ /* 0x000fe40007810000 */
[----:B------:R-:W-:-:S02]  /*3a00*/  ISETP.GT.AND P2, PT, R35, 0x79, PT ;  /* 0x000000792300780c */ /* 0x000fc40003f44270 */
[----:B------:R-:W-:Y:S02]  /*3a10*/  ISETP.GT.AND P0, PT, R0, 0x61, PT ;  /* 0x000000610000780c */ /* 0x000fe40003f04270 */
[----:B------:R-:W-:Y:S02]  /*3a20*/  FSEL R136, R68, -INF , P6 ;  /* 0xff80000044887808 */ /* 0x000fe40003000000 */
[----:B------:R-:W-:Y:S02]  /*3a30*/  FMNMX.FTZ R9, R138, R9, !PT ;  /* 0x000000098a097209 */ /* 0x000fe40007810000 */
[----:B------:R-:W-:Y:S02]  /*3a40*/  FSEL R158, R82, -INF , P1 ;  /* 0xff800000529e7808 */ /* 0x000fe40000800000 */
[----:B------:R-:W-:Y:S02]  /*3a50*/  FMNMX.FTZ R11, R180, R11, !PT ;  /* 0x0000000bb40b7209 */ /* 0x000fe40007810000 */
[----:B------:R-:W-:-:S02]  /*3a60*/  FSEL R156, R83, -INF , P0 ;  /* 0xff800000539c7808 */ /* 0x000fc40000000000 */
[----:B------:R-:W-:Y:S01]  /*3a70*/  FSEL R134, R69, -INF , P2 ;  /* 0xff80000045867808 */ /* 0x000fe20001000000 */
[----:B------:R-:W-:Y:S01]  /*3a80*/  LDSM.16.MT88.4 R80, [R221+0x100] ;  /* 0x00010000dd50783b */ /* 0x000fe20000004200 */
[----:B------:R-:W-:Y:S02]  /*3a90*/  FMNMX.FTZ R9, R136, R9, !PT ;  /* 0x0000000988097209 */ /* 0x000fe40007810000 */
[----:B------:R-:W-:Y:S02]  /*3aa0*/  ISETP.GT.AND P0, PT, R0, 0x68, PT ;  /* 0x000000680000780c */ /* 0x000fe40003f04270 */
[----:B------:R-:W-:Y:S02]  /*3ab0*/  FMNMX.FTZ R11, R158, R11, !PT ;  /* 0x0000000b9e0b7209 */ /* 0x000fe40007810000 */
[----:B------:R-:W-:Y:S02]  /*3ac0*/  ISETP.GT.AND P1, PT, R0, 0x69, PT ;  /* 0x000000690000780c */ /* 0x000fe40003f24270 */
[----:B------:R-:W-:-:S02]  /*3ad0*/  FMNMX.FTZ R8, R134, R9, !PT ;  /* 0x0000000986087209 */ /* 0x000fc40007810000 */
[----:B------:R-:W-:Y:S02]  /*3ae0*/  FSEL R152, R78, -INF , P0 ;  /* 0xff8000004e987808 */ /* 0x000fe40000000000 */
[----:B------:R-:W-:Y:S01]  /*3af0*/  FMNMX.FTZ R11, R156, R11, !PT ;  /* 0x0000000b9c0b7209 */ /* 0x000fe20007810000 */
[----:B------:R-:W1:Y:S01]  /*3b00*/  SHFL.BFLY PT, R9, R8, 0x2, 0x1f ;  /* 0x0c401f0008097f89 */ /* 0x000e6200000e0000 */
[----:B------:R-:W-:Y:S02]  /*3b10*/  FSEL R150, R79, -INF , P1 ;  /* 0xff8000004f967808 */ /* 0x000fe40000800000 */
[----:B------:R-:W-:Y:S02]  /*3b20*/  ISETP.GT.AND P1, PT, R0, 0x70, PT ;  /* 0x000000700000780c */ /* 0x000fe40003f24270 */
[----:B------:R-:W-:Y:S02]  /*3b30*/  FMNMX.FTZ R11, R152, R11, !PT ;  /* 0x0000000b980b7209 */ /* 0x000fe40007810000 */
[----:B------:R-:W-:-:S02]  /*3b40*/  ISETP.GT.AND P0, PT, R0, 0x71, PT ;  /* 0x000000710000780c */ /* 0x000fc40003f04270 */
[----:B------:R-:W-:Y:S02]  /*3b50*/  FSEL R66, R74, -INF , P1 ;  /* 0xff8000004a427808 */ /* 0x000fe40000800000 */
[----:B------:R-:W-:Y:S02]  /*3b60*/  FMNMX.FTZ R11, R150, R11, !PT ;  /* 0x0000000b960b7209 */ /* 0x000fe40007810000 */
[----:B------:R-:W-:Y:S02]  /*3b70*/  FSEL R64, R75, -INF , P0 ;  /* 0xff8000004b407808 */ /* 0x000fe40000000000 */
[----:B------:R-:W-:Y:S01]  /*3b80*/  ISETP.GT.AND P1, PT, R0, 0x78, PT ;  /* 0x000000780000780c */ /* 0x000fe20003f24270 */
[----:B------:R-:W-:Y:S01]  /*3b90*/  LDSM.16.MT88.4 R72, [R222+0x100] ;  /* 0x00010000de48783b */ /* 0x000fe20000004200 */
[----:B------:R-:W-:Y:S02]  /*3ba0*/  FMNMX.FTZ R11, R66, R11, !PT ;  /* 0x0000000b420b7209 */ /* 0x000fe40007810000 */
[----:B------:R-:W-:-:S02]  /*3bb0*/  ISETP.GT.AND P0, PT, R0, 0x79, PT ;  /* 0x000000790000780c */ /* 0x000fc40003f04270 */
[----:B------:R-:W-:Y:S02]  /*3bc0*/  FSEL R62, R70, -INF , P1 ;  /* 0xff800000463e7808 */ /* 0x000fe40000800000 */
[----:B------:R-:W-:Y:S02]  /*3bd0*/  FMNMX.FTZ R11, R64, R11, !PT ;  /* 0x0000000b400b7209 */ /* 0x000fe40007810000 */
[----:B------:R-:W-:Y:S02]  /*3be0*/  FSEL R60, R71, -INF , P0 ;  /* 0xff800000473c7808 */ /* 0x000fe40000000000 */
        /* <DEDUP_REMOVED lines=23> */
[----:B------:R-:W-:Y:S01]  /*3d60*/  MUFU.EX2 R56, R56 ;  /* 0x0000003800387308 */ /* 0x000fe20000000800 */
[----:B------:R-:W-:-:S02]  /*3d70*/  FFMA.FTZ R45, R16, c[0x0][0x2d0], -R61 ;  /* 0x0000b400102d7a23 */ /* 0x000fc4000001083d */
[----:B------:R-:W-:Y:S01]  /*3d80*/  LDSM.16.MT88.4 R16, [R221+0x900] ;  /* 0x00090000dd10783b */ /* 0x000fe20000004200 */
[----:B------:R-:W-:Y:S01]  /*3d90*/  FSEL R59, R59, RZ, P0 ;  /* 0x000000ff3b3b7208 */ /* 0x000fe20000000000 */
[--C-:B------:R-:W-:Y:S02]  /*3da0*/  FFMA.FTZ R41, R28, c[0x0][0x2d0], -R61.reuse ;  /* 0x0000b4001c297a23 */ /* 0x100fe4000001083d */
[----:B------:R-:W-:Y:S01]  /*3db0*/  FFMA.FTZ R37, R37, c[0x0][0x2d0], -R61 ;  /* 0x0000b40025257a23 */ /* 0x000fe2000001083d */
[----:B------:R-:W1:Y:S01]  /*3dc0*/  MUFU.EX2 R55, R55 ;  /* 0x0000003700377308 */ /* 0x000e620000000800 */
[--C-:B------:R-:W-:Y:S02]  /*3dd0*/  FFMA.FTZ R58, R7, c[0x0][0x2d0], -R59.reuse ;  /* 0x0000b400073a7a23 */ /* 0x100fe4000001083b */
[--C-:B------:R-:W-:Y:S01]  /*3de0*/  FFMA.FTZ R57, R44, c[0x0][0x2d0], -R59.reuse ;  /* 0x0000b4002c397a23 */ /* 0x100fe2000001083b */
[----:B------:R-:W2:Y:S01]  /*3df0*/  LDSM.16.MT88.4 R4, [R220+0x4100] ;  /* 0x00410000dc04783b */ /* 0x000ea20000004200 */
[----:B------:R-:W-:-:S02]  /*3e00*/  FFMA.FTZ R52, R42, c[0x0][0x2d0], -R59 ;  /* 0x0000b4002a347a23 */ /* 0x000fc4000001083b */
[--C-:B------:R-:W-:Y:S01]  /*3e10*/  FFMA.FTZ R51, R26, c[0x0][0x2d0], -R59.reuse ;  /* 0x0000b4001a337a23 */ /* 0x100fe2000001083b */
[----:B------:R-:W3:Y:S01]  /*3e20*/  MUFU.EX2 R50, R50 ;  /* 0x0000003200327308 */ /* 0x000ee20000000800 */
[--C-:B------:R-:W-:Y:S01]  /*3e30*/  FFMA.FTZ R47, R22, c[0x0][0x2d0], -R59.reuse ;  /* 0x0000b400162f7a23 */ /* 0x100fe2000001083b */
[----:B------:R-:W-:Y:S01]  /*3e40*/  LDSM.16.MT88.4 R24, [R224+0x900] ;  /* 0x00090000e018783b */ /* 0x000fe20000004200 */
[--C-:B------:R-:W-:Y:S02]  /*3e50*/  FFMA.FTZ R46, R20, c[0x0][0x2d0], -R59.reuse ;  /* 0x0000b400142e7a23 */ /* 0x100fe4000001083b */
[--C-:B------:R-:W-:Y:S01]  /*3e60*/  FFMA.FTZ R43, R34, c[0x0][0x2d0], -R59.reuse ;  /* 0x0000b400222b7a23 */ /* 0x100fe2000001083b */
[----:B------:R-:W-:Y:S01]  /*3e70*/  LDSM.16.MT88.4 R20, [R222+0x900] ;  /* 0x00090000de14783b */ /* 0x000fe20000004200 */
[----:B------:R-:W-:Y:S01]  /*3e80*/  FFMA.FTZ R42, R32, c[0x0][0x2d0], -R59 ;  /* 0x0000b400202a7a23 */ /* 0x000fe2000001083b */
[----:B------:R-:W-:Y:S01]  /*3e90*/  MUFU.EX2 R58, R58 ;  /* 0x0000003a003a7308 */ /* 0x000fe20000000800 */
[----:B-1----:R-:W-:Y:S01]  /*3ea0*/  F2FP.BF16.PACK_AB R112, R55, R56 ;  /* 0x000000383770723e */ /* 0x002fe200000010ff */
[----:B------:R-:W1:Y:S01]  /*3eb0*/  LDSM.16.MT88.4 R32, [R222+0x4900] ;  /* 0x00490000de20783b */ /* 0x000e620000004200 */
[----:B------:R-:W-:-:S02]  /*3ec0*/  FFMA.FTZ R44, R40, c[0x0][0x2d0], -R61 ;  /* 0x0000b400282c7a23 */ /* 0x000fc4000001083d */
[----:B------:R-:W-:Y:S02]  /*3ed0*/  FFMA.FTZ R40, R30, c[0x0][0x2d0], -R61 ;  /* 0x0000b4001e287a23 */ /* 0x000fe4000001083d */
[----:B------:R-:W-:Y:S01]  /*3ee0*/  LDSM.16.MT88.4 R28, [R221+0x4900] ;  /* 0x00490000dd1c783b */ /* 0x000fe20000004200 */
[----:B------:R-:W4:Y:S01]  /*3ef0*/  MUFU.EX2 R57, R57 ;  /* 0x0000003900397308 */ /* 0x000f220000000800 */
[----:B---3--:R-:W-:Y:S01]  /*3f00*/  F2FP.BF16.PACK_AB R114, R50, R53 ;  /* 0x000000353272723e */ /* 0x008fe200000010ff */
[--C-:B------:R-:W-:Y:S02]  /*3f10*/  FFMA.FTZ R39, R39, c[0x0][0x2d0], -R59.reuse ;  /* 0x0000b40027277a23 */ /* 0x100fe4000001083b */
[--C-:B------:R-:W-:Y:S02]  /*3f20*/  FFMA.FTZ R38, R38, c[0x0][0x2d0], -R59.reuse ;  /* 0x0000b40026267a23 */ /* 0x100fe4000001083b */
[--C-:B------:R-:W-:Y:S02]  /*3f30*/  FFMA.FTZ R3, R153, c[0x0][0x2d0], -R59.reuse ;  /* 0x0000b40099037a23 */ /* 0x100fe4000001083b */
[----:B------:R-:W-:Y:S01]  /*3f40*/  MUFU.EX2 R52, R52 ;  /* 0x0000003400347308 */ /* 0x000fe20000000800 */
[----:B------:R-:W-:-:S02]  /*3f50*/  FFMA.FTZ R2, R151, c[0x0][0x2d0], -R59 ;  /* 0x0000b40097027a23 */ /* 0x000fc4000001083b */
[--C-:B------:R-:W-:Y:S02]  /*3f60*/  FFMA.FTZ R63, R63, c[0x0][0x2d0], -R61.reuse ;  /* 0x0000b4003f3f7a23 */ /* 0x100fe4000001083d */
[--C-:B------:R-:W-:Y:S02]  /*3f70*/  FFMA.FTZ R146, R146, c[0x0][0x2d0], -R61.reuse ;  /* 0x0000b40092927a23 */ /* 0x100fe4000001083d */
[--C-:B------:R-:W-:Y:S01]  /*3f80*/  FFMA.FTZ R148, R148, c[0x0][0x2d0], -R61.reuse ;  /* 0x0000b40094947a23 */ /* 0x100fe2000001083d */
[----:B------:R-:W3:Y:S01]  /*3f90*/  MUFU.EX2 R51, R51 ;  /* 0x0000003300337308 */ /* 0x000ee20000000800 */
[----:B----4-:R-:W-:Y:S01]  /*3fa0*/  F2FP.BF16.PACK_AB R113, R57, R58 ;  /* 0x0000003a3971723e */ /* 0x010fe200000010ff */
[----:B------:R-:W-:Y:S02]  /*3fb0*/  FFMA.FTZ R65, R65, c[0x0][0x2d0], -R61 ;  /* 0x0000b40041417a23 */ /* 0x000fe4000001083d */
[--C-:B------:R-:W-:Y:S02]  /*3fc0*/  FFMA.FTZ R67, R67, c[0x0][0x2d0], -R59.reuse ;  /* 0x0000b40043437a23 */ /* 0x100fe4000001083b */
[----:B------:R-:W-:-:S02]  /*3fd0*/  FFMA.FTZ R154, R154, c[0x0][0x2d0], -R59 ;  /* 0x0000b4009a9a7a23 */ /* 0x000fc4000001083b */
[----:B------:R-:W-:Y:S01]  /*3fe0*/  MUFU.EX2 R54, R54 ;  /* 0x0000003600367308 */ /* 0x000fe20000000800 */
[----:B------:R-:W-:Y:S02]  /*3ff0*/  FFMA.FTZ R149, R149, c[0x0][0x2d0], -R59 ;  /* 0x0000b40095957a23 */ /* 0x000fe4000001083b */
[----:B------:R-:W-:Y:S02]  /*4000*/  FFMA.FTZ R133, R133, c[0x0][0x2d0], -R61 ;  /* 0x0000b40085857a23 */ /* 0x000fe4000001083d */
[--C-:B------:R-:W-:Y:S02]  /*4010*/  FFMA.FTZ R135, R135, c[0x0][0x2d0], -R59.reuse ;  /* 0x0000b40087877a23 */ /* 0x100fe4000001083b */
[--C-:B------:R-:W-:Y:S01]  /*4020*/  FFMA.FTZ R178, R178, c[0x0][0x2d0], -R59.reuse ;  /* 0x0000b400b2b27a23 */ /* 0x100fe2000001083b */
[----:B---3--:R-:W-:Y:S01]  /*4030*/  F2FP.BF16.PACK_AB R115, R51, R52 ;  /* 0x000000343373723e */ /* 0x008fe200000010ff */
[----:B------:R-:W3:Y:S01]  /*4040*/  MUFU.EX2 R49, R49 ;  /* 0x0000003100317308 */ /* 0x000ee20000000800 */
[----:B------:R-:W-:-:S02]  /*4050*/  FFMA.FTZ R137, R137, c[0x0][0x2d0], -R59 ;  /* 0x0000b40089897a23 */ /* 0x000fc4000001083b */
[----:B------:R-:W-:Y:S02]  /*4060*/  FFMA.FTZ R182, R182, c[0x0][0x2d0], -R59 ;  /* 0x0000b400b6b67a23 */ /* 0x000fe4000001083b */
[--C-:B------:R-:W-:Y:S01]  /*4070*/  FFMA.FTZ R250, R250, c[0x0][0x2d0], -R61.reuse ;  /* 0x0000b400fafa7a23 */ /* 0x100fe2000001083d */
[C---:B------:R-:W-:Y:S01]  /*4080*/  HMMA.16816.F32.BF16 R84, R112.reuse, R88, RZ ;  /* 0x000000587054723c */ /* 0x040fe200000418ff */
[----:B------:R-:W-:Y:S01]  /*4090*/  FFMA.FTZ R246, R246, c[0x0][0x2d0], -R61 ;  /* 0x0000b400f6f67a23 */ /* 0x000fe2000001083d */
        /* <DEDUP_REMOVED lines=14> */
[--C-:B------:R-:W-:Y:S02]  /*4180*/  FFMA.FTZ R157, R150, c[0x0][0x2d0], -R59.reuse ;  /* 0x0000b400969d7a23 */ /* 0x100fe4000001083b */
[----:B------:R-:W-:Y:S01]  /*4190*/  FFMA.FTZ R229, R60, c[0x0][0x2d0], -R59 ;  /* 0x0000b4003ce57a23 */ /* 0x000fe2000001083b */
[----:B------:R-:W-:Y:S01]  /*41a0*/  HMMA.16816.F32.BF16 R68, R112, R72, RZ ;  /* 0x000000487044723c */ /* 0x000fe200000418ff */
[----:B------:R-:W-:Y:S01]  /*41b0*/  FADD.FTZ R57, R58, R57 ;  /* 0x000000393a397221 */ /* 0x000fe20000010000 */
[----:B------:R-:W4:Y:S01]  /*41c0*/  MUFU.EX2 R46, R46 ;  /* 0x0000002e002e7308 */ /* 0x000f220000000800 */
[----:B------:R-:W-:-:S04]  /*41d0*/  FADD.FTZ R56, R56, R55 ;  /* 0x0000003738387221 */ /* 0x000fc80000010000 */
[----:B------:R-:W-:Y:S01]  /*41e0*/  FADD.FTZ R53, R53, R56 ;  /* 0x0000003835357221 */ /* 0x000fe20000010000 */
[----:B------:R-:W-:Y:S02]  /*41f0*/  HMMA.16816.F32.BF16 R76, R112, R80, RZ ;  /* 0x00000050704c723c */ /* 0x000fe400000418ff */
[----:B------:R-:W-:Y:S01]  /*4200*/  MUFU.EX2 R43, R43 ;  /* 0x0000002b002b7308 */ /* 0x000fe20000000800 */
[----:B------:R-:W-:-:S05]  /*4210*/  FADD.FTZ R53, R50, R53 ;  /* 0x0000003532357221 */ /* 0x000fca0000010000 */
[C---:B------:R-:W-:Y:S02]  /*4220*/  HMMA.16816.F32.BF16 R92, R112.reuse, R96, RZ ;  /* 0x00000060705c723c */ /* 0x040fe400000418ff */
[----:B------:R-:W5:Y:S06]  /*4230*/  MUFU.EX2 R42, R42 ;  /* 0x0000002a002a7308 */ /* 0x000f6c0000000800 */
[C---:B------:R-:W-:Y:S02]  /*4240*/  HMMA.16816.F32.BF16 R100, R112.reuse, R104, RZ ;  /* 0x000000687064723c */ /* 0x040fe400000418ff */
[----:B------:R-:W-:Y:S06]  /*4250*/  MUFU.EX2 R44, R44 ;  /* 0x0000002c002c7308 */ /* 0x000fec0000000800 */
[C---:B------:R-:W-:Y:S02]  /*4260*/  HMMA.16816.F32.BF16 R120, R112.reuse, R108, RZ ;  /* 0x0000006c7078723c */ /* 0x040fe400000418ff */
[----:B------:R-:W1:Y:S06]  /*4270*/  MUFU.EX2 R41, R41 ;  /* 0x0000002900297308 */ /* 0x000e6c0000000800 */
[C---:B------:R-:W-:Y:S02]  /*4280*/  HMMA.16816.F32.BF16 R124, R112.reuse, R126, RZ ;  /* 0x0000007e707c723c */ /* 0x040fe400000418ff */
[----:B------:R-:W-:Y:S06]  /*4290*/  MUFU.EX2 R40, R40 ;  /* 0x0000002800287308 */ /* 0x000fec0000000800 */
[C---:B------:R-:W-:Y:S02]  /*42a0*/  HMMA.16816.F32.BF16 R72, R112.reuse, R74, RZ ;  /* 0x0000004a7048723c */ /* 0x040fe400000418ff */
[----:B------:R-:W-:Y:S06]  /*42b0*/  MUFU.EX2 R37, R37 ;  /* 0x0000002500257308 */ /* 0x000fec0000000800 */
        /* <DEDUP_REMOVED lines=12> */
[----:B----4-:R-:W-:Y:S01]  /*4380*/  F2FP.BF16.PACK_AB R5, R46, R47 ;  /* 0x0000002f2e05723e */ /* 0x010fe200000010ff */
[----:B------:R-:W2:Y:S01]  /*4390*/  MUFU.EX2 R146, R146 ;  /* 0x0000009200927308 */ /* 0x000ea20000000800 */
[----:B------:R-:W-:-:S04]  /*43a0*/  FADD.FTZ R54, R54, R53 ;  /* 0x0000003536367221 */ /* 0x000fc80000010000 */
[----:B------:R-:W-:Y:S01]  /*43b0*/  F2FP.BF16.PACK_AB R6, R45, R48 ;  /* 0x000000302d06723e */ /* 0x000fe200000010ff */
[----:B------:R-:W-:Y:S01]  /*43c0*/  FADD.FTZ R49, R49, R54 ;  /* 0x0000003631317221 */ /* 0x000fe20000010000 */
[----:B-----5:R-:W-:Y:S01]  /*43d0*/  F2FP.BF16.PACK_AB R7, R42, R43 ;  /* 0x0000002b2a07723e */ /* 0x020fe200000010ff */
[----:B------:R-:W-:Y:S02]  /*43e0*/  MUFU.EX2 R148, R148 ;  /* 0x0000009400947308 */ /* 0x000fe40000000800 */
[----:B------:R-:W-:-:S04]  /*43f0*/  FADD.FTZ R48, R48, R49 ;  /* 0x0000003130307221 */ /* 0x000fc80000010000 */
[C---:B------:R-:W-:Y:S01]  /*4400*/  HMMA.16816.F32.BF16 R84, R4.reuse, R12, R84 ;  /* 0x0000000c0454723c */ /* 0x040fe20000041854 */
[----:B------:R-:W-:Y:S01]  /*4410*/  FADD.FTZ R45, R45, R48 ;  /* 0x000000302d2d7221 */ /* 0x000fe20000010000 */
[----:B------:R-:W-:Y:S06]  /*4420*/  MUFU.EX2 R65, R65 ;  /* 0x0000004100417308 */ /* 0x000fec0000000800 */
[C---:B------:R-:W-:Y:S01]  /*4430*/  HMMA.16816.F32.BF16 R88, R4.reuse, R14, R88 ;  /* 0x0000000e0458723c */ /* 0x040fe20000041858 */
[----:B------:R-:W3:Y:S01]  /*4440*/  LDSM.16.MT88.4 R12, [R220+0x4900] ;  /* 0x00490000dc0c783b */ /* 0x000ee20000004200 */
[----:B------:R-:W-:Y:S06]  /*4450*/  MUFU.EX2 R67, R67 ;  /* 0x0000004300437308 */ /* 0x000fec0000000800 */
[C---:B------:R-:W-:Y:S02]  /*4460*/  HMMA.16816.F32.BF16 R92, R4.reuse, R8, R92 ;  /* 0x00000008045c723c */ /* 0x040fe4000004185c */
[----:B------:R-:W4:Y:S06]  /*4470*/  MUFU.EX2 R154, R154 ;  /* 0x0000009a009a7308 */ /* 0x000f2c0000000800 */
[C---:B------:R-:W-:Y:S01]  /*4480*/  HMMA.16816.F32.BF16 R96, R4.reuse, R10, R96 ;  /* 0x0000000a0460723c */ /* 0x040fe20000041860 */
[----:B------:R-:W5:Y:S01]  /*4490*/  LDSM.16.MT88.4 R8, [R220+0x1100] ;  /* 0x00110000dc08783b */ /* 0x000f620000004200 */
[----:B------:R-:W-:Y:S06]  /*44a0*/  MUFU.EX2 R133, R133 ;  /* 0x0000008500857308 */ /* 0x000fec0000000800 */
[C---:B------:R-:W-:Y:S02]  /*44b0*/  HMMA.16816.F32.BF16 R76, R4.reuse, R16, R76 ;  /* 0x00000010044c723c */ /* 0x040fe4000004184c */
[----:B------:R-:W-:Y:S06]  /*44c0*/  MUFU.EX2 R135, R135 ;  /* 0x0000008700877308 */ /* 0x000fec0000000800 */
[C---:B------:R-:W-:Y:S01]  /*44d0*/  HMMA.16816.F32.BF16 R80, R4.reuse, R18, R80 ;  /* 0x000000120450723c */ /* 0x040fe20000041850 */
[----:B------:R-:W2:Y:S01]  /*44e0*/  LDSM.16.MT88.4 R16, [R221+0x1100] ;  /* 0x00110000dd10783b */ /* 0x000ea20000004200 */
[----:B------:R-:W-:Y:S06]  /*44f0*/  MUFU.EX2 R178, R178 ;  /* 0x000000b200b27308 */ /* 0x000fec0000000800 */
[C---:B-1----:R-:W-:Y:S02]  /*4500*/  HMMA.16816.F32.BF16 R100, R4.reuse, R32, R100 ;  /* 0x000000200464723c */ /* 0x042fe40000041864 */
[----:B------:R-:W-:Y:S06]  /*4510*/  MUFU.EX2 R137, R137 ;  /* 0x0000008900897308 */ /* 0x000fec0000000800 */
[C---:B---3--:R-:W-:Y:S02]  /*4520*/  HMMA.16816.F32.BF16 R116, R4.reuse, R12, R116 ;  /* 0x0000000c0474723c */ /* 0x048fe40000041874 */
[----:B------:R-:W-:Y:S06]  /*4530*/  MUFU.EX2 R182, R182 ;  /* 0x000000b600b67308 */ /* 0x000fec0000000800 */
[C---:B------:R-:W-:Y:S01]  /*4540*/  HMMA.16816.F32.BF16 R112, R4.reuse, R14, R112 ;  /* 0x0000000e0470723c */ /* 0x040fe20000041870 */
[----:B------:R-:W1:Y:S01]  /*4550*/  LDSM.16.MT88.4 R12, [R224+0x5100] ;  /* 0x00510000e00c783b */ /* 0x000e620000004200 */
[----:B------:R-:W-:Y:S06]  /*4560*/  MUFU.EX2 R250, R250 ;  /* 0x000000fa00fa7308 */ /* 0x000fec0000000800 */
[C---:B------:R-:W-:Y:S01]  /*4570*/  HMMA.16816.F32.BF16 R104, R4.reuse, R34, R104 ;  /* 0x000000220468723c */ /* 0x040fe20000041868 */
[----:B------:R-:W3:Y:S01]  /*4580*/  LDSM.16.MT88.4 R32, [R222+0x5100] ;  /* 0x00510000de20783b */ /* 0x000ee20000004200 */
        /* <DEDUP_REMOVED lines=22> */
[----:B------:R-:W-:-:S03]  /*46f0*/  F2FP.BF16.PACK_AB R7, R2, R3 ;  /* 0x000000030207723e */ /* 0x000fc600000010ff */
[----:B------:R-:W-:Y:S02]  /*4700*/  FADD.FTZ R40, R40, R41 ;  /* 0x0000002928287221 */ /* 0x000fe40000010000 */
[----:B------:R-:W-:Y:S02]  /*4710*/  MUFU.EX2 R156, R156 ;  /* 0x0000009c009c7308 */ /* 0x000fe40000000800 */
[----:B-----5:R-:W-:Y:S01]  /*4720*/  HMMA.16816.F32.BF16 R84, R4, R8, R84 ;  /* 0x000000080454723c */ /* 0x020fe20000041854 */
[----:B------:R-:W-:-:S05]  /*4730*/  FADD.FTZ R40, R37, R40 ;  /* 0x0000002825287221 */ /* 0x000fca0000010000 */
[----:B------:R-:W-:Y:S02]  /*4740*/  MUFU.EX2 R152, R152 ;  /* 0x0000009800987308 */ /* 0x000fe40000000800 */
[C---:B------:R-:W-:Y:S01]  /*4750*/  HMMA.16816.F32.BF16 R88, R4.reuse, R10, R88 ;  /* 0x0000000a0458723c */ /* 0x040fe20000041858 */
[----:B------:R-:W5:Y:S05]  /*4760*/  LDSM.16.MT88.4 R8, [R220+0x5100] ;  /* 0x00510000dc08783b */ /* 0x000f6a0000004200 */
[----:B------:R-:W-:Y:S02]  /*4770*/  MUFU.EX2 R157, R157 ;  /* 0x0000009d009d7308 */ /* 0x000fe40000000800 */
[C---:B--2---:R-:W-:Y:S06]  /*4780*/  HMMA.16816.F32.BF16 R76, R4.reuse, R16, R76 ;  /* 0x00000010044c723c */ /* 0x044fec000004184c */
[----:B------:R-:W-:Y:S02]  /*4790*/  MUFU.EX2 R229, R229 ;  /* 0x000000e500e57308 */ /* 0x000fe40000000800 */
[C---:B------:R-:W-:Y:S01]  /*47a0*/  HMMA.16816.F32.BF16 R80, R4.reuse, R18, R80 ;  /* 0x000000120450723c */ /* 0x040fe20000041850 */
[----:B------:R-:W2:Y:S07]  /*47b0*/  LDSM.16.MT88.4 R16, [R221+0x1900] ;  /* 0x00190000dd10783b */ /* 0x000eae0000004200 */
[C---:B-1----:R-:W-:Y:S08]  /*47c0*/  HMMA.16816.F32.BF16 R92, R4.reuse, R12, R92 ;  /* 0x0000000c045c723c */ /* 0x042ff0000004185c */
[C---:B------:R-:W-:Y:S01]  /*47d0*/  HMMA.16816.F32.BF16 R96, R4.reuse, R14, R96 ;  /* 0x0000000e0460723c */ /* 0x040fe20000041860 */
[----:B------:R-:W1:Y:S07]  /*47e0*/  LDSM.16.MT88.4 R12, [R220+0x1900] ;  /* 0x00190000dc0c783b */ /* 0x000e6e0000004200 */
[C---:B---3--:R-:W-:Y:S01]  /*47f0*/  HMMA.16816.F32.BF16 R100, R4.reuse, R32, R100 ;  /* 0x000000200464723c */ /* 0x048fe20000041864 */
[----:B------:R3:W-:Y:S06]  /*4800*/  MUFU.EX2 R32, R149 ;  /* 0x0000009500207308 */ /* 0x0007ec0000000800 */
[--C-:B------:R-:W-:Y:S01]  /*4810*/  FFMA.FTZ R33, R147, c[0x0][0x2d0], -R59.reuse ;  /* 0x0000b40093217a23 */ /* 0x100fe2000001083b */
[----:B------:R-:W-:Y:S01]  /*4820*/  HMMA.16816.F32.BF16 R128, R4, R24, R128 ;  /* 0x000000180480723c */ /* 0x000fe20000041880 */
[----:B------:R-:W-:-:S04]  /*4830*/  FFMA.FTZ R147, R244, c[0x0][0x2d0], -R59 ;  /* 0x0000b400f4937a23 */ /* 0x000fc8000001083b */
[----:B------:R-:W1:Y:S03]  /*4840*/  MUFU.EX2 R33, R33 ;  /* 0x0000002100217308 */ /* 0x000e660000000800 */
[----:B------:R-:W-:Y:S01]  /*4850*/  HMMA.16816.F32.BF16 R124, R4, R26, R124 ;  /* 0x0000001a047c723c */ /* 0x000fe2000004187c */
[----:B------:R-:W-:Y:S01]  /*4860*/  LDSM.16.MT88.4 R24, [R224+0x1900] ;  /* 0x00190000e018783b */ /* 0x000fe20000004200 */
[----:B---3--:R-:W-:-:S03]  /*4870*/  FFMA.FTZ R149, R236, c[0x0][0x2d0], -R59 ;  /* 0x0000b400ec957a23 */ /* 0x008fc6000001083b */
[----:B------:R-:W-:Y:S03]  /*4880*/  MUFU.EX2 R147, R147 ;  /* 0x0000009300937308 */ /* 0x000fe60000000800 */
[C---:B------:R-:W-:Y:S05]  /*4890*/  HMMA.16816.F32.BF16 R68, R4.reuse, R20, R68 ;  /* 0x000000140444723c */ /* 0x040fea0000041844 */
[----:B------:R-:W-:Y:S03]  /*48a0*/  MUFU.EX2 R149, R149 ;  /* 0x0000009500957308 */ /* 0x000fe60000000800 */
[C---:B------:R-:W-:Y:S01]  /*48b0*/  HMMA.16816.F32.BF16 R72, R4.reuse, R22, R72 ;  /* 0x000000160448723c */ /* 0x040fe20000041848 */
[----:B------:R-:W3:Y:S07]  /*48c0*/  LDSM.16.MT88.4 R20, [R222+0x1900] ;  /* 0x00190000de14783b */ /* 0x000eee0000004200 */
[C---:B------:R-:W-:Y:S07]  /*48d0*/  HMMA.16816.F32.BF16 R104, R4.reuse, R34, R104 ;  /* 0x000000220468723c */ /* 0x040fee0000041868 */
[--C-:B------:R-:W-:Y:S01]  /*48e0*/  FFMA.FTZ R35, R176, c[0x0][0x2d0], -R61.reuse ;  /* 0x0000b400b0237a23 */ /* 0x100fe2000001083d */
[----:B------:R-:W-:Y:S01]  /*48f0*/  HMMA.16816.F32.BF16 R120, R4, R28, R120 ;  /* 0x0000001c0478723c */ /* 0x000fe20000041878 */
[----:B------:R-:W-:-:S02]  /*4900*/  FFMA.FTZ R34, R145, c[0x0][0x2d0], -R61 ;  /* 0x0000b40091227a23 */ /* 0x000fc4000001083d */
[--C-:B------:R-:W-:Y:S02]  /*4910*/  FFMA.FTZ R176, R139, c[0x0][0x2d0], -R61.reuse ;  /* 0x0000b4008bb07a23 */ /* 0x100fe4000001083d */
[----:B------:R-:W-:Y:S01]  /*4920*/  MUFU.EX2 R35, R35 ;  /* 0x0000002300237308 */ /* 0x000fe20000000800 */
[--C-:B------:R-:W-:Y:S02]  /*4930*/  FFMA.FTZ R139, R252, c[0x0][0x2d0], -R61.reuse ;  /* 0x0000b400fc8b7a23 */ /* 0x100fe4000001083d */
[----:B------:R-:W-:Y:S01]  /*4940*/  HMMA.16816.F32.BF16 R108, R4, R30, R108 ;  /* 0x0000001e046c723c */ /* 0x000fe2000004186c */
[----:B------:R-:W-:Y:S01]  /*4950*/  LDSM.16.MT88.4 R28, [R221+0x5900] ;  /* 0x00590000dd1c783b */ /* 0x000fe20000004200 */
[----:B------:R-:W-:-:S03]  /*4960*/  FFMA.FTZ R145, R248, c[0x0][0x2d0], -R61 ;  /* 0x0000b400f8917a23 */ /* 0x000fc6000001083d */
[----:B------:R-:W1:Y:S03]  /*4970*/  MUFU.EX2 R34, R34 ;  /* 0x0000002200227308 */ /* 0x000e660000000800 */
[C---:B-----5:R-:W-:Y:S05]  /*4980*/  HMMA.16816.F32.BF16 R116, R4.reuse, R8, R116 ;  /* 0x000000080474723c */ /* 0x060fea0000041874 */
[----:B------:R-:W5:Y:S03]  /*4990*/  MUFU.EX2 R176, R176 ;  /* 0x000000b000b07308 */ /* 0x000f660000000800 */
[----:B------:R-:W-:Y:S01]  /*49a0*/  HMMA.16816.F32.BF16 R112, R4, R10, R112 ;  /* 0x0000000a0470723c */ /* 0x000fe20000041870 */
[----:B------:R-:W3:Y:S04]  /*49b0*/  LDSM.16.MT88.4 R8, [R224+0x5900] ;  /* 0x00590000e008783b */ /* 0x000ee80000004200 */
[----:B------:R-:W3:Y:S02]  /*49c0*/  MUFU.EX2 R139, R139 ;  /* 0x0000008b008b7308 */ /* 0x000ee40000000800 */
[----:B------:R-:W-:Y:S01]  /*49d0*/  F2FP.BF16.PACK_AB R4, R146, R63 ;  /* 0x0000003f9204723e */ /* 0x000fe200000010ff */
[----:B------:R-:W-:Y:S01]  /*49e0*/  FADD.FTZ R63, R63, R40 ;  /* 0x000000283f3f7221 */ /* 0x000fe20000010000 */
[----:B----4-:R-:W-:-:S02]  /*49f0*/  F2FP.BF16.PACK_AB R5, R154, R67 ;  /* 0x000000439a05723e */ /* 0x010fc400000010ff */
[----:B------:R-:W-:Y:S01]  /*4a00*/  F2FP.BF16.PACK_AB R6, R65, R148 ;  /* 0x000000944106723e */ /* 0x000fe200000010ff */
[----:B------:R-:W-:Y:S01]  /*4a10*/  FADD.FTZ R63, R146, R63 ;  /* 0x0000003f923f7221 */ /* 0x000fe20000010000 */
[----:B-1----:R-:W-:Y:S01]  /*4a20*/  F2FP.BF16.PACK_AB R7, R33, R32 ;  /* 0x000000202107723e */ /* 0x002fe200000010ff */
[----:B------:R-:W1:Y:S02]  /*4a30*/  MUFU.EX2 R145, R145 ;  /* 0x0000009100917308 */ /* 0x000e640000000800 */
[----:B------:R-:W-:-:S04]  /*4a40*/  FADD.FTZ R148, R148, R63 ;  /* 0x0000003f94947221 */ /* 0x000fc80000010000 */
[----:B--2---:R-:W-:Y:S01]  /*4a50*/  HMMA.16816.F32.BF16 R76, R4, R16, R76 ;  /* 0x00000010044c723c */ /* 0x004fe2000004184c */
[----:B------:R-:W-:-:S07]  /*4a60*/  FADD.FTZ R65, R65, R148 ;  /* 0x0000009441417221 */ /* 0x000fce0000010000 */
[C---:B------:R-:W-:Y:S01]  /*4a70*/  HMMA.16816.F32.BF16 R80, R4.reuse, R18, R80 ;  /* 0x000000120450723c */ /* 0x040fe20000041850 */
[----:B------:R-:W2:Y:S07]  /*4a80*/  LDSM.16.MT88.4 R16, [R222+0x5900] ;  /* 0x00590000de10783b */ /* 0x000eae0000004200 */
[C---:B------:R-:W-:Y:S08]  /*4a90*/  HMMA.16816.F32.BF16 R84, R4.reuse, R12, R84 ;  /* 0x0000000c0454723c */ /* 0x040ff00000041854 */
[C---:B------:R-:W-:Y:S01]  /*4aa0*/  HMMA.16816.F32.BF16 R88, R4.reuse, R14, R88 ;  /* 0x0000000e0458723c */ /* 0x040fe20000041858 */
[----:B------:R-:W4:Y:S07]  /*4ab0*/  LDSM.16.MT88.4 R12, [R220+0x5900] ;  /* 0x00590000dc0c783b */ /* 0x000f2e0000004200 */
[C---:B---3--:R-:W-:Y:S08]  /*4ac0*/  HMMA.16816.F32.BF16 R68, R4.reuse, R20, R68 ;  /* 0x000000140444723c */ /* 0x048ff00000041844 */
[C---:B------:R-:W-:Y:S01]  /*4ad0*/  HMMA.16816.F32.BF16 R72, R4.reuse, R22, R72 ;  /* 0x000000160448723c */ /* 0x040fe20000041848 */
[----:B------:R-:W-:Y:S07]  /*4ae0*/  LDSM.16.MT88.4 R20, [R221+0x2100] ;  /* 0x00210000dd14783b */ /* 0x000fee0000004200 */
[C---:B------:R-:W-:Y:S08]  /*4af0*/  HMMA.16816.F32.BF16 R92, R4.reuse, R8, R92 ;  /* 0x00000008045c723c */ /* 0x040ff0000004185c */
        /* <DEDUP_REMOVED lines=8> */
[C---:B------:R-:W-:Y:S08]  /*4b80*/  HMMA.16816.F32.BF16 R128, R4.reuse, R24, R128 ;  /* 0x000000180480723c */ /* 0x040ff00000041880 */
[C---:B------:R-:W-:Y:S01]  /*4b90*/  HMMA.16816.F32.BF16 R124, R4.reuse, R26, R124 ;  /* 0x0000001a047c723c */ /* 0x040fe2000004187c */
[----:B------:R-:W1:Y:S07]  /*4ba0*/  LDSM.16.MT88.4 R24, [R224+0x2100] ;  /* 0x00210000e018783b */ /* 0x000e6e0000004200 */
[C---:B------:R-:W-:Y:S08]  /*4bb0*/  HMMA.16816.F32.BF16 R120, R4.reuse, R28, R120 ;  /* 0x0000001c0478723c */ /* 0x040ff00000041878 */
[----:B------:R-:W-:Y:S01]  /*4bc0*/  HMMA.16816.F32.BF16 R108, R4, R30, R108 ;  /* 0x0000001e046c723c */ /* 0x000fe2000004186c */
[----:B------:R-:W-:Y:S06]  /*4bd0*/  LDSM.16.MT88.4 R28, [R221+0x6100] ;  /* 0x00610000dd1c783b */ /* 0x000fec0000004200 */
[----:B------:R-:W-:Y:S01]  /*4be0*/  F2FP.BF16.PACK_AB R4, R35, R34 ;  /* 0x000000222304723e */ /* 0x000fe200000010ff */
[----:B------:R-:W-:Y:S01]  /*4bf0*/  FADD.FTZ R34, R34, R65 ;  /* 0x0000004122227221 */ /* 0x000fe20000010000 */
[----:B------:R-:W-:-:S02]  /*4c00*/  F2FP.BF16.PACK_AB R5, R178, R135 ;  /* 0x00000087b205723e */ /* 0x000fc400000010ff */
[----:B-----5:R-:W-:Y:S01]  /*4c10*/  F2FP.BF16.PACK_AB R6, R133, R176 ;  /* 0x000000b08506723e */ /* 0x020fe200000010ff */
[----:B------:R-:W-:Y:S01]  /*4c20*/  FADD.FTZ R35, R35, R34 ;  /* 0x0000002223237221 */ /* 0x000fe20000010000 */
[----:B------:R-:W-:-:S03]  /*4c30*/  F2FP.BF16.PACK_AB R7, R182, R137 ;  /* 0x00000089b607723e */ /* 0x000fc600000010ff */
[----:B------:R-:W-:-:S04]  /*4c40*/  FADD.FTZ R176, R176, R35 ;  /* 0x00000023b0b07221 */ /* 0x000fc80000010000 */
[----:B---3--:R-:W-:Y:S01]  /*4c50*/  HMMA.16816.F32.BF16 R68, R4, R8, R68 ;  /* 0x000000080444723c */ /* 0x008fe20000041844 */
[----:B------:R-:W-:-:S07]  /*4c60*/  FADD.FTZ R176, R133, R176 ;  /* 0x000000b085b07221 */ /* 0x000fce0000010000 */
[C---:B------:R-:W-:Y:S01]  /*4c70*/  HMMA.16816.F32.BF16 R72, R4.reuse, R10, R72 ;  /* 0x0000000a0448723c */ /* 0x040fe20000041848 */
[----:B------:R-:W3:Y:S07]  /*4c80*/  LDSM.16.MT88.4 R8, [R222+0x6100] ;  /* 0x00610000de08783b */ /* 0x000eee0000004200 */
[C---:B------:R-:W-:Y:S08]  /*4c90*/  HMMA.16816.F32.BF16 R76, R4.reuse, R20, R76 ;  /* 0x00000014044c723c */ /* 0x040ff0000004184c */
[C---:B------:R-:W-:Y:S01]  /*4ca0*/  HMMA.16816.F32.BF16 R80, R4.reuse, R22, R80 ;  /* 0x000000160450723c */ /* 0x040fe20000041850 */
[----:B------:R-:W5:Y:S07]  /*4cb0*/  LDSM.16.MT88.4 R20, [R220+0x6100] ;  /* 0x00610000dc14783b */ /* 0x000f6e0000004200 */
        /* <DEDUP_REMOVED lines=8> */
[----:B------:R-:W-:Y:S07]  /*4d40*/  LDSM.16.MT88.4 R24, [R222+0x2900] ;  /* 0x00290000de18783b */ /* 0x000fee0000004200 */
[C---:B---3--:R-:W-:Y:S08]  /*4d50*/  HMMA.16816.F32.BF16 R100, R4.reuse, R8, R100 ;  /* 0x000000080464723c */ /* 0x048ff00000041864 */
[C---:B------:R-:W-:Y:S01]  /*4d60*/  HMMA.16816.F32.BF16 R104, R4.reuse, R10, R104 ;  /* 0x0000000a0468723c */ /* 0x040fe20000041868 */
[----:B------:R-:W1:Y:S07]  /*4d70*/  LDSM.16.MT88.4 R8, [R220+0x2900] ;  /* 0x00290000dc08783b */ /* 0x000e6e0000004200 */
[C---:B------:R-:W-:Y:S08]  /*4d80*/  HMMA.16816.F32.BF16 R120, R4.reuse, R28, R120 ;  /* 0x0000001c0478723c */ /* 0x040ff00000041878 */
[C---:B------:R-:W-:Y:S01]  /*4d90*/  HMMA.16816.F32.BF16 R108, R4.reuse, R30, R108 ;  /* 0x0000001e046c723c */ /* 0x040fe2000004186c */
[----:B------:R-:W-:Y:S07]  /*4da0*/  LDSM.16.MT88.4 R28, [R224+0x3100] ;  /* 0x00310000e01c783b */ /* 0x000fee0000004200 */
[C---:B-----5:R-:W-:Y:S08]  /*4db0*/  HMMA.16816.F32.BF16 R116, R4.reuse, R20, R116 ;  /* 0x000000140474723c */ /* 0x060ff00000041874 */
        /* <DEDUP_REMOVED lines=20> */
[C---:B--2---:R-:W-:Y:S08]  /*4f00*/  HMMA.16816.F32.BF16 R100, R4.reuse, R16, R100 ;  /* 0x000000100464723c */ /* 0x044ff00000041864 */
[C---:B------:R-:W-:Y:S01]  /*4f10*/  HMMA.16816.F32.BF16 R104, R4.reuse, R18, R104 ;  /* 0x000000120468723c */ /* 0x040fe20000041868 */
[----:B------:R-:W2:Y:S07]  /*4f20*/  LDSM.16.MT88.4 R16, [R220+0x3100] ;  /* 0x00310000dc10783b */ /* 0x000eae0000004200 */
[C---:B----4-:R-:W-:Y:S08]  /*4f30*/  HMMA.16816.F32.BF16 R120, R4.reuse, R12, R120 ;  /* 0x0000000c0478723c */ /* 0x050ff00000041878 */
        /* <DEDUP_REMOVED lines=50> */
[----:B------:R-:W1:Y:S03]  /*5260*/  MUFU.EX2 R30, R30 ;  /* 0x0000001e001e7308 */ /* 0x000e660000000800 */
[C---:B---3--:R-:W-:Y:S08]  /*5270*/  HMMA.16816.F32.BF16 R116, R4.reuse, R12, R116 ;  /* 0x0000000c0474723c */ /* 0x048ff00000041874 */
[----:B------:R-:W-:Y:S01]  /*5280*/  HMMA.16816.F32.BF16 R112, R4, R14, R112 ;  /* 0x0000000e0470723c */ /* 0x000fe20000041870 */
[----:B------:R-:W3:Y:S06]  /*5290*/  LDSM.16.MT88.4 R12, [R220+0x3900] ;  /* 0x00390000dc0c783b */ /* 0x000eec0000004200 */
[----:B-1----:R-:W-:Y:S01]  /*52a0*/  F2FP.BF16.PACK_AB R4, R25, R24 ;  /* 0x000000181904723e */ /* 0x002fe200000010ff */
[----:B------:R-:W-:Y:S01]  /*52b0*/  FADD.FTZ R24, R24, R153 ;  /* 0x0000009918187221 */ /* 0x000fe20000010000 */
[----:B------:R-:W-:-:S02]  /*52c0*/  F2FP.BF16.PACK_AB R5, R29, R28 ;  /* 0x0000001c1d05723e */ /* 0x000fc400000010ff */
[----:B--2---:R-:W-:Y:S01]  /*52d0*/  F2FP.BF16.PACK_AB R6, R27, R26 ;  /* 0x0000001a1b06723e */ /* 0x004fe200000010ff */
[----:B------:R-:W-:Y:S01]  /*52e0*/  FADD.FTZ R25, R25, R24 ;  /* 0x0000001819197221 */ /* 0x000fe20000010000 */
[----:B------:R-:W-:-:S03]  /*52f0*/  F2FP.BF16.PACK_AB R7, R229, R30 ;  /* 0x0000001ee507723e */ /* 0x000fc600000010ff */
        /* <DEDUP_REMOVED lines=18> */
[----:B---3--:R-:W-:Y:S03]  /*5420*/  HMMA.16816.F32.BF16 R84, R4, R12, R84 ;  /* 0x0000000c0454723c */ /* 0x008fe60000041854 */
[----:B------:R-:W-:-:S04]  /*5430*/  FADD.FTZ R2, R2, R3 ;  /* 0x0000000302027221 */ /* 0x000fc80000010000 */
[----:B------:R-:W-:Y:S01]  /*5440*/  FADD.FTZ R3, R67, R2 ;  /* 0x0000000243037221 */ /* 0x000fe20000010000 */
[C---:B------:R-:W-:Y:S01]  /*5450*/  HMMA.16816.F32.BF16 R88, R4.reuse, R14, R88 ;  /* 0x0000000e0458723c */ /* 0x040fe20000041858 */
[----:B------:R-:W-:Y:S01]  /*5460*/  @P3 IMAD.HI.U32 R2, R36, c[0x0][0x2c8], RZ ;  /* 0x0000b20024023a27 */ /* 0x000fe200078e00ff */
[----:B------:R-:W3:Y:S03]  /*5470*/  LDSM.16.MT88.4 R12, [R221+0x7900] ;  /* 0x00790000dd0c783b */ /* 0x000ee60000004200 */
[----:B------:R-:W-:Y:S01]  /*5480*/  FADD.FTZ R3, R154, R3 ;  /* 0x000000039a037221 */ /* 0x000fe20000010000 */
[----:B------:R-:W-:Y:S02]  /*5490*/  @P3 SHF.R.U32.HI R2, RZ, c[0x0][0x2cc], R2 ;  /* 0x0000b300ff023a19 */ /* 0x000fe40000011602 */
[----:B------:R-:W-:Y:S01]  /*54a0*/  HMMA.16816.F32.BF16 R124, R4, R22, R124 ;  /* 0x00000016047c723c */ /* 0x000fe2000004187c */
[----:B------:R-:W-:Y:S01]  /*54b0*/  FADD.FTZ R32, R32, R3 ;  /* 0x0000000320207221 */ /* 0x000fe20000010000 */
[----:B------:R-:W4:Y:S03]  /*54c0*/  @P3 R2UR UR23, R2 ;  /* 0x00000000021733c2 */ /* 0x000f2600000e0000 */
[----:B------:R-:W-:-:S03]  /*54d0*/  FADD.FTZ R32, R33, R32 ;  /* 0x0000002021207221 */ /* 0x000fc60000010000 */
[----:B-1----:R-:W-:Y:S01]  /*54e0*/  HMMA.16816.F32.BF16 R92, R4, R8, R92 ;  /* 0x00000008045c723c */ /* 0x002fe2000004185c */
[----:B------:R-:W-:-:S04]  /*54f0*/  FADD.FTZ R135, R135, R32 ;  /* 0x0000002087877221 */ /* 0x000fc80000010000 */
[----:B------:R-:W-:-:S03]  /*5500*/  FADD.FTZ R178, R178, R135 ;  /* 0x00000087b2b27221 */ /* 0x000fc60000010000 */
[----:B------:R-:W-:Y:S01]  /*5510*/  HMMA.16816.F32.BF16 R96, R4, R10, R96 ;  /* 0x0000000a0460723c */ /* 0x000fe20000041860 */
[----:B------:R-:W-:Y:S01]  /*5520*/  FADD.FTZ R137, R137, R178 ;  /* 0x000000b289897221 */ /* 0x000fe20000010000 */
[----:B------:R-:W1:Y:S03]  /*5530*/  LDSM.16.MT88.4 R8, [R220+0x7900] ;  /* 0x00790000dc08783b */ /* 0x000e660000004200 */
[----:B------:R-:W-:-:S03]  /*5540*/  FADD.FTZ R182, R182, R137 ;  /* 0x00000089b6b67221 */ /* 0x000fc60000010000 */
[----:B--2---:R-:W-:Y:S01]  /*5550*/  HMMA.16816.F32.BF16 R100, R4, R16, R100 ;  /* 0x000000100464723c */ /* 0x004fe20000041864 */
[----:B------:R-:W-:Y:S01]  /*5560*/  FADD.FTZ R147, R147, R182 ;  /* 0x000000b693937221 */ /* 0x000fe20000010000 */
[----:B----4-:R-:W-:-:S03]  /*5570*/  UIADD3 UR23, UR23, UR8, -UR11 ;  /* 0x0000000817177290 */ /* 0x010fc6000fffe80b */
[----:B------:R-:W-:Y:S01]  /*5580*/  FADD.FTZ R242, R242, R147 ;  /* 0x00000093f2f27221 */ /* 0x000fe20000010000 */
[----:B------:R-:W-:Y:S02]  /*5590*/  USHF.R.S32.HI UR4, URZ, 0x1f, UR23 ;  /* 0x0000001f3f047899 */ /* 0x000fe40008011417 */
[----:B------:R-:W-:Y:S01]  /*55a0*/  HMMA.16816.F32.BF16 R104, R4, R18, R104 ;  /* 0x000000120468723c */ /* 0x000fe20000041868 */
[----:B------:R-:W-:Y:S01]  /*55b0*/  FADD.FTZ R149, R149, R242 ;  /* 0x000000f295957221 */ /* 0x000fe20000010000 */
[----:B------:R-:W-:-:S03]  /*55c0*/  ULEA.HI UR4, UR4, UR23, URZ, 0x7 ;  /* 0x0000001704047291 */ /* 0x000fc6000f8f383f */
[----:B------:R-:W-:Y:S01]  /*55d0*/  FADD.FTZ R180, R180, R149 ;  /* 0x00000095b4b47221 */ /* 0x000fe20000010000 */
[----:B------:R-:W-:Y:S02]  /*55e0*/  USHF.R.S32.HI UR24, URZ, 0x7, UR4 ;  /* 0x000000073f187899 */ /* 0x000fe40008011404 */
[----:B---3--:R-:W-:Y:S01]  /*55f0*/  HMMA.16816.F32.BF16 R120, R4, R12, R120 ;  /* 0x0000000c0478723c */ /* 0x008fe20000041878 */
[----:B------:R-:W-:Y:S01]  /*5600*/  FADD.FTZ R155, R155, R180 ;  /* 0x000000b49b9b7221 */ /* 0x000fe20000010000 */
[----:B------:R-:W-:-:S03]  /*5610*/  UISETP.LT.AND UP0, UPT, URZ, UR24, UPT ;  /* 0x000000183f00728c */ /* 0x000fc6000bf01270 */
[----:B------:R-:W-:Y:S01]  /*5620*/  FADD.FTZ R155, R156, R155 ;  /* 0x0000009b9c9b7221 */ /* 0x000fe20000010000 */
[----:B------:R-:W-:Y:S02]  /*5630*/  USEL UR24, URZ, UR24, !UP0 ;  /* 0x000000183f187287 */ /* 0x000fe4000c000000 */
[----:B------:R-:W-:Y:S01]  /*5640*/  HMMA.16816.F32.BF16 R108, R4, R14, R108 ;  /* 0x0000000e046c723c */ /* 0x000fe2000004186c */
[----:B------:R-:W-:Y:S01]  /*5650*/  FADD.FTZ R152, R152, R155 ;  /* 0x0000009b98987221 */ /* 0x000fe20000010000 */
[----:B------:R-:W-:-:S03]  /*5660*/  UISETP.GE.AND UP0, UPT, UR25, UR24, UPT ;  /* 0x000000181900728c */ /* 0x000fc6000bf06270 */
[----:B------:R-:W-:-:S03]  /*5670*/  FADD.FTZ R157, R157, R152 ;  /* 0x000000989d9d7221 */ /* 0x000fc60000010000 */
[----:B------:R-:W-:Y:S01]  /*5680*/  PLOP3.LUT P0, PT, PT, PT, UP0, 0x80, 0x0 ;  /* 0x000000000000781c */ /* 0x000fe20003f0f008 */
[----:B------:R-:W-:Y:S01]  /*5690*/  FADD.FTZ R28, R28, R157 ;  /* 0x0000009d1c1c7221 */ /* 0x000fe20000010000 */
[----:B-1----:R-:W-:Y:S03]  /*56a0*/  HMMA.16816.F32.BF16 R116, R4, R8, R116 ;  /* 0x000000080474723c */ /* 0x002fe60000041874 */
[----:B------:R-:W-:-:S04]  /*56b0*/  FADD.FTZ R29, R29, R28 ;  /* 0x0000001c1d1d7221 */ /* 0x000fc80000010000 */
[----:B------:R-:W-:Y:S01]  /*56c0*/  FADD.FTZ R30, R30, R29 ;  /* 0x0000001d1e1e7221 */ /* 0x000fe20000010000 */
[----:B------:R-:W-:Y:S03]  /*56d0*/  HMMA.16816.F32.BF16 R112, R4, R10, R112 ;  /* 0x0000000a0470723c */ /* 0x000fe60000041870 */
[----:B------:R-:W-:Y:S01]  /*56e0*/  FADD.FTZ R229, R229, R30 ;  /* 0x0000001ee5e57221 */ /* 0x000fe20000010000 */
[----:B------:R-:W-:Y:S05]  /*56f0*/  @!P0 BRA `(.L_x_2436) ;  /* 0x0000432000008947 */ /* 0x000fea0003800000 */
[----:B------:R-:W-:Y:S01]  /*5700*/  @P3 IMAD.HI.U32 R239, R237, c[0x0][0x2c8], RZ ;  /* 0x0000b200edef3a27 */ /* 0x000fe200078e00ff */
[----:B------:R-:W-:Y:S01]  /*5710*/  IADD3 R243, P0, R230, 0x40, RZ ;  /* 0x00000040e6f37810 */ /* 0x000fe20007f1e0ff */
[----:B------:R-:W-:Y:S01]  /*5720*/  UMOV UR26, UR25 ;  /* 0x00000019001a7c82 */ /* 0x000fe20008000000 */
[----:B------:R-:W-:Y:S01]  /*5730*/  IADD3 R245, P1, R240, 0x40, RZ ;  /* 0x00000040f0f57810 */ /* 0x000fe20007f3e0ff */
[----:B------:R-:W-:Y:S01]  /*5740*/  IMAD.MOV.U32 R2, RZ, RZ, R132 ;  /* 0x000000ffff027224 */ /* 0x000fe200078e0084 */
[----:B------:R-:W-:Y:S01]  /*5750*/  @P3 SHF.R.U32.HI R239, RZ, c[0x0][0x2cc], R239 ;  /* 0x0000b300ffef3a19 */ /* 0x000fe200000116ef */
[----:B------:R-:W-:Y:S01]  /*5760*/  IMAD.MOV.U32 R3, RZ, RZ, R0 ;  /* 0x000000ffff037224 */ /* 0x000fe200078e0000 */
[----:B------:R-:W-:Y:S01]  /*5770*/  IADD3.X R244, RZ, R235, RZ, P1, !PT ;  /* 0x000000ebfff47210 */ /* 0x000fe20000ffe4ff */
[----:B------:R-:W-:Y:S01]  /*5780*/  IMAD.X R242, RZ, RZ, R233, P0 ;  /* 0x000000fffff27224 */ /* 0x000fe200000e06e9 */
[----:B------:R-:W-:-:S02]  /*5790*/  UMOV UR17, 0xffffff80 ;  /* 0xffffff8000117882 */ /* 0x000fc40000000000 */
[----:B------:R-:W-:Y:S02]  /*57a0*/  ULDC.64 UR6, c[0x0][0x208] ;  /* 0x0000820000067ab9 */ /* 0x000fe40000000a00 */
[----:B------:R-:W-:Y:S02]  /*57b0*/  ULDC.64 UR4, c[0x0][0x1e0] ;  /* 0x0000780000047ab9 */ /* 0x000fe40000000a00 */
.L_x_2437:
[----:B------:R-:W-:Y:S04]  /*57c0*/  DEPBAR.LE SB0, 0x0 ;  /* 0x000080000000791a */ /* 0x000fe80000000000 */
[----:B------:R-:W-:Y:S01]  /*57d0*/  BAR.SYNC.DEFER_BLOCKING 0x0 ;  /* 0x0000000000007b1d */ /* 0x000fe20000010000 */
[----:B------:R-:W-:Y:S02]  /*57e0*/  UISETP.GE.AND UP0, UPT, UR26, URZ, UPT ;  /* 0x0000003f1a00728c */ /* 0x000fe4000bf06270 */
[----:B------:R-:W-:Y:S02]  /*57f0*/  UISETP.GE.AND UP1, UPT, UR26, 0x1, UPT ;  /* 0x000000011a00788c */ /* 0x000fe4000bf26270 */
[----:B------:R-:W-:Y:S02]  /*5800*/  UIADD3 UR25, UR26, -0x1, URZ ;  /* 0xffffffff1a197890 */ /* 0x000fe4000fffe03f */
[----:B------:R-:W-:Y:S05]  /*5810*/  PLOP3.LUT P0, PT, PT, PT, UP0, 0x80, 0x0 ;  /* 0x000000000000781c */ /* 0x000fea0003f0f008 */
[----:B------:R-:W-:Y:S02]  /*5820*/  @UP0 USHF.R.S32.HI UR20, URZ, 0x1f, UR26 ;  /* 0x0000001f3f140899 */ /* 0x000fe4000801141a */
[----:B------:R-:W-:Y:S02]  /*5830*/  @UP0 UIMAD.WIDE.U32 UR22, UR26, UR6, URZ ;  /* 0x000000061a1602a5 */ /* 0x000fe4000f8e003f */
[----:B------:R-:W-:Y:S02]  /*5840*/  @UP0 UIMAD UR20, UR20, UR6, URZ ;  /* 0x00000006141402a4 */ /* 0x000fe4000f8e023f */
[----:B------:R-:W-:Y:S02]  /*5850*/  @UP0 USHF.L.U32 UR21, UR22, 0x7, URZ ;  /* 0x0000000716150899 */ /* 0x000fe4000800063f */
[----:B------:R-:W-:Y:S01]  /*5860*/  @UP0 UIMAD UR20, UR26, UR7, UR20 ;  /* 0x000000071a1402a4 */ /* 0x000fe2000f8e0214 */
[----:B------:R-:W1:Y:S03]  /*5870*/  LDSM.16.M88.4 R136, [R226+0x8100] ;  /* 0x00810000e288783b */ /* 0x000e660000000200 */
[----:B------:R-:W-:Y:S01]  /*5880*/  @P0 IADD3 R0, P1, R240, UR21, RZ ;  /* 0x00000015f0000c10 */ /* 0x000fe2000ff3e0ff */
[----:B------:R-:W-:Y:S01]  /*5890*/  @UP0 UIADD3 UR20, UR23, UR20, URZ ;  /* 0x0000001417140290 */ /* 0x000fe2000fffe03f */
[----:B------:R-:W-:Y:S02]  /*58a0*/  @P0 IADD3 R177, P2, R245, UR21, RZ ;  /* 0x00000015f5b10c10 */ /* 0x000fe4000ff5e0ff */
[C---:B------:R-:W-:Y:S01]  /*58b0*/  @P0 LEA R178, P6, R0.reuse, c[0x0][0x1f8], 0x1 ;  /* 0x00007e0000b20a11 */ /* 0x040fe200078c08ff */
[----:B------:R-:W-:Y:S01]  /*58c0*/  @UP0 USHF.L.U64.HI UR20, UR22, 0x7, UR20 ;  /* 0x0000000716140899 */ /* 0x000fe20008010214 */
[----:B------:R-:W2:Y:S01]  /*58d0*/  LDSM.16.M88.4 R144, [R226+0x8900] ;  /* 0x00890000e290783b */ /* 0x000ea20000000200 */
[----:B------:R-:W-:Y:S04]  /*58e0*/  @UP1 UIMAD.WIDE.U32 UR22, UR25, UR4, URZ ;  /* 0x00000004191612a5 */ /* 0x000fe8000f8e003f */
[----:B------:R-:W-:Y:S01]  /*58f0*/  @P0 IADD3.X R179, R235, UR20, RZ, P1, !PT ;  /* 0x00000014ebb30c10 */ /* 0x000fe20008ffe4ff */
[----:B------:R-:W-:Y:S01]  /*5900*/  @UP1 USHF.L.U32 UR21, UR22, 0x7, URZ ;  /* 0x0000000716151899 */ /* 0x000fe2000800063f */
[C---:B------:R-:W-:Y:S01]  /*5910*/  @P0 LEA R176, P1, R177.reuse, c[0x0][0x1f8], 0x1 ;  /* 0x00007e00b1b00a11 */ /* 0x040fe200078208ff */
[----:B------:R-:W3:Y:S01]  /*5920*/  LDSM.16.M88.4 R148, [R226+0x9100] ;  /* 0x00910000e294783b */ /* 0x000ee20000000200 */
[----:B------:R-:W-:Y:S02]  /*5930*/  @P0 LEA.HI.X R179, R0, c[0x0][0x1fc], R179, 0x1, P6 ;  /* 0x00007f0000b30a11 */ /* 0x000fe400030f0cb3 */
[----:B------:R-:W-:Y:S01]  /*5940*/  @P0 IADD3.X R180, R244, UR20, RZ, P2, !PT ;  /* 0x00000014f4b40c10 */ /* 0x000fe200097fe4ff */
[----:B------:R-:W-:Y:S03]  /*5950*/  UIMAD UR20, UR26, UR17, 0x1 ;  /* 0x000000011a1474a4 */ /* 0x000fe6000f8e0211 */
[----:B------:R-:W-:Y:S01]  /*5960*/  @P0 LEA.HI.X R177, R177, c[0x0][0x1fc], R180, 0x1, P1 ;  /* 0x00007f00b1b10a11 */ /* 0x000fe200008f0cb4 */
        /* <DEDUP_REMOVED lines=18> */
[C---:B-----5:R-:W-:Y:S08]  /*5a90*/  HMMA.16816.F32.BF16 R36, R140.reuse, R156, RZ ;  /* 0x0000009c8c24723c */ /* 0x060ff000000418ff */
[C---:B------:R-:W-:Y:S01]  /*5aa0*/  HMMA.16816.F32.BF16 R40, R140.reuse, R158, RZ ;  /* 0x0000009e8c28723c */ /* 0x040fe200000418ff */
[----:B------:R-:W5:Y:S07]  /*5ab0*/  LDSM.16.M88.4 R156, [R215] ;  /* 0x00000000d79c783b */ /* 0x000f6e0000000200 */
[C---:B-1----:R-:W-:Y:S08]  /*5ac0*/  HMMA.16816.F32.BF16 R44, R140.reuse, R160, RZ ;  /* 0x000000a08c2c723c */ /* 0x042ff000000418ff */
[C---:B------:R-:W-:Y:S01]  /*5ad0*/  HMMA.16816.F32.BF16 R48, R140.reuse, R162, RZ ;  /* 0x000000a28c30723c */ /* 0x040fe200000418ff */
[----:B------:R-:W1:Y:S07]  /*5ae0*/  LDSM.16.M88.4 R160, [R214] ;  /* 0x00000000d6a0783b */ /* 0x000e6e0000000200 */
[C---:B------:R-:W-:Y:S08]  /*5af0*/  HMMA.16816.F32.BF16 R52, R140.reuse, R164, RZ ;  /* 0x000000a48c34723c */ /* 0x040ff000000418ff */
[C---:B------:R-:W-:Y:S01]  /*5b00*/  HMMA.16816.F32.BF16 R56, R140.reuse, R166, RZ ;  /* 0x000000a68c38723c */ /* 0x040fe200000418ff */
[----:B------:R-:W1:Y:S07]  /*5b10*/  LDSM.16.M88.4 R164, [R213] ;  /* 0x00000000d5a4783b */ /* 0x000e6e0000000200 */
[C---:B--2---:R-:W-:Y:S01]  /*5b20*/  HMMA.16816.F32.BF16 R60, R140.reuse, R64, RZ ;  /* 0x000000408c3c723c */ /* 0x044fe200000418ff */
[----:B------:R-:W-:Y:S01]  /*5b30*/  @!PT LDS RZ, [RZ] ;  /* 0x00000000fffff984 */ /* 0x000fe20000000800 */
[----:B------:R-:W-:Y:S01]  /*5b40*/  @!PT LDS RZ, [RZ] ;  /* 0x00000000fffff984 */ /* 0x000fe20000000800 */
[----:B------:R-:W-:Y:S01]  /*5b50*/  @!PT LDS RZ, [RZ] ;  /* 0x00000000fffff984 */ /* 0x000fe20000000800 */
[----:B------:R2:W-:Y:S07]  /*5b60*/  @P0 LDGSTS.E.BYPASS.LTC128B.128 [R227+0x100], [R178.64], !P5 ;  /* 0x00100000b2e30fae */ /* 0x0005ee000e901d52 */
[----:B------:R-:W-:Y:S01]  /*5b70*/  HMMA.16816.F32.BF16 R64, R140, R66, RZ ;  /* 0x000000428c40723c */ /* 0x000fe200000418ff */
[----:B------:R2:W-:Y:S07]  /*5b80*/  @P0 LDGSTS.E.BYPASS.LTC128B.128 [R227+0x4100], [R176.64], !P4 ;  /* 0x04100000b0e30fae */ /* 0x0005ee000e101d52 */
[C---:B------:R-:W-:Y:S07]  /*5b90*/  HMMA.16816.F32.BF16 R4, R168.reuse, R132, R4 ;  /* 0x00000084a804723c */ /* 0x040fee0000041804 */
[----:B------:R-:W-:Y:S01]  /*5ba0*/  @P0 IADD3 R132, P1, R178, UR10, RZ ;  /* 0x0000000ab2840c10 */ /* 0x000fe2000ff3e0ff */
[C---:B------:R-:W-:Y:S04]  /*5bb0*/  HMMA.16816.F32.BF16 R8, R168.reuse, R134, R8 ;  /* 0x00000086a808723c */ /* 0x040fe80000041808 */
[----:B------:R-:W-:Y:S02]  /*5bc0*/  @P0 IADD3.X R133, R179, UR14, RZ, P1, !PT ;  /* 0x0000000eb3850c10 */ /* 0x000fe40008ffe4ff */
[C---:B------:R-:W-:Y:S02]  /*5bd0*/  @P0 IADD3 R180, P1, R132.reuse, UR10, RZ ;  /* 0x0000000a84b40c10 */ /* 0x040fe4000ff3e0ff */
[C---:B---3--:R-:W-:Y:S01]  /*5be0*/  HMMA.16816.F32.BF16 R12, R168.reuse, R136, R12 ;  /* 0x00000088a80c723c */ /* 0x048fe2000004180c */
[----:B------:R3:W-:Y:S03]  /*5bf0*/  @P0 LDGSTS.E.BYPASS.LTC128B.128 [R227+0x1100], [R132.64], !P5 ;  /* 0x0110000084e30fae */ /* 0x0007e6000e901d52 */
[C---:B------:R-:W-:Y:S02]  /*5c00*/  @P0 IADD3.X R181, R133.reuse, UR14, RZ, P1, !PT ;  /* 0x0000000e85b50c10 */ /* 0x040fe40008ffe4ff */
[----:B------:R-:W-:Y:S02]  /*5c10*/  @P0 IADD3 R182, P6, R132, UR16, RZ ;  /* 0x0000001084b60c10 */ /* 0x000fe4000ffde0ff */
[C---:B------:R-:W-:Y:S01]  /*5c20*/  HMMA.16816.F32.BF16 R16, R168.reuse, R138, R16 ;  /* 0x0000008aa810723c */ /* 0x040fe20000041810 */
[----:B------:R3:W-:Y:S03]  /*5c30*/  @P0 LDGSTS.E.BYPASS.LTC128B.128 [R227+0x5100], [R132.64+0x80], !P4 ;  /* 0x0510008084e30fae */ /* 0x0007e6000e101d52 */
[----:B------:R-:W-:Y:S02]  /*5c40*/  @P0 IADD3.X R183, R133, UR15, RZ, P6, !PT ;  /* 0x0000000f85b70c10 */ /* 0x000fe4000b7fe4ff */
[C---:B------:R-:W-:Y:S02]  /*5c50*/  @P0 IADD3 R248, P2, R180.reuse, UR10, RZ ;  /* 0x0000000ab4f80c10 */ /* 0x040fe4000ff5e0ff */
[C---:B------:R-:W-:Y:S01]  /*5c60*/  HMMA.16816.F32.BF16 R20, R168.reuse, R144, R20 ;  /* 0x00000090a814723c */ /* 0x040fe20000041814 */
[----:B------:R1:W-:Y:S03]  /*5c70*/  @P0 LDGSTS.E.BYPASS.LTC128B.128 [R227+0x2100], [R180.64], !P5 ;  /* 0x02100000b4e30fae */ /* 0x0003e6000e901d52 */
[C---:B------:R-:W-:Y:S02]  /*5c80*/  @P0 IADD3.X R249, R181.reuse, UR14, RZ, P2, !PT ;  /* 0x0000000eb5f90c10 */ /* 0x040fe400097fe4ff */
[----:B------:R-:W-:Y:S02]  /*5c90*/  @P0 IADD3 R246, P1, R180, UR16, RZ ;  /* 0x00000010b4f60c10 */ /* 0x000fe4000ff3e0ff */
[C---:B------:R-:W-:Y:S01]  /*5ca0*/  HMMA.16816.F32.BF16 R24, R168.reuse, R146, R24 ;  /* 0x00000092a818723c */ /* 0x040fe20000041818 */
[----:B------:R1:W-:Y:S03]  /*5cb0*/  @P0 LDGSTS.E.BYPASS.LTC128B.128 [R227+0x6100], [R182.64], !P4 ;  /* 0x06100000b6e30fae */ /* 0x0003e6000e101d52 */
[----:B------:R-:W-:Y:S04]  /*5cc0*/  @P0 IADD3.X R247, R181, UR15, RZ, P1, !PT ;  /* 0x0000000fb5f70c10 */ /* 0x000fe80008ffe4ff */
[C---:B----4-:R-:W-:Y:S01]  /*5cd0*/  HMMA.16816.F32.BF16 R28, R168.reuse, R148, R28 ;  /* 0x00000094a81c723c */ /* 0x050fe2000004181c */
[----:B------:R4:W-:Y:S07]  /*5ce0*/  @P0 LDGSTS.E.BYPASS.LTC128B.128 [R227+0x3100], [R248.64], !P5 ;  /* 0x03100000f8e30fae */ /* 0x0009ee000e901d52 */
[C---:B------:R-:W-:Y:S01]  /*5cf0*/  HMMA.16816.F32.BF16 R32, R168.reuse, R150, R32 ;  /* 0x00000096a820723c */ /* 0x040fe20000041820 */
[----:B------:R1:W-:Y:S07]  /*5d00*/  @P0 LDGSTS.E.BYPASS.LTC128B.128 [R227+0x7100], [R246.64], !P4 ;  /* 0x07100000f6e30fae */ /* 0x0003ee000e101d52 */
[C---:B------:R-:W-:Y:S01]  /*5d10*/  HMMA.16816.F32.BF16 R36, R168.reuse, R152, R36 ;  /* 0x00000098a824723c */ /* 0x040fe20000041824 */
[----:B---3--:R-:W3:Y:S07]  /*5d20*/  LDSM.16.M88.4 R132, [R223+0x8100] ;  /* 0x00810000df84783b */ /* 0x008eee0000000200 */
[C---:B------:R-:W-:Y:S01]  /*5d30*/  HMMA.16816.F32.BF16 R40, R168.reuse, R154, R40 ;  /* 0x0000009aa828723c */ /* 0x040fe20000041828 */
[----:B------:R-:W0:Y:S07]  /*5d40*/  LDGDEPBAR ;  /* 0x00000000000079af */ /* 0x000e2e0000000000 */
[C---:B-----5:R-:W-:Y:S01]  /*5d50*/  HMMA.16816.F32.BF16 R44, R168.reuse, R156, R44 ;  /* 0x0000009ca82c723c */ /* 0x060fe2000004182c */
[----:B------:R-:W5:Y:S07]  /*5d60*/  LDSM.16.M88.4 R136, [R223+0x8900] ;  /* 0x00890000df88783b */ /* 0x000f6e0000000200 */
[C---:B------:R-:W-:Y:S01]  /*5d70*/  HMMA.16816.F32.BF16 R48, R168.reuse, R158, R48 ;  /* 0x0000009ea830723c */ /* 0x040fe20000041830 */
[----:B------:R-:W4:Y:S07]  /*5d80*/  LDSM.16.M88.4 R144, [R223+0x9100] ;  /* 0x00910000df90783b */ /* 0x000f2e0000000200 */
[C---:B-1----:R-:W-:Y:S01]  /*5d90*/  HMMA.16816.F32.BF16 R52, R168.reuse, R160, R52 ;  /* 0x000000a0a834723c */ /* 0x042fe20000041834 */
[----:B--2---:R-:W1:Y:S07]  /*5da0*/  LDSM.16.M88.4 R176, [R223+0x9900] ;  /* 0x00990000dfb0783b */ /* 0x004e6e0000000200 */
[C---:B------:R-:W-:Y:S01]  /*5db0*/  HMMA.16816.F32.BF16 R56, R168.reuse, R162, R56 ;  /* 0x000000a2a838723c */ /* 0x040fe20000041838 */
[----:B------:R-:W2:Y:S07]  /*5dc0*/  LDSM.16.M88.4 R180, [R223+0xa100] ;  /* 0x00a10000dfb4783b */ /* 0x000eae0000000200 */
[C---:B------:R-:W-:Y:S01]  /*5dd0*/  HMMA.16816.F32.BF16 R60, R168.reuse, R164, R60 ;  /* 0x000000a4a83c723c */ /* 0x040fe2000004183c */
[----:B------:R-:W1:Y:S07]  /*5de0*/  LDSM.16.M88.4 R148, [R223+0xa900] ;  /* 0x00a90000df94783b */ /* 0x000e6e0000000200 */
[----:B------:R-:W-:Y:S01]  /*5df0*/  HMMA.16816.F32.BF16 R64, R168, R166, R64 ;  /* 0x000000a6a840723c */ /* 0x000fe20000041840 */
[----:B------:R-:W1:Y:S07]  /*5e00*/  LDSM.16.M88.4 R152, [R223+0xb100] ;  /* 0x00b10000df98783b */ /* 0x000e6e0000000200 */
[C---:B---3--:R-:W-:Y:S01]  /*5e10*/  HMMA.16816.F32.BF16 R4, R172.reuse, R132, R4 ;  /* 0x00000084ac04723c */ /* 0x048fe20000041804 */
[----:B------:R-:W3:Y:S07]  /*5e20*/  LDSM.16.M88.4 R156, [R223+0xb900] ;  /* 0x00b90000df9c783b */ /* 0x000eee0000000200 */
[C---:B------:R-:W-:Y:S01]  /*5e30*/  HMMA.16816.F32.BF16 R8, R172.reuse, R134, R8 ;  /* 0x00000086ac08723c */ /* 0x040fe20000041808 */
[----:B------:R-:W2:Y:S07]  /*5e40*/  LDSM.16.M88.4 R132, [R212] ;  /* 0x00000000d484783b */ /* 0x000eae0000000200 */
[C---:B-----5:R-:W-:Y:S01]  /*5e50*/  HMMA.16816.F32.BF16 R12, R172.reuse, R136, R12 ;  /* 0x00000088ac0c723c */ /* 0x060fe2000004180c */
[----:B------:R-:W-:Y:S07]  /*5e60*/  LDSM.16.M88.4 R160, [R212+0x2800] ;  /* 0x00280000d4a0783b */ /* 0x000fee0000000200 */
[C---:B------:R-:W-:Y:S01]  /*5e70*/  HMMA.16816.F32.BF16 R16, R172.reuse, R138, R16 ;  /* 0x0000008aac10723c */ /* 0x040fe20000041810 */
[----:B------:R-:W5:Y:S07]  /*5e80*/  LDSM.16.M88.4 R136, [R212+0x800] ;  /* 0x00080000d488783b */ /* 0x000f6e0000000200 */
[C---:B----4-:R-:W-:Y:S01]  /*5e90*/  HMMA.16816.F32.BF16 R20, R172.reuse, R144, R20 ;  /* 0x00000090ac14723c */ /* 0x050fe20000041814 */
[----:B------:R-:W-:Y:S07]  /*5ea0*/  LDSM.16.M88.4 R164, [R226+0xc100] ;  /* 0x00c10000e2a4783b */ /* 0x000fee0000000200 */
[C---:B------:R-:W-:Y:S01]  /*5eb0*/  HMMA.16816.F32.BF16 R24, R172.reuse, R146, R24 ;  /* 0x00000092ac18723c */ /* 0x040fe20000041818 */
[----:B------:R-:W4:Y:S07]  /*5ec0*/  LDSM.16.M88.4 R144, [R212+0x1000] ;  /* 0x00100000d490783b */ /* 0x000f2e0000000200 */
[C---:B-1----:R-:W-:Y:S08]  /*5ed0*/  HMMA.16816.F32.BF16 R28, R172.reuse, R176, R28 ;  /* 0x000000b0ac1c723c */ /* 0x042ff0000004181c */
[C---:B------:R-:W-:Y:S01]  /*5ee0*/  HMMA.16816.F32.BF16 R32, R172.reuse, R178, R32 ;  /* 0x000000b2ac20723c */ /* 0x040fe20000041820 */
[----:B------:R-:W-:Y:S07]  /*5ef0*/  LDSM.16.M88.4 R176, [R226+0xc900] ;  /* 0x00c90000e2b0783b */ /* 0x000fee0000000200 */
[C---:B--2---:R-:W-:Y:S08]  /*5f00*/  HMMA.16816.F32.BF16 R36, R172.reuse, R180, R36 ;  /* 0x000000b4ac24723c */ /* 0x044ff00000041824 */
[C---:B------:R-:W-:Y:S01]  /*5f10*/  HMMA.16816.F32.BF16 R40, R172.reuse, R182, R40 ;  /* 0x000000b6ac28723c */ /* 0x040fe20000041828 */
[----:B------:R-:W-:Y:S07]  /*5f20*/  LDSM.16.M88.4 R180, [R226+0xd100] ;  /* 0x00d10000e2b4783b */ /* 0x000fee0000000200 */
[C---:B------:R-:W-:Y:S08]  /*5f30*/  HMMA.16816.F32.BF16 R44, R172.reuse, R148, R44 ;  /* 0x00000094ac2c723c */ /* 0x040ff0000004182c */
[C---:B------:R-:W-:Y:S01]  /*5f40*/  HMMA.16816.F32.BF16 R48, R172.reuse, R150, R48 ;  /* 0x00000096ac30723c */ /* 0x040fe20000041830 */
[----:B------:R-:W1:Y:S07]  /*5f50*/  LDSM.16.M88.4 R148, [R212+0x1800] ;  /* 0x00180000d494783b */ /* 0x000e6e0000000200 */
[C---:B------:R-:W-:Y:S08]  /*5f60*/  HMMA.16816.F32.BF16 R52, R172.reuse, R152, R52 ;  /* 0x00000098ac34723c */ /* 0x040ff00000041834 */
[C---:B------:R-:W-:Y:S01]  /*5f70*/  HMMA.16816.F32.BF16 R56, R172.reuse, R154, R56 ;  /* 0x0000009aac38723c */ /* 0x040fe20000041838 */
[----:B------:R-:W2:Y:S07]  /*5f80*/  LDSM.16.M88.4 R152, [R212+0x2000] ;  /* 0x00200000d498783b */ /* 0x000eae0000000200 */
[C---:B---3--:R-:W-:Y:S08]  /*5f90*/  HMMA.16816.F32.BF16 R60, R172.reuse, R156, R60 ;  /* 0x0000009cac3c723c */ /* 0x048ff0000004183c */
[----:B------:R-:W-:Y:S01]  /*5fa0*/  HMMA.16816.F32.BF16 R64, R172, R158, R64 ;  /* 0x0000009eac40723c */ /* 0x000fe20000041840 */
[----:B------:R-:W3:Y:S07]  /*5fb0*/  LDSM.16.M88.4 R156, [R212+0x3000] ;  /* 0x00300000d49c783b */ /* 0x000eee0000000200 */
[C---:B------:R-:W-:Y:S08]  /*5fc0*/  HMMA.16816.F32.BF16 R4, R184.reuse, R132, R4 ;  /* 0x00000084b804723c */ /* 0x040ff00000041804 */
[C---:B------:R-:W-:Y:S01]  /*5fd0*/  HMMA.16816.F32.BF16 R8, R184.reuse, R134, R8 ;  /* 0x00000086b808723c */ /* 0x040fe20000041808 */
[----:B------:R-:W2:Y:S07]  /*5fe0*/  LDSM.16.M88.4 R132, [R212+0x3800] ;  /* 0x00380000d484783b */ /* 0x000eae0000000200 */
[C---:B-----5:R-:W-:Y:S08]  /*5ff0*/  HMMA.16816.F32.BF16 R12, R184.reuse, R136, R12 ;  /* 0x00000088b80c723c */ /* 0x060ff0000004180c */
[C---:B------:R-:W-:Y:S01]  /*6000*/  HMMA.16816.F32.BF16 R16, R184.reuse, R138, R16 ;  /* 0x0000008ab810723c */ /* 0x040fe20000041810 */
[----:B------:R-:W5:Y:S07]  /*6010*/  LDSM.16.M88.4 R136, [R226+0xd900] ;  /* 0x00d90000e288783b */ /* 0x000f6e0000000200 */
        /* <DEDUP_REMOVED lines=12> */
[C---:B---3--:R-:W-:Y:S08]  /*60e0*/  HMMA.16816.F32.BF16 R52, R184.reuse, R156, R52 ;  /* 0x0000009cb834723c */ /* 0x048ff00000041834 */
[C---:B------:R-:W-:Y:S01]  /*60f0*/  HMMA.16816.F32.BF16 R56, R184.reuse, R158, R56 ;  /* 0x0000009eb838723c */ /* 0x040fe20000041838 */
[----:B------:R-:W-:Y:S07]  /*6100*/  LDSM.16.M88.4 R156, [R210] ;  /* 0x00000000d29c783b */ /* 0x000fee0000000200 */
[C---:B------:R-:W-:Y:S08]  /*6110*/  HMMA.16816.F32.BF16 R60, R184.reuse, R132, R60 ;  /* 0x00000084b83c723c */ /* 0x040ff0000004183c */
[----:B------:R-:W-:Y:S01]  /*6120*/  HMMA.16816.F32.BF16 R64, R184, R134, R64 ;  /* 0x00000086b840723c */ /* 0x000fe20000041840 */
[----:B------:R-:W3:Y:S07]  /*6130*/  LDSM.16.M88.4 R132, [R211] ;  /* 0x00000000d384783b */ /* 0x000eee0000000200 */
        /* <DEDUP_REMOVED lines=9> */
[C---:B-----5:R-:W-:Y:S08]  /*61d0*/  HMMA.16816.F32.BF16 R28, R188.reuse, R136, R28 ;  /* 0x00000088bc1c723c */ /* 0x060ff0000004181c */
[C---:B------:R-:W-:Y:S01]  /*61e0*/  HMMA.16816.F32.BF16 R32, R188.reuse, R138, R32 ;  /* 0x0000008abc20723c */ /* 0x040fe20000041820 */
[----:B------:R-:W5:Y:S07]  /*61f0*/  LDSM.16.M88.4 R136, [R206] ;  /* 0x00000000ce88783b */ /* 0x000f6e0000000200 */
[C---:B----4-:R-:W-:Y:S08]  /*6200*/  HMMA.16816.F32.BF16 R36, R188.reuse, R144, R36 ;  /* 0x00000090bc24723c */ /* 0x050ff00000041824 */
[C---:B------:R-:W-:Y:S01]  /*6210*/  HMMA.16816.F32.BF16 R40, R188.reuse, R146, R40 ;  /* 0x00000092bc28723c */ /* 0x040fe20000041828 */
[----:B------:R-:W4:Y:S07]  /*6220*/  LDSM.16.M88.4 R144, [R205] ;  /* 0x00000000cd90783b */ /* 0x000f2e0000000200 */
[C---:B-1----:R-:W-:Y:S08]  /*6230*/  HMMA.16816.F32.BF16 R44, R188.reuse, R148, R44 ;  /* 0x00000094bc2c723c */ /* 0x042ff0000004182c */
[C---:B------:R-:W-:Y:S01]  /*6240*/  HMMA.16816.F32.BF16 R48, R188.reuse, R150, R48 ;  /* 0x00000096bc30723c */ /* 0x040fe20000041830 */
[----:B------:R-:W-:Y:S07]  /*6250*/  LDSM.16.M88.4 R148, [R223+0xc100] ;  /* 0x00c10000df94783b */ /* 0x000fee0000000200 */
[C---:B--2---:R-:W-:Y:S08]  /*6260*/  HMMA.16816.F32.BF16 R52, R188.reuse, R152, R52 ;  /* 0x00000098bc34723c */ /* 0x044ff00000041834 */
[C---:B------:R-:W-:Y:S01]  /*6270*/  HMMA.16816.F32.BF16 R56, R188.reuse, R154, R56 ;  /* 0x0000009abc38723c */ /* 0x040fe20000041838 */
[----:B------:R-:W-:Y:S07]  /*6280*/  LDSM.16.M88.4 R152, [R223+0xc900] ;  /* 0x00c90000df98783b */ /* 0x000fee0000000200 */
[C---:B------:R-:W-:Y:S08]  /*6290*/  HMMA.16816.F32.BF16 R60, R188.reuse, R160, R60 ;  /* 0x000000a0bc3c723c */ /* 0x040ff0000004183c */
[----:B------:R-:W-:Y:S01]  /*62a0*/  HMMA.16816.F32.BF16 R64, R188, R162, R64 ;  /* 0x000000a2bc40723c */ /* 0x000fe20000041840 */
[----:B------:R-:W-:Y:S07]  /*62b0*/  LDSM.16.M88.4 R160, [R223+0xd900] ;  /* 0x00d90000dfa0783b */ /* 0x000fee0000000200 */
[C---:B---3--:R-:W-:Y:S08]  /*62c0*/  HMMA.16816.F32.BF16 R4, R192.reuse, R132, R4 ;  /* 0x00000084c004723c */ /* 0x048ff00000041804 */
[C---:B------:R-:W-:Y:S01]  /*62d0*/  HMMA.16816.F32.BF16 R8, R192.reuse, R134, R8 ;  /* 0x00000086c008723c */ /* 0x040fe20000041808 */
[----:B------:R-:W1:Y:S07]  /*62e0*/  LDSM.16.M88.4 R132, [R204] ;  /* 0x00000000cc84783b */ /* 0x000e6e0000000200 */
        /* <DEDUP_REMOVED lines=29> */
[C---:B---3--:R-:W-:Y:S08]  /*64c0*/  HMMA.16816.F32.BF16 R36, R196.reuse, R136, R36 ;  /* 0x00000088c424723c */ /* 0x048ff00000041824 */
[C---:B------:R-:W-:Y:S01]  /*64d0*/  HMMA.16816.F32.BF16 R40, R196.reuse, R138, R40 ;  /* 0x0000008ac428723c */ /* 0x040fe20000041828 */
[----:B------:R-:W2:Y:S07]  /*64e0*/  LDSM.16.M88.4 R136, [R212+0x5000] ;  /* 0x00500000d488783b */ /* 0x000eae0000000200 */
[C---:B------:R-:W-:Y:S08]  /*64f0*/  HMMA.16816.F32.BF16 R44, R196.reuse, R164, R44 ;  /* 0x000000a4c42c723c */ /* 0x040ff0000004182c */
[C---:B------:R-:W-:Y:S08]  /*6500*/  HMMA.16816.F32.BF16 R48, R196.reuse, R166, R48 ;  /* 0x000000a6c430723c */ /* 0x040ff00000041830 */
[C---:B------:R-:W-:Y:S07]  /*6510*/  HMMA.16816.F32.BF16 R52, R196.reuse, R176, R52 ;  /* 0x000000b0c434723c */ /* 0x040fee0000041834 */
[----:B------:R-:W-:Y:S01]  /*6520*/  IMAD.MOV.U32 R176, RZ, RZ, R237 ;  /* 0x000000ffffb07224 */ /* 0x000fe200078e00ed */
[C---:B------:R-:W-:Y:S04]  /*6530*/  HMMA.16816.F32.BF16 R56, R196.reuse, R178, R56 ;  /* 0x000000b2c438723c */ /* 0x040fe80000041838 */
[----:B------:R-:W-:Y:S04]  /*6540*/  @P3 IMAD.MOV.U32 R176, RZ, RZ, R239 ;  /* 0x000000ffffb03224 */ /* 0x000fe800078e00ef */
[C---:B------:R-:W-:Y:S01]  /*6550*/  HMMA.16816.F32.BF16 R60, R196.reuse, R180, R60 ;  /* 0x000000b4c43c723c */ /* 0x040fe2000004183c */
[----:B------:R-:W3:Y:S07]  /*6560*/  SHFL.IDX PT, R181, R176, RZ, 0x1c1f ;  /* 0x001c1fffb0b57589 */ /* 0x000eee00000e0000 */
[----:B------:R-:W-:Y:S01]  /*6570*/  HMMA.16816.F32.BF16 R64, R196, R182, R64 ;  /* 0x000000b6c440723c */ /* 0x000fe20000041840 */
[----:B------:R-:W5:Y:S07]  /*6580*/  SHFL.IDX PT, R0, R176, 0x1, 0x1c1f ;  /* 0x003c1f00b0007f89 */ /* 0x000f6e00000e0000 */
[C---:B----4-:R-:W-:Y:S08]  /*6590*/  HMMA.16816.F32.BF16 R4, R200.reuse, R144, R4 ;  /* 0x00000090c804723c */ /* 0x050ff00000041804 */
[C---:B------:R-:W-:Y:S01]  /*65a0*/  HMMA.16816.F32.BF16 R8, R200.reuse, R146, R8 ;  /* 0x00000092c808723c */ /* 0x040fe20000041808 */
[----:B------:R-:W4:Y:S07]  /*65b0*/  LDSM.16.M88.4 R144, [R212+0x5800] ;  /* 0x00580000d490783b */ /* 0x000f2e0000000200 */
[C---:B-1----:R-:W-:Y:S07]  /*65c0*/  HMMA.16816.F32.BF16 R12, R200.reuse, R132, R12 ;  /* 0x00000084c80c723c */ /* 0x042fee000004180c */
[----:B------:R-:W-:Y:S01]  /*65d0*/  IMAD.U32 R133, RZ, RZ, UR8 ;  /* 0x00000008ff857e24 */ /* 0x000fe2000f8e00ff */
[C---:B------:R-:W-:Y:S04]  /*65e0*/  HMMA.16816.F32.BF16 R16, R200.reuse, R134, R16 ;  /* 0x00000086c810723c */ /* 0x040fe80000041810 */
[----:B------:R-:W-:Y:S01]  /*65f0*/  IADD3 R132, R133, UR20, -R238 ;  /* 0x0000001485847c10 */ /* 0x000fe2000fffe8ee */
[----:B------:R-:W-:Y:S03]  /*6600*/  @UP1 USHF.R.S32.HI UR20, URZ, 0x1f, UR25 ;  /* 0x0000001f3f141899 */ /* 0x000fe60008011419 */
[C---:B--2---:R-:W-:Y:S01]  /*6610*/  HMMA.16816.F32.BF16 R20, R200.reuse, R136, R20 ;  /* 0x00000088c814723c */ /* 0x044fe20000041814 */
[----:B------:R-:W-:Y:S03]  /*6620*/  @UP1 UIMAD UR20, UR20, UR4, URZ ;  /* 0x00000004141412a4 */ /* 0x000fe6000f8e023f */
[----:B------:R-:W-:Y:S01]  /*6630*/  IADD3 R177, R132, -UR11, RZ ;  /* 0x8000000b84b17c10 */ /* 0x000fe2000fffe0ff */
[----:B------:R-:W-:Y:S01]  /*6640*/  @UP1 UIMAD UR20, UR25, UR5, UR20 ;  /* 0x00000005191412a4 */ /* 0x000fe2000f8e0214 */
[----:B------:R-:W1:Y:S02]  /*6650*/  LDSM.16.M88.4 R132, [R212+0x6000] ;  /* 0x00600000d484783b */ /* 0x000e640000000200 */
[C---:B------:R-:W-:Y:S01]  /*6660*/  HMMA.16816.F32.BF16 R24, R200.reuse, R138, R24 ;  /* 0x0000008ac818723c */ /* 0x040fe20000041818 */
[----:B------:R-:W-:Y:S02]  /*6670*/  @UP1 UIADD3 UR20, UR23, UR20, URZ ;  /* 0x0000001417141290 */ /* 0x000fe4000fffe03f */
[----:B------:R-:W-:Y:S01]  /*6680*/  @UP1 USHF.L.U64.HI UR23, UR4, 0x6, UR5 ;  /* 0x0000000604171899 */ /* 0x000fe20008010205 */
[C---:B---3--:R-:W-:Y:S01]  /*6690*/  IMAD.IADD R181, R177.reuse, 0x1, R181 ;  /* 0x00000001b1b57824 */ /* 0x048fe200078e02b5 */
[----:B------:R-:W-:Y:S01]  /*66a0*/  @UP1 USHF.L.U64.HI UR20, UR22, 0x7, UR20 ;  /* 0x0000000716141899 */ /* 0x000fe20008010214 */
[----:B------:R-:W2:Y:S01]  /*66b0*/  LDSM.16.M88.4 R136, [R212+0x6800] ;  /* 0x00680000d488783b */ /* 0x000ea20000000200 */
[----:B-----5:R-:W-:Y:S01]  /*66c0*/  IMAD.IADD R0, R177, 0x1, R0 ;  /* 0x00000001b1007824 */ /* 0x020fe200078e0200 */
[----:B------:R-:W-:Y:S01]  /*66d0*/  @UP1 USHF.L.U32 UR22, UR4, 0x6, URZ ;  /* 0x0000000604161899 */ /* 0x000fe2000800063f */
[C---:B----4-:R-:W-:Y:S03]  /*66e0*/  HMMA.16816.F32.BF16 R28, R200.reuse, R144, R28 ;  /* 0x00000090c81c723c */ /* 0x050fe6000004181c */
[C---:B------:R-:W-:Y:S02]  /*66f0*/  ISETP.GT.AND P1, PT, R0.reuse, RZ, PT ;  /* 0x000000ff0000720c */ /* 0x040fe40003f24270 */
[C---:B------:R-:W-:Y:S02]  /*6700*/  ISETP.GT.AND P6, PT, R181.reuse, RZ, PT ;  /* 0x000000ffb500720c */ /* 0x040fe40003fc4270 */
[----:B------:R-:W-:Y:S01]  /*6710*/  ISETP.GT.AND P0, PT, R0, 0x1, PT ;  /* 0x000000010000780c */ /* 0x000fe20003f04270 */
[C---:B------:R-:W-:Y:S03]  /*6720*/  HMMA.16816.F32.BF16 R32, R200.reuse, R146, R32 ;  /* 0x00000092c820723c */ /* 0x040fe60000041820 */
[----:B------:R-:W-:Y:S02]  /*6730*/  ISETP.GT.AND P2, PT, R181, 0x1, PT ;  /* 0x00000001b500780c */ /* 0x000fe40003f44270 */
[----:B------:R-:W-:Y:S02]  /*6740*/  FSEL R178, R4, -INF , P6 ;  /* 0xff80000004b27808 */ /* 0x000fe40003000000 */
[----:B------:R-:W-:Y:S02]  /*6750*/  FSEL R179, R5, -INF , P2 ;  /* 0xff80000005b37808 */ /* 0x000fe40001000000 */
[----:B------:R-:W-:Y:S02]  /*6760*/  FSEL R176, R6, -INF , P1 ;  /* 0xff80000006b07808 */ /* 0x000fe40000800000 */
[C---:B------:R-:W-:Y:S02]  /*6770*/  ISETP.GT.AND P6, PT, R181.reuse, 0x8, PT ;  /* 0x00000008b500780c */ /* 0x040fe40003fc4270 */
[----:B------:R-:W-:Y:S02]  /*6780*/  ISETP.GT.AND P2, PT, R181, 0x9, PT ;  /* 0x00000009b500780c */ /* 0x000fe40003f44270 */
[C---:B------:R-:W-:Y:S02]  /*6790*/  ISETP.GT.AND P1, PT, R0.reuse, 0x8, PT ;  /* 0x000000080000780c */ /* 0x040fe40003f24270 */
[----:B------:R-:W-:Y:S02]  /*67a0*/  FSEL R177, R7, -INF , P0 ;  /* 0xff80000007b17808 */ /* 0x000fe40000000000 */
[----:B------:R-:W-:Y:S01]  /*67b0*/  ISETP.GT.AND P0, PT, R0, 0x9, PT ;  /* 0x000000090000780c */ /* 0x000fe20003f04270 */
[C---:B-1----:R-:W-:Y:S03]  /*67c0*/  HMMA.16816.F32.BF16 R36, R200.reuse, R132, R36 ;  /* 0x00000084c824723c */ /* 0x042fe60000041824 */
[----:B------:R-:W-:Y:S02]  /*67d0*/  FSEL R182, R8, -INF , P6 ;  /* 0xff80000008b67808 */ /* 0x000fe40003000000 */
[----:B------:R-:W-:Y:S02]  /*67e0*/  FSEL R180, R9, -INF , P2 ;  /* 0xff80000009b47808 */ /* 0x000fe40001000000 */
[----:B------:R-:W-:Y:S01]  /*67f0*/  FSEL R149, R10, -INF , P1 ;  /* 0xff8000000a957808 */ /* 0x000fe20000800000 */
[C---:B------:R-:W-:Y:S03]  /*6800*/  HMMA.16816.F32.BF16 R40, R200.reuse, R134, R40 ;  /* 0x00000086c828723c */ /* 0x040fe60000041828 */
[----:B------:R-:W-:Y:S02]  /*6810*/  ISETP.GT.AND P6, PT, R181, 0x10, PT ;  /* 0x00000010b500780c */ /* 0x000fe40003fc4270 */
[----:B------:R-:W-:Y:S02]  /*6820*/  FSEL R6, R11, -INF , P0 ;  /* 0xff8000000b067808 */ /* 0x000fe40000000000 */
[----:B------:R-:W1:Y:S01]  /*6830*/  LDSM.16.M88.4 R8, [R212+0x7000] ;  /* 0x00700000d408783b */ /* 0x000e620000000200 */
[C---:B--2---:R-:W-:Y:S03]  /*6840*/  HMMA.16816.F32.BF16 R44, R200.reuse, R136, R44 ;  /* 0x00000088c82c723c */ /* 0x044fe6000004182c */
[----:B------:R-:W-:Y:S02]  /*6850*/  ISETP.GT.AND P2, PT, R181, 0x11, PT ;  /* 0x00000011b500780c */ /* 0x000fe40003f44270 */
[----:B------:R-:W-:Y:S02]  /*6860*/  FSEL R246, R12, -INF , P6 ;  /* 0xff8000000cf67808 */ /* 0x000fe40003000000 */
[----:B------:R-:W-:Y:S01]  /*6870*/  FMNMX.FTZ R12, R178, R3, !PT ;  /* 0x00000003b20c7209 */ /* 0x000fe20007810000 */
[C---:B------:R-:W-:Y:S03]  /*6880*/  HMMA.16816.F32.BF16 R48, R200.reuse, R138, R48 ;  /* 0x0000008ac830723c */ /* 0x040fe60000041830 */
[----:B------:R-:W-:Y:S02]  /*6890*/  ISETP.GT.AND P1, PT, R0, 0x10, PT ;  /* 0x000000100000780c */ /* 0x000fe40003f24270 */
[----:B------:R-:W-:Y:S02]  /*68a0*/  FSEL R249, R13, -INF , P2 ;  /* 0xff8000000df97808 */ /* 0x000fe40001000000 */
[----:B------:R-:W-:Y:S02]  /*68b0*/  FMNMX.FTZ R13, R179, R12, !PT ;  /* 0x0000000cb30d7209 */ /* 0x000fe40007810000 */
[----:B------:R-:W-:Y:S02]  /*68c0*/  FSEL R250, R14, -INF , P1 ;  /* 0xff8000000efa7808 */ /* 0x000fe40000800000 */
[----:B------:R-:W-:Y:S02]  /*68d0*/  ISETP.GT.AND P1, PT, R0, 0x18, PT ;  /* 0x000000180000780c */ /* 0x000fe40003f24270 */
[C---:B------:R-:W-:Y:S02]  /*68e0*/  ISETP.GT.AND P6, PT, R181.reuse, 0x18, PT ;  /* 0x00000018b500780c */ /* 0x040fe40003fc4270 */
[----:B------:R-:W-:Y:S02]  /*68f0*/  ISETP.GT.AND P2, PT, R181, 0x19, PT ;  /* 0x00000019b500780c */ /* 0x000fe40003f44270 */
[----:B------:R-:W-:Y:S02]  /*6900*/  FMNMX.FTZ R13, R182, R13, !PT ;  /* 0x0000000db60d7209 */ /* 0x000fe40007810000 */
[----:B------:R-:W-:Y:S02]  /*6910*/  FSEL R151, R17, -INF , P2 ;  /* 0xff80000011977808 */ /* 0x000fe40001000000 */
[----:B------:R-:W-:Y:S02]  /*6920*/  FSEL R150, R18, -INF , P1 ;  /* 0xff80000012967808 */ /* 0x000fe40000800000 */
[----:B------:R-:W-:Y:S02]  /*6930*/  FSEL R153, R16, -INF , P6 ;  /* 0xff80000010997808 */ /* 0x000fe40003000000 */
[C---:B------:R-:W-:Y:S02]  /*6940*/  ISETP.GT.AND P6, PT, R181.reuse, 0x20, PT ;  /* 0x00000020b500780c */ /* 0x040fe40003fc4270 */
[----:B------:R-:W-:Y:S02]  /*6950*/  ISETP.GT.AND P1, PT, R0, 0x20, PT ;  /* 0x000000200000780c */ /* 0x000fe40003f24270 */
[----:B------:R-:W-:Y:S01]  /*6960*/  ISETP.GT.AND P2, PT, R181, 0x21, PT ;  /* 0x00000021b500780c */ /* 0x000fe20003f44270 */
[C---:B-1----:R-:W-:Y:S03]  /*6970*/  HMMA.16816.F32.BF16 R52, R200.reuse, R8, R52 ;  /* 0x00000008c834723c */ /* 0x042fe60000041834 */
[----:B------:R-:W-:Y:S02]  /*6980*/  FMNMX.FTZ R17, R180, R13, !PT ;  /* 0x0000000db4117209 */ /* 0x000fe40007810000 */
[----:B------:R-:W-:Y:S02]  /*6990*/  FSEL R20, R20, -INF , P6 ;  /* 0xff80000014147808 */ /* 0x000fe40003000000 */
[----:B------:R-:W-:Y:S01]  /*69a0*/  FSEL R248, R21, -INF , P2 ;  /* 0xff80000015f87808 */ /* 0x000fe20001000000 */
[C---:B------:R-:W-:Y:S03]  /*69b0*/  HMMA.16816.F32.BF16 R56, R200.reuse, R10, R56 ;  /* 0x0000000ac838723c */ /* 0x040fe60000041838 */
[C---:B------:R-:W-:Y:S02]  /*69c0*/  ISETP.GT.AND P2, PT, R181.reuse, 0x29, PT ;  /* 0x00000029b500780c */ /* 0x040fe40003f44270 */
[----:B------:R-:W-:Y:S02]  /*69d0*/  FSEL R148, R22, -INF , P1 ;  /* 0xff80000016947808 */ /* 0x000fe40000800000 */
[----:B------:R-:W-:Y:S02]  /*69e0*/  ISETP.GT.AND P6, PT, R181, 0x28, PT ;  /* 0x00000028b500780c */ /* 0x000fe40003fc4270 */
[C---:B------:R-:W-:Y:S02]  /*69f0*/  ISETP.GT.AND P1, PT, R0.reuse, 0x28, PT ;  /* 0x000000280000780c */ /* 0x040fe40003f24270 */
[----:B------:R-:W-:Y:S02]  /*6a00*/  ISETP.GT.AND P0, PT, R0, 0x11, PT ;  /* 0x000000110000780c */ /* 0x000fe40003f04270 */
[----:B------:R-:W-:Y:S02]  /*6a10*/  FMNMX.FTZ R16, R246, R17, !PT ;  /* 0x00000011f6107209 */ /* 0x000fe40007810000 */
[----:B------:R-:W-:Y:S01]  /*6a20*/  FSEL R22, R25, -INF , P2 ;  /* 0xff80000019167808 */ /* 0x000fe20001000000 */
[----:B------:R-:W-:Y:S01]  /*6a30*/  IMAD.MOV.U32 R25, RZ, RZ, R150 ;  /* 0x000000ffff197224 */ /* 0x000fe200078e0096 */
[----:B------:R-:W-:Y:S01]  /*6a40*/  FSEL R18, R24, -INF , P6 ;  /* 0xff80000018127808 */ /* 0x000fe20003000000 */
[----:B------:R-:W-:Y:S01]  /*6a50*/  IMAD.MOV.U32 R24, RZ, RZ, R153 ;  /* 0x000000ffff187224 */ /* 0x000fe200078e0099 */
[----:B------:R-:W-:Y:S02]  /*6a60*/  ISETP.GT.AND P2, PT, R181, 0x31, PT ;  /* 0x00000031b500780c */ /* 0x000fe40003f44270 */
[----:B------:R-:W-:Y:S01]  /*6a70*/  FSEL R4, R26, -INF , P1 ;  /* 0xff8000001a047808 */ /* 0x000fe20000800000 */
[----:B------:R-:W-:Y:S01]  /*6a80*/  IMAD.MOV.U32 R26, RZ, RZ, R151 ;  /* 0x000000ffff1a7224 */ /* 0x000fe200078e0097 */
[----:B------:R-:W-:Y:S02]  /*6a90*/  ISETP.GT.AND P1, PT, R0, 0x30, PT ;  /* 0x000000300000780c */ /* 0x000fe40003f24270 */
[----:B------:R-:W-:Y:S02]  /*6aa0*/  FMNMX.FTZ R8, R249, R16, !PT ;  /* 0x00000010f9087209 */ /* 0x000fe40007810000 */
[----:B------:R-:W-:Y:S02]  /*6ab0*/  ISETP.GT.AND P6, PT, R181, 0x30, PT ;  /* 0x00000030b500780c */ /* 0x000fe40003fc4270 */
[----:B------:R-:W-:Y:S02]  /*6ac0*/  FSEL R252, R15, -INF , P0 ;  /* 0xff8000000ffc7808 */ /* 0x000fe40000000000 */
[----:B------:R-:W-:Y:S01]  /*6ad0*/  FSEL R21, R29, -INF , P2 ;  /* 0xff8000001d157808 */ /* 0x000fe20001000000 */
[----:B------:R-:W1:Y:S01]  /*6ae0*/  LDSM.16.M88.4 R12, [R212+0x7800] ;  /* 0x00780000d40c783b */ /* 0x000e620000000200 */
[----:B------:R-:W-:Y:S01]  /*6af0*/  FSEL R5, R30, -INF , P1 ;  /* 0xff8000001e057808 */ /* 0x000fe20000800000 */
[----:B------:R-:W-:Y:S06]  /*6b00*/  DEPBAR.LE SB0, 0x0 ;  /* 0x000080000000791a */ /* 0x000fec0000000000 */
[----:B------:R-:W-:Y:S01]  /*6b10*/  BAR.SYNC.DEFER_BLOCKING 0x0 ;  /* 0x0000000000007b1d */ /* 0x000fe20000010000 */
[C---:B------:R-:W-:Y:S02]  /*6b20*/  ISETP.GT.AND P0, PT, R0.reuse, 0x19, PT ;  /* 0x000000190000780c */ /* 0x040fe40003f04270 */
[----:B------:R-:W-:Y:S02]  /*6b30*/  ISETP.GT.AND P2, PT, R181, 0x39, PT ;  /* 0x00000039b500780c */ /* 0x000fe40003f44270 */
[----:B------:R-:W-:Y:S02]  /*6b40*/  ISETP.GT.AND P1, PT, R0, 0x38, PT ;  /* 0x000000380000780c */ /* 0x000fe40003f24270 */
[----:B------:R-:W-:Y:S02]  /*6b50*/  FMNMX.FTZ R8, R24, R8, !PT ;  /* 0x0000000818087209 */ /* 0x000fe40007810000 */
[----:B------:R-:W-:Y:S02]  /*6b60*/  FSEL R7, R28, -INF , P6 ;  /* 0xff8000001c077808 */ /* 0x000fe40003000000 */
[----:B------:R-:W-:Y:S02]  /*6b70*/  FSEL R247, R19, -INF , P0 ;  /* 0xff80000013f77808 */ /* 0x000fe40000000000 */
[----:B------:R-:W-:Y:S01]  /*6b80*/  FSEL R19, R33, -INF , P2 ;  /* 0xff80000021137808 */ /* 0x000fe20001000000 */
[----:B------:R-:W-:Y:S01]  /*6b90*/  IMAD.MOV.U32 R33, RZ, RZ, R4 ;  /* 0x000000ffff217224 */ /* 0x000fe200078e0004 */
[----:B------:R-:W-:Y:S01]  /*6ba0*/  FSEL R4, R34, -INF , P1 ;  /* 0xff80000022047808 */ /* 0x000fe20000800000 */
[----:B------:R-:W-:Y:S01]  /*6bb0*/  IMAD.MOV.U32 R34, RZ, RZ, R7 ;  /* 0x000000ffff227224 */ /* 0x000fe200078e0007 */
[C---:B------:R-:W-:Y:S02]  /*6bc0*/  ISETP.GT.AND P0, PT, R0.reuse, 0x21, PT ;  /* 0x000000210000780c */ /* 0x040fe40003f04270 */
[----:B------:R-:W-:Y:S02]  /*6bd0*/  ISETP.GT.AND P1, PT, R0, 0x40, PT ;  /* 0x000000400000780c */ /* 0x000fe40003f24270 */
[----:B------:R-:W-:Y:S02]  /*6be0*/  FMNMX.FTZ R8, R26, R8, !PT ;  /* 0x000000081a087209 */ /* 0x000fe40007810000 */
[----:B------:R-:W-:Y:S02]  /*6bf0*/  FMNMX.FTZ R16, R176, R2, !PT ;  /* 0x00000002b0107209 */ /* 0x000fe40007810000 */
[----:B------:R-:W-:Y:S01]  /*6c00*/  FSEL R251, R23, -INF , P0 ;  /* 0xff80000017fb7808 */ /* 0x000fe20000000000 */
[----:B------:R-:W-:Y:S01]  /*6c10*/  IMAD.MOV.U32 R23, RZ, RZ, R149 ;  /* 0x000000ffff177224 */ /* 0x000fe200078e0095 */
[----:B------:R-:W-:Y:S01]  /*6c20*/  FSEL R7, R38, -INF , P1 ;  /* 0xff80000026077808 */ /* 0x000fe20000800000 */
[----:B------:R-:W-:Y:S01]  /*6c30*/  IMAD.MOV.U32 R38, RZ, RZ, R248 ;  /* 0x000000ffff267224 */ /* 0x000fe200078e00f8 */
[----:B------:R-:W-:Y:S02]  /*6c40*/  FMNMX.FTZ R8, R20, R8, !PT ;  /* 0x0000000814087209 */ /* 0x000fe40007810000 */
[----:B------:R-:W-:Y:S01]  /*6c50*/  FMNMX.FTZ R9, R177, R16, !PT ;  /* 0x00000010b1097209 */ /* 0x000fe20007810000 */
[C---:B-1----:R-:W-:Y:S05]  /*6c60*/  HMMA.16816.F32.BF16 R60, R200.reuse, R12, R60 ;  /* 0x0000000cc83c723c */ /* 0x042fea000004183c */
[----:B------:R-:W-:Y:S02]  /*6c70*/  FMNMX.FTZ R9, R23, R9, !PT ;  /* 0x0000000917097209 */ /* 0x000fe40007810000 */
[----:B------:R-:W-:Y:S01]  /*6c80*/  FMNMX.FTZ R8, R38, R8, !PT ;  /* 0x0000000826087209 */ /* 0x000fe20007810000 */
[----:B------:R-:W-:Y:S03]  /*6c90*/  HMMA.16816.F32.BF16 R64, R200, R14, R64 ;  /* 0x0000000ec840723c */ /* 0x000fe60000041840 */
[----:B------:R-:W-:Y:S02]  /*6ca0*/  ISETP.GT.AND P0, PT, R0, 0x29, PT ;  /* 0x000000290000780c */ /* 0x000fe40003f04270 */
[----:B------:R-:W-:Y:S02]  /*6cb0*/  FMNMX.FTZ R11, R6, R9, !PT ;  /* 0x00000009060b7209 */ /* 0x000fe40007810000 */
[----:B------:R-:W-:Y:S02]  /*6cc0*/  FMNMX.FTZ R9, R18, R8, !PT ;  /* 0x0000000812097209 */ /* 0x000fe40007810000 */
[C---:B------:R-:W-:Y:S02]  /*6cd0*/  ISETP.GT.AND P6, PT, R181.reuse, 0x38, PT ;  /* 0x00000038b500780c */ /* 0x040fe40003fc4270 */
[----:B------:R-:W-:Y:S02]  /*6ce0*/  ISETP.GT.AND P2, PT, R181, 0x41, PT ;  /* 0x00000041b500780c */ /* 0x000fe40003f44270 */
[----:B------:R-:W-:Y:S02]  /*6cf0*/  FMNMX.FTZ R9, R22, R9, !PT ;  /* 0x0000000916097209 */ /* 0x000fe40007810000 */
[----:B------:R-:W-:Y:S01]  /*6d00*/  FSEL R132, R27, -INF , P0 ;  /* 0xff8000001b847808 */ /* 0x000fe20000000000 */
[----:B------:R-:W-:Y:S01]  /*6d10*/  IMAD.MOV.U32 R27, RZ, RZ, R148 ;  /* 0x000000ffff1b7224 */ /* 0x000fe200078e0094 */
[----:B------:R-:W-:Y:S02]  /*6d20*/  ISETP.GT.AND P0, PT, R0, 0x31, PT ;  /* 0x000000310000780c */ /* 0x000fe40003f04270 */
[----:B------:R-:W-:Y:S02]  /*6d30*/  FMNMX.FTZ R11, R250, R11, !PT ;  /* 0x0000000bfa0b7209 */ /* 0x000fe40007810000 */
[----:B------:R-:W-:Y:S02]  /*6d40*/  FMNMX.FTZ R9, R34, R9, !PT ;  /* 0x0000000922097209 */ /* 0x000fe40007810000 */
[----:B------:R-:W-:Y:S02]  /*6d50*/  FSEL R32, R32, -INF , P6 ;  /* 0xff80000020207808 */ /* 0x000fe40003000000 */
[----:B------:R-:W-:Y:S02]  /*6d60*/  ISETP.GT.AND P6, PT, R181, 0x40, PT ;  /* 0x00000040b500780c */ /* 0x000fe40003fc4270 */
[----:B------:R-:W-:Y:S02]  /*6d70*/  FSEL R31, R31, -INF , P0 ;  /* 0xff8000001f1f7808 */ /* 0x000fe40000000000 */
[----:B------:R-:W-:Y:S02]  /*6d80*/  ISETP.GT.AND P0, PT, R0, 0x39, PT ;  /* 0x000000390000780c */ /* 0x000fe40003f04270 */
[----:B------:R-:W-:Y:S02]  /*6d90*/  FMNMX.FTZ R9, R21, R9, !PT ;  /* 0x0000000915097209 */ /* 0x000fe40007810000 */
[----:B------:R-:W-:Y:S02]  /*6da0*/  FMNMX.FTZ R8, R252, R11, !PT ;  /* 0x0000000bfc087209 */ /* 0x000fe40007810000 */
[----:B------:R-:W-:Y:S02]  /*6db0*/  FSEL R28, R36, -INF , P6 ;  /* 0xff800000241c7808 */ /* 0x000fe40003000000 */
[----:B------:R-:W-:Y:S01]  /*6dc0*/  FSEL R17, R35, -INF , P0 ;  /* 0xff80000023117808 */ /* 0x000fe20000000000 */
[----:B------:R-:W-:Y:S01]  /*6dd0*/  IMAD.MOV.U32 R35, RZ, RZ, R247 ;  /* 0x000000ffff237224 */ /* 0x000fe200078e00f7 */
[----:B------:R-:W-:Y:S02]  /*6de0*/  ISETP.GT.AND P1, PT, R0, 0x48, PT ;  /* 0x000000480000780c */ /* 0x000fe40003f24270 */
[----:B------:R-:W-:Y:S02]  /*6df0*/  FMNMX.FTZ R10, R25, R8, !PT ;  /* 0x00000008190a7209 */ /* 0x000fe40007810000 */
[----:B------:R-:W-:Y:S02]  /*6e00*/  FMNMX.FTZ R8, R32, R9, !PT ;  /* 0x0000000920087209 */ /* 0x000fe40007810000 */
[----:B------:R-:W-:Y:S01]  /*6e10*/  FSEL R29, R37, -INF , P2 ;  /* 0xff800000251d7808 */ /* 0x000fe20001000000 */
[----:B------:R-:W-:Y:S01]  /*6e20*/  IMAD.MOV.U32 R37, RZ, RZ, R132 ;  /* 0x000000ffff257224 */ /* 0x000fe200078e0084 */
[C---:B------:R-:W-:Y:S02]  /*6e30*/  ISETP.GT.AND P6, PT, R181.reuse, 0x48, PT ;  /* 0x00000048b500780c */ /* 0x040fe40003fc4270 */
[----:B------:R-:W-:Y:S01]  /*6e40*/  FSEL R156, R42, -INF , P1 ;  /* 0xff8000002a9c7808 */ /* 0x000fe20000800000 */
[----:B------:R-:W-:Y:S01]  /*6e50*/  IMAD.MOV.U32 R42, RZ, RZ, R28 ;  /* 0x000000ffff2a7224 */ /* 0x000fe200078e001c */
        /* <DEDUP_REMOVED lines=8> */
[----:B------:R-:W-:Y:S02]  /*6ee0*/  FMNMX.FTZ R8, R42, R8, !PT ;  /* 0x000000082a087209 */ /* 0x000fe40007810000 */
[----:B------:R-:W-:Y:S02]  /*6ef0*/  FMNMX.FTZ R9, R40, R9, !PT ;  /* 0x0000000928097209 */ /* 0x000fe40007810000 */
[----:B------:R-:W-:Y:S02]  /*6f00*/  FMNMX.FTZ R8, R41, R8, !PT ;  /* 0x0000000829087209 */ /* 0x000fe40007810000 */
[----:B------:R-:W-:Y:S02]  /*6f10*/  ISETP.GT.AND P0, PT, R0, 0x41, PT ;  /* 0x000000410000780c */ /* 0x000fe40003f04270 */
[----:B------:R-:W-:Y:S02]  /*6f20*/  FMNMX.FTZ R11, R36, R8, !PT ;  /* 0x00000008240b7209 */ /* 0x000fe40007810000 */
[----:B------:R-:W-:Y:S02]  /*6f30*/  FMNMX.FTZ R9, R33, R9, !PT ;  /* 0x0000000921097209 */ /* 0x000fe40007810000 */
[C---:B------:R-:W-:Y:S02]  /*6f40*/  ISETP.GT.AND P1, PT, R0.reuse, 0x50, PT ;  /* 0x000000500000780c */ /* 0x040fe40003f24270 */
[----:B------:R-:W-:Y:S02]  /*6f50*/  ISETP.GT.AND P6, PT, R181, 0x50, PT ;  /* 0x00000050b500780c */ /* 0x000fe40003fc4270 */
[----:B------:R-:W-:Y:S02]  /*6f60*/  FSEL R164, R39, -INF , P0 ;  /* 0xff80000027a47808 */ /* 0x000fe40000000000 */
[----:B------:R-:W-:Y:S02]  /*6f70*/  ISETP.GT.AND P0, PT, R0, 0x49, PT ;  /* 0x000000490000780c */ /* 0x000fe40003f04270 */
[----:B------:R-:W-:Y:S02]  /*6f80*/  FMNMX.FTZ R9, R37, R9, !PT ;  /* 0x0000000925097209 */ /* 0x000fe40007810000 */
[----:B------:R-:W-:Y:S01]  /*6f90*/  FSEL R148, R44, -INF , P6 ;  /* 0xff8000002c947808 */ /* 0x000fe20003000000 */
[----:B------:R-:W-:Y:S01]  /*6fa0*/  IMAD.MOV.U32 R44, RZ, RZ, R19 ;  /* 0x000000ffff2c7224 */ /* 0x000fe200078e0013 */
[----:B------:R-:W-:Y:S02]  /*6fb0*/  FSEL R162, R46, -INF , P1 ;  /* 0xff8000002ea27808 */ /* 0x000fe40000800000 */
[----:B------:R-:W-:Y:S02]  /*6fc0*/  MOV R46, R5 ;  /* 0x00000005002e7202 */ /* 0x000fe40000000f00 */
[----:B------:R-:W-:Y:S02]  /*6fd0*/  FMNMX.FTZ R11, R160, R11, !PT ;  /* 0x0000000ba00b7209 */ /* 0x000fe40007810000 */
[----:B------:R-:W-:Y:S02]  /*6fe0*/  ISETP.GT.AND P2, PT, R181, 0x51, PT ;  /* 0x00000051b500780c */ /* 0x000fe40003f44270 */
[----:B------:R-:W-:Y:S01]  /*6ff0*/  FSEL R152, R43, -INF , P0 ;  /* 0xff8000002b987808 */ /* 0x000fe20000000000 */
[----:B------:R-:W-:Y:S01]  /*7000*/  IMAD.MOV.U32 R43, RZ, RZ, R31 ;  /* 0x000000ffff2b7224 */ /* 0x000fe200078e001f */
[----:B------:R-:W-:Y:S02]  /*7010*/  ISETP.GT.AND P0, PT, R0, 0x51, PT ;  /* 0x000000510000780c */ /* 0x000fe40003f04270 */
[----:B------:R-:W-:Y:S02]  /*7020*/  FMNMX.FTZ R9, R46, R9, !PT ;  /* 0x000000092e097209 */ /* 0x000fe40007810000 */
[----:B------:R-:W-:Y:S01]  /*7030*/  FSEL R144, R45, -INF , P2 ;  /* 0xff8000002d907808 */ /* 0x000fe20001000000 */
[----:B------:R-:W-:Y:S01]  /*7040*/  IMAD.MOV.U32 R45, RZ, RZ, R7 ;  /* 0x000000ffff2d7224 */ /* 0x000fe200078e0007 */
[----:B------:R-:W-:Y:S02]  /*7050*/  FMNMX.FTZ R11, R148, R11, !PT ;  /* 0x0000000b940b7209 */ /* 0x000fe40007810000 */
[----:B------:R-:W-:Y:S02]  /*7060*/  ISETP.GT.AND P6, PT, R181, 0x58, PT ;  /* 0x00000058b500780c */ /* 0x000fe40003fc4270 */
[----:B------:R-:W-:Y:S01]  /*7070*/  FSEL R158, R47, -INF , P0 ;  /* 0xff8000002f9e7808 */ /* 0x000fe20000000000 */
[----:B------:R-:W-:Y:S01]  /*7080*/  IMAD.MOV.U32 R47, RZ, RZ, R4 ;  /* 0x000000ffff2f7224 */ /* 0x000fe200078e0004 */
[----:B------:R-:W-:Y:S01]  /*7090*/  FSEL R166, R48, -INF , P6 ;  /* 0xff80000030a67808 */ /* 0x000fe20003000000 */
[----:B------:R-:W-:Y:S01]  /*70a0*/  IMAD.MOV.U32 R48, RZ, RZ, R20 ;  /* 0x000000ffff307224 */ /* 0x000fe200078e0014 */
[----:B------:R-:W-:Y:S02]  /*70b0*/  FMNMX.FTZ R9, R43, R9, !PT ;  /* 0x000000092b097209 */ /* 0x000fe40007810000 */
[----:B------:R-:W-:Y:S02]  /*70c0*/  FMNMX.FTZ R11, R144, R11, !PT ;  /* 0x0000000b900b7209 */ /* 0x000fe40007810000 */
[----:B------:R-:W-:Y:S02]  /*70d0*/  ISETP.GT.AND P2, PT, R181, 0x59, PT ;  /* 0x00000059b500780c */ /* 0x000fe40003f44270 */
[----:B------:R-:W-:Y:S02]  /*70e0*/  FMNMX.FTZ R9, R47, R9, !PT ;  /* 0x000000092f097209 */ /* 0x000fe40007810000 */
[----:B------:R-:W-:Y:S02]  /*70f0*/  FMNMX.FTZ R11, R166, R11, !PT ;  /* 0x0000000ba60b7209 */ /* 0x000fe40007810000 */
[----:B------:R-:W-:Y:S02]  /*7100*/  ISETP.GT.AND P0, PT, R181, 0x60, PT ;  /* 0x00000060b500780c */ /* 0x000fe40003f04270 */
[----:B------:R-:W-:Y:S01]  /*7110*/  FSEL R154, R49, -INF , P2 ;  /* 0xff800000319a7808 */ /* 0x000fe20001000000 */
[----:B------:R-:W-:Y:S01]  /*7120*/  IMAD.MOV.U32 R49, RZ, RZ, R18 ;  /* 0x000000ffff317224 */ /* 0x000fe200078e0012 */
[----:B------:R-:W-:Y:S02]  /*7130*/  FSEL R167, R52, -INF , P0 ;  /* 0xff80000034a77808 */ /* 0x000fe40000000000 */
[----:B------:R-:W-:Y:S02]  /*7140*/  FMNMX.FTZ R9, R17, R9, !PT ;  /* 0x0000000911097209 */ /* 0x000fe40007810000 */
[----:B------:R-:W-:Y:S02]  /*7150*/  ISETP.GT.AND P6, PT, R181, 0x61, PT ;  /* 0x00000061b500780c */ /* 0x000fe40003fc4270 */
[----:B------:R-:W-:Y:S02]  /*7160*/  FMNMX.FTZ R8, R154, R11, !PT ;  /* 0x0000000b9a087209 */ /* 0x000fe40007810000 */
[----:B------:R-:W-:Y:S02]  /*7170*/  FSEL R165, R53, -INF , P6 ;  /* 0xff80000035a57808 */ /* 0x000fe40003000000 */
[----:B------:R-:W-:Y:S02]  /*7180*/  FMNMX.FTZ R9, R45, R9, !PT ;  /* 0x000000092d097209 */ /* 0x000fe40007810000 */
[----:B------:R-:W-:Y:S02]  /*7190*/  ISETP.GT.AND P1, PT, R0, 0x58, PT ;  /* 0x000000580000780c */ /* 0x000fe40003f24270 */
[----:B------:R-:W-:Y:S02]  /*71a0*/  FMNMX.FTZ R8, R167, R8, !PT ;  /* 0x00000008a7087209 */ /* 0x000fe40007810000 */
[----:B------:R-:W-:Y:S02]  /*71b0*/  ISETP.GT.AND P2, PT, R181, 0x68, PT ;  /* 0x00000068b500780c */ /* 0x000fe40003f44270 */
[----:B------:R-:W-:Y:S02]  /*71c0*/  FMNMX.FTZ R8, R165, R8, !PT ;  /* 0x00000008a5087209 */ /* 0x000fe40007810000 */
[----:B------:R-:W-:Y:S02]  /*71d0*/  FSEL R157, R56, -INF , P2 ;  /* 0xff800000389d7808 */ /* 0x000fe40001000000 */
[----:B------:R-:W-:Y:S02]  /*71e0*/  FSEL R150, R50, -INF , P1 ;  /* 0xff80000032967808 */ /* 0x000fe40000800000 */
[----:B------:R-:W-:Y:S02]  /*71f0*/  FMNMX.FTZ R9, R164, R9, !PT ;  /* 0x00000009a4097209 */ /* 0x000fe40007810000 */
[C---:B------:R-:W-:Y:S02]  /*7200*/  ISETP.GT.AND P1, PT, R181.reuse, 0x69, PT ;  /* 0x00000069b500780c */ /* 0x040fe40003f24270 */
[----:B------:R-:W-:Y:S02]  /*7210*/  ISETP.GT.AND P0, PT, R181, 0x70, PT ;  /* 0x00000070b500780c */ /* 0x000fe40003f04270 */
[----:B------:R-:W-:Y:S02]  /*7220*/  FMNMX.FTZ R9, R156, R9, !PT ;  /* 0x000000099c097209 */ /* 0x000fe40007810000 */
[----:B------:R-:W-:Y:S01]  /*7230*/  FSEL R155, R57, -INF , P1 ;  /* 0xff800000399b7808 */ /* 0x000fe20000800000 */
[----:B------:R-:W-:Y:S01]  /*7240*/  IMAD.MOV.U32 R57, RZ, RZ, R17 ;  /* 0x000000ffff397224 */ /* 0x000fe200078e0011 */
[----:B------:R-:W-:Y:S02]  /*7250*/  FMNMX.FTZ R8, R157, R8, !PT ;  /* 0x000000089d087209 */ /* 0x000fe40007810000 */
[----:B------:R-:W-:Y:S02]  /*7260*/  FSEL R149, R60, -INF , P0 ;  /* 0xff8000003c957808 */ /* 0x000fe40000000000 */
[----:B------:R-:W-:Y:S02]  /*7270*/  ISETP.GT.AND P6, PT, R181, 0x71, PT ;  /* 0x00000071b500780c */ /* 0x000fe40003fc4270 */
[----:B------:R-:W-:Y:S02]  /*7280*/  FMNMX.FTZ R9, R152, R9, !PT ;  /* 0x0000000998097209 */ /* 0x000fe40007810000 */
[----:B------:R-:W-:Y:S02]  /*7290*/  FMNMX.FTZ R8, R155, R8, !PT ;  /* 0x000000089b087209 */ /* 0x000fe40007810000 */
[----:B------:R-:W-:Y:S02]  /*72a0*/  FSEL R151, R61, -INF , P6 ;  /* 0xff8000003d977808 */ /* 0x000fe40003000000 */
[----:B------:R-:W-:Y:S02]  /*72b0*/  ISETP.GT.AND P2, PT, R181, 0x78, PT ;  /* 0x00000078b500780c */ /* 0x000fe40003f44270 */
[----:B------:R-:W-:Y:S02]  /*72c0*/  FMNMX.FTZ R12, R149, R8, !PT ;  /* 0x00000008950c7209 */ /* 0x000fe40007810000 */
[----:B------:R-:W-:Y:S02]  /*72d0*/  FMNMX.FTZ R9, R162, R9, !PT ;  /* 0x00000009a2097209 */ /* 0x000fe40007810000 */
[----:B------:R-:W-:Y:S01]  /*72e0*/  FSEL R251, R64, -INF , P2 ;  /* 0xff80000040fb7808 */ /* 0x000fe20001000000 */
[----:B------:R-:W-:Y:S01]  /*72f0*/  IMAD.MOV.U32 R64, RZ, RZ, R27 ;  /* 0x000000ffff407224 */ /* 0x000fe200078e001b */
[----:B------:R-:W-:Y:S02]  /*7300*/  FMNMX.FTZ R9, R158, R9, !PT ;  /* 0x000000099e097209 */ /* 0x000fe40007810000 */
[----:B------:R-:W-:Y:S02]  /*7310*/  FMNMX.FTZ R12, R151, R12, !PT ;  /* 0x0000000c970c7209 */ /* 0x000fe40007810000 */
[C---:B------:R-:W-:Y:S02]  /*7320*/  ISETP.GT.AND P0, PT, R0.reuse, 0x59, PT ;  /* 0x000000590000780c */ /* 0x040fe40003f04270 */
[----:B------:R-:W-:Y:S02]  /*7330*/  ISETP.GT.AND P1, PT, R181, 0x79, PT ;  /* 0x00000079b500780c */ /* 0x000fe40003f24270 */
[----:B------:R-:W-:Y:S02]  /*7340*/  FMNMX.FTZ R12, R251, R12, !PT ;  /* 0x0000000cfb0c7209 */ /* 0x000fe40007810000 */
[----:B------:R-:W-:Y:S02]  /*7350*/  FSEL R146, R51, -INF , P0 ;  /* 0xff80000033927808 */ /* 0x000fe40000000000 */
[----:B------:R-:W-:Y:S02]  /*7360*/  ISETP.GT.AND P0, PT, R0, 0x60, PT ;  /* 0x000000600000780c */ /* 0x000fe40003f04270 */
[----:B------:R-:W-:Y:S01]  /*7370*/  FSEL R183, R65, -INF , P1 ;  /* 0xff80000041b77808 */ /* 0x000fe20000800000 */
[----:B------:R-:W-:Y:S01]  /*7380*/  IMAD.MOV.U32 R65, RZ, RZ, R32 ;  /* 0x000000ffff417224 */ /* 0x000fe200078e0020 */
[----:B------:R-:W-:Y:S02]  /*7390*/  FMNMX.FTZ R9, R150, R9, !PT ;  /* 0x0000000996097209 */ /* 0x000fe40007810000 */
[----:B------:R-:W-:Y:S02]  /*73a0*/  FSEL R163, R54, -INF , P0 ;  /* 0xff80000036a37808 */ /* 0x000fe40000000000 */
[----:B------:R-:W-:Y:S02]  /*73b0*/  FMNMX.FTZ R8, R183, R12, !PT ;  /* 0x0000000cb7087209 */ /* 0x000fe40007810000 */
[----:B------:R-:W-:Y:S02]  /*73c0*/  ISETP.GT.AND P1, PT, R0, 0x61, PT ;  /* 0x000000610000780c */ /* 0x000fe40003f24270 */
[----:B------:R-:W-:Y:S02]  /*73d0*/  FMNMX.FTZ R10, R146, R9, !PT ;  /* 0x00000009920a7209 */ /* 0x000fe40007810000 */
[----:B------:R-:W-:Y:S01]  /*73e0*/  FSEL R161, R55, -INF , P1 ;  /* 0xff80000037a17808 */ /* 0x000fe20000800000 */
[----:B------:R-:W1:Y:S01]  /*73f0*/  SHFL.BFLY PT, R9, R8, 0x2, 0x1f ;  /* 0x0c401f0008097f89 */ /* 0x000e6200000e0000 */
[----:B------:R-:W-:Y:S02]  /*7400*/  ISETP.GT.AND P1, PT, R0, 0x68, PT ;  /* 0x000000680000780c */ /* 0x000fe40003f24270 */
[----:B------:R-:W-:Y:S02]  /*7410*/  FMNMX.FTZ R10, R163, R10, !PT ;  /* 0x0000000aa30a7209 */ /* 0x000fe40007810000 */
[----:B------:R-:W-:Y:S01]  /*7420*/  FSEL R159, R58, -INF , P1 ;  /* 0xff8000003a9f7808 */ /* 0x000fe20000800000 */
[----:B------:R-:W-:Y:S01]  /*7430*/  IMAD.MOV.U32 R58, RZ, RZ, R22 ;  /* 0x000000ffff3a7224 */ /* 0x000fe200078e0016 */
[----:B------:R-:W-:Y:S02]  /*7440*/  FMNMX.FTZ R10, R161, R10, !PT ;  /* 0x0000000aa10a7209 */ /* 0x000fe40007810000 */
[C---:B------:R-:W-:Y:S02]  /*7450*/  ISETP.GT.AND P0, PT, R0.reuse, 0x69, PT ;  /* 0x000000690000780c */ /* 0x040fe40003f04270 */
[----:B------:R-:W-:Y:S02]  /*7460*/  ISETP.GT.AND P1, PT, R0, 0x70, PT ;  /* 0x000000700000780c */ /* 0x000fe40003f24270 */
[----:B------:R-:W-:Y:S01]  /*7470*/  FSEL R153, R59, -INF , P0 ;  /* 0xff8000003b997808 */ /* 0x000fe20000000000 */
[----:B------:R-:W-:Y:S01]  /*7480*/  IMAD.MOV.U32 R59, RZ, RZ, R21 ;  /* 0x000000ffff3b7224 */ /* 0x000fe200078e0015 */
[----:B------:R-:W-:Y:S02]  /*7490*/  FMNMX.FTZ R10, R159, R10, !PT ;  /* 0x0000000a9f0a7209 */ /* 0x000fe40007810000 */
[----:B------:R-:W-:Y:S02]  /*74a0*/  FSEL R147, R62, -INF , P1 ;  /* 0xff8000003e937808 */ /* 0x000fe40000800000 */
[C---:B------:R-:W-:Y:S02]  /*74b0*/  ISETP.GT.AND P0, PT, R0.reuse, 0x71, PT ;  /* 0x000000710000780c */ /* 0x040fe40003f04270 */
[----:B------:R-:W-:Y:S02]  /*74c0*/  FMNMX.FTZ R10, R153, R10, !PT ;  /* 0x0000000a990a7209 */ /* 0x000fe40007810000 */
[----:B------:R-:W-:Y:S02]  /*74d0*/  FSEL R145, R63, -INF , P0 ;  /* 0xff8000003f917808 */ /* 0x000fe40000000000 */
[----:B------:R-:W-:Y:S02]  /*74e0*/  FMNMX.FTZ R10, R147, R10, !PT ;  /* 0x0000000a930a7209 */ /* 0x000fe40007810000 */
[C---:B------:R-:W-:Y:S02]  /*74f0*/  ISETP.GT.AND P1, PT, R0.reuse, 0x78, PT ;  /* 0x000000780000780c */ /* 0x040fe40003f24270 */
[----:B------:R-:W-:Y:S02]  /*7500*/  ISETP.GT.AND P0, PT, R0, 0x79, PT ;  /* 0x000000790000780c */ /* 0x000fe40003f04270 */
[----:B------:R-:W-:Y:S02]  /*7510*/  FMNMX.FTZ R0, R145, R10, !PT ;  /* 0x0000000a91007209 */ /* 0x000fe40007810000 */
[----:B------:R-:W-:Y:S01]  /*7520*/  FSEL R247, R66, -INF , P1 ;  /* 0xff80000042f77808 */ /* 0x000fe20000800000 */
[----:B------:R-:W-:Y:S01]  /*7530*/  IMAD.MOV.U32 R66, RZ, RZ, R33 ;  /* 0x000000ffff427224 */ /* 0x000fe200078e0021 */
[----:B------:R-:W-:Y:S01]  /*7540*/  FSEL R133, R67, -INF , P0 ;  /* 0xff80000043857808 */ /* 0x000fe20000000000 */
[----:B------:R-:W-:Y:S01]  /*7550*/  IMAD.MOV.U32 R67, RZ, RZ, R34 ;  /* 0x000000ffff437224 */ /* 0x000fe200078e0022 */
[----:B------:R-:W-:Y:S02]  /*7560*/  FMNMX.FTZ R0, R247, R0, !PT ;  /* 0x00000000f7007209 */ /* 0x000fe40007810000 */
[----:B-1----:R-:W-:Y:S02]  /*7570*/  FMNMX.FTZ R9, R8, R9, !PT ;  /* 0x0000000908097209 */ /* 0x002fe40007810000 */
[----:B------:R-:W-:Y:S02]  /*7580*/  FMNMX.FTZ R7, R133, R0, !PT ;  /* 0x0000000085077209 */ /* 0x000fe40007810000 */
[----:B------:R-:W-:Y:S01]  /*7590*/  PLOP3.LUT P2, PT, PT, PT, UP1, 0x80, 0x0 ;  /* 0x000000000000781c */ /* 0x000fe20003f4f018 */
[----:B------:R-:W1:Y:S08]  /*75a0*/  SHFL.BFLY PT, R0, R9, 0x1, 0x1f ;  /* 0x0c201f0009007f89 */ /* 0x000e7000000e0000 */
[----:B------:R-:W2:Y:S04]  /*75b0*/  SHFL.BFLY PT, R4, R7, 0x2, 0x1f ;  /* 0x0c401f0007047f89 */ /* 0x000ea800000e0000 */
[----:B------:R-:W-:Y:S04]  /*75c0*/  @P2 IADD3 R8, P6, R230, UR21, RZ ;  /* 0x00000015e6082c10 */ /* 0x000fe8000ffde0ff */
[----:B------:R-:W-:Y:S02]  /*75d0*/  @P2 LEA R10, P0, R8, c[0x0][0x1c8], 0x1 ;  /* 0x00007200080a2a11 */ /* 0x000fe400078008ff */
[----:B-1----:R-:W-:Y:S02]  /*75e0*/  FMNMX.FTZ R0, R9, R0, !PT ;  /* 0x0000000009007209 */ /* 0x002fe40007810000 */
[----:B------:R-:W-:Y:S02]  /*75f0*/  @P2 IADD3.X R9, R233, UR20, RZ, P6, !PT ;  /* 0x00000014e9092c10 */ /* 0x000fe4000b7fe4ff */
[C---:B------:R-:W-:Y:S01]  /*7600*/  FSETP.NEU.FTZ.AND P1, PT, R0.reuse, -INF , PT ;  /* 0xff8000000000780b */ /* 0x040fe20003f3d000 */
[----:B------:R-:W-:Y:S01]  /*7610*/  FMUL.FTZ R248, R0, c[0x0][0x2d0] ;  /* 0x0000b40000f87a20 */ /* 0x000fe20000410000 */
[----:B------:R-:W-:Y:S02]  /*7620*/  @P2 LEA.HI.X R11, R8, c[0x0][0x1cc], R9, 0x1, P0 ;  /* 0x00007300080b2a11 */ /* 0x000fe400000f0c09 */
[----:B------:R-:W-:Y:S01]  /*7630*/  @P2 IADD3 R8, P6, R243, UR21, RZ ;  /* 0x00000015f3082c10 */ /* 0x000fe2000ffde0ff */
[----:B------:R-:W-:Y:S01]  /*7640*/  @UP1 UIADD3 UR21, UP0, UR12, 0x80, URZ ;  /* 0x000000800c151890 */ /* 0x000fe2000ff1e03f */
[----:B--2---:R-:W-:Y:S01]  /*7650*/  FMNMX.FTZ R5, R7, R4, !PT ;  /* 0x0000000407057209 */ /* 0x004fe20007810000 */
[----:B------:R1:W-:Y:S01]  /*7660*/  @P2 LDGSTS.E.BYPASS.LTC128B.128 [R227+0x8100], [R10.64], !P5 ;  /* 0x081000000ae32fae */ /* 0x0003e2000e901d52 */
[----:B------:R-:W-:Y:S01]  /*7670*/  @P2 IADD3.X R9, R242, UR20, RZ, P6, !PT ;  /* 0x00000014f2092c10 */ /* 0x000fe2000b7fe4ff */
[----:B------:R-:W-:Y:S01]  /*7680*/  @UP1 UIADD3.X UR20, URZ, UR9, URZ, UP0, !UPT ;  /* 0x000000093f141290 */ /* 0x000fe200087fe43f */
[----:B------:R-:W-:Y:S01]  /*7690*/  @P2 LEA R12, P6, R8, c[0x0][0x1c8], 0x1 ;  /* 0x00007200080c2a11 */ /* 0x000fe200078c08ff */
[----:B------:R-:W-:Y:S01]  /*76a0*/  UISETP.GT.AND UP0, UPT, UR26, UR24, UPT ;  /* 0x000000181a00728c */ /* 0x000fe2000bf04270 */
[----:B------:R-:W-:Y:S02]  /*76b0*/  FSEL R248, R248, RZ, P1 ;  /* 0x000000fff8f87208 */ /* 0x000fe40000800000 */
[----:B------:R-:W-:Y:S01]  /*76c0*/  @P2 LEA.HI.X R13, R8, c[0x0][0x1cc], R9, 0x1, P6 ;  /* 0x00007300080d2a11 */ /* 0x000fe200030f0c09 */
[----:B------:R-:W2:Y:S01]  /*76d0*/  SHFL.BFLY PT, R4, R5, 0x1, 0x1f ;  /* 0x0c201f0005047f89 */ /* 0x000ea200000e0000 */
[----:B------:R-:W-:Y:S01]  /*76e0*/  @P2 IADD3 R14, P6, R10, UR22, RZ ;  /* 0x000000160a0e2c10 */ /* 0x000fe2000ffde0ff */
[--C-:B------:R-:W-:Y:S01]  /*76f0*/  FFMA.FTZ R134, R179, c[0x0][0x2d0], -R248.reuse ;  /* 0x0000b400b3867a23 */ /* 0x100fe200000108f8 */
[----:B------:R-:W-:Y:S01]  /*7700*/  UMOV UR26, UR25 ;  /* 0x00000019001a7c82 */ /* 0x000fe20008000000 */
[--C-:B------:R-:W-:Y:S01]  /*7710*/  FFMA.FTZ R179, R182, c[0x0][0x2d0], -R248.reuse ;  /* 0x0000b400b6b37a23 */ /* 0x100fe200000108f8 */
[----:B------:R-:W-:Y:S01]  /*7720*/  @P2 IADD3.X R15, R11, UR23, RZ, P6, !PT ;  /* 0x000000170b0f2c10 */ /* 0x000fe2000b7fe4ff */
[--C-:B------:R-:W-:Y:S01]  /*7730*/  FFMA.FTZ R181, R178, c[0x0][0x2d0], -R248.reuse ;  /* 0x0000b400b2b57a23 */ /* 0x100fe200000108f8 */
[----:B------:R-:W-:Y:S01]  /*7740*/  @P2 IADD3 R8, P6, R14, UR22, RZ ;  /* 0x000000160e082c10 */ /* 0x000fe2000ffde0ff */
[----:B------:R3:W-:Y:S01]  /*7750*/  @P2 LDGSTS.E.BYPASS.LTC128B.128 [R227+0xc100], [R12.64], !P4 ;  /* 0x0c1000000ce32fae */ /* 0x0007e2000e101d52 */
[--C-:B------:R-:W-:Y:S01]  /*7760*/  FFMA.FTZ R178, R180, c[0x0][0x2d0], -R248.reuse ;  /* 0x0000b400b4b27a23 */ /* 0x100fe200000108f8 */
[----:B------:R-:W-:Y:S01]  /*7770*/  MUFU.EX2 R134, R134 ;  /* 0x0000008600867308 */ /* 0x000fe20000000800 */
[----:B------:R-:W-:Y:S01]  /*7780*/  @P2 IADD3.X R9, R15, UR23, RZ, P6, !PT ;  /* 0x000000170f092c10 */ /* 0x000fe2000b7fe4ff */
[--C-:B------:R-:W-:Y:S01]  /*7790*/  FFMA.FTZ R246, R246, c[0x0][0x2d0], -R248.reuse ;  /* 0x0000b400f6f67a23 */ /* 0x100fe200000108f8 */
[----:B------:R-:W-:Y:S01]  /*77a0*/  @P2 IADD3 R18, P6, R14, UR21, RZ ;  /* 0x000000150e122c10 */ /* 0x000fe2000ffde0ff */
[--C-:B------:R-:W-:Y:S02]  /*77b0*/  FFMA.FTZ R249, R249, c[0x0][0x2d0], -R248.reuse ;  /* 0x0000b400f9f97a23 */ /* 0x100fe400000108f8 */
[----:B------:R3:W-:Y:S01]  /*77c0*/  @P2 LDGSTS.E.BYPASS.LTC128B.128 [R227+0x9100], [R14.64], !P5 ;  /* 0x091000000ee32fae */ /* 0x0007e2000e901d52 */
[----:B------:R-:W-:Y:S01]  /*77d0*/  @P2 IADD3.X R19, R15, UR20, RZ, P6, !PT ;  /* 0x000000140f132c10 */ /* 0x000fe2000b7fe4ff */
[----:B------:R-:W-:Y:S01]  /*77e0*/  FFMA.FTZ R251, R251, c[0x0][0x2d0], -R248 ;  /* 0x0000b400fbfb7a23 */ /* 0x000fe200000108f8 */
[----:B-1----:R-:W-:Y:S01]  /*77f0*/  @P2 IADD3 R10, P6, R8, UR22, RZ ;  /* 0x00000016080a2c10 */ /* 0x002fe2000ffde0ff */
[----:B------:R-:W1:Y:S03]  /*7800*/  MUFU.EX2 R181, R181 ;  /* 0x000000b500b57308 */ /* 0x000e660000000800 */
[----:B------:R-:W-:Y:S01]  /*7810*/  @P2 IADD3.X R11, R9, UR23, RZ, P6, !PT ;  /* 0x00000017090b2c10 */ /* 0x000fe2000b7fe4ff */
[----:B------:R3:W-:Y:S01]  /*7820*/  @P2 LDGSTS.E.BYPASS.LTC128B.128 [R227+0xd100], [R14.64+0x80], !P4 ;  /* 0x0d1000800ee32fae */ /* 0x0007e2000e101d52 */
[----:B--2---:R-:W-:Y:S02]  /*7830*/  FMNMX.FTZ R132, R5, R4, !PT ;  /* 0x0000000405847209 */ /* 0x004fe40007810000 */
[----:B------:R-:W-:Y:S02]  /*7840*/  FSEL R4, R0, RZ, P1 ;  /* 0x000000ff00047208 */ /* 0x000fe40000800000 */
[----:B------:R-:W-:Y:S01]  /*7850*/  @P2 IADD3 R16, P1, R8, UR21, RZ ;  /* 0x0000001508102c10 */ /* 0x000fe2000ff3e0ff */
[C---:B------:R-:W-:Y:S01]  /*7860*/  FMUL.FTZ R182, R132.reuse, c[0x0][0x2d0] ;  /* 0x0000b40084b67a20 */ /* 0x040fe20000410000 */
[----:B------:R-:W-:Y:S01]  /*7870*/  FSETP.NEU.FTZ.AND P0, PT, R132, -INF , PT ;  /* 0xff8000008400780b */ /* 0x000fe20003f1d000 */
[----:B------:R2:W-:Y:S01]  /*7880*/  @P2 LDGSTS.E.BYPASS.LTC128B.128 [R227+0xa100], [R8.64], !P5 ;  /* 0x0a10000008e32fae */ /* 0x0005e2000e901d52 */
[----:B------:R-:W-:Y:S01]  /*7890*/  @P2 IADD3.X R17, R9, UR20, RZ, P1, !PT ;  /* 0x0000001409112c10 */ /* 0x000fe20008ffe4ff */
[----:B------:R-:W-:Y:S01]  /*78a0*/  FADD.FTZ R4, -R4, R3 ;  /* 0x0000000304047221 */ /* 0x000fe20000010100 */
[----:B------:R-:W-:Y:S01]  /*78b0*/  FSEL R5, R132, RZ, P0 ;  /* 0x000000ff84057208 */ /* 0x000fe20000000000 */
[----:B------:R-:W-:Y:S01]  /*78c0*/  MUFU.EX2 R179, R179 ;  /* 0x000000b300b37308 */ /* 0x000fe20000000800 */
[----:B------:R-:W-:Y:S01]  /*78d0*/  FSEL R182, R182, RZ, P0 ;  /* 0x000000ffb6b67208 */ /* 0x000fe20000000000 */
[----:B------:R-:W-:Y:S01]  /*78e0*/  FMUL.FTZ R3, R4, c[0x0][0x2d0] ;  /* 0x0000b40004037a20 */ /* 0x000fe20000410000 */
[----:B------:R-:W-:Y:S01]  /*78f0*/  PLOP3.LUT P0, PT, PT, PT, UP0, 0x80, 0x0 ;  /* 0x000000000000781c */ /* 0x000fe20003f0f008 */
[----:B------:R4:W-:Y:S01]  /*7900*/  @P2 LDGSTS.E.BYPASS.LTC128B.128 [R227+0xe100], [R18.64], !P4 ;  /* 0x0e10000012e32fae */ /* 0x0009e2000e101d52 */
[----:B------:R-:W-:Y:S02]  /*7910*/  FADD.FTZ R5, -R5, R2 ;  /* 0x0000000205057221 */ /* 0x000fe40000010100 */
[--C-:B------:R-:W-:Y:S01]  /*7920*/  FFMA.FTZ R180, R176, c[0x0][0x2d0], -R182.reuse ;  /* 0x0000b400b0b47a23 */ /* 0x100fe200000108b6 */
[----:B-1----:R-:W-:Y:S01]  /*7930*/  F2FP.BF16.PACK_AB R136, R134, R181 ;  /* 0x000000b58688723e */ /* 0x002fe200000010ff */
[--C-:B------:R-:W-:Y:S01]  /*7940*/  FFMA.FTZ R176, R23, c[0x0][0x2d0], -R182.reuse ;  /* 0x0000b40017b07a23 */ /* 0x100fe200000108b6 */
[----:B------:R-:W1:Y:S01]  /*7950*/  MUFU.EX2 R3, R3 ;  /* 0x0000000300037308 */ /* 0x000e620000000800 */
[--C-:B------:R-:W-:Y:S01]  /*7960*/  FFMA.FTZ R177, R177, c[0x0][0x2d0], -R182.reuse ;  /* 0x0000b400b1b17a23 */ /* 0x100fe200000108b6 */
[----:B------:R5:W-:Y:S01]  /*7970*/  @P2 LDGSTS.E.BYPASS.LTC128B.128 [R227+0xb100], [R10.64], !P5 ;  /* 0x0b1000000ae32fae */ /* 0x000be2000e901d52 */
[--C-:B------:R-:W-:Y:S02]  /*7980*/  FFMA.FTZ R135, R6, c[0x0][0x2d0], -R182.reuse ;  /* 0x0000b40006877a23 */ /* 0x100fe400000108b6 */
[----:B------:R-:W-:Y:S02]  /*7990*/  FMUL.FTZ R2, R5, c[0x0][0x2d0] ;  /* 0x0000b40005027a20 */ /* 0x000fe40000410000 */
[--C-:B------:R-:W-:Y:S02]  /*79a0*/  FFMA.FTZ R250, R250, c[0x0][0x2d0], -R182.reuse ;  /* 0x0000b400fafa7a23 */ /* 0x100fe400000108b6 */
[----:B------:R-:W-:Y:S01]  /*79b0*/  FFMA.FTZ R252, R252, c[0x0][0x2d0], -R182 ;  /* 0x0000b400fcfc7a23 */ /* 0x000fe200000108b6 */
[----:B------:R4:W-:Y:S01]  /*79c0*/  @P2 LDGSTS.E.BYPASS.LTC128B.128 [R227+0xf100], [R16.64], !P4 ;  /* 0x0f10000010e32fae */ /* 0x0009e2000e101d52 */
[----:B------:R-:W5:Y:S07]  /*79d0*/  MUFU.EX2 R2, R2 ;  /* 0x0000000200027308 */ /* 0x000f6e0000000800 */
[----:B---3--:R-:W3:Y:S03]  /*79e0*/  LDSM.16.MT88.4 R12, [R224+0x100] ;  /* 0x00010000e00c783b */ /* 0x008ee60000004200 */
[----:B------:R-:W-:Y:S01]  /*79f0*/  MUFU.EX2 R180, R180 ;  /* 0x000000b400b47308 */ /* 0x000fe20000000800 */
[C---:B-1----:R-:W-:Y:S04]  /*7a00*/  FMUL.FTZ R4, R3.reuse, R128 ;  /* 0x0000008003047220 */ /* 0x042fe80000410000 */
[----:B------:R-:W1:Y:S01]  /*7a10*/  LDSM.16.MT88.4 R20, [R222+0x100] ;  /* 0x00010000de14783b */ /* 0x000e620000004200 */
[C---:B------:R-:W-:Y:S02]  /*7a20*/  FMUL.FTZ R5, R3.reuse, R129 ;  /* 0x0000008103057220 */ /* 0x040fe40000410000 */
[C---:B--2---:R-:W-:Y:S02]  /*7a30*/  FMUL.FTZ R8, R3.reuse, R124 ;  /* 0x0000007c03087220 */ /* 0x044fe40000410000 */
[----:B------:R-:W2:Y:S01]  /*7a40*/  MUFU.EX2 R177, R177 ;  /* 0x000000b100b17308 */ /* 0x000ea20000000800 */
[C---:B------:R-:W-:Y:S02]  /*7a50*/  FMUL.FTZ R9, R3.reuse, R125 ;  /* 0x0000007d03097220 */ /* 0x040fe40000410000 */
[----:B------:R-:W1:Y:S01]  /*7a60*/  LDSM.16.MT88.4 R28, [R221+0x100] ;  /* 0x00010000dd1c783b */ /* 0x000e620000004200 */
[C---:B-----5:R-:W-:Y:S02]  /*7a70*/  FMUL.FTZ R6, R2.reuse, R130 ;  /* 0x0000008202067220 */ /* 0x060fe40000410000 */
[C---:B------:R-:W-:Y:S02]  /*7a80*/  FMUL.FTZ R7, R2.reuse, R131 ;  /* 0x0000008302077220 */ /* 0x040fe40000410000 */
[C---:B------:R-:W-:Y:S01]  /*7a90*/  FMUL.FTZ R10, R2.reuse, R126 ;  /* 0x0000007e020a7220 */ /* 0x040fe20000410000 */
[----:B------:R-:W-:Y:S01]  /*7aa0*/  MOV R126, R44 ;  /* 0x0000002c007e7202 */ /* 0x000fe20000000f00 */
[----:B------:R-:W-:Y:S01]  /*7ab0*/  MUFU.EX2 R176, R176 ;  /* 0x000000b000b07308 */ /* 0x000fe20000000800 */
[C---:B------:R-:W-:Y:S01]  /*7ac0*/  FMUL.FTZ R11, R2.reuse, R127 ;  /* 0x0000007f020b7220 */ /* 0x040fe20000410000 */
[----:B------:R-:W-:Y:S01]  /*7ad0*/  LDSM.16.MT88.4 R52, [R222+0x4100] ;  /* 0x00410000de34783b */ /* 0x000fe20000004200 */
[C---:B----4-:R-:W-:Y:S02]  /*7ae0*/  FMUL.FTZ R16, R3.reuse, R72 ;  /* 0x0000004803107220 */ /* 0x050fe40000410000 */
[----:B------:R-:W-:Y:S02]  /*7af0*/  FMUL.FTZ R17, R3, R73 ;  /* 0x0000004903117220 */ /* 0x000fe40000410000 */
[C---:B------:R-:W-:Y:S02]  /*7b00*/  FMUL.FTZ R18, R2.reuse, R74 ;  /* 0x0000004a02127220 */ /* 0x040fe40000410000 */
[C---:B------:R-:W-:Y:S01]  /*7b10*/  FMUL.FTZ R19, R2.reuse, R75 ;  /* 0x0000004b02137220 */ /* 0x040fe20000410000 */
[----:B------:R-:W4:Y:S01]  /*7b20*/  MUFU.EX2 R135, R135 ;  /* 0x0000008700877308 */ /* 0x000f220000000800 */
[----:B------:R-:W-:Y:S01]  /*7b30*/  IMAD.MOV.U32 R124, RZ, RZ, R38 ;  /* 0x000000ffff7c7224 */ /* 0x000fe200078e0026 */
[----:B------:R-:W-:Y:S01]  /*7b40*/  LDSM.16.MT88.4 R60, [R221+0x4100] ;  /* 0x00410000dd3c783b */ /* 0x000fe20000004200 */
[----:B------:R-:W-:Y:S01]  /*7b50*/  IMAD.MOV.U32 R127, RZ, RZ, R37 ;  /* 0x000000ffff7f7224 */ /* 0x000fe200078e0025 */
[----:B--2---:R-:W-:Y:S01]  /*7b60*/  F2FP.BF16.PACK_AB R137, R177, R180 ;  /* 0x000000b4b189723e */ /* 0x004fe200000010ff */
[----:B------:R-:W-:Y:S02]  /*7b70*/  IMAD.MOV.U32 R128, RZ, RZ, R36 ;  /* 0x000000ffff807224 */ /* 0x000fe400078e0024 */
[----:B------:R-:W-:Y:S02]  /*7b80*/  IMAD.MOV.U32 R72, RZ, RZ, R49 ;  /* 0x000000ffff487224 */ /* 0x000fe400078e0031 */
[----:B------:R-:W-:Y:S01]  /*7b90*/  IMAD.MOV.U32 R73, RZ, RZ, R48 ;  /* 0x000000ffff497224 */ /* 0x000fe200078e0030 */
[----:B------:R-:W2:Y:S01]  /*7ba0*/  MUFU.EX2 R178, R178 ;  /* 0x000000b200b27308 */ /* 0x000ea20000000800 */
[----:B------:R-:W5:Y:S01]  /*7bb0*/  LDSM.16.MT88.4 R36, [R220+0x100] ;  /* 0x00010000dc24783b */ /* 0x000f620000004200 */
[----:B------:R-:W-:Y:S02]  /*7bc0*/  FMUL.FTZ R27, R2, R83 ;  /* 0x00000053021b7220 */ /* 0x000fe40000410000 */
[----:B------:R-:W-:Y:S02]  /*7bd0*/  IMAD.MOV.U32 R48, RZ, RZ, R25 ;  /* 0x000000ffff307224 */ /* 0x000fe400078e0019 */
[C---:B------:R-:W-:Y:S02]  /*7be0*/  FMUL.FTZ R25, R3.reuse, R81 ;  /* 0x0000005103197220 */ /* 0x040fe40000410000 */
[----:B------:R-:W-:Y:S01]  /*7bf0*/  IMAD.MOV.U32 R49, RZ, RZ, R24 ;  /* 0x000000ffff317224 */ /* 0x000fe200078e0018 */
[----:B------:R-:W0:Y:S01]  /*7c00*/  LDGDEPBAR ;  /* 0x00000000000079af */ /* 0x000e220000000000 */
[----:B------:R-:W-:Y:S01]  /*7c10*/  FMUL.FTZ R24, R3, R80 ;  /* 0x0000005003187220 */ /* 0x000fe20000410000 */
[----:B------:R-:W-:Y:S01]  /*7c20*/  MUFU.EX2 R246, R246 ;  /* 0x000000f600f67308 */ /* 0x000fe20000000800 */
[----:B------:R-:W-:Y:S01]  /*7c30*/  IMAD.MOV.U32 R125, RZ, RZ, R47 ;  /* 0x000000ffff7d7224 */ /* 0x000fe200078e002f */
[----:B----4-:R-:W-:Y:S01]  /*7c40*/  F2FP.BF16.PACK_AB R139, R135, R176 ;  /* 0x000000b0878b723e */ /* 0x010fe200000010ff */
[----:B------:R-:W-:Y:S02]  /*7c50*/  IMAD.MOV.U32 R74, RZ, RZ, R46 ;  /* 0x000000ffff4a7224 */ /* 0x000fe400078e002e */
[----:B------:R-:W-:Y:S02]  /*7c60*/  IMAD.MOV.U32 R129, RZ, RZ, R45 ;  /* 0x000000ffff817224 */ /* 0x000fe400078e002d */
[----:B------:R-:W4:Y:S01]  /*7c70*/  LDSM.16.MT88.4 R44, [R224+0x4100] ;  /* 0x00410000e02c783b */ /* 0x000f220000004200 */
[C---:B------:R-:W-:Y:S02]  /*7c80*/  FMUL.FTZ R32, R3.reuse, R88 ;  /* 0x0000005803207220 */ /* 0x040fe40000410000 */
[----:B------:R-:W1:Y:S01]  /*7c90*/  MUFU.EX2 R249, R249 ;  /* 0x000000f900f97308 */ /* 0x000e620000000800 */
[C---:B------:R-:W-:Y:S01]  /*7ca0*/  FMUL.FTZ R33, R3.reuse, R89 ;  /* 0x0000005903217220 */ /* 0x040fe20000410000 */
[----:B--2---:R-:W-:Y:S01]  /*7cb0*/  F2FP.BF16.PACK_AB R138, R178, R179 ;  /* 0x000000b3b28a723e */ /* 0x004fe200000010ff */
[----:B------:R-:W-:Y:S02]  /*7cc0*/  IMAD.MOV.U32 R75, RZ, RZ, R43 ;  /* 0x000000ffff4b7224 */ /* 0x000fe400078e002b */
[----:B------:R-:W-:Y:S02]  /*7cd0*/  IMAD.MOV.U32 R81, RZ, RZ, R74 ;  /* 0x000000ffff517224 */ /* 0x000fe400078e004a */
[----:B------:R-:W-:Y:S02]  /*7ce0*/  IMAD.MOV.U32 R80, RZ, RZ, R73 ;  /* 0x000000ffff507224 */ /* 0x000fe400078e0049 */
[C---:B---3--:R-:W-:Y:S01]  /*7cf0*/  HMMA.16816.F32.BF16 R4, R136.reuse, R12, R4 ;  /* 0x0000000c8804723c */ /* 0x048fe20000041804 */
[----:B------:R-:W-:Y:S04]  /*7d00*/  MUFU.EX2 R250, R250 ;  /* 0x000000fa00fa7308 */ /* 0x000fe80000000800 */
[C---:B------:R-:W-:Y:S02]  /*7d10*/  FMUL.FTZ R34, R2.reuse, R90 ;  /* 0x0000005a02227220 */ /* 0x040fe40000410000 */
[C---:B------:R-:W-:Y:S01]  /*7d20*/  FMUL.FTZ R12, R3.reuse, R68 ;  /* 0x00000044030c7220 */ /* 0x040fe20000410000 */
[C---:B------:R-:W-:Y:S03]  /*7d30*/  HMMA.16816.F32.BF16 R8, R136.reuse, R14, R8 ;  /* 0x0000000e8808723c */ /* 0x040fe60000041808 */
[----:B------:R-:W2:Y:S01]  /*7d40*/  MUFU.EX2 R252, R252 ;  /* 0x000000fc00fc7308 */ /* 0x000ea20000000800 */
[C---:B------:R-:W-:Y:S02]  /*7d50*/  FMUL.FTZ R13, R3.reuse, R69 ;  /* 0x00000045030d7220 */ /* 0x040fe40000410000 */
[----:B------:R-:W-:Y:S02]  /*7d60*/  IMAD.MOV.U32 R131, RZ, RZ, R42 ;  /* 0x000000ffff837224 */ /* 0x000fe400078e002a */
[C---:B------:R-:W-:Y:S04]  /*7d70*/  FMUL.FTZ R14, R2.reuse, R70 ;  /* 0x00000046020e7220 */ /* 0x040fe80000410000 */
[C---:B------:R-:W-:Y:S01]  /*7d80*/  FMUL.FTZ R15, R2.reuse, R71 ;  /* 0x00000047020f7220 */ /* 0x040fe20000410000 */
[----:B------:R-:W-:Y:S01]  /*7d90*/  MUFU.EX2 R251, R251 ;  /* 0x000000fb00fb7308 */ /* 0x000fe20000000800 */
[----:B------:R-:W3:Y:S01]  /*7da0*/  LDSM.16.MT88.4 R68, [R220+0x4100] ;  /* 0x00410000dc44783b */ /* 0x000ee20000004200 */
[----:B------:R-:W-:Y:S02]  /*7db0*/  IMAD.MOV.U32 R130, RZ, RZ, R41 ;  /* 0x000000ffff827224 */ /* 0x000fe400078e0029 */
[C---:B------:R-:W-:Y:S02]  /*7dc0*/  FMUL.FTZ R42, R2.reuse, R98 ;  /* 0x00000062022a7220 */ /* 0x040fe40000410000 */
[C---:B-1----:R-:W-:Y:S03]  /*7dd0*/  HMMA.16816.F32.BF16 R12, R136.reuse, R20, R12 ;  /* 0x00000014880c723c */ /* 0x042fe6000004180c */
[C---:B------:R-:W-:Y:S02]  /*7de0*/  FMUL.FTZ R43, R2.reuse, R99 ;  /* 0x00000063022b7220 */ /* 0x040fe40000410000 */
[----:B------:R-:W-:Y:S02]  /*7df0*/  IMAD.MOV.U32 R99, RZ, RZ, R80 ;  /* 0x000000ffff637224 */ /* 0x000fe400078e0050 */
[C---:B------:R-:W-:Y:S01]  /*7e00*/  FMUL.FTZ R50, R2.reuse, R106 ;  /* 0x0000006a02327220 */ /* 0x040fe20000410000 */
[C---:B------:R-:W-:Y:S04]  /*7e10*/  HMMA.16816.F32.BF16 R16, R136.reuse, R22, R16 ;  /* 0x000000168810723c */ /* 0x040fe80000041810 */
[C---:B------:R-:W-:Y:S02]  /*7e20*/  FMUL.FTZ R20, R3.reuse, R76 ;  /* 0x0000004c03147220 */ /* 0x040fe40000410000 */
[----:B------:R-:W-:Y:S02]  /*7e30*/  FMUL.FTZ R21, R3, R77 ;  /* 0x0000004d03157220 */ /* 0x000fe40000410000 */
[C---:B------:R-:W-:Y:S04]  /*7e40*/  FMUL.FTZ R22, R2.reuse, R78 ;  /* 0x0000004e02167220 */ /* 0x040fe80000410000 */
[C---:B------:R-:W-:Y:S02]  /*7e50*/  FMUL.FTZ R23, R2.reuse, R79 ;  /* 0x0000004f02177220 */ /* 0x040fe40000410000 */
[----:B------:R-:W-:Y:S02]  /*7e60*/  IMAD.MOV.U32 R79, RZ, RZ, R72 ;  /* 0x000000ffff4f7224 */ /* 0x000fe400078e0048 */
[----:B------:R-:W-:Y:S02]  /*7e70*/  FFMA.FTZ R106, R145, c[0x0][0x2d0], -R182 ;  /* 0x0000b400916a7a23 */ /* 0x000fe400000108b6 */
[----:B------:R-:W-:Y:S01]  /*7e80*/  IMAD.MOV.U32 R88, RZ, RZ, R79 ;  /* 0x000000ffff587224 */ /* 0x000fe200078e004f */
[C---:B------:R-:W-:Y:S01]  /*7e90*/  HMMA.16816.F32.BF16 R20, R136.reuse, R28, R20 ;  /* 0x0000001c8814723c */ /* 0x040fe20000041814 */
[----:B------:R-:W-:Y:S02]  /*7ea0*/  MUFU.EX2 R145, R106 ;  /* 0x0000006a00917308 */ /* 0x000fe40000000800 */
[----:B------:R-:W-:Y:S02]  /*7eb0*/  IMAD.MOV.U32 R78, RZ, RZ, R26 ;  /* 0x000000ffff4e7224 */ /* 0x000fe400078e001a */
[C---:B------:R-:W-:Y:S01]  /*7ec0*/  FMUL.FTZ R26, R2.reuse, R82 ;  /* 0x00000052021a7220 */ /* 0x040fe20000410000 */
[----:B------:R-:W-:Y:S01]  /*7ed0*/  MOV R82, R75 ;  /* 0x0000004b00527202 */ /* 0x000fe20000000f00 */
[C---:B------:R-:W-:Y:S01]  /*7ee0*/  FMUL.FTZ R29, R3.reuse, R85 ;  /* 0x00000055031d7220 */ /* 0x040fe20000410000 */
[----:B------:R-:W1:Y:S01]  /*7ef0*/  LDSM.16.MT88.4 R72, [R224+0x900] ;  /* 0x00090000e048783b */ /* 0x000e620000004200 */
[C---:B------:R-:W-:Y:S03]  /*7f00*/  FMUL.FTZ R28, R3.reuse, R84 ;  /* 0x00000054031c7220 */ /* 0x040fe60000410000 */
[C---:B------:R-:W-:Y:S03]  /*7f10*/  HMMA.16816.F32.BF16 R24, R136.reuse, R30, R24 ;  /* 0x0000001e8818723c */ /* 0x040fe60000041818 */
[----:B------:R-:W-:Y:S02]  /*7f20*/  IMAD.MOV.U32 R77, RZ, RZ, R35 ;  /* 0x000000ffff4d7224 */ /* 0x000fe400078e0023 */
[C---:B------:R-:W-:Y:S02]  /*7f30*/  FMUL.FTZ R35, R2.reuse, R91 ;  /* 0x0000005b02237220 */ /* 0x040fe40000410000 */
[C---:B------:R-:W-:Y:S02]  /*7f40*/  FMUL.FTZ R30, R2.reuse, R86 ;  /* 0x00000056021e7220 */ /* 0x040fe40000410000 */
[C---:B------:R-:W-:Y:S03]  /*7f50*/  FMUL.FTZ R31, R2.reuse, R87 ;  /* 0x00000057021f7220 */ /* 0x040fe60000410000 */
[----:B------:R-:W-:Y:S02]  /*7f60*/  IMAD.MOV.U32 R84, RZ, RZ, R77 ;  /* 0x000000ffff547224 */ /* 0x000fe400078e004d */
[----:B------:R-:W-:Y:S02]  /*7f70*/  IMAD.MOV.U32 R77, RZ, RZ, R124 ;  /* 0x000000ffff4d7224 */ /* 0x000fe400078e007c */
[C---:B-----5:R-:W-:Y:S03]  /*7f80*/  HMMA.16816.F32.BF16 R28, R136.reuse, R36, R28 ;  /* 0x00000024881c723c */ /* 0x060fe6000004181c */
[----:B------:R-:W-:Y:S02]  /*7f90*/  IMAD.MOV.U32 R124, RZ, RZ, R57 ;  /* 0x000000ffff7c7224 */ /* 0x000fe400078e0039 */
[----:B------:R-:W-:Y:S02]  /*7fa0*/  IMAD.MOV.U32 R98, RZ, RZ, R77 ;  /* 0x000000ffff627224 */ /* 0x000fe400078e004d */
[----:B------:R-:W-:Y:S01]  /*7fb0*/  IMAD.MOV.U32 R90, RZ, RZ, R82 ;  /* 0x000000ffff5a7224 */ /* 0x000fe200078e0052 */
[C---:B------:R-:W-:Y:S04]  /*7fc0*/  HMMA.16816.F32.BF16 R32, R136.reuse, R38, R32 ;  /* 0x000000268820723c */ /* 0x040fe80000041820 */
[C---:B------:R-:W-:Y:S02]  /*7fd0*/  FMUL.FTZ R36, R3.reuse, R92 ;  /* 0x0000005c03247220 */ /* 0x040fe40000410000 */
[C---:B------:R-:W-:Y:S02]  /*7fe0*/  FMUL.FTZ R37, R3.reuse, R93 ;  /* 0x0000005d03257220 */ /* 0x040fe40000410000 */
[C---:B------:R-:W-:Y:S04]  /*7ff0*/  FMUL.FTZ R38, R2.reuse, R94 ;  /* 0x0000005e02267220 */ /* 0x040fe80000410000 */
[C---:B------:R-:W-:Y:S02]  /*8000*/  FMUL.FTZ R39, R2.reuse, R95 ;  /* 0x0000005f02277220 */ /* 0x040fe40000410000 */
[----:B------:R-:W-:Y:S02]  /*8010*/  IMAD.MOV.U32 R95, RZ, RZ, R67 ;  /* 0x000000ffff5f7224 */ /* 0x000fe400078e0043 */
[----:B------:R-:W-:Y:S02]  /*8020*/  IMAD.MOV.U32 R91, RZ, RZ, R81 ;  /* 0x000000ffff5b7224 */ /* 0x000fe400078e0051 */
[----:B------:R-:W-:Y:S01]  /*8030*/  IMAD.MOV.U32 R76, RZ, RZ, R40 ;  /* 0x000000ffff4c7224 */ /* 0x000fe200078e0028 */
[C---:B----4-:R-:W-:Y:S03]  /*8040*/  HMMA.16816.F32.BF16 R36, R136.reuse, R44, R36 ;  /* 0x0000002c8824723c */ /* 0x050fe60000041824 */
[C---:B------:R-:W-:Y:S02]  /*8050*/  FMUL.FTZ R40, R3.reuse, R96 ;  /* 0x0000006003287220 */ /* 0x040fe40000410000 */
[C---:B------:R-:W-:Y:S02]  /*8060*/  FMUL.FTZ R41, R3.reuse, R97 ;  /* 0x0000006103297220 */ /* 0x040fe40000410000 */
[----:B------:R-:W-:Y:S02]  /*8070*/  IMAD.MOV.U32 R83, RZ, RZ, R76 ;  /* 0x000000ffff537224 */ /* 0x000fe400078e004c */
[----:B------:R-:W-:Y:S03]  /*8080*/  IMAD.MOV.U32 R76, RZ, RZ, R59 ;  /* 0x000000ffff4c7224 */ /* 0x000fe600078e003b */
[C---:B------:R-:W-:Y:S03]  /*8090*/  HMMA.16816.F32.BF16 R40, R136.reuse, R46, R40 ;  /* 0x0000002e8828723c */ /* 0x040fe60000041828 */
[C---:B------:R-:W-:Y:S01]  /*80a0*/  FMUL.FTZ R44, R3.reuse, R100 ;  /* 0x00000064032c7220 */ /* 0x040fe20000410000 */
[----:B------:R-:W-:Y:S01]  /*80b0*/  MOV R94, R76 ;  /* 0x0000004c005e7202 */ /* 0x000fe20000000f00 */
[C---:B------:R-:W-:Y:S02]  /*80c0*/  FMUL.FTZ R45, R3.reuse, R101 ;  /* 0x00000065032d7220 */ /* 0x040fe40000410000 */
[C---:B------:R-:W-:Y:S02]  /*80d0*/  FMUL.FTZ R46, R2.reuse, R102 ;  /* 0x00000066022e7220 */ /* 0x040fe40000410000 */
[----:B------:R-:W-:Y:S03]  /*80e0*/  FMUL.FTZ R47, R2, R103 ;  /* 0x00000067022f7220 */ /* 0x000fe60000410000 */
[----:B------:R-:W-:Y:S02]  /*80f0*/  FFMA.FTZ R103, R84, c[0x0][0x2d0], -R182 ;  /* 0x0000b40054677a23 */ /* 0x000fe400000108b6 */
[----:B------:R-:W-:Y:S01]  /*8100*/  LDSM.16.MT88.4 R84, [R220+0x900] ;  /* 0x00090000dc54783b */ /* 0x000fe20000004200 */
[----:B------:R-:W-:Y:S01]  /*8110*/  IMAD.MOV.U32 R89, RZ, RZ, R83 ;  /* 0x000000ffff597224 */ /* 0x000fe200078e0053 */
[C---:B------:R-:W-:Y:S02]  /*8120*/  HMMA.16816.F32.BF16 R44, R136.reuse, R52, R44 ;  /* 0x00000034882c723c */ /* 0x040fe4000004182c */
[----:B------:R-:W-:Y:S01]  /*8130*/  MUFU.EX2 R103, R103 ;  /* 0x0000006700677308 */ /* 0x000fe20000000800 */
[----:B------:R-:W-:Y:S02]  /*8140*/  FMUL.FTZ R51, R2, R107 ;  /* 0x0000006b02337220 */ /* 0x000fe40000410000 */
[----:B------:R-:W-:Y:S01]  /*8150*/  IMAD.MOV.U32 R56, RZ, RZ, R48 ;  /* 0x000000ffff387224 */ /* 0x000fe200078e0030 */
[----:B------:R-:W-:Y:S01]  /*8160*/  LDSM.16.MT88.4 R80, [R221+0x900] ;  /* 0x00090000dd50783b */ /* 0x000fe20000004200 */
[----:B------:R-:W-:Y:S02]  /*8170*/  FMUL.FTZ R48, R3, R104 ;  /* 0x0000006803307220 */ /* 0x000fe40000410000 */
[--C-:B------:R-:W-:Y:S03]  /*8180*/  FFMA.FTZ R100, R49, c[0x0][0x2d0], -R248.reuse ;  /* 0x0000b40031647a23 */ /* 0x100fe600000108f8 */
[C---:B------:R-:W-:Y:S02]  /*8190*/  FMUL.FTZ R49, R3.reuse, R105 ;  /* 0x0000006903317220 */ /* 0x040fe40000410000 */
[C---:B------:R-:W-:Y:S01]  /*81a0*/  FMUL.FTZ R52, R3.reuse, R120 ;  /* 0x0000007803347220 */ /* 0x040fe20000410000 */
[----:B------:R-:W-:Y:S01]  /*81b0*/  MUFU.EX2 R100, R100 ;  /* 0x0000006400647308 */ /* 0x000fe20000000800 */
[C---:B------:R-:W-:Y:S02]  /*81c0*/  FMUL.FTZ R53, R3.reuse, R121 ;  /* 0x0000007903357220 */ /* 0x040fe40000410000 */
[----:B------:R-:W-:Y:S01]  /*81d0*/  FFMA.FTZ R101, R78, c[0x0][0x2d0], -R248 ;  /* 0x0000b4004e657a23 */ /* 0x000fe200000108f8 */
[C---:B------:R-:W-:Y:S03]  /*81e0*/  HMMA.16816.F32.BF16 R48, R136.reuse, R54, R48 ;  /* 0x000000368830723c */ /* 0x040fe60000041830 */
[----:B------:R-:W-:Y:S02]  /*81f0*/  IMAD.MOV.U32 R78, RZ, RZ, R127 ;  /* 0x000000ffff4e7224 */ /* 0x000fe400078e007f */
[----:B------:R-:W-:Y:S01]  /*8200*/  IMAD.MOV.U32 R127, RZ, RZ, R58 ;  /* 0x000000ffff7f7224 */ /* 0x000fe200078e003a */
[----:B------:R-:W4:Y:S01]  /*8210*/  MUFU.EX2 R101, R101 ;  /* 0x0000006500657308 */ /* 0x000f220000000800 */
[C---:B------:R-:W-:Y:S02]  /*8220*/  FMUL.FTZ R54, R2.reuse, R122 ;  /* 0x0000007a02367220 */ /* 0x040fe40000410000 */
[----:B------:R-:W-:Y:S03]  /*8230*/  FMUL.FTZ R55, R2, R123 ;  /* 0x0000007b02377220 */ /* 0x000fe60000410000 */
[----:B------:R-:W-:Y:S02]  /*8240*/  IMAD.MOV.U32 R92, RZ, RZ, R78 ;  /* 0x000000ffff5c7224 */ /* 0x000fe400078e004e */
[----:B------:R-:W5:Y:S01]  /*8250*/  LDSM.16.MT88.4 R76, [R222+0x900] ;  /* 0x00090000de4c783b */ /* 0x000f620000004200 */
[----:B------:R-:W-:Y:S01]  /*8260*/  FFMA.FTZ R123, R126, c[0x0][0x2d0], -R248 ;  /* 0x0000b4007e7b7a23 */ /* 0x000fe200000108f8 */
[C---:B------:R-:W-:Y:S03]  /*8270*/  HMMA.16816.F32.BF16 R52, R136.reuse, R60, R52 ;  /* 0x0000003c8834723c */ /* 0x040fe60000041834 */
[C---:B------:R-:W-:Y:S02]  /*8280*/  FMUL.FTZ R58, R2.reuse, R110 ;  /* 0x0000006e023a7220 */ /* 0x040fe40000410000 */
[----:B------:R-:W-:Y:S01]  /*8290*/  FMUL.FTZ R59, R2, R111 ;  /* 0x0000006f023b7220 */ /* 0x000fe20000410000 */
[----:B------:R-:W-:Y:S01]  /*82a0*/  MUFU.EX2 R123, R123 ;  /* 0x0000007b007b7308 */ /* 0x000fe20000000800 */
[--C-:B------:R-:W-:Y:S02]  /*82b0*/  FFMA.FTZ R102, R56, c[0x0][0x2d0], -R182.reuse ;  /* 0x0000b40038667a23 */ /* 0x100fe400000108b6 */
[C---:B------:R-:W-:Y:S03]  /*82c0*/  FMUL.FTZ R56, R3.reuse, R108 ;  /* 0x0000006c03387220 */ /* 0x040fe60000410000 */
[----:B------:R-:W-:Y:S02]  /*82d0*/  FMUL.FTZ R57, R3, R109 ;  /* 0x0000006d03397220 */ /* 0x000fe40000410000 */
[----:B------:R-:W-:Y:S02]  /*82e0*/  FFMA.FTZ R108, R89, c[0x0][0x2d0], -R182 ;  /* 0x0000b400596c7a23 */ /* 0x000fe400000108b6 */
[--C-:B------:R-:W-:Y:S01]  /*82f0*/  FFMA.FTZ R110, R88, c[0x0][0x2d0], -R248.reuse ;  /* 0x0000b400586e7a23 */ /* 0x100fe200000108f8 */
[----:B------:R-:W1:Y:S01]  /*8300*/  MUFU.EX2 R102, R102 ;  /* 0x0000006600667308 */ /* 0x000e620000000800 */
[----:B------:R-:W-:Y:S01]  /*8310*/  IMAD.MOV.U32 R97, RZ, RZ, R127 ;  /* 0x000000ffff617224 */ /* 0x000fe200078e007f */
[C---:B------:R-:W-:Y:S03]  /*8320*/  HMMA.16816.F32.BF16 R56, R136.reuse, R62, R56 ;  /* 0x0000003e8838723c */ /* 0x040fe60000041838 */
[C---:B------:R-:W-:Y:S02]  /*8330*/  FMUL.FTZ R60, R3.reuse, R116 ;  /* 0x00000074033c7220 */ /* 0x040fe40000410000 */
[----:B------:R-:W-:Y:S02]  /*8340*/  FMUL.FTZ R61, R3, R117 ;  /* 0x00000075033d7220 */ /* 0x000fe40000410000 */
[C---:B------:R-:W-:Y:S01]  /*8350*/  FMUL.FTZ R62, R2.reuse, R118 ;  /* 0x00000076023e7220 */ /* 0x040fe20000410000 */
[----:B------:R-:W-:Y:S01]  /*8360*/  MUFU.EX2 R108, R108 ;  /* 0x0000006c006c7308 */ /* 0x000fe20000000800 */
[C---:B------:R-:W-:Y:S03]  /*8370*/  FMUL.FTZ R63, R2.reuse, R119 ;  /* 0x00000077023f7220 */ /* 0x040fe60000410000 */
[----:B------:R-:W-:Y:S02]  /*8380*/  IMAD.MOV.U32 R127, RZ, RZ, R65 ;  /* 0x000000ffff7f7224 */ /* 0x000fe400078e0041 */
[----:B------:R-:W-:Y:S02]  /*8390*/  FFMA.FTZ R119, R95, c[0x0][0x2d0], -R248 ;  /* 0x0000b4005f777a23 */ /* 0x000fe400000108f8 */
[C---:B---3--:R-:W-:Y:S02]  /*83a0*/  HMMA.16816.F32.BF16 R60, R136.reuse, R68, R60 ;  /* 0x00000044883c723c */ /* 0x048fe4000004183c */
[----:B------:R-:W-:Y:S01]  /*83b0*/  MUFU.EX2 R110, R110 ;  /* 0x0000006e006e7308 */ /* 0x000fe20000000800 */
[----:B------:R-:W-:Y:S02]  /*83c0*/  IMAD.MOV.U32 R93, RZ, RZ, R64 ;  /* 0x000000ffff5d7224 */ /* 0x000fe400078e0040 */
[----:B------:R-:W-:Y:S02]  /*83d0*/  FMUL.FTZ R64, R3, R112 ;  /* 0x0000007003407220 */ /* 0x000fe40000410000 */
[C---:B------:R-:W-:Y:S01]  /*83e0*/  FMUL.FTZ R67, R2.reuse, R115 ;  /* 0x0000007302437220 */ /* 0x040fe20000410000 */
[----:B------:R-:W-:Y:S01]  /*83f0*/  F2FP.BF16.PACK_AB R68, R249, R246 ;  /* 0x000000f6f944723e */ /* 0x000fe200000010ff */
[----:B------:R-:W-:Y:S03]  /*8400*/  IMAD.MOV.U32 R96, RZ, RZ, R66 ;  /* 0x000000ffff607224 */ /* 0x000fe600078e0042 */
[----:B------:R-:W-:Y:S01]  /*8410*/  FMUL.FTZ R66, R2, R114 ;  /* 0x0000007202427220 */ /* 0x000fe20000410000 */
[----:B--2---:R-:W-:Y:S01]  /*8420*/  F2FP.BF16.PACK_AB R69, R252, R250 ;  /* 0x000000fafc45723e */ /* 0x004fe200000010ff */
[----:B------:R-:W-:Y:S01]  /*8430*/  FMUL.FTZ R65, R3, R113 ;  /* 0x0000007103417220 */ /* 0x000fe20000410000 */
[----:B------:R-:W-:Y:S01]  /*8440*/  MUFU.EX2 R119, R119 ;  /* 0x0000007700777308 */ /* 0x000fe20000000800 */
[--C-:B------:R-:W-:Y:S02]  /*8450*/  FFMA.FTZ R118, R94, c[0x0][0x2d0], -R248.reuse ;  /* 0x0000b4005e767a23 */ /* 0x100fe400000108f8 */
[----:B------:R-:W-:Y:S02]  /*8460*/  FFMA.FTZ R122, R127, c[0x0][0x2d0], -R248 ;  /* 0x0000b4007f7a7a23 */ /* 0x000fe400000108f8 */
[----:B------:R-:W-:Y:S01]  /*8470*/  FFMA.FTZ R105, R93, c[0x0][0x2d0], -R182 ;  /* 0x0000b4005d697a23 */ /* 0x000fe200000108b6 */
[----:B------:R-:W-:Y:S03]  /*8480*/  HMMA.16816.F32.BF16 R64, R136, R70, R64 ;  /* 0x000000468840723c */ /* 0x000fe60000041840 */
[----:B------:R-:W-:Y:S01]  /*8490*/  IMAD.MOV.U32 R93, RZ, RZ, R91 ;  /* 0x000000ffff5d7224 */ /* 0x000fe200078e005b */
[----:B------:R-:W-:Y:S01]  /*84a0*/  MUFU.EX2 R118, R118 ;  /* 0x0000007600767308 */ /* 0x000fe20000000800 */
[----:B------:R-:W-:Y:S02]  /*84b0*/  FFMA.FTZ R104, R99, c[0x0][0x2d0], -R248 ;  /* 0x0000b40063687a23 */ /* 0x000fe400000108f8 */
[----:B----4-:R-:W-:Y:S01]  /*84c0*/  F2FP.BF16.PACK_AB R70, R101, R100 ;  /* 0x000000646546723e */ /* 0x010fe200000010ff */
[--C-:B------:R-:W-:Y:S01]  /*84d0*/  FFMA.FTZ R121, R93, c[0x0][0x2d0], -R182.reuse ;  /* 0x0000b4005d797a23 */ /* 0x100fe200000108b6 */
[----:B-1----:R-:W-:Y:S03]  /*84e0*/  F2FP.BF16.PACK_AB R71, R103, R102 ;  /* 0x000000666747723e */ /* 0x002fe600000010ff */
[----:B------:R-:W-:Y:S02]  /*84f0*/  FFMA.FTZ R99, R158, c[0x0][0x2d0], -R182 ;  /* 0x0000b4009e637a23 */ /* 0x000fe400000108b6 */
[----:B------:R-:W-:Y:S01]  /*8500*/  MUFU.EX2 R104, R104 ;  /* 0x0000006800687308 */ /* 0x000fe20000000800 */
[----:B------:R-:W-:Y:S01]  /*8510*/  FFMA.FTZ R180, R2, R229, R180 ;  /* 0x000000e502b47223 */ /* 0x000fe200000100b4 */
[C---:B------:R-:W-:Y:S05]  /*8520*/  HMMA.16816.F32.BF16 R4, R68.reuse, R72, R4 ;  /* 0x000000484404723c */ /* 0x040fea0000041804 */
[----:B------:R-:W-:Y:S02]  /*8530*/  FFMA.FTZ R109, R98, c[0x0][0x2d0], -R248 ;  /* 0x0000b400626d7a23 */ /* 0x000fe400000108f8 */
[----:B------:R-:W-:Y:S01]  /*8540*/  IMAD.MOV.U32 R98, RZ, RZ, R97 ;  /* 0x000000ffff627224 */ /* 0x000fe200078e0061 */
[C---:B------:R-:W-:Y:S01]  /*8550*/  HMMA.16816.F32.BF16 R8, R68.reuse, R74, R8 ;  /* 0x0000004a4408723c */ /* 0x040fe20000041808 */
[----:B------:R-:W1:Y:S01]  /*8560*/  LDSM.16.MT88.4 R72, [R224+0x4900] ;  /* 0x00490000e048783b */ /* 0x000e620000004200 */
[----:B------:R-:W2:Y:S02]  /*8570*/  MUFU.EX2 R105, R105 ;  /* 0x0000006900697308 */ /* 0x000ea40000000800 */
[----:B------:R-:W-:Y:S02]  /*8580*/  IMAD.MOV.U32 R97, RZ, RZ, R96 ;  /* 0x000000ffff617224 */ /* 0x000fe400078e0060 */
[----:B------:R-:W-:Y:S02]  /*8590*/  IMAD.MOV.U32 R96, RZ, RZ, R92 ;  /* 0x000000ffff607224 */ /* 0x000fe400078e005c */
[C---:B-----5:R-:W-:Y:S04]  /*85a0*/  HMMA.16816.F32.BF16 R12, R68.reuse, R76, R12 ;  /* 0x0000004c440c723c */ /* 0x060fe8000004180c */
[----:B------:R-:W-:Y:S01]  /*85b0*/  IMAD.MOV.U32 R92, RZ, RZ, R90 ;  /* 0x000000ffff5c7224 */ /* 0x000fe200078e005a */
[----:B------:R-:W-:Y:S01]  /*85c0*/  MUFU.EX2 R158, R99 ;  /* 0x00000063009e7308 */ /* 0x000fe20000000800 */
[----:B------:R-:W-:Y:S01]  /*85d0*/  LDSM.16.MT88.4 R88, [R220+0x4900] ;  /* 0x00490000dc58783b */ /* 0x000fe20000004200 */
[----:B------:R-:W-:Y:S01]  /*85e0*/  FFMA.FTZ R111, R98, c[0x0][0x2d0], -R248 ;  /* 0x0000b400626f7a23 */ /* 0x000fe200000108f8 */
[C---:B------:R-:W-:Y:S04]  /*85f0*/  HMMA.16816.F32.BF16 R16, R68.reuse, R78, R16 ;  /* 0x0000004e4410723c */ /* 0x040fe80000041810 */
[--C-:B------:R-:W-:Y:S02]  /*8600*/  FFMA.FTZ R120, R92, c[0x0][0x2d0], -R182.reuse ;  /* 0x0000b4005c787a23 */ /* 0x100fe400000108b6 */
[----:B------:R-:W3:Y:S01]  /*8610*/  LDSM.16.MT88.4 R76, [R222+0x4900] ;  /* 0x00490000de4c783b */ /* 0x000ee20000004200 */
[----:B------:R-:W-:Y:S01]  /*8620*/  MUFU.EX2 R111, R111 ;  /* 0x0000006f006f7308 */ /* 0x000fe20000000800 */
[C---:B------:R-:W-:Y:S04]  /*8630*/  HMMA.16816.F32.BF16 R20, R68.reuse, R80, R20 ;  /* 0x000000504414723c */ /* 0x040fe80000041814 */
[----:B------:R-:W-:Y:S02]  /*8640*/  FFMA.FTZ R116, R97, c[0x0][0x2d0], -R182 ;  /* 0x0000b40061747a23 */ /* 0x000fe400000108b6 */
[----:B------:R-:W-:Y:S01]  /*8650*/  LDSM.16.MT88.4 R92, [R220+0x5100] ;  /* 0x00510000dc5c783b */ /* 0x000fe20000004200 */
[----:B------:R-:W-:Y:S01]  /*8660*/  FFMA.FTZ R97, R154, c[0x0][0x2d0], -R248 ;  /* 0x0000b4009a617a23 */ /* 0x000fe200000108f8 */
[C---:B------:R-:W-:Y:S01]  /*8670*/  HMMA.16816.F32.BF16 R24, R68.reuse, R82, R24 ;  /* 0x000000524418723c */ /* 0x040fe20000041818 */
[----:B------:R-:W4:Y:S03]  /*8680*/  MUFU.EX2 R109, R109 ;  /* 0x0000006d006d7308 */ /* 0x000f260000000800 */
[--C-:B------:R-:W-:Y:S02]  /*8690*/  FFMA.FTZ R117, R96, c[0x0][0x2d0], -R182.reuse ;  /* 0x0000b40060757a23 */ /* 0x100fe400000108b6 */
[----:B------:R-:W5:Y:S01]  /*86a0*/  LDSM.16.MT88.4 R80, [R221+0x4900] ;  /* 0x00490000dd50783b */ /* 0x000f620000004200 */
[----:B------:R-:W-:Y:S01]  /*86b0*/  FFMA.FTZ R96, R125, c[0x0][0x2d0], -R182 ;  /* 0x0000b4007d607a23 */ /* 0x000fe200000108b6 */
[C---:B------:R-:W-:Y:S03]  /*86c0*/  HMMA.16816.F32.BF16 R28, R68.reuse, R84, R28 ;  /* 0x00000054441c723c */ /* 0x040fe6000004181c */
[----:B------:R-:W-:Y:S01]  /*86d0*/  MUFU.EX2 R154, R97 ;  /* 0x00000061009a7308 */ /* 0x000fe20000000800 */
[----:B------:R-:W-:Y:S02]  /*86e0*/  FFMA.FTZ R98, R166, c[0x0][0x2d0], -R248 ;  /* 0x0000b400a6627a23 */ /* 0x000fe400000108f8 */
[----:B------:R-:W-:Y:S02]  /*86f0*/  FFMA.FTZ R181, R3, R236, R181 ;  /* 0x000000ec03b57223 */ /* 0x000fe400000100b5 */
[C---:B------:R-:W-:Y:S01]  /*8700*/  HMMA.16816.F32.BF16 R32, R68.reuse, R86, R32 ;  /* 0x000000564420723c */ /* 0x040fe20000041820 */
[----:B------:R-:W2:Y:S03]  /*8710*/  LDSM.16.MT88.4 R84, [R224+0x1100] ;  /* 0x00110000e054783b */ /* 0x000ea60000004200 */
[----:B------:R-:W-:Y:S01]  /*8720*/  FADD.FTZ R177, R177, R180 ;  /* 0x000000b4b1b17221 */ /* 0x000fe20000010000 */
[----:B------:R4:W-:Y:S01]  /*8730*/  MUFU.EX2 R166, R98 ;  /* 0x0000006200a67308 */ /* 0x0009e20000000800 */
[----:B------:R-:W-:Y:S02]  /*8740*/  FADD.FTZ R134, R134, R181 ;  /* 0x000000b586867221 */ /* 0x000fe40000010000 */
[C---:B-1----:R-:W-:Y:S04]  /*8750*/  HMMA.16816.F32.BF16 R36, R68.reuse, R72, R36 ;  /* 0x000000484424723c */ /* 0x042fe80000041824 */
[----:B------:R-:W-:Y:S02]  /*8760*/  FADD.FTZ R176, R176, R177 ;  /* 0x000000b1b0b07221 */ /* 0x000fe40000010000 */
[----:B------:R-:W-:Y:S01]  /*8770*/  FADD.FTZ R179, R179, R134 ;  /* 0x00000086b3b37221 */ /* 0x000fe20000010000 */
[----:B------:R-:W-:Y:S01]  /*8780*/  MUFU.EX2 R116, R116 ;  /* 0x0000007400747308 */ /* 0x000fe20000000800 */
[C---:B------:R-:W-:Y:S01]  /*8790*/  HMMA.16816.F32.BF16 R40, R68.reuse, R74, R40 ;  /* 0x0000004a4428723c */ /* 0x040fe20000041828 */
[----:B------:R-:W1:Y:S03]  /*87a0*/  LDSM.16.MT88.4 R72, [R222+0x1100] ;  /* 0x00110000de48783b */ /* 0x000e660000004200 */
[----:B------:R-:W-:Y:S02]  /*87b0*/  FADD.FTZ R3, R135, R176 ;  /* 0x000000b087037221 */ /* 0x000fe40000010000 */
[----:B------:R-:W-:Y:S02]  /*87c0*/  FADD.FTZ R179, R178, R179 ;  /* 0x000000b3b2b37221 */ /* 0x000fe40000010000 */
[C---:B---3--:R-:W-:Y:S01]  /*87d0*/  HMMA.16816.F32.BF16 R44, R68.reuse, R76, R44 ;  /* 0x0000004c442c723c */ /* 0x048fe2000004182c */
[----:B------:R-:W3:Y:S03]  /*87e0*/  MUFU.EX2 R117, R117 ;  /* 0x0000007500757308 */ /* 0x000ee60000000800 */
[----:B------:R-:W-:Y:S02]  /*87f0*/  FADD.FTZ R3, R250, R3 ;  /* 0x00000003fa037221 */ /* 0x000fe40000010000 */
[----:B----4-:R-:W-:Y:S02]  /*8800*/  FFMA.FTZ R98, R146, c[0x0][0x2d0], -R182 ;  /* 0x0000b40092627a23 */ /* 0x010fe400000108b6 */
[C---:B------:R-:W-:Y:S01]  /*8810*/  HMMA.16816.F32.BF16 R48, R68.reuse, R78, R48 ;  /* 0x0000004e4430723c */ /* 0x040fe20000041830 */
[----:B------:R-:W4:Y:S02]  /*8820*/  LDSM.16.MT88.4 R76, [R221+0x1100] ;  /* 0x00110000dd4c783b */ /* 0x000f240000004200 */
        /* <DEDUP_REMOVED lines=8> */
[----:B------:R-:W5:Y:S03]  /*88b0*/  LDSM.16.MT88.4 R80, [R220+0x1100] ;  /* 0x00110000dc50783b */ /* 0x000f660000004200 */
[----:B------:R-:W-:Y:S02]  /*88c0*/  FADD.FTZ R102, R103, R102 ;  /* 0x0000006667667221 */ /* 0x000fe40000010000 */
[----:B------:R-:W-:Y:S01]  /*88d0*/  FADD.FTZ R100, R100, R249 ;  /* 0x000000f964647221 */ /* 0x000fe20000010000 */
[----:B------:R-:W-:Y:S01]  /*88e0*/  MUFU.EX2 R120, R120 ;  /* 0x0000007800787308 */ /* 0x000fe20000000800 */
[C---:B------:R-:W-:Y:S04]  /*88f0*/  HMMA.16816.F32.BF16 R60, R68.reuse, R88, R60 ;  /* 0x00000058443c723c */ /* 0x040fe8000004183c */
[----:B--2---:R-:W-:Y:S02]  /*8900*/  FADD.FTZ R3, R105, R102 ;  /* 0x0000006669037221 */ /* 0x004fe40000010000 */
[----:B------:R-:W-:Y:S02]  /*8910*/  FADD.FTZ R101, R101, R100 ;  /* 0x0000006465657221 */ /* 0x000fe40000010000 */
[----:B------:R-:W-:Y:S01]  /*8920*/  HMMA.16816.F32.BF16 R64, R68, R90, R64 ;  /* 0x0000005a4440723c */ /* 0x000fe20000041840 */
[----:B------:R-:W-:Y:S01]  /*8930*/  LDSM.16.MT88.4 R88, [R221+0x5100] ;  /* 0x00510000dd58783b */ /* 0x000fe20000004200 */
[----:B------:R-:W-:Y:S02]  /*8940*/  MUFU.EX2 R122, R122 ;  /* 0x0000007a007a7308 */ /* 0x000fe40000000800 */
[----:B------:R-:W-:Y:S02]  /*8950*/  FADD.FTZ R2, R104, R101 ;  /* 0x0000006568027221 */ /* 0x000fe40000010000 */
[C---:B------:R-:W-:Y:S01]  /*8960*/  FADD.FTZ R3, R108.reuse, R3 ;  /* 0x000000036c037221 */ /* 0x040fe20000010000 */
[C---:B------:R-:W-:Y:S01]  /*8970*/  F2FP.BF16.PACK_AB R68, R109.reuse, R104 ;  /* 0x000000686d44723e */ /* 0x040fe200000010ff */
[----:B------:R-:W-:Y:S01]  /*8980*/  FADD.FTZ R109, R109, R2 ;  /* 0x000000026d6d7221 */ /* 0x000fe20000010000 */
[----:B------:R-:W-:Y:S03]  /*8990*/  F2FP.BF16.PACK_AB R69, R108, R105 ;  /* 0x000000696c45723e */ /* 0x000fe600000010ff */
[----:B------:R-:W-:Y:S01]  /*89a0*/  F2FP.BF16.PACK_AB R70, R111, R110 ;  /* 0x0000006e6f46723e */ /* 0x000fe200000010ff */
[----:B------:R-:W-:Y:S01]  /*89b0*/  FADD.FTZ R110, R110, R109 ;  /* 0x0000006d6e6e7221 */ /* 0x000fe20000010000 */
[----:B---3--:R-:W-:Y:S01]  /*89c0*/  F2FP.BF16.PACK_AB R71, R117, R116 ;  /* 0x000000747547723e */ /* 0x008fe200000010ff */
[----:B------:R2:W-:Y:S01]  /*89d0*/  MUFU.EX2 R138, R96 ;  /* 0x00000060008a7308 */ /* 0x0005e20000000800 */
[----:B------:R-:W-:Y:S02]  /*89e0*/  FADD.FTZ R116, R116, R3 ;  /* 0x0000000374747221 */ /* 0x000fe40000010000 */
[----:B------:R-:W-:Y:S02]  /*89f0*/  FADD.FTZ R110, R111, R110 ;  /* 0x0000006e6f6e7221 */ /* 0x000fe40000010000 */
[----:B------:R-:W-:Y:S01]  /*8a00*/  FADD.FTZ R116, R117, R116 ;  /* 0x0000007475747221 */ /* 0x000fe20000010000 */
[C---:B------:R-:W-:Y:S08]  /*8a10*/  HMMA.16816.F32.BF16 R4, R68.reuse, R84, R4 ;  /* 0x000000544404723c */ /* 0x040ff00000041804 */
[C---:B------:R-:W-:Y:S01]  /*8a20*/  HMMA.16816.F32.BF16 R8, R68.reuse, R86, R8 ;  /* 0x000000564408723c */ /* 0x040fe20000041808 */
[----:B------:R-:W3:Y:S07]  /*8a30*/  LDSM.16.MT88.4 R84, [R224+0x5100] ;  /* 0x00510000e054783b */ /* 0x000eee0000004200 */
[C---:B-1----:R-:W-:Y:S04]  /*8a40*/  HMMA.16816.F32.BF16 R12, R68.reuse, R72, R12 ;  /* 0x00000048440c723c */ /* 0x042fe8000004180c */
[--C-:B--2---:R-:W-:Y:S04]  /*8a50*/  FFMA.FTZ R96, R162, c[0x0][0x2d0], -R182.reuse ;  /* 0x0000b400a2607a23 */ /* 0x104fe800000108b6 */
[C---:B------:R-:W-:Y:S01]  /*8a60*/  HMMA.16816.F32.BF16 R16, R68.reuse, R74, R16 ;  /* 0x0000004a4410723c */ /* 0x040fe20000041810 */
[----:B------:R-:W1:Y:S01]  /*8a70*/  LDSM.16.MT88.4 R72, [R222+0x5100] ;  /* 0x00510000de48783b */ /* 0x000e620000004200 */
[----:B------:R2:W-:Y:S06]  /*8a80*/  MUFU.EX2 R162, R96 ;  /* 0x0000006000a27308 */ /* 0x0005ec0000000800 */
[C---:B----4-:R-:W-:Y:S08]  /*8a90*/  HMMA.16816.F32.BF16 R20, R68.reuse, R76, R20 ;  /* 0x0000004c4414723c */ /* 0x050ff00000041814 */
[C---:B------:R-:W-:Y:S01]  /*8aa0*/  HMMA.16816.F32.BF16 R24, R68.reuse, R78, R24 ;  /* 0x0000004e4418723c */ /* 0x040fe20000041818 */
[----:B------:R-:W4:Y:S07]  /*8ab0*/  LDSM.16.MT88.4 R76, [R224+0x1900] ;  /* 0x00190000e04c783b */ /* 0x000f2e0000004200 */
[C---:B-----5:R-:W-:Y:S04]  /*8ac0*/  HMMA.16816.F32.BF16 R28, R68.reuse, R80, R28 ;  /* 0x00000050441c723c */ /* 0x060fe8000004181c */
[--C-:B--2---:R-:W-:Y:S04]  /*8ad0*/  FFMA.FTZ R96, R150, c[0x0][0x2d0], -R182.reuse ;  /* 0x0000b40096607a23 */ /* 0x104fe800000108b6 */
[C---:B------:R-:W-:Y:S01]  /*8ae0*/  HMMA.16816.F32.BF16 R32, R68.reuse, R82, R32 ;  /* 0x000000524420723c */ /* 0x040fe20000041820 */
[----:B------:R-:W2:Y:S01]  /*8af0*/  LDSM.16.MT88.4 R80, [R222+0x1900] ;  /* 0x00190000de50783b */ /* 0x000ea20000004200 */
[----:B------:R5:W-:Y:S06]  /*8b00*/  MUFU.EX2 R150, R96 ;  /* 0x0000006000967308 */ /* 0x000bec0000000800 */
[C---:B---3--:R-:W-:Y:S07]  /*8b10*/  HMMA.16816.F32.BF16 R36, R68.reuse, R84, R36 ;  /* 0x000000544424723c */ /* 0x048fee0000041824 */
[--C-:B------:R-:W-:Y:S01]  /*8b20*/  FFMA.FTZ R84, R124, c[0x0][0x2d0], -R182.reuse ;  /* 0x0000b4007c547a23 */ /* 0x100fe200000108b6 */
[C---:B------:R-:W-:Y:S01]  /*8b30*/  HMMA.16816.F32.BF16 R40, R68.reuse, R86, R40 ;  /* 0x000000564428723c */ /* 0x040fe20000041828 */
[----:B------:R-:W-:Y:S02]  /*8b40*/  LDSM.16.MT88.4 R124, [R224+0x3900] ;  /* 0x00390000e07c783b */ /* 0x000fe40000004200 */
[----:B------:R3:W-:Y:S05]  /*8b50*/  MUFU.EX2 R139, R84 ;  /* 0x00000054008b7308 */ /* 0x0007ea0000000800 */
[C---:B-1----:R-:W-:Y:S04]  /*8b60*/  HMMA.16816.F32.BF16 R44, R68.reuse, R72, R44 ;  /* 0x00000048442c723c */ /* 0x042fe8000004182c */
[----:B-----5:R-:W-:Y:S04]  /*8b70*/  FFMA.FTZ R96, R147, c[0x0][0x2d0], -R182 ;  /* 0x0000b40093607a23 */ /* 0x020fe800000108b6 */
[C---:B------:R-:W-:Y:S01]  /*8b80*/  HMMA.16816.F32.BF16 R48, R68.reuse, R74, R48 ;  /* 0x0000004a4430723c */ /* 0x040fe20000041830 */
[----:B------:R-:W1:Y:S01]  /*8b90*/  LDSM.16.MT88.4 R72, [R221+0x1900] ;  /* 0x00190000dd48783b */ /* 0x000e620000004200 */
[----:B------:R5:W2:Y:S06]  /*8ba0*/  MUFU.EX2 R147, R96 ;  /* 0x0000006000937308 */ /* 0x000aac0000000800 */
[C---:B------:R-:W-:Y:S01]  /*8bb0*/  HMMA.16816.F32.BF16 R52, R68.reuse, R88, R52 ;  /* 0x000000584434723c */ /* 0x040fe20000041834 */
[----:B---3--:R-:W3:Y:S06]  /*8bc0*/  LDSM.16.MT88.4 R84, [R220+0x1900] ;  /* 0x00190000dc54783b */ /* 0x008eec0000004200 */
[--C-:B------:R-:W-:Y:S01]  /*8bd0*/  FFMA.FTZ R88, R131, c[0x0][0x2d0], -R248.reuse ;  /* 0x0000b40083587a23 */ /* 0x100fe200000108f8 */
[C---:B------:R-:W-:Y:S03]  /*8be0*/  HMMA.16816.F32.BF16 R56, R68.reuse, R90, R56 ;  /* 0x0000005a4438723c */ /* 0x040fe60000041838 */
[----:B------:R-:W1:Y:S01]  /*8bf0*/  MUFU.EX2 R136, R88 ;  /* 0x0000005800887308 */ /* 0x000e620000000800 */
[----:B------:R-:W-:Y:S04]  /*8c00*/  FFMA.FTZ R89, R130, c[0x0][0x2d0], -R248 ;  /* 0x0000b40082597a23 */ /* 0x000fe800000108f8 */
[C---:B------:R-:W-:Y:S01]  /*8c10*/  HMMA.16816.F32.BF16 R60, R68.reuse, R92, R60 ;  /* 0x0000005c443c723c */ /* 0x040fe2000004183c */
[----:B-----5:R-:W-:Y:S03]  /*8c20*/  LDSM.16.MT88.4 R96, [R220+0x7100] ;  /* 0x00710000dc60783b */ /* 0x020fe60000004200 */
[----:B--2---:R-:W-:Y:S01]  /*8c30*/  F2FP.BF16.PACK_AB R113, R145, R147 ;  /* 0x000000939171723e */ /* 0x004fe200000010ff */
[----:B------:R2:W5:Y:S02]  /*8c40*/  MUFU.EX2 R137, R89 ;  /* 0x0000005900897308 */ /* 0x0005640000000800 */
[--C-:B------:R-:W-:Y:S01]  /*8c50*/  FFMA.FTZ R92, R129, c[0x0][0x2d0], -R182.reuse ;  /* 0x0000b400815c7a23 */ /* 0x100fe200000108b6 */
[----:B------:R-:W-:Y:S04]  /*8c60*/  HMMA.16816.F32.BF16 R64, R68, R94, R64 ;  /* 0x0000005e4440723c */ /* 0x000fe80000041840 */
[----:B------:R-:W-:Y:S03]  /*8c70*/  FFMA.FTZ R93, R164, c[0x0][0x2d0], -R182 ;  /* 0x0000b400a45d7a23 */ /* 0x000fe600000108b6 */
[----:B------:R-:W-:Y:S01]  /*8c80*/  F2FP.BF16.PACK_AB R68, R118, R119 ;  /* 0x000000777644723e */ /* 0x000fe200000010ff */
[----:B------:R1:W-:Y:S01]  /*8c90*/  MUFU.EX2 R107, R92 ;  /* 0x0000005c006b7308 */ /* 0x0003e20000000800 */
[----:B------:R-:W-:Y:S03]  /*8ca0*/  F2FP.BF16.PACK_AB R69, R120, R121 ;  /* 0x000000797845723e */ /* 0x000fe600000010ff */
[----:B------:R-:W-:Y:S01]  /*8cb0*/  F2FP.BF16.PACK_AB R70, R123, R122 ;  /* 0x0000007a7b46723e */ /* 0x000fe200000010ff */
[--C-:B------:R-:W-:Y:S01]  /*8cc0*/  FFMA.FTZ R95, R128, c[0x0][0x2d0], -R248.reuse ;  /* 0x0000b400805f7a23 */ /* 0x100fe200000108f8 */
[----:B------:R-:W-:Y:S01]  /*8cd0*/  F2FP.BF16.PACK_AB R71, R139, R138 ;  /* 0x0000008a8b47723e */ /* 0x000fe200000010ff */
[----:B------:R-:W-:Y:S02]  /*8ce0*/  FFMA.FTZ R94, R160, c[0x0][0x2d0], -R248 ;  /* 0x0000b400a05e7a23 */ /* 0x000fe400000108f8 */
[----:B------:R-:W-:Y:S01]  /*8cf0*/  FADD.FTZ R119, R119, R110 ;  /* 0x0000006e77777221 */ /* 0x000fe20000010000 */
[----:B------:R-:W-:Y:S01]  /*8d00*/  MUFU.EX2 R112, R95 ;  /* 0x0000005f00707308 */ /* 0x000fe20000000800 */
[----:B------:R-:W-:Y:S01]  /*8d10*/  LDSM.16.MT88.4 R108, [R221+0x7900] ;  /* 0x00790000dd6c783b */ /* 0x000fe20000004200 */
[----:B------:R-:W-:Y:S01]  /*8d20*/  FADD.FTZ R121, R121, R116 ;  /* 0x0000007479797221 */ /* 0x000fe20000010000 */
[C---:B----4-:R-:W-:Y:S03]  /*8d30*/  HMMA.16816.F32.BF16 R4, R68.reuse, R76, R4 ;  /* 0x0000004c4404723c */ /* 0x050fe60000041804 */
[----:B------:R-:W-:Y:S02]  /*8d40*/  FADD.FTZ R119, R118, R119 ;  /* 0x0000007776777221 */ /* 0x000fe40000010000 */
[----:B------:R-:W-:Y:S01]  /*8d50*/  FADD.FTZ R121, R120, R121 ;  /* 0x0000007978797221 */ /* 0x000fe20000010000 */
[----:B--2---:R-:W-:Y:S01]  /*8d60*/  LDSM.16.MT88.4 R88, [R221+0x5900] ;  /* 0x00590000dd58783b */ /* 0x004fe20000004200 */
[----:B------:R-:W-:Y:S01]  /*8d70*/  MUFU.EX2 R160, R94 ;  /* 0x0000005e00a07308 */ /* 0x000fe20000000800 */
[C---:B------:R-:W-:Y:S04]  /*8d80*/  HMMA.16816.F32.BF16 R8, R68.reuse, R78, R8 ;  /* 0x0000004e4408723c */ /* 0x040fe80000041808 */
[----:B-1----:R-:W-:Y:S02]  /*8d90*/  FFMA.FTZ R92, R152, c[0x0][0x2d0], -R182 ;  /* 0x0000b400985c7a23 */ /* 0x002fe400000108b6 */
[----:B------:R-:W1:Y:S01]  /*8da0*/  LDSM.16.MT88.4 R76, [R224+0x5900] ;  /* 0x00590000e04c783b */ /* 0x000e620000004200 */
[----:B------:R-:W-:Y:S01]  /*8db0*/  FADD.FTZ R122, R122, R119 ;  /* 0x000000777a7a7221 */ /* 0x000fe20000010000 */
[C---:B------:R-:W-:Y:S01]  /*8dc0*/  HMMA.16816.F32.BF16 R12, R68.reuse, R80, R12 ;  /* 0x00000050440c723c */ /* 0x040fe2000004180c */
[----:B------:R-:W-:Y:S03]  /*8dd0*/  MUFU.EX2 R152, R92 ;  /* 0x0000005c00987308 */ /* 0x000fe60000000800 */
[----:B------:R-:W-:Y:S02]  /*8de0*/  FADD.FTZ R2, R138, R121 ;  /* 0x000000798a027221 */ /* 0x000fe40000010000 */
[----:B------:R-:W-:Y:S02]  /*8df0*/  FADD.FTZ R123, R123, R122 ;  /* 0x0000007a7b7b7221 */ /* 0x000fe40000010000 */
[C---:B------:R-:W-:Y:S01]  /*8e00*/  HMMA.16816.F32.BF16 R16, R68.reuse, R82, R16 ;  /* 0x000000524410723c */ /* 0x040fe20000041810 */
[----:B------:R-:W2:Y:S02]  /*8e10*/  LDSM.16.MT88.4 R80, [R222+0x5900] ;  /* 0x00590000de50783b */ /* 0x000ea40000004200 */
[----:B------:R4:W1:Y:S01]  /*8e20*/  MUFU.EX2 R164, R93 ;  /* 0x0000005d00a47308 */ /* 0x0008620000000800 */
[----:B------:R-:W-:Y:S02]  /*8e30*/  FADD.FTZ R3, R139, R2 ;  /* 0x000000028b037221 */ /* 0x000fe40000010000 */
[----:B------:R-:W-:Y:S02]  /*8e40*/  FADD.FTZ R2, R136, R123 ;  /* 0x0000007b88027221 */ /* 0x000fe40000010000 */
[C---:B------:R-:W-:Y:S04]  /*8e50*/  HMMA.16816.F32.BF16 R20, R68.reuse, R72, R20 ;  /* 0x000000484414723c */ /* 0x040fe80000041814 */
[C---:B-----5:R-:W-:Y:S04]  /*8e60*/  FADD.FTZ R2, R137.reuse, R2 ;  /* 0x0000000289027221 */ /* 0x060fe80000010000 */
[C---:B------:R-:W-:Y:S01]  /*8e70*/  HMMA.16816.F32.BF16 R24, R68.reuse, R74, R24 ;  /* 0x0000004a4418723c */ /* 0x040fe20000041818 */
[----:B------:R-:W5:Y:S07]  /*8e80*/  LDSM.16.MT88.4 R72, [R220+0x5900] ;  /* 0x00590000dc48783b */ /* 0x000f6e0000004200 */
[C---:B---3--:R-:W-:Y:S04]  /*8e90*/  HMMA.16816.F32.BF16 R28, R68.reuse, R84, R28 ;  /* 0x00000054441c723c */ /* 0x048fe8000004181c */
[----:B----4-:R-:W-:Y:S04]  /*8ea0*/  FFMA.FTZ R93, R156, c[0x0][0x2d0], -R182 ;  /* 0x0000b4009c5d7a23 */ /* 0x010fe800000108b6 */
[C---:B------:R-:W-:Y:S01]  /*8eb0*/  HMMA.16816.F32.BF16 R32, R68.reuse, R86, R32 ;  /* 0x000000564420723c */ /* 0x040fe20000041820 */
[----:B------:R-:W3:Y:S01]  /*8ec0*/  LDSM.16.MT88.4 R84, [R224+0x2100] ;  /* 0x00210000e054783b */ /* 0x000ee20000004200 */
[----:B------:R4:W3:Y:S06]  /*8ed0*/  MUFU.EX2 R156, R93 ;  /* 0x0000005d009c7308 */ /* 0x0008ec0000000800 */
[C---:B-1----:R-:W-:Y:S08]  /*8ee0*/  HMMA.16816.F32.BF16 R36, R68.reuse, R76, R36 ;  /* 0x0000004c4424723c */ /* 0x042ff00000041824 */
[C---:B------:R-:W-:Y:S01]  /*8ef0*/  HMMA.16816.F32.BF16 R40, R68.reuse, R78, R40 ;  /* 0x0000004e4428723c */ /* 0x040fe20000041828 */
[----:B------:R-:W1:Y:S07]  /*8f00*/  LDSM.16.MT88.4 R76, [R222+0x2100] ;  /* 0x00210000de4c783b */ /* 0x000e6e0000004200 */
[C---:B--2---:R-:W-:Y:S01]  /*8f10*/  HMMA.16816.F32.BF16 R44, R68.reuse, R80, R44 ;  /* 0x00000050442c723c */ /* 0x044fe2000004182c */
[----:B----4-:R-:W-:Y:S07]  /*8f20*/  LDSM.16.MT88.4 R92, [R220+0x6100] ;  /* 0x00610000dc5c783b */ /* 0x010fee0000004200 */
[C---:B------:R-:W-:Y:S01]  /*8f30*/  HMMA.16816.F32.BF16 R48, R68.reuse, R82, R48 ;  /* 0x000000524430723c */ /* 0x040fe20000041830 */
[----:B------:R-:W-:Y:S07]  /*8f40*/  LDSM.16.MT88.4 R80, [R220+0x2100] ;  /* 0x00210000dc50783b */ /* 0x000fee0000004200 */
[C---:B------:R-:W-:Y:S07]  /*8f50*/  HMMA.16816.F32.BF16 R52, R68.reuse, R88, R52 ;  /* 0x000000584434723c */ /* 0x040fee0000041834 */
[--C-:B------:R-:W-:Y:S01]  /*8f60*/  FFMA.FTZ R89, R148, c[0x0][0x2d0], -R248.reuse ;  /* 0x0000b40094597a23 */ /* 0x100fe200000108f8 */
[C---:B------:R-:W-:Y:S03]  /*8f70*/  HMMA.16816.F32.BF16 R56, R68.reuse, R90, R56 ;  /* 0x0000005a4438723c */ /* 0x040fe60000041838 */
[----:B------:R-:W-:Y:S01]  /*8f80*/  MUFU.EX2 R148, R89 ;  /* 0x0000005900947308 */ /* 0x000fe20000000800 */
[--C-:B------:R-:W-:Y:S04]  /*8f90*/  FFMA.FTZ R88, R144, c[0x0][0x2d0], -R248.reuse ;  /* 0x0000b40090587a23 */ /* 0x100fe800000108f8 */
[C---:B-----5:R-:W-:Y:S05]  /*8fa0*/  HMMA.16816.F32.BF16 R60, R68.reuse, R72, R60 ;  /* 0x00000048443c723c */ /* 0x060fea000004183c */
[----:B------:R2:W4:Y:S03]  /*8fb0*/  MUFU.EX2 R144, R88 ;  /* 0x0000005800907308 */ /* 0x0005260000000800 */
[----:B------:R-:W-:Y:S01]  /*8fc0*/  HMMA.16816.F32.BF16 R64, R68, R74, R64 ;  /* 0x0000004a4440723c */ /* 0x000fe20000041840 */
[----:B------:R-:W5:Y:S06]  /*8fd0*/  LDSM.16.MT88.4 R72, [R221+0x2100] ;  /* 0x00210000dd48783b */ /* 0x000f6c0000004200 */
[----:B------:R-:W-:Y:S02]  /*8fe0*/  F2FP.BF16.PACK_AB R69, R164, R107 ;  /* 0x0000006ba445723e */ /* 0x000fe400000010ff */
[----:B------:R-:W-:Y:S03]  /*8ff0*/  F2FP.BF16.PACK_AB R68, R137, R136 ;  /* 0x000000888944723e */ /* 0x000fe600000010ff */
[----:B------:R-:W-:Y:S02]  /*9000*/  F2FP.BF16.PACK_AB R70, R160, R112 ;  /* 0x00000070a046723e */ /* 0x000fe400000010ff */
[----:B---3--:R-:W-:Y:S07]  /*9010*/  F2FP.BF16.PACK_AB R71, R152, R156 ;  /* 0x0000009c9847723e */ /* 0x008fee00000010ff */
[C---:B------:R-:W-:Y:S01]  /*9020*/  HMMA.16816.F32.BF16 R4, R68.reuse, R84, R4 ;  /* 0x000000544404723c */ /* 0x040fe20000041804 */
[----:B--2---:R-:W-:Y:S07]  /*9030*/  LDSM.16.MT88.4 R88, [R221+0x6100] ;  /* 0x00610000dd58783b */ /* 0x004fee0000004200 */
[C---:B------:R-:W-:Y:S01]  /*9040*/  HMMA.16816.F32.BF16 R8, R68.reuse, R86, R8 ;  /* 0x000000564408723c */ /* 0x040fe20000041808 */
[----:B------:R-:W2:Y:S07]  /*9050*/  LDSM.16.MT88.4 R84, [R224+0x6100] ;  /* 0x00610000e054783b */ /* 0x000eae0000004200 */
[C---:B-1----:R-:W-:Y:S08]  /*9060*/  HMMA.16816.F32.BF16 R12, R68.reuse, R76, R12 ;  /* 0x0000004c440c723c */ /* 0x042ff0000004180c */
[C---:B------:R-:W-:Y:S01]  /*9070*/  HMMA.16816.F32.BF16 R16, R68.reuse, R78, R16 ;  /* 0x0000004e4410723c */ /* 0x040fe20000041810 */
[----:B------:R-:W1:Y:S07]  /*9080*/  LDSM.16.MT88.4 R76, [R222+0x6100] ;  /* 0x00610000de4c783b */ /* 0x000e6e0000004200 */
[C---:B-----5:R-:W-:Y:S08]  /*9090*/  HMMA.16816.F32.BF16 R20, R68.reuse, R72, R20 ;  /* 0x000000484414723c */ /* 0x060ff00000041814 */
        /* <DEDUP_REMOVED lines=14> */
[C---:B------:R-:W-:Y:S07]  /*9180*/  HMMA.16816.F32.BF16 R60, R68.reuse, R92, R60 ;  /* 0x0000005c443c723c */ /* 0x040fee000004183c */
[--C-:B------:R-:W-:Y:S01]  /*9190*/  FFMA.FTZ R92, R165, c[0x0][0x2d0], -R248.reuse ;  /* 0x0000b400a55c7a23 */ /* 0x100fe200000108f8 */
[----:B------:R-:W-:Y:S03]  /*91a0*/  HMMA.16816.F32.BF16 R64, R68, R94, R64 ;  /* 0x0000005e4440723c */ /* 0x000fe60000041840 */
[----:B------:R1:W-:Y:S04]  /*91b0*/  MUFU.EX2 R165, R92 ;  /* 0x0000005c00a57308 */ /* 0x0003e80000000800 */
[----:B----4-:R-:W-:Y:S02]  /*91c0*/  F2FP.BF16.PACK_AB R68, R144, R148 ;  /* 0x000000949044723e */ /* 0x010fe400000010ff */
[----:B------:R-:W-:Y:S03]  /*91d0*/  F2FP.BF16.PACK_AB R69, R158, R162 ;  /* 0x000000a29e45723e */ /* 0x000fe600000010ff */
[----:B------:R-:W-:Y:S02]  /*91e0*/  F2FP.BF16.PACK_AB R70, R154, R166 ;  /* 0x000000a69a46723e */ /* 0x000fe400000010ff */
[----:B------:R-:W-:Y:S07]  /*91f0*/  F2FP.BF16.PACK_AB R71, R146, R150 ;  /* 0x000000969247723e */ /* 0x000fee00000010ff */
[C---:B---3--:R-:W-:Y:S01]  /*9200*/  HMMA.16816.F32.BF16 R4, R68.reuse, R72, R4 ;  /* 0x000000484404723c */ /* 0x048fe20000041804 */
[----:B-1----:R-:W-:Y:S07]  /*9210*/  LDSM.16.MT88.4 R92, [R221+0x7100] ;  /* 0x00710000dd5c783b */ /* 0x002fee0000004200 */
[C---:B------:R-:W-:Y:S01]  /*9220*/  HMMA.16816.F32.BF16 R8, R68.reuse, R74, R8 ;  /* 0x0000004a4408723c */ /* 0x040fe20000041808 */
[----:B------:R-:W1:Y:S07]  /*9230*/  LDSM.16.MT88.4 R72, [R222+0x6900] ;  /* 0x00690000de48783b */ /* 0x000e6e0000004200 */
[C---:B-----5:R-:W-:Y:S08]  /*9240*/  HMMA.16816.F32.BF16 R12, R68.reuse, R80, R12 ;  /* 0x00000050440c723c */ /* 0x060ff0000004180c */
[C---:B------:R-:W-:Y:S01]  /*9250*/  HMMA.16816.F32.BF16 R16, R68.reuse, R82, R16 ;  /* 0x000000524410723c */ /* 0x040fe20000041810 */
[----:B------:R-:W3:Y:S07]  /*9260*/  LDSM.16.MT88.4 R80, [R221+0x6900] ;  /* 0x00690000dd50783b */ /* 0x000eee0000004200 */
[C---:B--2---:R-:W-:Y:S07]  /*9270*/  HMMA.16816.F32.BF16 R20, R68.reuse, R84, R20 ;  /* 0x000000544414723c */ /* 0x044fee0000041814 */
[----:B------:R-:W-:Y:S01]  /*9280*/  FFMA.FTZ R85, R167, c[0x0][0x2d0], -R248 ;  /* 0x0000b400a7557a23 */ /* 0x000fe200000108f8 */
[C---:B------:R-:W-:Y:S03]  /*9290*/  HMMA.16816.F32.BF16 R24, R68.reuse, R86, R24 ;  /* 0x000000564418723c */ /* 0x040fe60000041818 */
[----:B------:R2:W4:Y:S01]  /*92a0*/  MUFU.EX2 R167, R85 ;  /* 0x0000005500a77308 */ /* 0x0005220000000800 */
[--C-:B------:R-:W-:Y:S03]  /*92b0*/  FFMA.FTZ R84, R163, c[0x0][0x2d0], -R182.reuse ;  /* 0x0000b400a3547a23 */ /* 0x100fe600000108b6 */
[----:B------:R-:W-:Y:S01]  /*92c0*/  FFMA.FTZ R87, R161, c[0x0][0x2d0], -R182 ;  /* 0x0000b400a1577a23 */ /* 0x000fe200000108b6 */
[C---:B------:R-:W-:Y:S04]  /*92d0*/  HMMA.16816.F32.BF16 R28, R68.reuse, R76, R28 ;  /* 0x0000004c441c723c */ /* 0x040fe8000004181c */
[----:B------:R-:W-:Y:S01]  /*92e0*/  FFMA.FTZ R86, R157, c[0x0][0x2d0], -R248 ;  /* 0x0000b4009d567a23 */ /* 0x000fe200000108f8 */
[----:B------:R-:W-:Y:S03]  /*92f0*/  MUFU.EX2 R161, R87 ;  /* 0x0000005700a17308 */ /* 0x000fe60000000800 */
[C---:B------:R-:W-:Y:S01]  /*9300*/  HMMA.16816.F32.BF16 R32, R68.reuse, R78, R32 ;  /* 0x0000004e4420723c */ /* 0x040fe20000041820 */
[----:B------:R-:W5:Y:S06]  /*9310*/  LDSM.16.MT88.4 R76, [R220+0x6900] ;  /* 0x00690000dc4c783b */ /* 0x000f6c0000004200 */
[----:B------:R3:W3:Y:S01]  /*9320*/  MUFU.EX2 R163, R84 ;  /* 0x0000005400a37308 */ /* 0x0006e20000000800 */
[C---:B------:R-:W-:Y:S04]  /*9330*/  HMMA.16816.F32.BF16 R36, R68.reuse, R88, R36 ;  /* 0x000000584424723c */ /* 0x040fe80000041824 */
[----:B--2---:R-:W-:Y:S03]  /*9340*/  FFMA.FTZ R85, R159, c[0x0][0x2d0], -R182 ;  /* 0x0000b4009f557a23 */ /* 0x004fe600000108b6 */
[----:B------:R-:W-:Y:S01]  /*9350*/  FFMA.FTZ R88, R155, c[0x0][0x2d0], -R248 ;  /* 0x0000b4009b587a23 */ /* 0x000fe200000108f8 */
[C---:B------:R-:W-:Y:S01]  /*9360*/  HMMA.16816.F32.BF16 R40, R68.reuse, R90, R40 ;  /* 0x0000005a4428723c */ /* 0x040fe20000041828 */
[----:B------:R-:W-:Y:S07]  /*9370*/  MUFU.EX2 R159, R85 ;  /* 0x00000055009f7308 */ /* 0x000fee0000000800 */
[C---:B-1----:R-:W-:Y:S03]  /*9380*/  HMMA.16816.F32.BF16 R44, R68.reuse, R72, R44 ;  /* 0x00000048442c723c */ /* 0x042fe6000004182c */
[----:B------:R1:W-:Y:S01]  /*9390*/  MUFU.EX2 R157, R86 ;  /* 0x00000056009d7308 */ /* 0x0003e20000000800 */
[----:B---3--:R-:W-:Y:S04]  /*93a0*/  FFMA.FTZ R84, R153, c[0x0][0x2d0], -R182 ;  /* 0x0000b40099547a23 */ /* 0x008fe800000108b6 */
[C---:B------:R-:W-:Y:S01]  /*93b0*/  HMMA.16816.F32.BF16 R48, R68.reuse, R74, R48 ;  /* 0x0000004a4430723c */ /* 0x040fe20000041830 */
[----:B------:R-:W2:Y:S04]  /*93c0*/  LDSM.16.MT88.4 R72, [R224+0x3100] ;  /* 0x00310000e048783b */ /* 0x000ea80000004200 */
[----:B------:R-:W-:Y:S03]  /*93d0*/  MUFU.EX2 R153, R84 ;  /* 0x0000005400997308 */ /* 0x000fe60000000800 */
[C---:B------:R-:W-:Y:S07]  /*93e0*/  HMMA.16816.F32.BF16 R52, R68.reuse, R80, R52 ;  /* 0x000000504434723c */ /* 0x040fee0000041834 */
[----:B------:R3:W2:Y:S01]  /*93f0*/  MUFU.EX2 R155, R88 ;  /* 0x00000058009b7308 */ /* 0x0006a20000000800 */
[C---:B------:R-:W-:Y:S01]  /*9400*/  HMMA.16816.F32.BF16 R56, R68.reuse, R82, R56 ;  /* 0x000000524438723c */ /* 0x040fe20000041838 */
[----:B------:R-:W2:Y:S03]  /*9410*/  LDSM.16.MT88.4 R80, [R222+0x3100] ;  /* 0x00310000de50783b */ /* 0x000ea60000004200 */
[--C-:B-1----:R-:W-:Y:S04]  /*9420*/  FFMA.FTZ R86, R149, c[0x0][0x2d0], -R248.reuse ;  /* 0x0000b40095567a23 */ /* 0x102fe800000108f8 */
[C---:B-----5:R-:W-:Y:S01]  /*9430*/  HMMA.16816.F32.BF16 R60, R68.reuse, R76, R60 ;  /* 0x0000004c443c723c */ /* 0x060fe2000004183c */
[----:B------:R1:W-:Y:S07]  /*9440*/  MUFU.EX2 R149, R86 ;  /* 0x0000005600957308 */ /* 0x0003ee0000000800 */
[----:B------:R-:W-:Y:S01]  /*9450*/  HMMA.16816.F32.BF16 R64, R68, R78, R64 ;  /* 0x0000004e4440723c */ /* 0x000fe20000041840 */
[----:B------:R-:W5:Y:S06]  /*9460*/  LDSM.16.MT88.4 R76, [R221+0x3100] ;  /* 0x00310000dd4c783b */ /* 0x000f6c0000004200 */
[----:B----4-:R-:W-:Y:S01]  /*9470*/  F2FP.BF16.PACK_AB R68, R165, R167 ;  /* 0x000000a7a544723e */ /* 0x010fe200000010ff */
[--C-:B---3--:R-:W-:Y:S01]  /*9480*/  FFMA.FTZ R88, R151, c[0x0][0x2d0], -R248.reuse ;  /* 0x0000b40097587a23 */ /* 0x108fe200000108f8 */
[----:B------:R-:W-:Y:S03]  /*9490*/  F2FP.BF16.PACK_AB R69, R161, R163 ;  /* 0x000000a3a145723e */ /* 0x000fe600000010ff */
[----:B--2---:R-:W-:Y:S01]  /*94a0*/  F2FP.BF16.PACK_AB R70, R155, R157 ;  /* 0x0000009d9b46723e */ /* 0x004fe200000010ff */
[----:B------:R-:W2:Y:S01]  /*94b0*/  MUFU.EX2 R151, R88 ;  /* 0x0000005800977308 */ /* 0x000ea20000000800 */
[----:B------:R-:W-:Y:S01]  /*94c0*/  F2FP.BF16.PACK_AB R71, R153, R159 ;  /* 0x0000009f9947723e */ /* 0x000fe200000010ff */
[----:B------:R-:W-:Y:S01]  /*94d0*/  FFMA.FTZ R248, R183, c[0x0][0x2d0], -R248 ;  /* 0x0000b400b7f87a23 */ /* 0x000fe200000108f8 */
[----:B-1----:R-:W1:Y:S01]  /*94e0*/  LDSM.16.MT88.4 R84, [R220+0x3100] ;  /* 0x00310000dc54783b */ /* 0x002e620000004200 */
[--C-:B------:R-:W-:Y:S02]  /*94f0*/  FFMA.FTZ R183, R247, c[0x0][0x2d0], -R182.reuse ;  /* 0x0000b400f7b77a23 */ /* 0x100fe400000108b6 */
[----:B------:R-:W-:Y:S02]  /*9500*/  FFMA.FTZ R182, R133, c[0x0][0x2d0], -R182 ;  /* 0x0000b40085b67a23 */ /* 0x000fe400000108b6 */
[C---:B------:R-:W-:Y:S02]  /*9510*/  HMMA.16816.F32.BF16 R4, R68.reuse, R72, R4 ;  /* 0x000000484404723c */ /* 0x040fe40000041804 */
[----:B------:R-:W3:Y:S01]  /*9520*/  MUFU.EX2 R248, R248 ;  /* 0x000000f800f87308 */ /* 0x000ee20000000800 */
[----:B------:R-:W-:Y:S02]  /*9530*/  IMAD.MOV.U32 R133, RZ, RZ, R107 ;  /* 0x000000ffff857224 */ /* 0x000fe400078e006b */
[----:B------:R-:W-:Y:S01]  /*9540*/  LDSM.16.MT88.4 R104, [R222+0x7900] ;  /* 0x00790000de68783b */ /* 0x000fe20000004200 */
[----:B------:R-:W-:Y:S02]  /*9550*/  IMAD.MOV.U32 R247, RZ, RZ, R112 ;  /* 0x000000fffff77224 */ /* 0x000fe400078e0070 */
[C---:B------:R-:W-:Y:S04]  /*9560*/  HMMA.16816.F32.BF16 R8, R68.reuse, R74, R8 ;  /* 0x0000004a4408723c */ /* 0x040fe80000041808 */
[----:B------:R-:W-:Y:S01]  /*9570*/  MUFU.EX2 R183, R183 ;  /* 0x000000b700b77308 */ /* 0x000fe20000000800 */
[----:B------:R-:W4:Y:S01]  /*9580*/  LDSM.16.MT88.4 R72, [R224+0x7100] ;  /* 0x00710000e048783b */ /* 0x000f220000004200 */
[----:B------:R-:W-:Y:S02]  /*9590*/  FADD.FTZ R3, R133, R3 ;  /* 0x0000000385037221 */ /* 0x000fe40000010000 */
[C---:B------:R-:W-:Y:S04]  /*95a0*/  HMMA.16816.F32.BF16 R12, R68.reuse, R80, R12 ;  /* 0x00000050440c723c */ /* 0x040fe8000004180c */
[----:B--2---:R-:W-:Y:S01]  /*95b0*/  F2FP.BF16.PACK_AB R112, R151, R149 ;  /* 0x000000959770723e */ /* 0x004fe200000010ff */
[----:B------:R-:W2:Y:S01]  /*95c0*/  LDSM.16.MT88.4 R88, [R222+0x7100] ;  /* 0x00710000de58783b */ /* 0x000ea20000004200 */
[----:B------:R-:W1:Y:S02]  /*95d0*/  MUFU.EX2 R182, R182 ;  /* 0x000000b600b67308 */ /* 0x000e640000000800 */
[C---:B------:R-:W-:Y:S04]  /*95e0*/  HMMA.16816.F32.BF16 R16, R68.reuse, R82, R16 ;  /* 0x000000524410723c */ /* 0x040fe80000041810 */
[----:B---3--:R-:W-:Y:S01]  /*95f0*/  F2FP.BF16.PACK_AB R114, R248, R251 ;  /* 0x000000fbf872723e */ /* 0x008fe200000010ff */
[----:B------:R-:W-:Y:S03]  /*9600*/  LDSM.16.MT88.4 R80, [R221+0x3900] ;  /* 0x00390000dd50783b */ /* 0x000fe60000004200 */
[C---:B-----5:R-:W-:Y:S08]  /*9610*/  HMMA.16816.F32.BF16 R20, R68.reuse, R76, R20 ;  /* 0x0000004c4414723c */ /* 0x060ff00000041814 */
[C---:B------:R-:W-:Y:S01]  /*9620*/  HMMA.16816.F32.BF16 R24, R68.reuse, R78, R24 ;  /* 0x0000004e4418723c */ /* 0x040fe20000041818 */
[----:B------:R-:W3:Y:S03]  /*9630*/  LDSM.16.MT88.4 R76, [R222+0x3900] ;  /* 0x00390000de4c783b */ /* 0x000ee60000004200 */
[----:B-1----:R-:W-:Y:S04]  /*9640*/  F2FP.BF16.PACK_AB R115, R182, R183 ;  /* 0x000000b7b673723e */ /* 0x002fe800000010ff */
[C---:B------:R-:W-:Y:S08]  /*9650*/  HMMA.16816.F32.BF16 R28, R68.reuse, R84, R28 ;  /* 0x00000054441c723c */ /* 0x040ff0000004181c */
[C---:B------:R-:W-:Y:S08]  /*9660*/  HMMA.16816.F32.BF16 R32, R68.reuse, R86, R32 ;  /* 0x000000564420723c */ /* 0x040ff00000041820 */
[C---:B----4-:R-:W-:Y:S08]  /*9670*/  HMMA.16816.F32.BF16 R36, R68.reuse, R72, R36 ;  /* 0x000000484424723c */ /* 0x050ff00000041824 */
[C---:B------:R-:W-:Y:S08]  /*9680*/  HMMA.16816.F32.BF16 R40, R68.reuse, R74, R40 ;  /* 0x0000004a4428723c */ /* 0x040ff00000041828 */
[C---:B--2---:R-:W-:Y:S08]  /*9690*/  HMMA.16816.F32.BF16 R44, R68.reuse, R88, R44 ;  /* 0x00000058442c723c */ /* 0x044ff0000004182c */
[C---:B------:R-:W-:Y:S01]  /*96a0*/  HMMA.16816.F32.BF16 R48, R68.reuse, R90, R48 ;  /* 0x0000005a4430723c */ /* 0x040fe20000041830 */
[----:B------:R-:W1:Y:S07]  /*96b0*/  LDSM.16.MT88.4 R88, [R220+0x3900] ;  /* 0x00390000dc58783b */ /* 0x000e6e0000004200 */
[C---:B------:R-:W-:Y:S08]  /*96c0*/  HMMA.16816.F32.BF16 R52, R68.reuse, R92, R52 ;  /* 0x0000005c4434723c */ /* 0x040ff00000041834 */
[C---:B------:R-:W-:Y:S08]  /*96d0*/  HMMA.16816.F32.BF16 R56, R68.reuse, R94, R56 ;  /* 0x0000005e4438723c */ /* 0x040ff00000041838 */
[C---:B------:R-:W-:Y:S08]  /*96e0*/  HMMA.16816.F32.BF16 R60, R68.reuse, R96, R60 ;  /* 0x00000060443c723c */ /* 0x040ff0000004183c */
[----:B------:R-:W-:Y:S01]  /*96f0*/  HMMA.16816.F32.BF16 R64, R68, R98, R64 ;  /* 0x000000624440723c */ /* 0x000fe20000041840 */
[----:B------:R-:W2:Y:S07]  /*9700*/  LDSM.16.MT88.4 R96, [R224+0x7900] ;  /* 0x00790000e060783b */ /* 0x000eae0000004200 */
[C---:B------:R-:W-:Y:S08]  /*9710*/  HMMA.16816.F32.BF16 R128, R112.reuse, R124, R4 ;  /* 0x0000007c7080723c */ /* 0x040ff00000041804 */
[C---:B------:R-:W-:Y:S01]  /*9720*/  HMMA.16816.F32.BF16 R124, R112.reuse, R126, R8 ;  /* 0x0000007e707c723c */ /* 0x040fe20000041808 */
[----:B------:R-:W4:Y:S07]  /*9730*/  LDSM.16.MT88.4 R8, [R220+0x7900] ;  /* 0x00790000dc08783b */ /* 0x000f2e0000004200 */
[C---:B---3--:R-:W-:Y:S07]  /*9740*/  HMMA.16816.F32.BF16 R68, R112.reuse, R76, R12 ;  /* 0x0000004c7044723c */ /* 0x048fee000004180c */
        /* <DEDUP_REMOVED lines=30> */
[----:B------:R-:W-:Y:S02]  /*9930*/  IMAD.MOV.U32 R3, RZ, RZ, R0 ;  /* 0x000000ffff037224 */ /* 0x000fe400078e0000 */
[C---:B------:R-:W-:Y:S04]  /*9940*/  HMMA.16816.F32.BF16 R108, R112.reuse, R110, R56 ;  /* 0x0000006e706c723c */ /* 0x040fe80000041838 */
[----:B------:R-:W-:Y:S04]  /*9950*/  FADD.FTZ R2, R149, R2 ;  /* 0x0000000295027221 */ /* 0x000fe80000010000 */
[----:B------:R-:W-:Y:S01]  /*9960*/  FADD.FTZ R2, R151, R2 ;  /* 0x0000000297027221 */ /* 0x000fe20000010000 */
[C---:B----4-:R-:W-:Y:S03]  /*9970*/  HMMA.16816.F32.BF16 R116, R112.reuse, R8, R60 ;  /* 0x000000087074723c */ /* 0x050fe6000004183c */
[----:B------:R-:W-:Y:S02]  /*9980*/  FADD.FTZ R251, R251, R2 ;  /* 0x00000002fbfb7221 */ /* 0x000fe40000010000 */
[----:B------:R-:W-:Y:S02]  /*9990*/  IMAD.MOV.U32 R2, RZ, RZ, R132 ;  /* 0x000000ffff027224 */ /* 0x000fe400078e0084 */
[----:B------:R-:W-:Y:S01]  /*99a0*/  FADD.FTZ R8, R153, R12 ;  /* 0x0000000c99087221 */ /* 0x000fe20000010000 */
[----:B------:R-:W-:Y:S04]  /*99b0*/  HMMA.16816.F32.BF16 R112, R112, R10, R64 ;  /* 0x0000000a7070723c */ /* 0x000fe80000041840 */
[----:B------:R-:W-:Y:S02]  /*99c0*/  FADD.FTZ R8, R147, R8 ;  /* 0x0000000893087221 */ /* 0x000fe40000010000 */
[----:B------:R-:W-:Y:S02]  /*99d0*/  FADD.FTZ R236, R248, R251 ;  /* 0x000000fbf8ec7221 */ /* 0x000fe40000010000 */
[----:B------:R-:W-:Y:S04]  /*99e0*/  FADD.FTZ R8, R145, R8 ;  /* 0x0000000891087221 */ /* 0x000fe80000010000 */
[----:B------:R-:W-:Y:S04]  /*99f0*/  FADD.FTZ R183, R183, R8 ;  /* 0x00000008b7b77221 */ /* 0x000fe80000010000 */
[----:B------:R-:W-:Y:S01]  /*9a00*/  FADD.FTZ R229, R182, R183 ;  /* 0x000000b7b6e57221 */ /* 0x000fe20000010000 */
[----:B------:R-:W-:-:S05]  /*9a10*/  @P0 BRA `(.L_x_2437) ;  /* 0xffffbda000000947 */ /* 0x000fca000383ffff */
.L_x_2436:
[----:B------:R-:W-:-:S13]  /*9a20*/  ISETP.LE.AND P0, PT, RZ, UR25, PT ;  /* 0x00000019ff007c0c */ /* 0x000fda000bf03270 */
[----:B------:R-:W-:Y:S05]  /*9a30*/  @!P0 BRA `(.L_x_2438) ;  /* 0x000034f000008947 */ /* 0x000fea0003800000 */
[----:B------:R-:W-:Y:S01]  /*9a40*/  IADD3 R238, P1, R240, 0x40, RZ ;  /* 0x00000040f0ee7810 */ /* 0x000fe20007f3e0ff */
[----:B------:R-:W-:Y:S01]  /*9a50*/  ULDC.64 UR4, c[0x0][0x1e0] ;  /* 0x0000780000047ab9 */ /* 0x000fe20000000a00 */
[----:B------:R-:W-:Y:S01]  /*9a60*/  IADD3 R237, P0, R230, 0x40, RZ ;  /* 0x00000040e6ed7810 */ /* 0x000fe20007f1e0ff */
[----:B------:R-:W-:Y:S01]  /*9a70*/  UIADD3 UR12, UP0, UR12, 0x80, URZ ;  /* 0x000000800c0c7890 */ /* 0x000fe2000ff1e03f */
[----:B------:R-:W-:Y:S01]  /*9a80*/  IMAD.MOV.U32 R133, RZ, RZ, R132 ;  /* 0x000000ffff857224 */ /* 0x000fe200078e0084 */
[----:B------:R-:W-:Y:S01]  /*9a90*/  USHF.L.U64.HI UR6, UR4, 0x6, UR5 ;  /* 0x0000000604067899 */ /* 0x000fe20008010205 */
[----:B------:R-:W-:Y:S01]  /*9aa0*/  MOV R3, R0 ;  /* 0x0000000000037202 */ /* 0x000fe20000000f00 */
[----:B------:R-:W-:Y:S01]  /*9ab0*/  USHF.L.U32 UR7, UR4, 0x6, URZ ;  /* 0x0000000604077899 */ /* 0x000fe2000800063f */
[----:B------:R-:W-:Y:S01]  /*9ac0*/  IMAD.X R239, RZ, RZ, R235, P1 ;  /* 0x000000ffffef7224 */ /* 0x000fe200008e06eb */
[----:B------:R-:W-:Y:S01]  /*9ad0*/  IADD3.X R134, RZ, R233, RZ, P0, !PT ;  /* 0x000000e9ff867210 */ /* 0x000fe200007fe4ff */
[----:B------:R-:W-:Y:S01]  /*9ae0*/  IMAD.MOV.U32 R234, RZ, RZ, R240 ;  /* 0x000000ffffea7224 */ /* 0x000fe200078e00f0 */
[----:B------:R-:W-:-:S02]  /*9af0*/  UMOV UR8, 0x7 ;  /* 0x0000000700087882 */ /* 0x000fc40000000000 */
[----:B------:R-:W-:Y:S02]  /*9b00*/  ULDC.64 UR4, c[0x0][0x208] ;  /* 0x0000820000047ab9 */ /* 0x000fe40000000a00 */
[----:B------:R-:W-:Y:S02]  /*9b10*/  USHF.L.U64.HI UR8, UR4, UR8, UR5 ;  /* 0x0000000804087299 */ /* 0x000fe40008010205 */
[----:B------:R-:W-:Y:S02]  /*9b20*/  USHF.L.U32 UR11, UR4, 0x7, URZ ;  /* 0x00000007040b7899 */ /* 0x000fe4000800063f */
[----:B------:R-:W-:Y:S02]  /*9b30*/  UIADD3.X UR9, URZ, UR9, URZ, UP0, !UPT ;  /* 0x000000093f097290 */ /* 0x000fe400087fe43f */
.L_x_2439:
[----:B------:R-:W-:Y:S04]  /*9b40*/  DEPBAR.LE SB0, 0x0 ;  /* 0x000080000000791a */ /* 0x000fe80000000000 */
[----:B------:R-:W-:Y:S01]  /*9b50*/  BAR.SYNC.DEFER_BLOCKING 0x0 ;  /* 0x0000000000007b1d */ /* 0x000fe20000010000 */
[----:B------:R-:W-:Y:S01]  /*9b60*/  USHF.R.S32.HI UR5, URZ, 0x1f, UR25 ;  /* 0x0000001f3f057899 */ /* 0x000fe20008011419 */
[----:B------:R-:W-:Y:S01]  /*9b70*/  MOV R135, UR11 ;  /* 0x0000000b00877c02 */ /* 0x000fe20008000f00 */
[----:B------:R-:W-:Y:S02]  /*9b80*/  UIMAD UR4, UR8, UR25, URZ ;  /* 0x00000019080472a4 */ /* 0x000fe4000f8e023f */
[----:B------:R-:W-:Y:S02]  /*9b90*/  UISETP.GT.AND UP0, UPT, UR25, URZ, UPT ;  /* 0x0000003f1900728c */ /* 0x000fe4000bf04270 */
[----:B------:R-:W-:Y:S01]  /*9ba0*/  UIMAD UR4, UR5, UR11, UR4 ;  /* 0x0000000b050472a4 */ /* 0x000fe2000f8e0204 */
[----:B------:R-:W-:Y:S05]  /*9bb0*/  IMAD.WIDE.U32 R152, R135, UR25, R238 ;  /* 0x0000001987987c25 */ /* 0x000fea000f8e00ee */
[C---:B------:R-:W-:Y:S02]  /*9bc0*/  LEA R164, P0, R152.reuse, c[0x0][0x1f8], 0x1 ;  /* 0x00007e0098a47a11 */ /* 0x040fe400078008ff */
[----:B------:R-:W-:Y:S04]  /*9bd0*/  IADD3 R0, R153, UR4, RZ ;  /* 0x0000000499007c10 */ /* 0x000fe8000fffe0ff */
[----:B------:R-:W-:Y:S01]  /*9be0*/  LEA.HI.X R165, R152, c[0x0][0x1fc], R0, 0x1, P0 ;  /* 0x00007f0098a57a11 */ /* 0x000fe200000f0c00 */
[----:B------:R-:W1:Y:S08]  /*9bf0*/  LDSM.16.M88.4 R8, [R226+0x8100] ;  /* 0x00810000e208783b */ /* 0x000e700000000200 */
[----:B------:R-:W2:Y:S08]  /*9c00*/  LDSM.16.M88.4 R16, [R226+0x8900] ;  /* 0x00890000e210783b */ /* 0x000eb00000000200 */
        /* <DEDUP_REMOVED lines=31> */
[C---:B---3--:R-:W-:Y:S07]  /*9e00*/  HMMA.16816.F32.BF16 R12, R168.reuse, R144, R12 ;  /* 0x00000090a80c723c */ /* 0x048fee000004180c */
[----:B------:R-:W-:Y:S01]  /*9e10*/  IMAD.WIDE.U32 R144, R135, UR25, R234 ;  /* 0x0000001987907c25 */ /* 0x000fe2000f8e00ea */
[C---:B------:R-:W-:Y:S01]  /*9e20*/  HMMA.16816.F32.BF16 R16, R168.reuse, R146, R16 ;  /* 0x00000092a810723c */ /* 0x040fe20000041810 */
[----:B------:R-:W-:Y:S03]  /*9e30*/  UIADD3 UR25, UR25, -0x1, URZ ;  /* 0xffffffff19197890 */ /* 0x000fe6000fffe03f */
[----:B------:R-:W-:Y:S01]  /*9e40*/  IADD3 R135, R145, UR4, RZ ;  /* 0x0000000491877c10 */ /* 0x000fe2000fffe0ff */
[----:B------:R-:W-:Y:S01]  /*9e50*/  ULDC.64 UR4, c[0x0][0x1e0] ;  /* 0x0000780000047ab9 */ /* 0x000fe20000000a00 */
[C---:B------:R-:W-:Y:S02]  /*9e60*/  LEA R166, P1, R144.reuse, c[0x0][0x1f8], 0x1 ;  /* 0x00007e0090a67a11 */ /* 0x040fe400078208ff */
[C---:B------:R-:W-:Y:S03]  /*9e70*/  HMMA.16816.F32.BF16 R20, R168.reuse, R148, R20 ;  /* 0x00000094a814723c */ /* 0x040fe60000041814 */
[----:B------:R-:W-:Y:S01]  /*9e80*/  @UP0 UIMAD.WIDE.U32 UR20, UR25, UR4, URZ ;  /* 0x00000004191402a5 */ /* 0x000fe2000f8e003f */
[----:B------:R-:W-:Y:S01]  /*9e90*/  LEA.HI.X R167, R144, c[0x0][0x1fc], R135, 0x1, P1 ;  /* 0x00007f0090a77a11 */ /* 0x000fe200008f0c87 */
[----:B------:R-:W-:Y:S01]  /*9ea0*/  @UP0 USHF.R.S32.HI UR13, URZ, 0x1f, UR25 ;  /* 0x0000001f3f0d0899 */ /* 0x000fe20008011419 */
[----:B------:R-:W2:Y:S01]  /*9eb0*/  LDSM.16.M88.4 R144, [R216] ;  /* 0x00000000d890783b */ /* 0x000ea20000000200 */
[----:B------:R-:W-:Y:S01]  /*9ec0*/  IADD3 R148, P0, R166, UR10, RZ ;  /* 0x0000000aa6947c10 */ /* 0x000fe2000ff1e0ff */
[C---:B------:R-:W-:Y:S01]  /*9ed0*/  HMMA.16816.F32.BF16 R24, R168.reuse, R150, R24 ;  /* 0x00000096a818723c */ /* 0x040fe20000041818 */
[----:B------:R-:W-:Y:S02]  /*9ee0*/  @UP0 UIMAD UR13, UR13, UR4, URZ ;  /* 0x000000040d0d02a4 */ /* 0x000fe4000f8e023f */
[----:B------:R-:W-:Y:S01]  /*9ef0*/  @UP0 USHF.L.U32 UR4, UR20, 0x7, URZ ;  /* 0x0000000714040899 */ /* 0x000fe2000800063f */
[----:B------:R-:W-:Y:S01]  /*9f00*/  IADD3.X R149, R167, UR14, RZ, P0, !PT ;  /* 0x0000000ea7957c10 */ /* 0x000fe200087fe4ff */
[----:B------:R-:W-:Y:S01]  /*9f10*/  @UP0 UIMAD UR13, UR25, UR5, UR13 ;  /* 0x00000005190d02a4 */ /* 0x000fe2000f8e020d */
[----:B------:R-:W-:Y:S01]  /*9f20*/  @!PT LDS RZ, [RZ] ;  /* 0x00000000fffff984 */ /* 0x000fe20000000800 */
[----:B------:R-:W-:Y:S01]  /*9f30*/  @!PT LDS RZ, [RZ] ;  /* 0x00000000fffff984 */ /* 0x000fe20000000800 */
[----:B------:R-:W-:Y:S01]  /*9f40*/  @!PT LDS RZ, [RZ] ;  /* 0x00000000fffff984 */ /* 0x000fe20000000800 */
[----:B------:R3:W-:Y:S01]  /*9f50*/  LDGSTS.E.BYPASS.LTC128B.128 [R227+0x100], [R166.64], !P5 ;  /* 0x00100000a6e37fae */ /* 0x0007e2000e901d52 */
[C---:B------:R-:W-:Y:S01]  /*9f60*/  IADD3 R150, P0, R148.reuse, UR10, RZ ;  /* 0x0000000a94967c10 */ /* 0x040fe2000ff1e0ff */
[C---:B-1----:R-:W-:Y:S01]  /*9f70*/  HMMA.16816.F32.BF16 R28, R168.reuse, R136, R28 ;  /* 0x00000088a81c723c */ /* 0x042fe2000004181c */
[----:B------:R-:W-:Y:S03]  /*9f80*/  @UP0 UIADD3 UR13, UR21, UR13, URZ ;  /* 0x0000000d150d0290 */ /* 0x000fe6000fffe03f */
[C---:B------:R-:W-:Y:S02]  /*9f90*/  IADD3.X R151, R149.reuse, UR14, RZ, P0, !PT ;  /* 0x0000000e95977c10 */ /* 0x040fe400087fe4ff */
[----:B------:R1:W-:Y:S01]  /*9fa0*/  LDGSTS.E.BYPASS.LTC128B.128 [R227+0x4100], [R164.64], !P4 ;  /* 0x04100000a4e37fae */ /* 0x0003e2000e101d52 */
[----:B------:R-:W-:Y:S01]  /*9fb0*/  IADD3 R176, P2, R148, UR16, RZ ;  /* 0x0000001094b07c10 */ /* 0x000fe2000ff5e0ff */
[----:B------:R-:W-:Y:S01]  /*9fc0*/  @UP0 USHF.L.U64.HI UR13, UR20, 0x7, UR13 ;  /* 0x00000007140d0899 */ /* 0x000fe2000801020d */
[C---:B------:R-:W-:Y:S03]  /*9fd0*/  HMMA.16816.F32.BF16 R32, R168.reuse, R138, R32 ;  /* 0x0000008aa820723c */ /* 0x040fe60000041820 */
[----:B------:R-:W-:Y:S02]  /*9fe0*/  IADD3.X R177, R149, UR15, RZ, P2, !PT ;  /* 0x0000000f95b17c10 */ /* 0x000fe400097fe4ff */
[----:B------:R4:W-:Y:S01]  /*9ff0*/  LDGSTS.E.BYPASS.LTC128B.128 [R227+0x1100], [R148.64], !P5 ;  /* 0x0110000094e37fae */ /* 0x0009e2000e901d52 */
[C---:B------:R-:W-:Y:S06]  /*a000*/  IADD3 R178, P1, R150.reuse, UR10, RZ ;  /* 0x0000000a96b27c10 */ /* 0x040fec000ff3e0ff */
[C---:B------:R-:W-:Y:S01]  /*a010*/  IADD3.X R179, R151.reuse, UR14, RZ, P1, !PT ;  /* 0x0000000e97b37c10 */ /* 0x040fe20008ffe4ff */
[----:B------:R4:W-:Y:S01]  /*a020*/  LDGSTS.E.BYPASS.LTC128B.128 [R227+0x5100], [R148.64+0x80], !P4 ;  /* 0x0510008094e37fae */ /* 0x0009e2000e101d52 */
[----:B---3--:R-:W-:Y:S04]  /*a030*/  IADD3 R166, P0, R150, UR16, RZ ;  /* 0x0000001096a67c10 */ /* 0x008fe8000ff1e0ff */
[----:B------:R-:W-:Y:S01]  /*a040*/  IADD3.X R167, R151, UR15, RZ, P0, !PT ;  /* 0x0000000f97a77c10 */ /* 0x000fe200087fe4ff */
[C---:B--2---:R-:W-:Y:S02]  /*a050*/  HMMA.16816.F32.BF16 R36, R168.reuse, R144, R36 ;  /* 0x00000090a824723c */ /* 0x044fe40000041824 */
[----:B------:R4:W-:Y:S01]  /*a060*/  LDGSTS.E.BYPASS.LTC128B.128 [R227+0x2100], [R150.64], !P5 ;  /* 0x0210000096e37fae */ /* 0x0009e2000e901d52 */
[----:B------:R-:W-:Y:S05]  /*a070*/  PLOP3.LUT P0, PT, PT, PT, UP0, 0x80, 0x0 ;  /* 0x000000000000781c */ /* 0x000fea0003f0f008 */
[C---:B------:R-:W-:Y:S02]  /*a080*/  HMMA.16816.F32.BF16 R40, R168.reuse, R146, R40 ;  /* 0x00000092a828723c */ /* 0x040fe40000041828 */
[----:B------:R2:W-:Y:S06]  /*a090*/  LDGSTS.E.BYPASS.LTC128B.128 [R227+0x6100], [R176.64], !P4 ;  /* 0x06100000b0e37fae */ /* 0x0005ec000e101d52 */
[C---:B------:R-:W-:Y:S02]  /*a0a0*/  HMMA.16816.F32.BF16 R44, R168.reuse, R152, R44 ;  /* 0x00000098a82c723c */ /* 0x040fe4000004182c */
[----:B------:R2:W-:Y:S06]  /*a0b0*/  LDGSTS.E.BYPASS.LTC128B.128 [R227+0x3100], [R178.64], !P5 ;  /* 0x03100000b2e37fae */ /* 0x0005ec000e901d52 */
[C---:B------:R-:W-:Y:S02]  /*a0c0*/  HMMA.16816.F32.BF16 R48, R168.reuse, R154, R48 ;  /* 0x0000009aa830723c */ /* 0x040fe40000041830 */
[----:B------:R1:W-:Y:S06]  /*a0d0*/  LDGSTS.E.BYPASS.LTC128B.128 [R227+0x7100], [R166.64], !P4 ;  /* 0x07100000a6e37fae */ /* 0x0003ec000e101d52 */
[C---:B------:R-:W-:Y:S02]  /*a0e0*/  HMMA.16816.F32.BF16 R52, R168.reuse, R156, R52 ;  /* 0x0000009ca834723c */ /* 0x040fe40000041834 */
[----:B------:R-:W3:Y:S06]  /*a0f0*/  LDSM.16.M88.4 R136, [R223+0x8100] ;  /* 0x00810000df88783b */ /* 0x000eec0000000200 */
[C---:B------:R-:W-:Y:S02]  /*a100*/  HMMA.16816.F32.BF16 R56, R168.reuse, R158, R56 ;  /* 0x0000009ea838723c */ /* 0x040fe40000041838 */
[----:B------:R-:W5:Y:S06]  /*a110*/  LDSM.16.M88.4 R144, [R223+0x8900] ;  /* 0x00890000df90783b */ /* 0x000f6c0000000200 */
[C---:B------:R-:W-:Y:S02]  /*a120*/  HMMA.16816.F32.BF16 R60, R168.reuse, R160, R60 ;  /* 0x000000a0a83c723c */ /* 0x040fe4000004183c */
[----:B------:R-:W0:Y:S06]  /*a130*/  LDGDEPBAR ;  /* 0x00000000000079af */ /* 0x000e2c0000000000 */
[----:B------:R-:W-:Y:S02]  /*a140*/  HMMA.16816.F32.BF16 R64, R168, R162, R64 ;  /* 0x000000a2a840723c */ /* 0x000fe40000041840 */
[----:B----4-:R-:W4:Y:S08]  /*a150*/  LDSM.16.M88.4 R148, [R223+0x9100] ;  /* 0x00910000df94783b */ /* 0x010f300000000200 */
[----:B------:R-:W1:Y:S01]  /*a160*/  LDSM.16.M88.4 R152, [R223+0x9900] ;  /* 0x00990000df98783b */ /* 0x000e620000000200 */
[C---:B---3--:R-:W-:Y:S07]  /*a170*/  HMMA.16816.F32.BF16 R4, R172.reuse, R136, R4 ;  /* 0x00000088ac04723c */ /* 0x048fee0000041804 */
[----:B------:R-:W3:Y:S01]  /*a180*/  LDSM.16.M88.4 R156, [R223+0xa100] ;  /* 0x00a10000df9c783b */ /* 0x000ee20000000200 */
[C---:B------:R-:W-:Y:S07]  /*a190*/  HMMA.16816.F32.BF16 R8, R172.reuse, R138, R8 ;  /* 0x0000008aac08723c */ /* 0x040fee0000041808 */
[----:B------:R-:W2:Y:S01]  /*a1a0*/  LDSM.16.M88.4 R136, [R223+0xa900] ;  /* 0x00a90000df88783b */ /* 0x000ea20000000200 */
[C---:B-----5:R-:W-:Y:S07]  /*a1b0*/  HMMA.16816.F32.BF16 R12, R172.reuse, R144, R12 ;  /* 0x00000090ac0c723c */ /* 0x060fee000004180c */
[----:B------:R-:W-:Y:S01]  /*a1c0*/  LDSM.16.M88.4 R160, [R226+0xd900] ;  /* 0x00d90000e2a0783b */ /* 0x000fe20000000200 */
[C---:B------:R-:W-:Y:S07]  /*a1d0*/  HMMA.16816.F32.BF16 R16, R172.reuse, R146, R16 ;  /* 0x00000092ac10723c */ /* 0x040fee0000041810 */
[----:B------:R-:W5:Y:S01]  /*a1e0*/  LDSM.16.M88.4 R144, [R223+0xb100] ;  /* 0x00b10000df90783b */ /* 0x000f620000000200 */
[C---:B----4-:R-:W-:Y:S07]  /*a1f0*/  HMMA.16816.F32.BF16 R20, R172.reuse, R148, R20 ;  /* 0x00000094ac14723c */ /* 0x050fee0000041814 */
[----:B-1----:R-:W-:Y:S01]  /*a200*/  LDSM.16.M88.4 R164, [R206] ;  /* 0x00000000cea4783b */ /* 0x002fe20000000200 */
[C---:B------:R-:W-:Y:S07]  /*a210*/  HMMA.16816.F32.BF16 R24, R172.reuse, R150, R24 ;  /* 0x00000096ac18723c */ /* 0x040fee0000041818 */
[----:B------:R-:W1:Y:S01]  /*a220*/  LDSM.16.M88.4 R148, [R223+0xb900] ;  /* 0x00b90000df94783b */ /* 0x000e620000000200 */
[C---:B------:R-:W-:Y:S07]  /*a230*/  HMMA.16816.F32.BF16 R28, R172.reuse, R152, R28 ;  /* 0x00000098ac1c723c */ /* 0x040fee000004181c */
[----:B--2---:R-:W-:Y:S01]  /*a240*/  LDSM.16.M88.4 R176, [R223+0xe900] ;  /* 0x00e90000dfb0783b */ /* 0x004fe20000000200 */
[C---:B------:R-:W-:Y:S07]  /*a250*/  HMMA.16816.F32.BF16 R32, R172.reuse, R154, R32 ;  /* 0x0000009aac20723c */ /* 0x040fee0000041820 */
[----:B------:R-:W2:Y:S01]  /*a260*/  LDSM.16.M88.4 R152, [R212] ;  /* 0x00000000d498783b */ /* 0x000ea20000000200 */
[C---:B---3--:R-:W-:Y:S07]  /*a270*/  HMMA.16816.F32.BF16 R36, R172.reuse, R156, R36 ;  /* 0x0000009cac24723c */ /* 0x048fee0000041824 */
[----:B------:R-:W-:Y:S01]  /*a280*/  LDSM.16.M88.4 R180, [R223+0xf100] ;  /* 0x00f10000dfb4783b */ /* 0x000fe20000000200 */
[C---:B------:R-:W-:Y:S07]  /*a290*/  HMMA.16816.F32.BF16 R40, R172.reuse, R158, R40 ;  /* 0x0000009eac28723c */ /* 0x040fee0000041828 */
[----:B------:R-:W3:Y:S01]  /*a2a0*/  LDSM.16.M88.4 R156, [R212+0x800] ;  /* 0x00080000d49c783b */ /* 0x000ee20000000200 */
[C---:B------:R-:W-:Y:S08]  /*a2b0*/  HMMA.16816.F32.BF16 R44, R172.reuse, R136, R44 ;  /* 0x00000088ac2c723c */ /* 0x040ff0000004182c */
[C---:B------:R-:W-:Y:S01]  /*a2c0*/  HMMA.16816.F32.BF16 R48, R172.reuse, R138, R48 ;  /* 0x0000008aac30723c */ /* 0x040fe20000041830 */
[----:B------:R-:W4:Y:S07]  /*a2d0*/  LDSM.16.M88.4 R136, [R212+0x1000] ;  /* 0x00100000d488783b */ /* 0x000f2e0000000200 */
[C---:B-----5:R-:W-:Y:S08]  /*a2e0*/  HMMA.16816.F32.BF16 R52, R172.reuse, R144, R52 ;  /* 0x00000090ac34723c */ /* 0x060ff00000041834 */
[C---:B------:R-:W-:Y:S01]  /*a2f0*/  HMMA.16816.F32.BF16 R56, R172.reuse, R146, R56 ;  /* 0x00000092ac38723c */ /* 0x040fe20000041838 */
[----:B------:R-:W5:Y:S07]  /*a300*/  LDSM.16.M88.4 R144, [R212+0x1800] ;  /* 0x00180000d490783b */ /* 0x000f6e0000000200 */
        /* <DEDUP_REMOVED lines=38> */
[----:B------:R-:W-:Y:S07]  /*a570*/  LDSM.16.M88.4 R160, [R209] ;  /* 0x00000000d1a0783b */ /* 0x000fee0000000200 */
[C---:B---3--:R-:W-:Y:S08]  /*a580*/  HMMA.16816.F32.BF16 R36, R188.reuse, R156, R36 ;  /* 0x0000009cbc24723c */ /* 0x048ff00000041824 */
[C---:B------:R-:W-:Y:S01]  /*a590*/  HMMA.16816.F32.BF16 R40, R188.reuse, R158, R40 ;  /* 0x0000009ebc28723c */ /* 0x040fe20000041828 */
[----:B------:R-:W3:Y:S07]  /*a5a0*/  LDSM.16.M88.4 R156, [R210] ;  /* 0x00000000d29c783b */ /* 0x000eee0000000200 */
[C---:B----4-:R-:W-:Y:S08]  /*a5b0*/  HMMA.16816.F32.BF16 R44, R188.reuse, R136, R44 ;  /* 0x00000088bc2c723c */ /* 0x050ff0000004182c */
[C---:B------:R-:W-:Y:S01]  /*a5c0*/  HMMA.16816.F32.BF16 R48, R188.reuse, R138, R48 ;  /* 0x0000008abc30723c */ /* 0x040fe20000041830 */
[----:B------:R-:W4:Y:S07]  /*a5d0*/  LDSM.16.M88.4 R136, [R208] ;  /* 0x00000000d088783b */ /* 0x000f2e0000000200 */
[C---:B-----5:R-:W-:Y:S08]  /*a5e0*/  HMMA.16816.F32.BF16 R52, R188.reuse, R144, R52 ;  /* 0x00000090bc34723c */ /* 0x060ff00000041834 */
[C---:B------:R-:W-:Y:S01]  /*a5f0*/  HMMA.16816.F32.BF16 R56, R188.reuse, R146, R56 ;  /* 0x00000092bc38723c */ /* 0x040fe20000041838 */
[----:B------:R-:W5:Y:S07]  /*a600*/  LDSM.16.M88.4 R144, [R207] ;  /* 0x00000000cf90783b */ /* 0x000f6e0000000200 */
[C---:B-1----:R-:W-:Y:S08]  /*a610*/  HMMA.16816.F32.BF16 R60, R188.reuse, R148, R60 ;  /* 0x00000094bc3c723c */ /* 0x042ff0000004183c */
[----:B------:R-:W-:Y:S01]  /*a620*/  HMMA.16816.F32.BF16 R64, R188, R150, R64 ;  /* 0x00000096bc40723c */ /* 0x000fe20000041840 */
[----:B------:R-:W1:Y:S07]  /*a630*/  LDSM.16.M88.4 R148, [R205] ;  /* 0x00000000cd94783b */ /* 0x000e6e0000000200 */
[C---:B--2---:R-:W-:Y:S08]  /*a640*/  HMMA.16816.F32.BF16 R4, R192.reuse, R152, R4 ;  /* 0x00000098c004723c */ /* 0x044ff00000041804 */
[C---:B------:R-:W-:Y:S01]  /*a650*/  HMMA.16816.F32.BF16 R8, R192.reuse, R154, R8 ;  /* 0x0000009ac008723c */ /* 0x040fe20000041808 */
[----:B------:R-:W-:Y:S07]  /*a660*/  LDSM.16.M88.4 R152, [R223+0xc900] ;  /* 0x00c90000df98783b */ /* 0x000fee0000000200 */
[C---:B---3--:R-:W-:Y:S08]  /*a670*/  HMMA.16816.F32.BF16 R12, R192.reuse, R156, R12 ;  /* 0x0000009cc00c723c */ /* 0x048ff0000004180c */
[C---:B------:R-:W-:Y:S01]  /*a680*/  HMMA.16816.F32.BF16 R16, R192.reuse, R158, R16 ;  /* 0x0000009ec010723c */ /* 0x040fe20000041810 */
[----:B------:R-:W-:Y:S07]  /*a690*/  LDSM.16.M88.4 R156, [R223+0xd100] ;  /* 0x00d10000df9c783b */ /* 0x000fee0000000200 */
[C---:B------:R-:W-:Y:S08]  /*a6a0*/  HMMA.16816.F32.BF16 R20, R192.reuse, R160, R20 ;  /* 0x000000a0c014723c */ /* 0x040ff00000041814 */
[C---:B------:R-:W-:Y:S01]  /*a6b0*/  HMMA.16816.F32.BF16 R24, R192.reuse, R162, R24 ;  /* 0x000000a2c018723c */ /* 0x040fe20000041818 */
[----:B------:R-:W-:Y:S07]  /*a6c0*/  LDSM.16.M88.4 R160, [R223+0xd900] ;  /* 0x00d90000dfa0783b */ /* 0x000fee0000000200 */
[C---:B----4-:R-:W-:Y:S08]  /*a6d0*/  HMMA.16816.F32.BF16 R28, R192.reuse, R136, R28 ;  /* 0x00000088c01c723c */ /* 0x050ff0000004181c */
[C---:B------:R-:W-:Y:S01]  /*a6e0*/  HMMA.16816.F32.BF16 R32, R192.reuse, R138, R32 ;  /* 0x0000008ac020723c */ /* 0x040fe20000041820 */
[----:B------:R-:W2:Y:S07]  /*a6f0*/  LDSM.16.M88.4 R136, [R204] ;  /* 0x00000000cc88783b */ /* 0x000eae0000000200 */
[C---:B-----5:R-:W-:Y:S08]  /*a700*/  HMMA.16816.F32.BF16 R36, R192.reuse, R144, R36 ;  /* 0x00000090c024723c */ /* 0x060ff00000041824 */
[C---:B------:R-:W-:Y:S01]  /*a710*/  HMMA.16816.F32.BF16 R40, R192.reuse, R146, R40 ;  /* 0x00000092c028723c */ /* 0x040fe20000041828 */
[----:B------:R-:W3:Y:S07]  /*a720*/  LDSM.16.M88.4 R144, [R223+0xc100] ;  /* 0x00c10000df90783b */ /* 0x000eee0000000200 */
[C---:B------:R-:W-:Y:S08]  /*a730*/  HMMA.16816.F32.BF16 R44, R192.reuse, R164, R44 ;  /* 0x000000a4c02c723c */ /* 0x040ff0000004182c */
[C---:B------:R-:W-:Y:S01]  /*a740*/  HMMA.16816.F32.BF16 R48, R192.reuse, R166, R48 ;  /* 0x000000a6c030723c */ /* 0x040fe20000041830 */
[----:B------:R-:W4:Y:S07]  /*a750*/  LDSM.16.M88.4 R164, [R223+0xe100] ;  /* 0x00e10000dfa4783b */ /* 0x000f2e0000000200 */
[C---:B-1----:R-:W-:Y:S08]  /*a760*/  HMMA.16816.F32.BF16 R52, R192.reuse, R148, R52 ;  /* 0x00000094c034723c */ /* 0x042ff00000041834 */
        /* <DEDUP_REMOVED lines=29> */
[----:B------:R-:W3:Y:S03]  /*a940*/  LDSM.16.M88.4 R144, [R212+0x6800] ;  /* 0x00680000d490783b */ /* 0x000ee60000000200 */
[----:B------:R-:W-:Y:S04]  /*a950*/  FMNMX.FTZ R0, R4, R3, !PT ;  /* 0x0000000304007209 */ /* 0x000fe80007810000 */
[C---:B-----5:R-:W-:Y:S04]  /*a960*/  HMMA.16816.F32.BF16 R20, R200.reuse, R152, R20 ;  /* 0x00000098c814723c */ /* 0x060fe80000041814 */
        /* <DEDUP_REMOVED lines=24> */
[----:B------:R-:W-:Y:S04]  /*aaf0*/  FMNMX.FTZ R135, R21, R2, !PT ;  /* 0x0000000215877209 */ /* 0x000fe80007810000 */
[----:B------:R-:W-:Y:S02]  /*ab00*/  FMNMX.FTZ R2, R24, R135, !PT ;  /* 0x0000008718027209 */ /* 0x000fe40007810000 */
[----:B------:R-:W-:Y:S02]  /*ab10*/  FMNMX.FTZ R0, R22, R137, !PT ;  /* 0x0000008916007209 */ /* 0x000fe40007810000 */
[----:B------:R-:W-:Y:S01]  /*ab20*/  FMNMX.FTZ R135, R25, R2, !PT ;  /* 0x0000000219877209 */ /* 0x000fe20007810000 */
[----:B------:R-:W2:Y:S01]  /*ab30*/  LDSM.16.M88.4 R136, [R212+0x7800] ;  /* 0x00780000d488783b */ /* 0x000ea20000000200 */
[----:B------:R-:W-:Y:S01]  /*ab40*/  FMNMX.FTZ R153, R23, R0, !PT ;  /* 0x0000000017997209 */ /* 0x000fe20007810000 */
[----:B------:R-:W-:Y:S04]  /*ab50*/  DEPBAR.LE SB0, 0x0 ;  /* 0x000080000000791a */ /* 0x000fe80000000000 */
        /* <DEDUP_REMOVED lines=14> */
[----:B------:R-:W-:Y:S01]  /*ac40*/  FMNMX.FTZ R145, R35, R2, !PT ;  /* 0x0000000223917209 */ /* 0x000fe20007810000 */
[C---:B--2---:R-:W-:Y:S03]  /*ac50*/  HMMA.16816.F32.BF16 R60, R200.reuse, R136, R60 ;  /* 0x00000088c83c723c */ /* 0x044fe6000004183c */
        /* <DEDUP_REMOVED lines=31> */
[----:B------:R-:W-:Y:S02]  /*ae50*/  FMNMX.FTZ R0, R66, R139, !PT ;  /* 0x0000008b42007209 */ /* 0x000fe40007810000 */
[----:B------:R-:W-:Y:S02]  /*ae60*/  @P0 LEA R144, P3, R136, c[0x0][0x1c8], 0x1 ;  /* 0x0000720088900a11 */ /* 0x000fe400078608ff */
[----:B------:R-:W-:Y:S05]  /*ae70*/  FMNMX.FTZ R137, R67, R0, !PT ;  /* 0x0000000043897209 */ /* 0x000fea0007810000 */
[----:B------:R-:W2:Y:S01]  /*ae80*/  SHFL.BFLY PT, R0, R137, 0x2, 0x1f ;  /* 0x0c401f0089007f89 */ /* 0x000ea200000e0000 */
[----:B-1----:R-:W-:Y:S07]  /*ae90*/  FMNMX.FTZ R145, R147, R2, !PT ;  /* 0x0000000293917209 */ /* 0x002fee0007810000 */
[----:B------:R-:W1:Y:S01]  /*aea0*/  SHFL.BFLY PT, R132, R145, 0x1, 0x1f ;  /* 0x0c201f0091847f89 */ /* 0x000e6200000e0000 */
[----:B--2---:R-:W-:Y:S07]  /*aeb0*/  FMNMX.FTZ R135, R137, R0, !PT ;  /* 0x0000000089877209 */ /* 0x004fee0007810000 */
[----:B------:R-:W2:Y:S01]  /*aec0*/  SHFL.BFLY PT, R2, R135, 0x1, 0x1f ;  /* 0x0c201f0087027f89 */ /* 0x000ea200000e0000 */
[----:B-1----:R-:W-:Y:S05]  /*aed0*/  FMNMX.FTZ R0, R145, R132, !PT ;  /* 0x0000008491007209 */ /* 0x002fea0007810000 */
[C---:B------:R-:W-:Y:S02]  /*aee0*/  FADD.FTZ R132, -R0.reuse, R3 ;  /* 0x0000000300847221 */ /* 0x040fe40000010100 */
[----:B------:R-:W-:Y:S02]  /*aef0*/  FMUL.FTZ R163, R0, c[0x0][0x2d0] ;  /* 0x0000b40000a37a20 */ /* 0x000fe40000410000 */
[----:B------:R-:W-:Y:S01]  /*af00*/  FMUL.FTZ R3, R132, c[0x0][0x2d0] ;  /* 0x0000b40084037a20 */ /* 0x000fe20000410000 */
[----:B--2---:R-:W-:Y:S01]  /*af10*/  FMNMX.FTZ R132, R135, R2, !PT ;  /* 0x0000000287847209 */ /* 0x004fe20007810000 */
[--C-:B------:R-:W-:Y:S01]  /*af20*/  FFMA.FTZ R152, R5, c[0x0][0x2d0], -R163.reuse ;  /* 0x0000b40005987a23 */ /* 0x100fe200000108a3 */
[----:B------:R-:W-:Y:S01]  /*af30*/  @P0 IADD3.X R5, R233, UR13, RZ, P1, !PT ;  /* 0x0000000de9050c10 */ /* 0x000fe20008ffe4ff */
[----:B------:R-:W-:Y:S02]  /*af40*/  FFMA.FTZ R135, R8, c[0x0][0x2d0], -R163 ;  /* 0x0000b40008877a23 */ /* 0x000fe400000108a3 */
[----:B------:R-:W-:Y:S01]  /*af50*/  FADD.FTZ R133, -R132, R133 ;  /* 0x0000008584857221 */ /* 0x000fe20000010100 */
[----:B------:R-:W-:Y:S01]  /*af60*/  @P0 LEA.HI.X R145, R136, c[0x0][0x1cc], R5, 0x1, P3 ;  /* 0x0000730088910a11 */ /* 0x000fe200018f0c05 */
[----:B------:R-:W-:Y:S01]  /*af70*/  FMUL.FTZ R159, R132, c[0x0][0x2d0] ;  /* 0x0000b400849f7a20 */ /* 0x000fe20000410000 */
[----:B------:R-:W1:Y:S01]  /*af80*/  MUFU.EX2 R3, R3 ;  /* 0x0000000300037308 */ /* 0x000e620000000800 */
[----:B------:R-:W-:Y:S02]  /*af90*/  FMUL.FTZ R2, R133, c[0x0][0x2d0] ;  /* 0x0000b40085027a20 */ /* 0x000fe40000410000 */
[--C-:B------:R-:W-:Y:S01]  /*afa0*/  FFMA.FTZ R133, R4, c[0x0][0x2d0], -R163.reuse ;  /* 0x0000b40004857a23 */ /* 0x100fe200000108a3 */
[----:B------:R-:W-:Y:S01]  /*afb0*/  @P0 IADD3 R4, P2, R237, UR4, RZ ;  /* 0x00000004ed040c10 */ /* 0x000fe2000ff5e0ff */
[----:B------:R2:W-:Y:S01]  /*afc0*/  @P0 LDGSTS.E.BYPASS.LTC128B.128 [R227+0x8100], [R144.64], !P5 ;  /* 0x0810000090e30fae */ /* 0x0005e2000e901d52 */
[----:B------:R-:W-:Y:S02]  /*afd0*/  FFMA.FTZ R154, R9, c[0x0][0x2d0], -R163 ;  /* 0x0000b400099a7a23 */ /* 0x000fe400000108a3 */
[----:B------:R-:W-:Y:S01]  /*afe0*/  @P0 IADD3.X R137, R134, UR13, RZ, P2, !PT ;  /* 0x0000000d86890c10 */ /* 0x000fe200097fe4ff */
[--C-:B------:R-:W-:Y:S01]  /*aff0*/  FFMA.FTZ R153, R6, c[0x0][0x2d0], -R159.reuse ;  /* 0x0000b40006997a23 */ /* 0x100fe2000001089f */
[----:B------:R-:W-:Y:S01]  /*b000*/  @P0 LEA R138, P1, R4, c[0x0][0x1c8], 0x1 ;  /* 0x00007200048a0a11 */ /* 0x000fe200078208ff */
[--C-:B------:R-:W-:Y:S01]  /*b010*/  FFMA.FTZ R156, R7, c[0x0][0x2d0], -R159.reuse ;  /* 0x0000b400079c7a23 */ /* 0x100fe2000001089f */
[----:B------:R-:W3:Y:S01]  /*b020*/  MUFU.EX2 R2, R2 ;  /* 0x0000000200027308 */ /* 0x000ee20000000800 */
[----:B------:R-:W-:Y:S01]  /*b030*/  FFMA.FTZ R155, R10, c[0x0][0x2d0], -R159 ;  /* 0x0000b4000a9b7a23 */ /* 0x000fe2000001089f */
[----:B------:R-:W-:Y:S01]  /*b040*/  @P0 LEA.HI.X R139, R4, c[0x0][0x1cc], R137, 0x1, P1 ;  /* 0x00007300048b0a11 */ /* 0x000fe200008f0c89 */
[--C-:B------:R-:W-:Y:S01]  /*b050*/  FFMA.FTZ R158, R11, c[0x0][0x2d0], -R159.reuse ;  /* 0x0000b4000b9e7a23 */ /* 0x100fe2000001089f */
[----:B------:R-:W-:Y:S01]  /*b060*/  @P0 IADD3 R4, P1, R144, UR7, RZ ;  /* 0x0000000790040c10 */ /* 0x000fe2000ff3e0ff */
[--C-:B------:R-:W-:Y:S02]  /*b070*/  FFMA.FTZ R178, R26, c[0x0][0x2d0], -R159.reuse ;  /* 0x0000b4001ab27a23 */ /* 0x100fe4000001089f */
[----:B------:R4:W-:Y:S01]  /*b080*/  @P0 LDGSTS.E.BYPASS.LTC128B.128 [R227+0xc100], [R138.64], !P4 ;  /* 0x0c1000008ae30fae */ /* 0x0009e2000e101d52 */
[----:B------:R-:W-:Y:S01]  /*b090*/  @P0 IADD3.X R5, R145, UR6, RZ, P1, !PT ;  /* 0x0000000691050c10 */ /* 0x000fe20008ffe4ff */
[----:B------:R-:W-:Y:S01]  /*b0a0*/  FFMA.FTZ R179, R27, c[0x0][0x2d0], -R159 ;  /* 0x0000b4001bb37a23 */ /* 0x000fe2000001089f */
[C---:B------:R-:W-:Y:S01]  /*b0b0*/  @P0 IADD3 R8, P1, R4.reuse, UR7, RZ ;  /* 0x0000000704080c10 */ /* 0x040fe2000ff3e0ff */
[----:B------:R-:W-:Y:S01]  /*b0c0*/  MUFU.EX2 R133, R133 ;  /* 0x0000008500857308 */ /* 0x000fe20000000800 */
[----:B------:R-:W-:Y:S01]  /*b0d0*/  @P0 IADD3 R6, P3, R4, UR12, RZ ;  /* 0x0000000c04060c10 */ /* 0x000fe2000ff7e0ff */
[----:B-1----:R-:W-:Y:S01]  /*b0e0*/  FMUL.FTZ R68, R3, R68 ;  /* 0x0000004403447220 */ /* 0x002fe20000410000 */
[C---:B------:R-:W-:Y:S01]  /*b0f0*/  @P0 IADD3.X R9, R5.reuse, UR6, RZ, P1, !PT ;  /* 0x0000000605090c10 */ /* 0x040fe20008ffe4ff */
[----:B------:R1:W-:Y:S01]  /*b100*/  @P0 LDGSTS.E.BYPASS.LTC128B.128 [R227+0x9100], [R4.64], !P5 ;  /* 0x0910000004e30fae */ /* 0x0003e2000e901d52 */
[----:B------:R-:W-:Y:S01]  /*b110*/  @P0 IADD3.X R7, R5, UR9, RZ, P3, !PT ;  /* 0x0000000905070c10 */ /* 0x000fe20009ffe4ff */
[C---:B------:R-:W-:Y:S01]  /*b120*/  FMUL.FTZ R69, R3.reuse, R69 ;  /* 0x0000004503457220 */ /* 0x040fe20000410000 */
[C---:B------:R-:W-:Y:S01]  /*b130*/  @P0 IADD3 R150, P2, R8.reuse, UR7, RZ ;  /* 0x0000000708960c10 */ /* 0x040fe2000ff5e0ff */
[----:B------:R-:W-:Y:S01]  /*b140*/  FMUL.FTZ R72, R3, R72 ;  /* 0x0000004803487220 */ /* 0x000fe20000410000 */
[----:B------:R-:W-:Y:S01]  /*b150*/  @P0 IADD3 R148, P1, R8, UR12, RZ ;  /* 0x0000000c08940c10 */ /* 0x000fe2000ff3e0ff */
[----:B------:R-:W5:Y:S01]  /*b160*/  MUFU.EX2 R152, R152 ;  /* 0x0000009800987308 */ /* 0x000f620000000800 */
[C---:B------:R-:W-:Y:S01]  /*b170*/  @P0 IADD3.X R151, R9.reuse, UR6, RZ, P2, !PT ;  /* 0x0000000609970c10 */ /* 0x040fe200097fe4ff */
[----:B------:R1:W-:Y:S01]  /*b180*/  @P0 LDGSTS.E.BYPASS.LTC128B.128 [R227+0xd100], [R4.64+0x80], !P4 ;  /* 0x0d10008004e30fae */ /* 0x0003e2000e101d52 */
[----:B------:R-:W-:Y:S01]  /*b190*/  @P0 IADD3.X R149, R9, UR9, RZ, P1, !PT ;  /* 0x0000000909950c10 */ /* 0x000fe20008ffe4ff */
[C---:B---3--:R-:W-:Y:S02]  /*b1a0*/  FMUL.FTZ R10, R2.reuse, R126 ;  /* 0x0000007e020a7220 */ /* 0x048fe40000410000 */
[C---:B------:R-:W-:Y:S02]  /*b1b0*/  FMUL.FTZ R11, R2.reuse, R127 ;  /* 0x0000007f020b7220 */ /* 0x040fe40000410000 */
[C---:B------:R-:W-:Y:S02]  /*b1c0*/  FMUL.FTZ R70, R2.reuse, R70 ;  /* 0x0000004602467220 */ /* 0x040fe40000410000 */
[----:B------:R3:W-:Y:S01]  /*b1d0*/  @P0 LDGSTS.E.BYPASS.LTC128B.128 [R227+0xa100], [R8.64], !P5 ;  /* 0x0a10000008e30fae */ /* 0x0007e2000e901d52 */
[----:B------:R-:W-:Y:S01]  /*b1e0*/  MUFU.EX2 R135, R135 ;  /* 0x0000008700877308 */ /* 0x000fe20000000800 */
[C---:B------:R-:W-:Y:S02]  /*b1f0*/  FMUL.FTZ R71, R2.reuse, R71 ;  /* 0x0000004702477220 */ /* 0x040fe40000410000 */
[C---:B------:R-:W-:Y:S02]  /*b200*/  FMUL.FTZ R73, R3.reuse, R73 ;  /* 0x0000004903497220 */ /* 0x040fe40000410000 */
[C---:B------:R-:W-:Y:S02]  /*b210*/  FMUL.FTZ R74, R2.reuse, R74 ;  /* 0x0000004a024a7220 */ /* 0x040fe40000410000 */
[----:B------:R2:W-:Y:S01]  /*b220*/  @P0 LDGSTS.E.BYPASS.LTC128B.128 [R227+0xe100], [R6.64], !P4 ;  /* 0x0e10000006e30fae */ /* 0x0005e2000e101d52 */
[C---:B------:R-:W-:Y:S02]  /*b230*/  FMUL.FTZ R75, R2.reuse, R75 ;  /* 0x0000004b024b7220 */ /* 0x040fe40000410000 */
[----:B------:R-:W2:Y:S01]  /*b240*/  MUFU.EX2 R154, R154 ;  /* 0x0000009a009a7308 */ /* 0x000ea20000000800 */
[C---:B------:R-:W-:Y:S02]  /*b250*/  FMUL.FTZ R76, R3.reuse, R76 ;  /* 0x0000004c034c7220 */ /* 0x040fe40000410000 */
[C---:B------:R-:W-:Y:S02]  /*b260*/  FMUL.FTZ R77, R3.reuse, R77 ;  /* 0x0000004d034d7220 */ /* 0x040fe40000410000 */
[----:B------:R2:W-:Y:S01]  /*b270*/  @P0 LDGSTS.E.BYPASS.LTC128B.128 [R227+0xb100], [R150.64], !P5 ;  /* 0x0b10000096e30fae */ /* 0x0005e2000e901d52 */
[----:B------:R-:W-:Y:S02]  /*b280*/  FMUL.FTZ R78, R2, R78 ;  /* 0x0000004e024e7220 */ /* 0x000fe40000410000 */
[C---:B-1----:R-:W-:Y:S01]  /*b290*/  FMUL.FTZ R4, R3.reuse, R128 ;  /* 0x0000008003047220 */ /* 0x042fe20000410000 */
[----:B-----5:R-:W-:Y:S01]  /*b2a0*/  F2FP.BF16.PACK_AB R128, R152, R133 ;  /* 0x000000859880723e */ /* 0x020fe200000010ff */
[----:B------:R-:W-:Y:S01]  /*b2b0*/  MUFU.EX2 R153, R153 ;  /* 0x0000009900997308 */ /* 0x000fe20000000800 */
[C---:B------:R-:W-:Y:S02]  /*b2c0*/  FMUL.FTZ R5, R3.reuse, R129 ;  /* 0x0000008103057220 */ /* 0x040fe40000410000 */
[----:B------:R1:W-:Y:S01]  /*b2d0*/  @P0 LDGSTS.E.BYPASS.LTC128B.128 [R227+0xf100], [R148.64], !P4 ;  /* 0x0f10000094e30fae */ /* 0x0003e2000e101d52 */
[C---:B------:R-:W-:Y:S02]  /*b2e0*/  FMUL.FTZ R79, R2.reuse, R79 ;  /* 0x0000004f024f7220 */ /* 0x040fe40000410000 */
[C---:B---3--:R-:W-:Y:S02]  /*b2f0*/  FMUL.FTZ R8, R3.reuse, R124 ;  /* 0x0000007c03087220 */ /* 0x048fe40000410000 */
[C---:B------:R-:W-:Y:S02]  /*b300*/  FMUL.FTZ R9, R3.reuse, R125 ;  /* 0x0000007d03097220 */ /* 0x040fe40000410000 */
[----:B------:R-:W3:Y:S01]  /*b310*/  MUFU.EX2 R156, R156 ;  /* 0x0000009c009c7308 */ /* 0x000ee20000000800 */
[----:B----4-:R-:W4:Y:S01]  /*b320*/  LDSM.16.MT88.4 R136, [R224+0x100] ;  /* 0x00010000e088783b */ /* 0x010f220000004200 */
[C---:B------:R-:W-:Y:S02]  /*b330*/  FMUL.FTZ R80, R3.reuse, R80 ;  /* 0x0000005003507220 */ /* 0x040fe40000410000 */
[----:B--2---:R-:W-:Y:S01]  /*b340*/  FMUL.FTZ R6, R2, R130 ;  /* 0x0000008202067220 */ /* 0x004fe20000410000 */
[----:B------:R-:W-:Y:S01]  /*b350*/  F2FP.BF16.PACK_AB R130, R154, R135 ;  /* 0x000000879a82723e */ /* 0x000fe200000010ff */
[C---:B------:R-:W-:Y:S02]  /*b360*/  FMUL.FTZ R7, R2.reuse, R131 ;  /* 0x0000008302077220 */ /* 0x040fe40000410000 */
[C---:B------:R-:W-:Y:S01]  /*b370*/  FMUL.FTZ R81, R3.reuse, R81 ;  /* 0x0000005103517220 */ /* 0x040fe20000410000 */
[----:B------:R-:W2:Y:S01]  /*b380*/  LDSM.16.MT88.4 R144, [R222+0x100] ;  /* 0x00010000de90783b */ /* 0x000ea20000004200 */
[----:B------:R-:W-:Y:S01]  /*b390*/  MUFU.EX2 R155, R155 ;  /* 0x0000009b009b7308 */ /* 0x000fe20000000800 */
[C---:B------:R-:W-:Y:S02]  /*b3a0*/  FMUL.FTZ R82, R2.reuse, R82 ;  /* 0x0000005202527220 */ /* 0x040fe40000410000 */
[C---:B------:R-:W-:Y:S02]  /*b3b0*/  FMUL.FTZ R83, R2.reuse, R83 ;  /* 0x0000005302537220 */ /* 0x040fe40000410000 */
[C---:B------:R-:W-:Y:S02]  /*b3c0*/  FMUL.FTZ R84, R3.reuse, R84 ;  /* 0x0000005403547220 */ /* 0x040fe40000410000 */
[----:B------:R-:W-:Y:S01]  /*b3d0*/  LDSM.16.MT88.4 R124, [R220+0x100] ;  /* 0x00010000dc7c783b */ /* 0x000fe20000004200 */
[----:B------:R-:W-:Y:S02]  /*b3e0*/  FMUL.FTZ R85, R3, R85 ;  /* 0x0000005503557220 */ /* 0x000fe40000410000 */
[----:B------:R-:W5:Y:S01]  /*b3f0*/  MUFU.EX2 R158, R158 ;  /* 0x0000009e009e7308 */ /* 0x000f620000000800 */
[C---:B------:R-:W-:Y:S02]  /*b400*/  FMUL.FTZ R86, R2.reuse, R86 ;  /* 0x0000005602567220 */ /* 0x040fe40000410000 */
[----:B------:R-:W-:Y:S01]  /*b410*/  FMUL.FTZ R87, R2, R87 ;  /* 0x0000005702577220 */ /* 0x000fe20000410000 */
[----:B---3--:R-:W-:Y:S01]  /*b420*/  F2FP.BF16.PACK_AB R129, R156, R153 ;  /* 0x000000999c81723e */ /* 0x008fe200000010ff */
[----:B-1----:R-:W1:Y:S01]  /*b430*/  LDSM.16.MT88.4 R148, [R221+0x100] ;  /* 0x00010000dd94783b */ /* 0x002e620000004200 */
[--C-:B------:R-:W-:Y:S02]  /*b440*/  FFMA.FTZ R180, R28, c[0x0][0x2d0], -R163.reuse ;  /* 0x0000b4001cb47a23 */ /* 0x100fe400000108a3 */
[--C-:B------:R-:W-:Y:S02]  /*b450*/  FFMA.FTZ R183, R29, c[0x0][0x2d0], -R163.reuse ;  /* 0x0000b4001db77a23 */ /* 0x100fe400000108a3 */
[--C-:B------:R-:W-:Y:S01]  /*b460*/  FFMA.FTZ R181, R32, c[0x0][0x2d0], -R163.reuse ;  /* 0x0000b40020b57a23 */ /* 0x100fe200000108a3 */
[----:B------:R-:W-:Y:S01]  /*b470*/  MUFU.EX2 R178, R178 ;  /* 0x000000b200b27308 */ /* 0x000fe20000000800 */
[----:B------:R-:W-:Y:S01]  /*b480*/  FFMA.FTZ R182, R33, c[0x0][0x2d0], -R163 ;  /* 0x0000b40021b67a23 */ /* 0x000fe200000108a3 */
[----:B------:R-:W0:Y:S01]  /*b490*/  LDGDEPBAR ;  /* 0x00000000000079af */ /* 0x000e220000000000 */
[--C-:B------:R-:W-:Y:S02]  /*b4a0*/  FFMA.FTZ R240, R30, c[0x0][0x2d0], -R159.reuse ;  /* 0x0000b4001ef07a23 */ /* 0x100fe4000001089f */
[--C-:B------:R-:W-:Y:S02]  /*b4b0*/  FFMA.FTZ R241, R31, c[0x0][0x2d0], -R159.reuse ;  /* 0x0000b4001ff17a23 */ /* 0x100fe4000001089f */
[--C-:B------:R-:W-:Y:S02]  /*b4c0*/  FFMA.FTZ R242, R34, c[0x0][0x2d0], -R159.reuse ;  /* 0x0000b40022f27a23 */ /* 0x100fe4000001089f */
[--C-:B------:R-:W-:Y:S01]  /*b4d0*/  FFMA.FTZ R243, R35, c[0x0][0x2d0], -R159.reuse ;  /* 0x0000b40023f37a23 */ /* 0x100fe2000001089f */
[----:B------:R-:W-:Y:S01]  /*b4e0*/  LDSM.16.MT88.4 R28, [R222+0x1900] ;  /* 0x00190000de1c783b */ /* 0x000fe20000004200 */
[--C-:B------:R-:W-:Y:S01]  /*b4f0*/  FFMA.FTZ R244, R46, c[0x0][0x2d0], -R159.reuse ;  /* 0x0000b4002ef47a23 */ /* 0x100fe2000001089f */
[----:B------:R-:W-:Y:S01]  /*b500*/  MUFU.EX2 R179, R179 ;  /* 0x000000b300b37308 */ /* 0x000fe20000000800 */
[----:B-----5:R-:W-:Y:S01]  /*b510*/  F2FP.BF16.PACK_AB R131, R158, R155 ;  /* 0x0000009b9e83723e */ /* 0x020fe200000010ff */
[--C-:B------:R-:W-:Y:S02]  /*b520*/  FFMA.FTZ R245, R47, c[0x0][0x2d0], -R159.reuse ;  /* 0x0000b4002ff57a23 */ /* 0x100fe4000001089f */
[--C-:B------:R-:W-:Y:S02]  /*b530*/  FFMA.FTZ R246, R50, c[0x0][0x2d0], -R159.reuse ;  /* 0x0000b40032f67a23 */ /* 0x100fe4000001089f */
[----:B------:R-:W-:Y:S01]  /*b540*/  LDSM.16.MT88.4 R32, [R221+0x1900] ;  /* 0x00190000dd20783b */ /* 0x000fe20000004200 */
[----:B------:R-:W-:Y:S01]  /*b550*/  FFMA.FTZ R247, R51, c[0x0][0x2d0], -R159 ;  /* 0x0000b40033f77a23 */ /* 0x000fe2000001089f */
[C---:B----4-:R-:W-:Y:S02]  /*b560*/  HMMA.16816.F32.BF16 R4, R128.reuse, R136, R4 ;  /* 0x000000888004723c */ /* 0x050fe40000041804 */
[----:B------:R-:W-:Y:S03]  /*b570*/  MUFU.EX2 R180, R180 ;  /* 0x000000b400b47308 */ /* 0x000fe60000000800 */
[C---:B------:R-:W-:Y:S02]  /*b580*/  FMUL.FTZ R88, R3.reuse, R88 ;  /* 0x0000005803587220 */ /* 0x040fe40000410000 */
[C---:B------:R-:W-:Y:S01]  /*b590*/  FMUL.FTZ R89, R3.reuse, R89 ;  /* 0x0000005903597220 */ /* 0x040fe20000410000 */
[C---:B------:R-:W-:Y:S01]  /*b5a0*/  HMMA.16816.F32.BF16 R8, R128.reuse, R138, R8 ;  /* 0x0000008a8008723c */ /* 0x040fe20000041808 */
[----:B------:R-:W3:Y:S03]  /*b5b0*/  LDSM.16.MT88.4 R136, [R224+0x4100] ;  /* 0x00410000e088783b */ /* 0x000ee60000004200 */
[C---:B------:R-:W-:Y:S01]  /*b5c0*/  FMUL.FTZ R90, R2.reuse, R90 ;  /* 0x0000005a025a7220 */ /* 0x040fe20000410000 */
[----:B------:R-:W-:Y:S01]  /*b5d0*/  MUFU.EX2 R183, R183 ;  /* 0x000000b700b77308 */ /* 0x000fe20000000800 */
[C---:B------:R-:W-:Y:S02]  /*b5e0*/  FMUL.FTZ R91, R2.reuse, R91 ;  /* 0x0000005b025b7220 */ /* 0x040fe40000410000 */
[C---:B--2---:R-:W-:Y:S04]  /*b5f0*/  HMMA.16816.F32.BF16 R68, R128.reuse, R144, R68 ;  /* 0x000000908044723c */ /* 0x044fe80000041844 */
[C---:B------:R-:W-:Y:S02]  /*b600*/  FMUL.FTZ R92, R3.reuse, R92 ;  /* 0x0000005c035c7220 */ /* 0x040fe40000410000 */
[C---:B------:R-:W-:Y:S01]  /*b610*/  FMUL.FTZ R93, R3.reuse, R93 ;  /* 0x0000005d035d7220 */ /* 0x040fe20000410000 */
[----:B------:R-:W-:Y:S01]  /*b620*/  MUFU.EX2 R181, R181 ;  /* 0x000000b500b57308 */ /* 0x000fe20000000800 */
[C---:B------:R-:W-:Y:S01]  /*b630*/  HMMA.16816.F32.BF16 R72, R128.reuse, R146, R72 ;  /* 0x000000928048723c */ /* 0x040fe20000041848 */
[----:B------:R-:W2:Y:S03]  /*b640*/  LDSM.16.MT88.4 R144, [R222+0x4100] ;  /* 0x00410000de90783b */ /* 0x000ea60000004200 */
[C---:B------:R-:W-:Y:S02]  /*b650*/  FMUL.FTZ R94, R2.reuse, R94 ;  /* 0x0000005e025e7220 */ /* 0x040fe40000410000 */
[C---:B------:R-:W-:Y:S02]  /*b660*/  FMUL.FTZ R95, R2.reuse, R95 ;  /* 0x0000005f025f7220 */ /* 0x040fe40000410000 */
[C---:B-1----:R-:W-:Y:S01]  /*b670*/  HMMA.16816.F32.BF16 R76, R128.reuse, R148, R76 ;  /* 0x00000094804c723c */ /* 0x042fe2000004184c */
[----:B------:R-:W-:Y:S03]  /*b680*/  MUFU.EX2 R182, R182 ;  /* 0x000000b600b67308 */ /* 0x000fe60000000800 */
[C---:B------:R-:W-:Y:S02]  /*b690*/  FMUL.FTZ R96, R3.reuse, R96 ;  /* 0x0000006003607220 */ /* 0x040fe40000410000 */
[C---:B------:R-:W-:Y:S02]  /*b6a0*/  FMUL.FTZ R97, R3.reuse, R97 ;  /* 0x0000006103617220 */ /* 0x040fe40000410000 */
[C---:B------:R-:W-:Y:S01]  /*b6b0*/  HMMA.16816.F32.BF16 R80, R128.reuse, R150, R80 ;  /* 0x000000968050723c */ /* 0x040fe20000041850 */
[----:B------:R-:W-:Y:S02]  /*b6c0*/  LDSM.16.MT88.4 R148, [R220+0x900] ;  /* 0x00090000dc94783b */ /* 0x000fe40000004200 */
[----:B------:R-:W-:Y:S01]  /*b6d0*/  MUFU.EX2 R240, R240 ;  /* 0x000000f000f07308 */ /* 0x000fe20000000800 */
[C---:B------:R-:W-:Y:S02]  /*b6e0*/  FMUL.FTZ R98, R2.reuse, R98 ;  /* 0x0000006202627220 */ /* 0x040fe40000410000 */
[C---:B------:R-:W-:Y:S02]  /*b6f0*/  FMUL.FTZ R99, R2.reuse, R99 ;  /* 0x0000006302637220 */ /* 0x040fe40000410000 */
[C---:B------:R-:W-:Y:S04]  /*b700*/  HMMA.16816.F32.BF16 R84, R128.reuse, R124, R84 ;  /* 0x0000007c8054723c */ /* 0x040fe80000041854 */
        /* <DEDUP_REMOVED lines=8> */
[C---:B---3--:R-:W-:Y:S04]  /*b790*/  HMMA.16816.F32.BF16 R92, R128.reuse, R136, R92 ;  /* 0x00000088805c723c */ /* 0x048fe8000004185c */
[C---:B------:R-:W-:Y:S02]  /*b7a0*/  FMUL.FTZ R104, R3.reuse, R104 ;  /* 0x0000006803687220 */ /* 0x040fe40000410000 */
[C---:B------:R-:W-:Y:S02]  /*b7b0*/  FMUL.FTZ R105, R3.reuse, R105 ;  /* 0x0000006903697220 */ /* 0x040fe40000410000 */
[C---:B------:R-:W-:Y:S01]  /*b7c0*/  HMMA.16816.F32.BF16 R96, R128.reuse, R138, R96 ;  /* 0x0000008a8060723c */ /* 0x040fe20000041860 */
[----:B------:R-:W3:Y:S01]  /*b7d0*/  LDSM.16.MT88.4 R136, [R220+0x4100] ;  /* 0x00410000dc88783b */ /* 0x000ee20000004200 */
[----:B------:R-:W-:Y:S02]  /*b7e0*/  MUFU.EX2 R243, R243 ;  /* 0x000000f300f37308 */ /* 0x000fe40000000800 */
[C---:B------:R-:W-:Y:S02]  /*b7f0*/  FMUL.FTZ R106, R2.reuse, R106 ;  /* 0x0000006a026a7220 */ /* 0x040fe40000410000 */
[----:B------:R-:W-:Y:S02]  /*b800*/  FMUL.FTZ R107, R2, R107 ;  /* 0x0000006b026b7220 */ /* 0x000fe40000410000 */
[C---:B--2---:R-:W-:Y:S04]  /*b810*/  HMMA.16816.F32.BF16 R100, R128.reuse, R144, R100 ;  /* 0x000000908064723c */ /* 0x044fe80000041864 */
[--C-:B------:R-:W-:Y:S01]  /*b820*/  FFMA.FTZ R157, R12, c[0x0][0x2d0], -R163.reuse ;  /* 0x0000b4000c9d7a23 */ /* 0x100fe200000108a3 */
[----:B------:R-:W-:Y:S01]  /*b830*/  MUFU.EX2 R244, R244 ;  /* 0x000000f400f47308 */ /* 0x000fe20000000800 */
[----:B------:R-:W-:Y:S02]  /*b840*/  FMUL.FTZ R12, R3, R120 ;  /* 0x00000078030c7220 */ /* 0x000fe40000410000 */
[C---:B------:R-:W-:Y:S01]  /*b850*/  HMMA.16816.F32.BF16 R104, R128.reuse, R146, R104 ;  /* 0x000000928068723c */ /* 0x040fe20000041868 */
[----:B------:R-:W-:Y:S03]  /*b860*/  LDSM.16.MT88.4 R144, [R221+0x900] ;  /* 0x00090000dd90783b */ /* 0x000fe60000004200 */
[----:B------:R-:W-:Y:S02]  /*b870*/  FFMA.FTZ R160, R13, c[0x0][0x2d0], -R163 ;  /* 0x0000b4000da07a23 */ /* 0x000fe400000108a3 */
[----:B------:R-:W-:Y:S01]  /*b880*/  FMUL.FTZ R13, R3, R121 ;  /* 0x00000079030d7220 */ /* 0x000fe20000410000 */
[----:B------:R-:W-:Y:S01]  /*b890*/  MUFU.EX2 R157, R157 ;  /* 0x0000009d009d7308 */ /* 0x000fe20000000800 */
[--C-:B------:R-:W-:Y:S04]  /*b8a0*/  FFMA.FTZ R164, R14, c[0x0][0x2d0], -R159.reuse ;  /* 0x0000b4000ea47a23 */ /* 0x100fe8000001089f */
[C---:B------:R-:W-:Y:S02]  /*b8b0*/  FMUL.FTZ R14, R2.reuse, R122 ;  /* 0x0000007a020e7220 */ /* 0x040fe40000410000 */
[----:B------:R-:W-:Y:S02]  /*b8c0*/  FFMA.FTZ R165, R15, c[0x0][0x2d0], -R159 ;  /* 0x0000b4000fa57a23 */ /* 0x000fe4000001089f */
[----:B------:R-:W-:Y:S01]  /*b8d0*/  FMUL.FTZ R15, R2, R123 ;  /* 0x0000007b020f7220 */ /* 0x000fe20000410000 */
[----:B------:R-:W2:Y:S01]  /*b8e0*/  MUFU.EX2 R160, R160 ;  /* 0x000000a000a07308 */ /* 0x000ea20000000800 */
[----:B------:R-:W4:Y:S01]  /*b8f0*/  LDSM.16.MT88.4 R120, [R224+0x900] ;  /* 0x00090000e078783b */ /* 0x000f220000004200 */
[--C-:B------:R-:W-:Y:S02]  /*b900*/  FFMA.FTZ R161, R16, c[0x0][0x2d0], -R163.reuse ;  /* 0x0000b40010a17a23 */ /* 0x100fe400000108a3 */
[----:B------:R-:W-:Y:S02]  /*b910*/  FFMA.FTZ R162, R17, c[0x0][0x2d0], -R163 ;  /* 0x0000b40011a27a23 */ /* 0x000fe400000108a3 */
[C---:B-1----:R-:W-:Y:S03]  /*b920*/  HMMA.16816.F32.BF16 R12, R128.reuse, R124, R12 ;  /* 0x0000007c800c723c */ /* 0x042fe6000004180c */
[--C-:B------:R-:W-:Y:S01]  /*b930*/  FFMA.FTZ R166, R18, c[0x0][0x2d0], -R159.reuse ;  /* 0x0000b40012a67a23 */ /* 0x100fe2000001089f */
[----:B------:R-:W-:Y:S01]  /*b940*/  MUFU.EX2 R161, R161 ;  /* 0x000000a100a17308 */ /* 0x000fe20000000800 */
[----:B------:R-:W-:Y:S02]  /*b950*/  FFMA.FTZ R167, R19, c[0x0][0x2d0], -R159 ;  /* 0x0000b40013a77a23 */ /* 0x000fe4000001089f */
[C---:B------:R-:W-:Y:S02]  /*b960*/  FMUL.FTZ R108, R3.reuse, R108 ;  /* 0x0000006c036c7220 */ /* 0x040fe40000410000 */
[C---:B------:R-:W-:Y:S03]  /*b970*/  FMUL.FTZ R109, R3.reuse, R109 ;  /* 0x0000006d036d7220 */ /* 0x040fe60000410000 */
[C---:B------:R-:W-:Y:S02]  /*b980*/  FMUL.FTZ R110, R2.reuse, R110 ;  /* 0x0000006e026e7220 */ /* 0x040fe40000410000 */
[----:B------:R-:W1:Y:S01]  /*b990*/  MUFU.EX2 R162, R162 ;  /* 0x000000a200a27308 */ /* 0x000e620000000800 */
[----:B------:R-:W-:Y:S02]  /*b9a0*/  FMUL.FTZ R111, R2, R111 ;  /* 0x0000006f026f7220 */ /* 0x000fe40000410000 */
[C---:B------:R-:W-:Y:S01]  /*b9b0*/  FMUL.FTZ R16, R3.reuse, R116 ;  /* 0x0000007403107220 */ /* 0x040fe20000410000 */
[----:B--2---:R-:W-:Y:S01]  /*b9c0*/  F2FP.BF16.PACK_AB R116, R160, R157 ;  /* 0x0000009da074723e */ /* 0x004fe200000010ff */
[C---:B------:R-:W-:Y:S02]  /*b9d0*/  FMUL.FTZ R17, R3.reuse, R117 ;  /* 0x0000007503117220 */ /* 0x040fe40000410000 */
[C---:B------:R-:W-:Y:S01]  /*b9e0*/  FMUL.FTZ R18, R2.reuse, R118 ;  /* 0x0000007602127220 */ /* 0x040fe20000410000 */
[C---:B------:R-:W-:Y:S01]  /*b9f0*/  HMMA.16816.F32.BF16 R108, R128.reuse, R126, R108 ;  /* 0x0000007e806c723c */ /* 0x040fe2000004186c */
[----:B------:R-:W2:Y:S01]  /*ba00*/  LDSM.16.MT88.4 R124, [R222+0x900] ;  /* 0x00090000de7c783b */ /* 0x000ea20000004200 */
[----:B------:R-:W-:Y:S01]  /*ba10*/  MUFU.EX2 R164, R164 ;  /* 0x000000a400a47308 */ /* 0x000fe20000000800 */
[C---:B------:R-:W-:Y:S02]  /*ba20*/  FMUL.FTZ R19, R2.reuse, R119 ;  /* 0x0000007702137220 */ /* 0x040fe40000410000 */
[C---:B------:R-:W-:Y:S02]  /*ba30*/  FMUL.FTZ R112, R3.reuse, R112 ;  /* 0x0000007003707220 */ /* 0x040fe40000410000 */
[----:B------:R-:W-:Y:S02]  /*ba40*/  FMUL.FTZ R113, R3, R113 ;  /* 0x0000007103717220 */ /* 0x000fe40000410000 */
[C---:B------:R-:W-:Y:S01]  /*ba50*/  FMUL.FTZ R114, R2.reuse, R114 ;  /* 0x0000007202727220 */ /* 0x040fe20000410000 */
[C---:B---3--:R-:W-:Y:S02]  /*ba60*/  HMMA.16816.F32.BF16 R16, R128.reuse, R136, R16 ;  /* 0x000000888010723c */ /* 0x048fe40000041810 */
[----:B------:R-:W3:Y:S01]  /*ba70*/  MUFU.EX2 R165, R165 ;  /* 0x000000a500a57308 */ /* 0x000ee20000000800 */
[----:B------:R-:W-:Y:S02]  /*ba80*/  FMUL.FTZ R115, R2, R115 ;  /* 0x0000007302737220 */ /* 0x000fe40000410000 */
[--C-:B------:R-:W-:Y:S01]  /*ba90*/  FFMA.FTZ R176, R20, c[0x0][0x2d0], -R163.reuse ;  /* 0x0000b40014b07a23 */ /* 0x100fe200000108a3 */
[----:B-1----:R-:W-:Y:S01]  /*baa0*/  F2FP.BF16.PACK_AB R118, R162, R161 ;  /* 0x000000a1a276723e */ /* 0x002fe200000010ff */
[--C-:B------:R-:W-:Y:S02]  /*bab0*/  FFMA.FTZ R177, R21, c[0x0][0x2d0], -R163.reuse ;  /* 0x0000b40015b17a23 */ /* 0x100fe400000108a3 */
[--C-:B------:R-:W-:Y:S01]  /*bac0*/  FFMA.FTZ R52, R52, c[0x0][0x2d0], -R163.reuse ;  /* 0x0000b40034347a23 */ /* 0x100fe200000108a3 */
[----:B------:R-:W-:Y:S01]  /*bad0*/  HMMA.16816.F32.BF16 R112, R128, R138, R112 ;  /* 0x0000008a8070723c */ /* 0x000fe20000041870 */
[----:B------:R-:W1:Y:S01]  /*bae0*/  LDSM.16.MT88.4 R128, [R224+0x4900] ;  /* 0x00490000e080783b */ /* 0x000e620000004200 */
[----:B------:R-:W-:Y:S01]  /*baf0*/  MUFU.EX2 R166, R166 ;  /* 0x000000a600a67308 */ /* 0x000fe20000000800 */
[--C-:B------:R-:W-:Y:S02]  /*bb00*/  FFMA.FTZ R53, R53, c[0x0][0x2d0], -R163.reuse ;  /* 0x0000b40035357a23 */ /* 0x100fe400000108a3 */
[--C-:B------:R-:W-:Y:S02]  /*bb10*/  FFMA.FTZ R56, R56, c[0x0][0x2d0], -R163.reuse ;  /* 0x0000b40038387a23 */ /* 0x100fe400000108a3 */
[----:B------:R-:W-:Y:S02]  /*bb20*/  FFMA.FTZ R57, R57, c[0x0][0x2d0], -R163 ;  /* 0x0000b40039397a23 */ /* 0x000fe400000108a3 */
[----:B------:R-:W-:Y:S03]  /*bb30*/  LDSM.16.MT88.4 R136, [R220+0x4900] ;  /* 0x00490000dc88783b */ /* 0x000fe60000004200 */
[----:B------:R-:W5:Y:S01]  /*bb40*/  MUFU.EX2 R167, R167 ;  /* 0x000000a700a77308 */ /* 0x000f620000000800 */
[--C-:B------:R-:W-:Y:S02]  /*bb50*/  FFMA.FTZ R54, R54, c[0x0][0x2d0], -R159.reuse ;  /* 0x0000b40036367a23 */ /* 0x100fe4000001089f */
[--C-:B------:R-:W-:Y:S01]  /*bb60*/  FFMA.FTZ R55, R55, c[0x0][0x2d0], -R159.reuse ;  /* 0x0000b40037377a23 */ /* 0x100fe2000001089f */
[----:B---3--:R-:W-:Y:S01]  /*bb70*/  F2FP.BF16.PACK_AB R117, R165, R164 ;  /* 0x000000a4a575723e */ /* 0x008fe200000010ff */
[--C-:B------:R-:W-:Y:S02]  /*bb80*/  FFMA.FTZ R58, R58, c[0x0][0x2d0], -R159.reuse ;  /* 0x0000b4003a3a7a23 */ /* 0x100fe4000001089f */
[----:B------:R-:W-:Y:S02]  /*bb90*/  FFMA.FTZ R59, R59, c[0x0][0x2d0], -R159 ;  /* 0x0000b4003b3b7a23 */ /* 0x000fe4000001089f */
[--C-:B------:R-:W-:Y:S01]  /*bba0*/  FFMA.FTZ R60, R60, c[0x0][0x2d0], -R163.reuse ;  /* 0x0000b4003c3c7a23 */ /* 0x100fe200000108a3 */
[----:B------:R-:W-:Y:S01]  /*bbb0*/  MUFU.EX2 R176, R176 ;  /* 0x000000b000b07308 */ /* 0x000fe20000000800 */
[--C-:B------:R-:W-:Y:S02]  /*bbc0*/  FFMA.FTZ R61, R61, c[0x0][0x2d0], -R163.reuse ;  /* 0x0000b4003d3d7a23 */ /* 0x100fe400000108a3 */
[----:B------:R-:W-:Y:S02]  /*bbd0*/  FFMA.FTZ R64, R64, c[0x0][0x2d0], -R163 ;  /* 0x0000b40040407a23 */ /* 0x000fe400000108a3 */
[----:B------:R-:W-:Y:S02]  /*bbe0*/  FFMA.FTZ R133, R3, R236, R133 ;  /* 0x000000ec03857223 */ /* 0x000fe40000010085 */
[----:B------:R-:W-:Y:S02]  /*bbf0*/  FFMA.FTZ R153, R2, R229, R153 ;  /* 0x000000e502997223 */ /* 0x000fe40000010099 */
[----:B------:R-:W-:Y:S01]  /*bc00*/  FADD.FTZ R152, R152, R133 ;  /* 0x0000008598987221 */ /* 0x000fe20000010000 */
[----:B------:R-:W3:Y:S01]  /*bc10*/  MUFU.EX2 R177, R177 ;  /* 0x000000b100b17308 */ /* 0x000ee20000000800 */
[----:B------:R-:W-:Y:S01]  /*bc20*/  MOV R133, R132 ;  /* 0x0000008400857202 */ /* 0x000fe20000000f00 */
[----:B------:R-:W-:Y:S01]  /*bc30*/  FADD.FTZ R156, R156, R153 ;  /* 0x000000999c9c7221 */ /* 0x000fe20000010000 */
[----:B-----5:R-:W-:Y:S01]  /*bc40*/  F2FP.BF16.PACK_AB R119, R167, R166 ;  /* 0x000000a6a777723e */ /* 0x020fe200000010ff */
[----:B------:R-:W-:Y:S02]  /*bc50*/  FADD.FTZ R135, R135, R152 ;  /* 0x0000009887877221 */ /* 0x000fe40000010000 */
[----:B------:R-:W-:Y:S02]  /*bc60*/  FADD.FTZ R3, R155, R156 ;  /* 0x0000009c9b037221 */ /* 0x000fe40000010000 */
[----:B------:R-:W-:Y:S02]  /*bc70*/  FADD.FTZ R154, R154, R135 ;  /* 0x000000879a9a7221 */ /* 0x000fe40000010000 */
[----:B------:R-:W-:Y:S01]  /*bc80*/  MUFU.EX2 R245, R245 ;  /* 0x000000f500f57308 */ /* 0x000fe20000000800 */
[C---:B----4-:R-:W-:Y:S05]  /*bc90*/  HMMA.16816.F32.BF16 R4, R116.reuse, R120, R4 ;  /* 0x000000787404723c */ /* 0x050fea0000041804 */
[----:B------:R-:W-:Y:S02]  /*bca0*/  FADD.FTZ R3, R158, R3 ;  /* 0x000000039e037221 */ /* 0x000fe40000010000 */
[----:B------:R-:W-:Y:S01]  /*bcb0*/  FADD.FTZ R157, R157, R154 ;  /* 0x0000009a9d9d7221 */ /* 0x000fe20000010000 */
[C---:B------:R-:W-:Y:S01]  /*bcc0*/  HMMA.16816.F32.BF16 R8, R116.reuse, R122, R8 ;  /* 0x0000007a7408723c */ /* 0x040fe20000041808 */
[----:B------:R-:W4:Y:S01]  /*bcd0*/  LDSM.16.MT88.4 R120, [R222+0x4900] ;  /* 0x00490000de78783b */ /* 0x000f220000004200 */
[----:B------:R-:W-:Y:S02]  /*bce0*/  MUFU.EX2 R246, R246 ;  /* 0x000000f600f67308 */ /* 0x000fe40000000800 */
[----:B------:R-:W-:Y:S01]  /*bcf0*/  FADD.FTZ R164, R164, R3 ;  /* 0x00000003a4a47221 */ /* 0x000fe20000010000 */
[----:B---3--:R-:W-:Y:S01]  /*bd00*/  F2FP.BF16.PACK_AB R20, R177, R176 ;  /* 0x000000b0b114723e */ /* 0x008fe200000010ff */
        /* <DEDUP_REMOVED lines=16> */
[----:B------:R-:W-:Y:S04]  /*be10*/  FADD.FTZ R177, R177, R176 ;  /* 0x000000b0b1b17221 */ /* 0x000fe80000010000 */
[C---:B------:R-:W-:Y:S04]  /*be20*/  HMMA.16816.F32.BF16 R84, R116.reuse, R148, R84 ;  /* 0x000000947454723c */ /* 0x040fe80000041854 */
[----:B------:R-:W-:Y:S03]  /*be30*/  MUFU.EX2 R56, R56 ;  /* 0x0000003800387308 */ /* 0x000fe60000000800 */
[--C-:B------:R-:W-:Y:S01]  /*be40*/  FFMA.FTZ R148, R24, c[0x0][0x2d0], -R163.reuse ;  /* 0x0000b40018947a23 */ /* 0x100fe200000108a3 */
[C---:B------:R-:W-:Y:S04]  /*be50*/  HMMA.16816.F32.BF16 R88, R116.reuse, R150, R88 ;  /* 0x000000967458723c */ /* 0x040fe80000041858 */
[----:B------:R-:W-:Y:S02]  /*be60*/  FFMA.FTZ R149, R25, c[0x0][0x2d0], -R163 ;  /* 0x0000b40019957a23 */ /* 0x000fe400000108a3 */
[----:B------:R-:W-:Y:S01]  /*be70*/  LDSM.16.MT88.4 R24, [R222+0x1100] ;  /* 0x00110000de18783b */ /* 0x000fe20000004200 */
[--C-:B------:R-:W-:Y:S01]  /*be80*/  FFMA.FTZ R150, R22, c[0x0][0x2d0], -R159.reuse ;  /* 0x0000b40016967a23 */ /* 0x100fe2000001089f */
[C---:B-1----:R-:W-:Y:S01]  /*be90*/  HMMA.16816.F32.BF16 R92, R116.reuse, R128, R92 ;  /* 0x00000080745c723c */ /* 0x042fe2000004185c */
[----:B------:R-:W-:Y:S03]  /*bea0*/  MUFU.EX2 R148, R148 ;  /* 0x0000009400947308 */ /* 0x000fe60000000800 */
[----:B------:R-:W-:Y:S01]  /*beb0*/  FFMA.FTZ R151, R23, c[0x0][0x2d0], -R159 ;  /* 0x0000b40017977a23 */ /* 0x000fe2000001089f */
[----:B------:R-:W-:Y:S03]  /*bec0*/  F2FP.BF16.PACK_AB R23, R179, R178 ;  /* 0x000000b2b317723e */ /* 0x000fe600000010ff */
[C---:B------:R-:W-:Y:S01]  /*bed0*/  HMMA.16816.F32.BF16 R96, R116.reuse, R130, R96 ;  /* 0x000000827460723c */ /* 0x040fe20000041860 */
[----:B------:R-:W-:Y:S02]  /*bee0*/  LDSM.16.MT88.4 R128, [R222+0x5100] ;  /* 0x00510000de80783b */ /* 0x000fe40000004200 */
[----:B------:R-:W1:Y:S05]  /*bef0*/  MUFU.EX2 R149, R149 ;  /* 0x0000009500957308 */ /* 0x000e6a0000000800 */
[C---:B----4-:R-:W-:Y:S05]  /*bf00*/  HMMA.16816.F32.BF16 R100, R116.reuse, R120, R100 ;  /* 0x000000787464723c */ /* 0x050fea0000041864 */
[----:B------:R-:W-:Y:S03]  /*bf10*/  MUFU.EX2 R150, R150 ;  /* 0x0000009600967308 */ /* 0x000fe60000000800 */
[C---:B------:R-:W-:Y:S01]  /*bf20*/  HMMA.16816.F32.BF16 R104, R116.reuse, R122, R104 ;  /* 0x0000007a7468723c */ /* 0x040fe20000041868 */
[----:B------:R-:W3:Y:S06]  /*bf30*/  LDSM.16.MT88.4 R120, [R224+0x1100] ;  /* 0x00110000e078783b */ /* 0x000eec0000004200 */
[----:B------:R-:W4:Y:S01]  /*bf40*/  MUFU.EX2 R151, R151 ;  /* 0x0000009700977308 */ /* 0x000f220000000800 */
[C---:B--2---:R-:W-:Y:S04]  /*bf50*/  HMMA.16816.F32.BF16 R12, R116.reuse, R124, R12 ;  /* 0x0000007c740c723c */ /* 0x044fe8000004180c */
[C---:B-1----:R-:W-:Y:S01]  /*bf60*/  F2FP.BF16.PACK_AB R22, R149.reuse, R148 ;  /* 0x000000949516723e */ /* 0x042fe200000010ff */
[----:B------:R-:W-:Y:S03]  /*bf70*/  FADD.FTZ R148, R148, R177 ;  /* 0x000000b194947221 */ /* 0x000fe60000010000 */
[C---:B------:R-:W-:Y:S01]  /*bf80*/  HMMA.16816.F32.BF16 R108, R116.reuse, R126, R108 ;  /* 0x0000007e746c723c */ /* 0x040fe2000004186c */
[----:B------:R-:W-:Y:S01]  /*bf90*/  LDSM.16.MT88.4 R124, [R220+0x1100] ;  /* 0x00110000dc7c783b */ /* 0x000fe20000004200 */
[----:B------:R-:W-:Y:S02]  /*bfa0*/  MUFU.EX2 R57, R57 ;  /* 0x0000003900397308 */ /* 0x000fe40000000800 */
[----:B------:R-:W-:Y:S04]  /*bfb0*/  FADD.FTZ R149, R149, R148 ;  /* 0x0000009495957221 */ /* 0x000fe80000010000 */
[C---:B------:R-:W-:Y:S04]  /*bfc0*/  HMMA.16816.F32.BF16 R16, R116.reuse, R136, R16 ;  /* 0x000000887410723c */ /* 0x040fe80000041810 */
[----:B------:R-:W-:Y:S01]  /*bfd0*/  MUFU.EX2 R54, R54 ;  /* 0x0000003600367308 */ /* 0x000fe20000000800 */
[----:B------:R-:W-:Y:S01]  /*bfe0*/  FADD.FTZ R2, R180, R149 ;  /* 0x00000095b4027221 */ /* 0x000fe20000010000 */
[----:B----4-:R-:W-:Y:S02]  /*bff0*/  F2FP.BF16.PACK_AB R21, R151, R150 ;  /* 0x000000969715723e */ /* 0x010fe400000010ff */
[----:B------:R-:W-:Y:S01]  /*c000*/  HMMA.16816.F32.BF16 R112, R116, R138, R112 ;  /* 0x0000008a7470723c */ /* 0x000fe20000041870 */
[----:B------:R-:W1:Y:S03]  /*c010*/  LDSM.16.MT88.4 R116, [R221+0x1100] ;  /* 0x00110000dd74783b */ /* 0x000e660000004200 */
[----:B------:R-:W-:Y:S02]  /*c020*/  FADD.FTZ R150, R150, R167 ;  /* 0x000000a796967221 */ /* 0x000fe40000010000 */
[----:B------:R-:W-:Y:S01]  /*c030*/  MUFU.EX2 R55, R55 ;  /* 0x0000003700377308 */ /* 0x000fe20000000800 */
[----:B------:R-:W-:Y:S01]  /*c040*/  FADD.FTZ R2, R183, R2 ;  /* 0x00000002b7027221 */ /* 0x000fe20000010000 */
[C---:B---3--:R-:W-:Y:S01]  /*c050*/  HMMA.16816.F32.BF16 R4, R20.reuse, R120, R4 ;  /* 0x000000781404723c */ /* 0x048fe20000041804 */
[----:B------:R-:W-:Y:S04]  /*c060*/  LDSM.16.MT88.4 R136, [R221+0x5100] ;  /* 0x00510000dd88783b */ /* 0x000fe80000004200 */
[----:B------:R-:W-:Y:S03]  /*c070*/  FADD.FTZ R151, R151, R150 ;  /* 0x0000009697977221 */ /* 0x000fe60000010000 */
[----:B------:R-:W-:Y:S01]  /*c080*/  MUFU.EX2 R58, R58 ;  /* 0x0000003a003a7308 */ /* 0x000fe20000000800 */
[C---:B------:R-:W-:Y:S01]  /*c090*/  HMMA.16816.F32.BF16 R8, R20.reuse, R122, R8 ;  /* 0x0000007a1408723c */ /* 0x040fe20000041808 */
[----:B------:R-:W2:Y:S02]  /*c0a0*/  LDSM.16.MT88.4 R120, [R224+0x5100] ;  /* 0x00510000e078783b */ /* 0x000ea40000004200 */
[----:B------:R-:W-:Y:S02]  /*c0b0*/  FADD.FTZ R178, R178, R151 ;  /* 0x00000097b2b27221 */ /* 0x000fe40000010000 */
[----:B------:R-:W-:Y:S03]  /*c0c0*/  FADD.FTZ R3, R181, R2 ;  /* 0x00000002b5037221 */ /* 0x000fe60000010000 */
[C---:B------:R-:W-:Y:S01]  /*c0d0*/  HMMA.16816.F32.BF16 R68, R20.reuse, R24, R68 ;  /* 0x000000181444723c */ /* 0x040fe20000041844 */
[----:B------:R-:W-:Y:S03]  /*c0e0*/  MUFU.EX2 R59, R59 ;  /* 0x0000003b003b7308 */ /* 0x000fe60000000800 */
[----:B------:R-:W-:Y:S02]  /*c0f0*/  FADD.FTZ R179, R179, R178 ;  /* 0x000000b2b3b37221 */ /* 0x000fe40000010000 */
[----:B------:R-:W-:Y:S02]  /*c100*/  FADD.FTZ R3, R182, R3 ;  /* 0x00000003b6037221 */ /* 0x000fe40000010000 */
[C---:B------:R-:W-:Y:S01]  /*c110*/  HMMA.16816.F32.BF16 R72, R20.reuse, R26, R72 ;  /* 0x0000001a1448723c */ /* 0x040fe20000041848 */
[----:B------:R-:W3:Y:S02]  /*c120*/  LDSM.16.MT88.4 R24, [R224+0x1900] ;  /* 0x00190000e018783b */ /* 0x000ee40000004200 */
[----:B------:R-:W-:Y:S05]  /*c130*/  MUFU.EX2 R60, R60 ;  /* 0x0000003c003c7308 */ /* 0x000fea0000000800 */
[C---:B-1----:R-:W-:Y:S05]  /*c140*/  HMMA.16816.F32.BF16 R76, R20.reuse, R116, R76 ;  /* 0x00000074144c723c */ /* 0x042fea000004184c */
[----:B------:R-:W-:Y:S03]  /*c150*/  MUFU.EX2 R61, R61 ;  /* 0x0000003d003d7308 */ /* 0x000fe60000000800 */
[C---:B------:R-:W-:Y:S01]  /*c160*/  HMMA.16816.F32.BF16 R80, R20.reuse, R118, R80 ;  /* 0x000000761450723c */ /* 0x040fe20000041850 */
[----:B------:R-:W1:Y:S06]  /*c170*/  LDSM.16.MT88.4 R116, [R220+0x1900] ;  /* 0x00190000dc74783b */ /* 0x000e6c0000004200 */
[----:B------:R-:W-:Y:S01]  /*c180*/  MUFU.EX2 R64, R64 ;  /* 0x0000004000407308 */ /* 0x000fe20000000800 */
[C---:B------:R-:W-:Y:S08]  /*c190*/  HMMA.16816.F32.BF16 R84, R20.reuse, R124, R84 ;  /* 0x0000007c1454723c */ /* 0x040ff00000041854 */
[C---:B------:R-:W-:Y:S01]  /*c1a0*/  HMMA.16816.F32.BF16 R88, R20.reuse, R126, R88 ;  /* 0x0000007e1458723c */ /* 0x040fe20000041858 */
[----:B------:R-:W-:Y:S07]  /*c1b0*/  LDSM.16.MT88.4 R124, [R224+0x3900] ;  /* 0x00390000e07c783b */ /* 0x000fee0000004200 */
[C---:B--2---:R-:W-:Y:S07]  /*c1c0*/  HMMA.16816.F32.BF16 R92, R20.reuse, R120, R92 ;  /* 0x00000078145c723c */ /* 0x044fee000004185c */
[--C-:B------:R-:W-:Y:S01]  /*c1d0*/  FFMA.FTZ R120, R36, c[0x0][0x2d0], -R163.reuse ;  /* 0x0000b40024787a23 */ /* 0x100fe200000108a3 */
[C---:B------:R-:W-:Y:S04]  /*c1e0*/  HMMA.16816.F32.BF16 R96, R20.reuse, R122, R96 ;  /* 0x0000007a1460723c */ /* 0x040fe80000041860 */
[--C-:B------:R-:W-:Y:S01]  /*c1f0*/  FFMA.FTZ R121, R37, c[0x0][0x2d0], -R163.reuse ;  /* 0x0000b40025797a23 */ /* 0x100fe200000108a3 */
[----:B------:R-:W-:Y:S02]  /*c200*/  MUFU.EX2 R120, R120 ;  /* 0x0000007800787308 */ /* 0x000fe40000000800 */
[--C-:B------:R-:W-:Y:S01]  /*c210*/  FFMA.FTZ R122, R40, c[0x0][0x2d0], -R163.reuse ;  /* 0x0000b400287a7a23 */ /* 0x100fe200000108a3 */
[C---:B------:R-:W-:Y:S04]  /*c220*/  HMMA.16816.F32.BF16 R100, R20.reuse, R128, R100 ;  /* 0x000000801464723c */ /* 0x040fe80000041864 */
[----:B------:R-:W-:Y:S03]  /*c230*/  FFMA.FTZ R123, R41, c[0x0][0x2d0], -R163 ;  /* 0x0000b400297b7a23 */ /* 0x000fe600000108a3 */
[----:B------:R-:W2:Y:S01]  /*c240*/  MUFU.EX2 R121, R121 ;  /* 0x0000007900797308 */ /* 0x000ea20000000800 */
[C---:B------:R-:W-:Y:S08]  /*c250*/  HMMA.16816.F32.BF16 R104, R20.reuse, R130, R104 ;  /* 0x000000821468723c */ /* 0x040ff00000041868 */
[C---:B------:R-:W-:Y:S01]  /*c260*/  HMMA.16816.F32.BF16 R12, R20.reuse, R136, R12 ;  /* 0x00000088140c723c */ /* 0x040fe2000004180c */
[----:B------:R-:W-:Y:S06]  /*c270*/  MUFU.EX2 R122, R122 ;  /* 0x0000007a007a7308 */ /* 0x000fec0000000800 */
[--C-:B------:R-:W-:Y:S01]  /*c280*/  FFMA.FTZ R136, R38, c[0x0][0x2d0], -R159.reuse ;  /* 0x0000b40026887a23 */ /* 0x100fe2000001089f */
[C---:B------:R-:W-:Y:S03]  /*c290*/  HMMA.16816.F32.BF16 R108, R20.reuse, R138, R108 ;  /* 0x0000008a146c723c */ /* 0x040fe6000004186c */
[----:B------:R-:W4:Y:S01]  /*c2a0*/  MUFU.EX2 R123, R123 ;  /* 0x0000007b007b7308 */ /* 0x000f220000000800 */
[--C-:B------:R-:W-:Y:S02]  /*c2b0*/  FFMA.FTZ R137, R39, c[0x0][0x2d0], -R159.reuse ;  /* 0x0000b40027897a23 */ /* 0x100fe4000001089f */
[----:B------:R-:W-:Y:S01]  /*c2c0*/  LDSM.16.MT88.4 R36, [R220+0x2100] ;  /* 0x00210000dc24783b */ /* 0x000fe20000004200 */
[--C-:B------:R-:W-:Y:S01]  /*c2d0*/  FFMA.FTZ R138, R42, c[0x0][0x2d0], -R159.reuse ;  /* 0x0000b4002a8a7a23 */ /* 0x100fe2000001089f */
[C---:B------:R-:W-:Y:S04]  /*c2e0*/  HMMA.16816.F32.BF16 R16, R20.reuse, R144, R16 ;  /* 0x000000901410723c */ /* 0x040fe80000041810 */
[----:B------:R-:W-:Y:S01]  /*c2f0*/  FFMA.FTZ R139, R43, c[0x0][0x2d0], -R159 ;  /* 0x0000b4002b8b7a23 */ /* 0x000fe2000001089f */
[----:B------:R-:W-:Y:S01]  /*c300*/  MUFU.EX2 R136, R136 ;  /* 0x0000008800887308 */ /* 0x000fe20000000800 */
[----:B------:R-:W-:Y:S01]  /*c310*/  LDSM.16.MT88.4 R40, [R222+0x6100] ;  /* 0x00610000de28783b */ /* 0x000fe20000004200 */
[--C-:B------:R-:W-:Y:S01]  /*c320*/  FFMA.FTZ R144, R44, c[0x0][0x2d0], -R163.reuse ;  /* 0x0000b4002c907a23 */ /* 0x100fe200000108a3 */
[----:B------:R-:W-:Y:S04]  /*c330*/  HMMA.16816.F32.BF16 R112, R20, R146, R112 ;  /* 0x000000921470723c */ /* 0x000fe80000041870 */
[--C-:B------:R-:W-:Y:S02]  /*c340*/  FFMA.FTZ R145, R45, c[0x0][0x2d0], -R163.reuse ;  /* 0x0000b4002d917a23 */ /* 0x100fe400000108a3 */
[----:B------:R-:W-:Y:S01]  /*c350*/  LDSM.16.MT88.4 R44, [R222+0x2900] ;  /* 0x00290000de2c783b */ /* 0x000fe20000004200 */
[----:B------:R-:W-:Y:S01]  /*c360*/  F2FP.BF16.PACK_AB R20, R183, R180 ;  /* 0x000000b4b714723e */ /* 0x000fe200000010ff */
[--C-:B------:R-:W-:Y:S01]  /*c370*/  FFMA.FTZ R146, R48, c[0x0][0x2d0], -R163.reuse ;  /* 0x0000b40030927a23 */ /* 0x100fe200000108a3 */
[----:B------:R-:W-:Y:S01]  /*c380*/  F2FP.BF16.PACK_AB R22, R182, R181 ;  /* 0x000000b5b616723e */ /* 0x000fe200000010ff */
[----:B------:R-:W5:Y:S02]  /*c390*/  MUFU.EX2 R137, R137 ;  /* 0x0000008900897308 */ /* 0x000f640000000800 */
[----:B------:R-:W-:Y:S01]  /*c3a0*/  F2FP.BF16.PACK_AB R21, R241, R240 ;  /* 0x000000f0f115723e */ /* 0x000fe200000010ff */
[--C-:B------:R-:W-:Y:S01]  /*c3b0*/  FFMA.FTZ R147, R49, c[0x0][0x2d0], -R163.reuse ;  /* 0x0000b40031937a23 */ /* 0x100fe200000108a3 */
[----:B------:R-:W-:Y:S01]  /*c3c0*/  F2FP.BF16.PACK_AB R23, R243, R242 ;  /* 0x000000f2f317723e */ /* 0x000fe200000010ff */
[----:B------:R-:W-:Y:S01]  /*c3d0*/  LDSM.16.MT88.4 R48, [R220+0x7100] ;  /* 0x00710000dc30783b */ /* 0x000fe20000004200 */
[----:B------:R-:W-:Y:S02]  /*c3e0*/  FFMA.FTZ R163, R65, c[0x0][0x2d0], -R163 ;  /* 0x0000b40041a37a23 */ /* 0x000fe400000108a3 */
[----:B------:R-:W-:Y:S02]  /*c3f0*/  FADD.FTZ R240, R240, R179 ;  /* 0x000000b3f0f07221 */ /* 0x000fe40000010000 */
[----:B------:R-:W-:Y:S01]  /*c400*/  MUFU.EX2 R138, R138 ;  /* 0x0000008a008a7308 */ /* 0x000fe20000000800 */
[C---:B---3--:R-:W-:Y:S03]  /*c410*/  HMMA.16816.F32.BF16 R4, R20.reuse, R24, R4 ;  /* 0x000000181404723c */ /* 0x048fe60000041804 */
[----:B------:R-:W-:Y:S04]  /*c420*/  FADD.FTZ R241, R241, R240 ;  /* 0x000000f0f1f17221 */ /* 0x000fe80000010000 */
[----:B------:R-:W-:Y:S01]  /*c430*/  FADD.FTZ R242, R242, R241 ;  /* 0x000000f1f2f27221 */ /* 0x000fe20000010000 */
[C---:B------:R-:W-:Y:S01]  /*c440*/  HMMA.16816.F32.BF16 R8, R20.reuse, R26, R8 ;  /* 0x0000001a1408723c */ /* 0x040fe20000041808 */
[----:B------:R-:W3:Y:S01]  /*c450*/  LDSM.16.MT88.4 R24, [R224+0x5900] ;  /* 0x00590000e018783b */ /* 0x000ee20000004200 */
[----:B------:R-:W1:Y:S02]  /*c460*/  MUFU.EX2 R139, R139 ;  /* 0x0000008b008b7308 */ /* 0x000e640000000800 */
[----:B------:R-:W-:Y:S04]  /*c470*/  FADD.FTZ R243, R243, R242 ;  /* 0x000000f2f3f37221 */ /* 0x000fe80000010000 */
[C---:B------:R-:W-:Y:S04]  /*c480*/  HMMA.16816.F32.BF16 R68, R20.reuse, R28, R68 ;  /* 0x0000001c1444723c */ /* 0x040fe80000041844 */
[----:B------:R-:W-:Y:S04]  /*c490*/  MUFU.EX2 R144, R144 ;  /* 0x0000009000907308 */ /* 0x000fe80000000800 */
[C---:B------:R-:W-:Y:S01]  /*c4a0*/  HMMA.16816.F32.BF16 R72, R20.reuse, R30, R72 ;  /* 0x0000001e1448723c */ /* 0x040fe20000041848 */
[----:B------:R-:W2:Y:S05]  /*c4b0*/  LDSM.16.MT88.4 R28, [R222+0x5900] ;  /* 0x00590000de1c783b */ /* 0x000eaa0000004200 */
[----:B------:R-:W2:Y:S02]  /*c4c0*/  MUFU.EX2 R145, R145 ;  /* 0x0000009100917308 */ /* 0x000ea40000000800 */
[C---:B------:R-:W-:Y:S08]  /*c4d0*/  HMMA.16816.F32.BF16 R76, R20.reuse, R32, R76 ;  /* 0x00000020144c723c */ /* 0x040ff0000004184c */
[C---:B------:R-:W-:Y:S01]  /*c4e0*/  HMMA.16816.F32.BF16 R80, R20.reuse, R34, R80 ;  /* 0x000000221450723c */ /* 0x040fe20000041850 */
[----:B------:R-:W4:Y:S01]  /*c4f0*/  LDSM.16.MT88.4 R32, [R221+0x5900] ;  /* 0x00590000dd20783b */ /* 0x000f220000004200 */
[----:B------:R-:W-:Y:S06]  /*c500*/  MUFU.EX2 R146, R146 ;  /* 0x0000009200927308 */ /* 0x000fec0000000800 */
[C---:B-1----:R-:W-:Y:S04]  /*c510*/  HMMA.16816.F32.BF16 R84, R20.reuse, R116, R84 ;  /* 0x000000741454723c */ /* 0x042fe80000041854 */
[----:B------:R-:W1:Y:S04]  /*c520*/  MUFU.EX2 R147, R147 ;  /* 0x0000009300937308 */ /* 0x000e680000000800 */
[C---:B------:R-:W-:Y:S01]  /*c530*/  HMMA.16816.F32.BF16 R88, R20.reuse, R118, R88 ;  /* 0x000000761458723c */ /* 0x040fe20000041858 */
[----:B------:R-:W1:Y:S05]  /*c540*/  LDSM.16.MT88.4 R116, [R220+0x5900] ;  /* 0x00590000dc74783b */ /* 0x000e6a0000004200 */
[----:B------:R-:W1:Y:S02]  /*c550*/  MUFU.EX2 R163, R163 ;  /* 0x000000a300a37308 */ /* 0x000e640000000800 */
        /* <DEDUP_REMOVED lines=11> */
[----:B------:R-:W-:Y:S06]  /*c610*/  LDSM.16.MT88.4 R116, [R221+0x6100] ;  /* 0x00610000dd74783b */ /* 0x000fec0000004200 */
[----:B------:R-:W-:Y:S01]  /*c620*/  F2FP.BF16.PACK_AB R20, R121, R120 ;  /* 0x000000787914723e */ /* 0x000fe200000010ff */
[----:B------:R-:W-:Y:S01]  /*c630*/  FADD.FTZ R120, R120, R3 ;  /* 0x0000000378787221 */ /* 0x000fe20000010000 */
[----:B------:R-:W-:Y:S03]  /*c640*/  F2FP.BF16.PACK_AB R22, R123, R122 ;  /* 0x0000007a7b16723e */ /* 0x000fe600000010ff */
[----:B-----5:R-:W-:Y:S01]  /*c650*/  F2FP.BF16.PACK_AB R21, R137, R136 ;  /* 0x000000888915723e */ /* 0x020fe200000010ff */
[----:B------:R-:W-:Y:S01]  /*c660*/  FADD.FTZ R136, R136, R243 ;  /* 0x000000f388887221 */ /* 0x000fe20000010000 */
[----:B------:R-:W-:Y:S01]  /*c670*/  F2FP.BF16.PACK_AB R23, R139, R138 ;  /* 0x0000008a8b17723e */ /* 0x000fe200000010ff */
[----:B------:R-:W-:Y:S01]  /*c680*/  FADD.FTZ R121, R121, R120 ;  /* 0x0000007879797221 */ /* 0x000fe20000010000 */
[----:B------:R-:W-:Y:S01]  /*c690*/  MOV R3, R0 ;  /* 0x0000000000037202 */ /* 0x000fe20000000f00 */
[----:B------:R-:W-:Y:S02]  /*c6a0*/  FADD.FTZ R137, R137, R136 ;  /* 0x0000008889897221 */ /* 0x000fe40000010000 */
[----:B------:R-:W-:Y:S02]  /*c6b0*/  FADD.FTZ R122, R122, R121 ;  /* 0x000000797a7a7221 */ /* 0x000fe40000010000 */
[C---:B---3--:R-:W-:Y:S03]  /*c6c0*/  HMMA.16816.F32.BF16 R4, R20.reuse, R24, R4 ;  /* 0x000000181404723c */ /* 0x048fe60000041804 */
[----:B------:R-:W-:Y:S02]  /*c6d0*/  FADD.FTZ R138, R138, R137 ;  /* 0x000000898a8a7221 */ /* 0x000fe40000010000 */
[----:B------:R-:W-:Y:S02]  /*c6e0*/  FADD.FTZ R123, R123, R122 ;  /* 0x0000007a7b7b7221 */ /* 0x000fe40000010000 */
[----:B------:R-:W-:Y:S01]  /*c6f0*/  FADD.FTZ R139, R139, R138 ;  /* 0x0000008a8b8b7221 */ /* 0x000fe20000010000 */
[C---:B------:R-:W-:Y:S01]  /*c700*/  HMMA.16816.F32.BF16 R8, R20.reuse, R26, R8 ;  /* 0x0000001a1408723c */ /* 0x040fe20000041808 */
[----:B------:R-:W1:Y:S07]  /*c710*/  LDSM.16.MT88.4 R24, [R224+0x6100] ;  /* 0x00610000e018783b */ /* 0x000e6e0000004200 */
[C---:B--2---:R-:W-:Y:S08]  /*c720*/  HMMA.16816.F32.BF16 R68, R20.reuse, R28, R68 ;  /* 0x0000001c1444723c */ /* 0x044ff00000041844 */
[C---:B------:R-:W-:Y:S01]  /*c730*/  HMMA.16816.F32.BF16 R72, R20.reuse, R30, R72 ;  /* 0x0000001e1448723c */ /* 0x040fe20000041848 */
[----:B------:R-:W2:Y:S07]  /*c740*/  LDSM.16.MT88.4 R28, [R220+0x6100] ;  /* 0x00610000dc1c783b */ /* 0x000eae0000004200 */
[C---:B----4-:R-:W-:Y:S08]  /*c750*/  HMMA.16816.F32.BF16 R76, R20.reuse, R32, R76 ;  /* 0x00000020144c723c */ /* 0x050ff0000004184c */
        /* <DEDUP_REMOVED lines=8> */
[C---:B------:R-:W-:Y:S08]  /*c7e0*/  HMMA.16816.F32.BF16 R100, R20.reuse, R40, R100 ;  /* 0x000000281464723c */ /* 0x040ff00000041864 */
[C---:B------:R-:W-:Y:S01]  /*c7f0*/  HMMA.16816.F32.BF16 R104, R20.reuse, R42, R104 ;  /* 0x0000002a1468723c */ /* 0x040fe20000041868 */
[----:B------:R-:W-:Y:S07]  /*c800*/  LDSM.16.MT88.4 R40, [R222+0x7100] ;  /* 0x00710000de28783b */ /* 0x000fee0000004200 */
[C---:B------:R-:W-:Y:S08]  /*c810*/  HMMA.16816.F32.BF16 R12, R20.reuse, R116, R12 ;  /* 0x00000074140c723c */ /* 0x040ff0000004180c */
[C---:B------:R-:W-:Y:S08]  /*c820*/  HMMA.16816.F32.BF16 R108, R20.reuse, R118, R108 ;  /* 0x00000076146c723c */ /* 0x040ff0000004186c */
[C---:B--2---:R-:W-:Y:S08]  /*c830*/  HMMA.16816.F32.BF16 R16, R20.reuse, R28, R16 ;  /* 0x0000001c1410723c */ /* 0x044ff00000041810 */
[----:B------:R-:W-:Y:S01]  /*c840*/  HMMA.16816.F32.BF16 R112, R20, R30, R112 ;  /* 0x0000001e1470723c */ /* 0x000fe20000041870 */
[----:B------:R-:W2:Y:S06]  /*c850*/  LDSM.16.MT88.4 R28, [R224+0x6900] ;  /* 0x00690000e01c783b */ /* 0x000eac0000004200 */
        /* <DEDUP_REMOVED lines=30> */
[C---:B----4-:R-:W-:Y:S08]  /*ca40*/  HMMA.16816.F32.BF16 R12, R20.reuse, R36, R12 ;  /* 0x00000024140c723c */ /* 0x050ff0000004180c */
[C---:B------:R-:W-:Y:S01]  /*ca50*/  HMMA.16816.F32.BF16 R108, R20.reuse, R38, R108 ;  /* 0x00000026146c723c */ /* 0x040fe2000004186c */
[----:B------:R-:W-:Y:S07]  /*ca60*/  LDSM.16.MT88.4 R36, [R220+0x3100] ;  /* 0x00310000dc24783b */ /* 0x000fee0000004200 */
        /* <DEDUP_REMOVED lines=18> */
[C---:B---3--:R-:W-:Y:S07]  /*cb90*/  HMMA.16816.F32.BF16 R68, R20.reuse, R32, R68 ;  /* 0x000000201444723c */ /* 0x048fee0000041844 */
[--C-:B------:R-:W-:Y:S01]  /*cba0*/  FFMA.FTZ R32, R62, c[0x0][0x2d0], -R159.reuse ;  /* 0x0000b4003e207a23 */ /* 0x100fe2000001089f */
[C---:B------:R-:W-:Y:S04]  /*cbb0*/  HMMA.16816.F32.BF16 R72, R20.reuse, R34, R72 ;  /* 0x000000221448723c */ /* 0x040fe80000041848 */
[--C-:B------:R-:W-:Y:S01]  /*cbc0*/  FFMA.FTZ R33, R63, c[0x0][0x2d0], -R159.reuse ;  /* 0x0000b4003f217a23 */ /* 0x100fe2000001089f */
[----:B------:R-:W-:Y:S02]  /*cbd0*/  MUFU.EX2 R32, R32 ;  /* 0x0000002000207308 */ /* 0x000fe40000000800 */
[--C-:B------:R-:W-:Y:S01]  /*cbe0*/  FFMA.FTZ R34, R66, c[0x0][0x2d0], -R159.reuse ;  /* 0x0000b40042227a23 */ /* 0x100fe2000001089f */
[C---:B-1----:R-:W-:Y:S04]  /*cbf0*/  HMMA.16816.F32.BF16 R76, R20.reuse, R24, R76 ;  /* 0x00000018144c723c */ /* 0x042fe8000004184c */
[----:B------:R-:W-:Y:S03]  /*cc00*/  FFMA.FTZ R159, R67, c[0x0][0x2d0], -R159 ;  /* 0x0000b400439f7a23 */ /* 0x000fe6000001089f */
[----:B------:R-:W1:Y:S01]  /*cc10*/  MUFU.EX2 R33, R33 ;  /* 0x0000002100217308 */ /* 0x000e620000000800 */
[C---:B------:R-:W-:Y:S01]  /*cc20*/  HMMA.16816.F32.BF16 R80, R20.reuse, R26, R80 ;  /* 0x0000001a1450723c */ /* 0x040fe20000041850 */
[----:B------:R-:W3:Y:S07]  /*cc30*/  LDSM.16.MT88.4 R24, [R222+0x3900] ;  /* 0x00390000de18783b */ /* 0x000eee0000004200 */
[C---:B------:R-:W-:Y:S01]  /*cc40*/  HMMA.16816.F32.BF16 R84, R20.reuse, R36, R84 ;  /* 0x000000241454723c */ /* 0x040fe20000041854 */
[----:B------:R-:W-:Y:S07]  /*cc50*/  MUFU.EX2 R34, R34 ;  /* 0x0000002200227308 */ /* 0x000fee0000000800 */
[C---:B------:R-:W-:Y:S03]  /*cc60*/  HMMA.16816.F32.BF16 R88, R20.reuse, R38, R88 ;  /* 0x000000261458723c */ /* 0x040fe60000041858 */
[----:B------:R-:W4:Y:S05]  /*cc70*/  MUFU.EX2 R159, R159 ;  /* 0x0000009f009f7308 */ /* 0x000f2a0000000800 */
[C---:B--2---:R-:W-:Y:S08]  /*cc80*/  HMMA.16816.F32.BF16 R92, R20.reuse, R28, R92 ;  /* 0x0000001c145c723c */ /* 0x044ff0000004185c */
[C---:B------:R-:W-:Y:S01]  /*cc90*/  HMMA.16816.F32.BF16 R96, R20.reuse, R30, R96 ;  /* 0x0000001e1460723c */ /* 0x040fe20000041860 */
[----:B------:R-:W2:Y:S07]  /*cca0*/  LDSM.16.MT88.4 R28, [R221+0x3900] ;  /* 0x00390000dd1c783b */ /* 0x000eae0000004200 */
[C---:B------:R-:W-:Y:S08]  /*ccb0*/  HMMA.16816.F32.BF16 R100, R20.reuse, R40, R100 ;  /* 0x000000281464723c */ /* 0x040ff00000041864 */
[C---:B------:R-:W-:Y:S08]  /*ccc0*/  HMMA.16816.F32.BF16 R104, R20.reuse, R42, R104 ;  /* 0x0000002a1468723c */ /* 0x040ff00000041868 */
[C---:B------:R-:W-:Y:S08]  /*ccd0*/  HMMA.16816.F32.BF16 R12, R20.reuse, R44, R12 ;  /* 0x0000002c140c723c */ /* 0x040ff0000004180c */
[C---:B------:R-:W-:Y:S08]  /*cce0*/  HMMA.16816.F32.BF16 R108, R20.reuse, R46, R108 ;  /* 0x0000002e146c723c */ /* 0x040ff0000004186c */
[C---:B------:R-:W-:Y:S08]  /*ccf0*/  HMMA.16816.F32.BF16 R16, R20.reuse, R48, R16 ;  /* 0x000000301410723c */ /* 0x040ff00000041810 */
[----:B------:R-:W-:Y:S07]  /*cd00*/  HMMA.16816.F32.BF16 R112, R20, R50, R112 ;  /* 0x000000321470723c */ /* 0x000fee0000041870 */
[----:B------:R-:W-:Y:S01]  /*cd10*/  F2FP.BF16.PACK_AB R20, R61, R60 ;  /* 0x0000003c3d14723e */ /* 0x000fe200000010ff */
[----:B------:R-:W-:Y:S01]  /*cd20*/  FADD.FTZ R60, R60, R57 ;  /* 0x000000393c3c7221 */ /* 0x000fe20000010000 */
[----:B------:R-:W-:Y:S03]  /*cd30*/  F2FP.BF16.PACK_AB R22, R163, R64 ;  /* 0x00000040a316723e */ /* 0x000fe600000010ff */
[----:B-1----:R-:W-:Y:S01]  /*cd40*/  F2FP.BF16.PACK_AB R21, R33, R32 ;  /* 0x000000202115723e */ /* 0x002fe200000010ff */
[----:B------:R-:W-:Y:S01]  /*cd50*/  FADD.FTZ R32, R32, R59 ;  /* 0x0000003b20207221 */ /* 0x000fe20000010000 */
[----:B----4-:R-:W-:Y:S01]  /*cd60*/  F2FP.BF16.PACK_AB R23, R159, R34 ;  /* 0x000000229f17723e */ /* 0x010fe200000010ff */
[----:B------:R-:W-:Y:S02]  /*cd70*/  FADD.FTZ R61, R61, R60 ;  /* 0x0000003c3d3d7221 */ /* 0x000fe40000010000 */
[----:B------:R-:W-:Y:S02]  /*cd80*/  FADD.FTZ R33, R33, R32 ;  /* 0x0000002021217221 */ /* 0x000fe40000010000 */
[----:B------:R-:W-:Y:S02]  /*cd90*/  FADD.FTZ R64, R64, R61 ;  /* 0x0000003d40407221 */ /* 0x000fe40000010000 */
[C---:B------:R-:W-:Y:S01]  /*cda0*/  HMMA.16816.F32.BF16 R128, R20.reuse, R124, R4 ;  /* 0x0000007c1480723c */ /* 0x040fe20000041804 */
[----:B------:R-:W1:Y:S02]  /*cdb0*/  LDSM.16.MT88.4 R4, [R220+0x3900] ;  /* 0x00390000dc04783b */ /* 0x000e640000004200 */
[----:B------:R-:W-:Y:S02]  /*cdc0*/  FADD.FTZ R34, R34, R33 ;  /* 0x0000002122227221 */ /* 0x000fe40000010000 */
[----:B------:R-:W-:Y:S02]  /*cdd0*/  FADD.FTZ R236, R163, R64 ;  /* 0x00000040a3ec7221 */ /* 0x000fe40000010000 */
[----:B------:R-:W-:Y:S01]  /*cde0*/  FADD.FTZ R229, R159, R34 ;  /* 0x000000229fe57221 */ /* 0x000fe20000010000 */
[C---:B------:R-:W-:Y:S01]  /*cdf0*/  HMMA.16816.F32.BF16 R124, R20.reuse, R126, R8 ;  /* 0x0000007e147c723c */ /* 0x040fe20000041808 */
[----:B------:R-:W4:Y:S07]  /*ce00*/  LDSM.16.MT88.4 R8, [R224+0x7900] ;  /* 0x00790000e008783b */ /* 0x000f2e0000004200 */
[C---:B---3--:R-:W-:Y:S08]  /*ce10*/  HMMA.16816.F32.BF16 R68, R20.reuse, R24, R68 ;  /* 0x000000181444723c */ /* 0x048ff00000041844 */
[C---:B------:R-:W-:Y:S01]  /*ce20*/  HMMA.16816.F32.BF16 R72, R20.reuse, R26, R72 ;  /* 0x0000001a1448723c */ /* 0x040fe20000041848 */
[----:B------:R-:W3:Y:S07]  /*ce30*/  LDSM.16.MT88.4 R24, [R222+0x7900] ;  /* 0x00790000de18783b */ /* 0x000eee0000004200 */
[C---:B--2---:R-:W-:Y:S08]  /*ce40*/  HMMA.16816.F32.BF16 R76, R20.reuse, R28, R76 ;  /* 0x0000001c144c723c */ /* 0x044ff0000004184c */
[C---:B------:R-:W-:Y:S08]  /*ce50*/  HMMA.16816.F32.BF16 R80, R20.reuse, R30, R80 ;  /* 0x0000001e1450723c */ /* 0x040ff00000041850 */
[C---:B-1----:R-:W-:Y:S08]  /*ce60*/  HMMA.16816.F32.BF16 R84, R20.reuse, R4, R84 ;  /* 0x000000041454723c */ /* 0x042ff00000041854 */
[C---:B------:R-:W-:Y:S01]  /*ce70*/  HMMA.16816.F32.BF16 R88, R20.reuse, R6, R88 ;  /* 0x000000061458723c */ /* 0x040fe20000041858 */
[----:B------:R-:W1:Y:S07]  /*ce80*/  LDSM.16.MT88.4 R4, [R221+0x7900] ;  /* 0x00790000dd04783b */ /* 0x000e6e0000004200 */
[C---:B----4-:R-:W-:Y:S08]  /*ce90*/  HMMA.16816.F32.BF16 R92, R20.reuse, R8, R92 ;  /* 0x00000008145c723c */ /* 0x050ff0000004185c */
[C---:B------:R-:W-:Y:S01]  /*cea0*/  HMMA.16816.F32.BF16 R96, R20.reuse, R10, R96 ;  /* 0x0000000a1460723c */ /* 0x040fe20000041860 */
[----:B------:R-:W2:Y:S07]  /*ceb0*/  LDSM.16.MT88.4 R8, [R220+0x7900] ;  /* 0x00790000dc08783b */ /* 0x000eae0000004200 */
[C---:B---3--:R-:W-:Y:S08]  /*cec0*/  HMMA.16816.F32.BF16 R100, R20.reuse, R24, R100 ;  /* 0x000000181464723c */ /* 0x048ff00000041864 */
[C---:B------:R-:W-:Y:S08]  /*ced0*/  HMMA.16816.F32.BF16 R104, R20.reuse, R26, R104 ;  /* 0x0000001a1468723c */ /* 0x040ff00000041868 */
[C---:B-1----:R-:W-:Y:S08]  /*cee0*/  HMMA.16816.F32.BF16 R120, R20.reuse, R4, R12 ;  /* 0x000000041478723c */ /* 0x042ff0000004180c */
[C---:B------:R-:W-:Y:S08]  /*cef0*/  HMMA.16816.F32.BF16 R108, R20.reuse, R6, R108 ;  /* 0x00000006146c723c */ /* 0x040ff0000004186c */
[C---:B--2---:R-:W-:Y:S08]  /*cf00*/  HMMA.16816.F32.BF16 R116, R20.reuse, R8, R16 ;  /* 0x000000081474723c */ /* 0x044ff00000041810 */
[----:B------:R-:W-:Y:S01]  /*cf10*/  HMMA.16816.F32.BF16 R112, R20, R10, R112 ;  /* 0x0000000a1470723c */ /* 0x000fe20000041870 */
[----:B------:R-:W-:-:S07]  /*cf20*/  @P0 BRA `(.L_x_2439) ;  /* 0xffffcc1000000947 */ /* 0x000fce000383ffff */
.L_x_2438:
        /* <DEDUP_REMOVED lines=9> */
[----:B-1----:R-:W-:Y:S01]  /*cfc0*/  FADD.FTZ R5, R6, R5 ;  /* 0x0000000506057221 */ /* 0x002fe20000010000 */
[----:B------:R-:W-:Y:S01]  /*cfd0*/  MOV R6, 0xff800000 ;  /* 0xff80000000067802 */ /* 0x000fe20000000f00 */
[----:B--2---:R-:W-:-:S03]  /*cfe0*/  FADD.FTZ R2, R2, R7 ;  /* 0x0000000702027221 */ /* 0x004fc60000010000 */
[----:B------:R-:W-:Y:S02]  /*cff0*/  FSETP.NE.FTZ.AND P1, PT, R5, RZ, PT ;  /* 0x000000ff0500720b */ /* 0x000fe40003f35000 */
[----:B------:R-:W-:-:S11]  /*d000*/  FSETP.NE.FTZ.AND P0, PT, R2, RZ, PT ;  /* 0x000000ff0200720b */ /* 0x000fd60003f15000 */
[----:B------:R-:W1:Y:S01]  /*d010*/  @P1 MUFU.RCP R4, R5 ;  /* 0x0000000500041308 */ /* 0x000e620000001000 */
[----:B------:R-:W-:Y:S02]  /*d020*/  @P1 MOV R8, 0x3f317218 ;  /* 0x3f31721800081802 */ /* 0x000fe40000000f00 */
[----:B------:R-:W-:-:S03]  /*d030*/  @P0 MOV R7, 0x3f317218 ;  /* 0x3f31721800070802 */ /* 0x000fc60000000f00 */
        /* <DEDUP_REMOVED lines=74> */
.L_x_2434:
        /* <DEDUP_REMOVED lines=119> */
.L_x_2441:
[----:B--2---:R-:W-:Y:S01]  /*dc50*/  LOP3.LUT R3, R7, 0xffffffe0, RZ, 0xc0, !PT ;  /* 0xffffffe007037812 */ /* 0x004fe200078ec0ff */
[----:B------:R-:W1:Y:S01]  /*dc60*/  S2R R10, SR_CTAID.Y ;  /* 0x00000000000a7919 */ /* 0x000e620000002600 */
[----:B------:R-:W-:Y:S01]  /*dc70*/  SHF.R.S32.HI R7, RZ, 0x1f, R2 ;  /* 0x0000001fff077819 */ /* 0x000fe20000011402 */
[----:B------:R-:W-:Y:S01]  /*dc80*/  IMAD.MOV.U32 R13, RZ, RZ, c[0x0][0x4e8] ;  /* 0x00013a00ff0d7624 */ /* 0x000fe200078e00ff */
[----:B------:R-:W-:Y:S01]  /*dc90*/  MOV R19, R21 ;  /* 0x0000001500137202 */ /* 0x000fe20000000f00 */
[----:B------:R-:W-:Y:S01]  /*dca0*/  IMAD.IADD R12, R0, 0x1, -R3 ;  /* 0x00000001000c7824 */ /* 0x000fe200078e0a03 */
[----:B------:R-:W2:Y:S01]  /*dcb0*/  S2R R39, SR_CTAID.X ;  /* 0x0000000000277919 */ /* 0x000ea20000002500 */
[----:B------:R-:W-:Y:S01]  /*dcc0*/  LEA.HI R7, R7, R2, RZ, 0x3 ;  /* 0x0000000207077211 */ /* 0x000fe200078f18ff */
[----:B------:R-:W-:Y:S01]  /*dcd0*/  IMAD.MOV.U32 R18, RZ, RZ, R20 ;  /* 0x000000ffff127224 */ /* 0x000fe200078e0014 */
[----:B------:R-:W-:Y:S01]  /*dce0*/  LEA.HI R3, R9, R9, RZ, 0x1 ;  /* 0x0000000909037211 */ /* 0x000fe200078f08ff */
        /* <DEDUP_REMOVED lines=8> */
[----:B------:R-:W-:Y:S02]  /*dd70*/  ISETP.NE.AND P1, PT, R13, 0x1, PT ;  /* 0x000000010d00780c */ /* 0x000fe40003f25270 */
[----:B------:R-:W-:Y:S01]  /*dd80*/  IADD3 R13, R9, -R14, RZ ;  /* 0x8000000e090d7210 */ /* 0x000fe20007ffe0ff */
[----:B------:R-:W-:Y:S01]  /*dd90*/  IMAD R2, R2, 0x10, R11 ;  /* 0x0000001002027824 */ /* 0x000fe200078e020b */
[----:B------:R-:W-:Y:S01]  /*dda0*/  LOP3.LUT P2, RZ, R12, 0x3, RZ, 0xc0, !PT ;  /* 0x000000030cff7812 */ /* 0x000fe2000784c0ff */
        /* <DEDUP_REMOVED lines=12> */
[----:B------:R-:W-:Y:S02]  /*de70*/  SHF.R.S32.HI R13, RZ, 0x1f, R228 ;  /* 0x0000001fff0d7819 */ /* 0x000fe400000114e4 */
[----:B------:R-:W-:Y:S01]  /*de80*/  SEL R14, R228, RZ, !P0 ;  /* 0x000000ffe40e7207 */ /* 0x000fe20004000000 */
[----:B------:R-:W-:Y:S01]  /*de90*/  IMAD R7, R10, c[0x0][0x494], R7 ;  /* 0x000125000a077a24 */ /* 0x000fe200078e0207 */
[----:B------:R-:W-:Y:S01]  /*dea0*/  SEL R13, R13, RZ, !P0 ;  /* 0x000000ff0d0d7207 */ /* 0x000fe20004000000 */
[----:B------:R-:W-:-:S02]  /*deb0*/  IMAD.IADD R9, R0, 0x1, -R9 ;  /* 0x0000000100097824 */ /* 0x000fc400078e0a09 */
[----:B------:R-:W-:-:S04]  /*dec0*/  @P1 IMAD.HI.U32 R0, R3, c[0x0][0x4ec], RZ ;  /* 0x00013b0003001a27 */ /* 0x000fc800078e00ff */
[----:B------:R-:W-:Y:S01]  /*ded0*/  IMAD.IADD R19, R19, 0x1, R7 ;  /* 0x0000000113137824 */ /* 0x000fe200078e0207 */
[----:B------:R-:W-:Y:S01]  /*dee0*/  MOV R7, R3 ;  /* 0x0000000300077202 */ /* 0x000fe20000000f00 */
[----:B------:R-:W-:Y:S01]  /*def0*/  IMAD R11, R11, c[0x0][0x3e8], RZ ;  /* 0x0000fa000b0b7a24 */ /* 0x000fe200078e02ff */
[----:B------:R-:W-:Y:S01]  /*df00*/  @P1 SHF.R.U32.HI R7, RZ, c[0x0][0x4f0], R0 ;  /* 0x00013c00ff071a19 */ /* 0x000fe20000011600 */
[----:B------:R-:W-:-:S03]  /*df10*/  IMAD.WIDE.U32 R20, R10, c[0x0][0x3e8], R20 ;  /* 0x0000fa000a147a25 */ /* 0x000fc600078e0014 */
[----:B------:R-:W-:Y:S01]  /*df20*/  SHF.R.S32.HI R16, RZ, 0x1f, R7 ;  /* 0x0000001fff107819 */ /* 0x000fe20000011407 */
[----:B------:R-:W-:Y:S01]  /*df30*/  IMAD R11, R10, c[0x0][0x3ec], R11 ;  /* 0x0000fb000a0b7a24 */ /* 0x000fe200078e020b */
[----:B------:R-:W-:Y:S01]  /*df40*/  IADD3 R10, -R7, RZ, RZ ;  /* 0x000000ff070a7210 */ /* 0x000fe20007ffe1ff */
[----:B------:R-:W-:Y:S02]  /*df50*/  IMAD R0, R9, 0x20, R32 ;  /* 0x0000002009007824 */ /* 0x000fe400078e0220 */
[----:B------:R-:W-:Y:S02]  /*df60*/  IMAD.IADD R21, R21, 0x1, R11 ;  /* 0x0000000115157824 */ /* 0x000fe400078e020b */
[----:B------:R-:W-:Y:S02]  /*df70*/  IMAD R11, R39, 0x80, R0 ;  /* 0x00000080270b7824 */ /* 0x000fe400078e0200 */
[----:B------:R-:W-:Y:S02]  /*df80*/  IMAD R15, R13, c[0x0][0x498], RZ ;  /* 0x000126000d0f7a24 */ /* 0x000fe400078e02ff */
[----:B------:R-:W-:-:S04]  /*df90*/  IMAD.WIDE.U32 R18, R14, c[0x0][0x498], R18 ;  /* 0x000126000e127a25 */ /* 0x000fc800078e0012 */
[----:B------:R-:W-:Y:S01]  /*dfa0*/  IMAD R10, R10, c[0x0][0x4e8], R3 ;  /* 0x00013a000a0a7a24 */ /* 0x000fe200078e0203 */
[----:B------:R-:W-:Y:S01]  /*dfb0*/  IADD3 R18, P0, R7, R18, RZ ;  /* 0x0000001207127210 */ /* 0x000fe20007f1e0ff */
[----:B------:R-:W-:-:S03]  /*dfc0*/  @P1 IMAD.HI.U32 R0, R11, c[0x0][0x4ec], RZ ;  /* 0x00013b000b001a27 */ /* 0x000fc600078e00ff */
[----:B------:R-:W-:Y:S01]  /*dfd0*/  SHF.R.S32.HI R12, RZ, 0x1f, R10 ;  /* 0x0000001fff0c7819 */ /* 0x000fe2000001140a */
[----:B------:R-:W-:Y:S02]  /*dfe0*/  IMAD R3, R14, c[0x0][0x49c], R15 ;  /* 0x000127000e037a24 */ /* 0x000fe400078e020f */
        /* <DEDUP_REMOVED lines=13> */
[----:B------:R-:W-:Y:S01]  /*e0c0*/  IMAD R34, R34, c[0x0][0x4e8], R11 ;  /* 0x00013a0022227a24 */ /* 0x000fe200078e020b */
[----:B------:R-:W-:Y:S01]  /*e0d0*/  LOP3.LUT R16, R3, 0x38, R0, 0xf8, !PT ;  /* 0x0000003803107812 */ /* 0x000fe200078ef800 */
[----:B------:R-:W-:Y:S01]  /*e0e0*/  IMAD.IADD R10, R19, 0x1, R9 ;  /* 0x00000001130a7824 */ /* 0x000fe200078e0209 */
[----:B------:R-:W-:Y:S01]  /*e0f0*/  SHF.R.U32.HI R3, RZ, 0x3, R3 ;  /* 0x00000003ff037819 */ /* 0x000fe20000011603 */
[----:B------:R-:W-:Y:S01]  /*e100*/  SHFL.IDX PT, R42, R12, RZ, 0x1c1f ;  /* 0x001c1fff0c2a7589 */ /* 0x000fe200000e0000 */
[----:B------:R-:W-:Y:S01]  /*e110*/  SHF.R.S32.HI R9, RZ, 0x1f, R7 ;  /* 0x0000001fff097819 */ /* 0x000fe20000011407 */
[----:B------:R-:W-:Y:S01]  /*e120*/  IMAD R13, R14, c[0x0][0x3f4], R13 ;  /* 0x0000fd000e0d7a24 */ /* 0x000fe200078e020d */
[----:B------:R-:W-:Y:S01]  /*e130*/  LEA.HI.X R10, R18, c[0x0][0x454], R10, 0x2, P0 ;  /* 0x00011500120a7a11 */ /* 0x000fe200000f140a */
[----:B------:R1:W-:Y:S01]  /*e140*/  SHFL.IDX PT, R44, R12, 0x1, 0x1c1f ;  /* 0x003c1f000c2c7f89 */ /* 0x0003e200000e0000 */
[C---:B------:R-:W-:Y:S01]  /*e150*/  IMAD R11, R39.reuse, 0x80, R2 ;  /* 0x00000080270b7824 */ /* 0x040fe200078e0202 */
[----:B------:R-:W-:Y:S01]  /*e160*/  LOP3.LUT R3, R16, R3, RZ, 0x3c, !PT ;  /* 0x0000000310037212 */ /* 0x000fe200078e3cff */
[----:B------:R-:W-:Y:S01]  /*e170*/  IMAD.WIDE.U32 R14, R14, c[0x0][0x3f0], R20 ;  /* 0x0000fc000e0e7a25 */ /* 0x000fe200078e0014 */
[----:B------:R-:W2:Y:S01]  /*e180*/  SHFL.IDX PT, R43, R10, RZ, 0x1c1f ;  /* 0x001c1fff0a2b7589 */ /* 0x000ea200000e0000 */
[----:B------:R-:W-:-:S02]  /*e190*/  LEA R39, R39, R32, 0x7 ;  /* 0x0000002027277211 */ /* 0x000fc400078e38ff */
[----:B-----5:R-:W-:Y:S01]  /*e1a0*/  IMAD R2, R8, c[0x0][0x4e8], RZ ;  /* 0x00013a0008027a24 */ /* 0x020fe200078e02ff */
[----:B------:R-:W3:Y:S01]  /*e1b0*/  SHFL.IDX PT, R45, R10, 0x1, 0x1c1f ;  /* 0x003c1f000a2d7f89 */ /* 0x000ee200000e0000 */
[----:B------:R-:W-:Y:S01]  /*e1c0*/  IMAD R16, R9, c[0x0][0x3e0], RZ ;  /* 0x0000f80009107a24 */ /* 0x000fe200078e02ff */
[----:B------:R-:W-:Y:S01]  /*e1d0*/  IADD3 R9, R11, 0x8, RZ ;  /* 0x000000080b097810 */ /* 0x000fe20007ffe0ff */
[----:B------:R-:W-:Y:S01]  /*e1e0*/  IMAD.IADD R13, R15, 0x1, R13 ;  /* 0x000000010f0d7824 */ /* 0x000fe200078e020d */
[-C--:B------:R-:W-:Y:S01]  /*e1f0*/  ISETP.GE.OR P0, PT, R11, R2.reuse, P2 ;  /* 0x000000020b00720c */ /* 0x080fe20001706670 */
[----:B------:R-:W-:Y:S01]  /*e200*/  IMAD.SHL.U32 R8, R5, 0x8, RZ ;  /* 0x0000000805087824 */ /* 0x000fe200078e00ff */
[----:B------:R-:W-:Y:S01]  /*e210*/  ISETP.GE.OR P2, PT, R9, R2, P2 ;  /* 0x000000020900720c */ /* 0x000fe20001746670 */
[----:B------:R-:W-:-:S03]  /*e220*/  IMAD R16, R7, c[0x0][0x3e4], R16 ;  /* 0x0000f90007107a24 */ /* 0x000fc600078e0210 */
[----:B------:R-:W-:-:S04]  /*e230*/  LOP3.LUT R8, R3, 0x7ffffe00, R8, 0xf8, !PT ;  /* 0x7ffffe0003087812 */ /* 0x000fc800078ef808 */
[----:B------:R-:W-:Y:S02]  /*e240*/  SHF.L.U32 R40, R8, 0x1, RZ ;  /* 0x0000000108287819 */ /* 0x000fe400000006ff */
[----:B-1----:R-:W-:Y:S01]  /*e250*/  MOV R12, R14 ;  /* 0x0000000e000c7202 */ /* 0x002fe20000000f00 */
[----:B--2---:R1:W-:Y:S04]  /*e260*/  @!P0 ST.E [R42.64], R4 ;  /* 0x000000042a008985 */ /* 0x0043e8000c101912 */
[----:B------:R-:W-:Y:S01]  /*e270*/  IMAD.WIDE.U32 R14, R7, c[0x0][0x3e0], R12 ;  /* 0x0000f800070e7a25 */ /* 0x000fe200078e000c */
[----:B------:R-:W-:Y:S01]  /*e280*/  SHF.R.S32.HI R7, RZ, 0x1f, R34 ;  /* 0x0000001fff077819 */ /* 0x000fe20000011422 */
[----:B---3--:R1:W-:Y:S02]  /*e290*/  @!P2 ST.E [R44.64], R6 ;  /* 0x000000062c00a985 */ /* 0x0083e4000c101912 */
[----:B------:R-:W-:-:S02]  /*e2a0*/  IMAD.IADD R15, R15, 0x1, R16 ;  /* 0x000000010f0f7824 */ /* 0x000fc400078e0210 */
[----:B------:R-:W-:Y:S01]  /*e2b0*/  IMAD R7, R7, c[0x0][0x3d8], RZ ;  /* 0x0000f60007077a24 */ /* 0x000fe200078e02ff */
[----:B------:R1:W2:Y:S03]  /*e2c0*/  LDS.128 R28, [R40+0x1080] ;  /* 0x00108000281c7984 */ /* 0x0002a60000000c00 */
[C---:B------:R-:W-:Y:S01]  /*e2d0*/  IMAD R3, R34.reuse, c[0x0][0x3dc], R7 ;  /* 0x0000f70022037a24 */ /* 0x040fe200078e0207 */
[----:B------:R1:W3:Y:S01]  /*e2e0*/  LDS.128 R24, [R40+0x2080] ;  /* 0x0020800028187984 */ /* 0x0002e20000000c00 */
[----:B------:R-:W-:-:S03]  /*e2f0*/  IMAD.WIDE.U32 R34, R34, c[0x0][0x3d8], R14 ;  /* 0x0000f60022227a25 */ /* 0x000fc600078e000e */
[----:B------:R1:W4:Y:S01]  /*e300*/  LDS.128 R20, [R40+0x3080] ;  /* 0x0030800028147984 */ /* 0x0003220000000c00 */
[----:B------:R-:W-:Y:S01]  /*e310*/  IMAD.IADD R3, R35, 0x1, R3 ;  /* 0x0000000123037824 */ /* 0x000fe200078e0203 */
[C---:B------:R-:W-:Y:S02]  /*e320*/  LEA R38, P0, R34.reuse, c[0x0][0x380], 0x1 ;  /* 0x0000e00022267a11 */ /* 0x040fe400078008ff */
[----:B------:R1:W1:Y:S02]  /*e330*/  LDS.128 R16, [R40+0x5080] ;  /* 0x0050800028107984 */ /* 0x0002640000000c00 */
[----:B------:R-:W-:Y:S02]  /*e340*/  LEA.HI.X R37, R34, c[0x0][0x384], R3, 0x1, P0 ;  /* 0x0000e10022257a11 */ /* 0x000fe400000f0c03 */
[----:B------:R1:W1:Y:S01]  /*e350*/  LDS.128 R12, [R40+0x6080] ;  /* 0x00608000280c7984 */ /* 0x0002620000000c00 */
[----:B------:R-:W-:-:S03]  /*e360*/  ISETP.GE.AND P0, PT, R39, R2, PT ;  /* 0x000000022700720c */ /* 0x000fc60003f06270 */
[----:B------:R1:W1:Y:S04]  /*e370*/  LDS.128 R8, [R40+0x7080] ;  /* 0x0070800028087984 */ /* 0x0002680000000c00 */
[----:B------:R1:W1:Y:S04]  /*e380*/  SHFL.IDX PT, R42, R38, RZ, 0x181f ;  /* 0x00181fff262a7589 */ /* 0x00026800000e0000 */
[----:B------:R1:W1:Y:S02]  /*e390*/  SHFL.IDX PT, R43, R37, RZ, 0x181f ;  /* 0x00181fff252b7589 */ /* 0x00026400000e0000 */
[----:B------:R-:W-:Y:S05]  /*e3a0*/  @P0 BRA `(.L_x_2443) ;  /* 0x000000b000000947 */ /* 0x000fea0003800000 */
[----:B------:R-:W5:Y:S01]  /*e3b0*/  LDS.128 R32, [R40+0x80] ;  /* 0x0000800028207984 */ /* 0x000f620000000c00 */
[----:B------:R-:W-:-:S02]  /*e3c0*/  ISETP.GE.AND P0, PT, R36, c[0x0][0x3c8], PT ;  /* 0x0000f20024007a0c */ /* 0x000fc40003f06270 */
[----:B------:R-:W-:Y:S01]  /*e3d0*/  ISETP.GE.AND P1, PT, R0, c[0x0][0x3c8], PT ;  /* 0x0000f20000007a0c */ /* 0x000fe20003f26270 */
[----:B-1----:R-:W1:Y:S10]  /*e3e0*/  LDS.128 R4, [R40+0x4080] ;  /* 0x0040800028047984 */ /* 0x002e740000000c00 */
[----:B------:R-:W-:-:S02]  /*e3f0*/  @!P0 SHF.R.S32.HI R3, RZ, 0x1f, R36 ;  /* 0x0000001fff038819 */ /* 0x000fc40000011424 */
[----:B------:R-:W-:Y:S02]  /*e400*/  @!P1 IMAD.WIDE R44, R0, 0x2, R42 ;  /* 0x00000002002c9825 */ /* 0x000fe400078e022a */
[----:B------:R-:W-:-:S04]  /*e410*/  @!P0 LEA.HI R3, R3, R36, RZ, 0x3 ;  /* 0x0000002403038211 */ /* 0x000fc800078f18ff */
[----:B------:R-:W-:-:S05]  /*e420*/  @!P0 LOP3.LUT R3, R3, 0xfffffff8, RZ, 0xc0, !PT ;  /* 0xfffffff803038812 */ /* 0x000fca00078ec0ff */
[----:B------:R-:W-:Y:S01]  /*e430*/  @!P0 IMAD.WIDE R42, R3, 0x2, R42 ;  /* 0x00000002032a8825 */ /* 0x000fe200078e022a */
[----:B-----5:R4:W-:Y:S04]  /*e440*/  @!P1 ST.E.128 [R44.64], R32 ;  /* 0x000000202c009985 */ /* 0x0209e8000c101d12 */
[----:B-1----:R4:W-:Y:S02]  /*e450*/  @!P0 ST.E.128 [R42.64], R4 ;  /* 0x000000042a008985 */ /* 0x0029e4000c101d12 */
.L_x_2443:
[----:B------:R-:W-:Y:S05]  /*e460*/  BSYNC B0 ;  /* 0x0000000000007941 */ /* 0x000fea0003800000 */
.L_x_2442:
[----:B------:R-:W-:Y:S01]  /*e470*/  IADD3 R3, R39, 0x20, RZ ;  /* 0x0000002027037810 */ /* 0x000fe20007ffe0ff */
[----:B----4-:R4:W3:Y:S01]  /*e480*/  SHFL.IDX PT, R5, R37, 0x1, 0x181f ;  /* 0x00381f0025057f89 */ /* 0x0108e200000e0000 */
[----:B------:R-:W-:Y:S02]  /*e490*/  BSSY B0, `(.L_x_2444) ;  /* 0x000000d000007945 */ /* 0x000fe40003800000 */
[----:B------:R-:W-:Y:S01]  /*e4a0*/  ISETP.GE.AND P0, PT, R3, R2, PT ;  /* 0x000000020300720c */ /* 0x000fe20003f06270 */
[----:B-1----:R4:W1:-:S12]  /*e4b0*/  SHFL.IDX PT, R4, R38, 0x1, 0x181f ;  /* 0x00381f0026047f89 */ /* 0x00285800000e0000 */
[----:B------:R-:W-:Y:S05]  /*e4c0*/  @P0 BRA `(.L_x_2445) ;  /* 0x0000009000000947 */ /* 0x000fea0003800000 */
[----:B------:R-:W-:Y:S02]  /*e4d0*/  ISETP.GE.AND P0, PT, R36, c[0x0][0x3c8], PT ;  /* 0x0000f20024007a0c */ /* 0x000fe40003f06270 */
[----:B------:R-:W-:-:S11]  /*e4e0*/  ISETP.GE.AND P1, PT, R0, c[0x0][0x3c8], PT ;  /* 0x0000f20000007a0c */ /* 0x000fd60003f26270 */
[----:B------:R-:W-:Y:S02]  /*e4f0*/  @!P0 SHF.R.S32.HI R3, RZ, 0x1f, R36 ;  /* 0x0000001fff038819 */ /* 0x000fe40000011424 */
[----:B-1-3--:R-:W-:Y:S02]  /*e500*/  @!P1 IMAD.WIDE R6, R0, 0x2, R4 ;  /* 0x0000000200069825 */ /* 0x00afe400078e0204 */
[----:B------:R-:W-:-:S03]  /*e510*/  @!P0 LEA.HI R3, R3, R36, RZ, 0x3 ;  /* 0x0000002403038211 */ /* 0x000fc600078f18ff */
[----:B--2---:R1:W-:Y:S01]  /*e520*/  @!P1 ST.E.128 [R6.64], R28 ;  /* 0x0000001c06009985 */ /* 0x0043e2000c101d12 */
[----:B------:R-:W-:-:S05]  /*e530*/  @!P0 LOP3.LUT R3, R3, 0xfffffff8, RZ, 0xc0, !PT ;  /* 0xfffffff803038812 */ /* 0x000fca00078ec0ff */
[----:B------:R-:W-:-:S05]  /*e540*/  @!P0 IMAD.WIDE R4, R3, 0x2, R4 ;  /* 0x0000000203048825 */ /* 0x000fca00078e0204 */
[----:B------:R1:W-:Y:S02]  /*e550*/  @!P0 ST.E.128 [R4.64], R16 ;  /* 0x0000001004008985 */ /* 0x0003e4000c101d12 */
.L_x_2445:
[----:B------:R-:W-:Y:S05]  /*e560*/  BSYNC B0 ;  /* 0x0000000000007941 */ /* 0x000fea0003800000 */
.L_x_2444:
[----:B------:R-:W-:Y:S01]  /*e570*/  IADD3 R3, R39, 0x40, RZ ;  /* 0x0000004027037810 */ /* 0x000fe20007ffe0ff */
[----:B-1-3--:R1:W3:Y:S01]  /*e580*/  SHFL.IDX PT, R5, R37, 0x2, 0x181f ;  /* 0x00581f0025057f89 */ /* 0x00a2e200000e0000 */
        /* <DEDUP_REMOVED lines=13> */
.L_x_2447:
[----:B------:R-:W-:Y:S05]  /*e660*/  BSYNC B0 ;  /* 0x0000000000007941 */ /* 0x000fea0003800000 */
.L_x_2446:
[----:B------:R-:W-:Y:S01]  /*e670*/  IADD3 R39, R39, 0x60, RZ ;  /* 0x0000006027277810 */ /* 0x000fe20007ffe0ff */
[----:B---3--:R3:W1:Y:S03]  /*e680*/  SHFL.IDX PT, R5, R37, 0x3, 0x181f ;  /* 0x00781f0025057f89 */ /* 0x00866600000e0000 */
[----:B------:R-:W-:Y:S01]  /*e690*/  ISETP.GE.AND P0, PT, R39, R2, PT ;  /* 0x000000022700720c */ /* 0x000fe20003f06270 */
[----:B----4-:R3:W4:-:S12]  /*e6a0*/  SHFL.IDX PT, R4, R38, 0x3, 0x181f ;  /* 0x00781f0026047f89 */ /* 0x01071800000e0000 */
        /* <DEDUP_REMOVED lines=12> */
.L_x_2440:
        /* <DEDUP_REMOVED lines=18> */
.L_x_2448:
        /* <DEDUP_REMOVED lines=42> */
.L_x_2450:
[----:B------:R-:W-:Y:S05]  /*eb30*/  BSYNC B0 ;  /* 0x0000000000007941 */ /* 0x000fea0003800000 */
.L_x_2449:
        /* <DEDUP_REMOVED lines=59> */
.L_x_2452:
[----:B------:R-:W-:Y:S05]  /*eef0*/  BSYNC B0 ;  /* 0x0000000000007941 */ /* 0x000fea0003800000 */
.L_x_2451:
        /* <DEDUP_REMOVED lines=15> */
.L_x_2454:
[----:B------:R-:W-:Y:S05]  /*eff0*/  BSYNC B0 ;  /* 0x0000000000007941 */ /* 0x000fea0003800000 */
.L_x_2453:
        /* <DEDUP_REMOVED lines=15> */
.L_x_2456:
[----:B------:R-:W-:Y:S05]  /*f0f0*/  BSYNC B0 ;  /* 0x0000000000007941 */ /* 0x000fea0003800000 */
.L_x_2455:
        /* <DEDUP_REMOVED lines=16> */
.L_x_2457:
        /* <DEDUP_REMOVED lines=16> */
.L_x_3795:


//--------------------- .text._ZN7cutlass13device_kernelIN5flash19enable_sm80_to_sm89INS1_16FlashAttnFwdSm80INS1_25CollectiveMainloopFwdSm80ILi8ELi1ELb1EN4cute5tupleIJNS5_1CILi128EEES8_S8_EEELi128ENS_10bfloat16_tEfNS_4arch4Sm80ELb1ELb0ELb0ELb1ELb0ELb1ELb1ELb0EEENS1_21CollectiveEpilogueFwdIS9_NS6_IJNS7_ILi1EEESF_SF_EEESA_SC_Li256ELb1ELb1ELb0ELb0EEENS1_19SingleTileSchedulerILb1ELb0ELb1ELi128EEEEEEEEEvNT_6ParamsE --------------------------
	.section	.text._ZN7cutlass13device_kernelIN5flash19enable_sm80_to_sm89INS1_16FlashAttnFwdSm80INS1_25CollectiveMainloopFwdSm80ILi8ELi1ELb1EN4cute5tupleIJNS5_1CILi128EEES8_S8_EEELi128ENS_10bfloat16_tEfNS_4arch4Sm80ELb1ELb0ELb0ELb1ELb0ELb1ELb1ELb0EEENS1_21CollectiveEpilogueFwdIS9_NS6_IJNS7_ILi1EEESF_SF_EEESA_SC_Li256ELb1ELb1ELb0ELb0EEENS1_19SingleTileSchedulerILb1ELb0ELb1ELi128EEEEEEEEEvNT_6ParamsE,"ax",@progbits
	.sectioninfo	@"SHI_REGISTERS=255"
	.align	128
.text._ZN7cutlass13device_kernelIN5flash19enable_sm80_to_sm89INS1_16FlashAttnFwdSm80INS1_25CollectiveMainloopFwdSm80ILi8ELi1ELb1EN4cute5tupleIJNS5_1CILi128EEES8_S8_EEELi128ENS_10bfloat16_tEfNS_4arch4Sm80ELb1ELb0ELb0ELb1ELb0ELb1ELb1ELb0EEENS1_21CollectiveEpilogueFwdIS9_NS6_IJNS7_ILi1EEESF_SF_EEESA_SC_Li256ELb1ELb1ELb0ELb0EEENS1_19SingleTileSchedulerILb1ELb0ELb1ELi128EEEEEEEEEvNT_6ParamsE:
        .type           _ZN7cutlass13device_kernelIN5flash19enable_sm80_to_sm89INS1_16FlashAttnFwdSm80INS1_25CollectiveMainloopFwdSm80ILi8ELi1ELb1EN4cute5tupleIJNS5_1CILi128EEES8_S8_EEELi128ENS_10bfloat16_tEfNS_4arch4Sm80ELb1ELb0ELb0ELb1ELb0ELb1ELb1ELb0EEENS1_21CollectiveEpilogueFwdIS9_NS6_IJNS7_ILi1EEESF_SF_EEESA_SC_Li256ELb1ELb1ELb0ELb0EEENS1_19SingleTileSchedulerILb1ELb0ELb1ELi128EEEEEEEEEvNT_6ParamsE,@function
        .size           _ZN7cutlass13device_kernelIN5flash19enable_sm80_to_sm89INS1_16FlashAttnFwdSm80INS1_25CollectiveMainloopFwdSm80ILi8ELi1ELb1EN4cute5tupleIJNS5_1CILi128EEES8_S8_EEELi128ENS_10bfloat16_tEfNS_4arch4Sm80ELb1ELb0ELb0ELb1ELb0ELb1ELb1ELb0EEENS1_21CollectiveEpilogueFwdIS9_NS6_IJNS7_ILi1EEESF_SF_EEESA_SC_Li256ELb1ELb1ELb0ELb0EEENS1_19SingleTileSchedulerILb1ELb0ELb1ELi128EEEEEEEEEvNT_6ParamsE,(.L_x_3796 - _ZN7cutlass13device_kernelIN5flash19enable_sm80_to_sm89INS1_16FlashAttnFwdSm80INS1_25CollectiveMainloopFwdSm80ILi8ELi1ELb1EN4cute5tupleIJNS5_1CILi128EEES8_S8_EEELi128ENS_10bfloat16_tEfNS_4arch4Sm80ELb1ELb0ELb0ELb1ELb0ELb1ELb1ELb0EEENS1_21CollectiveEpilogueFwdIS9_NS6_IJNS7_ILi1EEESF_SF_EEESA_SC_Li256ELb1ELb1ELb0ELb0EEENS1_19SingleTileSchedulerILb1ELb0ELb1ELi128EEEEEEEEEvNT_6ParamsE)
        .other          _ZN7cutlass13device_kernelIN5flash19enable_sm80_to_sm89INS1_16FlashAttnFwdSm80INS1_25CollectiveMainloopFwdSm80ILi8ELi1ELb1EN4cute5tupleIJNS5_1CILi128EEES8_S8_EEELi128ENS_10bfloat16_tEfNS_4arch4Sm80ELb1ELb0ELb0ELb1ELb0ELb1ELb1ELb0EEENS1_21CollectiveEpilogueFwdIS9_NS6_IJNS7_ILi1EEESF_SF_EEESA_SC_Li256ELb1ELb1ELb0ELb0EEENS1_19SingleTileSchedulerILb1ELb0ELb1ELi128EEEEEEEEEvNT_6ParamsE,@"STO_CUDA_ENTRY STV_DEFAULT"
_ZN7cutlass13device_kernelIN5flash19enable_sm80_to_sm89INS1_16FlashAttnFwdSm80INS1_25CollectiveMainloopFwdSm80ILi8ELi1ELb1EN4cute5tupleIJNS5_1CILi128EEES8_S8_EEELi128ENS_10bfloat16_tEfNS_4arch4Sm80ELb1ELb0ELb0ELb1ELb0ELb1ELb1ELb0EEENS1_21CollectiveEpilogueFwdIS9_NS6_IJNS7_ILi1EEESF_SF_EEESA_SC_Li256ELb1ELb1ELb0ELb0EEENS1_19SingleTileSchedulerILb1ELb0ELb1ELi128EEEEEEEEEvNT_6ParamsE:
        /* <DEDUP_REMOVED lines=17> */
.L_x_2459:
        /* <DEDUP_REMOVED lines=8> */
.L_x_2461:
[----:B------:R-:W-:-:S04]  /*0190*/  MOV R0, c[0x0][0x54c] ;  /* 0x0001530000007a02 */ /* 0x000fc80000000f00 */
.L_x_2460:
[----:B------:R-:W-:Y:S01]  /*01a0*/  USHF.L.U32 UR4, UR4, 0x7, URZ ;  /* 0x0000000704047899 */ /* 0x000fe2000800063f */
[----:B-----5:R-:W-:-:S05]  /*01b0*/  IMAD R0, R0, c[0x0][0x548], RZ ;  /* 0x0001520000007a24 */ /* 0x020fca00078e02ff */
[----:B------:R-:W-:-:S04]  /*01c0*/  MOV R12, UR4 ;  /* 0x00000004000c7c02 */ /* 0x000fc80008000f00 */
[----:B------:R-:W-:-:S04]  /*01d0*/  ISETP.GE.AND P0, PT, R12, R0, PT ;  /* 0x000000000c00720c */ /* 0x000fc80003f06270 */
[----:B------:R-:W-:-:S05]  /*01e0*/  SEL R0, R5, 0xffffffff, !P0 ;  /* 0xffffffff05007807 */ /* 0x000fca0004000000 */
[----:B------:R2:W-:Y:S01]  /*01f0*/  STL [R1+0x5c], R0 ;  /* 0x00005c0001007387 */ /* 0x0005e20000100800 */
[----:B------:R-:W-:Y:S05]  /*0200*/  BRA `(.L_x_2462) ;  /* 0x0000014000007947 */ /* 0x000fea0003800000 */
.L_x_2458:
[----:B------:R-:W-:-:S04]  /*0210*/  ISETP.NE.U32.AND P0, PT, RZ, c[0x0][0x568], PT ;  /* 0x00015a00ff007a0c */ /* 0x000fc80003f05070 */
[----:B------:R-:W-:-:S13]  /*0220*/  ISETP.NE.AND.EX P0, PT, RZ, c[0x0][0x56c], PT, P0 ;  /* 0x00015b00ff007a0c */ /* 0x000fda0003f05300 */
[----:B------:R-:W-:Y:S05]  /*0230*/  @!P0 BRA `(.L_x_2463) ;  /* 0x0000002000008947 */ /* 0x000fea0003800000 */
[----:B------:R1:W5:Y:S01]  /*0240*/  LDG.E R0, [R2.64] ;  /* 0x0000000802007981 */ /* 0x000362000c1e1900 */
[----:B------:R-:W-:Y:S05]  /*0250*/  BRA `(.L_x_2464) ;  /* 0x0000009000007947 */ /* 0x000fea0003800000 */
.L_x_2463:
        /* <DEDUP_REMOVED lines=8> */
.L_x_2465:
[----:B------:R-:W-:-:S04]  /*02e0*/  MOV R0, c[0x0][0x54c] ;  /* 0x0001530000007a02 */ /* 0x000fc80000000f00 */
.L_x_2464:
[----:B------:R-:W-:Y:S01]  /*02f0*/  USHF.L.U32 UR4, UR4, 0x7, URZ ;  /* 0x0000000704047899 */ /* 0x000fe2000800063f */
[----:B-----5:R-:W-:-:S05]  /*0300*/  IMAD R0, R0, c[0x0][0x548], RZ ;  /* 0x0001520000007a24 */ /* 0x020fca00078e02ff */
[----:B------:R-:W-:-:S04]  /*0310*/  MOV R12, UR4 ;  /* 0x00000004000c7c02 */ /* 0x000fc80008000f00 */
[----:B------:R-:W-:-:S04]  /*0320*/  ISETP.GE.AND P0, PT, R12, R0, PT ;  /* 0x000000000c00720c */ /* 0x000fc80003f06270 */
[----:B------:R-:W-:-:S05]  /*0330*/  SEL R0, R5, 0xffffffff, !P0 ;  /* 0xffffffff05007807 */ /* 0x000fca0004000000 */
[----:B------:R2:W-:Y:S04]  /*0340*/  STL [R1+0x5c], R0 ;  /* 0x00005c0001007387 */ /* 0x0005e80000100800 */
.L_x_2462:
        /* <DEDUP_REMOVED lines=39> */
.L_x_2466:
[----:B------:R-:W-:-:S04]  /*05c0*/  ISETP.NE.U32.AND P0, PT, RZ, c[0x0][0x368], PT ;  /* 0x0000da00ff007a0c */ /* 0x000fc80003f05070 */
[----:B------:R-:W-:-:S13]  /*05d0*/  ISETP.NE.AND.EX P0, PT, RZ, c[0x0][0x36c], PT, P0 ;  /* 0x0000db00ff007a0c */ /* 0x000fda0003f05300 */
[----:B------:R-:W-:Y:S05]  /*05e0*/  @!P0 BRA `(.L_x_2467) ;  /* 0x0000003000008947 */ /* 0x000fea0003800000 */
[----:B--2---:R-:W-:-:S05]  /*05f0*/  IMAD.WIDE R4, R18, R14, c[0x0][0x368] ;  /* 0x0000da0012047625 */ /* 0x004fca00078e020e */
[----:B------:R2:W5:Y:S01]  /*0600*/  LDG.E R8, [R4.64] ;  /* 0x0000000804087981 */ /* 0x000562000c1e1900 */
[----:B------:R-:W-:Y:S05]  /*0610*/  BRA `(.L_x_2468) ;  /* 0x0000004000007947 */ /* 0x000fea0003800000 */
.L_x_2467:
[----:B------:R-:W-:Y:S05]  /*0620*/  @!P5 BRA `(.L_x_2468) ;  /* 0x000000300000d947 */ /* 0x000fea0003800000 */
[----:B--2---:R2:W3:Y:S04]  /*0630*/  LDG.E R0, [R4.64] ;  /* 0x0000000804007981 */ /* 0x0044e8000c1e1900 */
[----:B--2---:R-:W3:Y:S02]  /*0640*/  LDG.E R4, [R4.64+0x4] ;  /* 0x0000040804047981 */ /* 0x004ee4000c1e1900 */
[----:B---3--:R-:W-:Y:S02]  /*0650*/  IADD3 R8, -R0, R4, RZ ;  /* 0x0000000400087210 */ /* 0x008fe40007ffe1ff */
.L_x_2468:
        /* <DEDUP_REMOVED lines=11> */
[----:B------:R2:W-:Y:S01]  /*0710*/  STL [R1], R2 ;  /* 0x0000000201007387 */ /* 0x0005e20000100800 */
        /* <DEDUP_REMOVED lines=358> */
.L_x_2516:
        /* <DEDUP_REMOVED lines=50> */
.L_x_2474:
[----:B------:R-:W-:Y:S05]  /*20a0*/  BSYNC B0 ;  /* 0x0000000000007941 */ /* 0x000fea0003800000 */
.L_x_2473:
        /* <DEDUP_REMOVED lines=39> */
.L_x_2476:
[----:B------:R-:W-:Y:S05]  /*2320*/  BSYNC B0 ;  /* 0x0000000000007941 */ /* 0x000fea0003800000 */
.L_x_2475:
        /* <DEDUP_REMOVED lines=40> */
.L_x_2478:
[----:B------:R-:W-:Y:S05]  /*25b0*/  BSYNC B0 ;  /* 0x0000000000007941 */ /* 0x000fea0003800000 */
.L_x_2477:
        /* <DEDUP_REMOVED lines=38> */
.L_x_2480:
[----:B------:R-:W-:Y:S05]  /*2820*/  BSYNC B0 ;  /* 0x0000000000007941 */ /* 0x000fea0003800000 */
.L_x_2479:
        /* <DEDUP_REMOVED lines=74> */
.L_x_2484:
[----:B------:R-:W-:Y:S05]  /*2cd0*/  BSYNC B0 ;  /* 0x0000000000007941 */ /* 0x000fea0003800000 */
.L_x_2483:
        /* <DEDUP_REMOVED lines=59> */
.L_x_2482:
[----:B------:R-:W-:Y:S05]  /*3090*/  BSYNC B1 ;  /* 0x0000000000017941 */ /* 0x000fea0003800000 */
.L_x_2481:
        /* <DEDUP_REMOVED lines=62> */
.L_x_2488:
[----:B------:R-:W-:Y:S05]  /*3480*/  BSYNC B0 ;  /* 0x0000000000007941 */ /* 0x000fea0003800000 */
.L_x_2487:
        /* <DEDUP_REMOVED lines=59> */
.L_x_2486:
[----:B------:R-:W-:Y:S05]  /*3840*/  BSYNC B1 ;  /* 0x0000000000017941 */ /* 0x000fea0003800000 */
.L_x_2485:
        /* <DEDUP_REMOVED lines=62> */
.L_x_2492:
[----:B------:R-:W-:Y:S05]  /*3c30*/  BSYNC B0 ;  /* 0x0000000000007941 */ /* 0x000fea0003800000 */
.L_x_2491:
        /* <DEDUP_REMOVED lines=59> */
.L_x_2490:
[----:B------:R-:W-:Y:S05]  /*3ff0*/  BSYNC B1 ;  /* 0x0000000000017941 */ /* 0x000fea0003800000 */
.L_x_2489:
        /* <DEDUP_REMOVED lines=61> */
.L_x_2495:
[----:B------:R-:W-:Y:S05]  /*43d0*/  BSYNC B0 ;  /* 0x0000000000007941 */ /* 0x000fea0003800000 */
.L_x_2494:
        /* <DEDUP_REMOVED lines=60> */
.L_x_2472:
        /* <DEDUP_REMOVED lines=224> */
.L_x_2497:
[----:B---3--:R-:W-:Y:S05]  /*55a0*/  BSYNC B0 ;  /* 0x0000000000007941 */ /* 0x008fea0003800000 */
.L_x_2496:
        /* <DEDUP_REMOVED lines=115> */
.L_x_2499:
[----:B------:R-:W-:Y:S05]  /*5ce0*/  BSYNC B0 ;  /* 0x0000000000007941 */ /* 0x000fea0003800000 */
.L_x_2498:
        /* <DEDUP_REMOVED lines=115> */
.L_x_2501:
[----:B------:R-:W-:Y:S05]  /*6420*/  BSYNC B0 ;  /* 0x0000000000007941 */ /* 0x000fea0003800000 */
.L_x_2500:
        /* <DEDUP_REMOVED lines=116> */
.L_x_2471:
        /* <DEDUP_REMOVED lines=19> */
.L_x_2503:
[----:B------:R-:W-:Y:S05]  /*6ca0*/  BSYNC B0 ;  /* 0x0000000000007941 */ /* 0x000fea0003800000 */
.L_x_2502:
        /* <DEDUP_REMOVED lines=19> */
.L_x_2505:
[----:B------:R-:W-:Y:S05]  /*6de0*/  BSYNC B0 ;  /* 0x0000000000007941 */ /* 0x000fea0003800000 */
.L_x_2504:
        /* <DEDUP_REMOVED lines=19> */
.L_x_2507:
[----:B------:R-:W-:Y:S05]  /*6f20*/  BSYNC B0 ;  /* 0x0000000000007941 */ /* 0x000fea0003800000 */
.L_x_2506:
        /* <DEDUP_REMOVED lines=18> */
.L_x_2493:
[----:B------:R-:W-:Y:S05]  /*7050*/  BSYNC B2 ;  /* 0x0000000000027941 */ /* 0x000fea0003800000 */
.L_x_2470:
        /* <DEDUP_REMOVED lines=83> */
.L_x_2509:
[----:B-1----:R-:W-:Y:S05]  /*7590*/  BSYNC B0 ;  /* 0x0000000000007941 */ /* 0x002fea0003800000 */
.L_x_2508:
        /* <DEDUP_REMOVED lines=19> */
.L_x_2511:
[----:B------:R-:W-:Y:S05]  /*76d0*/  BSYNC B0 ;  /* 0x0000000000007941 */ /* 0x000fea0003800000 */
.L_x_2510:
        /* <DEDUP_REMOVED lines=19> */
.L_x_2513:
[----:B------:R-:W-:Y:S05]  /*7810*/  BSYNC B0 ;  /* 0x0000000000007941 */ /* 0x000fea0003800000 */
.L_x_2512:
        /* <DEDUP_REMOVED lines=19> */
.L_x_2515:
[----:B------:R-:W-:Y:S05]  /*7950*/  BSYNC B0 ;  /* 0x0000000000007941 */ /* 0x000fea0003800000 */
.L_x_2514:
        /* <DEDUP_REMOVED lines=37> */
.L_x_2469:
[----:B------:R-:W3:Y:S01]  /*7bb0*/  LDL.LU R28, [R1+0x8] ;  /* 0x00000800011c7983 */ /* 0x000ee20000300800 */
[----:B------:R-:W-:-:S03]  /*7bc0*/  IMAD.MOV.U32 R203, RZ, RZ, c[0x0][0x2c4] ;  /* 0x0000b100ffcb7624 */ /* 0x000fc600078e00ff */
[----:B------:R-:W4:Y:S01]  /*7bd0*/  LDL R234, [R1] ;  /* 0x0000000001ea7983 */ /* 0x000f220000100800 */
        /* <DEDUP_REMOVED lines=78> */
[----:B------:R-:W-:Y:S01]  /*80c0*/  SHF.R.S32.HI R11, RZ, 0x1f, R22 ;  /* 0x0000001fff0b7819 */ /* 0x000fe20000011416 */
[----:B------:R-:W-:Y:S01]  /*80d0*/  IMAD.MOV.U32 R195, RZ, RZ, c[0x0][0x1e0] ;  /* 0x00007800ffc37624 */ /* 0x000fe200078e00ff */
[----:B------:R-:W-:Y:S01]  /*80e0*/  ISETP.NE.AND.EX P1, PT, RZ, c[0x0][0x34c], PT, P1 ;  /* 0x0000d300ff007a0c */ /* 0x000fe20003f25310 */
[----:B------:R-:W-:Y:S01]  /*80f0*/  IMAD.MOV.U32 R121, RZ, RZ, R28 ;  /* 0x000000ffff797224 */ /* 0x000fe200078e001c */
[----:B------:R-:W-:Y:S01]  /*8100*/  IADD3 R34, P0, R69, R5, RZ ;  /* 0x0000000545227210 */ /* 0x000fe20007f1e0ff */
[C---:B------:R-:W-:Y:S01]  /*8110*/  IMAD.SHL.U32 R202, R195.reuse, 0x80, RZ ;  /* 0x00000080c3ca7824 */ /* 0x040fe200078e00ff */
[----:B------:R-:W-:Y:S01]  /*8120*/  IADD3 R188, R208, -0x1, RZ ;  /* 0xffffffffd0bc7810 */ /* 0x000fe20007ffe0ff */
[----:B------:R-:W-:Y:S01]  /*8130*/  IMAD.WIDE.U32 R200, R195, 0x40, RZ ;  /* 0x00000040c3c87825 */ /* 0x000fe200078e00ff */
[----:B------:R-:W-:-:S02]  /*8140*/  LOP3.LUT R121, R121, 0xfffffffe, RZ, 0xc0, !PT ;  /* 0xfffffffe79797812 */ /* 0x000fc400078ec0ff */
[----:B------:R-:W-:Y:S01]  /*8150*/  SHF.R.S32.HI R85, RZ, 0x1f, R188 ;  /* 0x0000001fff557819 */ /* 0x000fe200000114bc */
[----:B----4-:R-:W-:Y:S02]  /*8160*/  IMAD R46, R205, c[0x0][0x2c4], RZ ;  /* 0x0000b100cd2e7a24 */ /* 0x010fe400078e02ff */
[----:B------:R-:W-:Y:S02]  /*8170*/  IMAD.IADD R32, R234, 0x1, R69 ;  /* 0x00000001ea207824 */ /* 0x000fe400078e0245 */
[----:B------:R-:W-:Y:S01]  /*8180*/  IMAD.SHL.U32 R25, R69, 0x40, RZ ;  /* 0x0000004045197824 */ /* 0x000fe200078e00ff */
[----:B------:R-:W-:Y:S02]  /*8190*/  BAR.SYNC.DEFER_BLOCKING 0x0 ;  /* 0x0000000000007b1d */ /* 0x000fe40000010000 */
[----:B------:R-:W-:Y:S02]  /*81a0*/  ISETP.GE.AND P5, PT, R32, R46, PT ;  /* 0x0000002e2000720c */ /* 0x000fe40003fa6270 */
[----:B------:R-:W-:Y:S01]  /*81b0*/  LOP3.LUT R25, R25, 0x1c0, RZ, 0xc0, !PT ;  /* 0x000001c019197812 */ /* 0x000fe200078ec0ff */
[----:B--2---:R-:W-:-:S03]  /*81c0*/  IMAD.WIDE.U32 R2, R173, c[0x0][0x178], RZ ;  /* 0x00005e00ad027a25 */ /* 0x004fc600078e00ff */
[----:B------:R-:W-:Y:S01]  /*81d0*/  SHF.R.U32.HI R45, RZ, 0x3, R25 ;  /* 0x00000003ff2d7819 */ /* 0x000fe20000011619 */
[----:B------:R-:W-:Y:S01]  /*81e0*/  IMAD.IADD R3, R3, 0x1, R0 ;  /* 0x0000000103037824 */ /* 0x000fe200078e0200 */
[----:B------:R-:W-:-:S03]  /*81f0*/  LOP3.LUT R0, R6, 0xfffffff8, RZ, 0xc0, !PT ;  /* 0xfffffff806007812 */ /* 0x000fc600078ec0ff */
[----:B------:R-:W-:-:S04]  /*8200*/  IMAD.WIDE.U32 R2, R38, c[0x0][0x1b8], R2 ;  /* 0x00006e0026027a25 */ /* 0x000fc800078e0002 */
[----:B------:R-:W-:Y:S01]  /*8210*/  IMAD.IADD R68, R228, 0x1, -R0 ;  /* 0x00000001e4447824 */ /* 0x000fe200078e0a00 */
[----:B------:R-:W-:Y:S01]  /*8220*/  SEL R0, R22, RZ, !P1 ;  /* 0x000000ff16007207 */ /* 0x000fe20004800000 */
[----:B------:R-:W-:Y:S01]  /*8230*/  IMAD.IADD R3, R3, 0x1, R4 ;  /* 0x0000000103037824 */ /* 0x000fe200078e0204 */
[----:B------:R-:W-:Y:S01]  /*8240*/  SHF.R.S32.HI R4, RZ, 0x1f, R5 ;  /* 0x0000001fff047819 */ /* 0x000fe20000011405 */
[C---:B------:R-:W-:Y:S01]  /*8250*/  IMAD R7, R68.reuse, 0x20, R69 ;  /* 0x0000002044077824 */ /* 0x040fe200078e0245 */
[----:B------:R-:W-:Y:S01]  /*8260*/  SEL R5, R11, RZ, !P1 ;  /* 0x000000ff0b057207 */ /* 0x000fe20004800000 */
[----:B------:R-:W-:Y:S01]  /*8270*/  IMAD.SHL.U32 R30, R68, 0x8, RZ ;  /* 0x00000008441e7824 */ /* 0x000fe200078e00ff */
[----:B------:R-:W-:Y:S01]  /*8280*/  LEA.HI.X.SX32 R37, R69, R4, 0x1, P0 ;  /* 0x0000000445257211 */ /* 0x000fe200000f0eff */
[----:B------:R-:W-:Y:S01]  /*8290*/  IMAD.IADD R7, R234, 0x1, R7 ;  /* 0x00000001ea077824 */ /* 0x000fe200078e0207 */
[----:B------:R-:W-:Y:S01]  /*82a0*/  ISETP.NE.U32.AND P1, PT, RZ, c[0x0][0x350], PT ;  /* 0x0000d400ff007a0c */ /* 0x000fe20003f25070 */
[----:B------:R-:W-:Y:S01]  /*82b0*/  IMAD R4, R5, c[0x0][0x1c0], RZ ;  /* 0x0000700005047a24 */ /* 0x000fe200078e02ff */
[----:B------:R-:W-:Y:S01]  /*82c0*/  SHF.R.S32.HI R31, RZ, 0x1f, R30 ;  /* 0x0000001fff1f7819 */ /* 0x000fe2000001141e */
[----:B------:R-:W-:Y:S01]  /*82d0*/  @P3 IMAD.HI.U32 R8, R7, c[0x0][0x2c8], RZ ;  /* 0x0000b20007083a27 */ /* 0x000fe200078e00ff */
[----:B------:R-:W-:-:S02]  /*82e0*/  ISETP.NE.AND.EX P1, PT, RZ, c[0x0][0x354], PT, P1 ;  /* 0x0000d500ff007a0c */ /* 0x000fc40003f25310 */
[----:B------:R-:W-:Y:S01]  /*82f0*/  IADD3 R33, R30, 0x40, RZ ;  /* 0x000000401e217810 */ /* 0x000fe20007ffe0ff */
[----:B------:R-:W-:Y:S01]  /*8300*/  IMAD.MOV.U32 R6, RZ, RZ, R7 ;  /* 0x000000ffff067224 */ /* 0x000fe200078e0007 */
[----:B------:R-:W-:Y:S01]  /*8310*/  @P3 SHF.R.U32.HI R6, RZ, c[0x0][0x2cc], R8 ;  /* 0x0000b300ff063a19 */ /* 0x000fe20000011608 */
[C---:B------:R-:W-:Y:S02]  /*8320*/  IMAD R4, R0.reuse, c[0x0][0x1c4], R4 ;  /* 0x0000710000047a24 */ /* 0x040fe400078e0204 */
[----:B------:R-:W-:Y:S01]  /*8330*/  IMAD.WIDE.U32 R2, R0, c[0x0][0x1c0], R2 ;  /* 0x0000700000027a25 */ /* 0x000fe200078e0002 */
[----:B------:R-:W-:-:S03]  /*8340*/  SHF.R.S32.HI R8, RZ, 0x1f, R6 ;  /* 0x0000001fff087819 */ /* 0x000fc60000011406 */
[----:B------:R-:W-:Y:S02]  /*8350*/  IMAD.MOV R0, RZ, RZ, -R6 ;  /* 0x000000ffff007224 */ /* 0x000fe400078e0a06 */
        /* <DEDUP_REMOVED lines=12> */
[----:B------:R-:W-:-:S04]  /*8420*/  IMAD.WIDE.U32 R6, R38, c[0x0][0x1e8], R4 ;  /* 0x00007a0026067a25 */ /* 0x000fc800078e0004 */
[C---:B------:R-:W-:Y:S02]  /*8430*/  IMAD R0, R8.reuse, c[0x0][0x1ac], R0 ;  /* 0x00006b0008007a24 */ /* 0x040fe400078e0200 */
[----:B------:R-:W-:-:S04]  /*8440*/  IMAD.WIDE.U32 R4, R8, c[0x0][0x1a8], R2 ;  /* 0x00006a0008047a25 */ /* 0x000fc800078e0002 */
[----:B------:R-:W-:Y:S01]  /*8450*/  IMAD.IADD R0, R5, 0x1, R0 ;  /* 0x0000000105007824 */ /* 0x000fe200078e0200 */
[----:B------:R-:W-:Y:S01]  /*8460*/  LEA R24, P0, R4, c[0x0][0x160], 0x1 ;  /* 0x0000580004187a11 */ /* 0x000fe200078008ff */
[----:B------:R-:W-:Y:S02]  /*8470*/  IMAD R9, R212, c[0x0][0x1e8], RZ ;  /* 0x00007a00d4097a24 */ /* 0x000fe400078e02ff */
[----:B------:R-:W-:Y:S01]  /*8480*/  IMAD.MOV.U32 R5, RZ, RZ, c[0x0][0x1e4] ;  /* 0x00007900ff057624 */ /* 0x000fe200078e00ff */
[----:B------:R-:W-:Y:S01]  /*8490*/  LEA.HI.X R23, R4, c[0x0][0x164], R0, 0x1, P0 ;  /* 0x0000590004177a11 */ /* 0x000fe200000f0c00 */
[----:B------:R-:W-:Y:S01]  /*84a0*/  IMAD.MOV.U32 R0, RZ, RZ, 0x7 ;  /* 0x00000007ff007424 */ /* 0x000fe200078e00ff */
[----:B------:R-:W-:Y:S01]  /*84b0*/  SHFL.IDX PT, R8, R24, 0x1, 0x181f ;  /* 0x00381f0018087f89 */ /* 0x000fe200000e0000 */
[----:B------:R-:W-:-:S03]  /*84c0*/  IMAD R9, R38, c[0x0][0x1ec], R9 ;  /* 0x00007b0026097a24 */ /* 0x000fc600078e0209 */
[----:B------:R-:W-:Y:S01]  /*84d0*/  SHF.L.U64.HI R193, R195, R0, c[0x0][0x1e4] ;  /* 0x00007900c3c17619 */ /* 0x000fe20000010200 */
[----:B------:R-:W-:Y:S01]  /*84e0*/  IMAD.IADD R7, R9, 0x1, R7 ;  /* 0x0000000109077824 */ /* 0x000fe200078e0207 */
[----:B------:R-:W1:Y:S04]  /*84f0*/  SHFL.IDX PT, R14, R24, RZ, 0x181f ;  /* 0x00181fff180e7589 */ /* 0x000e6800000e0000 */
[----:B------:R-:W-:Y:S04]  /*8500*/  SHFL.IDX PT, R9, R23, 0x1, 0x181f ;  /* 0x00381f0017097f89 */ /* 0x000fe800000e0000 */
[----:B------:R-:W2:Y:S01]  /*8510*/  SHFL.IDX PT, R15, R23, RZ, 0x181f ;  /* 0x00181fff170f7589 */ /* 0x000ea200000e0000 */
[--C-:B---3--:R-:W-:Y:S01]  /*8520*/  @P2 IMAD.MOV.U32 R2, RZ, RZ, R12.reuse ;  /* 0x000000ffff022224 */ /* 0x108fe200078e000c */
[----:B------:R-:W-:Y:S01]  /*8530*/  @P2 SHF.R.S32.HI R3, RZ, 0x1f, R12 ;  /* 0x0000001fff032819 */ /* 0x000fe2000001140c */
[----:B------:R-:W-:-:S02]  /*8540*/  @!P2 IMAD.MOV.U32 R2, RZ, RZ, R22 ;  /* 0x000000ffff02a224 */ /* 0x000fc400078e0016 */
[----:B------:R-:W-:-:S03]  /*8550*/  @!P2 IMAD.MOV.U32 R3, RZ, RZ, R11 ;  /* 0x000000ffff03a224 */ /* 0x000fc600078e000b */
[----:B------:R-:W-:Y:S01]  /*8560*/  SEL R36, R2, RZ, !P1 ;  /* 0x000000ff02247207 */ /* 0x000fe20004800000 */
[----:B------:R-:W-:Y:S01]  /*8570*/  IMAD.IADD R2, R206, 0x1, -R69 ;  /* 0x00000001ce027824 */ /* 0x000fe200078e0a45 */
[----:B------:R-:W-:Y:S02]  /*8580*/  SEL R35, R3, RZ, !P1 ;  /* 0x000000ff03237207 */ /* 0x000fe40004800000 */
[----:B-1----:R-:W-:Y:S01]  /*8590*/  @!P5 LEA R16, P1, R30, R14, 0x1 ;  /* 0x0000000e1e10d211 */ /* 0x002fe200078208ff */
[----:B------:R-:W-:Y:S02]  /*85a0*/  IMAD R22, R188, -0x80, R2 ;  /* 0xffffff80bc167824 */ /* 0x000fe400078e0202 */
[----:B------:R-:W-:Y:S01]  /*85b0*/  IMAD R0, R35, c[0x0][0x1f0], RZ ;  /* 0x00007c0023007a24 */ /* 0x000fe200078e02ff */
[----:B--2---:R-:W-:Y:S01]  /*85c0*/  @!P5 LEA.HI.X R17, R30, R15, R31, 0x1, P1 ;  /* 0x0000000f1e11d211 */ /* 0x004fe200008f0c1f */
[----:B------:R-:W-:Y:S01]  /*85d0*/  IMAD.WIDE.U32 R6, R36, c[0x0][0x1f0], R6 ;  /* 0x00007c0024067a25 */ /* 0x000fe200078e0006 */
[----:B------:R-:W-:-:S02]  /*85e0*/  ISETP.GE.AND P6, PT, R22, 0x1, PT ;  /* 0x000000011600780c */ /* 0x000fc40003fc6270 */
[----:B------:R-:W-:Y:S01]  /*85f0*/  ISETP.GE.AND P2, PT, R22, 0x21, PT ;  /* 0x000000211600780c */ /* 0x000fe20003f46270 */
[----:B------:R-:W-:Y:S01]  /*8600*/  IMAD R2, R36, c[0x0][0x1f4], R0 ;  /* 0x00007d0024027a24 */ /* 0x000fe200078e0200 */
[C---:B------:R-:W-:Y:S01]  /*8610*/  ISETP.GE.AND P4, PT, R22.reuse, 0x41, PT ;  /* 0x000000411600780c */ /* 0x040fe20003f86270 */
[----:B------:R-:W-:Y:S01]  /*8620*/  IMAD R0, R193, R188, RZ ;  /* 0x000000bcc1007224 */ /* 0x000fe200078e02ff */
[----:B------:R-:W-:Y:S01]  /*8630*/  ISETP.GE.AND P3, PT, R22, 0x61, PT ;  /* 0x000000611600780c */ /* 0x000fe20003f66270 */
[----:B------:R-:W-:Y:S01]  /*8640*/  IMAD.IADD R231, R7, 0x1, R2 ;  /* 0x0000000107e77824 */ /* 0x000fe200078e0202 */
[----:B------:R1:W-:Y:S01]  /*8650*/  STL.64 [R1+0x48], R6 ;  /* 0x0000480601007387 */ /* 0x0003e20000100a00 */
[----:B------:R-:W-:Y:S01]  /*8660*/  IMAD.MOV.U32 R230, RZ, RZ, R6 ;  /* 0x000000ffffe67224 */ /* 0x000fe200078e0006 */
[----:B------:R-:W-:Y:S01]  /*8670*/  ISETP.GE.AND P1, PT, R30, c[0x0][0x198], PT ;  /* 0x000066001e007a0c */ /* 0x000fe20003f26270 */
[-C--:B------:R-:W-:Y:S02]  /*8680*/  IMAD R0, R85, R202.reuse, R0 ;  /* 0x000000ca55007224 */ /* 0x080fe400078e0200 */
[----:B------:R-:W-:Y:S01]  /*8690*/  IMAD.WIDE.U32 R2, R188, R202, R230 ;  /* 0x000000cabc027225 */ /* 0x000fe200078e00e6 */
[----:B------:R-:W-:Y:S03]  /*86a0*/  STL.64 [R1+0x38], R230 ;  /* 0x000038e601007387 */ /* 0x000fe60000100a00 */
[----:B------:R-:W-:Y:S01]  /*86b0*/  IMAD.IADD R3, R3, 0x1, R0 ;  /* 0x0000000103037824 */ /* 0x000fe200078e0200 */
[----:B------:R-:W-:-:S04]  /*86c0*/  @P6 LEA R18, P0, R2, c[0x0][0x1c8], 0x1 ;  /* 0x0000720002126a11 */ /* 0x000fc800078008ff */
[----:B------:R-:W-:Y:S02]  /*86d0*/  @P6 LEA.HI.X R19, R2, c[0x0][0x1cc], R3, 0x1, P0 ;  /* 0x0000730002136a11 */ /* 0x000fe400000f0c03 */
[----:B------:R-:W-:-:S04]  /*86e0*/  @P2 LEA R0, P0, R195, R2, 0x5 ;  /* 0x00000002c3002211 */ /* 0x000fc800078028ff */
[----:B------:R-:W-:Y:S02]  /*86f0*/  @P2 LEA.HI.X R4, R195, R3, R5, 0x5, P0 ;  /* 0x00000003c3042211 */ /* 0x000fe400000f2c05 */
[----:B------:R-:W-:-:S04]  /*8700*/  @P2 LEA R20, P0, R0, c[0x0][0x1c8], 0x1 ;  /* 0x0000720000142a11 */ /* 0x000fc800078008ff */
[----:B------:R-:W-:Y:S01]  /*8710*/  @P2 LEA.HI.X R21, R0, c[0x0][0x1cc], R4, 0x1, P0 ;  /* 0x0000730000152a11 */ /* 0x000fe200000f0c04 */
[C---:B-1----:R-:W-:Y:S01]  /*8720*/  IMAD.SHL.U32 R6, R5.reuse, 0x40, RZ ;  /* 0x0000004005067824 */ /* 0x042fe200078e00ff */
[----:B------:R-:W-:Y:S01]  /*8730*/  @P4 IADD3 R0, P0, R2, R200, RZ ;  /* 0x000000c802004210 */ /* 0x000fe20007f1e0ff */
[----:B------:R-:W-:Y:S02]  /*8740*/  @P3 IMAD R5, R5, 0x60, RZ ;  /* 0x0000006005053824 */ /* 0x000fe400078e02ff */
[----:B------:R-:W-:-:S04]  /*8750*/  IMAD.IADD R209, R201, 0x1, R6 ;  /* 0x00000001c9d17824 */ /* 0x000fc800078e0206 */
[--C-:B------:R-:W-:Y:S01]  /*8760*/  @P4 IMAD.X R4, R209, 0x1, R3.reuse, P0 ;  /* 0x00000001d1044824 */ /* 0x100fe200000e0603 */
[C---:B------:R-:W-:Y:S01]  /*8770*/  @P4 LEA R28, P0, R0.reuse, c[0x0][0x1c8], 0x1 ;  /* 0x00007200001c4a11 */ /* 0x040fe200078008ff */
[----:B------:R-:W-:Y:S01]  /*8780*/  @P3 IMAD.WIDE.U32 R2, R195, 0x60, R2 ;  /* 0x00000060c3023825 */ /* 0x000fe200078e0002 */
[----:B------:R-:W-:Y:S02]  /*8790*/  STL [R1+0x34], R209 ;  /* 0x000034d101007387 */ /* 0x000fe40000100800 */
[----:B------:R-:W-:Y:S01]  /*87a0*/  @P4 LEA.HI.X R29, R0, c[0x0][0x1cc], R4, 0x1, P0 ;  /* 0x00007300001d4a11 */ /* 0x000fe200000f0c04 */
[----:B------:R-:W-:Y:S01]  /*87b0*/  @P3 IMAD.IADD R0, R5, 0x1, R3 ;  /* 0x0000000105003824 */ /* 0x000fe200078e0203 */
[----:B------:R-:W-:Y:S01]  /*87c0*/  @P3 LEA R26, P0, R2, c[0x0][0x1c8], 0x1 ;  /* 0x00007200021a3a11 */ /* 0x000fe200078008ff */
[----:B------:R-:W1:Y:S01]  /*87d0*/  SHFL.IDX PT, R4, R24, 0x2, 0x181f ;  /* 0x00581f0018047f89 */ /* 0x000e6200000e0000 */
[----:B------:R-:W-:Y:S02]  /*87e0*/  IADD3 R3, R32, 0x20, RZ ;  /* 0x0000002020037810 */ /* 0x000fe40007ffe0ff */
[----:B------:R-:W-:Y:S01]  /*87f0*/  @P3 LEA.HI.X R27, R2, c[0x0][0x1cc], R0, 0x1, P0 ;  /* 0x00007300021b3a11 */ /* 0x000fe200000f0c00 */
[----:B------:R-:W2:Y:S01]  /*8800*/  SHFL.IDX PT, R5, R23, 0x2, 0x181f ;  /* 0x00581f0017057f89 */ /* 0x000ea200000e0000 */
[----:B------:R-:W-:-:S02]  /*8810*/  IADD3 R0, R32, 0x40, RZ ;  /* 0x0000004020007810 */ /* 0x000fc40007ffe0ff */
[-C--:B------:R-:W-:Y:S01]  /*8820*/  ISETP.GE.AND P3, PT, R3, R46.reuse, PT ;  /* 0x0000002e0300720c */ /* 0x080fe20003f66270 */
[----:B------:R3:W4:Y:S01]  /*8830*/  SHFL.IDX PT, R2, R24, 0x3, 0x181f ;  /* 0x00781f0018027f89 */ /* 0x00072200000e0000 */
[-C--:B------:R-:W-:Y:S02]  /*8840*/  ISETP.GE.AND P4, PT, R0, R46.reuse, PT ;  /* 0x0000002e0000720c */ /* 0x080fe40003f86270 */
[----:B------:R-:W-:Y:S01]  /*8850*/  IADD3 R0, R32, 0x60, RZ ;  /* 0x0000006020007810 */ /* 0x000fe20007ffe0ff */
[----:B------:R4:W4:Y:S03]  /*8860*/  SHFL.IDX PT, R3, R23, 0x3, 0x181f ;  /* 0x00781f0017037f89 */ /* 0x00092600000e0000 */
[----:B------:R-:W-:Y:S02]  /*8870*/  ISETP.GE.AND P6, PT, R0, R46, PT ;  /* 0x0000002e0000720c */ /* 0x000fe40003fc6270 */
[----:B------:R-:W-:-:S03]  /*8880*/  @!P5 SHF.R.S32.HI R0, RZ, 0x1f, R33 ;  /* 0x0000001fff00d819 */ /* 0x000fc60000011421 */
[----:B------:R-:W-:Y:S02]  /*8890*/  @!P3 LEA R12, P0, R30, R8, 0x1 ;  /* 0x000000081e0cb211 */ /* 0x000fe400078008ff */
[----:B------:R-:W-:Y:S02]  /*88a0*/  @!P5 LEA.HI R0, R0, R33, RZ, 0x3 ;  /* 0x000000210000d211 */ /* 0x000fe400078f18ff */
[----:B------:R-:W-:Y:S02]  /*88b0*/  @!P3 LEA.HI.X R13, R30, R9, R31, 0x1, P0 ;  /* 0x000000091e0db211 */ /* 0x000fe400000f0c1f */
[----:B------:R-:W-:Y:S02]  /*88c0*/  @!P5 LOP3.LUT R0, R0, 0xfffffff8, RZ, 0xc0, !PT ;  /* 0xfffffff80000d812 */ /* 0x000fe400078ec0ff */
[----:B-1----:R-:W-:Y:S02]  /*88d0*/  @!P4 LEA R10, P0, R30, R4, 0x1 ;  /* 0x000000041e0ac211 */ /* 0x002fe400078008ff */
[----:B---3--:R-:W-:Y:S01]  /*88e0*/  LEA.HI R24, R194, R228, RZ, 0x6 ;  /* 0x000000e4c2187211 */ /* 0x008fe200078f30ff */
[----:B------:R-:W-:Y:S01]  /*88f0*/  @!P5 IMAD.WIDE R14, R0, 0x2, R14 ;  /* 0x00000002000ed825 */ /* 0x000fe200078e020e */
[----:B--2---:R-:W-:-:S02]  /*8900*/  @!P4 LEA.HI.X R11, R30, R5, R31, 0x1, P0 ;  /* 0x000000051e0bc211 */ /* 0x004fc400000f0c1f */
[--C-:B----4-:R-:W-:Y:S01]  /*8910*/  @!P3 SHF.R.S32.HI R23, RZ, 0x1f, R33.reuse ;  /* 0x0000001fff17b819 */ /* 0x110fe20000011421 */
[----:B------:R-:W-:Y:S01]  /*8920*/  IMAD.SHL.U32 R24, R24, 0x8, RZ ;  /* 0x0000000818187824 */ /* 0x000fe200078e00ff */
[----:B------:R-:W-:Y:S02]  /*8930*/  @!P6 LEA R6, P0, R30, R2, 0x1 ;  /* 0x000000021e06e211 */ /* 0x000fe400078008ff */
[----:B------:R-:W-:Y:S02]  /*8940*/  @!P4 SHF.R.S32.HI R0, RZ, 0x1f, R33 ;  /* 0x0000001fff00c819 */ /* 0x000fe40000011421 */
[----:B------:R-:W-:Y:S02]  /*8950*/  @!P3 LEA.HI R23, R23, R33, RZ, 0x3 ;  /* 0x000000211717b211 */ /* 0x000fe400078f18ff */
[----:B------:R-:W-:Y:S02]  /*8960*/  LOP3.LUT R44, R24, 0xfffffe00, RZ, 0xc0, !PT ;  /* 0xfffffe00182c7812 */ /* 0x000fe400078ec0ff */
[----:B------:R-:W-:-:S02]  /*8970*/  LOP3.LUT R24, R25, 0x38, R30, 0xf8, !PT ;  /* 0x0000003819187812 */ /* 0x000fc400078ef81e */
[----:B------:R-:W-:Y:S02]  /*8980*/  @!P6 LEA.HI.X R7, R30, R3, R31, 0x1, P0 ;  /* 0x000000031e07e211 */ /* 0x000fe400000f0c1f */
[----:B------:R-:W-:Y:S02]  /*8990*/  @!P4 LEA.HI R0, R0, R33, RZ, 0x3 ;  /* 0x000000210000c211 */ /* 0x000fe400078f18ff */
        /* <DEDUP_REMOVED lines=12> */
[----:B--2---:R-:W-:Y:S01]  /*8a60*/  @!P4 IMAD.SHL.U32 R15, R84, 0x2, RZ ;  /* 0x00000002540fc824 */ /* 0x004fe200078e00ff */
[----:B------:R-:W-:-:S02]  /*8a70*/  P2R R14, PR, RZ, 0x20 ;  /* 0x00000020ff0e7803 */ /* 0x000fc40000000000 */
[----:B------:R-:W-:Y:S02]  /*8a80*/  ISETP.GE.AND P5, PT, R30, c[0x0][0x1d4], PT ;  /* 0x000075001e007a0c */ /* 0x000fe40003fa6270 */
[----:B---3--:R-:W-:Y:S01]  /*8a90*/  P2R R12, PR, RZ, 0x8 ;  /* 0x00000008ff0c7803 */ /* 0x008fe20000000000 */
[----:B------:R2:W-:Y:S01]  /*8aa0*/  @!P4 LDGSTS.E.BYPASS.LTC128B.128 [R15+0x2100], [R10.64], !P1 ;  /* 0x021000000a0fcfae */ /* 0x0005e2000c901d48 */
[----:B------:R-:W-:Y:S01]  /*8ab0*/  ISETP.GE.AND P3, PT, R22, 0x1, PT ;  /* 0x000000011600780c */ /* 0x000fe20003f66270 */
[----:B----4-:R-:W-:Y:S01]  /*8ac0*/  @!P6 IMAD.SHL.U32 R8, R84, 0x2, RZ ;  /* 0x000000025408e824 */ /* 0x010fe200078e00ff */
[----:B------:R-:W-:Y:S01]  /*8ad0*/  @!P6 SHF.R.S32.HI R0, RZ, 0x1f, R33 ;  /* 0x0000001fff00e819 */ /* 0x000fe20000011421 */
[----:B------:R3:W-:Y:S03]  /*8ae0*/  @!P4 LDGSTS.E.BYPASS.LTC128B.128 [R15+0x6100], [R4.64], !P0 ;  /* 0x06100000040fcfae */ /* 0x0007e6000c101d48 */
[----:B------:R-:W-:Y:S01]  /*8af0*/  @!P6 LEA.HI R0, R0, R33, RZ, 0x3 ;  /* 0x000000210000e211 */ /* 0x000fe200078f18ff */
[----:B------:R4:W-:Y:S02]  /*8b00*/  @!P6 LDGSTS.E.BYPASS.LTC128B.128 [R8+0x3100], [R6.64], !P1 ;  /* 0x031000000608efae */ /* 0x0009e4000c901d48 */
[----:B------:R-:W-:-:S02]  /*8b10*/  @P5 LOP3.LUT R121, R121, 0x1, RZ, 0xfc, !PT ;  /* 0x0000000179795812 */ /* 0x000fc400078efcff */
[----:B------:R-:W-:Y:S02]  /*8b20*/  @!P6 LOP3.LUT R0, R0, 0xfffffff8, RZ, 0xc0, !PT ;  /* 0xfffffff80000e812 */ /* 0x000fe400078ec0ff */
[----:B------:R-:W-:-:S03]  /*8b30*/  LOP3.LUT R121, R121, 0xfffffffd, RZ, 0xc0, !PT ;  /* 0xfffffffd79797812 */ /* 0x000fc600078ec0ff */
[----:B------:R-:W-:-:S04]  /*8b40*/  @!P6 IMAD.WIDE R2, R0, 0x2, R2 ;  /* 0x000000020002e825 */ /* 0x000fc800078e0202 */
[----:B------:R-:W-:Y:S01]  /*8b50*/  @P3 IMAD.SHL.U32 R0, R84, 0x2, RZ ;  /* 0x0000000254003824 */ /* 0x000fe200078e00ff */
[----:B------:R1:W-:Y:S01]  /*8b60*/  @!P6 LDGSTS.E.BYPASS.LTC128B.128 [R8+0x7100], [R2.64], !P0 ;  /* 0x071000000208efae */ /* 0x0003e2000c101d48 */
[----:B------:R-:W-:-:S03]  /*8b70*/  ISETP.GE.AND P0, PT, R33, c[0x0][0x1d4], PT ;  /* 0x0000750021007a0c */ /* 0x000fc60003f06270 */
[----:B------:R-:W0:Y:S01]  /*8b80*/  LDGDEPBAR ;  /* 0x00000000000079af */ /* 0x000e220000000000 */
[----:B--2---:R-:W-:-:S03]  /*8b90*/  IMAD R10, R212, c[0x0][0x210], RZ ;  /* 0x00008400d40a7a24 */ /* 0x004fc600078e02ff */
[----:B------:R2:W-:Y:S01]  /*8ba0*/  @P3 LDGSTS.E.BYPASS.LTC128B.128 [R0+0x8100], [R18.64], !P5 ;  /* 0x0810000012003fae */ /* 0x0005e2000e901d48 */
[----:B---3--:R-:W-:Y:S01]  /*8bb0*/  LEA.HI R5, R194, R228, RZ, 0x4 ;  /* 0x000000e4c2057211 */ /* 0x008fe200078f20ff */
[----:B------:R-:W-:Y:S02]  /*8bc0*/  IMAD.MOV.U32 R4, RZ, RZ, 0x10 ;  /* 0x00000010ff047424 */ /* 0x000fe400078e00ff */
[----:B----4-:R-:W-:Y:S02]  /*8bd0*/  IMAD.WIDE.U32 R6, R34, c[0x0][0x208], R30 ;  /* 0x0000820022067a25 */ /* 0x010fe400078e001e */
[----:B------:R2:W-:Y:S01]  /*8be0*/  @P3 LDGSTS.E.BYPASS.LTC128B.128 [R0+0xc100], [R18.64+0x80], !P0 ;  /* 0x0c10008012003fae */ /* 0x0005e2000c101d48 */
[----:B------:R-:W-:Y:S02]  /*8bf0*/  ISETP.GE.AND P3, PT, R22, 0x41, PT ;  /* 0x000000411600780c */ /* 0x000fe40003f66270 */
[----:B------:R-:W-:-:S05]  /*8c00*/  @P0 LOP3.LUT R121, R121, 0x2, RZ, 0xfc, !PT ;  /* 0x0000000279790812 */ /* 0x000fca00078efcff */
[----:B------:R3:W-:Y:S01]  /*8c10*/  STL [R1+0x8], R121 ;  /* 0x0000087901007387 */ /* 0x0007e20000100800 */
[----:B-1----:R-:W-:Y:S01]  /*8c20*/  SHF.R.S32.HI R3, RZ, 0x4, R5 ;  /* 0x00000004ff037819 */ /* 0x002fe20000011405 */
[----:B--2---:R-:W-:-:S05]  /*8c30*/  @P2 IMAD.SHL.U32 R0, R84, 0x2, RZ ;  /* 0x0000000254002824 */ /* 0x004fca00078e00ff */
[----:B------:R1:W-:Y:S04]  /*8c40*/  @P2 LDGSTS.E.BYPASS.LTC128B.128 [R0+0x9100], [R20.64], !P5 ;  /* 0x0910000014002fae */ /* 0x0003e8000e901d48 */
[----:B------:R1:W-:Y:S02]  /*8c50*/  @P2 LDGSTS.E.BYPASS.LTC128B.128 [R0+0xd100], [R20.64+0x80], !P0 ;  /* 0x0d10008014002fae */ /* 0x0003e4000c101d48 */
[C---:B-1----:R-:W-:Y:S02]  /*8c60*/  LOP3.LUT R0, R5.reuse, 0xfffffff0, RZ, 0xc0, !PT ;  /* 0xfffffff005007812 */ /* 0x042fe400078ec0ff */
[----:B------:R-:W-:-:S03]  /*8c70*/  LEA.HI R5, R5, R3, RZ, 0x1 ;  /* 0x0000000305057211 */ /* 0x000fc600078f08ff */
[----:B------:R-:W-:Y:S01]  /*8c80*/  IMAD.IADD R0, R228, 0x1, -R0 ;  /* 0x00000001e4007824 */ /* 0x000fe200078e0a00 */
[----:B------:R-:W-:-:S04]  /*8c90*/  LOP3.LUT R5, R5, 0xfffffffe, RZ, 0xc0, !PT ;  /* 0xfffffffe05057812 */ /* 0x000fc800078ec0ff */
[----:B------:R-:W-:Y:S01]  /*8ca0*/  SHF.R.S32.HI R2, RZ, 0x1f, R0 ;  /* 0x0000001fff027819 */ /* 0x000fe20000011400 */
[----:B------:R-:W-:-:S03]  /*8cb0*/  IMAD.IADD R81, R3, 0x1, -R5 ;  /* 0x0000000103517824 */ /* 0x000fc600078e0a05 */
[----:B------:R-:W-:Y:S01]  /*8cc0*/  LEA.HI R9, R2, R0, RZ, 0x3 ;  /* 0x0000000002097211 */ /* 0x000fe200078f18ff */
[----:B------:R-:W-:-:S03]  /*8cd0*/  IMAD.SHL.U32 R3, R81, 0x8, RZ ;  /* 0x0000000851037824 */ /* 0x000fc600078e00ff */
[----:B------:R-:W-:-:S05]  /*8ce0*/  LOP3.LUT R2, R9, 0xfffffff8, RZ, 0xc0, !PT ;  /* 0xfffffff809027812 */ /* 0x000fca00078ec0ff */
[----:B------:R-:W-:Y:S02]  /*8cf0*/  IMAD.IADD R8, R0, 0x1, -R2 ;  /* 0x0000000100087824 */ /* 0x000fe400078e0a02 */
[----:B------:R-:W-:Y:S02]  /*8d00*/  @P3 IMAD.SHL.U32 R0, R84, 0x2, RZ ;  /* 0x0000000254003824 */ /* 0x000fe400078e00ff */
[----:B------:R-:W-:Y:S01]  /*8d10*/  IMAD.MOV.U32 R2, RZ, RZ, 0x20 ;  /* 0x00000020ff027424 */ /* 0x000fe200078e00ff */
[----:B------:R-:W-:Y:S02]  /*8d20*/  R2P PR, R8, 0x6 ;  /* 0x0000000608007804 */ /* 0x000fe40000000000 */
[----:B------:R1:W-:Y:S03]  /*8d30*/  @P3 LDGSTS.E.BYPASS.LTC128B.128 [R0+0xa100], [R28.64], !P5 ;  /* 0x0a1000001c003fae */ /* 0x0003e6000e901d48 */
[----:B------:R-:W-:Y:S01]  /*8d40*/  SEL R4, R4, 0xfffffff0, !P1 ;  /* 0xfffffff004047807 */ /* 0x000fe20004800000 */
[----:B------:R1:W-:Y:S01]  /*8d50*/  @P3 LDGSTS.E.BYPASS.LTC128B.128 [R0+0xe100], [R28.64+0x80], !P0 ;  /* 0x0e1000801c003fae */ /* 0x0003e2000c101d48 */
[----:B------:R-:W-:-:S02]  /*8d60*/  ISETP.GE.AND P1, PT, R22, 0x61, PT ;  /* 0x000000611600780c */ /* 0x000fc40003f26270 */
[----:B------:R-:W-:Y:S02]  /*8d70*/  ISETP.NE.AND P3, PT, R12, RZ, PT ;  /* 0x000000ff0c00720c */ /* 0x000fe40003f65270 */
[----:B------:R-:W-:-:S09]  /*8d80*/  SEL R2, R2, 0xffffffe0, !P2 ;  /* 0xffffffe002027807 */ /* 0x000fd20005000000 */
[----:B-1----:R-:W-:-:S05]  /*8d90*/  @P1 IMAD.SHL.U32 R0, R84, 0x2, RZ ;  /* 0x0000000254001824 */ /* 0x002fca00078e00ff */
[----:B------:R1:W-:Y:S01]  /*8da0*/  @P1 LDGSTS.E.BYPASS.LTC128B.128 [R0+0xb100], [R26.64], !P5 ;  /* 0x0b1000001a001fae */ /* 0x0003e2000e901d48 */
[----:B------:R-:W-:-:S03]  /*8db0*/  ISETP.NE.AND P5, PT, R14, RZ, PT ;  /* 0x000000ff0e00720c */ /* 0x000fc60003fa5270 */
[----:B------:R1:W-:Y:S01]  /*8dc0*/  @P1 LDGSTS.E.BYPASS.LTC128B.128 [R0+0xf100], [R26.64+0x80], !P0 ;  /* 0x0f1000801a001fae */ /* 0x0003e2000c101d48 */
[----:B------:R-:W-:-:S03]  /*8dd0*/  ISETP.LT.AND P0, PT, RZ, c[0x0][0x27c], PT ;  /* 0x00009f00ff007a0c */ /* 0x000fc60003f01270 */
[----:B------:R-:W0:Y:S01]  /*8de0*/  LDGDEPBAR ;  /* 0x00000000000079af */ /* 0x000e220000000000 */
[----:B-1----:R-:W-:-:S04]  /*8df0*/  IMAD R0, R37, c[0x0][0x208], RZ ;  /* 0x0000820025007a24 */ /* 0x002fc800078e02ff */
[----:B------:R-:W-:-:S04]  /*8e00*/  IMAD R0, R34, c[0x0][0x20c], R0 ;  /* 0x0000830022007a24 */ /* 0x000fc800078e0200 */
[----:B------:R-:W-:Y:S02]  /*8e10*/  IMAD.IADD R7, R7, 0x1, R0 ;  /* 0x0000000107077824 */ /* 0x000fe400078e0200 */
[----:B------:R-:W-:Y:S02]  /*8e20*/  IMAD.SHL.U32 R0, R8, 0x40, RZ ;  /* 0x0000004008007824 */ /* 0x000fe400078e00ff */
[C---:B------:R-:W-:Y:S02]  /*8e30*/  IMAD R8, R38.reuse, c[0x0][0x214], R10 ;  /* 0x0000850026087a24 */ /* 0x040fe400078e020a */
[----:B------:R-:W-:Y:S01]  /*8e40*/  IMAD.WIDE.U32 R6, R38, c[0x0][0x210], R6 ;  /* 0x0000840026067a25 */ /* 0x000fe200078e0006 */
[----:B------:R-:W-:-:S03]  /*8e50*/  LOP3.LUT R0, R0, 0x1c0, RZ, 0xc0, !PT ;  /* 0x000001c000007812 */ /* 0x000fc600078ec0ff */
[----:B------:R-:W-:Y:S01]  /*8e60*/  IMAD.IADD R7, R8, 0x1, R7 ;  /* 0x0000000108077824 */ /* 0x000fe200078e0207 */
[----:B------:R-:W-:Y:S02]  /*8e70*/  LOP3.LUT R5, R0, 0x8, R3, 0xf8, !PT ;  /* 0x0000000800057812 */ /* 0x000fe400078ef803 */
[----:B------:R-:W-:Y:S01]  /*8e80*/  SHF.R.U32.HI R3, RZ, 0x3, R0 ;  /* 0x00000003ff037819 */ /* 0x000fe20000011600 */
[----:B------:R-:W-:Y:S02]  /*8e90*/  IMAD R0, R35, c[0x0][0x218], RZ ;  /* 0x0000860023007a24 */ /* 0x000fe400078e02ff */
[----:B------:R-:W-:Y:S01]  /*8ea0*/  IMAD.WIDE.U32 R92, R36, c[0x0][0x218], R6 ;  /* 0x00008600245c7a25 */ /* 0x000fe200078e0006 */
[----:B------:R-:W-:-:S03]  /*8eb0*/  LOP3.LUT R5, R5, R3, RZ, 0x3c, !PT ;  /* 0x0000000305057212 */ /* 0x000fc600078e3cff */
[----:B------:R-:W-:Y:S01]  /*8ec0*/  IMAD R0, R36, c[0x0][0x21c], R0 ;  /* 0x0000870024007a24 */ /* 0x000fe200078e0200 */
[----:B------:R3:W-:Y:S01]  /*8ed0*/  STL.64 [R1+0x50], R92 ;  /* 0x0000505c01007387 */ /* 0x0007e20000100a00 */
[----:B------:R-:W-:Y:S02]  /*8ee0*/  IMAD.SHL.U32 R3, R9, 0x40, RZ ;  /* 0x0000004009037824 */ /* 0x000fe400078e00ff */
[----:B------:R-:W-:-:S03]  /*8ef0*/  IMAD.IADD R87, R93, 0x1, R0 ;  /* 0x000000015d577824 */ /* 0x000fc600078e0200 */
[----:B------:R-:W-:Y:S02]  /*8f00*/  LOP3.LUT R3, R5, 0xfffffe00, R3, 0xf8, !PT ;  /* 0xfffffe0005037812 */ /* 0x000fe400078ef803 */
[----:B------:R3:W-:Y:S01]  /*8f10*/  STL [R1+0x44], R87 ;  /* 0x0000445701007387 */ /* 0x0007e20000100800 */
[----:B------:R-:W-:Y:S05]  /*8f20*/  @P0 BRA `(.L_x_2518) ;  /* 0x0000002000000947 */ /* 0x000fea0003800000 */
[----:B------:R-:W-:-:S04]  /*8f30*/  DEPBAR.LE SB0, 0x1 ;  /* 0x000080400000791a */ /* 0x000fc80000000000 */
[----:B------:R-:W-:Y:S05]  /*8f40*/  BRA `(.L_x_2519) ;  /* 0x00004cc000007947 */ /* 0x000fea0003800000 */
.L_x_2518:
        /* <DEDUP_REMOVED lines=35> */
[----:B------:R1:W2:Y:S03]  /*9180*/  SHFL.IDX PT, R8, R25, RZ, 0x181f ;  /* 0x00181fff19087589 */ /* 0x0002a600000e0000 */
[C---:B------:R-:W-:Y:S01]  /*9190*/  IMAD.WIDE.U32 R6, R0.reuse, c[0x0][0x290], R6 ;  /* 0x0000a40000067a25 */ /* 0x040fe200078e0006 */
[----:B------:R1:W4:Y:S03]  /*91a0*/  SHFL.IDX PT, R9, R24, RZ, 0x181f ;  /* 0x00181fff18097589 */ /* 0x00032600000e0000 */
[----:B------:R-:W-:Y:S01]  /*91b0*/  IMAD R0, R0, c[0x0][0x294], R5 ;  /* 0x0000a50000007a24 */ /* 0x000fe200078e0205 */
[----:B------:R-:W-:-:S04]  /*91c0*/  LEA R19, P0, R6, c[0x0][0x288], 0x1 ;  /* 0x0000a20006137a11 */ /* 0x000fc800078008ff */
[----:B------:R-:W-:-:S04]  /*91d0*/  IADD3 R0, R7, R0, RZ ;  /* 0x0000000007007210 */ /* 0x000fc80007ffe0ff */
[----:B------:R-:W-:Y:S02]  /*91e0*/  LEA.HI.X R18, R6, c[0x0][0x28c], R0, 0x1, P0 ;  /* 0x0000a30006127a11 */ /* 0x000fe400000f0c00 */
[----:B------:R1:W3:Y:S04]  /*91f0*/  SHFL.IDX PT, R6, R19, RZ, 0x181f ;  /* 0x00181fff13067589 */ /* 0x0002e800000e0000 */
[----:B------:R1:W1:Y:S01]  /*9200*/  SHFL.IDX PT, R7, R18, RZ, 0x181f ;  /* 0x00181fff12077589 */ /* 0x00026200000e0000 */
        /* <DEDUP_REMOVED lines=19> */
.L_x_2522:
[----:B------:R-:W-:Y:S05]  /*9340*/  BSYNC B0 ;  /* 0x0000000000007941 */ /* 0x000fea0003800000 */
.L_x_2521:
        /* <DEDUP_REMOVED lines=12> */
[----:B--2---:R1:W2:Y:S01]  /*9410*/  SHFL.IDX PT, R8, R25, 0x1, 0x181f ;  /* 0x00381f0019087f89 */ /* 0x0042a200000e0000 */
[----:B------:R-:W-:Y:S01]  /*9420*/  MOV R0, R17 ;  /* 0x0000001100007202 */ /* 0x000fe20000000f00 */
[----:B------:R-:W-:Y:S01]  /*9430*/  CS2R R30, SRZ ;  /* 0x00000000001e7805 */ /* 0x000fe2000001ff00 */
[----:B------:R-:W-:Y:S01]  /*9440*/  PRMT R55, R10, 0x5410, R11 ;  /* 0x000054100a377816 */ /* 0x000fe2000000000b */
[----:B------:R1:W3:Y:S01]  /*9450*/  SHFL.IDX PT, R7, R18, 0x1, 0x181f ;  /* 0x00381f0012077f89 */ /* 0x0002e200000e0000 */
[----:B------:R-:W-:Y:S01]  /*9460*/  PRMT R39, R0, 0x5410, R5 ;  /* 0x0000541000277816 */ /* 0x000fe20000000005 */
[----:B------:R-:W-:-:S02]  /*9470*/  CS2R R28, SRZ ;  /* 0x00000000001c7805 */ /* 0x000fc4000001ff00 */
[----:B---3--:R1:W3:Y:S01]  /*9480*/  SHFL.IDX PT, R6, R19, 0x1, 0x181f ;  /* 0x00381f0013067f89 */ /* 0x0082e200000e0000 */
        /* <DEDUP_REMOVED lines=8> */
[----:B--2-4-:R-:W-:Y:S02]  /*9510*/  @!P1 IMAD.WIDE R12, R38, 0x2, R8 ;  /* 0x00000002260c9825 */ /* 0x014fe400078e0208 */
[----:B------:R-:W-:-:S03]  /*9520*/  @!P0 SHF.R.S32.HI R0, RZ, 0x1f, R5 ;  /* 0x0000001fff008819 */ /* 0x000fc60000011405 */
[----:B------:R2:W5:Y:S01]  /*9530*/  @!P1 LD.E.64 R26, [R12.64] ;  /* 0x000000080c1a9980 */ /* 0x000562000c101b00 */
[----:B------:R-:W-:-:S04]  /*9540*/  @!P0 LEA.HI R0, R0, R5, RZ, 0x2 ;  /* 0x0000000500008211 */ /* 0x000fc800078f10ff */
[----:B------:R-:W-:-:S05]  /*9550*/  @!P0 LOP3.LUT R0, R0, 0xfffffffc, RZ, 0xc0, !PT ;  /* 0xfffffffc00008812 */ /* 0x000fca00078ec0ff */
[----:B------:R-:W-:-:S04]  /*9560*/  @!P0 IMAD.WIDE R10, R0, 0x2, R8 ;  /* 0x00000002000a8825 */ /* 0x000fc800078e0208 */
[--C-:B---3--:R-:W-:Y:S01]  /*9570*/  @!P0 IMAD.WIDE R8, R0, 0x2, R6.reuse ;  /* 0x0000000200088825 */ /* 0x108fe200078e0206 */
[----:B------:R2:W5:Y:S03]  /*9580*/  @!P0 LD.E.64 R32, [R10.64] ;  /* 0x000000080a208980 */ /* 0x000566000c101b00 */
[----:B------:R-:W-:Y:S01]  /*9590*/  @!P1 IMAD.WIDE R6, R38, 0x2, R6 ;  /* 0x0000000226069825 */ /* 0x000fe200078e0206 */
[----:B------:R2:W5:Y:S04]  /*95a0*/  @!P0 LD.E.64 R30, [R8.64] ;  /* 0x00000008081e8980 */ /* 0x000568000c101b00 */
[----:B------:R2:W5:Y:S02]  /*95b0*/  @!P1 LD.E.64 R28, [R6.64] ;  /* 0x00000008061c9980 */ /* 0x000564000c101b00 */
.L_x_2524:
[----:B------:R-:W-:Y:S05]  /*95c0*/  BSYNC B0 ;  /* 0x0000000000007941 */ /* 0x000fea0003800000 */
.L_x_2523:
[----:B--2--5:R-:W-:Y:S01]  /*95d0*/  IMAD.MOV.U32 R11, RZ, RZ, R32 ;  /* 0x000000ffff0b7224 */ /* 0x024fe200078e0020 */
        /* <DEDUP_REMOVED lines=15> */
[----:B------:R2:W3:Y:S01]  /*96d0*/  SHFL.IDX PT, R7, R18, 0x2, 0x181f ;  /* 0x00581f0012077f89 */ /* 0x0004e200000e0000 */
[----:B------:R-:W-:Y:S01]  /*96e0*/  PRMT R57, R0, 0x5410, R5 ;  /* 0x0000541000397816 */ /* 0x000fe20000000005 */
[----:B------:R-:W-:Y:S01]  /*96f0*/  CS2R R34, SRZ ;  /* 0x0000000000227805 */ /* 0x000fe2000001ff00 */
[----:B------:R-:W-:Y:S01]  /*9700*/  CS2R R42, SRZ ;  /* 0x00000000002a7805 */ /* 0x000fe2000001ff00 */
[----:B---3--:R2:W3:Y:S01]  /*9710*/  SHFL.IDX PT, R6, R19, 0x2, 0x181f ;  /* 0x00581f0013067f89 */ /* 0x0084e200000e0000 */
        /* <DEDUP_REMOVED lines=20> */
.L_x_2526:
[----:B------:R-:W-:Y:S05]  /*9860*/  BSYNC B0 ;  /* 0x0000000000007941 */ /* 0x000fea0003800000 */
.L_x_2525:
        /* <DEDUP_REMOVED lines=12> */
[----:B------:R1:W2:Y:S01]  /*9930*/  SHFL.IDX PT, R8, R25, 0x3, 0x181f ;  /* 0x00781f0019087f89 */ /* 0x0002a200000e0000 */
        /* <DEDUP_REMOVED lines=26> */
.L_x_2528:
[----:B------:R-:W-:Y:S05]  /*9ae0*/  BSYNC B0 ;  /* 0x0000000000007941 */ /* 0x000fea0003800000 */
.L_x_2527:
        /* <DEDUP_REMOVED lines=68> */
.L_x_2532:
[----:B------:R-:W-:Y:S05]  /*9f30*/  BSYNC B0 ;  /* 0x0000000000007941 */ /* 0x000fea0003800000 */
.L_x_2531:
        /* <DEDUP_REMOVED lines=49> */
.L_x_2530:
[----:B------:R-:W-:Y:S05]  /*a250*/  BSYNC B1 ;  /* 0x0000000000017941 */ /* 0x000fea0003800000 */
.L_x_2529:
        /* <DEDUP_REMOVED lines=53> */
.L_x_2536:
[----:B------:R-:W-:Y:S05]  /*a5b0*/  BSYNC B0 ;  /* 0x0000000000007941 */ /* 0x000fea0003800000 */
.L_x_2535:
        /* <DEDUP_REMOVED lines=49> */
.L_x_2534:
[----:B------:R-:W-:Y:S05]  /*a8d0*/  BSYNC B1 ;  /* 0x0000000000017941 */ /* 0x000fea0003800000 */
.L_x_2533:
        /* <DEDUP_REMOVED lines=53> */
.L_x_2540:
[----:B------:R-:W-:Y:S05]  /*ac30*/  BSYNC B0 ;  /* 0x0000000000007941 */ /* 0x000fea0003800000 */
.L_x_2539:
        /* <DEDUP_REMOVED lines=49> */
.L_x_2538:
[----:B------:R-:W-:Y:S05]  /*af50*/  BSYNC B1 ;  /* 0x0000000000017941 */ /* 0x000fea0003800000 */
.L_x_2537:
        /* <DEDUP_REMOVED lines=52> */
.L_x_2543:
[----:B------:R-:W-:Y:S05]  /*b2a0*/  BSYNC B0 ;  /* 0x0000000000007941 */ /* 0x000fea0003800000 */
.L_x_2542:
        /* <DEDUP_REMOVED lines=50> */
.L_x_2520:
        /* <DEDUP_REMOVED lines=19> */
[----:B------:R-:W2:Y:S03]  /*b700*/  SHFL.IDX PT, R5, R13, RZ, 0x181f ;  /* 0x00181fff0d057589 */ /* 0x000ea600000e0000 */
[----:B------:R-:W-:Y:S02]  /*b710*/  IADD3 R0, R7, R0, RZ ;  /* 0x0000000007007210 */ /* 0x000fe40007ffe0ff */
[----:B------:R-:W4:Y:S02]  /*b720*/  SHFL.IDX PT, R7, R12, RZ, 0x181f ;  /* 0x00181fff0c077589 */ /* 0x000f2400000e0000 */
[----:B------:R-:W-:Y:S02]  /*b730*/  LEA.HI.X R11, R6, c[0x0][0x28c], R0, 0x1, P0 ;  /* 0x0000a300060b7a11 */ /* 0x000fe400000f0c00 */
[----:B------:R-:W-:-:S13]  /*b740*/  ISETP.GE.OR P0, PT, R30, c[0x0][0x27c], P5 ;  /* 0x00009f001e007a0c */ /* 0x000fda0002f06670 */
[C---:B------:R-:W-:Y:S01]  /*b750*/  @!P0 IMAD.SHL.U32 R6, R30.reuse, 0x2, RZ ;  /* 0x000000021e068824 */ /* 0x040fe200078e00ff */
[----:B------:R-:W-:-:S04]  /*b760*/  @!P0 SHF.L.U64.HI R0, R30, 0x1, R31 ;  /* 0x000000011e008819 */ /* 0x000fc8000001021f */
[----:B-1----:R-:W-:-:S05]  /*b770*/  @!P0 IADD3 R8, P1, R8, R6, RZ ;  /* 0x0000000608088210 */ /* 0x002fca0007f3e0ff */
[--C-:B--2---:R-:W-:Y:S01]  /*b780*/  @!P0 IMAD.X R9, R5, 0x1, R0.reuse, P1 ;  /* 0x0000000105098824 */ /* 0x104fe200008e0600 */
        /* <DEDUP_REMOVED lines=8> */
[----:B------:R3:W3:Y:S01]  /*b810*/  SHFL.IDX PT, R10, R12, 0x1, 0x181f ;  /* 0x00381f000c0a7f89 */ /* 0x0006e200000e0000 */
[----:B------:R-:W-:-:S03]  /*b820*/  ISETP.GE.AND P1, PT, R30, c[0x0][0x27c], PT ;  /* 0x00009f001e007a0c */ /* 0x000fc60003f26270 */
[----:B--2---:R2:W2:Y:S01]  /*b830*/  SHFL.IDX PT, R9, R13, 0x1, 0x181f ;  /* 0x00381f000d097f89 */ /* 0x0044a200000e0000 */
        /* <DEDUP_REMOVED lines=32> */
.L_x_2545:
[----:B-123--:R-:W-:Y:S05]  /*ba40*/  BSYNC B0 ;  /* 0x0000000000007941 */ /* 0x00efea0003800000 */
.L_x_2544:
[----:B------:R-:W1:Y:S01]  /*ba50*/  SHFL.IDX PT, R5, R14, 0x2, 0x181f ;  /* 0x00581f000e057f89 */ /* 0x000e6200000e0000 */
[C---:B------:R-:W-:Y:S01]  /*ba60*/  ISETP.GE.OR P0, PT, R30.reuse, c[0x0][0x27c], P4 ;  /* 0x00009f001e007a0c */ /* 0x040fe20002706670 */
[----:B------:R-:W-:Y:S01]  /*ba70*/  CS2R R58, SRZ ;  /* 0x00000000003a7805 */ /* 0x000fe2000001ff00 */
[----:B------:R-:W-:Y:S01]  /*ba80*/  CS2R R56, SRZ ;  /* 0x0000000000387805 */ /* 0x000fe2000001ff00 */
[----:B------:R-:W2:Y:S04]  /*ba90*/  SHFL.IDX PT, R9, R13, 0x2, 0x181f ;  /* 0x00581f000d097f89 */ /* 0x000ea800000e0000 */
        /* <DEDUP_REMOVED lines=35> */
[----:B------:R-:W-:Y:S01]  /*bcd0*/  IMAD.MOV.U32 R5, RZ, RZ, R56 ;  /* 0x000000ffff057224 */ /* 0x000fe200078e0038 */
[----:B------:R-:W-:Y:S02]  /*bce0*/  MOV R0, R57 ;  /* 0x0000003900007202 */ /* 0x000fe40000000f00 */
[----:B------:R-:W-:Y:S02]  /*bcf0*/  PRMT R76, R6, 0x5410, R7 ;  /* 0x00005410064c7816 */ /* 0x000fe40000000007 */
[----:B------:R-:W-:Y:S01]  /*bd00*/  PRMT R74, R0, 0x5410, R5 ;  /* 0x00005410004a7816 */ /* 0x000fe20000000005 */
[----:B----4-:R-:W-:Y:S01]  /*bd10*/  IMAD.MOV.U32 R7, RZ, RZ, R54 ;  /* 0x000000ffff077224 */ /* 0x010fe200078e0036 */
[----:B------:R-:W-:Y:S01]  /*bd20*/  MOV R5, R52 ;  /* 0x0000003400057202 */ /* 0x000fe20000000f00 */
[----:B------:R-:W-:-:S02]  /*bd30*/  IMAD.MOV.U32 R6, RZ, RZ, R55 ;  /* 0x000000ffff067224 */ /* 0x000fc400078e0037 */
        /* <DEDUP_REMOVED lines=16> */
.L_x_2547:
[----:B-1----:R-:W-:Y:S05]  /*be40*/  BSYNC B0 ;  /* 0x0000000000007941 */ /* 0x002fea0003800000 */
.L_x_2546:
        /* <DEDUP_REMOVED lines=122> */
.L_x_2549:
[----:B------:R-:W-:Y:S05]  /*c5f0*/  BSYNC B0 ;  /* 0x0000000000007941 */ /* 0x000fea0003800000 */
.L_x_2548:
        /* <DEDUP_REMOVED lines=117> */
.L_x_2551:
[----:B------:R-:W-:Y:S05]  /*cd50*/  BSYNC B0 ;  /* 0x0000000000007941 */ /* 0x000fea0003800000 */
.L_x_2550:
        /* <DEDUP_REMOVED lines=117> */
.L_x_2553:
[----:B------:R-:W-:Y:S05]  /*d4b0*/  BSYNC B0 ;  /* 0x0000000000007941 */ /* 0x000fea0003800000 */
.L_x_2552:
        /* <DEDUP_REMOVED lines=116> */
.L_x_2541:
[----:B------:R-:W-:Y:S05]  /*dc00*/  BSYNC B2 ;  /* 0x0000000000027941 */ /* 0x000fea0003800000 */
.L_x_2519:
        /* <DEDUP_REMOVED lines=17> */
[----:B------:R-:W-:Y:S01]  /*dd20*/  IMAD.SHL.U32 R227, R84, 0x2, RZ ;  /* 0x0000000254e37824 */ /* 0x000fe200078e00ff */
[----:B------:R-:W-:Y:S01]  /*dd30*/  LOP3.LUT P6, RZ, R121, 0x2, RZ, 0xc0, !PT ;  /* 0x0000000279ff7812 */ /* 0x000fe200078cc0ff */
        /* <DEDUP_REMOVED lines=27> */
[----:B------:R-:W-:Y:S02]  /*def0*/  IADD3 R223, R211, 0x2000, RZ ;  /* 0x00002000d3df7810 */ /* 0x000fe40007ffe0ff */
[----:B------:R-:W-:Y:S01]  /*df00*/  LEA.HI.X R7, R0, c[0x0][0x1fc], R7, 0x1, P0 ;  /* 0x00007f0000077a11 */ /* 0x000fe200000f0c07 */
[----:B------:R-:W-:Y:S01]  /*df10*/  IMAD.IADD R0, R189, 0x1, -R69 ;  /* 0x00000001bd007824 */ /* 0x000fe200078e0a45 */
[C---:B------:R-:W-:Y:S02]  /*df20*/  IADD3 R222, R211.reuse, 0x2800, RZ ;  /* 0x00002800d3de7810 */ /* 0x040fe40007ffe0ff */
[----:B------:R-:W-:Y:S02]  /*df30*/  IADD3 R221, R211, 0x3000, RZ ;  /* 0x00003000d3dd7810 */ /* 0x000fe40007ffe0ff */
[C---:B------:R-:W-:Y:S02]  /*df40*/  ISETP.LT.OR P4, PT, R0.reuse, 0x1, P1 ;  /* 0x000000010000780c */ /* 0x040fe40000f81670 */
        /* <DEDUP_REMOVED lines=11> */
[----:B------:R-:W-:Y:S01]  /*e000*/  IADD3 R212, R211, 0x7800, RZ ;  /* 0x00007800d3d47810 */ /* 0x000fe20007ffe0ff */
[----:B------:R-:W2:Y:S04]  /*e010*/  LDSM.16.M88.4 R16, [R204+0x8900] ;  /* 0x00890000cc10783b */ /* 0x000ea80000000200 */
[----:B-1----:R-:W1:Y:S04]  /*e020*/  LDSM.16.M88.4 R12, [R204+0x9100] ;  /* 0x00910000cc0c783b */ /* 0x002e680000000200 */
[----:B------:R-:W3:Y:S04]  /*e030*/  LDSM.16.M88.4 R24, [R204+0x9900] ;  /* 0x00990000cc18783b */ /* 0x000ee80000000200 */
[----:B----4-:R-:W4:Y:S04]  /*e040*/  LDSM.16.M88.4 R8, [R204+0x8100] ;  /* 0x00810000cc08783b */ /* 0x010f280000000200 */
[----:B------:R-:W1:Y:S04]  /*e050*/  LDSM.16.M88.4 R32, [R211+0x1800] ;  /* 0x00180000d320783b */ /* 0x000e680000000200 */
[----:B------:R-:W3:Y:S04]  /*e060*/  LDSM.16.M88.4 R52, [R204+0xa100] ;  /* 0x00a10000cc34783b */ /* 0x000ee80000000200 */
[----:B------:R-:W3:Y:S04]  /*e070*/  LDSM.16.M88.4 R40, [R211+0x1000] ;  /* 0x00100000d328783b */ /* 0x000ee80000000200 */
[----:B------:R-:W3:Y:S04]  /*e080*/  LDSM.16.M88.4 R64, [R211+0x2000] ;  /* 0x00200000d340783b */ /* 0x000ee80000000200 */
[----:B------:R-:W3:Y:S04]  /*e090*/  LDSM.16.M88.4 R44, [R211+0x800] ;  /* 0x00080000d32c783b */ /* 0x000ee80000000200 */
[----:B------:R-:W4:Y:S01]  /*e0a0*/  LDSM.16.M88.4 R48, [R211] ;  /* 0x00000000d330783b */ /* 0x000f220000000200 */
[C---:B--2---:R-:W-:Y:S03]  /*e0b0*/  HMMA.16816.F32.BF16 R36, R136.reuse, R16, RZ ;  /* 0x000000108824723c */ /* 0x044fe600000418ff */
[----:B------:R-:W2:Y:S05]  /*e0c0*/  LDSM.16.M88.4 R72, [R204+0xa900] ;  /* 0x00a90000cc48783b */ /* 0x000eaa0000000200 */
[C---:B------:R-:W-:Y:S08]  /*e0d0*/  HMMA.16816.F32.BF16 R28, R136.reuse, R18, RZ ;  /* 0x00000012881c723c */ /* 0x040ff000000418ff */
[C---:B-1----:R-:W-:Y:S08]  /*e0e0*/  HMMA.16816.F32.BF16 R20, R136.reuse, R12, RZ ;  /* 0x0000000c8814723c */ /* 0x042ff000000418ff */
[C---:B------:R-:W-:Y:S08]  /*e0f0*/  HMMA.16816.F32.BF16 R16, R136.reuse, R14, RZ ;  /* 0x0000000e8810723c */ /* 0x040ff000000418ff */
[C---:B---3--:R-:W-:Y:S08]  /*e100*/  HMMA.16816.F32.BF16 R12, R136.reuse, R24, RZ ;  /* 0x00000018880c723c */ /* 0x048ff000000418ff */
        /* <DEDUP_REMOVED lines=11> */
[----:B------:R-:W-:Y:S03]  /*e1c0*/  HMMA.16816.F32.BF16 R92, R140, R66, R12 ;  /* 0x000000428c5c723c */ /* 0x000fe6000004180c */
[----:B------:R-:W-:Y:S01]  /*e1d0*/  IADD3 R8, P1, R10, R32, RZ ;  /* 0x000000200a087210 */ /* 0x000fe20007f3e0ff */
[----:B------:R-:W-:Y:S01]  /*e1e0*/  IMAD.X R11, R19, 0x1, R7, P0 ;  /* 0x00000001130b7824 */ /* 0x000fe200000e0607 */
[----:B------:R-:W-:-:S02]  /*e1f0*/  IADD3 R5, P0, R32, 0x80, RZ ;  /* 0x0000008020057810 */ /* 0x000fc40007f1e0ff */
[----:B------:R-:W-:Y:S01]  /*e200*/  IADD3 R12, P3, P2, R32, 0x80, R6 ;  /* 0x00000080200c7810 */ /* 0x000fe20007a7e006 */
[C---:B------:R-:W-:Y:S01]  /*e210*/  HMMA.16816.F32.BF16 R104, R140.reuse, R46, R28 ;  /* 0x0000002e8c68723c */ /* 0x040fe2000004181c */
[----:B------:R-:W-:Y:S01]  /*e220*/  LDSM.16.M88.4 R28, [R204+0xb900] ;  /* 0x00b90000cc1c783b */ /* 0x000fe20000000200 */
[----:B------:R-:W-:Y:S01]  /*e230*/  IMAD.X R9, R11, 0x1, R19, P1 ;  /* 0x000000010b097824 */ /* 0x000fe200008e0613 */
[----:B------:R-:W-:Y:S01]  /*e240*/  IADD3.X R13, R19, RZ, R7, P3, P2 ;  /* 0x000000ff130d7210 */ /* 0x000fe20001fe4407 */
[----:B------:R-:W-:Y:S01]  /*e250*/  IMAD.X R18, RZ, RZ, R19, P0 ;  /* 0x000000ffff127224 */ /* 0x000fe200000e0613 */
[----:B------:R-:W-:Y:S02]  /*e260*/  LOP3.LUT P3, RZ, R121, 0x1, RZ, 0xc0, !PT ;  /* 0x0000000179ff7812 */ /* 0x000fe4000786c0ff */
[C---:B------:R-:W-:Y:S01]  /*e270*/  ISETP.LT.OR P2, PT, R0.reuse, 0x1, P6 ;  /* 0x000000010000780c */ /* 0x040fe20003741670 */
[----:B------:R-:W-:Y:S01]  /*e280*/  HMMA.16816.F32.BF16 R116, R140, R48, R60 ;  /* 0x000000308c74723c */ /* 0x000fe2000004183c */
[----:B------:R-:W-:Y:S01]  /*e290*/  ISETP.LT.OR P1, PT, R0, 0x21, P3 ;  /* 0x000000210000780c */ /* 0x000fe20001f21670 */
[----:B------:R-:W-:Y:S01]  /*e2a0*/  STL [R1+0x10], R18 ;  /* 0x0000101201007387 */ /* 0x000fe20000100800 */
[----:B------:R-:W-:-:S05]  /*e2b0*/  IADD3 R16, P0, R5, R10, RZ ;  /* 0x0000000a05107210 */ /* 0x000fca0007f1e0ff */
[----:B------:R-:W-:Y:S01]  /*e2c0*/  IMAD.X R17, R18, 0x1, R11, P0 ;  /* 0x0000000112117824 */ /* 0x000fe200000e060b */
[----:B------:R-:W-:Y:S01]  /*e2d0*/  IADD3 R14, P0, R8, R32, RZ ;  /* 0x00000020080e7210 */ /* 0x000fe20007f1e0ff */
[----:B------:R-:W-:Y:S01]  /*e2e0*/  HMMA.16816.F32.BF16 R108, R140, R50, R56 ;  /* 0x000000328c6c723c */ /* 0x000fe20000041838 */
[----:B------:R-:W-:Y:S03]  /*e2f0*/  LDSM.16.M88.4 R48, [R211+0x3800] ;  /* 0x00380000d330783b */ /* 0x000fe60000000200 */
[----:B------:R-:W-:-:S04]  /*e300*/  IMAD.X R15, R9, 0x1, R19, P0 ;  /* 0x00000001090f7824 */ /* 0x000fc800000e0613 */
[C---:B------:R-:W-:Y:S01]  /*e310*/  HMMA.16816.F32.BF16 R112, R140.reuse, R44, R36 ;  /* 0x0000002c8c70723c */ /* 0x040fe20000041824 */
[----:B------:R-:W-:Y:S07]  /*e320*/  LDSM.16.M88.4 R44, [R211+0x3000] ;  /* 0x00300000d32c783b */ /* 0x000fee0000000200 */
[C---:B------:R-:W-:Y:S01]  /*e330*/  HMMA.16816.F32.BF16 R80, R140.reuse, R40, R20 ;  /* 0x000000288c50723c */ /* 0x040fe20000041814 */
[----:B------:R-:W1:Y:S07]  /*e340*/  LDSM.16.M88.4 R40, [R211+0x2800] ;  /* 0x00280000d328783b */ /* 0x000e6e0000000200 */
[----:B------:R-:W-:Y:S01]  /*e350*/  HMMA.16816.F32.BF16 R88, R140, R64, R24 ;  /* 0x000000408c58723c */ /* 0x000fe20000041818 */
[----:B------:R-:W3:Y:S04]  /*e360*/  LDSM.16.M88.4 R24, [R204+0xb100] ;  /* 0x00b10000cc18783b */ /* 0x000ee80000000200 */
[----:B------:R-:W-:Y:S01]  /*e370*/  @!PT LDS RZ, [RZ] ;  /* 0x00000000fffff984 */ /* 0x000fe20000000800 */
[----:B------:R-:W-:Y:S01]  /*e380*/  @!PT LDS RZ, [RZ] ;  /* 0x00000000fffff984 */ /* 0x000fe20000000800 */
[----:B------:R-:W-:Y:S01]  /*e390*/  @!PT LDS RZ, [RZ] ;  /* 0x00000000fffff984 */ /* 0x000fe20000000800 */
[----:B------:R4:W-:Y:S01]  /*e3a0*/  LDGSTS.E.BYPASS.LTC128B.128 [R227+0x100], [R6.64], !P4 ;  /* 0x0010000006e37fae */ /* 0x0009e2000e101d48 */
[----:B------:R-:W-:-:S02]  /*e3b0*/  ISETP.LT.OR P4, PT, R0, 0x41, P3 ;  /* 0x000000410000780c */ /* 0x000fc40001f81670 */
[----:B------:R-:W-:Y:S01]  /*e3c0*/  LOP3.LUT P3, RZ, R68, 0x4, RZ, 0xc0, !PT ;  /* 0x0000000444ff7812 */ /* 0x000fe2000786c0ff */
[----:B------:R4:W-:Y:S01]  /*e3d0*/  LDGSTS.E.BYPASS.LTC128B.128 [R227+0x4100], [R6.64+0x80], !P2 ;  /* 0x0410008006e37fae */ /* 0x0009e2000d101d48 */
[C---:B------:R-:W-:Y:S01]  /*e3e0*/  ISETP.LT.OR P2, PT, R0.reuse, 0x41, P6 ;  /* 0x000000410000780c */ /* 0x040fe20003741670 */
[C---:B--2---:R-:W-:Y:S02]  /*e3f0*/  HMMA.16816.F32.BF16 R20, R136.reuse, R72, RZ ;  /* 0x000000488814723c */ /* 0x044fe400000418ff */
[----:B------:R2:W-:Y:S04]  /*e400*/  LDGSTS.E.BYPASS.LTC128B.128 [R227+0x1100], [R10.64], !P1 ;  /* 0x011000000ae37fae */ /* 0x0005e8000c901d48 */
[----:B------:R2:W-:Y:S01]  /*e410*/  LDGSTS.E.BYPASS.LTC128B.128 [R227+0x5100], [R12.64], !P5 ;  /* 0x051000000ce37fae */ /* 0x0005e2000e901d48 */
[----:B------:R-:W-:Y:S01]  /*e420*/  LOP3.LUT P5, RZ, R121, 0x1, RZ, 0xc0, !PT ;  /* 0x0000000179ff7812 */ /* 0x000fe200078ac0ff */
[----:B------:R-:W-:Y:S02]  /*e430*/  HMMA.16816.F32.BF16 R32, R136, R74, RZ ;  /* 0x0000004a8820723c */ /* 0x000fe400000418ff */
[----:B------:R2:W-:Y:S01]  /*e440*/  LDGSTS.E.BYPASS.LTC128B.128 [R227+0x2100], [R8.64], !P4 ;  /* 0x0210000008e37fae */ /* 0x0005e2000e101d48 */
[----:B------:R-:W-:-:S03]  /*e450*/  ISETP.LT.OR P1, PT, R0, 0x61, P5 ;  /* 0x000000610000780c */ /* 0x000fc60002f21670 */
[----:B------:R2:W-:Y:S10]  /*e460*/  LDGSTS.E.BYPASS.LTC128B.128 [R227+0x6100], [R16.64], !P2 ;  /* 0x0610000010e37fae */ /* 0x0005f4000d101d48 */
[----:B------:R2:W-:Y:S01]  /*e470*/  LDGSTS.E.BYPASS.LTC128B.128 [R227+0x3100], [R14.64], !P1 ;  /* 0x031000000ee37fae */ /* 0x0005e2000c901d48 */
[----:B----4-:R-:W-:Y:S01]  /*e480*/  IADD3 R6, P0, R5, R8, RZ ;  /* 0x0000000805067210 */ /* 0x010fe20007f1e0ff */
[----:B-1----:R-:W-:Y:S04]  /*e490*/  HMMA.16816.F32.BF16 R84, R140, R40, R20 ;  /* 0x000000288c54723c */ /* 0x002fe80000041814 */
[----:B------:R-:W-:Y:S01]  /*e4a0*/  IMAD.X R7, R18, 0x1, R9, P0 ;  /* 0x0000000112077824 */ /* 0x000fe200000e0609 */
[----:B------:R-:W-:Y:S01]  /*e4b0*/  ISETP.LT.OR P0, PT, R0, 0x61, P6 ;  /* 0x000000610000780c */ /* 0x000fe20003701670 */
[----:B------:R-:W-:-:S02]  /*e4c0*/  IMAD.MOV.U32 R0, RZ, RZ, 0x40 ;  /* 0x00000040ff007424 */ /* 0x000fc400078e00ff */
[----:B---3--:R-:W-:Y:S03]  /*e4d0*/  HMMA.16816.F32.BF16 R36, R136, R24, RZ ;  /* 0x000000188824723c */ /* 0x008fe600000418ff */
[----:B------:R-:W-:-:S05]  /*e4e0*/  SEL R0, R0, 0xffffffc0, !P3 ;  /* 0xffffffc000007807 */ /* 0x000fca0005800000 */
[----:B------:R-:W-:Y:S01]  /*e4f0*/  IMAD.IADD R210, R204, 0x1, R0 ;  /* 0x00000001ccd27824 */ /* 0x000fe200078e0200 */
[C---:B--2---:R-:W-:Y:S01]  /*e500*/  HMMA.16816.F32.BF16 R8, R136.reuse, R30, RZ ;  /* 0x0000001e8808723c */ /* 0x044fe200000418ff */
[----:B------:R1:W-:Y:S01]  /*e510*/  LDGSTS.E.BYPASS.LTC128B.128 [R227+0x7100], [R6.64], !P0 ;  /* 0x0710000006e37fae */ /* 0x0003e2000c101d48 */
[----:B------:R-:W-:Y:S01]  /*e520*/  IMAD.IADD R207, R0, 0x1, R211 ;  /* 0x0000000100cf7824 */ /* 0x000fe200078e02d3 */
[----:B------:R-:W-:Y:S02]  /*e530*/  ISETP.GE.AND P0, PT, R208, 0x2, PT ;  /* 0x00000002d000780c */ /* 0x000fe40003f06270 */
[----:B------:R-:W-:Y:S03]  /*e540*/  LDSM.16.M88.4 R16, [R210+0x9900] ;  /* 0x00990000d210783b */ /* 0x000fe60000000200 */
[C---:B------:R-:W-:Y:S01]  /*e550*/  HMMA.16816.F32.BF16 R12, R136.reuse, R28, RZ ;  /* 0x0000001c880c723c */ /* 0x040fe200000418ff */
[----:B------:R-:W2:Y:S04]  /*e560*/  LDSM.16.M88.4 R28, [R210+0x8900] ;  /* 0x00890000d21c783b */ /* 0x000ea80000000200 */
[----:B------:R-:W0:Y:S03]  /*e570*/  LDGDEPBAR ;  /* 0x00000000000079af */ /* 0x000e260000000000 */
[----:B------:R-:W-:Y:S01]  /*e580*/  HMMA.16816.F32.BF16 R20, R136, R26, RZ ;  /* 0x0000001a8814723c */ /* 0x000fe200000418ff */
[----:B------:R-:W3:Y:S07]  /*e590*/  LDSM.16.M88.4 R24, [R210+0x8100] ;  /* 0x00810000d218783b */ /* 0x000eee0000000200 */
[C---:B------:R-:W-:Y:S01]  /*e5a0*/  HMMA.16816.F32.BF16 R72, R140.reuse, R42, R32 ;  /* 0x0000002a8c48723c */ /* 0x040fe20000041820 */
[----:B------:R-:W4:Y:S07]  /*e5b0*/  LDSM.16.M88.4 R32, [R210+0x9100] ;  /* 0x00910000d220783b */ /* 0x000f2e0000000200 */
[C---:B------:R-:W-:Y:S01]  /*e5c0*/  HMMA.16816.F32.BF16 R60, R140.reuse, R48, R12 ;  /* 0x000000308c3c723c */ /* 0x040fe2000004180c */
[----:B------:R-:W-:Y:S07]  /*e5d0*/  LDSM.16.M88.4 R12, [R210+0xa900] ;  /* 0x00a90000d20c783b */ /* 0x000fee0000000200 */
[C---:B------:R-:W-:Y:S01]  /*e5e0*/  HMMA.16816.F32.BF16 R48, R140.reuse, R50, R8 ;  /* 0x000000328c30723c */ /* 0x040fe20000041808 */
[----:B------:R-:W1:Y:S07]  /*e5f0*/  LDSM.16.M88.4 R8, [R210+0xa100] ;  /* 0x00a10000d208783b */ /* 0x000e6e0000000200 */
[----:B------:R-:W-:Y:S08]  /*e600*/  HMMA.16816.F32.BF16 R68, R140, R44, R36 ;  /* 0x0000002c8c44723c */ /* 0x000ff00000041824 */
[C---:B--2---:R-:W-:Y:S08]  /*e610*/  HMMA.16816.F32.BF16 R52, R168.reuse, R28, R112 ;  /* 0x0000001ca834723c */ /* 0x044ff00000041870 */
[----:B------:R-:W-:Y:S01]  /*e620*/  HMMA.16816.F32.BF16 R40, R168, R30, R104 ;  /* 0x0000001ea828723c */ /* 0x000fe20000041868 */
[----:B------:R-:W2:Y:S07]  /*e630*/  LDSM.16.M88.4 R28, [R210+0xb900] ;  /* 0x00b90000d21c783b */ /* 0x000eae0000000200 */
[----:B------:R-:W-:Y:S01]  /*e640*/  HMMA.16816.F32.BF16 R64, R140, R46, R20 ;  /* 0x0000002e8c40723c */ /* 0x000fe20000041814 */
[----:B------:R-:W2:Y:S07]  /*e650*/  LDSM.16.M88.4 R20, [R210+0xb100] ;  /* 0x00b10000d214783b */ /* 0x000eae0000000200 */
[C---:B---3--:R-:W-:Y:S08]  /*e660*/  HMMA.16816.F32.BF16 R56, R168.reuse, R24, R116 ;  /* 0x00000018a838723c */ /* 0x048ff00000041874 */
[C---:B------:R-:W-:Y:S01]  /*e670*/  HMMA.16816.F32.BF16 R44, R168.reuse, R26, R108 ;  /* 0x0000001aa82c723c */ /* 0x040fe2000004186c */
[----:B------:R-:W3:Y:S07]  /*e680*/  LDSM.16.M88.4 R24, [R207] ;  /* 0x00000000cf18783b */ /* 0x000eee0000000200 */
[C---:B----4-:R-:W-:Y:S08]  /*e690*/  HMMA.16816.F32.BF16 R36, R168.reuse, R32, R80 ;  /* 0x00000020a824723c */ /* 0x050ff00000041850 */
[C---:B------:R-:W-:Y:S08]  /*e6a0*/  HMMA.16816.F32.BF16 R32, R168.reuse, R34, R100 ;  /* 0x00000022a820723c */ /* 0x040ff00000041864 */
[C---:B-1----:R-:W-:Y:S08]  /*e6b0*/  HMMA.16816.F32.BF16 R88, R168.reuse, R8, R88 ;  /* 0x00000008a858723c */ /* 0x042ff00000041858 */
[C---:B------:R-:W-:Y:S01]  /*e6c0*/  HMMA.16816.F32.BF16 R108, R168.reuse, R10, R92 ;  /* 0x0000000aa86c723c */ /* 0x040fe2000004185c */
[----:B------:R-:W1:Y:S07]  /*e6d0*/  LDSM.16.M88.4 R8, [R207+0x800] ;  /* 0x00080000cf08783b */ /* 0x000e6e0000000200 */
[C---:B------:R-:W-:Y:S08]  /*e6e0*/  HMMA.16816.F32.BF16 R100, R168.reuse, R12, R84 ;  /* 0x0000000ca864723c */ /* 0x040ff00000041854 */
[C---:B--2---:R-:W-:Y:S08]  /*e6f0*/  HMMA.16816.F32.BF16 R92, R168.reuse, R28, R60 ;  /* 0x0000001ca85c723c */ /* 0x044ff0000004183c */
[C---:B------:R-:W-:Y:S01]  /*e700*/  HMMA.16816.F32.BF16 R84, R168.reuse, R30, R48 ;  /* 0x0000001ea854723c */ /* 0x040fe20000041830 */
[----:B------:R-:W2:Y:S07]  /*e710*/  LDSM.16.M88.4 R28, [R207+0x2000] ;  /* 0x00200000cf1c783b */ /* 0x000eae0000000200 */
[C---:B------:R-:W-:Y:S08]  /*e720*/  HMMA.16816.F32.BF16 R76, R168.reuse, R16, R76 ;  /* 0x00000010a84c723c */ /* 0x040ff0000004184c */
[C---:B------:R-:W-:Y:S01]  /*e730*/  HMMA.16816.F32.BF16 R80, R168.reuse, R18, R96 ;  /* 0x00000012a850723c */ /* 0x040fe20000041860 */
[----:B------:R-:W4:Y:S07]  /*e740*/  LDSM.16.M88.4 R16, [R207+0x1000] ;  /* 0x00100000cf10783b */ /* 0x000f2e0000000200 */
[C---:B------:R-:W-:Y:S01]  /*e750*/  HMMA.16816.F32.BF16 R104, R168.reuse, R14, R72 ;  /* 0x0000000ea868723c */ /* 0x040fe20000041848 */
[----:B------:R-:W-:Y:S07]  /*e760*/  LDSM.16.M88.4 R12, [R207+0x3000] ;  /* 0x00300000cf0c783b */ /* 0x000fee0000000200 */
[C---:B------:R-:W-:Y:S08]  /*e770*/  HMMA.16816.F32.BF16 R112, R168.reuse, R20, R68 ;  /* 0x00000014a870723c */ /* 0x040ff00000041844 */
        /* <DEDUP_REMOVED lines=13> */
[----:B------:R-:W4:Y:S04]  /*e850*/  LDSM.16.M88.4 R32, [R204+0xc900] ;  /* 0x00c90000cc20783b */ /* 0x000f280000000200 */
[----:B------:R-:W-:Y:S03]  /*e860*/  LDSM.16.M88.4 R16, [R204+0xe100] ;  /* 0x00e10000cc10783b */ /* 0x000fe60000000200 */
[C---:B------:R-:W-:Y:S08]  /*e870*/  HMMA.16816.F32.BF16 R48, R172.reuse, R22, R80 ;  /* 0x00000016ac30723c */ /* 0x040ff00000041850 */
[C---:B---3--:R-:W-:Y:S08]  /*e880*/  HMMA.16816.F32.BF16 R80, R172.reuse, R24, R100 ;  /* 0x00000018ac50723c */ /* 0x048ff00000041864 */
[C---:B------:R-:W-:Y:S01]  /*e890*/  HMMA.16816.F32.BF16 R100, R172.reuse, R26, R104 ;  /* 0x0000001aac64723c */ /* 0x040fe20000041868 */
[----:B------:R-:W3:Y:S07]  /*e8a0*/  LDSM.16.M88.4 R24, [R204+0xd900] ;  /* 0x00d90000cc18783b */ /* 0x000eee0000000200 */
[C---:B------:R-:W-:Y:S01]  /*e8b0*/  HMMA.16816.F32.BF16 R36, R172.reuse, R20, R76 ;  /* 0x00000014ac24723c */ /* 0x040fe2000004184c */
[----:B------:R-:W3:Y:S04]  /*e8c0*/  LDSM.16.M88.4 R20, [R204+0xc100] ;  /* 0x00c10000cc14783b */ /* 0x000ee80000000200 */
[----:B------:R-:W-:Y:S03]  /*e8d0*/  LDSM.16.M88.4 R76, [R211+0x5800] ;  /* 0x00580000d34c783b */ /* 0x000fe60000000200 */
[C---:B------:R-:W-:Y:S08]  /*e8e0*/  HMMA.16816.F32.BF16 R132, R172.reuse, R14, R96 ;  /* 0x0000000eac84723c */ /* 0x040ff00000041860 */
[C---:B-1----:R-:W-:Y:S08]  /*e8f0*/  HMMA.16816.F32.BF16 R128, R172.reuse, R8, R92 ;  /* 0x00000008ac80723c */ /* 0x042ff0000004185c */
[----:B------:R-:W-:Y:S01]  /*e900*/  HMMA.16816.F32.BF16 R124, R172, R10, R84 ;  /* 0x0000000aac7c723c */ /* 0x000fe20000041854 */
[----:B------:R-:W1:Y:S04]  /*e910*/  LDSM.16.M88.4 R8, [R204+0xf100] ;  /* 0x00f10000cc08783b */ /* 0x000e680000000200 */
[----:B------:R-:W-:Y:S03]  /*e920*/  LDSM.16.M88.4 R84, [R211+0x5000] ;  /* 0x00500000d354783b */ /* 0x000fe60000000200 */
[C---:B--2---:R-:W-:Y:S01]  /*e930*/  HMMA.16816.F32.BF16 R104, R176.reuse, R28, R40 ;  /* 0x0000001cb068723c */ /* 0x044fe20000041828 */
[----:B------:R-:W-:Y:S07]  /*e940*/  LDSM.16.M88.4 R40, [R211+0x4800] ;  /* 0x00480000d328783b */ /* 0x000fee0000000200 */
[----:B------:R-:W-:Y:S01]  /*e950*/  HMMA.16816.F32.BF16 R96, R176, R30, R52 ;  /* 0x0000001eb060723c */ /* 0x000fe20000041834 */
[----:B------:R-:W2:Y:S04]  /*e960*/  LDSM.16.M88.4 R28, [R204+0xf900] ;  /* 0x00f90000cc1c783b */ /* 0x000ea80000000200 */
[----:B------:R-:W-:Y:S03]  /*e970*/  LDSM.16.M88.4 R52, [R211+0x7000] ;  /* 0x00700000d334783b */ /* 0x000fe60000000200 */
[----:B------:R-:W-:Y:S01]  /*e980*/  HMMA.16816.F32.BF16 R144, R172, R12, R112 ;  /* 0x0000000cac90723c */ /* 0x000fe20000041870 */
[----:B------:R-:W1:Y:S07]  /*e990*/  LDSM.16.M88.4 R12, [R204+0xe900] ;  /* 0x00e90000cc0c783b */ /* 0x000e6e0000000200 */
[C---:B----4-:R-:W-:Y:S01]  /*e9a0*/  HMMA.16816.F32.BF16 R112, R176.reuse, R32, R64 ;  /* 0x00000020b070723c */ /* 0x050fe20000041840 */
[----:B------:R-:W-:Y:S07]  /*e9b0*/  LDSM.16.M88.4 R64, [R211+0x6000] ;  /* 0x00600000d340783b */ /* 0x000fee0000000200 */
[C---:B------:R-:W-:Y:S01]  /*e9c0*/  HMMA.16816.F32.BF16 R108, R176.reuse, R34, R60 ;  /* 0x00000022b06c723c */ /* 0x040fe2000004183c */
[----:B------:R-:W4:Y:S07]  /*e9d0*/  LDSM.16.M88.4 R32, [R211+0x4000] ;  /* 0x00400000d320783b */ /* 0x000f2e0000000200 */
[C---:B---3--:R-:W-:Y:S01]  /*e9e0*/  HMMA.16816.F32.BF16 R88, R176.reuse, R26, R48 ;  /* 0x0000001ab058723c */ /* 0x048fe20000041830 */
[----:B------:R-:W3:Y:S07]  /*e9f0*/  LDSM.16.M88.4 R48, [R211+0x7800] ;  /* 0x00780000d330783b */ /* 0x000eee0000000200 */
[C---:B------:R-:W-:Y:S08]  /*ea00*/  HMMA.16816.F32.BF16 R120, R176.reuse, R20, R72 ;  /* 0x00000014b078723c */ /* 0x040ff00000041848 */
[C---:B------:R-:W-:Y:S08]  /*ea10*/  HMMA.16816.F32.BF16 R116, R176.reuse, R22, R68 ;  /* 0x00000016b074723c */ /* 0x040ff00000041844 */
[C---:B------:R-:W-:Y:S01]  /*ea20*/  HMMA.16816.F32.BF16 R72, R176.reuse, R16, R56 ;  /* 0x00000010b048723c */ /* 0x040fe20000041838 */
[----:B------:R-:W3:Y:S07]  /*ea30*/  LDSM.16.M88.4 R56, [R211+0x6800] ;  /* 0x00680000d338783b */ /* 0x000eee0000000200 */
[C---:B------:R-:W-:Y:S08]  /*ea40*/  HMMA.16816.F32.BF16 R68, R176.reuse, R18, R44 ;  /* 0x00000012b044723c */ /* 0x040ff0000004182c */
[C---:B-1----:R-:W-:Y:S08]  /*ea50*/  HMMA.16816.F32.BF16 R20, R176.reuse, R8, R144 ;  /* 0x00000008b014723c */ /* 0x042ff00000041890 */
[C---:B------:R-:W-:Y:S08]  /*ea60*/  HMMA.16816.F32.BF16 R16, R176.reuse, R10, R132 ;  /* 0x0000000ab010723c */ /* 0x040ff00000041884 */
[C---:B--2---:R-:W-:Y:S08]  /*ea70*/  HMMA.16816.F32.BF16 R8, R176.reuse, R30, R124 ;  /* 0x0000001eb008723c */ /* 0x044ff0000004187c */
[C---:B------:R-:W-:Y:S01]  /*ea80*/  HMMA.16816.F32.BF16 R60, R176.reuse, R12, R80 ;  /* 0x0000000cb03c723c */ /* 0x040fe20000041850 */
[----:B------:R-:W1:Y:S07]  /*ea90*/  LDSM.16.M88.4 R80, [R210+0xc100] ;  /* 0x00c10000d250783b */ /* 0x000e6e0000000200 */
[C---:B------:R-:W-:Y:S01]  /*eaa0*/  HMMA.16816.F32.BF16 R44, R176.reuse, R14, R100 ;  /* 0x0000000eb02c723c */ /* 0x040fe20000041864 */
[----:B------:R-:W-:Y:S07]  /*eab0*/  LDSM.16.M88.4 R100, [R207+0x4800] ;  /* 0x00480000cf64783b */ /* 0x000fee0000000200 */
[C---:B------:R-:W-:Y:S08]  /*eac0*/  HMMA.16816.F32.BF16 R12, R176.reuse, R28, R128 ;  /* 0x0000001cb00c723c */ /* 0x040ff00000041880 */
[----:B------:R-:W-:Y:S08]  /*ead0*/  HMMA.16816.F32.BF16 R92, R176, R24, R36 ;  /* 0x00000018b05c723c */ /* 0x000ff00000041824 */
[C---:B----4-:R-:W-:Y:S08]  /*eae0*/  HMMA.16816.F32.BF16 R24, R180.reuse, R32, R120 ;  /* 0x00000020b418723c */ /* 0x050ff00000041878 */
[C---:B------:R-:W-:Y:S01]  /*eaf0*/  HMMA.16816.F32.BF16 R36, R180.reuse, R34, R116 ;  /* 0x00000022b424723c */ /* 0x040fe20000041874 */
[----:B------:R-:W-:Y:S07]  /*eb00*/  LDSM.16.M88.4 R116, [R210+0xd100] ;  /* 0x00d10000d274783b */ /* 0x000fee0000000200 */
[C---:B------:R-:W-:Y:S08]  /*eb10*/  HMMA.16816.F32.BF16 R32, R180.reuse, R40, R112 ;  /* 0x00000028b420723c */ /* 0x040ff00000041870 */
[C---:B------:R-:W-:Y:S01]  /*eb20*/  HMMA.16816.F32.BF16 R28, R180.reuse, R42, R108 ;  /* 0x0000002ab41c723c */ /* 0x040fe2000004186c */
[----:B------:R-:W2:Y:S04]  /*eb30*/  LDSM.16.M88.4 R40, [R210+0xc900] ;  /* 0x00c90000d228783b */ /* 0x000ea80000000200 */
[----:B------:R-:W-:Y:S03]  /*eb40*/  LDSM.16.M88.4 R108, [R207+0x4000] ;  /* 0x00400000cf6c783b */ /* 0x000fe60000000200 */
[C---:B---3--:R-:W-:Y:S01]  /*eb50*/  HMMA.16816.F32.BF16 R112, R180.reuse, R50, R8 ;  /* 0x00000032b470723c */ /* 0x048fe20000041808 */
[----:B------:R-:W3:Y:S07]  /*eb60*/  LDSM.16.M88.4 R8, [R210+0xe900] ;  /* 0x00e90000d208783b */ /* 0x000eee0000000200 */
[C---:B------:R-:W-:Y:S08]  /*eb70*/  HMMA.16816.F32.BF16 R124, R180.reuse, R84, R104 ;  /* 0x00000054b47c723c */ /* 0x040ff00000041868 */
[C---:B------:R-:W-:Y:S01]  /*eb80*/  HMMA.16816.F32.BF16 R160, R180.reuse, R86, R96 ;  /* 0x00000056b4a0723c */ /* 0x040fe20000041860 */
[----:B------:R-:W-:Y:S07]  /*eb90*/  LDSM.16.M88.4 R84, [R210+0xf100] ;  /* 0x00f10000d254783b */ /* 0x000fee0000000200 */
[C---:B------:R-:W-:Y:S01]  /*eba0*/  HMMA.16816.F32.BF16 R128, R180.reuse, R54, R16 ;  /* 0x00000036b480723c */ /* 0x040fe20000041810 */
[----:B------:R-:W4:Y:S07]  /*ebb0*/  LDSM.16.M88.4 R16, [R210+0xd900] ;  /* 0x00d90000d210783b */ /* 0x000f2e0000000200 */
[C---:B------:R-:W-:Y:S01]  /*ebc0*/  HMMA.16816.F32.BF16 R120, R180.reuse, R48, R12 ;  /* 0x00000030b478723c */ /* 0x040fe2000004180c */
[----:B------:R-:W1:Y:S07]  /*ebd0*/  LDSM.16.M88.4 R12, [R210+0xe100] ;  /* 0x00e10000d20c783b */ /* 0x000e6e0000000200 */
[C---:B-----5:R-:W-:Y:S01]  /*ebe0*/  HMMA.16816.F32.BF16 R164, R180.reuse, R76, R92 ;  /* 0x0000004cb4a4723c */ /* 0x060fe2000004185c */
[----:B------:R-:W1:Y:S07]  /*ebf0*/  LDSM.16.M88.4 R92, [R210+0xf900] ;  /* 0x00f90000d25c783b */ /* 0x000e6e0000000200 */
        /* <DEDUP_REMOVED lines=9> */
[----:B------:R-:W-:Y:S04]  /*ec90*/  LDSM.16.M88.4 R68, [R207+0x6800] ;  /* 0x00680000cf44783b */ /* 0x000fe80000000200 */
[----:B------:R-:W-:Y:S03]  /*eca0*/  LDSM.16.M88.4 R64, [R207+0x7000] ;  /* 0x00700000cf40783b */ /* 0x000fe60000000200 */
[C---:B-1----:R-:W-:Y:S08]  /*ecb0*/  HMMA.16816.F32.BF16 R104, R184.reuse, R80, R24 ;  /* 0x00000050b868723c */ /* 0x042ff00000041818 */
[----:B------:R-:W-:Y:S01]  /*ecc0*/  HMMA.16816.F32.BF16 R96, R184, R82, R36 ;  /* 0x00000052b860723c */ /* 0x000fe20000041824 */
[----:B------:R-:W1:Y:S01]  /*ecd0*/  LDSM.16.M88.4 R80, [R207+0x5000] ;  /* 0x00500000cf50783b */ /* 0x000e620000000200 */
[----:B------:R-:W-:-:S06]  /*ece0*/  DEPBAR.LE SB0, 0x0 ;  /* 0x000080000000791a */ /* 0x000fcc0000000000 */
[C---:B--2---:R-:W-:Y:S08]  /*ecf0*/  HMMA.16816.F32.BF16 R88, R184.reuse, R40, R32 ;  /* 0x00000028b858723c */ /* 0x044ff00000041820 */
[C---:B------:R-:W-:Y:S08]  /*ed00*/  HMMA.16816.F32.BF16 R56, R184.reuse, R42, R28 ;  /* 0x0000002ab838723c */ /* 0x040ff0000004181c */
[C---:B------:R-:W-:Y:S08]  /*ed10*/  HMMA.16816.F32.BF16 R52, R184.reuse, R116, R124 ;  /* 0x00000074b834723c */ /* 0x040ff0000004187c */
[C---:B------:R-:W-:Y:S08]  /*ed20*/  HMMA.16816.F32.BF16 R48, R184.reuse, R118, R160 ;  /* 0x00000076b830723c */ /* 0x040ff000000418a0 */
[C---:B---3--:R-:W-:Y:S08]  /*ed30*/  HMMA.16816.F32.BF16 R28, R184.reuse, R8, R144 ;  /* 0x00000008b81c723c */ /* 0x048ff00000041890 */
        /* <DEDUP_REMOVED lines=26> */
[----:B------:R-:W-:Y:S05]  /*eee0*/  @!P0 BRA `(.L_x_2554) ;  /* 0x0000023000008947 */ /* 0x000fea0003800000 */
        /* <DEDUP_REMOVED lines=35> */
.L_x_2554:
[----:B------:R-:W-:Y:S01]  /*f120*/  LOP3.LUT R0, R191, 0xffffffe0, RZ, 0xc0, !PT ;  /* 0xffffffe0bf007812 */ /* 0x000fe200078ec0ff */
[----:B------:R-:W-:Y:S01]  /*f130*/  IMAD.MOV.U32 R161, RZ, RZ, R206 ;  /* 0x000000ffffa17224 */ /* 0x000fe200078e00ce */
[----:B------:R-:W-:Y:S01]  /*f140*/  LEA.HI R5, R194, R228, RZ, 0x2 ;  /* 0x000000e4c2057211 */ /* 0x000fe200078f10ff */
[----:B------:R-:W-:Y:S01]  /*f150*/  IMAD.MOV.U32 R160, RZ, RZ, R205 ;  /* 0x000000ffffa07224 */ /* 0x000fe200078e00cd */
[----:B---3--:R-:W-:Y:S01]  /*f160*/  SHF.R.S32.HI R7, RZ, 0x1f, R190 ;  /* 0x0000001fff077819 */ /* 0x008fe200000114be */
[C---:B------:R-:W-:Y:S01]  /*f170*/  IMAD.IADD R0, R228.reuse, 0x1, -R0 ;  /* 0x00000001e4007824 */ /* 0x040fe200078e0a00 */
[----:B------:R-:W-:Y:S01]  /*f180*/  LOP3.LUT R5, R5, 0xfffffffc, RZ, 0xc0, !PT ;  /* 0xfffffffc05057812 */ /* 0x000fe200078ec0ff */
[----:B------:R-:W-:Y:S01]  /*f190*/  IMAD.SHL.U32 R205, R3, 0x2, RZ ;  /* 0x0000000203cd7824 */ /* 0x000fe200078e00ff */
[----:B------:R-:W-:Y:S01]  /*f1a0*/  LEA.HI R7, R7, R190, RZ, 0x3 ;  /* 0x000000be07077211 */ /* 0x000fe200078f18ff */
[----:B------:R-:W-:Y:S01]  /*f1b0*/  IMAD.MOV.U32 R202, RZ, RZ, R208 ;  /* 0x000000ffffca7224 */ /* 0x000fe200078e00d0 */
        /* <DEDUP_REMOVED lines=8> */
[----:B------:R-:W-:Y:S01]  /*f240*/  LEA.HI.SX32 R7, R6, R234, 0x1e ;  /* 0x000000ea06077211 */ /* 0x000fe200078ff2ff */
[----:B------:R-:W-:Y:S01]  /*f250*/  IMAD R208, R2, 0x2, R206 ;  /* 0x0000000202d07824 */ /* 0x000fe200078e02ce */
[----:B------:R-:W-:Y:S01]  /*f260*/  LOP3.LUT R8, R8, 0x1ffffffe, RZ, 0xc0, !PT ;  /* 0x1ffffffe08087812 */ /* 0x000fe200078ec0ff */
[----:B------:R-:W0:Y:S01]  /*f270*/  LDGDEPBAR ;  /* 0x00000000000079af */ /* 0x000e220000000000 */
[----:B------:R-:W-:Y:S01]  /*f280*/  ISETP.NE.AND P5, PT, R203, 0x1, PT ;  /* 0x00000001cb00780c */ /* 0x000fe20003fa5270 */
[----:B------:R-:W-:-:S02]  /*f290*/  IMAD R7, R9, 0x10, R7 ;  /* 0x0000001009077824 */ /* 0x000fc400078e0207 */
[----:B------:R-:W-:-:S04]  /*f2a0*/  IMAD.IADD R5, R5, 0x1, -R8 ;  /* 0x0000000105057824 */ /* 0x000fc800078e0a08 */
[----:B------:R-:W-:-:S04]  /*f2b0*/  IMAD R10, R5, 0x8, R7 ;  /* 0x00000008050a7824 */ /* 0x000fc800078e0207 */
[----:B------:R-:W-:Y:S01]  /*f2c0*/  IMAD.MOV.U32 R5, RZ, RZ, R10 ;  /* 0x000000ffff057224 */ /* 0x000fe200078e000a */
[----:B------:R-:W-:Y:S01]  /*f2d0*/  STL [R1+0x2c], R10 ;  /* 0x00002c0a01007387 */ /* 0x000fe20000100800 */
[----:B------:R-:W-:-:S05]  /*f2e0*/  @P5 IMAD.HI.U32 R7, R10, c[0x0][0x2c8], RZ ;  /* 0x0000b2000a075a27 */ /* 0x000fca00078e00ff */
[----:B------:R-:W-:-:S05]  /*f2f0*/  @P5 SHF.R.U32.HI R5, RZ, c[0x0][0x2cc], R7 ;  /* 0x0000b300ff055a19 */ /* 0x000fca0000011607 */
[----:B------:R-:W1:Y:S04]  /*f300*/  SHFL.IDX PT, R8, R5, RZ, 0x1c1f ;  /* 0x001c1fff05087589 */ /* 0x000e6800000e0000 */
[----:B------:R2:W3:Y:S02]  /*f310*/  SHFL.IDX PT, R7, R5, 0x1, 0x1c1f ;  /* 0x003c1f0005077f89 */ /* 0x0004e400000e0000 */
[----:B--2---:R-:W-:Y:S01]  /*f320*/  LOP3.LUT R5, R6, 0x7ffffffc, RZ, 0xc0, !PT ;  /* 0x7ffffffc06057812 */ /* 0x004fe200078ec0ff */
[----:B------:R-:W-:-:S04]  /*f330*/  IMAD.MOV.U32 R6, RZ, RZ, -0x80 ;  /* 0xffffff80ff067424 */ /* 0x000fc800078e00ff */
[----:B------:R-:W-:Y:S02]  /*f340*/  IMAD.IADD R5, R0, 0x1, -R5 ;  /* 0x0000000100057824 */ /* 0x000fe400078e0a05 */
[----:B------:R-:W-:Y:S02]  /*f350*/  IMAD R0, R188, R6, 0x1 ;  /* 0x00000001bc007424 */ /* 0x000fe400078e0206 */
[----:B------:R-:W-:-:S04]  /*f360*/  IMAD.SHL.U32 R9, R5, 0x2, RZ ;  /* 0x0000000205097824 */ /* 0x000fc800078e00ff */
[----:B------:R-:W-:Y:S01]  /*f370*/  IMAD.IADD R6, R189, 0x1, -R9 ;  /* 0x00000001bd067824 */ /* 0x000fe200078e0a09 */
[----:B------:R-:W-:Y:S01]  /*f380*/  IADD3 R0, -R9, R0, R161 ;  /* 0x0000000009007210 */ /* 0x000fe20007ffe1a1 */
[----:B------:R2:W-:Y:S04]  /*f390*/  STL [R1+0x30], R9 ;  /* 0x0000300901007387 */ /* 0x0005e80000100800 */
[----:B------:R-:W-:-:S04]  /*f3a0*/  IMAD.IADD R0, R0, 0x1, -R160 ;  /* 0x0000000100007824 */ /* 0x000fc800078e0aa0 */
[C---:B-1----:R-:W-:Y:S02]  /*f3b0*/  IMAD.IADD R5, R0.reuse, 0x1, R8 ;  /* 0x0000000100057824 */ /* 0x042fe400078e0208 */
[----:B---3--:R-:W-:-:S03]  /*f3c0*/  IMAD.IADD R0, R0, 0x1, R7 ;  /* 0x0000000100007824 */ /* 0x008fc600078e0207 */
[C---:B------:R-:W-:Y:S02]  /*f3d0*/  IMNMX R5, R6.reuse, R5, PT ;  /* 0x0000000506057217 */ /* 0x040fe40003800200 */
[----:B------:R-:W-:Y:S02]  /*f3e0*/  IMNMX R0, R6, R0, PT ;  /* 0x0000000006007217 */ /* 0x000fe40003800200 */
[C---:B------:R-:W-:Y:S02]  /*f3f0*/  ISETP.GT.AND P3, PT, R5.reuse, RZ, PT ;  /* 0x000000ff0500720c */ /* 0x040fe40003f64270 */
[C---:B------:R-:W-:Y:S02]  /*f400*/  ISETP.GT.AND P2, PT, R5.reuse, 0x1, PT ;  /* 0x000000010500780c */ /* 0x040fe40003f44270 */
[----:B------:R-:W-:Y:S02]  /*f410*/  FSEL R8, R104, -INF , P3 ;  /* 0xff80000068087808 */ /* 0x000fe40001800000 */
[----:B------:R-:W-:-:S02]  /*f420*/  ISETP.GT.AND P3, PT, R5, 0x8, PT ;  /* 0x000000080500780c */ /* 0x000fc40003f64270 */
[----:B--2---:R-:W-:Y:S02]  /*f430*/  FSEL R9, R105, -INF , P2 ;  /* 0xff80000069097808 */ /* 0x004fe40001000000 */
[----:B------:R-:W-:Y:S02]  /*f440*/  ISETP.GT.AND P2, PT, R5, 0x9, PT ;  /* 0x000000090500780c */ /* 0x000fe40003f44270 */
[----:B------:R-:W-:Y:S02]  /*f450*/  FSEL R10, R96, -INF , P3 ;  /* 0xff800000600a7808 */ /* 0x000fe40001800000 */
[----:B------:R-:W-:Y:S02]  /*f460*/  FMNMX.FTZ R6, R8, R9, !PT ;  /* 0x0000000908067209 */ /* 0x000fe40007810000 */
[----:B------:R-:W-:Y:S02]  /*f470*/  ISETP.GT.AND P0, PT, R0, 0x1, PT ;  /* 0x000000010000780c */ /* 0x000fe40003f04270 */
[----:B------:R-:W-:-:S02]  /*f480*/  FSEL R11, R97, -INF , P2 ;  /* 0xff800000610b7808 */ /* 0x000fc40001000000 */
[----:B------:R-:W-:Y:S02]  /*f490*/  ISETP.GT.AND P3, PT, R5, 0x10, PT ;  /* 0x000000100500780c */ /* 0x000fe40003f64270 */
[----:B------:R-:W-:Y:S02]  /*f4a0*/  FMNMX.FTZ R6, R10, R6, !PT ;  /* 0x000000060a067209 */ /* 0x000fe40007810000 */
[----:B------:R-:W-:Y:S02]  /*f4b0*/  FSEL R13, R107, -INF , P0 ;  /* 0xff8000006b0d7808 */ /* 0x000fe40000000000 */
[----:B------:R-:W-:Y:S02]  /*f4c0*/  ISETP.GT.AND P0, PT, R0, 0x9, PT ;  /* 0x000000090000780c */ /* 0x000fe40003f04270 */
[----:B------:R-:W-:Y:S02]  /*f4d0*/  ISETP.GT.AND P2, PT, R5, 0x11, PT ;  /* 0x000000110500780c */ /* 0x000fe40003f44270 */
[----:B------:R-:W-:-:S02]  /*f4e0*/  FSEL R28, R88, -INF , P3 ;  /* 0xff800000581c7808 */ /* 0x000fc40001800000 */
[----:B------:R-:W-:Y:S02]  /*f4f0*/  FMNMX.FTZ R6, R11, R6, !PT ;  /* 0x000000060b067209 */ /* 0x000fe40007810000 */
[----:B------:R-:W-:Y:S02]  /*f500*/  ISETP.GT.AND P1, PT, R0, RZ, PT ;  /* 0x000000ff0000720c */ /* 0x000fe40003f24270 */
[----:B------:R-:W-:Y:S02]  /*f510*/  FSEL R15, R99, -INF , P0 ;  /* 0xff800000630f7808 */ /* 0x000fe40000000000 */
[----:B------:R-:W-:Y:S02]  /*f520*/  FSEL R29, R89, -INF , P2 ;  /* 0xff800000591d7808 */ /* 0x000fe40001000000 */
[----:B------:R-:W-:Y:S02]  /*f530*/  ISETP.GT.AND P3, PT, R5, 0x18, PT ;  /* 0x000000180500780c */ /* 0x000fe40003f64270 */
[----:B------:R-:W-:-:S02]  /*f540*/  FMNMX.FTZ R6, R28, R6, !PT ;  /* 0x000000061c067209 */ /* 0x000fc40007810000 */
        /* <DEDUP_REMOVED lines=9> */
[----:B------:R-:W-:Y:S02]  /*f5e0*/  ISETP.GT.AND P3, PT, R5, 0x20, PT ;  /* 0x000000200500780c */ /* 0x000fe40003f64270 */
[----:B------:R-:W-:Y:S02]  /*f5f0*/  FMNMX.FTZ R6, R30, R6, !PT ;  /* 0x000000061e067209 */ /* 0x000fe40007810000 */
[----:B------:R-:W-:-:S02]  /*f600*/  FSEL R14, R98, -INF , P1 ;  /* 0xff800000620e7808 */ /* 0x000fc40000800000 */
[----:B------:R-:W-:Y:S02]  /*f610*/  FMNMX.FTZ R7, R12, R13, !PT ;  /* 0x0000000d0c077209 */ /* 0x000fe40007810000 */
[----:B------:R-:W-:Y:S02]  /*f620*/  FSEL R76, R59, -INF , P0 ;  /* 0xff8000003b4c7808 */ /* 0x000fe40000000000 */
[----:B------:R-:W-:Y:S02]  /*f630*/  ISETP.GT.AND P0, PT, R0, 0x21, PT ;  /* 0x000000210000780c */ /* 0x000fe40003f04270 */
[----:B------:R-:W-:Y:S02]  /*f640*/  ISETP.GT.AND P2, PT, R5, 0x21, PT ;  /* 0x000000210500780c */ /* 0x000fe40003f44270 */
[----:B------:R-:W-:Y:S02]  /*f650*/  FSEL R100, R100, -INF , P3 ;  /* 0xff80000064647808 */ /* 0x000fe40001800000 */
[----:B------:R-:W-:-:S02]  /*f660*/  FMNMX.FTZ R6, R44, R6, !PT ;  /* 0x000000062c067209 */ /* 0x000fc40007810000 */
[----:B------:R-:W-:Y:S02]  /*f670*/  ISETP.GT.AND P1, PT, R0, 0x10, PT ;  /* 0x000000100000780c */ /* 0x000fe40003f24270 */
[----:B------:R-:W-:Y:S02]  /*f680*/  FMNMX.FTZ R7, R14, R7, !PT ;  /* 0x000000070e077209 */ /* 0x000fe40007810000 */
[----:B------:R-:W-:Y:S02]  /*f690*/  FSEL R119, R103, -INF , P0 ;  /* 0xff80000067777808 */ /* 0x000fe40000000000 */
[----:B------:R-:W-:Y:S02]  /*f6a0*/  FSEL R112, R101, -INF , P2 ;  /* 0xff80000065707808 */ /* 0x000fe40001000000 */
[----:B------:R-:W-:Y:S02]  /*f6b0*/  ISETP.GT.AND P3, PT, R5, 0x28, PT ;  /* 0x000000280500780c */ /* 0x000fe40003f64270 */
[----:B------:R-:W-:-:S02]  /*f6c0*/  ISETP.GT.AND P0, PT, R0, 0x29, PT ;  /* 0x000000290000780c */ /* 0x000fc40003f04270 */
[----:B------:R-:W-:Y:S02]  /*f6d0*/  FMNMX.FTZ R6, R100, R6, !PT ;  /* 0x0000000664067209 */ /* 0x000fe40007810000 */
[----:B------:R-:W-:Y:S02]  /*f6e0*/  FSEL R45, R90, -INF , P1 ;  /* 0xff8000005a2d7808 */ /* 0x000fe40000800000 */
[----:B------:R-:W-:Y:S02]  /*f6f0*/  FMNMX.FTZ R7, R15, R7, !PT ;  /* 0x000000070f077209 */ /* 0x000fe40007810000 */
[----:B------:R-:W-:Y:S02]  /*f700*/  ISETP.GT.AND P2, PT, R5, 0x29, PT ;  /* 0x000000290500780c */ /* 0x000fe40003f44270 */
[----:B------:R-:W-:Y:S02]  /*f710*/  FSEL R113, R80, -INF , P3 ;  /* 0xff80000050717808 */ /* 0x000fe40001800000 */
[----:B------:R-:W-:-:S02]  /*f720*/  FSEL R120, R83, -INF , P0 ;  /* 0xff80000053787808 */ /* 0x000fc40000000000 */
[----:B------:R-:W-:Y:S02]  /*f730*/  FMNMX.FTZ R6, R112, R6, !PT ;  /* 0x0000000670067209 */ /* 0x000fe40007810000 */
[C---:B------:R-:W-:Y:S02]  /*f740*/  ISETP.GT.AND P1, PT, R0.reuse, 0x18, PT ;  /* 0x000000180000780c */ /* 0x040fe40003f24270 */
[----:B------:R-:W-:Y:S02]  /*f750*/  ISETP.GT.AND P0, PT, R0, 0x31, PT ;  /* 0x000000310000780c */ /* 0x000fe40003f04270 */
[----:B------:R-:W-:Y:S02]  /*f760*/  FMNMX.FTZ R7, R45, R7, !PT ;  /* 0x000000072d077209 */ /* 0x000fe40007810000 */
[----:B------:R-:W-:Y:S02]  /*f770*/  FSEL R114, R81, -INF , P2 ;  /* 0xff80000051727808 */ /* 0x000fe40001000000 */
[----:B------:R-:W-:-:S02]  /*f780*/  ISETP.GT.AND P3, PT, R5, 0x30, PT ;  /* 0x000000300500780c */ /* 0x000fc40003f64270 */
[----:B------:R-:W-:Y:S02]  /*f790*/  FMNMX.FTZ R6, R113, R6, !PT ;  /* 0x0000000671067209 */ /* 0x000fe40007810000 */
[----:B------:R-:W-:Y:S02]  /*f7a0*/  FSEL R65, R58, -INF , P1 ;  /* 0xff8000003a417808 */ /* 0x000fe40000800000 */
[----:B------:R-:W-:Y:S02]  /*f7b0*/  FSEL R149, R55, -INF , P0 ;  /* 0xff80000037957808 */ /* 0x000fe40000000000 */
[----:B------:R-:W-:Y:S02]  /*f7c0*/  FMNMX.FTZ R7, R64, R7, !PT ;  /* 0x0000000740077209 */ /* 0x000fe40007810000 */
[C---:B------:R-:W-:Y:S02]  /*f7d0*/  ISETP.GT.AND P0, PT, R5.reuse, 0x38, PT ;  /* 0x000000380500780c */ /* 0x040fe40003f04270 */
[----:B------:R-:W-:-:S02]  /*f7e0*/  ISETP.GT.AND P2, PT, R5, 0x31, PT ;  /* 0x000000310500780c */ /* 0x000fc40003f44270 */
[----:B------:R-:W-:Y:S02]  /*f7f0*/  FSEL R144, R52, -INF , P3 ;  /* 0xff80000034907808 */ /* 0x000fe40001800000 */
[----:B------:R-:W-:Y:S02]  /*f800*/  FMNMX.FTZ R6, R114, R6, !PT ;  /* 0x0000000672067209 */ /* 0x000fe40007810000 */
[----:B------:R-:W-:Y:S02]  /*f810*/  ISETP.GT.AND P1, PT, R0, 0x20, PT ;  /* 0x000000200000780c */ /* 0x000fe40003f24270 */
[----:B------:R-:W-:Y:S02]  /*f820*/  FMNMX.FTZ R7, R65, R7, !PT ;  /* 0x0000000741077209 */ /* 0x000fe40007810000 */
[----:B------:R-:W-:Y:S02]  /*f830*/  FSEL R146, R40, -INF , P0 ;  /* 0xff80000028927808 */ /* 0x000fe40000000000 */
[----:B------:R-:W-:-:S02]  /*f840*/  ISETP.GT.AND P0, PT, R0, 0x39, PT ;  /* 0x000000390000780c */ /* 0x000fc40003f04270 */
[----:B------:R-:W-:Y:S02]  /*f850*/  FSEL R145, R53, -INF , P2 ;  /* 0xff80000035917808 */ /* 0x000fe40001000000 */
[----:B------:R-:W-:Y:S02]  /*f860*/  FMNMX.FTZ R6, R144, R6, !PT ;  /* 0x0000000690067209 */ /* 0x000fe40007810000 */
[----:B------:R-:W-:Y:S02]  /*f870*/  FSEL R118, R102, -INF , P1 ;  /* 0xff80000066767808 */ /* 0x000fe40000800000 */
[----:B------:R-:W-:Y:S02]  /*f880*/  FMNMX.FTZ R7, R76, R7, !PT ;  /* 0x000000074c077209 */ /* 0x000fe40007810000 */
[----:B------:R-:W-:Y:S02]  /*f890*/  ISETP.GT.AND P1, PT, R0, 0x28, PT ;  /* 0x000000280000780c */ /* 0x000fe40003f24270 */
[----:B------:R-:W-:-:S02]  /*f8a0*/  FSEL R150, R43, -INF , P0 ;  /* 0xff8000002b967808 */ /* 0x000fc40000000000 */
[C---:B------:R-:W-:Y:S02]  /*f8b0*/  ISETP.GT.AND P2, PT, R5.reuse, 0x39, PT ;  /* 0x000000390500780c */ /* 0x040fe40003f44270 */
[----:B------:R-:W-:Y:S02]  /*f8c0*/  ISETP.GT.AND P0, PT, R5, 0x40, PT ;  /* 0x000000400500780c */ /* 0x000fe40003f04270 */
[----:B------:R-:W-:Y:S02]  /*f8d0*/  FMNMX.FTZ R6, R145, R6, !PT ;  /* 0x0000000691067209 */ /* 0x000fe40007810000 */
[----:B------:R-:W-:Y:S02]  /*f8e0*/  FMNMX.FTZ R7, R118, R7, !PT ;  /* 0x0000000776077209 */ /* 0x000fe40007810000 */
[----:B------:R-:W-:Y:S02]  /*f8f0*/  FSEL R121, R82, -INF , P1 ;  /* 0xff80000052797808 */ /* 0x000fe40000800000 */
        /* <DEDUP_REMOVED lines=8> */
[----:B------:R-:W-:Y:S02]  /*f980*/  ISETP.GT.AND P2, PT, R5, 0x41, PT ;  /* 0x000000410500780c */ /* 0x000fe40003f44270 */
[----:B------:R-:W-:Y:S02]  /*f990*/  FMNMX.FTZ R6, R147, R6, !PT ;  /* 0x0000000693067209 */ /* 0x000fe40007810000 */
[----:B------:R-:W-:Y:S02]  /*f9a0*/  FSEL R157, R39, -INF , P0 ;  /* 0xff800000279d7808 */ /* 0x000fe40000000000 */
[----:B------:R-:W-:Y:S02]  /*f9b0*/  FMNMX.FTZ R7, R121, R7, !PT ;  /* 0x0000000779077209 */ /* 0x000fe40007810000 */
[----:B------:R-:W-:-:S02]  /*f9c0*/  ISETP.GT.AND P0, PT, R5, 0x48, PT ;  /* 0x000000480500780c */ /* 0x000fc40003f04270 */
[----:B------:R-:W-:Y:S02]  /*f9d0*/  FSEL R151, R42, -INF , P1 ;  /* 0xff8000002a977808 */ /* 0x000fe40000800000 */
[----:B------:R-:W-:Y:S01]  /*f9e0*/  FSEL R154, R37, -INF , P2 ;  /* 0xff800000259a7808 */ /* 0x000fe20001000000 */
[----:B------:R-:W-:Y:S01]  /*f9f0*/  LDSM.16.MT88.4 R40, [R206+0x4100] ;  /* 0x00410000ce28783b */ /* 0x000fe20000004200 */
        /* <DEDUP_REMOVED lines=19> */
[----:B------:R-:W-:Y:S02]  /*fb30*/  ISETP.GT.AND P2, PT, R5, 0x51, PT ;  /* 0x000000510500780c */ /* 0x000fe40003f44270 */
[----:B------:R-:W-:Y:S02]  /*fb40*/  FSEL R164, R48, -INF , P0 ;  /* 0xff80000030a47808 */ /* 0x000fe40000000000 */
[----:B------:R-:W-:Y:S02]  /*fb50*/  FMNMX.FTZ R6, R155, R6, !PT ;  /* 0x000000069b067209 */ /* 0x000fe40007810000 */
[----:B------:R-:W-:Y:S02]  /*fb60*/  FMNMX.FTZ R7, R151, R7, !PT ;  /* 0x0000000797077209 */ /* 0x000fe40007810000 */
[----:B------:R-:W-:-:S02]  /*fb70*/  ISETP.GT.AND P0, PT, R0, 0x51, PT ;  /* 0x000000510000780c */ /* 0x000fc40003f04270 */
[----:B------:R-:W-:Y:S02]  /*fb80*/  FSEL R190, R50, -INF , P1 ;  /* 0xff80000032be7808 */ /* 0x000fe40000800000 */
[----:B------:R-:W-:Y:S02]  /*fb90*/  FSEL R166, R49, -INF , P2 ;  /* 0xff80000031a67808 */ /* 0x000fe40001000000 */
[----:B------:R-:W-:Y:S02]  /*fba0*/  ISETP.GT.AND P1, PT, R5, 0x58, PT ;  /* 0x000000580500780c */ /* 0x000fe40003f24270 */
[----:B------:R-:W-:Y:S02]  /*fbb0*/  FMNMX.FTZ R6, R164, R6, !PT ;  /* 0x00000006a4067209 */ /* 0x000fe40007810000 */
[----:B------:R-:W-:Y:S02]  /*fbc0*/  FMNMX.FTZ R7, R150, R7, !PT ;  /* 0x0000000796077209 */ /* 0x000fe40007810000 */
[----:B------:R-:W-:-:S02]  /*fbd0*/  FSEL R191, R51, -INF , P0 ;  /* 0xff80000033bf7808 */ /* 0x000fc40000000000 */
        /* <DEDUP_REMOVED lines=13> */
[----:B------:R-:W-:Y:S02]  /*fcb0*/  ISETP.GT.AND P1, PT, R5, 0x69, PT ;  /* 0x000000690500780c */ /* 0x000fe40003f24270 */
[----:B------:R-:W-:Y:S02]  /*fcc0*/  FSEL R228, R25, -INF , P3 ;  /* 0xff80000019e47808 */ /* 0x000fe40001800000 */
[----:B------:R-:W-:Y:S02]  /*fcd0*/  FMNMX.FTZ R6, R203, R6, !PT ;  /* 0x00000006cb067209 */ /* 0x000fe40007810000 */
[----:B------:R-:W-:Y:S02]  /*fce0*/  FMNMX.FTZ R7, R158, R7, !PT ;  /* 0x000000079e077209 */ /* 0x000fe40007810000 */
[----:B------:R-:W-:-:S02]  /*fcf0*/  ISETP.GT.AND P0, PT, R5, 0x70, PT ;  /* 0x000000700500780c */ /* 0x000fc40003f04270 */
[----:B------:R-:W-:Y:S02]  /*fd00*/  FSEL R231, R20, -INF , P2 ;  /* 0xff80000014e77808 */ /* 0x000fe40001000000 */
[----:B------:R-:W-:Y:S02]  /*fd10*/  FSEL R232, R21, -INF , P1 ;  /* 0xff80000015e87808 */ /* 0x000fe40000800000 */
[----:B------:R-:W-:Y:S02]  /*fd20*/  FMNMX.FTZ R6, R228, R6, !PT ;  /* 0x00000006e4067209 */ /* 0x000fe40007810000 */
[----:B------:R-:W-:Y:S02]  /*fd30*/  ISETP.GT.AND P1, PT, R0, 0x58, PT ;  /* 0x000000580000780c */ /* 0x000fe40003f24270 */
[----:B------:R-:W-:Y:S02]  /*fd40*/  FMNMX.FTZ R7, R190, R7, !PT ;  /* 0x00000007be077209 */ /* 0x000fe40007810000 */
[----:B------:R-:W-:-:S02]  /*fd50*/  ISETP.GT.AND P3, PT, R5, 0x71, PT ;  /* 0x000000710500780c */ /* 0x000fc40003f64270 */
[C---:B------:R-:W-:Y:S02]  /*fd60*/  ISETP.GT.AND P4, PT, R5.reuse, 0x78, PT ;  /* 0x000000780500780c */ /* 0x040fe40003f84270 */
[----:B------:R-:W-:Y:S02]  /*fd70*/  ISETP.GT.AND P2, PT, R5, 0x79, PT ;  /* 0x000000790500780c */ /* 0x000fe40003f44270 */
[----:B------:R-:W-:Y:S02]  /*fd80*/  FSEL R246, R16, -INF , P0 ;  /* 0xff80000010f67808 */ /* 0x000fe40000000000 */
[----:B------:R-:W-:Y:S02]  /*fd90*/  FMNMX.FTZ R5, R231, R6, !PT ;  /* 0x00000006e7057209 */ /* 0x000fe40007810000 */
[----:B------:R-:W-:Y:S02]  /*fda0*/  ISETP.GT.AND P0, PT, R0, 0x59, PT ;  /* 0x000000590000780c */ /* 0x000fe40003f04270 */
[----:B------:R-:W-:-:S02]  /*fdb0*/  FSEL R167, R70, -INF , P1 ;  /* 0xff80000046a77808 */ /* 0x000fc40000800000 */
[----:B------:R-:W-:Y:S02]  /*fdc0*/  FMNMX.FTZ R6, R191, R7, !PT ;  /* 0x00000007bf067209 */ /* 0x000fe40007810000 */
[----:B------:R-:W-:Y:S02]  /*fdd0*/  FMNMX.FTZ R5, R232, R5, !PT ;  /* 0x00000005e8057209 */ /* 0x000fe40007810000 */
[----:B------:R-:W-:Y:S02]  /*fde0*/  FSEL R189, R71, -INF , P0 ;  /* 0xff80000047bd7808 */ /* 0x000fe40000000000 */
[----:B------:R-:W-:Y:S02]  /*fdf0*/  ISETP.GT.AND P1, PT, R0, 0x60, PT ;  /* 0x000000600000780c */ /* 0x000fe40003f24270 */
[----:B------:R-:W-:Y:S02]  /*fe00*/  FMNMX.FTZ R6, R167, R6, !PT ;  /* 0x00000006a7067209 */ /* 0x000fe40007810000 */
[----:B------:R-:W-:-:S02]  /*fe10*/  FSEL R244, R17, -INF , P3 ;  /* 0xff80000011f47808 */ /* 0x000fc40001800000 */
[----:B------:R-:W-:Y:S02]  /*fe20*/  FMNMX.FTZ R5, R246, R5, !PT ;  /* 0x00000005f6057209 */ /* 0x000fe40007810000 */
[----:B------:R-:W-:Y:S02]  /*fe30*/  ISETP.GT.AND P0, PT, R0, 0x61, PT ;  /* 0x000000610000780c */ /* 0x000fe40003f04270 */
[----:B------:R-:W-:Y:S02]  /*fe40*/  FSEL R7, R26, -INF , P1 ;  /* 0xff8000001a077808 */ /* 0x000fe40000800000 */
[----:B------:R-:W-:Y:S02]  /*fe50*/  FMNMX.FTZ R6, R189, R6, !PT ;  /* 0x00000006bd067209 */ /* 0x000fe40007810000 */
[----:B------:R-:W-:Y:S02]  /*fe60*/  FMNMX.FTZ R117, R244, R5, !PT ;  /* 0x00000005f4757209 */ /* 0x000fe40007810000 */
[----:B------:R-:W-:-:S02]  /*fe70*/  FSEL R229, R27, -INF , P0 ;  /* 0xff8000001be57808 */ /* 0x000fc40000000000 */
[C---:B------:R-:W-:Y:S01]  /*fe80*/  ISETP.GT.AND P1, PT, R0.reuse, 0x68, PT ;  /* 0x000000680000780c */ /* 0x040fe20003f24270 */
[----:B------:R-:W-:Y:S01]  /*fe90*/  LDSM.16.MT88.4 R24, [R205+0x100] ;  /* 0x00010000cd18783b */ /* 0x000fe20000004200 */
[----:B------:R-:W-:Y:S02]  /*fea0*/  FMNMX.FTZ R5, R7, R6, !PT ;  /* 0x0000000607057209 */ /* 0x000fe40007810000 */
[----:B------:R-:W-:Y:S02]  /*feb0*/  ISETP.GT.AND P0, PT, R0, 0x69, PT ;  /* 0x000000690000780c */ /* 0x000fe40003f04270 */
[----:B------:R-:W-:Y:S02]  /*fec0*/  FSEL R230, R22, -INF , P1 ;  /* 0xff80000016e67808 */ /* 0x000fe40000800000 */
[----:B------:R-:W-:Y:S02]  /*fed0*/  FMNMX.FTZ R5, R229, R5, !PT ;  /* 0x00000005e5057209 */ /* 0x000fe40007810000 */
[----:B------:R-:W-:-:S02]  /*fee0*/  FSEL R233, R23, -INF , P0 ;  /* 0xff80000017e97808 */ /* 0x000fc40000000000 */
[----:B------:R-:W-:Y:S01]  /*fef0*/  ISETP.GT.AND P1, PT, R0, 0x70, PT ;  /* 0x000000700000780c */ /* 0x000fe20003f24270 */
[----:B------:R-:W-:Y:S01]  /*ff00*/  LDSM.16.MT88.4 R20, [R208+0x100] ;  /* 0x00010000d014783b */ /* 0x000fe20000004200 */
[----:B------:R-:W-:Y:S02]  /*ff10*/  FMNMX.FTZ R5, R230, R5, !PT ;  /* 0x00000005e6057209 */ /* 0x000fe40007810000 */
[----:B------:R-:W-:Y:S02]  /*ff20*/  ISETP.GT.AND P0, PT, R0, 0x71, PT ;  /* 0x000000710000780c */ /* 0x000fe40003f04270 */
[----:B------:R-:W-:Y:S02]  /*ff30*/  FSEL R243, R18, -INF , P1 ;  /* 0xff80000012f37808 */ /* 0x000fe40000800000 */
[----:B------:R-:W-:Y:S02]  /*ff40*/  FMNMX.FTZ R5, R233, R5, !PT ;  /* 0x00000005e9057209 */ /* 0x000fe40007810000 */
[----:B------:R-:W-:-:S02]  /*ff50*/  FSEL R242, R60, -INF , P4 ;  /* 0xff8000003cf27808 */ /* 0x000fc40002000000 */
[----:B------:R-:W-:Y:S02]  /*ff60*/  FSEL R248, R19, -INF , P0 ;  /* 0xff80000013f87808 */ /* 0x000fe40000000000 */
[----:B------:R-:W-:Y:S01]  /*ff70*/  ISETP.GT.AND P1, PT, R0, 0x78, PT ;  /* 0x000000780000780c */ /* 0x000fe20003f24270 */
[----:B------:R-:W-:Y:S01]  /*ff80*/  LDSM.16.MT88.4 R16, [R206+0x100] ;  /* 0x00010000ce10783b */ /* 0x000fe20000004200 */
[----:B------:R-:W-:Y:S02]  /*ff90*/  FMNMX.FTZ R5, R243, R5, !PT ;  /* 0x00000005f3057209 */ /* 0x000fe40007810000 */
[----:B------:R-:W-:Y:S02]  /*ffa0*/  FSEL R245, R61, -INF , P2 ;  /* 0xff8000003df57808 */ /* 0x000fe40001000000 */
[----:B------:R-:W-:Y:S02]  /*ffb0*/  FMNMX.FTZ R117, R242, R117, !PT ;  /* 0x00000075f2757209 */ /* 0x000fe40007810000 */
[----:B------:R-:W-:-:S02]  /*ffc0*/  ISETP.GT.AND P0, PT, R0, 0x79, PT ;  /* 0x000000790000780c */ /* 0x000fc40003f04270 */
[----:B------:R-:W-:Y:S02]  /*ffd0*/  FSEL R247, R62, -INF , P1 ;  /* 0xff8000003ef77808 */ /* 0x000fe40000800000 */
[----:B------:R-:W-:Y:S02]  /*ffe0*/  FMNMX.FTZ R0, R248, R5, !PT ;  /* 0x00000005f8007209 */ /* 0x000fe40007810000 */
[----:B------:R-:W-:Y:S02]  /*fff0*/  FMNMX.FTZ R117, R245, R117, !PT ;  /* 0x00000075f5757209 */ /* 0x000fe40007810000 */
        /* <DEDUP_REMOVED lines=21> */
[----:B------:R2:W3:Y:S01]  /*10150*/  MUFU.EX2 R8, R3 ;  /* 0x0000000300087308 */ /* 0x0004e20000000800 */
[----:B-1----:R-:W-:-:S07]  /*10160*/  FFMA.FTZ R6, R9, c[0x0][0x2d0], -R5 ;  /* 0x0000b40009067a23 */ /* 0x002fce0000010805 */
[----:B------:R1:W-:Y:S01]  /*10170*/  MUFU.EX2 R192, R2 ;  /* 0x0000000200c07308 */ /* 0x0003e20000000800 */
[----:B--2---:R-:W-:-:S07]  /*10180*/  FFMA.FTZ R3, R13, c[0x0][0x2d0], -R0 ;  /* 0x0000b4000d037a23 */ /* 0x004fce0000010800 */
[----:B------:R2:W-:Y:S01]  /*10190*/  MUFU.EX2 R46, R6 ;  /* 0x00000006002e7308 */ /* 0x0005e20000000800 */
[----:B---3--:R-:W-:-:S07]  /*101a0*/  IMAD.MOV.U32 R4, RZ, RZ, R8 ;  /* 0x000000ffff047224 */ /* 0x008fce00078e0008 */
[----:B------:R3:W4:Y:S01]  /*101b0*/  MUFU.EX2 R89, R3 ;  /* 0x0000000300597308 */ /* 0x0007220000000800 */
[--C-:B-1----:R-:W-:Y:S02]  /*101c0*/  FFMA.FTZ R2, R29, c[0x0][0x2d0], -R5.reuse ;  /* 0x0000b4001d027a23 */ /* 0x102fe40000010805 */
[----:B--2---:R-:W-:-:S05]  /*101d0*/  FFMA.FTZ R6, R10, c[0x0][0x2d0], -R5 ;  /* 0x0000b4000a067a23 */ /* 0x004fca0000010805 */
[----:B------:R1:W-:Y:S01]  /*101e0*/  MUFU.EX2 R195, R2 ;  /* 0x0000000200c37308 */ /* 0x0003e20000000800 */
[----:B---3--:R-:W-:-:S07]  /*101f0*/  FFMA.FTZ R3, R14, c[0x0][0x2d0], -R0 ;  /* 0x0000b4000e037a23 */ /* 0x008fce0000010800 */
[----:B------:R2:W3:Y:S01]  /*10200*/  MUFU.EX2 R31, R6 ;  /* 0x00000006001f7308 */ /* 0x0004e20000000800 */
[----:B----4-:R-:W-:-:S07]  /*10210*/  F2FP.BF16.PACK_AB R9, R89, R4 ;  /* 0x000000045909723e */ /* 0x010fce00000010ff */
[----:B------:R4:W-:Y:S01]  /*10220*/  MUFU.EX2 R193, R3 ;  /* 0x0000000300c17308 */ /* 0x0009e20000000800 */
[--C-:B-1----:R-:W-:Y:S02]  /*10230*/  FFMA.FTZ R2, R30, c[0x0][0x2d0], -R5.reuse ;  /* 0x0000b4001e027a23 */ /* 0x102fe40000010805 */
[----:B--2---:R-:W-:-:S05]  /*10240*/  FFMA.FTZ R6, R11, c[0x0][0x2d0], -R5 ;  /* 0x0000b4000b067a23 */ /* 0x004fca0000010805 */
[----:B------:R1:W-:Y:S01]  /*10250*/  MUFU.EX2 R194, R2 ;  /* 0x0000000200c27308 */ /* 0x0003e20000000800 */
[----:B----4-:R-:W-:-:S07]  /*10260*/  FFMA.FTZ R3, R15, c[0x0][0x2d0], -R0 ;  /* 0x0000b4000f037a23 */ /* 0x010fce0000010800 */
[----:B------:R2:W-:Y:S01]  /*10270*/  MUFU.EX2 R163, R6 ;  /* 0x0000000600a37308 */ /* 0x0005e20000000800 */
[----:B------:R-:W4:Y:S07]  /*10280*/  LDSM.16.MT88.4 R12, [R209+0x100] ;  /* 0x00010000d10c783b */ /* 0x000f2e0000004200 */
[----:B------:R3:W5:Y:S01]  /*10290*/  MUFU.EX2 R201, R3 ;  /* 0x0000000300c97308 */ /* 0x0007620000000800 */
[----:B-1----:R-:W-:Y:S02]  /*102a0*/  FFMA.FTZ R2, R44, c[0x0][0x2d0], -R5 ;  /* 0x0000b4002c027a23 */ /* 0x002fe40000010805 */
[----:B--2---:R-:W-:-:S05]  /*102b0*/  IMAD.MOV.U32 R6, RZ, RZ, R46 ;  /* 0x000000ffff067224 */ /* 0x004fca00078e002e */
[----:B------:R1:W-:Y:S01]  /*102c0*/  MUFU.EX2 R88, R2 ;  /* 0x0000000200587308 */ /* 0x0003e20000000800 */
[----:B------:R-:W-:Y:S01]  /*102d0*/  F2FP.BF16.PACK_AB R8, R6, R200 ;  /* 0x000000c80608723e */ /* 0x000fe200000010ff */
[----:B---3--:R-:W-:Y:S01]  /*102e0*/  IMAD.MOV.U32 R3, RZ, RZ, R31 ;  /* 0x000000ffff037224 */ /* 0x008fe200078e001f */
[----:B-----5:R-:W-:Y:S01]  /*102f0*/  F2FP.BF16.PACK_AB R11, R201, R193 ;  /* 0x000000c1c90b723e */ /* 0x020fe200000010ff */
[----:B------:R-:W2:Y:S03]  /*10300*/  LDSM.16.MT88.4 R28, [R208+0x4100] ;  /* 0x00410000d01c783b */ /* 0x000ea60000004200 */
[----:B------:R-:W-:Y:S01]  /*10310*/  F2FP.BF16.PACK_AB R10, R163, R3 ;  /* 0x00000003a30a723e */ /* 0x000fe200000010ff */
[----:B-1----:R-:W-:-:S06]  /*10320*/  FFMA.FTZ R2, R45, c[0x0][0x2d0], -R0 ;  /* 0x0000b4002d027a23 */ /* 0x002fcc0000010800 */
[C---:B------:R-:W-:Y:S01]  /*10330*/  HMMA.16816.F32.BF16 R68, R8.reuse, R16, RZ ;  /* 0x000000100844723c */ /* 0x040fe200000418ff */
[----:B------:R1:W-:Y:S07]  /*10340*/  MUFU.EX2 R251, R2 ;  /* 0x0000000200fb7308 */ /* 0x0003ee0000000800 */
[C---:B------:R-:W-:Y:S01]  /*10350*/  HMMA.16816.F32.BF16 R60, R8.reuse, R18, RZ ;  /* 0x00000012083c723c */ /* 0x040fe200000418ff */
[----:B------:R-:W3:Y:S07]  /*10360*/  LDSM.16.MT88.4 R16, [R205+0x900] ;  /* 0x00090000cd10783b */ /* 0x000eee0000004200 */
[----:B----4-:R-:W-:Y:S01]  /*10370*/  HMMA.16816.F32.BF16 R52, R8, R12, RZ ;  /* 0x0000000c0834723c */ /* 0x010fe200000418ff */
[----:B-1----:R-:W-:-:S04]  /*10380*/  FFMA.FTZ R2, R64, c[0x0][0x2d0], -R0 ;  /* 0x0000b40040027a23 */ /* 0x002fc80000010800 */
[----:B------:R1:W4:Y:S03]  /*10390*/  MUFU.EX2 R249, R2 ;  /* 0x0000000200f97308 */ /* 0x0003260000000800 */
[C---:B------:R-:W-:Y:S01]  /*103a0*/  HMMA.16816.F32.BF16 R56, R8.reuse, R14, RZ ;  /* 0x0000000e0838723c */ /* 0x040fe200000418ff */
[----:B------:R-:W5:Y:S07]  /*103b0*/  LDSM.16.MT88.4 R12, [R206+0x900] ;  /* 0x00090000ce0c783b */ /* 0x000f6e0000004200 */
[----:B------:R-:W-:Y:S01]  /*103c0*/  HMMA.16816.F32.BF16 R84, R8, R24, RZ ;  /* 0x000000180854723c */ /* 0x000fe200000418ff */
[----:B-1----:R-:W-:-:S07]  /*103d0*/  FFMA.FTZ R2, R65, c[0x0][0x2d0], -R0 ;  /* 0x0000b40041027a23 */ /* 0x002fce0000010800 */
[C---:B------:R-:W-:Y:S01]  /*103e0*/  HMMA.16816.F32.BF16 R80, R8.reuse, R26, RZ ;  /* 0x0000001a0850723c */ /* 0x040fe200000418ff */
[----:B------:R-:W1:Y:S01]  /*103f0*/  LDSM.16.MT88.4 R24, [R209+0x900] ;  /* 0x00090000d118783b */ /* 0x000e620000004200 */
[----:B------:R2:W-:Y:S06]  /*10400*/  MUFU.EX2 R250, R2 ;  /* 0x0000000200fa7308 */ /* 0x0005ec0000000800 */
[C---:B------:R-:W-:Y:S08]  /*10410*/  HMMA.16816.F32.BF16 R48, R8.reuse, R20, RZ ;  /* 0x000000140830723c */ /* 0x040ff000000418ff */
[----:B------:R-:W-:Y:S01]  /*10420*/  HMMA.16816.F32.BF16 R44, R8, R22, RZ ;  /* 0x00000016082c723c */ /* 0x000fe200000418ff */
[----:B------:R-:W1:Y:S01]  /*10430*/  LDSM.16.MT88.4 R20, [R208+0x900] ;  /* 0x00090000d014783b */ /* 0x000e620000004200 */
[----:B--2---:R-:W-:-:S04]  /*10440*/  FFMA.FTZ R2, R76, c[0x0][0x2d0], -R0 ;  /* 0x0000b4004c027a23 */ /* 0x004fc80000010800 */
[----:B------:R2:W1:Y:S02]  /*10450*/  MUFU.EX2 R162, R2 ;  /* 0x0000000200a27308 */ /* 0x0004640000000800 */
[C---:B------:R-:W-:Y:S08]  /*10460*/  HMMA.16816.F32.BF16 R76, R8.reuse, R40, RZ ;  /* 0x00000028084c723c */ /* 0x040ff000000418ff */
[----:B------:R-:W-:Y:S01]  /*10470*/  HMMA.16816.F32.BF16 R72, R8, R36, RZ ;  /* 0x000000240848723c */ /* 0x000fe200000418ff */
[----:B--2---:R-:W-:-:S07]  /*10480*/  FFMA.FTZ R2, R100, c[0x0][0x2d0], -R5 ;  /* 0x0000b40064027a23 */ /* 0x004fce0000010805 */
[C---:B------:R-:W-:Y:S01]  /*10490*/  HMMA.16816.F32.BF16 R64, R8.reuse, R38, RZ ;  /* 0x000000260840723c */ /* 0x040fe200000418ff */
[----:B------:R-:W-:Y:S01]  /*104a0*/  LDSM.16.MT88.4 R36, [R206+0x4900] ;  /* 0x00490000ce24783b */ /* 0x000fe20000004200 */
[----:B------:R2:W-:Y:S06]  /*104b0*/  MUFU.EX2 R241, R2 ;  /* 0x0000000200f17308 */ /* 0x0005ec0000000800 */
[C---:B------:R-:W-:Y:S08]  /*104c0*/  HMMA.16816.F32.BF16 R40, R8.reuse, R42, RZ ;  /* 0x0000002a0828723c */ /* 0x040ff000000418ff */
[----:B------:R-:W-:Y:S01]  /*104d0*/  HMMA.16816.F32.BF16 R92, R8, R32, RZ ;  /* 0x00000020085c723c */ /* 0x000fe200000418ff */
[----:B--2---:R-:W-:-:S04]  /*104e0*/  FFMA.FTZ R2, R112, c[0x0][0x2d0], -R5 ;  /* 0x0000b40070027a23 */ /* 0x004fc80000010805 */
[----:B------:R2:W1:Y:S03]  /*104f0*/  MUFU.EX2 R240, R2 ;  /* 0x0000000200f07308 */ /* 0x0004660000000800 */
[C---:B------:R-:W-:Y:S01]  /*10500*/  HMMA.16816.F32.BF16 R104, R8.reuse, R34, RZ ;  /* 0x000000220868723c */ /* 0x040fe200000418ff */
[----:B------:R-:W-:Y:S07]  /*10510*/  LDSM.16.MT88.4 R32, [R205+0x1100] ;  /* 0x00110000cd20783b */ /* 0x000fee0000004200 */
[----:B------:R-:W-:Y:S01]  /*10520*/  HMMA.16816.F32.BF16 R108, R8, R28, RZ ;  /* 0x0000001c086c723c */ /* 0x000fe200000418ff */
[----:B--2---:R-:W-:-:S07]  /*10530*/  FFMA.FTZ R2, R113, c[0x0][0x2d0], -R5 ;  /* 0x0000b40071027a23 */ /* 0x004fce0000010805 */
[----:B------:R-:W-:Y:S01]  /*10540*/  HMMA.16816.F32.BF16 R96, R8, R30, RZ ;  /* 0x0000001e0860723c */ /* 0x000fe200000418ff */
[----:B------:R-:W2:Y:S01]  /*10550*/  LDSM.16.MT88.4 R28, [R205+0x4900] ;  /* 0x00490000cd1c783b */ /* 0x000ea20000004200 */
[----:B------:R3:W-:Y:S05]  /*10560*/  MUFU.EX2 R238, R2 ;  /* 0x0000000200ee7308 */ /* 0x0007ea0000000800 */
[----:B------:R-:W-:Y:S02]  /*10570*/  F2FP.BF16.PACK_AB R8, R195, R192 ;  /* 0x000000c0c308723e */ /* 0x000fe400000010ff */
[----:B----4-:R-:W-:Y:S02]  /*10580*/  F2FP.BF16.PACK_AB R9, R249, R251 ;  /* 0x000000fbf909723e */ /* 0x010fe400000010ff */
[----:B------:R-:W-:-:S02]  /*10590*/  F2FP.BF16.PACK_AB R10, R88, R194 ;  /* 0x000000c2580a723e */ /* 0x000fc400000010ff */
[----:B-1----:R-:W-:Y:S01]  /*105a0*/  F2FP.BF16.PACK_AB R11, R162, R250 ;  /* 0x000000faa20b723e */ /* 0x002fe200000010ff */
[----:B---3--:R-:W-:-:S06]  /*105b0*/  FFMA.FTZ R2, R114, c[0x0][0x2d0], -R5 ;  /* 0x0000b40072027a23 */ /* 0x008fcc0000010805 */
[C---:B------:R-:W-:Y:S01]  /*105c0*/  HMMA.16816.F32.BF16 R128, R8.reuse, R16, R84 ;  /* 0x000000100880723c */ /* 0x040fe20000041854 */
[----:B------:R1:W-:Y:S07]  /*105d0*/  MUFU.EX2 R239, R2 ;  /* 0x0000000200ef7308 */ /* 0x0003ee0000000800 */
[C---:B------:R-:W-:Y:S01]  /*105e0*/  HMMA.16816.F32.BF16 R124, R8.reuse, R18, R80 ;  /* 0x00000012087c723c */ /* 0x040fe20000041850 */
[----:B------:R-:W3:Y:S07]  /*105f0*/  LDSM.16.MT88.4 R16, [R209+0x4900] ;  /* 0x00490000d110783b */ /* 0x000eee0000004200 */
[----:B-----5:R-:W-:Y:S01]  /*10600*/  HMMA.16816.F32.BF16 R80, R8, R12, R68 ;  /* 0x0000000c0850723c */ /* 0x020fe20000041844 */
[----:B-1----:R-:W-:-:S02]  /*10610*/  FFMA.FTZ R2, R118, c[0x0][0x2d0], -R0 ;  /* 0x0000b40076027a23 */ /* 0x002fc40000010800 */
[----:B------:R-:W-:Y:S02]  /*10620*/  IMAD.MOV.U32 R118, RZ, RZ, R200 ;  /* 0x000000ffff767224 */ /* 0x000fe400078e00c8 */
[----:B------:R1:W-:Y:S02]  /*10630*/  MUFU.EX2 R237, R2 ;  /* 0x0000000200ed7308 */ /* 0x0003e40000000800 */
[----:B------:R-:W-:Y:S01]  /*10640*/  IMAD.MOV.U32 R70, RZ, RZ, R89 ;  /* 0x000000ffff467224 */ /* 0x000fe200078e0059 */
[----:B------:R-:W-:Y:S01]  /*10650*/  HMMA.16816.F32.BF16 R84, R8, R14, R60 ;  /* 0x0000000e0854723c */ /* 0x000fe2000004183c */
[----:B------:R-:W4:Y:S01]  /*10660*/  LDSM.16.MT88.4 R12, [R208+0x4900] ;  /* 0x00490000d00c783b */ /* 0x000f220000004200 */
[----:B------:R-:W-:Y:S02]  /*10670*/  IMAD.MOV.U32 R69, RZ, RZ, R88 ;  /* 0x000000ffff457224 */ /* 0x000fe400078e0058 */
[----:B------:R-:W-:-:S04]  /*10680*/  IMAD.MOV.U32 R71, RZ, RZ, R234 ;  /* 0x000000ffff477224 */ /* 0x000fc800078e00ea */
[----:B------:R-:W-:Y:S01]  /*10690*/  HMMA.16816.F32.BF16 R100, R8, R26, R56 ;  /* 0x0000001a0864723c */ /* 0x000fe20000041838 */
[----:B-1----:R-:W-:-:S07]  /*106a0*/  FFMA.FTZ R2, R119, c[0x0][0x2d0], -R0 ;  /* 0x0000b40077027a23 */ /* 0x002fce0000010800 */
[C---:B------:R-:W-:Y:S01]  /*106b0*/  HMMA.16816.F32.BF16 R56, R8.reuse, R20, R48 ;  /* 0x000000140838723c */ /* 0x040fe20000041830 */
[----:B------:R-:W-:Y:S01]  /*106c0*/  IMAD.MOV.U32 R119, RZ, RZ, R70 ;  /* 0x000000ffff777224 */ /* 0x000fe200078e0046 */
[----:B------:R1:W5:Y:S06]  /*106d0*/  MUFU.EX2 R236, R2 ;  /* 0x0000000200ec7308 */ /* 0x00036c0000000800 */
[C---:B------:R-:W-:Y:S01]  /*106e0*/  HMMA.16816.F32.BF16 R44, R8.reuse, R22, R44 ;  /* 0x00000016082c723c */ /* 0x040fe2000004182c */
[----:B------:R-:W3:Y:S07]  /*106f0*/  LDSM.16.MT88.4 R20, [R208+0x1100] ;  /* 0x00110000d014783b */ /* 0x000eee0000004200 */
[----:B------:R-:W-:Y:S01]  /*10700*/  HMMA.16816.F32.BF16 R88, R8, R24, R52 ;  /* 0x000000180858723c */ /* 0x000fe20000041834 */
[----:B------:R-:W4:Y:S01]  /*10710*/  LDSM.16.MT88.4 R24, [R209+0x1100] ;  /* 0x00110000d118783b */ /* 0x000f220000004200 */
[----:B-1----:R-:W-:-:S04]  /*10720*/  FFMA.FTZ R2, R121, c[0x0][0x2d0], -R0 ;  /* 0x0000b40079027a23 */ /* 0x002fc80000010800 */
[----:B------:R1:W-:Y:S02]  /*10730*/  MUFU.EX2 R235, R2 ;  /* 0x0000000200eb7308 */ /* 0x0003e40000000800 */
[C---:B--2---:R-:W-:Y:S08]  /*10740*/  HMMA.16816.F32.BF16 R112, R8.reuse, R28, R72 ;  /* 0x0000001c0870723c */ /* 0x044ff00000041848 */
[----:B------:R-:W-:Y:S01]  /*10750*/  HMMA.16816.F32.BF16 R52, R8, R30, R64 ;  /* 0x0000001e0834723c */ /* 0x000fe20000041840 */
[----:B------:R-:W2:Y:S01]  /*10760*/  LDSM.16.MT88.4 R28, [R206+0x1100] ;  /* 0x00110000ce1c783b */ /* 0x000ea20000004200 */
[----:B-1----:R-:W-:-:S06]  /*10770*/  FFMA.FTZ R2, R120, c[0x0][0x2d0], -R0 ;  /* 0x0000b40078027a23 */ /* 0x002fcc0000010800 */
[C---:B------:R-:W-:Y:S01]  /*10780*/  HMMA.16816.F32.BF16 R132, R8.reuse, R36, R76 ;  /* 0x000000240884723c */ /* 0x040fe2000004184c */
[----:B------:R1:W1:Y:S06]  /*10790*/  MUFU.EX2 R234, R2 ;  /* 0x0000000200ea7308 */ /* 0x00026c0000000800 */
[----:B------:R-:W-:Y:S01]  /*107a0*/  IMAD.MOV.U32 R36, RZ, RZ, R202 ;  /* 0x000000ffff247224 */ /* 0x000fe200078e00ca */
[----:B------:R-:W-:Y:S01]  /*107b0*/  HMMA.16816.F32.BF16 R120, R8, R38, R40 ;  /* 0x000000260878723c */ /* 0x000fe20000041828 */
[----:B------:R-:W2:Y:S01]  /*107c0*/  LDSM.16.MT88.4 R40, [R206+0x5100] ;  /* 0x00510000ce28783b */ /* 0x000ea20000004200 */
[----:B------:R-:W-:-:S05]  /*107d0*/  IMAD.MOV.U32 R37, RZ, RZ, R71 ;  /* 0x000000ffff257224 */ /* 0x000fca00078e0047 */
[----:B------:R-:W-:Y:S01]  /*107e0*/  IMAD.MOV.U32 R39, RZ, RZ, R201 ;  /* 0x000000ffff277224 */ /* 0x000fe200078e00c9 */
[C---:B---3--:R-:W-:Y:S01]  /*107f0*/  HMMA.16816.F32.BF16 R72, R8.reuse, R16, R92 ;  /* 0x000000100848723c */ /* 0x048fe2000004185c */
[----:B------:R-:W-:Y:S02]  /*10800*/  IMAD.MOV.U32 R38, RZ, RZ, R195 ;  /* 0x000000ffff267224 */ /* 0x000fe400078e00c3 */
[--C-:B-1----:R-:W-:Y:S02]  /*10810*/  FFMA.FTZ R2, R144, c[0x0][0x2d0], -R5.reuse ;  /* 0x0000b40090027a23 */ /* 0x102fe40000010805 */
[----:B------:R-:W-:Y:S02]  /*10820*/  IMAD.MOV.U32 R144, RZ, RZ, R4 ;  /* 0x000000ffff907224 */ /* 0x000fe400078e0004 */
[----:B------:R1:W-:Y:S01]  /*10830*/  MUFU.EX2 R202, R2 ;  /* 0x0000000200ca7308 */ /* 0x0003e20000000800 */
[C---:B------:R-:W-:Y:S01]  /*10840*/  HMMA.16816.F32.BF16 R64, R8.reuse, R18, R104 ;  /* 0x000000120840723c */ /* 0x040fe20000041868 */
[----:B------:R-:W-:Y:S07]  /*10850*/  LDSM.16.MT88.4 R16, [R208+0x5100] ;  /* 0x00510000d010783b */ /* 0x000fee0000004200 */
[----:B----4-:R-:W-:Y:S01]  /*10860*/  HMMA.16816.F32.BF16 R60, R8, R12, R108 ;  /* 0x0000000c083c723c */ /* 0x010fe2000004186c */
[----:B-1----:R-:W-:-:S07]  /*10870*/  FFMA.FTZ R2, R145, c[0x0][0x2d0], -R5 ;  /* 0x0000b40091027a23 */ /* 0x002fce0000010805 */
[----:B------:R-:W-:Y:S01]  /*10880*/  HMMA.16816.F32.BF16 R48, R8, R14, R96 ;  /* 0x0000000e0830723c */ /* 0x000fe20000041860 */
[----:B------:R-:W1:Y:S01]  /*10890*/  LDSM.16.MT88.4 R12, [R205+0x5100] ;  /* 0x00510000cd0c783b */ /* 0x000e620000004200 */
[----:B------:R-:W-:Y:S01]  /*108a0*/  IMAD.MOV.U32 R111, RZ, RZ, R69 ;  /* 0x000000ffff6f7224 */ /* 0x000fe200078e0045 */
[----:B------:R3:W4:Y:S01]  /*108b0*/  MUFU.EX2 R201, R2 ;  /* 0x0000000200c97308 */ /* 0x0007220000000800 */
[----:B------:R-:W-:Y:S02]  /*108c0*/  IMAD.MOV.U32 R110, RZ, RZ, R194 ;  /* 0x000000ffff6e7224 */ /* 0x000fe400078e00c2 */
[----:B------:R-:W-:Y:S01]  /*108d0*/  IMAD.MOV.U32 R145, RZ, RZ, R193 ;  /* 0x000000ffff917224 */ /* 0x000fe200078e00c1 */
[----:B------:R-:W-:Y:S02]  /*108e0*/  F2FP.BF16.PACK_AB R8, R240, R241 ;  /* 0x000000f1f008723e */ /* 0x000fe400000010ff */
[----:B-----5:R-:W-:Y:S02]  /*108f0*/  F2FP.BF16.PACK_AB R9, R236, R237 ;  /* 0x000000edec09723e */ /* 0x020fe400000010ff */
[----:B------:R-:W-:-:S02]  /*10900*/  F2FP.BF16.PACK_AB R10, R239, R238 ;  /* 0x000000eeef0a723e */ /* 0x000fc400000010ff */
[----:B------:R-:W-:Y:S01]  /*10910*/  F2FP.BF16.PACK_AB R11, R234, R235 ;  /* 0x000000ebea0b723e */ /* 0x000fe200000010ff */
[----:B---3--:R-:W-:-:S06]  /*10920*/  FFMA.FTZ R2, R146, c[0x0][0x2d0], -R5 ;  /* 0x0000b40092027a23 */ /* 0x008fcc0000010805 */
[C---:B------:R-:W-:Y:S01]  /*10930*/  HMMA.16816.F32.BF16 R96, R8.reuse, R20, R56 ;  /* 0x000000140860723c */ /* 0x040fe20000041838 */
[----:B------:R-:W-:Y:S01]  /*10940*/  IMAD.MOV.U32 R146, RZ, RZ, R37 ;  /* 0x000000ffff927224 */ /* 0x000fe200078e0025 */
[----:B------:R3:W-:Y:S06]  /*10950*/  MUFU.EX2 R200, R2 ;  /* 0x0000000200c87308 */ /* 0x0007ec0000000800 */
[C---:B------:R-:W-:Y:S01]  /*10960*/  HMMA.16816.F32.BF16 R92, R8.reuse, R22, R44 ;  /* 0x00000016085c723c */ /* 0x040fe2000004182c */
[----:B------:R-:W5:Y:S06]  /*10970*/  LDSM.16.MT88.4 R20, [R209+0x5100] ;  /* 0x00510000d114783b */ /* 0x000f6c0000004200 */
[----:B------:R-:W-:Y:S01]  /*10980*/  IMAD.MOV.U32 R46, RZ, RZ, R39 ;  /* 0x000000ffff2e7224 */ /* 0x000fe200078e0027 */
[----:B------:R-:W-:Y:S01]  /*10990*/  HMMA.16816.F32.BF16 R68, R8, R32, R128 ;  /* 0x000000200844723c */ /* 0x000fe20000041880 */
[----:B------:R-:W-:-:S02]  /*109a0*/  IMAD.MOV.U32 R47, RZ, RZ, R36 ;  /* 0x000000ffff2f7224 */ /* 0x000fc400078e0024 */
[----:B---3--:R-:W-:Y:S02]  /*109b0*/  FFMA.FTZ R2, R147, c[0x0][0x2d0], -R5 ;  /* 0x0000b40093027a23 */ /* 0x008fe40000010805 */
[----:B------:R-:W-:Y:S02]  /*109c0*/  IMAD.MOV.U32 R147, RZ, RZ, R192 ;  /* 0x000000ffff937224 */ /* 0x000fe400078e00c0 */
[----:B------:R3:W-:Y:S01]  /*109d0*/  MUFU.EX2 R195, R2 ;  /* 0x0000000200c37308 */ /* 0x0007e20000000800 */
[C---:B------:R-:W-:Y:S01]  /*109e0*/  HMMA.16816.F32.BF16 R76, R8.reuse, R34, R124 ;  /* 0x00000022084c723c */ /* 0x040fe2000004187c */
[----:B------:R-:W1:Y:S07]  /*109f0*/  LDSM.16.MT88.4 R32, [R206+0x1900] ;  /* 0x00190000ce20783b */ /* 0x000e6e0000004200 */
[----:B------:R-:W-:Y:S01]  /*10a00*/  HMMA.16816.F32.BF16 R88, R8, R24, R88 ;  /* 0x000000180858723c */ /* 0x000fe20000041858 */
[----:B---3--:R-:W-:-:S07]  /*10a10*/  FFMA.FTZ R2, R148, c[0x0][0x2d0], -R0 ;  /* 0x0000b40094027a23 */ /* 0x008fce0000010800 */
[C---:B------:R-:W-:Y:S01]  /*10a20*/  HMMA.16816.F32.BF16 R100, R8.reuse, R26, R100 ;  /* 0x0000001a0864723c */ /* 0x040fe20000041864 */
[----:B------:R-:W-:Y:S01]  /*10a30*/  IMAD.MOV.U32 R148, RZ, RZ, R38 ;  /* 0x000000ffff947224 */ /* 0x000fe200078e0026 */
[----:B------:R-:W-:Y:S01]  /*10a40*/  LDSM.16.MT88.4 R24, [R208+0x1900] ;  /* 0x00190000d018783b */ /* 0x000fe20000004200 */
[----:B------:R3:W-:Y:S03]  /*10a50*/  MUFU.EX2 R194, R2 ;  /* 0x0000000200c27308 */ /* 0x0007e60000000800 */
[----:B------:R-:W4:Y:S02]  /*10a60*/  LDSM.16.MT88.4 R36, [R205+0x1900] ;  /* 0x00190000cd24783b */ /* 0x000f240000004200 */
[C---:B--2---:R-:W-:Y:S08]  /*10a70*/  HMMA.16816.F32.BF16 R80, R8.reuse, R28, R80 ;  /* 0x0000001c0850723c */ /* 0x044ff00000041850 */
[----:B------:R-:W-:Y:S01]  /*10a80*/  HMMA.16816.F32.BF16 R84, R8, R30, R84 ;  /* 0x0000001e0854723c */ /* 0x000fe20000041854 */
[----:B------:R-:W2:Y:S01]  /*10a90*/  LDSM.16.MT88.4 R28, [R209+0x1900] ;  /* 0x00190000d11c783b */ /* 0x000ea20000004200 */
[----:B---3--:R-:W-:-:S02]  /*10aa0*/  FFMA.FTZ R2, R149, c[0x0][0x2d0], -R0 ;  /* 0x0000b40095027a23 */ /* 0x008fc40000010800 */
[----:B------:R-:W-:Y:S02]  /*10ab0*/  IMAD.MOV.U32 R149, RZ, RZ, R110 ;  /* 0x000000ffff957224 */ /* 0x000fe400078e006e */
[----:B------:R3:W2:Y:S02]  /*10ac0*/  MUFU.EX2 R193, R2 ;  /* 0x0000000200c17308 */ /* 0x0006a40000000800 */
[C---:B------:R-:W-:Y:S08]  /*10ad0*/  HMMA.16816.F32.BF16 R124, R8.reuse, R42, R120 ;  /* 0x0000002a087c723c */ /* 0x040ff00000041878 */
[----:B-1----:R-:W-:Y:S01]  /*10ae0*/  HMMA.16816.F32.BF16 R112, R8, R12, R112 ;  /* 0x0000000c0870723c */ /* 0x002fe20000041870 */
[----:B---3--:R-:W-:-:S07]  /*10af0*/  FFMA.FTZ R2, R151, c[0x0][0x2d0], -R0 ;  /* 0x0000b40097027a23 */ /* 0x008fce0000010800 */
[C---:B------:R-:W-:Y:S01]  /*10b00*/  HMMA.16816.F32.BF16 R104, R8.reuse, R14, R52 ;  /* 0x0000000e0868723c */ /* 0x040fe20000041834 */
[----:B------:R-:W1:Y:S01]  /*10b10*/  LDSM.16.MT88.4 R12, [R205+0x5900] ;  /* 0x00590000cd0c783b */ /* 0x000e620000004200 */
[----:B------:R-:W-:Y:S01]  /*10b20*/  IMAD.MOV.U32 R151, RZ, RZ, R162 ;  /* 0x000000ffff977224 */ /* 0x000fe200078e00a2 */
[----:B------:R3:W-:Y:S05]  /*10b30*/  MUFU.EX2 R4, R2 ;  /* 0x0000000200047308 */ /* 0x0007ea0000000800 */
[C---:B------:R-:W-:Y:S08]  /*10b40*/  HMMA.16816.F32.BF16 R132, R8.reuse, R40, R132 ;  /* 0x000000280884723c */ /* 0x040ff00000041884 */
[----:B-----5:R-:W-:Y:S01]  /*10b50*/  HMMA.16816.F32.BF16 R128, R8, R20, R72 ;  /* 0x000000140880723c */ /* 0x020fe20000041848 */
[----:B---3--:R-:W-:-:S02]  /*10b60*/  FFMA.FTZ R2, R150, c[0x0][0x2d0], -R0 ;  /* 0x0000b40096027a23 */ /* 0x008fc40000010800 */
[----:B------:R-:W-:Y:S02]  /*10b70*/  IMAD.MOV.U32 R150, RZ, RZ, R111 ;  /* 0x000000ffff967224 */ /* 0x000fe400078e006f */
[----:B------:R3:W5:Y:S03]  /*10b80*/  MUFU.EX2 R192, R2 ;  /* 0x0000000200c07308 */ /* 0x0007660000000800 */
[C---:B------:R-:W-:Y:S01]  /*10b90*/  HMMA.16816.F32.BF16 R120, R8.reuse, R22, R64 ;  /* 0x000000160878723c */ /* 0x040fe20000041840 */
[----:B------:R-:W-:Y:S07]  /*10ba0*/  LDSM.16.MT88.4 R20, [R208+0x5900] ;  /* 0x00590000d014783b */ /* 0x000fee0000004200 */
[----:B------:R-:W-:Y:S01]  /*10bb0*/  HMMA.16816.F32.BF16 R108, R8, R16, R60 ;  /* 0x00000010086c723c */ /* 0x000fe2000004183c */
[----:B---3--:R-:W-:-:S07]  /*10bc0*/  FFMA.FTZ R2, R153, c[0x0][0x2d0], -R5 ;  /* 0x0000b40099027a23 */ /* 0x008fce0000010805 */
[----:B------:R-:W-:Y:S01]  /*10bd0*/  HMMA.16816.F32.BF16 R56, R8, R18, R48 ;  /* 0x000000120838723c */ /* 0x000fe20000041830 */
[----:B------:R-:W-:Y:S06]  /*10be0*/  LDSM.16.MT88.4 R16, [R205+0x2100] ;  /* 0x00210000cd10783b */ /* 0x000fec0000004200 */
[----:B----4-:R-:W-:Y:S02]  /*10bf0*/  F2FP.BF16.PACK_AB R8, R201, R202 ;  /* 0x000000cac908723e */ /* 0x010fe400000010ff */
[----:B--2---:R-:W-:Y:S02]  /*10c00*/  F2FP.BF16.PACK_AB R9, R193, R194 ;  /* 0x000000c2c109723e */ /* 0x004fe400000010ff */
[----:B------:R-:W-:-:S02]  /*10c10*/  F2FP.BF16.PACK_AB R10, R195, R200 ;  /* 0x000000c8c30a723e */ /* 0x000fc400000010ff */
[----:B-----5:R-:W-:-:S07]  /*10c20*/  F2FP.BF16.PACK_AB R11, R192, R4 ;  /* 0x00000004c00b723e */ /* 0x020fce00000010ff */
[C---:B------:R-:W-:Y:S07]  /*10c30*/  HMMA.16816.F32.BF16 R60, R8.reuse, R32, R80 ;  /* 0x00000020083c723c */ /* 0x040fee0000041850 */
[----:B------:R-:W-:Y:S01]  /*10c40*/  IMAD.MOV.U32 R81, RZ, RZ, R146 ;  /* 0x000000ffff517224 */ /* 0x000fe200078e0092 */
[----:B------:R-:W-:Y:S01]  /*10c50*/  HMMA.16816.F32.BF16 R52, R8, R34, R84 ;  /* 0x000000220834723c */ /* 0x000fe20000041854 */
[----:B------:R-:W2:Y:S01]  /*10c60*/  LDSM.16.MT88.4 R32, [R206+0x5900] ;  /* 0x00590000ce20783b */ /* 0x000ea20000004200 */
[----:B------:R-:W-:-:S02]  /*10c70*/  IMAD.MOV.U32 R146, RZ, RZ, R163 ;  /* 0x000000ffff927224 */ /* 0x000fc400078e00a3 */
[----:B------:R3:W-:Y:S01]  /*10c80*/  MUFU.EX2 R163, R2 ;  /* 0x0000000200a37308 */ /* 0x0007e20000000800 */
[----:B------:R-:W-:Y:S02]  /*10c90*/  IMAD.MOV.U32 R80, RZ, RZ, R161 ;  /* 0x000000ffff507224 */ /* 0x000fe400078e00a1 */
[----:B------:R-:W-:Y:S01]  /*10ca0*/  IMAD.MOV.U32 R83, RZ, RZ, R46 ;  /* 0x000000ffff537224 */ /* 0x000fe200078e002e */
[----:B------:R-:W-:Y:S01]  /*10cb0*/  HMMA.16816.F32.BF16 R68, R8, R36, R68 ;  /* 0x000000240844723c */ /* 0x000fe20000041844 */
[----:B------:R-:W-:-:S07]  /*10cc0*/  IMAD.MOV.U32 R82, RZ, RZ, R47 ;  /* 0x000000ffff527224 */ /* 0x000fce00078e002f */
[----:B------:R-:W-:Y:S01]  /*10cd0*/  HMMA.16816.F32.BF16 R64, R8, R38, R76 ;  /* 0x000000260840723c */ /* 0x000fe2000004184c */
[----:B---3--:R-:W-:-:S07]  /*10ce0*/  FFMA.FTZ R2, R154, c[0x0][0x2d0], -R5 ;  /* 0x0000b4009a027a23 */ /* 0x008fce0000010805 */
[C---:B------:R-:W-:Y:S01]  /*10cf0*/  HMMA.16816.F32.BF16 R40, R8.reuse, R24, R96 ;  /* 0x000000180828723c */ /* 0x040fe20000041860 */
[----:B------:R3:W4:Y:S07]  /*10d00*/  MUFU.EX2 R162, R2 ;  /* 0x0000000200a27308 */ /* 0x00072e0000000800 */
[C---:B------:R-:W-:Y:S01]  /*10d10*/  HMMA.16816.F32.BF16 R36, R8.reuse, R26, R92 ;  /* 0x0000001a0824723c */ /* 0x040fe2000004185c */
[----:B------:R-:W5:Y:S07]  /*10d20*/  LDSM.16.MT88.4 R24, [R209+0x5900] ;  /* 0x00590000d118783b */ /* 0x000f6e0000004200 */
[----:B------:R-:W-:Y:S01]  /*10d30*/  HMMA.16816.F32.BF16 R44, R8, R28, R88 ;  /* 0x0000001c082c723c */ /* 0x000fe20000041858 */
[----:B---3--:R-:W-:-:S04]  /*10d40*/  FFMA.FTZ R2, R152, c[0x0][0x2d0], -R5 ;  /* 0x0000b40098027a23 */ /* 0x008fc80000010805 */
[----:B------:R3:W-:Y:S02]  /*10d50*/  MUFU.EX2 R161, R2 ;  /* 0x0000000200a17308 */ /* 0x0007e40000000800 */
[----:B------:R-:W-:Y:S01]  /*10d60*/  IMAD.MOV.U32 R91, RZ, RZ, R160 ;  /* 0x000000ffff5b7224 */ /* 0x000fe200078e00a0 */
[C---:B-1----:R-:W-:Y:S07]  /*10d70*/  HMMA.16816.F32.BF16 R72, R8.reuse, R12, R112 ;  /* 0x0000000c0848723c */ /* 0x042fee0000041870 */
[----:B------:R-:W-:Y:S01]  /*10d80*/  IMAD.MOV.U32 R115, RZ, RZ, R83 ;  /* 0x000000ffff737224 */ /* 0x000fe200078e0053 */
[----:B------:R-:W-:Y:S01]  /*10d90*/  HMMA.16816.F32.BF16 R76, R8, R14, R104 ;  /* 0x0000000e084c723c */ /* 0x000fe20000041868 */
[----:B------:R-:W1:Y:S01]  /*10da0*/  LDSM.16.MT88.4 R12, [R206+0x2100] ;  /* 0x00210000ce0c783b */ /* 0x000e620000004200 */
[----:B---3--:R-:W-:-:S06]  /*10db0*/  FFMA.FTZ R2, R155, c[0x0][0x2d0], -R5 ;  /* 0x0000b4009b027a23 */ /* 0x008fcc0000010805 */
[C---:B--2---:R-:W-:Y:S01]  /*10dc0*/  HMMA.16816.F32.BF16 R84, R8.reuse, R32, R132 ;  /* 0x000000200854723c */ /* 0x044fe20000041884 */
[----:B------:R2:W-:Y:S07]  /*10dd0*/  MUFU.EX2 R160, R2 ;  /* 0x0000000200a07308 */ /* 0x0005ee0000000800 */
[C---:B------:R-:W-:Y:S01]  /*10de0*/  HMMA.16816.F32.BF16 R104, R8.reuse, R34, R124 ;  /* 0x000000220868723c */ /* 0x040fe2000004187c */
[----:B------:R-:W3:Y:S04]  /*10df0*/  LDSM.16.MT88.4 R32, [R208+0x2100] ;  /* 0x00210000d020783b */ /* 0x000ee80000004200 */
[----:B------:R-:W-:Y:S03]  /*10e00*/  LDSM.16.MT88.4 R124, [R205+0x3900] ;  /* 0x00390000cd7c783b */ /* 0x000fe60000004200 */
[----:B------:R-:W-:Y:S01]  /*10e10*/  HMMA.16816.F32.BF16 R48, R8, R30, R100 ;  /* 0x0000001e0830723c */ /* 0x000fe20000041864 */
[----:B--2---:R-:W-:Y:S01]  /*10e20*/  FFMA.FTZ R2, R156, c[0x0][0x2d0], -R0 ;  /* 0x0000b4009c027a23 */ /* 0x004fe20000010800 */
[----:B------:R-:W2:Y:S01]  /*10e30*/  LDSM.16.MT88.4 R28, [R209+0x2100] ;  /* 0x00210000d11c783b */ /* 0x000ea20000004200 */
[----:B------:R-:W-:-:S02]  /*10e40*/  IMAD.MOV.U32 R156, RZ, RZ, R82 ;  /* 0x000000ffff9c7224 */ /* 0x000fc400078e0052 */
[----:B------:R1:W-:Y:S03]  /*10e50*/  MUFU.EX2 R155, R2 ;  /* 0x00000002009b7308 */ /* 0x0003e60000000800 */
[C---:B-----5:R-:W-:Y:S08]  /*10e60*/  HMMA.16816.F32.BF16 R128, R8.reuse, R24, R128 ;  /* 0x000000180880723c */ /* 0x060ff00000041880 */
[----:B------:R-:W-:Y:S01]  /*10e70*/  HMMA.16816.F32.BF16 R120, R8, R26, R120 ;  /* 0x0000001a0878723c */ /* 0x000fe20000041878 */
[----:B------:R-:W5:Y:S01]  /*10e80*/  LDSM.16.MT88.4 R24, [R205+0x6100] ;  /* 0x00610000cd18783b */ /* 0x000f620000004200 */
[----:B-1----:R-:W-:-:S02]  /*10e90*/  FFMA.FTZ R2, R157, c[0x0][0x2d0], -R0 ;  /* 0x0000b4009d027a23 */ /* 0x002fc40000010800 */
[----:B------:R-:W-:-:S04]  /*10ea0*/  IMAD.MOV.U32 R157, RZ, RZ, R81 ;  /* 0x000000ffff9d7224 */ /* 0x000fc800078e0051 */
[C---:B------:R-:W-:Y:S01]  /*10eb0*/  HMMA.16816.F32.BF16 R108, R8.reuse, R20, R108 ;  /* 0x00000014086c723c */ /* 0x040fe2000004186c */
[----:B------:R1:W1:Y:S07]  /*10ec0*/  MUFU.EX2 R154, R2 ;  /* 0x00000002009a7308 */ /* 0x00026e0000000800 */
[----:B------:R-:W-:Y:S01]  /*10ed0*/  HMMA.16816.F32.BF16 R96, R8, R22, R56 ;  /* 0x000000160860723c */ /* 0x000fe20000041838 */
[----:B------:R-:W2:Y:S06]  /*10ee0*/  LDSM.16.MT88.4 R20, [R206+0x6100] ;  /* 0x00610000ce14783b */ /* 0x000eac0000004200 */
[----:B----4-:R-:W-:Y:S01]  /*10ef0*/  F2FP.BF16.PACK_AB R8, R162, R163 ;  /* 0x000000a3a208723e */ /* 0x010fe200000010ff */
[----:B-1----:R-:W-:Y:S01]  /*10f00*/  FFMA.FTZ R2, R159, c[0x0][0x2d0], -R0 ;  /* 0x0000b4009f027a23 */ /* 0x002fe20000010800 */
[----:B------:R-:W-:Y:S01]  /*10f10*/  F2FP.BF16.PACK_AB R9, R154, R155 ;  /* 0x0000009b9a09723e */ /* 0x000fe200000010ff */
[----:B------:R-:W-:Y:S01]  /*10f20*/  IMAD.MOV.U32 R159, RZ, RZ, R80 ;  /* 0x000000ffff9f7224 */ /* 0x000fe200078e0050 */
[----:B------:R-:W-:Y:S01]  /*10f30*/  F2FP.BF16.PACK_AB R10, R160, R161 ;  /* 0x000000a1a00a723e */ /* 0x000fe200000010ff */
[----:B------:R1:W-:Y:S02]  /*10f40*/  MUFU.EX2 R153, R2 ;  /* 0x0000000200997308 */ /* 0x0003e40000000800 */
[----:B-1----:R-:W-:-:S02]  /*10f50*/  FFMA.FTZ R2, R158, c[0x0][0x2d0], -R0 ;  /* 0x0000b4009e027a23 */ /* 0x002fc40000010800 */
[----:B------:R-:W-:-:S04]  /*10f60*/  IMAD.MOV.U32 R158, RZ, RZ, R91 ;  /* 0x000000ffff9e7224 */ /* 0x000fc800078e005b */
[----:B------:R1:W4:Y:S02]  /*10f70*/  MUFU.EX2 R152, R2 ;  /* 0x0000000200987308 */ /* 0x0003240000000800 */
[----:B-1----:R-:W-:Y:S01]  /*10f80*/  FFMA.FTZ R2, R164, c[0x0][0x2d0], -R5 ;  /* 0x0000b400a4027a23 */ /* 0x002fe20000010805 */
[----:B----4-:R-:W-:Y:S01]  /*10f90*/  F2FP.BF16.PACK_AB R11, R152, R153 ;  /* 0x00000099980b723e */ /* 0x010fe200000010ff */
[----:B------:R-:W-:-:S04]  /*10fa0*/  IMAD.MOV.U32 R164, RZ, RZ, R151 ;  /* 0x000000ffffa47224 */ /* 0x000fc800078e0097 */
[----:B------:R1:W-:Y:S02]  /*10fb0*/  MUFU.EX2 R151, R2 ;  /* 0x0000000200977308 */ /* 0x0003e40000000800 */
[C---:B------:R-:W-:Y:S08]  /*10fc0*/  HMMA.16816.F32.BF16 R100, R8.reuse, R16, R68 ;  /* 0x000000100864723c */ /* 0x040ff00000041844 */
[----:B------:R-:W-:Y:S01]  /*10fd0*/  HMMA.16816.F32.BF16 R92, R8, R18, R64 ;  /* 0x00000012085c723c */ /* 0x000fe20000041840 */
[----:B------:R-:W4:Y:S01]  /*10fe0*/  LDSM.16.MT88.4 R16, [R209+0x6100] ;  /* 0x00610000d110783b */ /* 0x000f220000004200 */
[----:B-1----:R-:W-:-:S02]  /*10ff0*/  FFMA.FTZ R2, R166, c[0x0][0x2d0], -R5 ;  /* 0x0000b400a6027a23 */ /* 0x002fc40000010805 */
[----:B------:R-:W-:Y:S02]  /*11000*/  IMAD.MOV.U32 R166, RZ, RZ, R150 ;  /* 0x000000ffffa67224 */ /* 0x000fe400078e0096 */
[----:B------:R1:W1:Y:S02]  /*11010*/  MUFU.EX2 R150, R2 ;  /* 0x0000000200967308 */ /* 0x0002640000000800 */
[C---:B------:R-:W-:Y:S08]  /*11020*/  HMMA.16816.F32.BF16 R88, R8.reuse, R12, R60 ;  /* 0x0000000c0858723c */ /* 0x040ff0000004183c */
[----:B------:R-:W-:Y:S01]  /*11030*/  HMMA.16816.F32.BF16 R80, R8, R14, R52 ;  /* 0x0000000e0850723c */ /* 0x000fe20000041834 */
[----:B------:R-:W4:Y:S01]  /*11040*/  LDSM.16.MT88.4 R12, [R208+0x6100] ;  /* 0x00610000d00c783b */ /* 0x000f220000004200 */
[----:B-1----:R-:W-:-:S06]  /*11050*/  FFMA.FTZ R2, R165, c[0x0][0x2d0], -R5 ;  /* 0x0000b400a5027a23 */ /* 0x002fcc0000010805 */
[C---:B---3--:R-:W-:Y:S01]  /*11060*/  HMMA.16816.F32.BF16 R60, R8.reuse, R32, R40 ;  /* 0x00000020083c723c */ /* 0x048fe20000041828 */
[----:B------:R-:W-:Y:S02]  /*11070*/  IMAD.MOV.U32 R165, RZ, RZ, R149 ;  /* 0x000000ffffa57224 */ /* 0x000fe400078e0095 */
[----:B------:R1:W-:Y:S05]  /*11080*/  MUFU.EX2 R149, R2 ;  /* 0x0000000200957308 */ /* 0x0003ea0000000800 */
        /* <DEDUP_REMOVED lines=8> */
[----:B-----5:R-:W-:Y:S01]  /*11110*/  HMMA.16816.F32.BF16 R44, R8, R24, R72 ;  /* 0x00000018082c723c */ /* 0x020fe20000041848 */
        /* <DEDUP_REMOVED lines=8> */
[----:B-----5:R-:W-:-:S02]  /*111a0*/  FFMA.FTZ R2, R191, c[0x0][0x2d0], -R0 ;  /* 0x0000b400bf027a23 */ /* 0x020fc40000010800 */
[----:B------:R-:W-:Y:S02]  /*111b0*/  IMAD.MOV.U32 R191, RZ, RZ, R115 ;  /* 0x000000ffffbf7224 */ /* 0x000fe400078e0073 */
[----:B------:R5:W1:Y:S02]  /*111c0*/  MUFU.EX2 R135, R2 ;  /* 0x0000000200877308 */ /* 0x000a640000000800 */
[C---:B----4-:R-:W-:Y:S08]  /*111d0*/  HMMA.16816.F32.BF16 R56, R8.reuse, R16, R128 ;  /* 0x000000100838723c */ /* 0x050ff00000041880 */
[----:B------:R-:W-:Y:S01]  /*111e0*/  HMMA.16816.F32.BF16 R72, R8, R18, R120 ;  /* 0x000000120848723c */ /* 0x000fe20000041878 */
[----:B------:R-:W-:Y:S01]  /*111f0*/  LDSM.16.MT88.4 R16, [R206+0x6900] ;  /* 0x00690000ce10783b */ /* 0x000fe20000004200 */
[----:B-----5:R-:W-:-:S06]  /*11200*/  FFMA.FTZ R2, R167, c[0x0][0x2d0], -R0 ;  /* 0x0000b400a7027a23 */ /* 0x020fcc0000010800 */
[C---:B------:R-:W-:Y:S01]  /*11210*/  HMMA.16816.F32.BF16 R108, R8.reuse, R12, R108 ;  /* 0x0000000c086c723c */ /* 0x040fe2000004186c */
[----:B------:R-:W-:Y:S01]  /*11220*/  IMAD.MOV.U32 R167, RZ, RZ, R146 ;  /* 0x000000ffffa77224 */ /* 0x000fe200078e0092 */
[----:B------:R4:W-:Y:S06]  /*11230*/  MUFU.EX2 R134, R2 ;  /* 0x0000000200867308 */ /* 0x0009ec0000000800 */
[----:B------:R-:W-:Y:S01]  /*11240*/  HMMA.16816.F32.BF16 R104, R8, R14, R96 ;  /* 0x0000000e0868723c */ /* 0x000fe20000041860 */
[----:B------:R-:W5:Y:S06]  /*11250*/  LDSM.16.MT88.4 R12, [R205+0x6900] ;  /* 0x00690000cd0c783b */ /* 0x000f6c0000004200 */
[----:B------:R-:W-:-:S02]  /*11260*/  F2FP.BF16.PACK_AB R8, R150, R151 ;  /* 0x000000979608723e */ /* 0x000fc400000010ff */
[----:B-1----:R-:W-:Y:S01]  /*11270*/  F2FP.BF16.PACK_AB R9, R135, R147 ;  /* 0x000000938709723e */ /* 0x002fe200000010ff */
[----:B----4-:R-:W-:Y:S01]  /*11280*/  FFMA.FTZ R2, R189, c[0x0][0x2d0], -R0 ;  /* 0x0000b400bd027a23 */ /* 0x010fe20000010800 */
[----:B------:R-:W-:Y:S01]  /*11290*/  F2FP.BF16.PACK_AB R10, R148, R149 ;  /* 0x00000095940a723e */ /* 0x000fe200000010ff */
[----:B------:R-:W-:Y:S02]  /*112a0*/  IMAD.MOV.U32 R189, RZ, RZ, R145 ;  /* 0x000000ffffbd7224 */ /* 0x000fe400078e0091 */
[----:B------:R-:W1:Y:S02]  /*112b0*/  MUFU.EX2 R133, R2 ;  /* 0x0000000200857308 */ /* 0x000e640000000800 */
[----:B-1----:R-:W-:Y:S01]  /*112c0*/  F2FP.BF16.PACK_AB R11, R133, R134 ;  /* 0x00000086850b723e */ /* 0x002fe200000010ff */
[----:B------:R-:W-:Y:S02]  /*112d0*/  FFMA.FTZ R2, R203, c[0x0][0x2d0], -R5 ;  /* 0x0000b400cb027a23 */ /* 0x000fe40000010805 */
[----:B------:R-:W-:-:S03]  /*112e0*/  IMAD.MOV.U32 R203, RZ, RZ, R144 ;  /* 0x000000ffffcb7224 */ /* 0x000fc600078e0090 */
[----:B------:R1:W-:Y:S01]  /*112f0*/  MUFU.EX2 R132, R2 ;  /* 0x0000000200847308 */ /* 0x0003e20000000800 */
[C---:B---3--:R-:W-:Y:S08]  /*11300*/  HMMA.16816.F32.BF16 R120, R8.reuse, R32, R100 ;  /* 0x000000200878723c */ /* 0x048ff00000041864 */
[----:B------:R-:W-:Y:S01]  /*11310*/  HMMA.16816.F32.BF16 R112, R8, R34, R92 ;  /* 0x000000220870723c */ /* 0x000fe2000004185c */
[----:B------:R-:W-:Y:S01]  /*11320*/  LDSM.16.MT88.4 R32, [R208+0x6900] ;  /* 0x00690000d020783b */ /* 0x000fe20000004200 */
[----:B-1----:R-:W-:-:S06]  /*11330*/  FFMA.FTZ R2, R228, c[0x0][0x2d0], -R5 ;  /* 0x0000b400e4027a23 */ /* 0x002fcc0000010805 */
[C---:B--2---:R-:W-:Y:S01]  /*11340*/  HMMA.16816.F32.BF16 R100, R8.reuse, R28, R88 ;  /* 0x0000001c0864723c */ /* 0x044fe20000041858 */
[----:B------:R-:W-:Y:S01]  /*11350*/  IMAD.MOV.U32 R228, RZ, RZ, R119 ;  /* 0x000000ffffe47224 */ /* 0x000fe200078e0077 */
[----:B------:R1:W2:Y:S06]  /*11360*/  MUFU.EX2 R146, R2 ;  /* 0x0000000200927308 */ /* 0x0002ac0000000800 */
[C---:B------:R-:W-:Y:S08]  /*11370*/  HMMA.16816.F32.BF16 R92, R8.reuse, R24, R68 ;  /* 0x00000018085c723c */ /* 0x040ff00000041844 */
[----:B------:R-:W-:Y:S01]  /*11380*/  HMMA.16816.F32.BF16 R88, R8, R26, R64 ;  /* 0x0000001a0858723c */ /* 0x000fe20000041840 */
[----:B------:R-:W3:Y:S01]  /*11390*/  LDSM.16.MT88.4 R24, [R209+0x6900] ;  /* 0x00690000d118783b */ /* 0x000ee20000004200 */
[----:B-1----:R-:W-:-:S02]  /*113a0*/  FFMA.FTZ R2, R231, c[0x0][0x2d0], -R5 ;  /* 0x0000b400e7027a23 */ /* 0x002fc40000010805 */
[----:B------:R-:W-:Y:S02]  /*113b0*/  IMAD.MOV.U32 R231, RZ, RZ, R118 ;  /* 0x000000ffffe77224 */ /* 0x000fe400078e0076 */
[----:B------:R1:W-:Y:S02]  /*113c0*/  MUFU.EX2 R145, R2 ;  /* 0x0000000200917308 */ /* 0x0003e40000000800 */
[C---:B------:R-:W-:Y:S01]  /*113d0*/  HMMA.16816.F32.BF16 R96, R8.reuse, R30, R80 ;  /* 0x0000001e0860723c */ /* 0x040fe20000041850 */
[----:B------:R-:W-:Y:S07]  /*113e0*/  LDSM.16.MT88.4 R28, [R205+0x3100] ;  /* 0x00310000cd1c783b */ /* 0x000fee0000004200 */
[----:B------:R-:W-:Y:S01]  /*113f0*/  HMMA.16816.F32.BF16 R80, R8, R22, R52 ;  /* 0x000000160850723c */ /* 0x000fe20000041834 */
[----:B-1----:R-:W-:-:S07]  /*11400*/  FFMA.FTZ R2, R232, c[0x0][0x2d0], -R5 ;  /* 0x0000b400e8027a23 */ /* 0x002fce0000010805 */
[C---:B-----5:R-:W-:Y:S01]  /*11410*/  HMMA.16816.F32.BF16 R64, R8.reuse, R14, R48 ;  /* 0x0000000e0840723c */ /* 0x060fe20000041830 */
[----:B------:R-:W-:Y:S01]  /*11420*/  IMAD.MOV.U32 R232, RZ, RZ, R6 ;  /* 0x000000ffffe87224 */ /* 0x000fe200078e0006 */
[----:B------:R1:W-:Y:S06]  /*11430*/  MUFU.EX2 R144, R2 ;  /* 0x0000000200907308 */ /* 0x0003ec0000000800 */
        /* <DEDUP_REMOVED lines=8> */
[----:B------:R-:W3:Y:S04]  /*114c0*/  LDSM.16.MT88.4 R24, [R205+0x7100] ;  /* 0x00710000cd18783b */ /* 0x000ee80000004200 */
[----:B------:R-:W-:Y:S01]  /*114d0*/  LDSM.16.MT88.4 R72, [R206+0x3900] ;  /* 0x00390000ce48783b */ /* 0x000fe20000004200 */
[----:B-1----:R-:W-:-:S02]  /*114e0*/  FFMA.FTZ R2, R229, c[0x0][0x2d0], -R0 ;  /* 0x0000b400e5027a23 */ /* 0x002fc40000010800 */
[C---:B------:R-:W-:Y:S02]  /*114f0*/  HMMA.16816.F32.BF16 R60, R8.reuse, R16, R40 ;  /* 0x00000010083c723c */ /* 0x040fe40000041828 */
[----:B------:R1:W4:Y:S06]  /*11500*/  MUFU.EX2 R118, R2 ;  /* 0x0000000200767308 */ /* 0x00032c0000000800 */
[C---:B------:R-:W-:Y:S01]  /*11510*/  HMMA.16816.F32.BF16 R40, R8.reuse, R18, R36 ;  /* 0x000000120828723c */ /* 0x040fe20000041824 */
[----:B------:R-:W5:Y:S07]  /*11520*/  LDSM.16.MT88.4 R16, [R209+0x3100] ;  /* 0x00310000d110783b */ /* 0x000f6e0000004200 */
[----:B------:R-:W-:Y:S01]  /*11530*/  HMMA.16816.F32.BF16 R44, R8, R32, R108 ;  /* 0x00000020082c723c */ /* 0x000fe2000004186c */
[----:B-1----:R-:W-:-:S04]  /*11540*/  FFMA.FTZ R2, R230, c[0x0][0x2d0], -R0 ;  /* 0x0000b400e6027a23 */ /* 0x002fc80000010800 */
[----:B------:R1:W-:Y:S03]  /*11550*/  MUFU.EX2 R59, R2 ;  /* 0x00000002003b7308 */ /* 0x0003e60000000800 */
[----:B------:R-:W-:Y:S01]  /*11560*/  HMMA.16816.F32.BF16 R36, R8, R34, R104 ;  /* 0x000000220824723c */ /* 0x000fe20000041868 */
[----:B------:R-:W3:Y:S04]  /*11570*/  LDSM.16.MT88.4 R32, [R206+0x7100] ;  /* 0x00710000ce20783b */ /* 0x000ee80000004200 */
[----:B------:R-:W-:Y:S02]  /*11580*/  LDSM.16.MT88.4 R104, [R206+0x7900] ;  /* 0x00790000ce68783b */ /* 0x000fe40000004200 */
[----:B--2---:R-:W-:-:S02]  /*11590*/  F2FP.BF16.PACK_AB R8, R146, R132 ;  /* 0x000000849208723e */ /* 0x004fc400000010ff */
[----:B----4-:R-:W-:Y:S02]  /*115a0*/  F2FP.BF16.PACK_AB R9, R118, R119 ;  /* 0x000000777609723e */ /* 0x010fe400000010ff */
[----:B------:R-:W-:Y:S01]  /*115b0*/  F2FP.BF16.PACK_AB R10, R144, R145 ;  /* 0x00000091900a723e */ /* 0x000fe200000010ff */
[----:B-1----:R-:W-:-:S04]  /*115c0*/  FFMA.FTZ R2, R233, c[0x0][0x2d0], -R0 ;  /* 0x0000b400e9027a23 */ /* 0x002fc80000010800 */
[----:B------:R1:W2:Y:S02]  /*115d0*/  MUFU.EX2 R58, R2 ;  /* 0x00000002003a7308 */ /* 0x0002a40000000800 */
[----:B-1----:R-:W-:Y:S01]  /*115e0*/  FFMA.FTZ R2, R246, c[0x0][0x2d0], -R5 ;  /* 0x0000b400f6027a23 */ /* 0x002fe20000010805 */
[----:B--2---:R-:W-:-:S05]  /*115f0*/  F2FP.BF16.PACK_AB R11, R58, R59 ;  /* 0x0000003b3a0b723e */ /* 0x004fca00000010ff */
[----:B------:R1:W-:Y:S02]  /*11600*/  MUFU.EX2 R57, R2 ;  /* 0x0000000200397308 */ /* 0x0003e40000000800 */
[C---:B---3--:R-:W-:Y:S08]  /*11610*/  HMMA.16816.F32.BF16 R64, R8.reuse, R26, R64 ;  /* 0x0000001a0840723c */ /* 0x048ff00000041840 */
[----:B------:R-:W-:Y:S01]  /*11620*/  HMMA.16816.F32.BF16 R128, R8, R24, R76 ;  /* 0x000000180880723c */ /* 0x000fe2000004184c */
[----:B-1----:R-:W-:-:S04]  /*11630*/  FFMA.FTZ R2, R244, c[0x0][0x2d0], -R5 ;  /* 0x0000b400f4027a23 */ /* 0x002fc80000010805 */
[----:B------:R1:W2:Y:S03]  /*11640*/  MUFU.EX2 R56, R2 ;  /* 0x0000000200387308 */ /* 0x0002a60000000800 */
[C---:B------:R-:W-:Y:S08]  /*11650*/  HMMA.16816.F32.BF16 R68, R8.reuse, R20, R100 ;  /* 0x000000140844723c */ /* 0x040ff00000041864 */
[----:B-----5:R-:W-:Y:S01]  /*11660*/  HMMA.16816.F32.BF16 R100, R8, R18, R88 ;  /* 0x000000120864723c */ /* 0x020fe20000041858 */
[----:B------:R-:W-:Y:S01]  /*11670*/  LDSM.16.MT88.4 R88, [R208+0x3900] ;  /* 0x00390000d058783b */ /* 0x000fe20000004200 */
[----:B-1----:R-:W-:-:S06]  /*11680*/  FFMA.FTZ R2, R242, c[0x0][0x2d0], -R5 ;  /* 0x0000b400f2027a23 */ /* 0x002fcc0000010805 */
[C---:B------:R-:W-:Y:S01]  /*11690*/  HMMA.16816.F32.BF16 R92, R8.reuse, R16, R92 ;  /* 0x00000010085c723c */ /* 0x040fe2000004185c */
[----:B------:R-:W1:Y:S01]  /*116a0*/  LDSM.16.MT88.4 R16, [R209+0x7100] ;  /* 0x00710000d110783b */ /* 0x000e620000004200 */
[----:B------:R3:W-:Y:S06]  /*116b0*/  MUFU.EX2 R27, R2 ;  /* 0x00000002001b7308 */ /* 0x0007ec0000000800 */
[C---:B------:R-:W-:Y:S08]  /*116c0*/  HMMA.16816.F32.BF16 R84, R8.reuse, R12, R84 ;  /* 0x0000000c0854723c */ /* 0x040ff00000041854 */
[----:B------:R-:W-:Y:S01]  /*116d0*/  HMMA.16816.F32.BF16 R108, R8, R14, R80 ;  /* 0x0000000e086c723c */ /* 0x000fe20000041850 */
[----:B------:R-:W4:Y:S01]  /*116e0*/  LDSM.16.MT88.4 R12, [R208+0x7100] ;  /* 0x00710000d00c783b */ /* 0x000f220000004200 */
[----:B---3--:R-:W-:-:S03]  /*116f0*/  FFMA.FTZ R2, R245, c[0x0][0x2d0], -R5 ;  /* 0x0000b400f5027a23 */ /* 0x008fc60000010805 */
[----:B------:R-:W3:Y:S01]  /*11700*/  LDSM.16.MT88.4 R80, [R209+0x3900] ;  /* 0x00390000d150783b */ /* 0x000ee20000004200 */
[----:B------:R5:W1:Y:S02]  /*11710*/  MUFU.EX2 R26, R2 ;  /* 0x00000002001a7308 */ /* 0x000a640000000800 */
[C---:B------:R-:W-:Y:S08]  /*11720*/  HMMA.16816.F32.BF16 R120, R8.reuse, R28, R120 ;  /* 0x0000001c0878723c */ /* 0x040ff00000041878 */
[----:B------:R-:W-:Y:S01]  /*11730*/  HMMA.16816.F32.BF16 R28, R8, R30, R112 ;  /* 0x0000001e081c723c */ /* 0x000fe20000041870 */
[----:B-----5:R-:W-:-:S06]  /*11740*/  FFMA.FTZ R2, R243, c[0x0][0x2d0], -R0 ;  /* 0x0000b400f3027a23 */ /* 0x020fcc0000010800 */
[----:B--2---:R-:W-:Y:S01]  /*11750*/  F2FP.BF16.PACK_AB R112, R56, R57 ;  /* 0x000000393870723e */ /* 0x004fe200000010ff */
[C---:B------:R-:W-:Y:S01]  /*11760*/  HMMA.16816.F32.BF16 R20, R8.reuse, R22, R96 ;  /* 0x000000160814723c */ /* 0x040fe20000041860 */
[----:B-1----:R-:W-:Y:S01]  /*11770*/  F2FP.BF16.PACK_AB R114, R26, R27 ;  /* 0x0000001b1a72723e */ /* 0x002fe200000010ff */
[----:B------:R1:W-:Y:S01]  /*11780*/  MUFU.EX2 R25, R2 ;  /* 0x0000000200197308 */ /* 0x0003e20000000800 */
[----:B------:R-:W2:Y:S05]  /*11790*/  LDSM.16.MT88.4 R96, [R205+0x7900] ;  /* 0x00790000cd60783b */ /* 0x000eaa0000004200 */
[C---:B------:R-:W-:Y:S08]  /*117a0*/  HMMA.16816.F32.BF16 R60, R8.reuse, R32, R60 ;  /* 0x00000020083c723c */ /* 0x040ff0000004183c */
[----:B------:R-:W-:Y:S01]  /*117b0*/  HMMA.16816.F32.BF16 R40, R8, R34, R40 ;  /* 0x000000220828723c */ /* 0x000fe20000041828 */
[----:B-1----:R-:W-:-:S04]  /*117c0*/  FFMA.FTZ R2, R248, c[0x0][0x2d0], -R0 ;  /* 0x0000b400f8027a23 */ /* 0x002fc80000010800 */
[----:B------:R1:W5:Y:S03]  /*117d0*/  MUFU.EX2 R24, R2 ;  /* 0x0000000200187308 */ /* 0x0003660000000800 */
[C---:B------:R-:W-:Y:S08]  /*117e0*/  HMMA.16816.F32.BF16 R48, R8.reuse, R16, R48 ;  /* 0x000000100830723c */ /* 0x040ff00000041830 */
[----:B------:R-:W-:Y:S01]  /*117f0*/  HMMA.16816.F32.BF16 R52, R8, R18, R52 ;  /* 0x000000120834723c */ /* 0x000fe20000041834 */
[--C-:B-1----:R-:W-:Y:S01]  /*11800*/  FFMA.FTZ R2, R247, c[0x0][0x2d0], -R0.reuse ;  /* 0x0000b400f7027a23 */ /* 0x102fe20000010800 */
[----:B-----5:R-:W-:Y:S01]  /*11810*/  F2FP.BF16.PACK_AB R113, R24, R25 ;  /* 0x000000191871723e */ /* 0x020fe200000010ff */
[----:B------:R-:W-:-:S05]  /*11820*/  FFMA.FTZ R0, R252, c[0x0][0x2d0], -R0 ;  /* 0x0000b400fc007a23 */ /* 0x000fca0000010800 */
[C---:B----4-:R-:W-:Y:S01]  /*11830*/  HMMA.16816.F32.BF16 R44, R8.reuse, R12, R44 ;  /* 0x0000000c082c723c */ /* 0x050fe2000004182c */
[----:B------:R1:W-:Y:S07]  /*11840*/  MUFU.EX2 R7, R2 ;  /* 0x0000000200077308 */ /* 0x0003ee0000000800 */
[----:B------:R-:W-:Y:S01]  /*11850*/  HMMA.16816.F32.BF16 R36, R8, R14, R36 ;  /* 0x0000000e0824723c */ /* 0x000fe20000041824 */
[----:B------:R4:W5:Y:S01]  /*11860*/  MUFU.EX2 R6, R0 ;  /* 0x0000000000067308 */ /* 0x0009620000000800 */
[----:B------:R-:W-:Y:S01]  /*11870*/  LDSM.16.MT88.4 R8, [R208+0x7900] ;  /* 0x00790000d008783b */ /* 0x000fe20000004200 */
[----:B-1----:R-:W-:-:S04]  /*11880*/  FADD.FTZ R2, R231, R232 ;  /* 0x000000e8e7027221 */ /* 0x002fc80000010000 */
[----:B------:R-:W-:Y:S02]  /*11890*/  FADD.FTZ R3, R3, R2 ;  /* 0x0000000203037221 */ /* 0x000fe40000010000 */
[----:B----4-:R-:W-:Y:S01]  /*118a0*/  FADD.FTZ R0, R203, R228 ;  /* 0x000000e4cb007221 */ /* 0x010fe20000010000 */
[----:B-----5:R-:W-:Y:S02]  /*118b0*/  F2FP.BF16.PACK_AB R115, R6, R7 ;  /* 0x000000070673723e */ /* 0x020fe400000010ff */
[----:B------:R-:W-:Y:S01]  /*118c0*/  IADD3 R228, R156, -0x2, RZ ;  /* 0xfffffffe9ce47810 */ /* 0x000fe20007ffe0ff */
        /* <DEDUP_REMOVED lines=29> */
[C---:B------:R-:W-:Y:S01]  /*11aa0*/  HMMA.16816.F32.BF16 R120, R112.reuse, R124, R120 ;  /* 0x0000007c7078723c */ /* 0x040fe20000041878 */
[----:B------:R-:W-:Y:S02]  /*11ab0*/  FADD.FTZ R0, R200, R0 ;  /* 0x00000000c8007221 */ /* 0x000fe40000010000 */
[----:B------:R-:W-:Y:S02]  /*11ac0*/  FADD.FTZ R2, R4, R2 ;  /* 0x0000000204027221 */ /* 0x000fe40000010000 */
[----:B------:R-:W-:Y:S01]  /*11ad0*/  FADD.FTZ R0, R195, R0 ;  /* 0x00000000c3007221 */ /* 0x000fe20000010000 */
[----:B------:R-:W2:Y:S01]  /*11ae0*/  @P5 S2R R4, SR_CTAID.X ;  /* 0x0000000000045919 */ /* 0x000ea20000002500 */
        /* <DEDUP_REMOVED lines=15> */
[----:B--2---:R-:W-:Y:S01]  /*11be0*/  @P5 IMAD.SHL.U32 R0, R4, 0x80, RZ ;  /* 0x0000008004005824 */ /* 0x004fe200078e00ff */
[----:B------:R-:W-:Y:S01]  /*11bf0*/  HMMA.16816.F32.BF16 R124, R112, R126, R28 ;  /* 0x0000007e707c723c */ /* 0x000fe2000004181c */
[----:B------:R-:W-:-:S02]  /*11c00*/  FADD.FTZ R2, R135, R2 ;  /* 0x0000000287027221 */ /* 0x000fc40000010000 */
[----:B------:R-:W-:Y:S02]  /*11c10*/  FADD.FTZ R3, R149, R3 ;  /* 0x0000000395037221 */ /* 0x000fe40000010000 */
[----:B------:R-:W-:-:S03]  /*11c20*/  @P5 IMAD.HI.U32 R0, R0, c[0x0][0x2c8], RZ ;  /* 0x0000b20000005a27 */ /* 0x000fc600078e00ff */
[C---:B------:R-:W-:Y:S01]  /*11c30*/  HMMA.16816.F32.BF16 R72, R112.reuse, R74, R20 ;  /* 0x0000004a7048723c */ /* 0x040fe20000041814 */
[----:B------:R-:W-:Y:S01]  /*11c40*/  FADD.FTZ R2, R134, R2 ;  /* 0x0000000286027221 */ /* 0x000fe20000010000 */
[----:B------:R-:W-:Y:S01]  /*11c50*/  @P5 SHF.R.U32.HI R157, RZ, c[0x0][0x2cc], R0 ;  /* 0x0000b300ff9d5a19 */ /* 0x000fe20000011600 */
[----:B------:R-:W-:Y:S02]  /*11c60*/  FADD.FTZ R3, R148, R3 ;  /* 0x0000000394037221 */ /* 0x000fe40000010000 */
[----:B------:R-:W-:Y:S01]  /*11c70*/  FADD.FTZ R2, R133, R2 ;  /* 0x0000000285027221 */ /* 0x000fe20000010000 */
[----:B------:R-:W-:Y:S01]  /*11c80*/  IADD3 R0, R157, R159, -R158 ;  /* 0x0000009f9d007210 */ /* 0x000fe20007ffe89e */
[----:B------:R-:W-:Y:S01]  /*11c90*/  FADD.FTZ R3, R132, R3 ;  /* 0x0000000384037221 */ /* 0x000fe20000010000 */
[----:B------:R-:W-:Y:S01]  /*11ca0*/  HMMA.16816.F32.BF16 R96, R112, R98, R64 ;  /* 0x000000627060723c */ /* 0x000fe20000041840 */
[----:B------:R-:W-:Y:S01]  /*11cb0*/  FADD.FTZ R5, R119, R2 ;  /* 0x0000000277057221 */ /* 0x000fe20000010000 */
[----:B------:R-:W-:Y:S01]  /*11cc0*/  SHF.R.S32.HI R2, RZ, 0x1f, R0 ;  /* 0x0000001fff027819 */ /* 0x000fe20000011400 */
[----:B------:R-:W-:-:S02]  /*11cd0*/  FADD.FTZ R4, R146, R3 ;  /* 0x0000000392047221 */ /* 0x000fc40000010000 */
[----:B------:R-:W-:Y:S02]  /*11ce0*/  FADD.FTZ R3, R118, R5 ;  /* 0x0000000576037221 */ /* 0x000fe40000010000 */
[----:B------:R-:W-:Y:S01]  /*11cf0*/  FADD.FTZ R5, R145, R4 ;  /* 0x0000000491057221 */ /* 0x000fe20000010000 */
[----:B------:R-:W-:Y:S01]  /*11d00*/  LEA.HI R4, R2, R0, RZ, 0x7 ;  /* 0x0000000002047211 */ /* 0x000fe200078f38ff */
[----:B------:R-:W-:Y:S01]  /*11d10*/  FADD.FTZ R0, R59, R3 ;  /* 0x000000033b007221 */ /* 0x000fe20000010000 */
[C---:B------:R-:W-:Y:S01]  /*11d20*/  HMMA.16816.F32.BF16 R104, R112.reuse, R106, R40 ;  /* 0x0000006a7068723c */ /* 0x040fe20000041828 */
[----:B------:R-:W-:Y:S01]  /*11d30*/  FADD.FTZ R2, R144, R5 ;  /* 0x0000000590027221 */ /* 0x000fe20000010000 */
[----:B------:R-:W-:Y:S01]  /*11d40*/  SHF.R.S32.HI R3, RZ, 0x7, R4 ;  /* 0x00000007ff037819 */ /* 0x000fe20000011404 */
[----:B------:R-:W-:Y:S02]  /*11d50*/  FADD.FTZ R0, R58, R0 ;  /* 0x000000003a007221 */ /* 0x000fe40000010000 */
[----:B------:R-:W-:Y:S01]  /*11d60*/  FADD.FTZ R2, R57, R2 ;  /* 0x0000000239027221 */ /* 0x000fe20000010000 */
[----:B------:R-:W-:Y:S01]  /*11d70*/  IMNMX R3, RZ, R3, !PT ;  /* 0x00000003ff037217 */ /* 0x000fe20007800200 */
[----:B------:R-:W-:Y:S01]  /*11d80*/  FADD.FTZ R0, R25, R0 ;  /* 0x0000000019007221 */ /* 0x000fe20000010000 */
[----:B------:R-:W-:Y:S01]  /*11d90*/  HMMA.16816.F32.BF16 R108, R112, R110, R52 ;  /* 0x0000006e706c723c */ /* 0x000fe20000041834 */
[----:B------:R-:W-:Y:S01]  /*11da0*/  FADD.FTZ R2, R56, R2 ;  /* 0x0000000238027221 */ /* 0x000fe20000010000 */
[----:B------:R-:W-:Y:S01]  /*11db0*/  ISETP.GE.AND P0, PT, R228, R3, PT ;  /* 0x00000003e400720c */ /* 0x000fe20003f06270 */
[----:B------:R-:W-:Y:S01]  /*11dc0*/  FADD.FTZ R0, R24, R0 ;  /* 0x0000000018007221 */ /* 0x000fe20000010000 */
[----:B------:R1:W-:Y:S01]  /*11dd0*/  STL [R1+0x14], R3 ;  /* 0x0000140301007387 */ /* 0x0003e20000100800 */
[----:B------:R-:W-:-:S02]  /*11de0*/  FADD.FTZ R2, R27, R2 ;  /* 0x000000021b027221 */ /* 0x000fc40000010000 */
[----:B------:R-:W-:Y:S01]  /*11df0*/  FADD.FTZ R0, R7, R0 ;  /* 0x0000000007007221 */ /* 0x000fe20000010000 */
[----:B------:R-:W-:Y:S01]  /*11e00*/  HMMA.16816.F32.BF16 R132, R112, R8, R44 ;  /* 0x000000087084723c */ /* 0x000fe2000004182c */
[----:B------:R-:W-:Y:S02]  /*11e10*/  FADD.FTZ R2, R26, R2 ;  /* 0x000000021a027221 */ /* 0x000fe40000010000 */
[----:B------:R-:W-:-:S05]  /*11e20*/  FADD.FTZ R0, R6, R0 ;  /* 0x0000000006007221 */ /* 0x000fca0000010000 */
[----:B------:R1:W-:Y:S01]  /*11e30*/  STL [R1+0xc], R0 ;  /* 0x00000c0001007387 */ /* 0x0003e20000100800 */
[----:B------:R-:W-:Y:S03]  /*11e40*/  HMMA.16816.F32.BF16 R112, R112, R10, R36 ;  /* 0x0000000a7070723c */ /* 0x000fe60000041824 */
        /* <DEDUP_REMOVED lines=20> */
.L_x_2556:
[----:B------:R-:W3:Y:S01]  /*11f90*/  LDL.64 R160, [R1+0x50] ;  /* 0x0000500001a07983 */ /* 0x000ee20000100a00 */
[----:B------:R-:W-:Y:S04]  /*11fa0*/  DEPBAR.LE SB0, 0x0 ;  /* 0x000080000000791a */ /* 0x000fe80000000000 */
[C---:B------:R-:W-:Y:S01]  /*11fb0*/  ISETP.GE.AND P0, PT, R200.reuse, RZ, PT ;  /* 0x000000ffc800720c */ /* 0x040fe20003f06270 */
[----:B------:R-:W4:Y:S01]  /*11fc0*/  LDL R157, [R1+0x24] ;  /* 0x00002400019d7983 */ /* 0x000f220000100800 */
[----:B------:R-:W-:Y:S02]  /*11fd0*/  IMAD.MOV.U32 R201, RZ, RZ, c[0x0][0x208] ;  /* 0x00008200ffc97624 */ /* 0x000fe400078e00ff */
[----:B------:R-:W-:Y:S01]  /*11fe0*/  IMAD.MOV.U32 R194, RZ, RZ, 0x6 ;  /* 0x00000006ffc27424 */ /* 0x000fe200078e00ff */
[----:B------:R-:W5:Y:S01]  /*11ff0*/  LDL R119, [R1+0x8] ;  /* 0x0000080001777983 */ /* 0x000f620000100800 */
[----:B------:R-:W-:Y:S02]  /*12000*/  IMAD.SHL.U32 R201, R201, 0x40, RZ ;  /* 0x00000040c9c97824 */ /* 0x000fe400078e00ff */
[----:B------:R-:W-:Y:S01]  /*12010*/  IMAD.MOV.U32 R193, RZ, RZ, c[0x0][0x208] ;  /* 0x00008200ffc17624 */ /* 0x000fe200078e00ff */
[----:B--2---:R-:W5:Y:S01]  /*12020*/  LDL.64 R158, [R1+0x40] ;  /* 0x00004000019e7983 */ /* 0x004f620000100a00 */
[----:B------:R-:W-:Y:S01]  /*12030*/  IMAD.MOV.U32 R228, RZ, RZ, -0x80 ;  /* 0xffffff80ffe47424 */ /* 0x000fe200078e00ff */
[----:B------:R-:W-:Y:S02]  /*12040*/  IADD3 R195, R201, 0x80, RZ ;  /* 0x00000080c9c37810 */ /* 0x000fe40007ffe0ff */
[----:B------:R-:W-:Y:S01]  /*12050*/  @P0 SHF.R.S32.HI R0, RZ, 0x1f, R200 ;  /* 0x0000001fff000819 */ /* 0x000fe200000114c8 */
[----:B------:R-:W-:Y:S01]  /*12060*/  @P0 IMAD.WIDE.U32 R116, R200, c[0x0][0x208], RZ ;  /* 0x00008200c8740a25 */ /* 0x000fe200078e00ff */
[----:B------:R-:W5:Y:S01]  /*12070*/  LDL R156, [R1+0x20] ;  /* 0x00002000019c7983 */ /* 0x000f620000100800 */
[----:B------:R-:W-:Y:S02]  /*12080*/  SHF.L.U64.HI R193, R193, R194, c[0x0][0x20c] ;  /* 0x00008300c1c17619 */ /* 0x000fe400000102c2 */
[----:B------:R-:W-:Y:S01]  /*12090*/  @P0 IMAD R0, R0, c[0x0][0x208], RZ ;  /* 0x0000820000000a24 */ /* 0x000fe200078e02ff */
[----:B------:R-:W5:Y:S03]  /*120a0*/  LDL R192, [R1+0x10] ;  /* 0x0000100001c07983 */ /* 0x000f660000100800 */
[----:B------:R-:W-:Y:S01]  /*120b0*/  @P0 IMAD R2, R200, c[0x0][0x20c], R0 ;  /* 0x00008300c8020a24 */ /* 0x000fe200078e0200 */
[----:B------:R-:W-:Y:S01]  /*120c0*/  BAR.SYNC.DEFER_BLOCKING 0x0 ;  /* 0x0000000000007b1d */ /* 0x000fe20000010000 */
[C---:B------:R-:W-:Y:S02]  /*120d0*/  @P0 IMAD.SHL.U32 R0, R116.reuse, 0x80, RZ ;  /* 0x0000008074000824 */ /* 0x040fe400078e00ff */
[----:B------:R-:W-:Y:S05]  /*120e0*/  @P0 IMAD.IADD R117, R117, 0x1, R2 ;  /* 0x0000000175750824 */ /* 0x000fea00078e0202 */
[----:B------:R-:W-:Y:S01]  /*120f0*/  @P0 SHF.L.U64.HI R116, R116, 0x7, R117 ;  /* 0x0000000774740819 */ /* 0x000fe20000010275 */
        /* <DEDUP_REMOVED lines=20> */
[----:B------:R-:W2:Y:S04]  /*12240*/  LDL R203, [R1+0x30] ;  /* 0x0000300001cb7983 */ /* 0x000ea80000100800 */
[----:B------:R-:W2:Y:S01]  /*12250*/  LDL R202, [R1+0x40] ;  /* 0x0000400001ca7983 */ /* 0x000ea20000100800 */
        /* <DEDUP_REMOVED lines=15> */
[C---:B------:R-:W-:Y:S08]  /*12350*/  HMMA.16816.F32.BF16 R24, R140.reuse, R154, R24 ;  /* 0x0000009a8c18723c */ /* 0x040ff00000041818 */
[C---:B-1----:R-:W-:Y:S08]  /*12360*/  HMMA.16816.F32.BF16 R28, R140.reuse, R144, R28 ;  /* 0x000000908c1c723c */ /* 0x042ff0000004181c */
[C---:B------:R-:W-:Y:S08]  /*12370*/  HMMA.16816.F32.BF16 R32, R140.reuse, R146, R32 ;  /* 0x000000928c20723c */ /* 0x040ff00000041820 */
[C---:B---3--:R-:W-:Y:S08]  /*12380*/  HMMA.16816.F32.BF16 R36, R140.reuse, R148, R36 ;  /* 0x000000948c24723c */ /* 0x048ff00000041824 */
[C---:B------:R-:W-:Y:S04]  /*12390*/  HMMA.16816.F32.BF16 R40, R140.reuse, R150, R40 ;  /* 0x000000968c28723c */ /* 0x040fe80000041828 */
[----:B------:R-:W-:Y:S02]  /*123a0*/  @P0 IADD3 R2, P1, R0, R160, RZ ;  /* 0x000000a000020210 */ /* 0x000fe40007f3e0ff */
[----:B------:R-:W-:Y:S02]  /*123b0*/  LDSM.16.M88.4 R160, [R221] ;  /* 0x00000000dda0783b */ /* 0x000fe40000000200 */
[----:B------:R-:W-:Y:S04]  /*123c0*/  @P0 LEA R188, P3, R2, c[0x0][0x1f8], 0x1 ;  /* 0x00007e0002bc0a11 */ /* 0x000fe800078608ff */
[----:B----4-:R-:W-:Y:S02]  /*123d0*/  @P0 IADD3 R0, P2, R0, R157, RZ ;  /* 0x0000009d00000210 */ /* 0x010fe40007f5e0ff */
[C---:B-----5:R-:W-:Y:S02]  /*123e0*/  LOP3.LUT P5, RZ, R119.reuse, 0x1, RZ, 0xc0, !PT ;  /* 0x0000000177ff7812 */ /* 0x060fe400078ac0ff */
[----:B------:R-:W-:Y:S01]  /*123f0*/  LOP3.LUT P4, RZ, R119, 0x2, RZ, 0xc0, !PT ;  /* 0x0000000277ff7812 */ /* 0x000fe2000788c0ff */
[----:B------:R-:W-:Y:S01]  /*12400*/  @P0 IMAD.X R117, R116, 0x1, R159, P1 ;  /* 0x0000000174750824 */ /* 0x000fe200008e069f */
[----:B------:R-:W-:Y:S04]  /*12410*/  @P0 LEA R190, P1, R0, c[0x0][0x1f8], 0x1 ;  /* 0x00007e0000be0a11 */ /* 0x000fe800078208ff */
[----:B------:R-:W-:Y:S01]  /*12420*/  @P0 LEA.HI.X R189, R2, c[0x0][0x1fc], R117, 0x1, P3 ;  /* 0x00007f0002bd0a11 */ /* 0x000fe200018f0c75 */
[----:B------:R-:W-:Y:S01]  /*12430*/  @P0 IMAD.X R116, R116, 0x1, R156, P2 ;  /* 0x0000000174740824 */ /* 0x000fe200010e069c */
[----:B------:R-:W3:Y:S04]  /*12440*/  LDL R2, [R1+0x28] ;  /* 0x0000280001027983 */ /* 0x000ee80000100800 */
[----:B------:R-:W1:Y:S01]  /*12450*/  LDSM.16.M88.4 R156, [R222] ;  /* 0x00000000de9c783b */ /* 0x000e620000000200 */
[----:B------:R-:W-:Y:S01]  /*12460*/  @P0 LEA.HI.X R191, R0, c[0x0][0x1fc], R116, 0x1, P1 ;  /* 0x00007f0000bf0a11 */ /* 0x000fe200008f0c74 */
[----:B------:R-:W-:Y:S01]  /*12470*/  IMAD.MOV.U32 R0, RZ, RZ, c[0x0][0x2c4] ;  /* 0x0000b100ff007624 */ /* 0x000fe200078e00ff */
[----:B------:R-:W-:Y:S04]  /*12480*/  @P0 IADD3 R116, P1, R188, R201, RZ ;  /* 0x000000c9bc740210 */ /* 0x000fe80007f3e0ff */
[C---:B------:R-:W-:Y:S01]  /*12490*/  @P0 IADD3 R154, P3, R116.reuse, R195, RZ ;  /* 0x000000c3749a0210 */ /* 0x040fe20007f7e0ff */
[----:B------:R-:W-:Y:S01]  /*124a0*/  @!PT LDS RZ, [RZ] ;  /* 0x00000000fffff984 */ /* 0x000fe20000000800 */
[----:B------:R-:W-:Y:S01]  /*124b0*/  @!PT LDS RZ, [RZ] ;  /* 0x00000000fffff984 */ /* 0x000fe20000000800 */
[----:B------:R-:W-:Y:S01]  /*124c0*/  @!PT LDS RZ, [RZ] ;  /* 0x00000000fffff984 */ /* 0x000fe20000000800 */
[----:B------:R4:W-:Y:S01]  /*124d0*/  @P0 LDGSTS.E.BYPASS.LTC128B.128 [R227+0x100], [R188.64], !P5 ;  /* 0x00100000bce30fae */ /* 0x0009e2000e901d48 */
[--C-:B------:R-:W-:Y:S01]  /*124e0*/  @P0 IMAD.X R117, R189, 0x1, R193.reuse, P1 ;  /* 0x00000001bd750824 */ /* 0x100fe200008e06c1 */
[----:B------:R-:W-:Y:S03]  /*124f0*/  @P0 IADD3 R152, P1, R116, R201, RZ ;  /* 0x000000c974980210 */ /* 0x000fe60007f3e0ff */
[C-C-:B------:R-:W-:Y:S01]  /*12500*/  @P0 IMAD.X R155, R117.reuse, 0x1, R192.reuse, P3 ;  /* 0x00000001759b0824 */ /* 0x140fe200018e06c0 */
[----:B------:R-:W-:Y:S02]  /*12510*/  @P0 IADD3.X R153, R117, R193, RZ, P1, !PT ;  /* 0x000000c175990210 */ /* 0x000fe40000ffe4ff */
[----:B------:R4:W-:Y:S01]  /*12520*/  @P0 LDGSTS.E.BYPASS.LTC128B.128 [R227+0x4100], [R190.64], !P4 ;  /* 0x04100000bee30fae */ /* 0x0009e2000e101d48 */
[C---:B------:R-:W-:Y:S05]  /*12530*/  @P0 IADD3 R144, P2, R152.reuse, R201, RZ ;  /* 0x000000c998900210 */ /* 0x040fea0007f5e0ff */
[C---:B------:R-:W-:Y:S02]  /*12540*/  @P0 IMAD.X R145, R153.reuse, 0x1, R193, P2 ;  /* 0x0000000199910824 */ /* 0x040fe400010e06c1 */
[----:B------:R5:W-:Y:S08]  /*12550*/  @P0 LDGSTS.E.BYPASS.LTC128B.128 [R227+0x1100], [R116.64], !P5 ;  /* 0x0110000074e30fae */ /* 0x000bf0000e901d48 */
[----:B------:R5:W-:Y:S01]  /*12560*/  @P0 LDGSTS.E.BYPASS.LTC128B.128 [R227+0x5100], [R116.64+0x80], !P4 ;  /* 0x0510008074e30fae */ /* 0x000be2000e101d48 */
[C---:B-1----:R-:W-:Y:S07]  /*12570*/  HMMA.16816.F32.BF16 R44, R140.reuse, R156, R44 ;  /* 0x0000009c8c2c723c */ /* 0x042fee000004182c */
[----:B------:R1:W-:Y:S01]  /*12580*/  @P0 LDGSTS.E.BYPASS.LTC128B.128 [R227+0x2100], [R152.64], !P5 ;  /* 0x0210000098e30fae */ /* 0x0003e2000e901d48 */
[C---:B------:R-:W-:Y:S07]  /*12590*/  HMMA.16816.F32.BF16 R48, R140.reuse, R158, R48 ;  /* 0x0000009e8c30723c */ /* 0x040fee0000041830 */
[----:B------:R1:W-:Y:S01]  /*125a0*/  @P0 LDGSTS.E.BYPASS.LTC128B.128 [R227+0x6100], [R154.64], !P4 ;  /* 0x061000009ae30fae */ /* 0x0003e2000e101d48 */
[C---:B------:R-:W-:Y:S07]  /*125b0*/  HMMA.16816.F32.BF16 R52, R140.reuse, R160, R52 ;  /* 0x000000a08c34723c */ /* 0x040fee0000041834 */
[----:B------:R1:W-:Y:S01]  /*125c0*/  @P0 LDGSTS.E.BYPASS.LTC128B.128 [R227+0x3100], [R144.64], !P5 ;  /* 0x0310000090e30fae */ /* 0x0003e2000e901d48 */
[----:B-----5:R-:W-:Y:S01]  /*125d0*/  @P0 IADD3 R116, P1, R152, R195, RZ ;  /* 0x000000c398740210 */ /* 0x020fe20007f3e0ff */
[C---:B------:R-:W-:Y:S06]  /*125e0*/  HMMA.16816.F32.BF16 R56, R140.reuse, R162, R56 ;  /* 0x000000a28c38723c */ /* 0x040fec0000041838 */
[----:B------:R-:W5:Y:S01]  /*125f0*/  LDL R201, [R1+0x58] ;  /* 0x0000580001c97983 */ /* 0x000f620000100800 */
[----:B------:R-:W-:Y:S01]  /*12600*/  @P0 IMAD.X R117, R153, 0x1, R192, P1 ;  /* 0x0000000199750824 */ /* 0x000fe200008e06c0 */
[----:B------:R-:W-:Y:S02]  /*12610*/  ISETP.NE.AND P1, PT, R0, 0x1, PT ;  /* 0x000000010000780c */ /* 0x000fe40003f25270 */
[----:B------:R2:W3:Y:S01]  /*12620*/  LDL R0, [R1+0x2c] ;  /* 0x00002c0001007983 */ /* 0x0004e20000100800 */
[C---:B------:R-:W-:Y:S03]  /*12630*/  HMMA.16816.F32.BF16 R60, R140.reuse, R164, R60 ;  /* 0x000000a48c3c723c */ /* 0x040fe6000004183c */
[----:B------:R2:W-:Y:S05]  /*12640*/  @P0 LDGSTS.E.BYPASS.LTC128B.128 [R227+0x7100], [R116.64], !P4 ;  /* 0x0710000074e30fae */ /* 0x0005ea000e101d48 */
[----:B------:R-:W-:Y:S03]  /*12650*/  HMMA.16816.F32.BF16 R64, R140, R166, R64 ;  /* 0x000000a68c40723c */ /* 0x000fe60000041840 */
[----:B------:R-:W-:Y:S08]  /*12660*/  LDSM.16.M88.4 R148, [R210+0x8900] ;  /* 0x00890000d294783b */ /* 0x000ff00000000200 */
[----:B-1----:R-:W1:Y:S08]  /*12670*/  LDSM.16.M88.4 R144, [R210+0x8100] ;  /* 0x00810000d290783b */ /* 0x002e700000000200 */
[----:B------:R-:W2:Y:S08]  /*12680*/  LDSM.16.M88.4 R152, [R210+0x9100] ;  /* 0x00910000d298783b */ /* 0x000eb00000000200 */
[----:B------:R-:W0:Y:S08]  /*12690*/  LDGDEPBAR ;  /* 0x00000000000079af */ /* 0x000e300000000000 */
[----:B------:R-:W2:Y:S08]  /*126a0*/  LDSM.16.M88.4 R156, [R210+0x9900] ;  /* 0x00990000d29c783b */ /* 0x000eb00000000200 */
[----:B------:R-:W2:Y:S01]  /*126b0*/  LDSM.16.M88.4 R160, [R210+0xa100] ;  /* 0x00a10000d2a0783b */ /* 0x000ea20000000200 */
[C---:B-1----:R-:W-:Y:S07]  /*126c0*/  HMMA.16816.F32.BF16 R4, R168.reuse, R144, R4 ;  /* 0x00000090a804723c */ /* 0x042fee0000041804 */
[----:B------:R-:W-:Y:S01]  /*126d0*/  LDSM.16.M88.4 R164, [R215] ;  /* 0x00000000d7a4783b */ /* 0x000fe20000000200 */
[C---:B------:R-:W-:Y:S07]  /*126e0*/  HMMA.16816.F32.BF16 R8, R168.reuse, R146, R8 ;  /* 0x00000092a808723c */ /* 0x040fee0000041808 */
[----:B------:R-:W1:Y:S01]  /*126f0*/  LDSM.16.M88.4 R144, [R210+0xa900] ;  /* 0x00a90000d290783b */ /* 0x000e620000000200 */
[C---:B------:R-:W-:Y:S07]  /*12700*/  HMMA.16816.F32.BF16 R12, R168.reuse, R148, R12 ;  /* 0x00000094a80c723c */ /* 0x040fee000004180c */
[----:B----4-:R-:W-:Y:S01]  /*12710*/  LDSM.16.M88.4 R188, [R210+0xf100] ;  /* 0x00f10000d2bc783b */ /* 0x010fe20000000200 */
[C---:B------:R-:W-:Y:S07]  /*12720*/  HMMA.16816.F32.BF16 R16, R168.reuse, R150, R16 ;  /* 0x00000096a810723c */ /* 0x040fee0000041810 */
[----:B------:R-:W4:Y:S01]  /*12730*/  LDSM.16.M88.4 R148, [R210+0xb100] ;  /* 0x00b10000d294783b */ /* 0x000f220000000200 */
[C---:B--2---:R-:W-:Y:S07]  /*12740*/  HMMA.16816.F32.BF16 R20, R168.reuse, R152, R20 ;  /* 0x00000098a814723c */ /* 0x044fee0000041814 */
[----:B------:R-:W-:Y:S01]  /*12750*/  LDSM.16.M88.4 R192, [R210+0xf900] ;  /* 0x00f90000d2c0783b */ /* 0x000fe20000000200 */
[C---:B------:R-:W-:Y:S07]  /*12760*/  HMMA.16816.F32.BF16 R24, R168.reuse, R154, R24 ;  /* 0x0000009aa818723c */ /* 0x040fee0000041818 */
[----:B------:R-:W2:Y:S01]  /*12770*/  LDSM.16.M88.4 R152, [R210+0xb900] ;  /* 0x00b90000d298783b */ /* 0x000ea20000000200 */
[C---:B------:R-:W-:Y:S08]  /*12780*/  HMMA.16816.F32.BF16 R28, R168.reuse, R156, R28 ;  /* 0x0000009ca81c723c */ /* 0x040ff0000004181c */
[C---:B------:R-:W-:Y:S01]  /*12790*/  HMMA.16816.F32.BF16 R32, R168.reuse, R158, R32 ;  /* 0x0000009ea820723c */ /* 0x040fe20000041820 */
[----:B------:R-:W2:Y:S07]  /*127a0*/  LDSM.16.M88.4 R156, [R207] ;  /* 0x00000000cf9c783b */ /* 0x000eae0000000200 */
        /* <DEDUP_REMOVED lines=32> */
[----:B------:R-:W5:Y:S07]  /*129b0*/  LDSM.16.M88.4 R160, [R204+0xd900] ;  /* 0x00d90000cca0783b */ /* 0x000f6e0000000200 */
[C---:B-1----:R-:W-:Y:S04]  /*129c0*/  HMMA.16816.F32.BF16 R60, R172.reuse, R144, R60 ;  /* 0x00000090ac3c723c */ /* 0x042fe8000004183c */
[----:B---3--:R-:W-:Y:S04]  /*129d0*/  @P1 SHF.R.U32.HI R0, RZ, c[0x0][0x2cc], R2 ;  /* 0x0000b300ff001a19 */ /* 0x008fe80000011602 */
[----:B------:R-:W-:Y:S01]  /*129e0*/  HMMA.16816.F32.BF16 R64, R172, R146, R64 ;  /* 0x00000092ac40723c */ /* 0x000fe20000041840 */
[----:B------:R-:W1:Y:S07]  /*129f0*/  LDSM.16.M88.4 R144, [R204+0xe100] ;  /* 0x00e10000cc90783b */ /* 0x000e6e0000000200 */
[C---:B----4-:R-:W-:Y:S01]  /*12a00*/  HMMA.16816.F32.BF16 R4, R176.reuse, R148, R4 ;  /* 0x00000094b004723c */ /* 0x050fe20000041804 */
[----:B------:R-:W-:Y:S07]  /*12a10*/  SHFL.IDX PT, R116, R0, 0x1, 0x1c1f ;  /* 0x003c1f0000747f89 */ /* 0x000fee00000e0000 */
[C---:B------:R-:W-:Y:S01]  /*12a20*/  HMMA.16816.F32.BF16 R8, R176.reuse, R150, R8 ;  /* 0x00000096b008723c */ /* 0x040fe20000041808 */
[----:B------:R-:W-:Y:S07]  /*12a30*/  LDSM.16.M88.4 R148, [R204+0xe900] ;  /* 0x00e90000cc94783b */ /* 0x000fee0000000200 */
[C---:B--2---:R-:W-:Y:S01]  /*12a40*/  HMMA.16816.F32.BF16 R12, R176.reuse, R152, R12 ;  /* 0x00000098b00c723c */ /* 0x044fe2000004180c */
[----:B------:R2:W3:Y:S07]  /*12a50*/  SHFL.IDX PT, R2, R0, RZ, 0x1c1f ;  /* 0x001c1fff00027589 */ /* 0x0004ee00000e0000 */
[C---:B------:R-:W-:Y:S01]  /*12a60*/  HMMA.16816.F32.BF16 R16, R176.reuse, R154, R16 ;  /* 0x0000009ab010723c */ /* 0x040fe20000041810 */
[----:B------:R-:W4:Y:S07]  /*12a70*/  LDSM.16.M88.4 R152, [R204+0xf100] ;  /* 0x00f10000cc98783b */ /* 0x000f2e0000000200 */
[C---:B------:R-:W-:Y:S08]  /*12a80*/  HMMA.16816.F32.BF16 R20, R176.reuse, R156, R20 ;  /* 0x0000009cb014723c */ /* 0x040ff00000041814 */
[C---:B------:R-:W-:Y:S01]  /*12a90*/  HMMA.16816.F32.BF16 R24, R176.reuse, R158, R24 ;  /* 0x0000009eb018723c */ /* 0x040fe20000041818 */
[----:B------:R-:W4:Y:S03]  /*12aa0*/  LDSM.16.M88.4 R156, [R204+0xf900] ;  /* 0x00f90000cc9c783b */ /* 0x000f260000000200 */
[C---:B--2---:R-:W-:Y:S01]  /*12ab0*/  IMAD R0, R200.reuse, R228, 0x1 ;  /* 0x00000001c8007424 */ /* 0x044fe200078e02e4 */
[----:B------:R-:W-:Y:S03]  /*12ac0*/  IADD3 R228, R200, -0x1, RZ ;  /* 0xffffffffc8e47810 */ /* 0x000fe60007ffe0ff */
[C---:B-----5:R-:W-:Y:S04]  /*12ad0*/  HMMA.16816.F32.BF16 R28, R176.reuse, R160, R28 ;  /* 0x000000a0b01c723c */ /* 0x060fe8000004181c */
[----:B------:R-:W-:Y:S04]  /*12ae0*/  IADD3 R0, R202, R0, -R203 ;  /* 0x00000000ca007210 */ /* 0x000fe80007ffe8cb */
[C---:B------:R-:W-:Y:S01]  /*12af0*/  HMMA.16816.F32.BF16 R32, R176.reuse, R162, R32 ;  /* 0x000000a2b020723c */ /* 0x040fe20000041820 */
[----:B------:R-:W2:Y:S03]  /*12b00*/  LDSM.16.M88.4 R160, [R219] ;  /* 0x00000000dba0783b */ /* 0x000ea60000000200 */
[----:B------:R-:W-:Y:S04]  /*12b10*/  IMAD.IADD R0, R0, 0x1, -R201 ;  /* 0x0000000100007824 */ /* 0x000fe800078e0ac9 */
[C---:B-1----:R-:W-:Y:S04]  /*12b20*/  HMMA.16816.F32.BF16 R36, R176.reuse, R144, R36 ;  /* 0x00000090b024723c */ /* 0x042fe80000041824 */
[C---:B---3--:R-:W-:Y:S02]  /*12b30*/  IMAD.IADD R2, R0.reuse, 0x1, R2 ;  /* 0x0000000100027824 */ /* 0x048fe400078e0202 */
[----:B------:R-:W-:Y:S02]  /*12b40*/  IMAD.IADD R0, R0, 0x1, R116 ;  /* 0x0000000100007824 */ /* 0x000fe400078e0274 */
[C---:B------:R-:W-:Y:S01]  /*12b50*/  HMMA.16816.F32.BF16 R40, R176.reuse, R146, R40 ;  /* 0x00000092b028723c */ /* 0x040fe20000041828 */
[----:B------:R-:W1:Y:S02]  /*12b60*/  LDSM.16.M88.4 R144, [R218] ;  /* 0x00000000da90783b */ /* 0x000e640000000200 */
[C---:B------:R-:W-:Y:S02]  /*12b70*/  ISETP.GT.AND P6, PT, R2.reuse, 0x69, PT ;  /* 0x000000690200780c */ /* 0x040fe40003fc4270 */
[C---:B------:R-:W-:Y:S02]  /*12b80*/  ISETP.GT.AND P3, PT, R2.reuse, RZ, PT ;  /* 0x000000ff0200720c */ /* 0x040fe40003f64270 */
[C---:B------:R-:W-:Y:S01]  /*12b90*/  ISETP.GT.AND P5, PT, R2.reuse, 0x70, PT ;  /* 0x000000700200780c */ /* 0x040fe20003fa4270 */
[C---:B------:R-:W-:Y:S03]  /*12ba0*/  HMMA.16816.F32.BF16 R44, R176.reuse, R148, R44 ;  /* 0x00000094b02c723c */ /* 0x040fe6000004182c */
[----:B------:R-:W-:Y:S02]  /*12bb0*/  ISETP.GT.AND P2, PT, R2, 0x1, PT ;  /* 0x000000010200780c */ /* 0x000fe40003f44270 */
[C---:B------:R-:W-:Y:S02]  /*12bc0*/  ISETP.GT.AND P1, PT, R0.reuse, RZ, PT ;  /* 0x000000ff0000720c */ /* 0x040fe40003f24270 */
[----:B------:R-:W-:Y:S01]  /*12bd0*/  ISETP.GT.AND P0, PT, R0, 0x1, PT ;  /* 0x000000010000780c */ /* 0x000fe20003f04270 */
[C---:B------:R-:W-:Y:S01]  /*12be0*/  HMMA.16816.F32.BF16 R48, R176.reuse, R150, R48 ;  /* 0x00000096b030723c */ /* 0x040fe20000041830 */
[----:B------:R-:W3:Y:S02]  /*12bf0*/  LDSM.16.M88.4 R148, [R217] ;  /* 0x00000000d994783b */ /* 0x000ee40000000200 */
[----:B------:R-:W-:Y:S05]  /*12c00*/  ISETP.GT.AND P4, PT, R2, 0x71, PT ;  /* 0x000000710200780c */ /* 0x000fea0003f84270 */
[C---:B----4-:R-:W-:Y:S08]  /*12c10*/  HMMA.16816.F32.BF16 R52, R176.reuse, R152, R52 ;  /* 0x00000098b034723c */ /* 0x050ff00000041834 */
[C---:B------:R-:W-:Y:S01]  /*12c20*/  HMMA.16816.F32.BF16 R56, R176.reuse, R154, R56 ;  /* 0x0000009ab038723c */ /* 0x040fe20000041838 */
[----:B------:R-:W4:Y:S07]  /*12c30*/  LDSM.16.M88.4 R152, [R216] ;  /* 0x00000000d898783b */ /* 0x000f2e0000000200 */
[C---:B------:R-:W-:Y:S08]  /*12c40*/  HMMA.16816.F32.BF16 R60, R176.reuse, R156, R60 ;  /* 0x0000009cb03c723c */ /* 0x040ff0000004183c */
[----:B------:R-:W-:Y:S01]  /*12c50*/  HMMA.16816.F32.BF16 R64, R176, R158, R64 ;  /* 0x0000009eb040723c */ /* 0x000fe20000041840 */
[----:B------:R-:W5:Y:S07]  /*12c60*/  LDSM.16.M88.4 R156, [R214] ;  /* 0x00000000d69c783b */ /* 0x000f6e0000000200 */
[C---:B--2---:R-:W-:Y:S08]  /*12c70*/  HMMA.16816.F32.BF16 R4, R180.reuse, R160, R4 ;  /* 0x000000a0b404723c */ /* 0x044ff00000041804 */
[C---:B------:R-:W-:Y:S01]  /*12c80*/  HMMA.16816.F32.BF16 R8, R180.reuse, R162, R8 ;  /* 0x000000a2b408723c */ /* 0x040fe20000041808 */
[----:B------:R-:W-:Y:S07]  /*12c90*/  LDSM.16.M88.4 R160, [R210+0xc900] ;  /* 0x00c90000d2a0783b */ /* 0x000fee0000000200 */
[C---:B-1----:R-:W-:Y:S08]  /*12ca0*/  HMMA.16816.F32.BF16 R12, R180.reuse, R144, R12 ;  /* 0x00000090b40c723c */ /* 0x042ff0000004180c */
[C---:B------:R-:W-:Y:S01]  /*12cb0*/  HMMA.16816.F32.BF16 R16, R180.reuse, R146, R16 ;  /* 0x00000092b410723c */ /* 0x040fe20000041810 */
[----:B------:R-:W1:Y:S07]  /*12cc0*/  LDSM.16.M88.4 R144, [R213] ;  /* 0x00000000d590783b */ /* 0x000e6e0000000200 */
[C---:B---3--:R-:W-:Y:S08]  /*12cd0*/  HMMA.16816.F32.BF16 R20, R180.reuse, R148, R20 ;  /* 0x00000094b414723c */ /* 0x048ff00000041814 */
[C---:B------:R-:W-:Y:S01]  /*12ce0*/  HMMA.16816.F32.BF16 R24, R180.reuse, R150, R24 ;  /* 0x00000096b418723c */ /* 0x040fe20000041818 */
[----:B------:R-:W2:Y:S07]  /*12cf0*/  LDSM.16.M88.4 R148, [R212] ;  /* 0x00000000d494783b */ /* 0x000eae0000000200 */
[C---:B----4-:R-:W-:Y:S08]  /*12d00*/  HMMA.16816.F32.BF16 R28, R180.reuse, R152, R28 ;  /* 0x00000098b41c723c */ /* 0x050ff0000004181c */
[C---:B------:R-:W-:Y:S01]  /*12d10*/  HMMA.16816.F32.BF16 R32, R180.reuse, R154, R32 ;  /* 0x0000009ab420723c */ /* 0x040fe20000041820 */
[----:B------:R-:W3:Y:S07]  /*12d20*/  LDSM.16.M88.4 R152, [R210+0xc100] ;  /* 0x00c10000d298783b */ /* 0x000eee0000000200 */
[C---:B------:R-:W-:Y:S08]  /*12d30*/  HMMA.16816.F32.BF16 R36, R180.reuse, R164, R36 ;  /* 0x000000a4b424723c */ /* 0x040ff00000041824 */
        /* <DEDUP_REMOVED lines=16> */
[C---:B----4-:R-:W-:Y:S08]  /*12e40*/  HMMA.16816.F32.BF16 R20, R184.reuse, R164, R20 ;  /* 0x000000a4b814723c */ /* 0x050ff00000041814 */
[C---:B------:R-:W-:Y:S08]  /*12e50*/  HMMA.16816.F32.BF16 R24, R184.reuse, R166, R24 ;  /* 0x000000a6b818723c */ /* 0x040ff00000041818 */
[C---:B-----5:R-:W-:Y:S08]  /*12e60*/  HMMA.16816.F32.BF16 R28, R184.reuse, R156, R28 ;  /* 0x0000009cb81c723c */ /* 0x060ff0000004181c */
[C---:B------:R-:W-:Y:S08]  /*12e70*/  HMMA.16816.F32.BF16 R32, R184.reuse, R158, R32 ;  /* 0x0000009eb820723c */ /* 0x040ff00000041820 */
[C---:B-1----:R-:W-:Y:S08]  /*12e80*/  HMMA.16816.F32.BF16 R36, R184.reuse, R144, R36 ;  /* 0x00000090b824723c */ /* 0x042ff00000041824 */
        /* <DEDUP_REMOVED lines=8> */
[----:B------:R-:W-:Y:S08]  /*12f10*/  HMMA.16816.F32.BF16 R64, R184, R194, R64 ;  /* 0x000000c2b840723c */ /* 0x000ff00000041840 */
[C---:B---3--:R-:W-:Y:S08]  /*12f20*/  HMMA.16816.F32.BF16 R4, R196.reuse, R152, R4 ;  /* 0x00000098c404723c */ /* 0x048ff00000041804 */
[C---:B------:R-:W-:Y:S01]  /*12f30*/  HMMA.16816.F32.BF16 R8, R196.reuse, R154, R8 ;  /* 0x0000009ac408723c */ /* 0x040fe20000041808 */
[----:B------:R-:W3:Y:S07]  /*12f40*/  LDSM.16.M88.4 R152, [R207+0x5800] ;  /* 0x00580000cf98783b */ /* 0x000eee0000000200 */
[C---:B-1----:R-:W-:Y:S08]  /*12f50*/  HMMA.16816.F32.BF16 R12, R196.reuse, R144, R12 ;  /* 0x00000090c40c723c */ /* 0x042ff0000004180c */
[C---:B------:R-:W-:Y:S01]  /*12f60*/  HMMA.16816.F32.BF16 R16, R196.reuse, R146, R16 ;  /* 0x00000092c410723c */ /* 0x040fe20000041810 */
[----:B------:R-:W1:Y:S03]  /*12f70*/  LDSM.16.M88.4 R144, [R207+0x6000] ;  /* 0x00600000cf90783b */ /* 0x000e660000000200 */
[----:B------:R-:W-:Y:S02]  /*12f80*/  FSEL R116, R4, -INF , P3 ;  /* 0xff80000004747808 */ /* 0x000fe40001800000 */
[----:B------:R-:W-:Y:S02]  /*12f90*/  FSEL R156, R5, -INF , P2 ;  /* 0xff800000059c7808 */ /* 0x000fe40001000000 */
[C---:B--2---:R-:W-:Y:S03]  /*12fa0*/  HMMA.16816.F32.BF16 R20, R196.reuse, R148, R20 ;  /* 0x00000094c414723c */ /* 0x044fe60000041814 */
[----:B------:R-:W-:Y:S02]  /*12fb0*/  ISETP.GT.AND P3, PT, R2, 0x8, PT ;  /* 0x000000080200780c */ /* 0x000fe40003f64270 */
[----:B------:R-:W-:Y:S02]  /*12fc0*/  FSEL R159, R6, -INF , P1 ;  /* 0xff800000069f7808 */ /* 0x000fe40000800000 */
[----:B------:R-:W-:Y:S01]  /*12fd0*/  FSEL R161, R7, -INF , P0 ;  /* 0xff80000007a17808 */ /* 0x000fe20000000000 */
[C---:B------:R-:W-:Y:S01]  /*12fe0*/  HMMA.16816.F32.BF16 R24, R196.reuse, R150, R24 ;  /* 0x00000096c418723c */ /* 0x040fe20000041818 */
[----:B------:R-:W2:Y:S02]  /*12ff0*/  LDSM.16.M88.4 R4, [R207+0x6800] ;  /* 0x00680000cf04783b */ /* 0x000ea40000000200 */
[----:B------:R-:W-:Y:S02]  /*13000*/  ISETP.GT.AND P2, PT, R2, 0x9, PT ;  /* 0x000000090200780c */ /* 0x000fe40003f44270 */
[----:B------:R-:W-:Y:S02]  /*13010*/  FSEL R148, R8, -INF , P3 ;  /* 0xff80000008947808 */ /* 0x000fe40001800000 */
[----:B------:R-:W-:Y:S01]  /*13020*/  FSEL R157, R9, -INF , P2 ;  /* 0xff800000099d7808 */ /* 0x000fe20001000000 */
[C---:B---3--:R-:W-:Y:S03]  /*13030*/  HMMA.16816.F32.BF16 R28, R196.reuse, R152, R28 ;  /* 0x00000098c41c723c */ /* 0x048fe6000004181c */
[C---:B------:R-:W-:Y:S02]  /*13040*/  ISETP.GT.AND P1, PT, R0.reuse, 0x8, PT ;  /* 0x000000080000780c */ /* 0x040fe40003f24270 */
[----:B------:R-:W-:Y:S02]  /*13050*/  ISETP.GT.AND P0, PT, R0, 0x9, PT ;  /* 0x000000090000780c */ /* 0x000fe40003f04270 */
[----:B------:R-:W-:Y:S01]  /*13060*/  FSEL R158, R10, -INF , P1 ;  /* 0xff8000000a9e7808 */ /* 0x000fe20000800000 */
[C---:B------:R-:W-:Y:S03]  /*13070*/  HMMA.16816.F32.BF16 R32, R196.reuse, R154, R32 ;  /* 0x0000009ac420723c */ /* 0x040fe60000041820 */
[C---:B------:R-:W-:Y:S02]  /*13080*/  ISETP.GT.AND P1, PT, R0.reuse, 0x10, PT ;  /* 0x000000100000780c */ /* 0x040fe40003f24270 */
[----:B------:R-:W-:Y:S02]  /*13090*/  FSEL R160, R11, -INF , P0 ;  /* 0xff8000000ba07808 */ /* 0x000fe40000000000 */
[----:B------:R-:W3:Y:S01]  /*130a0*/  LDSM.16.M88.4 R8, [R207+0x7000] ;  /* 0x00700000cf08783b */ /* 0x000ee20000000200 */
[C---:B-1----:R-:W-:Y:S03]  /*130b0*/  HMMA.16816.F32.BF16 R36, R196.reuse, R144, R36 ;  /* 0x00000090c424723c */ /* 0x042fe60000041824 */
[----:B------:R-:W-:Y:S02]  /*130c0*/  ISETP.GT.AND P0, PT, R0, 0x11, PT ;  /* 0x000000110000780c */ /* 0x000fe40003f04270 */
[----:B------:R-:W-:Y:S02]  /*130d0*/  FSEL R162, R14, -INF , P1 ;  /* 0xff8000000ea27808 */ /* 0x000fe40000800000 */
[----:B------:R-:W-:Y:S01]  /*130e0*/  FSEL R163, R15, -INF , P0 ;  /* 0xff8000000fa37808 */ /* 0x000fe20000000000 */
[C---:B------:R-:W-:Y:S01]  /*130f0*/  HMMA.16816.F32.BF16 R40, R196.reuse, R146, R40 ;  /* 0x00000092c428723c */ /* 0x040fe20000041828 */
[----:B------:R-:W4:Y:S02]  /*13100*/  LDL.64 R14, [R1+0x48] ;  /* 0x00004800010e7983 */ /* 0x000f240000100a00 */
[C---:B------:R-:W-:Y:S02]  /*13110*/  ISETP.GT.AND P3, PT, R2.reuse, 0x10, PT ;  /* 0x000000100200780c */ /* 0x040fe40003f64270 */
[----:B------:R-:W-:Y:S02]  /*13120*/  ISETP.GT.AND P2, PT, R2, 0x11, PT ;  /* 0x000000110200780c */ /* 0x000fe40003f44270 */
[----:B------:R-:W-:Y:S01]  /*13130*/  FSEL R150, R12, -INF , P3 ;  /* 0xff8000000c967808 */ /* 0x000fe20001800000 */
[C---:B--2---:R-:W-:Y:S03]  /*13140*/  HMMA.16816.F32.BF16 R44, R196.reuse, R4, R44 ;  /* 0x00000004c42c723c */ /* 0x044fe6000004182c */
[----:B------:R-:W-:Y:S02]  /*13150*/  ISETP.GT.AND P3, PT, R2, 0x18, PT ;  /* 0x000000180200780c */ /* 0x000fe40003f64270 */
[----:B------:R-:W-:Y:S02]  /*13160*/  FMNMX.FTZ R12, R116, R3, !PT ;  /* 0x00000003740c7209 */ /* 0x000fe40007810000 */
[----:B------:R-:W-:Y:S01]  /*13170*/  FSEL R151, R13, -INF , P2 ;  /* 0xff8000000d977808 */ /* 0x000fe20001000000 */
[C---:B------:R-:W-:Y:S03]  /*13180*/  HMMA.16816.F32.BF16 R48, R196.reuse, R6, R48 ;  /* 0x00000006c430723c */ /* 0x040fe60000041830 */
[----:B------:R-:W-:Y:S02]  /*13190*/  ISETP.GT.AND P2, PT, R2, 0x19, PT ;  /* 0x000000190200780c */ /* 0x000fe40003f44270 */
[----:B------:R-:W-:Y:S02]  /*131a0*/  FMNMX.FTZ R12, R156, R12, !PT ;  /* 0x0000000c9c0c7209 */ /* 0x000fe40007810000 */
[----:B------:R-:W-:Y:S02]  /*131b0*/  FMNMX.FTZ R5, R159, R118, !PT ;  /* 0x000000769f057209 */ /* 0x000fe40007810000 */
[----:B------:R-:W-:Y:S02]  /*131c0*/  FMNMX.FTZ R4, R148, R12, !PT ;  /* 0x0000000c94047209 */ /* 0x000fe40007810000 */
[----:B------:R-:W-:Y:S02]  /*131d0*/  ISETP.GT.AND P1, PT, R0, 0x18, PT ;  /* 0x000000180000780c */ /* 0x000fe40003f24270 */
[----:B------:R-:W-:Y:S01]  /*131e0*/  FMNMX.FTZ R4, R157, R4, !PT ;  /* 0x000000049d047209 */ /* 0x000fe20007810000 */
[C---:B---3--:R-:W-:Y:S03]  /*131f0*/  HMMA.16816.F32.BF16 R52, R196.reuse, R8, R52 ;  /* 0x00000008c434723c */ /* 0x048fe60000041834 */
[----:B------:R-:W-:Y:S02]  /*13200*/  FMNMX.FTZ R4, R150, R4, !PT ;  /* 0x0000000496047209 */ /* 0x000fe40007810000 */
[----:B------:R-:W-:Y:S02]  /*13210*/  FSEL R152, R16, -INF , P3 ;  /* 0xff80000010987808 */ /* 0x000fe40001800000 */
[----:B------:R-:W-:Y:S01]  /*13220*/  FMNMX.FTZ R4, R151, R4, !PT ;  /* 0x0000000497047209 */ /* 0x000fe20007810000 */
[C---:B------:R-:W-:Y:S01]  /*13230*/  HMMA.16816.F32.BF16 R56, R196.reuse, R10, R56 ;  /* 0x0000000ac438723c */ /* 0x040fe20000041838 */
[----:B------:R-:W2:Y:S02]  /*13240*/  LDL R11, [R1+0x1c] ;  /* 0x00001c00010b7983 */ /* 0x000ea40000100800 */
[----:B------:R-:W-:Y:S02]  /*13250*/  ISETP.GT.AND P3, PT, R2, 0x20, PT ;  /* 0x000000200200780c */ /* 0x000fe40003f64270 */
[----:B------:R-:W-:Y:S01]  /*13260*/  FMNMX.FTZ R13, R161, R5, !PT ;  /* 0x00000005a10d7209 */ /* 0x000fe20007810000 */
[----:B------:R-:W3:Y:S01]  /*13270*/  LDL R10, [R1+0x18] ;  /* 0x00001800010a7983 */ /* 0x000ee20000100800 */
[----:B------:R-:W-:Y:S02]  /*13280*/  FMNMX.FTZ R12, R152, R4, !PT ;  /* 0x00000004980c7209 */ /* 0x000fe40007810000 */
[----:B------:R-:W-:Y:S01]  /*13290*/  FSEL R153, R17, -INF , P2 ;  /* 0xff80000011997808 */ /* 0x000fe20001000000 */
[----:B------:R-:W1:Y:S01]  /*132a0*/  LDSM.16.M88.4 R4, [R207+0x7800] ;  /* 0x00780000cf04783b */ /* 0x000e620000000200 */
[----:B------:R-:W-:Y:S01]  /*132b0*/  ISETP.GT.AND P2, PT, R2, 0x21, PT ;  /* 0x000000210200780c */ /* 0x000fe20003f44270 */
[----:B------:R-:W-:Y:S04]  /*132c0*/  DEPBAR.LE SB0, 0x0 ;  /* 0x000080000000791a */ /* 0x000fe80000000000 */
[----:B------:R-:W-:Y:S02]  /*132d0*/  FMNMX.FTZ R12, R153, R12, !PT ;  /* 0x0000000c990c7209 */ /* 0x000fe40007810000 */
[----:B------:R-:W-:Y:S01]  /*132e0*/  FSEL R154, R20, -INF , P3 ;  /* 0xff800000149a7808 */ /* 0x000fe20001800000 */
[----:B------:R-:W-:Y:S01]  /*132f0*/  BAR.SYNC.DEFER_BLOCKING 0x0 ;  /* 0x0000000000007b1d */ /* 0x000fe20000010000 */
[----:B------:R-:W-:Y:S02]  /*13300*/  FSEL R155, R21, -INF , P2 ;  /* 0xff800000159b7808 */ /* 0x000fe40001000000 */
[----:B------:R-:W-:Y:S02]  /*13310*/  FMNMX.FTZ R8, R154, R12, !PT ;  /* 0x0000000c9a087209 */ /* 0x000fe40007810000 */
[----:B------:R-:W-:Y:S02]  /*13320*/  ISETP.GT.AND P3, PT, R2, 0x28, PT ;  /* 0x000000280200780c */ /* 0x000fe40003f64270 */
[----:B------:R-:W-:Y:S02]  /*13330*/  FMNMX.FTZ R13, R158, R13, !PT ;  /* 0x0000000d9e0d7209 */ /* 0x000fe40007810000 */
[----:B------:R-:W-:Y:S02]  /*13340*/  ISETP.GT.AND P2, PT, R2, 0x29, PT ;  /* 0x000000290200780c */ /* 0x000fe40003f44270 */
[----:B------:R-:W-:Y:S02]  /*13350*/  FSEL R167, R24, -INF , P3 ;  /* 0xff80000018a77808 */ /* 0x000fe40001800000 */
[----:B------:R-:W-:Y:S02]  /*13360*/  FMNMX.FTZ R8, R155, R8, !PT ;  /* 0x000000089b087209 */ /* 0x000fe40007810000 */
[----:B------:R-:W-:Y:S02]  /*13370*/  FSEL R189, R25, -INF , P2 ;  /* 0xff80000019bd7808 */ /* 0x000fe40001000000 */
[----:B------:R-:W-:Y:S02]  /*13380*/  FMNMX.FTZ R9, R160, R13, !PT ;  /* 0x0000000da0097209 */ /* 0x000fe40007810000 */
[C---:B------:R-:W-:Y:S02]  /*13390*/  ISETP.GT.AND P3, PT, R2.reuse, 0x30, PT ;  /* 0x000000300200780c */ /* 0x040fe40003f64270 */
[----:B------:R-:W-:Y:S02]  /*133a0*/  FMNMX.FTZ R8, R167, R8, !PT ;  /* 0x00000008a7087209 */ /* 0x000fe40007810000 */
[----:B------:R-:W-:Y:S01]  /*133b0*/  ISETP.GT.AND P2, PT, R2, 0x31, PT ;  /* 0x000000310200780c */ /* 0x000fe20003f44270 */
[----:B------:R-:W5:Y:S01]  /*133c0*/  LDL R12, [R1+0x34] ;  /* 0x00003400010c7983 */ /* 0x000f620000100800 */
[----:B------:R-:W-:Y:S02]  /*133d0*/  FSEL R192, R28, -INF , P3 ;  /* 0xff8000001cc07808 */ /* 0x000fe40001800000 */
[----:B------:R-:W-:Y:S02]  /*133e0*/  FMNMX.FTZ R8, R189, R8, !PT ;  /* 0x00000008bd087209 */ /* 0x000fe40007810000 */
[----:B------:R-:W-:Y:S01]  /*133f0*/  FMNMX.FTZ R9, R162, R9, !PT ;  /* 0x00000009a2097209 */ /* 0x000fe20007810000 */
[C---:B-1----:R-:W-:Y:S05]  /*13400*/  HMMA.16816.F32.BF16 R60, R196.reuse, R4, R60 ;  /* 0x00000004c43c723c */ /* 0x042fea000004183c */
[----:B------:R-:W-:Y:S02]  /*13410*/  FSEL R193, R29, -INF , P2 ;  /* 0xff8000001dc17808 */ /* 0x000fe40001000000 */
[----:B------:R-:W-:Y:S01]  /*13420*/  FSEL R164, R18, -INF , P1 ;  /* 0xff80000012a47808 */ /* 0x000fe20000800000 */
[----:B------:R-:W-:Y:S03]  /*13430*/  HMMA.16816.F32.BF16 R64, R196, R6, R64 ;  /* 0x00000006c440723c */ /* 0x000fe60000041840 */
[----:B------:R-:W-:Y:S02]  /*13440*/  ISETP.GT.AND P0, PT, R0, 0x19, PT ;  /* 0x000000190000780c */ /* 0x000fe40003f04270 */
[----:B------:R-:W-:Y:S02]  /*13450*/  ISETP.GT.AND P3, PT, R2, 0x38, PT ;  /* 0x000000380200780c */ /* 0x000fe40003f64270 */
[----:B------:R-:W-:Y:S02]  /*13460*/  FMNMX.FTZ R8, R192, R8, !PT ;  /* 0x00000008c0087209 */ /* 0x000fe40007810000 */
[----:B------:R-:W-:Y:S02]  /*13470*/  FMNMX.FTZ R9, R163, R9, !PT ;  /* 0x00000009a3097209 */ /* 0x000fe40007810000 */
[----:B------:R-:W-:Y:S02]  /*13480*/  ISETP.GT.AND P1, PT, R0, 0x20, PT ;  /* 0x000000200000780c */ /* 0x000fe40003f24270 */
[----:B------:R-:W-:Y:S02]  /*13490*/  FSEL R165, R19, -INF , P0 ;  /* 0xff80000013a57808 */ /* 0x000fe40000000000 */
[----:B------:R-:W-:Y:S02]  /*134a0*/  FSEL R201, R32, -INF , P3 ;  /* 0xff80000020c97808 */ /* 0x000fe40001800000 */
[----:B------:R-:W-:Y:S02]  /*134b0*/  FMNMX.FTZ R8, R193, R8, !PT ;  /* 0x00000008c1087209 */ /* 0x000fe40007810000 */
[----:B------:R-:W-:Y:S02]  /*134c0*/  ISETP.GT.AND P2, PT, R2, 0x39, PT ;  /* 0x000000390200780c */ /* 0x000fe40003f44270 */
[----:B------:R-:W-:Y:S02]  /*134d0*/  FMNMX.FTZ R9, R164, R9, !PT ;  /* 0x00000009a4097209 */ /* 0x000fe40007810000 */
[----:B------:R-:W-:Y:S02]  /*134e0*/  FSEL R166, R22, -INF , P1 ;  /* 0xff80000016a67808 */ /* 0x000fe40000800000 */
[----:B------:R-:W-:Y:S02]  /*134f0*/  FMNMX.FTZ R8, R201, R8, !PT ;  /* 0x00000008c9087209 */ /* 0x000fe40007810000 */
[----:B------:R-:W-:Y:S02]  /*13500*/  ISETP.GT.AND P0, PT, R0, 0x21, PT ;  /* 0x000000210000780c */ /* 0x000fe40003f04270 */
[----:B------:R-:W-:Y:S02]  /*13510*/  FSEL R202, R33, -INF , P2 ;  /* 0xff80000021ca7808 */ /* 0x000fe40001000000 */
[----:B------:R-:W-:Y:S02]  /*13520*/  ISETP.GT.AND P3, PT, R2, 0x40, PT ;  /* 0x000000400200780c */ /* 0x000fe40003f64270 */
[----:B------:R-:W-:Y:S02]  /*13530*/  FMNMX.FTZ R9, R165, R9, !PT ;  /* 0x00000009a5097209 */ /* 0x000fe40007810000 */
[----:B------:R-:W-:Y:S02]  /*13540*/  FMNMX.FTZ R8, R202, R8, !PT ;  /* 0x00000008ca087209 */ /* 0x000fe40007810000 */
[----:B------:R-:W-:Y:S02]  /*13550*/  FSEL R188, R23, -INF , P0 ;  /* 0xff80000017bc7808 */ /* 0x000fe40000000000 */
[----:B------:R-:W-:Y:S02]  /*13560*/  FMNMX.FTZ R9, R166, R9, !PT ;  /* 0x00000009a6097209 */ /* 0x000fe40007810000 */
[----:B------:R-:W-:Y:S02]  /*13570*/  FSEL R230, R36, -INF , P3 ;  /* 0xff80000024e67808 */ /* 0x000fe40001800000 */
[----:B------:R-:W-:Y:S02]  /*13580*/  FMNMX.FTZ R5, R188, R9, !PT ;  /* 0x00000009bc057209 */ /* 0x000fe40007810000 */
[----:B------:R-:W-:Y:S02]  /*13590*/  FMNMX.FTZ R4, R230, R8, !PT ;  /* 0x00000008e6047209 */ /* 0x000fe40007810000 */
[----:B------:R-:W3:Y:S01]  /*135a0*/  LDL.64 R8, [R1+0x38] ;  /* 0x0000380001087983 */ /* 0x000ee20000100a00 */
[----:B------:R-:W-:Y:S02]  /*135b0*/  ISETP.GT.AND P1, PT, R0, 0x28, PT ;  /* 0x000000280000780c */ /* 0x000fe40003f24270 */
        /* <DEDUP_REMOVED lines=17> */
[----:B------:R-:W-:Y:S02]  /*136d0*/  FSEL R235, R41, -INF , P2 ;  /* 0xff80000029eb7808 */ /* 0x000fe40001000000 */
[----:B------:R-:W-:Y:S02]  /*136e0*/  FMNMX.FTZ R5, R194, R5, !PT ;  /* 0x00000005c2057209 */ /* 0x000fe40007810000 */
[----:B------:R-:W-:Y:S02]  /*136f0*/  FMNMX.FTZ R4, R234, R4, !PT ;  /* 0x00000004ea047209 */ /* 0x000fe40007810000 */
[----:B------:R-:W-:Y:S02]  /*13700*/  FSEL R238, R44, -INF , P3 ;  /* 0xff8000002cee7808 */ /* 0x000fe40001800000 */
[----:B------:R-:W-:Y:S02]  /*13710*/  FSEL R203, R34, -INF , P1 ;  /* 0xff80000022cb7808 */ /* 0x000fe40000800000 */
[C---:B------:R-:W-:Y:S02]  /*13720*/  ISETP.GT.AND P0, PT, R0.reuse, 0x39, PT ;  /* 0x000000390000780c */ /* 0x040fe40003f04270 */
        /* <DEDUP_REMOVED lines=8> */
[C---:B------:R-:W-:Y:S02]  /*137b0*/  ISETP.GT.AND P0, PT, R0.reuse, 0x41, PT ;  /* 0x000000410000780c */ /* 0x040fe40003f04270 */
[----:B------:R-:W-:Y:S02]  /*137c0*/  FMNMX.FTZ R4, R229, R4, !PT ;  /* 0x00000004e5047209 */ /* 0x000fe40007810000 */
[----:B------:R-:W-:Y:S02]  /*137d0*/  FSEL R239, R45, -INF , P2 ;  /* 0xff8000002def7808 */ /* 0x000fe40001000000 */
[----:B------:R-:W-:Y:S02]  /*137e0*/  ISETP.GT.AND P1, PT, R0, 0x48, PT ;  /* 0x000000480000780c */ /* 0x000fe40003f24270 */
[----:B------:R-:W-:Y:S02]  /*137f0*/  ISETP.GT.AND P3, PT, R2, 0x58, PT ;  /* 0x000000580200780c */ /* 0x000fe40003f64270 */
[----:B------:R-:W-:Y:S02]  /*13800*/  FSEL R233, R39, -INF , P0 ;  /* 0xff80000027e97808 */ /* 0x000fe40000000000 */
        /* <DEDUP_REMOVED lines=11> */
[----:B------:R-:W-:Y:S02]  /*138c0*/  ISETP.GT.AND P1, PT, R0, 0x58, PT ;  /* 0x000000580000780c */ /* 0x000fe40003f24270 */
[----:B------:R-:W-:Y:S02]  /*138d0*/  FSEL R244, R49, -INF , P2 ;  /* 0xff80000031f47808 */ /* 0x000fe40001000000 */
[----:B------:R-:W-:Y:S02]  /*138e0*/  ISETP.GT.AND P2, PT, R2, 0x60, PT ;  /* 0x000000600200780c */ /* 0x000fe40003f44270 */
        /* <DEDUP_REMOVED lines=12> */
[----:B------:R-:W-:Y:S02]  /*139b0*/  FMNMX.FTZ R117, R252, R117, !PT ;  /* 0x00000075fc757209 */ /* 0x000fe40007810000 */
[C---:B------:R-:W-:Y:S02]  /*139c0*/  ISETP.GT.AND P2, PT, R2.reuse, 0x79, PT ;  /* 0x000000790200780c */ /* 0x040fe40003f44270 */
[----:B------:R-:W-:Y:S02]  /*139d0*/  ISETP.GT.AND P3, PT, R2, 0x78, PT ;  /* 0x000000780200780c */ /* 0x000fe40003f64270 */
[----:B------:R-:W-:Y:S02]  /*139e0*/  FMNMX.FTZ R2, R240, R4, !PT ;  /* 0x00000004f0027209 */ /* 0x000fe40007810000 */
[----:B------:R-:W-:Y:S02]  /*139f0*/  FSEL R19, R56, -INF , P0 ;  /* 0xff80000038137808 */ /* 0x000fe40000000000 */
[----:B------:R-:W-:Y:S02]  /*13a00*/  FMNMX.FTZ R117, R242, R117, !PT ;  /* 0x00000075f2757209 */ /* 0x000fe40007810000 */
[----:B------:R-:W-:Y:S02]  /*13a10*/  FMNMX.FTZ R2, R241, R2, !PT ;  /* 0x00000002f1027209 */ /* 0x000fe40007810000 */
[----:B------:R-:W-:Y:S02]  /*13a20*/  FSEL R245, R57, -INF , P6 ;  /* 0xff80000039f57808 */ /* 0x000fe40003000000 */
[----:B------:R-:W-:Y:S02]  /*13a30*/  FMNMX.FTZ R117, R19, R117, !PT ;  /* 0x0000007513757209 */ /* 0x000fe40007810000 */
[----:B------:R-:W-:Y:S02]  /*13a40*/  ISETP.GT.AND P1, PT, R0, 0x60, PT ;  /* 0x000000600000780c */ /* 0x000fe40003f24270 */
[----:B------:R-:W-:Y:S02]  /*13a50*/  FMNMX.FTZ R2, R246, R2, !PT ;  /* 0x00000002f6027209 */ /* 0x000fe40007810000 */
[----:B------:R-:W-:Y:S02]  /*13a60*/  FSEL R250, R60, -INF , P5 ;  /* 0xff8000003cfa7808 */ /* 0x000fe40002800000 */
[----:B------:R-:W-:Y:S02]  /*13a70*/  FMNMX.FTZ R117, R245, R117, !PT ;  /* 0x00000075f5757209 */ /* 0x000fe40007810000 */
[----:B------:R-:W-:Y:S02]  /*13a80*/  FSEL R249, R54, -INF , P1 ;  /* 0xff80000036f97808 */ /* 0x000fe40000800000 */
[----:B------:R-:W-:Y:S01]  /*13a90*/  ISETP.GT.AND P0, PT, R0, 0x61, PT ;  /* 0x000000610000780c */ /* 0x000fe20003f04270 */
[----:B----4-:R-:W-:Y:S01]  /*13aa0*/  IMAD.MOV.U32 R15, RZ, RZ, 0x6 ;  /* 0x00000006ff0f7424 */ /* 0x010fe200078e00ff */
[----:B------:R-:W-:Y:S02]  /*13ab0*/  FMNMX.FTZ R2, R248, R2, !PT ;  /* 0x00000002f8027209 */ /* 0x000fe40007810000 */
[----:B------:R-:W-:Y:S02]  /*13ac0*/  FSEL R18, R61, -INF , P4 ;  /* 0xff8000003d127808 */ /* 0x000fe40002000000 */
[----:B------:R-:W-:Y:S02]  /*13ad0*/  FMNMX.FTZ R117, R250, R117, !PT ;  /* 0x00000075fa757209 */ /* 0x000fe40007810000 */
[----:B------:R-:W-:Y:S02]  /*13ae0*/  FSEL R251, R55, -INF , P0 ;  /* 0xff80000037fb7808 */ /* 0x000fe40000000000 */
        /* <DEDUP_REMOVED lines=9> */
[----:B------:R-:W-:Y:S02]  /*13b80*/  FSEL R28, R59, -INF , P0 ;  /* 0xff8000003b1c7808 */ /* 0x000fe40000000000 */
[----:B------:R-:W-:Y:S02]  /*13b90*/  ISETP.GT.AND P1, PT, R0, 0x70, PT ;  /* 0x000000700000780c */ /* 0x000fe40003f24270 */
[----:B------:R-:W-:Y:S02]  /*13ba0*/  FMNMX.FTZ R2, R24, R2, !PT ;  /* 0x0000000218027209 */ /* 0x000fe40007810000 */
[----:B------:R-:W-:Y:S02]  /*13bb0*/  FMNMX.FTZ R117, R16, R117, !PT ;  /* 0x0000007510757209 */ /* 0x000fe40007810000 */
[----:B------:R-:W-:Y:S02]  /*13bc0*/  FSEL R25, R62, -INF , P1 ;  /* 0xff8000003e197808 */ /* 0x000fe40000800000 */
[----:B------:R-:W-:Y:S01]  /*13bd0*/  FMNMX.FTZ R2, R28, R2, !PT ;  /* 0x000000021c027209 */ /* 0x000fe20007810000 */
[----:B------:R-:W1:Y:S01]  /*13be0*/  SHFL.BFLY PT, R4, R117, 0x2, 0x1f ;  /* 0x0c401f0075047f89 */ /* 0x000e6200000e0000 */
[C---:B------:R-:W-:Y:S02]  /*13bf0*/  ISETP.GT.AND P0, PT, R0.reuse, 0x71, PT ;  /* 0x000000710000780c */ /* 0x040fe40003f04270 */
[C---:B------:R-:W-:Y:S02]  /*13c00*/  ISETP.GT.AND P1, PT, R0.reuse, 0x78, PT ;  /* 0x000000780000780c */ /* 0x040fe40003f24270 */
[----:B------:R-:W-:Y:S02]  /*13c10*/  FSEL R32, R63, -INF , P0 ;  /* 0xff8000003f207808 */ /* 0x000fe40000000000 */
[----:B------:R-:W-:Y:S02]  /*13c20*/  FMNMX.FTZ R2, R25, R2, !PT ;  /* 0x0000000219027209 */ /* 0x000fe40007810000 */
[----:B------:R-:W-:Y:S02]  /*13c30*/  ISETP.GT.AND P0, PT, R0, 0x79, PT ;  /* 0x000000790000780c */ /* 0x000fe40003f04270 */
[----:B------:R-:W-:Y:S02]  /*13c40*/  FMNMX.FTZ R0, R32, R2, !PT ;  /* 0x0000000220007209 */ /* 0x000fe40007810000 */
[----:B------:R-:W-:Y:S02]  /*13c50*/  FSEL R26, R66, -INF , P1 ;  /* 0xff800000421a7808 */ /* 0x000fe40000800000 */
[C---:B------:R-:W-:Y:S02]  /*13c60*/  LOP3.LUT P6, RZ, R119.reuse, 0x2, RZ, 0xc0, !PT ;  /* 0x0000000277ff7812 */ /* 0x040fe400078cc0ff */
[----:B------:R-:W-:Y:S02]  /*13c70*/  LOP3.LUT P5, RZ, R119, 0x1, RZ, 0xc0, !PT ;  /* 0x0000000177ff7812 */ /* 0x000fe400078ac0ff */
[----:B------:R-:W-:Y:S02]  /*13c80*/  FSEL R119, R67, -INF , P0 ;  /* 0xff80000043777808 */ /* 0x000fe40000000000 */
[----:B------:R-:W-:Y:S02]  /*13c90*/  FMNMX.FTZ R0, R26, R0, !PT ;  /* 0x000000001a007209 */ /* 0x000fe40007810000 */
[----:B------:R-:W-:Y:S02]  /*13ca0*/  ISETP.GE.AND P2, PT, R200, 0x1, PT ;  /* 0x00000001c800780c */ /* 0x000fe40003f46270 */
[----:B------:R-:W-:Y:S02]  /*13cb0*/  FMNMX.FTZ R0, R119, R0, !PT ;  /* 0x0000000077007209 */ /* 0x000fe40007810000 */
[----:B-1----:R-:W-:Y:S03]  /*13cc0*/  FMNMX.FTZ R117, R117, R4, !PT ;  /* 0x0000000475757209 */ /* 0x002fe60007810000 */
[----:B------:R-:W1:Y:S06]  /*13cd0*/  SHFL.BFLY PT, R2, R0, 0x2, 0x1f ;  /* 0x0c401f0000027f89 */ /* 0x000e6c00000e0000 */
[----:B------:R-:W-:Y:S02]  /*13ce0*/  @P2 SHF.R.S32.HI R6, RZ, 0x1f, R228 ;  /* 0x0000001fff062819 */ /* 0x000fe400000114e4 */
[----:B------:R-:W4:Y:S03]  /*13cf0*/  SHFL.BFLY PT, R4, R117, 0x1, 0x1f ;  /* 0x0c201f0075047f89 */ /* 0x000f2600000e0000 */
[----:B------:R-:W-:Y:S04]  /*13d00*/  @P2 IMAD R6, R6, c[0x0][0x1e0], RZ ;  /* 0x0000780006062a24 */ /* 0x000fe800078e02ff */
[----:B------:R-:W-:Y:S01]  /*13d10*/  @P2 IMAD R6, R228, c[0x0][0x1e4], R6 ;  /* 0x00007900e4062a24 */ /* 0x000fe200078e0206 */
[----:B-1----:R-:W-:Y:S05]  /*13d20*/  FMNMX.FTZ R0, R0, R2, !PT ;  /* 0x0000000200007209 */ /* 0x002fea0007810000 */
[----:B------:R-:W1:Y:S01]  /*13d30*/  SHFL.BFLY PT, R2, R0, 0x1, 0x1f ;  /* 0x0c201f0000027f89 */ /* 0x000e6200000e0000 */
[----:B----4-:R-:W-:Y:S01]  /*13d40*/  FMNMX.FTZ R117, R117, R4, !PT ;  /* 0x0000000475757209 */ /* 0x010fe20007810000 */
[----:B------:R-:W-:Y:S03]  /*13d50*/  @P2 IMAD.WIDE.U32 R4, R228, c[0x0][0x1e0], RZ ;  /* 0x00007800e4042a25 */ /* 0x000fe600078e00ff */
[C---:B------:R-:W-:Y:S01]  /*13d60*/  FSETP.NEU.FTZ.AND P1, PT, R117.reuse, -INF , PT ;  /* 0xff8000007500780b */ /* 0x040fe20003f3d000 */
[----:B------:R-:W-:Y:S01]  /*13d70*/  FMUL.FTZ R149, R117, c[0x0][0x2d0] ;  /* 0x0000b40075957a20 */ /* 0x000fe20000410000 */
[----:B------:R-:W-:Y:S01]  /*13d80*/  @P2 IADD3 R5, R5, R6, RZ ;  /* 0x0000000605052210 */ /* 0x000fe20007ffe0ff */
[C---:B------:R-:W-:Y:S03]  /*13d90*/  @P2 IMAD.SHL.U32 R6, R4.reuse, 0x80, RZ ;  /* 0x0000008004062824 */ /* 0x040fe600078e00ff */
[----:B------:R-:W-:Y:S02]  /*13da0*/  FSEL R149, R149, RZ, P1 ;  /* 0x000000ff95957208 */ /* 0x000fe40000800000 */
[----:B------:R-:W-:Y:S02]  /*13db0*/  @P2 SHF.L.U64.HI R4, R4, 0x7, R5 ;  /* 0x0000000704042819 */ /* 0x000fe40000010205 */
[----:B------:R-:W-:Y:S01]  /*13dc0*/  @P2 IADD3 R5, P3, R6, R14, RZ ;  /* 0x0000000e06052210 */ /* 0x000fe20007f7e0ff */
[--C-:B------:R-:W-:Y:S02]  /*13dd0*/  FFMA.FTZ R7, R116, c[0x0][0x2d0], -R149.reuse ;  /* 0x0000b40074077a23 */ /* 0x100fe40000010895 */
[----:B------:R-:W-:Y:S02]  /*13de0*/  IMAD.MOV.U32 R14, RZ, RZ, c[0x0][0x1e0] ;  /* 0x00007800ff0e7624 */ /* 0x000fe400078e00ff */
[----:B------:R4:W-:Y:S01]  /*13df0*/  MUFU.EX2 R27, R7 ;  /* 0x00000007001b7308 */ /* 0x0009e20000000800 */
[----:B-1----:R-:W-:Y:S01]  /*13e00*/  FMNMX.FTZ R116, R0, R2, !PT ;  /* 0x0000000200747209 */ /* 0x002fe20007810000 */
[----:B------:R-:W-:Y:S01]  /*13e10*/  IMAD.SHL.U32 R13, R14, 0x40, RZ ;  /* 0x000000400e0d7824 */ /* 0x000fe200078e00ff */
[----:B--2---:R-:W-:Y:S01]  /*13e20*/  @P2 IADD3 R0, P0, R6, R11, RZ ;  /* 0x0000000b06002210 */ /* 0x004fe20007f1e0ff */
[----:B------:R-:W-:Y:S02]  /*13e30*/  FFMA.FTZ R6, R148, c[0x0][0x2d0], -R149 ;  /* 0x0000b40094067a23 */ /* 0x000fe40000010895 */
[----:B------:R-:W-:Y:S04]  /*13e40*/  FMUL.FTZ R148, R116, c[0x0][0x2d0] ;  /* 0x0000b40074947a20 */ /* 0x000fe80000410000 */
[----:B------:R-:W-:Y:S01]  /*13e50*/  MUFU.EX2 R21, R6 ;  /* 0x0000000600157308 */ /* 0x000fe20000000800 */
[C---:B---3--:R-:W-:Y:S01]  /*13e60*/  @P2 IMAD.X R2, R4.reuse, 0x1, R9, P3 ;  /* 0x0000000104022824 */ /* 0x048fe200018e0609 */
[C---:B------:R-:W-:Y:S01]  /*13e70*/  @P2 LEA R8, P3, R5.reuse, c[0x0][0x1c8], 0x1 ;  /* 0x0000720005082a11 */ /* 0x040fe200078608ff */
[----:B------:R-:W-:Y:S01]  /*13e80*/  @P2 IMAD.X R4, R4, 0x1, R10, P0 ;  /* 0x0000000104042824 */ /* 0x000fe200000e060a */
[----:B------:R-:W-:Y:S01]  /*13e90*/  @P2 LEA R10, P0, R0, c[0x0][0x1c8], 0x1 ;  /* 0x00007200000a2a11 */ /* 0x000fe200078008ff */
[--C-:B----4-:R-:W-:Y:S01]  /*13ea0*/  FFMA.FTZ R7, R156, c[0x0][0x2d0], -R149.reuse ;  /* 0x0000b4009c077a23 */ /* 0x110fe20000010895 */
[----:B------:R-:W-:Y:S01]  /*13eb0*/  @P2 LEA.HI.X R9, R5, c[0x0][0x1cc], R2, 0x1, P3 ;  /* 0x0000730005092a11 */ /* 0x000fe200018f0c02 */
[----:B------:R-:W-:Y:S01]  /*13ec0*/  FFMA.FTZ R2, R157, c[0x0][0x2d0], -R149 ;  /* 0x0000b4009d027a23 */ /* 0x000fe20000010895 */
[----:B------:R-:W-:Y:S02]  /*13ed0*/  @P2 LEA.HI.X R11, R0, c[0x0][0x1cc], R4, 0x1, P0 ;  /* 0x00007300000b2a11 */ /* 0x000fe400000f0c04 */
[----:B------:R-:W1:Y:S01]  /*13ee0*/  MUFU.EX2 R247, R7 ;  /* 0x0000000700f77308 */ /* 0x000e620000000800 */
[----:B------:R-:W-:Y:S01]  /*13ef0*/  FSETP.NEU.FTZ.AND P0, PT, R116, -INF , PT ;  /* 0xff8000007400780b */ /* 0x000fe20003f1d000 */
[----:B------:R2:W-:Y:S01]  /*13f00*/  @P2 LDGSTS.E.BYPASS.LTC128B.128 [R227+0x8100], [R8.64], !P5 ;  /* 0x0810000008e32fae */ /* 0x0005e2000e901d48 */
[----:B------:R-:W-:Y:S01]  /*13f10*/  @P2 IADD3 R0, P3, R13, 0x80, RZ ;  /* 0x000000800d002810 */ /* 0x000fe20007f7e0ff */
[----:B------:R-:W-:Y:S01]  /*13f20*/  IMAD.MOV.U32 R13, RZ, RZ, c[0x0][0x1e0] ;  /* 0x00007800ff0d7624 */ /* 0x000fe200078e00ff */
[----:B------:R-:W-:Y:S03]  /*13f30*/  FSEL R148, R148, RZ, P0 ;  /* 0x000000ff94947208 */ /* 0x000fe60000000000 */
[C---:B------:R-:W-:Y:S01]  /*13f40*/  @P2 IMAD.SHL.U32 R14, R13.reuse, 0x40, RZ ;  /* 0x000000400d0e2824 */ /* 0x040fe200078e00ff */
[----:B------:R-:W-:Y:S01]  /*13f50*/  @P2 SHF.L.U64.HI R15, R13, R15, c[0x0][0x1e4] ;  /* 0x000079000d0f2619 */ /* 0x000fe2000001020f */
[----:B------:R5:W3:Y:S01]  /*13f60*/  MUFU.EX2 R4, R2 ;  /* 0x0000000200047308 */ /* 0x000ae20000000800 */
[--C-:B------:R-:W-:Y:S01]  /*13f70*/  FFMA.FTZ R5, R159, c[0x0][0x2d0], -R148.reuse ;  /* 0x0000b4009f057a23 */ /* 0x100fe20000010894 */
[----:B------:R4:W-:Y:S01]  /*13f80*/  @P2 LDGSTS.E.BYPASS.LTC128B.128 [R227+0xc100], [R10.64], !P6 ;  /* 0x0c1000000ae32fae */ /* 0x0009e2000f101d48 */
[----:B------:R-:W-:Y:S07]  /*13f90*/  FFMA.FTZ R13, R161, c[0x0][0x2d0], -R148 ;  /* 0x0000b400a10d7a23 */ /* 0x000fee0000010894 */
[----:B------:R4:W-:Y:S01]  /*13fa0*/  MUFU.EX2 R156, R5 ;  /* 0x00000005009c7308 */ /* 0x0009e20000000800 */
[----:B-1----:R-:W-:Y:S09]  /*13fb0*/  F2FP.BF16.PACK_AB R144, R247, R27 ;  /* 0x0000001bf790723e */ /* 0x002ff200000010ff */
[----:B------:R1:W1:Y:S01]  /*13fc0*/  MUFU.EX2 R20, R13 ;  /* 0x0000000d00147308 */ /* 0x0002620000000800 */
[----:B-----5:R-:W-:Y:S01]  /*13fd0*/  @P2 IADD3.X R2, RZ, R12, RZ, P3, !PT ;  /* 0x0000000cff022210 */ /* 0x020fe20001ffe4ff */
[----:B---3--:R-:W-:Y:S01]  /*13fe0*/  IMAD.MOV.U32 R159, RZ, RZ, R4 ;  /* 0x000000ffff9f7224 */ /* 0x008fe200078e0004 */
[-C--:B------:R-:W-:Y:S01]  /*13ff0*/  @P2 IADD3 R4, P3, R8, R14.reuse, RZ ;  /* 0x0000000e08042210 */ /* 0x080fe20007f7e0ff */
[----:B--2---:R-:W-:Y:S02]  /*14000*/  FFMA.FTZ R8, R158, c[0x0][0x2d0], -R148 ;  /* 0x0000b4009e087a23 */ /* 0x004fe40000010894 */
[----:B------:R-:W-:Y:S04]  /*14010*/  IMAD.MOV.U32 R158, RZ, RZ, R21 ;  /* 0x000000ffff9e7224 */ /* 0x000fe800078e0015 */
[----:B------:R2:W-:Y:S01]  /*14020*/  MUFU.EX2 R161, R8 ;  /* 0x0000000800a17308 */ /* 0x0005e20000000800 */
[--C-:B----4-:R-:W-:Y:S01]  /*14030*/  @P2 IMAD.X R5, R9, 0x1, R15.reuse, P3 ;  /* 0x0000000109052824 */ /* 0x110fe200018e060f */
[C---:B------:R-:W-:Y:S02]  /*14040*/  @P2 IADD3 R6, P3, R4.reuse, R14, RZ ;  /* 0x0000000e04062210 */ /* 0x040fe40007f7e0ff */
[----:B------:R-:W-:Y:S02]  /*14050*/  F2FP.BF16.PACK_AB R146, R159, R158 ;  /* 0x0000009e9f92723e */ /* 0x000fe400000010ff */
[----:B------:R3:W-:Y:S01]  /*14060*/  @P2 LDGSTS.E.BYPASS.LTC128B.128 [R227+0x9100], [R4.64], !P5 ;  /* 0x0910000004e32fae */ /* 0x0007e2000e901d48 */
[C-C-:B------:R-:W-:Y:S01]  /*14070*/  @P2 IMAD.X R7, R5.reuse, 0x1, R15.reuse, P3 ;  /* 0x0000000105072824 */ /* 0x140fe200018e060f */
[----:B------:R-:W-:Y:S05]  /*14080*/  @P2 IADD3 R12, P3, R4, R0, RZ ;  /* 0x00000000040c2210 */ /* 0x000fea0007f7e0ff */
[--C-:B-1----:R-:W-:Y:S01]  /*14090*/  @P2 IMAD.X R13, R5, 0x1, R2.reuse, P3 ;  /* 0x00000001050d2824 */ /* 0x102fe200018e0602 */
[C---:B------:R-:W-:Y:S01]  /*140a0*/  @P2 IADD3 R14, P3, R6.reuse, R14, RZ ;  /* 0x0000000e060e2210 */ /* 0x040fe20007f7e0ff */
[----:B------:R3:W-:Y:S04]  /*140b0*/  @P2 LDGSTS.E.BYPASS.LTC128B.128 [R227+0xd100], [R4.64+0x80], !P6 ;  /* 0x0d10008004e32fae */ /* 0x0007e8000f101d48 */
[----:B------:R-:W-:Y:S01]  /*140c0*/  @P2 IMAD.X R15, R7, 0x1, R15, P3 ;  /* 0x00000001070f2824 */ /* 0x000fe200018e060f */
[----:B--2---:R-:W-:Y:S03]  /*140d0*/  @P2 IADD3 R8, P3, R6, R0, RZ ;  /* 0x0000000006082210 */ /* 0x004fe60007f7e0ff */
[----:B------:R1:W-:Y:S01]  /*140e0*/  @P2 LDGSTS.E.BYPASS.LTC128B.128 [R227+0xa100], [R6.64], !P5 ;  /* 0x0a10000006e32fae */ /* 0x0003e2000e901d48 */
[----:B------:R-:W-:Y:S01]  /*140f0*/  FSEL R0, R117, RZ, P1 ;  /* 0x000000ff75007208 */ /* 0x000fe20000800000 */
[----:B------:R-:W-:Y:S01]  /*14100*/  @P2 IMAD.X R9, R7, 0x1, R2, P3 ;  /* 0x0000000107092824 */ /* 0x000fe200018e0602 */
[----:B------:R-:W-:Y:S03]  /*14110*/  FSEL R2, R116, RZ, P0 ;  /* 0x000000ff74027208 */ /* 0x000fe60000000000 */
[----:B------:R-:W-:Y:S02]  /*14120*/  FADD.FTZ R0, -R0, R3 ;  /* 0x0000000300007221 */ /* 0x000fe40000010100 */
[----:B------:R2:W-:Y:S02]  /*14130*/  @P2 LDGSTS.E.BYPASS.LTC128B.128 [R227+0xe100], [R12.64], !P6 ;  /* 0x0e1000000ce32fae */ /* 0x0005e4000f101d48 */
[----:B------:R-:W-:Y:S04]  /*14140*/  FMUL.FTZ R0, R0, c[0x0][0x2d0] ;  /* 0x0000b40000007a20 */ /* 0x000fe80000410000 */
[----:B------:R4:W5:Y:S02]  /*14150*/  MUFU.EX2 R3, R0 ;  /* 0x0000000000037308 */ /* 0x0009640000000800 */
[----:B------:R2:W-:Y:S01]  /*14160*/  @P2 LDGSTS.E.BYPASS.LTC128B.128 [R227+0xb100], [R14.64], !P5 ;  /* 0x0b1000000ee32fae */ /* 0x0005e2000e901d48 */
[----:B---3--:R-:W-:Y:S02]  /*14170*/  FFMA.FTZ R4, R160, c[0x0][0x2d0], -R148 ;  /* 0x0000b400a0047a23 */ /* 0x008fe40000010894 */
[----:B------:R-:W-:Y:S05]  /*14180*/  IMAD.MOV.U32 R160, RZ, RZ, R20 ;  /* 0x000000ffffa07224 */ /* 0x000fea00078e0014 */
[----:B------:R3:W-:Y:S01]  /*14190*/  @P2 LDGSTS.E.BYPASS.LTC128B.128 [R227+0xf100], [R8.64], !P6 ;  /* 0x0f10000008e32fae */ /* 0x0007e2000f101d48 */
[----:B------:R1:W1:Y:S01]  /*141a0*/  MUFU.EX2 R157, R4 ;  /* 0x00000004009d7308 */ /* 0x0002620000000800 */
[----:B------:R-:W-:Y:S06]  /*141b0*/  F2FP.BF16.PACK_AB R145, R160, R156 ;  /* 0x0000009ca091723e */ /* 0x000fec00000010ff */
[----:B------:R-:W-:Y:S01]  /*141c0*/  LDSM.16.MT88.4 R20, [R206+0x100] ;  /* 0x00010000ce14783b */ /* 0x000fe20000004200 */
[----:B----4-:R-:W-:Y:S01]  /*141d0*/  FADD.FTZ R0, -R2, R118 ;  /* 0x0000007602007221 */ /* 0x010fe20000010100 */
[----:B------:R-:W-:Y:S01]  /*141e0*/  MOV R118, R26 ;  /* 0x0000001a00767202 */ /* 0x000fe20000000f00 */
[----:B------:R-:W-:Y:S05]  /*141f0*/  FFMA.FTZ R2, R150, c[0x0][0x2d0], -R149 ;  /* 0x0000b40096027a23 */ /* 0x000fea0000010895 */
[----:B------:R-:W-:Y:S01]  /*14200*/  LDSM.16.MT88.4 R36, [R208+0x100] ;  /* 0x00010000d024783b */ /* 0x000fe20000004200 */
[----:B------:R-:W-:Y:S02]  /*14210*/  FMUL.FTZ R0, R0, c[0x0][0x2d0] ;  /* 0x0000b40000007a20 */ /* 0x000fe40000410000 */
[C---:B-----5:R-:W-:Y:S02]  /*14220*/  FMUL.FTZ R5, R3.reuse, R121 ;  /* 0x0000007903057220 */ /* 0x060fe40000410000 */
[C---:B------:R-:W-:Y:S02]  /*14230*/  FMUL.FTZ R49, R3.reuse, R105 ;  /* 0x0000006903317220 */ /* 0x040fe40000410000 */
[----:B------:R-:W4:Y:S01]  /*14240*/  MUFU.EX2 R0, R0 ;  /* 0x0000000000007308 */ /* 0x000f220000000800 */
[----:B--2---:R-:W2:Y:S01]  /*14250*/  LDSM.16.MT88.4 R12, [R205+0x100] ;  /* 0x00010000cd0c783b */ /* 0x004ea20000004200 */
[----:B-1----:R-:W-:Y:S01]  /*14260*/  FMUL.FTZ R4, R3, R120 ;  /* 0x0000007803047220 */ /* 0x002fe20000410000 */
[----:B------:R-:W-:Y:S01]  /*14270*/  F2FP.BF16.PACK_AB R147, R157, R161 ;  /* 0x000000a19d93723e */ /* 0x000fe200000010ff */
[C---:B---3--:R-:W-:Y:S01]  /*14280*/  FMUL.FTZ R8, R3.reuse, R124 ;  /* 0x0000007c03087220 */ /* 0x048fe20000410000 */
[----:B------:R-:W-:Y:S01]  /*14290*/  MOV R120, R28 ;  /* 0x0000001c00787202 */ /* 0x000fe20000000f00 */
[C---:B------:R-:W-:Y:S02]  /*142a0*/  FMUL.FTZ R9, R3.reuse, R125 ;  /* 0x0000007d03097220 */ /* 0x040fe40000410000 */
[----:B------:R-:W-:Y:S01]  /*142b0*/  IMAD.MOV.U32 R124, RZ, RZ, R18 ;  /* 0x000000ffff7c7224 */ /* 0x000fe200078e0012 */
[----:B------:R-:W1:Y:S01]  /*142c0*/  LDSM.16.MT88.4 R28, [R209+0x100] ;  /* 0x00010000d11c783b */ /* 0x000e620000004200 */
[----:B------:R-:W-:Y:S02]  /*142d0*/  IMAD.MOV.U32 R125, RZ, RZ, R17 ;  /* 0x000000ffff7d7224 */ /* 0x000fe400078e0011 */
[C---:B------:R-:W-:Y:S02]  /*142e0*/  FMUL.FTZ R17, R3.reuse, R73 ;  /* 0x0000004903117220 */ /* 0x040fe40000410000 */
[----:B------:R-:W-:Y:S02]  /*142f0*/  IMAD.MOV.U32 R121, RZ, RZ, R24 ;  /* 0x000000ffff797224 */ /* 0x000fe400078e0018 */
[C---:B------:R-:W-:Y:S01]  /*14300*/  FMUL.FTZ R24, R3.reuse, R80 ;  /* 0x0000005003187220 */ /* 0x040fe20000410000 */
[----:B------:R-:W3:Y:S01]  /*14310*/  LDSM.16.MT88.4 R44, [R205+0x4100] ;  /* 0x00410000cd2c783b */ /* 0x000ee20000004200 */
[----:B------:R-:W-:Y:S02]  /*14320*/  IMAD.MOV.U32 R80, RZ, RZ, R25 ;  /* 0x000000ffff507224 */ /* 0x000fe400078e0019 */
[C---:B------:R-:W-:Y:S02]  /*14330*/  FMUL.FTZ R25, R3.reuse, R81 ;  /* 0x0000005103197220 */ /* 0x040fe40000410000 */
[----:B------:R-:W-:Y:S02]  /*14340*/  IMAD.MOV.U32 R81, RZ, RZ, R32 ;  /* 0x000000ffff517224 */ /* 0x000fe400078e0020 */
[C---:B----4-:R-:W-:Y:S01]  /*14350*/  FMUL.FTZ R11, R0.reuse, R127 ;  /* 0x0000007f000b7220 */ /* 0x050fe20000410000 */
[----:B------:R-:W4:Y:S01]  /*14360*/  LDSM.16.MT88.4 R52, [R206+0x4100] ;  /* 0x00410000ce34783b */ /* 0x000f220000004200 */
[----:B------:R5:W-:Y:S01]  /*14370*/  MUFU.EX2 R127, R2 ;  /* 0x00000002007f7308 */ /* 0x000be20000000800 */
[C---:B------:R-:W-:Y:S02]  /*14380*/  FMUL.FTZ R26, R0.reuse, R82 ;  /* 0x00000052001a7220 */ /* 0x040fe40000410000 */
[----:B------:R-:W-:Y:S02]  /*14390*/  IMAD.MOV.U32 R82, RZ, RZ, R27 ;  /* 0x000000ffff527224 */ /* 0x000fe400078e001b */
[C---:B------:R-:W-:Y:S02]  /*143a0*/  FMUL.FTZ R27, R0.reuse, R83 ;  /* 0x00000053001b7220 */ /* 0x040fe40000410000 */
[C---:B------:R-:W-:Y:S01]  /*143b0*/  FMUL.FTZ R7, R0.reuse, R123 ;  /* 0x0000007b00077220 */ /* 0x040fe20000410000 */
[----:B------:R-:W1:Y:S01]  /*143c0*/  LDSM.16.MT88.4 R60, [R209+0x4100] ;  /* 0x00410000d13c783b */ /* 0x000e620000004200 */
[----:B------:R-:W-:Y:S02]  /*143d0*/  IMAD.MOV.U32 R123, RZ, RZ, R250 ;  /* 0x000000ffff7b7224 */ /* 0x000fe400078e00fa */
[C---:B------:R-:W-:Y:S02]  /*143e0*/  FMUL.FTZ R51, R0.reuse, R107 ;  /* 0x0000006b00337220 */ /* 0x040fe40000410000 */
[C---:B------:R-:W-:Y:S02]  /*143f0*/  FMUL.FTZ R6, R0.reuse, R122 ;  /* 0x0000007a00067220 */ /* 0x040fe40000410000 */
[C---:B------:R-:W-:Y:S01]  /*14400*/  FMUL.FTZ R18, R0.reuse, R74 ;  /* 0x0000004a00127220 */ /* 0x040fe20000410000 */
[----:B------:R-:W0:Y:S01]  /*14410*/  LDGDEPBAR ;  /* 0x00000000000079af */ /* 0x000e220000000000 */
[C---:B------:R-:W-:Y:S02]  /*14420*/  FMUL.FTZ R32, R3.reuse, R88 ;  /* 0x0000005803207220 */ /* 0x040fe40000410000 */
[----:B------:R-:W-:Y:S01]  /*14430*/  FMUL.FTZ R33, R3, R89 ;  /* 0x0000005903217220 */ /* 0x000fe20000410000 */
[C---:B--2---:R-:W-:Y:S05]  /*14440*/  HMMA.16816.F32.BF16 R4, R144.reuse, R12, R4 ;  /* 0x0000000c9004723c */ /* 0x044fea0000041804 */
[----:B-----5:R-:W-:Y:S02]  /*14450*/  FFMA.FTZ R2, R151, c[0x0][0x2d0], -R149 ;  /* 0x0000b40097027a23 */ /* 0x020fe40000010895 */
[C---:B------:R-:W-:Y:S02]  /*14460*/  FMUL.FTZ R10, R0.reuse, R126 ;  /* 0x0000007e000a7220 */ /* 0x040fe40000410000 */
[----:B------:R2:W-:Y:S03]  /*14470*/  MUFU.EX2 R66, R2 ;  /* 0x0000000200427308 */ /* 0x0005e60000000800 */
[C---:B------:R-:W-:Y:S02]  /*14480*/  FMUL.FTZ R50, R0.reuse, R106 ;  /* 0x0000006a00327220 */ /* 0x040fe40000410000 */
[C---:B------:R-:W-:Y:S03]  /*14490*/  HMMA.16816.F32.BF16 R8, R144.reuse, R14, R8 ;  /* 0x0000000e9008723c */ /* 0x040fe60000041808 */
[C---:B------:R-:W-:Y:S02]  /*144a0*/  FMUL.FTZ R12, R3.reuse, R68 ;  /* 0x00000044030c7220 */ /* 0x040fe40000410000 */
[C---:B------:R-:W-:Y:S02]  /*144b0*/  FMUL.FTZ R13, R3.reuse, R69 ;  /* 0x00000045030d7220 */ /* 0x040fe40000410000 */
[C---:B------:R-:W-:Y:S02]  /*144c0*/  FMUL.FTZ R14, R0.reuse, R70 ;  /* 0x00000046000e7220 */ /* 0x040fe40000410000 */
[C---:B------:R-:W-:Y:S02]  /*144d0*/  FMUL.FTZ R15, R0.reuse, R71 ;  /* 0x00000047000f7220 */ /* 0x040fe40000410000 */
[----:B------:R-:W5:Y:S01]  /*144e0*/  LDSM.16.MT88.4 R68, [R208+0x4100] ;  /* 0x00410000d044783b */ /* 0x000f620000004200 */
[C---:B------:R-:W-:Y:S02]  /*144f0*/  FMUL.FTZ R34, R0.reuse, R90 ;  /* 0x0000005a00227220 */ /* 0x040fe40000410000 */
[----:B------:R-:W-:Y:S02]  /*14500*/  FMUL.FTZ R35, R0, R91 ;  /* 0x0000005b00237220 */ /* 0x000fe40000410000 */
[C---:B------:R-:W-:Y:S03]  /*14510*/  HMMA.16816.F32.BF16 R12, R144.reuse, R20, R12 ;  /* 0x00000014900c723c */ /* 0x040fe6000004180c */
[----:B--2---:R-:W-:Y:S01]  /*14520*/  FFMA.FTZ R2, R162, c[0x0][0x2d0], -R148 ;  /* 0x0000b400a2027a23 */ /* 0x004fe20000010894 */
[----:B------:R-:W-:Y:S01]  /*14530*/  LDSM.16.MT88.4 R88, [R209+0x4900] ;  /* 0x00490000d158783b */ /* 0x000fe20000004200 */
[----:B------:R-:W-:Y:S02]  /*14540*/  IMAD.MOV.U32 R122, RZ, RZ, R19 ;  /* 0x000000ffff7a7224 */ /* 0x000fe400078e0013 */
[----:B------:R2:W1:Y:S01]  /*14550*/  MUFU.EX2 R65, R2 ;  /* 0x0000000200417308 */ /* 0x0004620000000800 */
[C---:B------:R-:W-:Y:S04]  /*14560*/  FMUL.FTZ R19, R0.reuse, R75 ;  /* 0x0000004b00137220 */ /* 0x040fe80000410000 */
[----:B------:R-:W-:Y:S02]  /*14570*/  IMAD.MOV.U32 R126, RZ, RZ, R16 ;  /* 0x000000ffff7e7224 */ /* 0x000fe400078e0010 */
[C---:B------:R-:W-:Y:S02]  /*14580*/  FMUL.FTZ R16, R3.reuse, R72 ;  /* 0x0000004803107220 */ /* 0x040fe40000410000 */
[----:B------:R-:W3:Y:S01]  /*14590*/  LDSM.16.MT88.4 R72, [R205+0x900] ;  /* 0x00090000cd48783b */ /* 0x000ee20000004200 */
[C---:B------:R-:W-:Y:S02]  /*145a0*/  FMUL.FTZ R20, R3.reuse, R76 ;  /* 0x0000004c03147220 */ /* 0x040fe40000410000 */
[----:B------:R-:W-:Y:S02]  /*145b0*/  FMUL.FTZ R21, R3, R77 ;  /* 0x0000004d03157220 */ /* 0x000fe40000410000 */
[C---:B------:R-:W-:Y:S03]  /*145c0*/  HMMA.16816.F32.BF16 R16, R144.reuse, R22, R16 ;  /* 0x000000169010723c */ /* 0x040fe60000041810 */
[C---:B------:R-:W-:Y:S02]  /*145d0*/  FMUL.FTZ R43, R0.reuse, R99 ;  /* 0x00000063002b7220 */ /* 0x040fe40000410000 */
[----:B------:R-:W-:Y:S02]  /*145e0*/  IMAD.MOV.U32 R99, RZ, RZ, R125 ;  /* 0x000000ffff637224 */ /* 0x000fe400078e007d */
[C---:B------:R-:W-:Y:S02]  /*145f0*/  FMUL.FTZ R22, R0.reuse, R78 ;  /* 0x0000004e00167220 */ /* 0x040fe40000410000 */
[C---:B------:R-:W-:Y:S02]  /*14600*/  FMUL.FTZ R23, R0.reuse, R79 ;  /* 0x0000004f00177220 */ /* 0x040fe40000410000 */
[----:B------:R-:W3:Y:S01]  /*14610*/  LDSM.16.MT88.4 R76, [R206+0x900] ;  /* 0x00090000ce4c783b */ /* 0x000ee20000004200 */
[----:B--2---:R-:W-:Y:S02]  /*14620*/  FFMA.FTZ R2, R163, c[0x0][0x2d0], -R148 ;  /* 0x0000b400a3027a23 */ /* 0x004fe40000010894 */
[----:B------:R-:W-:Y:S02]  /*14630*/  IMAD.MOV.U32 R125, RZ, RZ, R247 ;  /* 0x000000ffff7d7224 */ /* 0x000fe400078e00f7 */
[C---:B-1----:R-:W-:Y:S01]  /*14640*/  HMMA.16816.F32.BF16 R20, R144.reuse, R28, R20 ;  /* 0x0000001c9014723c */ /* 0x042fe20000041814 */
[----:B------:R1:W2:Y:S02]  /*14650*/  MUFU.EX2 R67, R2 ;  /* 0x0000000200437308 */ /* 0x0002a40000000800 */
[--C-:B------:R-:W-:Y:S02]  /*14660*/  FFMA.FTZ R99, R99, c[0x0][0x2d0], -R149.reuse ;  /* 0x0000b40063637a23 */ /* 0x100fe40000010895 */
[C---:B------:R-:W-:Y:S02]  /*14670*/  FMUL.FTZ R40, R3.reuse, R96 ;  /* 0x0000006003287220 */ /* 0x040fe40000410000 */
[C---:B------:R-:W-:Y:S01]  /*14680*/  FMUL.FTZ R28, R3.reuse, R84 ;  /* 0x00000054031c7220 */ /* 0x040fe20000410000 */
[C---:B------:R-:W-:Y:S04]  /*14690*/  HMMA.16816.F32.BF16 R24, R144.reuse, R30, R24 ;  /* 0x0000001e9018723c */ /* 0x040fe80000041818 */
[C---:B------:R-:W-:Y:S02]  /*146a0*/  FMUL.FTZ R29, R3.reuse, R85 ;  /* 0x00000055031d7220 */ /* 0x040fe40000410000 */
[----:B------:R-:W-:Y:S02]  /*146b0*/  FMUL.FTZ R41, R3, R97 ;  /* 0x0000006103297220 */ /* 0x000fe40000410000 */
[C---:B------:R-:W-:Y:S04]  /*146c0*/  FMUL.FTZ R30, R0.reuse, R86 ;  /* 0x00000056001e7220 */ /* 0x040fe80000410000 */
[----:B------:R-:W-:Y:S02]  /*146d0*/  FMUL.FTZ R31, R0, R87 ;  /* 0x00000057001f7220 */ /* 0x000fe40000410000 */
[----:B------:R-:W-:Y:S01]  /*146e0*/  LDSM.16.MT88.4 R84, [R208+0x900] ;  /* 0x00090000d054783b */ /* 0x000fe20000004200 */
[----:B------:R-:W-:Y:S02]  /*146f0*/  IMAD.MOV.U32 R97, RZ, RZ, R80 ;  /* 0x000000ffff617224 */ /* 0x000fe400078e0050 */
[----:B-1----:R-:W-:Y:S02]  /*14700*/  FFMA.FTZ R2, R152, c[0x0][0x2d0], -R149 ;  /* 0x0000b40098027a23 */ /* 0x002fe40000010895 */
[C---:B------:R-:W-:Y:S02]  /*14710*/  HMMA.16816.F32.BF16 R28, R144.reuse, R36, R28 ;  /* 0x00000024901c723c */ /* 0x040fe4000004181c */
[----:B------:R1:W1:Y:S01]  /*14720*/  MUFU.EX2 R83, R2 ;  /* 0x0000000200537308 */ /* 0x0002620000000800 */
[--C-:B------:R-:W-:Y:S02]  /*14730*/  FFMA.FTZ R97, R97, c[0x0][0x2d0], -R148.reuse ;  /* 0x0000b40061617a23 */ /* 0x100fe40000010894 */
[C---:B------:R-:W-:Y:S02]  /*14740*/  FMUL.FTZ R42, R0.reuse, R98 ;  /* 0x00000062002a7220 */ /* 0x040fe40000410000 */
[C---:B------:R-:W-:Y:S01]  /*14750*/  FMUL.FTZ R36, R3.reuse, R92 ;  /* 0x0000005c03247220 */ /* 0x040fe20000410000 */
[C---:B------:R-:W-:Y:S04]  /*14760*/  HMMA.16816.F32.BF16 R32, R144.reuse, R38, R32 ;  /* 0x000000269020723c */ /* 0x040fe80000041820 */
[C---:B------:R-:W-:Y:S02]  /*14770*/  FMUL.FTZ R37, R3.reuse, R93 ;  /* 0x0000005d03257220 */ /* 0x040fe40000410000 */
[C---:B------:R-:W-:Y:S02]  /*14780*/  FMUL.FTZ R48, R3.reuse, R104 ;  /* 0x0000006803307220 */ /* 0x040fe40000410000 */
[C---:B------:R-:W-:Y:S04]  /*14790*/  FMUL.FTZ R38, R0.reuse, R94 ;  /* 0x0000005e00267220 */ /* 0x040fe80000410000 */
[----:B------:R-:W-:Y:S02]  /*147a0*/  FMUL.FTZ R39, R0, R95 ;  /* 0x0000005f00277220 */ /* 0x000fe40000410000 */
[----:B------:R-:W-:Y:S01]  /*147b0*/  LDSM.16.MT88.4 R92, [R206+0x1100] ;  /* 0x00110000ce5c783b */ /* 0x000fe20000004200 */
[----:B------:R-:W-:Y:S02]  /*147c0*/  IMAD.MOV.U32 R98, RZ, RZ, R81 ;  /* 0x000000ffff627224 */ /* 0x000fe400078e0051 */
[----:B------:R-:W-:Y:S02]  /*147d0*/  FMUL.FTZ R56, R3, R108 ;  /* 0x0000006c03387220 */ /* 0x000fe40000410000 */
[C---:B---3--:R-:W-:Y:S03]  /*147e0*/  HMMA.16816.F32.BF16 R36, R144.reuse, R44, R36 ;  /* 0x0000002c9024723c */ /* 0x048fe60000041824 */
[----:B-1----:R-:W-:Y:S02]  /*147f0*/  FFMA.FTZ R2, R153, c[0x0][0x2d0], -R149 ;  /* 0x0000b40099027a23 */ /* 0x002fe40000010895 */
[----:B------:R-:W-:Y:S02]  /*14800*/  FFMA.FTZ R98, R98, c[0x0][0x2d0], -R148 ;  /* 0x0000b40062627a23 */ /* 0x000fe40000010894 */
[----:B------:R1:W-:Y:S01]  /*14810*/  MUFU.EX2 R250, R2 ;  /* 0x0000000200fa7308 */ /* 0x0003e20000000800 */
[C---:B------:R-:W-:Y:S04]  /*14820*/  HMMA.16816.F32.BF16 R40, R144.reuse, R46, R40 ;  /* 0x0000002e9028723c */ /* 0x040fe80000041828 */
[C---:B------:R-:W-:Y:S02]  /*14830*/  FMUL.FTZ R44, R3.reuse, R100 ;  /* 0x00000064032c7220 */ /* 0x040fe40000410000 */
[C---:B------:R-:W-:Y:S02]  /*14840*/  FMUL.FTZ R45, R3.reuse, R101 ;  /* 0x00000065032d7220 */ /* 0x040fe40000410000 */
[C---:B------:R-:W-:Y:S04]  /*14850*/  FMUL.FTZ R46, R0.reuse, R102 ;  /* 0x00000066002e7220 */ /* 0x040fe80000410000 */
[C---:B------:R-:W-:Y:S02]  /*14860*/  FMUL.FTZ R47, R0.reuse, R103 ;  /* 0x00000067002f7220 */ /* 0x040fe40000410000 */
[----:B------:R-:W-:Y:S02]  /*14870*/  IMAD.MOV.U32 R100, RZ, RZ, R82 ;  /* 0x000000ffff647224 */ /* 0x000fe400078e0052 */
[C---:B------:R-:W-:Y:S02]  /*14880*/  FMUL.FTZ R57, R3.reuse, R109 ;  /* 0x0000006d03397220 */ /* 0x040fe40000410000 */
[C---:B------:R-:W-:Y:S01]  /*14890*/  FMUL.FTZ R58, R0.reuse, R110 ;  /* 0x0000006e003a7220 */ /* 0x040fe20000410000 */
[C---:B----4-:R-:W-:Y:S03]  /*148a0*/  HMMA.16816.F32.BF16 R44, R144.reuse, R52, R44 ;  /* 0x00000034902c723c */ /* 0x050fe6000004182c */
[----:B------:R-:W-:Y:S02]  /*148b0*/  FMUL.FTZ R59, R0, R111 ;  /* 0x0000006f003b7220 */ /* 0x000fe40000410000 */
[----:B-1----:R-:W-:Y:S02]  /*148c0*/  FFMA.FTZ R2, R164, c[0x0][0x2d0], -R148 ;  /* 0x0000b400a4027a23 */ /* 0x002fe40000010894 */
[C---:B------:R-:W-:Y:S01]  /*148d0*/  FMUL.FTZ R52, R3.reuse, R128 ;  /* 0x0000008003347220 */ /* 0x040fe20000410000 */
[C---:B------:R-:W-:Y:S01]  /*148e0*/  HMMA.16816.F32.BF16 R48, R144.reuse, R54, R48 ;  /* 0x000000369030723c */ /* 0x040fe20000041830 */
[----:B------:R1:W-:Y:S03]  /*148f0*/  MUFU.EX2 R107, R2 ;  /* 0x00000002006b7308 */ /* 0x0003e60000000800 */
[----:B------:R-:W-:Y:S02]  /*14900*/  IMAD.MOV.U32 R150, RZ, RZ, R245 ;  /* 0x000000ffff967224 */ /* 0x000fe400078e00f5 */
[C---:B------:R-:W-:Y:S02]  /*14910*/  FMUL.FTZ R53, R3.reuse, R129 ;  /* 0x0000008103357220 */ /* 0x040fe40000410000 */
[C---:B------:R-:W-:Y:S04]  /*14920*/  FMUL.FTZ R54, R0.reuse, R130 ;  /* 0x0000008200367220 */ /* 0x040fe80000410000 */
[C---:B------:R-:W-:Y:S02]  /*14930*/  FMUL.FTZ R55, R0.reuse, R131 ;  /* 0x0000008300377220 */ /* 0x040fe40000410000 */
[C---:B------:R-:W-:Y:S02]  /*14940*/  FMUL.FTZ R64, R3.reuse, R112 ;  /* 0x0000007003407220 */ /* 0x040fe40000410000 */
[----:B------:R-:W-:Y:S02]  /*14950*/  IMAD.MOV.U32 R112, RZ, RZ, R65 ;  /* 0x000000ffff707224 */ /* 0x000fe400078e0041 */
[----:B------:R-:W-:Y:S01]  /*14960*/  FMUL.FTZ R65, R3, R113 ;  /* 0x0000007103417220 */ /* 0x000fe20000410000 */
[C---:B------:R-:W-:Y:S03]  /*14970*/  HMMA.16816.F32.BF16 R52, R144.reuse, R60, R52 ;  /* 0x0000003c9034723c */ /* 0x040fe60000041834 */
[----:B------:R-:W-:Y:S02]  /*14980*/  IMAD.MOV.U32 R113, RZ, RZ, R66 ;  /* 0x000000ffff717224 */ /* 0x000fe400078e0042 */
[C---:B------:R-:W-:Y:S02]  /*14990*/  FMUL.FTZ R66, R0.reuse, R114 ;  /* 0x0000007200427220 */ /* 0x040fe40000410000 */
[----:B-1----:R-:W-:Y:S01]  /*149a0*/  FFMA.FTZ R2, R165, c[0x0][0x2d0], -R148 ;  /* 0x0000b400a5027a23 */ /* 0x002fe20000010894 */
[C---:B------:R-:W-:Y:S03]  /*149b0*/  HMMA.16816.F32.BF16 R56, R144.reuse, R62, R56 ;  /* 0x0000003e9038723c */ /* 0x040fe60000041838 */
[----:B------:R1:W3:Y:S01]  /*149c0*/  MUFU.EX2 R106, R2 ;  /* 0x00000002006a7308 */ /* 0x0002e20000000800 */
[C---:B------:R-:W-:Y:S02]  /*149d0*/  FMUL.FTZ R60, R3.reuse, R132 ;  /* 0x00000084033c7220 */ /* 0x040fe40000410000 */
[----:B------:R-:W-:Y:S01]  /*149e0*/  FMUL.FTZ R61, R3, R133 ;  /* 0x00000085033d7220 */ /* 0x000fe20000410000 */
[----:B------:R-:W-:Y:S01]  /*149f0*/  MOV R133, R126 ;  /* 0x0000007e00857202 */ /* 0x000fe20000000f00 */
[C---:B------:R-:W-:Y:S04]  /*14a00*/  FMUL.FTZ R62, R0.reuse, R134 ;  /* 0x00000086003e7220 */ /* 0x040fe80000410000 */
[----:B------:R-:W-:Y:S02]  /*14a10*/  IMAD.MOV.U32 R134, RZ, RZ, R242 ;  /* 0x000000ffff867224 */ /* 0x000fe400078e00f2 */
[C---:B------:R-:W-:Y:S02]  /*14a20*/  FMUL.FTZ R63, R0.reuse, R135 ;  /* 0x00000087003f7220 */ /* 0x040fe40000410000 */
[----:B--2---:R-:W-:Y:S02]  /*14a30*/  IMAD.MOV.U32 R114, RZ, RZ, R67 ;  /* 0x000000ffff727224 */ /* 0x004fe400078e0043 */
[----:B------:R-:W-:Y:S02]  /*14a40*/  IMAD.MOV.U32 R126, RZ, RZ, R160 ;  /* 0x000000ffff7e7224 */ /* 0x000fe400078e00a0 */
[----:B------:R-:W-:Y:S01]  /*14a50*/  FMUL.FTZ R67, R0, R115 ;  /* 0x0000007300437220 */ /* 0x000fe20000410000 */
[C---:B-----5:R-:W-:Y:S03]  /*14a60*/  HMMA.16816.F32.BF16 R60, R144.reuse, R68, R60 ;  /* 0x00000044903c723c */ /* 0x060fe6000004183c */
[----:B------:R-:W-:Y:S02]  /*14a70*/  IMAD.MOV.U32 R115, RZ, RZ, R83 ;  /* 0x000000ffff737224 */ /* 0x000fe400078e0053 */
[----:B------:R-:W2:Y:S01]  /*14a80*/  LDSM.16.MT88.4 R80, [R209+0x900] ;  /* 0x00090000d150783b */ /* 0x000ea20000004200 */
[----:B-1----:R-:W-:Y:S01]  /*14a90*/  FFMA.FTZ R2, R154, c[0x0][0x2d0], -R149 ;  /* 0x0000b4009a027a23 */ /* 0x002fe20000010895 */
[----:B------:R-:W-:Y:S01]  /*14aa0*/  F2FP.BF16.PACK_AB R68, R113, R127 ;  /* 0x0000007f7144723e */ /* 0x000fe200000010ff */
[----:B------:R-:W-:Y:S01]  /*14ab0*/  HMMA.16816.F32.BF16 R64, R144, R70, R64 ;  /* 0x000000469040723c */ /* 0x000fe20000041840 */
[----:B------:R-:W-:Y:S03]  /*14ac0*/  MUFU.EX2 R144, R98 ;  /* 0x0000006200907308 */ /* 0x000fe60000000800 */
[----:B------:R-:W-:Y:S01]  /*14ad0*/  F2FP.BF16.PACK_AB R69, R114, R112 ;  /* 0x000000707245723e */ /* 0x000fe200000010ff */
[----:B------:R-:W-:Y:S02]  /*14ae0*/  IMAD.MOV.U32 R151, RZ, RZ, R121 ;  /* 0x000000ffff977224 */ /* 0x000fe400078e0079 */
[----:B---3--:R-:W-:Y:S01]  /*14af0*/  F2FP.BF16.PACK_AB R71, R106, R107 ;  /* 0x0000006b6a47723e */ /* 0x008fe200000010ff */
[----:B------:R-:W-:Y:S01]  /*14b00*/  IMAD.MOV.U32 R145, RZ, RZ, R122 ;  /* 0x000000ffff917224 */ /* 0x000fe200078e007a */
[----:B------:R-:W-:Y:S02]  /*14b10*/  F2FP.BF16.PACK_AB R70, R250, R115 ;  /* 0x00000073fa46723e */ /* 0x000fe400000010ff */
[----:B------:R1:W-:Y:S01]  /*14b20*/  MUFU.EX2 R105, R2 ;  /* 0x0000000200697308 */ /* 0x0003e20000000800 */
[----:B------:R-:W-:Y:S02]  /*14b30*/  IMAD.MOV.U32 R122, RZ, RZ, R161 ;  /* 0x000000ffff7a7224 */ /* 0x000fe400078e00a1 */
[----:B------:R-:W-:Y:S02]  /*14b40*/  IMAD.MOV.U32 R121, RZ, RZ, R159 ;  /* 0x000000ffff797224 */ /* 0x000fe400078e009f */
[C---:B------:R-:W-:Y:S05]  /*14b50*/  HMMA.16816.F32.BF16 R4, R68.reuse, R72, R4 ;  /* 0x000000484404723c */ /* 0x040fea0000041804 */
[----:B------:R-:W-:Y:S02]  /*14b60*/  IMAD.MOV.U32 R96, RZ, RZ, R124 ;  /* 0x000000ffff607224 */ /* 0x000fe400078e007c */
[----:B------:R-:W-:Y:S01]  /*14b70*/  IMAD.MOV.U32 R124, RZ, RZ, R156 ;  /* 0x000000ffff7c7224 */ /* 0x000fe200078e009c */
[C---:B------:R-:W-:Y:S01]  /*14b80*/  HMMA.16816.F32.BF16 R8, R68.reuse, R74, R8 ;  /* 0x0000004a4408723c */ /* 0x040fe20000041808 */
[----:B------:R-:W3:Y:S03]  /*14b90*/  LDSM.16.MT88.4 R72, [R205+0x4900] ;  /* 0x00490000cd48783b */ /* 0x000ee60000004200 */
[----:B------:R-:W-:Y:S02]  /*14ba0*/  FFMA.FTZ R96, R96, c[0x0][0x2d0], -R149 ;  /* 0x0000b40060607a23 */ /* 0x000fe40000010895 */
[----:B------:R-:W-:Y:S01]  /*14bb0*/  IMAD.MOV.U32 R146, RZ, RZ, R123 ;  /* 0x000000ffff927224 */ /* 0x000fe200078e007b */
[----:B------:R-:W-:Y:S01]  /*14bc0*/  MOV R123, R158 ;  /* 0x0000009e007b7202 */ /* 0x000fe20000000f00 */
[C---:B------:R-:W-:Y:S04]  /*14bd0*/  HMMA.16816.F32.BF16 R12, R68.reuse, R76, R12 ;  /* 0x0000004c440c723c */ /* 0x040fe8000004180c */
[----:B-1----:R-:W-:Y:S02]  /*14be0*/  FFMA.FTZ R2, R155, c[0x0][0x2d0], -R149 ;  /* 0x0000b4009b027a23 */ /* 0x002fe40000010895 */
[----:B------:R-:W-:Y:S02]  /*14bf0*/  IMAD.MOV.U32 R132, RZ, RZ, R120 ;  /* 0x000000ffff847224 */ /* 0x000fe400078e0078 */
[C---:B------:R-:W-:Y:S01]  /*14c00*/  HMMA.16816.F32.BF16 R16, R68.reuse, R78, R16 ;  /* 0x0000004e4410723c */ /* 0x040fe20000041810 */
[----:B------:R1:W4:Y:S01]  /*14c10*/  MUFU.EX2 R247, R2 ;  /* 0x0000000200f77308 */ /* 0x0003220000000800 */
[----:B------:R-:W5:Y:S02]  /*14c20*/  LDSM.16.MT88.4 R76, [R206+0x4900] ;  /* 0x00490000ce4c783b */ /* 0x000f640000004200 */
[----:B------:R-:W-:Y:S01]  /*14c30*/  IMAD.MOV.U32 R120, RZ, RZ, R157 ;  /* 0x000000ffff787224 */ /* 0x000fe200078e009d */
[----:B------:R-:W-:Y:S01]  /*14c40*/  MOV R147, R132 ;  /* 0x0000008400937202 */ /* 0x000fe20000000f00 */
[--C-:B------:R-:W-:Y:S02]  /*14c50*/  FFMA.FTZ R118, R118, c[0x0][0x2d0], -R148.reuse ;  /* 0x0000b40076767a23 */ /* 0x100fe40000010894 */
[C---:B--2---:R-:W-:Y:S04]  /*14c60*/  HMMA.16816.F32.BF16 R20, R68.reuse, R80, R20 ;  /* 0x000000504414723c */ /* 0x044fe80000041814 */
[----:B------:R-:W-:Y:S01]  /*14c70*/  MUFU.EX2 R118, R118 ;  /* 0x0000007600767308 */ /* 0x000fe20000000800 */
[----:B------:R-:W-:Y:S03]  /*14c80*/  IMAD.MOV.U32 R132, RZ, RZ, R151 ;  /* 0x000000ffff847224 */ /* 0x000fe600078e0097 */
[C---:B------:R-:W-:Y:S01]  /*14c90*/  HMMA.16816.F32.BF16 R24, R68.reuse, R82, R24 ;  /* 0x000000524418723c */ /* 0x040fe20000041818 */
[----:B------:R-:W2:Y:S07]  /*14ca0*/  LDSM.16.MT88.4 R80, [R208+0x4900] ;  /* 0x00490000d050783b */ /* 0x000eae0000004200 */
[C---:B------:R-:W-:Y:S04]  /*14cb0*/  HMMA.16816.F32.BF16 R28, R68.reuse, R84, R28 ;  /* 0x00000054441c723c */ /* 0x040fe8000004181c */
[--C-:B-1----:R-:W-:Y:S04]  /*14cc0*/  FFMA.FTZ R2, R166, c[0x0][0x2d0], -R148.reuse ;  /* 0x0000b400a6027a23 */ /* 0x102fe80000010894 */
[C---:B------:R-:W-:Y:S01]  /*14cd0*/  HMMA.16816.F32.BF16 R32, R68.reuse, R86, R32 ;  /* 0x000000564420723c */ /* 0x040fe20000041820 */
[----:B------:R1:W-:Y:S01]  /*14ce0*/  MUFU.EX2 R104, R2 ;  /* 0x0000000200687308 */ /* 0x0003e20000000800 */
[----:B------:R-:W2:Y:S06]  /*14cf0*/  LDSM.16.MT88.4 R84, [R205+0x1100] ;  /* 0x00110000cd54783b */ /* 0x000eac0000004200 */
[C---:B---3--:R-:W-:Y:S08]  /*14d00*/  HMMA.16816.F32.BF16 R36, R68.reuse, R72, R36 ;  /* 0x000000484424723c */ /* 0x048ff00000041824 */
[C---:B------:R-:W-:Y:S01]  /*14d10*/  HMMA.16816.F32.BF16 R40, R68.reuse, R74, R40 ;  /* 0x0000004a4428723c */ /* 0x040fe20000041828 */
[----:B------:R-:W3:Y:S07]  /*14d20*/  LDSM.16.MT88.4 R72, [R209+0x1100] ;  /* 0x00110000d148783b */ /* 0x000eee0000004200 */
[C---:B-----5:R-:W-:Y:S04]  /*14d30*/  HMMA.16816.F32.BF16 R44, R68.reuse, R76, R44 ;  /* 0x0000004c442c723c */ /* 0x060fe8000004182c */
[----:B-1----:R-:W-:Y:S04]  /*14d40*/  FFMA.FTZ R2, R188, c[0x0][0x2d0], -R148 ;  /* 0x0000b400bc027a23 */ /* 0x002fe80000010894 */
[C---:B------:R-:W-:Y:S01]  /*14d50*/  HMMA.16816.F32.BF16 R48, R68.reuse, R78, R48 ;  /* 0x0000004e4430723c */ /* 0x040fe20000041830 */
[----:B------:R1:W5:Y:S01]  /*14d60*/  MUFU.EX2 R245, R2 ;  /* 0x0000000200f57308 */ /* 0x0003620000000800 */
[----:B------:R-:W3:Y:S06]  /*14d70*/  LDSM.16.MT88.4 R76, [R208+0x1100] ;  /* 0x00110000d04c783b */ /* 0x000eec0000004200 */
[C---:B------:R-:W-:Y:S07]  /*14d80*/  HMMA.16816.F32.BF16 R52, R68.reuse, R88, R52 ;  /* 0x000000584434723c */ /* 0x040fee0000041834 */
[--C-:B------:R-:W-:Y:S01]  /*14d90*/  FFMA.FTZ R88, R201, c[0x0][0x2d0], -R149.reuse ;  /* 0x0000b400c9587a23 */ /* 0x100fe20000010895 */
[C---:B------:R-:W-:Y:S03]  /*14da0*/  HMMA.16816.F32.BF16 R56, R68.reuse, R90, R56 ;  /* 0x0000005a4438723c */ /* 0x040fe60000041838 */
[----:B------:R3:W-:Y:S05]  /*14db0*/  MUFU.EX2 R165, R88 ;  /* 0x0000005800a57308 */ /* 0x0007ea0000000800 */
[C---:B--2---:R-:W-:Y:S04]  /*14dc0*/  HMMA.16816.F32.BF16 R60, R68.reuse, R80, R60 ;  /* 0x00000050443c723c */ /* 0x044fe8000004183c */
[--C-:B-1----:R-:W-:Y:S04]  /*14dd0*/  FFMA.FTZ R2, R167, c[0x0][0x2d0], -R149.reuse ;  /* 0x0000b400a7027a23 */ /* 0x102fe80000010895 */
[----:B------:R-:W-:Y:S01]  /*14de0*/  HMMA.16816.F32.BF16 R64, R68, R82, R64 ;  /* 0x000000524440723c */ /* 0x000fe20000041840 */
[----:B------:R1:W-:Y:S01]  /*14df0*/  MUFU.EX2 R242, R2 ;  /* 0x0000000200f27308 */ /* 0x0003e20000000800 */
[----:B------:R-:W2:Y:S05]  /*14e00*/  LDSM.16.MT88.4 R80, [R205+0x5100] ;  /* 0x00510000cd50783b */ /* 0x000eaa0000004200 */
[----:B----4-:R-:W-:Y:S02]  /*14e10*/  F2FP.BF16.PACK_AB R68, R247, R105 ;  /* 0x00000069f744723e */ /* 0x010fe400000010ff */
[----:B-----5:R-:W-:Y:S01]  /*14e20*/  F2FP.BF16.PACK_AB R69, R245, R104 ;  /* 0x00000068f545723e */ /* 0x020fe200000010ff */
[----:B---3--:R-:W-:Y:S02]  /*14e30*/  LDSM.16.MT88.4 R88, [R208+0x5900] ;  /* 0x00590000d058783b */ /* 0x008fe40000004200 */
[----:B-1----:R-:W-:Y:S02]  /*14e40*/  FFMA.FTZ R2, R189, c[0x0][0x2d0], -R149 ;  /* 0x0000b400bd027a23 */ /* 0x002fe40000010895 */
[----:B------:R-:W-:Y:S02]  /*14e50*/  IMAD.MOV.U32 R189, RZ, RZ, R115 ;  /* 0x000000ffffbd7224 */ /* 0x000fe400078e0073 */
[----:B------:R1:W3:Y:S01]  /*14e60*/  MUFU.EX2 R188, R2 ;  /* 0x0000000200bc7308 */ /* 0x0002e20000000800 */
[----:B------:R-:W-:Y:S02]  /*14e70*/  IMAD.MOV.U32 R115, RZ, RZ, R124 ;  /* 0x000000ffff737224 */ /* 0x000fe400078e007c */
[----:B-1----:R-:W-:Y:S01]  /*14e80*/  FFMA.FTZ R2, R190, c[0x0][0x2d0], -R148 ;  /* 0x0000b400be027a23 */ /* 0x002fe20000010894 */
[----:B---3--:R-:W-:Y:S01]  /*14e90*/  F2FP.BF16.PACK_AB R70, R188, R242 ;  /* 0x000000f2bc46723e */ /* 0x008fe200000010ff */
[----:B------:R-:W-:Y:S05]  /*14ea0*/  IMAD.MOV.U32 R190, RZ, RZ, R114 ;  /* 0x000000ffffbe7224 */ /* 0x000fea00078e0072 */
[----:B------:R1:W-:Y:S02]  /*14eb0*/  MUFU.EX2 R111, R2 ;  /* 0x00000002006f7308 */ /* 0x0003e40000000800 */
[----:B-1----:R-:W-:Y:S02]  /*14ec0*/  FFMA.FTZ R2, R191, c[0x0][0x2d0], -R148 ;  /* 0x0000b400bf027a23 */ /* 0x002fe40000010894 */
[----:B------:R-:W-:Y:S06]  /*14ed0*/  IMAD.MOV.U32 R191, RZ, RZ, R113 ;  /* 0x000000ffffbf7224 */ /* 0x000fec00078e0071 */
[----:B------:R1:W3:Y:S01]  /*14ee0*/  MUFU.EX2 R110, R2 ;  /* 0x00000002006e7308 */ /* 0x0002e20000000800 */
[----:B------:R-:W-:Y:S02]  /*14ef0*/  IMAD.MOV.U32 R113, RZ, RZ, R125 ;  /* 0x000000ffff717224 */ /* 0x000fe400078e007d */
[--C-:B-1----:R-:W-:Y:S01]  /*14f00*/  FFMA.FTZ R2, R192, c[0x0][0x2d0], -R149.reuse ;  /* 0x0000b400c0027a23 */ /* 0x102fe20000010895 */
[----:B---3--:R-:W-:Y:S01]  /*14f10*/  F2FP.BF16.PACK_AB R71, R110, R111 ;  /* 0x0000006f6e47723e */ /* 0x008fe200000010ff */
[----:B------:R-:W-:Y:S05]  /*14f20*/  IMAD.MOV.U32 R192, RZ, RZ, R112 ;  /* 0x000000ffffc07224 */ /* 0x000fea00078e0070 */
[----:B------:R1:W-:Y:S01]  /*14f30*/  MUFU.EX2 R109, R2 ;  /* 0x00000002006d7308 */ /* 0x0003e20000000800 */
[----:B------:R-:W-:Y:S01]  /*14f40*/  IMAD.MOV.U32 R112, RZ, RZ, R126 ;  /* 0x000000ffff707224 */ /* 0x000fe200078e007e */
[C---:B------:R-:W-:Y:S08]  /*14f50*/  HMMA.16816.F32.BF16 R4, R68.reuse, R84, R4 ;  /* 0x000000544404723c */ /* 0x040ff00000041804 */
[C---:B------:R-:W-:Y:S01]  /*14f60*/  HMMA.16816.F32.BF16 R8, R68.reuse, R86, R8 ;  /* 0x000000564408723c */ /* 0x040fe20000041808 */
[----:B------:R-:W3:Y:S07]  /*14f70*/  LDSM.16.MT88.4 R84, [R206+0x5100] ;  /* 0x00510000ce54783b */ /* 0x000eee0000004200 */
[C---:B------:R-:W-:Y:S04]  /*14f80*/  HMMA.16816.F32.BF16 R12, R68.reuse, R92, R12 ;  /* 0x0000005c440c723c */ /* 0x040fe8000004180c */
[--C-:B-1----:R-:W-:Y:S01]  /*14f90*/  FFMA.FTZ R2, R193, c[0x0][0x2d0], -R149.reuse ;  /* 0x0000b400c1027a23 */ /* 0x102fe20000010895 */
[----:B------:R-:W-:Y:S02]  /*14fa0*/  MOV R193, R127 ;  /* 0x0000007f00c17202 */ /* 0x000fe40000000f00 */
[----:B------:R-:W-:Y:S01]  /*14fb0*/  LDSM.16.MT88.4 R124, [R205+0x3900] ;  /* 0x00390000cd7c783b */ /* 0x000fe20000004200 */
[C---:B------:R-:W-:Y:S01]  /*14fc0*/  HMMA.16816.F32.BF16 R16, R68.reuse, R94, R16 ;  /* 0x0000005e4410723c */ /* 0x040fe20000041810 */
[----:B------:R1:W4:Y:S06]  /*14fd0*/  MUFU.EX2 R167, R2 ;  /* 0x0000000200a77308 */ /* 0x00032c0000000800 */
[----:B------:R-:W-:Y:S01]  /*14fe0*/  LDSM.16.MT88.4 R92, [R206+0x2100] ;  /* 0x00210000ce5c783b */ /* 0x000fe20000004200 */
[C---:B------:R-:W-:Y:S08]  /*14ff0*/  HMMA.16816.F32.BF16 R20, R68.reuse, R72, R20 ;  /* 0x000000484414723c */ /* 0x040ff00000041814 */
[C---:B------:R-:W-:Y:S01]  /*15000*/  HMMA.16816.F32.BF16 R24, R68.reuse, R74, R24 ;  /* 0x0000004a4418723c */ /* 0x040fe20000041818 */
[----:B------:R-:W5:Y:S07]  /*15010*/  LDSM.16.MT88.4 R72, [R209+0x5100] ;  /* 0x00510000d148783b */ /* 0x000f6e0000004200 */
[C---:B------:R-:W-:Y:S04]  /*15020*/  HMMA.16816.F32.BF16 R28, R68.reuse, R76, R28 ;  /* 0x0000004c441c723c */ /* 0x040fe8000004181c */
        /* <DEDUP_REMOVED lines=12> */
[C---:B-----5:R-:W-:Y:S08]  /*150f0*/  HMMA.16816.F32.BF16 R52, R68.reuse, R72, R52 ;  /* 0x000000484434723c */ /* 0x060ff00000041834 */
[C---:B------:R-:W-:Y:S01]  /*15100*/  HMMA.16816.F32.BF16 R56, R68.reuse, R74, R56 ;  /* 0x0000004a4438723c */ /* 0x040fe20000041838 */
[----:B------:R-:W5:Y:S07]  /*15110*/  LDSM.16.MT88.4 R72, [R209+0x1900] ;  /* 0x00190000d148783b */ /* 0x000f6e0000004200 */
[C---:B----4-:R-:W-:Y:S04]  /*15120*/  HMMA.16816.F32.BF16 R60, R68.reuse, R76, R60 ;  /* 0x0000004c443c723c */ /* 0x050fe8000004183c */
[--C-:B-1----:R-:W-:Y:S04]  /*15130*/  FFMA.FTZ R2, R202, c[0x0][0x2d0], -R149.reuse ;  /* 0x0000b400ca027a23 */ /* 0x102fe80000010895 */
[----:B------:R-:W-:Y:S01]  /*15140*/  HMMA.16816.F32.BF16 R64, R68, R78, R64 ;  /* 0x0000004e4440723c */ /* 0x000fe20000041840 */
[----:B------:R1:W4:Y:S01]  /*15150*/  MUFU.EX2 R164, R2 ;  /* 0x0000000200a47308 */ /* 0x0003220000000800 */
[----:B------:R-:W2:Y:S05]  /*15160*/  LDSM.16.MT88.4 R76, [R208+0x1900] ;  /* 0x00190000d04c783b */ /* 0x000eaa0000004200 */
[----:B------:R-:W-:Y:S02]  /*15170*/  F2FP.BF16.PACK_AB R68, R167, R109 ;  /* 0x0000006da744723e */ /* 0x000fe400000010ff */
[----:B---3--:R-:W-:Y:S03]  /*15180*/  F2FP.BF16.PACK_AB R69, R166, R108 ;  /* 0x0000006ca645723e */ /* 0x008fe600000010ff */
[--C-:B-1----:R-:W-:Y:S01]  /*15190*/  FFMA.FTZ R2, R203, c[0x0][0x2d0], -R148.reuse ;  /* 0x0000b400cb027a23 */ /* 0x102fe20000010894 */
[----:B----4-:R-:W-:Y:S03]  /*151a0*/  F2FP.BF16.PACK_AB R70, R164, R165 ;  /* 0x000000a5a446723e */ /* 0x010fe600000010ff */
[----:B------:R1:W-:Y:S02]  /*151b0*/  MUFU.EX2 R163, R2 ;  /* 0x0000000200a37308 */ /* 0x0003e40000000800 */
[--C-:B-1----:R-:W-:Y:S08]  /*151c0*/  FFMA.FTZ R2, R229, c[0x0][0x2d0], -R148.reuse ;  /* 0x0000b400e5027a23 */ /* 0x102ff00000010894 */
        /* <DEDUP_REMOVED lines=11> */
[----:B------:R-:W4:Y:S06]  /*15280*/  LDSM.16.MT88.4 R84, [R206+0x5900] ;  /* 0x00590000ce54783b */ /* 0x000f2c0000004200 */
[C---:B-----5:R-:W-:Y:S08]  /*15290*/  HMMA.16816.F32.BF16 R20, R68.reuse, R72, R20 ;  /* 0x000000484414723c */ /* 0x060ff00000041814 */
[C---:B------:R-:W-:Y:S01]  /*152a0*/  HMMA.16816.F32.BF16 R24, R68.reuse, R74, R24 ;  /* 0x0000004a4418723c */ /* 0x040fe20000041818 */
[----:B------:R-:W5:Y:S07]  /*152b0*/  LDSM.16.MT88.4 R72, [R209+0x5900] ;  /* 0x00590000d148783b */ /* 0x000f6e0000004200 */
        /* <DEDUP_REMOVED lines=13> */
[C---:B-----5:R-:W-:Y:S08]  /*15390*/  HMMA.16816.F32.BF16 R52, R68.reuse, R72, R52 ;  /* 0x000000484434723c */ /* 0x060ff00000041834 */
[C---:B------:R-:W-:Y:S01]  /*153a0*/  HMMA.16816.F32.BF16 R56, R68.reuse, R74, R56 ;  /* 0x0000004a4438723c */ /* 0x040fe20000041838 */
[----:B------:R-:W5:Y:S07]  /*153b0*/  LDSM.16.MT88.4 R72, [R208+0x2100] ;  /* 0x00210000d048783b */ /* 0x000f6e0000004200 */
        /* <DEDUP_REMOVED lines=12> */
[--C-:B-1----:R-:W-:Y:S08]  /*15480*/  FFMA.FTZ R2, R237, c[0x0][0x2d0], -R148.reuse ;  /* 0x0000b400ed027a23 */ /* 0x102ff00000010894 */
        /* <DEDUP_REMOVED lines=12> */
[C---:B--2---:R-:W-:Y:S08]  /*15550*/  HMMA.16816.F32.BF16 R20, R68.reuse, R80, R20 ;  /* 0x000000504414723c */ /* 0x044ff00000041814 */
[C---:B------:R-:W-:Y:S01]  /*15560*/  HMMA.16816.F32.BF16 R24, R68.reuse, R82, R24 ;  /* 0x000000524418723c */ /* 0x040fe20000041818 */
[----:B------:R-:W2:Y:S07]  /*15570*/  LDSM.16.MT88.4 R80, [R209+0x6100] ;  /* 0x00610000d150783b */ /* 0x000eae0000004200 */
[C---:B-----5:R-:W-:Y:S04]  /*15580*/  HMMA.16816.F32.BF16 R28, R68.reuse, R72, R28 ;  /* 0x00000048441c723c */ /* 0x060fe8000004181c */
[--C-:B-1----:R-:W-:Y:S04]  /*15590*/  FFMA.FTZ R2, R240, c[0x0][0x2d0], -R148.reuse ;  /* 0x0000b400f0027a23 */ /* 0x102fe80000010894 */
[C---:B------:R-:W-:Y:S01]  /*155a0*/  HMMA.16816.F32.BF16 R32, R68.reuse, R74, R32 ;  /* 0x0000004a4420723c */ /* 0x040fe20000041820 */
[----:B------:R1:W-:Y:S01]  /*155b0*/  MUFU.EX2 R131, R2 ;  /* 0x0000000200837308 */ /* 0x0003e20000000800 */
[----:B------:R-:W5:Y:S06]  /*155c0*/  LDSM.16.MT88.4 R72, [R205+0x2900] ;  /* 0x00290000cd48783b */ /* 0x000f6c0000004200 */
[C---:B---3--:R-:W-:Y:S08]  /*155d0*/  HMMA.16816.F32.BF16 R36, R68.reuse, R76, R36 ;  /* 0x0000004c4424723c */ /* 0x048ff00000041824 */
[C---:B------:R-:W-:Y:S01]  /*155e0*/  HMMA.16816.F32.BF16 R40, R68.reuse, R78, R40 ;  /* 0x0000004e4428723c */ /* 0x040fe20000041828 */
[----:B------:R-:W3:Y:S07]  /*155f0*/  LDSM.16.MT88.4 R76, [R206+0x2900] ;  /* 0x00290000ce4c783b */ /* 0x000eee0000004200 */
[C---:B------:R-:W-:Y:S04]  /*15600*/  HMMA.16816.F32.BF16 R44, R68.reuse, R84, R44 ;  /* 0x00000054442c723c */ /* 0x040fe8000004182c */
[--C-:B-1----:R-:W-:Y:S04]  /*15610*/  FFMA.FTZ R2, R241, c[0x0][0x2d0], -R148.reuse ;  /* 0x0000b400f1027a23 */ /* 0x102fe80000010894 */
[C---:B------:R-:W-:Y:S01]  /*15620*/  HMMA.16816.F32.BF16 R48, R68.reuse, R86, R48 ;  /* 0x000000564430723c */ /* 0x040fe20000041830 */
[----:B------:R1:W1:Y:S01]  /*15630*/  MUFU.EX2 R130, R2 ;  /* 0x0000000200827308 */ /* 0x0002620000000800 */
[----:B------:R-:W-:Y:S06]  /*15640*/  LDSM.16.MT88.4 R84, [R205+0x6900] ;  /* 0x00690000cd54783b */ /* 0x000fec0000004200 */
[C---:B--2---:R-:W-:Y:S08]  /*15650*/  HMMA.16816.F32.BF16 R52, R68.reuse, R80, R52 ;  /* 0x000000504434723c */ /* 0x044ff00000041834 */
[C---:B------:R-:W-:Y:S01]  /*15660*/  HMMA.16816.F32.BF16 R56, R68.reuse, R82, R56 ;  /* 0x000000524438723c */ /* 0x040fe20000041838 */
[----:B------:R-:W3:Y:S07]  /*15670*/  LDSM.16.MT88.4 R80, [R208+0x2900] ;  /* 0x00290000d050783b */ /* 0x000eee0000004200 */
[C---:B------:R-:W-:Y:S01]  /*15680*/  HMMA.16816.F32.BF16 R60, R68.reuse, R88, R60 ;  /* 0x00000058443c723c */ /* 0x040fe2000004183c */
[----:B------:R-:W2:Y:S03]  /*15690*/  LDL.LU R88, [R1+0x4] ;  /* 0x0000040001587983 */ /* 0x000ea60000300800 */
[--C-:B-1----:R-:W-:Y:S01]  /*156a0*/  FFMA.FTZ R2, R243, c[0x0][0x2d0], -R149.reuse ;  /* 0x0000b400f3027a23 */ /* 0x102fe20000010895 */
[----:B------:R-:W2:Y:S03]  /*156b0*/  LDL.LU R114, [R1+0xc] ;  /* 0x00000c0001727983 */ /* 0x000ea60000300800 */
[----:B------:R-:W-:Y:S01]  /*156c0*/  HMMA.16816.F32.BF16 R64, R68, R90, R64 ;  /* 0x0000005a4440723c */ /* 0x000fe20000041840 */
[----:B------:R1:W-:Y:S06]  /*156d0*/  MUFU.EX2 R129, R2 ;  /* 0x0000000200817308 */ /* 0x0003ec0000000800 */
        /* <DEDUP_REMOVED lines=15> */
[C---:B---3--:R-:W-:Y:S04]  /*157d0*/  HMMA.16816.F32.BF16 R12, R68.reuse, R76, R12 ;  /* 0x0000004c440c723c */ /* 0x048fe8000004180c */
[--C-:B-1----:R-:W-:Y:S04]  /*157e0*/  FFMA.FTZ R2, R134, c[0x0][0x2d0], -R149.reuse ;  /* 0x0000b40086027a23 */ /* 0x102fe80000010895 */
[C---:B------:R-:W-:Y:S01]  /*157f0*/  HMMA.16816.F32.BF16 R16, R68.reuse, R78, R16 ;  /* 0x0000004e4410723c */ /* 0x040fe20000041810 */
[----:B------:R1:W3:Y:S01]  /*15800*/  MUFU.EX2 R151, R2 ;  /* 0x0000000200977308 */ /* 0x0002e20000000800 */
[----:B------:R-:W5:Y:S06]  /*15810*/  LDSM.16.MT88.4 R76, [R209+0x6900] ;  /* 0x00690000d14c783b */ /* 0x000f6c0000004200 */
[C---:B------:R-:W-:Y:S08]  /*15820*/  HMMA.16816.F32.BF16 R20, R68.reuse, R92, R20 ;  /* 0x0000005c4414723c */ /* 0x040ff00000041814 */
[C---:B------:R-:W-:Y:S01]  /*15830*/  HMMA.16816.F32.BF16 R24, R68.reuse, R94, R24 ;  /* 0x0000005e4418723c */ /* 0x040fe20000041818 */
[----:B------:R-:W-:Y:S07]  /*15840*/  LDSM.16.MT88.4 R92, [R206+0x7100] ;  /* 0x00710000ce5c783b */ /* 0x000fee0000004200 */
[C---:B------:R-:W-:Y:S04]  /*15850*/  HMMA.16816.F32.BF16 R28, R68.reuse, R80, R28 ;  /* 0x00000050441c723c */ /* 0x040fe8000004181c */
[--C-:B-1----:R-:W-:Y:S04]  /*15860*/  FFMA.FTZ R2, R249, c[0x0][0x2d0], -R148.reuse ;  /* 0x0000b400f9027a23 */ /* 0x102fe80000010894 */
[C---:B------:R-:W-:Y:S01]  /*15870*/  HMMA.16816.F32.BF16 R32, R68.reuse, R82, R32 ;  /* 0x000000524420723c */ /* 0x040fe20000041820 */
[----:B------:R1:W-:Y:S01]  /*15880*/  MUFU.EX2 R135, R2 ;  /* 0x0000000200877308 */ /* 0x0003e20000000800 */
[----:B------:R-:W3:Y:S06]  /*15890*/  LDSM.16.MT88.4 R80, [R208+0x6900] ;  /* 0x00690000d050783b */ /* 0x000eec0000004200 */
[C---:B------:R-:W-:Y:S08]  /*158a0*/  HMMA.16816.F32.BF16 R36, R68.reuse, R84, R36 ;  /* 0x000000544424723c */ /* 0x040ff00000041824 */
[C---:B------:R-:W-:Y:S01]  /*158b0*/  HMMA.16816.F32.BF16 R40, R68.reuse, R86, R40 ;  /* 0x000000564428723c */ /* 0x040fe20000041828 */
[----:B------:R-:W-:Y:S07]  /*158c0*/  LDSM.16.MT88.4 R84, [R209+0x3100] ;  /* 0x00310000d154783b */ /* 0x000fee0000004200 */
[C---:B----4-:R-:W-:Y:S04]  /*158d0*/  HMMA.16816.F32.BF16 R44, R68.reuse, R72, R44 ;  /* 0x00000048442c723c */ /* 0x050fe8000004182c */
[----:B-1----:R-:W-:Y:S04]  /*158e0*/  FFMA.FTZ R2, R251, c[0x0][0x2d0], -R148 ;  /* 0x0000b400fb027a23 */ /* 0x002fe80000010894 */
[C---:B------:R-:W-:Y:S01]  /*158f0*/  HMMA.16816.F32.BF16 R48, R68.reuse, R74, R48 ;  /* 0x0000004a4430723c */ /* 0x040fe20000041830 */
[----:B------:R1:W4:Y:S01]  /*15900*/  MUFU.EX2 R134, R2 ;  /* 0x0000000200867308 */ /* 0x0003220000000800 */
[----:B------:R-:W2:Y:S06]  /*15910*/  LDSM.16.MT88.4 R72, [R205+0x3100] ;  /* 0x00310000cd48783b */ /* 0x000eac0000004200 */
[C---:B-----5:R-:W-:Y:S08]  /*15920*/  HMMA.16816.F32.BF16 R52, R68.reuse, R76, R52 ;  /* 0x0000004c4434723c */ /* 0x060ff00000041834 */
[C---:B------:R-:W-:Y:S01]  /*15930*/  HMMA.16816.F32.BF16 R56, R68.reuse, R78, R56 ;  /* 0x0000004e4438723c */ /* 0x040fe20000041838 */
[----:B------:R-:W5:Y:S07]  /*15940*/  LDSM.16.MT88.4 R76, [R206+0x3100] ;  /* 0x00310000ce4c783b */ /* 0x000f6e0000004200 */
[C---:B---3--:R-:W-:Y:S04]  /*15950*/  HMMA.16816.F32.BF16 R60, R68.reuse, R80, R60 ;  /* 0x00000050443c723c */ /* 0x048fe8000004183c */
[----:B-1----:R-:W-:Y:S02]  /*15960*/  FFMA.FTZ R2, R145, c[0x0][0x2d0], -R149 ;  /* 0x0000b40091027a23 */ /* 0x002fe40000010895 */
[----:B------:R-:W-:Y:S02]  /*15970*/  IMAD.MOV.U32 R145, RZ, RZ, R146 ;  /* 0x000000ffff917224 */ /* 0x000fe400078e0092 */
[----:B------:R-:W-:Y:S01]  /*15980*/  HMMA.16816.F32.BF16 R64, R68, R82, R64 ;  /* 0x000000524440723c */ /* 0x000fe20000041840 */
[----:B------:R-:W-:Y:S03]  /*15990*/  LDSM.16.MT88.4 R80, [R205+0x7100] ;  /* 0x00710000cd50783b */ /* 0x000fe60000004200 */
[----:B------:R-:W-:Y:S02]  /*159a0*/  IMAD.MOV.U32 R146, RZ, RZ, R133 ;  /* 0x000000ffff927224 */ /* 0x000fe400078e0085 */
[----:B------:R1:W-:Y:S01]  /*159b0*/  MUFU.EX2 R133, R2 ;  /* 0x0000000200857308 */ /* 0x0003e20000000800 */
[----:B------:R-:W-:Y:S02]  /*159c0*/  F2FP.BF16.PACK_AB R68, R151, R152 ;  /* 0x000000989744723e */ /* 0x000fe400000010ff */
[----:B----4-:R-:W-:Y:S03]  /*159d0*/  F2FP.BF16.PACK_AB R69, R134, R135 ;  /* 0x000000878645723e */ /* 0x010fe600000010ff */
[----:B-1----:R-:W-:Y:S04]  /*159e0*/  FFMA.FTZ R2, R150, c[0x0][0x2d0], -R149 ;  /* 0x0000b40096027a23 */ /* 0x002fe80000010895 */
[----:B------:R1:W3:Y:S01]  /*159f0*/  MUFU.EX2 R150, R2 ;  /* 0x0000000200967308 */ /* 0x0002e20000000800 */
[----:B--2---:R-:W-:Y:S02]  /*15a00*/  FFMA.FTZ R100, R3, R88, R100 ;  /* 0x0000005803647223 */ /* 0x004fe40000010064 */
[----:B-1----:R-:W-:Y:S01]  /*15a10*/  FFMA.FTZ R2, R132, c[0x0][0x2d0], -R148 ;  /* 0x0000b40084027a23 */ /* 0x002fe20000010894 */
[----:B---3--:R-:W-:Y:S01]  /*15a20*/  F2FP.BF16.PACK_AB R70, R150, R133 ;  /* 0x000000859646723e */ /* 0x008fe200000010ff */
[----:B------:R-:W1:Y:S05]  /*15a30*/  LDSM.16.MT88.4 R88, [R208+0x3100] ;  /* 0x00310000d058783b */ /* 0x000e6a0000004200 */
[----:B------:R-:W-:Y:S01]  /*15a40*/  MUFU.EX2 R3, R97 ;  /* 0x0000006100037308 */ /* 0x000fe20000000800 */
[----:B------:R-:W-:Y:S04]  /*15a50*/  FFMA.FTZ R0, R0, R114, R115 ;  /* 0x0000007200007223 */ /* 0x000fe80000010073 */
[----:B------:R-:W-:Y:S04]  /*15a60*/  FADD.FTZ R0, R112, R0 ;  /* 0x0000000070007221 */ /* 0x000fe80000010000 */
[----:B------:R-:W-:Y:S01]  /*15a70*/  FADD.FTZ R0, R122, R0 ;  /* 0x000000007a007221 */ /* 0x000fe20000010000 */
[----:B------:R2:W-:Y:S03]  /*15a80*/  MUFU.EX2 R132, R2 ;  /* 0x0000000200847308 */ /* 0x0005e60000000800 */
[----:B------:R-:W-:Y:S04]  /*15a90*/  FADD.FTZ R0, R120, R0 ;  /* 0x0000000078007221 */ /* 0x000fe80000010000 */
[----:B------:R-:W-:Y:S04]  /*15aa0*/  FADD.FTZ R0, R192, R0 ;  /* 0x00000000c0007221 */ /* 0x000fe80000010000 */
[----:B------:R-:W-:Y:S04]  /*15ab0*/  FADD.FTZ R0, R190, R0 ;  /* 0x00000000be007221 */ /* 0x000fe80000010000 */
[----:B------:R-:W-:Y:S04]  /*15ac0*/  FADD.FTZ R0, R107, R0 ;  /* 0x000000006b007221 */ /* 0x000fe80000010000 */
[----:B------:R-:W-:Y:S04]  /*15ad0*/  FADD.FTZ R0, R106, R0 ;  /* 0x000000006a007221 */ /* 0x000fe80000010000 */
[----:B------:R-:W-:Y:S02]  /*15ae0*/  FADD.FTZ R0, R104, R0 ;  /* 0x0000000068007221 */ /* 0x000fe40000010000 */
[--C-:B--2---:R-:W-:Y:S02]  /*15af0*/  FFMA.FTZ R2, R147, c[0x0][0x2d0], -R148.reuse ;  /* 0x0000b40093027a23 */ /* 0x104fe40000010894 */
[----:B------:R-:W-:Y:S02]  /*15b00*/  FFMA.FTZ R148, R119, c[0x0][0x2d0], -R148 ;  /* 0x0000b40077947a23 */ /* 0x000fe40000010894 */
[----:B------:R-:W2:Y:S01]  /*15b10*/  MUFU.EX2 R147, R2 ;  /* 0x0000000200937308 */ /* 0x000ea20000000800 */
[----:B------:R-:W-:Y:S04]  /*15b20*/  FADD.FTZ R0, R245, R0 ;  /* 0x00000000f5007221 */ /* 0x000fe80000010000 */
[----:B------:R-:W-:Y:S04]  /*15b30*/  FADD.FTZ R0, R111, R0 ;  /* 0x000000006f007221 */ /* 0x000fe80000010000 */
[----:B------:R-:W-:Y:S01]  /*15b40*/  FADD.FTZ R0, R110, R0 ;  /* 0x000000006e007221 */ /* 0x000fe20000010000 */
[----:B------:R-:W-:Y:S03]  /*15b50*/  MUFU.EX2 R119, R99 ;  /* 0x0000006300777308 */ /* 0x000fe60000000800 */
[----:B------:R-:W-:Y:S04]  /*15b60*/  FADD.FTZ R0, R108, R0 ;  /* 0x000000006c007221 */ /* 0x000fe80000010000 */
[----:B------:R-:W-:Y:S03]  /*15b70*/  FADD.FTZ R0, R166, R0 ;  /* 0x00000000a6007221 */ /* 0x000fe60000010000 */
[----:B------:R-:W3:Y:S01]  /*15b80*/  MUFU.EX2 R148, R148 ;  /* 0x0000009400947308 */ /* 0x000ee20000000800 */
[----:B------:R-:W-:Y:S01]  /*15b90*/  FADD.FTZ R0, R163, R0 ;  /* 0x00000000a3007221 */ /* 0x000fe20000010000 */
[----:B--2---:R-:W-:Y:S01]  /*15ba0*/  F2FP.BF16.PACK_AB R71, R147, R132 ;  /* 0x000000849347723e */ /* 0x004fe200000010ff */
[--C-:B------:R-:W-:Y:S02]  /*15bb0*/  FFMA.FTZ R2, R145, c[0x0][0x2d0], -R149.reuse ;  /* 0x0000b40091027a23 */ /* 0x100fe40000010895 */
[----:B------:R-:W-:Y:S02]  /*15bc0*/  FFMA.FTZ R149, R146, c[0x0][0x2d0], -R149 ;  /* 0x0000b40092957a23 */ /* 0x000fe40000010895 */
[----:B------:R-:W-:Y:S03]  /*15bd0*/  FADD.FTZ R0, R162, R0 ;  /* 0x00000000a2007221 */ /* 0x000fe60000010000 */
[----:B------:R2:W-:Y:S01]  /*15be0*/  MUFU.EX2 R145, R96 ;  /* 0x0000006000917308 */ /* 0x0005e20000000800 */
[C---:B------:R-:W-:Y:S03]  /*15bf0*/  HMMA.16816.F32.BF16 R4, R68.reuse, R72, R4 ;  /* 0x000000484404723c */ /* 0x040fe60000041804 */
[----:B------:R-:W-:Y:S04]  /*15c00*/  FADD.FTZ R0, R159, R0 ;  /* 0x000000009f007221 */ /* 0x000fe80000010000 */
[----:B------:R-:W-:Y:S01]  /*15c10*/  FADD.FTZ R0, R103, R0 ;  /* 0x0000000067007221 */ /* 0x000fe20000010000 */
[C---:B------:R-:W-:Y:S01]  /*15c20*/  HMMA.16816.F32.BF16 R8, R68.reuse, R74, R8 ;  /* 0x0000004a4408723c */ /* 0x040fe20000041808 */
[----:B------:R-:W4:Y:S01]  /*15c30*/  LDSM.16.MT88.4 R72, [R209+0x7100] ;  /* 0x00710000d148783b */ /* 0x000f220000004200 */
[----:B------:R-:W1:Y:S02]  /*15c40*/  MUFU.EX2 R149, R149 ;  /* 0x0000009500957308 */ /* 0x000e640000000800 */
[----:B------:R-:W-:Y:S01]  /*15c50*/  FADD.FTZ R0, R101, R0 ;  /* 0x0000000065007221 */ /* 0x000fe20000010000 */
[----:B---3--:R-:W-:Y:S03]  /*15c60*/  F2FP.BF16.PACK_AB R115, R148, R118 ;  /* 0x000000769473723e */ /* 0x008fe600000010ff */
[C---:B-----5:R-:W-:Y:S04]  /*15c70*/  HMMA.16816.F32.BF16 R12, R68.reuse, R76, R12 ;  /* 0x0000004c440c723c */ /* 0x060fe8000004180c */
[----:B------:R-:W3:Y:S01]  /*15c80*/  MUFU.EX2 R146, R2 ;  /* 0x0000000200927308 */ /* 0x000ee20000000800 */
[----:B------:R-:W-:Y:S01]  /*15c90*/  FADD.FTZ R0, R157, R0 ;  /* 0x000000009d007221 */ /* 0x000fe20000010000 */
[----:B--2---:R-:W-:Y:S02]  /*15ca0*/  LDSM.16.MT88.4 R96, [R205+0x7900] ;  /* 0x00790000cd60783b */ /* 0x004fe40000004200 */
[C---:B------:R-:W-:Y:S04]  /*15cb0*/  HMMA.16816.F32.BF16 R16, R68.reuse, R78, R16 ;  /* 0x0000004e4410723c */ /* 0x040fe80000041810 */
[----:B------:R-:W-:Y:S02]  /*15cc0*/  FADD.FTZ R0, R131, R0 ;  /* 0x0000000083007221 */ /* 0x000fe40000010000 */
[----:B------:R-:W2:Y:S02]  /*15cd0*/  LDSM.16.MT88.4 R76, [R208+0x7100] ;  /* 0x00710000d04c783b */ /* 0x000ea40000004200 */
[C---:B------:R-:W-:Y:S04]  /*15ce0*/  HMMA.16816.F32.BF16 R20, R68.reuse, R84, R20 ;  /* 0x000000544414723c */ /* 0x040fe80000041814 */
[----:B-1----:R-:W-:Y:S01]  /*15cf0*/  F2FP.BF16.PACK_AB R114, R149, R119 ;  /* 0x000000779572723e */ /* 0x002fe200000010ff */
[----:B------:R-:W-:Y:S03]  /*15d00*/  FADD.FTZ R0, R130, R0 ;  /* 0x0000000082007221 */ /* 0x000fe60000010000 */
[C---:B------:R-:W-:Y:S01]  /*15d10*/  HMMA.16816.F32.BF16 R24, R68.reuse, R86, R24 ;  /* 0x000000564418723c */ /* 0x040fe20000041818 */
[----:B------:R-:W-:Y:S03]  /*15d20*/  LDSM.16.MT88.4 R84, [R209+0x3900] ;  /* 0x00390000d154783b */ /* 0x000fe60000004200 */
[----:B---3--:R-:W-:Y:S01]  /*15d30*/  F2FP.BF16.PACK_AB R112, R145, R146 ;  /* 0x000000929170723e */ /* 0x008fe200000010ff */
[----:B------:R-:W-:Y:S01]  /*15d40*/  FADD.FTZ R2, R113, R100 ;  /* 0x0000006471027221 */ /* 0x000fe20000010000 */
[----:B------:R-:W-:Y:S01]  /*15d50*/  F2FP.BF16.PACK_AB R113, R144, R3 ;  /* 0x000000039071723e */ /* 0x000fe200000010ff */
        /* <DEDUP_REMOVED lines=21> */
[C---:B----4-:R-:W-:Y:S04]  /*15eb0*/  HMMA.16816.F32.BF16 R52, R68.reuse, R72, R52 ;  /* 0x000000484434723c */ /* 0x050fe80000041834 */
[----:B------:R-:W-:Y:S02]  /*15ec0*/  FADD.FTZ R2, R105, R2 ;  /* 0x0000000269027221 */ /* 0x000fe40000010000 */
[----:B------:R-:W3:Y:S01]  /*15ed0*/  LDSM.16.MT88.4 R104, [R206+0x7900] ;  /* 0x00790000ce68783b */ /* 0x000ee20000004200 */
[----:B------:R-:W-:Y:S01]  /*15ee0*/  FADD.FTZ R3, R144, R3 ;  /* 0x0000000390037221 */ /* 0x000fe20000010000 */
[C---:B------:R-:W-:Y:S04]  /*15ef0*/  HMMA.16816.F32.BF16 R56, R68.reuse, R74, R56 ;  /* 0x0000004a4438723c */ /* 0x040fe80000041838 */
[----:B------:R-:W-:Y:S04]  /*15f00*/  FADD.FTZ R2, R247, R2 ;  /* 0x00000002f7027221 */ /* 0x000fe80000010000 */
[C---:B--2---:R-:W-:Y:S04]  /*15f10*/  HMMA.16816.F32.BF16 R60, R68.reuse, R76, R60 ;  /* 0x0000004c443c723c */ /* 0x044fe8000004183c */
[----:B------:R-:W-:Y:S04]  /*15f20*/  FADD.FTZ R2, R242, R2 ;  /* 0x00000002f2027221 */ /* 0x000fe80000010000 */
[----:B------:R-:W-:Y:S04]  /*15f30*/  HMMA.16816.F32.BF16 R64, R68, R78, R64 ;  /* 0x0000004e4440723c */ /* 0x000fe80000041840 */
[----:B------:R-:W-:Y:S04]  /*15f40*/  FADD.FTZ R2, R188, R2 ;  /* 0x00000002bc027221 */ /* 0x000fe80000010000 */
[C---:B------:R-:W-:Y:S01]  /*15f50*/  HMMA.16816.F32.BF16 R120, R112.reuse, R124, R4 ;  /* 0x0000007c7078723c */ /* 0x040fe20000041804 */
[----:B------:R-:W-:Y:S04]  /*15f60*/  LDSM.16.MT88.4 R4, [R208+0x7900] ;  /* 0x00790000d004783b */ /* 0x000fe80000004200 */
[----:B------:R-:W-:Y:S03]  /*15f70*/  FADD.FTZ R2, R109, R2 ;  /* 0x000000026d027221 */ /* 0x000fe60000010000 */
[C---:B------:R-:W-:Y:S01]  /*15f80*/  HMMA.16816.F32.BF16 R124, R112.reuse, R126, R8 ;  /* 0x0000007e707c723c */ /* 0x040fe20000041808 */
[----:B------:R-:W2:Y:S03]  /*15f90*/  LDL R8, [R1+0x14] ;  /* 0x0000140001087983 */ /* 0x000ea60000100800 */
[----:B------:R-:W-:Y:S01]  /*15fa0*/  FADD.FTZ R2, R167, R2 ;  /* 0x00000002a7027221 */ /* 0x000fe20000010000 */
[----:B------:R-:W4:Y:S03]  /*15fb0*/  LDSM.16.MT88.4 R108, [R209+0x7900] ;  /* 0x00790000d16c783b */ /* 0x000f260000004200 */
[C---:B-1----:R-:W-:Y:S04]  /*15fc0*/  HMMA.16816.F32.BF16 R68, R112.reuse, R80, R12 ;  /* 0x000000507044723c */ /* 0x042fe8000004180c */
[----:B------:R-:W-:Y:S04]  /*15fd0*/  FADD.FTZ R2, R165, R2 ;  /* 0x00000002a5027221 */ /* 0x000fe80000010000 */
        /* <DEDUP_REMOVED lines=14> */
[C---:B---3--:R-:W-:Y:S04]  /*160c0*/  HMMA.16816.F32.BF16 R100, R112.reuse, R104, R44 ;  /* 0x000000687064723c */ /* 0x048fe8000004182c */
[----:B------:R-:W-:Y:S04]  /*160d0*/  FADD.FTZ R2, R129, R2 ;  /* 0x0000000281027221 */ /* 0x000fe80000010000 */
[C---:B------:R-:W-:Y:S04]  /*160e0*/  HMMA.16816.F32.BF16 R104, R112.reuse, R106, R48 ;  /* 0x0000006a7068723c */ /* 0x040fe80000041830 */
[----:B------:R-:W-:Y:S04]  /*160f0*/  FADD.FTZ R2, R154, R2 ;  /* 0x000000029a027221 */ /* 0x000fe80000010000 */
[C---:B----4-:R-:W-:Y:S04]  /*16100*/  HMMA.16816.F32.BF16 R128, R112.reuse, R108, R52 ;  /* 0x0000006c7080723c */ /* 0x050fe80000041834 */
[----:B------:R-:W-:Y:S04]  /*16110*/  FADD.FTZ R2, R152, R2 ;  /* 0x0000000298027221 */ /* 0x000fe80000010000 */
        /* <DEDUP_REMOVED lines=10> */
[----:B------:R-:W-:Y:S02]  /*161c0*/  FADD.FTZ R2, R149, R2 ;  /* 0x0000000295027221 */ /* 0x000fe40000010000 */
[----:B------:R-:W-:Y:S02]  /*161d0*/  FADD.FTZ R0, R148, R0 ;  /* 0x0000000094007221 */ /* 0x000fe40000010000 */
[----:B------:R-:W-:Y:S01]  /*161e0*/  IMAD.MOV.U32 R118, RZ, RZ, R116 ;  /* 0x000000ffff767224 */ /* 0x000fe200078e0074 */
[----:B------:R1:W-:Y:S01]  /*161f0*/  STL [R1+0x4], R2 ;  /* 0x0000040201007387 */ /* 0x0003e20000100800 */
[----:B------:R-:W-:Y:S03]  /*16200*/  IMAD.MOV.U32 R3, RZ, RZ, R117 ;  /* 0x000000ffff037224 */ /* 0x000fe600078e0075 */
[----:B------:R1:W-:Y:S01]  /*16210*/  STL [R1+0xc], R0 ;  /* 0x00000c0001007387 */ /* 0x0003e20000100800 */
[----:B--2---:R-:W-:Y:S01]  /*16220*/  ISETP.GT.AND P0, PT, R200, R8, PT ;  /* 0x00000008c800720c */ /* 0x004fe20003f04270 */
[----:B------:R-:W-:Y:S11]  /*16230*/  IMAD.MOV.U32 R200, RZ, RZ, R228 ;  /* 0x000000ffffc87224 */ /* 0x000ff600078e00e4 */
[----:B------:R-:W-:Y:S01]  /*16240*/  @!UPT UIADD3 URZ, URZ, URZ, URZ ;  /* 0x0000003f3f3ff290 */ /* 0x000fe2000fffe03f */
[----:B-1----:R-:W-:-:S05]  /*16250*/  @P0 BRA `(.L_x_2556) ;  /* 0xffffbd3000000947 */ /* 0x002fca000383ffff */
.L_x_2555:
[----:B------:R-:W-:-:S13]  /*16260*/  ISETP.GE.AND P0, PT, R228, RZ, PT ;  /* 0x000000ffe400720c */ /* 0x000fda0003f06270 */
[----:B------:R-:W-:Y:S05]  /*16270*/  @!P0 BRA `(.L_x_2557) ;  /* 0x0000369000008947 */ /* 0x000fea0003800000 */
[----:B------:R-:W2:Y:S01]  /*16280*/  LDL.64 R10, [R1+0x38] ;  /* 0x00003800010a7983 */ /* 0x000ea20000100a00 */
[----:B------:R-:W-:Y:S02]  /*16290*/  UMOV UR6, 0x6 ;  /* 0x0000000600067882 */ /* 0x000fe40000000000 */
[----:B------:R-:W-:Y:S01]  /*162a0*/  ULDC.64 UR4, c[0x0][0x1e0] ;  /* 0x0000780000047ab9 */ /* 0x000fe20000000a00 */
[----:B-1----:R-:W3:Y:S04]  /*162b0*/  LDL.LU R2, [R1+0x34] ;  /* 0x0000340001027983 */ /* 0x002ee80000300800 */
[----:B------:R-:W4:Y:S04]  /*162c0*/  LDL.64 R8, [R1+0x48] ;  /* 0x0000480001087983 */ /* 0x000f280000100a00 */
[----:B------:R-:W5:Y:S04]  /*162d0*/  LDL.LU.64 R6, [R1+0x50] ;  /* 0x0000500001067983 */ /* 0x000f680000300a00 */
[----:B------:R-:W2:Y:S01]  /*162e0*/  LDL.LU.64 R4, [R1+0x40] ;  /* 0x0000400001047983 */ /* 0x000ea20000300a00 */
[----:B------:R-:W-:Y:S01]  /*162f0*/  IMAD.MOV.U32 R235, RZ, RZ, c[0x0][0x1e0] ;  /* 0x00007800ffeb7624 */ /* 0x000fe200078e00ff */
[----:B------:R-:W-:Y:S01]  /*16300*/  USHF.L.U64.HI UR6, UR4, UR6, UR5 ;  /* 0x0000000604067299 */ /* 0x000fe20008010205 */
[----:B------:R-:W-:Y:S01]  /*16310*/  IMAD.MOV.U32 R0, RZ, RZ, c[0x0][0x208] ;  /* 0x00008200ff007624 */ /* 0x000fe200078e00ff */
[----:B------:R-:W-:Y:S01]  /*16320*/  USHF.L.U32 UR10, UR4, 0x6, URZ ;  /* 0x00000006040a7899 */ /* 0x000fe2000800063f */
[----:B------:R-:W-:Y:S01]  /*16330*/  IMAD.SHL.U32 R235, R235, 0x40, RZ ;  /* 0x00000040ebeb7824 */ /* 0x000fe200078e00ff */
[----:B------:R-:W-:Y:S01]  /*16340*/  UMOV UR7, 0x7 ;  /* 0x0000000700077882 */ /* 0x000fe20000000000 */
[----:B------:R-:W-:Y:S01]  /*16350*/  MOV R119, R116 ;  /* 0x0000007400777202 */ /* 0x000fe20000000f00 */
[----:B------:R-:W-:Y:S01]  /*16360*/  ULDC.64 UR4, c[0x0][0x208] ;  /* 0x0000820000047ab9 */ /* 0x000fe20000000a00 */
[----:B------:R-:W-:Y:S01]  /*16370*/  SHF.L.U32 R0, R0, 0x6, RZ ;  /* 0x0000000600007819 */ /* 0x000fe200000006ff */
[----:B------:R-:W-:Y:S01]  /*16380*/  IMAD.MOV.U32 R118, RZ, RZ, R117 ;  /* 0x000000ffff767224 */ /* 0x000fe200078e0075 */
[----:B------:R-:W-:Y:S01]  /*16390*/  IADD3 R235, P0, R235, 0x80, RZ ;  /* 0x00000080ebeb7810 */ /* 0x000fe20007f1e0ff */
[----:B------:R-:W-:Y:S01]  /*163a0*/  USHF.L.U64.HI UR5, UR4, UR7, UR5 ;  /* 0x0000000704057299 */ /* 0x000fe20008010205 */
[----:B------:R-:W-:Y:S01]  /*163b0*/  IADD3 R240, R0, 0x80, RZ ;  /* 0x0000008000f07810 */ /* 0x000fe20007ffe0ff */
[----:B------:R-:W-:Y:S01]  /*163c0*/  USHF.L.U32 UR4, UR4, 0x7, URZ ;  /* 0x0000000704047899 */ /* 0x000fe2000800063f */
[----:B---3--:R-:W-:-:S02]  /*163d0*/  IADD3.X R234, RZ, R2, RZ, P0, !PT ;  /* 0x00000002ffea7210 */ /* 0x008fc400007fe4ff */
[C---:B----4-:R-:W-:Y:S02]  /*163e0*/  IADD3 RZ, P1, R8.reuse, 0x40, RZ ;  /* 0x0000004008ff7810 */ /* 0x050fe40007f3e0ff */
[----:B------:R-:W-:Y:S02]  /*163f0*/  IADD3 R238, R8, 0x40, RZ ;  /* 0x0000004008ee7810 */ /* 0x000fe40007ffe0ff */
[----:B-----5:R-:W-:Y:S01]  /*16400*/  IADD3 R236, P0, R6, 0x40, RZ ;  /* 0x0000004006ec7810 */ /* 0x020fe20007f1e0ff */
[----:B--2---:R-:W-:Y:S01]  /*16410*/  IMAD.X R239, RZ, RZ, R11, P1 ;  /* 0x000000ffffef7224 */ /* 0x004fe200008e060b */
[----:B------:R-:W-:-:S03]  /*16420*/  MOV R4, R6 ;  /* 0x0000000600047202 */ /* 0x000fc60000000f00 */
[----:B------:R-:W-:Y:S02]  /*16430*/  IMAD.X R237, RZ, RZ, R5, P0 ;  /* 0x000000ffffed7224 */ /* 0x000fe400000e0605 */
[----:B------:R1:W-:Y:S04]  /*16440*/  STL.64 [R1+0x40], R4 ;  /* 0x0000400401007387 */ /* 0x0003e80000100a00 */
.L_x_2558:
[----:B------:R-:W2:Y:S01]  /*16450*/  LDL R0, [R1+0x8] ;  /* 0x0000080001007983 */ /* 0x000ea20000100800 */
[----:B------:R-:W-:Y:S04]  /*16460*/  DEPBAR.LE SB0, 0x0 ;  /* 0x000080000000791a */ /* 0x000fe80000000000 */
[----:B------:R-:W3:Y:S01]  /*16470*/  LDL.64 R2, [R1+0x40] ;  /* 0x0000400001027983 */ /* 0x000ee20000100a00 */
[----:B------:R-:W-:Y:S02]  /*16480*/  SHF.R.S32.HI R116, RZ, 0x1f, R228 ;  /* 0x0000001fff747819 */ /* 0x000fe400000114e4 */
[----:B------:R-:W-:Y:S02]  /*16490*/  MOV R193, c[0x0][0x208] ;  /* 0x0000820000c17a02 */ /* 0x000fe40000000f00 */
[----:B------:R-:W-:Y:S01]  /*164a0*/  MOV R192, 0x6 ;  /* 0x0000000600c07802 */ /* 0x000fe20000000f00 */
[----:B------:R-:W4:Y:S01]  /*164b0*/  LDL R190, [R1+0x10] ;  /* 0x0000100001be7983 */ /* 0x000f220000100800 */
[----:B------:R-:W-:Y:S02]  /*164c0*/  SHF.L.U32 R193, R193, 0x6, RZ ;  /* 0x00000006c1c17819 */ /* 0x000fe400000006ff */
[----:B------:R-:W-:Y:S01]  /*164d0*/  MOV R191, c[0x0][0x208] ;  /* 0x0000820000bf7a02 */ /* 0x000fe20000000f00 */
[----:B------:R-:W-:Y:S03]  /*164e0*/  BAR.SYNC.DEFER_BLOCKING 0x0 ;  /* 0x0000000000007b1d */ /* 0x000fe60000010000 */
[----:B------:R-:W-:Y:S05]  /*164f0*/  SHF.L.U64.HI R191, R191, R192, c[0x0][0x20c] ;  /* 0x00008300bfbf7619 */ /* 0x000fea00000102c0 */
[----:B------:R-:W5:Y:S08]  /*16500*/  LDSM.16.M88.4 R8, [R204+0x8100] ;  /* 0x00810000cc08783b */ /* 0x000f700000000200 */
[----:B------:R-:W1:Y:S08]  /*16510*/  LDSM.16.M88.4 R16, [R204+0x8900] ;  /* 0x00890000cc10783b */ /* 0x000e700000000200 */
[----:B------:R-:W1:Y:S08]  /*16520*/  LDSM.16.M88.4 R24, [R204+0x9100] ;  /* 0x00910000cc18783b */ /* 0x000e700000000200 */
[----:B------:R-:W4:Y:S06]  /*16530*/  LDL.64 R242, [R1+0x48] ;  /* 0x0000480001f27983 */ /* 0x000f2c0000100a00 */
[----:B------:R-:W1:Y:S08]  /*16540*/  LDSM.16.M88.4 R32, [R204+0x9900] ;  /* 0x00990000cc20783b */ /* 0x000e700000000200 */
[----:B------:R-:W4:Y:S01]  /*16550*/  LDL.64 R230, [R1+0x38] ;  /* 0x0000380001e67983 */ /* 0x000f220000100a00 */
[C---:B-1---5:R-:W-:Y:S05]  /*16560*/  HMMA.16816.F32.BF16 R4, R136.reuse, R8, RZ ;  /* 0x000000088804723c */ /* 0x062fea00000418ff */
[----:B------:R-:W1:Y:S03]  /*16570*/  LDSM.16.M88.4 R40, [R204+0xa100] ;  /* 0x00a10000cc28783b */ /* 0x000e660000000200 */
[C---:B------:R-:W-:Y:S05]  /*16580*/  HMMA.16816.F32.BF16 R8, R136.reuse, R10, RZ ;  /* 0x0000000a8808723c */ /* 0x040fea00000418ff */
[----:B------:R-:W5:Y:S03]  /*16590*/  LDSM.16.M88.4 R48, [R204+0xa900] ;  /* 0x00a90000cc30783b */ /* 0x000f660000000200 */
[C---:B------:R-:W-:Y:S05]  /*165a0*/  HMMA.16816.F32.BF16 R12, R136.reuse, R16, RZ ;  /* 0x00000010880c723c */ /* 0x040fea00000418ff */
[----:B------:R-:W1:Y:S03]  /*165b0*/  LDSM.16.M88.4 R56, [R204+0xb100] ;  /* 0x00b10000cc38783b */ /* 0x000e660000000200 */
[C---:B------:R-:W-:Y:S05]  /*165c0*/  HMMA.16816.F32.BF16 R16, R136.reuse, R18, RZ ;  /* 0x000000128810723c */ /* 0x040fea00000418ff */
[----:B------:R-:W5:Y:S03]  /*165d0*/  LDSM.16.M88.4 R64, [R204+0xb900] ;  /* 0x00b90000cc40783b */ /* 0x000f660000000200 */
[C---:B------:R-:W-:Y:S05]  /*165e0*/  HMMA.16816.F32.BF16 R20, R136.reuse, R24, RZ ;  /* 0x000000188814723c */ /* 0x040fea00000418ff */
[----:B------:R-:W5:Y:S03]  /*165f0*/  LDSM.16.M88.4 R144, [R211] ;  /* 0x00000000d390783b */ /* 0x000f660000000200 */
[C---:B------:R-:W-:Y:S05]  /*16600*/  HMMA.16816.F32.BF16 R24, R136.reuse, R26, RZ ;  /* 0x0000001a8818723c */ /* 0x040fea00000418ff */
[----:B------:R-:W5:Y:S03]  /*16610*/  LDSM.16.M88.4 R148, [R226] ;  /* 0x00000000e294783b */ /* 0x000f660000000200 */
[C---:B------:R-:W-:Y:S05]  /*16620*/  HMMA.16816.F32.BF16 R28, R136.reuse, R32, RZ ;  /* 0x00000020881c723c */ /* 0x040fea00000418ff */
[----:B------:R-:W5:Y:S03]  /*16630*/  LDSM.16.M88.4 R152, [R225] ;  /* 0x00000000e198783b */ /* 0x000f660000000200 */
[C---:B------:R-:W-:Y:S05]  /*16640*/  HMMA.16816.F32.BF16 R32, R136.reuse, R34, RZ ;  /* 0x000000228820723c */ /* 0x040fea00000418ff */
[----:B------:R-:W-:Y:S03]  /*16650*/  LDSM.16.M88.4 R156, [R222] ;  /* 0x00000000de9c783b */ /* 0x000fe60000000200 */
[C---:B-1----:R-:W-:Y:S05]  /*16660*/  HMMA.16816.F32.BF16 R36, R136.reuse, R40, RZ ;  /* 0x000000288824723c */ /* 0x042fea00000418ff */
[----:B------:R-:W-:Y:S03]  /*16670*/  LDSM.16.M88.4 R160, [R221] ;  /* 0x00000000dda0783b */ /* 0x000fe60000000200 */
[C---:B------:R-:W-:Y:S05]  /*16680*/  HMMA.16816.F32.BF16 R40, R136.reuse, R42, RZ ;  /* 0x0000002a8828723c */ /* 0x040fea00000418ff */
[----:B------:R-:W-:Y:S03]  /*16690*/  LDSM.16.M88.4 R164, [R220] ;  /* 0x00000000dca4783b */ /* 0x000fe60000000200 */
[C---:B-----5:R-:W-:Y:S08]  /*166a0*/  HMMA.16816.F32.BF16 R44, R136.reuse, R48, RZ ;  /* 0x00000030882c723c */ /* 0x060ff000000418ff */
        /* <DEDUP_REMOVED lines=13> */
[C---:B------:R-:W-:Y:S03]  /*16780*/  HMMA.16816.F32.BF16 R32, R140.reuse, R146, R32 ;  /* 0x000000928c20723c */ /* 0x040fe60000041820 */
[C---:B--2---:R-:W-:Y:S02]  /*16790*/  LOP3.LUT P5, RZ, R0.reuse, 0x1, RZ, 0xc0, !PT ;  /* 0x0000000100ff7812 */ /* 0x044fe400078ac0ff */
[----:B------:R-:W-:Y:S01]  /*167a0*/  LOP3.LUT P4, RZ, R0, 0x2, RZ, 0xc0, !PT ;  /* 0x0000000200ff7812 */ /* 0x000fe2000788c0ff */
[C---:B------:R-:W-:Y:S02]  /*167b0*/  IMAD R0, R228.reuse, UR5, RZ ;  /* 0x00000005e4007c24 */ /* 0x040fe4000f8e02ff */
[----:B---3--:R-:W-:Y:S04]  /*167c0*/  IMAD.WIDE.U32 R148, R228, UR4, R2 ;  /* 0x00000004e4947c25 */ /* 0x008fe8000f8e0002 */
[----:B------:R-:W-:Y:S01]  /*167d0*/  IMAD R0, R116, UR4, R0 ;  /* 0x0000000474007c24 */ /* 0x000fe2000f8e0200 */
[----:B------:R-:W-:Y:S01]  /*167e0*/  LEA R116, P1, R148, c[0x0][0x1f8], 0x1 ;  /* 0x00007e0094747a11 */ /* 0x000fe200078208ff */
[----:B------:R-:W-:Y:S03]  /*167f0*/  IMAD.WIDE.U32 R2, R228, UR4, R236 ;  /* 0x00000004e4027c25 */ /* 0x000fe6000f8e00ec */
        /* <DEDUP_REMOVED lines=14> */
[C---:B----4-:R-:W-:Y:S07]  /*168e0*/  IADD3.X R153, R3.reuse, R190, RZ, P2, !PT ;  /* 0x000000be03997210 */ /* 0x050fee00017fe4ff */
[----:B------:R4:W-:Y:S08]  /*168f0*/  LDGSTS.E.BYPASS.LTC128B.128 [R227+0x1100], [R2.64], !P5 ;  /* 0x0110000002e37fae */ /* 0x0009f0000e901d48 */
[----:B------:R4:W-:Y:S01]  /*16900*/  LDGSTS.E.BYPASS.LTC128B.128 [R227+0x5100], [R2.64+0x80], !P4 ;  /* 0x0510008002e37fae */ /* 0x0009e2000e101d48 */
[----:B--2---:R-:W-:Y:S04]  /*16910*/  IADD3 R116, P0, R2, R193, RZ ;  /* 0x000000c102747210 */ /* 0x004fe80007f1e0ff */
[----:B------:R-:W-:Y:S01]  /*16920*/  IADD3.X R117, R3, R191, RZ, P0, !PT ;  /* 0x000000bf03757210 */ /* 0x000fe200007fe4ff */
        /* <DEDUP_REMOVED lines=18> */
[----:B-----5:R-:W5:Y:S07]  /*16a50*/  LDSM.16.M88.4 R144, [R210+0x8100] ;  /* 0x00810000d290783b */ /* 0x020f6e0000000200 */
[----:B------:R-:W-:Y:S01]  /*16a60*/  HMMA.16816.F32.BF16 R64, R140, R166, R64 ;  /* 0x000000a68c40723c */ /* 0x000fe20000041840 */
[----:B--2---:R-:W2:Y:S08]  /*16a70*/  LDSM.16.M88.4 R152, [R210+0x9100] ;  /* 0x00910000d298783b */ /* 0x004eb00000000200 */
[----:B------:R-:W0:Y:S08]  /*16a80*/  LDGDEPBAR ;  /* 0x00000000000079af */ /* 0x000e300000000000 */
[----:B------:R-:W1:Y:S08]  /*16a90*/  LDSM.16.M88.4 R156, [R210+0x9900] ;  /* 0x00990000d29c783b */ /* 0x000e700000000200 */
[----:B------:R-:W1:Y:S01]  /*16aa0*/  LDSM.16.M88.4 R160, [R210+0xa100] ;  /* 0x00a10000d2a0783b */ /* 0x000e620000000200 */
[C---:B-----5:R-:W-:Y:S07]  /*16ab0*/  HMMA.16816.F32.BF16 R4, R168.reuse, R144, R4 ;  /* 0x00000090a804723c */ /* 0x060fee0000041804 */
[----:B------:R-:W-:Y:S01]  /*16ac0*/  LDSM.16.M88.4 R164, [R204+0xd900] ;  /* 0x00d90000cca4783b */ /* 0x000fe20000000200 */
[C---:B------:R-:W-:Y:S07]  /*16ad0*/  HMMA.16816.F32.BF16 R8, R168.reuse, R146, R8 ;  /* 0x00000092a808723c */ /* 0x040fee0000041808 */
[----:B------:R-:W5:Y:S01]  /*16ae0*/  LDSM.16.M88.4 R144, [R210+0xa900] ;  /* 0x00a90000d290783b */ /* 0x000f620000000200 */
        /* <DEDUP_REMOVED lines=8> */
[C---:B-1----:R-:W-:Y:S07]  /*16b70*/  HMMA.16816.F32.BF16 R28, R168.reuse, R156, R28 ;  /* 0x0000009ca81c723c */ /* 0x042fee000004181c */
[----:B------:R-:W-:Y:S01]  /*16b80*/  LDSM.16.M88.4 R200, [R210+0xf100] ;  /* 0x00f10000d2c8783b */ /* 0x000fe20000000200 */
[C---:B------:R-:W-:Y:S07]  /*16b90*/  HMMA.16816.F32.BF16 R32, R168.reuse, R158, R32 ;  /* 0x0000009ea820723c */ /* 0x040fee0000041820 */
[----:B------:R-:W1:Y:S01]  /*16ba0*/  LDSM.16.M88.4 R156, [R207] ;  /* 0x00000000cf9c783b */ /* 0x000e620000000200 */
        /* <DEDUP_REMOVED lines=34> */
[----:B------:R-:W-:Y:S01]  /*16dd0*/  HMMA.16816.F32.BF16 R64, R172, R146, R64 ;  /* 0x00000092ac40723c */ /* 0x000fe20000041840 */
        /* <DEDUP_REMOVED lines=15> */
[----:B------:R-:W1:Y:S07]  /*16ed0*/  LDSM.16.M88.4 R160, [R218] ;  /* 0x00000000daa0783b */ /* 0x000e6e0000000200 */
[C---:B-----5:R-:W-:Y:S08]  /*16ee0*/  HMMA.16816.F32.BF16 R44, R176.reuse, R144, R44 ;  /* 0x00000090b02c723c */ /* 0x060ff0000004182c */
[C---:B------:R-:W-:Y:S01]  /*16ef0*/  HMMA.16816.F32.BF16 R48, R176.reuse, R146, R48 ;  /* 0x00000092b030723c */ /* 0x040fe20000041830 */
[----:B------:R-:W5:Y:S07]  /*16f00*/  LDSM.16.M88.4 R144, [R216] ;  /* 0x00000000d890783b */ /* 0x000f6e0000000200 */
[C---:B---3--:R-:W-:Y:S08]  /*16f10*/  HMMA.16816.F32.BF16 R52, R176.reuse, R148, R52 ;  /* 0x00000094b034723c */ /* 0x048ff00000041834 */
[C---:B------:R-:W-:Y:S01]  /*16f20*/  HMMA.16816.F32.BF16 R56, R176.reuse, R150, R56 ;  /* 0x00000096b038723c */ /* 0x040fe20000041838 */
[----:B------:R-:W3:Y:S07]  /*16f30*/  LDSM.16.M88.4 R148, [R215] ;  /* 0x00000000d794783b */ /* 0x000eee0000000200 */
[C---:B--2---:R-:W-:Y:S08]  /*16f40*/  HMMA.16816.F32.BF16 R60, R176.reuse, R152, R60 ;  /* 0x00000098b03c723c */ /* 0x044ff0000004183c */
[----:B------:R-:W-:Y:S01]  /*16f50*/  HMMA.16816.F32.BF16 R64, R176, R154, R64 ;  /* 0x0000009ab040723c */ /* 0x000fe20000041840 */
[----:B------:R-:W2:Y:S07]  /*16f60*/  LDSM.16.M88.4 R152, [R213] ;  /* 0x00000000d598783b */ /* 0x000eae0000000200 */
[C---:B-1----:R-:W-:Y:S08]  /*16f70*/  HMMA.16816.F32.BF16 R4, R180.reuse, R156, R4 ;  /* 0x0000009cb404723c */ /* 0x042ff00000041804 */
        /* <DEDUP_REMOVED lines=10> */
[----:B------:R-:W1:Y:S07]  /*17020*/  LDSM.16.M88.4 R144, [R212] ;  /* 0x00000000d490783b */ /* 0x000e6e0000000200 */
[C---:B---3--:R-:W-:Y:S08]  /*17030*/  HMMA.16816.F32.BF16 R36, R180.reuse, R148, R36 ;  /* 0x00000094b424723c */ /* 0x048ff00000041824 */
[C---:B------:R-:W-:Y:S01]  /*17040*/  HMMA.16816.F32.BF16 R40, R180.reuse, R150, R40 ;  /* 0x00000096b428723c */ /* 0x040fe20000041828 */
[----:B------:R-:W3:Y:S07]  /*17050*/  LDSM.16.M88.4 R148, [R210+0xc100] ;  /* 0x00c10000d294783b */ /* 0x000eee0000000200 */
[C---:B------:R-:W-:Y:S08]  /*17060*/  HMMA.16816.F32.BF16 R44, R180.reuse, R188, R44 ;  /* 0x000000bcb42c723c */ /* 0x040ff0000004182c */
[C---:B------:R-:W-:Y:S01]  /*17070*/  HMMA.16816.F32.BF16 R48, R180.reuse, R190, R48 ;  /* 0x000000beb430723c */ /* 0x040fe20000041830 */
[----:B------:R-:W5:Y:S07]  /*17080*/  LDSM.16.M88.4 R188, [R210+0xe100] ;  /* 0x00e10000d2bc783b */ /* 0x000f6e0000000200 */
        /* <DEDUP_REMOVED lines=32> */
[----:B----4-:R-:W-:Y:S02]  /*17290*/  FMNMX.FTZ R2, R6, R119, !PT ;  /* 0x0000007706027209 */ /* 0x010fe40007810000 */
        /* <DEDUP_REMOVED lines=89> */
[----:B------:R-:W-:Y:S01]  /*17830*/  FFMA.FTZ R5, R5, c[0x0][0x2d0], -R156 ;  /* 0x0000b40005057a23 */ /* 0x000fe2000001089c */
[----:B------:R-:W-:Y:S01]  /*17840*/  @P0 SHF.R.S32.HI R3, RZ, 0x1f, R228 ;  /* 0x0000001fff030819 */ /* 0x000fe200000114e4 */
[----:B------:R1:W-:Y:S01]  /*17850*/  MUFU.EX2 R233, R4 ;  /* 0x0000000400e97308 */ /* 0x0003e20000000800 */
[--C-:B------:R-:W-:Y:S02]  /*17860*/  FFMA.FTZ R8, R8, c[0x0][0x2d0], -R156.reuse ;  /* 0x0000b40008087a23 */ /* 0x100fe4000001089c */
[----:B------:R-:W-:Y:S02]  /*17870*/  FADD.FTZ R0, -R116, R119 ;  /* 0x0000007774007221 */ /* 0x000fe40000010100 */
[----:B------:R-:W-:Y:S02]  /*17880*/  @P0 IMAD R3, R3, c[0x0][0x1e0], RZ ;  /* 0x0000780003030a24 */ /* 0x000fe400078e02ff */
[C---:B------:R-:W-:Y:S03]  /*17890*/  @P0 IMAD.WIDE.U32 R118, R228.reuse, c[0x0][0x1e0], RZ ;  /* 0x00007800e4760a25 */ /* 0x040fe600078e00ff */
[----:B------:R2:W-:Y:S01]  /*178a0*/  MUFU.EX2 R232, R5 ;  /* 0x0000000500e87308 */ /* 0x0005e20000000800 */
[----:B------:R-:W-:Y:S02]  /*178b0*/  @P0 IMAD R3, R228, c[0x0][0x1e4], R3 ;  /* 0x00007900e4030a24 */ /* 0x000fe400078e0203 */
[--C-:B------:R-:W-:Y:S02]  /*178c0*/  FFMA.FTZ R9, R9, c[0x0][0x2d0], -R156.reuse ;  /* 0x0000b40009097a23 */ /* 0x100fe4000001089c */
[----:B------:R-:W-:Y:S01]  /*178d0*/  FMUL.FTZ R2, R2, c[0x0][0x2d0] ;  /* 0x0000b40002027a20 */ /* 0x000fe20000410000 */
[----:B------:R-:W-:Y:S01]  /*178e0*/  @P0 IADD3 R119, R119, R3, RZ ;  /* 0x0000000377770210 */ /* 0x000fe20007ffe0ff */
[----:B------:R-:W-:Y:S01]  /*178f0*/  FMUL.FTZ R0, R0, c[0x0][0x2d0] ;  /* 0x0000b40000007a20 */ /* 0x000fe20000410000 */
[----:B------:R-:W-:Y:S01]  /*17900*/  @P0 SHF.L.U32 R3, R118, 0x7, RZ ;  /* 0x0000000776030819 */ /* 0x000fe200000006ff */
[--C-:B------:R-:W-:Y:S01]  /*17910*/  FFMA.FTZ R24, R24, c[0x0][0x2d0], -R156.reuse ;  /* 0x0000b40018187a23 */ /* 0x100fe2000001089c */
[----:B------:R-:W-:Y:S01]  /*17920*/  @P0 SHF.L.U64.HI R119, R118, 0x7, R119 ;  /* 0x0000000776770819 */ /* 0x000fe20000010277 */
[----:B------:R-:W-:Y:S01]  /*17930*/  MUFU.EX2 R230, R9 ;  /* 0x0000000900e67308 */ /* 0x000fe20000000800 */
[--C-:B------:R-:W-:Y:S01]  /*17940*/  FFMA.FTZ R25, R25, c[0x0][0x2d0], -R156.reuse ;  /* 0x0000b40019197a23 */ /* 0x100fe2000001089c */
[C---:B-1----:R-:W-:Y:S01]  /*17950*/  @P0 IADD3 R4, P1, R3.reuse, R242, RZ ;  /* 0x000000f203040210 */ /* 0x042fe20007f3e0ff */
[--C-:B------:R-:W-:Y:S01]  /*17960*/  FFMA.FTZ R28, R28, c[0x0][0x2d0], -R156.reuse ;  /* 0x0000b4001c1c7a23 */ /* 0x100fe2000001089c */
[----:B------:R-:W-:Y:S01]  /*17970*/  @P0 IADD3 R3, P2, R3, R238, RZ ;  /* 0x000000ee03030210 */ /* 0x000fe20007f5e0ff */
[----:B------:R-:W3:Y:S01]  /*17980*/  LDL.LU R242, [R1+0x4] ;  /* 0x0000040001f27983 */ /* 0x000ee20000300800 */
[----:B------:R-:W-:Y:S01]  /*17990*/  @P0 LEA R118, P3, R4, c[0x0][0x1c8], 0x1 ;  /* 0x0000720004760a11 */ /* 0x000fe200078608ff */
[--C-:B------:R-:W-:Y:S01]  /*179a0*/  FFMA.FTZ R29, R29, c[0x0][0x2d0], -R156.reuse ;  /* 0x0000b4001d1d7a23 */ /* 0x100fe2000001089c */
[----:B------:R-:W-:Y:S02]  /*179b0*/  @P0 IADD3.X R145, R119, R231, RZ, P1, !PT ;  /* 0x000000e777910210 */ /* 0x000fe40000ffe4ff */
[----:B------:R-:W1:Y:S01]  /*179c0*/  MUFU.EX2 R2, R2 ;  /* 0x0000000200027308 */ /* 0x000e620000000800 */
[----:B------:R-:W-:Y:S01]  /*179d0*/  @P0 LEA R144, P1, R3, c[0x0][0x1c8], 0x1 ;  /* 0x0000720003900a11 */ /* 0x000fe200078208ff */
[----:B------:R-:W4:Y:S01]  /*179e0*/  LDL.LU R241, [R1+0xc] ;  /* 0x00000c0001f17983 */ /* 0x000f220000300800 */
[----:B--2---:R-:W-:Y:S01]  /*179f0*/  @P0 IADD3.X R5, R119, R239, RZ, P2, !PT ;  /* 0x000000ef77050210 */ /* 0x004fe200017fe4ff */
[--C-:B------:R-:W-:Y:S01]  /*17a00*/  FFMA.FTZ R32, R32, c[0x0][0x2d0], -R156.reuse ;  /* 0x0000b40020207a23 */ /* 0x100fe2000001089c */
[----:B------:R-:W-:Y:S01]  /*17a10*/  @P0 LEA.HI.X R119, R4, c[0x0][0x1cc], R145, 0x1, P3 ;  /* 0x0000730004770a11 */ /* 0x000fe200018f0c91 */
[--C-:B------:R-:W-:Y:S01]  /*17a20*/  FFMA.FTZ R33, R33, c[0x0][0x2d0], -R156.reuse ;  /* 0x0000b40021217a23 */ /* 0x100fe2000001089c */
[----:B------:R-:W-:Y:S01]  /*17a30*/  @P0 LEA.HI.X R145, R3, c[0x0][0x1cc], R5, 0x1, P1 ;  /* 0x0000730003910a11 */ /* 0x000fe200008f0c05 */
[----:B------:R-:W-:Y:S01]  /*17a40*/  FMUL.FTZ R3, R116, c[0x0][0x2d0] ;  /* 0x0000b40074037a20 */ /* 0x000fe20000410000 */
[----:B------:R-:W-:Y:S01]  /*17a50*/  @P0 IADD3 R4, P1, R118, UR10, RZ ;  /* 0x0000000a76040c10 */ /* 0x000fe2000ff3e0ff */
[----:B------:R2:W-:Y:S01]  /*17a60*/  @P0 LDGSTS.E.BYPASS.LTC128B.128 [R227+0x8100], [R118.64], !P5 ;  /* 0x0810000076e30fae */ /* 0x0005e2000e901d48 */
[----:B------:R5:W-:Y:S01]  /*17a70*/  MUFU.EX2 R231, R8 ;  /* 0x0000000800e77308 */ /* 0x000be20000000800 */
[--C-:B------:R-:W-:Y:S01]  /*17a80*/  FFMA.FTZ R6, R6, c[0x0][0x2d0], -R3.reuse ;  /* 0x0000b40006067a23 */ /* 0x100fe20000010803 */
[----:B------:R-:W-:Y:S01]  /*17a90*/  @P0 IADD3.X R5, R119, UR6, RZ, P1, !PT ;  /* 0x0000000677050c10 */ /* 0x000fe20008ffe4ff */
[--C-:B------:R-:W-:Y:S02]  /*17aa0*/  FFMA.FTZ R10, R10, c[0x0][0x2d0], -R3.reuse ;  /* 0x0000b4000a0a7a23 */ /* 0x100fe40000010803 */
[--C-:B------:R-:W-:Y:S02]  /*17ab0*/  FFMA.FTZ R11, R11, c[0x0][0x2d0], -R3.reuse ;  /* 0x0000b4000b0b7a23 */ /* 0x100fe40000010803 */
[----:B------:R2:W-:Y:S01]  /*17ac0*/  @P0 LDGSTS.E.BYPASS.LTC128B.128 [R227+0xc100], [R144.64], !P4 ;  /* 0x0c10000090e30fae */ /* 0x0005e2000e101d48 */
[--C-:B------:R-:W-:Y:S02]  /*17ad0*/  FFMA.FTZ R26, R26, c[0x0][0x2d0], -R3.reuse ;  /* 0x0000b4001a1a7a23 */ /* 0x100fe40000010803 */
[----:B------:R2:W-:Y:S01]  /*17ae0*/  MUFU.EX2 R188, R6 ;  /* 0x0000000600bc7308 */ /* 0x0005e20000000800 */
[--C-:B------:R-:W-:Y:S02]  /*17af0*/  FFMA.FTZ R27, R27, c[0x0][0x2d0], -R3.reuse ;  /* 0x0000b4001b1b7a23 */ /* 0x100fe40000010803 */
[C---:B-1----:R-:W-:Y:S02]  /*17b00*/  FMUL.FTZ R68, R2.reuse, R68 ;  /* 0x0000004402447220 */ /* 0x042fe40000410000 */
[----:B------:R1:W-:Y:S01]  /*17b10*/  @P0 LDGSTS.E.BYPASS.LTC128B.128 [R227+0x9100], [R4.64], !P5 ;  /* 0x0910000004e30fae */ /* 0x0003e2000e901d48 */
[C---:B------:R-:W-:Y:S02]  /*17b20*/  FMUL.FTZ R69, R2.reuse, R69 ;  /* 0x0000004502457220 */ /* 0x040fe40000410000 */
[C---:B------:R-:W-:Y:S02]  /*17b30*/  FMUL.FTZ R72, R2.reuse, R72 ;  /* 0x0000004802487220 */ /* 0x040fe40000410000 */
[----:B------:R-:W1:Y:S01]  /*17b40*/  MUFU.EX2 R0, R0 ;  /* 0x0000000000007308 */ /* 0x000e620000000800 */
[----:B------:R-:W-:Y:S02]  /*17b50*/  FMUL.FTZ R73, R2, R73 ;  /* 0x0000004902497220 */ /* 0x000fe40000410000 */
[----:B------:R1:W-:Y:S01]  /*17b60*/  @P0 LDGSTS.E.BYPASS.LTC128B.128 [R227+0xd100], [R4.64+0x80], !P4 ;  /* 0x0d10008004e30fae */ /* 0x0003e2000e101d48 */
[----:B-----5:R-:W-:Y:S01]  /*17b70*/  @P0 IADD3 R8, P1, R4, UR10, RZ ;  /* 0x0000000a04080c10 */ /* 0x020fe2000ff3e0ff */
[----:B------:R-:W-:Y:S01]  /*17b80*/  FMUL.FTZ R76, R2, R76 ;  /* 0x0000004c024c7220 */ /* 0x000fe20000410000 */
[----:B--2---:R-:W-:Y:S01]  /*17b90*/  @P0 IADD3 R118, P3, R4, R235, RZ ;  /* 0x000000eb04760210 */ /* 0x004fe20007f7e0ff */
[C---:B------:R-:W-:Y:S01]  /*17ba0*/  FMUL.FTZ R77, R2.reuse, R77 ;  /* 0x0000004d024d7220 */ /* 0x040fe20000410000 */
[C---:B------:R-:W-:Y:S01]  /*17bb0*/  @P0 IADD3.X R9, R5.reuse, UR6, RZ, P1, !PT ;  /* 0x0000000605090c10 */ /* 0x040fe20008ffe4ff */
[C---:B------:R-:W-:Y:S01]  /*17bc0*/  FMUL.FTZ R80, R2.reuse, R80 ;  /* 0x0000005002507220 */ /* 0x040fe20000410000 */
[----:B------:R-:W-:Y:S01]  /*17bd0*/  @P0 IADD3.X R119, R5, R234, RZ, P3, !PT ;  /* 0x000000ea05770210 */ /* 0x000fe20001ffe4ff */
[----:B------:R2:W-:Y:S01]  /*17be0*/  MUFU.EX2 R166, R10 ;  /* 0x0000000a00a67308 */ /* 0x0005e20000000800 */
[----:B------:R-:W-:Y:S01]  /*17bf0*/  FMUL.FTZ R81, R2, R81 ;  /* 0x0000005102517220 */ /* 0x000fe20000410000 */
[----:B------:R5:W-:Y:S01]  /*17c00*/  @P0 LDGSTS.E.BYPASS.LTC128B.128 [R227+0xa100], [R8.64], !P5 ;  /* 0x0a10000008e30fae */ /* 0x000be2000e901d48 */
[--C-:B------:R-:W-:Y:S01]  /*17c10*/  FFMA.FTZ R144, R7, c[0x0][0x2d0], -R3.reuse ;  /* 0x0000b40007907a23 */ /* 0x100fe20000010803 */
[----:B------:R-:W-:Y:S01]  /*17c20*/  @P0 IADD3 R6, P2, R8, UR10, RZ ;  /* 0x0000000a08060c10 */ /* 0x000fe2000ff5e0ff */
[C---:B------:R-:W-:Y:S02]  /*17c30*/  FMUL.FTZ R84, R2.reuse, R84 ;  /* 0x0000005402547220 */ /* 0x040fe40000410000 */
[C---:B------:R-:W-:Y:S01]  /*17c40*/  FMUL.FTZ R85, R2.reuse, R85 ;  /* 0x0000005502557220 */ /* 0x040fe20000410000 */
[C---:B------:R-:W-:Y:S01]  /*17c50*/  @P0 IADD3.X R7, R9.reuse, UR6, RZ, P2, !PT ;  /* 0x0000000609070c10 */ /* 0x040fe200097fe4ff */
[C---:B------:R-:W-:Y:S01]  /*17c60*/  FMUL.FTZ R88, R2.reuse, R88 ;  /* 0x0000005802587220 */ /* 0x040fe20000410000 */
[----:B------:R5:W-:Y:S01]  /*17c70*/  @P0 LDGSTS.E.BYPASS.LTC128B.128 [R227+0xe100], [R118.64], !P4 ;  /* 0x0e10000076e30fae */ /* 0x000be2000e101d48 */
[----:B------:R5:W-:Y:S01]  /*17c80*/  MUFU.EX2 R167, R144 ;  /* 0x0000009000a77308 */ /* 0x000be20000000800 */
[----:B------:R-:W-:Y:S02]  /*17c90*/  FMUL.FTZ R89, R2, R89 ;  /* 0x0000005902597220 */ /* 0x000fe40000410000 */
[C---:B-1----:R-:W-:Y:S02]  /*17ca0*/  FMUL.FTZ R70, R0.reuse, R70 ;  /* 0x0000004600467220 */ /* 0x042fe40000410000 */
[----:B------:R-:W-:Y:S02]  /*17cb0*/  FMUL.FTZ R71, R0, R71 ;  /* 0x0000004700477220 */ /* 0x000fe40000410000 */
[----:B------:R1:W-:Y:S01]  /*17cc0*/  @P0 LDGSTS.E.BYPASS.LTC128B.128 [R227+0xb100], [R6.64], !P5 ;  /* 0x0b10000006e30fae */ /* 0x0003e2000e901d48 */
[----:B------:R-:W-:Y:S01]  /*17cd0*/  @P0 IADD3 R4, P1, R8, R235, RZ ;  /* 0x000000eb08040210 */ /* 0x000fe20007f3e0ff */
[C---:B------:R-:W-:Y:S01]  /*17ce0*/  FMUL.FTZ R74, R0.reuse, R74 ;  /* 0x0000004a004a7220 */ /* 0x040fe20000410000 */
[----:B------:R-:W1:Y:S01]  /*17cf0*/  MUFU.EX2 R165, R11 ;  /* 0x0000000b00a57308 */ /* 0x000e620000000800 */
[C---:B------:R-:W-:Y:S01]  /*17d00*/  FMUL.FTZ R75, R0.reuse, R75 ;  /* 0x0000004b004b7220 */ /* 0x040fe20000410000 */
[----:B------:R-:W-:Y:S01]  /*17d10*/  @P0 IADD3.X R5, R9, R234, RZ, P1, !PT ;  /* 0x000000ea09050210 */ /* 0x000fe20000ffe4ff */
[C---:B--2---:R-:W-:Y:S02]  /*17d20*/  FMUL.FTZ R10, R0.reuse, R126 ;  /* 0x0000007e000a7220 */ /* 0x044fe40000410000 */
[----:B------:R-:W-:Y:S02]  /*17d30*/  FMUL.FTZ R78, R0, R78 ;  /* 0x0000004e004e7220 */ /* 0x000fe40000410000 */
[----:B------:R2:W-:Y:S01]  /*17d40*/  @P0 LDGSTS.E.BYPASS.LTC128B.128 [R227+0xf100], [R4.64], !P4 ;  /* 0x0f10000004e30fae */ /* 0x0005e2000e101d48 */
[C---:B-----5:R-:W-:Y:S02]  /*17d50*/  FMUL.FTZ R8, R2.reuse, R124 ;  /* 0x0000007c02087220 */ /* 0x060fe40000410000 */
[----:B------:R-:W-:Y:S01]  /*17d60*/  FMUL.FTZ R9, R2, R125 ;  /* 0x0000007d02097220 */ /* 0x000fe20000410000 */
[----:B------:R-:W-:Y:S01]  /*17d70*/  MUFU.EX2 R194, R24 ;  /* 0x0000001800c27308 */ /* 0x000fe20000000800 */
[C---:B------:R-:W-:Y:S02]  /*17d80*/  FMUL.FTZ R79, R0.reuse, R79 ;  /* 0x0000004f004f7220 */ /* 0x040fe40000410000 */
[C---:B------:R-:W-:Y:S01]  /*17d90*/  FMUL.FTZ R82, R0.reuse, R82 ;  /* 0x0000005200527220 */ /* 0x040fe20000410000 */
[----:B------:R-:W5:Y:S01]  /*17da0*/  LDSM.16.MT88.4 R144, [R205+0x100] ;  /* 0x00010000cd90783b */ /* 0x000f620000004200 */
[C---:B------:R-:W-:Y:S02]  /*17db0*/  FMUL.FTZ R83, R0.reuse, R83 ;  /* 0x0000005300537220 */ /* 0x040fe40000410000 */
[C---:B------:R-:W-:Y:S02]  /*17dc0*/  FMUL.FTZ R86, R0.reuse, R86 ;  /* 0x0000005600567220 */ /* 0x040fe40000410000 */
[C---:B------:R-:W-:Y:S01]  /*17dd0*/  FMUL.FTZ R87, R0.reuse, R87 ;  /* 0x0000005700577220 */ /* 0x040fe20000410000 */
[----:B------:R-:W-:Y:S01]  /*17de0*/  MUFU.EX2 R193, R25 ;  /* 0x0000001900c17308 */ /* 0x000fe20000000800 */
[C---:B------:R-:W-:Y:S01]  /*17df0*/  FMUL.FTZ R90, R0.reuse, R90 ;  /* 0x0000005a005a7220 */ /* 0x040fe20000410000 */
[----:B------:R-:W5:Y:S01]  /*17e00*/  LDSM.16.MT88.4 R148, [R206+0x100] ;  /* 0x00010000ce94783b */ /* 0x000f620000004200 */
[----:B-1----:R-:W-:Y:S01]  /*17e10*/  FMUL.FTZ R6, R0, R122 ;  /* 0x0000007a00067220 */ /* 0x002fe20000410000 */
[----:B------:R-:W-:Y:S01]  /*17e20*/  F2FP.BF16.PACK_AB R122, R230, R231 ;  /* 0x000000e7e67a723e */ /* 0x000fe200000010ff */
[C---:B------:R-:W-:Y:S01]  /*17e30*/  FMUL.FTZ R7, R0.reuse, R123 ;  /* 0x0000007b00077220 */ /* 0x040fe20000410000 */
[----:B------:R-:W-:Y:S01]  /*17e40*/  F2FP.BF16.PACK_AB R123, R165, R166 ;  /* 0x000000a6a57b723e */ /* 0x000fe200000010ff */
[C---:B------:R-:W-:Y:S02]  /*17e50*/  FMUL.FTZ R11, R0.reuse, R127 ;  /* 0x0000007f000b7220 */ /* 0x040fe40000410000 */
[----:B------:R-:W-:Y:S01]  /*17e60*/  FMUL.FTZ R91, R0, R91 ;  /* 0x0000005b005b7220 */ /* 0x000fe20000410000 */
[----:B------:R-:W1:Y:S01]  /*17e70*/  LDSM.16.MT88.4 R152, [R209+0x100] ;  /* 0x00010000d198783b */ /* 0x000e620000004200 */
[----:B------:R-:W-:Y:S01]  /*17e80*/  MUFU.EX2 R158, R26 ;  /* 0x0000001a009e7308 */ /* 0x000fe20000000800 */
[--C-:B------:R-:W-:Y:S02]  /*17e90*/  FFMA.FTZ R30, R30, c[0x0][0x2d0], -R3.reuse ;  /* 0x0000b4001e1e7a23 */ /* 0x100fe40000010803 */
[----:B--2---:R-:W-:Y:S01]  /*17ea0*/  FMUL.FTZ R4, R2, R120 ;  /* 0x0000007802047220 */ /* 0x004fe20000410000 */
[----:B------:R-:W-:Y:S01]  /*17eb0*/  F2FP.BF16.PACK_AB R120, R232, R233 ;  /* 0x000000e9e878723e */ /* 0x000fe200000010ff */
[----:B------:R-:W-:Y:S01]  /*17ec0*/  FMUL.FTZ R5, R2, R121 ;  /* 0x0000007902057220 */ /* 0x000fe20000410000 */
[----:B------:R-:W-:Y:S01]  /*17ed0*/  F2FP.BF16.PACK_AB R121, R167, R188 ;  /* 0x000000bca779723e */ /* 0x000fe200000010ff */
[----:B------:R-:W2:Y:S01]  /*17ee0*/  LDSM.16.MT88.4 R124, [R208+0x100] ;  /* 0x00010000d07c783b */ /* 0x000ea20000004200 */
[--C-:B------:R-:W-:Y:S02]  /*17ef0*/  FFMA.FTZ R31, R31, c[0x0][0x2d0], -R3.reuse ;  /* 0x0000b4001f1f7a23 */ /* 0x100fe40000010803 */
[----:B------:R1:W-:Y:S01]  /*17f00*/  MUFU.EX2 R157, R27 ;  /* 0x0000001b009d7308 */ /* 0x0003e20000000800 */
[--C-:B------:R-:W-:Y:S02]  /*17f10*/  FFMA.FTZ R34, R34, c[0x0][0x2d0], -R3.reuse ;  /* 0x0000b40022227a23 */ /* 0x100fe40000010803 */
[--C-:B------:R-:W-:Y:S02]  /*17f20*/  FFMA.FTZ R35, R35, c[0x0][0x2d0], -R3.reuse ;  /* 0x0000b40023237a23 */ /* 0x100fe40000010803 */
[----:B------:R-:W0:Y:S01]  /*17f30*/  LDGDEPBAR ;  /* 0x00000000000079af */ /* 0x000e220000000000 */
[--C-:B------:R-:W-:Y:S02]  /*17f40*/  FFMA.FTZ R36, R36, c[0x0][0x2d0], -R156.reuse ;  /* 0x0000b40024247a23 */ /* 0x100fe4000001089c */
[--C-:B------:R-:W-:Y:S02]  /*17f50*/  FFMA.FTZ R37, R37, c[0x0][0x2d0], -R156.reuse ;  /* 0x0000b40025257a23 */ /* 0x100fe4000001089c */
[----:B------:R-:W-:Y:S01]  /*17f60*/  MUFU.EX2 R192, R28 ;  /* 0x0000001c00c07308 */ /* 0x000fe20000000800 */
[--C-:B------:R-:W-:Y:S01]  /*17f70*/  FFMA.FTZ R40, R40, c[0x0][0x2d0], -R156.reuse ;  /* 0x0000b40028287a23 */ /* 0x100fe2000001089c */
[C---:B-----5:R-:W-:Y:S05]  /*17f80*/  HMMA.16816.F32.BF16 R4, R120.reuse, R144, R4 ;  /* 0x000000907804723c */ /* 0x060fea0000041804 */
[--C-:B------:R-:W-:Y:S03]  /*17f90*/  FFMA.FTZ R41, R41, c[0x0][0x2d0], -R156.reuse ;  /* 0x0000b40029297a23 */ /* 0x100fe6000001089c */
[----:B------:R-:W-:Y:S01]  /*17fa0*/  MUFU.EX2 R190, R29 ;  /* 0x0000001d00be7308 */ /* 0x000fe20000000800 */
[C---:B------:R-:W-:Y:S01]  /*17fb0*/  HMMA.16816.F32.BF16 R8, R120.reuse, R146, R8 ;  /* 0x000000927808723c */ /* 0x040fe20000041808 */
[----:B------:R-:W5:Y:S02]  /*17fc0*/  LDSM.16.MT88.4 R144, [R205+0x4100] ;  /* 0x00410000cd90783b */ /* 0x000f640000004200 */
[--C-:B------:R-:W-:Y:S02]  /*17fd0*/  FFMA.FTZ R38, R38, c[0x0][0x2d0], -R3.reuse ;  /* 0x0000b40026267a23 */ /* 0x100fe40000010803 */
[--C-:B------:R-:W-:Y:S03]  /*17fe0*/  FFMA.FTZ R39, R39, c[0x0][0x2d0], -R3.reuse ;  /* 0x0000b40027277a23 */ /* 0x100fe60000010803 */
[C---:B------:R-:W-:Y:S01]  /*17ff0*/  HMMA.16816.F32.BF16 R68, R120.reuse, R148, R68 ;  /* 0x000000947844723c */ /* 0x040fe20000041844 */
[----:B-1----:R-:W-:Y:S01]  /*18000*/  LDSM.16.MT88.4 R24, [R206+0x1100] ;  /* 0x00110000ce18783b */ /* 0x002fe20000004200 */
[----:B------:R-:W-:Y:S02]  /*18010*/  MUFU.EX2 R191, R32 ;  /* 0x0000002000bf7308 */ /* 0x000fe40000000800 */
[--C-:B------:R-:W-:Y:S02]  /*18020*/  FFMA.FTZ R42, R42, c[0x0][0x2d0], -R3.reuse ;  /* 0x0000b4002a2a7a23 */ /* 0x100fe40000010803 */
[--C-:B------:R-:W-:Y:S02]  /*18030*/  FFMA.FTZ R43, R43, c[0x0][0x2d0], -R3.reuse ;  /* 0x0000b4002b2b7a23 */ /* 0x100fe40000010803 */
[C---:B------:R-:W-:Y:S01]  /*18040*/  HMMA.16816.F32.BF16 R72, R120.reuse, R150, R72 ;  /* 0x000000967848723c */ /* 0x040fe20000041848 */
[----:B------:R-:W1:Y:S03]  /*18050*/  LDSM.16.MT88.4 R148, [R206+0x4100] ;  /* 0x00410000ce94783b */ /* 0x000e660000004200 */
[----:B------:R-:W-:Y:S01]  /*18060*/  MUFU.EX2 R189, R33 ;  /* 0x0000002100bd7308 */ /* 0x000fe20000000800 */
[--C-:B------:R-:W-:Y:S02]  /*18070*/  FFMA.FTZ R44, R44, c[0x0][0x2d0], -R156.reuse ;  /* 0x0000b4002c2c7a23 */ /* 0x100fe4000001089c */
[--C-:B------:R-:W-:Y:S01]  /*18080*/  FFMA.FTZ R45, R45, c[0x0][0x2d0], -R156.reuse ;  /* 0x0000b4002d2d7a23 */ /* 0x100fe2000001089c */
[C---:B------:R-:W-:Y:S04]  /*18090*/  HMMA.16816.F32.BF16 R76, R120.reuse, R152, R76 ;  /* 0x00000098784c723c */ /* 0x040fe8000004184c */
[--C-:B------:R-:W-:Y:S02]  /*180a0*/  FFMA.FTZ R46, R46, c[0x0][0x2d0], -R3.reuse ;  /* 0x0000b4002e2e7a23 */ /* 0x100fe40000010803 */
[----:B------:R-:W-:Y:S01]  /*180b0*/  MUFU.EX2 R153, R34 ;  /* 0x0000002200997308 */ /* 0x000fe20000000800 */
[--C-:B------:R-:W-:Y:S01]  /*180c0*/  FFMA.FTZ R47, R47, c[0x0][0x2d0], -R3.reuse ;  /* 0x0000b4002f2f7a23 */ /* 0x100fe20000010803 */
[C---:B------:R-:W-:Y:S04]  /*180d0*/  HMMA.16816.F32.BF16 R80, R120.reuse, R154, R80 ;  /* 0x0000009a7850723c */ /* 0x040fe80000041850 */
[--C-:B------:R-:W-:Y:S02]  /*180e0*/  FFMA.FTZ R48, R48, c[0x0][0x2d0], -R156.reuse ;  /* 0x0000b40030307a23 */ /* 0x100fe4000001089c */
[--C-:B------:R-:W-:Y:S02]  /*180f0*/  FFMA.FTZ R49, R49, c[0x0][0x2d0], -R156.reuse ;  /* 0x0000b40031317a23 */ /* 0x100fe4000001089c */
[C---:B--2---:R-:W-:Y:S01]  /*18100*/  HMMA.16816.F32.BF16 R84, R120.reuse, R124, R84 ;  /* 0x0000007c7854723c */ /* 0x044fe20000041854 */
[----:B------:R-:W-:Y:S03]  /*18110*/  MUFU.EX2 R155, R30 ;  /* 0x0000001e009b7308 */ /* 0x000fe60000000800 */
[--C-:B------:R-:W-:Y:S02]  /*18120*/  FFMA.FTZ R50, R50, c[0x0][0x2d0], -R3.reuse ;  /* 0x0000b40032327a23 */ /* 0x100fe40000010803 */
[--C-:B------:R-:W-:Y:S02]  /*18130*/  FFMA.FTZ R51, R51, c[0x0][0x2d0], -R3.reuse ;  /* 0x0000b40033337a23 */ /* 0x100fe40000010803 */
[C---:B------:R-:W-:Y:S01]  /*18140*/  HMMA.16816.F32.BF16 R88, R120.reuse, R126, R88 ;  /* 0x0000007e7858723c */ /* 0x040fe20000041858 */
[----:B------:R-:W2:Y:S02]  /*18150*/  LDSM.16.MT88.4 R124, [R209+0x4100] ;  /* 0x00410000d17c783b */ /* 0x000ea40000004200 */
[----:B------:R1:W-:Y:S01]  /*18160*/  MUFU.EX2 R154, R31 ;  /* 0x0000001f009a7308 */ /* 0x0003e20000000800 */
[C---:B------:R-:W-:Y:S02]  /*18170*/  FMUL.FTZ R92, R2.reuse, R92 ;  /* 0x0000005c025c7220 */ /* 0x040fe40000410000 */
[----:B------:R-:W-:Y:S02]  /*18180*/  FMUL.FTZ R93, R2, R93 ;  /* 0x0000005d025d7220 */ /* 0x000fe40000410000 */
[C---:B------:R-:W-:Y:S04]  /*18190*/  FMUL.FTZ R94, R0.reuse, R94 ;  /* 0x0000005e005e7220 */ /* 0x040fe80000410000 */
[----:B------:R-:W-:Y:S01]  /*181a0*/  FMUL.FTZ R95, R0, R95 ;  /* 0x0000005f005f7220 */ /* 0x000fe20000410000 */
[----:B------:R2:W-:Y:S01]  /*181b0*/  MUFU.EX2 R152, R35 ;  /* 0x0000002300987308 */ /* 0x0005e20000000800 */
[--C-:B------:R-:W-:Y:S02]  /*181c0*/  FFMA.FTZ R12, R12, c[0x0][0x2d0], -R156.reuse ;  /* 0x0000b4000c0c7a23 */ /* 0x100fe4000001089c */
[--C-:B------:R-:W-:Y:S02]  /*181d0*/  FFMA.FTZ R13, R13, c[0x0][0x2d0], -R156.reuse ;  /* 0x0000b4000d0d7a23 */ /* 0x100fe4000001089c */
[--C-:B------:R-:W-:Y:S01]  /*181e0*/  FFMA.FTZ R14, R14, c[0x0][0x2d0], -R3.reuse ;  /* 0x0000b4000e0e7a23 */ /* 0x100fe20000010803 */
[C---:B-----5:R-:W-:Y:S03]  /*181f0*/  HMMA.16816.F32.BF16 R92, R120.reuse, R144, R92 ;  /* 0x00000090785c723c */ /* 0x060fe6000004185c */
[--C-:B------:R-:W-:Y:S01]  /*18200*/  FFMA.FTZ R15, R15, c[0x0][0x2d0], -R3.reuse ;  /* 0x0000b4000f0f7a23 */ /* 0x100fe20000010803 */
[----:B------:R5:W-:Y:S01]  /*18210*/  MUFU.EX2 R229, R12 ;  /* 0x0000000c00e57308 */ /* 0x000be20000000800 */
[C---:B------:R-:W-:Y:S02]  /*18220*/  FMUL.FTZ R96, R2.reuse, R96 ;  /* 0x0000006002607220 */ /* 0x040fe40000410000 */
[----:B------:R-:W-:Y:S01]  /*18230*/  FMUL.FTZ R97, R2, R97 ;  /* 0x0000006102617220 */ /* 0x000fe20000410000 */
[----:B-1----:R-:W-:Y:S01]  /*18240*/  LDSM.16.MT88.4 R28, [R206+0x1900] ;  /* 0x00190000ce1c783b */ /* 0x002fe20000004200 */
[C---:B------:R-:W-:Y:S03]  /*18250*/  FMUL.FTZ R98, R0.reuse, R98 ;  /* 0x0000006200627220 */ /* 0x040fe60000410000 */
[----:B------:R-:W-:Y:S02]  /*18260*/  FMUL.FTZ R99, R0, R99 ;  /* 0x0000006300637220 */ /* 0x000fe40000410000 */
[----:B------:R1:W1:Y:S01]  /*18270*/  MUFU.EX2 R203, R13 ;  /* 0x0000000d00cb7308 */ /* 0x0002620000000800 */
[C---:B------:R-:W-:Y:S02]  /*18280*/  FMUL.FTZ R100, R2.reuse, R100 ;  /* 0x0000006402647220 */ /* 0x040fe40000410000 */
[----:B------:R-:W-:Y:S01]  /*18290*/  FMUL.FTZ R101, R2, R101 ;  /* 0x0000006502657220 */ /* 0x000fe20000410000 */
[----:B--2---:R-:W-:Y:S01]  /*182a0*/  LDSM.16.MT88.4 R32, [R209+0x1900] ;  /* 0x00190000d120783b */ /* 0x004fe20000004200 */
[C---:B------:R-:W-:Y:S03]  /*182b0*/  HMMA.16816.F32.BF16 R96, R120.reuse, R146, R96 ;  /* 0x000000927860723c */ /* 0x040fe60000041860 */
[C---:B------:R-:W-:Y:S02]  /*182c0*/  FMUL.FTZ R102, R0.reuse, R102 ;  /* 0x0000006600667220 */ /* 0x040fe40000410000 */
[----:B------:R2:W-:Y:S01]  /*182d0*/  MUFU.EX2 R164, R14 ;  /* 0x0000000e00a47308 */ /* 0x0005e20000000800 */
[----:B------:R-:W-:Y:S01]  /*182e0*/  FMUL.FTZ R103, R0, R103 ;  /* 0x0000006700677220 */ /* 0x000fe20000410000 */
[----:B------:R-:W3:Y:S01]  /*182f0*/  LDSM.16.MT88.4 R144, [R208+0x4100] ;  /* 0x00410000d090783b */ /* 0x000ee20000004200 */
[--C-:B------:R-:W-:Y:S04]  /*18300*/  FFMA.FTZ R16, R16, c[0x0][0x2d0], -R156.reuse ;  /* 0x0000b40010107a23 */ /* 0x100fe8000001089c */
[--C-:B------:R-:W-:Y:S01]  /*18310*/  FFMA.FTZ R17, R17, c[0x0][0x2d0], -R156.reuse ;  /* 0x0000b40011117a23 */ /* 0x100fe2000001089c */
[C---:B------:R-:W-:Y:S02]  /*18320*/  HMMA.16816.F32.BF16 R100, R120.reuse, R148, R100 ;  /* 0x000000947864723c */ /* 0x040fe40000041864 */
[----:B------:R2:W-:Y:S01]  /*18330*/  MUFU.EX2 R163, R15 ;  /* 0x0000000f00a37308 */ /* 0x0005e20000000800 */
[--C-:B------:R-:W-:Y:S02]  /*18340*/  FFMA.FTZ R18, R18, c[0x0][0x2d0], -R3.reuse ;  /* 0x0000b40012127a23 */ /* 0x100fe40000010803 */
[--C-:B------:R-:W-:Y:S02]  /*18350*/  FFMA.FTZ R19, R19, c[0x0][0x2d0], -R3.reuse ;  /* 0x0000b40013137a23 */ /* 0x100fe40000010803 */
[C---:B------:R-:W-:Y:S02]  /*18360*/  FMUL.FTZ R104, R2.reuse, R104 ;  /* 0x0000006802687220 */ /* 0x040fe40000410000 */
[----:B------:R-:W-:Y:S03]  /*18370*/  FMUL.FTZ R105, R2, R105 ;  /* 0x0000006902697220 */ /* 0x000fe60000410000 */
[----:B------:R2:W-:Y:S01]  /*18380*/  MUFU.EX2 R202, R16 ;  /* 0x0000001000ca7308 */ /* 0x0005e20000000800 */
[C---:B------:R-:W-:Y:S02]  /*18390*/  FMUL.FTZ R106, R0.reuse, R106 ;  /* 0x0000006a006a7220 */ /* 0x040fe40000410000 */
[----:B------:R-:W-:Y:S02]  /*183a0*/  FMUL.FTZ R107, R0, R107 ;  /* 0x0000006b006b7220 */ /* 0x000fe40000410000 */
[C---:B-----5:R-:W-:Y:S02]  /*183b0*/  FMUL.FTZ R12, R2.reuse, R128 ;  /* 0x00000080020c7220 */ /* 0x060fe40000410000 */
[----:B-1----:R-:W-:Y:S02]  /*183c0*/  FMUL.FTZ R13, R2, R129 ;  /* 0x00000081020d7220 */ /* 0x002fe40000410000 */
[----:B--2---:R-:W-:Y:S01]  /*183d0*/  FMUL.FTZ R14, R0, R130 ;  /* 0x00000082000e7220 */ /* 0x004fe20000410000 */
[C---:B------:R-:W-:Y:S01]  /*183e0*/  HMMA.16816.F32.BF16 R104, R120.reuse, R150, R104 ;  /* 0x000000967868723c */ /* 0x040fe20000041868 */
[----:B------:R1:W2:Y:S01]  /*183f0*/  MUFU.EX2 R201, R17 ;  /* 0x0000001100c97308 */ /* 0x0002a20000000800 */
[----:B------:R-:W-:Y:S01]  /*18400*/  LDSM.16.MT88.4 R148, [R208+0x900] ;  /* 0x00090000d094783b */ /* 0x000fe20000004200 */
[----:B------:R-:W-:Y:S02]  /*18410*/  FMUL.FTZ R108, R2, R108 ;  /* 0x0000006c026c7220 */ /* 0x000fe40000410000 */
[----:B------:R-:W-:Y:S02]  /*18420*/  FMUL.FTZ R15, R0, R131 ;  /* 0x00000083000f7220 */ /* 0x000fe40000410000 */
[----:B------:R-:W-:Y:S02]  /*18430*/  FMUL.FTZ R109, R2, R109 ;  /* 0x0000006d026d7220 */ /* 0x000fe40000410000 */
[C---:B------:R-:W-:Y:S01]  /*18440*/  FMUL.FTZ R110, R0.reuse, R110 ;  /* 0x0000006e006e7220 */ /* 0x040fe20000410000 */
[----:B------:R-:W5:Y:S01]  /*18450*/  LDSM.16.MT88.4 R128, [R205+0x900] ;  /* 0x00090000cd80783b */ /* 0x000f620000004200 */
[----:B------:R2:W-:Y:S01]  /*18460*/  MUFU.EX2 R162, R18 ;  /* 0x0000001200a27308 */ /* 0x0005e20000000800 */
[C---:B------:R-:W-:Y:S03]  /*18470*/  HMMA.16816.F32.BF16 R12, R120.reuse, R124, R12 ;  /* 0x0000007c780c723c */ /* 0x040fe6000004180c */
[----:B------:R-:W-:Y:S02]  /*18480*/  FMUL.FTZ R111, R0, R111 ;  /* 0x0000006f006f7220 */ /* 0x000fe40000410000 */
[C---:B------:R-:W-:Y:S02]  /*18490*/  FMUL.FTZ R16, R2.reuse, R132 ;  /* 0x0000008402107220 */ /* 0x040fe40000410000 */
[C---:B------:R-:W-:Y:S02]  /*184a0*/  FMUL.FTZ R112, R2.reuse, R112 ;  /* 0x0000007002707220 */ /* 0x040fe40000410000 */
[----:B------:R3:W3:Y:S01]  /*184b0*/  MUFU.EX2 R161, R19 ;  /* 0x0000001300a17308 */ /* 0x0006e20000000800 */
[C---:B------:R-:W-:Y:S01]  /*184c0*/  HMMA.16816.F32.BF16 R108, R120.reuse, R126, R108 ;  /* 0x0000007e786c723c */ /* 0x040fe2000004186c */
[----:B------:R-:W4:Y:S02]  /*184d0*/  LDSM.16.MT88.4 R124, [R206+0x900] ;  /* 0x00090000ce7c783b */ /* 0x000f240000004200 */
[C---:B-1----:R-:W-:Y:S02]  /*184e0*/  FMUL.FTZ R17, R2.reuse, R133 ;  /* 0x0000008502117220 */ /* 0x042fe40000410000 */
[----:B------:R-:W-:Y:S02]  /*184f0*/  FMUL.FTZ R113, R2, R113 ;  /* 0x0000007102717220 */ /* 0x000fe40000410000 */
[C---:B------:R-:W-:Y:S02]  /*18500*/  FMUL.FTZ R114, R0.reuse, R114 ;  /* 0x0000007200727220 */ /* 0x040fe40000410000 */
[----:B------:R-:W-:Y:S01]  /*18510*/  FMUL.FTZ R115, R0, R115 ;  /* 0x0000007300737220 */ /* 0x000fe20000410000 */
[----:B------:R-:W-:Y:S02]  /*18520*/  MUFU.EX2 R119, R50 ;  /* 0x0000003200777308 */ /* 0x000fe40000000800 */
[--C-:B------:R-:W-:Y:S02]  /*18530*/  FFMA.FTZ R20, R20, c[0x0][0x2d0], -R156.reuse ;  /* 0x0000b40014147a23 */ /* 0x100fe4000001089c */
[----:B--2---:R-:W-:Y:S02]  /*18540*/  FMUL.FTZ R18, R0, R134 ;  /* 0x0000008600127220 */ /* 0x004fe40000410000 */
[--C-:B------:R-:W-:Y:S02]  /*18550*/  FFMA.FTZ R21, R21, c[0x0][0x2d0], -R156.reuse ;  /* 0x0000b40015157a23 */ /* 0x100fe4000001089c */
[--C-:B------:R-:W-:Y:S02]  /*18560*/  FFMA.FTZ R22, R22, c[0x0][0x2d0], -R3.reuse ;  /* 0x0000b40016167a23 */ /* 0x100fe40000010803 */
[----:B------:R-:W-:Y:S01]  /*18570*/  MUFU.EX2 R118, R51 ;  /* 0x0000003300767308 */ /* 0x000fe20000000800 */
[--C-:B------:R-:W-:Y:S02]  /*18580*/  FFMA.FTZ R23, R23, c[0x0][0x2d0], -R3.reuse ;  /* 0x0000b40017177a23 */ /* 0x100fe40000010803 */
[----:B---3--:R-:W-:Y:S02]  /*18590*/  FMUL.FTZ R19, R0, R135 ;  /* 0x0000008700137220 */ /* 0x008fe40000410000 */
[----:B------:R-:W1:Y:S01]  /*185a0*/  LDSM.16.MT88.4 R132, [R209+0x900] ;  /* 0x00090000d184783b */ /* 0x000e620000004200 */
[--C-:B------:R-:W-:Y:S02]  /*185b0*/  FFMA.FTZ R65, R65, c[0x0][0x2d0], -R156.reuse ;  /* 0x0000b40041417a23 */ /* 0x100fe4000001089c */
[--C-:B------:R-:W-:Y:S02]  /*185c0*/  FFMA.FTZ R52, R52, c[0x0][0x2d0], -R156.reuse ;  /* 0x0000b40034347a23 */ /* 0x100fe4000001089c */
[C---:B------:R-:W-:Y:S01]  /*185d0*/  HMMA.16816.F32.BF16 R16, R120.reuse, R144, R16 ;  /* 0x000000907810723c */ /* 0x040fe20000041810 */
[----:B------:R-:W-:Y:S02]  /*185e0*/  MUFU.EX2 R200, R20 ;  /* 0x0000001400c87308 */ /* 0x000fe40000000800 */
[--C-:B------:R-:W-:Y:S02]  /*185f0*/  FFMA.FTZ R53, R53, c[0x0][0x2d0], -R156.reuse ;  /* 0x0000b40035357a23 */ /* 0x100fe4000001089c */
[--C-:B------:R-:W-:Y:S02]  /*18600*/  FFMA.FTZ R56, R56, c[0x0][0x2d0], -R156.reuse ;  /* 0x0000b40038387a23 */ /* 0x100fe4000001089c */
[--C-:B------:R-:W-:Y:S01]  /*18610*/  FFMA.FTZ R57, R57, c[0x0][0x2d0], -R156.reuse ;  /* 0x0000b40039397a23 */ /* 0x100fe2000001089c */
[----:B------:R-:W-:Y:S01]  /*18620*/  HMMA.16816.F32.BF16 R112, R120, R146, R112 ;  /* 0x000000927870723c */ /* 0x000fe20000041870 */
[----:B------:R-:W2:Y:S02]  /*18630*/  LDSM.16.MT88.4 R144, [R205+0x4900] ;  /* 0x00490000cd90783b */ /* 0x000ea40000004200 */
[----:B------:R-:W-:Y:S01]  /*18640*/  MUFU.EX2 R65, R65 ;  /* 0x0000004100417308 */ /* 0x000fe20000000800 */
[--C-:B------:R-:W-:Y:S02]  /*18650*/  FFMA.FTZ R54, R54, c[0x0][0x2d0], -R3.reuse ;  /* 0x0000b40036367a23 */ /* 0x100fe40000010803 */
[--C-:B------:R-:W-:Y:S01]  /*18660*/  FFMA.FTZ R55, R55, c[0x0][0x2d0], -R3.reuse ;  /* 0x0000b40037377a23 */ /* 0x100fe20000010803 */
[----:B------:R-:W-:Y:S01]  /*18670*/  F2FP.BF16.PACK_AB R120, R203, R229 ;  /* 0x000000e5cb78723e */ /* 0x000fe200000010ff */
[--C-:B------:R-:W-:Y:S01]  /*18680*/  FFMA.FTZ R58, R58, c[0x0][0x2d0], -R3.reuse ;  /* 0x0000b4003a3a7a23 */ /* 0x100fe20000010803 */
[----:B------:R-:W-:Y:S03]  /*18690*/  F2FP.BF16.PACK_AB R122, R201, R202 ;  /* 0x000000cac97a723e */ /* 0x000fe600000010ff */
[----:B------:R-:W-:Y:S01]  /*186a0*/  F2FP.BF16.PACK_AB R121, R163, R164 ;  /* 0x000000a4a379723e */ /* 0x000fe200000010ff */
[----:B------:R-:W3:Y:S01]  /*186b0*/  MUFU.EX2 R195, R21 ;  /* 0x0000001500c37308 */ /* 0x000ee20000000800 */
[----:B------:R-:W-:Y:S01]  /*186c0*/  F2FP.BF16.PACK_AB R123, R161, R162 ;  /* 0x000000a2a17b723e */ /* 0x000fe200000010ff */
[--C-:B------:R-:W-:Y:S02]  /*186d0*/  FFMA.FTZ R59, R59, c[0x0][0x2d0], -R3.reuse ;  /* 0x0000b4003b3b7a23 */ /* 0x100fe40000010803 */
[--C-:B------:R-:W-:Y:S02]  /*186e0*/  FFMA.FTZ R60, R60, c[0x0][0x2d0], -R156.reuse ;  /* 0x0000b4003c3c7a23 */ /* 0x100fe4000001089c */
[--C-:B------:R-:W-:Y:S02]  /*186f0*/  FFMA.FTZ R61, R61, c[0x0][0x2d0], -R156.reuse ;  /* 0x0000b4003d3d7a23 */ /* 0x100fe4000001089c */
[C---:B-----5:R-:W-:Y:S02]  /*18700*/  HMMA.16816.F32.BF16 R4, R120.reuse, R128, R4 ;  /* 0x000000807804723c */ /* 0x060fe40000041804 */
[----:B------:R5:W-:Y:S01]  /*18710*/  MUFU.EX2 R160, R22 ;  /* 0x0000001600a07308 */ /* 0x000be20000000800 */
[----:B------:R-:W-:Y:S02]  /*18720*/  FFMA.FTZ R64, R64, c[0x0][0x2d0], -R156 ;  /* 0x0000b40040407a23 */ /* 0x000fe4000001089c */
[--C-:B------:R-:W-:Y:S02]  /*18730*/  FFMA.FTZ R62, R62, c[0x0][0x2d0], -R3.reuse ;  /* 0x0000b4003e3e7a23 */ /* 0x100fe40000010803 */
[--C-:B------:R-:W-:Y:S01]  /*18740*/  FFMA.FTZ R63, R63, c[0x0][0x2d0], -R3.reuse ;  /* 0x0000b4003f3f7a23 */ /* 0x100fe20000010803 */
[C---:B------:R-:W-:Y:S01]  /*18750*/  HMMA.16816.F32.BF16 R8, R120.reuse, R130, R8 ;  /* 0x000000827808723c */ /* 0x040fe20000041808 */
[----:B------:R-:W-:Y:S03]  /*18760*/  LDSM.16.MT88.4 R128, [R209+0x4900] ;  /* 0x00490000d180783b */ /* 0x000fe60000004200 */
[----:B------:R-:W2:Y:S01]  /*18770*/  MUFU.EX2 R159, R23 ;  /* 0x00000017009f7308 */ /* 0x000ea20000000800 */
[--C-:B------:R-:W-:Y:S02]  /*18780*/  FFMA.FTZ R66, R66, c[0x0][0x2d0], -R3.reuse ;  /* 0x0000b40042427a23 */ /* 0x100fe40000010803 */
[----:B------:R-:W-:Y:S01]  /*18790*/  FFMA.FTZ R3, R67, c[0x0][0x2d0], -R3 ;  /* 0x0000b40043037a23 */ /* 0x000fe20000010803 */
[C---:B----4-:R-:W-:Y:S04]  /*187a0*/  HMMA.16816.F32.BF16 R68, R120.reuse, R124, R68 ;  /* 0x0000007c7844723c */ /* 0x050fe80000041844 */
[----:B---3--:R-:W-:Y:S01]  /*187b0*/  F2FP.BF16.PACK_AB R20, R195, R200 ;  /* 0x000000c8c314723e */ /* 0x008fe200000010ff */
[----:B------:R-:W-:Y:S01]  /*187c0*/  FFMA.FTZ R2, R2, R242, R233 ;  /* 0x000000f202027223 */ /* 0x000fe200000100e9 */
[----:B------:R-:W-:Y:S01]  /*187d0*/  MUFU.EX2 R52, R52 ;  /* 0x0000003400347308 */ /* 0x000fe20000000800 */
[----:B------:R-:W-:Y:S01]  /*187e0*/  FFMA.FTZ R0, R0, R241, R188 ;  /* 0x000000f100007223 */ /* 0x000fe200000100bc */
[C---:B------:R-:W-:Y:S01]  /*187f0*/  HMMA.16816.F32.BF16 R72, R120.reuse, R126, R72 ;  /* 0x0000007e7848723c */ /* 0x040fe20000041848 */
[----:B------:R-:W3:Y:S03]  /*18800*/  LDSM.16.MT88.4 R124, [R206+0x4900] ;  /* 0x00490000ce7c783b */ /* 0x000ee60000004200 */
[----:B-----5:R-:W-:Y:S01]  /*18810*/  F2FP.BF16.PACK_AB R22, R193, R194 ;  /* 0x000000c2c116723e */ /* 0x020fe200000010ff */
[----:B------:R-:W-:Y:S02]  /*18820*/  FADD.FTZ R2, R232, R2 ;  /* 0x00000002e8027221 */ /* 0x000fe40000010000 */
[----:B------:R-:W-:Y:S01]  /*18830*/  FADD.FTZ R0, R167, R0 ;  /* 0x00000000a7007221 */ /* 0x000fe20000010000 */
[C---:B-1----:R-:W-:Y:S01]  /*18840*/  HMMA.16816.F32.BF16 R76, R120.reuse, R132, R76 ;  /* 0x00000084784c723c */ /* 0x042fe2000004184c */
[----:B------:R-:W-:Y:S03]  /*18850*/  MUFU.EX2 R53, R53 ;  /* 0x0000003500357308 */ /* 0x000fe60000000800 */
[----:B--2---:R-:W-:Y:S01]  /*18860*/  F2FP.BF16.PACK_AB R21, R159, R160 ;  /* 0x000000a09f15723e */ /* 0x004fe200000010ff */
[----:B------:R-:W-:Y:S01]  /*18870*/  FADD.FTZ R2, R231, R2 ;  /* 0x00000002e7027221 */ /* 0x000fe20000010000 */
[----:B------:R-:W-:Y:S01]  /*18880*/  F2FP.BF16.PACK_AB R23, R157, R158 ;  /* 0x0000009e9d17723e */ /* 0x000fe200000010ff */
[----:B------:R-:W-:Y:S01]  /*18890*/  FADD.FTZ R0, R166, R0 ;  /* 0x00000000a6007221 */ /* 0x000fe20000010000 */
[C---:B------:R-:W-:Y:S01]  /*188a0*/  HMMA.16816.F32.BF16 R80, R120.reuse, R134, R80 ;  /* 0x000000867850723c */ /* 0x040fe20000041850 */
[----:B------:R-:W1:Y:S02]  /*188b0*/  LDSM.16.MT88.4 R132, [R208+0x4900] ;  /* 0x00490000d084783b */ /* 0x000e640000004200 */
        /* <DEDUP_REMOVED lines=20> */
[C---:B---3--:R-:W-:Y:S04]  /*18a00*/  HMMA.16816.F32.BF16 R100, R120.reuse, R124, R100 ;  /* 0x0000007c7864723c */ /* 0x048fe80000041864 */
        /* <DEDUP_REMOVED lines=20> */
[----:B------:R-:W-:Y:S01]  /*18b50*/  HMMA.16816.F32.BF16 R112, R120, R134, R112 ;  /* 0x000000867870723c */ /* 0x000fe20000041870 */
[----:B------:R-:W1:Y:S03]  /*18b60*/  LDSM.16.MT88.4 R120, [R209+0x1100] ;  /* 0x00110000d178783b */ /* 0x000e660000004200 */
[----:B------:R-:W-:Y:S02]  /*18b70*/  FADD.FTZ R2, R190, R2 ;  /* 0x00000002be027221 */ /* 0x000fe40000010000 */
[----:B------:R-:W-:Y:S01]  /*18b80*/  MUFU.EX2 R64, R64 ;  /* 0x0000004000407308 */ /* 0x000fe20000000800 */
[----:B------:R-:W-:Y:S01]  /*18b90*/  FADD.FTZ R0, R154, R0 ;  /* 0x000000009a007221 */ /* 0x000fe20000010000 */
[C---:B--2---:R-:W-:Y:S01]  /*18ba0*/  HMMA.16816.F32.BF16 R4, R20.reuse, R124, R4 ;  /* 0x0000007c1404723c */ /* 0x044fe20000041804 */
        /* <DEDUP_REMOVED lines=9> */
[----:B------:R-:W-:Y:S04]  /*18c40*/  FADD.FTZ R0, R152, R0 ;  /* 0x0000000098007221 */ /* 0x000fe80000010000 */
        /* <DEDUP_REMOVED lines=24> */
[----:B------:R-:W2:Y:S01]  /*18dd0*/  MUFU.EX2 R149, R36 ;  /* 0x0000002400957308 */ /* 0x000ea20000000800 */
[----:B------:R-:W-:Y:S04]  /*18de0*/  HMMA.16816.F32.BF16 R112, R20, R150, R112 ;  /* 0x000000961470723c */ /* 0x000fe80000041870 */
[----:B----4-:R-:W-:Y:S03]  /*18df0*/  FADD.FTZ R0, R132, R0 ;  /* 0x0000000084007221 */ /* 0x010fe60000010000 */
[----:B------:R-:W-:Y:S01]  /*18e00*/  F2FP.BF16.PACK_AB R20, R190, R192 ;  /* 0x000000c0be14723e */ /* 0x000fe200000010ff */
[----:B------:R-:W-:Y:S01]  /*18e10*/  FADD.FTZ R0, R131, R0 ;  /* 0x0000000083007221 */ /* 0x000fe20000010000 */
[----:B------:R-:W-:Y:S01]  /*18e20*/  F2FP.BF16.PACK_AB R22, R189, R191 ;  /* 0x000000bfbd16723e */ /* 0x000fe200000010ff */
[----:B------:R-:W4:Y:S02]  /*18e30*/  MUFU.EX2 R148, R37 ;  /* 0x0000002500947308 */ /* 0x000f240000000800 */
[----:B------:R-:W-:Y:S01]  /*18e40*/  F2FP.BF16.PACK_AB R21, R154, R155 ;  /* 0x0000009b9a15723e */ /* 0x000fe200000010ff */
[----:B------:R-:W-:Y:S01]  /*18e50*/  FADD.FTZ R0, R130, R0 ;  /* 0x0000000082007221 */ /* 0x000fe20000010000 */
[----:B------:R-:W-:Y:S03]  /*18e60*/  F2FP.BF16.PACK_AB R23, R152, R153 ;  /* 0x000000999817723e */ /* 0x000fe600000010ff */
[----:B------:R-:W-:Y:S03]  /*18e70*/  FADD.FTZ R0, R129, R0 ;  /* 0x0000000081007221 */ /* 0x000fe60000010000 */
[----:B------:R-:W5:Y:S01]  /*18e80*/  MUFU.EX2 R146, R41 ;  /* 0x0000002900927308 */ /* 0x000f620000000800 */
[C---:B---3--:R-:W-:Y:S03]  /*18e90*/  HMMA.16816.F32.BF16 R4, R20.reuse, R24, R4 ;  /* 0x000000181404723c */ /* 0x048fe60000041804 */
[----:B------:R-:W-:Y:S02]  /*18ea0*/  FADD.FTZ R0, R128, R0 ;  /* 0x0000000080007221 */ /* 0x000fe40000010000 */
[----:B--2---:R-:W-:Y:S02]  /*18eb0*/  FADD.FTZ R2, R149, R2 ;  /* 0x0000000295027221 */ /* 0x004fe40000010000 */
[----:B------:R-:W-:Y:S01]  /*18ec0*/  FADD.FTZ R0, R119, R0 ;  /* 0x0000000077007221 */ /* 0x000fe20000010000 */
[C---:B------:R-:W-:Y:S01]  /*18ed0*/  HMMA.16816.F32.BF16 R8, R20.reuse, R26, R8 ;  /* 0x0000001a1408723c */ /* 0x040fe20000041808 */
[----:B------:R-:W2:Y:S01]  /*18ee0*/  LDSM.16.MT88.4 R24, [R205+0x5900] ;  /* 0x00590000cd18783b */ /* 0x000ea20000004200 */
[----:B------:R-:W3:Y:S02]  /*18ef0*/  MUFU.EX2 R145, R44 ;  /* 0x0000002c00917308 */ /* 0x000ee40000000800 */
[----:B------:R-:W-:Y:S02]  /*18f00*/  FADD.FTZ R0, R118, R0 ;  /* 0x0000000076007221 */ /* 0x000fe40000010000 */
[----:B----4-:R-:W-:Y:S02]  /*18f10*/  FADD.FTZ R2, R148, R2 ;  /* 0x0000000294027221 */ /* 0x010fe40000010000 */
[C---:B------:R-:W-:Y:S01]  /*18f20*/  HMMA.16816.F32.BF16 R68, R20.reuse, R28, R68 ;  /* 0x0000001c1444723c */ /* 0x040fe20000041844 */
[----:B------:R-:W-:Y:S03]  /*18f30*/  LDSM.16.MT88.4 R36, [R208+0x2100] ;  /* 0x00210000d024783b */ /* 0x000fe60000004200 */
[----:B------:R-:W4:Y:S01]  /*18f40*/  MUFU.EX2 R144, R45 ;  /* 0x0000002d00907308 */ /* 0x000f220000000800 */
[----:B------:R-:W-:Y:S02]  /*18f50*/  FADD.FTZ R0, R54, R0 ;  /* 0x0000000036007221 */ /* 0x000fe40000010000 */
[----:B------:R-:W-:Y:S01]  /*18f60*/  FADD.FTZ R2, R147, R2 ;  /* 0x0000000293027221 */ /* 0x000fe20000010000 */
[C---:B------:R-:W-:Y:S01]  /*18f70*/  HMMA.16816.F32.BF16 R72, R20.reuse, R30, R72 ;  /* 0x0000001e1448723c */ /* 0x040fe20000041848 */
[----:B------:R-:W2:Y:S03]  /*18f80*/  LDSM.16.MT88.4 R28, [R206+0x5900] ;  /* 0x00590000ce1c783b */ /* 0x000ea60000004200 */
[----:B------:R-:W-:Y:S02]  /*18f90*/  FADD.FTZ R0, R55, R0 ;  /* 0x0000000037007221 */ /* 0x000fe40000010000 */
[----:B------:R-:W1:Y:S01]  /*18fa0*/  MUFU.EX2 R135, R48 ;  /* 0x0000003000877308 */ /* 0x000e620000000800 */
[----:B-----5:R-:W-:Y:S01]  /*18fb0*/  FADD.FTZ R2, R146, R2 ;  /* 0x0000000292027221 */ /* 0x020fe20000010000 */
[C---:B------:R-:W-:Y:S01]  /*18fc0*/  HMMA.16816.F32.BF16 R76, R20.reuse, R32, R76 ;  /* 0x00000020144c723c */ /* 0x040fe2000004184c */
[----:B------:R-:W-:Y:S03]  /*18fd0*/  LDSM.16.MT88.4 R40, [R206+0x6100] ;  /* 0x00610000ce28783b */ /* 0x000fe60000004200 */
[----:B------:R-:W-:Y:S02]  /*18fe0*/  FADD.FTZ R0, R58, R0 ;  /* 0x000000003a007221 */ /* 0x000fe40000010000 */
[----:B---3--:R-:W-:Y:S02]  /*18ff0*/  FADD.FTZ R2, R145, R2 ;  /* 0x0000000291027221 */ /* 0x008fe40000010000 */
[C---:B------:R-:W-:Y:S01]  /*19000*/  HMMA.16816.F32.BF16 R80, R20.reuse, R34, R80 ;  /* 0x000000221450723c */ /* 0x040fe20000041850 */
[----:B------:R-:W3:Y:S01]  /*19010*/  LDSM.16.MT88.4 R32, [R209+0x5900] ;  /* 0x00590000d120783b */ /* 0x000ee20000004200 */
[----:B------:R5:W5:Y:S02]  /*19020*/  MUFU.EX2 R134, R49 ;  /* 0x0000003100867308 */ /* 0x000b640000000800 */
[----:B----4-:R-:W-:Y:S04]  /*19030*/  FADD.FTZ R2, R144, R2 ;  /* 0x0000000290027221 */ /* 0x010fe80000010000 */
[C---:B-1----:R-:W-:Y:S01]  /*19040*/  HMMA.16816.F32.BF16 R84, R20.reuse, R120, R84 ;  /* 0x000000781454723c */ /* 0x042fe20000041854 */
[----:B------:R-:W-:Y:S03]  /*19050*/  LDSM.16.MT88.4 R44, [R206+0x2900] ;  /* 0x00290000ce2c783b */ /* 0x000fe60000004200 */
[----:B------:R-:W-:Y:S04]  /*19060*/  FADD.FTZ R2, R135, R2 ;  /* 0x0000000287027221 */ /* 0x000fe80000010000 */
[C---:B------:R-:W-:Y:S01]  /*19070*/  HMMA.16816.F32.BF16 R88, R20.reuse, R122, R88 ;  /* 0x0000007a1458723c */ /* 0x040fe20000041858 */
[----:B------:R-:W1:Y:S07]  /*19080*/  LDSM.16.MT88.4 R120, [R208+0x5900] ;  /* 0x00590000d078783b */ /* 0x000e6e0000004200 */
[C---:B--2---:R-:W-:Y:S01]  /*19090*/  HMMA.16816.F32.BF16 R92, R20.reuse, R24, R92 ;  /* 0x00000018145c723c */ /* 0x044fe2000004185c */
[----:B-----5:R-:W-:Y:S03]  /*190a0*/  LDSM.16.MT88.4 R48, [R208+0x7100] ;  /* 0x00710000d030783b */ /* 0x020fe60000004200 */
[----:B------:R-:W-:Y:S04]  /*190b0*/  FADD.FTZ R2, R134, R2 ;  /* 0x0000000286027221 */ /* 0x000fe80000010000 */
[C---:B------:R-:W-:Y:S01]  /*190c0*/  HMMA.16816.F32.BF16 R96, R20.reuse, R26, R96 ;  /* 0x0000001a1460723c */ /* 0x040fe20000041860 */
[----:B------:R-:W2:Y:S03]  /*190d0*/  LDSM.16.MT88.4 R24, [R205+0x2100] ;  /* 0x00210000cd18783b */ /* 0x000ea60000004200 */
[----:B------:R-:W-:Y:S04]  /*190e0*/  FADD.FTZ R2, R52, R2 ;  /* 0x0000000234027221 */ /* 0x000fe80000010000 */
[C---:B------:R-:W-:Y:S04]  /*190f0*/  HMMA.16816.F32.BF16 R100, R20.reuse, R28, R100 ;  /* 0x0000001c1464723c */ /* 0x040fe80000041864 */
[----:B------:R-:W-:Y:S04]  /*19100*/  FADD.FTZ R2, R53, R2 ;  /* 0x0000000235027221 */ /* 0x000fe80000010000 */
[C---:B------:R-:W-:Y:S01]  /*19110*/  HMMA.16816.F32.BF16 R104, R20.reuse, R30, R104 ;  /* 0x0000001e1468723c */ /* 0x040fe20000041868 */
[----:B------:R-:W4:Y:S03]  /*19120*/  LDSM.16.MT88.4 R28, [R206+0x2100] ;  /* 0x00210000ce1c783b */ /* 0x000f260000004200 */
[----:B------:R-:W-:Y:S04]  /*19130*/  FADD.FTZ R2, R56, R2 ;  /* 0x0000000238027221 */ /* 0x000fe80000010000 */
[C---:B---3--:R-:W-:Y:S04]  /*19140*/  HMMA.16816.F32.BF16 R12, R20.reuse, R32, R12 ;  /* 0x00000020140c723c */ /* 0x048fe8000004180c */
[----:B------:R-:W-:Y:S04]  /*19150*/  FADD.FTZ R2, R57, R2 ;  /* 0x0000000239027221 */ /* 0x000fe80000010000 */
[C---:B------:R-:W-:Y:S01]  /*19160*/  HMMA.16816.F32.BF16 R108, R20.reuse, R34, R108 ;  /* 0x00000022146c723c */ /* 0x040fe2000004186c */
[----:B------:R-:W3:Y:S07]  /*19170*/  LDSM.16.MT88.4 R32, [R209+0x2100] ;  /* 0x00210000d120783b */ /* 0x000eee0000004200 */
[C---:B-1----:R-:W-:Y:S08]  /*19180*/  HMMA.16816.F32.BF16 R16, R20.reuse, R120, R16 ;  /* 0x000000781410723c */ /* 0x042ff00000041810 */
[----:B------:R-:W-:Y:S01]  /*19190*/  HMMA.16816.F32.BF16 R112, R20, R122, R112 ;  /* 0x0000007a1470723c */ /* 0x000fe20000041870 */
[----:B------:R-:W-:Y:S06]  /*191a0*/  LDSM.16.MT88.4 R120, [R209+0x6100] ;  /* 0x00610000d178783b */ /* 0x000fec0000004200 */
[----:B------:R-:W-:Y:S02]  /*191b0*/  F2FP.BF16.PACK_AB R20, R148, R149 ;  /* 0x000000959414723e */ /* 0x000fe400000010ff */
[----:B------:R-:W-:Y:S03]  /*191c0*/  F2FP.BF16.PACK_AB R22, R146, R147 ;  /* 0x000000939216723e */ /* 0x000fe600000010ff */
[----:B------:R-:W-:Y:S02]  /*191d0*/  F2FP.BF16.PACK_AB R21, R132, R133 ;  /* 0x000000858415723e */ /* 0x000fe400000010ff */
[----:B------:R-:W-:Y:S07]  /*191e0*/  F2FP.BF16.PACK_AB R23, R130, R131 ;  /* 0x000000838217723e */ /* 0x000fee00000010ff */
[C---:B--2---:R-:W-:Y:S08]  /*191f0*/  HMMA.16816.F32.BF16 R4, R20.reuse, R24, R4 ;  /* 0x000000181404723c */ /* 0x044ff00000041804 */
[C---:B------:R-:W-:Y:S01]  /*19200*/  HMMA.16816.F32.BF16 R8, R20.reuse, R26, R8 ;  /* 0x0000001a1408723c */ /* 0x040fe20000041808 */
[----:B------:R-:W1:Y:S07]  /*19210*/  LDSM.16.MT88.4 R24, [R205+0x6100] ;  /* 0x00610000cd18783b */ /* 0x000e6e0000004200 */
[C---:B----4-:R-:W-:Y:S08]  /*19220*/  HMMA.16816.F32.BF16 R68, R20.reuse, R28, R68 ;  /* 0x0000001c1444723c */ /* 0x050ff00000041844 */
        /* <DEDUP_REMOVED lines=19> */
[----:B------:R-:W-:Y:S02]  /*19360*/  F2FP.BF16.PACK_AB R20, R144, R145 ;  /* 0x000000919014723e */ /* 0x000fe400000010ff */
[----:B------:R-:W-:Y:S03]  /*19370*/  F2FP.BF16.PACK_AB R22, R134, R135 ;  /* 0x000000878616723e */ /* 0x000fe600000010ff */
[----:B------:R-:W-:Y:S02]  /*19380*/  F2FP.BF16.PACK_AB R21, R128, R129 ;  /* 0x000000818015723e */ /* 0x000fe400000010ff */
[----:B------:R-:W-:Y:S02]  /*19390*/  F2FP.BF16.PACK_AB R23, R118, R119 ;  /* 0x000000777617723e */ /* 0x000fe400000010ff */
[----:B------:R-:W-:Y:S02]  /*193a0*/  MOV R119, R116 ;  /* 0x0000007400777202 */ /* 0x000fe40000000f00 */
[----:B------:R-:W-:Y:S03]  /*193b0*/  MOV R118, R117 ;  /* 0x0000007500767202 */ /* 0x000fe60000000f00 */
        /* <DEDUP_REMOVED lines=24> */
[----:B------:R-:W-:Y:S02]  /*19540*/  F2FP.BF16.PACK_AB R20, R53, R52 ;  /* 0x000000343514723e */ /* 0x000fe400000010ff */
[----:B------:R-:W-:Y:S03]  /*19550*/  F2FP.BF16.PACK_AB R22, R57, R56 ;  /* 0x000000383916723e */ /* 0x000fe600000010ff */
[----:B------:R-:W-:Y:S02]  /*19560*/  F2FP.BF16.PACK_AB R21, R55, R54 ;  /* 0x000000363715723e */ /* 0x000fe400000010ff */
[C---:B------:R-:W-:Y:S07]  /*19570*/  F2FP.BF16.PACK_AB R23, R59.reuse, R58 ;  /* 0x0000003a3b17723e */ /* 0x040fee00000010ff */
[C---:B--2---:R-:W-:Y:S08]  /*19580*/  HMMA.16816.F32.BF16 R4, R20.reuse, R28, R4 ;  /* 0x0000001c1404723c */ /* 0x044ff00000041804 */
[C---:B------:R-:W-:Y:S01]  /*19590*/  HMMA.16816.F32.BF16 R8, R20.reuse, R30, R8 ;  /* 0x0000001e1408723c */ /* 0x040fe20000041808 */
[----:B------:R-:W2:Y:S07]  /*195a0*/  LDSM.16.MT88.4 R28, [R205+0x7100] ;  /* 0x00710000cd1c783b */ /* 0x000eae0000004200 */
[C---:B---3--:R-:W-:Y:S01]  /*195b0*/  HMMA.16816.F32.BF16 R68, R20.reuse, R32, R68 ;  /* 0x000000201444723c */ /* 0x048fe20000041844 */
[----:B------:R3:W4:Y:S07]  /*195c0*/  MUFU.EX2 R32, R3 ;  /* 0x0000000300207308 */ /* 0x00072e0000000800 */
[C---:B------:R-:W-:Y:S08]  /*195d0*/  HMMA.16816.F32.BF16 R72, R20.reuse, R34, R72 ;  /* 0x000000221448723c */ /* 0x040ff00000041848 */
[C---:B-1----:R-:W-:Y:S08]  /*195e0*/  HMMA.16816.F32.BF16 R76, R20.reuse, R24, R76 ;  /* 0x00000018144c723c */ /* 0x042ff0000004184c */
[C---:B------:R-:W-:Y:S01]  /*195f0*/  HMMA.16816.F32.BF16 R80, R20.reuse, R26, R80 ;  /* 0x0000001a1450723c */ /* 0x040fe20000041850 */
[----:B------:R-:W1:Y:S03]  /*19600*/  LDSM.16.MT88.4 R24, [R206+0x3900] ;  /* 0x00390000ce18783b */ /* 0x000e660000004200 */
[----:B---3--:R-:W-:Y:S02]  /*19610*/  FADD.FTZ R3, R59, R0 ;  /* 0x000000003b037221 */ /* 0x008fe40000010000 */
        /* <DEDUP_REMOVED lines=10> */
[C---:B------:R-:W-:Y:S01]  /*196c0*/  HMMA.16816.F32.BF16 R96, R20.reuse, R30, R96 ;  /* 0x0000001e1460723c */ /* 0x040fe20000041860 */
[----:B------:R-:W2:Y:S03]  /*196d0*/  LDSM.16.MT88.4 R28, [R209+0x3900] ;  /* 0x00390000d11c783b */ /* 0x000ea60000004200 */
[C---:B----4-:R-:W-:Y:S04]  /*196e0*/  FADD.FTZ R0, R32.reuse, R0 ;  /* 0x0000000020007221 */ /* 0x050fe80000010000 */
[C---:B------:R-:W-:Y:S01]  /*196f0*/  HMMA.16816.F32.BF16 R100, R20.reuse, R40, R100 ;  /* 0x000000281464723c */ /* 0x040fe20000041864 */
[----:B------:R-:W-:Y:S04]  /*19700*/  STL [R1+0x4], R2 ;  /* 0x0000040201007387 */ /* 0x000fe80000100800 */
[----:B------:R-:W-:Y:S03]  /*19710*/  STL [R1+0xc], R0 ;  /* 0x00000c0001007387 */ /* 0x000fe60000100800 */
        /* <DEDUP_REMOVED lines=13> */
[C---:B-1----:R-:W-:Y:S08]  /*197f0*/  HMMA.16816.F32.BF16 R68, R20.reuse, R24, R68 ;  /* 0x000000181444723c */ /* 0x042ff00000041844 */
[C---:B------:R-:W-:Y:S01]  /*19800*/  HMMA.16816.F32.BF16 R72, R20.reuse, R26, R72 ;  /* 0x0000001a1448723c */ /* 0x040fe20000041848 */
[----:B------:R-:W1:Y:S07]  /*19810*/  LDSM.16.MT88.4 R24, [R206+0x7900] ;  /* 0x00790000ce18783b */ /* 0x000e6e0000004200 */
[C---:B--2---:R-:W-:Y:S08]  /*19820*/  HMMA.16816.F32.BF16 R76, R20.reuse, R28, R76 ;  /* 0x0000001c144c723c */ /* 0x044ff0000004184c */
[C---:B------:R-:W-:Y:S08]  /*19830*/  HMMA.16816.F32.BF16 R80, R20.reuse, R30, R80 ;  /* 0x0000001e1450723c */ /* 0x040ff00000041850 */
[C---:B---3--:R-:W-:Y:S08]  /*19840*/  HMMA.16816.F32.BF16 R84, R20.reuse, R4, R84 ;  /* 0x000000041454723c */ /* 0x048ff00000041854 */
[C---:B------:R-:W-:Y:S01]  /*19850*/  HMMA.16816.F32.BF16 R88, R20.reuse, R6, R88 ;  /* 0x000000061458723c */ /* 0x040fe20000041858 */
[----:B------:R-:W2:Y:S07]  /*19860*/  LDSM.16.MT88.4 R4, [R209+0x7900] ;  /* 0x00790000d104783b */ /* 0x000eae0000004200 */
[C---:B----4-:R-:W-:Y:S08]  /*19870*/  HMMA.16816.F32.BF16 R92, R20.reuse, R8, R92 ;  /* 0x00000008145c723c */ /* 0x050ff0000004185c */
[C---:B------:R-:W-:Y:S01]  /*19880*/  HMMA.16816.F32.BF16 R96, R20.reuse, R10, R96 ;  /* 0x0000000a1460723c */ /* 0x040fe20000041860 */
[----:B------:R-:W3:Y:S07]  /*19890*/  LDSM.16.MT88.4 R8, [R208+0x7900] ;  /* 0x00790000d008783b */ /* 0x000eee0000004200 */
[C---:B-1----:R-:W-:Y:S08]  /*198a0*/  HMMA.16816.F32.BF16 R100, R20.reuse, R24, R100 ;  /* 0x000000181464723c */ /* 0x042ff00000041864 */
[C---:B------:R-:W-:Y:S08]  /*198b0*/  HMMA.16816.F32.BF16 R104, R20.reuse, R26, R104 ;  /* 0x0000001a1468723c */ /* 0x040ff00000041868 */
[C---:B--2---:R-:W-:Y:S08]  /*198c0*/  HMMA.16816.F32.BF16 R128, R20.reuse, R4, R12 ;  /* 0x000000041480723c */ /* 0x044ff0000004180c */
[C---:B------:R-:W-:Y:S08]  /*198d0*/  HMMA.16816.F32.BF16 R108, R20.reuse, R6, R108 ;  /* 0x00000006146c723c */ /* 0x040ff0000004186c */
[C---:B---3--:R-:W-:Y:S08]  /*198e0*/  HMMA.16816.F32.BF16 R132, R20.reuse, R8, R16 ;  /* 0x000000081484723c */ /* 0x048ff00000041810 */
[----:B------:R-:W-:Y:S01]  /*198f0*/  HMMA.16816.F32.BF16 R112, R20, R10, R112 ;  /* 0x0000000a1470723c */ /* 0x000fe20000041870 */
[----:B------:R-:W-:-:S07]  /*19900*/  @P0 BRA `(.L_x_2558) ;  /* 0xffffcb4000000947 */ /* 0x000fce000383ffff */
.L_x_2557:
        /* <DEDUP_REMOVED lines=93> */
.L_x_2517:
        /* <DEDUP_REMOVED lines=122> */
.L_x_2560:
        /* <DEDUP_REMOVED lines=129> */
.L_x_2562:
[----:B------:R-:W-:Y:S05]  /*1ae90*/  BSYNC B0 ;  /* 0x0000000000007941 */ /* 0x000fea0003800000 */
.L_x_2561:
        /* <DEDUP_REMOVED lines=15> */
.L_x_2564:
[----:B------:R-:W-:Y:S05]  /*1af90*/  BSYNC B0 ;  /* 0x0000000000007941 */ /* 0x000fea0003800000 */
.L_x_2563:
        /* <DEDUP_REMOVED lines=15> */
.L_x_2566:
[----:B------:R-:W-:Y:S05]  /*1b090*/  BSYNC B0 ;  /* 0x0000000000007941 */ /* 0x000fea0003800000 */
.L_x_2565:
        /* <DEDUP_REMOVED lines=16> */
.L_x_2559:
        /* <DEDUP_REMOVED lines=19> */
.L_x_2567:
        /* <DEDUP_REMOVED lines=40> */
.L_x_2569:
[----:B------:R-:W-:Y:S05]  /*1b550*/  BSYNC B0 ;  /* 0x0000000000007941 */ /* 0x000fea0003800000 */
.L_x_2568:
        /* <DEDUP_REMOVED lines=57> */
.L_x_2571:
[----:B------:R-:W-:Y:S05]  /*1b8f0*/  BSYNC B0 ;  /* 0x0000000000007941 */ /* 0x000fea0003800000 */
.L_x_2570:
        /* <DEDUP_REMOVED lines=15> */
.L_x_2573:
[----:B------:R-:W-:Y:S05]  /*1b9f0*/  BSYNC B0 ;  /* 0x0000000000007941 */ /* 0x000fea0003800000 */
.L_x_2572:
        /* <DEDUP_REMOVED lines=15> */
.L_x_2575:
[----:B------:R-:W-:Y:S05]  /*1baf0*/  BSYNC B0 ;  /* 0x0000000000007941 */ /* 0x000fea0003800000 */
.L_x_2574:
        /* <DEDUP_REMOVED lines=16> */
.L_x_2576:
        /* <DEDUP_REMOVED lines=16> */
.L_x_3796:


//--------------------- .text._ZN7cutlass13device_kernelIN5flash19enable_sm80_to_sm89INS1_16FlashAttnFwdSm80INS1_25CollectiveMainloopFwdSm80ILi4ELi1ELb0EN4cute5tupleIJNS5_1CILi128EEENS7_ILi64EEES8_EEELi128ENS_10bfloat16_tEfNS_4arch4Sm80ELb0ELb0ELb0ELb0ELb0ELb0ELb1ELb0EEENS1_21CollectiveEpilogueFwdINS6_IJS8_S8_S9_EEENS6_IJNS7_ILi1EEESH_SH_EEESB_SD_Li128ELb0ELb1ELb0ELb0EEENS1_19SingleTileSchedulerILb0ELb0ELb1ELi128EEEEEEEEEvNT_6ParamsE --------------------------
	.section	.text._ZN7cutlass13device_kernelIN5flash19enable_sm80_to_sm89INS1_16FlashAttnFwdSm80INS1_25CollectiveMainloopFwdSm80ILi4ELi1ELb0EN4cute5tupleIJNS5_1CILi128EEENS7_ILi64EEES8_EEELi128ENS_10bfloat16_tEfNS_4arch4Sm80ELb0ELb0ELb0ELb0ELb0ELb0ELb1ELb0EEENS1_21CollectiveEpilogueFwdINS6_IJS8_S8_S9_EEENS6_IJNS7_ILi1EEESH_SH_EEESB_SD_Li128ELb0ELb1ELb0ELb0EEENS1_19SingleTileSchedulerILb0ELb0ELb1ELi128EEEEEEEEEvNT_6ParamsE,"ax",@progbits
	.sectioninfo	@"SHI_REGISTERS=255"
	.align	128
.text._ZN7cutlass13device_kernelIN5flash19enable_sm80_to_sm89INS1_16FlashAttnFwdSm80INS1_25CollectiveMainloopFwdSm80ILi4ELi1ELb0EN4cute5tupleIJNS5_1CILi128EEENS7_ILi64EEES8_EEELi128ENS_10bfloat16_tEfNS_4arch4Sm80ELb0ELb0ELb0ELb0ELb0ELb0ELb1ELb0EEENS1_21CollectiveEpilogueFwdINS6_IJS8_S8_S9_EEENS6_IJNS7_ILi1EEESH_SH_EEESB_SD_Li128ELb0ELb1ELb0ELb0EEENS1_19SingleTileSchedulerILb0ELb0ELb1ELi128EEEEEEEEEvNT_6ParamsE:
        .type           _ZN7cutlass13device_kernelIN5flash19enable_sm80_to_sm89INS1_16FlashAttnFwdSm80INS1_25CollectiveMainloopFwdSm80ILi4ELi1ELb0EN4cute5tupleIJNS5_1CILi128EEENS7_ILi64EEES8_EEELi128ENS_10bfloat16_tEfNS_4arch4Sm80ELb0ELb0ELb0ELb0ELb0ELb0ELb1ELb0EEENS1_21CollectiveEpilogueFwdINS6_IJS8_S8_S9_EEENS6_IJNS7_ILi1EEESH_SH_EEESB_SD_Li128ELb0ELb1ELb0ELb0EEENS1_19SingleTileSchedulerILb0ELb0ELb1ELi128EEEEEEEEEvNT_6ParamsE,@function
        .size           _ZN7cutlass13device_kernelIN5flash19enable_sm80_to_sm89INS1_16FlashAttnFwdSm80INS1_25CollectiveMainloopFwdSm80ILi4ELi1ELb0EN4cute5tupleIJNS5_1CILi128EEENS7_ILi64EEES8_EEELi128ENS_10bfloat16_tEfNS_4arch4Sm80ELb0ELb0ELb0ELb0ELb0ELb0ELb1ELb0EEENS1_21CollectiveEpilogueFwdINS6_IJS8_S8_S9_EEENS6_IJNS7_ILi1EEESH_SH_EEESB_SD_Li128ELb0ELb1ELb0ELb0EEENS1_19SingleTileSchedulerILb0ELb0ELb1ELi128EEEEEEEEEvNT_6ParamsE,(.L_x_3797 - _ZN7cutlass13device_kernelIN5flash19enable_sm80_to_sm89INS1_16FlashAttnFwdSm80INS1_25CollectiveMainloopFwdSm80ILi4ELi1ELb0EN4cute5tupleIJNS5_1CILi128EEENS7_ILi64EEES8_EEELi128ENS_10bfloat16_tEfNS_4arch4Sm80ELb0ELb0ELb0ELb0ELb0ELb0ELb1ELb0EEENS1_21CollectiveEpilogueFwdINS6_IJS8_S8_S9_EEENS6_IJNS7_ILi1EEESH_SH_EEESB_SD_Li128ELb0ELb1ELb0ELb0EEENS1_19SingleTileSchedulerILb0ELb0ELb1ELi128EEEEEEEEEvNT_6ParamsE)
        .other          _ZN7cutlass13device_kernelIN5flash19enable_sm80_to_sm89INS1_16FlashAttnFwdSm80INS1_25CollectiveMainloopFwdSm80ILi4ELi1ELb0EN4cute5tupleIJNS5_1CILi128EEENS7_ILi64EEES8_EEELi128ENS_10bfloat16_tEfNS_4arch4Sm80ELb0ELb0ELb0ELb0ELb0ELb0ELb1ELb0EEENS1_21CollectiveEpilogueFwdINS6_IJS8_S8_S9_EEENS6_IJNS7_ILi1EEESH_SH_EEESB_SD_Li128ELb0ELb1ELb0ELb0EEENS1_19SingleTileSchedulerILb0ELb0ELb1ELi128EEEEEEEEEvNT_6ParamsE,@"STO_CUDA_ENTRY STV_DEFAULT"
_ZN7cutlass13device_kernelIN5flash19enable_sm80_to_sm89INS1_16FlashAttnFwdSm80INS1_25CollectiveMainloopFwdSm80ILi4ELi1ELb0EN4cute5tupleIJNS5_1CILi128EEENS7_ILi64EEES8_EEELi128ENS_10bfloat16_tEfNS_4arch4Sm80ELb0ELb0ELb0ELb0ELb0ELb0ELb1ELb0EEENS1_21CollectiveEpilogueFwdINS6_IJS8_S8_S9_EEENS6_IJNS7_ILi1EEESH_SH_EEESB_SD_Li128ELb0ELb1ELb0ELb0EEENS1_19SingleTileSchedulerILb0ELb0ELb1ELi128EEEEEEEEEvNT_6ParamsE:
        /* <DEDUP_REMOVED lines=16> */
[----:B------:R-:W-:-:S06]  /*0100*/  @P6 IMAD.WIDE R12, R7, R0, c[0x0][0x340] ;  /* 0x0000d000070c6625 */ /* 0x000fcc00078e0200 */
[----:B------:R4:W5:Y:S01]  /*0110*/  @P6 LDG.E R12, [R12.64] ;  /* 0x000000160c0c6981 */ /* 0x000962000c1e1900 */
[----:B-1----:R-:W-:Y:S01]  /*0120*/  SHF.R.S32.HI R17, RZ, 0x1f, R8 ;  /* 0x0000001fff117819 */ /* 0x002fe20000011408 */
[----:B--2---:R-:W-:Y:S01]  /*0130*/  IMAD.WIDE.U32 R14, R4, c[0x0][0x1b8], RZ ;  /* 0x00006e00040e7a25 */ /* 0x004fe200078e00ff */
[----:B------:R-:W-:Y:S01]  /*0140*/  ISETP.NE.AND P0, PT, R5, 0x1, PT ;  /* 0x000000010500780c */ /* 0x000fe20003f05270 */
[----:B------:R-:W-:Y:S01]  /*0150*/  UIADD3 UR4, UR8, 0x3f, URZ ;  /* 0x0000003f08047890 */ /* 0x000fe2000fffe03f */
[----:B------:R-:W-:Y:S01]  /*0160*/  LEA.HI R9, R17, R8, RZ, 0x3 ;  /* 0x0000000811097211 */ /* 0x000fe200078f18ff */
[----:B------:R-:W-:Y:S01]  /*0170*/  IMAD R6, R2, c[0x0][0x1c0], RZ ;  /* 0x0000700002067a24 */ /* 0x000fe200078e02ff */
[----:B------:R-:W-:Y:S01]  /*0180*/  SHF.R.S32.HI R3, RZ, 0x1f, R4 ;  /* 0x0000001fff037819 */ /* 0x000fe20000011404 */
[----:B------:R-:W-:Y:S01]  /*0190*/  USHF.R.S32.HI UR18, URZ, 0x1f, UR4 ;  /* 0x0000001f3f127899 */ /* 0x000fe20008011404 */
[----:B------:R-:W-:Y:S01]  /*01a0*/  LOP3.LUT R11, R9, 0xfffffff8, RZ, 0xc0, !PT ;  /* 0xfffffff8090b7812 */ /* 0x000fe200078ec0ff */
[----:B------:R-:W-:Y:S01]  /*01b0*/  UMOV UR9, 0x6 ;  /* 0x0000000600097882 */ /* 0x000fe20000000000 */
[----:B------:R-:W-:Y:S01]  /*01c0*/  SHF.R.S32.HI R9, RZ, 0x3, R9 ;  /* 0x00000003ff097819 */ /* 0x000fe20000011409 */
[----:B------:R-:W-:-:S02]  /*01d0*/  ULEA.HI UR18, UR18, UR4, URZ, 0x6 ;  /* 0x0000000412127291 */ /* 0x000fc4000f8f303f */
[----:B------:R-:W-:Y:S01]  /*01e0*/  IMAD.IADD R0, R8, 0x1, -R11 ;  /* 0x0000000108007824 */ /* 0x000fe200078e0a0b */
[----:B------:R-:W-:Y:S01]  /*01f0*/  USHF.L.U32 UR10, UR6, 0x6, URZ ;  /* 0x00000006060a7899 */ /* 0x000fe2000800063f */
[----:B------:R-:W-:Y:S01]  /*0200*/  IMAD R11, R3, c[0x0][0x1b8], RZ ;  /* 0x00006e00030b7a24 */ /* 0x000fe200078e02ff */
[----:B------:R-:W-:Y:S01]  /*0210*/  ULEA.HI.SX32 UR13, UR18, 0xffffffff, 0x1a ;  /* 0xffffffff120d7891 */ /* 0x000fe2000f8fd23f */
[----:B------:R-:W-:Y:S01]  /*0220*/  IMAD.SHL.U32 R36, R0, 0x8, RZ ;  /* 0x0000000800247824 */ /* 0x000fe200078e00ff */
[----:B------:R-:W-:Y:S01]  /*0230*/  USHF.L.U64.HI UR9, UR6, UR9, UR7 ;  /* 0x0000000906097299 */ /* 0x000fe20008010207 */
[----:B------:R-:W-:Y:S01]  /*0240*/  IMAD R11, R4, c[0x0][0x1bc], R11 ;  /* 0x00006f00040b7a24 */ /* 0x000fe200078e020b */
[----:B------:R-:W-:Y:S02]  /*0250*/  USHF.R.S32.HI UR12, URZ, 0x1f, UR13 ;  /* 0x0000001f3f0c7899 */ /* 0x000fe4000801140d */
[----:B------:R-:W-:Y:S01]  /*0260*/  IADD3 R38, R36, 0x40, RZ ;  /* 0x0000004024267810 */ /* 0x000fe20007ffe0ff */
[----:B------:R-:W-:Y:S01]  /*0270*/  IMAD.IADD R15, R15, 0x1, R11 ;  /* 0x000000010f0f7824 */ /* 0x000fe200078e020b */
[----:B------:R-:W-:Y:S01]  /*0280*/  SHF.R.S32.HI R37, RZ, 0x1f, R36 ;  /* 0x0000001fff257819 */ /* 0x000fe20000011424 */
[----:B----4-:R-:W-:Y:S01]  /*0290*/  IMAD R13, R0, 0x10, R9 ;  /* 0x00000010000d7824 */ /* 0x010fe200078e0209 */
[----:B------:R-:W-:Y:S01]  /*02a0*/  ISETP.GE.AND P3, PT, R38, c[0x0][0x198], PT ;  /* 0x0000660026007a0c */ /* 0x000fe20003f66270 */
[----:B------:R-:W-:Y:S01]  /*02b0*/  IMAD.WIDE.U32 R14, R7, c[0x0][0x1c0], R14 ;  /* 0x00007000070e7a25 */ /* 0x000fe200078e000e */
[----:B------:R-:W-:-:S02]  /*02c0*/  UIMAD UR4, UR9, UR13, URZ ;  /* 0x0000000d090472a4 */ /* 0x000fc4000f8e023f */
[----:B------:R-:W-:Y:S01]  /*02d0*/  UIMAD.WIDE.U32 UR20, UR6, 0x20, URZ ;  /* 0x00000020061478a5 */ /* 0x000fe2000f8e003f */
[----:B---3--:R-:W-:Y:S01]  /*02e0*/  IMAD R16, R252, 0x80, R13 ;  /* 0x00000080fc107824 */ /* 0x008fe200078e020d */
[----:B------:R-:W-:Y:S01]  /*02f0*/  UIMAD UR4, UR12, UR10, UR4 ;  /* 0x0000000a0c0472a4 */ /* 0x000fe2000f8e0204 */
[----:B------:R-:W-:Y:S01]  /*0300*/  IMAD R13, R7, c[0x0][0x1c4], R6 ;  /* 0x00007100070d7a24 */ /* 0x000fe200078e0206 */
[----:B------:R-:W-:Y:S01]  /*0310*/  USHF.L.U32 UR14, UR7, 0x5, URZ ;  /* 0x00000005070e7899 */ /* 0x000fe2000800063f */
[----:B------:R-:W-:Y:S01]  /*0320*/  @P0 IMAD.HI.U32 R10, R16, c[0x0][0x2c8], RZ ;  /* 0x0000b200100a0a27 */ /* 0x000fe200078e00ff */
[----:B------:R1:W-:Y:S01]  /*0330*/  STL [R1], R16 ;  /* 0x0000001001007387 */ /* 0x0003e20000100800 */
[----:B------:R-:W-:Y:S02]  /*0340*/  UMOV UR11, 0x20 ;  /* 0x00000020000b7882 */ /* 0x000fe40000000000 */
[----:B------:R-:W-:Y:S01]  /*0350*/  IMAD.MOV.U32 R11, RZ, RZ, R16 ;  /* 0x000000ffff0b7224 */ /* 0x000fe200078e0010 */
[----:B------:R-:W-:Y:S01]  /*0360*/  @P0 SHF.R.U32.HI R11, RZ, c[0x0][0x2cc], R10 ;  /* 0x0000b300ff0b0a19 */ /* 0x000fe2000001160a */
[----:B------:R-:W-:Y:S01]  /*0370*/  IMAD.IADD R15, R15, 0x1, R13 ;  /* 0x000000010f0f7824 */ /* 0x000fe200078e020d */
[----:B------:R-:W-:Y:S01]  /*0380*/  UIADD3 UR14, UR21, UR14, URZ ;  /* 0x0000000e150e7290 */ /* 0x000fe2000fffe03f */
[----:B------:R-:W-:Y:S01]  /*0390*/  IMAD R252, R252, 0x80, R9 ;  /* 0x00000080fcfc7824 */ /* 0x000fe200078e0209 */
[--C-:B------:R-:W-:Y:S01]  /*03a0*/  SHF.R.S32.HI R10, RZ, 0x1f, R11.reuse ;  /* 0x0000001fff0a7819 */ /* 0x100fe2000001140b */
[----:B------:R-:W-:Y:S01]  /*03b0*/  IMAD.MOV R6, RZ, RZ, -R11 ;  /* 0x000000ffff067224 */ /* 0x000fe200078e0a0b */
[----:B------:R-:W-:Y:S01]  /*03c0*/  STL [R1+0x4], R38 ;  /* 0x0000042601007387 */ /* 0x000fe20000100800 */
[----:B------:R-:W-:-:S03]  /*03d0*/  IMAD.WIDE.U32 R14, R11, c[0x0][0x1b0], R14 ;  /* 0x00006c000b0e7a25 */ /* 0x000fc600078e000e */
[----:B------:R-:W-:Y:S01]  /*03e0*/  STL.64 [R1+0x20], R36 ;  /* 0x0000202401007387 */ /* 0x000fe20000100a00 */
[----:B------:R-:W-:Y:S02]  /*03f0*/  IMAD R10, R10, c[0x0][0x1b0], RZ ;  /* 0x00006c000a0a7a24 */ /* 0x000fe400078e02ff */
[----:B------:R-:W-:Y:S02]  /*0400*/  IMAD R6, R6, c[0x0][0x2c4], R16 ;  /* 0x0000b10006067a24 */ /* 0x000fe400078e0210 */
[----:B------:R-:W-:Y:S02]  /*0410*/  IMAD R13, R11, c[0x0][0x1b4], R10 ;  /* 0x00006d000b0d7a24 */ /* 0x000fe400078e020a */
[----:B------:R-:W-:Y:S01]  /*0420*/  IMAD.SHL.U32 R10, R9, 0x40, RZ ;  /* 0x00000040090a7824 */ /* 0x000fe200078e00ff */
[----:B------:R-:W-:Y:S01]  /*0430*/  SHF.R.S32.HI R11, RZ, 0x1f, R6 ;  /* 0x0000001fff0b7819 */ /* 0x000fe20000011406 */
[----:B------:R-:W-:Y:S01]  /*0440*/  IMAD.IADD R15, R15, 0x1, R13 ;  /* 0x000000010f0f7824 */ /* 0x000fe200078e020d */
[----:B------:R-:W-:-:S02]  /*0450*/  IADD3 R13, -R9, c[0x0][0x1d0], RZ ;  /* 0x00007400090d7a10 */ /* 0x000fc40007ffe1ff */
[----:B-1----:R-:W-:Y:S01]  /*0460*/  IADD3 R16, R252, 0x10, RZ ;  /* 0x00000010fc107810 */ /* 0x002fe20007ffe0ff */
[----:B------:R-:W-:Y:S01]  /*0470*/  IMAD R11, R11, c[0x0][0x1a8], RZ ;  /* 0x00006a000b0b7a24 */ /* 0x000fe200078e02ff */
[----:B------:R-:W-:Y:S01]  /*0480*/  LOP3.LUT R10, R10, 0x1c0, RZ, 0xc0, !PT ;  /* 0x000001c00a0a7812 */ /* 0x000fe200078ec0ff */
[----:B------:R-:W-:-:S04]  /*0490*/  IMAD.WIDE.U32 R18, R6, c[0x0][0x1a8], R14 ;  /* 0x00006a0006127a25 */ /* 0x000fc800078e000e */
[----:B------:R-:W-:Y:S01]  /*04a0*/  IMAD R11, R6, c[0x0][0x1ac], R11 ;  /* 0x00006b00060b7a24 */ /* 0x000fe200078e020b */
[----:B------:R-:W-:Y:S02]  /*04b0*/  LEA R15, P0, R18, c[0x0][0x160], 0x1 ;  /* 0x00005800120f7a11 */ /* 0x000fe400078008ff */
[----:B------:R-:W-:Y:S01]  /*04c0*/  IADD3 R6, R252, 0x20, RZ ;  /* 0x00000020fc067810 */ /* 0x000fe20007ffe0ff */
[----:B------:R-:W-:Y:S02]  /*04d0*/  IMAD.IADD R14, R19, 0x1, R11 ;  /* 0x00000001130e7824 */ /* 0x000fe400078e020b */
[----:B------:R-:W-:Y:S01]  /*04e0*/  IMAD R19, R5, c[0x0][0x168], RZ ;  /* 0x00005a0005137a24 */ /* 0x000fe200078e02ff */
[----:B------:R-:W1:Y:S01]  /*04f0*/  SHFL.IDX PT, R24, R15, RZ, 0x181f ;  /* 0x00181fff0f187589 */ /* 0x000e6200000e0000 */
[----:B------:R-:W-:Y:S02]  /*0500*/  SHF.R.U32.HI R5, RZ, 0x3, R10 ;  /* 0x00000003ff057819 */ /* 0x000fe4000001160a */
[----:B------:R-:W-:Y:S01]  /*0510*/  LEA.HI.X R14, R18, c[0x0][0x164], R14, 0x1, P0 ;  /* 0x00005900120e7a11 */ /* 0x000fe200000f0c0e */
[----:B------:R-:W-:Y:S01]  /*0520*/  SHFL.IDX PT, R22, R15, 0x1, 0x181f ;  /* 0x00381f000f167f89 */ /* 0x000fe200000e0000 */
[----:B------:R-:W-:-:S02]  /*0530*/  ISETP.GE.AND P2, PT, R252, R19, PT ;  /* 0x00000013fc00720c */ /* 0x000fc40003f46270 */
[-C--:B------:R-:W-:Y:S01]  /*0540*/  ISETP.GE.AND P5, PT, R16, R19.reuse, PT ;  /* 0x000000131000720c */ /* 0x080fe20003fa6270 */
[----:B------:R-:W2:Y:S01]  /*0550*/  SHFL.IDX PT, R25, R14, RZ, 0x181f ;  /* 0x00181fff0e197589 */ /* 0x000ea200000e0000 */
[----:B------:R-:W-:Y:S02]  /*0560*/  LEA.HI R16, R17, R8, RZ, 0x6 ;  /* 0x0000000811107211 */ /* 0x000fe400078f30ff */
[----:B------:R-:W-:Y:S01]  /*0570*/  LOP3.LUT R10, R10, 0x38, R36, 0xf8, !PT ;  /* 0x000000380a0a7812 */ /* 0x000fe200078ef824 */
[----:B------:R-:W3:Y:S01]  /*0580*/  SHFL.IDX PT, R23, R14, 0x1, 0x181f ;  /* 0x00381f000e177f89 */ /* 0x000ee200000e0000 */
[----:B------:R-:W-:Y:S01]  /*0590*/  ISETP.GE.AND P4, PT, R6, R19, PT ;  /* 0x000000130600720c */ /* 0x000fe20003f86270 */
[----:B------:R-:W-:Y:S01]  /*05a0*/  IMAD.SHL.U32 R16, R16, 0x8, RZ ;  /* 0x0000000810107824 */ /* 0x000fe200078e00ff */
[----:B------:R-:W-:Y:S01]  /*05b0*/  LOP3.LUT R5, R10, R5, RZ, 0x3c, !PT ;  /* 0x000000050a057212 */ /* 0x000fe200078e3cff */
[----:B------:R-:W-:Y:S01]  /*05c0*/  SHFL.IDX PT, R20, R15, 0x2, 0x181f ;  /* 0x00581f000f147f89 */ /* 0x000fe200000e0000 */
[----:B------:R-:W-:-:S02]  /*05d0*/  ISETP.GE.AND P0, PT, R36, c[0x0][0x198], PT ;  /* 0x0000660024007a0c */ /* 0x000fc40003f06270 */
[----:B------:R-:W-:Y:S01]  /*05e0*/  @!P2 SHF.R.S32.HI R6, RZ, 0x1f, R38 ;  /* 0x0000001fff06a819 */ /* 0x000fe20000011426 */
[----:B------:R-:W4:Y:S01]  /*05f0*/  SHFL.IDX PT, R21, R14, 0x2, 0x181f ;  /* 0x00581f000e157f89 */ /* 0x000f2200000e0000 */
[----:B------:R-:W-:Y:S02]  /*0600*/  LOP3.LUT R120, R5, 0xfffffe00, R16, 0xf8, !PT ;  /* 0xfffffe0005787812 */ /* 0x000fe400078ef810 */
[----:B------:R-:W-:Y:S01]  /*0610*/  @!P2 LEA.HI R6, R6, R38, RZ, 0x3 ;  /* 0x000000260606a211 */ /* 0x000fe200078f18ff */
[----:B------:R-:W-:Y:S01]  /*0620*/  SHFL.IDX PT, R18, R15, 0x7, 0x181f ;  /* 0x00f81f000f127f89 */ /* 0x000fe200000e0000 */
[----:B------:R-:W-:Y:S02]  /*0630*/  @!P5 SHF.R.S32.HI R5, RZ, 0x1f, R38 ;  /* 0x0000001fff05d819 */ /* 0x000fe40000011426 */
[----:B------:R-:W-:Y:S01]  /*0640*/  @!P2 LOP3.LUT R6, R6, 0xfffffff8, RZ, 0xc0, !PT ;  /* 0xfffffff80606a812 */ /* 0x000fe200078ec0ff */
[----:B------:R-:W-:Y:S01]  /*0650*/  STL [R1+0x8], R120 ;  /* 0x0000087801007387 */ /* 0x000fe20000100800 */
[----:B-1----:R-:W-:-:S02]  /*0660*/  @!P2 LEA R26, P1, R36, R24, 0x1 ;  /* 0x00000018241aa211 */ /* 0x002fc400078208ff */
[----:B------:R-:W-:Y:S01]  /*0670*/  IADD3 R10, R252, 0x30, RZ ;  /* 0x00000030fc0a7810 */ /* 0x000fe20007ffe0ff */
[----:B--2---:R-:W-:Y:S01]  /*0680*/  @!P2 IMAD.WIDE R32, R6, 0x2, R24 ;  /* 0x000000020620a825 */ /* 0x004fe200078e0218 */
[----:B------:R-:W-:Y:S01]  /*0690*/  @!P5 LEA.HI R5, R5, R38, RZ, 0x3 ;  /* 0x000000260505d211 */ /* 0x000fe200078f18ff */
[----:B------:R-:W1:Y:S01]  /*06a0*/  SHFL.IDX PT, R24, R15, 0x3, 0x181f ;  /* 0x00781f000f187f89 */ /* 0x000e6200000e0000 */
[----:B------:R-:W-:Y:S02]  /*06b0*/  @!P2 LEA.HI.X R27, R36, R25, R37, 0x1, P1 ;  /* 0x00000019241ba211 */ /* 0x000fe400008f0c25 */
[----:B------:R-:W-:Y:S01]  /*06c0*/  ISETP.GE.AND P1, PT, R10, R19, PT ;  /* 0x000000130a00720c */ /* 0x000fe20003f26270 */
[----:B------:R-:W-:Y:S01]  /*06d0*/  @!P2 IMAD.SHL.U32 R10, R120, 0x2, RZ ;  /* 0x00000002780aa824 */ /* 0x000fe200078e00ff */
[----:B------:R-:W-:Y:S01]  /*06e0*/  @!P4 SHF.R.S32.HI R6, RZ, 0x1f, R38 ;  /* 0x0000001fff06c819 */ /* 0x000fe20000011426 */
[----:B------:R-:W2:Y:S01]  /*06f0*/  SHFL.IDX PT, R25, R14, 0x3, 0x181f ;  /* 0x00781f000e197f89 */ /* 0x000ea200000e0000 */
[----:B------:R-:W-:-:S02]  /*0700*/  @!P5 LOP3.LUT R5, R5, 0xfffffff8, RZ, 0xc0, !PT ;  /* 0xfffffff80505d812 */ /* 0x000fc400078ec0ff */
[----:B------:R-:W-:Y:S01]  /*0710*/  @!P4 LEA.HI R6, R6, R38, RZ, 0x3 ;  /* 0x000000260606c211 */ /* 0x000fe200078f18ff */
[----:B------:R1:W-:Y:S01]  /*0720*/  @!P2 LDGSTS.E.BYPASS.LTC128B.128 [R10+0x8100], [R26.64], !P0 ;  /* 0x081000001a0aafae */ /* 0x0003e2000c101d56 */
[----:B------:R-:W-:Y:S01]  /*0730*/  IADD3 R16, R252, 0x40, RZ ;  /* 0x00000040fc107810 */ /* 0x000fe20007ffe0ff */
[----:B---3--:R-:W-:Y:S01]  /*0740*/  @!P5 IMAD.WIDE R28, R5, 0x2, R22 ;  /* 0x00000002051cd825 */ /* 0x008fe200078e0216 */
[----:B------:R-:W-:Y:S01]  /*0750*/  @!P4 LOP3.LUT R5, R6, 0xfffffff8, RZ, 0xc0, !PT ;  /* 0xfffffff80605c812 */ /* 0x000fe200078ec0ff */
[----:B------:R3:W-:Y:S01]  /*0760*/  @!P2 LDGSTS.E.BYPASS.LTC128B.128 [R10+0xc100], [R32.64], !P3 ;  /* 0x0c100000200aafae */ /* 0x0007e2000d901d56 */
[----:B------:R-:W-:Y:S01]  /*0770*/  @!P5 LEA R30, P2, R36, R22, 0x1 ;  /* 0x00000016241ed211 */ /* 0x000fe200078408ff */
[----:B------:R-:W-:Y:S01]  /*0780*/  @!P5 IMAD.SHL.U32 R6, R120, 0x2, RZ ;  /* 0x000000027806d824 */ /* 0x000fe200078e00ff */
[----:B------:R-:W-:Y:S02]  /*0790*/  @!P1 SHF.R.S32.HI R11, RZ, 0x1f, R38 ;  /* 0x0000001fff0b9819 */ /* 0x000fe40000011426 */
[C---:B------:R-:W-:Y:S01]  /*07a0*/  @!P5 LEA.HI.X R31, R36.reuse, R23, R37, 0x1, P2 ;  /* 0x00000017241fd211 */ /* 0x040fe200010f0c25 */
[----:B----4-:R-:W-:Y:S01]  /*07b0*/  @!P4 IMAD.WIDE R22, R5, 0x2, R20 ;  /* 0x000000020516c825 */ /* 0x010fe200078e0214 */
[----:B------:R-:W-:-:S02]  /*07c0*/  @!P4 LEA R20, P2, R36, R20, 0x1 ;  /* 0x000000142414c211 */ /* 0x000fc400078408ff */
[----:B------:R-:W-:Y:S01]  /*07d0*/  @!P1 LEA.HI R11, R11, R38, RZ, 0x3 ;  /* 0x000000260b0b9211 */ /* 0x000fe200078f18ff */
[----:B------:R-:W-:Y:S01]  /*07e0*/  @!P4 IMAD.SHL.U32 R5, R120, 0x2, RZ ;  /* 0x000000027805c824 */ /* 0x000fe200078e00ff */
[----:B------:R-:W-:Y:S01]  /*07f0*/  @!P4 LEA.HI.X R21, R36, R21, R37, 0x1, P2 ;  /* 0x000000152415c211 */ /* 0x000fe200010f0c25 */
[----:B------:R4:W-:Y:S01]  /*0800*/  @!P5 LDGSTS.E.BYPASS.LTC128B.128 [R6+0x8900], [R30.64], !P0 ;  /* 0x089000001e06dfae */ /* 0x0009e2000c101d56 */
[----:B------:R-:W-:Y:S02]  /*0810*/  ISETP.GE.AND P2, PT, R16, R19, PT ;  /* 0x000000131000720c */ /* 0x000fe40003f46270 */
[----:B------:R-:W-:Y:S01]  /*0820*/  @!P1 LOP3.LUT R11, R11, 0xfffffff8, RZ, 0xc0, !PT ;  /* 0xfffffff80b0b9812 */ /* 0x000fe200078ec0ff */
[----:B------:R4:W-:Y:S01]  /*0830*/  @!P5 LDGSTS.E.BYPASS.LTC128B.128 [R6+0xc900], [R28.64], !P3 ;  /* 0x0c9000001c06dfae */ /* 0x0009e2000d901d56 */
[----:B------:R-:W-:-:S03]  /*0840*/  IADD3 R16, R252, 0x70, RZ ;  /* 0x00000070fc107810 */ /* 0x000fc60007ffe0ff */
[----:B------:R4:W-:Y:S04]  /*0850*/  @!P4 LDGSTS.E.BYPASS.LTC128B.128 [R5+0x9100], [R20.64], !P0 ;  /* 0x091000001405cfae */ /* 0x0009e8000c101d56 */
[----:B-1----:R-:W1:Y:S01]  /*0860*/  SHFL.IDX PT, R26, R15, 0x4, 0x181f ;  /* 0x00981f000f1a7f89 */ /* 0x002e6200000e0000 */
[----:B---3--:R-:W-:-:S03]  /*0870*/  IADD3 R10, R252, 0x50, RZ ;  /* 0x00000050fc0a7810 */ /* 0x008fc60007ffe0ff */
[----:B------:R-:W3:Y:S01]  /*0880*/  SHFL.IDX PT, R27, R14, 0x4, 0x181f ;  /* 0x00981f000e1b7f89 */ /* 0x000ee200000e0000 */
[----:B------:R-:W-:-:S03]  /*0890*/  ISETP.GE.AND P5, PT, R10, R19, PT ;  /* 0x000000130a00720c */ /* 0x000fc60003fa6270 */
[----:B------:R1:W-:Y:S01]  /*08a0*/  @!P4 LDGSTS.E.BYPASS.LTC128B.128 [R5+0xd100], [R22.64], !P3 ;  /* 0x0d1000001605cfae */ /* 0x0003e2000d901d56 */
[----:B------:R-:W-:Y:S02]  /*08b0*/  @!P1 LEA R32, P4, R36, R24, 0x1 ;  /* 0x0000001824209211 */ /* 0x000fe400078808ff */
[----:B------:R-:W-:Y:S02]  /*08c0*/  IADD3 R10, R252, 0x60, RZ ;  /* 0x00000060fc0a7810 */ /* 0x000fe40007ffe0ff */
[--C-:B--2---:R-:W-:Y:S02]  /*08d0*/  @!P1 LEA.HI.X R33, R36, R25, R37.reuse, 0x1, P4 ;  /* 0x0000001924219211 */ /* 0x104fe400020f0c25 */
[----:B------:R-:W-:Y:S01]  /*08e0*/  ISETP.GE.AND P4, PT, R10, R19, PT ;  /* 0x000000130a00720c */ /* 0x000fe20003f86270 */
[----:B------:R-:W-:Y:S02]  /*08f0*/  @!P1 IMAD.SHL.U32 R10, R120, 0x2, RZ ;  /* 0x00000002780a9824 */ /* 0x000fe400078e00ff */
[----:B----4-:R-:W-:-:S03]  /*0900*/  IMAD.WIDE.U32 R30, R9, c[0x0][0x1e0], R36 ;  /* 0x00007800091e7a25 */ /* 0x010fc600078e0024 */
[----:B------:R2:W-:Y:S01]  /*0910*/  @!P1 LDGSTS.E.BYPASS.LTC128B.128 [R10+0x9900], [R32.64], !P0 ;  /* 0x09900000200a9fae */ /* 0x0005e2000c101d56 */
[----:B------:R-:W-:-:S04]  /*0920*/  IMAD.U32 R6, RZ, RZ, UR13 ;  /* 0x0000000dff067e24 */ /* 0x000fc8000f8e00ff */
[----:B------:R-:W-:Y:S02]  /*0930*/  IMAD R6, R6, -0x40, R13 ;  /* 0xffffffc006067824 */ /* 0x000fe400078e020d */
[----:B-1----:R-:W-:Y:S01]  /*0940*/  @!P1 IMAD.WIDE R22, R11, 0x2, R24 ;  /* 0x000000020b169825 */ /* 0x002fe200078e0218 */
[----:B------:R-:W-:Y:S01]  /*0950*/  SHF.R.S32.HI R5, RZ, 0x1f, R9 ;  /* 0x0000001fff057819 */ /* 0x000fe20000011409 */
[----:B------:R-:W-:Y:S01]  /*0960*/  SHFL.IDX PT, R24, R15, 0x5, 0x181f ;  /* 0x00b81f000f187f89 */ /* 0x000fe200000e0000 */
[----:B------:R-:W-:-:S03]  /*0970*/  @!P2 SHF.R.S32.HI R11, RZ, 0x1f, R38 ;  /* 0x0000001fff0ba819 */ /* 0x000fc60000011426 */
[----:B------:R-:W1:Y:S01]  /*0980*/  SHFL.IDX PT, R25, R14, 0x5, 0x181f ;  /* 0x00b81f000e197f89 */ /* 0x000e6200000e0000 */
[----:B------:R-:W-:Y:S01]  /*0990*/  IMAD R20, R5, c[0x0][0x1e0], RZ ;  /* 0x0000780005147a24 */ /* 0x000fe200078e02ff */
[----:B------:R-:W-:Y:S02]  /*09a0*/  @!P2 LEA.HI R11, R11, R38, RZ, 0x3 ;  /* 0x000000260b0ba211 */ /* 0x000fe400078f18ff */
[----:B------:R4:W-:Y:S01]  /*09b0*/  @!P1 LDGSTS.E.BYPASS.LTC128B.128 [R10+0xd900], [R22.64], !P3 ;  /* 0x0d900000160a9fae */ /* 0x0009e2000d901d56 */
[C---:B------:R-:W-:Y:S01]  /*09c0*/  @!P2 LEA R28, P1, R36.reuse, R26, 0x1 ;  /* 0x0000001a241ca211 */ /* 0x040fe200078208ff */
[----:B------:R-:W-:Y:S01]  /*09d0*/  IMAD R20, R9, c[0x0][0x1e4], R20 ;  /* 0x0000790009147a24 */ /* 0x000fe200078e0214 */
[----:B------:R-:W-:Y:S02]  /*09e0*/  @!P2 LOP3.LUT R11, R11, 0xfffffff8, RZ, 0xc0, !PT ;  /* 0xfffffff80b0ba812 */ /* 0x000fe400078ec0ff */
[----:B---3--:R-:W-:Y:S01]  /*09f0*/  @!P2 LEA.HI.X R29, R36, R27, R37, 0x1, P1 ;  /* 0x0000001b241da211 */ /* 0x008fe200008f0c25 */
[----:B------:R-:W-:Y:S01]  /*0a00*/  IMAD.IADD R21, R31, 0x1, R20 ;  /* 0x000000011f157824 */ /* 0x000fe200078e0214 */
[----:B------:R-:W-:Y:S01]  /*0a10*/  ISETP.GE.AND P1, PT, R16, R19, PT ;  /* 0x000000131000720c */ /* 0x000fe20003f26270 */
[----:B------:R-:W-:Y:S01]  /*0a20*/  IMAD.MOV.U32 R20, RZ, RZ, R30 ;  /* 0x000000ffff147224 */ /* 0x000fe200078e001e */
[----:B------:R-:W-:Y:S01]  /*0a30*/  SHFL.IDX PT, R19, R14, 0x7, 0x181f ;  /* 0x00f81f000e137f89 */ /* 0x000fe200000e0000 */
[----:B------:R-:W-:-:S04]  /*0a40*/  @!P2 IMAD.WIDE R30, R11, 0x2, R26 ;  /* 0x000000020b1ea825 */ /* 0x000fc800078e021a */
[C---:B------:R-:W-:Y:S02]  /*0a50*/  @!P2 IMAD.SHL.U32 R11, R120.reuse, 0x2, RZ ;  /* 0x00000002780ba824 */ /* 0x040fe400078e00ff */
[----:B------:R-:W-:Y:S02]  /*0a60*/  @!P4 IMAD.SHL.U32 R16, R120, 0x2, RZ ;  /* 0x000000027810c824 */ /* 0x000fe400078e00ff */
[----:B------:R-:W-:Y:S01]  /*0a70*/  IMAD.WIDE.U32 R20, R4, c[0x0][0x1e8], R20 ;  /* 0x00007a0004147a25 */ /* 0x000fe200078e0014 */
[----:B------:R3:W-:Y:S04]  /*0a80*/  @!P2 LDGSTS.E.BYPASS.LTC128B.128 [R11+0xa100], [R28.64], !P0 ;  /* 0x0a1000001c0bafae */ /* 0x0007e8000c101d56 */
[----:B------:R3:W-:Y:S04]  /*0a90*/  @!P2 LDGSTS.E.BYPASS.LTC128B.128 [R11+0xe100], [R30.64], !P3 ;  /* 0x0e1000001e0bafae */ /* 0x0007e8000d901d56 */
[----:B----4-:R-:W4:Y:S01]  /*0aa0*/  SHFL.IDX PT, R22, R15, 0x6, 0x181f ;  /* 0x00d81f000f167f89 */ /* 0x010f2200000e0000 */
[----:B--2---:R-:W-:-:S03]  /*0ab0*/  @!P5 SHF.R.S32.HI R10, RZ, 0x1f, R38 ;  /* 0x0000001fff0ad819 */ /* 0x004fc60000011426 */
[----:B------:R-:W2:Y:S01]  /*0ac0*/  SHFL.IDX PT, R23, R14, 0x6, 0x181f ;  /* 0x00d81f000e177f89 */ /* 0x000ea200000e0000 */
[----:B------:R-:W-:-:S04]  /*0ad0*/  @!P5 LEA.HI R10, R10, R38, RZ, 0x3 ;  /* 0x000000260a0ad211 */ /* 0x000fc800078f18ff */
[----:B------:R-:W-:Y:S02]  /*0ae0*/  @!P5 LOP3.LUT R13, R10, 0xfffffff8, RZ, 0xc0, !PT ;  /* 0xfffffff80a0dd812 */ /* 0x000fe400078ec0ff */
[----:B------:R-:W-:-:S03]  /*0af0*/  @!P4 SHF.R.S32.HI R10, RZ, 0x1f, R38 ;  /* 0x0000001fff0ac819 */ /* 0x000fc60000011426 */
[----:B-1----:R-:W-:Y:S01]  /*0b00*/  @!P5 IMAD.WIDE R26, R13, 0x2, R24 ;  /* 0x000000020d1ad825 */ /* 0x002fe200078e0218 */
[----:B------:R-:W-:Y:S02]  /*0b10*/  @!P4 LEA.HI R10, R10, R38, RZ, 0x3 ;  /* 0x000000260a0ac211 */ /* 0x000fe400078f18ff */
[----:B------:R-:W-:Y:S02]  /*0b20*/  @!P5 LEA R24, P2, R36, R24, 0x1 ;  /* 0x000000182418d211 */ /* 0x000fe400078408ff */
[----:B------:R-:W-:Y:S01]  /*0b30*/  @!P4 LOP3.LUT R13, R10, 0xfffffff8, RZ, 0xc0, !PT ;  /* 0xfffffff80a0dc812 */ /* 0x000fe200078ec0ff */
[----:B------:R-:W-:Y:S01]  /*0b40*/  @!P5 IMAD.SHL.U32 R10, R120, 0x2, RZ ;  /* 0x00000002780ad824 */ /* 0x000fe200078e00ff */
[C---:B------:R-:W-:Y:S01]  /*0b50*/  @!P5 LEA.HI.X R25, R36.reuse, R25, R37, 0x1, P2 ;  /* 0x000000192419d211 */ /* 0x040fe200010f0c25 */
[C---:B---3--:R-:W-:Y:S01]  /*0b60*/  IMAD R11, R3.reuse, c[0x0][0x1e8], RZ ;  /* 0x00007a00030b7a24 */ /* 0x048fe200078e02ff */
[----:B----4-:R-:W-:Y:S01]  /*0b70*/  @!P4 LEA R32, P2, R36, R22, 0x1 ;  /* 0x000000162420c211 */ /* 0x010fe200078408ff */
[----:B------:R-:W-:-:S02]  /*0b80*/  IMAD R3, R3, c[0x0][0x210], RZ ;  /* 0x0000840003037a24 */ /* 0x000fc400078e02ff */
[----:B------:R1:W-:Y:S01]  /*0b90*/  @!P5 LDGSTS.E.BYPASS.LTC128B.128 [R10+0xa900], [R24.64], !P0 ;  /* 0x0a900000180adfae */ /* 0x0003e2000c101d56 */
[----:B------:R-:W-:Y:S01]  /*0ba0*/  IMAD R11, R4, c[0x0][0x1ec], R11 ;  /* 0x00007b00040b7a24 */ /* 0x000fe200078e020b */
[C---:B--2---:R-:W-:Y:S01]  /*0bb0*/  @!P4 LEA.HI.X R33, R36.reuse, R23, R37, 0x1, P2 ;  /* 0x000000172421c211 */ /* 0x044fe200010f0c25 */
[----:B------:R-:W-:Y:S01]  /*0bc0*/  @!P4 IMAD.WIDE R34, R13, 0x2, R22 ;  /* 0x000000020d22c825 */ /* 0x000fe200078e0216 */
[----:B------:R-:W-:Y:S01]  /*0bd0*/  @!P1 LEA R22, P2, R36, R18, 0x1 ;  /* 0x0000001224169211 */ /* 0x000fe200078408ff */
[----:B------:R1:W-:Y:S01]  /*0be0*/  @!P5 LDGSTS.E.BYPASS.LTC128B.128 [R10+0xe900], [R26.64], !P3 ;  /* 0x0e9000001a0adfae */ /* 0x0003e2000d901d56 */
[----:B------:R-:W-:Y:S01]  /*0bf0*/  ISETP.GE.AND P5, PT, R6, 0x11, PT ;  /* 0x000000110600780c */ /* 0x000fe20003fa6270 */
[----:B------:R-:W-:Y:S01]  /*0c00*/  IMAD.IADD R11, R21, 0x1, R11 ;  /* 0x00000001150b7824 */ /* 0x000fe200078e020b */
[----:B------:R-:W-:Y:S01]  /*0c10*/  @!P1 LEA.HI.X R23, R36, R19, R37, 0x1, P2 ;  /* 0x0000001324179211 */ /* 0x000fe200010f0c25 */
[----:B------:R2:W-:Y:S01]  /*0c20*/  @!P4 LDGSTS.E.BYPASS.LTC128B.128 [R16+0xb100], [R32.64], !P0 ;  /* 0x0b1000002010cfae */ /* 0x0005e2000c101d56 */
[----:B------:R-:W-:Y:S01]  /*0c30*/  ISETP.GE.AND P2, PT, R6, 0x31, PT ;  /* 0x000000310600780c */ /* 0x000fe20003f46270 */
[----:B------:R-:W-:Y:S01]  /*0c40*/  IMAD R3, R4, c[0x0][0x214], R3 ;  /* 0x0000850004037a24 */ /* 0x000fe200078e0203 */
[----:B------:R-:W-:Y:S01]  /*0c50*/  @!P1 SHF.R.S32.HI R21, RZ, 0x1f, R38 ;  /* 0x0000001fff159819 */ /* 0x000fe20000011426 */
[----:B------:R3:W-:Y:S01]  /*0c60*/  @!P4 LDGSTS.E.BYPASS.LTC128B.128 [R16+0xf100], [R34.64], !P3 ;  /* 0x0f1000002210cfae */ /* 0x0007e2000d901d56 */
[----:B------:R-:W-:-:S02]  /*0c70*/  ISETP.GE.AND P4, PT, R6, 0x21, PT ;  /* 0x000000210600780c */ /* 0x000fc40003f86270 */
[----:B------:R-:W-:-:S04]  /*0c80*/  @!P1 LEA.HI R21, R21, R38, RZ, 0x3 ;  /* 0x0000002615159211 */ /* 0x000fc800078f18ff */
[----:B------:R-:W-:-:S03]  /*0c90*/  @!P1 LOP3.LUT R21, R21, 0xfffffff8, RZ, 0xc0, !PT ;  /* 0xfffffff815159812 */ /* 0x000fc600078ec0ff */
[----:B------:R-:W-:Y:S02]  /*0ca0*/  VOTEU.ANY UP0, P2 ;  /* 0x00000000003f7886 */ /* 0x000fe40001000100 */
[----:B------:R-:W-:-:S04]  /*0cb0*/  @!P1 IMAD.WIDE R18, R21, 0x2, R18 ;  /* 0x0000000215129825 */ /* 0x000fc800078e0212 */
[C---:B------:R-:W-:Y:S02]  /*0cc0*/  @P4 IMAD.SHL.U32 R31, R120.reuse, 0x2, RZ ;  /* 0x00000002781f4824 */ /* 0x040fe400078e00ff */
[----:B-1----:R-:W-:Y:S02]  /*0cd0*/  IMAD.MOV.U32 R10, RZ, RZ, R20 ;  /* 0x000000ffff0a7224 */ /* 0x002fe400078e0014 */
[----:B------:R-:W-:Y:S02]  /*0ce0*/  IMAD.MOV.U32 R20, RZ, RZ, c[0x0][0x1e0] ;  /* 0x00007800ff147624 */ /* 0x000fe400078e00ff */
[C---:B--2---:R-:W-:Y:S02]  /*0cf0*/  @P2 IMAD.SHL.U32 R33, R120.reuse, 0x2, RZ ;  /* 0x0000000278212824 */ /* 0x044fe400078e00ff */
[----:B---3--:R-:W-:-:S05]  /*0d00*/  @!P1 IMAD.SHL.U32 R16, R120, 0x2, RZ ;  /* 0x0000000278109824 */ /* 0x008fca00078e00ff */
[----:B------:R1:W-:Y:S04]  /*0d10*/  @!P1 LDGSTS.E.BYPASS.LTC128B.128 [R16+0xb900], [R22.64], !P0 ;  /* 0x0b90000016109fae */ /* 0x0003e8000c101d56 */
[----:B------:R1:W-:Y:S01]  /*0d20*/  @!P1 LDGSTS.E.BYPASS.LTC128B.128 [R16+0xf900], [R18.64], !P3 ;  /* 0x0f90000012109fae */ /* 0x0003e2000d901d56 */
[----:B------:R-:W-:Y:S02]  /*0d30*/  ISETP.GE.AND P3, PT, R36, c[0x0][0x1d4], PT ;  /* 0x0000750024007a0c */ /* 0x000fe40003f66270 */
[----:B-----5:R-:W-:Y:S01]  /*0d40*/  @P6 SHF.R.S32.HI R13, RZ, 0x1f, R12 ;  /* 0x0000001fff0d6819 */ /* 0x020fe2000001140c */
[----:B------:R-:W-:Y:S01]  /*0d50*/  @!P6 IMAD.MOV.U32 R13, RZ, RZ, R2 ;  /* 0x000000ffff0de224 */ /* 0x000fe200078e0002 */
[----:B------:R-:W0:Y:S01]  /*0d60*/  LDGDEPBAR ;  /* 0x00000000000079af */ /* 0x000e220000000000 */
[----:B------:R-:W-:-:S03]  /*0d70*/  @!P6 IMAD.MOV.U32 R12, RZ, RZ, R7 ;  /* 0x000000ffff0ce224 */ /* 0x000fc600078e0007 */
[----:B------:R-:W-:Y:S01]  /*0d80*/  BAR.SYNC.DEFER_BLOCKING 0x0 ;  /* 0x0000000000007b1d */ /* 0x000fe20000010000 */
[----:B------:R-:W-:Y:S01]  /*0d90*/  IMAD R7, R13, c[0x0][0x1f0], RZ ;  /* 0x00007c000d077a24 */ /* 0x000fe200078e02ff */
[----:B------:R-:W-:Y:S01]  /*0da0*/  ISETP.GE.AND P6, PT, R6, 0x1, PT ;  /* 0x000000010600780c */ /* 0x000fe20003fc6270 */
[----:B------:R-:W-:-:S04]  /*0db0*/  IMAD.WIDE.U32 R40, R12, c[0x0][0x1f0], R10 ;  /* 0x00007c000c287a25 */ /* 0x000fc800078e000a */
[----:B------:R-:W-:Y:S01]  /*0dc0*/  IMAD R6, R12, c[0x0][0x1f4], R7 ;  /* 0x00007d000c067a24 */ /* 0x000fe200078e0207 */
[----:B------:R2:W-:Y:S01]  /*0dd0*/  STL.64 [R1+0x10], R40 ;  /* 0x0000102801007387 */ /* 0x0005e20000100a00 */
[----:B------:R-:W-:Y:S02]  /*0de0*/  IMAD.U32 R2, RZ, RZ, UR10 ;  /* 0x0000000aff027e24 */ /* 0x000fe4000f8e00ff */
[----:B------:R-:W-:Y:S02]  /*0df0*/  IMAD.IADD R123, R41, 0x1, R6 ;  /* 0x00000001297b7824 */ /* 0x000fe400078e0206 */
[----:B------:R-:W-:Y:S02]  /*0e00*/  IMAD.MOV.U32 R122, RZ, RZ, R40 ;  /* 0x000000ffff7a7224 */ /* 0x000fe400078e0028 */
[----:B------:R-:W-:Y:S02]  /*0e10*/  IMAD.U32 R11, RZ, RZ, UR7 ;  /* 0x00000007ff0b7e24 */ /* 0x000fe4000f8e00ff */
[----:B------:R-:W-:Y:S01]  /*0e20*/  IMAD.WIDE.U32 R14, R2, UR13, R122 ;  /* 0x0000000d020e7c25 */ /* 0x000fe2000f8e007a */
[----:B------:R2:W-:Y:S03]  /*0e30*/  STL.64 [R1+0x18], R122 ;  /* 0x0000187a01007387 */ /* 0x0005e60000100a00 */
[----:B-1----:R-:W-:Y:S01]  /*0e40*/  IMAD.SHL.U32 R16, R0, 0x40, RZ ;  /* 0x0000004000107824 */ /* 0x002fe200078e00ff */
[----:B------:R-:W-:Y:S01]  /*0e50*/  IADD3 R15, R15, UR4, RZ ;  /* 0x000000040f0f7c10 */ /* 0x000fe2000fffe0ff */
[----:B------:R-:W-:Y:S01]  /*0e60*/  @UP0 UIMAD UR4, UR7, 0x30, URZ ;  /* 0x00000030070408a4 */ /* 0x000fe2000f8e023f */
[----:B------:R-:W-:Y:S01]  /*0e70*/  @P5 LEA R7, P0, R20, R14, 0x4 ;  /* 0x0000000e14075211 */ /* 0x000fe200078020ff */
[----:B------:R-:W-:Y:S01]  /*0e80*/  UISETP.GE.AND UP0, UPT, UR8, 0x1, UPT ;  /* 0x000000010800788c */ /* 0x000fe2000bf06270 */
[----:B------:R-:W-:-:S02]  /*0e90*/  @P6 LEA R26, P1, R14, c[0x0][0x1c8], 0x1 ;  /* 0x000072000e1a6a11 */ /* 0x000fc400078208ff */
[C---:B------:R-:W-:Y:S01]  /*0ea0*/  @P5 LEA.HI.X R6, R20.reuse, R15, R11, 0x4, P0 ;  /* 0x0000000f14065211 */ /* 0x040fe200000f240b */
[----:B------:R-:W-:Y:S01]  /*0eb0*/  @P2 IMAD.WIDE.U32 R20, R20, 0x30, R14 ;  /* 0x0000003014142825 */ /* 0x000fe200078e000e */
[C---:B------:R-:W-:Y:S02]  /*0ec0*/  @P5 LEA R24, P0, R7.reuse, c[0x0][0x1c8], 0x1 ;  /* 0x0000720007185a11 */ /* 0x040fe400078008ff */
[C---:B------:R-:W-:Y:S02]  /*0ed0*/  @P6 LEA.HI.X R27, R14.reuse, c[0x0][0x1cc], R15, 0x1, P1 ;  /* 0x000073000e1b6a11 */ /* 0x040fe400008f0c0f */
[----:B------:R-:W-:Y:S02]  /*0ee0*/  @P5 LEA.HI.X R25, R7, c[0x0][0x1cc], R6, 0x1, P0 ;  /* 0x0000730007195a11 */ /* 0x000fe400000f0c06 */
[----:B------:R-:W-:Y:S02]  /*0ef0*/  LEA.HI R6, R17, R8, RZ, 0x4 ;  /* 0x0000000811067211 */ /* 0x000fe400078f20ff */
[----:B------:R-:W-:-:S02]  /*0f00*/  @P4 IADD3 R10, P0, R14, UR20, RZ ;  /* 0x000000140e0a4c10 */ /* 0x000fc4000ff1e0ff */
[----:B------:R-:W-:Y:S02]  /*0f10*/  LOP3.LUT R11, R6, 0xfffffff0, RZ, 0xc0, !PT ;  /* 0xfffffff0060b7812 */ /* 0x000fe400078ec0ff */
[----:B------:R-:W-:Y:S01]  /*0f20*/  @P4 IADD3.X R7, R15, UR14, RZ, P0, !PT ;  /* 0x0000000e0f074c10 */ /* 0x000fe200087fe4ff */
[----:B------:R-:W-:Y:S01]  /*0f30*/  IMAD.SHL.U32 R15, R9, 0x8, RZ ;  /* 0x00000008090f7824 */ /* 0x000fe200078e00ff */
[----:B------:R-:W-:Y:S01]  /*0f40*/  @P4 LEA R22, P0, R10, c[0x0][0x1c8], 0x1 ;  /* 0x000072000a164a11 */ /* 0x000fe200078008ff */
[----:B------:R-:W-:Y:S01]  /*0f50*/  IMAD.IADD R14, R8, 0x1, -R11 ;  /* 0x00000001080e7824 */ /* 0x000fe200078e0a0b */
[----:B------:R-:W-:Y:S02]  /*0f60*/  SHF.R.S32.HI R19, RZ, 0x4, R6 ;  /* 0x00000004ff137819 */ /* 0x000fe40000011406 */
[----:B------:R-:W-:Y:S02]  /*0f70*/  @P4 LEA.HI.X R23, R10, c[0x0][0x1cc], R7, 0x1, P0 ;  /* 0x000073000a174a11 */ /* 0x000fe400000f0c07 */
[----:B------:R-:W-:-:S02]  /*0f80*/  SHF.R.S32.HI R7, RZ, 0x1f, R14 ;  /* 0x0000001fff077819 */ /* 0x000fc4000001140e */
[----:B------:R-:W-:Y:S02]  /*0f90*/  LEA.HI R6, R6, R19, RZ, 0x1 ;  /* 0x0000001306067211 */ /* 0x000fe400078f08ff */
[----:B------:R-:W-:Y:S02]  /*0fa0*/  LEA.HI R7, R7, R14, RZ, 0x3 ;  /* 0x0000000e07077211 */ /* 0x000fe400078f18ff */
[----:B------:R-:W-:Y:S02]  /*0fb0*/  ISETP.GE.AND P0, PT, R38, c[0x0][0x1d4], PT ;  /* 0x0000750026007a0c */ /* 0x000fe40003f06270 */
[----:B------:R-:W-:Y:S02]  /*0fc0*/  LOP3.LUT R16, R16, 0x1c0, RZ, 0xc0, !PT ;  /* 0x000001c010107812 */ /* 0x000fe400078ec0ff */
[----:B------:R-:W-:Y:S02]  /*0fd0*/  LOP3.LUT R6, R6, 0xfffffffe, RZ, 0xc0, !PT ;  /* 0xfffffffe06067812 */ /* 0x000fe400078ec0ff */
[C---:B------:R-:W-:Y:S01]  /*0fe0*/  LOP3.LUT R11, R7.reuse, 0xfffffff8, RZ, 0xc0, !PT ;  /* 0xfffffff8070b7812 */ /* 0x040fe200078ec0ff */
[----:B------:R-:W-:Y:S01]  /*0ff0*/  IMAD.SHL.U32 R7, R7, 0x40, RZ ;  /* 0x0000004007077824 */ /* 0x000fe200078e00ff */
[----:B------:R-:W-:Y:S01]  /*1000*/  LOP3.LUT R15, R16, 0x8, R15, 0xf8, !PT ;  /* 0x00000008100f7812 */ /* 0x000fe200078ef80f */
[----:B------:R-:W-:Y:S01]  /*1010*/  IMAD.IADD R6, R19, 0x1, -R6 ;  /* 0x0000000113067824 */ /* 0x000fe200078e0a06 */
[----:B------:R-:W-:Y:S01]  /*1020*/  SHF.R.U32.HI R16, RZ, 0x3, R16 ;  /* 0x00000003ff107819 */ /* 0x000fe20000011610 */
[----:B------:R-:W-:Y:S01]  /*1030*/  IMAD.IADD R11, R14, 0x1, -R11 ;  /* 0x000000010e0b7824 */ /* 0x000fe200078e0a0b */
[----:B------:R-:W-:Y:S01]  /*1040*/  @P2 IADD3 R10, R21, UR4, RZ ;  /* 0x00000004150a2c10 */ /* 0x000fe2000fffe0ff */
[C---:B------:R-:W-:Y:S01]  /*1050*/  @P6 IMAD.SHL.U32 R21, R120.reuse, 0x2, RZ ;  /* 0x0000000278156824 */ /* 0x040fe200078e00ff */
[----:B------:R-:W-:Y:S01]  /*1060*/  LOP3.LUT R15, R15, R16, RZ, 0x3c, !PT ;  /* 0x000000100f0f7212 */ /* 0x000fe200078e3cff */
[----:B------:R-:W-:Y:S01]  /*1070*/  @P5 IMAD.SHL.U32 R19, R120, 0x2, RZ ;  /* 0x0000000278135824 */ /* 0x000fe200078e00ff */
[----:B------:R-:W-:Y:S01]  /*1080*/  @P2 LEA R28, P1, R20, c[0x0][0x1c8], 0x1 ;  /* 0x00007200141c2a11 */ /* 0x000fe200078208ff */
[----:B------:R-:W-:Y:S01]  /*1090*/  IMAD.SHL.U32 R14, R11, 0x40, RZ ;  /* 0x000000400b0e7824 */ /* 0x000fe200078e00ff */
[----:B------:R-:W-:Y:S01]  /*10a0*/  @!PT LDS RZ, [RZ] ;  /* 0x00000000fffff984 */ /* 0x000fe20000000800 */
[----:B------:R-:W-:Y:S01]  /*10b0*/  @!PT LDS RZ, [RZ] ;  /* 0x00000000fffff984 */ /* 0x000fe20000000800 */
[----:B------:R-:W-:Y:S01]  /*10c0*/  @!PT LDS RZ, [RZ] ;  /* 0x00000000fffff984 */ /* 0x000fe20000000800 */
[----:B------:R2:W-:Y:S01]  /*10d0*/  @P6 LDGSTS.E.BYPASS.LTC128B.128 [R21+0x4100], [R26.64], !P3 ;  /* 0x041000001a156fae */ /* 0x0005e2000d901d56 */
[----:B------:R-:W-:Y:S01]  /*10e0*/  IMAD R250, R6, 0x200, R15 ;  /* 0x0000020006fa7824 */ /* 0x000fe200078e020f */
[----:B------:R-:W-:Y:S01]  /*10f0*/  @P2 LEA.HI.X R29, R20, c[0x0][0x1cc], R10, 0x1, P1 ;  /* 0x00007300141d2a11 */ /* 0x000fe200008f0c0a */
[----:B------:R-:W-:Y:S01]  /*1100*/  IMAD.SHL.U32 R6, R6, 0x8, RZ ;  /* 0x0000000806067824 */ /* 0x000fe200078e00ff */
[----:B------:R2:W-:Y:S01]  /*1110*/  @P6 LDGSTS.E.BYPASS.LTC128B.128 [R21+0x6100], [R26.64+0x80], !P0 ;  /* 0x061000801a156fae */ /* 0x0005e2000c101d56 */
[----:B------:R-:W-:Y:S01]  /*1120*/  LOP3.LUT R15, R14, 0x1c0, RZ, 0xc0, !PT ;  /* 0x000001c00e0f7812 */ /* 0x000fe200078ec0ff */
[----:B------:R-:W-:Y:S01]  /*1130*/  IMAD.SHL.U32 R250, R250, 0x2, RZ ;  /* 0x00000002fafa7824 */ /* 0x000fe200078e00ff */
[----:B------:R-:W-:Y:S01]  /*1140*/  LEA.HI R10, R17, R8, RZ, 0x5 ;  /* 0x00000008110a7211 */ /* 0x000fe200078f28ff */
[----:B------:R1:W-:Y:S01]  /*1150*/  @P5 LDGSTS.E.BYPASS.LTC128B.128 [R19+0x4900], [R24.64], !P3 ;  /* 0x0490000018135fae */ /* 0x0003e2000d901d56 */
[----:B------:R-:W-:Y:S01]  /*1160*/  LOP3.LUT R6, R15, 0x8, R6, 0xf8, !PT ;  /* 0x000000080f067812 */ /* 0x000fe200078ef806 */
[----:B------:R-:W-:Y:S01]  /*1170*/  ULDC.64 UR4, c[0x0][0x208] ;  /* 0x0000820000047ab9 */ /* 0x000fe20000000a00 */
[----:B------:R-:W-:Y:S01]  /*1180*/  SHF.R.S32.HI R14, RZ, 0x5, R10 ;  /* 0x00000005ff0e7819 */ /* 0x000fe2000001140a */
[----:B------:R1:W-:Y:S01]  /*1190*/  @P5 LDGSTS.E.BYPASS.LTC128B.128 [R19+0x6900], [R24.64+0x80], !P0 ;  /* 0x0690008018135fae */ /* 0x0003e2000c101d56 */
[----:B------:R-:W-:Y:S01]  /*11a0*/  SHF.R.U32.HI R15, RZ, 0x3, R15 ;  /* 0x00000003ff0f7819 */ /* 0x000fe2000001160f */
[----:B------:R-:W-:Y:S01]  /*11b0*/  UIMAD.WIDE.U32 UR16, UR11, UR4, URZ ;  /* 0x000000040b1072a5 */ /* 0x000fe2000f8e003f */
[----:B------:R-:W-:Y:S01]  /*11c0*/  LOP3.LUT R7, R7, 0xfffffe00, RZ, 0xc0, !PT ;  /* 0xfffffe0007077812 */ /* 0x000fe200078ec0ff */
[----:B------:R2:W-:Y:S01]  /*11d0*/  @P4 LDGSTS.E.BYPASS.LTC128B.128 [R31+0x5100], [R22.64], !P3 ;  /* 0x05100000161f4fae */ /* 0x0005e2000d901d56 */
[----:B------:R-:W-:Y:S01]  /*11e0*/  LOP3.LUT R6, R6, R15, RZ, 0x3c, !PT ;  /* 0x0000000f06067212 */ /* 0x000fe200078e3cff */
[----:B------:R-:W-:Y:S01]  /*11f0*/  IMAD.MOV.U32 R15, RZ, RZ, 0x10 ;  /* 0x00000010ff0f7424 */ /* 0x000fe200078e00ff */
[----:B------:R-:W-:Y:S01]  /*1200*/  IADD3 R249, R250, 0x4120, RZ ;  /* 0x00004120faf97810 */ /* 0x000fe20007ffe0ff */
[----:B------:R2:W-:Y:S01]  /*1210*/  @P4 LDGSTS.E.BYPASS.LTC128B.128 [R31+0x7100], [R22.64+0x80], !P0 ;  /* 0x07100080161f4fae */ /* 0x0005e2000c101d56 */
[----:B------:R-:W-:Y:S01]  /*1220*/  LOP3.LUT P4, RZ, R0, 0x2, RZ, 0xc0, !PT ;  /* 0x0000000200ff7812 */ /* 0x000fe2000788c0ff */
[----:B------:R-:W-:Y:S01]  /*1230*/  IMAD R251, R14, 0x400, R7 ;  /* 0x000004000efb7824 */ /* 0x000fe200078e0207 */
[----:B------:R-:W-:Y:S01]  /*1240*/  UIMAD UR11, UR11, UR5, URZ ;  /* 0x000000050b0b72a4 */ /* 0x000fe2000f8e023f */
[----:B------:R2:W-:Y:S01]  /*1250*/  @P2 LDGSTS.E.BYPASS.LTC128B.128 [R33+0x5900], [R28.64], !P3 ;  /* 0x059000001c212fae */ /* 0x0005e2000d901d56 */
[----:B------:R-:W-:-:S02]  /*1260*/  IMAD R14, R5, c[0x0][0x208], RZ ;  /* 0x00008200050e7a24 */ /* 0x000fc400078e02ff */
[----:B------:R-:W-:Y:S01]  /*1270*/  IMAD.IADD R251, R6, 0x1, R251 ;  /* 0x0000000106fb7824 */ /* 0x000fe200078e02fb */
[----:B------:R2:W-:Y:S01]  /*1280*/  @P2 LDGSTS.E.BYPASS.LTC128B.128 [R33+0x7900], [R28.64+0x80], !P0 ;  /* 0x079000801c212fae */ /* 0x0005e2000c101d56 */
[----:B------:R-:W-:Y:S01]  /*1290*/  R2P PR, R11, 0x6 ;  /* 0x000000060b007804 */ /* 0x000fe20000000000 */
[----:B------:R-:W-:Y:S01]  /*12a0*/  UIADD3 UR11, UR17, UR11, URZ ;  /* 0x0000000b110b7290 */ /* 0x000fe2000fffe03f */
[----:B------:R-:W-:Y:S01]  /*12b0*/  IADD3 R11, R250, 0x4100, RZ ;  /* 0x00004100fa0b7810 */ /* 0x000fe20007ffe0ff */
[----:B------:R-:W0:Y:S01]  /*12c0*/  LDGDEPBAR ;  /* 0x00000000000079af */ /* 0x000e220000000000 */
[----:B------:R-:W-:Y:S01]  /*12d0*/  IMAD.SHL.U32 R251, R251, 0x2, RZ ;  /* 0x00000002fbfb7824 */ /* 0x000fe200078e00ff */
[----:B------:R-:W-:Y:S02]  /*12e0*/  SEL R5, R15, 0xfffffff0, !P1 ;  /* 0xfffffff00f057807 */ /* 0x000fe40004800000 */
[----:B------:R-:W-:Y:S01]  /*12f0*/  @P4 IADD3 R249, R11, -0x20, RZ ;  /* 0xffffffe00bf94810 */ /* 0x000fe20007ffe0ff */
[C---:B------:R-:W-:Y:S01]  /*1300*/  IMAD R11, R9.reuse, c[0x0][0x20c], R14 ;  /* 0x00008300090b7a24 */ /* 0x040fe200078e020e */
[----:B------:R-:W-:Y:S01]  /*1310*/  PLOP3.LUT P1, PT, PT, PT, UP0, 0x80, 0x0 ;  /* 0x000000000000781c */ /* 0x000fe20003f2f008 */
[----:B------:R-:W-:Y:S01]  /*1320*/  IMAD.WIDE.U32 R14, R9, c[0x0][0x208], R36 ;  /* 0x00008200090e7a25 */ /* 0x000fe200078e0024 */
[----:B------:R-:W-:-:S02]  /*1330*/  IADD3 R239, R249, 0x800, RZ ;  /* 0x00000800f9ef7810 */ /* 0x000fc40007ffe0ff */
[----:B------:R-:W-:Y:S01]  /*1340*/  IADD3 R238, R249, 0x1000, RZ ;  /* 0x00001000f9ee7810 */ /* 0x000fe20007ffe0ff */
[----:B------:R-:W-:Y:S01]  /*1350*/  IMAD.IADD R15, R15, 0x1, R11 ;  /* 0x000000010f0f7824 */ /* 0x000fe200078e020b */
[----:B------:R-:W-:Y:S01]  /*1360*/  LOP3.LUT R11, R10, 0xffffffe0, RZ, 0xc0, !PT ;  /* 0xffffffe00a0b7812 */ /* 0x000fe200078ec0ff */
[----:B------:R-:W-:Y:S01]  /*1370*/  IMAD R247, R5, 0x2, R251 ;  /* 0x0000000205f77824 */ /* 0x000fe200078e02fb */
[----:B------:R-:W-:Y:S01]  /*1380*/  IADD3 R237, R249, 0x1800, RZ ;  /* 0x00001800f9ed7810 */ /* 0x000fe20007ffe0ff */
[----:B------:R-:W-:-:S04]  /*1390*/  IMAD.WIDE.U32 R14, R4, c[0x0][0x210], R14 ;  /* 0x00008400040e7a25 */ /* 0x000fc800078e000e */
[----:B------:R-:W-:Y:S02]  /*13a0*/  IMAD.IADD R15, R15, 0x1, R3 ;  /* 0x000000010f0f7824 */ /* 0x000fe400078e0203 */
[----:B------:R-:W-:Y:S02]  /*13b0*/  IMAD.IADD R3, R8, 0x1, -R11 ;  /* 0x0000000108037824 */ /* 0x000fe400078e0a0b */
[----:B------:R-:W-:Y:S01]  /*13c0*/  IMAD R11, R13, c[0x0][0x218], RZ ;  /* 0x000086000d0b7a24 */ /* 0x000fe200078e02ff */
[----:B------:R-:W-:-:S04]  /*13d0*/  DEPBAR.LE SB0, 0x1 ;  /* 0x000080400000791a */ /* 0x000fc80000000000 */
[----:B------:R-:W-:Y:S01]  /*13e0*/  IMAD R8, R12, c[0x0][0x21c], R11 ;  /* 0x000087000c087a24 */ /* 0x000fe200078e020b */
[----:B------:R-:W-:-:S04]  /*13f0*/  DEPBAR.LE SB0, 0x0 ;  /* 0x000080000000791a */ /* 0x000fc80000000000 */
[----:B-1----:R-:W-:Y:S01]  /*1400*/  IMAD.WIDE.U32 R18, R12, c[0x0][0x218], R14 ;  /* 0x000086000c127a25 */ /* 0x002fe200078e000e */
[----:B------:R-:W-:Y:S03]  /*1410*/  BAR.SYNC.DEFER_BLOCKING 0x0 ;  /* 0x0000000000007b1d */ /* 0x000fe60000010000 */
[----:B------:R-:W-:Y:S02]  /*1420*/  IMAD.IADD R16, R19, 0x1, R8 ;  /* 0x0000000113107824 */ /* 0x000fe400078e0208 */
[----:B------:R-:W-:Y:S01]  /*1430*/  IMAD.MOV.U32 R4, RZ, RZ, 0x20 ;  /* 0x00000020ff047424 */ /* 0x000fe200078e00ff */
[----:B------:R2:W-:Y:S04]  /*1440*/  STL.64 [R1+0x40], R18 ;  /* 0x0000401201007387 */ /* 0x0005e80000100a00 */
[----:B------:R2:W-:Y:S01]  /*1450*/  STL [R1+0xc], R16 ;  /* 0x00000c1001007387 */ /* 0x0005e20000100800 */
[----:B------:R-:W-:-:S03]  /*1460*/  SEL R4, R4, 0xffffffe0, !P2 ;  /* 0xffffffe004047807 */ /* 0x000fc60005000000 */
[----:B------:R2:W1:Y:S04]  /*1470*/  LDSM.16.M88.4 R60, [R251+0x8100] ;  /* 0x00810000fb3c783b */ /* 0x0004680000000200 */
[----:B------:R2:W3:Y:S04]  /*1480*/  LDSM.16.M88.4 R64, [R251+0xa100] ;  /* 0x00a10000fb40783b */ /* 0x0004e80000000200 */
[----:B------:R2:W4:Y:S04]  /*1490*/  LDSM.16.M88.4 R88, [R250+0x4100] ;  /* 0x00410000fa58783b */ /* 0x0005280000000200 */
        /* <DEDUP_REMOVED lines=10> */
[----:B---3--:R-:W-:Y:S02]  /*1540*/  ULDC.64 UR4, c[0x0][0x208] ;  /* 0x0000820000047ab9 */ /* 0x008fe40000000a00 */
        /* <DEDUP_REMOVED lines=18> */
[----:B------:R-:W-:Y:S01]  /*1670*/  IMAD.SHL.U32 R9, R120, 0x2, RZ ;  /* 0x0000000278097824 */ /* 0x000fe200078e00ff */
[----:B------:R-:W-:Y:S01]  /*1680*/  ISETP.LT.OR P1, PT, R10, 0x11, P0 ;  /* 0x000000110a00780c */ /* 0x000fe20000721670 */
[----:B------:R-:W-:Y:S01]  /*1690*/  IMAD.U32 R8, RZ, RZ, UR16 ;  /* 0x00000010ff087e24 */ /* 0x000fe2000f8e00ff */
        /* <DEDUP_REMOVED lines=9> */
[----:B------:R2:W-:Y:S02]  /*1730*/  LDGSTS.E.BYPASS.LTC128B.128 [R9+0x900], [R14.64], !P6 ;  /* 0x009000000e097fae */ /* 0x0005e4000f101d56 */
[----:B--2---:R-:W-:Y:S02]  /*1740*/  IADD3.X R21, RZ, UR11, R13, P4, P2 ;  /* 0x0000000bff157c10 */ /* 0x004fe4000a7e440d */
[C---:B------:R-:W-:Y:S02]  /*1750*/  IADD3 R16, P4, R14.reuse, UR16, RZ ;  /* 0x000000100e107c10 */ /* 0x040fe4000ff9e0ff */
[----:B------:R-:W-:Y:S01]  /*1760*/  IADD3 R18, P2, R14, UR5, RZ ;  /* 0x000000050e127c10 */ /* 0x000fe2000ff5e0ff */
[----:B------:R2:W-:Y:S01]  /*1770*/  LDGSTS.E.BYPASS.LTC128B.128 [R9+0x2900], [R20.64], !P1 ;  /* 0x0290000014097fae */ /* 0x0005e2000c901d56 */
[----:B------:R-:W-:Y:S02]  /*1780*/  ISETP.LT.OR P6, PT, R10, 0x21, P3 ;  /* 0x000000210a00780c */ /* 0x000fe40001fc1670 */
[----:B------:R-:W-:-:S02]  /*1790*/  IADD3.X R17, R15, UR11, RZ, P4, !PT ;  /* 0x0000000b0f117c10 */ /* 0x000fc4000a7fe4ff */
[C---:B------:R-:W-:Y:S02]  /*17a0*/  ISETP.LT.OR P4, PT, R10.reuse, 0x31, P3 ;  /* 0x000000310a00780c */ /* 0x040fe40001f81670 */
[----:B------:R-:W-:Y:S02]  /*17b0*/  IADD3.X R19, R15, UR4, RZ, P2, !PT ;  /* 0x000000040f137c10 */ /* 0x000fe400097fe4ff */
[----:B------:R-:W-:-:S05]  /*17c0*/  ISETP.LT.OR P2, PT, R10, 0x31, P0 ;  /* 0x000000310a00780c */ /* 0x000fca0000741670 */
[----:B------:R2:W-:Y:S01]  /*17d0*/  LDGSTS.E.BYPASS.LTC128B.128 [R9+0x1100], [R16.64], !P6 ;  /* 0x0110000010097fae */ /* 0x0005e2000f101d56 */
[----:B---3--:R-:W-:-:S03]  /*17e0*/  IADD3 R12, P1, R16, UR16, RZ ;  /* 0x00000010100c7c10 */ /* 0x008fc6000ff3e0ff */
[----:B------:R2:W-:Y:S01]  /*17f0*/  LDGSTS.E.BYPASS.LTC128B.128 [R9+0x3100], [R18.64], !P5 ;  /* 0x0310000012097fae */ /* 0x0005e2000e901d56 */
[----:B------:R-:W-:Y:S02]  /*1800*/  IADD3.X R13, R17, UR11, RZ, P1, !PT ;  /* 0x0000000b110d7c10 */ /* 0x000fe40008ffe4ff */
[----:B------:R-:W-:-:S03]  /*1810*/  IADD3 R10, P1, R16, UR5, RZ ;  /* 0x00000005100a7c10 */ /* 0x000fc6000ff3e0ff */
[----:B------:R2:W-:Y:S01]  /*1820*/  LDGSTS.E.BYPASS.LTC128B.128 [R9+0x1900], [R12.64], !P4 ;  /* 0x019000000c097fae */ /* 0x0005e2000e101d56 */
[----:B------:R-:W-:-:S05]  /*1830*/  IADD3.X R11, R17, UR4, RZ, P1, !PT ;  /* 0x00000004110b7c10 */ /* 0x000fca0008ffe4ff */
[----:B------:R2:W-:Y:S04]  /*1840*/  LDGSTS.E.BYPASS.LTC128B.128 [R9+0x3900], [R10.64], !P2 ;  /* 0x039000000a097fae */ /* 0x0005e8000d101d56 */
.L_x_2577:
[----:B---3--:R-:W-:Y:S01]  /*1850*/  LOP3.LUT P1, RZ, R0, 0x4, RZ, 0xc0, !PT ;  /* 0x0000000400ff7812 */ /* 0x008fe2000782c0ff */
[----:B------:R-:W-:Y:S01]  /*1860*/  IMAD.MOV.U32 R0, RZ, RZ, 0x40 ;  /* 0x00000040ff007424 */ /* 0x000fe200078e00ff */
[C---:B--2-4-:R-:W-:Y:S01]  /*1870*/  HMMA.16816.F32.BF16 R32, R64.reuse, R88, RZ ;  /* 0x000000584020723c */ /* 0x054fe200000418ff */
[C---:B------:R-:W-:Y:S01]  /*1880*/  IMAD R246, R4.reuse, 0x2, R251 ;  /* 0x0000000204f67824 */ /* 0x040fe200078e02fb */
[----:B------:R-:W0:Y:S01]  /*1890*/  LDGDEPBAR ;  /* 0x00000000000079af */ /* 0x000e220000000000 */
[----:B------:R-:W-:Y:S01]  /*18a0*/  IMAD R244, R4, 0x2, R247 ;  /* 0x0000000204f47824 */ /* 0x000fe200078e02f7 */
[----:B------:R-:W-:Y:S01]  /*18b0*/  SEL R0, R0, 0xffffffc0, !P1 ;  /* 0xffffffc000007807 */ /* 0x000fe20004800000 */
[----:B------:R-:W-:Y:S01]  /*18c0*/  IMAD R243, R5, 0x2, R246 ;  /* 0x0000000205f37824 */ /* 0x000fe200078e02f6 */
[----:B------:R-:W-:Y:S01]  /*18d0*/  LDSM.16.M88.4 R116, [R246+0xa100] ;  /* 0x00a10000f674783b */ /* 0x000fe20000000200 */
[----:B------:R-:W-:Y:S01]  /*18e0*/  UISETP.GE.AND UP0, UPT, UR8, 0x41, UPT ;  /* 0x000000410800788c */ /* 0x000fe2000bf06270 */
[C---:B-1----:R-:W-:Y:S01]  /*18f0*/  HMMA.16816.F32.BF16 R24, R64.reuse, R80, RZ ;  /* 0x000000504018723c */ /* 0x042fe200000418ff */
[--C-:B------:R-:W-:Y:S01]  /*1900*/  IMAD.IADD R245, R250, 0x1, R0.reuse ;  /* 0x00000001faf57824 */ /* 0x100fe200078e0200 */
[C---:B------:R-:W-:Y:S01]  /*1910*/  IADD3 R235, R249.reuse, 0x2000, RZ ;  /* 0x00002000f9eb7810 */ /* 0x040fe20007ffe0ff */
[C---:B------:R-:W-:Y:S01]  /*1920*/  IMAD.IADD R236, R249.reuse, 0x1, R0 ;  /* 0x00000001f9ec7824 */ /* 0x040fe200078e0200 */
[----:B------:R-:W-:Y:S01]  /*1930*/  IADD3 R234, R249, 0x2800, RZ ;  /* 0x00002800f9ea7810 */ /* 0x000fe20007ffe0ff */
[----:B------:R-:W-:Y:S01]  /*1940*/  IMAD.IADD R6, R7, 0x1, R6 ;  /* 0x0000000107067824 */ /* 0x000fe200078e0206 */
[----:B------:R-:W1:Y:S01]  /*1950*/  LDSM.16.M88.4 R112, [R245+0x4100] ;  /* 0x00410000f570783b */ /* 0x000e620000000200 */
[----:B------:R-:W-:Y:S01]  /*1960*/  PLOP3.LUT P1, PT, PT, PT, UP0, 0x80, 0x0 ;  /* 0x000000000000781c */ /* 0x000fe20003f2f008 */
[----:B------:R-:W-:Y:S01]  /*1970*/  HMMA.16816.F32.BF16 R16, R64, R72, RZ ;  /* 0x000000484010723c */ /* 0x000fe200000418ff */
[C---:B------:R-:W-:Y:S01]  /*1980*/  IADD3 R233, R249.reuse, 0x3000, RZ ;  /* 0x00003000f9e97810 */ /* 0x040fe20007ffe0ff */
[----:B------:R-:W2:Y:S01]  /*1990*/  LDSM.16.M88.4 R108, [R245+0x4900] ;  /* 0x00490000f56c783b */ /* 0x000ea20000000200 */
[----:B------:R-:W-:-:S03]  /*19a0*/  IADD3 R232, R249, 0x3800, RZ ;  /* 0x00003800f9e87810 */ /* 0x000fc60007ffe0ff */
[----:B------:R-:W3:Y:S02]  /*19b0*/  LDSM.16.M88.4 R104, [R245+0x5100] ;  /* 0x00510000f568783b */ /* 0x000ee40000000200 */
[C---:B------:R-:W-:Y:S02]  /*19c0*/  HMMA.16816.F32.BF16 R28, R64.reuse, R90, RZ ;  /* 0x0000005a401c723c */ /* 0x040fe400000418ff */
[----:B------:R-:W4:Y:S06]  /*19d0*/  LDSM.16.M88.4 R100, [R245+0x5900] ;  /* 0x00590000f564783b */ /* 0x000f2c0000000200 */
[C---:B------:R-:W-:Y:S08]  /*19e0*/  HMMA.16816.F32.BF16 R20, R64.reuse, R82, RZ ;  /* 0x000000524014723c */ /* 0x040ff000000418ff */
[----:B------:R-:W-:Y:S08]  /*19f0*/  HMMA.16816.F32.BF16 R12, R64, R74, RZ ;  /* 0x0000004a400c723c */ /* 0x000ff000000418ff */
[C---:B------:R-:W-:Y:S08]  /*1a00*/  HMMA.16816.F32.BF16 R92, R60.reuse, R88, RZ ;  /* 0x000000583c5c723c */ /* 0x040ff000000418ff */
[C---:B------:R-:W-:Y:S08]  /*1a10*/  HMMA.16816.F32.BF16 R84, R60.reuse, R80, RZ ;  /* 0x000000503c54723c */ /* 0x040ff000000418ff */
[----:B------:R-:W-:Y:S08]  /*1a20*/  HMMA.16816.F32.BF16 R76, R60, R72, RZ ;  /* 0x000000483c4c723c */ /* 0x000ff000000418ff */
[-C--:B------:R-:W-:Y:S08]  /*1a30*/  HMMA.16816.F32.BF16 R8, R64, R96.reuse, RZ ;  /* 0x000000604008723c */ /* 0x080ff000000418ff */
[C---:B------:R-:W-:Y:S08]  /*1a40*/  HMMA.16816.F32.BF16 R68, R60.reuse, R96, RZ ;  /* 0x000000603c44723c */ /* 0x040ff000000418ff */
[C---:B------:R-:W-:Y:S08]  /*1a50*/  HMMA.16816.F32.BF16 R88, R60.reuse, R90, RZ ;  /* 0x0000005a3c58723c */ /* 0x040ff000000418ff */
[C---:B------:R-:W-:Y:S08]  /*1a60*/  HMMA.16816.F32.BF16 R80, R60.reuse, R82, RZ ;  /* 0x000000523c50723c */ /* 0x040ff000000418ff */
[----:B------:R-:W-:Y:S08]  /*1a70*/  HMMA.16816.F32.BF16 R72, R60, R74, RZ ;  /* 0x0000004a3c48723c */ /* 0x000ff000000418ff */
[-C--:B------:R-:W-:Y:S08]  /*1a80*/  HMMA.16816.F32.BF16 R64, R64, R98.reuse, RZ ;  /* 0x000000624040723c */ /* 0x080ff000000418ff */
[----:B------:R-:W-:Y:S01]  /*1a90*/  HMMA.16816.F32.BF16 R60, R60, R98, RZ ;  /* 0x000000623c3c723c */ /* 0x000fe200000418ff */
[----:B------:R-:W5:Y:S07]  /*1aa0*/  LDSM.16.M88.4 R96, [R246+0x8100] ;  /* 0x00810000f660783b */ /* 0x000f6e0000000200 */
        /* <DEDUP_REMOVED lines=8> */
[----:B------:R-:W-:Y:S07]  /*1b30*/  LDSM.16.M88.4 R56, [R244+0xa100] ;  /* 0x00a10000f438783b */ /* 0x000fee0000000200 */
[C---:B------:R-:W-:Y:S08]  /*1b40*/  HMMA.16816.F32.BF16 R92, R36.reuse, R52, R92 ;  /* 0x00000034245c723c */ /* 0x040ff0000004185c */
[C---:B------:R-:W-:Y:S08]  /*1b50*/  HMMA.16816.F32.BF16 R84, R36.reuse, R48, R84 ;  /* 0x000000302454723c */ /* 0x040ff00000041854 */
[C---:B------:R-:W-:Y:S08]  /*1b60*/  HMMA.16816.F32.BF16 R76, R36.reuse, R44, R76 ;  /* 0x0000002c244c723c */ /* 0x040ff0000004184c */
[C---:B------:R-:W-:Y:S08]  /*1b70*/  HMMA.16816.F32.BF16 R68, R36.reuse, R40, R68 ;  /* 0x000000282444723c */ /* 0x040ff00000041844 */
[C---:B------:R-:W-:Y:S01]  /*1b80*/  HMMA.16816.F32.BF16 R88, R36.reuse, R54, R88 ;  /* 0x000000362458723c */ /* 0x040fe20000041858 */
[----:B------:R-:W3:Y:S07]  /*1b90*/  LDSM.16.M88.4 R52, [R236] ;  /* 0x00000000ec34783b */ /* 0x000eee0000000200 */
[C---:B------:R-:W-:Y:S01]  /*1ba0*/  HMMA.16816.F32.BF16 R80, R36.reuse, R50, R80 ;  /* 0x000000322450723c */ /* 0x040fe20000041850 */
[----:B------:R-:W4:Y:S07]  /*1bb0*/  LDSM.16.M88.4 R48, [R236+0x800] ;  /* 0x00080000ec30783b */ /* 0x000f2e0000000200 */
[C---:B------:R-:W-:Y:S01]  /*1bc0*/  HMMA.16816.F32.BF16 R72, R36.reuse, R46, R72 ;  /* 0x0000002e2448723c */ /* 0x040fe20000041848 */
[----:B------:R-:W5:Y:S07]  /*1bd0*/  LDSM.16.M88.4 R44, [R236+0x1000] ;  /* 0x00100000ec2c783b */ /* 0x000f6e0000000200 */
[----:B------:R-:W-:Y:S01]  /*1be0*/  HMMA.16816.F32.BF16 R60, R36, R42, R60 ;  /* 0x0000002a243c723c */ /* 0x000fe2000004183c */
[----:B------:R-:W5:Y:S04]  /*1bf0*/  LDSM.16.M88.4 R40, [R236+0x1800] ;  /* 0x00180000ec28783b */ /* 0x000f680000000200 */
[----:B------:R-:W5:Y:S03]  /*1c00*/  LDSM.16.M88.4 R36, [R244+0x8100] ;  /* 0x00810000f424783b */ /* 0x000f660000000200 */
[C---:B-1----:R-:W-:Y:S08]  /*1c10*/  HMMA.16816.F32.BF16 R32, R116.reuse, R112, R32 ;  /* 0x000000707420723c */ /* 0x042ff00000041820 */
[C---:B--2---:R-:W-:Y:S08]  /*1c20*/  HMMA.16816.F32.BF16 R24, R116.reuse, R108, R24 ;  /* 0x0000006c7418723c */ /* 0x044ff00000041818 */
[C---:B---3--:R-:W-:Y:S08]  /*1c30*/  HMMA.16816.F32.BF16 R16, R116.reuse, R104, R16 ;  /* 0x000000687410723c */ /* 0x048ff00000041810 */
[C---:B----4-:R-:W-:Y:S08]  /*1c40*/  HMMA.16816.F32.BF16 R8, R116.reuse, R100, R8 ;  /* 0x000000647408723c */ /* 0x050ff00000041808 */
[C---:B------:R-:W-:Y:S08]  /*1c50*/  HMMA.16816.F32.BF16 R28, R116.reuse, R114, R28 ;  /* 0x00000072741c723c */ /* 0x040ff0000004181c */
[C---:B------:R-:W-:Y:S08]  /*1c60*/  HMMA.16816.F32.BF16 R20, R116.reuse, R110, R20 ;  /* 0x0000006e7414723c */ /* 0x040ff00000041814 */
[C---:B------:R-:W-:Y:S08]  /*1c70*/  HMMA.16816.F32.BF16 R12, R116.reuse, R106, R12 ;  /* 0x0000006a740c723c */ /* 0x040ff0000004180c */
[----:B------:R-:W-:Y:S01]  /*1c80*/  HMMA.16816.F32.BF16 R64, R116, R102, R64 ;  /* 0x000000667440723c */ /* 0x000fe20000041840 */
[----:B------:R-:W-:Y:S07]  /*1c90*/  LDSM.16.M88.4 R116, [R251+0xe100] ;  /* 0x00e10000fb74783b */ /* 0x000fee0000000200 */
[C---:B-----5:R-:W-:Y:S08]  /*1ca0*/  HMMA.16816.F32.BF16 R92, R96.reuse, R112, R92 ;  /* 0x00000070605c723c */ /* 0x060ff0000004185c */
[C---:B------:R-:W-:Y:S01]  /*1cb0*/  HMMA.16816.F32.BF16 R88, R96.reuse, R114, R88 ;  /* 0x000000726058723c */ /* 0x040fe20000041858 */
[----:B------:R-:W1:Y:S07]  /*1cc0*/  LDSM.16.M88.4 R112, [R250+0x6100] ;  /* 0x00610000fa70783b */ /* 0x000e6e0000000200 */
[C---:B------:R-:W-:Y:S08]  /*1cd0*/  HMMA.16816.F32.BF16 R84, R96.reuse, R108, R84 ;  /* 0x0000006c6054723c */ /* 0x040ff00000041854 */
[C---:B------:R-:W-:Y:S01]  /*1ce0*/  HMMA.16816.F32.BF16 R80, R96.reuse, R110, R80 ;  /* 0x0000006e6050723c */ /* 0x040fe20000041850 */
[----:B------:R-:W2:Y:S07]  /*1cf0*/  LDSM.16.M88.4 R108, [R250+0x6900] ;  /* 0x00690000fa6c783b */ /* 0x000eae0000000200 */
[C---:B------:R-:W-:Y:S08]  /*1d00*/  HMMA.16816.F32.BF16 R76, R96.reuse, R104, R76 ;  /* 0x00000068604c723c */ /* 0x040ff0000004184c */
[C---:B------:R-:W-:Y:S01]  /*1d10*/  HMMA.16816.F32.BF16 R72, R96.reuse, R106, R72 ;  /* 0x0000006a6048723c */ /* 0x040fe20000041848 */
[----:B------:R-:W3:Y:S07]  /*1d20*/  LDSM.16.M88.4 R104, [R250+0x7100] ;  /* 0x00710000fa68783b */ /* 0x000eee0000000200 */
[C---:B------:R-:W-:Y:S08]  /*1d30*/  HMMA.16816.F32.BF16 R68, R96.reuse, R100, R68 ;  /* 0x000000646044723c */ /* 0x040ff00000041844 */
[----:B------:R-:W-:Y:S01]  /*1d40*/  HMMA.16816.F32.BF16 R60, R96, R102, R60 ;  /* 0x00000066603c723c */ /* 0x000fe2000004183c */
[----:B------:R-:W4:Y:S04]  /*1d50*/  LDSM.16.M88.4 R100, [R250+0x7900] ;  /* 0x00790000fa64783b */ /* 0x000f280000000200 */
[----:B------:R-:W5:Y:S03]  /*1d60*/  LDSM.16.M88.4 R96, [R251+0xc100] ;  /* 0x00c10000fb60783b */ /* 0x000f660000000200 */
        /* <DEDUP_REMOVED lines=21> */
[----:B------:R-:W4:Y:S03]  /*1ec0*/  LDSM.16.M88.4 R36, [R247+0xc100] ;  /* 0x00c10000f724783b */ /* 0x000f260000000200 */
[C---:B-1----:R-:W-:Y:S08]  /*1ed0*/  HMMA.16816.F32.BF16 R32, R116.reuse, R112, R32 ;  /* 0x000000707420723c */ /* 0x042ff00000041820 */
[C---:B------:R-:W-:Y:S08]  /*1ee0*/  HMMA.16816.F32.BF16 R28, R116.reuse, R114, R28 ;  /* 0x00000072741c723c */ /* 0x040ff0000004181c */
[C---:B--2---:R-:W-:Y:S08]  /*1ef0*/  HMMA.16816.F32.BF16 R24, R116.reuse, R108, R24 ;  /* 0x0000006c7418723c */ /* 0x044ff00000041818 */
[C---:B------:R-:W-:Y:S08]  /*1f00*/  HMMA.16816.F32.BF16 R20, R116.reuse, R110, R20 ;  /* 0x0000006e7414723c */ /* 0x040ff00000041814 */
[C---:B---3--:R-:W-:Y:S08]  /*1f10*/  HMMA.16816.F32.BF16 R16, R116.reuse, R104, R16 ;  /* 0x000000687410723c */ /* 0x048ff00000041810 */
[C---:B------:R-:W-:Y:S08]  /*1f20*/  HMMA.16816.F32.BF16 R12, R116.reuse, R106, R12 ;  /* 0x0000006a740c723c */ /* 0x040ff0000004180c */
[C---:B----4-:R-:W-:Y:S08]  /*1f30*/  HMMA.16816.F32.BF16 R8, R116.reuse, R100, R8 ;  /* 0x000000647408723c */ /* 0x050ff00000041808 */
[----:B------:R-:W-:Y:S01]  /*1f40*/  HMMA.16816.F32.BF16 R64, R116, R102, R64 ;  /* 0x000000667440723c */ /* 0x000fe20000041840 */
[----:B------:R-:W-:Y:S07]  /*1f50*/  LDSM.16.M88.4 R116, [R246+0xc100] ;  /* 0x00c10000f674783b */ /* 0x000fee0000000200 */
[C---:B-----5:R-:W-:Y:S08]  /*1f60*/  HMMA.16816.F32.BF16 R92, R96.reuse, R112, R92 ;  /* 0x00000070605c723c */ /* 0x060ff0000004185c */
        /* <DEDUP_REMOVED lines=9> */
[----:B------:R-:W-:Y:S01]  /*2000*/  HMMA.16816.F32.BF16 R60, R96, R102, R60 ;  /* 0x00000066603c723c */ /* 0x000fe2000004183c */
[----:B------:R-:W3:Y:S04]  /*2010*/  LDSM.16.M88.4 R100, [R245+0x7100] ;  /* 0x00710000f564783b */ /* 0x000ee80000000200 */
[----:B------:R-:W4:Y:S03]  /*2020*/  LDSM.16.M88.4 R96, [R245+0x7900] ;  /* 0x00790000f560783b */ /* 0x000f260000000200 */
        /* <DEDUP_REMOVED lines=14> */
[----:B------:R-:W5:Y:S07]  /*2110*/  LDSM.16.M88.4 R48, [R236+0x2000] ;  /* 0x00200000ec30783b */ /* 0x000f6e0000000200 */
[C---:B------:R-:W-:Y:S08]  /*2120*/  HMMA.16816.F32.BF16 R76, R36.reuse, R44, R76 ;  /* 0x0000002c244c723c */ /* 0x040ff0000004184c */
[C---:B------:R-:W-:Y:S01]  /*2130*/  HMMA.16816.F32.BF16 R72, R36.reuse, R46, R72 ;  /* 0x0000002e2448723c */ /* 0x040fe20000041848 */
[----:B------:R-:W2:Y:S07]  /*2140*/  LDSM.16.M88.4 R44, [R236+0x2800] ;  /* 0x00280000ec2c783b */ /* 0x000eae0000000200 */
[C---:B------:R-:W-:Y:S08]  /*2150*/  HMMA.16816.F32.BF16 R68, R36.reuse, R40, R68 ;  /* 0x000000282444723c */ /* 0x040ff00000041844 */
[----:B------:R-:W-:Y:S01]  /*2160*/  HMMA.16816.F32.BF16 R60, R36, R42, R60 ;  /* 0x0000002a243c723c */ /* 0x000fe2000004183c */
[----:B------:R-:W3:Y:S04]  /*2170*/  LDSM.16.M88.4 R40, [R236+0x3000] ;  /* 0x00300000ec28783b */ /* 0x000ee80000000200 */
[----:B------:R-:W4:Y:S01]  /*2180*/  LDSM.16.M88.4 R36, [R236+0x3800] ;  /* 0x00380000ec24783b */ /* 0x000f220000000200 */
[----:B------:R-:W-:-:S04]  /*2190*/  DEPBAR.LE SB0, 0x0 ;  /* 0x000080000000791a */ /* 0x000fc80000000000 */
[C---:B-1----:R-:W-:Y:S08]  /*21a0*/  HMMA.16816.F32.BF16 R32, R112.reuse, R108, R32 ;  /* 0x0000006c7020723c */ /* 0x042ff00000041820 */
[C---:B------:R-:W-:Y:S08]  /*21b0*/  HMMA.16816.F32.BF16 R28, R112.reuse, R110, R28 ;  /* 0x0000006e701c723c */ /* 0x040ff0000004181c */
[C---:B--2---:R-:W-:Y:S08]  /*21c0*/  HMMA.16816.F32.BF16 R24, R112.reuse, R104, R24 ;  /* 0x000000687018723c */ /* 0x044ff00000041818 */
[C---:B------:R-:W-:Y:S08]  /*21d0*/  HMMA.16816.F32.BF16 R20, R112.reuse, R106, R20 ;  /* 0x0000006a7014723c */ /* 0x040ff00000041814 */
[C---:B---3--:R-:W-:Y:S08]  /*21e0*/  HMMA.16816.F32.BF16 R16, R112.reuse, R100, R16 ;  /* 0x000000647010723c */ /* 0x048ff00000041810 */
        /* <DEDUP_REMOVED lines=29> */
[----:B------:R-:W-:-:S04]  /*23c0*/  ULEA.HI.SX32 UR5, UR18, 0xfffffffe, 0x1a ;  /* 0xfffffffe12057891 */ /* 0x000fc8000f8fd23f */
        /* <DEDUP_REMOVED lines=9> */
[----:B------:R-:W-:-:S02]  /*2460*/  IADD3 R2, R37, UR4, RZ ;  /* 0x0000000425027c10 */ /* 0x000fc4000fffe0ff */
[----:B------:R-:W-:Y:S01]  /*2470*/  IADD3 R46, P5, R48, UR5, RZ ;  /* 0x00000005302e7c10 */ /* 0x000fe2000ffbe0ff */
[----:B------:R-:W-:Y:S01]  /*2480*/  UIADD3.X UR4, URZ, UR14, URZ, UP0, !UPT ;  /* 0x0000000e3f047290 */ /* 0x000fe200087fe43f */
[----:B------:R-:W-:Y:S01]  /*2490*/  LEA.HI.X R49, R36, c[0x0][0x1cc], R2, 0x1, P2 ;  /* 0x0000730024317a11 */ /* 0x000fe200010f0c02 */
[----:B------:R-:W-:Y:S01]  /*24a0*/  IMAD.SHL.U32 R2, R120, 0x2, RZ ;  /* 0x0000000278027824 */ /* 0x000fe200078e00ff */
[----:B------:R-:W-:Y:S02]  /*24b0*/  IADD3 R44, P4, P2, R0, 0x80, R48 ;  /* 0x00000080002c7810 */ /* 0x000fe40007a9e030 */
[----:B------:R-:W-:Y:S02]  /*24c0*/  IADD3.X R47, R49, UR6, RZ, P5, !PT ;  /* 0x00000006312f7c10 */ /* 0x000fe4000affe4ff */
[----:B------:R-:W-:Y:S01]  /*24d0*/  IADD3 R42, P6, R46, UR5, RZ ;  /* 0x000000052e2a7c10 */ /* 0x000fe2000ffde0ff */
[----:B------:R-:W-:Y:S01]  /*24e0*/  @!PT LDS RZ, [RZ] ;  /* 0x00000000fffff984 */ /* 0x000fe20000000800 */
[----:B------:R-:W-:Y:S01]  /*24f0*/  @!PT LDS RZ, [RZ] ;  /* 0x00000000fffff984 */ /* 0x000fe20000000800 */
[----:B------:R-:W-:Y:S01]  /*2500*/  @!PT LDS RZ, [RZ] ;  /* 0x00000000fffff984 */ /* 0x000fe20000000800 */
[----:B------:R1:W-:Y:S01]  /*2510*/  LDGSTS.E.BYPASS.LTC128B.128 [R2+0x4100], [R48.64], !P3 ;  /* 0x0410000030027fae */ /* 0x0003e2000d901d56 */
[----:B------:R-:W-:-:S02]  /*2520*/  IADD3.X R45, RZ, UR6, R49, P4, P2 ;  /* 0x00000006ff2d7c10 */ /* 0x000fc4000a7e4431 */
[----:B------:R-:W-:Y:S01]  /*2530*/  IADD3 R40, P5, R46, UR7, RZ ;  /* 0x000000072e287c10 */ /* 0x000fe2000ffbe0ff */
[----:B------:R1:W-:Y:S01]  /*2540*/  LDGSTS.E.BYPASS.LTC128B.128 [R2+0x6100], [R48.64+0x80], !P0 ;  /* 0x0610008030027fae */ /* 0x0003e2000c101d56 */
[C---:B------:R-:W-:Y:S02]  /*2550*/  IADD3 R38, P4, R42.reuse, UR5, RZ ;  /* 0x000000052a267c10 */ /* 0x040fe4000ff9e0ff */
[C---:B------:R-:W-:Y:S01]  /*2560*/  IADD3.X R43, R47.reuse, UR6, RZ, P6, !PT ;  /* 0x000000062f2b7c10 */ /* 0x040fe2000b7fe4ff */
        /* <DEDUP_REMOVED lines=8> */
[----:B------:R1:W-:Y:S04]  /*25f0*/  LDGSTS.E.BYPASS.LTC128B.128 [R2+0x5900], [R38.64], !P3 ;  /* 0x0590000026027fae */ /* 0x0003e8000d901d56 */
[----:B------:R1:W-:Y:S02]  /*2600*/  LDGSTS.E.BYPASS.LTC128B.128 [R2+0x7900], [R36.64], !P0 ;  /* 0x0790000024027fae */ /* 0x0003e4000c101d56 */
.L_x_2578:
[----:B------:R-:W-:Y:S01]  /*2610*/  SHF.R.S32.HI R0, RZ, 0x1f, R3 ;  /* 0x0000001fff007819 */ /* 0x000fe20000011403 */
[----:B------:R-:W-:Y:S01]  /*2620*/  UIMAD UR8, UR13, -0x40, UR8 ;  /* 0xffffffc00d0878a4 */ /* 0x000fe2000f8e0208 */
[----:B------:R-:W-:Y:S01]  /*2630*/  IMAD.SHL.U32 R248, R6, 0x2, RZ ;  /* 0x0000000206f87824 */ /* 0x000fe200078e00ff */
[----:B------:R-:W0:Y:S01]  /*2640*/  LDGDEPBAR ;  /* 0x00000000000079af */ /* 0x000e220000000000 */
[----:B-1----:R-:W-:-:S02]  /*2650*/  LEA.HI R2, R0, R3, RZ, 0x2 ;  /* 0x0000000300027211 */ /* 0x002fc400078f10ff */
[--C-:B------:R-:W-:Y:S01]  /*2660*/  IMAD R242, R5, 0x2, R248.reuse ;  /* 0x0000000205f27824 */ /* 0x100fe200078e02f8 */
[----:B------:R-:W-:Y:S01]  /*2670*/  LDSM.16.MT88.4 R180, [R248+0x900] ;  /* 0x00090000f8b4783b */ /* 0x000fe20000004200 */
[----:B------:R-:W-:Y:S02]  /*2680*/  IMAD.U32 R0, RZ, RZ, UR8 ;  /* 0x00000008ff007e24 */ /* 0x000fe4000f8e00ff */
[C---:B------:R-:W-:Y:S01]  /*2690*/  IMAD R241, R4.reuse, 0x2, R248 ;  /* 0x0000000204f17824 */ /* 0x040fe200078e02f8 */
[----:B------:R1:W-:Y:S01]  /*26a0*/  STL [R1+0x28], R2 ;  /* 0x0000280201007387 */ /* 0x0003e20000100800 */
[----:B------:R-:W-:-:S03]  /*26b0*/  IMAD R240, R4, 0x2, R242 ;  /* 0x0000000204f07824 */ /* 0x000fc600078e02f2 */
[----:B------:R-:W-:Y:S04]  /*26c0*/  LDSM.16.MT88.4 R44, [R242+0x100] ;  /* 0x00010000f22c783b */ /* 0x000fe80000004200 */
[----:B------:R-:W-:Y:S04]  /*26d0*/  LDSM.16.MT88.4 R128, [R248+0x2100] ;  /* 0x00210000f880783b */ /* 0x000fe80000004200 */
[----:B------:R-:W-:Y:S04]  /*26e0*/  LDSM.16.MT88.4 R144, [R242+0x2100] ;  /* 0x00210000f290783b */ /* 0x000fe80000004200 */
[----:B------:R-:W-:Y:S04]  /*26f0*/  LDSM.16.MT88.4 R96, [R241+0x100] ;  /* 0x00010000f160783b */ /* 0x000fe80000004200 */
[----:B------:R-:W-:Y:S04]  /*2700*/  LDSM.16.MT88.4 R112, [R240+0x100] ;  /* 0x00010000f070783b */ /* 0x000fe80000004200 */
[----:B------:R-:W-:Y:S01]  /*2710*/  LDSM.16.MT88.4 R160, [R241+0x2100] ;  /* 0x00210000f1a0783b */ /* 0x000fe20000004200 */
[----:B-1----:R-:W-:-:S05]  /*2720*/  LOP3.LUT R2, R2, 0x7ffffffc, RZ, 0xc0, !PT ;  /* 0x7ffffffc02027812 */ /* 0x002fca00078ec0ff */
[----:B------:R-:W-:-:S04]  /*2730*/  IMAD.IADD R3, R3, 0x1, -R2 ;  /* 0x0000000103037824 */ /* 0x000fc800078e0a02 */
        /* <DEDUP_REMOVED lines=13> */
[----:B------:R-:W-:Y:S02]  /*2810*/  FSEL R33, R33, -INF , P2 ;  /* 0xff80000021217808 */ /* 0x000fe40001000000 */
[----:B------:R-:W-:Y:S02]  /*2820*/  FSEL R95, R95, -INF , P2 ;  /* 0xff8000005f5f7808 */ /* 0x000fe40001000000 */
[C---:B------:R-:W-:Y:S02]  /*2830*/  ISETP.GT.AND P4, PT, R3.reuse, 0x10, PT ;  /* 0x000000100300780c */ /* 0x040fe40003f84270 */
[----:B------:R-:W-:Y:S02]  /*2840*/  FSEL R32, R30, -INF , P6 ;  /* 0xff8000001e207808 */ /* 0x000fe40003000000 */
[----:B------:R-:W-:Y:S02]  /*2850*/  ISETP.GT.AND P2, PT, R3, 0x11, PT ;  /* 0x000000110300780c */ /* 0x000fe40003f44270 */
[----:B------:R-:W-:-:S02]  /*2860*/  FSEL R30, R31, -INF , P5 ;  /* 0xff8000001f1e7808 */ /* 0x000fc40002800000 */
[----:B------:R-:W-:Y:S02]  /*2870*/  FSEL R89, R89, -INF , P5 ;  /* 0xff80000059597808 */ /* 0x000fe40002800000 */
[----:B------:R-:W-:Y:S02]  /*2880*/  FMNMX.FTZ R36, R43, R36, !PT ;  /* 0x000000242b247209 */ /* 0x000fe40007810000 */
[----:B------:R-:W-:Y:S02]  /*2890*/  FSEL R31, R29, -INF , P5 ;  /* 0xff8000001d1f7808 */ /* 0x000fe40002800000 */
[----:B------:R-:W-:Y:S02]  /*28a0*/  FSEL R29, R24, -INF , P4 ;  /* 0xff800000181d7808 */ /* 0x000fe40002000000 */
[----:B------:R-:W-:Y:S02]  /*28b0*/  FSEL R24, R27, -INF , P2 ;  /* 0xff8000001b187808 */ /* 0x000fe40001000000 */
[----:B------:R-:W-:-:S02]  /*28c0*/  FSEL R27, R84, -INF , P4 ;  /* 0xff800000541b7808 */ /* 0x000fc40002000000 */
[----:B------:R-:W-:Y:S02]  /*28d0*/  FMNMX.FTZ R36, R89, R36, !PT ;  /* 0x0000002459247209 */ /* 0x000fe40007810000 */
[----:B------:R-:W-:Y:S02]  /*28e0*/  FSEL R26, R26, -INF , P4 ;  /* 0xff8000001a1a7808 */ /* 0x000fe40002000000 */
[----:B------:R-:W-:Y:S02]  /*28f0*/  FSEL R25, R25, -INF , P2 ;  /* 0xff80000019197808 */ /* 0x000fe40001000000 */
[----:B------:R-:W-:Y:S02]  /*2900*/  FSEL R86, R86, -INF , P4 ;  /* 0xff80000056567808 */ /* 0x000fe40002000000 */
[----:B------:R-:W-:Y:S02]  /*2910*/  FSEL R2, R87, -INF , P2 ;  /* 0xff80000057027808 */ /* 0x000fe40001000000 */
[----:B------:R-:W-:-:S02]  /*2920*/  FSEL R85, R85, -INF , P2 ;  /* 0xff80000055557808 */ /* 0x000fc40001000000 */
[----:B------:R-:W-:Y:S02]  /*2930*/  FSEL R0, R91, -INF , P5 ;  /* 0xff8000005b007808 */ /* 0x000fe40002800000 */
[C---:B------:R-:W-:Y:S02]  /*2940*/  ISETP.GT.AND P4, PT, R3.reuse, 0x19, PT ;  /* 0x000000190300780c */ /* 0x040fe40003f84270 */
[C---:B------:R-:W-:Y:S02]  /*2950*/  ISETP.GT.AND P2, PT, R3.reuse, 0x20, PT ;  /* 0x000000200300780c */ /* 0x040fe40003f44270 */
[----:B------:R-:W-:Y:S02]  /*2960*/  ISETP.GT.AND P5, PT, R3, 0x18, PT ;  /* 0x000000180300780c */ /* 0x000fe40003fa4270 */
[----:B------:R-:W-:Y:S02]  /*2970*/  FMNMX.FTZ R36, R27, R36, !PT ;  /* 0x000000241b247209 */ /* 0x000fe40007810000 */
[----:B------:R-:W-:-:S02]  /*2980*/  FSEL R39, R28, -INF , P6 ;  /* 0xff8000001c277808 */ /* 0x000fc40003000000 */
[----:B------:R-:W-:Y:S02]  /*2990*/  FSEL R28, R23, -INF , P4 ;  /* 0xff800000171c7808 */ /* 0x000fe40002000000 */
[----:B------:R-:W-:Y:S02]  /*29a0*/  FSEL R226, R18, -INF , P2 ;  /* 0xff80000012e27808 */ /* 0x000fe40001000000 */
[----:B------:R-:W-:Y:S02]  /*29b0*/  FSEL R23, R80, -INF , P5 ;  /* 0xff80000050177808 */ /* 0x000fe40002800000 */
[----:B------:R-:W-:Y:S02]  /*29c0*/  FMNMX.FTZ R18, R85, R36, !PT ;  /* 0x0000002455127209 */ /* 0x000fe40007810000 */
[----:B------:R-:W-:Y:S02]  /*29d0*/  FSEL R151, R16, -INF , P2 ;  /* 0xff80000010977808 */ /* 0x000fe40001000000 */
[----:B------:R-:W-:-:S02]  /*29e0*/  FSEL R7, R20, -INF , P5 ;  /* 0xff80000014077808 */ /* 0x000fc40002800000 */
[----:B------:R-:W-:Y:S02]  /*29f0*/  FSEL R81, R81, -INF , P4 ;  /* 0xff80000051517808 */ /* 0x000fe40002000000 */
[----:B------:R-:W-:Y:S02]  /*2a00*/  FMNMX.FTZ R16, R23, R18, !PT ;  /* 0x0000001217107209 */ /* 0x000fe40007810000 */
[----:B------:R-:W-:Y:S02]  /*2a10*/  FSEL R21, R21, -INF , P4 ;  /* 0xff80000015157808 */ /* 0x000fe40002000000 */
[----:B------:R-:W-:Y:S02]  /*2a20*/  FSEL R20, R83, -INF , P4 ;  /* 0xff80000053147808 */ /* 0x000fe40002000000 */
[----:B------:R-:W-:Y:S02]  /*2a30*/  ISETP.GT.AND P4, PT, R3, 0x21, PT ;  /* 0x000000210300780c */ /* 0x000fe40003f84270 */
[----:B------:R-:W-:-:S02]  /*2a40*/  FSEL R231, R76, -INF , P2 ;  /* 0xff8000004ce77808 */ /* 0x000fc40001000000 */
[----:B------:R-:W-:Y:S02]  /*2a50*/  FMNMX.FTZ R16, R81, R16, !PT ;  /* 0x0000001051107209 */ /* 0x000fe40007810000 */
[----:B------:R-:W-:Y:S02]  /*2a60*/  FSEL R228, R19, -INF , P4 ;  /* 0xff80000013e47808 */ /* 0x000fe40002000000 */
[----:B------:R-:W-:Y:S02]  /*2a70*/  FSEL R164, R17, -INF , P4 ;  /* 0xff80000011a47808 */ /* 0x000fe40002000000 */
[----:B------:R-:W-:Y:S02]  /*2a80*/  FSEL R148, R79, -INF , P4 ;  /* 0xff8000004f947808 */ /* 0x000fe40002000000 */
[----:B------:R-:W-:Y:S02]  /*2a90*/  FSEL R224, R77, -INF , P4 ;  /* 0xff8000004de07808 */ /* 0x000fe40002000000 */
[----:B------:R-:W-:-:S02]  /*2aa0*/  ISETP.GT.AND P4, PT, R3, 0x28, PT ;  /* 0x000000280300780c */ /* 0x000fc40003f84270 */
[----:B------:R-:W-:Y:S02]  /*2ab0*/  FMNMX.FTZ R17, R231, R16, !PT ;  /* 0x00000010e7117209 */ /* 0x000fe40007810000 */
[----:B------:R-:W-:Y:S02]  /*2ac0*/  FSEL R78, R78, -INF , P2 ;  /* 0xff8000004e4e7808 */ /* 0x000fe40001000000 */
[----:B------:R-:W-:Y:S02]  /*2ad0*/  FSEL R230, R14, -INF , P4 ;  /* 0xff8000000ee67808 */ /* 0x000fe40002000000 */
[----:B------:R-:W-:Y:S02]  /*2ae0*/  ISETP.GT.AND P2, PT, R3, 0x29, PT ;  /* 0x000000290300780c */ /* 0x000fe40003f44270 */
[----:B------:R-:W-:Y:S02]  /*2af0*/  FSEL R101, R72, -INF , P4 ;  /* 0xff80000048657808 */ /* 0x000fe40002000000 */
[----:B------:R-:W-:-:S02]  /*2b00*/  FMNMX.FTZ R14, R224, R17, !PT ;  /* 0x00000011e00e7209 */ /* 0x000fc40007810000 */
[----:B------:R-:W-:Y:S01]  /*2b10*/  FSEL R22, R22, -INF , P5 ;  /* 0xff80000016167808 */ /* 0x000fe20002800000 */
[----:B------:R-:W-:Y:S01]  /*2b20*/  LDSM.16.MT88.4 R16, [R242+0x2900] ;  /* 0x00290000f210783b */ /* 0x000fe20000004200 */
[----:B------:R-:W-:Y:S02]  /*2b30*/  FSEL R82, R82, -INF , P5 ;  /* 0xff80000052527808 */ /* 0x000fe40002800000 */
        /* <DEDUP_REMOVED lines=20> */
[----:B------:R-:W-:Y:S01]  /*2c80*/  FMNMX.FTZ R13, R94, R95, !PT ;  /* 0x0000005f5e0d7209 */ /* 0x000fe20007810000 */
[----:B------:R-:W1:Y:S01]  /*2c90*/  SHFL.BFLY PT, R15, R12, 0x2, 0x1f ;  /* 0x0c401f000c0f7f89 */ /* 0x000e6200000e0000 */
        /* <DEDUP_REMOVED lines=10> */
[----:B------:R-:W-:Y:S02]  /*2d40*/  FSEL R221, R64, -INF , P5 ;  /* 0xff80000040dd7808 */ /* 0x000fe40002800000 */
[----:B------:R-:W-:Y:S02]  /*2d50*/  FSEL R217, R65, -INF , P4 ;  /* 0xff80000041d97808 */ /* 0x000fe40002000000 */
[----:B-1----:R-:W-:-:S02]  /*2d60*/  FMNMX.FTZ R15, R12, R15, !PT ;  /* 0x0000000f0c0f7209 */ /* 0x002fc40007810000 */
[----:B------:R-:W-:Y:S02]  /*2d70*/  FMNMX.FTZ R12, R20, R13, !PT ;  /* 0x0000000d140c7209 */ /* 0x000fe40007810000 */
[----:B------:R-:W-:Y:S01]  /*2d80*/  FMNMX.FTZ R13, R34, R35, !PT ;  /* 0x00000023220d7209 */ /* 0x000fe20007810000 */
[----:B------:R-:W1:Y:S01]  /*2d90*/  SHFL.BFLY PT, R196, R15, 0x1, 0x1f ;  /* 0x0c201f000fc47f89 */ /* 0x000e6200000e0000 */
[----:B------:R-:W-:Y:S02]  /*2da0*/  FSEL R209, R11, -INF , P6 ;  /* 0xff8000000bd17808 */ /* 0x000fe40003000000 */
[----:B------:R-:W-:Y:S02]  /*2db0*/  FMNMX.FTZ R13, R32, R13, !PT ;  /* 0x0000000d200d7209 */ /* 0x000fe40007810000 */
[----:B------:R-:W-:Y:S02]  /*2dc0*/  FSEL R208, R66, -INF , P5 ;  /* 0xff80000042d07808 */ /* 0x000fe40002800000 */
[----:B------:R-:W-:-:S02]  /*2dd0*/  FMNMX.FTZ R13, R30, R13, !PT ;  /* 0x0000000d1e0d7209 */ /* 0x000fc40007810000 */
[----:B------:R-:W-:Y:S02]  /*2de0*/  FSEL R207, R67, -INF , P4 ;  /* 0xff80000043cf7808 */ /* 0x000fe40002000000 */
[----:B------:R-:W-:-:S04]  /*2df0*/  FMNMX.FTZ R13, R26, R13, !PT ;  /* 0x0000000d1a0d7209 */ /* 0x000fc80007810000 */
        /* <DEDUP_REMOVED lines=8> */
[----:B------:R-:W-:Y:S02]  /*2e80*/  FSEL R214, R214, RZ, P2 ;  /* 0x000000ffd6d67208 */ /* 0x000fe40001000000 */
[----:B------:R-:W-:Y:S02]  /*2e90*/  ISETP.GT.AND P2, PT, R3, 0x30, PT ;  /* 0x000000300300780c */ /* 0x000fe40003f44270 */
[----:B------:R-:W-:Y:S01]  /*2ea0*/  FMNMX.FTZ R3, R78, R12, !PT ;  /* 0x0000000c4e037209 */ /* 0x000fe20007810000 */
[--C-:B------:R-:W-:Y:S01]  /*2eb0*/  FFMA.FTZ R206, R41, c[0x0][0x2d0], -R214.reuse ;  /* 0x0000b40029ce7a23 */ /* 0x100fe200000108d6 */
[----:B------:R-:W-:Y:S01]  /*2ec0*/  FMNMX.FTZ R12, R37, R33, !PT ;  /* 0x00000021250c7209 */ /* 0x000fe20007810000 */
[--C-:B------:R-:W-:Y:S01]  /*2ed0*/  FFMA.FTZ R197, R43, c[0x0][0x2d0], -R214.reuse ;  /* 0x0000b4002bc57a23 */ /* 0x100fe200000108d6 */
[----:B------:R-:W-:Y:S01]  /*2ee0*/  FMNMX.FTZ R3, R148, R3, !PT ;  /* 0x0000000394037209 */ /* 0x000fe20007810000 */
[----:B------:R-:W-:Y:S01]  /*2ef0*/  LDSM.16.MT88.4 R40, [R248+0x100] ;  /* 0x00010000f828783b */ /* 0x000fe20000004200 */
[----:B------:R-:W-:Y:S01]  /*2f00*/  FMNMX.FTZ R12, R39, R12, !PT ;  /* 0x0000000c270c7209 */ /* 0x000fe20007810000 */
[--C-:B------:R-:W-:Y:S01]  /*2f10*/  FFMA.FTZ R205, R93, c[0x0][0x2d0], -R214.reuse ;  /* 0x0000b4005dcd7a23 */ /* 0x100fe200000108d6 */
[----:B------:R-:W-:Y:S01]  /*2f20*/  FMNMX.FTZ R3, R149, R3, !PT ;  /* 0x0000000395037209 */ /* 0x000fe20007810000 */
[--C-:B------:R-:W-:Y:S01]  /*2f30*/  FFMA.FTZ R64, R89, c[0x0][0x2d0], -R214.reuse ;  /* 0x0000b40059407a23 */ /* 0x100fe200000108d6 */
[----:B------:R-:W-:Y:S01]  /*2f40*/  FMNMX.FTZ R12, R31, R12, !PT ;  /* 0x0000000c1f0c7209 */ /* 0x000fe20007810000 */
[----:B------:R-:W-:Y:S01]  /*2f50*/  MUFU.EX2 R206, R206 ;  /* 0x000000ce00ce7308 */ /* 0x000fe20000000800 */
[----:B------:R-:W-:Y:S01]  /*2f60*/  FSEL R222, R70, -INF , P2 ;  /* 0xff80000046de7808 */ /* 0x000fe20001000000 */
[--C-:B------:R-:W-:Y:S01]  /*2f70*/  FFMA.FTZ R51, R81, c[0x0][0x2d0], -R214.reuse ;  /* 0x0000b40051337a23 */ /* 0x100fe200000108d6 */
[----:B------:R-:W-:Y:S01]  /*2f80*/  FMNMX.FTZ R12, R29, R12, !PT ;  /* 0x0000000c1d0c7209 */ /* 0x000fe20007810000 */
[--C-:B------:R-:W-:Y:S01]  /*2f90*/  FFMA.FTZ R58, R27, c[0x0][0x2d0], -R214.reuse ;  /* 0x0000b4001b3a7a23 */ /* 0x100fe200000108d6 */
[----:B------:R-:W-:Y:S01]  /*2fa0*/  FMNMX.FTZ R3, R150, R3, !PT ;  /* 0x0000000396037209 */ /* 0x000fe20007810000 */
[--C-:B------:R-:W-:Y:S01]  /*2fb0*/  FFMA.FTZ R53, R85, c[0x0][0x2d0], -R214.reuse ;  /* 0x0000b40055357a23 */ /* 0x100fe200000108d6 */
[----:B------:R-:W-:Y:S01]  /*2fc0*/  FMNMX.FTZ R12, R25, R12, !PT ;  /* 0x0000000c190c7209 */ /* 0x000fe20007810000 */
[----:B------:R-:W1:Y:S01]  /*2fd0*/  MUFU.EX2 R205, R205 ;  /* 0x000000cd00cd7308 */ /* 0x000e620000000800 */
[----:B------:R-:W-:Y:S01]  /*2fe0*/  FMNMX.FTZ R3, R222, R3, !PT ;  /* 0x00000003de037209 */ /* 0x000fe20007810000 */
[--C-:B------:R-:W-:Y:S01]  /*2ff0*/  FFMA.FTZ R52, R23, c[0x0][0x2d0], -R214.reuse ;  /* 0x0000b40017347a23 */ /* 0x100fe200000108d6 */
[----:B------:R-:W-:Y:S01]  /*3000*/  FMNMX.FTZ R12, R7, R12, !PT ;  /* 0x0000000c070c7209 */ /* 0x000fe20007810000 */
[--C-:B------:R-:W-:Y:S01]  /*3010*/  FFMA.FTZ R231, R231, c[0x0][0x2d0], -R214.reuse ;  /* 0x0000b400e7e77a23 */ /* 0x100fe200000108d6 */
[----:B------:R-:W-:Y:S01]  /*3020*/  FMNMX.FTZ R3, R220, R3, !PT ;  /* 0x00000003dc037209 */ /* 0x000fe20007810000 */
[--C-:B------:R-:W-:Y:S01]  /*3030*/  FFMA.FTZ R224, R224, c[0x0][0x2d0], -R214.reuse ;  /* 0x0000b400e0e07a23 */ /* 0x100fe200000108d6 */
[----:B------:R-:W-:Y:S01]  /*3040*/  FMNMX.FTZ R12, R21, R12, !PT ;  /* 0x0000000c150c7209 */ /* 0x000fe20007810000 */
[----:B------:R-:W-:Y:S01]  /*3050*/  MUFU.EX2 R197, R197 ;  /* 0x000000c500c57308 */ /* 0x000fe20000000800 */
[----:B------:R-:W-:Y:S01]  /*3060*/  FMNMX.FTZ R3, R218, R3, !PT ;  /* 0x00000003da037209 */ /* 0x000fe20007810000 */
[--C-:B------:R-:W-:Y:S01]  /*3070*/  FFMA.FTZ R223, R223, c[0x0][0x2d0], -R214.reuse ;  /* 0x0000b400dfdf7a23 */ /* 0x100fe200000108d6 */
[----:B------:R-:W-:Y:S01]  /*3080*/  FMNMX.FTZ R12, R151, R12, !PT ;  /* 0x0000000c970c7209 */ /* 0x000fe20007810000 */
[----:B------:R-:W-:Y:S01]  /*3090*/  FFMA.FTZ R219, R219, c[0x0][0x2d0], -R214 ;  /* 0x0000b400dbdb7a23 */ /* 0x000fe200000108d6 */
[----:B------:R-:W-:-:S02]  /*30a0*/  FSEL R229, R8, -INF , P2 ;  /* 0xff80000008e57808 */ /* 0x000fc40001000000 */
[----:B------:R-:W-:Y:S01]  /*30b0*/  FMNMX.FTZ R12, R164, R12, !PT ;  /* 0x0000000ca40c7209 */ /* 0x000fe20007810000 */
[----:B------:R-:W2:Y:S01]  /*30c0*/  MUFU.EX2 R64, R64 ;  /* 0x0000004000407308 */ /* 0x000ea20000000800 */
[----:B------:R-:W-:Y:S02]  /*30d0*/  FMNMX.FTZ R14, R216, R3, !PT ;  /* 0x00000003d80e7209 */ /* 0x000fe40007810000 */
[----:B------:R-:W-:Y:S02]  /*30e0*/  FMNMX.FTZ R8, R165, R12, !PT ;  /* 0x0000000ca5087209 */ /* 0x000fe40007810000 */
[----:B------:R-:W-:Y:S01]  /*30f0*/  FMNMX.FTZ R13, R230, R13, !PT ;  /* 0x0000000de60d7209 */ /* 0x000fe20007810000 */
[----:B------:R-:W3:Y:S01]  /*3100*/  SHFL.BFLY PT, R3, R14, 0x2, 0x1f ;  /* 0x0c401f000e037f89 */ /* 0x000ee200000e0000 */
[----:B------:R-:W-:Y:S01]  /*3110*/  FMNMX.FTZ R8, R166, R8, !PT ;  /* 0x00000008a6087209 */ /* 0x000fe20007810000 */
[----:B------:R-:W-:Y:S01]  /*3120*/  MUFU.EX2 R58, R58 ;  /* 0x0000003a003a7308 */ /* 0x000fe20000000800 */
[----:B------:R-:W-:-:S02]  /*3130*/  FSEL R210, R10, -INF , P2 ;  /* 0xff8000000ad27808 */ /* 0x000fc40001000000 */
[----:B------:R-:W-:Y:S02]  /*3140*/  FMNMX.FTZ R8, R229, R8, !PT ;  /* 0x00000008e5087209 */ /* 0x000fe40007810000 */
[----:B------:R-:W-:Y:S02]  /*3150*/  FMNMX.FTZ R13, R167, R13, !PT ;  /* 0x0000000da70d7209 */ /* 0x000fe40007810000 */
[----:B------:R-:W-:Y:S01]  /*3160*/  FMNMX.FTZ R8, R225, R8, !PT ;  /* 0x00000008e1087209 */ /* 0x000fe20007810000 */
[----:B------:R-:W4:Y:S01]  /*3170*/  MUFU.EX2 R53, R53 ;  /* 0x0000003500357308 */ /* 0x000f220000000800 */
[----:B------:R-:W-:Y:S02]  /*3180*/  FMNMX.FTZ R10, R210, R13, !PT ;  /* 0x0000000dd20a7209 */ /* 0x000fe40007810000 */
[----:B------:R-:W-:Y:S02]  /*3190*/  FMNMX.FTZ R8, R221, R8, !PT ;  /* 0x00000008dd087209 */ /* 0x000fe40007810000 */
[----:B------:R-:W-:-:S02]  /*31a0*/  FMNMX.FTZ R11, R209, R10, !PT ;  /* 0x0000000ad10b7209 */ /* 0x000fc40007810000 */
[----:B------:R-:W-:Y:S01]  /*31b0*/  FMNMX.FTZ R9, R217, R8, !PT ;  /* 0x00000008d9097209 */ /* 0x000fe20007810000 */
[----:B------:R-:W-:Y:S01]  /*31c0*/  MUFU.EX2 R52, R52 ;  /* 0x0000003400347308 */ /* 0x000fe20000000800 */
[----:B------:R-:W-:Y:S02]  /*31d0*/  FMNMX.FTZ R10, R208, R11, !PT ;  /* 0x0000000bd00a7209 */ /* 0x000fe40007810000 */
[----:B-1----:R-:W-:Y:S01]  /*31e0*/  F2FP.BF16.PACK_AB R176, R205, R206 ;  /* 0x000000cecdb0723e */ /* 0x002fe200000010ff */
[----:B------:R-:W1:Y:S01]  /*31f0*/  SHFL.BFLY PT, R8, R9, 0x2, 0x1f ;  /* 0x0c401f0009087f89 */ /* 0x000e6200000e0000 */
[----:B------:R-:W-:Y:S01]  /*3200*/  FMNMX.FTZ R10, R207, R10, !PT ;  /* 0x0000000acf0a7209 */ /* 0x000fe20007810000 */
[----:B------:R-:W-:Y:S01]  /*3210*/  FADD.FTZ R206, R206, R205 ;  /* 0x000000cdcece7221 */ /* 0x000fe20000010000 */
[----:B---3--:R-:W-:Y:S01]  /*3220*/  FMNMX.FTZ R3, R14, R3, !PT ;  /* 0x000000030e037209 */ /* 0x008fe20007810000 */
[----:B------:R-:W3:Y:S01]  /*3230*/  MUFU.EX2 R51, R51 ;  /* 0x0000003300337308 */ /* 0x000ee20000000800 */
[----:B--2---:R-:W-:Y:S01]  /*3240*/  F2FP.BF16.PACK_AB R178, R64, R197 ;  /* 0x000000c540b2723e */ /* 0x004fe200000010ff */
[----:B------:R-:W-:Y:S01]  /*3250*/  SHFL.BFLY PT, R11, R10, 0x2, 0x1f ;  /* 0x0c401f000a0b7f89 */ /* 0x000fe200000e0000 */
[----:B----4-:R-:W-:-:S03]  /*3260*/  F2FP.BF16.PACK_AB R4, R53, R58 ;  /* 0x0000003a3504723e */ /* 0x010fc600000010ff */
[----:B------:R-:W2:Y:S02]  /*3270*/  SHFL.BFLY PT, R12, R3, 0x1, 0x1f ;  /* 0x0c201f00030c7f89 */ /* 0x000ea400000e0000 */
[----:B------:R-:W-:Y:S01]  /*3280*/  MUFU.EX2 R231, R231 ;  /* 0x000000e700e77308 */ /* 0x000fe20000000800 */
[----:B---3--:R-:W-:-:S07]  /*3290*/  F2FP.BF16.PACK_AB R6, R51, R52 ;  /* 0x000000343306723e */ /* 0x008fce00000010ff */
[----:B------:R-:W-:Y:S01]  /*32a0*/  MUFU.EX2 R224, R224 ;  /* 0x000000e000e07308 */ /* 0x000fe20000000800 */
[----:B-1----:R-:W-:-:S05]  /*32b0*/  FMNMX.FTZ R8, R9, R8, !PT ;  /* 0x0000000809087209 */ /* 0x002fca0007810000 */
[----:B------:R-:W1:Y:S02]  /*32c0*/  SHFL.BFLY PT, R9, R8, 0x1, 0x1f ;  /* 0x0c201f0008097f89 */ /* 0x000e6400000e0000 */
[----:B------:R-:W-:Y:S01]  /*32d0*/  MUFU.EX2 R223, R223 ;  /* 0x000000df00df7308 */ /* 0x000fe20000000800 */
[----:B--2---:R-:W-:Y:S02]  /*32e0*/  FMNMX.FTZ R3, R3, R12, !PT ;  /* 0x0000000c03037209 */ /* 0x004fe40007810000 */
[----:B------:R-:W-:Y:S02]  /*32f0*/  LDSM.16.MT88.4 R12, [R241+0x2900] ;  /* 0x00290000f10c783b */ /* 0x000fe40000004200 */
[C---:B------:R-:W-:Y:S01]  /*3300*/  FSETP.NEU.FTZ.AND P2, PT, R3.reuse, -INF , PT ;  /* 0xff8000000300780b */ /* 0x040fe20003f5d000 */
[----:B------:R-:W-:Y:S02]  /*3310*/  FMUL.FTZ R213, R3, c[0x0][0x2d0] ;  /* 0x0000b40003d57a20 */ /* 0x000fe40000410000 */
[----:B------:R-:W-:Y:S03]  /*3320*/  MUFU.EX2 R219, R219 ;  /* 0x000000db00db7308 */ /* 0x000fe60000000800 */
[----:B------:R-:W-:-:S05]  /*3330*/  FSEL R213, R213, RZ, P2 ;  /* 0x000000ffd5d57208 */ /* 0x000fca0001000000 */
[--C-:B------:R-:W-:Y:S01]  /*3340*/  FFMA.FTZ R56, R0, c[0x0][0x2d0], -R213.reuse ;  /* 0x0000b40000387a23 */ /* 0x100fe200000108d5 */
[----:B------:R-:W-:Y:S01]  /*3350*/  FMNMX.FTZ R0, R10, R11, !PT ;  /* 0x0000000b0a007209 */ /* 0x000fe20007810000 */
[--C-:B------:R-:W-:Y:S01]  /*3360*/  FFMA.FTZ R50, R2, c[0x0][0x2d0], -R213.reuse ;  /* 0x0000b40002327a23 */ /* 0x100fe200000108d5 */
[----:B-1----:R-:W-:Y:S01]  /*3370*/  FMNMX.FTZ R2, R8, R9, !PT ;  /* 0x0000000908027209 */ /* 0x002fe20007810000 */
[--C-:B------:R-:W-:Y:S02]  /*3380*/  FFMA.FTZ R204, R94, c[0x0][0x2d0], -R213.reuse ;  /* 0x0000b4005ecc7a23 */ /* 0x100fe400000108d5 */
[----:B------:R-:W1:Y:S01]  /*3390*/  SHFL.BFLY PT, R9, R0, 0x1, 0x1f ;  /* 0x0c201f0000097f89 */ /* 0x000e6200000e0000 */
[--C-:B------:R-:W-:Y:S01]  /*33a0*/  FFMA.FTZ R203, R95, c[0x0][0x2d0], -R213.reuse ;  /* 0x0000b4005fcb7a23 */ /* 0x100fe200000108d5 */
[C---:B------:R-:W-:Y:S01]  /*33b0*/  FSETP.NEU.FTZ.AND P2, PT, R2.reuse, -INF , PT ;  /* 0xff8000000200780b */ /* 0x040fe20003f5d000 */
[----:B------:R-:W-:Y:S01]  /*33c0*/  FMUL.FTZ R212, R2, c[0x0][0x2d0] ;  /* 0x0000b40002d47a20 */ /* 0x000fe20000410000 */
[----:B------:R-:W-:Y:S01]  /*33d0*/  MUFU.EX2 R56, R56 ;  /* 0x0000003800387308 */ /* 0x000fe20000000800 */
[----:B------:R-:W-:-:S02]  /*33e0*/  FFMA.FTZ R67, R90, c[0x0][0x2d0], -R213 ;  /* 0x0000b4005a437a23 */ /* 0x000fc400000108d5 */
[--C-:B------:R-:W-:Y:S01]  /*33f0*/  FFMA.FTZ R49, R82, c[0x0][0x2d0], -R213.reuse ;  /* 0x0000b40052317a23 */ /* 0x100fe200000108d5 */
[----:B------:R-:W-:Y:S01]  /*3400*/  FSEL R212, R212, RZ, P2 ;  /* 0x000000ffd4d47208 */ /* 0x000fe20001000000 */
[----:B------:R-:W2:Y:S01]  /*3410*/  LDSM.16.MT88.4 R80, [R242+0x900] ;  /* 0x00090000f250783b */ /* 0x000ea20000004200 */
[----:B------:R-:W-:Y:S02]  /*3420*/  FFMA.FTZ R55, R86, c[0x0][0x2d0], -R213 ;  /* 0x0000b40056377a23 */ /* 0x000fe400000108d5 */
[----:B------:R-:W-:Y:S01]  /*3430*/  MUFU.EX2 R204, R204 ;  /* 0x000000cc00cc7308 */ /* 0x000fe20000000800 */
[--C-:B------:R-:W-:Y:S02]  /*3440*/  FFMA.FTZ R202, R37, c[0x0][0x2d0], -R212.reuse ;  /* 0x0000b40025ca7a23 */ /* 0x100fe400000108d4 */
[--C-:B------:R-:W-:Y:S02]  /*3450*/  FFMA.FTZ R201, R33, c[0x0][0x2d0], -R212.reuse ;  /* 0x0000b40021c97a23 */ /* 0x100fe400000108d4 */
[----:B------:R-:W-:-:S02]  /*3460*/  FFMA.FTZ R198, R39, c[0x0][0x2d0], -R212 ;  /* 0x0000b40027c67a23 */ /* 0x000fc400000108d4 */
[--C-:B------:R-:W-:Y:S01]  /*3470*/  FFMA.FTZ R59, R31, c[0x0][0x2d0], -R212.reuse ;  /* 0x0000b4001f3b7a23 */ /* 0x100fe200000108d4 */
[----:B------:R-:W3:Y:S01]  /*3480*/  MUFU.EX2 R203, R203 ;  /* 0x000000cb00cb7308 */ /* 0x000ee20000000800 */
[--C-:B------:R-:W-:Y:S02]  /*3490*/  FFMA.FTZ R54, R25, c[0x0][0x2d0], -R212.reuse ;  /* 0x0000b40019367a23 */ /* 0x100fe400000108d4 */
[----:B------:R-:W-:Y:S01]  /*34a0*/  FFMA.FTZ R48, R20, c[0x0][0x2d0], -R213 ;  /* 0x0000b40014307a23 */ /* 0x000fe200000108d5 */
        /* <DEDUP_REMOVED lines=8> */
[--C-:B------:R-:W-:Y:S01]  /*3530*/  FFMA.FTZ R220, R220, c[0x0][0x2d0], -R213.reuse ;  /* 0x0000b400dcdc7a23 */ /* 0x100fe200000108d5 */
[----:B------:R-:W-:Y:S01]  /*3540*/  FSEL R211, R211, RZ, P2 ;  /* 0x000000ffd3d37208 */ /* 0x000fe20001000000 */
[----:B------:R-:W-:Y:S01]  /*3550*/  FFMA.FTZ R218, R218, c[0x0][0x2d0], -R213 ;  /* 0x0000b400dada7a23 */ /* 0x000fe200000108d5 */
[----:B---3--:R-:W-:Y:S01]  /*3560*/  F2FP.BF16.PACK_AB R177, R203, R204 ;  /* 0x000000cccbb1723e */ /* 0x008fe200000010ff */
[----:B------:R-:W-:Y:S01]  /*3570*/  FFMA.FTZ R225, R225, c[0x0][0x2d0], -R212 ;  /* 0x0000b400e1e17a23 */ /* 0x000fe200000108d4 */
[----:B------:R-:W-:Y:S01]  /*3580*/  MUFU.EX2 R202, R202 ;  /* 0x000000ca00ca7308 */ /* 0x000fe20000000800 */
[--C-:B------:R-:W-:Y:S02]  /*3590*/  FFMA.FTZ R200, R34, c[0x0][0x2d0], -R211.reuse ;  /* 0x0000b40022c87a23 */ /* 0x100fe400000108d3 */
[--C-:B------:R-:W-:Y:S02]  /*35a0*/  FFMA.FTZ R199, R35, c[0x0][0x2d0], -R211.reuse ;  /* 0x0000b40023c77a23 */ /* 0x100fe400000108d3 */
[----:B------:R-:W-:-:S02]  /*35b0*/  FFMA.FTZ R66, R32, c[0x0][0x2d0], -R211 ;  /* 0x0000b40020427a23 */ /* 0x000fc400000108d3 */
[--C-:B------:R-:W-:Y:S01]  /*35c0*/  FFMA.FTZ R61, R30, c[0x0][0x2d0], -R211.reuse ;  /* 0x0000b4001e3d7a23 */ /* 0x100fe200000108d3 */
[----:B------:R-:W3:Y:S01]  /*35d0*/  MUFU.EX2 R201, R201 ;  /* 0x000000c900c97308 */ /* 0x000ee20000000800 */
[--C-:B------:R-:W-:Y:S01]  /*35e0*/  FFMA.FTZ R65, R26, c[0x0][0x2d0], -R211.reuse ;  /* 0x0000b4001a417a23 */ /* 0x100fe200000108d3 */
[----:B-1----:R-:W-:Y:S01]  /*35f0*/  F2FP.BF16.PACK_AB R179, R56, R67 ;  /* 0x0000004338b3723e */ /* 0x002fe200000010ff */
[--C-:B------:R-:W-:Y:S01]  /*3600*/  FFMA.FTZ R62, R24, c[0x0][0x2d0], -R211.reuse ;  /* 0x0000b400183e7a23 */ /* 0x100fe200000108d3 */
[----:B------:R-:W-:Y:S01]  /*3610*/  LDSM.16.MT88.4 R32, [R241+0x900] ;  /* 0x00090000f120783b */ /* 0x000fe20000004200 */
[----:B------:R-:W-:Y:S02]  /*3620*/  FFMA.FTZ R221, R221, c[0x0][0x2d0], -R212 ;  /* 0x0000b400dddd7a23 */ /* 0x000fe400000108d4 */
[--C-:B------:R-:W-:Y:S01]  /*3630*/  FFMA.FTZ R210, R210, c[0x0][0x2d0], -R211.reuse ;  /* 0x0000b400d2d27a23 */ /* 0x100fe200000108d3 */
[----:B------:R-:W-:Y:S01]  /*3640*/  MUFU.EX2 R198, R198 ;  /* 0x000000c600c67308 */ /* 0x000fe20000000800 */
[----:B------:R-:W1:Y:S01]  /*3650*/  LDSM.16.MT88.4 R24, [R240+0x2100] ;  /* 0x00210000f018783b */ /* 0x000e620000004200 */
[----:B------:R-:W-:Y:S01]  /*3660*/  HMMA.16816.F32.BF16 R68, R176, R44, RZ ;  /* 0x0000002cb044723c */ /* 0x000fe200000418ff */
[----:B------:R-:W-:-:S02]  /*3670*/  FFMA.FTZ R209, R209, c[0x0][0x2d0], -R211 ;  /* 0x0000b400d1d17a23 */ /* 0x000fc400000108d3 */
[--C-:B------:R-:W-:Y:S02]  /*3680*/  FFMA.FTZ R208, R208, c[0x0][0x2d0], -R211.reuse ;  /* 0x0000b400d0d07a23 */ /* 0x100fe400000108d3 */
[----:B------:R-:W-:Y:S01]  /*3690*/  FFMA.FTZ R207, R207, c[0x0][0x2d0], -R211 ;  /* 0x0000b400cfcf7a23 */ /* 0x000fe200000108d3 */
[----:B------:R-:W4:Y:S01]  /*36a0*/  MUFU.EX2 R59, R59 ;  /* 0x0000003b003b7308 */ /* 0x000f220000000800 */
[----:B---3--:R-:W-:Y:S01]  /*36b0*/  F2FP.BF16.PACK_AB R172, R201, R202 ;  /* 0x000000cac9ac723e */ /* 0x008fe200000010ff */
[----:B------:R-:W-:Y:S01]  /*36c0*/  HMMA.16816.F32.BF16 R192, R176, R40, RZ ;  /* 0x00000028b0c0723c */ /* 0x000fe200000418ff */
[----:B------:R-:W-:-:S04]  /*36d0*/  FADD.FTZ R204, R204, R203 ;  /* 0x000000cbcccc7221 */ /* 0x000fc80000010000 */
[----:B------:R-:W-:Y:S01]  /*36e0*/  FADD.FTZ R67, R67, R204 ;  /* 0x000000cc43437221 */ /* 0x000fe20000010000 */
[----:B------:R-:W-:Y:S02]  /*36f0*/  MUFU.EX2 R200, R200 ;  /* 0x000000c800c87308 */ /* 0x000fe40000000800 */
[----:B------:R-:W-:Y:S01]  /*3700*/  HMMA.16816.F32.BF16 R116, R176, R128, RZ ;  /* 0x00000080b074723c */ /* 0x000fe200000418ff */
[----:B------:R-:W-:-:S05]  /*3710*/  FADD.FTZ R56, R56, R67 ;  /* 0x0000004338387221 */ /* 0x000fca0000010000 */
[----:B------:R-:W3:Y:S01]  /*3720*/  MUFU.EX2 R199, R199 ;  /* 0x000000c700c77308 */ /* 0x000ee20000000800 */
[----:B----4-:R-:W-:Y:S01]  /*3730*/  F2FP.BF16.PACK_AB R174, R59, R198 ;  /* 0x000000c63bae723e */ /* 0x010fe200000010ff */
[C---:B------:R-:W-:Y:S06]  /*3740*/  HMMA.16816.F32.BF16 R132, R176.reuse, R144, RZ ;  /* 0x00000090b084723c */ /* 0x040fec00000418ff */
[----:B------:R-:W-:Y:S02]  /*3750*/  MUFU.EX2 R66, R66 ;  /* 0x0000004200427308 */ /* 0x000fe40000000800 */
[----:B------:R-:W-:Y:S06]  /*3760*/  HMMA.16816.F32.BF16 R84, R176, R96, RZ ;  /* 0x00000060b054723c */ /* 0x000fec00000418ff */
[----:B------:R-:W4:Y:S01]  /*3770*/  MUFU.EX2 R61, R61 ;  /* 0x0000003d003d7308 */ /* 0x000f220000000800 */
[----:B---3--:R-:W-:Y:S01]  /*3780*/  F2FP.BF16.PACK_AB R173, R199, R200 ;  /* 0x000000c8c7ad723e */ /* 0x008fe200000010ff */
[----:B------:R-:W-:-:S06]  /*3790*/  FADD.FTZ R199, R200, R199 ;  /* 0x000000c7c8c77221 */ /* 0x000fcc0000010000 */
[----:B------:R-:W-:Y:S01]  /*37a0*/  MUFU.EX2 R55, R55 ;  /* 0x0000003700377308 */ /* 0x000fe20000000800 */
[----:B----4-:R-:W-:-:S07]  /*37b0*/  F2FP.BF16.PACK_AB R175, R61, R66 ;  /* 0x000000423daf723e */ /* 0x010fce00000010ff */
[----:B------:R-:W3:Y:S01]  /*37c0*/  MUFU.EX2 R50, R50 ;  /* 0x0000003200327308 */ /* 0x000ee20000000800 */
[----:B------:R-:W-:-:S04]  /*37d0*/  FADD.FTZ R66, R66, R199 ;  /* 0x000000c742427221 */ /* 0x000fc80000010000 */
[----:B------:R-:W-:Y:S01]  /*37e0*/  FADD.FTZ R66, R61, R66 ;  /* 0x000000423d427221 */ /* 0x000fe20000010000 */
[C---:B------:R-:W-:Y:S02]  /*37f0*/  HMMA.16816.F32.BF16 R72, R172.reuse, R44, RZ ;  /* 0x0000002cac48723c */ /* 0x040fe400000418ff */
[----:B------:R-:W-:Y:S05]  /*3800*/  MUFU.EX2 R49, R49 ;  /* 0x0000003100317308 */ /* 0x000fea0000000800 */
[--C-:B------:R-:W-:Y:S01]  /*3810*/  FFMA.FTZ R45, R22, c[0x0][0x2d0], -R211.reuse ;  /* 0x0000b400162d7a23 */ /* 0x100fe200000108d3 */
[----:B------:R-:W-:Y:S01]  /*3820*/  HMMA.16816.F32.BF16 R188, R172, R40, RZ ;  /* 0x00000028acbc723c */ /* 0x000fe200000418ff */
[----:B------:R-:W-:Y:S01]  /*3830*/  FFMA.FTZ R44, R28, c[0x0][0x2d0], -R211 ;  /* 0x0000b4001c2c7a23 */ /* 0x000fe200000108d3 */
[----:B------:R-:W4:Y:S01]  /*3840*/  MUFU.EX2 R48, R48 ;  /* 0x0000003000307308 */ /* 0x000f220000000800 */
[----:B------:R-:W5:Y:S01]  /*3850*/  LDSM.16.MT88.4 R20, [R248+0x2900] ;  /* 0x00290000f814783b */ /* 0x000f620000004200 */
[----:B---3--:R-:W-:Y:S01]  /*3860*/  F2FP.BF16.PACK_AB R5, R50, R55 ;  /* 0x000000373205723e */ /* 0x008fe200000010ff */
[----:B------:R-:W-:-:S02]  /*3870*/  FADD.FTZ R55, R55, R56 ;  /* 0x0000003837377221 */ /* 0x000fc40000010000 */
[----:B------:R-:W3:Y:S01]  /*3880*/  LDSM.16.MT88.4 R28, [R240+0x900] ;  /* 0x00090000f01c783b */ /* 0x000ee20000004200 */
[C---:B------:R-:W-:Y:S01]  /*3890*/  HMMA.16816.F32.BF16 R120, R172.reuse, R128, RZ ;  /* 0x00000080ac78723c */ /* 0x040fe200000418ff */
[----:B------:R-:W-:Y:S01]  /*38a0*/  FADD.FTZ R50, R50, R55 ;  /* 0x0000003732327221 */ /* 0x000fe20000010000 */
[----:B------:R-:W-:Y:S06]  /*38b0*/  MUFU.EX2 R63, R63 ;  /* 0x0000003f003f7308 */ /* 0x000fec0000000800 */
[----:B------:R-:W-:Y:S02]  /*38c0*/  HMMA.16816.F32.BF16 R136, R172, R144, RZ ;  /* 0x00000090ac88723c */ /* 0x000fe400000418ff */
[----:B------:R-:W1:Y:S01]  /*38d0*/  MUFU.EX2 R54, R54 ;  /* 0x0000003600367308 */ /* 0x000e620000000800 */
[----:B----4-:R-:W-:Y:S01]  /*38e0*/  F2FP.BF16.PACK_AB R7, R48, R49 ;  /* 0x000000313007723e */ /* 0x010fe200000010ff */
[----:B------:R-:W-:-:S04]  /*38f0*/  FADD.FTZ R49, R49, R50 ;  /* 0x0000003231317221 */ /* 0x000fc80000010000 */
[----:B------:R-:W-:Y:S01]  /*3900*/  HMMA.16816.F32.BF16 R88, R172, R96, RZ ;  /* 0x00000060ac58723c */ /* 0x000fe200000418ff */
[----:B------:R-:W-:Y:S01]  /*3910*/  FADD.FTZ R48, R48, R49 ;  /* 0x0000003130307221 */ /* 0x000fe20000010000 */
[----:B------:R-:W-:Y:S06]  /*3920*/  MUFU.EX2 R60, R60 ;  /* 0x0000003c003c7308 */ /* 0x000fec0000000800 */
[----:B------:R-:W-:Y:S02]  /*3930*/  HMMA.16816.F32.BF16 R192, R4, R180, R192 ;  /* 0x000000b404c0723c */ /* 0x000fe400000418c0 */
[----:B------:R-:W4:Y:S01]  /*3940*/  MUFU.EX2 R57, R57 ;  /* 0x0000003900397308 */ /* 0x000f220000000800 */
[----:B-1----:R-:W-:-:S05]  /*3950*/  F2FP.BF16.PACK_AB R36, R54, R63 ;  /* 0x0000003f3624723e */ /* 0x002fca00000010ff */
[----:B--2---:R-:W-:Y:S02]  /*3960*/  HMMA.16816.F32.BF16 R68, R4, R80, R68 ;  /* 0x000000500444723c */ /* 0x004fe40000041844 */
[----:B------:R-:W-:Y:S06]  /*3970*/  MUFU.EX2 R65, R65 ;  /* 0x0000004100417308 */ /* 0x000fec0000000800 */
[----:B------:R-:W-:Y:S02]  /*3980*/  HMMA.16816.F32.BF16 R104, R172, R112, RZ ;  /* 0x00000070ac68723c */ /* 0x000fe400000418ff */
[----:B------:R-:W1:Y:S01]  /*3990*/  MUFU.EX2 R62, R62 ;  /* 0x0000003e003e7308 */ /* 0x000e620000000800 */
[----:B----4-:R-:W-:-:S05]  /*39a0*/  F2FP.BF16.PACK_AB R38, R57, R60 ;  /* 0x0000003c3926723e */ /* 0x010fca00000010ff */
[C---:B------:R-:W-:Y:S02]  /*39b0*/  HMMA.16816.F32.BF16 R152, R172.reuse, R160, RZ ;  /* 0x000000a0ac98723c */ /* 0x040fe400000418ff */
[----:B------:R-:W-:Y:S06]  /*39c0*/  MUFU.EX2 R45, R45 ;  /* 0x0000002d002d7308 */ /* 0x000fec0000000800 */
[----:B------:R-:W-:Y:S02]  /*39d0*/  HMMA.16816.F32.BF16 R168, R172, R24, RZ ;  /* 0x00000018aca8723c */ /* 0x000fe400000418ff */
[----:B------:R-:W2:Y:S01]  /*39e0*/  MUFU.EX2 R44, R44 ;  /* 0x0000002c002c7308 */ /* 0x000ea20000000800 */
[----:B-1----:R-:W-:Y:S01]  /*39f0*/  F2FP.BF16.PACK_AB R37, R62, R65 ;  /* 0x000000413e25723e */ /* 0x002fe200000010ff */
[----:B------:R-:W-:-:S04]  /*3a00*/  FADD.FTZ R65, R65, R66 ;  /* 0x0000004241417221 */ /* 0x000fc80000010000 */
[C---:B------:R-:W-:Y:S01]  /*3a10*/  HMMA.16816.F32.BF16 R184, R172.reuse, R42, RZ ;  /* 0x0000002aacb8723c */ /* 0x040fe200000418ff */
[----:B------:R-:W-:Y:S01]  /*3a20*/  FADD.FTZ R62, R62, R65 ;  /* 0x000000413e3e7221 */ /* 0x000fe20000010000 */
[----:B------:R-:W-:Y:S06]  /*3a30*/  MUFU.EX2 R220, R220 ;  /* 0x000000dc00dc7308 */ /* 0x000fec0000000800 */
[----:B------:R-:W-:Y:S01]  /*3a40*/  HMMA.16816.F32.BF16 R92, R172, R98, RZ ;  /* 0x00000062ac5c723c */ /* 0x000fe200000418ff */
[----:B--2---:R-:W-:Y:S01]  /*3a50*/  F2FP.BF16.PACK_AB R39, R44, R45 ;  /* 0x0000002d2c27723e */ /* 0x004fe200000010ff */
[----:B------:R-:W-:Y:S01]  /*3a60*/  MUFU.EX2 R218, R218 ;  /* 0x000000da00da7308 */ /* 0x000fe20000000800 */
[----:B------:R-:W-:-:S05]  /*3a70*/  FADD.FTZ R45, R45, R62 ;  /* 0x0000003e2d2d7221 */ /* 0x000fca0000010000 */
[----:B------:R-:W-:Y:S01]  /*3a80*/  HMMA.16816.F32.BF16 R108, R172, R114, RZ ;  /* 0x00000072ac6c723c */ /* 0x000fe200000418ff */
[----:B------:R-:W-:Y:S01]  /*3a90*/  FADD.FTZ R44, R44, R45 ;  /* 0x0000002d2c2c7221 */ /* 0x000fe20000010000 */
[----:B------:R-:W-:Y:S06]  /*3aa0*/  MUFU.EX2 R225, R225 ;  /* 0x000000e100e17308 */ /* 0x000fec0000000800 */
[C---:B------:R-:W-:Y:S02]  /*3ab0*/  HMMA.16816.F32.BF16 R188, R36.reuse, R180, R188 ;  /* 0x000000b424bc723c */ /* 0x040fe400000418bc */
[----:B------:R-:W-:Y:S05]  /*3ac0*/  MUFU.EX2 R221, R221 ;  /* 0x000000dd00dd7308 */ /* 0x000fea0000000800 */
[----:B------:R-:W-:Y:S01]  /*3ad0*/  IMAD.MOV.U32 R181, RZ, RZ, R101 ;  /* 0x000000ffffb57224 */ /* 0x000fe200078e0065 */
[----:B------:R-:W-:Y:S01]  /*3ae0*/  HMMA.16816.F32.BF16 R72, R36, R80, R72 ;  /* 0x000000502448723c */ /* 0x000fe20000041848 */
[----:B------:R-:W-:Y:S01]  /*3af0*/  IMAD.MOV.U32 R180, RZ, RZ, R78 ;  /* 0x000000ffffb47224 */ /* 0x000fe200078e004e */
[----:B------:R-:W-:Y:S05]  /*3b00*/  MUFU.EX2 R210, R210 ;  /* 0x000000d200d27308 */ /* 0x000fea0000000800 */
[----:B------:R-:W-:Y:S01]  /*3b10*/  IMAD.MOV.U32 R81, RZ, RZ, R100 ;  /* 0x000000ffff517224 */ /* 0x000fe200078e0064 */
[C---:B------:R-:W-:Y:S02]  /*3b20*/  HMMA.16816.F32.BF16 R76, R172.reuse, R46, RZ ;  /* 0x0000002eac4c723c */ /* 0x040fe400000418ff */
[----:B------:R-:W1:Y:S06]  /*3b30*/  MUFU.EX2 R209, R209 ;  /* 0x000000d100d17308 */ /* 0x000e6c0000000800 */
[C---:B------:R-:W-:Y:S08]  /*3b40*/  HMMA.16816.F32.BF16 R124, R172.reuse, R130, RZ ;  /* 0x00000082ac7c723c */ /* 0x040ff000000418ff */
[C---:B------:R-:W-:Y:S08]  /*3b50*/  HMMA.16816.F32.BF16 R140, R172.reuse, R146, RZ ;  /* 0x00000092ac8c723c */ /* 0x040ff000000418ff */
[----:B------:R-:W-:Y:S08]  /*3b60*/  HMMA.16816.F32.BF16 R156, R172, R162, RZ ;  /* 0x000000a2ac9c723c */ /* 0x000ff000000418ff */
[----:B------:R-:W-:Y:S08]  /*3b70*/  HMMA.16816.F32.BF16 R100, R176, R112, RZ ;  /* 0x00000070b064723c */ /* 0x000ff000000418ff */
[----:B------:R-:W-:Y:S08]  /*3b80*/  HMMA.16816.F32.BF16 R172, R172, R26, RZ ;  /* 0x0000001aacac723c */ /* 0x000ff000000418ff */
[C---:B-----5:R-:W-:Y:S08]  /*3b90*/  HMMA.16816.F32.BF16 R120, R36.reuse, R20, R120 ;  /* 0x000000142478723c */ /* 0x060ff00000041878 */
[----:B------:R-:W-:Y:S08]  /*3ba0*/  HMMA.16816.F32.BF16 R136, R36, R16, R136 ;  /* 0x000000102488723c */ /* 0x000ff00000041888 */
[C---:B------:R-:W-:Y:S07]  /*3bb0*/  HMMA.16816.F32.BF16 R116, R4.reuse, R20, R116 ;  /* 0x000000140474723c */ /* 0x040fee0000041874 */
[----:B------:R-:W-:Y:S01]  /*3bc0*/  IMAD.MOV.U32 R21, RZ, RZ, R151 ;  /* 0x000000ffff157224 */ /* 0x000fe200078e0097 */
[----:B------:R-:W-:Y:S01]  /*3bd0*/  HMMA.16816.F32.BF16 R132, R4, R16, R132 ;  /* 0x000000100484723c */ /* 0x000fe20000041884 */
[----:B------:R-:W-:-:S06]  /*3be0*/  IMAD.MOV.U32 R20, RZ, RZ, R150 ;  /* 0x000000ffff147224 */ /* 0x000fcc00078e0096 */
[----:B------:R-:W-:Y:S01]  /*3bf0*/  IMAD.MOV.U32 R17, RZ, RZ, R149 ;  /* 0x000000ffff117224 */ /* 0x000fe200078e0095 */
[----:B------:R-:W-:Y:S01]  /*3c00*/  HMMA.16816.F32.BF16 R88, R36, R32, R88 ;  /* 0x000000202458723c */ /* 0x000fe20000041858 */
[----:B------:R-:W-:-:S07]  /*3c10*/  IMAD.MOV.U32 R16, RZ, RZ, R148 ;  /* 0x000000ffff107224 */ /* 0x000fce00078e0094 */
[----:B---3--:R-:W-:Y:S08]  /*3c20*/  HMMA.16816.F32.BF16 R104, R36, R28, R104 ;  /* 0x0000001c2468723c */ /* 0x008ff00000041868 */
[C---:B------:R-:W-:Y:S07]  /*3c30*/  HMMA.16816.F32.BF16 R84, R4.reuse, R32, R84 ;  /* 0x000000200454723c */ /* 0x040fee0000041854 */
[----:B------:R-:W-:Y:S01]  /*3c40*/  IMAD.MOV.U32 R32, RZ, RZ, R167 ;  /* 0x000000ffff207224 */ /* 0x000fe200078e00a7 */
[----:B------:R-:W-:Y:S01]  /*3c50*/  HMMA.16816.F32.BF16 R100, R4, R28, R100 ;  /* 0x0000001c0464723c */ /* 0x000fe20000041864 */
[----:B------:R-:W-:-:S02]  /*3c60*/  IMAD.MOV.U32 R33, RZ, RZ, R166 ;  /* 0x000000ffff217224 */ /* 0x000fc400078e00a6 */
[----:B------:R-:W-:-:S04]  /*3c70*/  FFMA.FTZ R32, R32, c[0x0][0x2d0], -R211 ;  /* 0x0000b40020207a23 */ /* 0x000fc800000108d3 */
[----:B------:R-:W-:Y:S01]  /*3c80*/  IMAD.MOV.U32 R29, RZ, RZ, R165 ;  /* 0x000000ffff1d7224 */ /* 0x000fe200078e00a5 */
[C---:B------:R-:W-:Y:S01]  /*3c90*/  HMMA.16816.F32.BF16 R152, R36.reuse, R12, R152 ;  /* 0x0000000c2498723c */ /* 0x040fe20000041898 */
[----:B------:R-:W-:Y:S01]  /*3ca0*/  IMAD.MOV.U32 R28, RZ, RZ, R164 ;  /* 0x000000ffff1c7224 */ /* 0x000fe200078e00a4 */
[----:B------:R-:W-:Y:S06]  /*3cb0*/  MUFU.EX2 R32, R32 ;  /* 0x0000002000207308 */ /* 0x000fec0000000800 */
        /* <DEDUP_REMOVED lines=9> */
[C---:B------:R-:W-:Y:S08]  /*3d50*/  HMMA.16816.F32.BF16 R148, R176.reuse, R160, RZ ;  /* 0x000000a0b094723c */ /* 0x040ff000000418ff */
[C---:B------:R-:W-:Y:S08]  /*3d60*/  HMMA.16816.F32.BF16 R40, R176.reuse, R42, RZ ;  /* 0x0000002ab028723c */ /* 0x040ff000000418ff */
[C---:B------:R-:W-:Y:S07]  /*3d70*/  HMMA.16816.F32.BF16 R164, R176.reuse, R24, RZ ;  /* 0x00000018b0a4723c */ /* 0x040fee00000418ff */
[----:B------:R-:W-:Y:S01]  /*3d80*/  IMAD.MOV.U32 R24, RZ, RZ, R81 ;  /* 0x000000ffff187224 */ /* 0x000fe200078e0051 */
[----:B------:R-:W-:Y:S01]  /*3d90*/  HMMA.16816.F32.BF16 R36, R176, R46, RZ ;  /* 0x0000002eb024723c */ /* 0x000fe200000418ff */
[----:B------:R-:W-:-:S06]  /*3da0*/  IMAD.MOV.U32 R25, RZ, RZ, R180 ;  /* 0x000000ffff197224 */ /* 0x000fcc00078e00b4 */
[----:B------:R-:W-:Y:S01]  /*3db0*/  IMAD.MOV.U32 R47, RZ, RZ, R181 ;  /* 0x000000ffff2f7224 */ /* 0x000fe200078e00b5 */
[----:B------:R-:W-:Y:S01]  /*3dc0*/  HMMA.16816.F32.BF16 R96, R176, R98, RZ ;  /* 0x00000062b060723c */ /* 0x000fe200000418ff */
[--C-:B------:R-:W-:Y:S02]  /*3dd0*/  FFMA.FTZ R46, R24, c[0x0][0x2d0], -R214.reuse ;  /* 0x0000b400182e7a23 */ /* 0x100fe400000108d6 */
[----:B------:R-:W-:-:S04]  /*3de0*/  FFMA.FTZ R47, R47, c[0x0][0x2d0], -R214 ;  /* 0x0000b4002f2f7a23 */ /* 0x000fc800000108d6 */
[----:B------:R-:W-:Y:S01]  /*3df0*/  MUFU.EX2 R46, R46 ;  /* 0x0000002e002e7308 */ /* 0x000fe20000000800 */
[C---:B------:R-:W-:Y:S07]  /*3e00*/  HMMA.16816.F32.BF16 R112, R176.reuse, R114, RZ ;  /* 0x00000072b070723c */ /* 0x040fee00000418ff */
[----:B------:R-:W-:Y:S01]  /*3e10*/  MUFU.EX2 R47, R47 ;  /* 0x0000002f002f7308 */ /* 0x000fe20000000800 */
[C---:B------:R-:W-:Y:S08]  /*3e20*/  HMMA.16816.F32.BF16 R128, R176.reuse, R130, RZ ;  /* 0x00000082b080723c */ /* 0x040ff000000418ff */
[C---:B------:R-:W-:Y:S08]  /*3e30*/  HMMA.16816.F32.BF16 R144, R176.reuse, R146, RZ ;  /* 0x00000092b090723c */ /* 0x040ff000000418ff */
[C---:B------:R-:W-:Y:S08]  /*3e40*/  HMMA.16816.F32.BF16 R160, R176.reuse, R162, RZ ;  /* 0x000000a2b0a0723c */ /* 0x040ff000000418ff */
[----:B------:R-:W-:Y:S08]  /*3e50*/  HMMA.16816.F32.BF16 R176, R176, R26, RZ ;  /* 0x0000001ab0b0723c */ /* 0x000ff000000418ff */
[C---:B------:R-:W-:Y:S08]  /*3e60*/  HMMA.16816.F32.BF16 R164, R4.reuse, R8, R164 ;  /* 0x0000000804a4723c */ /* 0x040ff000000418a4 */
[C---:B------:R-:W-:Y:S07]  /*3e70*/  HMMA.16816.F32.BF16 R80, R4.reuse, R82, R36 ;  /* 0x000000520450723c */ /* 0x040fee0000041824 */
[--C-:B------:R-:W-:Y:S01]  /*3e80*/  FFMA.FTZ R36, R33, c[0x0][0x2d0], -R212.reuse ;  /* 0x0000b40021247a23 */ /* 0x100fe200000108d4 */
[----:B------:R-:W-:Y:S01]  /*3e90*/  HMMA.16816.F32.BF16 R176, R4, R10, R176 ;  /* 0x0000000a04b0723c */ /* 0x000fe200000418b0 */
[----:B------:R-:W2:Y:S01]  /*3ea0*/  LDSM.16.MT88.4 R8, [R248+0x1100] ;  /* 0x00110000f808783b */ /* 0x000ea20000004200 */
[----:B------:R-:W-:-:S02]  /*3eb0*/  FFMA.FTZ R39, R21, c[0x0][0x2d0], -R212 ;  /* 0x0000b40015277a23 */ /* 0x000fc400000108d4 */
[--C-:B------:R-:W-:Y:S01]  /*3ec0*/  FFMA.FTZ R38, R28, c[0x0][0x2d0], -R212.reuse ;  /* 0x0000b4001c267a23 */ /* 0x100fe200000108d4 */
[----:B------:R-:W-:Y:S01]  /*3ed0*/  MUFU.EX2 R36, R36 ;  /* 0x0000002400247308 */ /* 0x000fe20000000800 */
[----:B------:R-:W-:Y:S01]  /*3ee0*/  FFMA.FTZ R37, R29, c[0x0][0x2d0], -R212 ;  /* 0x0000b4001d257a23 */ /* 0x000fe200000108d4 */
[----:B-1----:R-:W-:Y:S01]  /*3ef0*/  F2FP.BF16.PACK_AB R29, R209, R210 ;  /* 0x000000d2d11d723e */ /* 0x002fe200000010ff */
[----:B------:R-:W-:Y:S01]  /*3f00*/  HMMA.16816.F32.BF16 R180, R4, R182, R40 ;  /* 0x000000b604b4723c */ /* 0x000fe20000041828 */
[----:B------:R-:W-:-:S04]  /*3f10*/  FFMA.FTZ R33, R230, c[0x0][0x2d0], -R211 ;  /* 0x0000b400e6217a23 */ /* 0x000fc800000108d3 */
[----:B------:R-:W-:Y:S02]  /*3f20*/  MUFU.EX2 R39, R39 ;  /* 0x0000002700277308 */ /* 0x000fe40000000800 */
[--C-:B------:R-:W-:Y:S01]  /*3f30*/  FFMA.FTZ R43, R25, c[0x0][0x2d0], -R213.reuse ;  /* 0x0000b400192b7a23 */ /* 0x100fe200000108d5 */
[C---:B------:R-:W-:Y:S01]  /*3f40*/  HMMA.16816.F32.BF16 R96, R4.reuse, R34, R96 ;  /* 0x000000220460723c */ /* 0x040fe20000041860 */
[--C-:B------:R-:W-:Y:S01]  /*3f50*/  FFMA.FTZ R42, R16, c[0x0][0x2d0], -R213.reuse ;  /* 0x0000b400102a7a23 */ /* 0x100fe200000108d5 */
[----:B------:R-:W-:Y:S01]  /*3f60*/  LDSM.16.MT88.4 R24, [R240+0x1900] ;  /* 0x00190000f018783b */ /* 0x000fe20000004200 */
[--C-:B------:R-:W-:Y:S02]  /*3f70*/  FFMA.FTZ R41, R17, c[0x0][0x2d0], -R213.reuse ;  /* 0x0000b40011297a23 */ /* 0x100fe400000108d5 */
[----:B------:R-:W-:Y:S01]  /*3f80*/  FFMA.FTZ R40, R20, c[0x0][0x2d0], -R213 ;  /* 0x0000b40014287a23 */ /* 0x000fe200000108d5 */
[----:B------:R-:W-:Y:S01]  /*3f90*/  MUFU.EX2 R43, R43 ;  /* 0x0000002b002b7308 */ /* 0x000fe20000000800 */
[--C-:B------:R-:W-:Y:S01]  /*3fa0*/  FFMA.FTZ R35, R226, c[0x0][0x2d0], -R211.reuse ;  /* 0x0000b400e2237a23 */ /* 0x100fe200000108d3 */
[----:B------:R-:W-:Y:S01]  /*3fb0*/  HMMA.16816.F32.BF16 R148, R4, R12, R148 ;  /* 0x0000000c0494723c */ /* 0x000fe20000041894 */
[----:B------:R-:W-:-:S02]  /*3fc0*/  FFMA.FTZ R34, R228, c[0x0][0x2d0], -R211 ;  /* 0x0000b400e4227a23 */ /* 0x000fc400000108d3 */
[--C-:B------:R-:W-:Y:S02]  /*3fd0*/  FFMA.FTZ R226, R227, c[0x0][0x2d0], -R214.reuse ;  /* 0x0000b400e3e27a23 */ /* 0x100fe400000108d6 */
[----:B------:R-:W-:Y:S01]  /*3fe0*/  FFMA.FTZ R214, R215, c[0x0][0x2d0], -R214 ;  /* 0x0000b400d7d67a23 */ /* 0x000fe200000108d6 */
[----:B------:R-:W1:Y:S01]  /*3ff0*/  MUFU.EX2 R42, R42 ;  /* 0x0000002a002a7308 */ /* 0x000e620000000800 */
[--C-:B------:R-:W-:Y:S01]  /*4000*/  FFMA.FTZ R215, R222, c[0x0][0x2d0], -R213.reuse ;  /* 0x0000b400ded77a23 */ /* 0x100fe200000108d5 */
[C---:B------:R-:W-:Y:S01]  /*4010*/  HMMA.16816.F32.BF16 R112, R4.reuse, R30, R112 ;  /* 0x0000001e0470723c */ /* 0x040fe20000041870 */
[----:B------:R-:W-:Y:S02]  /*4020*/  FFMA.FTZ R213, R216, c[0x0][0x2d0], -R213 ;  /* 0x0000b400d8d57a23 */ /* 0x000fe400000108d5 */
[--C-:B------:R-:W-:Y:S02]  /*4030*/  FFMA.FTZ R216, R229, c[0x0][0x2d0], -R212.reuse ;  /* 0x0000b400e5d87a23 */ /* 0x100fe400000108d4 */
[----:B------:R-:W-:Y:S01]  /*4040*/  FFMA.FTZ R212, R217, c[0x0][0x2d0], -R212 ;  /* 0x0000b400d9d47a23 */ /* 0x000fe200000108d4 */
[----:B------:R-:W-:Y:S02]  /*4050*/  MUFU.EX2 R41, R41 ;  /* 0x0000002900297308 */ /* 0x000fe40000000800 */
[C---:B------:R-:W-:Y:S06]  /*4060*/  HMMA.16816.F32.BF16 R128, R4.reuse, R22, R128 ;  /* 0x000000160480723c */ /* 0x040fec0000041880 */
[----:B------:R-:W3:Y:S02]  /*4070*/  MUFU.EX2 R40, R40 ;  /* 0x0000002800287308 */ /* 0x000ee40000000800 */
[C---:B------:R-:W-:Y:S01]  /*4080*/  HMMA.16816.F32.BF16 R144, R4.reuse, R18, R144 ;  /* 0x000000120490723c */ /* 0x040fe20000041890 */
[----:B------:R-:W4:Y:S05]  /*4090*/  LDSM.16.MT88.4 R16, [R242+0x3100] ;  /* 0x00310000f210783b */ /* 0x000f2a0000004200 */
[----:B------:R-:W5:Y:S02]  /*40a0*/  MUFU.EX2 R38, R38 ;  /* 0x0000002600267308 */ /* 0x000f640000000800 */
[----:B------:R-:W-:Y:S01]  /*40b0*/  HMMA.16816.F32.BF16 R160, R4, R14, R160 ;  /* 0x0000000e04a0723c */ /* 0x000fe200000418a0 */
[----:B------:R-:W4:Y:S05]  /*40c0*/  LDSM.16.MT88.4 R12, [R242+0x1100] ;  /* 0x00110000f20c783b */ /* 0x000f2a0000004200 */
[----:B------:R-:W2:Y:S01]  /*40d0*/  MUFU.EX2 R37, R37 ;  /* 0x0000002500257308 */ /* 0x000ea20000000800 */
[----:B------:R-:W-:-:S02]  /*40e0*/  F2FP.BF16.PACK_AB R4, R224, R231 ;  /* 0x000000e7e004723e */ /* 0x000fc400000010ff */
[----:B-1----:R-:W-:Y:S01]  /*40f0*/  F2FP.BF16.PACK_AB R5, R42, R43 ;  /* 0x0000002b2a05723e */ /* 0x002fe200000010ff */
[----:B------:R-:W-:Y:S01]  /*4100*/  FADD.FTZ R43, R43, R48 ;  /* 0x000000302b2b7221 */ /* 0x000fe20000010000 */
[----:B------:R-:W-:Y:S02]  /*4110*/  F2FP.BF16.PACK_AB R6, R46, R47 ;  /* 0x0000002f2e06723e */ /* 0x000fe400000010ff */
[----:B---3--:R-:W-:Y:S01]  /*4120*/  F2FP.BF16.PACK_AB R7, R40, R41 ;  /* 0x000000292807723e */ /* 0x008fe200000010ff */
[----:B------:R-:W-:Y:S01]  /*4130*/  MUFU.EX2 R35, R35 ;  /* 0x0000002300237308 */ /* 0x000fe20000000800 */
[----:B-----5:R-:W-:Y:S01]  /*4140*/  F2FP.BF16.PACK_AB R20, R38, R39 ;  /* 0x000000272614723e */ /* 0x020fe200000010ff */
[----:B------:R-:W-:-:S04]  /*4150*/  FADD.FTZ R42, R42, R43 ;  /* 0x0000002b2a2a7221 */ /* 0x000fc80000010000 */
[----:B--2---:R-:W-:Y:S01]  /*4160*/  HMMA.16816.F32.BF16 R192, R4, R8, R192 ;  /* 0x0000000804c0723c */ /* 0x004fe200000418c0 */
[----:B------:R-:W-:Y:S01]  /*4170*/  FADD.FTZ R41, R41, R42 ;  /* 0x0000002a29297221 */ /* 0x000fe20000010000 */
[----:B------:R-:W1:Y:S01]  /*4180*/  MUFU.EX2 R34, R34 ;  /* 0x0000002200227308 */ /* 0x000e620000000800 */
[----:B------:R-:W-:Y:S02]  /*4190*/  F2FP.BF16.PACK_AB R22, R36, R37 ;  /* 0x000000252416723e */ /* 0x000fe400000010ff */
[----:B------:R-:W-:-:S03]  /*41a0*/  FADD.FTZ R40, R40, R41 ;  /* 0x0000002928287221 */ /* 0x000fc60000010000 */
[C---:B------:R-:W-:Y:S02]  /*41b0*/  HMMA.16816.F32.BF16 R180, R4.reuse, R10, R180 ;  /* 0x0000000a04b4723c */ /* 0x040fe400000418b4 */
[----:B------:R-:W2:Y:S06]  /*41c0*/  MUFU.EX2 R33, R33 ;  /* 0x0000002100217308 */ /* 0x000eac0000000800 */
[----:B----4-:R-:W-:Y:S01]  /*41d0*/  HMMA.16816.F32.BF16 R132, R4, R16, R132 ;  /* 0x000000100484723c */ /* 0x010fe20000041884 */
[----:B-1----:R-:W-:Y:S01]  /*41e0*/  F2FP.BF16.PACK_AB R21, R34, R35 ;  /* 0x000000232215723e */ /* 0x002fe200000010ff */
[----:B------:R-:W-:Y:S01]  /*41f0*/  MUFU.EX2 R226, R226 ;  /* 0x000000e200e27308 */ /* 0x000fe20000000800 */
[----:B------:R-:W-:-:S05]  /*4200*/  FADD.FTZ R35, R35, R44 ;  /* 0x0000002c23237221 */ /* 0x000fca0000010000 */
[----:B------:R-:W-:Y:S01]  /*4210*/  HMMA.16816.F32.BF16 R68, R4, R12, R68 ;  /* 0x0000000c0444723c */ /* 0x000fe20000041844 */
[----:B------:R-:W-:Y:S01]  /*4220*/  FADD.FTZ R34, R34, R35 ;  /* 0x0000002322227221 */ /* 0x000fe20000010000 */
[----:B--2---:R-:W-:Y:S01]  /*4230*/  F2FP.BF16.PACK_AB R23, R32, R33 ;  /* 0x000000212017723e */ /* 0x004fe200000010ff */
[----:B------:R-:W-:Y:S02]  /*4240*/  MUFU.EX2 R214, R214 ;  /* 0x000000d600d67308 */ /* 0x000fe40000000800 */
[----:B------:R-:W-:-:S03]  /*4250*/  FADD.FTZ R33, R33, R34 ;  /* 0x0000002221217221 */ /* 0x000fc60000010000 */
[----:B------:R-:W-:Y:S01]  /*4260*/  HMMA.16816.F32.BF16 R80, R4, R14, R80 ;  /* 0x0000000e0450723c */ /* 0x000fe20000041850 */
[----:B------:R-:W-:Y:S02]  /*4270*/  FADD.FTZ R33, R32, R33 ;  /* 0x0000002120217221 */ /* 0x000fe40000010000 */
[----:B------:R-:W-:Y:S02]  /*4280*/  MUFU.EX2 R215, R215 ;  /* 0x000000d700d77308 */ /* 0x000fe40000000800 */
[----:B------:R-:W-:-:S03]  /*4290*/  FADD.FTZ R210, R210, R33 ;  /* 0x00000021d2d27221 */ /* 0x000fc60000010000 */
[C---:B------:R-:W-:Y:S01]  /*42a0*/  HMMA.16816.F32.BF16 R188, R20.reuse, R8, R188 ;  /* 0x0000000814bc723c */ /* 0x040fe200000418bc */
[----:B------:R-:W-:Y:S02]  /*42b0*/  FADD.FTZ R209, R209, R210 ;  /* 0x000000d2d1d17221 */ /* 0x000fe40000010000 */
[----:B------:R-:W-:Y:S05]  /*42c0*/  MUFU.EX2 R213, R213 ;  /* 0x000000d500d57308 */ /* 0x000fea0000000800 */
[C---:B------:R-:W-:Y:S01]  /*42d0*/  HMMA.16816.F32.BF16 R184, R20.reuse, R10, R184 ;  /* 0x0000000a14b8723c */ /* 0x040fe200000418b8 */
[----:B------:R-:W1:Y:S02]  /*42e0*/  LDSM.16.MT88.4 R8, [R241+0x1100] ;  /* 0x00110000f108783b */ /* 0x000e640000004200 */
[----:B------:R-:W2:Y:S05]  /*42f0*/  MUFU.EX2 R216, R216 ;  /* 0x000000d800d87308 */ /* 0x000eaa0000000800 */
[C---:B------:R-:W-:Y:S03]  /*4300*/  HMMA.16816.F32.BF16 R72, R20.reuse, R12, R72 ;  /* 0x0000000c1448723c */ /* 0x040fe60000041848 */
[----:B------:R-:W3:Y:S05]  /*4310*/  MUFU.EX2 R212, R212 ;  /* 0x000000d400d47308 */ /* 0x000eea0000000800 */
[----:B------:R-:W-:Y:S01]  /*4320*/  HMMA.16816.F32.BF16 R76, R20, R14, R76 ;  /* 0x0000000e144c723c */ /* 0x000fe2000004184c */
[----:B------:R-:W4:Y:S01]  /*4330*/  LDSM.16.MT88.4 R12, [R240+0x1100] ;  /* 0x00110000f00c783b */ /* 0x000f220000004200 */
[----:B--2---:R-:W-:-:S06]  /*4340*/  F2FP.BF16.PACK_AB R28, R225, R216 ;  /* 0x000000d8e11c723e */ /* 0x004fcc00000010ff */
[----:B------:R-:W-:Y:S01]  /*4350*/  HMMA.16816.F32.BF16 R136, R20, R16, R136 ;  /* 0x000000101488723c */ /* 0x000fe20000041888 */
[----:B---3--:R-:W-:-:S07]  /*4360*/  F2FP.BF16.PACK_AB R30, R212, R221 ;  /* 0x000000ddd41e723e */ /* 0x008fce00000010ff */
[-C--:B------:R-:W-:Y:S08]  /*4370*/  HMMA.16816.F32.BF16 R140, R20, R18.reuse, R140 ;  /* 0x00000012148c723c */ /* 0x080ff0000004188c */
[C---:B------:R-:W-:Y:S01]  /*4380*/  HMMA.16816.F32.BF16 R144, R4.reuse, R18, R144 ;  /* 0x000000120490723c */ /* 0x040fe20000041890 */
[----:B------:R-:W-:Y:S07]  /*4390*/  LDSM.16.MT88.4 R16, [R248+0x1900] ;  /* 0x00190000f810783b */ /* 0x000fee0000004200 */
[-C--:B-1----:R-:W-:Y:S08]  /*43a0*/  HMMA.16816.F32.BF16 R84, R4, R8.reuse, R84 ;  /* 0x000000080454723c */ /* 0x082ff00000041854 */
[C---:B------:R-:W-:Y:S08]  /*43b0*/  HMMA.16816.F32.BF16 R88, R20.reuse, R8, R88 ;  /* 0x000000081458723c */ /* 0x040ff00000041858 */
[-C--:B------:R-:W-:Y:S08]  /*43c0*/  HMMA.16816.F32.BF16 R92, R20, R10.reuse, R92 ;  /* 0x0000000a145c723c */ /* 0x080ff0000004185c */
[C---:B------:R-:W-:Y:S01]  /*43d0*/  HMMA.16816.F32.BF16 R96, R4.reuse, R10, R96 ;  /* 0x0000000a0460723c */ /* 0x040fe20000041860 */
[----:B------:R-:W1:Y:S07]  /*43e0*/  LDSM.16.MT88.4 R8, [R248+0x3100] ;  /* 0x00310000f808783b */ /* 0x000e6e0000004200 */
[-C--:B----4-:R-:W-:Y:S08]  /*43f0*/  HMMA.16816.F32.BF16 R100, R4, R12.reuse, R100 ;  /* 0x0000000c0464723c */ /* 0x090ff00000041864 */
[C---:B------:R-:W-:Y:S08]  /*4400*/  HMMA.16816.F32.BF16 R104, R20.reuse, R12, R104 ;  /* 0x0000000c1468723c */ /* 0x040ff00000041868 */
[-C--:B------:R-:W-:Y:S08]  /*4410*/  HMMA.16816.F32.BF16 R108, R20, R14.reuse, R108 ;  /* 0x0000000e146c723c */ /* 0x080ff0000004186c */
[C---:B------:R-:W-:Y:S01]  /*4420*/  HMMA.16816.F32.BF16 R112, R4.reuse, R14, R112 ;  /* 0x0000000e0470723c */ /* 0x040fe20000041870 */
[----:B------:R-:W2:Y:S07]  /*4430*/  LDSM.16.MT88.4 R12, [R241+0x3100] ;  /* 0x00310000f10c783b */ /* 0x000eae0000004200 */
[-C--:B-1----:R-:W-:Y:S08]  /*4440*/  HMMA.16816.F32.BF16 R116, R4, R8.reuse, R116 ;  /* 0x000000080474723c */ /* 0x082ff00000041874 */
[C---:B------:R-:W-:Y:S08]  /*4450*/  HMMA.16816.F32.BF16 R120, R20.reuse, R8, R120 ;  /* 0x000000081478723c */ /* 0x040ff00000041878 */
[-C--:B------:R-:W-:Y:S08]  /*4460*/  HMMA.16816.F32.BF16 R124, R20, R10.reuse, R124 ;  /* 0x0000000a147c723c */ /* 0x080ff0000004187c */
[----:B------:R-:W-:Y:S01]  /*4470*/  HMMA.16816.F32.BF16 R128, R4, R10, R128 ;  /* 0x0000000a0480723c */ /* 0x000fe20000041880 */
[----:B------:R-:W1:Y:S07]  /*4480*/  LDSM.16.MT88.4 R8, [R240+0x3100] ;  /* 0x00310000f008783b */ /* 0x000e6e0000004200 */
[C---:B--2---:R-:W-:Y:S08]  /*4490*/  HMMA.16816.F32.BF16 R152, R20.reuse, R12, R152 ;  /* 0x0000000c1498723c */ /* 0x044ff00000041898 */
[----:B------:R-:W-:Y:S08]  /*44a0*/  HMMA.16816.F32.BF16 R156, R20, R14, R156 ;  /* 0x0000000e149c723c */ /* 0x000ff0000004189c */
[C---:B------:R-:W-:Y:S08]  /*44b0*/  HMMA.16816.F32.BF16 R148, R4.reuse, R12, R148 ;  /* 0x0000000c0494723c */ /* 0x040ff00000041894 */
[----:B------:R-:W-:Y:S01]  /*44c0*/  HMMA.16816.F32.BF16 R160, R4, R14, R160 ;  /* 0x0000000e04a0723c */ /* 0x000fe200000418a0 */
[----:B------:R-:W2:Y:S07]  /*44d0*/  LDSM.16.MT88.4 R12, [R242+0x1900] ;  /* 0x00190000f20c783b */ /* 0x000eae0000004200 */
[C---:B-1----:R-:W-:Y:S08]  /*44e0*/  HMMA.16816.F32.BF16 R168, R20.reuse, R8, R168 ;  /* 0x0000000814a8723c */ /* 0x042ff000000418a8 */
[----:B------:R-:W-:Y:S07]  /*44f0*/  HMMA.16816.F32.BF16 R172, R20, R10, R172 ;  /* 0x0000000a14ac723c */ /* 0x000fee00000418ac */
[----:B------:R-:W-:Y:S01]  /*4500*/  FADD.FTZ R21, R202, R201 ;  /* 0x000000c9ca157221 */ /* 0x000fe20000010000 */
[----:B------:R-:W-:Y:S01]  /*4510*/  HMMA.16816.F32.BF16 R164, R4, R8, R164 ;  /* 0x0000000804a4723c */ /* 0x000fe200000418a4 */
[----:B------:R-:W-:Y:S01]  /*4520*/  FADD.FTZ R201, R197, R206 ;  /* 0x000000cec5c97221 */ /* 0x000fe20000010000 */
[----:B------:R-:W-:Y:S01]  /*4530*/  MUFU.EX2 R202, R208 ;  /* 0x000000d000ca7308 */ /* 0x000fe20000000800 */
[----:B------:R-:W-:-:S02]  /*4540*/  FADD.FTZ R198, R198, R21 ;  /* 0x00000015c6c67221 */ /* 0x000fc40000010000 */
[----:B------:R-:W-:Y:S01]  /*4550*/  FADD.FTZ R201, R64, R201 ;  /* 0x000000c940c97221 */ /* 0x000fe20000010000 */
[----:B------:R-:W-:Y:S01]  /*4560*/  LDSM.16.MT88.4 R20, [R248+0x3900] ;  /* 0x00390000f814783b */ /* 0x000fe20000004200 */
[----:B------:R-:W-:Y:S01]  /*4570*/  FADD.FTZ R198, R59, R198 ;  /* 0x000000c63bc67221 */ /* 0x000fe20000010000 */
[----:B------:R-:W-:Y:S01]  /*4580*/  HMMA.16816.F32.BF16 R176, R4, R10, R176 ;  /* 0x0000000a04b0723c */ /* 0x000fe200000418b0 */
[----:B------:R-:W-:Y:S01]  /*4590*/  FADD.FTZ R58, R58, R201 ;  /* 0x000000c93a3a7221 */ /* 0x000fe20000010000 */
[----:B------:R-:W1:Y:S01]  /*45a0*/  LDSM.16.MT88.4 R8, [R241+0x1900] ;  /* 0x00190000f108783b */ /* 0x000e620000004200 */
[----:B------:R-:W3:Y:S01]  /*45b0*/  MUFU.EX2 R197, R207 ;  /* 0x000000cf00c57308 */ /* 0x000ee20000000800 */
[----:B------:R-:W-:Y:S02]  /*45c0*/  FADD.FTZ R63, R63, R198 ;  /* 0x000000c63f3f7221 */ /* 0x000fe40000010000 */
[----:B------:R-:W-:Y:S01]  /*45d0*/  FADD.FTZ R53, R53, R58 ;  /* 0x0000003a35357221 */ /* 0x000fe20000010000 */
[----:B------:R-:W-:Y:S01]  /*45e0*/  F2FP.BF16.PACK_AB R4, R223, R226 ;  /* 0x000000e2df04723e */ /* 0x000fe200000010ff */
[----:B------:R-:W-:Y:S01]  /*45f0*/  FADD.FTZ R63, R54, R63 ;  /* 0x0000003f363f7221 */ /* 0x000fe20000010000 */
[----:B------:R-:W-:Y:S01]  /*4600*/  F2FP.BF16.PACK_AB R5, R220, R215 ;  /* 0x000000d7dc05723e */ /* 0x000fe200000010ff */
[----:B------:R-:W-:Y:S01]  /*4610*/  FADD.FTZ R52, R52, R53 ;  /* 0x0000003534347221 */ /* 0x000fe20000010000 */
[----:B------:R-:W-:Y:S01]  /*4620*/  F2FP.BF16.PACK_AB R6, R214, R219 ;  /* 0x000000dbd606723e */ /* 0x000fe200000010ff */
[----:B------:R-:W-:Y:S01]  /*4630*/  FADD.FTZ R60, R60, R63 ;  /* 0x0000003f3c3c7221 */ /* 0x000fe20000010000 */
[----:B------:R-:W-:Y:S01]  /*4640*/  F2FP.BF16.PACK_AB R7, R213, R218 ;  /* 0x000000dad507723e */ /* 0x000fe200000010ff */
[----:B------:R-:W-:-:S02]  /*4650*/  FADD.FTZ R52, R51, R52 ;  /* 0x0000003433347221 */ /* 0x000fc40000010000 */
[----:B------:R-:W-:Y:S02]  /*4660*/  FADD.FTZ R60, R57, R60 ;  /* 0x0000003c393c7221 */ /* 0x000fe40000010000 */
[----:B------:R-:W-:Y:S01]  /*4670*/  FADD.FTZ R231, R231, R52 ;  /* 0x00000034e7e77221 */ /* 0x000fe20000010000 */
[----:B---3--:R-:W-:Y:S01]  /*4680*/  F2FP.BF16.PACK_AB R31, R197, R202 ;  /* 0x000000cac51f723e */ /* 0x008fe200000010ff */
[-C--:B------:R-:W-:Y:S01]  /*4690*/  HMMA.16816.F32.BF16 R192, R4, R16.reuse, R192 ;  /* 0x0000001004c0723c */ /* 0x080fe200000418c0 */
        /* <DEDUP_REMOVED lines=15> */
[----:B------:R-:W3:Y:S01]  /*4790*/  LDSM.16.MT88.4 R16, [R242+0x3900] ;  /* 0x00390000f210783b */ /* 0x000ee20000004200 */
[----:B------:R-:W-:Y:S02]  /*47a0*/  FADD.FTZ R215, R220, R215 ;  /* 0x000000d7dcd77221 */ /* 0x000fe40000010000 */
[----:B------:R-:W-:Y:S02]  /*47b0*/  FADD.FTZ R216, R225, R216 ;  /* 0x000000d8e1d87221 */ /* 0x000fe40000010000 */
[----:B------:R-:W-:Y:S02]  /*47c0*/  FADD.FTZ R218, R218, R215 ;  /* 0x000000d7dada7221 */ /* 0x000fe40000010000 */
[----:B--2---:R-:W-:Y:S01]  /*47d0*/  HMMA.16816.F32.BF16 R68, R4, R12, R68 ;  /* 0x0000000c0444723c */ /* 0x004fe20000041844 */
[----:B------:R-:W-:-:S02]  /*47e0*/  FADD.FTZ R202, R202, R209 ;  /* 0x000000d1caca7221 */ /* 0x000fc40000010000 */
[----:B------:R-:W-:-:S05]  /*47f0*/  FADD.FTZ R221, R221, R216 ;  /* 0x000000d8dddd7221 */ /* 0x000fca0000010000 */
        /* <DEDUP_REMOVED lines=17> */
[C---:B-1----:R-:W-:Y:S08]  /*4910*/  HMMA.16816.F32.BF16 R164, R4.reuse, R8, R164 ;  /* 0x0000000804a4723c */ /* 0x042ff000000418a4 */
[----:B------:R-:W-:Y:S07]  /*4920*/  HMMA.16816.F32.BF16 R176, R4, R10, R176 ;  /* 0x0000000a04b0723c */ /* 0x000fee00000418b0 */
[----:B------:R-:W-:Y:S01]  /*4930*/  FADD.FTZ R4, R214, R219 ;  /* 0x000000dbd6047221 */ /* 0x000fe20000010000 */
[----:B------:R-:W-:Y:S01]  /*4940*/  HMMA.16816.F32.BF16 R104, R28, R24, R104 ;  /* 0x000000181c68723c */ /* 0x000fe20000041868 */
[----:B------:R-:W-:-:S02]  /*4950*/  FADD.FTZ R6, R213, R218 ;  /* 0x000000dad5067221 */ /* 0x000fc40000010000 */
[----:B------:R-:W-:Y:S01]  /*4960*/  FADD.FTZ R5, R212, R221 ;  /* 0x000000ddd4057221 */ /* 0x000fe20000010000 */
[----:B------:R1:W-:Y:S04]  /*4970*/  STL [R1+0x54], R4 ;  /* 0x0000540401007387 */ /* 0x0003e80000100800 */
[----:B------:R2:W-:Y:S01]  /*4980*/  STL [R1+0x50], R6 ;  /* 0x0000500601007387 */ /* 0x0005e20000100800 */
[C---:B------:R-:W-:Y:S08]  /*4990*/  HMMA.16816.F32.BF16 R108, R28.reuse, R26, R108 ;  /* 0x0000001a1c6c723c */ /* 0x040ff0000004186c */
[C---:B------:R-:W-:Y:S08]  /*49a0*/  HMMA.16816.F32.BF16 R120, R28.reuse, R20, R120 ;  /* 0x000000141c78723c */ /* 0x040ff00000041878 */
[----:B------:R-:W-:Y:S01]  /*49b0*/  HMMA.16816.F32.BF16 R124, R28, R22, R124 ;  /* 0x000000161c7c723c */ /* 0x000fe2000004187c */
[----:B-1----:R-:W-:-:S07]  /*49c0*/  FADD.FTZ R4, R197, R202 ;  /* 0x000000cac5047221 */ /* 0x002fce0000010000 */
[C---:B------:R-:W-:Y:S01]  /*49d0*/  HMMA.16816.F32.BF16 R136, R28.reuse, R16, R136 ;  /* 0x000000101c88723c */ /* 0x040fe20000041888 */
[----:B------:R2:W-:Y:S04]  /*49e0*/  STL [R1+0x48], R4 ;  /* 0x0000480401007387 */ /* 0x0005e80000100800 */
[----:B------:R2:W-:Y:S03]  /*49f0*/  STL [R1+0x4c], R5 ;  /* 0x00004c0501007387 */ /* 0x0005e60000100800 */
[C---:B------:R-:W-:Y:S08]  /*4a00*/  HMMA.16816.F32.BF16 R140, R28.reuse, R18, R140 ;  /* 0x000000121c8c723c */ /* 0x040ff0000004188c */
[C---:B------:R-:W-:Y:S08]  /*4a10*/  HMMA.16816.F32.BF16 R152, R28.reuse, R12, R152 ;  /* 0x0000000c1c98723c */ /* 0x040ff00000041898 */
[C---:B------:R-:W-:Y:S08]  /*4a20*/  HMMA.16816.F32.BF16 R156, R28.reuse, R14, R156 ;  /* 0x0000000e1c9c723c */ /* 0x040ff0000004189c */
[C---:B------:R-:W-:Y:S08]  /*4a30*/  HMMA.16816.F32.BF16 R168, R28.reuse, R8, R168 ;  /* 0x000000081ca8723c */ /* 0x040ff000000418a8 */
[----:B------:R-:W-:Y:S01]  /*4a40*/  HMMA.16816.F32.BF16 R172, R28, R10, R172 ;  /* 0x0000000a1cac723c */ /* 0x000fe200000418ac */
[----:B------:R-:W-:Y:S07]  /*4a50*/  @!P1 BRA `(.L_x_2579) ;  /* 0x0000394000009947 */ /* 0x000fee0003800000 */
[----:B--2---:R-:W2:Y:S04]  /*4a60*/  LDL.64 R204, [R1+0x40] ;  /* 0x0000400001cc7983 */ /* 0x004ea80000100a00 */
[----:B------:R-:W3:Y:S04]  /*4a70*/  LDL.64 R206, [R1+0x10] ;  /* 0x0000100001ce7983 */ /* 0x000ee80000100a00 */
[----:B------:R-:W4:Y:S04]  /*4a80*/  LDL R227, [R1+0x8] ;  /* 0x0000080001e37983 */ /* 0x000f280000100800 */
[----:B------:R-:W5:Y:S04]  /*4a90*/  LDL R230, [R1+0xc] ;  /* 0x00000c0001e67983 */ /* 0x000f680000100800 */
[----:B------:R-:W4:Y:S01]  /*4aa0*/  LDL.64 R228, [R1+0x18] ;  /* 0x0000180001e47983 */ /* 0x000f220000100a00 */
[----:B------:R-:W-:Y:S01]  /*4ab0*/  IMAD.MOV.U32 R198, RZ, RZ, R3 ;  /* 0x000000ffffc67224 */ /* 0x000fe200078e0003 */
[----:B------:R-:W-:Y:S01]  /*4ac0*/  MOV R199, R2 ;  /* 0x0000000200c77202 */ /* 0x000fe20000000f00 */
[----:B------:R-:W-:Y:S01]  /*4ad0*/  IMAD.MOV.U32 R197, RZ, RZ, R0 ;  /* 0x000000ffffc57224 */ /* 0x000fe200078e0000 */
[----:B------:R-:W-:Y:S01]  /*4ae0*/  UIADD3 UR12, UP0, UR16, 0x80, URZ ;  /* 0x00000080100c7890 */ /* 0x000fe2000ff1e03f */
        /* <DEDUP_REMOVED lines=9> */
[----:B---3--:R-:W-:-:S03]  /*4b80*/  IADD3 R3, P1, R206, 0x40, RZ ;  /* 0x00000040ce037810 */ /* 0x008fc60007f3e0ff */
[----:B------:R-:W-:Y:S04]  /*4b90*/  STL [R1+0x3c], R4 ;  /* 0x00003c0401007387 */ /* 0x000fe80000100800 */
[----:B------:R1:W-:Y:S01]  /*4ba0*/  STL [R1+0x34], R3 ;  /* 0x0000340301007387 */ /* 0x0003e20000100800 */
[----:B-----5:R-:W-:Y:S01]  /*4bb0*/  IADD3.X R2, RZ, R230, RZ, P2, !PT ;  /* 0x000000e6ff027210 */ /* 0x020fe200017fe4ff */
[----:B----4-:R-:W-:Y:S02]  /*4bc0*/  IMAD.X R0, RZ, RZ, R229, P1 ;  /* 0x000000ffff007224 */ /* 0x010fe400008e06e5 */
[----:B-1----:R-:W-:-:S05]  /*4bd0*/  IMAD.SHL.U32 R3, R227, 0x2, RZ ;  /* 0x00000002e3037824 */ /* 0x002fca00078e00ff */
[----:B------:R1:W-:Y:S04]  /*4be0*/  STL [R1+0x2c], R3 ;  /* 0x00002c0301007387 */ /* 0x0003e80000100800 */
[----:B------:R1:W-:Y:S04]  /*4bf0*/  STL [R1+0x38], R2 ;  /* 0x0000380201007387 */ /* 0x0003e80000100800 */
[----:B------:R1:W-:Y:S02]  /*4c00*/  STL [R1+0x30], R0 ;  /* 0x0000300001007387 */ /* 0x0003e40000100800 */
.L_x_2580:
        /* <DEDUP_REMOVED lines=12> */
[----:B------:R-:W-:Y:S01]  /*4cd0*/  LDSM.16.M88.4 R208, [R251+0x8100] ;  /* 0x00810000fbd0783b */ /* 0x000fe20000000200 */
[----:B------:R-:W-:Y:S02]  /*4ce0*/  @UP1 USHF.L.U64.HI UR17, UR4, UR13, UR5 ;  /* 0x0000000d04111299 */ /* 0x000fe40008010205 */
[----:B------:R-:W-:Y:S05]  /*4cf0*/  @UP1 UIMAD.WIDE.U32 UR24, UR18, UR4, URZ ;  /* 0x00000004121812a5 */ /* 0x000fea000f8e003f */
[----:B--2---:R-:W2:Y:S08]  /*4d00*/  LDSM.16.M88.4 R212, [R250+0x4100] ;  /* 0x00410000fad4783b */ /* 0x004eb00000000200 */
[----:B------:R-:W3:Y:S08]  /*4d10*/  LDSM.16.M88.4 R216, [R251+0xa100] ;  /* 0x00a10000fbd8783b */ /* 0x000ef00000000200 */
[----:B------:R-:W4:Y:S08]  /*4d20*/  LDSM.16.M88.4 R220, [R250+0x4900] ;  /* 0x00490000fadc783b */ /* 0x000f300000000200 */
[----:B-1----:R-:W5:Y:S06]  /*4d30*/  LDL.64 R2, [R1+0x40] ;  /* 0x0000400001027983 */ /* 0x002f6c0000100a00 */
[----:B------:R-:W1:Y:S08]  /*4d40*/  LDSM.16.M88.4 R224, [R250+0x5100] ;  /* 0x00510000fae0783b */ /* 0x000e700000000200 */
[----:B------:R-:W5:Y:S01]  /*4d50*/  LDL R202, [R1+0xc] ;  /* 0x00000c0001ca7983 */ /* 0x000f620000100800 */
        /* <DEDUP_REMOVED lines=9> */
[-C--:B----4-:R-:W-:Y:S08]  /*4df0*/  HMMA.16816.F32.BF16 R20, R208, R220.reuse, RZ ;  /* 0x000000dcd014723c */ /* 0x090ff000000418ff */
[C---:B------:R-:W-:Y:S01]  /*4e00*/  HMMA.16816.F32.BF16 R24, R216.reuse, R220, RZ ;  /* 0x000000dcd818723c */ /* 0x040fe200000418ff */
[----:B------:R-:W4:Y:S07]  /*4e10*/  LDL R220, [R1+0x2c] ;  /* 0x00002c0001dc7983 */ /* 0x000f2e0000100800 */
[-C--:B------:R-:W-:Y:S08]  /*4e20*/  HMMA.16816.F32.BF16 R28, R216, R222.reuse, RZ ;  /* 0x000000ded81c723c */ /* 0x080ff000000418ff */
[C---:B------:R-:W-:Y:S08]  /*4e30*/  HMMA.16816.F32.BF16 R32, R208.reuse, R222, RZ ;  /* 0x000000ded020723c */ /* 0x040ff000000418ff */
[-C--:B-1----:R-:W-:Y:S08]  /*4e40*/  HMMA.16816.F32.BF16 R36, R208, R224.reuse, RZ ;  /* 0x000000e0d024723c */ /* 0x082ff000000418ff */
[C---:B------:R-:W-:Y:S01]  /*4e50*/  HMMA.16816.F32.BF16 R40, R216.reuse, R224, RZ ;  /* 0x000000e0d828723c */ /* 0x040fe200000418ff */
[----:B------:R-:W4:Y:S07]  /*4e60*/  LDL.64 R224, [R1+0x18] ;  /* 0x0000180001e07983 */ /* 0x000f2e0000100a00 */
[-C--:B------:R-:W-:Y:S08]  /*4e70*/  HMMA.16816.F32.BF16 R44, R216, R226.reuse, RZ ;  /* 0x000000e2d82c723c */ /* 0x080ff000000418ff */
[C---:B------:R-:W-:Y:S08]  /*4e80*/  HMMA.16816.F32.BF16 R48, R208.reuse, R226, RZ ;  /* 0x000000e2d030723c */ /* 0x040ff000000418ff */
[-C--:B--2---:R-:W-:Y:S08]  /*4e90*/  HMMA.16816.F32.BF16 R52, R208, R228.reuse, RZ ;  /* 0x000000e4d034723c */ /* 0x084ff000000418ff */
[C---:B------:R-:W-:Y:S01]  /*4ea0*/  HMMA.16816.F32.BF16 R56, R216.reuse, R228, RZ ;  /* 0x000000e4d838723c */ /* 0x040fe200000418ff */
[----:B------:R-:W2:Y:S07]  /*4eb0*/  LDL.64 R228, [R1+0x10] ;  /* 0x0000100001e47983 */ /* 0x000eae0000100a00 */
[-C--:B------:R-:W-:Y:S01]  /*4ec0*/  HMMA.16816.F32.BF16 R60, R216, R230.reuse, RZ ;  /* 0x000000e6d83c723c */ /* 0x080fe200000418ff */
[----:B------:R-:W2:Y:S04]  /*4ed0*/  LDL R218, [R1+0x34] ;  /* 0x0000340001da7983 */ /* 0x000ea80000100800 */
[----:B------:R-:W2:Y:S03]  /*4ee0*/  LDL R216, [R1+0x30] ;  /* 0x0000300001d87983 */ /* 0x000ea60000100800 */
        /* <DEDUP_REMOVED lines=13> */
[----:B-----5:R-:W-:Y:S04]  /*4fc0*/  IADD3 R0, P2, R2, UR9, RZ ;  /* 0x0000000902007c10 */ /* 0x020fe8000ff5e0ff */
[----:B------:R-:W-:Y:S01]  /*4fd0*/  LEA R2, P1, R0, c[0x0][0x1f8], 0x1 ;  /* 0x00007e0000027a11 */ /* 0x000fe200078208ff */
[C---:B------:R-:W-:Y:S04]  /*4fe0*/  HMMA.16816.F32.BF16 R40, R208.reuse, R212, R40 ;  /* 0x000000d4d028723c */ /* 0x040fe80000041828 */
[----:B------:R-:W-:Y:S04]  /*4ff0*/  IADD3.X R203, R202, UR8, RZ, P2, !PT ;  /* 0x00000008cacb7c10 */ /* 0x000fe800097fe4ff */
[-C--:B------:R-:W-:Y:S04]  /*5000*/  HMMA.16816.F32.BF16 R44, R208, R214.reuse, R44 ;  /* 0x000000d6d02c723c */ /* 0x080fe8000004182c */
[----:B------:R-:W-:Y:S04]  /*5010*/  LEA.HI.X R3, R0, c[0x0][0x1fc], R203, 0x1, P1 ;  /* 0x00007f0000037a11 */ /* 0x000fe800008f0ccb */
[C---:B------:R-:W-:Y:S01]  /*5020*/  HMMA.16816.F32.BF16 R48, R204.reuse, R214, R48 ;  /* 0x000000d6cc30723c */ /* 0x040fe20000041830 */
[----:B------:R-:W1:Y:S03]  /*5030*/  LDSM.16.M88.4 R212, [R237] ;  /* 0x00000000edd4783b */ /* 0x000e660000000200 */
[----:B---3--:R-:W-:Y:S01]  /*5040*/  IADD3 R196, P2, R196, UR9, RZ ;  /* 0x00000009c4c47c10 */ /* 0x008fe2000ff5e0ff */
[----:B------:R-:W-:Y:S03]  /*5050*/  @UP1 USHF.L.U32 UR9, UR24, 0x6, URZ ;  /* 0x0000000618091899 */ /* 0x000fe6000800063f */
[----:B------:R-:W-:Y:S04]  /*5060*/  LEA R202, P1, R196, c[0x0][0x1f8], 0x1 ;  /* 0x00007e00c4ca7a11 */ /* 0x000fe800078208ff */
[----:B------:R-:W-:Y:S01]  /*5070*/  IADD3.X R203, R200, UR8, RZ, P2, !PT ;  /* 0x00000008c8cb7c10 */ /* 0x000fe200097fe4ff */
[----:B------:R-:W-:Y:S03]  /*5080*/  @UP1 USHF.R.S32.HI UR8, URZ, 0x1f, UR18 ;  /* 0x0000001f3f081899 */ /* 0x000fe60008011412 */
[----:B------:R-:W-:Y:S01]  /*5090*/  LEA.HI.X R203, R196, c[0x0][0x1fc], R203, 0x1, P1 ;  /* 0x00007f00c4cb7a11 */ /* 0x000fe200008f0ccb */
[----:B------:R-:W-:Y:S04]  /*50a0*/  @UP1 UIMAD UR8, UR8, UR4, URZ ;  /* 0x00000004080812a4 */ /* 0x000fe8000f8e023f */
[----:B------:R-:W-:Y:S04]  /*50b0*/  @UP1 UIMAD UR8, UR18, UR5, UR8 ;  /* 0x00000005120812a4 */ /* 0x000fe8000f8e0208 */
[----:B------:R-:W-:Y:S04]  /*50c0*/  @UP1 UIADD3 UR8, UR25, UR8, URZ ;  /* 0x0000000819081290 */ /* 0x000fe8000fffe03f */
[----:B------:R-:W-:Y:S01]  /*50d0*/  @UP1 USHF.L.U64.HI UR8, UR24, 0x6, UR8 ;  /* 0x0000000618081899 */ /* 0x000fe20008010208 */
[----:B------:R-:W-:Y:S01]  /*50e0*/  @!PT LDS RZ, [RZ] ;  /* 0x00000000fffff984 */ /* 0x000fe20000000800 */
[----:B------:R-:W-:Y:S01]  /*50f0*/  @!PT LDS RZ, [RZ] ;  /* 0x00000000fffff984 */ /* 0x000fe20000000800 */
[----:B------:R-:W-:Y:S01]  /*5100*/  @!PT LDS RZ, [RZ] ;  /* 0x00000000fffff984 */ /* 0x000fe20000000800 */
[----:B----4-:R3:W-:Y:S01]  /*5110*/  LDGSTS.E.BYPASS.LTC128B.128 [R220+0x100], [R2.64], !P3 ;  /* 0x0010000002dc7fae */ /* 0x0107e2000d901d56 */
[-C--:B-1----:R-:W-:Y:S07]  /*5120*/  HMMA.16816.F32.BF16 R52, R204, R212.reuse, R52 ;  /* 0x000000d4cc34723c */ /* 0x082fee0000041834 */
[----:B------:R1:W-:Y:S01]  /*5130*/  LDGSTS.E.BYPASS.LTC128B.128 [R220+0x2100], [R202.64], !P0 ;  /* 0x02100000cadc7fae */ /* 0x0003e2000c101d56 */
[C---:B------:R-:W-:Y:S08]  /*5140*/  HMMA.16816.F32.BF16 R56, R208.reuse, R212, R56 ;  /* 0x000000d4d038723c */ /* 0x040ff00000041838 */
[-C--:B------:R-:W-:Y:S04]  /*5150*/  HMMA.16816.F32.BF16 R60, R208, R214.reuse, R60 ;  /* 0x000000d6d03c723c */ /* 0x080fe8000004183c */
[----:B---3--:R-:W-:Y:S04]  /*5160*/  IADD3 R2, P2, R2, UR16, RZ ;  /* 0x0000001002027c10 */ /* 0x008fe8000ff5e0ff */
[----:B------:R-:W-:Y:S04]  /*5170*/  HMMA.16816.F32.BF16 R64, R204, R214, R64 ;  /* 0x000000d6cc40723c */ /* 0x000fe80000041840 */
[----:B------:R-:W-:Y:S02]  /*5180*/  IADD3.X R3, R3, UR15, RZ, P2, !PT ;  /* 0x0000000f03037c10 */ /* 0x000fe400097fe4ff */
[C---:B------:R-:W-:Y:S02]  /*5190*/  IADD3 R222, P1, R2.reuse, UR16, RZ ;  /* 0x0000001002de7c10 */ /* 0x040fe4000ff3e0ff */
[----:B------:R-:W-:Y:S01]  /*51a0*/  IADD3 R226, P4, R2, UR12, RZ ;  /* 0x0000000c02e27c10 */ /* 0x000fe2000ff9e0ff */
[----:B------:R3:W-:Y:S03]  /*51b0*/  LDGSTS.E.BYPASS.LTC128B.128 [R220+0x900], [R2.64], !P3 ;  /* 0x0090000002dc7fae */ /* 0x0007e6000d901d56 */
[C---:B------:R-:W-:Y:S02]  /*51c0*/  IADD3.X R223, R3.reuse, UR15, RZ, P1, !PT ;  /* 0x0000000f03df7c10 */ /* 0x040fe40008ffe4ff */
[----:B------:R-:W-:Y:S02]  /*51d0*/  IADD3.X R227, R3, UR11, RZ, P4, !PT ;  /* 0x0000000b03e37c10 */ /* 0x000fe4000a7fe4ff */
[C---:B-1----:R-:W-:Y:S01]  /*51e0*/  IADD3 R202, P2, R222.reuse, UR16, RZ ;  /* 0x00000010deca7c10 */ /* 0x042fe2000ff5e0ff */
[----:B------:R3:W-:Y:S01]  /*51f0*/  LDGSTS.E.BYPASS.LTC128B.128 [R220+0x2900], [R2.64+0x80], !P0 ;  /* 0x0290008002dc7fae */ /* 0x0007e2000c101d56 */
[----:B------:R-:W-:Y:S02]  /*5200*/  IADD3 R230, P1, R222, UR12, RZ ;  /* 0x0000000cdee67c10 */ /* 0x000fe4000ff3e0ff */
[C---:B------:R-:W-:Y:S02]  /*5210*/  IADD3.X R203, R223.reuse, UR15, RZ, P2, !PT ;  /* 0x0000000fdfcb7c10 */ /* 0x040fe400097fe4ff */
[----:B------:R-:W-:Y:S02]  /*5220*/  IADD3.X R231, R223, UR11, RZ, P1, !PT ;  /* 0x0000000bdfe77c10 */ /* 0x000fe40008ffe4ff */
[----:B------:R-:W-:Y:S01]  /*5230*/  PLOP3.LUT P1, PT, PT, PT, UP1, 0x80, 0x0 ;  /* 0x000000000000781c */ /* 0x000fe20003f2f018 */
[----:B------:R1:W-:Y:S08]  /*5240*/  LDGSTS.E.BYPASS.LTC128B.128 [R220+0x1100], [R222.64], !P3 ;  /* 0x01100000dedc7fae */ /* 0x0003f0000d901d56 */
[----:B------:R4:W-:Y:S08]  /*5250*/  LDGSTS.E.BYPASS.LTC128B.128 [R220+0x3100], [R226.64], !P0 ;  /* 0x03100000e2dc7fae */ /* 0x0009f0000c101d56 */
[----:B------:R5:W-:Y:S08]  /*5260*/  LDGSTS.E.BYPASS.LTC128B.128 [R220+0x1900], [R202.64], !P3 ;  /* 0x01900000cadc7fae */ /* 0x000bf0000d901d56 */
[----:B------:R1:W-:Y:S08]  /*5270*/  LDGSTS.E.BYPASS.LTC128B.128 [R220+0x3900], [R230.64], !P0 ;  /* 0x03900000e6dc7fae */ /* 0x0003f0000c101d56 */
[----:B------:R-:W-:Y:S08]  /*5280*/  LDSM.16.M88.4 R208, [R246+0x8100] ;  /* 0x00810000f6d0783b */ /* 0x000ff00000000200 */
[----:B------:R-:W1:Y:S08]  /*5290*/  LDSM.16.M88.4 R204, [R245+0x4100] ;  /* 0x00410000f5cc783b */ /* 0x000e700000000200 */
[----:B------:R-:W2:Y:S08]  /*52a0*/  LDSM.16.M88.4 R212, [R246+0xa100] ;  /* 0x00a10000f6d4783b */ /* 0x000eb00000000200 */
[----:B------:R-:W0:Y:S01]  /*52b0*/  LDGDEPBAR ;  /* 0x00000000000079af */ /* 0x000e220000000000 */
[-C--:B-1----:R-:W-:Y:S08]  /*52c0*/  HMMA.16816.F32.BF16 R4, R208, R204.reuse, R4 ;  /* 0x000000ccd004723c */ /* 0x082ff00000041804 */
[C---:B--2---:R-:W-:Y:S08]  /*52d0*/  HMMA.16816.F32.BF16 R8, R212.reuse, R204, R8 ;  /* 0x000000ccd408723c */ /* 0x044ff00000041808 */
        /* <DEDUP_REMOVED lines=19> */
[----:B------:R-:W2:Y:S01]  /*5410*/  LDSM.16.M88.4 R208, [R244+0xa100] ;  /* 0x00a10000f4d0783b */ /* 0x000ea20000000200 */
        /* <DEDUP_REMOVED lines=92> */
[----:B------:R-:W1:Y:S03]  /*59e0*/  LDSM.16.M88.4 R204, [R236+0x2800] ;  /* 0x00280000eccc783b */ /* 0x000e660000000200 */
[----:B---3--:R-:W-:Y:S02]  /*59f0*/  FMNMX.FTZ R2, R6, R198, !PT ;  /* 0x000000c606027209 */ /* 0x008fe40007810000 */
[----:B------:R-:W-:Y:S02]  /*5a00*/  FMNMX.FTZ R0, R4, R201, !PT ;  /* 0x000000c904007209 */ /* 0x000fe40007810000 */
[----:B-----5:R-:W-:Y:S04]  /*5a10*/  FMNMX.FTZ R203, R7, R2, !PT ;  /* 0x0000000207cb7209 */ /* 0x020fe80007810000 */
[----:B------:R-:W-:Y:S02]  /*5a20*/  FMNMX.FTZ R3, R5, R0, !PT ;  /* 0x0000000005037209 */ /* 0x000fe40007810000 */
[----:B------:R-:W-:Y:S02]  /*5a30*/  FMNMX.FTZ R196, R8, R199, !PT ;  /* 0x000000c708c47209 */ /* 0x000fe40007810000 */
[----:B------:R-:W-:Y:S08]  /*5a40*/  FMNMX.FTZ R200, R10, R197, !PT ;  /* 0x000000c50ac87209 */ /* 0x000ff00007810000 */
[----:B------:R-:W-:Y:S02]  /*5a50*/  FMNMX.FTZ R2, R18, R203, !PT ;  /* 0x000000cb12027209 */ /* 0x000fe40007810000 */
[----:B------:R-:W-:Y:S02]  /*5a60*/  FMNMX.FTZ R0, R16, R3, !PT ;  /* 0x0000000310007209 */ /* 0x000fe40007810000 */
[----:B------:R-:W-:Y:S02]  /*5a70*/  FMNMX.FTZ R203, R19, R2, !PT ;  /* 0x0000000213cb7209 */ /* 0x000fe40007810000 */
[----:B------:R-:W-:Y:S01]  /*5a80*/  FMNMX.FTZ R3, R17, R0, !PT ;  /* 0x0000000011037209 */ /* 0x000fe20007810000 */
[-C--:B-1----:R-:W-:Y:S08]  /*5a90*/  HMMA.16816.F32.BF16 R20, R212, R204.reuse, R20 ;  /* 0x000000ccd414723c */ /* 0x082ff00000041814 */
[C---:B------:R-:W-:Y:S08]  /*5aa0*/  HMMA.16816.F32.BF16 R24, R208.reuse, R204, R24 ;  /* 0x000000ccd018723c */ /* 0x040ff00000041818 */
[-C--:B------:R-:W-:Y:S08]  /*5ab0*/  HMMA.16816.F32.BF16 R28, R208, R206.reuse, R28 ;  /* 0x000000ced01c723c */ /* 0x080ff0000004181c */
[C---:B------:R-:W-:Y:S01]  /*5ac0*/  HMMA.16816.F32.BF16 R32, R212.reuse, R206, R32 ;  /* 0x000000ced420723c */ /* 0x040fe20000041820 */
[----:B------:R-:W1:Y:S03]  /*5ad0*/  LDSM.16.M88.4 R204, [R236+0x3000] ;  /* 0x00300000eccc783b */ /* 0x000e660000000200 */
[----:B------:R-:W-:Y:S02]  /*5ae0*/  FMNMX.FTZ R0, R20, R3, !PT ;  /* 0x0000000314007209 */ /* 0x000fe40007810000 */
[----:B------:R-:W-:Y:S02]  /*5af0*/  FMNMX.FTZ R2, R22, R203, !PT ;  /* 0x000000cb16027209 */ /* 0x000fe40007810000 */
[----:B------:R-:W-:Y:S04]  /*5b00*/  FMNMX.FTZ R3, R21, R0, !PT ;  /* 0x0000000015037209 */ /* 0x000fe80007810000 */
[----:B------:R-:W-:Y:S11]  /*5b10*/  FMNMX.FTZ R203, R23, R2, !PT ;  /* 0x0000000217cb7209 */ /* 0x000ff60007810000 */
[----:B------:R-:W-:Y:S01]  /*5b20*/  @!UPT UIADD3 URZ, URZ, URZ, URZ ;  /* 0x0000003f3f3ff290 */ /* 0x000fe2000fffe03f */
        /* <DEDUP_REMOVED lines=8> */
[----:B------:R-:W1:Y:S01]  /*5bb0*/  LDSM.16.M88.4 R204, [R236+0x3800] ;  /* 0x00380000eccc783b */ /* 0x000e620000000200 */
[----:B------:R-:W-:Y:S04]  /*5bc0*/  DEPBAR.LE SB0, 0x0 ;  /* 0x000080000000791a */ /* 0x000fe80000000000 */
[----:B------:R-:W-:Y:S02]  /*5bd0*/  FMNMX.FTZ R0, R36, R3, !PT ;  /* 0x0000000324007209 */ /* 0x000fe40007810000 */
[----:B------:R-:W-:Y:S01]  /*5be0*/  FMNMX.FTZ R2, R38, R203, !PT ;  /* 0x000000cb26027209 */ /* 0x000fe20007810000 */
[----:B------:R-:W-:Y:S03]  /*5bf0*/  BAR.SYNC.DEFER_BLOCKING 0x0 ;  /* 0x0000000000007b1d */ /* 0x000fe60000010000 */
[----:B------:R-:W-:Y:S02]  /*5c00*/  FMNMX.FTZ R3, R37, R0, !PT ;  /* 0x0000000025037209 */ /* 0x000fe40007810000 */
[----:B------:R-:W-:Y:S10]  /*5c10*/  FMNMX.FTZ R203, R39, R2, !PT ;  /* 0x0000000227cb7209 */ /* 0x000ff40007810000 */
[----:B------:R-:W-:Y:S02]  /*5c20*/  FMNMX.FTZ R0, R48, R3, !PT ;  /* 0x0000000330007209 */ /* 0x000fe40007810000 */
[----:B------:R-:W-:Y:S02]  /*5c30*/  FMNMX.FTZ R2, R50, R203, !PT ;  /* 0x000000cb32027209 */ /* 0x000fe40007810000 */
[----:B------:R-:W-:Y:S02]  /*5c40*/  FMNMX.FTZ R3, R49, R0, !PT ;  /* 0x0000000031037209 */ /* 0x000fe40007810000 */
[----:B------:R-:W-:Y:S01]  /*5c50*/  FMNMX.FTZ R203, R51, R2, !PT ;  /* 0x0000000233cb7209 */ /* 0x000fe20007810000 */
[-C--:B-1----:R-:W-:Y:S08]  /*5c60*/  HMMA.16816.F32.BF16 R52, R212, R204.reuse, R52 ;  /* 0x000000ccd434723c */ /* 0x082ff00000041834 */
[C---:B------:R-:W-:Y:S07]  /*5c70*/  HMMA.16816.F32.BF16 R56, R208.reuse, R204, R56 ;  /* 0x000000ccd038723c */ /* 0x040fee0000041838 */
[----:B------:R-:W-:Y:S01]  /*5c80*/  FMNMX.FTZ R205, R9, R196, !PT ;  /* 0x000000c409cd7209 */ /* 0x000fe20007810000 */
[-C--:B------:R-:W-:Y:S01]  /*5c90*/  HMMA.16816.F32.BF16 R60, R208, R206.reuse, R60 ;  /* 0x000000ced03c723c */ /* 0x080fe2000004183c */
[----:B------:R-:W2:Y:S03]  /*5ca0*/  LDL.LU R208, [R1+0x54] ;  /* 0x0000540001d07983 */ /* 0x000ea60000300800 */
[----:B------:R-:W-:Y:S04]  /*5cb0*/  FMNMX.FTZ R196, R12, R205, !PT ;  /* 0x000000cd0cc47209 */ /* 0x000fe80007810000 */
        /* <DEDUP_REMOVED lines=31> */
[----:B------:R-:W-:Y:S02]  /*5eb0*/  FMNMX.FTZ R3, R57, R2, !PT ;  /* 0x0000000239037209 */ /* 0x000fe40007810000 */
[----:B------:R-:W-:Y:S01]  /*5ec0*/  FMNMX.FTZ R202, R58, R203, !PT ;  /* 0x000000cb3aca7209 */ /* 0x000fe20007810000 */
[----:B------:R-:W3:Y:S01]  /*5ed0*/  SHFL.BFLY PT, R200, R207, 0x2, 0x1f ;  /* 0x0c401f00cfc87f89 */ /* 0x000ee200000e0000 */
[----:B------:R-:W-:Y:S02]  /*5ee0*/  FMNMX.FTZ R0, R60, R3, !PT ;  /* 0x000000033c007209 */ /* 0x000fe40007810000 */
[----:B------:R-:W-:Y:S02]  /*5ef0*/  FMNMX.FTZ R3, R59, R202, !PT ;  /* 0x000000ca3b037209 */ /* 0x000fe40007810000 */
[----:B------:R-:W-:Y:S02]  /*5f00*/  FMNMX.FTZ R2, R61, R0, !PT ;  /* 0x000000003d027209 */ /* 0x000fe40007810000 */
[----:B------:R-:W-:Y:S03]  /*5f10*/  FMNMX.FTZ R0, R62, R3, !PT ;  /* 0x000000033e007209 */ /* 0x000fe60007810000 */
[----:B------:R-:W5:Y:S01]  /*5f20*/  SHFL.BFLY PT, R203, R2, 0x2, 0x1f ;  /* 0x0c401f0002cb7f89 */ /* 0x000f6200000e0000 */
[----:B------:R-:W-:Y:S02]  /*5f30*/  FMNMX.FTZ R205, R63, R0, !PT ;  /* 0x000000003fcd7209 */ /* 0x000fe40007810000 */
[----:B-1----:R-:W-:Y:S05]  /*5f40*/  FMNMX.FTZ R206, R196, R206, !PT ;  /* 0x000000cec4ce7209 */ /* 0x002fea0007810000 */
[----:B------:R-:W1:Y:S01]  /*5f50*/  SHFL.BFLY PT, R0, R205, 0x2, 0x1f ;  /* 0x0c401f00cd007f89 */ /* 0x000e6200000e0000 */
[----:B---3--:R-:W-:Y:S07]  /*5f60*/  FMNMX.FTZ R204, R207, R200, !PT ;  /* 0x000000c8cfcc7209 */ /* 0x008fee0007810000 */
[----:B------:R-:W3:Y:S08]  /*5f70*/  SHFL.BFLY PT, R196, R206, 0x1, 0x1f ;  /* 0x0c201f00cec47f89 */ /* 0x000ef000000e0000 */
[----:B------:R-:W4:Y:S01]  /*5f80*/  SHFL.BFLY PT, R3, R204, 0x1, 0x1f ;  /* 0x0c201f00cc037f89 */ /* 0x000f2200000e0000 */
[----:B-----5:R-:W-:Y:S02]  /*5f90*/  FMNMX.FTZ R207, R2, R203, !PT ;  /* 0x000000cb02cf7209 */ /* 0x020fe40007810000 */
[----:B-1----:R-:W-:Y:S05]  /*5fa0*/  FMNMX.FTZ R203, R205, R0, !PT ;  /* 0x00000000cdcb7209 */ /* 0x002fea0007810000 */
[----:B------:R-:W1:Y:S01]  /*5fb0*/  SHFL.BFLY PT, R202, R207, 0x1, 0x1f ;  /* 0x0c201f00cfca7f89 */ /* 0x000e6200000e0000 */
[----:B---3--:R-:W-:Y:S07]  /*5fc0*/  FMNMX.FTZ R196, R206, R196, !PT ;  /* 0x000000c4cec47209 */ /* 0x008fee0007810000 */
[----:B------:R-:W3:Y:S01]  /*5fd0*/  SHFL.BFLY PT, R0, R203, 0x1, 0x1f ;  /* 0x0c201f00cb007f89 */ /* 0x000ee200000e0000 */
[C---:B------:R-:W-:Y:S02]  /*5fe0*/  FMUL.FTZ R217, R196.reuse, c[0x0][0x2d0] ;  /* 0x0000b400c4d97a20 */ /* 0x040fe40000410000 */
[----:B------:R-:W-:Y:S01]  /*5ff0*/  FADD.FTZ R2, -R196, R201 ;  /* 0x000000c9c4027221 */ /* 0x000fe20000010100 */
[----:B----4-:R-:W-:Y:S01]  /*6000*/  FMNMX.FTZ R3, R204, R3, !PT ;  /* 0x00000003cc037209 */ /* 0x010fe20007810000 */
[--C-:B------:R-:W-:Y:S02]  /*6010*/  FFMA.FTZ R204, R5, c[0x0][0x2d0], -R217.reuse ;  /* 0x0000b40005cc7a23 */ /* 0x100fe400000108d9 */
[----:B------:R-:W-:Y:S02]  /*6020*/  FMUL.FTZ R200, R2, c[0x0][0x2d0] ;  /* 0x0000b40002c87a20 */ /* 0x000fe40000410000 */
[----:B------:R4:W-:Y:S01]  /*6030*/  MUFU.EX2 R227, R204 ;  /* 0x000000cc00e37308 */ /* 0x0009e20000000800 */
[----:B------:R-:W-:Y:S02]  /*6040*/  FMUL.FTZ R219, R3, c[0x0][0x2d0] ;  /* 0x0000b40003db7a20 */ /* 0x000fe40000410000 */
[----:B------:R-:W-:Y:S01]  /*6050*/  FFMA.FTZ R205, R4, c[0x0][0x2d0], -R217 ;  /* 0x0000b40004cd7a23 */ /* 0x000fe200000108d9 */
[----:B-1----:R-:W-:Y:S01]  /*6060*/  FMNMX.FTZ R2, R207, R202, !PT ;  /* 0x000000cacf027209 */ /* 0x002fe20007810000 */
[--C-:B------:R-:W-:Y:S02]  /*6070*/  FFMA.FTZ R206, R18, c[0x0][0x2d0], -R219.reuse ;  /* 0x0000b40012ce7a23 */ /* 0x100fe400000108db */
[----:B------:R-:W-:Y:S02]  /*6080*/  FFMA.FTZ R207, R7, c[0x0][0x2d0], -R219 ;  /* 0x0000b40007cf7a23 */ /* 0x000fe400000108db */
[C---:B------:R-:W-:Y:S01]  /*6090*/  FADD.FTZ R199, -R2.reuse, R199 ;  /* 0x000000c702c77221 */ /* 0x040fe20000010100 */
[----:B------:R1:W-:Y:S01]  /*60a0*/  MUFU.EX2 R215, R205 ;  /* 0x000000cd00d77308 */ /* 0x0003e20000000800 */
[----:B------:R-:W-:Y:S01]  /*60b0*/  FMUL.FTZ R209, R2, c[0x0][0x2d0] ;  /* 0x0000b40002d17a20 */ /* 0x000fe20000410000 */
[----:B---3--:R-:W-:Y:S01]  /*60c0*/  FMNMX.FTZ R0, R203, R0, !PT ;  /* 0x00000000cb007209 */ /* 0x008fe20007810000 */
[----:B------:R-:W-:Y:S02]  /*60d0*/  FFMA.FTZ R203, R16, c[0x0][0x2d0], -R217 ;  /* 0x0000b40010cb7a23 */ /* 0x000fe400000108d9 */
[----:B------:R-:W-:Y:S02]  /*60e0*/  FMUL.FTZ R202, R199, c[0x0][0x2d0] ;  /* 0x0000b400c7ca7a20 */ /* 0x000fe40000410000 */
[----:B------:R-:W-:Y:S02]  /*60f0*/  FADD.FTZ R201, -R3, R198 ;  /* 0x000000c603c97221 */ /* 0x000fe40000010100 */
[C---:B------:R-:W-:Y:S01]  /*6100*/  FMUL.FTZ R210, R0.reuse, c[0x0][0x2d0] ;  /* 0x0000b40000d27a20 */ /* 0x040fe20000410000 */
[----:B------:R3:W-:Y:S01]  /*6110*/  MUFU.EX2 R226, R203 ;  /* 0x000000cb00e27308 */ /* 0x0007e20000000800 */
[----:B------:R-:W-:Y:S02]  /*6120*/  FMUL.FTZ R198, R201, c[0x0][0x2d0] ;  /* 0x0000b400c9c67a20 */ /* 0x000fe40000410000 */
[----:B------:R-:W-:Y:S02]  /*6130*/  FADD.FTZ R201, -R0, R197 ;  /* 0x000000c500c97221 */ /* 0x000fe40000010100 */
[----:B----4-:R-:W-:Y:S02]  /*6140*/  FFMA.FTZ R204, R6, c[0x0][0x2d0], -R219 ;  /* 0x0000b40006cc7a23 */ /* 0x010fe400000108db */
[----:B------:R-:W-:Y:S02]  /*6150*/  FMUL.FTZ R197, R201, c[0x0][0x2d0] ;  /* 0x0000b400c9c57a20 */ /* 0x000fe40000410000 */
[----:B------:R-:W-:Y:S01]  /*6160*/  FFMA.FTZ R201, R17, c[0x0][0x2d0], -R217 ;  /* 0x0000b40011c97a23 */ /* 0x000fe200000108d9 */
[----:B------:R4:W5:Y:S01]  /*6170*/  MUFU.EX2 R199, R202 ;  /* 0x000000ca00c77308 */ /* 0x0009620000000800 */
[--C-:B------:R-:W-:Y:S02]  /*6180*/  FFMA.FTZ R10, R10, c[0x0][0x2d0], -R210.reuse ;  /* 0x0000b4000a0a7a23 */ /* 0x100fe400000108d2 */
[--C-:B------:R-:W-:Y:S01]  /*6190*/  FFMA.FTZ R229, R11, c[0x0][0x2d0], -R210.reuse ;  /* 0x0000b4000be57a23 */ /* 0x100fe200000108d2 */
[----:B-1----:R-:W-:Y:S01]  /*61a0*/  @P1 IADD3 R205, P4, R218, UR9, RZ ;  /* 0x00000009dacd1c10 */ /* 0x002fe2000ff9e0ff */
[----:B------:R-:W-:Y:S02]  /*61b0*/  FFMA.FTZ R13, R13, c[0x0][0x2d0], -R209 ;  /* 0x0000b4000d0d7a23 */ /* 0x000fe400000108d1 */
[--C-:B------:R-:W-:Y:S01]  /*61c0*/  FFMA.FTZ R27, R27, c[0x0][0x2d0], -R210.reuse ;  /* 0x0000b4001b1b7a23 */ /* 0x100fe200000108d2 */
[----:B------:R-:W-:Y:S01]  /*61d0*/  @P1 LEA R6, P2, R205, c[0x0][0x1c8], 0x1 ;  /* 0x00007200cd061a11 */ /* 0x000fe200078408ff */
[--C-:B------:R-:W-:Y:S01]  /*61e0*/  FFMA.FTZ R52, R52, c[0x0][0x2d0], -R217.reuse ;  /* 0x0000b40034347a23 */ /* 0x100fe200000108d9 */
[----:B------:R1:W-:Y:S01]  /*61f0*/  MUFU.EX2 R221, R204 ;  /* 0x000000cc00dd7308 */ /* 0x0003e20000000800 */
[----:B------:R-:W-:Y:S02]  /*6200*/  FFMA.FTZ R53, R53, c[0x0][0x2d0], -R217 ;  /* 0x0000b40035357a23 */ /* 0x000fe400000108d9 */
[--C-:B------:R-:W-:Y:S01]  /*6210*/  FFMA.FTZ R38, R38, c[0x0][0x2d0], -R219.reuse ;  /* 0x0000b40026267a23 */ /* 0x100fe200000108db */
[----:B---3--:R-:W-:Y:S01]  /*6220*/  @P1 IADD3 R203, P6, R228, UR9, RZ ;  /* 0x00000009e4cb1c10 */ /* 0x008fe2000ffde0ff */
[----:B------:R-:W-:Y:S01]  /*6230*/  @UP1 UIADD3 UR9, UP0, UR20, 0x80, URZ ;  /* 0x0000008014091890 */ /* 0x000fe2000ff1e03f */
[--C-:B------:R-:W-:Y:S02]  /*6240*/  FFMA.FTZ R39, R39, c[0x0][0x2d0], -R219.reuse ;  /* 0x0000b40027277a23 */ /* 0x100fe400000108db */
[----:B------:R-:W-:Y:S01]  /*6250*/  @P1 LEA R222, P5, R203, c[0x0][0x1c8], 0x1 ;  /* 0x00007200cbde1a11 */ /* 0x000fe200078a08ff */
[----:B------:R-:W-:Y:S01]  /*6260*/  FFMA.FTZ R55, R55, c[0x0][0x2d0], -R219 ;  /* 0x0000b40037377a23 */ /* 0x000fe200000108db */
[----:B------:R3:W-:Y:S01]  /*6270*/  MUFU.EX2 R230, R206 ;  /* 0x000000ce00e67308 */ /* 0x0007e20000000800 */
[--C-:B------:R-:W-:Y:S02]  /*6280*/  FFMA.FTZ R40, R40, c[0x0][0x2d0], -R209.reuse ;  /* 0x0000b40028287a23 */ /* 0x100fe400000108d1 */
[----:B------:R-:W-:Y:S01]  /*6290*/  FFMA.FTZ R41, R41, c[0x0][0x2d0], -R209 ;  /* 0x0000b40029297a23 */ /* 0x000fe200000108d1 */
[----:B----4-:R-:W-:Y:S01]  /*62a0*/  @P1 IADD3.X R202, R225, UR8, RZ, P6, !PT ;  /* 0x00000008e1ca1c10 */ /* 0x010fe2000b7fe4ff */
[----:B------:R-:W-:Y:S02]  /*62b0*/  FFMA.FTZ R225, R14, c[0x0][0x2d0], -R210 ;  /* 0x0000b4000ee17a23 */ /* 0x000fe400000108d2 */
[----:B-----5:R-:W-:Y:S01]  /*62c0*/  FMUL.FTZ R72, R199, R72 ;  /* 0x00000048c7487220 */ /* 0x020fe20000410000 */
[----:B------:R-:W-:Y:S01]  /*62d0*/  @P1 LEA.HI.X R223, R203, c[0x0][0x1cc], R202, 0x1, P5 ;  /* 0x00007300cbdf1a11 */ /* 0x000fe200028f0cca */
[----:B------:R-:W-:Y:S01]  /*62e0*/  FFMA.FTZ R203, R19, c[0x0][0x2d0], -R219 ;  /* 0x0000b40013cb7a23 */ /* 0x000fe200000108db */
[----:B------:R-:W4:Y:S01]  /*62f0*/  MUFU.EX2 R231, R207 ;  /* 0x000000cf00e77308 */ /* 0x000f220000000800 */
[--C-:B------:R-:W-:Y:S02]  /*6300*/  FFMA.FTZ R202, R9, c[0x0][0x2d0], -R209.reuse ;  /* 0x0000b40009ca7a23 */ /* 0x100fe400000108d1 */
[----:B------:R5:W-:Y:S01]  /*6310*/  @P1 LDGSTS.E.BYPASS.LTC128B.128 [R220+0x4100], [R222.64], !P3 ;  /* 0x04100000dedc1fae */ /* 0x000be2000d901d56 */
[----:B-1----:R-:W-:Y:S01]  /*6320*/  @P1 IADD3.X R204, R216, UR8, RZ, P4, !PT ;  /* 0x00000008d8cc1c10 */ /* 0x002fe2000a7fe4ff */
[----:B------:R-:W-:Y:S01]  /*6330*/  @UP1 UIADD3.X UR8, URZ, UR14, URZ, UP0, !UPT ;  /* 0x0000000e3f081290 */ /* 0x000fe200087fe43f */
[----:B------:R-:W-:Y:S02]  /*6340*/  FMUL.FTZ R9, R199, R189 ;  /* 0x000000bdc7097220 */ /* 0x000fe40000410000 */
[----:B------:R-:W-:Y:S01]  /*6350*/  @P1 LEA.HI.X R7, R205, c[0x0][0x1cc], R204, 0x1, P2 ;  /* 0x00007300cd071a11 */ /* 0x000fe200010f0ccc */
[C---:B------:R-:W-:Y:S01]  /*6360*/  FMUL.FTZ R73, R199.reuse, R73 ;  /* 0x00000049c7497220 */ /* 0x040fe20000410000 */
[----:B------:R-:W-:Y:S01]  /*6370*/  @P1 IADD3 R204, P2, R222, UR10, RZ ;  /* 0x0000000adecc1c10 */ /* 0x000fe2000ff5e0ff */
[----:B------:R-:W1:Y:S01]  /*6380*/  MUFU.EX2 R200, R200 ;  /* 0x000000c800c87308 */ /* 0x000e620000000800 */
[----:B------:R-:W-:Y:S01]  /*6390*/  FMUL.FTZ R76, R199, R76 ;  /* 0x0000004cc74c7220 */ /* 0x000fe20000410000 */
[----:B------:R1:W-:Y:S01]  /*63a0*/  @P1 LDGSTS.E.BYPASS.LTC128B.128 [R220+0x6100], [R6.64], !P0 ;  /* 0x0610000006dc1fae */ /* 0x0003e2000c101d56 */
[--C-:B---3--:R-:W-:Y:S01]  /*63b0*/  FFMA.FTZ R206, R8, c[0x0][0x2d0], -R209.reuse ;  /* 0x0000b40008ce7a23 */ /* 0x108fe200000108d1 */
[----:B------:R-:W-:Y:S01]  /*63c0*/  @P1 IADD3.X R205, R223, UR17, RZ, P2, !PT ;  /* 0x00000011dfcd1c10 */ /* 0x000fe200097fe4ff */
[C---:B------:R-:W-:Y:S01]  /*63d0*/  FMUL.FTZ R8, R199.reuse, R188 ;  /* 0x000000bcc7087220 */ /* 0x040fe20000410000 */
[----:B------:R-:W-:Y:S01]  /*63e0*/  @P1 IADD3 R18, P2, R204, UR10, RZ ;  /* 0x0000000acc121c10 */ /* 0x000fe2000ff5e0ff */
[----:B------:R-:W-:Y:S01]  /*63f0*/  FMUL.FTZ R77, R199, R77 ;  /* 0x0000004dc74d7220 */ /* 0x000fe20000410000 */
[----:B------:R-:W-:Y:S01]  /*6400*/  F2FP.BF16.PACK_AB R188, R227, R215 ;  /* 0x000000d7e3bc723e */ /* 0x000fe200000010ff */
[----:B------:R-:W-:Y:S01]  /*6410*/  FMUL.FTZ R88, R199, R88 ;  /* 0x00000058c7587220 */ /* 0x000fe20000410000 */
[----:B------:R3:W-:Y:S01]  /*6420*/  MUFU.EX2 R218, R206 ;  /* 0x000000ce00da7308 */ /* 0x0007e20000000800 */
[----:B------:R3:W-:Y:S01]  /*6430*/  @P1 LDGSTS.E.BYPASS.LTC128B.128 [R220+0x4900], [R204.64], !P3 ;  /* 0x04900000ccdc1fae */ /* 0x0007e2000d901d56 */
[----:B------:R-:W-:Y:S01]  /*6440*/  @P1 IADD3.X R19, R205, UR17, RZ, P2, !PT ;  /* 0x00000011cd131c10 */ /* 0x000fe200097fe4ff */
[----:B------:R-:W-:Y:S01]  /*6450*/  FMUL.FTZ R89, R199, R89 ;  /* 0x00000059c7597220 */ /* 0x000fe20000410000 */
[----:B----4-:R-:W-:Y:S01]  /*6460*/  F2FP.BF16.PACK_AB R189, R231, R221 ;  /* 0x000000dde7bd723e */ /* 0x010fe200000010ff */
[C---:B------:R-:W-:Y:S02]  /*6470*/  FMUL.FTZ R92, R199.reuse, R92 ;  /* 0x0000005cc75c7220 */ /* 0x040fe40000410000 */
[----:B------:R-:W-:Y:S02]  /*6480*/  FMUL.FTZ R93, R199, R93 ;  /* 0x0000005dc75d7220 */ /* 0x000fe40000410000 */
[----:B------:R4:W-:Y:S01]  /*6490*/  @P1 LDGSTS.E.BYPASS.LTC128B.128 [R220+0x6900], [R204.64+0x80], !P0 ;  /* 0x06900080ccdc1fae */ /* 0x0009e2000c101d56 */
[----:B------:R-:W4:Y:S01]  /*64a0*/  MUFU.EX2 R198, R198 ;  /* 0x000000c600c67308 */ /* 0x000f220000000800 */
[----:B-----5:R-:W-:Y:S02]  /*64b0*/  FFMA.FTZ R223, R12, c[0x0][0x2d0], -R209 ;  /* 0x0000b4000cdf7a23 */ /* 0x020fe400000108d1 */
[--C-:B------:R-:W-:Y:S02]  /*64c0*/  FFMA.FTZ R222, R15, c[0x0][0x2d0], -R210.reuse ;  /* 0x0000b4000fde7a23 */ /* 0x100fe400000108d2 */
[C---:B-1----:R-:W-:Y:S02]  /*64d0*/  FMUL.FTZ R16, R200.reuse, R180 ;  /* 0x000000b4c8107220 */ /* 0x042fe40000410000 */
[----:B------:R1:W-:Y:S01]  /*64e0*/  @P1 LDGSTS.E.BYPASS.LTC128B.128 [R220+0x5100], [R18.64], !P3 ;  /* 0x0510000012dc1fae */ /* 0x0003e2000d901d56 */
[----:B------:R-:W-:Y:S01]  /*64f0*/  FMUL.FTZ R17, R200, R181 ;  /* 0x000000b5c8117220 */ /* 0x000fe20000410000 */
[----:B------:R-:W-:Y:S01]  /*6500*/  @P1 IADD3 R6, P4, R18, UR10, RZ ;  /* 0x0000000a12061c10 */ /* 0x000fe2000ff9e0ff */
[----:B------:R-:W5:Y:S01]  /*6510*/  MUFU.EX2 R197, R197 ;  /* 0x000000c500c57308 */ /* 0x000f620000000800 */
[C---:B------:R-:W-:Y:S02]  /*6520*/  FMUL.FTZ R4, R200.reuse, R192 ;  /* 0x000000c0c8047220 */ /* 0x040fe40000410000 */
[----:B------:R-:W-:Y:S01]  /*6530*/  @P1 IADD3.X R7, R19, UR17, RZ, P4, !PT ;  /* 0x0000001113071c10 */ /* 0x000fe2000a7fe4ff */
[----:B------:R-:W-:Y:S01]  /*6540*/  FMUL.FTZ R5, R200, R193 ;  /* 0x000000c1c8057220 */ /* 0x000fe20000410000 */
[----:B---3--:R-:W-:Y:S01]  /*6550*/  @P1 IADD3 R206, P2, R204, UR9, RZ ;  /* 0x00000009ccce1c10 */ /* 0x008fe2000ff5e0ff */
[----:B------:R-:W-:Y:S02]  /*6560*/  FMUL.FTZ R12, R199, R184 ;  /* 0x000000b8c70c7220 */ /* 0x000fe40000410000 */
[C---:B------:R-:W-:Y:S01]  /*6570*/  FMUL.FTZ R68, R200.reuse, R68 ;  /* 0x00000044c8447220 */ /* 0x040fe20000410000 */
[----:B------:R-:W-:Y:S01]  /*6580*/  @P1 IADD3.X R207, R205, UR8, RZ, P2, !PT ;  /* 0x00000008cdcf1c10 */ /* 0x000fe200097fe4ff */
[----:B------:R-:W-:Y:S01]  /*6590*/  MUFU.EX2 R201, R201 ;  /* 0x000000c900c97308 */ /* 0x000fe20000000800 */
[C---:B------:R-:W-:Y:S02]  /*65a0*/  FMUL.FTZ R69, R200.reuse, R69 ;  /* 0x00000045c8457220 */ /* 0x040fe40000410000 */
[----:B------:R-:W-:Y:S01]  /*65b0*/  FMUL.FTZ R80, R200, R80 ;  /* 0x00000050c8507220 */ /* 0x000fe20000410000 */
[----:B------:R3:W-:Y:S01]  /*65c0*/  @P1 LDGSTS.E.BYPASS.LTC128B.128 [R220+0x7100], [R206.64], !P0 ;  /* 0x07100000cedc1fae */ /* 0x0007e2000c101d56 */
[----:B----4-:R-:W-:Y:S01]  /*65d0*/  FMUL.FTZ R70, R198, R70 ;  /* 0x00000046c6467220 */ /* 0x010fe20000410000 */
[----:B------:R-:W-:Y:S01]  /*65e0*/  @P1 IADD3 R204, P2, R18, UR9, RZ ;  /* 0x0000000912cc1c10 */ /* 0x000fe2000ff5e0ff */
[----:B------:R-:W-:Y:S02]  /*65f0*/  FMUL.FTZ R71, R198, R71 ;  /* 0x00000047c6477220 */ /* 0x000fe40000410000 */
[----:B------:R-:W-:Y:S01]  /*6600*/  FMUL.FTZ R81, R200, R81 ;  /* 0x00000051c8517220 */ /* 0x000fe20000410000 */
[----:B------:R-:W-:Y:S01]  /*6610*/  @P1 IADD3.X R205, R19, UR8, RZ, P2, !PT ;  /* 0x0000000813cd1c10 */ /* 0x000fe200097fe4ff */
[----:B------:R-:W4:Y:S01]  /*6620*/  MUFU.EX2 R203, R203 ;  /* 0x000000cb00cb7308 */ /* 0x000f220000000800 */
[----:B------:R3:W-:Y:S01]  /*6630*/  @P1 LDGSTS.E.BYPASS.LTC128B.128 [R220+0x5900], [R6.64], !P3 ;  /* 0x0590000006dc1fae */ /* 0x0007e2000d901d56 */
[C---:B------:R-:W-:Y:S02]  /*6640*/  FMUL.FTZ R82, R198.reuse, R82 ;  /* 0x00000052c6527220 */ /* 0x040fe40000410000 */
[C---:B-1----:R-:W-:Y:S02]  /*6650*/  FMUL.FTZ R18, R198.reuse, R182 ;  /* 0x000000b6c6127220 */ /* 0x042fe40000410000 */
[C---:B------:R-:W-:Y:S02]  /*6660*/  FMUL.FTZ R19, R198.reuse, R183 ;  /* 0x000000b7c6137220 */ /* 0x040fe40000410000 */
[C---:B-----5:R-:W-:Y:S01]  /*6670*/  FMUL.FTZ R11, R197.reuse, R191 ;  /* 0x000000bfc50b7220 */ /* 0x060fe20000410000 */
[----:B------:R1:W-:Y:S01]  /*6680*/  @P1 LDGSTS.E.BYPASS.LTC128B.128 [R220+0x7900], [R204.64], !P0 ;  /* 0x07900000ccdc1fae */ /* 0x0003e2000c101d56 */
[----:B------:R5:W-:Y:S01]  /*6690*/  MUFU.EX2 R214, R10 ;  /* 0x0000000a00d67308 */ /* 0x000be20000000800 */
[C---:B------:R-:W-:Y:S02]  /*66a0*/  FMUL.FTZ R14, R197.reuse, R186 ;  /* 0x000000bac50e7220 */ /* 0x040fe40000410000 */
[C---:B------:R-:W-:Y:S02]  /*66b0*/  FMUL.FTZ R15, R197.reuse, R187 ;  /* 0x000000bbc50f7220 */ /* 0x040fe40000410000 */
[C---:B------:R-:W-:Y:S02]  /*66c0*/  FMUL.FTZ R74, R197.reuse, R74 ;  /* 0x0000004ac54a7220 */ /* 0x040fe40000410000 */
[----:B------:R-:W-:Y:S01]  /*66d0*/  LDSM.16.MT88.4 R180, [R242+0x100] ;  /* 0x00010000f2b4783b */ /* 0x000fe20000004200 */
[C---:B------:R-:W-:Y:S02]  /*66e0*/  FMUL.FTZ R75, R197.reuse, R75 ;  /* 0x0000004bc54b7220 */ /* 0x040fe40000410000 */
[----:B------:R-:W2:Y:S01]  /*66f0*/  MUFU.EX2 R213, R202 ;  /* 0x000000ca00d57308 */ /* 0x000ea20000000800 */
[C---:B------:R-:W-:Y:S02]  /*6700*/  FMUL.FTZ R78, R197.reuse, R78 ;  /* 0x0000004ec54e7220 */ /* 0x040fe40000410000 */
[----:B------:R-:W-:Y:S01]  /*6710*/  FMUL.FTZ R79, R197, R79 ;  /* 0x0000004fc54f7220 */ /* 0x000fe20000410000 */
[----:B----4-:R-:W-:Y:S01]  /*6720*/  F2FP.BF16.PACK_AB R191, R203, R230 ;  /* 0x000000e6cbbf723e */ /* 0x010fe200000010ff */
[----:B------:R-:W-:Y:S01]  /*6730*/  FMUL.FTZ R83, R198, R83 ;  /* 0x00000053c6537220 */ /* 0x000fe20000410000 */
[----:B------:R-:W0:Y:S01]  /*6740*/  LDGDEPBAR ;  /* 0x00000000000079af */ /* 0x000e220000000000 */
[----:B------:R-:W-:Y:S02]  /*6750*/  FMUL.FTZ R84, R200, R84 ;  /* 0x00000054c8547220 */ /* 0x000fe40000410000 */
[C---:B---3--:R-:W-:Y:S01]  /*6760*/  FMUL.FTZ R6, R198.reuse, R194 ;  /* 0x000000c2c6067220 */ /* 0x048fe20000410000 */
[----:B------:R-:W-:Y:S01]  /*6770*/  MUFU.EX2 R223, R223 ;  /* 0x000000df00df7308 */ /* 0x000fe20000000800 */
[----:B------:R-:W-:Y:S02]  /*6780*/  FMUL.FTZ R7, R198, R195 ;  /* 0x000000c3c6077220 */ /* 0x000fe40000410000 */
[----:B------:R-:W-:Y:S02]  /*6790*/  FMUL.FTZ R85, R200, R85 ;  /* 0x00000055c8557220 */ /* 0x000fe40000410000 */
[----:B-----5:R-:W-:Y:S01]  /*67a0*/  FMUL.FTZ R10, R197, R190 ;  /* 0x000000bec50a7220 */ /* 0x020fe20000410000 */
[----:B-1----:R-:W1:Y:S01]  /*67b0*/  LDSM.16.MT88.4 R204, [R248+0x100] ;  /* 0x00010000f8cc783b */ /* 0x002e620000004200 */
[----:B------:R-:W-:Y:S01]  /*67c0*/  F2FP.BF16.PACK_AB R190, R201, R226 ;  /* 0x000000e2c9be723e */ /* 0x000fe200000010ff */
[----:B------:R-:W-:Y:S02]  /*67d0*/  FFMA.FTZ R184, R34, c[0x0][0x2d0], -R219 ;  /* 0x0000b40022b87a23 */ /* 0x000fe400000108db */
[----:B------:R-:W3:Y:S01]  /*67e0*/  MUFU.EX2 R202, R13 ;  /* 0x0000000d00ca7308 */ /* 0x000ee20000000800 */
[--C-:B------:R-:W-:Y:S02]  /*67f0*/  FFMA.FTZ R44, R44, c[0x0][0x2d0], -R209.reuse ;  /* 0x0000b4002c2c7a23 */ /* 0x100fe400000108d1 */
[----:B------:R-:W-:Y:S01]  /*6800*/  FFMA.FTZ R45, R45, c[0x0][0x2d0], -R209 ;  /* 0x0000b4002d2d7a23 */ /* 0x000fe200000108d1 */
[----:B--2---:R-:W-:Y:S01]  /*6810*/  F2FP.BF16.PACK_AB R192, R213, R218 ;  /* 0x000000dad5c0723e */ /* 0x004fe200000010ff */
[--C-:B------:R-:W-:Y:S02]  /*6820*/  FFMA.FTZ R42, R42, c[0x0][0x2d0], -R210.reuse ;  /* 0x0000b4002a2a7a23 */ /* 0x100fe400000108d2 */
[--C-:B------:R-:W-:Y:S02]  /*6830*/  FFMA.FTZ R43, R43, c[0x0][0x2d0], -R210.reuse ;  /* 0x0000b4002b2b7a23 */ /* 0x100fe400000108d2 */
[--C-:B------:R-:W-:Y:S01]  /*6840*/  FFMA.FTZ R47, R47, c[0x0][0x2d0], -R210.reuse ;  /* 0x0000b4002f2f7a23 */ /* 0x100fe200000108d2 */
[----:B------:R-:W-:Y:S01]  /*6850*/  MUFU.EX2 R222, R222 ;  /* 0x000000de00de7308 */ /* 0x000fe20000000800 */
[C---:B------:R-:W-:Y:S02]  /*6860*/  FMUL.FTZ R86, R198.reuse, R86 ;  /* 0x00000056c6567220 */ /* 0x040fe40000410000 */
[----:B------:R-:W-:Y:S02]  /*6870*/  FMUL.FTZ R87, R198, R87 ;  /* 0x00000057c6577220 */ /* 0x000fe40000410000 */
[C---:B------:R-:W-:Y:S02]  /*6880*/  FMUL.FTZ R90, R197.reuse, R90 ;  /* 0x0000005ac55a7220 */ /* 0x040fe40000410000 */
[C---:B------:R-:W-:Y:S02]  /*6890*/  FMUL.FTZ R91, R197.reuse, R91 ;  /* 0x0000005bc55b7220 */ /* 0x040fe40000410000 */
[C---:B------:R-:W-:Y:S01]  /*68a0*/  FMUL.FTZ R94, R197.reuse, R94 ;  /* 0x0000005ec55e7220 */ /* 0x040fe20000410000 */
[----:B------:R-:W2:Y:S01]  /*68b0*/  MUFU.EX2 R229, R229 ;  /* 0x000000e500e57308 */ /* 0x000ea20000000800 */
[----:B------:R-:W-:Y:S02]  /*68c0*/  FMUL.FTZ R95, R197, R95 ;  /* 0x0000005fc55f7220 */ /* 0x000fe40000410000 */
[----:B------:R-:W-:Y:S01]  /*68d0*/  FMUL.FTZ R96, R200, R96 ;  /* 0x00000060c8607220 */ /* 0x000fe20000410000 */
[----:B---3--:R-:W-:Y:S01]  /*68e0*/  F2FP.BF16.PACK_AB R194, R202, R223 ;  /* 0x000000dfcac2723e */ /* 0x008fe200000010ff */
[----:B------:R-:W-:Y:S02]  /*68f0*/  FMUL.FTZ R13, R199, R185 ;  /* 0x000000b9c70d7220 */ /* 0x000fe40000410000 */
[--C-:B------:R-:W-:Y:S02]  /*6900*/  FFMA.FTZ R185, R32, c[0x0][0x2d0], -R217.reuse ;  /* 0x0000b40020b97a23 */ /* 0x100fe400000108d9 */
[----:B------:R-:W-:Y:S01]  /*6910*/  FMUL.FTZ R97, R200, R97 ;  /* 0x00000061c8617220 */ /* 0x000fe20000410000 */
[----:B------:R-:W3:Y:S01]  /*6920*/  MUFU.EX2 R225, R225 ;  /* 0x000000e100e17308 */ /* 0x000ee20000000800 */
[C---:B------:R-:W-:Y:S02]  /*6930*/  FMUL.FTZ R98, R198.reuse, R98 ;  /* 0x00000062c6627220 */ /* 0x040fe40000410000 */
[----:B------:R-:W-:Y:S02]  /*6940*/  FMUL.FTZ R99, R198, R99 ;  /* 0x00000063c6637220 */ /* 0x000fe40000410000 */
[C---:B------:R-:W-:Y:S01]  /*6950*/  FMUL.FTZ R100, R200.reuse, R100 ;  /* 0x00000064c8647220 */ /* 0x040fe20000410000 */
[-C--:B-1----:R-:W-:Y:S04]  /*6960*/  HMMA.16816.F32.BF16 R4, R188, R204.reuse, R4 ;  /* 0x000000ccbc04723c */ /* 0x082fe80000041804 */
[----:B------:R-:W-:Y:S01]  /*6970*/  MUFU.EX2 R185, R185 ;  /* 0x000000b900b97308 */ /* 0x000fe20000000800 */
[----:B------:R-:W-:Y:S02]  /*6980*/  FMUL.FTZ R101, R200, R101 ;  /* 0x00000065c8657220 */ /* 0x000fe40000410000 */
[C---:B------:R-:W-:Y:S01]  /*6990*/  FMUL.FTZ R102, R198.reuse, R102 ;  /* 0x00000066c6667220 */ /* 0x040fe20000410000 */
[----:B--2---:R-:W-:Y:S01]  /*69a0*/  F2FP.BF16.PACK_AB R193, R229, R214 ;  /* 0x000000d6e5c1723e */ /* 0x004fe200000010ff */
[----:B------:R-:W-:Y:S03]  /*69b0*/  FMUL.FTZ R103, R198, R103 ;  /* 0x00000067c6677220 */ /* 0x000fe60000410000 */
[C---:B------:R-:W-:Y:S02]  /*69c0*/  FMUL.FTZ R104, R199.reuse, R104 ;  /* 0x00000068c7687220 */ /* 0x040fe40000410000 */
[----:B------:R-:W-:Y:S01]  /*69d0*/  FMUL.FTZ R105, R199, R105 ;  /* 0x00000069c7697220 */ /* 0x000fe20000410000 */
[----:B------:R-:W-:Y:S01]  /*69e0*/  MUFU.EX2 R184, R184 ;  /* 0x000000b800b87308 */ /* 0x000fe20000000800 */
[C---:B------:R-:W-:Y:S01]  /*69f0*/  FMUL.FTZ R106, R197.reuse, R106 ;  /* 0x0000006ac56a7220 */ /* 0x040fe20000410000 */
[----:B---3--:R-:W-:Y:S01]  /*6a00*/  F2FP.BF16.PACK_AB R195, R222, R225 ;  /* 0x000000e1dec3723e */ /* 0x008fe200000010ff */
[----:B------:R-:W-:Y:S02]  /*6a10*/  FMUL.FTZ R107, R197, R107 ;  /* 0x0000006bc56b7220 */ /* 0x000fe40000410000 */
[C---:B------:R-:W-:Y:S02]  /*6a20*/  FMUL.FTZ R108, R199.reuse, R108 ;  /* 0x0000006cc76c7220 */ /* 0x040fe40000410000 */
[----:B------:R-:W-:Y:S02]  /*6a30*/  FMUL.FTZ R109, R199, R109 ;  /* 0x0000006dc76d7220 */ /* 0x000fe40000410000 */
[C---:B------:R-:W-:Y:S01]  /*6a40*/  HMMA.16816.F32.BF16 R8, R192.reuse, R204, R8 ;  /* 0x000000ccc008723c */ /* 0x040fe20000041808 */
[----:B------:R-:W-:Y:S03]  /*6a50*/  MUFU.EX2 R212, R40 ;  /* 0x0000002800d47308 */ /* 0x000fe60000000800 */
[C---:B------:R-:W-:Y:S02]  /*6a60*/  FMUL.FTZ R110, R197.reuse, R110 ;  /* 0x0000006ec56e7220 */ /* 0x040fe40000410000 */
[----:B------:R-:W-:Y:S02]  /*6a70*/  FMUL.FTZ R111, R197, R111 ;  /* 0x0000006fc56f7220 */ /* 0x000fe40000410000 */
[-C--:B------:R-:W-:Y:S03]  /*6a80*/  HMMA.16816.F32.BF16 R12, R192, R206.reuse, R12 ;  /* 0x000000cec00c723c */ /* 0x080fe6000004180c */
[----:B------:R-:W-:Y:S01]  /*6a90*/  MUFU.EX2 R211, R41 ;  /* 0x0000002900d37308 */ /* 0x000fe20000000800 */
[----:B------:R-:W-:Y:S02]  /*6aa0*/  FFMA.FTZ R204, R33, c[0x0][0x2d0], -R217 ;  /* 0x0000b40021cc7a23 */ /* 0x000fe400000108d9 */
[----:B------:R-:W-:Y:S02]  /*6ab0*/  FFMA.FTZ R205, R35, c[0x0][0x2d0], -R219 ;  /* 0x0000b40023cd7a23 */ /* 0x000fe400000108db */
[C---:B------:R-:W-:Y:S01]  /*6ac0*/  HMMA.16816.F32.BF16 R16, R188.reuse, R206, R16 ;  /* 0x000000cebc10723c */ /* 0x040fe20000041810 */
[----:B------:R-:W-:Y:S03]  /*6ad0*/  LDSM.16.MT88.4 R32, [R248+0x900] ;  /* 0x00090000f820783b */ /* 0x000fe60000004200 */
[C---:B------:R-:W-:Y:S01]  /*6ae0*/  FMUL.FTZ R112, R200.reuse, R112 ;  /* 0x00000070c8707220 */ /* 0x040fe20000410000 */
[----:B------:R-:W-:Y:S01]  /*6af0*/  MUFU.EX2 R224, R44 ;  /* 0x0000002c00e07308 */ /* 0x000fe20000000800 */
[----:B------:R-:W-:Y:S02]  /*6b00*/  FMUL.FTZ R113, R200, R113 ;  /* 0x00000071c8717220 */ /* 0x000fe40000410000 */
[-C--:B------:R-:W-:Y:S04]  /*6b10*/  HMMA.16816.F32.BF16 R68, R188, R180.reuse, R68 ;  /* 0x000000b4bc44723c */ /* 0x080fe80000041844 */
[C---:B------:R-:W-:Y:S02]  /*6b20*/  FMUL.FTZ R114, R198.reuse, R114 ;  /* 0x00000072c6727220 */ /* 0x040fe40000410000 */
[----:B------:R-:W-:Y:S01]  /*6b30*/  FMUL.FTZ R115, R198, R115 ;  /* 0x00000073c6737220 */ /* 0x000fe20000410000 */
[----:B------:R-:W-:Y:S01]  /*6b40*/  MUFU.EX2 R220, R42 ;  /* 0x0000002a00dc7308 */ /* 0x000fe20000000800 */
[C---:B------:R-:W-:Y:S04]  /*6b50*/  HMMA.16816.F32.BF16 R72, R192.reuse, R180, R72 ;  /* 0x000000b4c048723c */ /* 0x040fe80000041848 */
[C---:B------:R-:W-:Y:S02]  /*6b60*/  FMUL.FTZ R116, R200.reuse, R116 ;  /* 0x00000074c8747220 */ /* 0x040fe40000410000 */
[----:B------:R-:W-:Y:S02]  /*6b70*/  FMUL.FTZ R117, R200, R117 ;  /* 0x00000075c8757220 */ /* 0x000fe40000410000 */
[-C--:B------:R-:W-:Y:S01]  /*6b80*/  HMMA.16816.F32.BF16 R76, R192, R182.reuse, R76 ;  /* 0x000000b6c04c723c */ /* 0x080fe2000004184c */
[----:B------:R-:W-:Y:S03]  /*6b90*/  MUFU.EX2 R204, R204 ;  /* 0x000000cc00cc7308 */ /* 0x000fe60000000800 */
[C---:B------:R-:W-:Y:S02]  /*6ba0*/  FMUL.FTZ R118, R198.reuse, R118 ;  /* 0x00000076c6767220 */ /* 0x040fe40000410000 */
[----:B------:R-:W-:Y:S02]  /*6bb0*/  FMUL.FTZ R119, R198, R119 ;  /* 0x00000077c6777220 */ /* 0x000fe40000410000 */
[C---:B------:R-:W-:Y:S01]  /*6bc0*/  HMMA.16816.F32.BF16 R80, R188.reuse, R182, R80 ;  /* 0x000000b6bc50723c */ /* 0x040fe20000041850 */
[----:B------:R-:W1:Y:S02]  /*6bd0*/  LDSM.16.MT88.4 R180, [R241+0x100] ;  /* 0x00010000f1b4783b */ /* 0x000e640000004200 */
[----:B------:R-:W-:Y:S01]  /*6be0*/  MUFU.EX2 R205, R205 ;  /* 0x000000cd00cd7308 */ /* 0x000fe20000000800 */
[C---:B------:R-:W-:Y:S02]  /*6bf0*/  FMUL.FTZ R120, R199.reuse, R120 ;  /* 0x00000078c7787220 */ /* 0x040fe40000410000 */
[----:B------:R-:W-:Y:S02]  /*6c00*/  FMUL.FTZ R121, R199, R121 ;  /* 0x00000079c7797220 */ /* 0x000fe40000410000 */
[C---:B------:R-:W-:Y:S04]  /*6c10*/  FMUL.FTZ R122, R197.reuse, R122 ;  /* 0x0000007ac57a7220 */ /* 0x040fe80000410000 */
[----:B------:R-:W-:Y:S02]  /*6c20*/  FMUL.FTZ R123, R197, R123 ;  /* 0x0000007bc57b7220 */ /* 0x000fe40000410000 */
[C---:B------:R-:W-:Y:S02]  /*6c30*/  FMUL.FTZ R124, R199.reuse, R124 ;  /* 0x0000007cc77c7220 */ /* 0x040fe40000410000 */
        /* <DEDUP_REMOVED lines=25> */
[----:B------:R-:W-:Y:S02]  /*6dd0*/  FMUL.FTZ R145, R200, R145 ;  /* 0x00000091c8917220 */ /* 0x000fe40000410000 */
[C---:B------:R-:W-:Y:S02]  /*6de0*/  FMUL.FTZ R146, R198.reuse, R146 ;  /* 0x00000092c6927220 */ /* 0x040fe40000410000 */
[----:B------:R-:W-:Y:S04]  /*6df0*/  FMUL.FTZ R147, R198, R147 ;  /* 0x00000093c6937220 */ /* 0x000fe80000410000 */
        /* <DEDUP_REMOVED lines=14> */
[C---:B------:R-:W-:Y:S01]  /*6ee0*/  FMUL.FTZ R162, R198.reuse, R162 ;  /* 0x000000a2c6a27220 */ /* 0x040fe20000410000 */
        /* <DEDUP_REMOVED lines=8> */
[C---:B------:R-:W-:Y:S02]  /*6f70*/  FMUL.FTZ R170, R197.reuse, R170 ;  /* 0x000000aac5aa7220 */ /* 0x040fe40000410000 */
[C---:B------:R-:W-:Y:S02]  /*6f80*/  FMUL.FTZ R171, R197.reuse, R171 ;  /* 0x000000abc5ab7220 */ /* 0x040fe40000410000 */
[C---:B------:R-:W-:Y:S01]  /*6f90*/  HMMA.16816.F32.BF16 R112, R188.reuse, R182, R112 ;  /* 0x000000b6bc70723c */ /* 0x040fe20000041870 */
[----:B------:R-:W1:Y:S03]  /*6fa0*/  LDSM.16.MT88.4 R180, [R248+0x2100] ;  /* 0x00210000f8b4783b */ /* 0x000e660000004200 */
[C---:B------:R-:W-:Y:S02]  /*6fb0*/  FMUL.FTZ R174, R197.reuse, R174 ;  /* 0x000000aec5ae7220 */ /* 0x040fe40000410000 */
[----:B------:R-:W-:Y:S02]  /*6fc0*/  FMUL.FTZ R175, R197, R175 ;  /* 0x000000afc5af7220 */ /* 0x000fe40000410000 */
[--C-:B------:R-:W-:Y:S04]  /*6fd0*/  FFMA.FTZ R206, R28, c[0x0][0x2d0], -R209.reuse ;  /* 0x0000b4001cce7a23 */ /* 0x100fe800000108d1 */
[----:B------:R-:W-:Y:S02]  /*6fe0*/  FFMA.FTZ R207, R29, c[0x0][0x2d0], -R209 ;  /* 0x0000b4001dcf7a23 */ /* 0x000fe400000108d1 */
[----:B------:R-:W-:Y:S01]  /*6ff0*/  MUFU.EX2 R206, R206 ;  /* 0x000000ce00ce7308 */ /* 0x000fe20000000800 */
[C---:B------:R-:W-:Y:S02]  /*7000*/  FFMA.FTZ R215, R200.reuse, R208, R215 ;  /* 0x000000d0c8d77223 */ /* 0x040fe400000100d7 */
[C---:B------:R-:W-:Y:S02]  /*7010*/  FMUL.FTZ R168, R199.reuse, R168 ;  /* 0x000000a8c7a87220 */ /* 0x040fe40000410000 */
[C---:B------:R-:W-:Y:S02]  /*7020*/  FMUL.FTZ R169, R199.reuse, R169 ;  /* 0x000000a9c7a97220 */ /* 0x040fe40000410000 */
[C---:B------:R-:W-:Y:S02]  /*7030*/  FMUL.FTZ R172, R199.reuse, R172 ;  /* 0x000000acc7ac7220 */ /* 0x040fe40000410000 */
[----:B------:R-:W-:Y:S01]  /*7040*/  FMUL.FTZ R173, R199, R173 ;  /* 0x000000adc7ad7220 */ /* 0x000fe20000410000 */
[----:B------:R-:W2:Y:S01]  /*7050*/  MUFU.EX2 R207, R207 ;  /* 0x000000cf00cf7308 */ /* 0x000ea20000000800 */
[----:B------:R-:W-:Y:S02]  /*7060*/  FFMA.FTZ R186, R21, c[0x0][0x2d0], -R217 ;  /* 0x0000b40015ba7a23 */ /* 0x000fe400000108d9 */
[----:B------:R-:W-:Y:S02]  /*7070*/  FMUL.FTZ R21, R200, R177 ;  /* 0x000000b1c8157220 */ /* 0x000fe40000410000 */
[--C-:B------:R-:W-:Y:S02]  /*7080*/  FFMA.FTZ R187, R23, c[0x0][0x2d0], -R219.reuse ;  /* 0x0000b40017bb7a23 */ /* 0x100fe400000108db */
[----:B------:R-:W-:Y:S02]  /*7090*/  FMUL.FTZ R23, R198, R179 ;  /* 0x000000b3c6177220 */ /* 0x000fe40000410000 */
[----:B------:R-:W-:Y:S01]  /*70a0*/  FFMA.FTZ R179, R66, c[0x0][0x2d0], -R219 ;  /* 0x0000b40042b37a23 */ /* 0x000fe200000108db */
[----:B------:R-:W-:Y:S01]  /*70b0*/  MUFU.EX2 R186, R186 ;  /* 0x000000ba00ba7308 */ /* 0x000fe20000000800 */
[----:B------:R-:W-:Y:S02]  /*70c0*/  FFMA.FTZ R177, R64, c[0x0][0x2d0], -R217 ;  /* 0x0000b40040b17a23 */ /* 0x000fe400000108d9 */
[--C-:B------:R-:W-:Y:S01]  /*70d0*/  FFMA.FTZ R64, R30, c[0x0][0x2d0], -R210.reuse ;  /* 0x0000b4001e407a23 */ /* 0x100fe200000108d2 */
[-C--:B-1----:R-:W-:Y:S06]  /*70e0*/  HMMA.16816.F32.BF16 R116, R188, R180.reuse, R116 ;  /* 0x000000b4bc74723c */ /* 0x082fec0000041874 */
[----:B------:R-:W-:Y:S01]  /*70f0*/  MUFU.EX2 R64, R64 ;  /* 0x0000004000407308 */ /* 0x000fe20000000800 */
[----:B--2---:R-:W-:Y:S01]  /*7100*/  F2FP.BF16.PACK_AB R30, R207, R206 ;  /* 0x000000cecf1e723e */ /* 0x004fe200000010ff */
[C---:B------:R-:W-:Y:S08]  /*7110*/  HMMA.16816.F32.BF16 R120, R192.reuse, R180, R120 ;  /* 0x000000b4c078723c */ /* 0x040ff00000041878 */
[----:B------:R-:W-:Y:S01]  /*7120*/  MUFU.EX2 R187, R187 ;  /* 0x000000bb00bb7308 */ /* 0x000fe20000000800 */
        /* <DEDUP_REMOVED lines=15> */
[--C-:B------:R-:W-:Y:S01]  /*7220*/  FFMA.FTZ R181, R56, c[0x0][0x2d0], -R209.reuse ;  /* 0x0000b40038b57a23 */ /* 0x100fe200000108d1 */
[-C--:B------:R-:W-:Y:S04]  /*7230*/  HMMA.16816.F32.BF16 R172, R192, R182.reuse, R172 ;  /* 0x000000b6c0ac723c */ /* 0x080fe800000418ac */
[----:B------:R-:W-:Y:S03]  /*7240*/  FFMA.FTZ R180, R57, c[0x0][0x2d0], -R209 ;  /* 0x0000b40039b47a23 */ /* 0x000fe600000108d1 */
[----:B------:R-:W-:Y:S02]  /*7250*/  FFMA.FTZ R193, R20, c[0x0][0x2d0], -R217 ;  /* 0x0000b40014c17a23 */ /* 0x000fe400000108d9 */
[----:B------:R-:W-:Y:S02]  /*7260*/  FMUL.FTZ R20, R200, R176 ;  /* 0x000000b0c8147220 */ /* 0x000fe40000410000 */
[----:B------:R1:W-:Y:S01]  /*7270*/  MUFU.EX2 R200, R43 ;  /* 0x0000002b00c87308 */ /* 0x0003e20000000800 */
[--C-:B------:R-:W-:Y:S02]  /*7280*/  FFMA.FTZ R194, R22, c[0x0][0x2d0], -R219.reuse ;  /* 0x0000b40016c27a23 */ /* 0x100fe400000108db */
[----:B------:R-:W-:Y:S02]  /*7290*/  FMUL.FTZ R22, R198, R178 ;  /* 0x000000b2c6167220 */ /* 0x000fe40000410000 */
[----:B------:R-:W-:Y:S02]  /*72a0*/  FFMA.FTZ R178, R54, c[0x0][0x2d0], -R219 ;  /* 0x0000b40036b27a23 */ /* 0x000fe400000108db */
[--C-:B------:R-:W-:Y:S02]  /*72b0*/  FFMA.FTZ R54, R60, c[0x0][0x2d0], -R209.reuse ;  /* 0x0000b4003c367a23 */ /* 0x100fe400000108d1 */
[--C-:B------:R-:W-:Y:S01]  /*72c0*/  FFMA.FTZ R195, R24, c[0x0][0x2d0], -R209.reuse ;  /* 0x0000b40018c37a23 */ /* 0x100fe200000108d1 */
[----:B------:R-:W-:Y:S01]  /*72d0*/  HMMA.16816.F32.BF16 R20, R188, R182, R20 ;  /* 0x000000b6bc14723c */ /* 0x000fe20000041814 */
[----:B------:R-:W2:Y:S01]  /*72e0*/  MUFU.EX2 R193, R193 ;  /* 0x000000c100c17308 */ /* 0x000ea20000000800 */
[----:B------:R-:W3:Y:S02]  /*72f0*/  LDL.LU R191, [R1+0x50] ;  /* 0x0000500001bf7983 */ /* 0x000ee40000300800 */
[----:B------:R-:W-:Y:S02]  /*7300*/  FFMA.FTZ R192, R25, c[0x0][0x2d0], -R209 ;  /* 0x0000b40019c07a23 */ /* 0x000fe400000108d1 */
[--C-:B------:R-:W-:Y:S01]  /*7310*/  FFMA.FTZ R176, R26, c[0x0][0x2d0], -R210.reuse ;  /* 0x0000b4001ab07a23 */ /* 0x100fe200000108d2 */
[----:B------:R-:W-:Y:S01]  /*7320*/  F2FP.BF16.PACK_AB R26, R204, R185 ;  /* 0x000000b9cc1a723e */ /* 0x000fe200000010ff */
[--C-:B------:R-:W-:Y:S01]  /*7330*/  FFMA.FTZ R182, R49, c[0x0][0x2d0], -R217.reuse ;  /* 0x0000b40031b67a23 */ /* 0x100fe200000108d9 */
[----:B------:R-:W4:Y:S02]  /*7340*/  LDL.LU R190, [R1+0x4c] ;  /* 0x00004c0001be7983 */ /* 0x000f240000300800 */
[----:B------:R5:W-:Y:S01]  /*7350*/  MUFU.EX2 R49, R27 ;  /* 0x0000001b00317308 */ /* 0x000be20000000800 */
[--C-:B------:R-:W-:Y:S02]  /*7360*/  FFMA.FTZ R183, R48, c[0x0][0x2d0], -R217.reuse ;  /* 0x0000b40030b77a23 */ /* 0x100fe400000108d9 */
[--C-:B------:R-:W-:Y:S01]  /*7370*/  FFMA.FTZ R189, R36, c[0x0][0x2d0], -R217.reuse ;  /* 0x0000b40024bd7a23 */ /* 0x100fe200000108d9 */
[----:B-1----:R-:W-:Y:S01]  /*7380*/  LDSM.16.MT88.4 R40, [R241+0x1100] ;  /* 0x00110000f128783b */ /* 0x002fe20000004200 */
[--C-:B------:R-:W-:Y:S02]  /*7390*/  FFMA.FTZ R188, R37, c[0x0][0x2d0], -R217.reuse ;  /* 0x0000b40025bc7a23 */ /* 0x100fe400000108d9 */
[----:B------:R-:W-:Y:S02]  /*73a0*/  FFMA.FTZ R217, R65, c[0x0][0x2d0], -R217 ;  /* 0x0000b40041d97a23 */ /* 0x000fe400000108d9 */
[--C-:B------:R-:W-:Y:S01]  /*73b0*/  FFMA.FTZ R65, R31, c[0x0][0x2d0], -R210.reuse ;  /* 0x0000b4001f417a23 */ /* 0x100fe200000108d2 */
[----:B------:R-:W1:Y:S01]  /*73c0*/  MUFU.EX2 R194, R194 ;  /* 0x000000c200c27308 */ /* 0x000e620000000800 */
[--C-:B------:R-:W-:Y:S02]  /*73d0*/  FFMA.FTZ R37, R50, c[0x0][0x2d0], -R219.reuse ;  /* 0x0000b40032257a23 */ /* 0x100fe400000108db */
[--C-:B------:R-:W-:Y:S01]  /*73e0*/  FFMA.FTZ R36, R51, c[0x0][0x2d0], -R219.reuse ;  /* 0x0000b40033247a23 */ /* 0x100fe200000108db */
[----:B--2---:R-:W-:Y:S01]  /*73f0*/  F2FP.BF16.PACK_AB R24, R186, R193 ;  /* 0x000000c1ba18723e */ /* 0x004fe200000010ff */
[----:B------:R-:W-:Y:S02]  /*7400*/  FFMA.FTZ R219, R67, c[0x0][0x2d0], -R219 ;  /* 0x0000b40043db7a23 */ /* 0x000fe400000108db */
[--C-:B------:R-:W-:Y:S02]  /*7410*/  FFMA.FTZ R67, R46, c[0x0][0x2d0], -R210.reuse ;  /* 0x0000b4002e437a23 */ /* 0x100fe400000108d2 */
[----:B------:R-:W2:Y:S01]  /*7420*/  LDL.LU R46, [R1+0x48] ;  /* 0x00004800012e7983 */ /* 0x000ea20000300800 */
[----:B------:R-:W-:Y:S01]  /*7430*/  MUFU.EX2 R195, R195 ;  /* 0x000000c300c37308 */ /* 0x000fe20000000800 */
[--C-:B------:R-:W-:Y:S02]  /*7440*/  FFMA.FTZ R51, R58, c[0x0][0x2d0], -R210.reuse ;  /* 0x0000b4003a337a23 */ /* 0x100fe400000108d2 */
[--C-:B------:R-:W-:Y:S01]  /*7450*/  FFMA.FTZ R50, R59, c[0x0][0x2d0], -R210.reuse ;  /* 0x0000b4003b327a23 */ /* 0x100fe200000108d2 */
[----:B-----5:R-:W-:Y:S01]  /*7460*/  F2FP.BF16.PACK_AB R27, R205, R184 ;  /* 0x000000b8cd1b723e */ /* 0x020fe200000010ff */
[--C-:B------:R-:W-:Y:S02]  /*7470*/  FFMA.FTZ R48, R62, c[0x0][0x2d0], -R210.reuse ;  /* 0x0000b4003e307a23 */ /* 0x100fe400000108d2 */
[----:B------:R-:W-:Y:S02]  /*7480*/  FFMA.FTZ R210, R63, c[0x0][0x2d0], -R210 ;  /* 0x0000b4003fd27a23 */ /* 0x000fe400000108d2 */
[----:B------:R-:W-:Y:S01]  /*7490*/  FFMA.FTZ R209, R61, c[0x0][0x2d0], -R209 ;  /* 0x0000b4003dd17a23 */ /* 0x000fe200000108d1 */
[----:B------:R-:W5:Y:S01]  /*74a0*/  MUFU.EX2 R192, R192 ;  /* 0x000000c000c07308 */ /* 0x000f620000000800 */
[----:B-1----:R-:W-:Y:S09]  /*74b0*/  F2FP.BF16.PACK_AB R25, R187, R194 ;  /* 0x000000c2bb19723e */ /* 0x002ff200000010ff */
[----:B------:R-:W1:Y:S01]  /*74c0*/  MUFU.EX2 R176, R176 ;  /* 0x000000b000b07308 */ /* 0x000e620000000800 */
[-C--:B------:R-:W-:Y:S09]  /*74d0*/  HMMA.16816.F32.BF16 R4, R24, R32.reuse, R4 ;  /* 0x000000201804723c */ /* 0x080ff20000041804 */
[----:B------:R-:W1:Y:S03]  /*74e0*/  MUFU.EX2 R65, R65 ;  /* 0x0000004100417308 */ /* 0x000e660000000800 */
[----:B-----5:R-:W-:Y:S07]  /*74f0*/  F2FP.BF16.PACK_AB R28, R192, R195 ;  /* 0x000000c3c01c723e */ /* 0x020fee00000010ff */
[----:B------:R-:W-:Y:S01]  /*7500*/  MUFU.EX2 R59, R38 ;  /* 0x00000026003b7308 */ /* 0x000fe20000000800 */
[----:B-1----:R-:W-:Y:S09]  /*7510*/  F2FP.BF16.PACK_AB R29, R49, R176 ;  /* 0x000000b0311d723e */ /* 0x002ff200000010ff */
[----:B------:R-:W-:Y:S01]  /*7520*/  MUFU.EX2 R58, R39 ;  /* 0x00000027003a7308 */ /* 0x000fe20000000800 */
[----:B------:R-:W-:Y:S09]  /*7530*/  F2FP.BF16.PACK_AB R31, R65, R64 ;  /* 0x00000040411f723e */ /* 0x000ff200000010ff */
[----:B------:R-:W-:Y:S01]  /*7540*/  MUFU.EX2 R228, R37 ;  /* 0x0000002500e47308 */ /* 0x000fe20000000800 */
[C---:B------:R-:W-:Y:S08]  /*7550*/  HMMA.16816.F32.BF16 R8, R28.reuse, R32, R8 ;  /* 0x000000201c08723c */ /* 0x040ff00000041808 */
[-C--:B------:R-:W-:Y:S01]  /*7560*/  HMMA.16816.F32.BF16 R12, R28, R34.reuse, R12 ;  /* 0x000000221c0c723c */ /* 0x080fe2000004180c */
[----:B------:R1:W-:Y:S07]  /*7570*/  MUFU.EX2 R66, R36 ;  /* 0x0000002400427308 */ /* 0x0003ee0000000800 */
[C---:B------:R-:W-:Y:S01]  /*7580*/  HMMA.16816.F32.BF16 R16, R24.reuse, R34, R16 ;  /* 0x000000221810723c */ /* 0x040fe20000041810 */
[----:B------:R-:W5:Y:S02]  /*7590*/  LDSM.16.MT88.4 R32, [R242+0x900] ;  /* 0x00090000f220783b */ /* 0x000f640000004200 */
[----:B------:R-:W-:Y:S10]  /*75a0*/  MUFU.EX2 R57, R183 ;  /* 0x000000b700397308 */ /* 0x000ff40000000800 */
[----:B------:R-:W-:Y:S01]  /*75b0*/  MUFU.EX2 R56, R182 ;  /* 0x000000b600387308 */ /* 0x000fe20000000800 */
[----:B-1----:R-:W-:Y:S09]  /*75c0*/  LDSM.16.MT88.4 R36, [R242+0x1100] ;  /* 0x00110000f224783b */ /* 0x002ff20000004200 */
[----:B------:R-:W-:Y:S10]  /*75d0*/  MUFU.EX2 R63, R45 ;  /* 0x0000002d003f7308 */ /* 0x000ff40000000800 */
[----:B------:R-:W-:Y:S01]  /*75e0*/  MUFU.EX2 R62, R47 ;  /* 0x0000002f003e7308 */ /* 0x000fe20000000800 */
[-C--:B-----5:R-:W-:Y:S09]  /*75f0*/  HMMA.16816.F32.BF16 R68, R24, R32.reuse, R68 ;  /* 0x000000201844723c */ /* 0x0a0ff20000041844 */
[----:B------:R-:W-:Y:S01]  /*7600*/  MUFU.EX2 R67, R67 ;  /* 0x0000004300437308 */ /* 0x000fe20000000800 */
[C---:B------:R-:W-:Y:S09]  /*7610*/  HMMA.16816.F32.BF16 R72, R28.reuse, R32, R72 ;  /* 0x000000201c48723c */ /* 0x040ff20000041848 */
[----:B------:R1:W-:Y:S01]  /*7620*/  MUFU.EX2 R61, R189 ;  /* 0x000000bd003d7308 */ /* 0x0003e20000000800 */
[-C--:B------:R-:W-:Y:S09]  /*7630*/  HMMA.16816.F32.BF16 R76, R28, R34.reuse, R76 ;  /* 0x000000221c4c723c */ /* 0x080ff2000004184c */
[----:B------:R5:W-:Y:S01]  /*7640*/  MUFU.EX2 R60, R188 ;  /* 0x000000bc003c7308 */ /* 0x000be20000000800 */
[C---:B------:R-:W-:Y:S01]  /*7650*/  HMMA.16816.F32.BF16 R80, R24.reuse, R34, R80 ;  /* 0x000000221850723c */ /* 0x040fe20000041850 */
[----:B------:R-:W5:Y:S03]  /*7660*/  LDSM.16.MT88.4 R32, [R241+0x900] ;  /* 0x00090000f120783b */ /* 0x000f660000004200 */
[----:B-1----:R-:W-:Y:S05]  /*7670*/  FADD.FTZ R189, R227, R215 ;  /* 0x000000d7e3bd7221 */ /* 0x002fea0000010000 */
[----:B------:R-:W-:Y:S03]  /*7680*/  MUFU.EX2 R227, R55 ;  /* 0x0000003700e37308 */ /* 0x000fe60000000800 */
[----:B------:R-:W-:Y:S07]  /*7690*/  FADD.FTZ R189, R226, R189 ;  /* 0x000000bde2bd7221 */ /* 0x000fee0000010000 */
[----:B------:R-:W-:Y:S10]  /*76a0*/  MUFU.EX2 R226, R52 ;  /* 0x0000003400e27308 */ /* 0x000ff40000000800 */
[----:B------:R-:W-:Y:S01]  /*76b0*/  MUFU.EX2 R215, R51 ;  /* 0x0000003300d77308 */ /* 0x000fe20000000800 */
[-C--:B-----5:R-:W-:Y:S08]  /*76c0*/  HMMA.16816.F32.BF16 R84, R24, R32.reuse, R84 ;  /* 0x000000201854723c */ /* 0x0a0ff00000041854 */
[C---:B------:R-:W-:Y:S08]  /*76d0*/  HMMA.16816.F32.BF16 R88, R28.reuse, R32, R88 ;  /* 0x000000201c58723c */ /* 0x040ff00000041858 */
[-C--:B------:R-:W-:Y:S08]  /*76e0*/  HMMA.16816.F32.BF16 R92, R28, R34.reuse, R92 ;  /* 0x000000221c5c723c */ /* 0x080ff0000004185c */
[C---:B------:R-:W-:Y:S01]  /*76f0*/  HMMA.16816.F32.BF16 R96, R24.reuse, R34, R96 ;  /* 0x000000221860723c */ /* 0x040fe20000041860 */
[----:B------:R-:W1:Y:S07]  /*7700*/  LDSM.16.MT88.4 R32, [R240+0x900] ;  /* 0x00090000f020783b */ /* 0x000e6e0000004200 */
[-C--:B-1----:R-:W-:Y:S08]  /*7710*/  HMMA.16816.F32.BF16 R100, R24, R32.reuse, R100 ;  /* 0x000000201864723c */ /* 0x082ff00000041864 */
[C---:B------:R-:W-:Y:S08]  /*7720*/  HMMA.16816.F32.BF16 R104, R28.reuse, R32, R104 ;  /* 0x000000201c68723c */ /* 0x040ff00000041868 */
[-C--:B------:R-:W-:Y:S04]  /*7730*/  HMMA.16816.F32.BF16 R108, R28, R34.reuse, R108 ;  /* 0x000000221c6c723c */ /* 0x080fe8000004186c */
[----:B---3--:R-:W-:Y:S04]  /*7740*/  FFMA.FTZ R221, R198, R191, R221 ;  /* 0x000000bfc6dd7223 */ /* 0x008fe800000100dd */
[C---:B------:R-:W-:Y:S01]  /*7750*/  HMMA.16816.F32.BF16 R112, R24.reuse, R34, R112 ;  /* 0x000000221870723c */ /* 0x040fe20000041870 */
[----:B------:R-:W1:Y:S01]  /*7760*/  LDSM.16.MT88.4 R32, [R248+0x2900] ;  /* 0x00290000f820783b */ /* 0x000e620000004200 */
[----:B------:R-:W-:Y:S02]  /*7770*/  MUFU.EX2 R198, R177 ;  /* 0x000000b100c67308 */ /* 0x000fe40000000800 */
[----:B------:R-:W-:Y:S02]  /*7780*/  FADD.FTZ R191, R231, R221 ;  /* 0x000000dde7bf7221 */ /* 0x000fe40000010000 */
[----:B----4-:R-:W-:Y:S02]  /*7790*/  FFMA.FTZ R218, R199, R190, R218 ;  /* 0x000000bec7da7223 */ /* 0x010fe400000100da */
[----:B------:R-:W-:Y:S04]  /*77a0*/  FADD.FTZ R191, R230, R191 ;  /* 0x000000bfe6bf7221 */ /* 0x000fe80000010000 */
[----:B------:R-:W-:Y:S01]  /*77b0*/  MUFU.EX2 R221, R181 ;  /* 0x000000b500dd7308 */ /* 0x000fe20000000800 */
[----:B------:R-:W-:Y:S02]  /*77c0*/  FADD.FTZ R188, R213, R218 ;  /* 0x000000dad5bc7221 */ /* 0x000fe40000010000 */
[----:B------:R-:W-:Y:S04]  /*77d0*/  FADD.FTZ R191, R203, R191 ;  /* 0x000000bfcbbf7221 */ /* 0x000fe80000010000 */
[----:B------:R-:W-:Y:S03]  /*77e0*/  FADD.FTZ R194, R194, R191 ;  /* 0x000000bfc2c27221 */ /* 0x000fe60000010000 */
[----:B------:R-:W-:Y:S01]  /*77f0*/  MUFU.EX2 R213, R54 ;  /* 0x0000003600d57308 */ /* 0x000fe20000000800 */
[----:B------:R-:W-:Y:S02]  /*7800*/  FADD.FTZ R187, R187, R194 ;  /* 0x000000c2bbbb7221 */ /* 0x000fe40000010000 */
[----:B--2---:R-:W-:Y:S02]  /*7810*/  FFMA.FTZ R214, R197, R46, R214 ;  /* 0x0000002ec5d67223 */ /* 0x004fe400000100d6 */
[----:B------:R-:W-:Y:S02]  /*7820*/  LDSM.16.MT88.4 R44, [R240+0x1100] ;  /* 0x00110000f02c783b */ /* 0x000fe40000004200 */
[----:B------:R-:W-:Y:S03]  /*7830*/  FADD.FTZ R190, R229, R214 ;  /* 0x000000d6e5be7221 */ /* 0x000fe60000010000 */
[----:B------:R2:W-:Y:S01]  /*7840*/  MUFU.EX2 R197, R53 ;  /* 0x0000003500c57308 */ /* 0x0005e20000000800 */
[-C--:B-1----:R-:W-:Y:S09]  /*7850*/  HMMA.16816.F32.BF16 R116, R24, R32.reuse, R116 ;  /* 0x000000201874723c */ /* 0x082ff20000041874 */
[----:B------:R1:W-:Y:S01]  /*7860*/  MUFU.EX2 R214, R180 ;  /* 0x000000b400d67308 */ /* 0x0003e20000000800 */
[C---:B------:R-:W-:Y:S09]  /*7870*/  HMMA.16816.F32.BF16 R120, R28.reuse, R32, R120 ;  /* 0x000000201c78723c */ /* 0x040ff20000041878 */
[----:B------:R-:W-:Y:S01]  /*7880*/  MUFU.EX2 R199, R217 ;  /* 0x000000d900c77308 */ /* 0x000fe20000000800 */
[----:B--2---:R-:W-:Y:S01]  /*7890*/  LDSM.16.MT88.4 R52, [R240+0x3900] ;  /* 0x00390000f034783b */ /* 0x004fe20000004200 */
[-C--:B------:R-:W-:Y:S08]  /*78a0*/  HMMA.16816.F32.BF16 R124, R28, R34.reuse, R124 ;  /* 0x000000221c7c723c */ /* 0x080ff0000004187c */
[----:B------:R-:W-:Y:S01]  /*78b0*/  MUFU.EX2 R217, R50 ;  /* 0x0000003200d97308 */ /* 0x000fe20000000800 */
[C---:B------:R-:W-:Y:S01]  /*78c0*/  HMMA.16816.F32.BF16 R128, R24.reuse, R34, R128 ;  /* 0x000000221880723c */ /* 0x040fe20000041880 */
[----:B------:R-:W2:Y:S08]  /*78d0*/  LDSM.16.MT88.4 R32, [R242+0x2900] ;  /* 0x00290000f220783b */ /* 0x000eb00000004200 */
[----:B------:R-:W-:Y:S01]  /*78e0*/  MUFU.EX2 R229, R219 ;  /* 0x000000db00e57308 */ /* 0x000fe20000000800 */
[----:B-1----:R-:W-:Y:S09]  /*78f0*/  LDSM.16.MT88.4 R180, [R248+0x1900] ;  /* 0x00190000f8b4783b */ /* 0x002ff20000004200 */
[----:B------:R-:W-:Y:S10]  /*7900*/  MUFU.EX2 R218, R209 ;  /* 0x000000d100da7308 */ /* 0x000ff40000000800 */
[----:B------:R-:W1:Y:S10]  /*7910*/  MUFU.EX2 R230, R179 ;  /* 0x000000b300e67308 */ /* 0x000e740000000800 */
[----:B------:R3:W4:Y:S01]  /*7920*/  MUFU.EX2 R231, R178 ;  /* 0x000000b200e77308 */ /* 0x0007220000000800 */
[-C--:B--2---:R-:W-:Y:S08]  /*7930*/  HMMA.16816.F32.BF16 R132, R24, R32.reuse, R132 ;  /* 0x000000201884723c */ /* 0x084ff00000041884 */
[C---:B------:R-:W-:Y:S04]  /*7940*/  HMMA.16816.F32.BF16 R136, R28.reuse, R32, R136 ;  /* 0x000000201c88723c */ /* 0x040fe80000041888 */
[----:B-1----:R-:W-:Y:S04]  /*7950*/  F2FP.BF16.PACK_AB R179, R229, R230 ;  /* 0x000000e6e5b3723e */ /* 0x002fe800000010ff */
[-C--:B------:R-:W-:Y:S04]  /*7960*/  HMMA.16816.F32.BF16 R140, R28, R34.reuse, R140 ;  /* 0x000000221c8c723c */ /* 0x080fe8000004188c */
[----:B---3--:R-:W-:Y:S02]  /*7970*/  F2FP.BF16.PACK_AB R178, R199, R198 ;  /* 0x000000c6c7b2723e */ /* 0x008fe400000010ff */
[----:B----4-:R-:W-:Y:S02]  /*7980*/  F2FP.BF16.PACK_AB R177, R227, R231 ;  /* 0x000000e7e3b1723e */ /* 0x010fe400000010ff */
        /* <DEDUP_REMOVED lines=42> */
[----:B------:R-:W-:Y:S01]  /*7c30*/  FADD.FTZ R29, R223, R188 ;  /* 0x000000bcdf1d7221 */ /* 0x000fe20000010000 */
[-C--:B------:R-:W-:Y:S01]  /*7c40*/  HMMA.16816.F32.BF16 R124, R32, R30.reuse, R124 ;  /* 0x0000001e207c723c */ /* 0x080fe2000004187c */
[----:B------:R1:W-:Y:S03]  /*7c50*/  MUFU.EX2 R223, R48 ;  /* 0x0000003000df7308 */ /* 0x0003e60000000800 */
[----:B------:R-:W-:Y:S02]  /*7c60*/  FADD.FTZ R202, R202, R29 ;  /* 0x0000001dcaca7221 */ /* 0x000fe40000010000 */
[----:B------:R-:W-:Y:S02]  /*7c70*/  FADD.FTZ R28, R201, R189 ;  /* 0x000000bdc91c7221 */ /* 0x000fe40000010000 */
[C---:B------:R-:W-:Y:S04]  /*7c80*/  HMMA.16816.F32.BF16 R128, R24.reuse, R30, R128 ;  /* 0x0000001e1880723c */ /* 0x040fe80000041880 */
[----:B------:R-:W-:Y:S02]  /*7c90*/  FADD.FTZ R193, R193, R28 ;  /* 0x0000001cc1c17221 */ /* 0x000fe40000010000 */
[----:B------:R-:W-:Y:S02]  /*7ca0*/  FADD.FTZ R201, R195, R202 ;  /* 0x000000cac3c97221 */ /* 0x000fe40000010000 */
[-C--:B--2---:R-:W-:Y:S01]  /*7cb0*/  HMMA.16816.F32.BF16 R132, R24, R36.reuse, R132 ;  /* 0x000000241884723c */ /* 0x084fe20000041884 */
[----:B------:R-:W2:Y:S03]  /*7cc0*/  MUFU.EX2 R202, R210 ;  /* 0x000000d200ca7308 */ /* 0x000ea60000000800 */
[----:B------:R-:W-:Y:S02]  /*7cd0*/  FADD.FTZ R31, R225, R190 ;  /* 0x000000bee11f7221 */ /* 0x000fe40000010000 */
[----:B------:R-:W-:Y:S02]  /*7ce0*/  FADD.FTZ R186, R186, R193 ;  /* 0x000000c1baba7221 */ /* 0x000fe40000010000 */
[C---:B------:R-:W-:Y:S04]  /*7cf0*/  HMMA.16816.F32.BF16 R136, R32.reuse, R36, R136 ;  /* 0x000000242088723c */ /* 0x040fe80000041888 */
[----:B------:R-:W-:Y:S02]  /*7d00*/  FADD.FTZ R31, R222, R31 ;  /* 0x0000001fde1f7221 */ /* 0x000fe40000010000 */
[----:B------:R-:W-:Y:S02]  /*7d10*/  FADD.FTZ R201, R192, R201 ;  /* 0x000000c9c0c97221 */ /* 0x000fe40000010000 */
[-C--:B------:R-:W-:Y:S04]  /*7d20*/  HMMA.16816.F32.BF16 R140, R32, R38.reuse, R140 ;  /* 0x00000026208c723c */ /* 0x080fe8000004188c */
[----:B------:R-:W-:Y:S02]  /*7d30*/  FADD.FTZ R176, R176, R31 ;  /* 0x0000001fb0b07221 */ /* 0x000fe40000010000 */
[----:B------:R-:W5:Y:S01]  /*7d40*/  LDSM.16.MT88.4 R28, [R242+0x1900] ;  /* 0x00190000f21c783b */ /* 0x000f620000004200 */
[----:B------:R-:W-:Y:S01]  /*7d50*/  FADD.FTZ R225, R185, R186 ;  /* 0x000000bab9e17221 */ /* 0x000fe20000010000 */
[C---:B------:R-:W-:Y:S04]  /*7d60*/  HMMA.16816.F32.BF16 R144, R24.reuse, R38, R144 ;  /* 0x000000261890723c */ /* 0x040fe80000041890 */
[----:B------:R-:W-:Y:S01]  /*7d70*/  FADD.FTZ R203, R49, R176 ;  /* 0x000000b031cb7221 */ /* 0x000fe20000010000 */
[----:B------:R-:W-:Y:S01]  /*7d80*/  F2FP.BF16.PACK_AB R176, R197, R226 ;  /* 0x000000e2c5b0723e */ /* 0x000fe200000010ff */
[----:B------:R-:W-:Y:S01]  /*7d90*/  LDSM.16.MT88.4 R36, [R240+0x1900] ;  /* 0x00190000f024783b */ /* 0x000fe20000004200 */
[----:B------:R-:W-:Y:S01]  /*7da0*/  FADD.FTZ R222, R184, R187 ;  /* 0x000000bbb8de7221 */ /* 0x000fe20000010000 */
[-C--:B---3--:R-:W-:Y:S04]  /*7db0*/  HMMA.16816.F32.BF16 R148, R24, R40.reuse, R148 ;  /* 0x000000281894723c */ /* 0x088fe80000041894 */
[----:B------:R-:W-:Y:S01]  /*7dc0*/  FADD.FTZ R206, R206, R201 ;  /* 0x000000c9cece7221 */ /* 0x000fe20000010000 */
[----:B------:R-:W-:Y:S01]  /*7dd0*/  MOV R201, R196 ;  /* 0x000000c400c97202 */ /* 0x000fe20000000f00 */
[----:B-1----:R-:W-:Y:S01]  /*7de0*/  LDSM.16.MT88.4 R48, [R241+0x3900] ;  /* 0x00390000f130783b */ /* 0x002fe20000004200 */
[----:B------:R-:W-:Y:S01]  /*7df0*/  FADD.FTZ R204, R204, R225 ;  /* 0x000000e1cccc7221 */ /* 0x000fe20000010000 */
[C---:B------:R-:W-:Y:S04]  /*7e00*/  HMMA.16816.F32.BF16 R152, R32.reuse, R40, R152 ;  /* 0x000000282098723c */ /* 0x040fe80000041898 */
[----:B------:R-:W-:Y:S02]  /*7e10*/  FADD.FTZ R207, R207, R206 ;  /* 0x000000cecfcf7221 */ /* 0x000fe40000010000 */
[----:B------:R-:W-:Y:S02]  /*7e20*/  FADD.FTZ R61, R61, R204 ;  /* 0x000000cc3d3d7221 */ /* 0x000fe40000010000 */
[-C--:B------:R-:W-:Y:S04]  /*7e30*/  HMMA.16816.F32.BF16 R156, R32, R42.reuse, R156 ;  /* 0x0000002a209c723c */ /* 0x080fe8000004189c */
[----:B------:R-:W-:Y:S02]  /*7e40*/  FADD.FTZ R60, R60, R61 ;  /* 0x0000003d3c3c7221 */ /* 0x000fe40000010000 */
[----:B------:R-:W-:Y:S02]  /*7e50*/  FADD.FTZ R64, R64, R203 ;  /* 0x000000cb40407221 */ /* 0x000fe40000010000 */
[C---:B------:R-:W-:Y:S01]  /*7e60*/  HMMA.16816.F32.BF16 R160, R24.reuse, R42, R160 ;  /* 0x0000002a18a0723c */ /* 0x040fe200000418a0 */
[----:B------:R-:W-:Y:S03]  /*7e70*/  LDSM.16.MT88.4 R40, [R248+0x3900] ;  /* 0x00390000f828783b */ /* 0x000fe60000004200 */
[----:B------:R-:W-:Y:S02]  /*7e80*/  FADD.FTZ R57, R57, R60 ;  /* 0x0000003c39397221 */ /* 0x000fe40000010000 */
[----:B------:R-:W-:Y:S02]  /*7e90*/  FADD.FTZ R65, R65, R64 ;  /* 0x0000004041417221 */ /* 0x000fe40000010000 */
[-C--:B----4-:R-:W-:Y:S04]  /*7ea0*/  HMMA.16816.F32.BF16 R164, R24, R44.reuse, R164 ;  /* 0x0000002c18a4723c */ /* 0x090fe800000418a4 */
[----:B------:R-:W-:Y:S02]  /*7eb0*/  FADD.FTZ R57, R56, R57 ;  /* 0x0000003938397221 */ /* 0x000fe40000010000 */
[----:B------:R-:W-:Y:S02]  /*7ec0*/  FADD.FTZ R65, R220, R65 ;  /* 0x00000041dc417221 */ /* 0x000fe40000010000 */
[C---:B------:R-:W-:Y:S04]  /*7ed0*/  HMMA.16816.F32.BF16 R168, R32.reuse, R44, R168 ;  /* 0x0000002c20a8723c */ /* 0x040fe800000418a8 */
[----:B------:R-:W-:Y:S04]  /*7ee0*/  FADD.FTZ R200, R200, R65 ;  /* 0x00000041c8c87221 */ /* 0x000fe80000010000 */
[-C--:B------:R-:W-:Y:S01]  /*7ef0*/  HMMA.16816.F32.BF16 R172, R32, R46.reuse, R172 ;  /* 0x0000002e20ac723c */ /* 0x080fe200000418ac */
[----:B------:R-:W1:Y:S03]  /*7f00*/  LDSM.16.MT88.4 R32, [R241+0x1900] ;  /* 0x00190000f120783b */ /* 0x000e660000004200 */
[----:B------:R-:W-:Y:S04]  /*7f10*/  FADD.FTZ R67, R67, R200 ;  /* 0x000000c843437221 */ /* 0x000fe80000010000 */
[----:B------:R-:W-:Y:S01]  /*7f20*/  HMMA.16816.F32.BF16 R20, R24, R46, R20 ;  /* 0x0000002e1814723c */ /* 0x000fe20000041814 */
[----:B------:R-:W3:Y:S03]  /*7f30*/  LDSM.16.MT88.4 R44, [R242+0x3900] ;  /* 0x00390000f22c783b */ /* 0x000ee60000004200 */
[----:B------:R-:W-:Y:S03]  /*7f40*/  FADD.FTZ R62, R62, R67 ;  /* 0x000000433e3e7221 */ /* 0x000fe60000010000 */
[----:B------:R-:W-:Y:S01]  /*7f50*/  F2FP.BF16.PACK_AB R26, R218, R213 ;  /* 0x000000d5da1a723e */ /* 0x000fe200000010ff */
[-C--:B------:R-:W-:Y:S05]  /*7f60*/  HMMA.16816.F32.BF16 R192, R176, R180.reuse, R4 ;  /* 0x000000b4b0c0723c */ /* 0x080fea0000041804 */
[----:B------:R-:W-:Y:S01]  /*7f70*/  F2FP.BF16.PACK_AB R24, R214, R221 ;  /* 0x000000ddd618723e */ /* 0x000fe200000010ff */
[----:B------:R-:W-:Y:S01]  /*7f80*/  FADD.FTZ R62, R215, R62 ;  /* 0x0000003ed73e7221 */ /* 0x000fe20000010000 */
[C---:B------:R-:W-:Y:S02]  /*7f90*/  F2FP.BF16.PACK_AB R25, R217.reuse, R215 ;  /* 0x000000d7d919723e */ /* 0x040fe400000010ff */
[----:B--2---:R-:W-:Y:S03]  /*7fa0*/  F2FP.BF16.PACK_AB R27, R202, R223 ;  /* 0x000000dfca1b723e */ /* 0x004fe600000010ff */
[----:B------:R-:W-:Y:S04]  /*7fb0*/  FADD.FTZ R62, R217, R62 ;  /* 0x0000003ed93e7221 */ /* 0x000fe80000010000 */
[C---:B------:R-:W-:Y:S08]  /*7fc0*/  HMMA.16816.F32.BF16 R188, R24.reuse, R180, R8 ;  /* 0x000000b418bc723c */ /* 0x040ff00000041808 */
[-C--:B------:R-:W-:Y:S08]  /*7fd0*/  HMMA.16816.F32.BF16 R184, R24, R182.reuse, R12 ;  /* 0x000000b618b8723c */ /* 0x080ff0000004180c */
[C---:B------:R-:W-:Y:S08]  /*7fe0*/  HMMA.16816.F32.BF16 R180, R176.reuse, R182, R16 ;  /* 0x000000b6b0b4723c */ /* 0x040ff00000041810 */
[-C--:B-----5:R-:W-:Y:S08]  /*7ff0*/  HMMA.16816.F32.BF16 R68, R176, R28.reuse, R68 ;  /* 0x0000001cb044723c */ /* 0x0a0ff00000041844 */
        /* <DEDUP_REMOVED lines=35> */
[-C--:B------:R-:W-:Y:S07]  /*8230*/  HMMA.16816.F32.BF16 R172, R24, R54.reuse, R172 ;  /* 0x0000003618ac723c */ /* 0x080fee00000418ac */
[----:B------:R-:W-:Y:S01]  /*8240*/  FADD.FTZ R24, R226, R57 ;  /* 0x00000039e2187221 */ /* 0x000fe20000010000 */
[----:B------:R-:W-:Y:S04]  /*8250*/  HMMA.16816.F32.BF16 R176, R176, R54, R20 ;  /* 0x00000036b0b0723c */ /* 0x000fe80000041814 */
[----:B------:R-:W-:Y:S02]  /*8260*/  FADD.FTZ R197, R197, R24 ;  /* 0x00000018c5c57221 */ /* 0x000fe40000010000 */
[----:B------:R-:W-:Y:S02]  /*8270*/  FADD.FTZ R25, R221, R28 ;  /* 0x0000001cdd197221 */ /* 0x000fe40000010000 */
[----:B------:R-:W-:Y:S01]  /*8280*/  FADD.FTZ R198, R198, R197 ;  /* 0x000000c5c6c67221 */ /* 0x000fe20000010000 */
[----:B------:R-:W-:Y:S03]  /*8290*/  MOV R197, R0 ;  /* 0x0000000000c57202 */ /* 0x000fe60000000f00 */
[----:B------:R-:W-:Y:S01]  /*82a0*/  FADD.FTZ R4, R199, R198 ;  /* 0x000000c6c7047221 */ /* 0x000fe20000010000 */
[----:B------:R-:W-:Y:S01]  /*82b0*/  MOV R198, R3 ;  /* 0x0000000300c67202 */ /* 0x000fe20000000f00 */
[----:B------:R-:W-:Y:S01]  /*82c0*/  FADD.FTZ R27, R227, R66 ;  /* 0x00000042e31b7221 */ /* 0x000fe20000010000 */
[----:B------:R-:W-:Y:S01]  /*82d0*/  MOV R199, R2 ;  /* 0x0000000200c77202 */ /* 0x000fe20000000f00 */
[----:B------:R-:W-:Y:S01]  /*82e0*/  FADD.FTZ R24, R214, R25 ;  /* 0x00000019d6187221 */ /* 0x000fe20000010000 */
[----:B------:R1:W-:Y:S01]  /*82f0*/  STL [R1+0x54], R4 ;  /* 0x0000540401007387 */ /* 0x0003e20000100800 */
[----:B------:R-:W-:Y:S02]  /*8300*/  FADD.FTZ R26, R230, R27 ;  /* 0x0000001be61a7221 */ /* 0x000fe40000010000 */
[----:B------:R-:W-:Y:S02]  /*8310*/  FADD.FTZ R25, R213, R24 ;  /* 0x00000018d5197221 */ /* 0x000fe40000010000 */
[----:B------:R-:W-:Y:S02]  /*8320*/  FADD.FTZ R6, R229, R26 ;  /* 0x0000001ae5067221 */ /* 0x000fe40000010000 */
[----:B------:R-:W-:Y:S02]  /*8330*/  FADD.FTZ R5, R218, R25 ;  /* 0x00000019da057221 */ /* 0x000fe40000010000 */
[----:B------:R-:W-:Y:S01]  /*8340*/  FADD.FTZ R27, R223, R62 ;  /* 0x0000003edf1b7221 */ /* 0x000fe20000010000 */
[----:B------:R2:W-:Y:S04]  /*8350*/  STL [R1+0x50], R6 ;  /* 0x0000500601007387 */ /* 0x0005e80000100800 */
[----:B------:R2:W-:Y:S01]  /*8360*/  STL [R1+0x4c], R5 ;  /* 0x00004c0501007387 */ /* 0x0005e20000100800 */
[----:B-1----:R-:W-:Y:S05]  /*8370*/  FADD.FTZ R4, R202, R27 ;  /* 0x0000001bca047221 */ /* 0x002fea0000010000 */
[----:B------:R2:W-:Y:S01]  /*8380*/  STL [R1+0x48], R4 ;  /* 0x0000480401007387 */ /* 0x0005e20000100800 */
[----:B------:R-:W-:-:S05]  /*8390*/  @P1 BRA `(.L_x_2580) ;  /* 0xffffc87000001947 */ /* 0x000fca000383ffff */
.L_x_2579:
[----:B--2---:R-:W2:Y:S04]  /*83a0*/  LDL.LU R8, [R1+0x54] ;  /* 0x0000540001087983 */ /* 0x004ea80000300800 */
[----:B------:R-:W3:Y:S04]  /*83b0*/  LDL.LU R7, [R1+0x50] ;  /* 0x0000500001077983 */ /* 0x000ee80000300800 */
[----:B------:R-:W4:Y:S04]  /*83c0*/  LDL.LU R6, [R1+0x4c] ;  /* 0x00004c0001067983 */ /* 0x000f280000300800 */
[----:B------:R-:W4:Y:S04]  /*83d0*/  LDL.LU R5, [R1+0x48] ;  /* 0x0000480001057983 */ /* 0x000f280000300800 */
[----:B------:R-:W4:Y:S01]  /*83e0*/  LDL.LU R21, [R1] ;  /* 0x0000000001157983 */ /* 0x000f220000300800 */
[----:B------:R-:W-:-:S02]  /*83f0*/  MOV R9, c[0x0][0x4e8] ;  /* 0x00013a0000097a02 */ /* 0x000fc40000000f00 */
[----:B------:R-:W-:Y:S01]  /*8400*/  MOV R14, RZ ;  /* 0x000000ff000e7202 */ /* 0x000fe20000000f00 */
[----:B------:R-:W1:Y:S01]  /*8410*/  S2R R22, SR_CTAID.Y ;  /* 0x0000000000167919 */ /* 0x000e620000002600 */
[----:B------:R-:W-:-:S03]  /*8420*/  ISETP.NE.AND P0, PT, R9, 0x1, PT ;  /* 0x000000010900780c */ /* 0x000fc60003f05270 */
[----:B------:R-:W4:Y:S04]  /*8430*/  LDL.LU R28, [R1+0x28] ;  /* 0x00002800011c7983 */ /* 0x000f280000300800 */
[----:B------:R-:W2:Y:S01]  /*8440*/  S2R R18, SR_TID.X ;  /* 0x0000000000127919 */ /* 0x000ea20000002100 */
[----:B-1----:R-:W-:Y:S01]  /*8450*/  IMAD.WIDE.U32 R24, R22, c[0x0][0x490], RZ ;  /* 0x0001240016187a25 */ /* 0x002fe200078e00ff */
[----:B------:R-:W-:Y:S02]  /*8460*/  MOV R27, 0xff800000 ;  /* 0xff800000001b7802 */ /* 0x000fe40000000f00 */
[----:B------:R-:W-:Y:S01]  /*8470*/  MOV R26, 0xff800000 ;  /* 0xff800000001a7802 */ /* 0x000fe20000000f00 */
[----:B------:R-:W-:Y:S06]  /*8480*/  BAR.SYNC.DEFER_BLOCKING 0x1, 0x80 ;  /* 0x0042000000007b1d */ /* 0x000fec0000010000 */
        /* <DEDUP_REMOVED lines=13> */
[----:B------:R-:W-:Y:S01]  /*8560*/  SHF.R.S32.HI R13, RZ, 0x1f, R22 ;  /* 0x0000001fff0d7819 */ /* 0x000fe20000011416 */
[----:B--2---:R-:W-:-:S03]  /*8570*/  FADD.FTZ R7, R12, R7 ;  /* 0x000000070c077221 */ /* 0x004fc60000010000 */
[----:B------:R-:W-:Y:S01]  /*8580*/  FSETP.NE.FTZ.AND P5, PT, R8, RZ, PT ;  /* 0x000000ff0800720b */ /* 0x000fe20003fb5000 */
[C---:B------:R-:W-:Y:S02]  /*8590*/  IMAD R19, R13.reuse, c[0x0][0x490], RZ ;  /* 0x000124000d137a24 */ /* 0x040fe400078e02ff */
[----:B------:R-:W-:Y:S01]  /*85a0*/  IMAD R13, R13, c[0x0][0x3e8], RZ ;  /* 0x0000fa000d0d7a24 */ /* 0x000fe200078e02ff */
[----:B------:R-:W-:Y:S01]  /*85b0*/  FSETP.NE.FTZ.AND P4, PT, R7, RZ, PT ;  /* 0x000000ff0700720b */ /* 0x000fe20003f95000 */
[----:B---3--:R-:W-:Y:S01]  /*85c0*/  FADD.FTZ R6, R10, R11 ;  /* 0x0000000b0a067221 */ /* 0x008fe20000010000 */
[----:B------:R-:W-:Y:S01]  /*85d0*/  MOV R10, R21 ;  /* 0x00000015000a7202 */ /* 0x000fe20000000f00 */
[----:B------:R-:W-:Y:S01]  /*85e0*/  IMAD R16, R22, c[0x0][0x3ec], R13 ;  /* 0x0000fb0016107a24 */ /* 0x000fe200078e020d */
[----:B------:R-:W-:Y:S01]  /*85f0*/  SHF.R.S32.HI R11, RZ, 0x1f, R18 ;  /* 0x0000001fff0b7819 */ /* 0x000fe20000011412 */
[----:B------:R-:W-:-:S03]  /*8600*/  @P0 IMAD.HI.U32 R13, R21, c[0x0][0x4ec], RZ ;  /* 0x00013b00150d0a27 */ /* 0x000fc600078e00ff */
[CC--:B------:R-:W-:Y:S01]  /*8610*/  LEA.HI R12, R11.reuse, R18.reuse, RZ, 0x2 ;  /* 0x000000120b0c7211 */ /* 0x0c0fe200078f10ff */
[----:B----4-:R-:W-:Y:S01]  /*8620*/  FADD.FTZ R5, R4, R5 ;  /* 0x0000000504057221 */ /* 0x010fe20000010000 */
[----:B------:R-:W-:Y:S01]  /*8630*/  @P0 SHF.R.U32.HI R10, RZ, c[0x0][0x4f0], R13 ;  /* 0x00013c00ff0a0a19 */ /* 0x000fe2000001160d */
[C---:B------:R-:W-:Y:S01]  /*8640*/  IMAD R19, R22.reuse, c[0x0][0x494], R19 ;  /* 0x0001250016137a24 */ /* 0x040fe200078e0213 */
[----:B------:R-:W-:Y:S01]  /*8650*/  MOV R13, RZ ;  /* 0x000000ff000d7202 */ /* 0x000fe20000000f00 */
[----:B------:R-:W-:Y:S01]  /*8660*/  IMAD.WIDE.U32 R22, R22, c[0x0][0x3e8], RZ ;  /* 0x0000fa0016167a25 */ /* 0x000fe200078e00ff */
[----:B------:R-:W-:Y:S01]  /*8670*/  LEA.HI R4, R11, R18, RZ, 0x5 ;  /* 0x000000120b047211 */ /* 0x000fe200078f28ff */
[----:B------:R-:W-:Y:S01]  /*8680*/  @P5 MUFU.RCP R14, R8 ;  /* 0x00000008000e5308 */ /* 0x000fe20000001000 */
[----:B------:R-:W-:Y:S02]  /*8690*/  FSETP.NE.FTZ.AND P1, PT, R5, RZ, PT ;  /* 0x000000ff0500720b */ /* 0x000fe40003f35000 */
[----:B------:R-:W-:-:S02]  /*86a0*/  LOP3.LUT R15, R4, 0xffffffe0, RZ, 0xc0, !PT ;  /* 0xffffffe0040f7812 */ /* 0x000fc400078ec0ff */
[----:B------:R-:W-:Y:S02]  /*86b0*/  IADD3 R20, -R10, RZ, RZ ;  /* 0x000000ff0a147210 */ /* 0x000fe40007ffe1ff */
[----:B------:R-:W-:Y:S01]  /*86c0*/  IADD3 R15, -R15, R18, RZ ;  /* 0x000000120f0f7210 */ /* 0x000fe20007ffe1ff */
[----:B------:R-:W1:Y:S01]  /*86d0*/  @P4 MUFU.RCP R13, R7 ;  /* 0x00000007000d4308 */ /* 0x000e620000001000 */
[----:B------:R-:W-:Y:S02]  /*86e0*/  IADD3 R17, R23, R16, RZ ;  /* 0x0000001017117210 */ /* 0x000fe40007ffe0ff */
[----:B------:R-:W-:Y:S01]  /*86f0*/  LOP3.LUT P3, RZ, R15, 0x3, RZ, 0xc0, !PT ;  /* 0x000000030fff7812 */ /* 0x000fe2000786c0ff */
[----:B------:R-:W-:Y:S01]  /*8700*/  IMAD R15, R20, c[0x0][0x4e8], R21 ;  /* 0x00013a00140f7a24 */ /* 0x000fe200078e0215 */
[----:B------:R-:W-:Y:S02]  /*8710*/  MOV R16, R22 ;  /* 0x0000001600107202 */ /* 0x000fe40000000f00 */
[----:B------:R-:W-:-:S02]  /*8720*/  LOP3.LUT R11, R12, 0xfffffffc, RZ, 0xc0, !PT ;  /* 0xfffffffc0c0b7812 */ /* 0x000fc400078ec0ff */
[----:B------:R-:W-:Y:S01]  /*8730*/  IADD3 R19, R25, R19, RZ ;  /* 0x0000001319137210 */ /* 0x000fe20007ffe0ff */
[C---:B-1----:R-:W-:Y:S02]  /*8740*/  FMUL.FTZ R195, R13.reuse, R195 ;  /* 0x000000c30dc37220 */ /* 0x042fe40000410000 */
        /* <DEDUP_REMOVED lines=31> */
[----:B------:R-:W-:Y:S01]  /*8940*/  CS2R R20, SRZ ;  /* 0x0000000000147805 */ /* 0x000fe2000001ff00 */
[----:B------:R-:W1:Y:S01]  /*8950*/  S2R R13, SR_CTAID.Z ;  /* 0x00000000000d7919 */ /* 0x000e620000002700 */
[--C-:B------:R-:W-:Y:S02]  /*8960*/  SHF.R.S32.HI R22, RZ, 0x2, R12.reuse ;  /* 0x00000002ff167819 */ /* 0x100fe4000001140c */
[----:B------:R-:W-:Y:S02]  /*8970*/  SHF.R.S32.HI R23, RZ, 0x1f, R12 ;  /* 0x0000001fff177819 */ /* 0x000fe4000001140c */
[----:B------:R-:W2:Y:S01]  /*8980*/  @P1 MUFU.RCP R21, R5 ;  /* 0x0000000500151308 */ /* 0x000ea20000001000 */
[----:B------:R-:W-:-:S02]  /*8990*/  IADD3 R11, -R11, R18, RZ ;  /* 0x000000120b0b7210 */ /* 0x000fc40007ffe1ff */
[----:B------:R-:W-:-:S05]  /*89a0*/  MOV R18, R24 ;  /* 0x0000001800127202 */ /* 0x000fca0000000f00 */
[----:B------:R-:W3:Y:S01]  /*89b0*/  @P5 MUFU.LG2 R8, R8 ;  /* 0x0000000800085308 */ /* 0x000ee20000000c00 */
[----:B-1----:R-:W-:Y:S01]  /*89c0*/  SHF.R.S32.HI R12, RZ, 0x1f, R13 ;  /* 0x0000001fff0c7819 */ /* 0x002fe2000001140d */
[----:B--2---:R-:W-:-:S04]  /*89d0*/  FMUL.FTZ R191, R21, R191 ;  /* 0x000000bf15bf7220 */ /* 0x004fc80000410000 */
[----:B------:R-:W-:Y:S02]  /*89e0*/  IMAD R24, R12, c[0x0][0x498], RZ ;  /* 0x000126000c187a24 */ /* 0x000fe400078e02ff */
        /* <DEDUP_REMOVED lines=31> */
[C---:B------:R-:W-:Y:S02]  /*8be0*/  IMAD R21, R13.reuse, c[0x0][0x49c], R24 ;  /* 0x000127000d157a24 */ /* 0x040fe400078e0218 */
[----:B------:R-:W-:Y:S01]  /*8bf0*/  IMAD.WIDE.U32 R24, R13, c[0x0][0x498], R18 ;  /* 0x000126000d187a25 */ /* 0x000fe200078e0012 */
[----:B------:R-:W-:-:S03]  /*8c00*/  @P5 MOV R18, 0x3f317218 ;  /* 0x3f31721800125802 */ /* 0x000fc60000000f00 */
[----:B---3--:R-:W-:Y:S02]  /*8c10*/  @P5 FMUL.FTZ R29, R8, 0.69314718246459960938 ;  /* 0x3f317218081d5820 */ /* 0x008fe40000410000 */
[----:B------:R-:W-:-:S04]  /*8c20*/  @P5 FMUL.FTZ R18, R18, c[0x0][0x2d0] ;  /* 0x0000b40012125a20 */ /* 0x000fc80000410000 */
[----:B------:R-:W-:Y:S02]  /*8c30*/  @P5 FFMA.FTZ R27, R18, R196, R29 ;  /* 0x000000c4121b5223 */ /* 0x000fe4000001001d */
[----:B------:R-:W2:Y:S01]  /*8c40*/  LDL.LU R18, [R1+0x8] ;  /* 0x0000080001127983 */ /* 0x000ea20000300800 */
[----:B------:R-:W-:-:S13]  /*8c50*/  FSETP.NE.FTZ.AND P2, PT, R6, RZ, PT ;  /* 0x000000ff0600720b */ /* 0x000fda0003f55000 */
[----:B------:R-:W1:Y:S01]  /*8c60*/  @P2 MUFU.RCP R20, R6 ;  /* 0x0000000600142308 */ /* 0x000e620000001000 */
[----:B------:R-:W-:Y:S02]  /*8c70*/  F2FP.BF16.PACK_AB R74, R75, R74 ;  /* 0x0000004a4b4a723e */ /* 0x000fe400000010ff */
[----:B------:R3:W5:Y:S01]  /*8c80*/  LDL R75, [R1+0x4] ;  /* 0x00000400014b7983 */ /* 0x0007620000100800 */
[C---:B-1----:R-:W-:Y:S02]  /*8c90*/  FMUL.FTZ R189, R20.reuse, R189 ;  /* 0x000000bd14bd7220 */ /* 0x042fe40000410000 */
        /* <DEDUP_REMOVED lines=30> */
[----:B------:R-:W-:-:S05]  /*8e80*/  FMUL.FTZ R20, R20, R172 ;  /* 0x000000ac14147220 */ /* 0x000fca0000410000 */
[----:B------:R-:W-:Y:S02]  /*8e90*/  F2FP.BF16.PACK_AB R20, R173, R20 ;  /* 0x00000014ad14723e */ /* 0x000fe400000010ff */
[----:B------:R3:W5:Y:S01]  /*8ea0*/  LDL.64 R172, [R1+0x20] ;  /* 0x0000200001ac7983 */ /* 0x0007620000100a00 */
[----:B------:R-:W1:Y:S01]  /*8eb0*/  @P1 MUFU.LG2 R5, R5 ;  /* 0x0000000500051308 */ /* 0x000e620000000c00 */
[----:B------:R-:W-:-:S07]  /*8ec0*/  IMAD R12, R12, c[0x0][0x3f0], RZ ;  /* 0x0000fc000c0c7a24 */ /* 0x000fce00078e02ff */
[----:B------:R-:W4:Y:S01]  /*8ed0*/  @P4 MUFU.LG2 R7, R7 ;  /* 0x0000000700074308 */ /* 0x000f220000000c00 */
[C---:B------:R-:W-:Y:S02]  /*8ee0*/  IMAD R12, R13.reuse, c[0x0][0x3f4], R12 ;  /* 0x0000fd000d0c7a24 */ /* 0x040fe400078e020c */
[----:B------:R-:W-:-:S05]  /*8ef0*/  IMAD.WIDE.U32 R30, R13, c[0x0][0x3f0], R16 ;  /* 0x0000fc000d1e7a25 */ /* 0x000fca00078e0010 */
[----:B------:R-:W3:Y:S01]  /*8f00*/  @P2 MUFU.LG2 R6, R6 ;  /* 0x0000000600062308 */ /* 0x000ee20000000c00 */
[----:B------:R-:W-:Y:S02]  /*8f10*/  @P1 MOV R13, 0x3f317218 ;  /* 0x3f317218000d1802 */ /* 0x000fe40000000f00 */
[----:B------:R-:W-:Y:S01]  /*8f20*/  @P4 MOV R17, 0x3f317218 ;  /* 0x3f31721800114802 */ /* 0x000fe20000000f00 */
[----:B-1----:R-:W-:Y:S01]  /*8f30*/  @P1 FMUL.FTZ R5, R5, 0.69314718246459960938 ;  /* 0x3f31721805051820 */ /* 0x002fe20000410000 */
[----:B------:R-:W-:Y:S01]  /*8f40*/  LEA.HI R23, R23, R22, RZ, 0x3 ;  /* 0x0000001617177211 */ /* 0x000fe200078f18ff */
[----:B------:R-:W-:Y:S01]  /*8f50*/  @P1 FMUL.FTZ R13, R13, c[0x0][0x2d0] ;  /* 0x0000b4000d0d1a20 */ /* 0x000fe20000410000 */
[----:B------:R-:W-:Y:S01]  /*8f60*/  @P2 MOV R16, 0x3f317218 ;  /* 0x3f31721800102802 */ /* 0x000fe20000000f00 */
[----:B----4-:R-:W-:Y:S01]  /*8f70*/  @P4 FMUL.FTZ R8, R7, 0.69314718246459960938 ;  /* 0x3f31721807084820 */ /* 0x010fe20000410000 */
[----:B------:R-:W-:Y:S01]  /*8f80*/  LOP3.LUT R23, R23, 0xfffffff8, RZ, 0xc0, !PT ;  /* 0xfffffff817177812 */ /* 0x000fe200078ec0ff */
[----:B------:R-:W-:Y:S01]  /*8f90*/  @P4 FMUL.FTZ R17, R17, c[0x0][0x2d0] ;  /* 0x0000b40011114a20 */ /* 0x000fe20000410000 */
[----:B------:R-:W-:Y:S01]  /*8fa0*/  MOV R19, 0xff800000 ;  /* 0xff80000000137802 */ /* 0x000fe20000000f00 */
[----:B------:R-:W-:Y:S01]  /*8fb0*/  @P1 FFMA.FTZ R19, R13, R0, R5 ;  /* 0x000000000d131223 */ /* 0x000fe20000010005 */
[----:B------:R-:W-:Y:S01]  /*8fc0*/  SHF.R.S32.HI R4, RZ, 0x5, R4 ;  /* 0x00000005ff047819 */ /* 0x000fe20000011404 */
[----:B------:R-:W-:Y:S01]  /*8fd0*/  @P2 FMUL.FTZ R16, R16, c[0x0][0x2d0] ;  /* 0x0000b40010102a20 */ /* 0x000fe20000410000 */
[----:B------:R-:W1:Y:S01]  /*8fe0*/  S2R R0, SR_CTAID.X ;  /* 0x0000000000007919 */ /* 0x000e620000002500 */
[----:B---3--:R-:W-:Y:S01]  /*8ff0*/  @P2 FMUL.FTZ R7, R6, 0.69314718246459960938 ;  /* 0x3f31721806072820 */ /* 0x008fe20000410000 */
[----:B------:R-:W-:Y:S01]  /*9000*/  IADD3 R22, R22, -R23, RZ ;  /* 0x8000001716167210 */ /* 0x000fe20007ffe0ff */
[----:B------:R-:W-:Y:S01]  /*9010*/  @P4 FFMA.FTZ R26, R17, R3, R8 ;  /* 0x00000003111a4223 */ /* 0x000fe20000010008 */
[----:B------:R-:W-:-:S02]  /*9020*/  SHF.R.S32.HI R3, RZ, 0x1f, R4 ;  /* 0x0000001fff037819 */ /* 0x000fc40000011404 */
[----:B------:R-:W-:Y:S01]  /*9030*/  MOV R23, 0xff800000 ;  /* 0xff80000000177802 */ /* 0x000fe20000000f00 */
[----:B------:R-:W-:Y:S01]  /*9040*/  @P2 FFMA.FTZ R23, R16, R2, R7 ;  /* 0x0000000210172223 */ /* 0x000fe20000010007 */
[----:B------:R-:W-:Y:S02]  /*9050*/  LEA.HI R2, R11, R11, RZ, 0x1 ;  /* 0x0000000b0b027211 */ /* 0x000fe400078f08ff */
[----:B------:R-:W-:Y:S02]  /*9060*/  LEA.HI R3, R3, R4, RZ, 0x2 ;  /* 0x0000000403037211 */ /* 0x000fe400078f10ff */
[C---:B------:R-:W-:Y:S02]  /*9070*/  LOP3.LUT R5, R22.reuse, 0x1, RZ, 0xc0, !PT ;  /* 0x0000000116057812 */ /* 0x040fe400078ec0ff */
[----:B------:R-:W-:Y:S02]  /*9080*/  R2P PR, R22, 0x6 ;  /* 0x0000000616007804 */ /* 0x000fe40000000000 */
[----:B------:R-:W-:-:S02]  /*9090*/  LOP3.LUT R6, R2, 0x1ffffffe, RZ, 0xc0, !PT ;  /* 0x1ffffffe02067812 */ /* 0x000fc400078ec0ff */
[----:B------:R-:W-:Y:S02]  /*90a0*/  SHF.L.U32 R22, R22, 0x6, RZ ;  /* 0x0000000616167819 */ /* 0x000fe400000006ff */
[----:B------:R-:W-:Y:S02]  /*90b0*/  LOP3.LUT R3, R3, 0xffffffc, RZ, 0xc0, !PT ;  /* 0x0ffffffc03037812 */ /* 0x000fe400078ec0ff */
[----:B------:R-:W-:Y:S02]  /*90c0*/  SHF.L.U32 R2, R2, 0x5, RZ ;  /* 0x0000000502027819 */ /* 0x000fe400000006ff */
[----:B------:R-:W-:Y:S02]  /*90d0*/  ISETP.NE.U32.AND P4, PT, R5, 0x1, PT ;  /* 0x000000010500780c */ /* 0x000fe40003f85070 */
[----:B------:R-:W-:Y:S02]  /*90e0*/  LOP3.LUT R22, R22, 0x1c0, RZ, 0xc0, !PT ;  /* 0x000001c016167812 */ /* 0x000fe400078ec0ff */
[----:B------:R-:W-:-:S02]  /*90f0*/  IADD3 R3, R4, -R3, RZ ;  /* 0x8000000304037210 */ /* 0x000fc40007ffe0ff */
[----:B------:R-:W-:Y:S02]  /*9100*/  IADD3 R6, R11, -R6, RZ ;  /* 0x800000060b067210 */ /* 0x000fe40007ffe0ff */
[----:B------:R-:W-:Y:S02]  /*9110*/  SHF.R.S32.HI R8, RZ, 0x2, R28 ;  /* 0x00000002ff087819 */ /* 0x000fe4000001141c */
[----:B------:R-:W-:Y:S02]  /*9120*/  LOP3.LUT R5, R2, 0xffffffc0, RZ, 0xc0, !PT ;  /* 0xffffffc002057812 */ /* 0x000fe400078ec0ff */
[----:B------:R-:W-:Y:S02]  /*9130*/  LEA R4, R4, R11, 0x9 ;  /* 0x0000000b04047211 */ /* 0x000fe400078e48ff */
[----:B------:R-:W-:Y:S02]  /*9140*/  LEA.HI R7, R22, R22, RZ, 0x1d ;  /* 0x0000001616077211 */ /* 0x000fe400078fe8ff */
[----:B------:R-:W-:-:S02]  /*9150*/  LEA R3, R3, R8, 0x4 ;  /* 0x0000000803037211 */ /* 0x000fc400078e20ff */
[----:B------:R-:W-:Y:S02]  /*9160*/  LEA R6, R6, R5, 0x3 ;  /* 0x0000000506067211 */ /* 0x000fe400078e18ff */
[----:B------:R-:W-:Y:S02]  /*9170*/  SHF.R.S32.HI R2, RZ, 0x1f, R10 ;  /* 0x0000001fff027819 */ /* 0x000fe4000001140a */
[----:B------:R-:W-:Y:S02]  /*9180*/  LEA R4, R4, R7, 0x1 ;  /* 0x0000000704047211 */ /* 0x000fe400078e08ff */
[----:B------:R-:W-:Y:S01]  /*9190*/  IADD3 R7, R3, R6, RZ ;  /* 0x0000000603077210 */ /* 0x000fe20007ffe0ff */
[----:B------:R-:W-:Y:S01]  /*91a0*/  IMAD R5, R2, c[0x0][0x3e0], RZ ;  /* 0x0000f80002057a24 */ /* 0x000fe200078e02ff */
[----:B------:R-:W-:Y:S02]  /*91b0*/  IADD3 R31, R31, R12, RZ ;  /* 0x0000000c1f1f7210 */ /* 0x000fe40007ffe0ff */
[C---:B-1----:R-:W-:Y:S01]  /*91c0*/  LEA R3, R0.reuse, R3, 0x7 ;  /* 0x0000000300037211 */ /* 0x042fe200078e38ff */
[----:B------:R-:W-:Y:S01]  /*91d0*/  IMAD R2, R9, c[0x0][0x388], RZ ;  /* 0x0000e20009027a24 */ /* 0x000fe200078e02ff */
[----:B------:R-:W-:Y:S01]  /*91e0*/  LEA R7, R0, R7, 0x7 ;  /* 0x0000000700077211 */ /* 0x000fe200078e38ff */
[----:B------:R-:W-:Y:S01]  /*91f0*/  IMAD R5, R10, c[0x0][0x3e4], R5 ;  /* 0x0000f9000a057a24 */ /* 0x000fe200078e0205 */
[----:B------:R-:W-:Y:S01]  /*9200*/  SHF.L.U32 R11, R4, 0x1, RZ ;  /* 0x00000001040b7819 */ /* 0x000fe200000006ff */
[----:B------:R-:W-:Y:S01]  /*9210*/  IMAD.WIDE.U32 R30, R10, c[0x0][0x3e0], R30 ;  /* 0x0000f8000a1e7a25 */ /* 0x000fe200078e001e */
[----:B------:R-:W-:-:S02]  /*9220*/  IADD3 R9, R3, 0x8, RZ ;  /* 0x0000000803097810 */ /* 0x000fc40007ffe0ff */
[----:B------:R-:W-:Y:S01]  /*9230*/  IADD3 R4, R11, 0x80, RZ ;  /* 0x000000800b047810 */ /* 0x000fe20007ffe0ff */
[----:B------:R-:W-:Y:S01]  /*9240*/  @P0 IMAD.HI.U32 R0, R7, c[0x0][0x4ec], RZ ;  /* 0x00013b0007000a27 */ /* 0x000fe200078e00ff */
[-C--:B------:R-:W-:Y:S02]  /*9250*/  ISETP.GE.OR P5, PT, R9, R2.reuse, P3 ;  /* 0x000000020900720c */ /* 0x080fe40001fa6670 */
[C---:B------:R-:W-:Y:S02]  /*9260*/  IADD3 R9, R3.reuse, 0x40, RZ ;  /* 0x0000004003097810 */ /* 0x040fe40007ffe0ff */
[C---:B------:R-:W-:Y:S02]  /*9270*/  ISETP.GE.OR P6, PT, R3.reuse, R2, P3 ;  /* 0x000000020300720c */ /* 0x040fe40001fc6670 */
[----:B------:R-:W-:Y:S02]  /*9280*/  IADD3 R3, R3, 0x48, RZ ;  /* 0x0000004803037810 */ /* 0x000fe40007ffe0ff */
[----:B------:R-:W-:-:S02]  /*9290*/  IADD3 R31, R31, R5, RZ ;  /* 0x000000051f1f7210 */ /* 0x000fc40007ffe0ff */
[----:B------:R-:W-:Y:S02]  /*92a0*/  IADD3 R13, R11, 0x70, RZ ;  /* 0x000000700b0d7810 */ /* 0x000fe40007ffe0ff */
[----:B------:R-:W-:Y:S02]  /*92b0*/  MOV R5, R7 ;  /* 0x0000000700057202 */ /* 0x000fe40000000f00 */
[----:B------:R-:W-:Y:S02]  /*92c0*/  @P4 IADD3 R13, R4, 0x10, RZ ;  /* 0x00000010040d4810 */ /* 0x000fe40007ffe0ff */
[----:B------:R-:W-:Y:S02]  /*92d0*/  @P0 SHF.R.U32.HI R5, RZ, c[0x0][0x4f0], R0 ;  /* 0x00013c00ff050a19 */ /* 0x000fe40000011600 */
[-C--:B------:R-:W-:Y:S02]  /*92e0*/  ISETP.GE.OR P4, PT, R9, R2.reuse, P3 ;  /* 0x000000020900720c */ /* 0x080fe40001f86670 */
[----:B------:R-:W-:-:S02]  /*92f0*/  ISETP.GE.OR P3, PT, R3, R2, P3 ;  /* 0x000000020300720c */ /* 0x000fc40001f66670 */
[----:B------:R-:W-:Y:S02]  /*9300*/  SHF.R.S32.HI R3, RZ, 0x1f, R15 ;  /* 0x0000001fff037819 */ /* 0x000fe4000001140f */
[C---:B------:R-:W-:Y:S02]  /*9310*/  IADD3 R0, -R5.reuse, RZ, RZ ;  /* 0x000000ff05007210 */ /* 0x040fe40007ffe1ff */
[----:B------:R-:W-:Y:S01]  /*9320*/  IADD3 R8, P0, R5, R24, RZ ;  /* 0x0000001805087210 */ /* 0x000fe20007f1e0ff */
[----:B------:R-:W-:Y:S01]  /*9330*/  IMAD R4, R3, c[0x0][0x3d8], RZ ;  /* 0x0000f60003047a24 */ /* 0x000fe200078e02ff */
[----:B------:R-:W-:Y:S01]  /*9340*/  SHF.R.S32.HI R3, RZ, 0x1f, R5 ;  /* 0x0000001fff037819 */ /* 0x000fe20000011405 */
[----:B------:R-:W-:Y:S01]  /*9350*/  IMAD R7, R0, c[0x0][0x4e8], R7 ;  /* 0x00013a0000077a24 */ /* 0x000fe200078e0207 */
[----:B------:R-:W-:Y:S02]  /*9360*/  MOV R5, 0x20 ;  /* 0x0000002000057802 */ /* 0x000fe40000000f00 */
[----:B------:R-:W-:-:S02]  /*9370*/  IADD3.X R9, R3, R25, R21, P0, !PT ;  /* 0x0000001903097210 */ /* 0x000fc400007fe415 */
[----:B------:R-:W-:Y:S01]  /*9380*/  SHF.R.S32.HI R3, RZ, 0x1f, R7 ;  /* 0x0000001fff037819 */ /* 0x000fe20000011407 */
[C---:B------:R-:W-:Y:S01]  /*9390*/  FMUL.FTZ R193, R14.reuse, R193 ;  /* 0x000000c10ec17220 */ /* 0x040fe20000410000 */
[----:B------:R-:W-:Y:S01]  /*93a0*/  SEL R0, R5, 0xffffffe0, !P1 ;  /* 0xffffffe005007807 */ /* 0x000fe20004800000 */
[C---:B------:R-:W-:Y:S02]  /*93b0*/  FMUL.FTZ R192, R14.reuse, R192 ;  /* 0x000000c00ec07220 */ /* 0x040fe40000410000 */
[C---:B------:R-:W-:Y:S02]  /*93c0*/  FMUL.FTZ R181, R14.reuse, R181 ;  /* 0x000000b50eb57220 */ /* 0x040fe40000410000 */
[----:B------:R-:W-:Y:S01]  /*93d0*/  FMUL.FTZ R180, R14, R180 ;  /* 0x000000b40eb47220 */ /* 0x000fe20000410000 */
[----:B------:R-:W-:Y:S01]  /*93e0*/  IADD3 R5, R11, R0, RZ ;  /* 0x000000000b057210 */ /* 0x000fe20007ffe0ff */
[----:B------:R-:W-:Y:S01]  /*93f0*/  IMAD R6, R3, c[0x0][0x488], RZ ;  /* 0x0001220003067a24 */ /* 0x000fe200078e02ff */
[----:B------:R-:W-:Y:S01]  /*9400*/  IADD3 R3, R0, R13, RZ ;  /* 0x0000000d00037210 */ /* 0x000fe20007ffe0ff */
[C---:B------:R-:W-:Y:S01]  /*9410*/  FMUL.FTZ R69, R14.reuse, R69 ;  /* 0x000000450e457220 */ /* 0x040fe20000410000 */
[----:B------:R-:W-:Y:S01]  /*9420*/  F2FP.BF16.PACK_AB R192, R193, R192 ;  /* 0x000000c0c1c0723e */ /* 0x000fe200000010ff */
[C---:B------:R-:W-:Y:S01]  /*9430*/  FMUL.FTZ R68, R14.reuse, R68 ;  /* 0x000000440e447220 */ /* 0x040fe20000410000 */
[----:B------:R-:W-:Y:S01]  /*9440*/  F2FP.BF16.PACK_AB R194, R195, R194 ;  /* 0x000000c2c3c2723e */ /* 0x000fe200000010ff */
[C---:B------:R-:W-:Y:S01]  /*9450*/  FMUL.FTZ R81, R14.reuse, R81 ;  /* 0x000000510e517220 */ /* 0x040fe20000410000 */
[----:B------:R-:W-:Y:S01]  /*9460*/  MOV R0, 0x40 ;  /* 0x0000004000007802 */ /* 0x000fe20000000f00 */
[----:B------:R-:W-:Y:S01]  /*9470*/  FMUL.FTZ R80, R14, R80 ;  /* 0x000000500e507220 */ /* 0x000fe20000410000 */
[----:B------:R-:W-:-:S02]  /*9480*/  F2FP.BF16.PACK_AB R180, R181, R180 ;  /* 0x000000b4b5b4723e */ /* 0x000fc400000010ff */
[----:B------:R-:W-:Y:S01]  /*9490*/  F2FP.BF16.PACK_AB R182, R183, R182 ;  /* 0x000000b6b7b6723e */ /* 0x000fe200000010ff */
[C---:B------:R-:W-:Y:S01]  /*94a0*/  FMUL.FTZ R85, R14.reuse, R85 ;  /* 0x000000550e557220 */ /* 0x040fe20000410000 */
[----:B------:R-:W-:Y:S01]  /*94b0*/  F2FP.BF16.PACK_AB R188, R189, R188 ;  /* 0x000000bcbdbc723e */ /* 0x000fe200000010ff */
[C---:B------:R-:W-:Y:S01]  /*94c0*/  FMUL.FTZ R84, R14.reuse, R84 ;  /* 0x000000540e547220 */ /* 0x040fe20000410000 */
[----:B------:R-:W-:Y:S01]  /*94d0*/  F2FP.BF16.PACK_AB R190, R191, R190 ;  /* 0x000000bebfbe723e */ /* 0x000fe200000010ff */
[C---:B------:R-:W-:Y:S01]  /*94e0*/  FMUL.FTZ R97, R14.reuse, R97 ;  /* 0x000000610e617220 */ /* 0x040fe20000410000 */
[----:B------:R-:W-:Y:S01]  /*94f0*/  F2FP.BF16.PACK_AB R184, R185, R184 ;  /* 0x000000b8b9b8723e */ /* 0x000fe200000010ff */
[----:B------:R-:W-:Y:S01]  /*9500*/  FMUL.FTZ R96, R14, R96 ;  /* 0x000000600e607220 */ /* 0x000fe20000410000 */
[----:B------:R-:W-:Y:S01]  /*9510*/  F2FP.BF16.PACK_AB R186, R187, R186 ;  /* 0x000000babbba723e */ /* 0x000fe200000010ff */
[----:B------:R-:W-:Y:S01]  /*9520*/  STS [R11+0x80], R192 ;  /* 0x000080c00b007388 */ /* 0x000fe20000000800 */
[----:B------:R-:W-:-:S02]  /*9530*/  F2FP.BF16.PACK_AB R68, R69, R68 ;  /* 0x000000444544723e */ /* 0x000fc400000010ff */
[----:B------:R-:W-:Y:S01]  /*9540*/  F2FP.BF16.PACK_AB R70, R71, R70 ;  /* 0x000000464746723e */ /* 0x000fe200000010ff */
[----:B------:R-:W-:Y:S01]  /*9550*/  STS [R11+0x480], R194 ;  /* 0x000480c20b007388 */ /* 0x000fe20000000800 */
[----:B------:R-:W-:Y:S02]  /*9560*/  SEL R0, R0, 0xffffffc0, !P2 ;  /* 0xffffffc000007807 */ /* 0x000fe40005000000 */
[----:B------:R-:W-:Y:S01]  /*9570*/  F2FP.BF16.PACK_AB R80, R81, R80 ;  /* 0x000000505150723e */ /* 0x000fe200000010ff */
[----:B------:R-:W-:Y:S01]  /*9580*/  STS [R13], R180 ;  /* 0x000000b40d007388 */ /* 0x000fe20000000800 */
[----:B------:R-:W-:Y:S01]  /*9590*/  F2FP.BF16.PACK_AB R82, R83, R82 ;  /* 0x000000525352723e */ /* 0x000fe200000010ff */
[C---:B------:R-:W-:Y:S01]  /*95a0*/  FMUL.FTZ R101, R14.reuse, R101 ;  /* 0x000000650e657220 */ /* 0x040fe20000410000 */
[----:B------:R-:W-:Y:S01]  /*95b0*/  F2FP.BF16.PACK_AB R72, R73, R72 ;  /* 0x000000484948723e */ /* 0x000fe200000010ff */
[----:B------:R-:W-:Y:S01]  /*95c0*/  STS [R13+0x400], R182 ;  /* 0x000400b60d007388 */ /* 0x000fe20000000800 */
[----:B------:R-:W-:Y:S01]  /*95d0*/  FMUL.FTZ R100, R14, R100 ;  /* 0x000000640e647220 */ /* 0x000fe20000410000 */
[----:B------:R-:W-:Y:S01]  /*95e0*/  F2FP.BF16.PACK_AB R76, R77, R76 ;  /* 0x0000004c4d4c723e */ /* 0x000fe200000010ff */
[----:B------:R-:W-:Y:S01]  /*95f0*/  IMAD R4, R15, c[0x0][0x3dc], R4 ;  /* 0x0000f7000f047a24 */ /* 0x000fe200078e0204 */
[----:B------:R-:W-:Y:S01]  /*9600*/  F2FP.BF16.PACK_AB R78, R79, R78 ;  /* 0x0000004e4f4e723e */ /* 0x000fe200000010ff */
[----:B------:R-:W-:Y:S01]  /*9610*/  IMAD.WIDE.U32 R16, R15, c[0x0][0x3d8], R30 ;  /* 0x0000f6000f107a25 */ /* 0x000fe200078e001e */
[----:B------:R-:W-:Y:S01]  /*9620*/  STS [R11+0x2080], R188 ;  /* 0x002080bc0b007388 */ /* 0x000fe20000000800 */
[----:B------:R-:W-:-:S02]  /*9630*/  F2FP.BF16.PACK_AB R84, R85, R84 ;  /* 0x000000545554723e */ /* 0x000fc400000010ff */
[C---:B------:R-:W-:Y:S01]  /*9640*/  FMUL.FTZ R113, R14.reuse, R113 ;  /* 0x000000710e717220 */ /* 0x040fe20000410000 */
[----:B------:R-:W-:Y:S01]  /*9650*/  STS [R11+0x2480], R190 ;  /* 0x002480be0b007388 */ /* 0x000fe20000000800 */
[----:B------:R-:W-:Y:S01]  /*9660*/  FMUL.FTZ R112, R14, R112 ;  /* 0x000000700e707220 */ /* 0x000fe20000410000 */
[----:B------:R-:W-:Y:S02]  /*9670*/  F2FP.BF16.PACK_AB R86, R87, R86 ;  /* 0x000000565756723e */ /* 0x000fe400000010ff */
[----:B------:R-:W-:Y:S01]  /*9680*/  STS [R13+0x2000], R184 ;  /* 0x002000b80d007388 */ /* 0x000fe20000000800 */
[----:B------:R-:W-:Y:S02]  /*9690*/  IADD3 R15, R11, R0, RZ ;  /* 0x000000000b0f7210 */ /* 0x000fe40007ffe0ff */
[----:B------:R-:W-:Y:S01]  /*96a0*/  F2FP.BF16.PACK_AB R96, R97, R96 ;  /* 0x000000606160723e */ /* 0x000fe200000010ff */
[----:B------:R-:W-:Y:S01]  /*96b0*/  STS [R13+0x2400], R186 ;  /* 0x002400ba0d007388 */ /* 0x000fe20000000800 */
[----:B------:R-:W-:-:S02]  /*96c0*/  F2FP.BF16.PACK_AB R98, R99, R98 ;  /* 0x000000626362723e */ /* 0x000fc400000010ff */
[----:B------:R-:W-:Y:S01]  /*96d0*/  IADD3 R21, R0, R13, RZ ;  /* 0x0000000d00157210 */ /* 0x000fe20007ffe0ff */
[----:B------:R-:W-:Y:S01]  /*96e0*/  STS [R5+0x80], R68 ;  /* 0x0000804405007388 */ /* 0x000fe20000000800 */
[----:B------:R-:W-:Y:S01]  /*96f0*/  F2FP.BF16.PACK_AB R88, R89, R88 ;  /* 0x000000585958723e */ /* 0x000fe200000010ff */
[C---:B------:R-:W-:Y:S01]  /*9700*/  FMUL.FTZ R117, R14.reuse, R117 ;  /* 0x000000750e757220 */ /* 0x040fe20000410000 */
[----:B------:R-:W-:Y:S01]  /*9710*/  F2FP.BF16.PACK_AB R90, R91, R90 ;  /* 0x0000005a5b5a723e */ /* 0x000fe200000010ff */
[----:B------:R-:W-:Y:S01]  /*9720*/  STS [R5+0x480], R70 ;  /* 0x0004804605007388 */ /* 0x000fe20000000800 */
[C---:B------:R-:W-:Y:S01]  /*9730*/  FMUL.FTZ R116, R14.reuse, R116 ;  /* 0x000000740e747220 */ /* 0x040fe20000410000 */
[----:B------:R-:W-:Y:S02]  /*9740*/  F2FP.BF16.PACK_AB R92, R93, R92 ;  /* 0x0000005c5d5c723e */ /* 0x000fe400000010ff */
[----:B------:R-:W-:Y:S01]  /*9750*/  STS [R3], R80 ;  /* 0x0000005003007388 */ /* 0x000fe20000000800 */
[----:B------:R-:W-:Y:S01]  /*9760*/  F2FP.BF16.PACK_AB R94, R95, R94 ;  /* 0x0000005e5f5e723e */ /* 0x000fe200000010ff */
[----:B------:R-:W-:-:S02]  /*9770*/  FMUL.FTZ R129, R14, R129 ;  /* 0x000000810e817220 */ /* 0x000fc40000410000 */
[----:B------:R-:W-:Y:S01]  /*9780*/  STS [R3+0x400], R82 ;  /* 0x0004005203007388 */ /* 0x000fe20000000800 */
[----:B------:R-:W-:Y:S01]  /*9790*/  FMUL.FTZ R128, R14, R128 ;  /* 0x000000800e807220 */ /* 0x000fe20000410000 */
[----:B------:R-:W-:Y:S02]  /*97a0*/  F2FP.BF16.PACK_AB R100, R101, R100 ;  /* 0x000000646564723e */ /* 0x000fe400000010ff */
[----:B------:R-:W-:Y:S01]  /*97b0*/  STS [R5+0x2080], R72 ;  /* 0x0020804805007388 */ /* 0x000fe20000000800 */
[----:B------:R-:W-:Y:S02]  /*97c0*/  F2FP.BF16.PACK_AB R102, R103, R102 ;  /* 0x000000666766723e */ /* 0x000fe400000010ff */
[----:B------:R-:W-:Y:S01]  /*97d0*/  IADD3 R25, R0, R5, RZ ;  /* 0x0000000500197210 */ /* 0x000fe20007ffe0ff */
[----:B------:R-:W-:Y:S01]  /*97e0*/  STS [R5+0x2480], R74 ;  /* 0x0024804a05007388 */ /* 0x000fe20000000800 */
[----:B------:R-:W-:Y:S02]  /*97f0*/  F2FP.BF16.PACK_AB R112, R113, R112 ;  /* 0x000000707170723e */ /* 0x000fe400000010ff */
[----:B------:R-:W-:Y:S01]  /*9800*/  F2FP.BF16.PACK_AB R114, R115, R114 ;  /* 0x000000727372723e */ /* 0x000fe200000010ff */
[----:B------:R-:W-:Y:S01]  /*9810*/  STS [R3+0x2000], R76 ;  /* 0x0020004c03007388 */ /* 0x000fe20000000800 */
[----:B------:R-:W-:-:S03]  /*9820*/  IADD3 R29, R3, R0, RZ ;  /* 0x00000000031d7210 */ /* 0x000fc60007ffe0ff */
[----:B------:R-:W-:Y:S01]  /*9830*/  STS [R3+0x2400], R78 ;  /* 0x0024004e03007388 */ /* 0x000fe20000000800 */
[----:B------:R-:W-:Y:S01]  /*9840*/  F2FP.BF16.PACK_AB R104, R105, R104 ;  /* 0x000000686968723e */ /* 0x000fe200000010ff */
[C---:B------:R-:W-:Y:S01]  /*9850*/  FMUL.FTZ R133, R14.reuse, R133 ;  /* 0x000000850e857220 */ /* 0x040fe20000410000 */
[----:B------:R-:W-:Y:S01]  /*9860*/  F2FP.BF16.PACK_AB R106, R107, R106 ;  /* 0x0000006a6b6a723e */ /* 0x000fe200000010ff */
[----:B------:R-:W-:Y:S01]  /*9870*/  STS [R15+0x80], R84 ;  /* 0x000080540f007388 */ /* 0x000fe20000000800 */
[C---:B------:R-:W-:Y:S01]  /*9880*/  FMUL.FTZ R132, R14.reuse, R132 ;  /* 0x000000840e847220 */ /* 0x040fe20000410000 */
[----:B------:R-:W-:Y:S02]  /*9890*/  F2FP.BF16.PACK_AB R108, R109, R108 ;  /* 0x0000006c6d6c723e */ /* 0x000fe400000010ff */
[----:B------:R-:W-:Y:S01]  /*98a0*/  STS [R15+0x480], R86 ;  /* 0x000480560f007388 */ /* 0x000fe20000000800 */
[----:B------:R-:W-:Y:S01]  /*98b0*/  F2FP.BF16.PACK_AB R110, R111, R110 ;  /* 0x0000006e6f6e723e */ /* 0x000fe200000010ff */
[----:B------:R-:W-:-:S02]  /*98c0*/  FMUL.FTZ R145, R14, R145 ;  /* 0x000000910e917220 */ /* 0x000fc40000410000 */
[----:B------:R-:W-:Y:S01]  /*98d0*/  STS [R21], R96 ;  /* 0x0000006015007388 */ /* 0x000fe20000000800 */
[----:B------:R-:W-:Y:S01]  /*98e0*/  FMUL.FTZ R144, R14, R144 ;  /* 0x000000900e907220 */ /* 0x000fe20000410000 */
[----:B------:R-:W-:Y:S02]  /*98f0*/  F2FP.BF16.PACK_AB R116, R117, R116 ;  /* 0x000000747574723e */ /* 0x000fe400000010ff */
        /* <DEDUP_REMOVED lines=9> */
[----:B------:R-:W-:Y:S01]  /*9990*/  F2FP.BF16.PACK_AB R122, R123, R122 ;  /* 0x0000007a7b7a723e */ /* 0x000fe200000010ff */
[C---:B------:R-:W-:Y:S02]  /*99a0*/  FMUL.FTZ R149, R14.reuse, R149 ;  /* 0x000000950e957220 */ /* 0x040fe40000410000 */
        /* <DEDUP_REMOVED lines=24> */
[----:B------:R-:W-:Y:S01]  /*9b30*/  FMUL.FTZ R177, R14, R177 ;  /* 0x000000b10eb17220 */ /* 0x000fe20000410000 */
[----:B------:R-:W-:Y:S01]  /*9b40*/  F2FP.BF16.PACK_AB R142, R143, R142 ;  /* 0x0000008e8f8e723e */ /* 0x000fe200000010ff */
[----:B------:R-:W-:Y:S01]  /*9b50*/  IMAD.WIDE.U32 R8, R7, c[0x0][0x488], R8 ;  /* 0x0001220007087a25 */ /* 0x000fe200078e0008 */
[----:B------:R-:W-:Y:S01]  /*9b60*/  STS [R13+0x4000], R128 ;  /* 0x004000800d007388 */ /* 0x000fe20000000800 */
[----:B------:R-:W-:-:S02]  /*9b70*/  F2FP.BF16.PACK_AB R148, R149, R148 ;  /* 0x000000949594723e */ /* 0x000fc400000010ff */
[----:B------:R-:W-:Y:S01]  /*9b80*/  IMAD R6, R7, c[0x0][0x48c], R6 ;  /* 0x0001230007067a24 */ /* 0x000fe200078e0206 */
[----:B------:R-:W-:Y:S01]  /*9b90*/  STS [R13+0x4400], R130 ;  /* 0x004400820d007388 */ /* 0x000fe20000000800 */
        /* <DEDUP_REMOVED lines=17> */
[----:B------:R-:W-:Y:S02]  /*9cb0*/  F2FP.BF16.PACK_AB R166, R167, R166 ;  /* 0x000000a6a7a6723e */ /* 0x000fe400000010ff */
[----:B------:R-:W-:Y:S01]  /*9cc0*/  LEA R7, P0, R8, c[0x0][0x450], 0x2 ;  /* 0x0001140008077a11 */ /* 0x000fe200078010ff */
[----:B------:R-:W-:Y:S01]  /*9cd0*/  STS [R5+0x6080], R136 ;  /* 0x0060808805007388 */ /* 0x000fe20000000800 */
[----:B------:R-:W-:-:S03]  /*9ce0*/  IADD3 R9, R9, R6, RZ ;  /* 0x0000000609097210 */ /* 0x000fc60007ffe0ff */
[----:B------:R-:W-:Y:S01]  /*9cf0*/  STS [R5+0x6480], R138 ;  /* 0x0064808a05007388 */ /* 0x000fe20000000800 */
[----:B------:R-:W-:Y:S02]  /*9d00*/  F2FP.BF16.PACK_AB R14, R177, R14 ;  /* 0x0000000eb10e723e */ /* 0x000fe400000010ff */
[----:B------:R-:W-:Y:S01]  /*9d10*/  F2FP.BF16.PACK_AB R178, R179, R178 ;  /* 0x000000b2b3b2723e */ /* 0x000fe200000010ff */
[----:B------:R-:W-:Y:S01]  /*9d20*/  STS [R3+0x6000], R140 ;  /* 0x0060008c03007388 */ /* 0x000fe20000000800 */
[----:B------:R-:W-:-:S03]  /*9d30*/  F2FP.BF16.PACK_AB R168, R169, R168 ;  /* 0x000000a8a9a8723e */ /* 0x000fc600000010ff */
[----:B------:R2:W-:Y:S01]  /*9d40*/  STS [R3+0x6400], R142 ;  /* 0x0064008e03007388 */ /* 0x0005e20000000800 */
[----:B------:R-:W-:-:S03]  /*9d50*/  F2FP.BF16.PACK_AB R170, R171, R170 ;  /* 0x000000aaabaa723e */ /* 0x000fc600000010ff */
[----:B------:R-:W-:Y:S01]  /*9d60*/  STS [R15+0x4080], R148 ;  /* 0x004080940f007388 */ /* 0x000fe20000000800 */
[----:B------:R-:W-:-:S03]  /*9d70*/  F2FP.BF16.PACK_AB R174, R175, R174 ;  /* 0x000000aeafae723e */ /* 0x000fc600000010ff */
[----:B------:R-:W-:Y:S01]  /*9d80*/  STS [R15+0x4480], R150 ;  /* 0x004480960f007388 */ /* 0x000fe20000000800 */
[----:B------:R-:W-:-:S03]  /*9d90*/  LEA.HI.X R9, R8, c[0x0][0x454], R9, 0x2, P0 ;  /* 0x0001150008097a11 */ /* 0x000fc600000f1409 */
        /* <DEDUP_REMOVED lines=25> */
[----:B---3--:R-:W-:Y:S04]  /*9f30*/  @!P5 ST.E [R12.64], R26 ;  /* 0x0000001a0c00d985 */ /* 0x008fe8000c101916 */
[----:B----4-:R-:W-:Y:S04]  /*9f40*/  @!P4 ST.E [R10.64], R23 ;  /* 0x000000170a00c985 */ /* 0x010fe8000c101916 */
[----:B------:R1:W-:Y:S04]  /*9f50*/  @!P3 ST.E [R68.64], R19 ;  /* 0x000000134400b985 */ /* 0x0003e8000c101916 */
[----:B------:R2:W3:Y:S04]  /*9f60*/  LDS.128 R64, [R3+0x880] ;  /* 0x0008800003407984 */ /* 0x0004e80000000c00 */
[----:B------:R2:W4:Y:S04]  /*9f70*/  LDS.128 R60, [R3+0x1080] ;  /* 0x00108000033c7984 */ /* 0x0005280000000c00 */
[----:B------:R2:W1:Y:S04]  /*9f80*/  LDS.128 R56, [R3+0x1880] ;  /* 0x0018800003387984 */ /* 0x0004680000000c00 */
        /* <DEDUP_REMOVED lines=12> */
[----:B------:R-:W-:-:S04]  /*a050*/  LEA R0, P0, R16, c[0x0][0x380], 0x1 ;  /* 0x0000e00010007a11 */ /* 0x000fc800078008ff */
[----:B-1----:R-:W-:Y:S02]  /*a060*/  LEA.HI.X R68, R16, c[0x0][0x384], R5, 0x1, P0 ;  /* 0x0000e10010447a11 */ /* 0x002fe400000f0c05 */
[----:B------:R-:W-:Y:S01]  /*a070*/  ISETP.GE.AND P0, PT, R252, R2, PT ;  /* 0x00000002fc00720c */ /* 0x000fe20003f06270 */
[----:B------:R1:W1:Y:S01]  /*a080*/  SHFL.IDX PT, R70, R0, RZ, 0x181f ;  /* 0x00181fff00467589 */ /* 0x00026200000e0000 */
[----:B------:R-:W-:Y:S03]  /*a090*/  BSSY B0, `(.L_x_2581) ;  /* 0x000000e000007945 */ /* 0x000fe60003800000 */
[----:B------:R1:W1:Y:S08]  /*a0a0*/  SHFL.IDX PT, R71, R68, RZ, 0x181f ;  /* 0x00181fff44477589 */ /* 0x00027000000e0000 */
[----:B------:R-:W-:Y:S05]  /*a0b0*/  @P0 BRA `(.L_x_2582) ;  /* 0x000000b000000947 */ /* 0x000fea0003800000 */
[----:B---34-:R-:W3:Y:S01]  /*a0c0*/  LDS.128 R16, [R3+0x80] ;  /* 0x0000800003107984 */ /* 0x018ee20000000c00 */
[----:B-----5:R-:W-:-:S02]  /*a0d0*/  ISETP.GE.AND P0, PT, R75, c[0x0][0x3c8], PT ;  /* 0x0000f2004b007a0c */ /* 0x020fc40003f06270 */
[----:B------:R-:W-:Y:S01]  /*a0e0*/  ISETP.GE.AND P1, PT, R172, c[0x0][0x3c8], PT ;  /* 0x0000f200ac007a0c */ /* 0x000fe20003f26270 */
[----:B------:R-:W4:Y:S10]  /*a0f0*/  LDS.128 R4, [R3+0x4080] ;  /* 0x0040800003047984 */ /* 0x000f340000000c00 */
[----:B------:R-:W-:-:S02]  /*a100*/  @!P0 SHF.R.S32.HI R69, RZ, 0x1f, R75 ;  /* 0x0000001fff458819 */ /* 0x000fc4000001144b */
[----:B-1----:R-:W-:Y:S02]  /*a110*/  @!P1 IMAD.WIDE R72, R172, 0x2, R70 ;  /* 0x00000002ac489825 */ /* 0x002fe400078e0246 */
[----:B------:R-:W-:-:S04]  /*a120*/  @!P0 LEA.HI R69, R69, R75, RZ, 0x3 ;  /* 0x0000004b45458211 */ /* 0x000fc800078f18ff */
[----:B------:R-:W-:-:S05]  /*a130*/  @!P0 LOP3.LUT R69, R69, 0xfffffff8, RZ, 0xc0, !PT ;  /* 0xfffffff845458812 */ /* 0x000fca00078ec0ff */
[----:B------:R-:W-:Y:S01]  /*a140*/  @!P0 IMAD.WIDE R70, R69, 0x2, R70 ;  /* 0x0000000245468825 */ /* 0x000fe200078e0246 */
[----:B---3--:R1:W-:Y:S04]  /*a150*/  @!P1 ST.E.128 [R72.64], R16 ;  /* 0x0000001048009985 */ /* 0x0083e8000c101d16 */
[----:B----4-:R1:W-:Y:S02]  /*a160*/  @!P0 ST.E.128 [R70.64], R4 ;  /* 0x0000000446008985 */ /* 0x0103e4000c101d16 */
.L_x_2582:
[----:B---34-:R-:W-:Y:S05]  /*a170*/  BSYNC B0 ;  /* 0x0000000000007941 */ /* 0x018fea0003800000 */
.L_x_2581:
[----:B--2---:R-:W-:Y:S01]  /*a180*/  IADD3 R3, R252, 0x10, RZ ;  /* 0x00000010fc037810 */ /* 0x004fe20007ffe0ff */
[----:B-1----:R1:W2:Y:S01]  /*a190*/  SHFL.IDX PT, R5, R68, 0x1, 0x181f ;  /* 0x00381f0044057f89 */ /* 0x0022a200000e0000 */
[----:B------:R-:W-:Y:S02]  /*a1a0*/  BSSY B0, `(.L_x_2583) ;  /* 0x000000d000007945 */ /* 0x000fe40003800000 */
[----:B------:R-:W-:Y:S01]  /*a1b0*/  ISETP.GE.AND P0, PT, R3, R2, PT ;  /* 0x000000020300720c */ /* 0x000fe20003f06270 */
[----:B------:R1:W3:-:S12]  /*a1c0*/  SHFL.IDX PT, R4, R0, 0x1, 0x181f ;  /* 0x00381f0000047f89 */ /* 0x0002d800000e0000 */
[----:B------:R-:W-:Y:S05]  /*a1d0*/  @P0 BRA `(.L_x_2584) ;  /* 0x0000009000000947 */ /* 0x000fea0003800000 */
[----:B-----5:R-:W-:Y:S02]  /*a1e0*/  ISETP.GE.AND P0, PT, R75, c[0x0][0x3c8], PT ;  /* 0x0000f2004b007a0c */ /* 0x020fe40003f06270 */
        /* <DEDUP_REMOVED lines=8> */
.L_x_2584:
[----:B------:R-:W-:Y:S05]  /*a270*/  BSYNC B0 ;  /* 0x0000000000007941 */ /* 0x000fea0003800000 */
.L_x_2583:
[----:B------:R-:W-:Y:S01]  /*a280*/  IADD3 R3, R252, 0x20, RZ ;  /* 0x00000020fc037810 */ /* 0x000fe20007ffe0ff */
[----:B--2---:R2:W4:Y:S01]  /*a290*/  SHFL.IDX PT, R5, R68, 0x2, 0x181f ;  /* 0x00581f0044057f89 */ /* 0x00452200000e0000 */
[----:B------:R-:W-:Y:S02]  /*a2a0*/  BSSY B0, `(.L_x_2585) ;  /* 0x000000d000007945 */ /* 0x000fe40003800000 */
[----:B------:R-:W-:Y:S01]  /*a2b0*/  ISETP.GE.AND P0, PT, R3, R2, PT ;  /* 0x000000020300720c */ /* 0x000fe20003f06270 */
[----:B---3--:R2:W3:-:S12]  /*a2c0*/  SHFL.IDX PT, R4, R0, 0x2, 0x181f ;  /* 0x00581f0000047f89 */ /* 0x0084d800000e0000 */
        /* <DEDUP_REMOVED lines=10> */
.L_x_2586:
[----:B------:R-:W-:Y:S05]  /*a370*/  BSYNC B0 ;  /* 0x0000000000007941 */ /* 0x000fea0003800000 */
.L_x_2585:
[----:B------:R-:W-:Y:S01]  /*a380*/  IADD3 R3, R252, 0x30, RZ ;  /* 0x00000030fc037810 */ /* 0x000fe20007ffe0ff */
[----:B---34-:R3:W4:Y:S01]  /*a390*/  SHFL.IDX PT, R5, R68, 0x3, 0x181f ;  /* 0x00781f0044057f89 */ /* 0x01872200000e0000 */
[----:B------:R-:W-:Y:S02]  /*a3a0*/  BSSY B0, `(.L_x_2587) ;  /* 0x000000d000007945 */ /* 0x000fe40003800000 */
[----:B------:R-:W-:Y:S01]  /*a3b0*/  ISETP.GE.AND P0, PT, R3, R2, PT ;  /* 0x000000020300720c */ /* 0x000fe20003f06270 */
[----:B------:R3:W1:-:S12]  /*a3c0*/  SHFL.IDX PT, R4, R0, 0x3, 0x181f ;  /* 0x00781f0000047f89 */ /* 0x00065800000e0000 */
        /* <DEDUP_REMOVED lines=10> */
.L_x_2588:
[----:B------:R-:W-:Y:S05]  /*a470*/  BSYNC B0 ;  /* 0x0000000000007941 */ /* 0x000fea0003800000 */
.L_x_2587:
[----:B------:R-:W-:Y:S01]  /*a480*/  IADD3 R3, R252, 0x40, RZ ;  /* 0x00000040fc037810 */ /* 0x000fe20007ffe0ff */
[----:B-1--4-:R1:W4:Y:S01]  /*a490*/  SHFL.IDX PT, R5, R68, 0x4, 0x181f ;  /* 0x00981f0044057f89 */ /* 0x01232200000e0000 */
[----:B------:R-:W-:Y:S02]  /*a4a0*/  BSSY B0, `(.L_x_2589) ;  /* 0x000000d000007945 */ /* 0x000fe40003800000 */
[----:B------:R-:W-:Y:S01]  /*a4b0*/  ISETP.GE.AND P0, PT, R3, R2, PT ;  /* 0x000000020300720c */ /* 0x000fe20003f06270 */
[----:B------:R1:W2:-:S12]  /*a4c0*/  SHFL.IDX PT, R4, R0, 0x4, 0x181f ;  /* 0x00981f0000047f89 */ /* 0x00029800000e0000 */
        /* <DEDUP_REMOVED lines=10> */
.L_x_2590:
[----:B------:R-:W-:Y:S05]  /*a570*/  BSYNC B0 ;  /* 0x0000000000007941 */ /* 0x000fea0003800000 */
.L_x_2589:
[----:B------:R-:W-:Y:S01]  /*a580*/  IADD3 R3, R252, 0x50, RZ ;  /* 0x00000050fc037810 */ /* 0x000fe20007ffe0ff */
[----:B--2-4-:R2:W4:Y:S01]  /*a590*/  SHFL.IDX PT, R5, R68, 0x5, 0x181f ;  /* 0x00b81f0044057f89 */ /* 0x01452200000e0000 */
        /* <DEDUP_REMOVED lines=13> */
.L_x_2592:
[----:B------:R-:W-:Y:S05]  /*a670*/  BSYNC B0 ;  /* 0x0000000000007941 */ /* 0x000fea0003800000 */
.L_x_2591:
        /* <DEDUP_REMOVED lines=15> */
.L_x_2594:
[----:B------:R-:W-:Y:S05]  /*a770*/  BSYNC B0 ;  /* 0x0000000000007941 */ /* 0x000fea0003800000 */
.L_x_2593:
[----:B------:R-:W-:Y:S01]  /*a780*/  IADD3 R3, R252, 0x70, RZ ;  /* 0x00000070fc037810 */ /* 0x000fe20007ffe0ff */
[----:B--2-4-:R2:W4:Y:S03]  /*a790*/  SHFL.IDX PT, R5, R68, 0x7, 0x181f ;  /* 0x00f81f0044057f89 */ /* 0x01452600000e0000 */
[----:B------:R-:W-:Y:S01]  /*a7a0*/  ISETP.GE.AND P0, PT, R3, R2, PT ;  /* 0x000000020300720c */ /* 0x000fe20003f06270 */
[----:B------:R2:W1:-:S12]  /*a7b0*/  SHFL.IDX PT, R4, R0, 0x7, 0x181f ;  /* 0x00f81f0000047f89 */ /* 0x00045800000e0000 */
[----:B------:R-:W-:Y:S05]  /*a7c0*/  @P0 EXIT ;  /* 0x000000000000094d */ /* 0x000fea0003800000 */
[----:B-----5:R-:W-:-:S13]  /*a7d0*/  ISETP.GE.AND P0, PT, R172, c[0x0][0x3c8], PT ;  /* 0x0000f200ac007a0c */ /* 0x020fda0003f06270 */
[----:B-1--4-:R-:W-:-:S05]  /*a7e0*/  @!P0 IMAD.WIDE R2, R172, 0x2, R4 ;  /* 0x00000002ac028825 */ /* 0x012fca00078e0204 */
[----:B------:R1:W-:Y:S01]  /*a7f0*/  @!P0 ST.E.128 [R2.64], R40 ;  /* 0x0000002802008985 */ /* 0x0003e2000c101d16 */
[----:B------:R-:W-:-:S13]  /*a800*/  ISETP.GE.AND P0, PT, R75, c[0x0][0x3c8], PT ;  /* 0x0000f2004b007a0c */ /* 0x000fda0003f06270 */
[----:B------:R-:W-:Y:S05]  /*a810*/  @P0 EXIT ;  /* 0x000000000000094d */ /* 0x000fea0003800000 */
[----:B--23--:R-:W-:-:S04]  /*a820*/  SHF.R.S32.HI R0, RZ, 0x1f, R75 ;  /* 0x0000001fff007819 */ /* 0x00cfc8000001144b */
[----:B------:R-:W-:-:S04]  /*a830*/  LEA.HI R0, R0, R75, RZ, 0x3 ;  /* 0x0000004b00007211 */ /* 0x000fc800078f18ff */
[----:B-1----:R-:W-:-:S05]  /*a840*/  LOP3.LUT R3, R0, 0xfffffff8, RZ, 0xc0, !PT ;  /* 0xfffffff800037812 */ /* 0x002fca00078ec0ff */
[----:B------:R-:W-:-:S05]  /*a850*/  IMAD.WIDE R4, R3, 0x2, R4 ;  /* 0x0000000203047825 */ /* 0x000fca00078e0204 */
[----:B------:R-:W-:Y:S01]  /*a860*/  ST.E.128 [R4.64], R8 ;  /* 0x0000000804007985 */ /* 0x000fe2000c101d16 */
[----:B------:R-:W-:Y:S05]  /*a870*/  EXIT ;  /* 0x000000000000794d */ /* 0x000fea0003800000 */
.L_x_2595:
        /* <DEDUP_REMOVED lines=16> */
.L_x_3797:


//--------------------- .text._ZN7cutlass13device_kernelIN5flash19enable_sm80_to_sm89INS1_16FlashAttnFwdSm80INS1_25CollectiveMainloopFwdSm80ILi4ELi1ELb0EN4cute5tupleIJNS5_1CILi128EEENS7_ILi64EEES8_EEELi128ENS_10bfloat16_tEfNS_4arch4Sm80ELb0ELb0ELb0ELb1ELb0ELb0ELb1ELb0EEENS1_21CollectiveEpilogueFwdINS6_IJS8_S8_S9_EEENS6_IJNS7_ILi1EEESH_SH_EEESB_SD_Li128ELb1ELb1ELb0ELb0EEENS1_19SingleTileSchedulerILb1ELb0ELb1ELi128EEEEEEEEEvNT_6ParamsE --------------------------
	.section	.text._ZN7cutlass13device_kernelIN5flash19enable_sm80_to_sm89INS1_16FlashAttnFwdSm80INS1_25CollectiveMainloopFwdSm80ILi4ELi1ELb0EN4cute5tupleIJNS5_1CILi128EEENS7_ILi64EEES8_EEELi128ENS_10bfloat16_tEfNS_4arch4Sm80ELb0ELb0ELb0ELb1ELb0ELb0ELb1ELb0EEENS1_21CollectiveEpilogueFwdINS6_IJS8_S8_S9_EEENS6_IJNS7_ILi1EEESH_SH_EEESB_SD_Li128ELb1ELb1ELb0ELb0EEENS1_19SingleTileSchedulerILb1ELb0ELb1ELi128EEEEEEEEEvNT_6ParamsE,"ax",@progbits
	.sectioninfo	@"SHI_REGISTERS=255"
	.align	128
.text._ZN7cutlass13device_kernelIN5flash19enable_sm80_to_sm89INS1_16FlashAttnFwdSm80INS1_25CollectiveMainloopFwdSm80ILi4ELi1ELb0EN4cute5tupleIJNS5_1CILi128EEENS7_ILi64EEES8_EEELi128ENS_10bfloat16_tEfNS_4arch4Sm80ELb0ELb0ELb0ELb1ELb0ELb0ELb1ELb0EEENS1_21CollectiveEpilogueFwdINS6_IJS8_S8_S9_EEENS6_IJNS7_ILi1EEESH_SH_EEESB_SD_Li128ELb1ELb1ELb0ELb0EEENS1_19SingleTileSchedulerILb1ELb0ELb1ELi128EEEEEEEEEvNT_6ParamsE:
        .type           _ZN7cutlass13device_kernelIN5flash19enable_sm80_to_sm89INS1_16FlashAttnFwdSm80INS1_25CollectiveMainloopFwdSm80ILi4ELi1ELb0EN4cute5tupleIJNS5_1CILi128EEENS7_ILi64EEES8_EEELi128ENS_10bfloat16_tEfNS_4arch4Sm80ELb0ELb0ELb0ELb1ELb0ELb0ELb1ELb0EEENS1_21CollectiveEpilogueFwdINS6_IJS8_S8_S9_EEENS6_IJNS7_ILi1EEESH_SH_EEESB_SD_Li128ELb1ELb1ELb0ELb0EEENS1_19SingleTileSchedulerILb1ELb0ELb1ELi128EEEEEEEEEvNT_6ParamsE,@function
        .size           _ZN7cutlass13device_kernelIN5flash19enable_sm80_to_sm89INS1_16FlashAttnFwdSm80INS1_25CollectiveMainloopFwdSm80ILi4ELi1ELb0EN4cute5tupleIJNS5_1CILi128EEENS7_ILi64EEES8_EEELi128ENS_10bfloat16_tEfNS_4arch4Sm80ELb0ELb0ELb0ELb1ELb0ELb0ELb1ELb0EEENS1_21CollectiveEpilogueFwdINS6_IJS8_S8_S9_EEENS6_IJNS7_ILi1EEESH_SH_EEESB_SD_Li128ELb1ELb1ELb0ELb0EEENS1_19SingleTileSchedulerILb1ELb0ELb1ELi128EEEEEEEEEvNT_6ParamsE,(.L_x_3798 - _ZN7cutlass13device_kernelIN5flash19enable_sm80_to_sm89INS1_16FlashAttnFwdSm80INS1_25CollectiveMainloopFwdSm80ILi4ELi1ELb0EN4cute5tupleIJNS5_1CILi128EEENS7_ILi64EEES8_EEELi128ENS_10bfloat16_tEfNS_4arch4Sm80ELb0ELb0ELb0ELb1ELb0ELb0ELb1ELb0EEENS1_21CollectiveEpilogueFwdINS6_IJS8_S8_S9_EEENS6_IJNS7_ILi1EEESH_SH_EEESB_SD_Li128ELb1ELb1ELb0ELb0EEENS1_19SingleTileSchedulerILb1ELb0ELb1ELi128EEEEEEEEEvNT_6ParamsE)
        .other          _ZN7cutlass13device_kernelIN5flash19enable_sm80_to_sm89INS1_16FlashAttnFwdSm80INS1_25CollectiveMainloopFwdSm80ILi4ELi1ELb0EN4cute5tupleIJNS5_1CILi128EEENS7_ILi64EEES8_EEELi128ENS_10bfloat16_tEfNS_4arch4Sm80ELb0ELb0ELb0ELb1ELb0ELb0ELb1ELb0EEENS1_21CollectiveEpilogueFwdINS6_IJS8_S8_S9_EEENS6_IJNS7_ILi1EEESH_SH_EEESB_SD_Li128ELb1ELb1ELb0ELb0EEENS1_19SingleTileSchedulerILb1ELb0ELb1ELi128EEEEEEEEEvNT_6ParamsE,@"STO_CUDA_ENTRY STV_DEFAULT"
_ZN7cutlass13device_kernelIN5flash19enable_sm80_to_sm89INS1_16FlashAttnFwdSm80INS1_25CollectiveMainloopFwdSm80ILi4ELi1ELb0EN4cute5tupleIJNS5_1CILi128EEENS7_ILi64EEES8_EEELi128ENS_10bfloat16_tEfNS_4arch4Sm80ELb0ELb0ELb0ELb1ELb0ELb0ELb1ELb0EEENS1_21CollectiveEpilogueFwdINS6_IJS8_S8_S9_EEENS6_IJNS7_ILi1EEESH_SH_EEESB_SD_Li128ELb1ELb1ELb0ELb0EEENS1_19SingleTileSchedulerILb1ELb0ELb1ELi128EEEEEEEEEvNT_6ParamsE:
        /* <DEDUP_REMOVED lines=17> */
.L_x_2597:
        /* <DEDUP_REMOVED lines=8> */
.L_x_2599:
[----:B------:R-:W-:-:S05]  /*0190*/  MOV R0, c[0x0][0x54c] ;  /* 0x0001530000007a02 */ /* 0x000fca0000000f00 */
.L_x_2598:
[----:B-----5:R-:W-:Y:S01]  /*01a0*/  IMAD R0, R0, c[0x0][0x548], RZ ;  /* 0x0001520000007a24 */ /* 0x020fe200078e02ff */
[----:B-1----:R-:W-:-:S04]  /*01b0*/  SHF.L.U32 R2, R32, 0x7, RZ ;  /* 0x0000000720027819 */ /* 0x002fc800000006ff */
[----:B------:R-:W-:-:S04]  /*01c0*/  ISETP.GE.AND P0, PT, R2, R0, PT ;  /* 0x000000000200720c */ /* 0x000fc80003f06270 */
[----:B------:R-:W-:-:S05]  /*01d0*/  SEL R0, R5, 0xffffffff, !P0 ;  /* 0xffffffff05007807 */ /* 0x000fca0004000000 */
[----:B------:R1:W-:Y:S01]  /*01e0*/  STL [R1+0x40], R0 ;  /* 0x0000400001007387 */ /* 0x0003e20000100800 */
[----:B------:R-:W-:Y:S05]  /*01f0*/  BRA `(.L_x_2600) ;  /* 0x0000013000007947 */ /* 0x000fea0003800000 */
.L_x_2596:
[----:B---3--:R-:W-:-:S04]  /*0200*/  ISETP.NE.U32.AND P0, PT, RZ, c[0x0][0x568], PT ;  /* 0x00015a00ff007a0c */ /* 0x008fc80003f05070 */
[----:B------:R-:W-:-:S13]  /*0210*/  ISETP.NE.AND.EX P0, PT, RZ, c[0x0][0x56c], PT, P0 ;  /* 0x00015b00ff007a0c */ /* 0x000fda0003f05300 */
[----:B------:R-:W-:Y:S05]  /*0220*/  @!P0 BRA `(.L_x_2601) ;  /* 0x0000002000008947 */ /* 0x000fea0003800000 */
[----:B------:R1:W5:Y:S01]  /*0230*/  LDG.E R0, [R2.64] ;  /* 0x0000001002007981 */ /* 0x000362000c1e1900 */
[----:B------:R-:W-:Y:S05]  /*0240*/  BRA `(.L_x_2602) ;  /* 0x0000009000007947 */ /* 0x000fea0003800000 */
.L_x_2601:
        /* <DEDUP_REMOVED lines=8> */
.L_x_2603:
[----:B------:R-:W-:-:S05]  /*02d0*/  MOV R0, c[0x0][0x54c] ;  /* 0x0001530000007a02 */ /* 0x000fca0000000f00 */
.L_x_2602:
[----:B-----5:R-:W-:Y:S01]  /*02e0*/  IMAD R0, R0, c[0x0][0x548], RZ ;  /* 0x0001520000007a24 */ /* 0x020fe200078e02ff */
[----:B-1----:R-:W-:-:S04]  /*02f0*/  SHF.L.U32 R2, R32, 0x7, RZ ;  /* 0x0000000720027819 */ /* 0x002fc800000006ff */
[----:B------:R-:W-:-:S04]  /*0300*/  ISETP.GE.AND P0, PT, R2, R0, PT ;  /* 0x000000000200720c */ /* 0x000fc80003f06270 */
[----:B------:R-:W-:-:S05]  /*0310*/  SEL R0, R5, 0xffffffff, !P0 ;  /* 0xffffffff05007807 */ /* 0x000fca0004000000 */
[----:B------:R1:W-:Y:S04]  /*0320*/  STL [R1+0x40], R0 ;  /* 0x0000400001007387 */ /* 0x0003e80000100800 */
.L_x_2600:
        /* <DEDUP_REMOVED lines=29> */
.L_x_2604:
[----:B------:R-:W-:-:S04]  /*0500*/  ISETP.NE.U32.AND P0, PT, RZ, c[0x0][0x368], PT ;  /* 0x0000da00ff007a0c */ /* 0x000fc80003f05070 */
[----:B------:R-:W-:-:S13]  /*0510*/  ISETP.NE.AND.EX P0, PT, RZ, c[0x0][0x36c], PT, P0 ;  /* 0x0000db00ff007a0c */ /* 0x000fda0003f05300 */
[----:B------:R-:W-:Y:S05]  /*0520*/  @!P0 BRA `(.L_x_2605) ;  /* 0x0000004000008947 */ /* 0x000fea0003800000 */
[----:B------:R-:W-:-:S05]  /*0530*/  IMAD.WIDE R2, R60, R10, c[0x0][0x368] ;  /* 0x0000da003c027625 */ /* 0x000fca00078e020a */
[----:B------:R-:W2:Y:S02]  /*0540*/  LDG.E R0, [R2.64] ;  /* 0x0000001002007981 */ /* 0x000ea4000c1e1900 */
[----:B--2---:R1:W2:Y:S02]  /*0550*/  R2UR UR19, R0 ;  /* 0x00000000001373c2 */ /* 0x0042a400000e0000 */
[----:B-12---:R-:W-:Y:S05]  /*0560*/  BRA `(.L_x_2606) ;  /* 0x0000006000007947 */ /* 0x006fea0003800000 */
.L_x_2605:
[----:B------:R-:W-:Y:S05]  /*0570*/  @!P4 BRA `(.L_x_2606) ;  /* 0x000000500000c947 */ /* 0x000fea0003800000 */
[----:B------:R1:W2:Y:S04]  /*0580*/  LDG.E R0, [R2.64] ;  /* 0x0000001002007981 */ /* 0x0002a8000c1e1900 */
[----:B-1----:R-:W3:Y:S01]  /*0590*/  LDG.E R2, [R2.64+0x4] ;  /* 0x0000041002027981 */ /* 0x002ee2000c1e1900 */
[----:B--2---:R-:W1:Y:S08]  /*05a0*/  R2UR UR5, R0 ;  /* 0x00000000000573c2 */ /* 0x004e7000000e0000 */
[----:B---3--:R-:W1:Y:S02]  /*05b0*/  R2UR UR6, R2 ;  /* 0x00000000020673c2 */ /* 0x008e6400000e0000 */
[----:B-1----:R-:W-:-:S06]  /*05c0*/  UIADD3 UR19, -UR5, UR6, URZ ;  /* 0x0000000605137290 */ /* 0x002fcc000fffe13f */
.L_x_2606:
        /* <DEDUP_REMOVED lines=133> */
[----:B------:R-:W-:Y:S01]  /*0e20*/  IADD3 R0, P0, R9, R28, RZ ;  /* 0x0000001c09007210 */ /* 0x000fe20007f1e0ff */
        /* <DEDUP_REMOVED lines=96> */
.L_x_2609:
[----:B---34-:R-:W-:Y:S05]  /*1430*/  BSYNC B0 ;  /* 0x0000000000007941 */ /* 0x018fea0003800000 */
.L_x_2608:
        /* <DEDUP_REMOVED lines=16> */
.L_x_2611:
[----:B------:R-:W-:Y:S05]  /*1540*/  BSYNC B0 ;  /* 0x0000000000007941 */ /* 0x000fea0003800000 */
.L_x_2610:
        /* <DEDUP_REMOVED lines=16> */
.L_x_2613:
[----:B------:R-:W-:Y:S05]  /*1650*/  BSYNC B0 ;  /* 0x0000000000007941 */ /* 0x000fea0003800000 */
.L_x_2612:
        /* <DEDUP_REMOVED lines=16> */
.L_x_2615:
[----:B------:R-:W-:Y:S05]  /*1760*/  BSYNC B0 ;  /* 0x0000000000007941 */ /* 0x000fea0003800000 */
.L_x_2614:
        /* <DEDUP_REMOVED lines=16> */
.L_x_2617:
[----:B------:R-:W-:Y:S05]  /*1870*/  BSYNC B0 ;  /* 0x0000000000007941 */ /* 0x000fea0003800000 */
.L_x_2616:
        /* <DEDUP_REMOVED lines=16> */
.L_x_2619:
[----:B------:R-:W-:Y:S05]  /*1980*/  BSYNC B0 ;  /* 0x0000000000007941 */ /* 0x000fea0003800000 */
.L_x_2618:
        /* <DEDUP_REMOVED lines=16> */
.L_x_2621:
[----:B------:R-:W-:Y:S05]  /*1a90*/  BSYNC B0 ;  /* 0x0000000000007941 */ /* 0x000fea0003800000 */
.L_x_2620:
        /* <DEDUP_REMOVED lines=20> */
[----:B------:R-:W-:Y:S01]  /*1be0*/  IMAD.U32 R154, RZ, RZ, UR21 ;  /* 0x00000015ff9a7e24 */ /* 0x000fe2000f8e00ff */
[----:B------:R-:W-:Y:S01]  /*1bf0*/  UIMAD.WIDE.U32 UR10, UR6, 0x20, URZ ;  /* 0x00000020060a78a5 */ /* 0x000fe2000f8e003f */
[----:B------:R-:W-:Y:S01]  /*1c00*/  LEA.HI R155, R25, R157, RZ, 0x5 ;  /* 0x0000009d199b7211 */ /* 0x000fe200078f28ff */
        /* <DEDUP_REMOVED lines=13> */
[----:B------:R-:W-:Y:S01]  /*1ce0*/  ISETP.GE.AND P5, PT, R2, 0x31, PT ;  /* 0x000000310200780c */ /* 0x000fe20003fa6270 */
[----:B------:R-:W-:Y:S02]  /*1cf0*/  IMAD.WIDE.U32 R4, R154, UR15, R158 ;  /* 0x0000000f9a047c25 */ /* 0x000fe4000f8e009e */
        /* <DEDUP_REMOVED lines=9> */
[----:B-1----:R-:W-:Y:S02]  /*1d90*/  IMAD.U32 R6, RZ, RZ, UR7 ;  /* 0x00000007ff067e24 */ /* 0x002fe4000f8e00ff */
[----:B----4-:R-:W-:-:S05]  /*1da0*/  IMAD.MOV.U32 R8, RZ, RZ, c[0x0][0x1e0] ;  /* 0x00007800ff087624 */ /* 0x010fca00078e00ff */
[C---:B------:R-:W-:Y:S01]  /*1db0*/  @P1 LEA R2, P4, R8.reuse, R4, 0x4 ;  /* 0x0000000408021211 */ /* 0x040fe200078820ff */
[----:B------:R-:W-:Y:S01]  /*1dc0*/  @!PT LDS RZ, [RZ] ;  /* 0x00000000fffff984 */ /* 0x000fe20000000800 */
[----:B------:R-:W-:Y:S01]  /*1dd0*/  @!PT LDS RZ, [RZ] ;  /* 0x00000000fffff984 */ /* 0x000fe20000000800 */
[----:B------:R-:W-:Y:S01]  /*1de0*/  @!PT LDS RZ, [RZ] ;  /* 0x00000000fffff984 */ /* 0x000fe20000000800 */
[----:B------:R1:W-:Y:S03]  /*1df0*/  @P2 LDGSTS.E.BYPASS.LTC128B.128 [R239+0x4100], [R12.64], !P3 ;  /* 0x041000000cef2fae */ /* 0x0003e6000d901d50 */
[C---:B------:R-:W-:Y:S01]  /*1e00*/  @P1 LEA.HI.X R6, R8.reuse, R5, R6, 0x4, P4 ;  /* 0x0000000508061211 */ /* 0x040fe200020f2406 */
[----:B------:R-:W-:Y:S01]  /*1e10*/  @P5 IMAD.WIDE.U32 R8, R8, 0x30, R4 ;  /* 0x0000003008085825 */ /* 0x000fe200078e0004 */
[----:B------:R-:W-:Y:S01]  /*1e20*/  @P1 LEA R10, P4, R2, c[0x0][0x1c8], 0x1 ;  /* 0x00007200020a1a11 */ /* 0x000fe200078808ff */
[----:B------:R1:W-:Y:S01]  /*1e30*/  @P2 LDGSTS.E.BYPASS.LTC128B.128 [R239+0x6100], [R12.64+0x80], !P0 ;  /* 0x061000800cef2fae */ /* 0x0003e2000c101d50 */
[----:B------:R-:W-:Y:S02]  /*1e40*/  LOP3.LUT P2, RZ, R36, 0x2, RZ, 0xc0, !PT ;  /* 0x0000000224ff7812 */ /* 0x000fe4000784c0ff */
        /* <DEDUP_REMOVED lines=13> */
[----:B------:R-:W-:-:S02]  /*1f20*/  ULDC.64 UR4, c[0x0][0x208] ;  /* 0x0000820000047ab9 */ /* 0x000fc40000000a00 */
[----:B------:R-:W-:Y:S01]  /*1f30*/  @P5 LEA.HI.X R5, R8, c[0x0][0x1cc], R2, 0x1, P4 ;  /* 0x0000730008055a11 */ /* 0x000fe200020f0c02 */
[----:B------:R5:W-:Y:S01]  /*1f40*/  @P6 LDGSTS.E.BYPASS.LTC128B.128 [R239+0x7100], [R6.64+0x80], !P0 ;  /* 0x0710008006ef6fae */ /* 0x000be2000c101d50 */
[----:B------:R-:W-:Y:S01]  /*1f50*/  IMAD.SHL.U32 R2, R22, 0x40, RZ ;  /* 0x0000004016027824 */ /* 0x000fe200078e00ff */
[----:B------:R-:W-:Y:S01]  /*1f60*/  UIMAD UR9, UR9, UR4, URZ ;  /* 0x00000004090972a4 */ /* 0x000fe2000f8e023f */
[----:B------:R-:W-:Y:S01]  /*1f70*/  IMAD.SHL.U32 R8, R28, 0x8, RZ ;  /* 0x000000081c087824 */ /* 0x000fe200078e00ff */
[----:B------:R2:W-:Y:S01]  /*1f80*/  @P5 LDGSTS.E.BYPASS.LTC128B.128 [R239+0x5900], [R4.64], !P3 ;  /* 0x0590000004ef5fae */ /* 0x0005e2000d901d50 */
[----:B------:R-:W-:Y:S02]  /*1f90*/  UIMAD.WIDE.U32 UR12, UR15, UR4, URZ ;  /* 0x000000040f0c72a5 */ /* 0x000fe4000f8e003f */
[----:B------:R-:W-:Y:S01]  /*1fa0*/  UIMAD UR9, UR15, UR5, UR9 ;  /* 0x000000050f0972a4 */ /* 0x000fe2000f8e0209 */
[----:B------:R2:W-:Y:S01]  /*1fb0*/  @P5 LDGSTS.E.BYPASS.LTC128B.128 [R239+0x7900], [R4.64+0x80], !P0 ;  /* 0x0790008004ef5fae */ /* 0x0005e2000c101d50 */
[----:B------:R-:W-:-:S02]  /*1fc0*/  UIMAD UR15, UR15, -0x40, UR19 ;  /* 0xffffffc00f0f78a4 */ /* 0x000fc4000f8e0213 */
[----:B------:R-:W-:Y:S01]  /*1fd0*/  UIADD3 UR9, UR13, UR9, URZ ;  /* 0x000000090d097290 */ /* 0x000fe2000fffe03f */
[----:B------:R-:W0:Y:S01]  /*1fe0*/  LDGDEPBAR ;  /* 0x00000000000079af */ /* 0x000e220000000000 */
[----:B-----5:R-:W-:Y:S01]  /*1ff0*/  IMAD.SHL.U32 R6, R36, 0x40, RZ ;  /* 0x0000004024067824 */ /* 0x020fe200078e00ff */
[----:B--2---:R-:W-:Y:S01]  /*2000*/  LOP3.LUT R4, R2, 0x1c0, RZ, 0xc0, !PT ;  /* 0x000001c002047812 */ /* 0x004fe200078ec0ff */
[----:B------:R-:W-:-:S04]  /*2010*/  DEPBAR.LE SB0, 0x1 ;  /* 0x000080400000791a */ /* 0x000fc80000000000 */
[----:B------:R-:W-:Y:S01]  /*2020*/  IMAD.SHL.U32 R5, R9, 0x8, RZ ;  /* 0x0000000809057824 */ /* 0x000fe200078e00ff */
[----:B------:R-:W-:-:S04]  /*2030*/  DEPBAR.LE SB0, 0x0 ;  /* 0x000080000000791a */ /* 0x000fc80000000000 */
[----:B------:R-:W-:Y:S02]  /*2040*/  LOP3.LUT R2, R6, 0x1c0, RZ, 0xc0, !PT ;  /* 0x000001c006027812 */ /* 0x000fe400078ec0ff */
[----:B------:R-:W-:Y:S01]  /*2050*/  LOP3.LUT R7, R4, 0x8, R5, 0xf8, !PT ;  /* 0x0000000804077812 */ /* 0x000fe200078ef805 */
[----:B------:R-:W-:Y:S01]  /*2060*/  IMAD.SHL.U32 R5, R23, 0x40, RZ ;  /* 0x0000004017057824 */ /* 0x000fe200078e00ff */
[----:B------:R-:W-:Y:S02]  /*2070*/  LOP3.LUT R8, R2, 0x8, R8, 0xf8, !PT ;  /* 0x0000000802087812 */ /* 0x000fe400078ef808 */
[----:B------:R-:W-:Y:S01]  /*2080*/  SHF.R.U32.HI R6, RZ, 0x3, R2 ;  /* 0x00000003ff067819 */ /* 0x000fe20000011602 */
[----:B------:R-:W-:Y:S01]  /*2090*/  IMAD.SHL.U32 R2, R155, 0x20, RZ ;  /* 0x000000209b027824 */ /* 0x000fe200078e00ff */
[----:B------:R-:W-:Y:S02]  /*20a0*/  SHF.R.U32.HI R4, RZ, 0x3, R4 ;  /* 0x00000003ff047819 */ /* 0x000fe40000011604 */
[----:B------:R-:W-:-:S02]  /*20b0*/  LOP3.LUT R6, R8, R6, RZ, 0x3c, !PT ;  /* 0x0000000608067212 */ /* 0x000fc400078e3cff */
[----:B------:R-:W-:Y:S02]  /*20c0*/  LOP3.LUT R153, R7, R4, RZ, 0x3c, !PT ;  /* 0x0000000407997212 */ /* 0x000fe400078e3cff */
[----:B------:R-:W-:Y:S02]  /*20d0*/  LOP3.LUT R152, R5, 0xfffffe00, RZ, 0xc0, !PT ;  /* 0xfffffe0005987812 */ /* 0x000fe400078ec0ff */
[----:B------:R-:W-:Y:S01]  /*20e0*/  LOP3.LUT R4, R2, 0x7ffffc00, RZ, 0xc0, !PT ;  /* 0x7ffffc0002047812 */ /* 0x000fe200078ec0ff */
[----:B------:R-:W-:-:S03]  /*20f0*/  IMAD R2, R9, 0x200, R6 ;  /* 0x0000020009027824 */ /* 0x000fc600078e0206 */
[----:B------:R-:W-:Y:S01]  /*2100*/  IADD3 R4, R153, R152, R4 ;  /* 0x0000009899047210 */ /* 0x000fe20007ffe004 */
[----:B------:R-:W-:Y:S01]  /*2110*/  IMAD.SHL.U32 R179, R2, 0x2, RZ ;  /* 0x0000000202b37824 */ /* 0x000fe200078e00ff */
[----:B------:R-:W-:Y:S03]  /*2120*/  BAR.SYNC.DEFER_BLOCKING 0x0 ;  /* 0x0000000000007b1d */ /* 0x000fe60000010000 */
[----:B------:R-:W-:Y:S01]  /*2130*/  IMAD.SHL.U32 R226, R4, 0x2, RZ ;  /* 0x0000000204e27824 */ /* 0x000fe200078e00ff */
[----:B------:R-:W-:-:S03]  /*2140*/  IADD3 R230, R179, 0x4120, RZ ;  /* 0x00004120b3e67810 */ /* 0x000fc60007ffe0ff */
[C-C-:B------:R-:W-:Y:S02]  /*2150*/  IMAD R228, R3.reuse, 0x2, R226.reuse ;  /* 0x0000000203e47824 */ /* 0x140fe400078e02e2 */
[C---:B------:R-:W-:Y:S02]  /*2160*/  IMAD R227, R0.reuse, 0x2, R226 ;  /* 0x0000000200e37824 */ /* 0x040fe400078e02e2 */
[----:B------:R-:W-:Y:S02]  /*2170*/  IMAD R229, R0, 0x2, R228 ;  /* 0x0000000200e57824 */ /* 0x000fe400078e02e4 */
[----:B------:R-:W-:Y:S01]  /*2180*/  IMAD R231, R3, 0x2, R227 ;  /* 0x0000000203e77824 */ /* 0x000fe200078e02e3 */
[----:B------:R-:W-:Y:S04]  /*2190*/  LDSM.16.M88.4 R4, [R226+0xa100] ;  /* 0x00a10000e204783b */ /* 0x000fe80000000200 */
[----:B---3--:R-:W2:Y:S04]  /*21a0*/  LDSM.16.M88.4 R16, [R179+0x4100] ;  /* 0x00410000b310783b */ /* 0x008ea80000000200 */
[----:B-1----:R-:W1:Y:S04]  /*21b0*/  LDSM.16.M88.4 R12, [R179+0x4900] ;  /* 0x00490000b30c783b */ /* 0x002e680000000200 */
[----:B------:R-:W3:Y:S04]  /*21c0*/  LDSM.16.M88.4 R20, [R179+0x5100] ;  /* 0x00510000b314783b */ /* 0x000ee80000000200 */
[----:B------:R-:W5:Y:S04]  /*21d0*/  LDSM.16.M88.4 R24, [R179+0x5900] ;  /* 0x00590000b318783b */ /* 0x000f680000000200 */
[----:B----4-:R-:W4:Y:S01]  /*21e0*/  LDSM.16.M88.4 R8, [R226+0x8100] ;  /* 0x00810000e208783b */ /* 0x010f220000000200 */
[C---:B--2---:R-:W-:Y:S08]  /*21f0*/  HMMA.16816.F32.BF16 R40, R4.reuse, R16, RZ ;  /* 0x000000100428723c */ /* 0x044ff000000418ff */
[C---:B-1----:R-:W-:Y:S08]  /*2200*/  HMMA.16816.F32.BF16 R56, R4.reuse, R12, RZ ;  /* 0x0000000c0438723c */ /* 0x042ff000000418ff */
[C---:B---3--:R-:W-:Y:S08]  /*2210*/  HMMA.16816.F32.BF16 R60, R4.reuse, R20, RZ ;  /* 0x00000014043c723c */ /* 0x048ff000000418ff */
[C---:B-----5:R-:W-:Y:S08]  /*2220*/  HMMA.16816.F32.BF16 R64, R4.reuse, R24, RZ ;  /* 0x000000180440723c */ /* 0x060ff000000418ff */
[C---:B------:R-:W-:Y:S08]  /*2230*/  HMMA.16816.F32.BF16 R44, R4.reuse, R18, RZ ;  /* 0x00000012042c723c */ /* 0x040ff000000418ff */
[C---:B------:R-:W-:Y:S08]  /*2240*/  HMMA.16816.F32.BF16 R76, R4.reuse, R14, RZ ;  /* 0x0000000e044c723c */ /* 0x040ff000000418ff */
[C---:B------:R-:W-:Y:S08]  /*2250*/  HMMA.16816.F32.BF16 R116, R4.reuse, R22, RZ ;  /* 0x000000160474723c */ /* 0x040ff000000418ff */
[----:B------:R-:W-:Y:S07]  /*2260*/  HMMA.16816.F32.BF16 R92, R4, R26, RZ ;  /* 0x0000001a045c723c */ /* 0x000fee00000418ff */
[----:B------:R-:W-:Y:S01]  /*2270*/  IMAD.U32 R6, RZ, RZ, UR12 ;  /* 0x0000000cff067e24 */ /* 0x000fe2000f8e00ff */
[----:B------:R-:W-:Y:S01]  /*2280*/  IADD3 R5, R179, 0x4100, RZ ;  /* 0x00004100b3057810 */ /* 0x000fe20007ffe0ff */
[----:B------:R-:W-:Y:S01]  /*2290*/  IMAD.U32 R4, RZ, RZ, UR9 ;  /* 0x00000009ff047e24 */ /* 0x000fe2000f8e00ff */
[----:B------:R-:W-:Y:S01]  /*22a0*/  USHF.L.U32 UR9, UR4, 0x5, URZ ;  /* 0x0000000504097899 */ /* 0x000fe2000800063f */
[C---:B----4-:R-:W-:Y:S01]  /*22b0*/  HMMA.16816.F32.BF16 R100, R8.reuse, R18, RZ ;  /* 0x000000120864723c */ /* 0x050fe200000418ff */
[C---:B------:R-:W-:Y:S01]  /*22c0*/  LEA R2, P1, R6.reuse, R30, 0x6 ;  /* 0x0000001e06027211 */ /* 0x040fe200078230ff */
[----:B------:R-:W-:Y:S01]  /*22d0*/  UMOV UR12, 0x5 ;  /* 0x00000005000c7882 */ /* 0x000fe20000000000 */
[----:B------:R-:W-:Y:S01]  /*22e0*/  @P2 IADD3 R230, R5, -0x20, RZ ;  /* 0xffffffe005e62810 */ /* 0x000fe20007ffe0ff */
[----:B------:R-:W-:Y:S01]  /*22f0*/  USHF.L.U64.HI UR12, UR4, UR12, UR5 ;  /* 0x0000000c040c7299 */ /* 0x000fe20008010205 */
[----:B------:R-:W-:Y:S01]  /*2300*/  LEA.HI.X R6, R6, R29, R4, 0x6, P1 ;  /* 0x0000001d06067211 */ /* 0x000fe200008f3404 */
[----:B------:R-:W-:Y:S01]  /*2310*/  IMAD.U32 R7, RZ, RZ, UR13 ;  /* 0x0000000dff077e24 */ /* 0x000fe2000f8e00ff */
[C---:B------:R-:W-:Y:S01]  /*2320*/  LEA R4, P1, R2.reuse, c[0x0][0x1f8], 0x1 ;  /* 0x00007e0002047a11 */ /* 0x040fe200078208ff */
[----:B------:R-:W-:Y:S01]  /*2330*/  IMAD.U32 R18, RZ, RZ, UR9 ;  /* 0x00000009ff127e24 */ /* 0x000fe2000f8e00ff */
[----:B------:R-:W-:Y:S01]  /*2340*/  HMMA.16816.F32.BF16 R120, R8, R16, RZ ;  /* 0x000000100878723c */ /* 0x000fe200000418ff */
[----:B------:R-:W-:Y:S01]  /*2350*/  LDSM.16.M88.4 R32, [R230] ;  /* 0x00000000e620783b */ /* 0x000fe20000000200 */
[----:B------:R-:W-:Y:S01]  /*2360*/  LEA.HI.X R5, R2, c[0x0][0x1fc], R6, 0x1, P1 ;  /* 0x00007f0002057a11 */ /* 0x000fe200008f0c06 */
[----:B------:R-:W-:Y:S01]  /*2370*/  UIADD3 UR14, UP0, UR9, 0x80, URZ ;  /* 0x00000080090e7890 */ /* 0x000fe2000ff1e03f */
[----:B------:R-:W-:-:S02]  /*2380*/  IADD3 R2, -R28, UR15, RZ ;  /* 0x0000000f1c027c10 */ /* 0x000fc4000fffe1ff */
[----:B------:R-:W-:Y:S01]  /*2390*/  IADD3 R6, P1, R4, UR9, RZ ;  /* 0x0000000904067c10 */ /* 0x000fe2000ff3e0ff */
[----:B------:R-:W-:Y:S01]  /*23a0*/  LDSM.16.M88.4 R28, [R230+0x800] ;  /* 0x00080000e61c783b */ /* 0x000fe20000000200 */
[C---:B------:R-:W-:Y:S01]  /*23b0*/  ISETP.LT.OR P5, PT, R2.reuse, 0x1, P3 ;  /* 0x000000010200780c */ /* 0x040fe20001fa1670 */
[C---:B------:R-:W-:Y:S01]  /*23c0*/  HMMA.16816.F32.BF16 R88, R8.reuse, R12, RZ ;  /* 0x0000000c0858723c */ /* 0x040fe200000418ff */
[C---:B------:R-:W-:Y:S01]  /*23d0*/  ISETP.LT.OR P4, PT, R2.reuse, 0x1, P0 ;  /* 0x000000010200780c */ /* 0x040fe20000781670 */
[----:B------:R-:W-:Y:S01]  /*23e0*/  UIADD3.X UR13, URZ, UR12, URZ, UP0, !UPT ;  /* 0x0000000c3f0d7290 */ /* 0x000fe200087fe43f */
[----:B------:R-:W-:Y:S01]  /*23f0*/  ISETP.LT.OR P2, PT, R2, 0x11, P3 ;  /* 0x000000110200780c */ /* 0x000fe20001f41670 */
[----:B------:R-:W-:Y:S01]  /*2400*/  UISETP.GE.AND UP0, UPT, UR19, 0x41, UPT ;  /* 0x000000411300788c */ /* 0x000fe2000bf06270 */
[----:B------:R-:W-:Y:S02]  /*2410*/  IADD3.X R7, R5, UR12, RZ, P1, !PT ;  /* 0x0000000c05077c10 */ /* 0x000fe40008ffe4ff */
[----:B------:R-:W-:Y:S01]  /*2420*/  IADD3 R18, P6, P1, R18, 0x80, R4 ;  /* 0x0000008012127810 */ /* 0x000fe200079de004 */
[----:B------:R-:W-:Y:S01]  /*2430*/  HMMA.16816.F32.BF16 R96, R8, R14, RZ ;  /* 0x0000000e0860723c */ /* 0x000fe200000418ff */
[----:B------:R-:W1:Y:S01]  /*2440*/  LDSM.16.M88.4 R12, [R228+0xa100] ;  /* 0x00a10000e40c783b */ /* 0x000e620000000200 */
[----:B------:R-:W-:-:S02]  /*2450*/  IADD3 R238, R230, 0x800, RZ ;  /* 0x00000800e6ee7810 */ /* 0x000fc40007ffe0ff */
[----:B------:R-:W-:Y:S02]  /*2460*/  IADD3.X R19, RZ, UR12, R5, P6, P1 ;  /* 0x0000000cff137c10 */ /* 0x000fe4000b7e2405 */
[C---:B------:R-:W-:Y:S02]  /*2470*/  ISETP.LT.OR P1, PT, R2.reuse, 0x21, P3 ;  /* 0x000000210200780c */ /* 0x040fe40001f21670 */
[C---:B------:R-:W-:Y:S01]  /*2480*/  HMMA.16816.F32.BF16 R80, R8.reuse, R20, RZ ;  /* 0x000000140850723c */ /* 0x040fe200000418ff */
[----:B------:R-:W-:Y:S02]  /*2490*/  ISETP.LT.OR P6, PT, R2, 0x21, P0 ;  /* 0x000000210200780c */ /* 0x000fe400007c1670 */
[C---:B------:R-:W-:Y:S02]  /*24a0*/  IADD3 R237, R230.reuse, 0x1000, RZ ;  /* 0x00001000e6ed7810 */ /* 0x040fe40007ffe0ff */
[C---:B------:R-:W-:Y:S02]  /*24b0*/  IADD3 R236, R230.reuse, 0x1800, RZ ;  /* 0x00001800e6ec7810 */ /* 0x040fe40007ffe0ff */
[C---:B------:R-:W-:Y:S01]  /*24c0*/  IADD3 R235, R230.reuse, 0x2000, RZ ;  /* 0x00002000e6eb7810 */ /* 0x040fe20007ffe0ff */
[----:B------:R-:W-:Y:S01]  /*24d0*/  HMMA.16816.F32.BF16 R84, R8, R22, RZ ;  /* 0x000000160854723c */ /* 0x000fe200000418ff */
[----:B------:R-:W2:Y:S01]  /*24e0*/  LDSM.16.M88.4 R20, [R230+0x1800] ;  /* 0x00180000e614783b */ /* 0x000ea20000000200 */
[----:B------:R-:W-:-:S02]  /*24f0*/  IADD3 R234, R230, 0x2800, RZ ;  /* 0x00002800e6ea7810 */ /* 0x000fc40007ffe0ff */
[C---:B------:R-:W-:Y:S02]  /*2500*/  IADD3 R233, R230.reuse, 0x3000, RZ ;  /* 0x00003000e6e97810 */ /* 0x040fe40007ffe0ff */
[----:B------:R-:W-:Y:S02]  /*2510*/  IADD3 R232, R230, 0x3800, RZ ;  /* 0x00003800e6e87810 */ /* 0x000fe40007ffe0ff */
[C---:B------:R-:W-:Y:S08]  /*2520*/  HMMA.16816.F32.BF16 R72, R8.reuse, R24, RZ ;  /* 0x000000180848723c */ /* 0x040ff000000418ff */
[----:B------:R-:W-:Y:S01]  /*2530*/  HMMA.16816.F32.BF16 R68, R8, R26, RZ ;  /* 0x0000001a0844723c */ /* 0x000fe200000418ff */
[----:B------:R-:W3:Y:S04]  /*2540*/  LDSM.16.M88.4 R24, [R230+0x1000] ;  /* 0x00100000e618783b */ /* 0x000ee80000000200 */
[----:B------:R-:W4:Y:S04]  /*2550*/  LDSM.16.M88.4 R8, [R228+0x8100] ;  /* 0x00810000e408783b */ /* 0x000f280000000200 */
[----:B------:R-:W-:Y:S01]  /*2560*/  @!PT LDS RZ, [RZ] ;  /* 0x00000000fffff984 */ /* 0x000fe20000000800 */
[----:B------:R-:W-:Y:S01]  /*2570*/  @!PT LDS RZ, [RZ] ;  /* 0x00000000fffff984 */ /* 0x000fe20000000800 */
[----:B------:R-:W-:Y:S01]  /*2580*/  @!PT LDS RZ, [RZ] ;  /* 0x00000000fffff984 */ /* 0x000fe20000000800 */
[----:B------:R5:W-:Y:S01]  /*2590*/  LDGSTS.E.BYPASS.LTC128B.128 [R239+0x100], [R4.64], !P5 ;  /* 0x0010000004ef7fae */ /* 0x000be2000e901d50 */
[C---:B------:R-:W-:Y:S01]  /*25a0*/  ISETP.LT.OR P5, PT, R2.reuse, 0x11, P0 ;  /* 0x000000110200780c */ /* 0x040fe200007a1670 */
[C---:B-1----:R-:W-:Y:S02]  /*25b0*/  HMMA.16816.F32.BF16 R128, R12.reuse, R34, R44 ;  /* 0x000000220c80723c */ /* 0x042fe4000004182c */
[----:B------:R5:W-:Y:S04]  /*25c0*/  LDGSTS.E.BYPASS.LTC128B.128 [R239+0x2100], [R4.64+0x80], !P4 ;  /* 0x0210008004ef7fae */ /* 0x000be8000e101d50 */
[----:B------:R1:W-:Y:S02]  /*25d0*/  LDGSTS.E.BYPASS.LTC128B.128 [R239+0x900], [R6.64], !P2 ;  /* 0x0090000006ef7fae */ /* 0x0003e4000d101d50 */
[----:B------:R-:W-:Y:S04]  /*25e0*/  HMMA.16816.F32.BF16 R56, R12, R28, R56 ;  /* 0x0000001c0c38723c */ /* 0x000fe80000041838 */
[----:B------:R4:W-:Y:S01]  /*25f0*/  LDGSTS.E.BYPASS.LTC128B.128 [R239+0x2900], [R18.64], !P5 ;  /* 0x0290000012ef7fae */ /* 0x0009e2000e901d50 */
[----:B------:R-:W-:-:S03]  /*2600*/  ISETP.LT.OR P5, PT, R2, 0x31, P3 ;  /* 0x000000310200780c */ /* 0x000fc60001fa1670 */
[C---:B--2---:R-:W-:Y:S08]  /*2610*/  HMMA.16816.F32.BF16 R64, R12.reuse, R20, R64 ;  /* 0x000000140c40723c */ /* 0x044ff00000041840 */
[----:B------:R-:W-:Y:S01]  /*2620*/  HMMA.16816.F32.BF16 R76, R12, R30, R76 ;  /* 0x0000001e0c4c723c */ /* 0x000fe2000004184c */
[----:B-----5:R-:W-:-:S07]  /*2630*/  IADD3 R4, P4, R6, UR9, RZ ;  /* 0x0000000906047c10 */ /* 0x020fce000ff9e0ff */
[-C--:B---3--:R-:W-:Y:S01]  /*2640*/  HMMA.16816.F32.BF16 R60, R12, R24.reuse, R60 ;  /* 0x000000180c3c723c */ /* 0x088fe2000004183c */
[----:B------:R-:W-:Y:S02]  /*2650*/  IADD3.X R5, R7, UR12, RZ, P4, !PT ;  /* 0x0000000c07057c10 */ /* 0x000fe4000a7fe4ff */
[----:B------:R-:W-:Y:S02]  /*2660*/  IADD3 R16, P4, R4, UR9, RZ ;  /* 0x0000000904107c10 */ /* 0x000fe4000ff9e0ff */
[----:B-1----:R-:W-:Y:S01]  /*2670*/  IADD3 R6, P2, R6, UR14, RZ ;  /* 0x0000000e06067c10 */ /* 0x002fe2000ff5e0ff */
[----:B------:R1:W-:Y:S01]  /*2680*/  LDGSTS.E.BYPASS.LTC128B.128 [R239+0x1100], [R4.64], !P1 ;  /* 0x0110000004ef7fae */ /* 0x0003e2000c901d50 */
[----:B------:R-:W-:Y:S01]  /*2690*/  IADD3.X R17, R5, UR12, RZ, P4, !PT ;  /* 0x0000000c05117c10 */ /* 0x000fe2000a7fe4ff */
[----:B----4-:R-:W-:Y:S01]  /*26a0*/  HMMA.16816.F32.BF16 R132, R8, R24, R80 ;  /* 0x000000180884723c */ /* 0x010fe20000041850 */
[----:B------:R-:W-:Y:S01]  /*26b0*/  ISETP.LT.OR P4, PT, R2, 0x31, P0 ;  /* 0x000000310200780c */ /* 0x000fe20000781670 */
[----:B------:R-:W-:Y:S01]  /*26c0*/  IMAD.MOV.U32 R2, RZ, RZ, 0x40 ;  /* 0x00000040ff027424 */ /* 0x000fe200078e00ff */
[----:B------:R-:W-:-:S02]  /*26d0*/  IADD3.X R7, R7, UR13, RZ, P2, !PT ;  /* 0x0000000d07077c10 */ /* 0x000fc400097fe4ff */
[----:B------:R-:W-:-:S03]  /*26e0*/  LOP3.LUT P2, RZ, R36, 0x4, RZ, 0xc0, !PT ;  /* 0x0000000424ff7812 */ /* 0x000fc6000784c0ff */
[----:B------:R2:W-:Y:S01]  /*26f0*/  LDGSTS.E.BYPASS.LTC128B.128 [R239+0x3100], [R6.64], !P6 ;  /* 0x0310000006ef7fae */ /* 0x0005e2000f101d50 */
[----:B------:R-:W-:Y:S01]  /*2700*/  SEL R2, R2, 0xffffffc0, !P2 ;  /* 0xffffffc002027807 */ /* 0x000fe20005000000 */
[-C--:B------:R-:W-:Y:S02]  /*2710*/  HMMA.16816.F32.BF16 R36, R12, R32.reuse, R40 ;  /* 0x000000200c24723c */ /* 0x080fe40000041828 */
[----:B------:R3:W-:Y:S02]  /*2720*/  LDGSTS.E.BYPASS.LTC128B.128 [R239+0x1900], [R16.64], !P5 ;  /* 0x0190000010ef7fae */ /* 0x0007e4000e901d50 */
[----:B------:R-:W-:Y:S02]  /*2730*/  IMAD.IADD R225, R179, 0x1, R2 ;  /* 0x00000001b3e17824 */ /* 0x000fe400078e0202 */
[----:B------:R-:W-:Y:S02]  /*2740*/  IMAD.IADD R224, R2, 0x1, R230 ;  /* 0x0000000102e07824 */ /* 0x000fe400078e02e6 */
[----:B------:R-:W-:Y:S01]  /*2750*/  HMMA.16816.F32.BF16 R120, R8, R32, R120 ;  /* 0x000000200878723c */ /* 0x000fe20000041878 */
[----:B-1----:R-:W-:-:S07]  /*2760*/  IADD3 R4, P1, R4, UR14, RZ ;  /* 0x0000000e04047c10 */ /* 0x002fce000ff3e0ff */
[----:B------:R-:W-:Y:S01]  /*2770*/  HMMA.16816.F32.BF16 R80, R8, R34, R100 ;  /* 0x000000220850723c */ /* 0x000fe20000041864 */
[----:B------:R-:W-:Y:S02]  /*2780*/  IADD3.X R5, R5, UR13, RZ, P1, !PT ;  /* 0x0000000d05057c10 */ /* 0x000fe40008ffe4ff */
[----:B------:R-:W-:-:S03]  /*2790*/  PLOP3.LUT P1, PT, PT, PT, UP0, 0x80, 0x0 ;  /* 0x000000000000781c */ /* 0x000fc60003f2f008 */
[----:B------:R2:W-:Y:S02]  /*27a0*/  LDGSTS.E.BYPASS.LTC128B.128 [R239+0x3900], [R4.64], !P4 ;  /* 0x0390000004ef7fae */ /* 0x0005e4000e101d50 */
[C---:B------:R-:W-:Y:S02]  /*27b0*/  HMMA.16816.F32.BF16 R124, R8.reuse, R28, R88 ;  /* 0x0000001c087c723c */ /* 0x040fe40000041858 */
[----:B------:R-:W-:Y:S04]  /*27c0*/  LDSM.16.M88.4 R52, [R225+0x4100] ;  /* 0x00410000e134783b */ /* 0x000fe80000000200 */
[----:B---3--:R-:W1:Y:S02]  /*27d0*/  LDSM.16.M88.4 R16, [R227+0xa100] ;  /* 0x00a10000e310783b */ /* 0x008e640000000200 */
[C---:B------:R-:W-:Y:S02]  /*27e0*/  HMMA.16816.F32.BF16 R136, R8.reuse, R20, R72 ;  /* 0x000000140888723c */ /* 0x040fe40000041848 */
[----:B------:R-:W3:Y:S04]  /*27f0*/  LDSM.16.M88.4 R48, [R225+0x4900] ;  /* 0x00490000e130783b */ /* 0x000ee80000000200 */
[----:B------:R-:W4:Y:S02]  /*2800*/  LDSM.16.M88.4 R44, [R225+0x5100] ;  /* 0x00510000e12c783b */ /* 0x000f240000000200 */
[C---:B------:R-:W-:Y:S02]  /*2810*/  HMMA.16816.F32.BF16 R32, R8.reuse, R30, R96 ;  /* 0x0000001e0820723c */ /* 0x040fe40000041860 */
[----:B------:R-:W-:Y:S04]  /*2820*/  LDSM.16.M88.4 R40, [R225+0x5900] ;  /* 0x00590000e128783b */ /* 0x000fe80000000200 */
[----:B------:R-:W-:Y:S02]  /*2830*/  LDSM.16.M88.4 R28, [R224] ;  /* 0x00000000e01c783b */ /* 0x000fe40000000200 */
[C---:B------:R-:W-:Y:S02]  /*2840*/  HMMA.16816.F32.BF16 R104, R8.reuse, R26, R84 ;  /* 0x0000001a0868723c */ /* 0x040fe40000041854 */
[----:B--2---:R-:W-:Y:S04]  /*2850*/  LDSM.16.M88.4 R4, [R229+0xa100] ;  /* 0x00a10000e504783b */ /* 0x004fe80000000200 */
[----:B------:R-:W0:Y:S02]  /*2860*/  LDGDEPBAR ;  /* 0x00000000000079af */ /* 0x000e240000000000 */
[----:B------:R-:W-:Y:S02]  /*2870*/  HMMA.16816.F32.BF16 R100, R8, R22, R68 ;  /* 0x000000160864723c */ /* 0x000fe40000041844 */
[----:B------:R-:W2:Y:S06]  /*2880*/  LDSM.16.M88.4 R8, [R227+0x8100] ;  /* 0x00810000e308783b */ /* 0x000eac0000000200 */
[C---:B------:R-:W-:Y:S01]  /*2890*/  HMMA.16816.F32.BF16 R116, R12.reuse, R26, R116 ;  /* 0x0000001a0c74723c */ /* 0x040fe20000041874 */
[----:B------:R-:W5:Y:S07]  /*28a0*/  LDSM.16.M88.4 R24, [R224+0x800] ;  /* 0x00080000e018783b */ /* 0x000f6e0000000200 */
[----:B------:R-:W-:Y:S01]  /*28b0*/  HMMA.16816.F32.BF16 R112, R12, R22, R92 ;  /* 0x000000160c70723c */ /* 0x000fe2000004185c */
[----:B------:R-:W5:Y:S04]  /*28c0*/  LDSM.16.M88.4 R12, [R229+0x8100] ;  /* 0x00810000e50c783b */ /* 0x000f680000000200 */
[----:B------:R-:W5:Y:S03]  /*28d0*/  LDSM.16.M88.4 R20, [R224+0x1000] ;  /* 0x00100000e014783b */ /* 0x000f660000000200 */
[C---:B-1----:R-:W-:Y:S01]  /*28e0*/  HMMA.16816.F32.BF16 R72, R16.reuse, R52, R36 ;  /* 0x000000341048723c */ /* 0x042fe20000041824 */
[----:B------:R-:W1:Y:S07]  /*28f0*/  LDSM.16.M88.4 R36, [R224+0x1800] ;  /* 0x00180000e024783b */ /* 0x000e6e0000000200 */
[C---:B---3--:R-:W-:Y:S08]  /*2900*/  HMMA.16816.F32.BF16 R108, R16.reuse, R48, R56 ;  /* 0x00000030106c723c */ /* 0x048ff00000041838 */
[C---:B----4-:R-:W-:Y:S08]  /*2910*/  HMMA.16816.F32.BF16 R96, R16.reuse, R44, R60 ;  /* 0x0000002c1060723c */ /* 0x050ff0000004183c */
[----:B------:R-:W-:Y:S08]  /*2920*/  HMMA.16816.F32.BF16 R92, R16, R54, R128 ;  /* 0x00000036105c723c */ /* 0x000ff00000041880 */
[C---:B--2---:R-:W-:Y:S08]  /*2930*/  HMMA.16816.F32.BF16 R84, R8.reuse, R52, R120 ;  /* 0x000000340854723c */ /* 0x044ff00000041878 */
[----:B------:R-:W-:Y:S08]  /*2940*/  HMMA.16816.F32.BF16 R80, R8, R54, R80 ;  /* 0x000000360850723c */ /* 0x000ff00000041850 */
[C---:B------:R-:W-:Y:S08]  /*2950*/  HMMA.16816.F32.BF16 R88, R16.reuse, R40, R64 ;  /* 0x000000281058723c */ /* 0x040ff00000041840 */
        /* <DEDUP_REMOVED lines=11> */
[----:B------:R-:W2:Y:S03]  /*2a10*/  LDSM.16.M88.4 R40, [R179+0x6900] ;  /* 0x00690000b328783b */ /* 0x000ea60000000200 */
[C---:B------:R-:W-:Y:S08]  /*2a20*/  HMMA.16816.F32.BF16 R100, R4.reuse, R30, R92 ;  /* 0x0000001e0464723c */ /* 0x040ff0000004185c */
[----:B-----5:R-:W-:Y:S08]  /*2a30*/  HMMA.16816.F32.BF16 R120, R4, R24, R108 ;  /* 0x000000180478723c */ /* 0x020ff0000004186c */
        /* <DEDUP_REMOVED lines=8> */
[C---:B-1----:R-:W-:Y:S01]  /*2ac0*/  HMMA.16816.F32.BF16 R104, R12.reuse, R36, R32 ;  /* 0x000000240c68723c */ /* 0x042fe20000041820 */
[----:B------:R-:W-:Y:S07]  /*2ad0*/  LDSM.16.M88.4 R32, [R179+0x7100] ;  /* 0x00710000b320783b */ /* 0x000fee0000000200 */
[----:B------:R-:W-:Y:S01]  /*2ae0*/  HMMA.16816.F32.BF16 R92, R12, R38, R16 ;  /* 0x000000260c5c723c */ /* 0x000fe20000041810 */
[----:B------:R-:W1:Y:S04]  /*2af0*/  LDSM.16.M88.4 R12, [R226+0xc100] ;  /* 0x00c10000e20c783b */ /* 0x000e680000000200 */
[----:B------:R-:W3:Y:S03]  /*2b00*/  LDSM.16.M88.4 R16, [R179+0x7900] ;  /* 0x00790000b310783b */ /* 0x000ee60000000200 */
[C---:B------:R-:W-:Y:S01]  /*2b10*/  HMMA.16816.F32.BF16 R76, R4.reuse, R26, R76 ;  /* 0x0000001a044c723c */ /* 0x040fe2000004184c */
[----:B------:R-:W-:Y:S07]  /*2b20*/  LDSM.16.M88.4 R24, [R230+0x2800] ;  /* 0x00280000e618783b */ /* 0x000fee0000000200 */
[C---:B------:R-:W-:Y:S08]  /*2b30*/  HMMA.16816.F32.BF16 R140, R4.reuse, R20, R96 ;  /* 0x00000014048c723c */ /* 0x040ff00000041860 */
[C---:B------:R-:W-:Y:S01]  /*2b40*/  HMMA.16816.F32.BF16 R136, R4.reuse, R22, R68 ;  /* 0x000000160488723c */ /* 0x040fe20000041844 */
[----:B------:R-:W4:Y:S07]  /*2b50*/  LDSM.16.M88.4 R20, [R228+0xc100] ;  /* 0x00c10000e414783b */ /* 0x000f2e0000000200 */
[C---:B------:R-:W-:Y:S01]  /*2b60*/  HMMA.16816.F32.BF16 R72, R4.reuse, R28, R72 ;  /* 0x0000001c0448723c */ /* 0x040fe20000041848 */
[----:B------:R-:W-:Y:S07]  /*2b70*/  LDSM.16.M88.4 R28, [R230+0x2000] ;  /* 0x00200000e61c783b */ /* 0x000fee0000000200 */
[C---:B------:R-:W-:Y:S08]  /*2b80*/  HMMA.16816.F32.BF16 R96, R4.reuse, R36, R88 ;  /* 0x000000240460723c */ /* 0x040ff00000041858 */
[----:B------:R-:W-:Y:S01]  /*2b90*/  HMMA.16816.F32.BF16 R132, R4, R38, R56 ;  /* 0x000000260484723c */ /* 0x000fe20000041838 */
[----:B------:R-:W5:Y:S07]  /*2ba0*/  LDSM.16.M88.4 R4, [R228+0xe100] ;  /* 0x00e10000e404783b */ /* 0x000f6e0000000200 */
[C---:B--2---:R-:W-:Y:S08]  /*2bb0*/  HMMA.16816.F32.BF16 R60, R8.reuse, R40, R120 ;  /* 0x00000028083c723c */ /* 0x044ff00000041878 */
[----:B------:R-:W-:Y:S08]  /*2bc0*/  HMMA.16816.F32.BF16 R56, R8, R42, R76 ;  /* 0x0000002a0838723c */ /* 0x000ff0000004184c */
[C---:B-1----:R-:W-:Y:S08]  /*2bd0*/  HMMA.16816.F32.BF16 R36, R12.reuse, R40, R116 ;  /* 0x000000280c24723c */ /* 0x042ff00000041874 */
[----:B------:R-:W-:Y:S08]  /*2be0*/  HMMA.16816.F32.BF16 R40, R12, R42, R112 ;  /* 0x0000002a0c28723c */ /* 0x000ff00000041870 */
[C---:B------:R-:W-:Y:S08]  /*2bf0*/  HMMA.16816.F32.BF16 R68, R8.reuse, R50, R100 ;  /* 0x000000320844723c */ /* 0x040ff00000041864 */
[C---:B------:R-:W-:Y:S08]  /*2c00*/  HMMA.16816.F32.BF16 R72, R8.reuse, R48, R72 ;  /* 0x000000300848723c */ /* 0x040ff00000041848 */
        /* <DEDUP_REMOVED lines=15> */
[----:B------:R-:W-:Y:S07]  /*2d00*/  LDSM.16.M88.4 R36, [R225+0x7100] ;  /* 0x00710000e124783b */ /* 0x000fee0000000200 */
[-C--:B------:R-:W-:Y:S01]  /*2d10*/  HMMA.16816.F32.BF16 R112, R20, R26.reuse, R40 ;  /* 0x0000001a1470723c */ /* 0x080fe20000041828 */
[----:B------:R-:W3:Y:S07]  /*2d20*/  LDSM.16.M88.4 R40, [R225+0x6900] ;  /* 0x00690000e128783b */ /* 0x000eee0000000200 */
[C---:B-----5:R-:W-:Y:S08]  /*2d30*/  HMMA.16816.F32.BF16 R140, R4.reuse, R26, R56 ;  /* 0x0000001a048c723c */ /* 0x060ff00000041838 */
        /* <DEDUP_REMOVED lines=13> */
[----:B------:R-:W5:Y:S07]  /*2e10*/  LDSM.16.M88.4 R8, [R229+0xc100] ;  /* 0x00c10000e508783b */ /* 0x000f6e0000000200 */
[C---:B------:R-:W-:Y:S01]  /*2e20*/  HMMA.16816.F32.BF16 R68, R20.reuse, R46, R84 ;  /* 0x0000002e1444723c */ /* 0x040fe20000041854 */
[----:B------:R-:W3:Y:S07]  /*2e30*/  LDSM.16.M88.4 R44, [R224+0x2000] ;  /* 0x00200000e02c783b */ /* 0x000eee0000000200 */
        /* <DEDUP_REMOVED lines=19> */
[----:B------:R-:W-:Y:S08]  /*2f70*/  HMMA.16816.F32.BF16 R12, R12, R34, R64 ;  /* 0x000000220c0c723c */ /* 0x000ff00000041840 */
[C---:B----4-:R-:W-:Y:S08]  /*2f80*/  HMMA.16816.F32.BF16 R92, R4.reuse, R28, R92 ;  /* 0x0000001c045c723c */ /* 0x050ff0000004185c */
[----:B------:R-:W-:Y:S08]  /*2f90*/  HMMA.16816.F32.BF16 R88, R4, R30, R88 ;  /* 0x0000001e0458723c */ /* 0x000ff00000041858 */
[----:B-----5:R-:W-:Y:S08]  /*2fa0*/  HMMA.16816.F32.BF16 R48, R8, R28, R48 ;  /* 0x0000001c0830723c */ /* 0x020ff00000041830 */
[C---:B------:R-:W-:Y:S08]  /*2fb0*/  HMMA.16816.F32.BF16 R100, R4.reuse, R44, R100 ;  /* 0x0000002c0464723c */ /* 0x040ff00000041864 */
[C---:B------:R-:W-:Y:S08]  /*2fc0*/  HMMA.16816.F32.BF16 R96, R4.reuse, R46, R96 ;  /* 0x0000002e0460723c */ /* 0x040ff00000041860 */
[C---:B------:R-:W-:Y:S08]  /*2fd0*/  HMMA.16816.F32.BF16 R84, R4.reuse, R24, R84 ;  /* 0x000000180454723c */ /* 0x040ff00000041854 */
[C---:B------:R-:W-:Y:S08]  /*2fe0*/  HMMA.16816.F32.BF16 R80, R4.reuse, R26, R80 ;  /* 0x0000001a0450723c */ /* 0x040ff00000041850 */
[C---:B------:R-:W-:Y:S08]  /*2ff0*/  HMMA.16816.F32.BF16 R76, R4.reuse, R20, R76 ;  /* 0x00000014044c723c */ /* 0x040ff0000004184c */
[----:B------:R-:W-:Y:S07]  /*3000*/  HMMA.16816.F32.BF16 R60, R4, R22, R60 ;  /* 0x00000016043c723c */ /* 0x000fee000004183c */
[----:B------:R-:W-:Y:S01]  /*3010*/  LOP3.LUT R4, R153, R152, RZ, 0xfc, !PT ;  /* 0x0000009899047212 */ /* 0x000fe200078efcff */
        /* <DEDUP_REMOVED lines=45> */
.L_x_2622:
[----:B------:R-:W-:Y:S01]  /*32f0*/  LOP3.LUT R2, R155, 0xffffffe0, RZ, 0xc0, !PT ;  /* 0xffffffe09b027812 */ /* 0x000fe200078ec0ff */
[----:B---3--:R-:W-:Y:S01]  /*3300*/  IMAD.U32 R6, RZ, RZ, UR15 ;  /* 0x0000000fff067e24 */ /* 0x008fe2000f8e00ff */
[----:B------:R-:W-:Y:S01]  /*3310*/  STL [R1+0x84], R239 ;  /* 0x000084ef01007387 */ /* 0x000fe20000100800 */
[----:B------:R-:W-:-:S02]  /*3320*/  IMAD.SHL.U32 R220, R4, 0x2, RZ ;  /* 0x0000000204dc7824 */ /* 0x000fc400078e00ff */
[----:B------:R-:W-:Y:S01]  /*3330*/  IMAD.IADD R2, R157, 0x1, -R2 ;  /* 0x000000019d027824 */ /* 0x000fe200078e0a02 */
[----:B------:R-:W-:Y:S01]  /*3340*/  STL [R1+0x80], R238 ;  /* 0x000080ee01007387 */ /* 0x000fe20000100800 */
[----:B------:R-:W-:Y:S01]  /*3350*/  IMAD R221, R3, 0x2, R220 ;  /* 0x0000000203dd7824 */ /* 0x000fe200078e02dc */
[C---:B------:R-:W-:Y:S02]  /*3360*/  LEA R223, R0.reuse, R220, 0x1 ;  /* 0x000000dc00df7211 */ /* 0x040fe400078e08ff */
[----:B------:R-:W-:Y:S01]  /*3370*/  SHF.R.S32.HI R5, RZ, 0x1f, R2 ;  /* 0x0000001fff057819 */ /* 0x000fe20000011402 */
[----:B------:R-:W-:Y:S01]  /*3380*/  IMAD R222, R0, 0x2, R221 ;  /* 0x0000000200de7824 */ /* 0x000fe200078e02dd */
[----:B------:R-:W-:Y:S02]  /*3390*/  STL [R1+0x7c], R237 ;  /* 0x00007ced01007387 */ /* 0x000fe40000100800 */
[----:B------:R-:W-:Y:S02]  /*33a0*/  LEA.HI R5, R5, R2, RZ, 0x2 ;  /* 0x0000000205057211 */ /* 0x000fe400078f10ff */
[----:B------:R-:W-:Y:S02]  /*33b0*/  STL [R1+0x78], R236 ;  /* 0x000078ec01007387 */ /* 0x000fe40000100800 */
[----:B------:R-:W-:-:S02]  /*33c0*/  LOP3.LUT R5, R5, 0x7ffffffc, RZ, 0xc0, !PT ;  /* 0x7ffffffc05057812 */ /* 0x000fc400078ec0ff */
[----:B------:R-:W-:Y:S02]  /*33d0*/  STL [R1+0x74], R235 ;  /* 0x000074eb01007387 */ /* 0x000fe40000100800 */
[----:B------:R-:W-:Y:S02]  /*33e0*/  IADD3 R2, R2, -R5, RZ ;  /* 0x8000000502027210 */ /* 0x000fe40007ffe0ff */
[----:B------:R-:W-:Y:S03]  /*33f0*/  STL [R1+0x70], R234 ;  /* 0x000070ea01007387 */ /* 0x000fe60000100800 */
[----:B------:R-:W-:Y:S01]  /*3400*/  IMAD R8, R2, -0x2, R6 ;  /* 0xfffffffe02087824 */ /* 0x000fe200078e0206 */
[----:B------:R-:W-:Y:S04]  /*3410*/  STL [R1+0x6c], R233 ;  /* 0x00006ce901007387 */ /* 0x000fe80000100800 */
[C---:B------:R-:W-:Y:S01]  /*3420*/  ISETP.GT.AND P4, PT, R8.reuse, RZ, PT ;  /* 0x000000ff0800720c */ /* 0x040fe20003f84270 */
[----:B------:R-:W-:Y:S01]  /*3430*/  STL [R1+0x68], R232 ;  /* 0x000068e801007387 */ /* 0x000fe20000100800 */
[----:B------:R-:W-:-:S02]  /*3440*/  ISETP.GT.AND P2, PT, R8, 0x1, PT ;  /* 0x000000010800780c */ /* 0x000fc40003f44270 */
[----:B------:R-:W-:Y:S01]  /*3450*/  FSEL R6, R100, -INF , P4 ;  /* 0xff80000064067808 */ /* 0x000fe20002000000 */
[----:B------:R-:W-:Y:S01]  /*3460*/  STL [R1+0x64], R231 ;  /* 0x000064e701007387 */ /* 0x000fe20000100800 */
[----:B------:R-:W-:Y:S02]  /*3470*/  FSEL R7, R101, -INF , P2 ;  /* 0xff80000065077808 */ /* 0x000fe40001000000 */
[C---:B------:R-:W-:Y:S01]  /*3480*/  ISETP.GT.AND P6, PT, R8.reuse, 0x8, PT ;  /* 0x000000080800780c */ /* 0x040fe20003fc4270 */
        /* <DEDUP_REMOVED lines=10> */
[----:B------:R-:W-:Y:S02]  /*3530*/  FSEL R10, R97, -INF , P5 ;  /* 0xff800000610a7808 */ /* 0x000fe40002800000 */
[----:B------:R-:W-:Y:S01]  /*3540*/  ISETP.GT.AND P4, PT, R8, 0x10, PT ;  /* 0x000000100800780c */ /* 0x000fe20003f84270 */
        /* <DEDUP_REMOVED lines=12> */
[----:B------:R-:W-:Y:S01]  /*3610*/  LDSM.16.MT88.4 R100, [R221+0x2100] ;  /* 0x00210000dd64783b */ /* 0x000fe20000004200 */
[----:B------:R-:W-:Y:S02]  /*3620*/  FSEL R156, R55, -INF , P5 ;  /* 0xff800000379c7808 */ /* 0x000fe40002800000 */
[----:B------:R-:W-:Y:S01]  /*3630*/  FSEL R136, R53, -INF , P5 ;  /* 0xff80000035887808 */ /* 0x000fe20002800000 */
[----:B------:R-:W-:Y:S01]  /*3640*/  LDSM.16.MT88.4 R44, [R220+0x100] ;  /* 0x00010000dc2c783b */ /* 0x000fe20000004200 */
[----:B------:R-:W-:Y:S02]  /*3650*/  FSEL R18, R93, -INF , P2 ;  /* 0xff8000005d127808 */ /* 0x000fe40001000000 */
[----:B------:R-:W-:Y:S01]  /*3660*/  ISETP.GT.AND P5, PT, R8, 0x18, PT ;  /* 0x000000180800780c */ /* 0x000fe20003fa4270 */
        /* <DEDUP_REMOVED lines=12> */
[----:B------:R-:W-:Y:S01]  /*3730*/  FSEL R144, R51, -INF , P2 ;  /* 0xff80000033907808 */ /* 0x000fe20001000000 */
[----:B------:R-:W-:Y:S01]  /*3740*/  LDSM.16.MT88.4 R92, [R220+0x2100] ;  /* 0x00210000dc5c783b */ /* 0x000fe20000004200 */
[----:B------:R-:W-:Y:S02]  /*3750*/  FSEL R118, R49, -INF , P2 ;  /* 0xff80000031767808 */ /* 0x000fe40001000000 */
[----:B------:R-:W-:Y:S01]  /*3760*/  FSEL R20, R89, -INF , P4 ;  /* 0xff80000059147808 */ /* 0x000fe20002000000 */
[----:B------:R-:W-:Y:S01]  /*3770*/  LDSM.16.MT88.4 R48, [R221+0x900] ;  /* 0x00090000dd30783b */ /* 0x000fe20000004200 */
[----:B------:R-:W-:Y:S02]  /*3780*/  ISETP.GT.AND P2, PT, R8, 0x20, PT ;  /* 0x000000200800780c */ /* 0x000fe40003f44270 */
        /* <DEDUP_REMOVED lines=8> */
[----:B------:R-:W-:Y:S01]  /*3810*/  FSEL R139, R31, -INF , P4 ;  /* 0xff8000001f8b7808 */ /* 0x000fe20002000000 */
[----:B------:R-:W-:Y:S01]  /*3820*/  LDSM.16.MT88.4 R88, [R222+0x100] ;  /* 0x00010000de58783b */ /* 0x000fe20000004200 */
[----:B------:R-:W-:Y:S02]  /*3830*/  FSEL R116, R29, -INF , P4 ;  /* 0xff8000001d747808 */ /* 0x000fe40002000000 */
[----:B------:R-:W-:Y:S02]  /*3840*/  FSEL R170, R85, -INF , P5 ;  /* 0xff80000055aa7808 */ /* 0x000fe40002800000 */
        /* <DEDUP_REMOVED lines=32> */
[----:B------:R-:W-:Y:S02]  /*3a50*/  FMNMX.FTZ R2, R249, R2, !PT ;  /* 0x00000002f9027209 */ /* 0x000fe40007810000 */
[----:B------:R-:W-:-:S02]  /*3a60*/  FSEL R180, R83, -INF , P2 ;  /* 0xff80000053b47808 */ /* 0x000fc40001000000 */
[----:B------:R-:W-:Y:S01]  /*3a70*/  FMNMX.FTZ R2, R187, R2, !PT ;  /* 0x00000002bb027209 */ /* 0x000fe20007810000 */
[----:B------:R-:W-:Y:S01]  /*3a80*/  LDSM.16.MT88.4 R80, [R221+0x100] ;  /* 0x00010000dd50783b */ /* 0x000fe20000004200 */
[----:B------:R-:W-:Y:S02]  /*3a90*/  FSEL R162, R39, -INF , P2 ;  /* 0xff80000027a27808 */ /* 0x000fe40001000000 */
[----:B------:R-:W-:Y:S01]  /*3aa0*/  FSEL R160, R37, -INF , P2 ;  /* 0xff80000025a07808 */ /* 0x000fe20001000000 */
[----:B------:R-:W1:Y:S01]  /*3ab0*/  SHFL.BFLY PT, R5, R2, 0x2, 0x1f ;  /* 0x0c401f0002057f89 */ /* 0x000e6200000e0000 */
[----:B------:R-:W-:Y:S02]  /*3ac0*/  FSEL R184, R79, -INF , P6 ;  /* 0xff8000004fb87808 */ /* 0x000fe40003000000 */
[----:B------:R-:W-:Y:S02]  /*3ad0*/  FSEL R12, R62, -INF , P5 ;  /* 0xff8000003e0c7808 */ /* 0x000fe40002800000 */
[----:B------:R-:W-:-:S02]  /*3ae0*/  FSEL R208, R63, -INF , P4 ;  /* 0xff8000003fd07808 */ /* 0x000fc40002000000 */
[----:B------:R-:W-:Y:S01]  /*3af0*/  FMNMX.FTZ R0, R146, R145, !PT ;  /* 0x0000009192007209 */ /* 0x000fe20007810000 */
[----:B------:R-:W-:Y:S01]  /*3b00*/  LDSM.16.MT88.4 R60, [R222+0x900] ;  /* 0x00090000de3c783b */ /* 0x000fe20000004200 */
        /* <DEDUP_REMOVED lines=13> */
[----:B------:R-:W-:Y:S01]  /*3be0*/  FSEL R194, R67, -INF , P6 ;  /* 0xff80000043c27808 */ /* 0x000fe20003000000 */
[----:B------:R-:W-:Y:S01]  /*3bf0*/  LDSM.16.MT88.4 R68, [R221+0x2900] ;  /* 0x00290000dd44783b */ /* 0x000fe20000004200 */
[----:B------:R-:W-:-:S04]  /*3c00*/  FMNMX.FTZ R0, R165, R0, !PT ;  /* 0x00000000a5007209 */ /* 0x000fc80007810000 */
[----:B------:R-:W-:-:S04]  /*3c10*/  FMNMX.FTZ R0, R164, R0, !PT ;  /* 0x00000000a4007209 */ /* 0x000fc80007810000 */
[----:B------:R-:W-:-:S04]  /*3c20*/  FMNMX.FTZ R0, R161, R0, !PT ;  /* 0x00000000a1007209 */ /* 0x000fc80007810000 */
[----:B------:R-:W-:Y:S02]  /*3c30*/  FMNMX.FTZ R0, R160, R0, !PT ;  /* 0x00000000a0007209 */ /* 0x000fe40007810000 */
[----:B-1----:R-:W-:-:S04]  /*3c40*/  FMNMX.FTZ R175, R2, R5, !PT ;  /* 0x0000000502af7209 */ /* 0x002fc80007810000 */
[C---:B------:R-:W-:Y:S01]  /*3c50*/  FSETP.NEU.FTZ.AND P2, PT, R175.reuse, -INF , PT ;  /* 0xff800000af00780b */ /* 0x040fe20003f5d000 */
[----:B------:R-:W-:Y:S01]  /*3c60*/  FMUL.FTZ R2, R175, c[0x0][0x2d0] ;  /* 0x0000b400af027a20 */ /* 0x000fe20000410000 */
[----:B------:R-:W-:Y:S04]  /*3c70*/  STL [R1+0x88], R175 ;  /* 0x000088af01007387 */ /* 0x000fe80000100800 */
[----:B------:R-:W-:Y:S01]  /*3c80*/  FSEL R13, R2, RZ, P2 ;  /* 0x000000ff020d7208 */ /* 0x000fe20001000000 */
[----:B------:R-:W-:Y:S01]  /*3c90*/  STL [R1], R12 ;  /* 0x0000000c01007387 */ /* 0x000fe20000100800 */
[----:B------:R-:W-:Y:S02]  /*3ca0*/  FMNMX.FTZ R2, R11, R14, !PT ;  /* 0x0000000e0b027209 */ /* 0x000fe40007810000 */
[----:B------:R-:W-:-:S02]  /*3cb0*/  ISETP.GT.AND P2, PT, R8, 0x30, PT ;  /* 0x000000300800780c */ /* 0x000fc40003f44270 */
[----:B------:R-:W-:Y:S02]  /*3cc0*/  FMNMX.FTZ R2, R15, R2, !PT ;  /* 0x000000020f027209 */ /* 0x000fe40007810000 */
[----:B------:R-:W-:Y:S02]  /*3cd0*/  FSEL R186, R78, -INF , P2 ;  /* 0xff8000004eba7808 */ /* 0x000fe40001000000 */
[----:B------:R-:W-:Y:S01]  /*3ce0*/  FMNMX.FTZ R2, R16, R2, !PT ;  /* 0x0000000210027209 */ /* 0x000fe20007810000 */
[----:B------:R-:W-:Y:S03]  /*3cf0*/  LDSM.16.MT88.4 R76, [R223+0x900] ;  /* 0x00090000df4c783b */ /* 0x000fe60000004200 */
        /* <DEDUP_REMOVED lines=15> */
[----:B-1----:R-:W-:-:S04]  /*3df0*/  FMNMX.FTZ R2, R2, R5, !PT ;  /* 0x0000000502027209 */ /* 0x002fc80007810000 */
[C---:B------:R-:W-:Y:S01]  /*3e00*/  FSETP.NEU.FTZ.AND P2, PT, R2.reuse, -INF , PT ;  /* 0xff8000000200780b */ /* 0x040fe20003f5d000 */
[----:B------:R-:W-:-:S05]  /*3e10*/  FMUL.FTZ R5, R2, c[0x0][0x2d0] ;  /* 0x0000b40002057a20 */ /* 0x000fca0000410000 */
[----:B------:R-:W-:Y:S01]  /*3e20*/  FSEL R12, R5, RZ, P2 ;  /* 0x000000ff050c7208 */ /* 0x000fe20001000000 */
[----:B------:R-:W-:Y:S01]  /*3e30*/  FFMA.FTZ R5, R6, c[0x0][0x2d0], -R13 ;  /* 0x0000b40006057a23 */ /* 0x000fe2000001080d */
[----:B------:R-:W-:Y:S02]  /*3e40*/  ISETP.GT.AND P2, PT, R8, 0x30, PT ;  /* 0x000000300800780c */ /* 0x000fe40003f44270 */
[----:B------:R-:W-:Y:S01]  /*3e50*/  FMNMX.FTZ R8, R159, R158, !PT ;  /* 0x0000009e9f087209 */ /* 0x000fe20007810000 */
[--C-:B------:R-:W-:Y:S01]  /*3e60*/  FFMA.FTZ R3, R15, c[0x0][0x2d0], -R12.reuse ;  /* 0x0000b4000f037a23 */ /* 0x100fe2000001080c */
[----:B------:R-:W-:Y:S01]  /*3e70*/  FSEL R198, R64, -INF , P2 ;  /* 0xff80000040c67808 */ /* 0x000fe20001000000 */
[----:B------:R1:W-:Y:S01]  /*3e80*/  MUFU.EX2 R179, R5 ;  /* 0x0000000500b37308 */ /* 0x0003e20000000800 */
[----:B------:R-:W-:Y:S01]  /*3e90*/  FMNMX.FTZ R8, R157, R8, !PT ;  /* 0x000000089d087209 */ /* 0x000fe20007810000 */
[----:B------:R-:W-:Y:S01]  /*3ea0*/  FFMA.FTZ R4, R14, c[0x0][0x2d0], -R12 ;  /* 0x0000b4000e047a23 */ /* 0x000fe2000001080c */
[----:B------:R-:W-:-:S02]  /*3eb0*/  FMNMX.FTZ R0, R198, R0, !PT ;  /* 0x00000000c6007209 */ /* 0x000fc40007810000 */
[----:B------:R-:W-:Y:S02]  /*3ec0*/  FMNMX.FTZ R8, R156, R8, !PT ;  /* 0x000000089c087209 */ /* 0x000fe40007810000 */
[----:B------:R-:W-:Y:S01]  /*3ed0*/  FMNMX.FTZ R0, R197, R0, !PT ;  /* 0x00000000c5007209 */ /* 0x000fe20007810000 */
[----:B------:R2:W-:Y:S01]  /*3ee0*/  MUFU.EX2 R237, R3 ;  /* 0x0000000300ed7308 */ /* 0x0005e20000000800 */
[----:B------:R-:W-:Y:S02]  /*3ef0*/  FMNMX.FTZ R8, R147, R8, !PT ;  /* 0x0000000893087209 */ /* 0x000fe40007810000 */
[----:B------:R-:W-:Y:S02]  /*3f00*/  FMNMX.FTZ R0, R199, R0, !PT ;  /* 0x00000000c7007209 */ /* 0x000fe40007810000 */
[----:B------:R-:W-:Y:S02]  /*3f10*/  FSEL R195, R66, -INF , P2 ;  /* 0xff80000042c37808 */ /* 0x000fe40001000000 */
[----:B------:R-:W-:Y:S01]  /*3f20*/  FMNMX.FTZ R0, R196, R0, !PT ;  /* 0x00000000c4007209 */ /* 0x000fe20007810000 */
[----:B-1----:R-:W-:Y:S01]  /*3f30*/  FFMA.FTZ R5, R7, c[0x0][0x2d0], -R13 ;  /* 0x0000b40007057a23 */ /* 0x002fe2000001080d */
[----:B------:R-:W-:Y:S01]  /*3f40*/  MUFU.EX2 R227, R4 ;  /* 0x0000000400e37308 */ /* 0x000fe20000000800 */
[----:B------:R-:W-:Y:S01]  /*3f50*/  LDSM.16.MT88.4 R64, [R220+0x900] ;  /* 0x00090000dc40783b */ /* 0x000fe20000004200 */
[----:B--2---:R-:W-:-:S06]  /*3f60*/  FFMA.FTZ R3, R16, c[0x0][0x2d0], -R12 ;  /* 0x0000b40010037a23 */ /* 0x004fcc000001080c */
[----:B------:R1:W2:Y:S08]  /*3f70*/  MUFU.EX2 R224, R5 ;  /* 0x0000000500e07308 */ /* 0x0002b00000000800 */
[----:B------:R3:W4:Y:S01]  /*3f80*/  MUFU.EX2 R250, R3 ;  /* 0x0000000300fa7308 */ /* 0x0007220000000800 */
[--C-:B-1----:R-:W-:Y:S01]  /*3f90*/  FFMA.FTZ R5, R9, c[0x0][0x2d0], -R13.reuse ;  /* 0x0000b40009057a23 */ /* 0x102fe2000001080d */
[----:B--2---:R-:W-:Y:S01]  /*3fa0*/  F2FP.BF16.PACK_AB R4, R224, R179 ;  /* 0x000000b3e004723e */ /* 0x004fe200000010ff */
[----:B------:R-:W1:Y:S05]  /*3fb0*/  SHFL.BFLY PT, R9, R0, 0x2, 0x1f ;  /* 0x0c401f0000097f89 */ /* 0x000e6a00000e0000 */
[----:B------:R2:W-:Y:S01]  /*3fc0*/  MUFU.EX2 R236, R5 ;  /* 0x0000000500ec7308 */ /* 0x0005e20000000800 */
[----:B---3--:R-:W-:Y:S01]  /*3fd0*/  FFMA.FTZ R3, R17, c[0x0][0x2d0], -R13 ;  /* 0x0000b40011037a23 */ /* 0x008fe2000001080d */
[----:B----4-:R-:W-:-:S06]  /*3fe0*/  F2FP.BF16.PACK_AB R7, R250, R237 ;  /* 0x000000edfa07723e */ /* 0x010fcc00000010ff */
[----:B------:R3:W-:Y:S01]  /*3ff0*/  MUFU.EX2 R251, R3 ;  /* 0x0000000300fb7308 */ /* 0x0007e20000000800 */
[----:B--2---:R-:W-:-:S07]  /*4000*/  FFMA.FTZ R5, R10, c[0x0][0x2d0], -R13 ;  /* 0x0000b4000a057a23 */ /* 0x004fce000001080d */
[----:B------:R2:W4:Y:S01]  /*4010*/  MUFU.EX2 R175, R5 ;  /* 0x0000000500af7308 */ /* 0x0005220000000800 */
[----:B-1----:R-:W-:Y:S01]  /*4020*/  FMNMX.FTZ R0, R0, R9, !PT ;  /* 0x0000000900007209 */ /* 0x002fe20007810000 */
[----:B---3--:R-:W-:-:S04]  /*4030*/  FFMA.FTZ R3, R18, c[0x0][0x2d0], -R13 ;  /* 0x0000b40012037a23 */ /* 0x008fc8000001080d */
[----:B------:R-:W1:Y:S02]  /*4040*/  SHFL.BFLY PT, R16, R0, 0x1, 0x1f ;  /* 0x0c201f0000107f89 */ /* 0x000e6400000e0000 */
[----:B------:R3:W-:Y:S01]  /*4050*/  MUFU.EX2 R234, R3 ;  /* 0x0000000300ea7308 */ /* 0x0007e20000000800 */
[----:B--2---:R-:W-:Y:S01]  /*4060*/  FFMA.FTZ R5, R11, c[0x0][0x2d0], -R12 ;  /* 0x0000b4000b057a23 */ /* 0x004fe2000001080c */
[----:B----4-:R-:W-:-:S06]  /*4070*/  F2FP.BF16.PACK_AB R6, R175, R236 ;  /* 0x000000ecaf06723e */ /* 0x010fcc00000010ff */
[----:B------:R-:W2:Y:S01]  /*4080*/  MUFU.EX2 R226, R5 ;  /* 0x0000000500e27308 */ /* 0x000ea20000000800 */
[----:B---3--:R-:W-:-:S07]  /*4090*/  FFMA.FTZ R3, R19, c[0x0][0x2d0], -R13 ;  /* 0x0000b40013037a23 */ /* 0x008fce000001080d */
[----:B------:R3:W-:Y:S01]  /*40a0*/  MUFU.EX2 R231, R3 ;  /* 0x0000000300e77308 */ /* 0x0007e20000000800 */
[----:B-1----:R-:W-:-:S04]  /*40b0*/  FMNMX.FTZ R177, R0, R16, !PT ;  /* 0x0000001000b17209 */ /* 0x002fc80007810000 */
[----:B------:R-:W-:Y:S02]  /*40c0*/  FSETP.NEU.FTZ.AND P2, PT, R177, -INF , PT ;  /* 0xff800000b100780b */ /* 0x000fe40003f5d000 */
[----:B--2---:R-:W-:Y:S02]  /*40d0*/  F2FP.BF16.PACK_AB R5, R227, R226 ;  /* 0x000000e2e305723e */ /* 0x004fe400000010ff */
[----:B---3--:R-:W-:Y:S01]  /*40e0*/  FMNMX.FTZ R3, R144, R8, !PT ;  /* 0x0000000890037209 */ /* 0x008fe20007810000 */
[----:B------:R-:W-:-:S04]  /*40f0*/  FFMA.FTZ R8, R20, c[0x0][0x2d0], -R13 ;  /* 0x0000b40014087a23 */ /* 0x000fc8000001080d */
[----:B------:R-:W-:Y:S01]  /*4100*/  HMMA.16816.F32.BF16 R128, R4, R100, RZ ;  /* 0x000000640480723c */ /* 0x000fe200000418ff */
[----:B------:R-:W-:Y:S01]  /*4110*/  FMNMX.FTZ R3, R138, R3, !PT ;  /* 0x000000038a037209 */ /* 0x000fe20007810000 */
[----:B------:R1:W2:Y:S03]  /*4120*/  MUFU.EX2 R229, R8 ;  /* 0x0000000800e57308 */ /* 0x0002a60000000800 */
[----:B------:R-:W-:-:S03]  /*4130*/  FMNMX.FTZ R3, R139, R3, !PT ;  /* 0x000000038b037209 */ /* 0x000fc60007810000 */
[----:B------:R-:W-:Y:S01]  /*4140*/  HMMA.16816.F32.BF16 R56, R4, R44, RZ ;  /* 0x0000002c0438723c */ /* 0x000fe200000418ff */
[----:B------:R-:W-:-:S07]  /*4150*/  FMNMX.FTZ R3, R167, R3, !PT ;  /* 0x00000003a7037209 */ /* 0x000fce0007810000 */
[----:B------:R-:W-:Y:S01]  /*4160*/  HMMA.16816.F32.BF16 R132, R4, R92, RZ ;  /* 0x0000005c0484723c */ /* 0x000fe200000418ff */
[----:B-1----:R-:W-:Y:S01]  /*4170*/  FFMA.FTZ R8, R21, c[0x0][0x2d0], -R12 ;  /* 0x0000b40015087a23 */ /* 0x002fe2000001080c */
[----:B--2---:R-:W-:-:S03]  /*4180*/  F2FP.BF16.PACK_AB R10, R229, R231 ;  /* 0x000000e7e50a723e */ /* 0x004fc600000010ff */
[----:B------:R1:W-:Y:S03]  /*4190*/  MUFU.EX2 R185, R8 ;  /* 0x0000000800b97308 */ /* 0x0003e60000000800 */
[C---:B------:R-:W-:Y:S08]  /*41a0*/  HMMA.16816.F32.BF16 R124, R4.reuse, R104, RZ ;  /* 0x00000068047c723c */ /* 0x040ff000000418ff */
[----:B------:R-:W-:Y:S01]  /*41b0*/  HMMA.16816.F32.BF16 R140, R4, R80, RZ ;  /* 0x00000050048c723c */ /* 0x000fe200000418ff */
[----:B-1----:R-:W-:Y:S01]  /*41c0*/  FMNMX.FTZ R8, R166, R3, !PT ;  /* 0x00000003a6087209 */ /* 0x002fe20007810000 */
[----:B------:R-:W-:-:S06]  /*41d0*/  FFMA.FTZ R3, R22, c[0x0][0x2d0], -R12 ;  /* 0x0000b40016037a23 */ /* 0x000fcc000001080c */
[C---:B------:R-:W-:Y:S01]  /*41e0*/  HMMA.16816.F32.BF16 R152, R4.reuse, R84, RZ ;  /* 0x000000540498723c */ /* 0x040fe200000418ff */
[----:B------:R-:W-:Y:S01]  /*41f0*/  FMNMX.FTZ R8, R163, R8, !PT ;  /* 0x00000008a3087209 */ /* 0x000fe20007810000 */
[----:B------:R1:W2:Y:S06]  /*4200*/  MUFU.EX2 R233, R3 ;  /* 0x0000000300e97308 */ /* 0x0002ac0000000800 */
[C---:B------:R-:W-:Y:S08]  /*4210*/  HMMA.16816.F32.BF16 R148, R4.reuse, R88, RZ ;  /* 0x000000580494723c */ /* 0x040ff000000418ff */
[----:B------:R-:W-:Y:S01]  /*4220*/  HMMA.16816.F32.BF16 R120, R4, R108, RZ ;  /* 0x0000006c0478723c */ /* 0x000fe200000418ff */
[----:B-1----:R-:W-:Y:S01]  /*4230*/  FMNMX.FTZ R3, R162, R8, !PT ;  /* 0x00000008a2037209 */ /* 0x002fe20007810000 */
[----:B------:R-:W-:Y:S01]  /*4240*/  FFMA.FTZ R8, R23, c[0x0][0x2d0], -R12 ;  /* 0x0000b40017087a23 */ /* 0x000fe2000001080c */
[----:B--2---:R-:W-:-:S02]  /*4250*/  F2FP.BF16.PACK_AB R9, R233, R185 ;  /* 0x000000b9e909723e */ /* 0x004fc400000010ff */
[----:B------:R-:W-:Y:S01]  /*4260*/  FMNMX.FTZ R3, R195, R3, !PT ;  /* 0x00000003c3037209 */ /* 0x000fe20007810000 */
[----:B------:R1:W-:Y:S02]  /*4270*/  MUFU.EX2 R230, R8 ;  /* 0x0000000800e67308 */ /* 0x0003e40000000800 */
[----:B------:R-:W-:Y:S01]  /*4280*/  HMMA.16816.F32.BF16 R112, R4, R46, RZ ;  /* 0x0000002e0470723c */ /* 0x000fe200000418ff */
[----:B------:R-:W-:-:S04]  /*4290*/  FMNMX.FTZ R3, R194, R3, !PT ;  /* 0x00000003c2037209 */ /* 0x000fc80007810000 */
[----:B------:R-:W-:-:S03]  /*42a0*/  FMNMX.FTZ R3, R193, R3, !PT ;  /* 0x00000003c1037209 */ /* 0x000fc60007810000 */
[C---:B------:R-:W-:Y:S01]  /*42b0*/  HMMA.16816.F32.BF16 R96, R4.reuse, R82, RZ ;  /* 0x000000520460723c */ /* 0x040fe200000418ff */
[----:B------:R-:W-:Y:S01]  /*42c0*/  FMNMX.FTZ R14, R192, R3, !PT ;  /* 0x00000003c00e7209 */ /* 0x000fe20007810000 */
[----:B------:R-:W-:Y:S02]  /*42d0*/  FMUL.FTZ R3, R177, c[0x0][0x2d0] ;  /* 0x0000b400b1037a20 */ /* 0x000fe40000410000 */
[----:B-1----:R-:W-:Y:S02]  /*42e0*/  FFMA.FTZ R8, R24, c[0x0][0x2d0], -R12 ;  /* 0x0000b40018087a23 */ /* 0x002fe4000001080c */
[----:B------:R-:W1:Y:S01]  /*42f0*/  SHFL.BFLY PT, R15, R14, 0x2, 0x1f ;  /* 0x0c401f000e0f7f89 */ /* 0x000e6200000e0000 */
[----:B------:R-:W-:Y:S01]  /*4300*/  FSEL R3, R3, RZ, P2 ;  /* 0x000000ff03037208 */ /* 0x000fe20001000000 */
[C---:B------:R-:W-:Y:S01]  /*4310*/  HMMA.16816.F32.BF16 R40, R4.reuse, R86, RZ ;  /* 0x000000560428723c */ /* 0x040fe200000418ff */
[----:B------:R2:W3:Y:S07]  /*4320*/  MUFU.EX2 R228, R8 ;  /* 0x0000000800e47308 */ /* 0x0004ee0000000800 */
[C---:B------:R-:W-:Y:S08]  /*4330*/  HMMA.16816.F32.BF16 R36, R4.reuse, R90, RZ ;  /* 0x0000005a0424723c */ /* 0x040ff000000418ff */
[----:B------:R-:W-:Y:S01]  /*4340*/  HMMA.16816.F32.BF16 R32, R4, R94, RZ ;  /* 0x0000005e0420723c */ /* 0x000fe200000418ff */
[----:B--2---:R-:W-:-:S02]  /*4350*/  F2FP.BF16.PACK_AB R8, R234, R251 ;  /* 0x000000fbea08723e */ /* 0x004fc400000010ff */
[----:B---3--:R-:W-:Y:S02]  /*4360*/  F2FP.BF16.PACK_AB R11, R228, R230 ;  /* 0x000000e6e40b723e */ /* 0x008fe400000010ff */
[----:B-1----:R-:W-:-:S03]  /*4370*/  FMNMX.FTZ R0, R14, R15, !PT ;  /* 0x0000000f0e007209 */ /* 0x002fc60007810000 */
[----:B------:R-:W-:Y:S08]  /*4380*/  HMMA.16816.F32.BF16 R28, R4, R102, RZ ;  /* 0x00000066041c723c */ /* 0x000ff000000418ff */
[----:B------:R-:W-:Y:S08]  /*4390*/  HMMA.16816.F32.BF16 R16, R8, R68, R128 ;  /* 0x000000440810723c */ /* 0x000ff00000041880 */
[C---:B------:R-:W-:Y:S08]  /*43a0*/  HMMA.16816.F32.BF16 R24, R4.reuse, R106, RZ ;  /* 0x0000006a0418723c */ /* 0x040ff000000418ff */
[----:B------:R-:W-:Y:S01]  /*43b0*/  HMMA.16816.F32.BF16 R20, R4, R110, RZ ;  /* 0x0000006e0414723c */ /* 0x000fe200000418ff */
[----:B------:R-:W1:Y:S06]  /*43c0*/  SHFL.BFLY PT, R5, R0, 0x1, 0x1f ;  /* 0x0c201f0000057f89 */ /* 0x000e6c00000e0000 */
[----:B------:R-:W-:Y:S01]  /*43d0*/  FFMA.FTZ R4, R146, c[0x0][0x2d0], -R3 ;  /* 0x0000b40092047a23 */ /* 0x000fe20000010803 */
[C---:B------:R-:W-:Y:S01]  /*43e0*/  HMMA.16816.F32.BF16 R200, R8.reuse, R64, R56 ;  /* 0x0000004008c8723c */ /* 0x040fe20000041838 */
[----:B------:R-:W2:Y:S02]  /*43f0*/  LDSM.16.MT88.4 R56, [R222+0x2900] ;  /* 0x00290000de38783b */ /* 0x000ea40000004200 */
[----:B------:R3:W-:Y:S05]  /*4400*/  MUFU.EX2 R212, R4 ;  /* 0x0000000400d47308 */ /* 0x0007ea0000000800 */
[C---:B------:R-:W-:Y:S07]  /*4410*/  HMMA.16816.F32.BF16 R188, R8.reuse, R72, R132 ;  /* 0x0000004808bc723c */ /* 0x040fee0000041884 */
[----:B------:R-:W-:Y:S01]  /*4420*/  MOV R133, R18 ;  /* 0x0000001200857202 */ /* 0x000fe20000000f00 */
[----:B------:R-:W-:Y:S01]  /*4430*/  IMAD.MOV.U32 R132, RZ, RZ, R19 ;  /* 0x000000ffff847224 */ /* 0x000fe200078e0013 */
[----:B-1----:R-:W-:Y:S01]  /*4440*/  FMNMX.FTZ R176, R0, R5, !PT ;  /* 0x0000000500b07209 */ /* 0x002fe20007810000 */
[--C-:B------:R-:W-:Y:S01]  /*4450*/  FFMA.FTZ R0, R118, c[0x0][0x2d0], -R3.reuse ;  /* 0x0000b40076007a23 */ /* 0x100fe20000010803 */
[C---:B------:R-:W-:Y:S01]  /*4460*/  HMMA.16816.F32.BF16 R240, R8.reuse, R60, R148 ;  /* 0x0000003c08f0723c */ /* 0x040fe20000041894 */
[----:B---3--:R-:W-:Y:S01]  /*4470*/  FFMA.FTZ R4, R145, c[0x0][0x2d0], -R3 ;  /* 0x0000b40091047a23 */ /* 0x008fe20000010803 */
[----:B------:R-:W-:Y:S01]  /*4480*/  FSETP.NEU.FTZ.AND P2, PT, R176, -INF , PT ;  /* 0xff800000b000780b */ /* 0x000fe20003f5d000 */
[----:B------:R1:W-:Y:S04]  /*4490*/  MUFU.EX2 R235, R0 ;  /* 0x0000000000eb7308 */ /* 0x0003e80000000800 */
[----:B------:R-:W-:Y:S01]  /*44a0*/  MOV R151, R208 ;  /* 0x000000d000977202 */ /* 0x000fe20000000f00 */
[----:B------:R-:W-:Y:S01]  /*44b0*/  HMMA.16816.F32.BF16 R216, R8, R48, R140 ;  /* 0x0000003008d8723c */ /* 0x000fe2000004188c */
[----:B------:R-:W-:-:S02]  /*44c0*/  IMAD.MOV.U32 R149, RZ, RZ, R187 ;  /* 0x000000ffff957224 */ /* 0x000fc400078e00bb */
[----:B------:R3:W-:Y:S01]  /*44d0*/  MUFU.EX2 R14, R4 ;  /* 0x00000004000e7308 */ /* 0x0007e20000000800 */
[----:B------:R-:W-:Y:S01]  /*44e0*/  IMAD.MOV.U32 R150, RZ, RZ, R186 ;  /* 0x000000ffff967224 */ /* 0x000fe200078e00ba */
[----:B------:R-:W-:Y:S01]  /*44f0*/  MOV R246, R189 ;  /* 0x000000bd00f67202 */ /* 0x000fe20000000f00 */
[----:B------:R-:W-:Y:S02]  /*4500*/  IMAD.MOV.U32 R247, RZ, RZ, R188 ;  /* 0x000000fffff77224 */ /* 0x000fe400078e00bc */
[----:B------:R-:W-:Y:S01]  /*4510*/  IMAD.MOV.U32 R245, RZ, RZ, R190 ;  /* 0x000000fffff57224 */ /* 0x000fe200078e00be */
[----:B------:R-:W-:Y:S01]  /*4520*/  HMMA.16816.F32.BF16 R152, R8, R76, R152 ;  /* 0x0000004c0898723c */ /* 0x000fe20000041898 */
[----:B------:R-:W-:Y:S02]  /*4530*/  IMAD.MOV.U32 R244, RZ, RZ, R191 ;  /* 0x000000fffff47224 */ /* 0x000fe400078e00bf */
[----:B-1----:R-:W-:-:S05]  /*4540*/  FMUL.FTZ R0, R176, c[0x0][0x2d0] ;  /* 0x0000b400b0007a20 */ /* 0x002fca0000410000 */
[----:B------:R-:W-:Y:S01]  /*4550*/  FSEL R0, R0, RZ, P2 ;  /* 0x000000ff00007208 */ /* 0x000fe20001000000 */
[----:B------:R-:W-:Y:S01]  /*4560*/  HMMA.16816.F32.BF16 R188, R8, R66, R112 ;  /* 0x0000004208bc723c */ /* 0x000fe20000041870 */
[----:B---3--:R-:W-:Y:S01]  /*4570*/  FFMA.FTZ R4, R137, c[0x0][0x2d0], -R3 ;  /* 0x0000b40089047a23 */ /* 0x008fe20000010803 */
[----:B------:R-:W-:-:S03]  /*4580*/  MOV R137, R17 ;  /* 0x0000001100897202 */ /* 0x000fc60000000f00 */
[----:B------:R1:W3:Y:S03]  /*4590*/  MUFU.EX2 R6, R4 ;  /* 0x0000000400067308 */ /* 0x0002e60000000800 */
[C---:B------:R-:W-:Y:S08]  /*45a0*/  HMMA.16816.F32.BF16 R140, R8.reuse, R62, R36 ;  /* 0x0000003e088c723c */ /* 0x040ff00000041824 */
[----:B--2---:R-:W-:Y:S01]  /*45b0*/  HMMA.16816.F32.BF16 R208, R8, R58, R20 ;  /* 0x0000003a08d0723c */ /* 0x004fe20000041814 */
[----:B-1----:R-:W-:-:S02]  /*45c0*/  FFMA.FTZ R4, R136, c[0x0][0x2d0], -R3 ;  /* 0x0000b40088047a23 */ /* 0x002fc40000010803 */
[----:B------:R-:W-:-:S05]  /*45d0*/  IMAD.MOV.U32 R136, RZ, RZ, R16 ;  /* 0x000000ffff887224 */ /* 0x000fca00078e0010 */
[----:B------:R-:W-:Y:S01]  /*45e0*/  HMMA.16816.F32.BF16 R16, R8, R52, R124 ;  /* 0x000000340810723c */ /* 0x000fe2000004187c */
[----:B------:R1:W-:Y:S01]  /*45f0*/  MUFU.EX2 R238, R4 ;  /* 0x0000000400ee7308 */ /* 0x0003e20000000800 */
[----:B---3--:R-:W-:-:S06]  /*4600*/  IMAD.MOV.U32 R131, RZ, RZ, R6 ;  /* 0x000000ffff837224 */ /* 0x008fcc00078e0006 */
[----:B------:R-:W-:Y:S01]  /*4610*/  HMMA.16816.F32.BF16 R124, R8, R78, R40 ;  /* 0x0000004e087c723c */ /* 0x000fe20000041828 */
[----:B-1----:R-:W-:-:S04]  /*4620*/  FFMA.FTZ R4, R119, c[0x0][0x2d0], -R3 ;  /* 0x0000b40077047a23 */ /* 0x002fc80000010803 */
[----:B------:R1:W-:Y:S11]  /*4630*/  MUFU.EX2 R15, R4 ;  /* 0x00000004000f7308 */ /* 0x0003f60000000800 */
[----:B------:R-:W-:Y:S01]  /*4640*/  IMAD.MOV.U32 R146, RZ, RZ, R16 ;  /* 0x000000ffff927224 */ /* 0x000fe200078e0010 */
[----:B------:R-:W-:Y:S01]  /*4650*/  MOV R145, R17 ;  /* 0x0000001100917202 */ /* 0x000fe20000000f00 */
[----:B------:R-:W-:-:S02]  /*4660*/  IMAD.MOV.U32 R134, RZ, RZ, R19 ;  /* 0x000000ffff867224 */ /* 0x000fc400078e0013 */
[----:B------:R-:W-:Y:S02]  /*4670*/  IMAD.MOV.U32 R119, RZ, RZ, R18 ;  /* 0x000000ffff777224 */ /* 0x000fe400078e0012 */
[----:B------:R-:W-:Y:S01]  /*4680*/  HMMA.16816.F32.BF16 R16, R8, R56, R120 ;  /* 0x000000380810723c */ /* 0x000fe20000041878 */
[----:B-1----:R-:W-:-:S07]  /*4690*/  FFMA.FTZ R4, R117, c[0x0][0x2d0], -R3 ;  /* 0x0000b40075047a23 */ /* 0x002fce0000010803 */
[C---:B------:R-:W-:Y:S01]  /*46a0*/  HMMA.16816.F32.BF16 R120, R8.reuse, R50, R96 ;  /* 0x000000320878723c */ /* 0x040fe20000041860 */
[----:B------:R1:W-:Y:S11]  /*46b0*/  MUFU.EX2 R232, R4 ;  /* 0x0000000400e87308 */ /* 0x0003f60000000800 */
[----:B------:R-:W-:Y:S04]  /*46c0*/  @!UPT UIADD3 URZ, URZ, URZ, URZ ;  /* 0x0000003f3f3ff290 */ /* 0x000fe8000fffe03f */
[----:B------:R-:W-:Y:S01]  /*46d0*/  MOV R148, R16 ;  /* 0x0000001000947202 */ /* 0x000fe20000000f00 */
[----:B------:R-:W-:Y:S01]  /*46e0*/  IMAD.MOV.U32 R135, RZ, RZ, R19 ;  /* 0x000000ffff877224 */ /* 0x000fe200078e0013 */
[----:B------:R-:W-:Y:S01]  /*46f0*/  MOV R205, R18 ;  /* 0x0000001200cd7202 */ /* 0x000fe20000000f00 */
[----:B------:R-:W-:Y:S02]  /*4700*/  IMAD.MOV.U32 R118, RZ, RZ, R17 ;  /* 0x000000ffff767224 */ /* 0x000fe400078e0011 */
[----:B------:R-:W-:Y:S01]  /*4710*/  HMMA.16816.F32.BF16 R16, R8, R74, R32 ;  /* 0x0000004a0810723c */ /* 0x000fe20000041820 */
[----:B-1----:R-:W-:-:S04]  /*4720*/  FFMA.FTZ R4, R116, c[0x0][0x2d0], -R3 ;  /* 0x0000b40074047a23 */ /* 0x002fc80000010803 */
[----:B------:R1:W2:Y:S02]  /*4730*/  MUFU.EX2 R130, R4 ;  /* 0x0000000400827308 */ /* 0x0002a40000000800 */
[----:B-1----:R-:W-:Y:S01]  /*4740*/  FFMA.FTZ R4, R159, c[0x0][0x2d0], -R0 ;  /* 0x0000b4009f047a23 */ /* 0x002fe20000010800 */
[----:B--2---:R-:W-:Y:S11]  /*4750*/  F2FP.BF16.PACK_AB R6, R130, R232 ;  /* 0x000000e88206723e */ /* 0x004ff600000010ff */
[----:B------:R-:W-:Y:S05]  /*4760*/  @!UPT UIADD3 URZ, URZ, URZ, URZ ;  /* 0x0000003f3f3ff290 */ /* 0x000fea000fffe03f */
[----:B------:R-:W-:Y:S01]  /*4770*/  IMAD.MOV.U32 R41, RZ, RZ, R16 ;  /* 0x000000ffff297224 */ /* 0x000fe200078e0010 */
[----:B------:R1:W-:Y:S01]  /*4780*/  MUFU.EX2 R129, R4 ;  /* 0x0000000400817308 */ /* 0x0003e20000000800 */
[----:B------:R-:W-:Y:S01]  /*4790*/  IMAD.MOV.U32 R40, RZ, RZ, R17 ;  /* 0x000000ffff287224 */ /* 0x000fe200078e0011 */
[----:B------:R-:W-:Y:S01]  /*47a0*/  MOV R174, R19 ;  /* 0x0000001300ae7202 */ /* 0x000fe20000000f00 */
[----:B------:R-:W-:Y:S02]  /*47b0*/  IMAD.MOV.U32 R178, RZ, RZ, R18 ;  /* 0x000000ffffb27224 */ /* 0x000fe400078e0012 */
[----:B------:R-:W-:Y:S01]  /*47c0*/  HMMA.16816.F32.BF16 R16, R8, R70, R28 ;  /* 0x000000460810723c */ /* 0x000fe2000004181c */
[----:B-1----:R-:W-:-:S04]  /*47d0*/  FFMA.FTZ R4, R158, c[0x0][0x2d0], -R0 ;  /* 0x0000b4009e047a23 */ /* 0x002fc80000010800 */
[----:B------:R1:W2:Y:S11]  /*47e0*/  MUFU.EX2 R128, R4 ;  /* 0x0000000400807308 */ /* 0x0002b60000000800 */
[----:B------:R-:W-:Y:S08]  /*47f0*/  @!UPT UIADD3 URZ, URZ, URZ, URZ ;  /* 0x0000003f3f3ff290 */ /* 0x000ff0000fffe03f */
[----:B------:R-:W-:Y:S01]  /*4800*/  IMAD.MOV.U32 R206, RZ, RZ, R19 ;  /* 0x000000ffffce7224 */ /* 0x000fe200078e0013 */
[----:B------:R-:W-:Y:S01]  /*4810*/  MOV R207, R18 ;  /* 0x0000001200cf7202 */ /* 0x000fe20000000f00 */
[----:B------:R-:W-:Y:S02]  /*4820*/  IMAD.MOV.U32 R172, RZ, RZ, R17 ;  /* 0x000000ffffac7224 */ /* 0x000fe400078e0011 */
[----:B------:R-:W-:Y:S02]  /*4830*/  IMAD.MOV.U32 R173, RZ, RZ, R16 ;  /* 0x000000ffffad7224 */ /* 0x000fe400078e0010 */
[----:B-1----:R-:W-:-:S04]  /*4840*/  FFMA.FTZ R4, R157, c[0x0][0x2d0], -R0 ;  /* 0x0000b4009d047a23 */ /* 0x002fc80000010800 */
[----:B------:R1:W-:Y:S02]  /*4850*/  MUFU.EX2 R225, R4 ;  /* 0x0000000400e17308 */ /* 0x0003e40000000800 */
[----:B-1----:R-:W-:Y:S02]  /*4860*/  FFMA.FTZ R4, R156, c[0x0][0x2d0], -R0 ;  /* 0x0000b4009c047a23 */ /* 0x002fe40000010800 */
[----:B------:R-:W-:Y:S04]  /*4870*/  HMMA.16816.F32.BF16 R156, R8, R54, R24 ;  /* 0x00000036089c723c */ /* 0x000fe80000041818 */
[----:B------:R1:W3:Y:S03]  /*4880*/  MUFU.EX2 R239, R4 ;  /* 0x0000000400ef7308 */ /* 0x0002e60000000800 */
[----:B------:R-:W-:-:S02]  /*4890*/  F2FP.BF16.PACK_AB R8, R14, R212 ;  /* 0x000000d40e08723e */ /* 0x000fc400000010ff */
[----:B------:R-:W-:Y:S02]  /*48a0*/  F2FP.BF16.PACK_AB R10, R238, R131 ;  /* 0x00000083ee0a723e */ /* 0x000fe400000010ff */
[----:B--2---:R-:W-:Y:S01]  /*48b0*/  F2FP.BF16.PACK_AB R9, R128, R129 ;  /* 0x000000818009723e */ /* 0x004fe200000010ff */
[----:B-1----:R-:W-:Y:S01]  /*48c0*/  FFMA.FTZ R4, R147, c[0x0][0x2d0], -R0 ;  /* 0x0000b40093047a23 */ /* 0x002fe20000010800 */
[----:B---3--:R-:W-:-:S03]  /*48d0*/  F2FP.BF16.PACK_AB R11, R239, R225 ;  /* 0x000000e1ef0b723e */ /* 0x008fc600000010ff */
[----:B------:R1:W-:Y:S04]  /*48e0*/  MUFU.EX2 R252, R4 ;  /* 0x0000000400fc7308 */ /* 0x0003e80000000800 */
[C---:B------:R-:W-:Y:S07]  /*48f0*/  HMMA.16816.F32.BF16 R20, R8.reuse, R44, RZ ;  /* 0x0000002c0814723c */ /* 0x040fee00000418ff */
[----:B------:R-:W-:Y:S01]  /*4900*/  MOV R44, R150 ;  /* 0x00000096002c7202 */ /* 0x000fe20000000f00 */
[----:B------:R-:W-:Y:S01]  /*4910*/  HMMA.16816.F32.BF16 R16, R8, R80, RZ ;  /* 0x000000500810723c */ /* 0x000fe200000418ff */
[----:B------:R-:W-:-:S02]  /*4920*/  IMAD.MOV.U32 R45, RZ, RZ, R151 ;  /* 0x000000ffff2d7224 */ /* 0x000fc400078e0097 */
[----:B-1----:R-:W-:-:S04]  /*4930*/  FFMA.FTZ R4, R144, c[0x0][0x2d0], -R0 ;  /* 0x0000b40090047a23 */ /* 0x002fc80000010800 */
[----:B------:R-:W-:Y:S01]  /*4940*/  MOV R81, R185 ;  /* 0x000000b900517202 */ /* 0x000fe20000000f00 */
[----:B------:R1:W2:Y:S01]  /*4950*/  MUFU.EX2 R213, R4 ;  /* 0x0000000400d57308 */ /* 0x0002a20000000800 */
[----:B------:R-:W-:Y:S01]  /*4960*/  IMAD.MOV.U32 R80, RZ, RZ, R184 ;  /* 0x000000ffff507224 */ /* 0x000fe200078e00b8 */
[C---:B------:R-:W-:Y:S07]  /*4970*/  HMMA.16816.F32.BF16 R36, R8.reuse, R84, RZ ;  /* 0x000000540824723c */ /* 0x040fee00000418ff */
[----:B------:R-:W-:Y:S01]  /*4980*/  IMAD.MOV.U32 R85, RZ, RZ, R146 ;  /* 0x000000ffff557224 */ /* 0x000fe200078e0092 */
[----:B------:R-:W-:Y:S01]  /*4990*/  HMMA.16816.F32.BF16 R32, R8, R88, RZ ;  /* 0x000000580820723c */ /* 0x000fe200000418ff */
[----:B------:R-:W-:-:S02]  /*49a0*/  IMAD.MOV.U32 R84, RZ, RZ, R134 ;  /* 0x000000ffff547224 */ /* 0x000fc400078e0086 */
[----:B-1----:R-:W-:Y:S01]  /*49b0*/  FFMA.FTZ R4, R138, c[0x0][0x2d0], -R0 ;  /* 0x0000b4008a047a23 */ /* 0x002fe20000010800 */
[----:B--2---:R-:W-:-:S04]  /*49c0*/  F2FP.BF16.PACK_AB R5, R213, R252 ;  /* 0x000000fcd505723e */ /* 0x004fc800000010ff */
[----:B------:R-:W-:Y:S01]  /*49d0*/  HMMA.16816.F32.BF16 R28, R8, R92, RZ ;  /* 0x0000005c081c723c */ /* 0x000fe200000418ff */
[----:B------:R-:W-:Y:S01]  /*49e0*/  MOV R89, R119 ;  /* 0x0000007700597202 */ /* 0x000fe20000000f00 */
[----:B------:R1:W-:Y:S01]  /*49f0*/  MUFU.EX2 R215, R4 ;  /* 0x0000000400d77308 */ /* 0x0003e20000000800 */
[----:B------:R-:W-:Y:S01]  /*4a00*/  IMAD.MOV.U32 R138, RZ, RZ, R133 ;  /* 0x000000ffff8a7224 */ /* 0x000fe200078e0085 */
[----:B------:R-:W-:-:S03]  /*4a10*/  MOV R88, R41 ;  /* 0x0000002900587202 */ /* 0x000fc60000000f00 */
[----:B------:R-:W-:Y:S01]  /*4a20*/  IMAD.MOV.U32 R93, RZ, RZ, R40 ;  /* 0x000000ffff5d7224 */ /* 0x000fe200078e0028 */
[----:B------:R-:W-:Y:S01]  /*4a30*/  HMMA.16816.F32.BF16 R24, R8, R100, RZ ;  /* 0x000000640818723c */ /* 0x000fe200000418ff */
[----:B------:R-:W-:-:S06]  /*4a40*/  IMAD.MOV.U32 R92, RZ, RZ, R250 ;  /* 0x000000ffff5c7224 */ /* 0x000fcc00078e00fa */
[----:B------:R-:W-:Y:S01]  /*4a50*/  IMAD.MOV.U32 R101, RZ, RZ, R149 ;  /* 0x000000ffff657224 */ /* 0x000fe200078e0095 */
[----:B------:R-:W-:Y:S01]  /*4a60*/  HMMA.16816.F32.BF16 R40, R8, R46, RZ ;  /* 0x0000002e0828723c */ /* 0x000fe200000418ff */
[----:B------:R-:W-:Y:S02]  /*4a70*/  IMAD.MOV.U32 R100, RZ, RZ, R251 ;  /* 0x000000ffff647224 */ /* 0x000fe400078e00fb */
[----:B-1----:R-:W-:Y:S02]  /*4a80*/  FFMA.FTZ R4, R139, c[0x0][0x2d0], -R0 ;  /* 0x0000b4008b047a23 */ /* 0x002fe40000010800 */
[----:B------:R-:W-:Y:S02]  /*4a90*/  IMAD.MOV.U32 R139, RZ, RZ, R132 ;  /* 0x000000ffff8b7224 */ /* 0x000fe400078e0084 */
[----:B------:R1:W2:Y:S02]  /*4aa0*/  MUFU.EX2 R214, R4 ;  /* 0x0000000400d67308 */ /* 0x0002a40000000800 */
[----:B-1----:R-:W-:-:S02]  /*4ab0*/  F2FP.BF16.PACK_AB R4, R235, R15 ;  /* 0x0000000feb04723e */ /* 0x002fc400000010ff */
[----:B--2---:R-:W-:-:S07]  /*4ac0*/  F2FP.BF16.PACK_AB R7, R214, R215 ;  /* 0x000000d7d607723e */ /* 0x004fce00000010ff */
[----:B------:R-:W-:Y:S07]  /*4ad0*/  HMMA.16816.F32.BF16 R184, R4, R64, R20 ;  /* 0x0000004004b8723c */ /* 0x000fee0000041814 */
[----:B------:R-:W-:Y:S01]  /*4ae0*/  IMAD.MOV.U32 R64, RZ, RZ, R145 ;  /* 0x000000ffff407224 */ /* 0x000fe200078e0091 */
[----:B------:R-:W-:Y:S01]  /*4af0*/  HMMA.16816.F32.BF16 R20, R8, R104, RZ ;  /* 0x000000680814723c */ /* 0x000fe200000418ff */
[----:B------:R-:W-:-:S06]  /*4b00*/  MOV R65, R135 ;  /* 0x0000008700417202 */ /* 0x000fcc0000000f00 */
[----:B------:R-:W-:Y:S01]  /*4b10*/  MOV R104, R249 ;  /* 0x000000f900687202 */ /* 0x000fe20000000f00 */
[----:B------:R-:W-:Y:S01]  /*4b20*/  HMMA.16816.F32.BF16 R112, R4, R48, R16 ;  /* 0x000000300470723c */ /* 0x000fe20000041810 */
[----:B------:R-:W-:-:S06]  /*4b30*/  IMAD.MOV.U32 R105, RZ, RZ, R248 ;  /* 0x000000ffff697224 */ /* 0x000fcc00078e00f8 */
[----:B------:R-:W-:Y:S01]  /*4b40*/  MOV R49, R148 ;  /* 0x0000009400317202 */ /* 0x000fe20000000f00 */
[----:B------:R-:W-:Y:S01]  /*4b50*/  HMMA.16816.F32.BF16 R16, R8, R108, RZ ;  /* 0x0000006c0810723c */ /* 0x000fe200000418ff */
[----:B------:R-:W-:-:S07]  /*4b60*/  IMAD.MOV.U32 R48, RZ, RZ, R118 ;  /* 0x000000ffff307224 */ /* 0x000fce00078e0076 */
[C---:B------:R-:W-:Y:S08]  /*4b70*/  HMMA.16816.F32.BF16 R96, R4.reuse, R76, R36 ;  /* 0x0000004c0460723c */ /* 0x040ff00000041824 */
[----:B------:R-:W-:Y:S08]  /*4b80*/  HMMA.16816.F32.BF16 R144, R4, R52, R20 ;  /* 0x000000340490723c */ /* 0x000ff00000041814 */
[C---:B------:R-:W-:Y:S07]  /*4b90*/  HMMA.16816.F32.BF16 R36, R8.reuse, R82, RZ ;  /* 0x000000520824723c */ /* 0x040fee00000418ff */
[----:B------:R-:W-:Y:S01]  /*4ba0*/  MOV R83, R44 ;  /* 0x0000002c00537202 */ /* 0x000fe20000000f00 */
[----:B------:R-:W-:Y:S01]  /*4bb0*/  HMMA.16816.F32.BF16 R20, R8, R102, RZ ;  /* 0x000000660814723c */ /* 0x000fe200000418ff */
[----:B------:R-:W-:-:S02]  /*4bc0*/  IMAD.MOV.U32 R82, RZ, RZ, R92 ;  /* 0x000000ffff527224 */ /* 0x000fc400078e005c */
[----:B------:R-:W-:Y:S01]  /*4bd0*/  IMAD.MOV.U32 R92, RZ, RZ, R93 ;  /* 0x000000ffff5c7224 */ /* 0x000fe200078e005d */
[----:B------:R-:W-:Y:S01]  /*4be0*/  MOV R93, R88 ;  /* 0x00000058005d7202 */ /* 0x000fe20000000f00 */
[----:B------:R-:W-:Y:S02]  /*4bf0*/  IMAD.MOV.U32 R88, RZ, RZ, R89 ;  /* 0x000000ffff587224 */ /* 0x000fe400078e0059 */
[----:B------:R-:W-:Y:S01]  /*4c00*/  IMAD.MOV.U32 R102, RZ, RZ, R45 ;  /* 0x000000ffff667224 */ /* 0x000fe200078e002d */
[C---:B------:R-:W-:Y:S01]  /*4c10*/  HMMA.16816.F32.BF16 R116, R4.reuse, R60, R32 ;  /* 0x0000003c0474723c */ /* 0x040fe20000041820 */
[----:B------:R-:W-:Y:S01]  /*4c20*/  IMAD.MOV.U32 R89, RZ, RZ, R84 ;  /* 0x000000ffff597224 */ /* 0x000fe200078e0054 */
[----:B------:R-:W-:Y:S01]  /*4c30*/  MOV R84, R85 ;  /* 0x0000005500547202 */ /* 0x000fe20000000f00 */
[----:B------:R-:W-:Y:S02]  /*4c40*/  IMAD.MOV.U32 R85, RZ, RZ, R64 ;  /* 0x000000ffff557224 */ /* 0x000fe400078e0040 */
[----:B------:R-:W-:Y:S01]  /*4c50*/  IMAD.MOV.U32 R64, RZ, RZ, R65 ;  /* 0x000000ffff407224 */ /* 0x000fe200078e0041 */
[----:B------:R-:W-:Y:S01]  /*4c60*/  MOV R65, R205 ;  /* 0x000000cd00417202 */ /* 0x000fe20000000f00 */
[----:B------:R-:W-:Y:S01]  /*4c70*/  IMAD.MOV.U32 R103, RZ, RZ, R104 ;  /* 0x000000ffff677224 */ /* 0x000fe200078e0068 */
[C---:B------:R-:W-:Y:S08]  /*4c80*/  HMMA.16816.F32.BF16 R148, R4.reuse, R72, R28 ;  /* 0x000000480494723c */ /* 0x040ff0000004181c */
[C---:B------:R-:W-:Y:S08]  /*4c90*/  HMMA.16816.F32.BF16 R132, R4.reuse, R68, R24 ;  /* 0x000000440484723c */ /* 0x040ff00000041818 */
[----:B------:R-:W-:Y:S08]  /*4ca0*/  HMMA.16816.F32.BF16 R248, R4, R56, R16 ;  /* 0x0000003804f8723c */ /* 0x000ff00000041810 */
[C---:B------:R-:W-:Y:S08]  /*4cb0*/  HMMA.16816.F32.BF16 R32, R8.reuse, R86, RZ ;  /* 0x000000560820723c */ /* 0x040ff000000418ff */
[C---:B------:R-:W-:Y:S08]  /*4cc0*/  HMMA.16816.F32.BF16 R28, R8.reuse, R90, RZ ;  /* 0x0000005a081c723c */ /* 0x040ff000000418ff */
[C---:B------:R-:W-:Y:S08]  /*4cd0*/  HMMA.16816.F32.BF16 R24, R8.reuse, R94, RZ ;  /* 0x0000005e0818723c */ /* 0x040ff000000418ff */
[C---:B------:R-:W-:Y:S08]  /*4ce0*/  HMMA.16816.F32.BF16 R16, R8.reuse, R106, RZ ;  /* 0x0000006a0810723c */ /* 0x040ff000000418ff */
[----:B------:R-:W-:Y:S07]  /*4cf0*/  HMMA.16816.F32.BF16 R44, R8, R110, RZ ;  /* 0x0000006e082c723c */ /* 0x000fee00000418ff */
[----:B------:R-:W-:Y:S01]  /*4d00*/  FFMA.FTZ R8, R165, c[0x0][0x2d0], -R3 ;  /* 0x0000b400a5087a23 */ /* 0x000fe20000010803 */
[----:B------:R-:W-:Y:S01]  /*4d10*/  HMMA.16816.F32.BF16 R40, R4, R66, R40 ;  /* 0x000000420428723c */ /* 0x000fe20000041828 */
[----:B------:R-:W-:-:S02]  /*4d20*/  IMAD.MOV.U32 R165, RZ, RZ, R204 ;  /* 0x000000ffffa57224 */ /* 0x000fc400078e00cc */
[----:B------:R1:W-:Y:S05]  /*4d30*/  MUFU.EX2 R204, R8 ;  /* 0x0000000800cc7308 */ /* 0x0003ea0000000800 */
[C---:B------:R-:W-:Y:S08]  /*4d40*/  HMMA.16816.F32.BF16 R36, R4.reuse, R50, R36 ;  /* 0x000000320424723c */ /* 0x040ff00000041824 */
[----:B------:R-:W-:Y:S01]  /*4d50*/  HMMA.16816.F32.BF16 R32, R4, R78, R32 ;  /* 0x0000004e0420723c */ /* 0x000fe20000041820 */
[----:B-1----:R-:W-:Y:S01]  /*4d60*/  FFMA.FTZ R8, R164, c[0x0][0x2d0], -R3 ;  /* 0x0000b400a4087a23 */ /* 0x002fe20000010803 */
[----:B------:R-:W-:-:S03]  /*4d70*/  MOV R164, R105 ;  /* 0x0000006900a47202 */ /* 0x000fc60000000f00 */
[----:B------:R1:W-:Y:S03]  /*4d80*/  MUFU.EX2 R205, R8 ;  /* 0x0000000800cd7308 */ /* 0x0003e60000000800 */
[C---:B------:R-:W-:Y:S08]  /*4d90*/  HMMA.16816.F32.BF16 R28, R4.reuse, R62, R28 ;  /* 0x0000003e041c723c */ /* 0x040ff0000004181c */
[----:B------:R-:W-:Y:S01]  /*4da0*/  HMMA.16816.F32.BF16 R72, R4, R74, R24 ;  /* 0x0000004a0448723c */ /* 0x000fe20000041818 */
[----:B------:R-:W-:Y:S01]  /*4db0*/  LDSM.16.MT88.4 R24, [R221+0x1100] ;  /* 0x00110000dd18783b */ /* 0x000fe20000004200 */
[----:B-1----:R-:W-:-:S06]  /*4dc0*/  FFMA.FTZ R8, R161, c[0x0][0x2d0], -R3 ;  /* 0x0000b400a1087a23 */ /* 0x002fcc0000010803 */
[C---:B------:R-:W-:Y:S01]  /*4dd0*/  HMMA.16816.F32.BF16 R68, R4.reuse, R70, R20 ;  /* 0x000000460444723c */ /* 0x040fe20000041814 */
[----:B------:R-:W-:Y:S01]  /*4de0*/  IMAD.MOV.U32 R161, RZ, RZ, R206 ;  /* 0x000000ffffa17224 */ /* 0x000fe200078e00ce */
[----:B------:R-:W-:Y:S01]  /*4df0*/  LDSM.16.MT88.4 R20, [R223+0x1100] ;  /* 0x00110000df14783b */ /* 0x000fe20000004200 */
[----:B------:R1:W-:Y:S05]  /*4e00*/  MUFU.EX2 R206, R8 ;  /* 0x0000000800ce7308 */ /* 0x0003ea0000000800 */
[C---:B------:R-:W-:Y:S01]  /*4e10*/  HMMA.16816.F32.BF16 R52, R4.reuse, R54, R16 ;  /* 0x000000360434723c */ /* 0x040fe20000041810 */
[----:B------:R-:W2:Y:S07]  /*4e20*/  LDSM.16.MT88.4 R16, [R220+0x1100] ;  /* 0x00110000dc10783b */ /* 0x000eae0000004200 */
[----:B------:R-:W-:Y:S01]  /*4e30*/  HMMA.16816.F32.BF16 R44, R4, R58, R44 ;  /* 0x0000003a042c723c */ /* 0x000fe2000004182c */
[----:B-1----:R-:W-:-:S02]  /*4e40*/  FFMA.FTZ R8, R160, c[0x0][0x2d0], -R3 ;  /* 0x0000b400a0087a23 */ /* 0x002fc40000010803 */
[----:B------:R-:W-:Y:S02]  /*4e50*/  IMAD.MOV.U32 R160, RZ, RZ, R207 ;  /* 0x000000ffffa07224 */ /* 0x000fe400078e00cf */
[----:B------:R1:W3:Y:S02]  /*4e60*/  MUFU.EX2 R207, R8 ;  /* 0x0000000800cf7308 */ /* 0x0002e40000000800 */
[----:B------:R-:W-:Y:S01]  /*4e70*/  FFMA.FTZ R4, R168, c[0x0][0x2d0], -R13 ;  /* 0x0000b400a8047a23 */ /* 0x000fe2000001080d */
[----:B------:R-:W-:-:S05]  /*4e80*/  MOV R168, R64 ;  /* 0x0000004000a87202 */ /* 0x000fca0000000f00 */
[----:B------:R4:W-:Y:S01]  /*4e90*/  MUFU.EX2 R64, R4 ;  /* 0x0000000400407308 */ /* 0x0009e20000000800 */
[----:B-1----:R-:W-:Y:S01]  /*4ea0*/  FFMA.FTZ R8, R167, c[0x0][0x2d0], -R0 ;  /* 0x0000b400a7087a23 */ /* 0x002fe20000010800 */
[----:B------:R-:W-:Y:S02]  /*4eb0*/  MOV R167, R172 ;  /* 0x000000ac00a77202 */ /* 0x000fe40000000f00 */
[----:B---3--:R-:W-:-:S04]  /*4ec0*/  F2FP.BF16.PACK_AB R10, R207, R206 ;  /* 0x000000cecf0a723e */ /* 0x008fc800000010ff */
[----:B------:R1:W-:Y:S01]  /*4ed0*/  MUFU.EX2 R172, R8 ;  /* 0x0000000800ac7308 */ /* 0x0003e20000000800 */
[----:B----4-:R-:W-:Y:S02]  /*4ee0*/  FFMA.FTZ R4, R169, c[0x0][0x2d0], -R13 ;  /* 0x0000b400a9047a23 */ /* 0x010fe4000001080d */
[----:B------:R-:W-:-:S05]  /*4ef0*/  IMAD.MOV.U32 R169, RZ, RZ, R65 ;  /* 0x000000ffffa97224 */ /* 0x000fca00078e0041 */
[----:B------:R3:W4:Y:S01]  /*4f00*/  MUFU.EX2 R65, R4 ;  /* 0x0000000400417308 */ /* 0x0007220000000800 */
[----:B-1----:R-:W-:Y:S02]  /*4f10*/  FFMA.FTZ R8, R166, c[0x0][0x2d0], -R0 ;  /* 0x0000b400a6087a23 */ /* 0x002fe40000010800 */
[----:B------:R-:W-:-:S05]  /*4f20*/  IMAD.MOV.U32 R166, RZ, RZ, R173 ;  /* 0x000000ffffa67224 */ /* 0x000fca00078e00ad */
[----:B------:R1:W1:Y:S01]  /*4f30*/  MUFU.EX2 R173, R8 ;  /* 0x0000000800ad7308 */ /* 0x0002620000000800 */
[----:B---3--:R-:W-:Y:S01]  /*4f40*/  FFMA.FTZ R4, R183, c[0x0][0x2d0], -R12 ;  /* 0x0000b400b7047a23 */ /* 0x008fe2000001080c */
[----:B----4-:R-:W-:-:S06]  /*4f50*/  F2FP.BF16.PACK_AB R6, R65, R64 ;  /* 0x000000404106723e */ /* 0x010fcc00000010ff */
[----:B------:R3:W-:Y:S01]  /*4f60*/  MUFU.EX2 R60, R4 ;  /* 0x00000004003c7308 */ /* 0x0007e20000000800 */
[----:B-1----:R-:W-:Y:S01]  /*4f70*/  FFMA.FTZ R8, R163, c[0x0][0x2d0], -R0 ;  /* 0x0000b400a3087a23 */ /* 0x002fe20000010800 */
[----:B------:R-:W-:Y:S01]  /*4f80*/  F2FP.BF16.PACK_AB R9, R173, R172 ;  /* 0x000000acad09723e */ /* 0x000fe200000010ff */
[----:B------:R-:W-:-:S05]  /*4f90*/  IMAD.MOV.U32 R163, RZ, RZ, R174 ;  /* 0x000000ffffa37224 */ /* 0x000fca00078e00ae */
[----:B------:R1:W-:Y:S01]  /*4fa0*/  MUFU.EX2 R174, R8 ;  /* 0x0000000800ae7308 */ /* 0x0003e20000000800 */
[----:B---3--:R-:W-:-:S07]  /*4fb0*/  FFMA.FTZ R4, R182, c[0x0][0x2d0], -R12 ;  /* 0x0000b400b6047a23 */ /* 0x008fce000001080c */
[----:B------:R3:W4:Y:S01]  /*4fc0*/  MUFU.EX2 R61, R4 ;  /* 0x00000004003d7308 */ /* 0x0007220000000800 */
[----:B-1----:R-:W-:Y:S01]  /*4fd0*/  FFMA.FTZ R8, R162, c[0x0][0x2d0], -R0 ;  /* 0x0000b400a2087a23 */ /* 0x002fe20000010800 */
[----:B------:R-:W-:-:S06]  /*4fe0*/  MOV R162, R178 ;  /* 0x000000b200a27202 */ /* 0x000fcc0000000f00 */
        /* <DEDUP_REMOVED lines=9> */
[----:B------:R-:W3:Y:S01]  /*5080*/  MUFU.EX2 R63, R4 ;  /* 0x00000004003f7308 */ /* 0x000ee20000000800 */
[----:B-1----:R-:W-:Y:S02]  /*5090*/  FFMA.FTZ R8, R170, c[0x0][0x2d0], -R13 ;  /* 0x0000b400aa087a23 */ /* 0x002fe4000001080d */
[----:B------:R-:W-:-:S05]  /*50a0*/  IMAD.MOV.U32 R170, RZ, RZ, R93 ;  /* 0x000000ffffaa7224 */ /* 0x000fca00078e005d */
[----:B------:R-:W1:Y:S01]  /*50b0*/  MUFU.EX2 R67, R8 ;  /* 0x0000000800437308 */ /* 0x000e620000000800 */
[----:B---3--:R-:W-:Y:S02]  /*50c0*/  F2FP.BF16.PACK_AB R7, R63, R62 ;  /* 0x0000003e3f07723e */ /* 0x008fe400000010ff */
[----:B-1----:R-:W-:Y:S02]  /*50d0*/  F2FP.BF16.PACK_AB R4, R67, R66 ;  /* 0x000000424304723e */ /* 0x002fe400000010ff */
[----:B------:R-:W-:-:S05]  /*50e0*/  F2FP.BF16.PACK_AB R8, R205, R204 ;  /* 0x000000cccd08723e */ /* 0x000fca00000010ff */
[-C--:B--2---:R-:W-:Y:S07]  /*50f0*/  HMMA.16816.F32.BF16 R180, R4, R16.reuse, R200 ;  /* 0x0000001004b4723c */ /* 0x084fee00000418c8 */
[----:B------:R-:W-:Y:S01]  /*5100*/  IMAD.MOV.U32 R200, RZ, RZ, R88 ;  /* 0x000000ffffc87224 */ /* 0x000fe200078e0058 */
[----:B------:R-:W-:Y:S01]  /*5110*/  HMMA.16816.F32.BF16 R184, R8, R16, R184 ;  /* 0x0000001008b8723c */ /* 0x000fe200000418b8 */
[----:B------:R-:W-:Y:S01]  /*5120*/  IMAD.MOV.U32 R202, RZ, RZ, R49 ;  /* 0x000000ffffca7224 */ /* 0x000fe200078e0031 */
[----:B------:R-:W-:Y:S01]  /*5130*/  MOV R201, R89 ;  /* 0x0000005900c97202 */ /* 0x000fe20000000f00 */
[----:B------:R-:W-:-:S05]  /*5140*/  IMAD.MOV.U32 R203, RZ, RZ, R48 ;  /* 0x000000ffffcb7224 */ /* 0x000fca00078e0030 */
[----:B------:R-:W-:Y:S07]  /*5150*/  HMMA.16816.F32.BF16 R48, R8, R24, R112 ;  /* 0x000000180830723c */ /* 0x000fee0000041870 */
[----:B------:R-:W-:Y:S01]  /*5160*/  IMAD.MOV.U32 R112, RZ, RZ, R200 ;  /* 0x000000ffff707224 */ /* 0x000fe200078e00c8 */
[-C--:B------:R-:W-:Y:S01]  /*5170*/  HMMA.16816.F32.BF16 R188, R4, R18.reuse, R188 ;  /* 0x0000001204bc723c */ /* 0x080fe200000418bc */
        /* <DEDUP_REMOVED lines=8> */
[----:B------:R-:W2:Y:S01]  /*5200*/  LDL.LU R81, [R1] ;  /* 0x0000000001517983 */ /* 0x000ea20000300800 */
[----:B------:R-:W-:Y:S01]  /*5210*/  IMAD.MOV.U32 R115, RZ, RZ, R85 ;  /* 0x000000ffff737224 */ /* 0x000fe200078e0055 */
[----:B------:R-:W-:Y:S01]  /*5220*/  MOV R113, R201 ;  /* 0x000000c900717202 */ /* 0x000fe20000000f00 */
[----:B------:R-:W-:Y:S01]  /*5230*/  IMAD.MOV.U32 R201, RZ, RZ, R203 ;  /* 0x000000ffffc97224 */ /* 0x000fe200078e00cb */
[----:B------:R-:W1:Y:S01]  /*5240*/  LDSM.16.MT88.4 R16, [R222+0x1100] ;  /* 0x00110000de10783b */ /* 0x000e620000004200 */
[----:B------:R-:W-:-:S02]  /*5250*/  IMAD.MOV.U32 R203, RZ, RZ, R168 ;  /* 0x000000ffffcb7224 */ /* 0x000fc400078e00a8 */
[----:B------:R-:W-:Y:S01]  /*5260*/  HMMA.16816.F32.BF16 R56, R4, R24, R216 ;  /* 0x000000180438723c */ /* 0x000fe200000418d8 */
[----:B------:R-:W-:Y:S01]  /*5270*/  IMAD.MOV.U32 R168, RZ, RZ, R163 ;  /* 0x000000ffffa87224 */ /* 0x000fe200078e00a3 */
[----:B------:R-:W-:Y:S01]  /*5280*/  MOV R163, R161 ;  /* 0x000000a100a37202 */ /* 0x000fe20000000f00 */
[----:B------:R-:W-:-:S04]  /*5290*/  IMAD.MOV.U32 R161, RZ, RZ, R103 ;  /* 0x000000ffffa17224 */ /* 0x000fc800078e0067 */
[----:B------:R-:W-:Y:S01]  /*52a0*/  IMAD.MOV.U32 R216, RZ, RZ, R247 ;  /* 0x000000ffffd87224 */ /* 0x000fe200078e00f7 */
[----:B------:R-:W-:Y:S01]  /*52b0*/  HMMA.16816.F32.BF16 R76, R4, R26, R120 ;  /* 0x0000001a044c723c */ /* 0x000fe20000041878 */
[----:B------:R-:W-:Y:S01]  /*52c0*/  MOV R217, R246 ;  /* 0x000000f600d97202 */ /* 0x000fe20000000f00 */
[----:B------:R-:W-:Y:S02]  /*52d0*/  IMAD.MOV.U32 R218, RZ, RZ, R245 ;  /* 0x000000ffffda7224 */ /* 0x000fe400078e00f5 */
[----:B------:R-:W-:-:S04]  /*52e0*/  IMAD.MOV.U32 R219, RZ, RZ, R244 ;  /* 0x000000ffffdb7224 */ /* 0x000fc800078e00f4 */
[C---:B------:R-:W-:Y:S01]  /*52f0*/  HMMA.16816.F32.BF16 R36, R8.reuse, R26, R36 ;  /* 0x0000001a0824723c */ /* 0x040fe20000041824 */
[----:B------:R-:W3:Y:S07]  /*5300*/  LDSM.16.MT88.4 R24, [R220+0x3100] ;  /* 0x00310000dc18783b */ /* 0x000eee0000004200 */
[-C--:B------:R-:W-:Y:S08]  /*5310*/  HMMA.16816.F32.BF16 R84, R8, R20.reuse, R96 ;  /* 0x000000140854723c */ /* 0x080ff00000041860 */
[C---:B------:R-:W-:Y:S08]  /*5320*/  HMMA.16816.F32.BF16 R88, R4.reuse, R20, R152 ;  /* 0x000000140458723c */ /* 0x040ff00000041898 */
[-C--:B-1----:R-:W-:Y:S08]  /*5330*/  HMMA.16816.F32.BF16 R104, R4, R16.reuse, R240 ;  /* 0x000000100468723c */ /* 0x082ff000000418f0 */
[----:B------:R-:W-:Y:S08]  /*5340*/  HMMA.16816.F32.BF16 R244, R8, R16, R116 ;  /* 0x0000001008f4723c */ /* 0x000ff00000041874 */
[-C--:B------:R-:W-:Y:S08]  /*5350*/  HMMA.16816.F32.BF16 R108, R4, R18.reuse, R140 ;  /* 0x00000012046c723c */ /* 0x080ff0000004188c */
[----:B------:R-:W-:Y:S01]  /*5360*/  HMMA.16816.F32.BF16 R240, R8, R18, R28 ;  /* 0x0000001208f0723c */ /* 0x000fe2000004181c */
[----:B------:R-:W1:Y:S04]  /*5370*/  LDSM.16.MT88.4 R16, [R223+0x3100] ;  /* 0x00310000df10783b */ /* 0x000e680000004200 */
[----:B------:R-:W-:Y:S03]  /*5380*/  LDSM.16.MT88.4 R28, [R222+0x3100] ;  /* 0x00310000de1c783b */ /* 0x000fe60000004200 */
[-C--:B------:R-:W-:Y:S08]  /*5390*/  HMMA.16816.F32.BF16 R92, R4, R22.reuse, R124 ;  /* 0x00000016045c723c */ /* 0x080ff0000004187c */
[----:B------:R-:W-:Y:S01]  /*53a0*/  HMMA.16816.F32.BF16 R32, R8, R22, R32 ;  /* 0x000000160820723c */ /* 0x000fe20000041820 */
[----:B------:R-:W4:Y:S01]  /*53b0*/  LDSM.16.MT88.4 R20, [R221+0x3100] ;  /* 0x00310000dd14783b */ /* 0x000f220000004200 */
[----:B------:R-:W-:-:S06]  /*53c0*/  IMAD.MOV.U32 R98, RZ, RZ, R112 ;  /* 0x000000ffff627224 */ /* 0x000fcc00078e0070 */
[----:B---3--:R-:W-:Y:S01]  /*53d0*/  HMMA.16816.F32.BF16 R120, R4, R24, R216 ;  /* 0x000000180478723c */ /* 0x008fe200000418d8 */
[----:B------:R-:W-:-:S06]  /*53e0*/  IMAD.MOV.U32 R99, RZ, RZ, R113 ;  /* 0x000000ffff637224 */ /* 0x000fcc00078e0071 */
        /* <DEDUP_REMOVED lines=16> */
[----:B------:R-:W-:-:S02]  /*54f0*/  IMAD.MOV.U32 R219, RZ, RZ, R115 ;  /* 0x000000ffffdb7224 */ /* 0x000fc400078e0073 */
[----:B------:R-:W-:Y:S01]  /*5500*/  IMAD.MOV.U32 R112, RZ, RZ, R169 ;  /* 0x000000ffff707224 */ /* 0x000fe200078e00a9 */
[----:B------:R-:W-:Y:S01]  /*5510*/  MOV R169, R162 ;  /* 0x000000a200a97202 */ /* 0x000fe20000000f00 */
[----:B------:R-:W-:Y:S01]  /*5520*/  IMAD.MOV.U32 R101, RZ, RZ, R238 ;  /* 0x000000ffff657224 */ /* 0x000fe200078e00ee */
[C---:B-1----:R-:W-:Y:S01]  /*5530*/  HMMA.16816.F32.BF16 R152, R4.reuse, R16, R96 ;  /* 0x000000100498723c */ /* 0x042fe20000041860 */
        /* <DEDUP_REMOVED lines=9> */
[C---:B----4-:R-:W-:Y:S01]  /*55d0*/  HMMA.16816.F32.BF16 R136, R4.reuse, R20, R136 ;  /* 0x000000140488723c */ /* 0x050fe20000041888 */
[----:B------:R-:W-:Y:S01]  /*55e0*/  IMAD.MOV.U32 R163, RZ, RZ, R161 ;  /* 0x000000ffffa37224 */ /* 0x000fe200078e00a1 */
[----:B------:R-:W-:Y:S01]  /*55f0*/  MOV R161, R103 ;  /* 0x0000006700a17202 */ /* 0x000fe20000000f00 */
[----:B------:R-:W-:Y:S01]  /*5600*/  IMAD.MOV.U32 R167, RZ, RZ, R165 ;  /* 0x000000ffffa77224 */ /* 0x000fe200078e00a5 */
[----:B------:R1:W5:Y:S01]  /*5610*/  LDL.LU R239, [R1+0x84] ;  /* 0x0000840001ef7983 */ /* 0x0003620000300800 */
[----:B------:R-:W-:Y:S01]  /*5620*/  IMAD.MOV.U32 R160, RZ, RZ, R102 ;  /* 0x000000ffffa07224 */ /* 0x000fe200078e0066 */
[----:B------:R-:W-:Y:S01]  /*5630*/  MOV R102, R237 ;  /* 0x000000ed00667202 */ /* 0x000fe20000000f00 */
[----:B------:R-:W-:Y:S01]  /*5640*/  IMAD.MOV.U32 R164, RZ, RZ, R100 ;  /* 0x000000ffffa47224 */ /* 0x000fe200078e0064 */
[----:B------:R-:W-:Y:S01]  /*5650*/  HMMA.16816.F32.BF16 R200, R4, R28, R200 ;  /* 0x0000001c04c8723c */ /* 0x000fe200000418c8 */
[----:B------:R-:W-:-:S02]  /*5660*/  IMAD.MOV.U32 R165, RZ, RZ, R101 ;  /* 0x000000ffffa57224 */ /* 0x000fc400078e0065 */
[----:B------:R-:W-:Y:S02]  /*5670*/  IMAD.MOV.U32 R98, RZ, RZ, R218 ;  /* 0x000000ffff627224 */ /* 0x000fe400078e00da */
        /* <DEDUP_REMOVED lines=86> */
[----:B------:R1:W5:Y:S03]  /*5be0*/  LDL.LU R234, [R1+0x70] ;  /* 0x0000700001ea7983 */ /* 0x0003660000300800 */
[----:B------:R-:W-:Y:S01]  /*5bf0*/  MOV R119, R99 ;  /* 0x0000006300777202 */ /* 0x000fe20000000f00 */
[----:B------:R-:W-:Y:S01]  /*5c00*/  IMAD.MOV.U32 R99, RZ, RZ, R160 ;  /* 0x000000ffff637224 */ /* 0x000fe200078e00a0 */
[----:B------:R-:W-:Y:S01]  /*5c10*/  MOV R160, R103 ;  /* 0x0000006700a07202 */ /* 0x000fe20000000f00 */
[----:B------:R-:W-:Y:S01]  /*5c20*/  IMAD.MOV.U32 R97, RZ, RZ, R100 ;  /* 0x000000ffff617224 */ /* 0x000fe200078e0064 */
[----:B------:R-:W-:Y:S01]  /*5c30*/  MOV R96, R101 ;  /* 0x0000006500607202 */ /* 0x000fe20000000f00 */
[-C--:B------:R-:W-:Y:S01]  /*5c40*/  HMMA.16816.F32.BF16 R44, R8, R30.reuse, R44 ;  /* 0x0000001e082c723c */ /* 0x080fe2000004182c */
[----:B------:R-:W-:Y:S01]  /*5c50*/  IMAD.MOV.U32 R130, RZ, RZ, R227 ;  /* 0x000000ffff827224 */ /* 0x000fe200078e00e3 */
[----:B------:R1:W5:Y:S04]  /*5c60*/  LDL.LU R233, [R1+0x6c] ;  /* 0x00006c0001e97983 */ /* 0x0003680000300800 */
[----:B------:R1:W5:Y:S02]  /*5c70*/  LDL.LU R232, [R1+0x68] ;  /* 0x0000680001e87983 */ /* 0x0003640000300800 */
[----:B------:R-:W-:Y:S02]  /*5c80*/  HMMA.16816.F32.BF16 R100, R4, R30, R208 ;  /* 0x0000001e0464723c */ /* 0x000fe400000418d0 */
[----:B------:R1:W5:Y:S04]  /*5c90*/  LDL.LU R231, [R1+0x64] ;  /* 0x0000640001e77983 */ /* 0x0003680000300800 */
[----:B------:R1:W5:Y:S01]  /*5ca0*/  LDL.LU R230, [R1+0x60] ;  /* 0x0000600001e67983 */ /* 0x0003620000300800 */
[----:B------:R-:W-:Y:S01]  /*5cb0*/  IMAD.MOV.U32 R210, RZ, RZ, R119 ;  /* 0x000000ffffd27224 */ /* 0x000fe200078e0077 */
[----:B------:R-:W-:Y:S01]  /*5cc0*/  MOV R211, R216 ;  /* 0x000000d800d37202 */ /* 0x000fe20000000f00 */
[----:B------:R-:W-:Y:S01]  /*5cd0*/  IMAD.MOV.U32 R7, RZ, RZ, R217 ;  /* 0x000000ffff077224 */ /* 0x000fe200078e00d9 */
[----:B------:R-:W-:Y:S01]  /*5ce0*/  MOV R5, R218 ;  /* 0x000000da00057202 */ /* 0x000fe20000000f00 */
[----:B------:R-:W-:-:S02]  /*5cf0*/  IMAD.MOV.U32 R6, RZ, RZ, R219 ;  /* 0x000000ffff067224 */ /* 0x000fc400078e00db */
[----:B------:R-:W-:Y:S01]  /*5d00*/  FFMA.FTZ R4, R198, c[0x0][0x2d0], -R3 ;  /* 0x0000b400c6047a23 */ /* 0x000fe20000010803 */
[C---:B------:R-:W-:Y:S01]  /*5d10*/  HMMA.16816.F32.BF16 R216, R8.reuse, R26, R72 ;  /* 0x0000001a08d8723c */ /* 0x040fe20000041848 */
[----:B------:R-:W-:Y:S01]  /*5d20*/  IMAD.MOV.U32 R31, RZ, RZ, R167 ;  /* 0x000000ffff1f7224 */ /* 0x000fe200078e00a7 */
[----:B------:R-:W-:Y:S01]  /*5d30*/  MOV R30, R164 ;  /* 0x000000a4001e7202 */ /* 0x000fe20000000f00 */
[----:B------:R1:W5:Y:S04]  /*5d40*/  LDL.LU R229, [R1+0x5c] ;  /* 0x00005c0001e57983 */ /* 0x0003680000300800 */
[----:B------:R-:W-:Y:S01]  /*5d50*/  MOV R74, R210 ;  /* 0x000000d2004a7202 */ /* 0x000fe20000000f00 */
[----:B------:R-:W-:Y:S01]  /*5d60*/  IMAD.MOV.U32 R75, RZ, RZ, R211 ;  /* 0x000000ffff4b7224 */ /* 0x000fe200078e00d3 */
[C---:B------:R-:W-:Y:S01]  /*5d70*/  HMMA.16816.F32.BF16 R116, R8.reuse, R24, R148 ;  /* 0x000000180874723c */ /* 0x040fe20000041894 */
[----:B------:R1:W5:Y:S04]  /*5d80*/  LDL.LU R228, [R1+0x58] ;  /* 0x0000580001e47983 */ /* 0x0003680000300800 */
[----:B------:R1:W5:Y:S03]  /*5d90*/  LDL.LU R227, [R1+0x54] ;  /* 0x0000540001e37983 */ /* 0x0003660000300800 */
[C---:B------:R-:W-:Y:S01]  /*5da0*/  HMMA.16816.F32.BF16 R208, R8.reuse, R22, R68 ;  /* 0x0000001608d0723c */ /* 0x040fe20000041844 */
[----:B------:R3:W-:Y:S01]  /*5db0*/  MUFU.EX2 R23, R4 ;  /* 0x0000000400177308 */ /* 0x0007e20000000800 */
[----:B------:R1:W5:Y:S04]  /*5dc0*/  LDL.LU R226, [R1+0x50] ;  /* 0x0000500001e27983 */ /* 0x0003680000300800 */
[----:B------:R1:W5:Y:S02]  /*5dd0*/  LDL.LU R225, [R1+0x4c] ;  /* 0x00004c0001e17983 */ /* 0x0003640000300800 */
[----:B------:R-:W-:Y:S02]  /*5de0*/  HMMA.16816.F32.BF16 R148, R8, R16, R144 ;  /* 0x000000100894723c */ /* 0x000fe40000041890 */
[----:B------:R-:W-:Y:S04]  /*5df0*/  LDSM.16.MT88.4 R144, [R221+0x3900] ;  /* 0x00390000dd90783b */ /* 0x000fe80000004200 */
[----:B------:R1:W5:Y:S01]  /*5e00*/  LDL.LU R224, [R1+0x48] ;  /* 0x0000480001e07983 */ /* 0x0003620000300800 */
[----:B---3--:R-:W-:-:S03]  /*5e10*/  FFMA.FTZ R4, R197, c[0x0][0x2d0], -R3 ;  /* 0x0000b400c5047a23 */ /* 0x008fc60000010803 */
[----:B------:R1:W5:Y:S01]  /*5e20*/  LDL.LU R179, [R1+0x44] ;  /* 0x0000440001b37983 */ /* 0x0003620000300800 */
[----:B------:R3:W4:Y:S02]  /*5e30*/  MUFU.EX2 R24, R4 ;  /* 0x0000000400187308 */ /* 0x0007240000000800 */
[--C-:B---3--:R-:W-:Y:S02]  /*5e40*/  FFMA.FTZ R4, R199, c[0x0][0x2d0], -R3.reuse ;  /* 0x0000b400c7047a23 */ /* 0x108fe40000010803 */
[----:B------:R-:W-:-:S04]  /*5e50*/  FFMA.FTZ R3, R196, c[0x0][0x2d0], -R3 ;  /* 0x0000b400c4037a23 */ /* 0x000fc80000010803 */
[----:B------:R3:W-:Y:S02]  /*5e60*/  MUFU.EX2 R25, R3 ;  /* 0x0000000300197308 */ /* 0x0007e40000000800 */
[----:B---3--:R-:W-:-:S06]  /*5e70*/  FFMA.FTZ R3, R195, c[0x0][0x2d0], -R0 ;  /* 0x0000b400c3037a23 */ /* 0x008fcc0000010800 */
[----:B------:R3:W-:Y:S02]  /*5e80*/  MUFU.EX2 R20, R3 ;  /* 0x0000000300147308 */ /* 0x0007e40000000800 */
[----:B---3--:R-:W-:-:S06]  /*5e90*/  FFMA.FTZ R3, R194, c[0x0][0x2d0], -R0 ;  /* 0x0000b400c2037a23 */ /* 0x008fcc0000010800 */
[----:B------:R3:W1:Y:S02]  /*5ea0*/  MUFU.EX2 R21, R3 ;  /* 0x0000000300157308 */ /* 0x0006640000000800 */
[--C-:B---3--:R-:W-:Y:S02]  /*5eb0*/  FFMA.FTZ R3, R193, c[0x0][0x2d0], -R0.reuse ;  /* 0x0000b400c1037a23 */ /* 0x108fe40000010800 */
[----:B------:R-:W-:Y:S02]  /*5ec0*/  FFMA.FTZ R0, R192, c[0x0][0x2d0], -R0 ;  /* 0x0000b400c0007a23 */ /* 0x000fe40000010800 */
[----:B------:R-:W3:Y:S02]  /*5ed0*/  LDSM.16.MT88.4 R192, [R220+0x1900] ;  /* 0x00190000dcc0783b */ /* 0x000ee40000004200 */
[----:B------:R1:W-:Y:S02]  /*5ee0*/  MUFU.EX2 R19, R0 ;  /* 0x0000000000137308 */ /* 0x0003e40000000800 */
[----:B-1----:R-:W-:-:S06]  /*5ef0*/  FFMA.FTZ R0, R74, c[0x0][0x2d0], -R13 ;  /* 0x0000b4004a007a23 */ /* 0x002fcc000001080d */
[----:B------:R1:W-:Y:S02]  /*5f00*/  MUFU.EX2 R16, R0 ;  /* 0x0000000000107308 */ /* 0x0003e40000000800 */
[----:B-1----:R-:W-:-:S06]  /*5f10*/  FFMA.FTZ R0, R75, c[0x0][0x2d0], -R13 ;  /* 0x0000b4004b007a23 */ /* 0x002fcc000001080d */
[----:B------:R1:W-:Y:S02]  /*5f20*/  MUFU.EX2 R17, R0 ;  /* 0x0000000000117308 */ /* 0x0003e40000000800 */
[----:B-1----:R-:W-:Y:S01]  /*5f30*/  FFMA.FTZ R0, R5, c[0x0][0x2d0], -R13 ;  /* 0x0000b40005007a23 */ /* 0x002fe2000001080d */
[----:B------:R-:W-:Y:S02]  /*5f40*/  MOV R5, R7 ;  /* 0x0000000700057202 */ /* 0x000fe40000000f00 */
[----:B------:R-:W-:-:S03]  /*5f50*/  MOV R7, R97 ;  /* 0x0000006100077202 */ /* 0x000fc60000000f00 */
[----:B------:R1:W-:Y:S01]  /*5f60*/  MUFU.EX2 R18, R0 ;  /* 0x0000000000127308 */ /* 0x0003e20000000800 */
[----:B------:R-:W-:Y:S02]  /*5f70*/  MOV R97, R99 ;  /* 0x0000006300617202 */ /* 0x000fe40000000f00 */
[----:B------:R-:W-:Y:S01]  /*5f80*/  MOV R99, R113 ;  /* 0x0000007100637202 */ /* 0x000fe20000000f00 */
[----:B------:R-:W-:Y:S02]  /*5f90*/  IMAD.MOV.U32 R113, RZ, RZ, R168 ;  /* 0x000000ffff717224 */ /* 0x000fe400078e00a8 */
[----:B------:R-:W-:Y:S02]  /*5fa0*/  IMAD.MOV.U32 R168, RZ, RZ, R15 ;  /* 0x000000ffffa87224 */ /* 0x000fe400078e000f */
[----:B-1----:R-:W-:-:S04]  /*5fb0*/  FFMA.FTZ R0, R6, c[0x0][0x2d0], -R13 ;  /* 0x0000b40006007a23 */ /* 0x002fc8000001080d */
[----:B------:R1:W-:Y:S01]  /*5fc0*/  MUFU.EX2 R15, R0 ;  /* 0x00000000000f7308 */ /* 0x0003e20000000800 */
[----:B------:R-:W-:Y:S01]  /*5fd0*/  HMMA.16816.F32.BF16 R196, R8, R28, R248 ;  /* 0x0000001c08c4723c */ /* 0x000fe200000418f8 */
[----:B-1----:R-:W-:-:S06]  /*5fe0*/  FFMA.FTZ R0, R83, c[0x0][0x2d0], -R12 ;  /* 0x0000b40053007a23 */ /* 0x002fcc000001080c */
[----:B------:R1:W-:Y:S01]  /*5ff0*/  MUFU.EX2 R27, R0 ;  /* 0x00000000001b7308 */ /* 0x0003e20000000800 */
[----:B------:R-:W-:-:S07]  /*6000*/  FADD.FTZ R9, R212, R14 ;  /* 0x0000000ed4097221 */ /* 0x000fce0000010000 */
[----:B------:R2:W-:Y:S01]  /*6010*/  MUFU.EX2 R22, R3 ;  /* 0x0000000300167308 */ /* 0x0005e20000000800 */
[----:B-1----:R-:W-:-:S07]  /*6020*/  FFMA.FTZ R0, R80, c[0x0][0x2d0], -R12 ;  /* 0x0000b40050007a23 */ /* 0x002fce000001080c */
[----:B------:R1:W-:Y:S01]  /*6030*/  MUFU.EX2 R13, R0 ;  /* 0x00000000000d7308 */ /* 0x0003e20000000800 */
[----:B--2---:R-:W-:-:S07]  /*6040*/  FFMA.FTZ R3, R81, c[0x0][0x2d0], -R12 ;  /* 0x0000b40051037a23 */ /* 0x004fce000001080c */
[----:B------:R-:W2:Y:S01]  /*6050*/  MUFU.EX2 R26, R4 ;  /* 0x00000004001a7308 */ /* 0x000ea20000000800 */
[----:B-1----:R-:W-:-:S07]  /*6060*/  FFMA.FTZ R0, R5, c[0x0][0x2d0], -R12 ;  /* 0x0000b40005007a23 */ /* 0x002fce000001080c */
[----:B------:R-:W-:Y:S01]  /*6070*/  MUFU.EX2 R12, R3 ;  /* 0x00000003000c7308 */ /* 0x000fe20000000800 */
[----:B------:R-:W-:-:S07]  /*6080*/  IMAD.MOV.U32 R6, RZ, RZ, R96 ;  /* 0x000000ffff067224 */ /* 0x000fce00078e0060 */
[----:B------:R-:W1:Y:S01]  /*6090*/  MUFU.EX2 R14, R0 ;  /* 0x00000000000e7308 */ /* 0x000e620000000800 */
[----:B------:R-:W-:Y:S02]  /*60a0*/  IMAD.MOV.U32 R96, RZ, RZ, R98 ;  /* 0x000000ffff607224 */ /* 0x000fe400078e0062 */
[----:B------:R-:W-:Y:S02]  /*60b0*/  IMAD.MOV.U32 R98, RZ, RZ, R112 ;  /* 0x000000ffff627224 */ /* 0x000fe400078e0070 */
[----:B------:R-:W-:Y:S01]  /*60c0*/  IMAD.MOV.U32 R112, RZ, RZ, R114 ;  /* 0x000000ffff707224 */ /* 0x000fe200078e0072 */
[----:B------:R-:W-:Y:S02]  /*60d0*/  MOV R114, R169 ;  /* 0x000000a900727202 */ /* 0x000fe40000000f00 */
[----:B------:R-:W-:Y:S02]  /*60e0*/  MOV R169, R82 ;  /* 0x0000005200a97202 */ /* 0x000fe40000000f00 */
[----:B------:R-:W3:Y:S01]  /*60f0*/  LDSM.16.MT88.4 R80, [R221+0x1900] ;  /* 0x00190000dd50783b */ /* 0x000ee20000004200 */
        /* <DEDUP_REMOVED lines=9> */
[----:B----4-:R-:W-:Y:S02]  /*6190*/  F2FP.BF16.PACK_AB R168, R24, R23 ;  /* 0x0000001718a8723e */ /* 0x010fe400000010ff */
[----:B------:R-:W-:Y:S02]  /*61a0*/  F2FP.BF16.PACK_AB R169, R21, R20 ;  /* 0x0000001415a9723e */ /* 0x000fe400000010ff */
[----:B--2---:R-:W-:Y:S02]  /*61b0*/  F2FP.BF16.PACK_AB R170, R25, R26 ;  /* 0x0000001a19aa723e */ /* 0x004fe400000010ff */
[----:B------:R-:W-:Y:S02]  /*61c0*/  F2FP.BF16.PACK_AB R171, R19, R22 ;  /* 0x0000001613ab723e */ /* 0x000fe400000010ff */
[----:B------:R-:W-:Y:S02]  /*61d0*/  F2FP.BF16.PACK_AB R164, R17, R16 ;  /* 0x0000001011a4723e */ /* 0x000fe400000010ff */
[----:B------:R-:W-:-:S02]  /*61e0*/  F2FP.BF16.PACK_AB R165, R13, R27 ;  /* 0x0000001b0da5723e */ /* 0x000fc400000010ff */
[----:B------:R-:W-:Y:S02]  /*61f0*/  F2FP.BF16.PACK_AB R166, R15, R18 ;  /* 0x000000120fa6723e */ /* 0x000fe400000010ff */
[----:B-1----:R-:W-:Y:S01]  /*6200*/  F2FP.BF16.PACK_AB R167, R14, R12 ;  /* 0x0000000c0ea7723e */ /* 0x002fe200000010ff */
[-C--:B---3--:R-:W-:Y:S08]  /*6210*/  HMMA.16816.F32.BF16 R184, R168, R192.reuse, R184 ;  /* 0x000000c0a8b8723c */ /* 0x088ff000000418b8 */
[C---:B------:R-:W-:Y:S08]  /*6220*/  HMMA.16816.F32.BF16 R180, R164.reuse, R192, R180 ;  /* 0x000000c0a4b4723c */ /* 0x040ff000000418b4 */
[-C--:B------:R-:W-:Y:S08]  /*6230*/  HMMA.16816.F32.BF16 R188, R164, R194.reuse, R188 ;  /* 0x000000c2a4bc723c */ /* 0x080ff000000418bc */
[----:B------:R-:W-:Y:S07]  /*6240*/  HMMA.16816.F32.BF16 R192, R168, R194, R40 ;  /* 0x000000c2a8c0723c */ /* 0x000fee0000041828 */
[----:B------:R-:W-:Y:S01]  /*6250*/  MOV R43, R5 ;  /* 0x00000005002b7202 */ /* 0x000fe20000000f00 */
[----:B------:R-:W-:Y:S01]  /*6260*/  IMAD.MOV.U32 R42, RZ, RZ, R6 ;  /* 0x000000ffff2a7224 */ /* 0x000fe200078e0006 */
[----:B------:R-:W-:-:S02]  /*6270*/  MOV R41, R7 ;  /* 0x0000000700297202 */ /* 0x000fc40000000f00 */
        /* <DEDUP_REMOVED lines=10> */
[----:B------:R-:W-:Y:S01]  /*6320*/  HMMA.16816.F32.BF16 R72, R164, R80, R56 ;  /* 0x00000050a448723c */ /* 0x000fe20000041838 */
[----:B------:R-:W-:Y:S01]  /*6330*/  MOV R0, R131 ;  /* 0x0000008300007202 */ /* 0x000fe20000000f00 */
[----:B------:R-:W-:Y:S01]  /*6340*/  FADD.FTZ R11, R70, R69 ;  /* 0x00000045460b7221 */ /* 0x000fe20000010000 */
[----:B------:R-:W2:Y:S01]  /*6350*/  LDSM.16.MT88.4 R96, [R223+0x1900] ;  /* 0x00190000df60783b */ /* 0x000ea20000004200 */
[----:B------:R-:W-:-:S03]  /*6360*/  IMAD.MOV.U32 R251, RZ, RZ, R71 ;  /* 0x000000fffffb7224 */ /* 0x000fc600078e0047 */
[----:B------:R-:W-:Y:S01]  /*6370*/  IMAD.MOV.U32 R58, RZ, RZ, R130 ;  /* 0x000000ffff3a7224 */ /* 0x000fe200078e0082 */
[----:B------:R-:W-:Y:S01]  /*6380*/  HMMA.16816.F32.BF16 R68, R168, R80, R48 ;  /* 0x00000050a844723c */ /* 0x000fe20000041830 */
[----:B------:R-:W-:Y:S02]  /*6390*/  IMAD.MOV.U32 R10, RZ, RZ, R162 ;  /* 0x000000ffff0a7224 */ /* 0x000fe400078e00a2 */
[----:B------:R-:W-:Y:S02]  /*63a0*/  FADD.FTZ R3, R3, R58 ;  /* 0x0000003a03037221 */ /* 0x000fe40000010000 */
[----:B------:R-:W-:Y:S02]  /*63b0*/  FADD.FTZ R0, R0, R9 ;  /* 0x0000000900007221 */ /* 0x000fe40000010000 */
[----:B------:R-:W-:Y:S01]  /*63c0*/  MOV R49, R115 ;  /* 0x0000007300317202 */ /* 0x000fe20000000f00 */
[----:B------:R-:W-:Y:S01]  /*63d0*/  FADD.FTZ R8, R129, R128 ;  /* 0x0000008081087221 */ /* 0x000fe20000010000 */
[----:B------:R-:W-:Y:S01]  /*63e0*/  MOV R48, R163 ;  /* 0x000000a300307202 */ /* 0x000fe20000000f00 */
[----:B------:R-:W-:-:S02]  /*63f0*/  IMAD.MOV.U32 R59, RZ, RZ, R160 ;  /* 0x000000ffff3b7224 */ /* 0x000fc400078e00a0 */
[----:B------:R-:W-:Y:S01]  /*6400*/  IMAD.MOV.U32 R40, RZ, RZ, R112 ;  /* 0x000000ffff287224 */ /* 0x000fe200078e0070 */
[----:B------:R-:W-:Y:S01]  /*6410*/  MOV R51, R113 ;  /* 0x0000007100337202 */ /* 0x000fe20000000f00 */
[----:B------:R-:W-:Y:S01]  /*6420*/  FADD.FTZ R10, R10, R3 ;  /* 0x000000030a0a7221 */ /* 0x000fe20000010000 */
[----:B------:R-:W-:Y:S01]  /*6430*/  LDSM.16.MT88.4 R128, [R220+0x3900] ;  /* 0x00390000dc80783b */ /* 0x000fe20000004200 */
[----:B------:R-:W-:Y:S02]  /*6440*/  FADD.FTZ R9, R49, R0 ;  /* 0x0000000031097221 */ /* 0x000fe40000010000 */
[----:B------:R-:W-:Y:S01]  /*6450*/  IMAD.MOV.U32 R50, RZ, RZ, R114 ;  /* 0x000000ffff327224 */ /* 0x000fe200078e0072 */
[----:B------:R-:W-:Y:S01]  /*6460*/  LDSM.16.MT88.4 R160, [R223+0x3900] ;  /* 0x00390000dfa0783b */ /* 0x000fe20000004200 */
[----:B------:R-:W-:Y:S01]  /*6470*/  FADD.FTZ R8, R59, R8 ;  /* 0x000000083b087221 */ /* 0x000fe20000010000 */
[----:B-1----:R-:W-:Y:S01]  /*6480*/  HMMA.16816.F32.BF16 R200, R164, R4, R200 ;  /* 0x00000004a4c8723c */ /* 0x002fe200000418c8 */
[----:B------:R-:W-:Y:S01]  /*6490*/  FADD.FTZ R11, R48, R11 ;  /* 0x0000000b300b7221 */ /* 0x000fe20000010000 */
[----:B------:R-:W1:Y:S01]  /*64a0*/  LDSM.16.MT88.4 R112, [R222+0x1900] ;  /* 0x00190000de70783b */ /* 0x000e620000004200 */
[----:B------:R-:W-:-:S02]  /*64b0*/  FADD.FTZ R0, R40, R10 ;  /* 0x0000000a28007221 */ /* 0x000fc40000010000 */
[----:B------:R-:W-:-:S03]  /*64c0*/  FADD.FTZ R9, R41, R9 ;  /* 0x0000000929097221 */ /* 0x000fc60000010000 */
        /* <DEDUP_REMOVED lines=46> */
[----:B--2---:R-:W-:Y:S01]  /*67b0*/  HMMA.16816.F32.BF16 R88, R164, R96, R88 ;  /* 0x00000060a458723c */ /* 0x004fe20000041858 */
[----:B------:R-:W-:Y:S02]  /*67c0*/  FADD.FTZ R5, R12, R5 ;  /* 0x000000050c057221 */ /* 0x000fe40000010000 */
[----:B------:R-:W-:-:S05]  /*67d0*/  FADD.FTZ R4, R18, R4 ;  /* 0x0000000412047221 */ /* 0x000fca0000010000 */
[C---:B------:R-:W-:Y:S01]  /*67e0*/  HMMA.16816.F32.BF16 R92, R164.reuse, R98, R92 ;  /* 0x00000062a45c723c */ /* 0x040fe2000004185c */
[----:B------:R2:W-:Y:S07]  /*67f0*/  STL [R1+0x4], R0 ;  /* 0x0000040001007387 */ /* 0x0005ee0000100800 */
[C---:B-1----:R-:W-:Y:S08]  /*6800*/  HMMA.16816.F32.BF16 R104, R164.reuse, R112, R104 ;  /* 0x00000070a468723c */ /* 0x042ff00000041868 */
[C---:B------:R-:W-:Y:S08]  /*6810*/  HMMA.16816.F32.BF16 R108, R164.reuse, R114, R108 ;  /* 0x00000072a46c723c */ /* 0x040ff0000004186c */
[----:B------:R-:W-:Y:S01]  /*6820*/  HMMA.16816.F32.BF16 R120, R164, R128, R120 ;  /* 0x00000080a478723c */ /* 0x000fe20000041878 */
[----:B--2---:R-:W-:-:S07]  /*6830*/  FADD.FTZ R0, R14, R5 ;  /* 0x000000050e007221 */ /* 0x004fce0000010000 */
        /* <DEDUP_REMOVED lines=25> */
[----:B------:R-:W3:Y:S04]  /*69d0*/  LDL.64 R28, [R1+0x38] ;  /* 0x00003800011c7983 */ /* 0x000ee80000100a00 */
[----:B------:R-:W4:Y:S04]  /*69e0*/  LDL R249, [R1+0x24] ;  /* 0x0000240001f97983 */ /* 0x000f280000100800 */
[----:B------:R-:W4:Y:S01]  /*69f0*/  LDL.64 R250, [R1+0x28] ;  /* 0x0000280001fa7983 */ /* 0x000f220000100a00 */
[----:B------:R-:W-:Y:S01]  /*6a00*/  MOV R178, R2 ;  /* 0x0000000200b27202 */ /* 0x000fe20000000f00 */
[----:B-1----:R-:W-:Y:S01]  /*6a10*/  IMAD.MOV.U32 R3, RZ, RZ, R176 ;  /* 0x000000ffff037224 */ /* 0x002fe200078e00b0 */
[----:B------:R-:W-:Y:S01]  /*6a20*/  ULEA.HI.SX32 UR21, UR18, 0xfffffffe, 0x1a ;  /* 0xfffffffe12157891 */ /* 0x000fe2000f8fd23f */
[----:B------:R-:W-:Y:S01]  /*6a30*/  IMAD.MOV.U32 R0, RZ, RZ, R177 ;  /* 0x000000ffff007224 */ /* 0x000fe200078e00b1 */
[----:B------:R-:W-:Y:S01]  /*6a40*/  ULDC.64 UR6, c[0x0][0x208] ;  /* 0x0000820000067ab9 */ /* 0x000fe20000000a00 */
[----:B-----5:R-:W-:Y:S01]  /*6a50*/  IMAD.MOV.U32 R173, RZ, RZ, R175 ;  /* 0x000000ffffad7224 */ /* 0x020fe200078e00af */
[----:B------:R-:W-:Y:S01]  /*6a60*/  ULDC.64 UR4, c[0x0][0x1e0] ;  /* 0x0000780000047ab9 */ /* 0x000fe20000000a00 */
[----:B--2---:R-:W-:-:S02]  /*6a70*/  IADD3 R5, P2, R30, 0x40, RZ ;  /* 0x000000401e057810 */ /* 0x004fc40007f5e0ff */
[----:B---3--:R-:W-:-:S03]  /*6a80*/  IADD3 R4, P1, R28, 0x40, RZ ;  /* 0x000000401c047810 */ /* 0x008fc60007f3e0ff */
[----:B------:R-:W-:Y:S04]  /*6a90*/  STL [R1+0x20], R5 ;  /* 0x0000200501007387 */ /* 0x000fe80000100800 */
[----:B------:R1:W-:Y:S01]  /*6aa0*/  STL [R1+0x18], R4 ;  /* 0x0000180401007387 */ /* 0x0003e20000100800 */
[----:B----4-:R-:W-:Y:S01]  /*6ab0*/  IMAD.X R2, RZ, RZ, R251, P1 ;  /* 0x000000ffff027224 */ /* 0x010fe200008e06fb */
[----:B-1----:R-:W-:-:S05]  /*6ac0*/  IADD3.X R4, RZ, R249, RZ, P2, !PT ;  /* 0x000000f9ff047210 */ /* 0x002fca00017fe4ff */
[----:B------:R1:W-:Y:S04]  /*6ad0*/  STL [R1+0x1c], R4 ;  /* 0x00001c0401007387 */ /* 0x0003e80000100800 */
[----:B------:R1:W-:Y:S02]  /*6ae0*/  STL [R1+0x14], R2 ;  /* 0x0000140201007387 */ /* 0x0003e40000100800 */
.L_x_2624:
[----:B------:R-:W2:Y:S01]  /*6af0*/  LDL.64 R174, [R1+0x30] ;  /* 0x0000300001ae7983 */ /* 0x000ea20000100a00 */
[----:B------:R-:W-:Y:S04]  /*6b00*/  DEPBAR.LE SB0, 0x0 ;  /* 0x000080000000791a */ /* 0x000fe80000000000 */
[----:B------:R-:W-:Y:S01]  /*6b10*/  USHF.R.S32.HI UR15, URZ, 0x1f, UR21 ;  /* 0x0000001f3f0f7899 */ /* 0x000fe20008011415 */
[----:B------:R-:W3:Y:S01]  /*6b20*/  LDL R172, [R1+0x24] ;  /* 0x0000240001ac7983 */ /* 0x000ee20000100800 */
[----:B------:R-:W-:Y:S02]  /*6b30*/  UIMAD.WIDE.U32 UR22, UR21, UR6, URZ ;  /* 0x00000006151672a5 */ /* 0x000fe4000f8e003f */
[----:B------:R-:W-:Y:S01]  /*6b40*/  UIMAD UR15, UR15, UR6, URZ ;  /* 0x000000060f0f72a4 */ /* 0x000fe2000f8e023f */
[----:B------:R-:W4:Y:S01]  /*6b50*/  LDL R176, [R1+0x20] ;  /* 0x0000200001b07983 */ /* 0x000f220000100800 */
        /* <DEDUP_REMOVED lines=9> */
[----:B------:R-:W-:Y:S02]  /*6bf0*/  @UP1 USHF.L.U64.HI UR20, UR4, 0x5, UR5 ;  /* 0x0000000504141899 */ /* 0x000fe40008010205 */
[----:B------:R-:W-:Y:S01]  /*6c00*/  @UP1 UIMAD.WIDE.U32 UR22, UR21, UR4, URZ ;  /* 0x00000004151612a5 */ /* 0x000fe2000f8e003f */
[----:B------:R-:W-:Y:S08]  /*6c10*/  LDSM.16.M88.4 R64, [R226+0x8100] ;  /* 0x00810000e240783b */ /* 0x000ff00000000200 */
[----:B------:R-:W1:Y:S08]  /*6c20*/  LDSM.16.M88.4 R16, [R179+0x4100] ;  /* 0x00410000b310783b */ /* 0x000e700000000200 */
[----:B------:R-:W1:Y:S08]  /*6c30*/  LDSM.16.M88.4 R60, [R226+0xa100] ;  /* 0x00a10000e23c783b */ /* 0x000e700000000200 */
[----:B------:R-:W1:Y:S08]  /*6c40*/  LDSM.16.M88.4 R32, [R179+0x4900] ;  /* 0x00490000b320783b */ /* 0x000e700000000200 */
[----:B------:R-:W5:Y:S06]  /*6c50*/  LDL.64 R250, [R1+0x38] ;  /* 0x0000380001fa7983 */ /* 0x000f6c0000100a00 */
[----:B------:R-:W1:Y:S08]  /*6c60*/  LDSM.16.M88.4 R48, [R179+0x5100] ;  /* 0x00510000b330783b */ /* 0x000e700000000200 */
[----:B------:R-:W5:Y:S01]  /*6c70*/  LDL.64 R248, [R1+0x28] ;  /* 0x0000280001f87983 */ /* 0x000f620000100a00 */
[-C--:B-1----:R-:W-:Y:S05]  /*6c80*/  HMMA.16816.F32.BF16 R4, R64, R16.reuse, RZ ;  /* 0x000000104004723c */ /* 0x082fea00000418ff */
[----:B------:R-:W1:Y:S03]  /*6c90*/  LDSM.16.M88.4 R204, [R179+0x5900] ;  /* 0x00590000b3cc783b */ /* 0x000e660000000200 */
[C---:B------:R-:W-:Y:S05]  /*6ca0*/  HMMA.16816.F32.BF16 R8, R60.reuse, R16, RZ ;  /* 0x000000103c08723c */ /* 0x040fea00000418ff */
[----:B------:R-:W5:Y:S03]  /*6cb0*/  LDL R242, [R1+0x18] ;  /* 0x0000180001f27983 */ /* 0x000f660000100800 */
[-C--:B------:R-:W-:Y:S01]  /*6cc0*/  HMMA.16816.F32.BF16 R12, R60, R18.reuse, RZ ;  /* 0x000000123c0c723c */ /* 0x080fe200000418ff */
[----:B------:R-:W-:Y:S07]  /*6cd0*/  LDSM.16.M88.4 R208, [R228+0x8100] ;  /* 0x00810000e4d0783b */ /* 0x000fee0000000200 */
[C---:B------:R-:W-:Y:S01]  /*6ce0*/  HMMA.16816.F32.BF16 R16, R64.reuse, R18, RZ ;  /* 0x000000124010723c */ /* 0x040fe200000418ff */
[----:B------:R-:W1:Y:S07]  /*6cf0*/  LDSM.16.M88.4 R212, [R230] ;  /* 0x00000000e6d4783b */ /* 0x000e6e0000000200 */
[-C--:B------:R-:W-:Y:S01]  /*6d00*/  HMMA.16816.F32.BF16 R20, R64, R32.reuse, RZ ;  /* 0x000000204014723c */ /* 0x080fe200000418ff */
[----:B------:R-:W1:Y:S07]  /*6d10*/  LDSM.16.M88.4 R216, [R228+0xa100] ;  /* 0x00a10000e4d8783b */ /* 0x000e6e0000000200 */
[C---:B------:R-:W-:Y:S08]  /*6d20*/  HMMA.16816.F32.BF16 R24, R60.reuse, R32, RZ ;  /* 0x000000203c18723c */ /* 0x040ff000000418ff */
[-C--:B------:R-:W-:Y:S08]  /*6d30*/  HMMA.16816.F32.BF16 R28, R60, R34.reuse, RZ ;  /* 0x000000223c1c723c */ /* 0x080ff000000418ff */
[C---:B------:R-:W-:Y:S08]  /*6d40*/  HMMA.16816.F32.BF16 R32, R64.reuse, R34, RZ ;  /* 0x000000224020723c */ /* 0x040ff000000418ff */
[-C--:B------:R-:W-:Y:S08]  /*6d50*/  HMMA.16816.F32.BF16 R36, R64, R48.reuse, RZ ;  /* 0x000000304024723c */ /* 0x080ff000000418ff */
[C---:B------:R-:W-:Y:S08]  /*6d60*/  HMMA.16816.F32.BF16 R40, R60.reuse, R48, RZ ;  /* 0x000000303c28723c */ /* 0x040ff000000418ff */
[-C--:B------:R-:W-:Y:S08]  /*6d70*/  HMMA.16816.F32.BF16 R44, R60, R50.reuse, RZ ;  /* 0x000000323c2c723c */ /* 0x080ff000000418ff */
[C---:B------:R-:W-:Y:S08]  /*6d80*/  HMMA.16816.F32.BF16 R48, R64.reuse, R50, RZ ;  /* 0x000000324030723c */ /* 0x040ff000000418ff */
[-C--:B-1----:R-:W-:Y:S08]  /*6d90*/  HMMA.16816.F32.BF16 R52, R64, R204.reuse, RZ ;  /* 0x000000cc4034723c */ /* 0x082ff000000418ff */
        /* <DEDUP_REMOVED lines=15> */
[C---:B------:R-:W-:Y:S08]  /*6e90*/  HMMA.16816.F32.BF16 R40, R216.reuse, R212, R40 ;  /* 0x000000d4d828723c */ /* 0x040ff00000041828 */
[-C--:B------:R-:W-:Y:S04]  /*6ea0*/  HMMA.16816.F32.BF16 R44, R216, R214.reuse, R44 ;  /* 0x000000d6d82c723c */ /* 0x080fe8000004182c */
[----:B------:R-:W-:Y:S04]  /*6eb0*/  IADD3 R2, P2, R174, UR18, RZ ;  /* 0x00000012ae027c10 */ /* 0x000fe8000ff5e0ff */
[C---:B------:R-:W-:Y:S04]  /*6ec0*/  HMMA.16816.F32.BF16 R48, R208.reuse, R214, R48 ;  /* 0x000000d6d030723c */ /* 0x040fe80000041830 */
[----:B------:R-:W-:Y:S02]  /*6ed0*/  LEA R174, P1, R2, c[0x0][0x1f8], 0x1 ;  /* 0x00007e0002ae7a11 */ /* 0x000fe400078208ff */
[----:B---3--:R-:W-:Y:S02]  /*6ee0*/  IADD3.X R172, R172, UR15, RZ, P2, !PT ;  /* 0x0000000facac7c10 */ /* 0x008fe400097fe4ff */
[-C--:B-1----:R-:W-:Y:S04]  /*6ef0*/  HMMA.16816.F32.BF16 R52, R208, R204.reuse, R52 ;  /* 0x000000ccd034723c */ /* 0x082fe80000041834 */
[----:B------:R-:W-:Y:S02]  /*6f00*/  LEA.HI.X R175, R2, c[0x0][0x1fc], R172, 0x1, P1 ;  /* 0x00007f0002af7a11 */ /* 0x000fe400008f0cac */
[----:B----4-:R-:W-:Y:S01]  /*6f10*/  IADD3 R2, P2, R176, UR18, RZ ;  /* 0x00000012b0027c10 */ /* 0x010fe2000ff5e0ff */
[----:B------:R-:W-:Y:S01]  /*6f20*/  @UP1 USHF.L.U32 UR18, UR22, 0x6, URZ ;  /* 0x0000000616121899 */ /* 0x000fe2000800063f */
[C---:B------:R-:W-:Y:S01]  /*6f30*/  HMMA.16816.F32.BF16 R56, R216.reuse, R204, R56 ;  /* 0x000000ccd838723c */ /* 0x040fe20000041838 */
[----:B------:R-:W-:Y:S01]  /*6f40*/  @!PT LDS RZ, [RZ] ;  /* 0x00000000fffff984 */ /* 0x000fe20000000800 */
[----:B------:R-:W-:Y:S01]  /*6f50*/  @!PT LDS RZ, [RZ] ;  /* 0x00000000fffff984 */ /* 0x000fe20000000800 */
[----:B------:R-:W-:Y:S01]  /*6f60*/  @!PT LDS RZ, [RZ] ;  /* 0x00000000fffff984 */ /* 0x000fe20000000800 */
[----:B------:R1:W-:Y:S03]  /*6f70*/  LDGSTS.E.BYPASS.LTC128B.128 [R239+0x100], [R174.64], !P3 ;  /* 0x00100000aeef7fae */ /* 0x0003e6000d901d50 */
[----:B------:R-:W-:Y:S02]  /*6f80*/  LEA R176, P1, R2, c[0x0][0x1f8], 0x1 ;  /* 0x00007e0002b07a11 */ /* 0x000fe400078208ff */
[----:B-----5:R-:W-:Y:S01]  /*6f90*/  IADD3.X R172, R240, UR15, RZ, P2, !PT ;  /* 0x0000000ff0ac7c10 */ /* 0x020fe200097fe4ff */
[----:B------:R-:W-:Y:S01]  /*6fa0*/  @UP1 USHF.R.S32.HI UR15, URZ, 0x1f, UR21 ;  /* 0x0000001f3f0f1899 */ /* 0x000fe20008011415 */
[-C--:B------:R-:W-:Y:S01]  /*6fb0*/  HMMA.16816.F32.BF16 R60, R216, R206.reuse, R60 ;  /* 0x000000ced83c723c */ /* 0x080fe2000004183c */
[----:B------:R-:W2:Y:S02]  /*6fc0*/  LDL R240, [R1+0x14] ;  /* 0x0000140001f07983 */ /* 0x000ea40000100800 */
        /* <DEDUP_REMOVED lines=12> */
[----:B---3--:R-:W-:Y:S05]  /*7090*/  IADD3 R176, P1, R174, UR9, RZ ;  /* 0x00000009aeb07c10 */ /* 0x008fea000ff3e0ff */
        /* <DEDUP_REMOVED lines=11> */
[----:B----4-:R-:W-:Y:S08]  /*7150*/  LDSM.16.M88.4 R212, [R227+0x8100] ;  /* 0x00810000e3d4783b */ /* 0x010ff00000000200 */
[----:B------:R-:W4:Y:S08]  /*7160*/  LDSM.16.M88.4 R216, [R225+0x4100] ;  /* 0x00410000e1d8783b */ /* 0x000f300000000200 */
[----:B-----5:R-:W5:Y:S08]  /*7170*/  LDSM.16.M88.4 R204, [R227+0xa100] ;  /* 0x00a10000e3cc783b */ /* 0x020f700000000200 */
[----:B------:R-:W1:Y:S08]  /*7180*/  LDSM.16.M88.4 R208, [R225+0x4900] ;  /* 0x00490000e1d0783b */ /* 0x000e700000000200 */
[----:B------:R-:W0:Y:S01]  /*7190*/  LDGDEPBAR ;  /* 0x00000000000079af */ /* 0x000e220000000000 */
[-C--:B----4-:R-:W-:Y:S08]  /*71a0*/  HMMA.16816.F32.BF16 R4, R212, R216.reuse, R4 ;  /* 0x000000d8d404723c */ /* 0x090ff00000041804 */
[C---:B-----5:R-:W-:Y:S08]  /*71b0*/  HMMA.16816.F32.BF16 R8, R204.reuse, R216, R8 ;  /* 0x000000d8cc08723c */ /* 0x060ff00000041808 */
[-C--:B------:R-:W-:Y:S08]  /*71c0*/  HMMA.16816.F32.BF16 R12, R204, R218.reuse, R12 ;  /* 0x000000dacc0c723c */ /* 0x080ff0000004180c */
[C---:B------:R-:W-:Y:S01]  /*71d0*/  HMMA.16816.F32.BF16 R16, R212.reuse, R218, R16 ;  /* 0x000000dad410723c */ /* 0x040fe20000041810 */
[----:B------:R-:W4:Y:S07]  /*71e0*/  LDSM.16.M88.4 R216, [R225+0x5100] ;  /* 0x00510000e1d8783b */ /* 0x000f2e0000000200 */
        /* <DEDUP_REMOVED lines=15> */
[----:B------:R-:W4:Y:S08]  /*72e0*/  LDSM.16.M88.4 R208, [R229+0xa100] ;  /* 0x00a10000e5d0783b */ /* 0x000f300000000200 */
[----:B------:R-:W5:Y:S01]  /*72f0*/  LDSM.16.M88.4 R212, [R224+0x800] ;  /* 0x00080000e0d4783b */ /* 0x000f620000000200 */
[-C--:B-1----:R-:W-:Y:S08]  /*7300*/  HMMA.16816.F32.BF16 R4, R204, R216.reuse, R4 ;  /* 0x000000d8cc04723c */ /* 0x082ff00000041804 */
[C---:B----4-:R-:W-:Y:S08]  /*7310*/  HMMA.16816.F32.BF16 R8, R208.reuse, R216, R8 ;  /* 0x000000d8d008723c */ /* 0x050ff00000041808 */
[-C--:B------:R-:W-:Y:S08]  /*7320*/  HMMA.16816.F32.BF16 R12, R208, R218.reuse, R12 ;  /* 0x000000dad00c723c */ /* 0x080ff0000004180c */
[C---:B------:R-:W-:Y:S01]  /*7330*/  HMMA.16816.F32.BF16 R16, R204.reuse, R218, R16 ;  /* 0x000000dacc10723c */ /* 0x040fe20000041810 */
[----:B------:R-:W1:Y:S07]  /*7340*/  LDSM.16.M88.4 R216, [R224+0x1000] ;  /* 0x00100000e0d8783b */ /* 0x000e6e0000000200 */
[-C--:B-----5:R-:W-:Y:S08]  /*7350*/  HMMA.16816.F32.BF16 R20, R204, R212.reuse, R20 ;  /* 0x000000d4cc14723c */ /* 0x0a0ff00000041814 */
[C---:B------:R-:W-:Y:S08]  /*7360*/  HMMA.16816.F32.BF16 R24, R208.reuse, R212, R24 ;  /* 0x000000d4d018723c */ /* 0x040ff00000041818 */
[-C--:B------:R-:W-:Y:S08]  /*7370*/  HMMA.16816.F32.BF16 R28, R208, R214.reuse, R28 ;  /* 0x000000d6d01c723c */ /* 0x080ff0000004181c */
[C---:B------:R-:W-:Y:S01]  /*7380*/  HMMA.16816.F32.BF16 R32, R204.reuse, R214, R32 ;  /* 0x000000d6cc20723c */ /* 0x040fe20000041820 */
[----:B------:R-:W4:Y:S07]  /*7390*/  LDSM.16.M88.4 R212, [R224+0x1800] ;  /* 0x00180000e0d4783b */ /* 0x000f2e0000000200 */
[-C--:B-1----:R-:W-:Y:S08]  /*73a0*/  HMMA.16816.F32.BF16 R36, R204, R216.reuse, R36 ;  /* 0x000000d8cc24723c */ /* 0x082ff00000041824 */
[C---:B------:R-:W-:Y:S08]  /*73b0*/  HMMA.16816.F32.BF16 R40, R208.reuse, R216, R40 ;  /* 0x000000d8d028723c */ /* 0x040ff00000041828 */
[-C--:B------:R-:W-:Y:S08]  /*73c0*/  HMMA.16816.F32.BF16 R44, R208, R218.reuse, R44 ;  /* 0x000000dad02c723c */ /* 0x080ff0000004182c */
[C---:B------:R-:W-:Y:S01]  /*73d0*/  HMMA.16816.F32.BF16 R48, R204.reuse, R218, R48 ;  /* 0x000000dacc30723c */ /* 0x040fe20000041830 */
[----:B------:R-:W-:Y:S07]  /*73e0*/  LDSM.16.M88.4 R216, [R179+0x6100] ;  /* 0x00610000b3d8783b */ /* 0x000fee0000000200 */
[-C--:B----4-:R-:W-:Y:S08]  /*73f0*/  HMMA.16816.F32.BF16 R52, R204, R212.reuse, R52 ;  /* 0x000000d4cc34723c */ /* 0x090ff00000041834 */
        /* <DEDUP_REMOVED lines=20> */
[----:B------:R-:W-:Y:S07]  /*7540*/  LDSM.16.M88.4 R216, [R235] ;  /* 0x00000000ebd8783b */ /* 0x000fee0000000200 */
[-C--:B----4-:R-:W-:Y:S08]  /*7550*/  HMMA.16816.F32.BF16 R52, R208, R212.reuse, R52 ;  /* 0x000000d4d034723c */ /* 0x090ff00000041834 */
[C---:B------:R-:W-:Y:S08]  /*7560*/  HMMA.16816.F32.BF16 R56, R204.reuse, R212, R56 ;  /* 0x000000d4cc38723c */ /* 0x040ff00000041838 */
[-C--:B------:R-:W-:Y:S01]  /*7570*/  HMMA.16816.F32.BF16 R60, R204, R214.reuse, R60 ;  /* 0x000000d6cc3c723c */ /* 0x080fe2000004183c */
[----:B------:R-:W1:Y:S07]  /*7580*/  LDSM.16.M88.4 R204, [R228+0xc100] ;  /* 0x00c10000e4cc783b */ /* 0x000e6e0000000200 */
[----:B------:R-:W-:Y:S01]  /*7590*/  HMMA.16816.F32.BF16 R64, R208, R214, R64 ;  /* 0x000000d6d040723c */ /* 0x000fe20000041840 */
[----:B------:R-:W4:Y:S08]  /*75a0*/  LDSM.16.M88.4 R208, [R228+0xe100] ;  /* 0x00e10000e4d0783b */ /* 0x000f300000000200 */
[----:B------:R-:W5:Y:S01]  /*75b0*/  LDSM.16.M88.4 R212, [R234] ;  /* 0x00000000ead4783b */ /* 0x000f620000000200 */
[-C--:B-1----:R-:W-:Y:S08]  /*75c0*/  HMMA.16816.F32.BF16 R4, R204, R216.reuse, R4 ;  /* 0x000000d8cc04723c */ /* 0x082ff00000041804 */
[C---:B----4-:R-:W-:Y:S08]  /*75d0*/  HMMA.16816.F32.BF16 R8, R208.reuse, R216, R8 ;  /* 0x000000d8d008723c */ /* 0x050ff00000041808 */
[-C--:B------:R-:W-:Y:S08]  /*75e0*/  HMMA.16816.F32.BF16 R12, R208, R218.reuse, R12 ;  /* 0x000000dad00c723c */ /* 0x080ff0000004180c */
[C---:B------:R-:W-:Y:S01]  /*75f0*/  HMMA.16816.F32.BF16 R16, R204.reuse, R218, R16 ;  /* 0x000000dacc10723c */ /* 0x040fe20000041810 */
[----:B------:R-:W1:Y:S07]  /*7600*/  LDSM.16.M88.4 R216, [R233] ;  /* 0x00000000e9d8783b */ /* 0x000e6e0000000200 */
[-C--:B-----5:R-:W-:Y:S08]  /*7610*/  HMMA.16816.F32.BF16 R20, R204, R212.reuse, R20 ;  /* 0x000000d4cc14723c */ /* 0x0a0ff00000041814 */
[C---:B------:R-:W-:Y:S08]  /*7620*/  HMMA.16816.F32.BF16 R24, R208.reuse, R212, R24 ;  /* 0x000000d4d018723c */ /* 0x040ff00000041818 */
[-C--:B------:R-:W-:Y:S08]  /*7630*/  HMMA.16816.F32.BF16 R28, R208, R214.reuse, R28 ;  /* 0x000000d6d01c723c */ /* 0x080ff0000004181c */
[C---:B------:R-:W-:Y:S01]  /*7640*/  HMMA.16816.F32.BF16 R32, R204.reuse, R214, R32 ;  /* 0x000000d6cc20723c */ /* 0x040fe20000041820 */
[----:B------:R-:W4:Y:S07]  /*7650*/  LDSM.16.M88.4 R212, [R232] ;  /* 0x00000000e8d4783b */ /* 0x000f2e0000000200 */
        /* <DEDUP_REMOVED lines=38> */
[----:B------:R-:W1:Y:S03]  /*78c0*/  LDSM.16.M88.4 R216, [R224+0x3000] ;  /* 0x00300000e0d8783b */ /* 0x000e660000000200 */
[----:B------:R-:W-:Y:S02]  /*78d0*/  FMNMX.FTZ R172, R6, R3, !PT ;  /* 0x0000000306ac7209 */ /* 0x000fe40007810000 */
[----:B------:R-:W-:Y:S02]  /*78e0*/  FMNMX.FTZ R2, R4, R0, !PT ;  /* 0x0000000004027209 */ /* 0x000fe40007810000 */
[-C--:B-----5:R-:W-:Y:S04]  /*78f0*/  HMMA.16816.F32.BF16 R20, R204, R212.reuse, R20 ;  /* 0x000000d4cc14723c */ /* 0x0a0fe80000041814 */
[----:B------:R-:W-:Y:S02]  /*7900*/  FMNMX.FTZ R172, R7, R172, !PT ;  /* 0x000000ac07ac7209 */ /* 0x000fe40007810000 */
[----:B------:R-:W-:Y:S02]  /*7910*/  FMNMX.FTZ R174, R8, R173, !PT ;  /* 0x000000ad08ae7209 */ /* 0x000fe40007810000 */
[C---:B------:R-:W-:Y:S04]  /*7920*/  HMMA.16816.F32.BF16 R24, R208.reuse, R212, R24 ;  /* 0x000000d4d018723c */ /* 0x040fe80000041818 */
[----:B------:R-:W-:Y:S02]  /*7930*/  FMNMX.FTZ R174, R9, R174, !PT ;  /* 0x000000ae09ae7209 */ /* 0x000fe40007810000 */
[----:B------:R-:W-:Y:S02]  /*7940*/  FMNMX.FTZ R2, R5, R2, !PT ;  /* 0x0000000205027209 */ /* 0x000fe40007810000 */
[-C--:B------:R-:W-:Y:S04]  /*7950*/  HMMA.16816.F32.BF16 R28, R208, R214.reuse, R28 ;  /* 0x000000d6d01c723c */ /* 0x080fe8000004181c */
[----:B------:R-:W-:Y:S02]  /*7960*/  FMNMX.FTZ R2, R16, R2, !PT ;  /* 0x0000000210027209 */ /* 0x000fe40007810000 */
[----:B------:R-:W-:Y:S02]  /*7970*/  FMNMX.FTZ R174, R12, R174, !PT ;  /* 0x000000ae0cae7209 */ /* 0x000fe40007810000 */
[C---:B------:R-:W-:Y:S01]  /*7980*/  HMMA.16816.F32.BF16 R32, R204.reuse, R214, R32 ;  /* 0x000000d6cc20723c */ /* 0x040fe20000041820 */
[----:B------:R-:W4:Y:S01]  /*7990*/  LDSM.16.M88.4 R212, [R224+0x3800] ;  /* 0x00380000e0d4783b */ /* 0x000f220000000200 */
[----:B------:R-:W-:Y:S04]  /*79a0*/  DEPBAR.LE SB0, 0x0 ;  /* 0x000080000000791a */ /* 0x000fe80000000000 */
[----:B------:R-:W-:Y:S02]  /*79b0*/  FMNMX.FTZ R175, R13, R174, !PT ;  /* 0x000000ae0daf7209 */ /* 0x000fe40007810000 */
[----:B------:R-:W-:Y:S01]  /*79c0*/  FMNMX.FTZ R172, R18, R172, !PT ;  /* 0x000000ac12ac7209 */ /* 0x000fe20007810000 */
[-C--:B-1----:R-:W-:Y:S01]  /*79d0*/  HMMA.16816.F32.BF16 R36, R204, R216.reuse, R36 ;  /* 0x000000d8cc24723c */ /* 0x082fe20000041824 */
[----:B------:R-:W-:Y:S04]  /*79e0*/  BAR.SYNC.DEFER_BLOCKING 0x0 ;  /* 0x0000000000007b1d */ /* 0x000fe80000010000 */
[----:B------:R-:W-:Y:S02]  /*79f0*/  FMNMX.FTZ R2, R17, R2, !PT ;  /* 0x0000000211027209 */ /* 0x000fe40007810000 */
[----:B------:R-:W-:Y:S01]  /*7a00*/  FMNMX.FTZ R172, R19, R172, !PT ;  /* 0x000000ac13ac7209 */ /* 0x000fe20007810000 */
[C---:B------:R-:W-:Y:S04]  /*7a10*/  HMMA.16816.F32.BF16 R40, R208.reuse, R216, R40 ;  /* 0x000000d8d028723c */ /* 0x040fe80000041828 */
[----:B------:R-:W-:Y:S02]  /*7a20*/  FMNMX.FTZ R2, R20, R2, !PT ;  /* 0x0000000214027209 */ /* 0x000fe40007810000 */
[----:B------:R-:W-:Y:S02]  /*7a30*/  FMNMX.FTZ R172, R22, R172, !PT ;  /* 0x000000ac16ac7209 */ /* 0x000fe40007810000 */
[-C--:B------:R-:W-:Y:S04]  /*7a40*/  HMMA.16816.F32.BF16 R44, R208, R218.reuse, R44 ;  /* 0x000000dad02c723c */ /* 0x080fe8000004182c */
[----:B------:R-:W-:Y:S02]  /*7a50*/  FMNMX.FTZ R2, R21, R2, !PT ;  /* 0x0000000215027209 */ /* 0x000fe40007810000 */
[----:B------:R-:W-:Y:S02]  /*7a60*/  FMNMX.FTZ R174, R23, R172, !PT ;  /* 0x000000ac17ae7209 */ /* 0x000fe40007810000 */
[C---:B------:R-:W-:Y:S04]  /*7a70*/  HMMA.16816.F32.BF16 R48, R204.reuse, R218, R48 ;  /* 0x000000dacc30723c */ /* 0x040fe80000041830 */
[----:B------:R-:W-:Y:S02]  /*7a80*/  FMNMX.FTZ R2, R32, R2, !PT ;  /* 0x0000000220027209 */ /* 0x000fe40007810000 */
[----:B------:R-:W-:Y:S02]  /*7a90*/  FMNMX.FTZ R172, R24, R175, !PT ;  /* 0x000000af18ac7209 */ /* 0x000fe40007810000 */
[-C--:B----4-:R-:W-:Y:S04]  /*7aa0*/  HMMA.16816.F32.BF16 R52, R204, R212.reuse, R52 ;  /* 0x000000d4cc34723c */ /* 0x090fe80000041834 */
[----:B---3--:R-:W-:Y:S02]  /*7ab0*/  FMNMX.FTZ R177, R33, R2, !PT ;  /* 0x0000000221b17209 */ /* 0x008fe40007810000 */
[----:B------:R-:W-:Y:S02]  /*7ac0*/  FMNMX.FTZ R2, R34, R174, !PT ;  /* 0x000000ae22027209 */ /* 0x000fe40007810000 */
[C---:B------:R-:W-:Y:S04]  /*7ad0*/  HMMA.16816.F32.BF16 R56, R208.reuse, R212, R56 ;  /* 0x000000d4d038723c */ /* 0x040fe80000041838 */
[----:B------:R-:W-:Y:S02]  /*7ae0*/  FMNMX.FTZ R177, R36, R177, !PT ;  /* 0x000000b124b17209 */ /* 0x000fe40007810000 */
[----:B------:R-:W-:Y:S02]  /*7af0*/  FMNMX.FTZ R174, R10, R178, !PT ;  /* 0x000000b20aae7209 */ /* 0x000fe40007810000 */
[-C--:B------:R-:W-:Y:S04]  /*7b00*/  HMMA.16816.F32.BF16 R60, R208, R214.reuse, R60 ;  /* 0x000000d6d03c723c */ /* 0x080fe8000004183c */
        /* <DEDUP_REMOVED lines=27> */
[----:B------:R-:W-:Y:S02]  /*7cc0*/  FMNMX.FTZ R172, R41, R172, !PT ;  /* 0x000000ac29ac7209 */ /* 0x000fe40007810000 */
[----:B------:R-:W-:Y:S02]  /*7cd0*/  FMNMX.FTZ R174, R27, R174, !PT ;  /* 0x000000ae1bae7209 */ /* 0x000fe40007810000 */
[----:B------:R-:W-:Y:S02]  /*7ce0*/  FMNMX.FTZ R172, R44, R172, !PT ;  /* 0x000000ac2cac7209 */ /* 0x000fe40007810000 */
[----:B------:R-:W-:Y:S02]  /*7cf0*/  FMNMX.FTZ R174, R30, R174, !PT ;  /* 0x000000ae1eae7209 */ /* 0x000fe40007810000 */
[----:B-1----:R-:W-:Y:S02]  /*7d00*/  FMNMX.FTZ R177, R177, R176, !PT ;  /* 0x000000b0b1b17209 */ /* 0x002fe40007810000 */
[----:B------:R-:W-:Y:S02]  /*7d10*/  FMNMX.FTZ R172, R45, R172, !PT ;  /* 0x000000ac2dac7209 */ /* 0x000fe40007810000 */
[----:B------:R-:W-:Y:S01]  /*7d20*/  FMNMX.FTZ R174, R31, R174, !PT ;  /* 0x000000ae1fae7209 */ /* 0x000fe20007810000 */
[----:B------:R-:W1:Y:S01]  /*7d30*/  SHFL.BFLY PT, R204, R177, 0x1, 0x1f ;  /* 0x0c201f00b1cc7f89 */ /* 0x000e6200000e0000 */
[----:B------:R-:W-:Y:S02]  /*7d40*/  FMNMX.FTZ R172, R56, R172, !PT ;  /* 0x000000ac38ac7209 */ /* 0x000fe40007810000 */
[----:B------:R-:W-:Y:S02]  /*7d50*/  FMNMX.FTZ R174, R42, R174, !PT ;  /* 0x000000ae2aae7209 */ /* 0x000fe40007810000 */
[----:B---3--:R-:W-:Y:S02]  /*7d60*/  FMNMX.FTZ R2, R2, R175, !PT ;  /* 0x000000af02027209 */ /* 0x008fe40007810000 */
[----:B------:R-:W-:Y:S02]  /*7d70*/  FMNMX.FTZ R172, R57, R172, !PT ;  /* 0x000000ac39ac7209 */ /* 0x000fe40007810000 */
[----:B------:R-:W-:Y:S01]  /*7d80*/  FMNMX.FTZ R174, R43, R174, !PT ;  /* 0x000000ae2bae7209 */ /* 0x000fe20007810000 */
[----:B------:R-:W3:Y:S01]  /*7d90*/  SHFL.BFLY PT, R176, R2, 0x1, 0x1f ;  /* 0x0c201f0002b07f89 */ /* 0x000ee200000e0000 */
[----:B------:R-:W-:Y:S02]  /*7da0*/  FMNMX.FTZ R172, R60, R172, !PT ;  /* 0x000000ac3cac7209 */ /* 0x000fe40007810000 */
[----:B------:R-:W-:Y:S02]  /*7db0*/  FMNMX.FTZ R174, R46, R174, !PT ;  /* 0x000000ae2eae7209 */ /* 0x000fe40007810000 */
[----:B------:R-:W-:Y:S02]  /*7dc0*/  FMNMX.FTZ R172, R61, R172, !PT ;  /* 0x000000ac3dac7209 */ /* 0x000fe40007810000 */
[----:B------:R-:W-:Y:S03]  /*7dd0*/  FMNMX.FTZ R174, R47, R174, !PT ;  /* 0x000000ae2fae7209 */ /* 0x000fe60007810000 */
[----:B------:R-:W4:Y:S01]  /*7de0*/  SHFL.BFLY PT, R205, R172, 0x2, 0x1f ;  /* 0x0c401f00accd7f89 */ /* 0x000f2200000e0000 */
[----:B-1----:R-:W-:Y:S05]  /*7df0*/  FMNMX.FTZ R177, R177, R204, !PT ;  /* 0x000000ccb1b17209 */ /* 0x002fea0007810000 */
[C---:B------:R-:W-:Y:S02]  /*7e00*/  FADD.FTZ R0, -R177.reuse, R0 ;  /* 0x00000000b1007221 */ /* 0x040fe40000010100 */
[----:B------:R-:W-:Y:S02]  /*7e10*/  FMUL.FTZ R208, R177, c[0x0][0x2d0] ;  /* 0x0000b400b1d07a20 */ /* 0x000fe40000410000 */
[----:B------:R-:W-:Y:S01]  /*7e20*/  FMUL.FTZ R0, R0, c[0x0][0x2d0] ;  /* 0x0000b40000007a20 */ /* 0x000fe20000410000 */
[----:B---3--:R-:W-:Y:S01]  /*7e30*/  FMNMX.FTZ R176, R2, R176, !PT ;  /* 0x000000b002b07209 */ /* 0x008fe20007810000 */
[--C-:B------:R-:W-:Y:S01]  /*7e40*/  FFMA.FTZ R5, R5, c[0x0][0x2d0], -R208.reuse ;  /* 0x0000b40005057a23 */ /* 0x100fe200000108d0 */
[----:B------:R-:W-:Y:S01]  /*7e50*/  FMNMX.FTZ R2, R58, R174, !PT ;  /* 0x000000ae3a027209 */ /* 0x000fe20007810000 */
[--C-:B------:R-:W-:Y:S01]  /*7e60*/  FFMA.FTZ R4, R4, c[0x0][0x2d0], -R208.reuse ;  /* 0x0000b40004047a23 */ /* 0x100fe200000108d0 */
[----:B------:R1:W3:Y:S01]  /*7e70*/  MUFU.EX2 R174, R0 ;  /* 0x0000000000ae7308 */ /* 0x0002e20000000800 */
[----:B------:R-:W-:Y:S02]  /*7e80*/  FMUL.FTZ R210, R176, c[0x0][0x2d0] ;  /* 0x0000b400b0d27a20 */ /* 0x000fe40000410000 */
[----:B------:R-:W-:Y:S02]  /*7e90*/  FFMA.FTZ R16, R16, c[0x0][0x2d0], -R208 ;  /* 0x0000b40010107a23 */ /* 0x000fe400000108d0 */
[--C-:B------:R-:W-:Y:S01]  /*7ea0*/  FFMA.FTZ R6, R6, c[0x0][0x2d0], -R210.reuse ;  /* 0x0000b40006067a23 */ /* 0x100fe200000108d2 */
[----:B----4-:R-:W-:Y:S01]  /*7eb0*/  FMNMX.FTZ R172, R172, R205, !PT ;  /* 0x000000cdacac7209 */ /* 0x010fe20007810000 */
[----:B------:R-:W-:Y:S02]  /*7ec0*/  FFMA.FTZ R7, R7, c[0x0][0x2d0], -R210 ;  /* 0x0000b40007077a23 */ /* 0x000fe400000108d2 */
[----:B------:R-:W-:Y:S01]  /*7ed0*/  FFMA.FTZ R17, R17, c[0x0][0x2d0], -R208 ;  /* 0x0000b40011117a23 */ /* 0x000fe200000108d0 */
[----:B------:R-:W-:Y:S01]  /*7ee0*/  MUFU.EX2 R215, R6 ;  /* 0x0000000600d77308 */ /* 0x000fe20000000800 */
[----:B------:R-:W4:Y:S01]  /*7ef0*/  SHFL.BFLY PT, R175, R172, 0x1, 0x1f ;  /* 0x0c201f00acaf7f89 */ /* 0x000f2200000e0000 */
[--C-:B------:R-:W-:Y:S02]  /*7f00*/  FFMA.FTZ R18, R18, c[0x0][0x2d0], -R210.reuse ;  /* 0x0000b40012127a23 */ /* 0x100fe400000108d2 */
[----:B------:R-:W-:Y:S02]  /*7f10*/  FFMA.FTZ R19, R19, c[0x0][0x2d0], -R210 ;  /* 0x0000b40013137a23 */ /* 0x000fe400000108d2 */
[--C-:B------:R-:W-:Y:S02]  /*7f20*/  FFMA.FTZ R20, R20, c[0x0][0x2d0], -R208.reuse ;  /* 0x0000b40014147a23 */ /* 0x100fe400000108d0 */
[----:B------:R-:W-:Y:S02]  /*7f30*/  FFMA.FTZ R21, R21, c[0x0][0x2d0], -R208 ;  /* 0x0000b40015157a23 */ /* 0x000fe400000108d0 */
[----:B------:R-:W-:Y:S01]  /*7f40*/  MUFU.EX2 R241, R5 ;  /* 0x0000000500f17308 */ /* 0x000fe20000000800 */
[--C-:B------:R-:W-:Y:S02]  /*7f50*/  FFMA.FTZ R22, R22, c[0x0][0x2d0], -R210.reuse ;  /* 0x0000b40016167a23 */ /* 0x100fe400000108d2 */
[----:B------:R-:W-:Y:S01]  /*7f60*/  FFMA.FTZ R23, R23, c[0x0][0x2d0], -R210 ;  /* 0x0000b40017177a23 */ /* 0x000fe200000108d2 */
[----:B-1----:R-:W-:Y:S01]  /*7f70*/  FMNMX.FTZ R0, R59, R2, !PT ;  /* 0x000000023b007209 */ /* 0x002fe20007810000 */
[----:B------:R-:W-:Y:S02]  /*7f80*/  FADD.FTZ R2, -R176, R3 ;  /* 0x00000003b0027221 */ /* 0x000fe40000010100 */
[----:B---3--:R-:W-:Y:S01]  /*7f90*/  FMUL.FTZ R68, R174, R68 ;  /* 0x00000044ae447220 */ /* 0x008fe20000410000 */
[----:B------:R-:W-:Y:S01]  /*7fa0*/  FMNMX.FTZ R0, R62, R0, !PT ;  /* 0x000000003e007209 */ /* 0x000fe20007810000 */
[----:B------:R-:W-:Y:S01]  /*7fb0*/  FMUL.FTZ R2, R2, c[0x0][0x2d0] ;  /* 0x0000b40002027a20 */ /* 0x000fe20000410000 */
[----:B------:R-:W-:Y:S01]  /*7fc0*/  MUFU.EX2 R247, R7 ;  /* 0x0000000700f77308 */ /* 0x000fe20000000800 */
[C---:B------:R-:W-:Y:S01]  /*7fd0*/  FMUL.FTZ R69, R174.reuse, R69 ;  /* 0x00000045ae457220 */ /* 0x040fe20000410000 */
[----:B------:R-:W-:Y:S01]  /*7fe0*/  FMNMX.FTZ R0, R63, R0, !PT ;  /* 0x000000003f007209 */ /* 0x000fe20007810000 */
[----:B------:R-:W-:Y:S01]  /*7ff0*/  FMUL.FTZ R80, R174, R80 ;  /* 0x00000050ae507220 */ /* 0x000fe20000410000 */
[----:B----4-:R-:W-:Y:S01]  /*8000*/  FMNMX.FTZ R175, R172, R175, !PT ;  /* 0x000000afacaf7209 */ /* 0x010fe20007810000 */
[C---:B------:R-:W-:Y:S02]  /*8010*/  FMUL.FTZ R81, R174.reuse, R81 ;  /* 0x00000051ae517220 */ /* 0x040fe40000410000 */
[----:B------:R-:W1:Y:S01]  /*8020*/  SHFL.BFLY PT, R3, R0, 0x2, 0x1f ;  /* 0x0c401f0000037f89 */ /* 0x000e6200000e0000 */
[C---:B------:R-:W-:Y:S02]  /*8030*/  FMUL.FTZ R84, R174.reuse, R84 ;  /* 0x00000054ae547220 */ /* 0x040fe40000410000 */
[----:B------:R3:W-:Y:S01]  /*8040*/  MUFU.EX2 R217, R4 ;  /* 0x0000000400d97308 */ /* 0x0007e20000000800 */
[----:B------:R-:W-:Y:S02]  /*8050*/  FMUL.FTZ R209, R175, c[0x0][0x2d0] ;  /* 0x0000b400afd17a20 */ /* 0x000fe40000410000 */
[----:B------:R-:W-:Y:S02]  /*8060*/  FMUL.FTZ R85, R174, R85 ;  /* 0x00000055ae557220 */ /* 0x000fe40000410000 */
[--C-:B------:R-:W-:Y:S02]  /*8070*/  FFMA.FTZ R12, R12, c[0x0][0x2d0], -R209.reuse ;  /* 0x0000b4000c0c7a23 */ /* 0x100fe400000108d1 */
[--C-:B------:R-:W-:Y:S02]  /*8080*/  FFMA.FTZ R8, R8, c[0x0][0x2d0], -R209.reuse ;  /* 0x0000b40008087a23 */ /* 0x100fe400000108d1 */
[----:B------:R-:W-:Y:S01]  /*8090*/  FFMA.FTZ R9, R9, c[0x0][0x2d0], -R209 ;  /* 0x0000b40009097a23 */ /* 0x000fe200000108d1 */
[----:B------:R4:W-:Y:S01]  /*80a0*/  MUFU.EX2 R246, R16 ;  /* 0x0000001000f67308 */ /* 0x0009e20000000800 */
[C---:B------:R-:W-:Y:S02]  /*80b0*/  FMUL.FTZ R96, R174.reuse, R96 ;  /* 0x00000060ae607220 */ /* 0x040fe40000410000 */
[C---:B------:R-:W-:Y:S02]  /*80c0*/  FMUL.FTZ R97, R174.reuse, R97 ;  /* 0x00000061ae617220 */ /* 0x040fe40000410000 */
[C---:B------:R-:W-:Y:S02]  /*80d0*/  FMUL.FTZ R100, R174.reuse, R100 ;  /* 0x00000064ae647220 */ /* 0x040fe40000410000 */
[C---:B------:R-:W-:Y:S02]  /*80e0*/  FMUL.FTZ R101, R174.reuse, R101 ;  /* 0x00000065ae657220 */ /* 0x040fe40000410000 */
[----:B------:R-:W-:Y:S01]  /*80f0*/  FMUL.FTZ R112, R174, R112 ;  /* 0x00000070ae707220 */ /* 0x000fe20000410000 */
[----:B------:R2:W-:Y:S01]  /*8100*/  MUFU.EX2 R244, R17 ;  /* 0x0000001100f47308 */ /* 0x0005e20000000800 */
[----:B-1----:R-:W-:Y:S01]  /*8110*/  FMNMX.FTZ R0, R0, R3, !PT ;  /* 0x0000000300007209 */ /* 0x002fe20007810000 */
[----:B------:R-:W-:Y:S01]  /*8120*/  FMUL.FTZ R113, R174, R113 ;  /* 0x00000071ae717220 */ /* 0x000fe20000410000 */
[----:B------:R-:W-:Y:S01]  /*8130*/  @P1 IADD3 R3, P6, R250, UR18, RZ ;  /* 0x00000012fa031c10 */ /* 0x000fe2000ffde0ff */
[----:B------:R-:W-:Y:S01]  /*8140*/  FMUL.FTZ R116, R174, R116 ;  /* 0x00000074ae747220 */ /* 0x000fe20000410000 */
[----:B---3--:R-:W-:Y:S01]  /*8150*/  @P1 IADD3 R4, P4, R242, UR18, RZ ;  /* 0x00000012f2041c10 */ /* 0x008fe2000ff9e0ff */
[----:B------:R-:W-:Y:S01]  /*8160*/  @UP1 UIADD3 UR18, UP0, UR10, 0x80, URZ ;  /* 0x000000800a121890 */ /* 0x000fe2000ff1e03f */
[----:B------:R-:W-:Y:S01]  /*8170*/  @P1 LEA R6, P5, R3, c[0x0][0x1c8], 0x1 ;  /* 0x0000720003061a11 */ /* 0x000fe200078a08ff */
[C---:B------:R-:W-:Y:S01]  /*8180*/  FMUL.FTZ R117, R174.reuse, R117 ;  /* 0x00000075ae757220 */ /* 0x040fe20000410000 */
[----:B------:R-:W-:Y:S01]  /*8190*/  @P1 IADD3.X R5, R249, UR15, RZ, P6, !PT ;  /* 0x0000000ff9051c10 */ /* 0x000fe2000b7fe4ff */
[----:B------:R1:W3:Y:S01]  /*81a0*/  MUFU.EX2 R172, R2 ;  /* 0x0000000200ac7308 */ /* 0x0002e20000000800 */
[----:B------:R-:W-:Y:S02]  /*81b0*/  FMUL.FTZ R128, R174, R128 ;  /* 0x00000080ae807220 */ /* 0x000fe40000410000 */
[----:B------:R-:W-:Y:S01]  /*81c0*/  @P1 LEA.HI.X R7, R3, c[0x0][0x1cc], R5, 0x1, P5 ;  /* 0x0000730003071a11 */ /* 0x000fe200028f0c05 */
[----:B------:R-:W-:Y:S01]  /*81d0*/  FFMA.FTZ R3, R13, c[0x0][0x2d0], -R209 ;  /* 0x0000b4000d037a23 */ /* 0x000fe200000108d1 */
[----:B----4-:R-:W-:Y:S01]  /*81e0*/  @P1 LEA R16, P2, R4, c[0x0][0x1c8], 0x1 ;  /* 0x0000720004101a11 */ /* 0x010fe200078408ff */
[C---:B------:R-:W-:Y:S02]  /*81f0*/  FMUL.FTZ R129, R174.reuse, R129 ;  /* 0x00000081ae817220 */ /* 0x040fe40000410000 */
[----:B------:R4:W-:Y:S01]  /*8200*/  @P1 LDGSTS.E.BYPASS.LTC128B.128 [R239+0x4100], [R6.64], !P3 ;  /* 0x0410000006ef1fae */ /* 0x0009e2000d901d50 */
[C---:B------:R-:W-:Y:S01]  /*8210*/  FMUL.FTZ R132, R174.reuse, R132 ;  /* 0x00000084ae847220 */ /* 0x040fe20000410000 */
[----:B------:R5:W-:Y:S01]  /*8220*/  MUFU.EX2 R212, R12 ;  /* 0x0000000c00d47308 */ /* 0x000be20000000800 */
[C---:B------:R-:W-:Y:S02]  /*8230*/  FMUL.FTZ R133, R174.reuse, R133 ;  /* 0x00000085ae857220 */ /* 0x040fe40000410000 */
[----:B------:R-:W-:Y:S01]  /*8240*/  FMUL.FTZ R144, R174, R144 ;  /* 0x00000090ae907220 */ /* 0x000fe20000410000 */
[----:B--2---:R-:W-:Y:S01]  /*8250*/  @P1 IADD3.X R17, R240, UR15, RZ, P4, !PT ;  /* 0x0000000ff0111c10 */ /* 0x004fe2000a7fe4ff */
[----:B------:R-:W-:Y:S01]  /*8260*/  @UP1 UIADD3.X UR15, URZ, UR8, URZ, UP0, !UPT ;  /* 0x000000083f0f1290 */ /* 0x000fe200087fe43f */
[----:B------:R-:W-:Y:S02]  /*8270*/  FMUL.FTZ R145, R174, R145 ;  /* 0x00000091ae917220 */ /* 0x000fe40000410000 */
[----:B------:R-:W-:Y:S01]  /*8280*/  @P1 LEA.HI.X R17, R4, c[0x0][0x1cc], R17, 0x1, P2 ;  /* 0x0000730004111a11 */ /* 0x000fe200010f0c11 */
[----:B------:R-:W-:Y:S01]  /*8290*/  FMUL.FTZ R148, R174, R148 ;  /* 0x00000094ae947220 */ /* 0x000fe20000410000 */
[----:B------:R-:W-:Y:S01]  /*82a0*/  @P1 IADD3 R4, P4, R6, UR19, RZ ;  /* 0x0000001306041c10 */ /* 0x000fe2000ff9e0ff */
[----:B------:R2:W-:Y:S01]  /*82b0*/  MUFU.EX2 R213, R8 ;  /* 0x0000000800d57308 */ /* 0x0005e20000000800 */
[----:B------:R-:W-:Y:S01]  /*82c0*/  FMUL.FTZ R149, R174, R149 ;  /* 0x00000095ae957220 */ /* 0x000fe20000410000 */
[----:B------:R2:W-:Y:S01]  /*82d0*/  @P1 LDGSTS.E.BYPASS.LTC128B.128 [R239+0x6100], [R16.64], !P0 ;  /* 0x0610000010ef1fae */ /* 0x0005e2000c101d50 */
[----:B-1----:R-:W-:Y:S01]  /*82e0*/  FADD.FTZ R2, -R175, R173 ;  /* 0x000000adaf027221 */ /* 0x002fe20000010100 */
[----:B------:R-:W-:Y:S01]  /*82f0*/  @P1 IADD3.X R5, R7, UR20, RZ, P4, !PT ;  /* 0x0000001407051c10 */ /* 0x000fe2000a7fe4ff */
[----:B---3--:R-:W-:Y:S02]  /*8300*/  FMUL.FTZ R70, R172, R70 ;  /* 0x00000046ac467220 */ /* 0x008fe40000410000 */
[----:B------:R-:W-:Y:S02]  /*8310*/  FMUL.FTZ R2, R2, c[0x0][0x2d0] ;  /* 0x0000b40002027a20 */ /* 0x000fe40000410000 */
[C---:B------:R-:W-:Y:S01]  /*8320*/  FMUL.FTZ R71, R172.reuse, R71 ;  /* 0x00000047ac477220 */ /* 0x040fe20000410000 */
[----:B------:R1:W-:Y:S01]  /*8330*/  @P1 LDGSTS.E.BYPASS.LTC128B.128 [R239+0x4900], [R4.64], !P3 ;  /* 0x0490000004ef1fae */ /* 0x0003e2000d901d50 */
[----:B------:R-:W3:Y:S01]  /*8340*/  MUFU.EX2 R173, R2 ;  /* 0x0000000200ad7308 */ /* 0x000ee20000000800 */
[----:B------:R-:W-:Y:S01]  /*8350*/  FMUL.FTZ R82, R172, R82 ;  /* 0x00000052ac527220 */ /* 0x000fe20000410000 */
[----:B----4-:R-:W-:Y:S01]  /*8360*/  @P1 IADD3 R6, P2, R4, UR19, RZ ;  /* 0x0000001304061c10 */ /* 0x010fe2000ff5e0ff */
[C---:B------:R-:W-:Y:S02]  /*8370*/  FMUL.FTZ R83, R172.reuse, R83 ;  /* 0x00000053ac537220 */ /* 0x040fe40000410000 */
[C---:B------:R-:W-:Y:S02]  /*8380*/  FMUL.FTZ R86, R172.reuse, R86 ;  /* 0x00000056ac567220 */ /* 0x040fe40000410000 */
[----:B------:R1:W-:Y:S01]  /*8390*/  @P1 LDGSTS.E.BYPASS.LTC128B.128 [R239+0x6900], [R4.64+0x80], !P0 ;  /* 0x0690008004ef1fae */ /* 0x0003e2000c101d50 */
[C---:B------:R-:W-:Y:S01]  /*83a0*/  @P1 IADD3.X R7, R5.reuse, UR20, RZ, P2, !PT ;  /* 0x0000001405071c10 */ /* 0x040fe200097fe4ff */
[----:B------:R-:W-:Y:S01]  /*83b0*/  FMUL.FTZ R87, R172, R87 ;  /* 0x00000057ac577220 */ /* 0x000fe20000410000 */
[----:B------:R4:W1:Y:S01]  /*83c0*/  MUFU.EX2 R214, R9 ;  /* 0x0000000900d67308 */ /* 0x0008620000000800 */
[----:B-----5:R-:W-:Y:S01]  /*83d0*/  @P1 IADD3 R12, P2, R4, UR18, RZ ;  /* 0x00000012040c1c10 */ /* 0x020fe2000ff5e0ff */
[----:B------:R-:W-:Y:S01]  /*83e0*/  FMUL.FTZ R98, R172, R98 ;  /* 0x00000062ac627220 */ /* 0x000fe20000410000 */
[----:B--2---:R-:W-:Y:S01]  /*83f0*/  @P1 IADD3 R8, P4, R6, UR19, RZ ;  /* 0x0000001306081c10 */ /* 0x004fe2000ff9e0ff */
[C---:B------:R-:W-:Y:S01]  /*8400*/  FMUL.FTZ R99, R172.reuse, R99 ;  /* 0x00000063ac637220 */ /* 0x040fe20000410000 */
[----:B------:R2:W-:Y:S01]  /*8410*/  @P1 LDGSTS.E.BYPASS.LTC128B.128 [R239+0x5100], [R6.64], !P3 ;  /* 0x0510000006ef1fae */ /* 0x0005e2000d901d50 */
[----:B------:R-:W-:Y:S01]  /*8420*/  @P1 IADD3.X R13, R5, UR15, RZ, P2, !PT ;  /* 0x0000000f050d1c10 */ /* 0x000fe200097fe4ff */
[----:B------:R-:W-:Y:S02]  /*8430*/  FMUL.FTZ R102, R172, R102 ;  /* 0x00000066ac667220 */ /* 0x000fe40000410000 */
[C---:B------:R-:W-:Y:S01]  /*8440*/  FMUL.FTZ R16, R174.reuse, R192 ;  /* 0x000000c0ae107220 */ /* 0x040fe20000410000 */
[----:B------:R-:W-:Y:S01]  /*8450*/  MUFU.EX2 R242, R3 ;  /* 0x0000000300f27308 */ /* 0x000fe20000000800 */
[----:B------:R-:W-:Y:S02]  /*8460*/  FMUL.FTZ R17, R174, R193 ;  /* 0x000000c1ae117220 */ /* 0x000fe40000410000 */
[----:B------:R5:W-:Y:S01]  /*8470*/  @P1 LDGSTS.E.BYPASS.LTC128B.128 [R239+0x7100], [R12.64], !P0 ;  /* 0x071000000cef1fae */ /* 0x000be2000c101d50 */
[C---:B---3--:R-:W-:Y:S02]  /*8480*/  FMUL.FTZ R72, R173.reuse, R72 ;  /* 0x00000048ad487220 */ /* 0x048fe40000410000 */
[C---:B------:R-:W-:Y:S02]  /*8490*/  FMUL.FTZ R73, R173.reuse, R73 ;  /* 0x00000049ad497220 */ /* 0x040fe40000410000 */
[C---:B------:R-:W-:Y:S02]  /*84a0*/  FMUL.FTZ R76, R173.reuse, R76 ;  /* 0x0000004cad4c7220 */ /* 0x040fe40000410000 */
[----:B------:R3:W-:Y:S01]  /*84b0*/  MUFU.EX2 R245, R18 ;  /* 0x0000001200f57308 */ /* 0x0007e20000000800 */
[----:B------:R-:W3:Y:S01]  /*84c0*/  SHFL.BFLY PT, R2, R0, 0x1, 0x1f ;  /* 0x0c201f0000027f89 */ /* 0x000ee200000e0000 */
[----:B------:R-:W-:Y:S01]  /*84d0*/  FMUL.FTZ R77, R173, R77 ;  /* 0x0000004dad4d7220 */ /* 0x000fe20000410000 */
[----:B----4-:R-:W-:Y:S01]  /*84e0*/  @P1 IADD3.X R9, R7, UR20, RZ, P4, !PT ;  /* 0x0000001407091c10 */ /* 0x010fe2000a7fe4ff */
[C---:B------:R-:W-:Y:S01]  /*84f0*/  FMUL.FTZ R88, R173.reuse, R88 ;  /* 0x00000058ad587220 */ /* 0x040fe20000410000 */
[----:B-1----:R-:W-:Y:S01]  /*8500*/  @P1 IADD3 R4, P2, R6, UR18, RZ ;  /* 0x0000001206041c10 */ /* 0x002fe2000ff5e0ff */
[----:B------:R-:W-:Y:S01]  /*8510*/  FMUL.FTZ R89, R173, R89 ;  /* 0x00000059ad597220 */ /* 0x000fe20000410000 */
[----:B------:R-:W-:Y:S02]  /*8520*/  MOV R193, R214 ;  /* 0x000000d600c17202 */ /* 0x000fe40000000f00 */
[----:B------:R1:W-:Y:S01]  /*8530*/  @P1 LDGSTS.E.BYPASS.LTC128B.128 [R239+0x5900], [R8.64], !P3 ;  /* 0x0590000008ef1fae */ /* 0x0003e2000d901d50 */
[----:B------:R-:W-:Y:S01]  /*8540*/  @P1 IADD3.X R5, R7, UR15, RZ, P2, !PT ;  /* 0x0000000f07051c10 */ /* 0x000fe200097fe4ff */
[----:B------:R-:W4:Y:S01]  /*8550*/  MUFU.EX2 R243, R19 ;  /* 0x0000001300f37308 */ /* 0x000f220000000800 */
[----:B--2---:R-:W-:Y:S01]  /*8560*/  FMUL.FTZ R6, R172, R186 ;  /* 0x000000baac067220 */ /* 0x004fe20000410000 */
[----:B------:R-:W-:Y:S01]  /*8570*/  F2FP.BF16.PACK_AB R186, R244, R246 ;  /* 0x000000f6f4ba723e */ /* 0x000fe200000010ff */
[C---:B------:R-:W-:Y:S02]  /*8580*/  FMUL.FTZ R7, R172.reuse, R187 ;  /* 0x000000bbac077220 */ /* 0x040fe40000410000 */
[C---:B------:R-:W-:Y:S01]  /*8590*/  FMUL.FTZ R92, R173.reuse, R92 ;  /* 0x0000005cad5c7220 */ /* 0x040fe20000410000 */
[----:B------:R2:W-:Y:S01]  /*85a0*/  @P1 LDGSTS.E.BYPASS.LTC128B.128 [R239+0x7900], [R4.64], !P0 ;  /* 0x0790000004ef1fae */ /* 0x0005e2000c101d50 */
[C---:B------:R-:W-:Y:S02]  /*85b0*/  FMUL.FTZ R93, R173.reuse, R93 ;  /* 0x0000005dad5d7220 */ /* 0x040fe40000410000 */
[C---:B-----5:R-:W-:Y:S01]  /*85c0*/  FMUL.FTZ R12, R173.reuse, R188 ;  /* 0x000000bcad0c7220 */ /* 0x060fe20000410000 */
[----:B------:R-:W-:Y:S01]  /*85d0*/  MUFU.EX2 R192, R23 ;  /* 0x0000001700c07308 */ /* 0x000fe20000000800 */
[C---:B------:R-:W-:Y:S02]  /*85e0*/  FMUL.FTZ R13, R173.reuse, R189 ;  /* 0x000000bdad0d7220 */ /* 0x040fe40000410000 */
[----:B---3--:R-:W-:Y:S01]  /*85f0*/  FMUL.FTZ R18, R172, R194 ;  /* 0x000000c2ac127220 */ /* 0x008fe20000410000 */
[----:B------:R-:W-:Y:S01]  /*8600*/  FMNMX.FTZ R2, R0, R2, !PT ;  /* 0x0000000200027209 */ /* 0x000fe20007810000 */
[----:B------:R-:W3:Y:S01]  /*8610*/  LDSM.16.MT88.4 R204, [R220+0x100] ;  /* 0x00010000dccc783b */ /* 0x000ee20000004200 */
[----:B------:R-:W-:Y:S01]  /*8620*/  FMUL.FTZ R103, R172, R103 ;  /* 0x00000067ac677220 */ /* 0x000fe20000410000 */
[----:B------:R-:W-:Y:S01]  /*8630*/  MOV R194, R246 ;  /* 0x000000f600c27202 */ /* 0x000fe20000000f00 */
[----:B------:R-:W-:Y:S02]  /*8640*/  FMUL.FTZ R104, R173, R104 ;  /* 0x00000068ad687220 */ /* 0x000fe40000410000 */
[C---:B------:R-:W-:Y:S01]  /*8650*/  FADD.FTZ R0, -R2.reuse, R178 ;  /* 0x000000b202007221 */ /* 0x040fe20000010100 */
[----:B------:R-:W-:Y:S01]  /*8660*/  MUFU.EX2 R252, R22 ;  /* 0x0000001600fc7308 */ /* 0x000fe20000000800 */
[----:B------:R-:W-:Y:S01]  /*8670*/  FMUL.FTZ R3, R2, c[0x0][0x2d0] ;  /* 0x0000b40002037a20 */ /* 0x000fe20000410000 */
[----:B------:R-:W0:Y:S01]  /*8680*/  LDGDEPBAR ;  /* 0x00000000000079af */ /* 0x000e220000000000 */
[----:B------:R-:W-:Y:S01]  /*8690*/  FMUL.FTZ R0, R0, c[0x0][0x2d0] ;  /* 0x0000b40000007a20 */ /* 0x000fe20000410000 */
[----:B----4-:R-:W-:Y:S01]  /*86a0*/  F2FP.BF16.PACK_AB R187, R243, R245 ;  /* 0x000000f5f3bb723e */ /* 0x010fe200000010ff */
[--C-:B------:R-:W-:Y:S02]  /*86b0*/  FFMA.FTZ R14, R14, c[0x0][0x2d0], -R3.reuse ;  /* 0x0000b4000e0e7a23 */ /* 0x100fe40000010803 */
[--C-:B------:R-:W-:Y:S02]  /*86c0*/  FFMA.FTZ R15, R15, c[0x0][0x2d0], -R3.reuse ;  /* 0x0000b4000f0f7a23 */ /* 0x100fe40000010803 */
[--C-:B------:R-:W-:Y:S01]  /*86d0*/  FFMA.FTZ R10, R10, c[0x0][0x2d0], -R3.reuse ;  /* 0x0000b4000a0a7a23 */ /* 0x100fe20000010803 */
[----:B------:R-:W4:Y:S01]  /*86e0*/  MUFU.EX2 R0, R0 ;  /* 0x0000000000007308 */ /* 0x000f220000000800 */
[----:B------:R-:W-:Y:S02]  /*86f0*/  FFMA.FTZ R11, R11, c[0x0][0x2d0], -R3 ;  /* 0x0000b4000b0b7a23 */ /* 0x000fe40000010803 */
[C---:B--2---:R-:W-:Y:S01]  /*8700*/  FMUL.FTZ R4, R174.reuse, R184 ;  /* 0x000000b8ae047220 */ /* 0x044fe20000410000 */
[----:B------:R-:W-:Y:S01]  /*8710*/  F2FP.BF16.PACK_AB R184, R241, R217 ;  /* 0x000000d9f1b8723e */ /* 0x000fe200000010ff */
[----:B------:R-:W-:Y:S01]  /*8720*/  FMUL.FTZ R5, R174, R185 ;  /* 0x000000b9ae057220 */ /* 0x000fe20000410000 */
[----:B------:R-:W-:Y:S01]  /*8730*/  F2FP.BF16.PACK_AB R185, R247, R215 ;  /* 0x000000d7f7b9723e */ /* 0x000fe200000010ff */
[--C-:B------:R-:W-:Y:S02]  /*8740*/  FFMA.FTZ R37, R37, c[0x0][0x2d0], -R208.reuse ;  /* 0x0000b40025257a23 */ /* 0x100fe400000108d0 */
[--C-:B------:R-:W-:Y:S01]  /*8750*/  FFMA.FTZ R48, R48, c[0x0][0x2d0], -R208.reuse ;  /* 0x0000b40030307a23 */ /* 0x100fe200000108d0 */
[----:B------:R4:W-:Y:S01]  /*8760*/  MUFU.EX2 R219, R14 ;  /* 0x0000000e00db7308 */ /* 0x0009e20000000800 */
[----:B------:R-:W-:Y:S02]  /*8770*/  FFMA.FTZ R49, R49, c[0x0][0x2d0], -R208 ;  /* 0x0000b40031317a23 */ /* 0x000fe400000108d0 */
[--C-:B------:R-:W-:Y:S02]  /*8780*/  FFMA.FTZ R40, R40, c[0x0][0x2d0], -R209.reuse ;  /* 0x0000b40028287a23 */ /* 0x100fe400000108d1 */
[----:B------:R-:W-:Y:S02]  /*8790*/  FFMA.FTZ R41, R41, c[0x0][0x2d0], -R209 ;  /* 0x0000b40029297a23 */ /* 0x000fe400000108d1 */
[--C-:B------:R-:W-:Y:S02]  /*87a0*/  FFMA.FTZ R42, R42, c[0x0][0x2d0], -R3.reuse ;  /* 0x0000b4002a2a7a23 */ /* 0x100fe40000010803 */
[----:B------:R-:W-:Y:S01]  /*87b0*/  FFMA.FTZ R43, R43, c[0x0][0x2d0], -R3 ;  /* 0x0000b4002b2b7a23 */ /* 0x000fe20000010803 */
[----:B------:R2:W-:Y:S01]  /*87c0*/  MUFU.EX2 R240, R15 ;  /* 0x0000000f00f07308 */ /* 0x0005e20000000800 */
[--C-:B------:R-:W-:Y:S02]  /*87d0*/  FFMA.FTZ R50, R50, c[0x0][0x2d0], -R210.reuse ;  /* 0x0000b40032327a23 */ /* 0x100fe400000108d2 */
[--C-:B------:R-:W-:Y:S01]  /*87e0*/  FFMA.FTZ R51, R51, c[0x0][0x2d0], -R210.reuse ;  /* 0x0000b40033337a23 */ /* 0x100fe200000108d2 */
[-C--:B---3--:R-:W-:Y:S05]  /*87f0*/  HMMA.16816.F32.BF16 R4, R184, R204.reuse, R4 ;  /* 0x000000ccb804723c */ /* 0x088fea0000041804 */
[C---:B-1----:R-:W-:Y:S01]  /*8800*/  FMUL.FTZ R8, R173.reuse, R180 ;  /* 0x000000b4ad087220 */ /* 0x042fe20000410000 */
[----:B------:R1:W-:Y:S01]  /*8810*/  MUFU.EX2 R211, R10 ;  /* 0x0000000a00d37308 */ /* 0x0003e20000000800 */
[----:B------:R-:W-:Y:S01]  /*8820*/  F2FP.BF16.PACK_AB R180, R214, R213 ;  /* 0x000000d5d6b4723e */ /* 0x000fe200000010ff */
[C---:B------:R-:W-:Y:S04]  /*8830*/  FMUL.FTZ R9, R173.reuse, R181 ;  /* 0x000000b5ad097220 */ /* 0x040fe80000410000 */
[----:B----4-:R-:W-:Y:S02]  /*8840*/  FMUL.FTZ R14, R0, R190 ;  /* 0x000000be000e7220 */ /* 0x010fe40000410000 */
[----:B------:R-:W-:Y:S01]  /*8850*/  FMUL.FTZ R19, R172, R195 ;  /* 0x000000c3ac137220 */ /* 0x000fe20000410000 */
[----:B------:R-:W-:Y:S01]  /*8860*/  MOV R195, R245 ;  /* 0x000000f500c37202 */ /* 0x000fe20000000f00 */
[----:B------:R-:W3:Y:S01]  /*8870*/  MUFU.EX2 R218, R11 ;  /* 0x0000000b00da7308 */ /* 0x000ee20000000800 */
[C---:B------:R-:W-:Y:S02]  /*8880*/  FMUL.FTZ R74, R0.reuse, R74 ;  /* 0x0000004a004a7220 */ /* 0x040fe40000410000 */
[C---:B------:R-:W-:Y:S02]  /*8890*/  FMUL.FTZ R75, R0.reuse, R75 ;  /* 0x0000004b004b7220 */ /* 0x040fe40000410000 */
[C---:B--2---:R-:W-:Y:S02]  /*88a0*/  FMUL.FTZ R15, R0.reuse, R191 ;  /* 0x000000bf000f7220 */ /* 0x044fe40000410000 */
[----:B------:R-:W2:Y:S01]  /*88b0*/  LDSM.16.MT88.4 R188, [R221+0x100] ;  /* 0x00010000ddbc783b */ /* 0x000ea20000004200 */
[C---:B------:R-:W-:Y:S02]  /*88c0*/  FMUL.FTZ R78, R0.reuse, R78 ;  /* 0x0000004e004e7220 */ /* 0x040fe40000410000 */
[C---:B------:R-:W-:Y:S01]  /*88d0*/  FMUL.FTZ R79, R0.reuse, R79 ;  /* 0x0000004f004f7220 */ /* 0x040fe20000410000 */
[----:B------:R4:W5:Y:S01]  /*88e0*/  MUFU.EX2 R178, R20 ;  /* 0x0000001400b27308 */ /* 0x0009620000000800 */
[C---:B------:R-:W-:Y:S02]  /*88f0*/  FMUL.FTZ R90, R0.reuse, R90 ;  /* 0x0000005a005a7220 */ /* 0x040fe40000410000 */
[----:B-1----:R-:W-:Y:S01]  /*8900*/  FMUL.FTZ R10, R0, R182 ;  /* 0x000000b6000a7220 */ /* 0x002fe20000410000 */
[----:B------:R-:W-:Y:S01]  /*8910*/  F2FP.BF16.PACK_AB R182, R242, R212 ;  /* 0x000000d4f2b6723e */ /* 0x000fe200000010ff */
[C---:B------:R-:W-:Y:S02]  /*8920*/  FMUL.FTZ R91, R0.reuse, R91 ;  /* 0x0000005b005b7220 */ /* 0x040fe40000410000 */
[C---:B------:R-:W-:Y:S02]  /*8930*/  FMUL.FTZ R94, R0.reuse, R94 ;  /* 0x0000005e005e7220 */ /* 0x040fe40000410000 */
[----:B------:R-:W-:Y:S01]  /*8940*/  FMUL.FTZ R95, R0, R95 ;  /* 0x0000005f005f7220 */ /* 0x000fe20000410000 */
[----:B------:R-:W-:Y:S01]  /*8950*/  MUFU.EX2 R245, R50 ;  /* 0x0000003200f57308 */ /* 0x000fe20000000800 */
[----:B------:R-:W-:Y:S01]  /*8960*/  FMUL.FTZ R105, R173, R105 ;  /* 0x00000069ad697220 */ /* 0x000fe20000410000 */
[----:B---3--:R-:W-:Y:S01]  /*8970*/  F2FP.BF16.PACK_AB R181, R218, R211 ;  /* 0x000000d3dab5723e */ /* 0x008fe200000010ff */
[----:B------:R-:W-:Y:S01]  /*8980*/  FMUL.FTZ R11, R0, R183 ;  /* 0x000000b7000b7220 */ /* 0x000fe20000410000 */
[----:B------:R-:W-:Y:S01]  /*8990*/  F2FP.BF16.PACK_AB R183, R240, R219 ;  /* 0x000000dbf0b7723e */ /* 0x000fe200000010ff */
[--C-:B------:R-:W-:Y:S02]  /*89a0*/  FFMA.FTZ R44, R44, c[0x0][0x2d0], -R209.reuse ;  /* 0x0000b4002c2c7a23 */ /* 0x100fe400000108d1 */
[----:B------:R-:W-:Y:S03]  /*89b0*/  FFMA.FTZ R45, R45, c[0x0][0x2d0], -R209 ;  /* 0x0000b4002d2d7a23 */ /* 0x000fe600000108d1 */
[----:B------:R-:W-:Y:S01]  /*89c0*/  MUFU.EX2 R246, R51 ;  /* 0x0000003300f67308 */ /* 0x000fe20000000800 */
[--C-:B------:R-:W-:Y:S01]  /*89d0*/  FFMA.FTZ R46, R46, c[0x0][0x2d0], -R3.reuse ;  /* 0x0000b4002e2e7a23 */ /* 0x100fe20000010803 */
[C---:B------:R-:W-:Y:S04]  /*89e0*/  HMMA.16816.F32.BF16 R8, R180.reuse, R204, R8 ;  /* 0x000000ccb408723c */ /* 0x040fe80000041808 */
[----:B------:R-:W-:Y:S02]  /*89f0*/  FFMA.FTZ R47, R47, c[0x0][0x2d0], -R3 ;  /* 0x0000b4002f2f7a23 */ /* 0x000fe40000010803 */
[--C-:B------:R-:W-:Y:S02]  /*8a00*/  FFMA.FTZ R54, R54, c[0x0][0x2d0], -R210.reuse ;  /* 0x0000b40036367a23 */ /* 0x100fe400000108d2 */
[-C--:B------:R-:W-:Y:S01]  /*8a10*/  HMMA.16816.F32.BF16 R12, R180, R206.reuse, R12 ;  /* 0x000000ceb40c723c */ /* 0x080fe2000004180c */
[----:B------:R1:W-:Y:S03]  /*8a20*/  MUFU.EX2 R204, R21 ;  /* 0x0000001500cc7308 */ /* 0x0003e60000000800 */
[----:B------:R-:W-:Y:S02]  /*8a30*/  FFMA.FTZ R55, R55, c[0x0][0x2d0], -R210 ;  /* 0x0000b40037377a23 */ /* 0x000fe400000108d2 */
[--C-:B------:R-:W-:Y:S02]  /*8a40*/  FFMA.FTZ R56, R56, c[0x0][0x2d0], -R209.reuse ;  /* 0x0000b40038387a23 */ /* 0x100fe400000108d1 */
[C---:B------:R-:W-:Y:S04]  /*8a50*/  HMMA.16816.F32.BF16 R16, R184.reuse, R206, R16 ;  /* 0x000000ceb810723c */ /* 0x040fe80000041810 */
[----:B------:R-:W-:Y:S02]  /*8a60*/  FFMA.FTZ R57, R57, c[0x0][0x2d0], -R209 ;  /* 0x0000b40039397a23 */ /* 0x000fe400000108d1 */
[--C-:B------:R-:W-:Y:S01]  /*8a70*/  FFMA.FTZ R58, R58, c[0x0][0x2d0], -R3.reuse ;  /* 0x0000b4003a3a7a23 */ /* 0x100fe20000010803 */
[----:B------:R-:W-:Y:S01]  /*8a80*/  MOV R207, R212 ;  /* 0x000000d400cf7202 */ /* 0x000fe20000000f00 */
[-C--:B--2---:R-:W-:Y:S04]  /*8a90*/  HMMA.16816.F32.BF16 R68, R184, R188.reuse, R68 ;  /* 0x000000bcb844723c */ /* 0x084fe80000041844 */
[----:B------:R-:W-:Y:S01]  /*8aa0*/  FFMA.FTZ R212, R52, c[0x0][0x2d0], -R208 ;  /* 0x0000b40034d47a23 */ /* 0x000fe200000108d0 */
[----:B------:R-:W-:Y:S01]  /*8ab0*/  MOV R206, R244 ;  /* 0x000000f400ce7202 */ /* 0x000fe20000000f00 */
[----:B------:R-:W2:Y:S01]  /*8ac0*/  LDL.LU R52, [R1+0xc] ;  /* 0x00000c0001347983 */ /* 0x000ea20000300800 */
[----:B------:R-:W-:Y:S01]  /*8ad0*/  MUFU.EX2 R244, R45 ;  /* 0x0000002d00f47308 */ /* 0x000fe20000000800 */
[C---:B------:R-:W-:Y:S04]  /*8ae0*/  HMMA.16816.F32.BF16 R72, R180.reuse, R188, R72 ;  /* 0x000000bcb448723c */ /* 0x040fe80000041848 */
[----:B------:R-:W-:Y:S02]  /*8af0*/  FFMA.FTZ R59, R59, c[0x0][0x2d0], -R3 ;  /* 0x0000b4003b3b7a23 */ /* 0x000fe40000010803 */
[C---:B------:R-:W-:Y:S02]  /*8b00*/  FMUL.FTZ R106, R0.reuse, R106 ;  /* 0x0000006a006a7220 */ /* 0x040fe40000410000 */
[-C--:B------:R-:W-:Y:S01]  /*8b10*/  HMMA.16816.F32.BF16 R76, R180, R190.reuse, R76 ;  /* 0x000000beb44c723c */ /* 0x080fe2000004184c */
[----:B------:R-:W-:Y:S03]  /*8b20*/  MUFU.EX2 R212, R212 ;  /* 0x000000d400d47308 */ /* 0x000fe60000000800 */
[C---:B------:R-:W-:Y:S02]  /*8b30*/  FMUL.FTZ R107, R0.reuse, R107 ;  /* 0x0000006b006b7220 */ /* 0x040fe40000410000 */
[C---:B------:R-:W-:Y:S02]  /*8b40*/  FMUL.FTZ R108, R173.reuse, R108 ;  /* 0x0000006cad6c7220 */ /* 0x040fe40000410000 */
[C---:B------:R-:W-:Y:S01]  /*8b50*/  HMMA.16816.F32.BF16 R80, R184.reuse, R190, R80 ;  /* 0x000000beb850723c */ /* 0x040fe20000041850 */
[----:B------:R-:W3:Y:S03]  /*8b60*/  LDSM.16.MT88.4 R188, [R223+0x100] ;  /* 0x00010000dfbc783b */ /* 0x000ee60000004200 */
[C---:B------:R-:W-:Y:S02]  /*8b70*/  FMUL.FTZ R109, R173.reuse, R109 ;  /* 0x0000006dad6d7220 */ /* 0x040fe40000410000 */
[C---:B------:R-:W-:Y:S02]  /*8b80*/  FMUL.FTZ R110, R0.reuse, R110 ;  /* 0x0000006e006e7220 */ /* 0x040fe40000410000 */
[----:B------:R-:W-:Y:S04]  /*8b90*/  FMUL.FTZ R111, R0, R111 ;  /* 0x0000006f006f7220 */ /* 0x000fe80000410000 */
        /* <DEDUP_REMOVED lines=13> */
[C---:B------:R-:W-:Y:S02]  /*8c70*/  FMUL.FTZ R131, R172.reuse, R131 ;  /* 0x00000083ac837220 */ /* 0x040fe40000410000 */
[C---:B------:R-:W-:Y:S01]  /*8c80*/  FMUL.FTZ R134, R172.reuse, R134 ;  /* 0x00000086ac867220 */ /* 0x040fe20000410000 */
[-C--:B---3--:R-:W-:Y:S03]  /*8c90*/  HMMA.16816.F32.BF16 R84, R184, R188.reuse, R84 ;  /* 0x000000bcb854723c */ /* 0x088fe60000041854 */
[----:B------:R-:W-:Y:S02]  /*8ca0*/  FMUL.FTZ R135, R172, R135 ;  /* 0x00000087ac877220 */ /* 0x000fe40000410000 */
[C---:B------:R-:W-:Y:S02]  /*8cb0*/  FMUL.FTZ R136, R173.reuse, R136 ;  /* 0x00000088ad887220 */ /* 0x040fe40000410000 */
[C---:B------:R-:W-:Y:S01]  /*8cc0*/  FMUL.FTZ R137, R173.reuse, R137 ;  /* 0x00000089ad897220 */ /* 0x040fe20000410000 */
[C---:B------:R-:W-:Y:S04]  /*8cd0*/  HMMA.16816.F32.BF16 R88, R180.reuse, R188, R88 ;  /* 0x000000bcb458723c */ /* 0x040fe80000041858 */
[C---:B------:R-:W-:Y:S02]  /*8ce0*/  FMUL.FTZ R138, R0.reuse, R138 ;  /* 0x0000008a008a7220 */ /* 0x040fe40000410000 */
[C---:B------:R-:W-:Y:S02]  /*8cf0*/  FMUL.FTZ R139, R0.reuse, R139 ;  /* 0x0000008b008b7220 */ /* 0x040fe40000410000 */
[-C--:B------:R-:W-:Y:S04]  /*8d00*/  HMMA.16816.F32.BF16 R92, R180, R190.reuse, R92 ;  /* 0x000000beb45c723c */ /* 0x080fe8000004185c */
[C---:B------:R-:W-:Y:S02]  /*8d10*/  FMUL.FTZ R140, R173.reuse, R140 ;  /* 0x0000008cad8c7220 */ /* 0x040fe40000410000 */
[C---:B------:R-:W-:Y:S02]  /*8d20*/  FMUL.FTZ R141, R173.reuse, R141 ;  /* 0x0000008dad8d7220 */ /* 0x040fe40000410000 */
[C---:B------:R-:W-:Y:S01]  /*8d30*/  HMMA.16816.F32.BF16 R96, R184.reuse, R190, R96 ;  /* 0x000000beb860723c */ /* 0x040fe20000041860 */
[----:B------:R-:W3:Y:S03]  /*8d40*/  LDSM.16.MT88.4 R188, [R222+0x100] ;  /* 0x00010000debc783b */ /* 0x000ee60000004200 */
[C---:B------:R-:W-:Y:S02]  /*8d50*/  FMUL.FTZ R142, R0.reuse, R142 ;  /* 0x0000008e008e7220 */ /* 0x040fe40000410000 */
[----:B------:R-:W-:Y:S02]  /*8d60*/  FMUL.FTZ R143, R0, R143 ;  /* 0x0000008f008f7220 */ /* 0x000fe40000410000 */
[C---:B------:R-:W-:Y:S04]  /*8d70*/  FMUL.FTZ R146, R172.reuse, R146 ;  /* 0x00000092ac927220 */ /* 0x040fe80000410000 */
        /* <DEDUP_REMOVED lines=15> */
[-C--:B---3--:R-:W-:Y:S03]  /*8e70*/  HMMA.16816.F32.BF16 R100, R184, R188.reuse, R100 ;  /* 0x000000bcb864723c */ /* 0x088fe60000041864 */
[C---:B----4-:R-:W-:Y:S02]  /*8e80*/  FMUL.FTZ R20, R174.reuse, R196 ;  /* 0x000000c4ae147220 */ /* 0x050fe40000410000 */
[----:B-1----:R-:W-:Y:S02]  /*8e90*/  FMUL.FTZ R21, R174, R197 ;  /* 0x000000c5ae157220 */ /* 0x002fe40000410000 */
        /* <DEDUP_REMOVED lines=10> */
[--C-:B------:R-:W-:Y:S02]  /*8f40*/  FFMA.FTZ R28, R28, c[0x0][0x2d0], -R209.reuse ;  /* 0x0000b4001c1c7a23 */ /* 0x100fe400000108d1 */
[----:B------:R-:W-:Y:S02]  /*8f50*/  FFMA.FTZ R29, R29, c[0x0][0x2d0], -R209 ;  /* 0x0000b4001d1d7a23 */ /* 0x000fe400000108d1 */
[----:B------:R-:W-:Y:S02]  /*8f60*/  MUFU.EX2 R199, R28 ;  /* 0x0000001c00c77308 */ /* 0x000fe40000000800 */
[--C-:B------:R-:W-:Y:S02]  /*8f70*/  FFMA.FTZ R30, R30, c[0x0][0x2d0], -R3.reuse ;  /* 0x0000b4001e1e7a23 */ /* 0x100fe40000010803 */
[----:B------:R-:W-:Y:S02]  /*8f80*/  FFMA.FTZ R31, R31, c[0x0][0x2d0], -R3 ;  /* 0x0000b4001f1f7a23 */ /* 0x000fe40000010803 */
[C---:B------:R-:W-:Y:S02]  /*8f90*/  FMUL.FTZ R168, R174.reuse, R168 ;  /* 0x000000a8aea87220 */ /* 0x040fe40000410000 */
[----:B------:R-:W-:Y:S02]  /*8fa0*/  FMUL.FTZ R169, R174, R169 ;  /* 0x000000a9aea97220 */ /* 0x000fe40000410000 */
[C---:B------:R-:W-:Y:S01]  /*8fb0*/  FMUL.FTZ R170, R172.reuse, R170 ;  /* 0x000000aaacaa7220 */ /* 0x040fe20000410000 */
[----:B------:R-:W3:Y:S01]  /*8fc0*/  MUFU.EX2 R198, R29 ;  /* 0x0000001d00c67308 */ /* 0x000ee20000000800 */
[----:B------:R-:W-:Y:S02]  /*8fd0*/  FMUL.FTZ R171, R172, R171 ;  /* 0x000000abacab7220 */ /* 0x000fe40000410000 */
[--C-:B------:R-:W-:Y:S02]  /*8fe0*/  FFMA.FTZ R38, R38, c[0x0][0x2d0], -R210.reuse ;  /* 0x0000b40026267a23 */ /* 0x100fe400000108d2 */
[----:B------:R-:W-:Y:S02]  /*8ff0*/  FFMA.FTZ R39, R39, c[0x0][0x2d0], -R210 ;  /* 0x0000b40027277a23 */ /* 0x000fe400000108d2 */
[--C-:B------:R-:W-:Y:S01]  /*9000*/  FFMA.FTZ R214, R53, c[0x0][0x2d0], -R208.reuse ;  /* 0x0000b40035d67a23 */ /* 0x100fe200000108d0 */
[----:B-----5:R-:W-:Y:S01]  /*9010*/  MOV R53, R178 ;  /* 0x000000b200357202 */ /* 0x020fe20000000f00 */
[--C-:B------:R-:W-:Y:S01]  /*9020*/  FFMA.FTZ R32, R32, c[0x0][0x2d0], -R208.reuse ;  /* 0x0000b40020207a23 */ /* 0x100fe200000108d0 */
[----:B------:R3:W-:Y:S01]  /*9030*/  MUFU.EX2 R197, R30 ;  /* 0x0000001e00c57308 */ /* 0x0007e20000000800 */
[----:B------:R-:W-:Y:S02]  /*9040*/  FFMA.FTZ R33, R33, c[0x0][0x2d0], -R208 ;  /* 0x0000b40021217a23 */ /* 0x000fe400000108d0 */
[--C-:B------:R-:W-:Y:S02]  /*9050*/  FFMA.FTZ R34, R34, c[0x0][0x2d0], -R210.reuse ;  /* 0x0000b40022227a23 */ /* 0x100fe400000108d2 */
[----:B------:R-:W-:Y:S02]  /*9060*/  FFMA.FTZ R35, R35, c[0x0][0x2d0], -R210 ;  /* 0x0000b40023237a23 */ /* 0x000fe400000108d2 */
[--C-:B------:R-:W-:Y:S02]  /*9070*/  FFMA.FTZ R24, R24, c[0x0][0x2d0], -R209.reuse ;  /* 0x0000b40018187a23 */ /* 0x100fe400000108d1 */
[----:B------:R-:W-:Y:S01]  /*9080*/  FFMA.FTZ R25, R25, c[0x0][0x2d0], -R209 ;  /* 0x0000b40019197a23 */ /* 0x000fe200000108d1 */
[-C--:B-1----:R-:W-:Y:S01]  /*9090*/  HMMA.16816.F32.BF16 R116, R184, R188.reuse, R116 ;  /* 0x000000bcb874723c */ /* 0x082fe20000041874 */
[----:B------:R1:W-:Y:S02]  /*90a0*/  MUFU.EX2 R248, R32 ;  /* 0x0000002000f87308 */ /* 0x0003e40000000800 */
[--C-:B------:R-:W-:Y:S02]  /*90b0*/  FFMA.FTZ R26, R26, c[0x0][0x2d0], -R3.reuse ;  /* 0x0000b4001a1a7a23 */ /* 0x100fe40000010803 */
[----:B------:R-:W-:Y:S02]  /*90c0*/  FFMA.FTZ R27, R27, c[0x0][0x2d0], -R3 ;  /* 0x0000b4001b1b7a23 */ /* 0x000fe40000010803 */
[----:B------:R-:W-:Y:S01]  /*90d0*/  FFMA.FTZ R36, R36, c[0x0][0x2d0], -R208 ;  /* 0x0000b40024247a23 */ /* 0x000fe200000108d0 */
[C---:B------:R-:W-:Y:S03]  /*90e0*/  HMMA.16816.F32.BF16 R120, R180.reuse, R188, R120 ;  /* 0x000000bcb478723c */ /* 0x040fe60000041878 */
[----:B------:R4:W-:Y:S01]  /*90f0*/  MUFU.EX2 R250, R33 ;  /* 0x0000002100fa7308 */ /* 0x0009e20000000800 */
[--C-:B------:R-:W-:Y:S01]  /*9100*/  FFMA.FTZ R66, R66, c[0x0][0x2d0], -R210.reuse ;  /* 0x0000b40042427a23 */ /* 0x100fe200000108d2 */
[----:B---3--:R-:W-:Y:S01]  /*9110*/  F2FP.BF16.PACK_AB R30, R198, R199 ;  /* 0x000000c7c61e723e */ /* 0x008fe200000010ff */
[----:B------:R-:W-:Y:S02]  /*9120*/  FFMA.FTZ R210, R67, c[0x0][0x2d0], -R210 ;  /* 0x0000b40043d27a23 */ /* 0x000fe400000108d2 */
[-C--:B------:R-:W-:Y:S04]  /*9130*/  HMMA.16816.F32.BF16 R124, R180, R190.reuse, R124 ;  /* 0x000000beb47c723c */ /* 0x080fe8000004187c */
[----:B------:R-:W-:Y:S01]  /*9140*/  MOV R67, R195 ;  /* 0x000000c300437202 */ /* 0x000fe20000000f00 */
[----:B------:R3:W-:Y:S01]  /*9150*/  MUFU.EX2 R205, R35 ;  /* 0x0000002300cd7308 */ /* 0x0007e20000000800 */
[--C-:B------:R-:W-:Y:S02]  /*9160*/  FFMA.FTZ R60, R60, c[0x0][0x2d0], -R209.reuse ;  /* 0x0000b4003c3c7a23 */ /* 0x100fe400000108d1 */
[C---:B------:R-:W-:Y:S01]  /*9170*/  HMMA.16816.F32.BF16 R128, R184.reuse, R190, R128 ;  /* 0x000000beb880723c */ /* 0x040fe20000041880 */
[----:B------:R-:W5:Y:S03]  /*9180*/  LDSM.16.MT88.4 R188, [R221+0x2100] ;  /* 0x00210000ddbc783b */ /* 0x000f660000004200 */
[----:B-1----:R-:W-:Y:S02]  /*9190*/  FMUL.FTZ R32, R173, R200 ;  /* 0x000000c8ad207220 */ /* 0x002fe40000410000 */
[----:B------:R-:W-:Y:S01]  /*91a0*/  FFMA.FTZ R209, R61, c[0x0][0x2d0], -R209 ;  /* 0x0000b4003dd17a23 */ /* 0x000fe200000108d1 */
[----:B------:R-:W-:Y:S01]  /*91b0*/  MUFU.EX2 R200, R42 ;  /* 0x0000002a00c87308 */ /* 0x000fe20000000800 */
[--C-:B------:R-:W-:Y:S04]  /*91c0*/  FFMA.FTZ R61, R62, c[0x0][0x2d0], -R3.reuse ;  /* 0x0000b4003e3d7a23 */ /* 0x100fe80000010803 */
[----:B----4-:R-:W-:Y:S02]  /*91d0*/  FMUL.FTZ R33, R173, R201 ;  /* 0x000000c9ad217220 */ /* 0x010fe40000410000 */
[----:B------:R-:W-:Y:S03]  /*91e0*/  FFMA.FTZ R3, R63, c[0x0][0x2d0], -R3 ;  /* 0x0000b4003f037a23 */ /* 0x000fe60000010803 */
[----:B------:R-:W-:Y:S01]  /*91f0*/  MUFU.EX2 R63, R58 ;  /* 0x0000003a003f7308 */ /* 0x000fe20000000800 */
[C---:B---3--:R-:W-:Y:S09]  /*9200*/  FMUL.FTZ R35, R0.reuse, R203 ;  /* 0x000000cb00237220 */ /* 0x048ff20000410000 */
[----:B------:R-:W-:Y:S10]  /*9210*/  MUFU.EX2 R62, R59 ;  /* 0x0000003b003e7308 */ /* 0x000ff40000000800 */
[----:B------:R-:W-:Y:S01]  /*9220*/  MUFU.EX2 R251, R24 ;  /* 0x0000001800fb7308 */ /* 0x000fe20000000800 */
[-C--:B-----5:R-:W-:Y:S09]  /*9230*/  HMMA.16816.F32.BF16 R132, R184, R188.reuse, R132 ;  /* 0x000000bcb884723c */ /* 0x0a0ff20000041884 */
[----:B------:R-:W-:Y:S01]  /*9240*/  MUFU.EX2 R196, R27 ;  /* 0x0000001b00c47308 */ /* 0x000fe20000000800 */
[C---:B------:R-:W-:Y:S08]  /*9250*/  HMMA.16816.F32.BF16 R136, R180.reuse, R188, R136 ;  /* 0x000000bcb488723c */ /* 0x040ff00000041888 */
[-C--:B------:R-:W-:Y:S01]  /*9260*/  HMMA.16816.F32.BF16 R140, R180, R190.reuse, R140 ;  /* 0x000000beb48c723c */ /* 0x080fe2000004188c */
[----:B------:R-:W1:Y:S07]  /*9270*/  MUFU.EX2 R201, R31 ;  /* 0x0000001f00c97308 */ /* 0x000e6e0000000800 */
[C---:B------:R-:W-:Y:S01]  /*9280*/  HMMA.16816.F32.BF16 R144, R184.reuse, R190, R144 ;  /* 0x000000beb890723c */ /* 0x040fe20000041890 */
[----:B------:R-:W3:Y:S02]  /*9290*/  LDSM.16.MT88.4 R188, [R223+0x2100] ;  /* 0x00210000dfbc783b */ /* 0x000ee40000004200 */
[----:B------:R-:W-:Y:S10]  /*92a0*/  MUFU.EX2 R203, R38 ;  /* 0x0000002600cb7308 */ /* 0x000ff40000000800 */
[----:B------:R-:W-:Y:S01]  /*92b0*/  MUFU.EX2 R210, R210 ;  /* 0x000000d200d27308 */ /* 0x000fe20000000800 */
[----:B-1----:R-:W-:Y:S01]  /*92c0*/  F2FP.BF16.PACK_AB R31, R201, R197 ;  /* 0x000000c5c91f723e */ /* 0x002fe200000010ff */
[C---:B--2---:R-:W-:Y:S08]  /*92d0*/  FFMA.FTZ R52, R0.reuse, R52, R211 ;  /* 0x0000003400347223 */ /* 0x044ff000000100d3 */
[----:B------:R-:W-:Y:S10]  /*92e0*/  MUFU.EX2 R209, R209 ;  /* 0x000000d100d17308 */ /* 0x000ff40000000800 */
[----:B------:R-:W-:Y:S01]  /*92f0*/  MUFU.EX2 R211, R54 ;  /* 0x0000003600d37308 */ /* 0x000fe20000000800 */
[-C--:B---3--:R-:W-:Y:S09]  /*9300*/  HMMA.16816.F32.BF16 R148, R184, R188.reuse, R148 ;  /* 0x000000bcb894723c */ /* 0x088ff20000041894 */
[----:B------:R1:W2:Y:S01]  /*9310*/  MUFU.EX2 R249, R34 ;  /* 0x0000002200f97308 */ /* 0x0002a20000000800 */
[C---:B------:R-:W-:Y:S09]  /*9320*/  HMMA.16816.F32.BF16 R152, R180.reuse, R188, R152 ;  /* 0x000000bcb498723c */ /* 0x040ff20000041898 */
[----:B------:R3:W4:Y:S01]  /*9330*/  MUFU.EX2 R216, R25 ;  /* 0x0000001900d87308 */ /* 0x0007220000000800 */
[-C--:B------:R-:W-:Y:S09]  /*9340*/  HMMA.16816.F32.BF16 R156, R180, R190.reuse, R156 ;  /* 0x000000beb49c723c */ /* 0x080ff2000004189c */
[----:B------:R-:W-:Y:S01]  /*9350*/  MUFU.EX2 R214, R214 ;  /* 0x000000d600d67308 */ /* 0x000fe20000000800 */
[C---:B------:R-:W-:Y:S01]  /*9360*/  HMMA.16816.F32.BF16 R160, R184.reuse, R190, R160 ;  /* 0x000000beb8a0723c */ /* 0x040fe200000418a0 */
[----:B------:R-:W5:Y:S03]  /*9370*/  LDSM.16.MT88.4 R188, [R222+0x2100] ;  /* 0x00210000debc783b */ /* 0x000f660000004200 */
[----:B-1----:R-:W-:Y:S05]  /*9380*/  FMUL.FTZ R34, R0, R202 ;  /* 0x000000ca00227220 */ /* 0x002fea0000410000 */
[----:B------:R-:W-:Y:S10]  /*9390*/  MUFU.EX2 R202, R40 ;  /* 0x0000002800ca7308 */ /* 0x000ff40000000800 */
[----:B------:R-:W-:Y:S01]  /*93a0*/  MUFU.EX2 R61, R61 ;  /* 0x0000003d003d7308 */ /* 0x000fe20000000800 */
[-C--:B-----5:R-:W-:Y:S08]  /*93b0*/  HMMA.16816.F32.BF16 R20, R184, R188.reuse, R20 ;  /* 0x000000bcb814723c */ /* 0x0a0ff00000041814 */
[C---:B------:R-:W-:Y:S01]  /*93c0*/  HMMA.16816.F32.BF16 R32, R180.reuse, R188, R32 ;  /* 0x000000bcb420723c */ /* 0x040fe20000041820 */
[----:B------:R1:W5:Y:S06]  /*93d0*/  MUFU.EX2 R188, R26 ;  /* 0x0000001a00bc7308 */ /* 0x00036c0000000800 */
[----:B------:R-:W-:Y:S01]  /*93e0*/  MOV R189, R192 ;  /* 0x000000c000bd7202 */ /* 0x000fe20000000f00 */
[-C--:B------:R-:W-:Y:S01]  /*93f0*/  HMMA.16816.F32.BF16 R164, R180, R190.reuse, R164 ;  /* 0x000000beb4a4723c */ /* 0x080fe200000418a4 */
[----:B------:R-:W5:Y:S03]  /*9400*/  LDSM.16.MT88.4 R180, [R220+0x900] ;  /* 0x00090000dcb4783b */ /* 0x000f660000004200 */
[----:B------:R-:W-:Y:S02]  /*9410*/  MOV R192, R247 ;  /* 0x000000f700c07202 */ /* 0x000fe40000000f00 */
[----:B------:R-:W-:Y:S01]  /*9420*/  MUFU.EX2 R247, R49 ;  /* 0x0000003100f77308 */ /* 0x000fe20000000800 */
[----:B---3--:R-:W-:Y:S01]  /*9430*/  F2FP.BF16.PACK_AB R25, R189, R252 ;  /* 0x000000fcbd19723e */ /* 0x008fe200000010ff */
[----:B------:R-:W-:Y:S04]  /*9440*/  HMMA.16816.F32.BF16 R168, R184, R190, R168 ;  /* 0x000000beb8a8723c */ /* 0x000fe800000418a8 */
[----:B------:R-:W-:Y:S03]  /*9450*/  MOV R0, R192 ;  /* 0x000000c000007202 */ /* 0x000fe60000000f00 */
[----:B------:R-:W-:Y:S02]  /*9460*/  MOV R184, R204 ;  /* 0x000000cc00b87202 */ /* 0x000fe40000000f00 */
[----:B------:R-:W-:Y:S01]  /*9470*/  MOV R185, R205 ;  /* 0x000000cd00b97202 */ /* 0x000fe20000000f00 */
[----:B------:R-:W-:Y:S02]  /*9480*/  MUFU.EX2 R204, R46 ;  /* 0x0000002e00cc7308 */ /* 0x000fe40000000800 */
[----:B------:R-:W-:Y:S02]  /*9490*/  MOV R186, R250 ;  /* 0x000000fa00ba7202 */ /* 0x000fe40000000f00 */
[----:B--2---:R-:W-:Y:S02]  /*94a0*/  MOV R187, R249 ;  /* 0x000000f900bb7202 */ /* 0x004fe40000000f00 */
[----:B------:R-:W-:Y:S02]  /*94b0*/  MOV R190, R248 ;  /* 0x000000f800be7202 */ /* 0x000fe40000000f00 */
[----:B------:R-:W-:Y:S02]  /*94c0*/  F2FP.BF16.PACK_AB R24, R184, R178 ;  /* 0x000000b2b818723e */ /* 0x000fe400000010ff */
[----:B-1----:R-:W-:Y:S01]  /*94d0*/  F2FP.BF16.PACK_AB R26, R186, R190 ;  /* 0x000000beba1a723e */ /* 0x002fe200000010ff */
[----:B------:R1:W-:Y:S01]  /*94e0*/  MUFU.EX2 R250, R37 ;  /* 0x0000002500fa7308 */ /* 0x0003e20000000800 */
[----:B------:R-:W-:Y:S02]  /*94f0*/  F2FP.BF16.PACK_AB R27, R185, R187 ;  /* 0x000000bbb91b723e */ /* 0x000fe400000010ff */
[----:B----4-:R-:W-:Y:S01]  /*9500*/  MOV R191, R216 ;  /* 0x000000d800bf7202 */ /* 0x010fe20000000f00 */
[--C-:B------:R-:W-:Y:S01]  /*9510*/  FFMA.FTZ R216, R64, c[0x0][0x2d0], -R208.reuse ;  /* 0x0000b40040d87a23 */ /* 0x100fe200000108d0 */
[----:B-----5:R-:W-:Y:S01]  /*9520*/  F2FP.BF16.PACK_AB R29, R196, R188 ;  /* 0x000000bcc41d723e */ /* 0x020fe200000010ff */
[----:B------:R-:W-:Y:S01]  /*9530*/  FFMA.FTZ R208, R65, c[0x0][0x2d0], -R208 ;  /* 0x0000b40041d07a23 */ /* 0x000fe200000108d0 */
[----:B------:R-:W-:Y:S02]  /*9540*/  F2FP.BF16.PACK_AB R28, R191, R251 ;  /* 0x000000fbbf1c723e */ /* 0x000fe400000010ff */
[----:B------:R-:W-:Y:S01]  /*9550*/  MOV R64, R242 ;  /* 0x000000f200407202 */ /* 0x000fe20000000f00 */
[----:B------:R2:W-:Y:S01]  /*9560*/  MUFU.EX2 R248, R48 ;  /* 0x0000003000f87308 */ /* 0x0005e20000000800 */
[----:B------:R-:W-:Y:S01]  /*9570*/  MOV R65, R243 ;  /* 0x000000f300417202 */ /* 0x000fe20000000f00 */
[-C--:B------:R-:W-:Y:S08]  /*9580*/  HMMA.16816.F32.BF16 R4, R24, R180.reuse, R4 ;  /* 0x000000b41804723c */ /* 0x080ff00000041804 */
[C---:B------:R-:W-:Y:S01]  /*9590*/  HMMA.16816.F32.BF16 R8, R28.reuse, R180, R8 ;  /* 0x000000b41c08723c */ /* 0x040fe20000041808 */
[----:B------:R-:W-:Y:S01]  /*95a0*/  MUFU.EX2 R178, R43 ;  /* 0x0000002b00b27308 */ /* 0x000fe20000000800 */
[----:B-1----:R-:W3:Y:S06]  /*95b0*/  LDL.LU R37, [R1+0x10] ;  /* 0x0000100001257983 */ /* 0x002eec0000300800 */
[-C--:B------:R-:W-:Y:S03]  /*95c0*/  HMMA.16816.F32.BF16 R12, R28, R182.reuse, R12 ;  /* 0x000000b61c0c723c */ /* 0x080fe6000004180c */
[----:B------:R-:W1:Y:S01]  /*95d0*/  MUFU.EX2 R242, R44 ;  /* 0x0000002c00f27308 */ /* 0x000e620000000800 */
[----:B--2---:R-:W2:Y:S04]  /*95e0*/  LDL.LU R48, [R1+0x8] ;  /* 0x0000080001307983 */ /* 0x004ea80000300800 */
[C---:B------:R-:W-:Y:S01]  /*95f0*/  HMMA.16816.F32.BF16 R16, R24.reuse, R182, R16 ;  /* 0x000000b61810723c */ /* 0x040fe20000041810 */
[----:B------:R-:W4:Y:S04]  /*9600*/  LDSM.16.MT88.4 R180, [R221+0x900] ;  /* 0x00090000ddb4783b */ /* 0x000f280000004200 */
[----:B------:R5:W5:Y:S04]  /*9610*/  MUFU.EX2 R205, R47 ;  /* 0x0000002f00cd7308 */ /* 0x000b680000000800 */
[----:B------:R-:W2:Y:S06]  /*9620*/  LDL.LU R49, [R1+0x4] ;  /* 0x0000040001317983 */ /* 0x000eac0000300800 */
[----:B------:R4:W-:Y:S01]  /*9630*/  MUFU.EX2 R243, R39 ;  /* 0x0000002700f37308 */ /* 0x0009e20000000800 */
[----:B-1----:R-:W-:Y:S09]  /*9640*/  F2FP.BF16.PACK_AB R38, R244, R242 ;  /* 0x000000f2f426723e */ /* 0x002ff200000010ff */
[----:B------:R1:W-:Y:S01]  /*9650*/  MUFU.EX2 R249, R36 ;  /* 0x0000002400f97308 */ /* 0x0003e20000000800 */
[----:B-----5:R-:W-:Y:S09]  /*9660*/  LDSM.16.MT88.4 R44, [R223+0x1100] ;  /* 0x00110000df2c783b */ /* 0x020ff20000004200 */
[----:B------:R-:W-:Y:S01]  /*9670*/  MUFU.EX2 R216, R216 ;  /* 0x000000d800d87308 */ /* 0x000fe20000000800 */
[----:B----4-:R-:W-:Y:S01]  /*9680*/  F2FP.BF16.PACK_AB R39, R205, R204 ;  /* 0x000000cccd27723e */ /* 0x010fe200000010ff */
[-C--:B------:R-:W-:Y:S03]  /*9690*/  HMMA.16816.F32.BF16 R68, R24, R180.reuse, R68 ;  /* 0x000000b41844723c */ /* 0x080fe60000041844 */
[----:B-1----:R-:W-:Y:S05]  /*96a0*/  MOV R36, R241 ;  /* 0x000000f100247202 */ /* 0x002fea0000000f00 */
[C---:B------:R-:W-:Y:S01]  /*96b0*/  HMMA.16816.F32.BF16 R72, R28.reuse, R180, R72 ;  /* 0x000000b41c48723c */ /* 0x040fe20000041848 */
[----:B------:R1:W4:Y:S07]  /*96c0*/  MUFU.EX2 R241, R41 ;  /* 0x0000002900f17308 */ /* 0x00032e0000000800 */
[-C--:B------:R-:W-:Y:S08]  /*96d0*/  HMMA.16816.F32.BF16 R76, R28, R182.reuse, R76 ;  /* 0x000000b61c4c723c */ /* 0x080ff0000004184c */
[C---:B------:R-:W-:Y:S01]  /*96e0*/  HMMA.16816.F32.BF16 R80, R24.reuse, R182, R80 ;  /* 0x000000b61850723c */ /* 0x040fe20000041850 */
[----:B------:R-:W5:Y:S08]  /*96f0*/  LDSM.16.MT88.4 R180, [R223+0x900] ;  /* 0x00090000dfb4783b */ /* 0x000f700000004200 */
[----:B-1----:R-:W-:Y:S01]  /*9700*/  LDSM.16.MT88.4 R40, [R221+0x1100] ;  /* 0x00110000dd28783b */ /* 0x002fe20000004200 */
[-C--:B-----5:R-:W-:Y:S08]  /*9710*/  HMMA.16816.F32.BF16 R84, R24, R180.reuse, R84 ;  /* 0x000000b41854723c */ /* 0x0a0ff00000041854 */
        /* <DEDUP_REMOVED lines=14> */
[----:B---3--:R-:W-:Y:S01]  /*9800*/  FFMA.FTZ R173, R173, R37, R213 ;  /* 0x00000025adad7223 */ /* 0x008fe200000100d5 */
[----:B------:R-:W-:Y:S01]  /*9810*/  F2FP.BF16.PACK_AB R37, R178, R200 ;  /* 0x000000c8b225723e */ /* 0x000fe200000010ff */
[----:B------:R-:W-:Y:S01]  /*9820*/  MUFU.EX2 R213, R55 ;  /* 0x0000003700d57308 */ /* 0x000fe20000000800 */
[----:B--2---:R-:W-:Y:S09]  /*9830*/  FFMA.FTZ R172, R172, R48, R215 ;  /* 0x00000030acac7223 */ /* 0x004ff200000100d7 */
[----:B------:R-:W-:Y:S01]  /*9840*/  MUFU.EX2 R215, R66 ;  /* 0x0000004200d77308 */ /* 0x000fe20000000800 */
[-C--:B-1----:R-:W-:Y:S08]  /*9850*/  HMMA.16816.F32.BF16 R132, R24, R180.reuse, R132 ;  /* 0x000000b41884723c */ /* 0x082ff00000041884 */
[C---:B------:R-:W-:Y:S04]  /*9860*/  HMMA.16816.F32.BF16 R136, R28.reuse, R180, R136 ;  /* 0x000000b41c88723c */ /* 0x040fe80000041888 */
[----:B------:R-:W-:Y:S02]  /*9870*/  FFMA.FTZ R174, R174, R49, R217 ;  /* 0x00000031aeae7223 */ /* 0x000fe400000100d9 */
[----:B------:R-:W-:Y:S01]  /*9880*/  LDSM.16.MT88.4 R48, [R222+0x1100] ;  /* 0x00110000de30783b */ /* 0x000fe20000004200 */
[----:B------:R-:W-:Y:S01]  /*9890*/  MUFU.EX2 R217, R208 ;  /* 0x000000d000d97308 */ /* 0x000fe20000000800 */
[-C--:B------:R-:W-:Y:S04]  /*98a0*/  HMMA.16816.F32.BF16 R140, R28, R182.reuse, R140 ;  /* 0x000000b61c8c723c */ /* 0x080fe8000004188c */
[----:B------:R-:W-:Y:S01]  /*98b0*/  FADD.FTZ R174, R36, R174 ;  /* 0x000000ae24ae7221 */ /* 0x000fe20000010000 */
[----:B----4-:R-:W-:Y:S03]  /*98c0*/  F2FP.BF16.PACK_AB R36, R241, R202 ;  /* 0x000000caf124723e */ /* 0x010fe600000010ff */
[C---:B------:R-:W-:Y:S01]  /*98d0*/  HMMA.16816.F32.BF16 R144, R24.reuse, R182, R144 ;  /* 0x000000b61890723c */ /* 0x040fe20000041890 */
[----:B------:R-:W1:Y:S01]  /*98e0*/  LDSM.16.MT88.4 R180, [R223+0x2900] ;  /* 0x00290000dfb4783b */ /* 0x000e620000004200 */
[----:B------:R-:W-:Y:S06]  /*98f0*/  MUFU.EX2 R208, R56 ;  /* 0x0000003800d07308 */ /* 0x000fec0000000800 */
[-C--:B-1----:R-:W-:Y:S08]  /*9900*/  HMMA.16816.F32.BF16 R148, R24, R180.reuse, R148 ;  /* 0x000000b41894723c */ /* 0x082ff00000041894 */
[C---:B------:R-:W-:Y:S08]  /*9910*/  HMMA.16816.F32.BF16 R152, R28.reuse, R180, R152 ;  /* 0x000000b41c98723c */ /* 0x040ff00000041898 */
[-C--:B------:R-:W-:Y:S08]  /*9920*/  HMMA.16816.F32.BF16 R156, R28, R182.reuse, R156 ;  /* 0x000000b61c9c723c */ /* 0x080ff0000004189c */
[C---:B------:R-:W-:Y:S01]  /*9930*/  HMMA.16816.F32.BF16 R160, R24.reuse, R182, R160 ;  /* 0x000000b618a0723c */ /* 0x040fe200000418a0 */
[----:B------:R-:W1:Y:S07]  /*9940*/  LDSM.16.MT88.4 R180, [R222+0x2900] ;  /* 0x00290000deb4783b */ /* 0x000e6e0000004200 */
[-C--:B-1----:R-:W-:Y:S08]  /*9950*/  HMMA.16816.F32.BF16 R20, R24, R180.reuse, R20 ;  /* 0x000000b41814723c */ /* 0x082ff00000041814 */
[C---:B------:R-:W-:Y:S07]  /*9960*/  HMMA.16816.F32.BF16 R32, R28.reuse, R180, R32 ;  /* 0x000000b41c20723c */ /* 0x040fee0000041820 */
[----:B------:R-:W-:Y:S01]  /*9970*/  MOV R180, R207 ;  /* 0x000000cf00b47202 */ /* 0x000fe20000000f00 */
[-C--:B------:R-:W-:Y:S01]  /*9980*/  HMMA.16816.F32.BF16 R164, R28, R182.reuse, R164 ;  /* 0x000000b61ca4723c */ /* 0x080fe200000418a4 */
[----:B------:R-:W1:Y:S01]  /*9990*/  LDSM.16.MT88.4 R28, [R220+0x1100] ;  /* 0x00110000dc1c783b */ /* 0x000e620000004200 */
[----:B------:R2:W-:Y:S02]  /*99a0*/  MUFU.EX2 R207, R57 ;  /* 0x0000003900cf7308 */ /* 0x0005e40000000800 */
[----:B------:R-:W-:Y:S04]  /*99b0*/  MOV R181, R206 ;  /* 0x000000ce00b57202 */ /* 0x000fe80000000f00 */
[----:B------:R-:W-:Y:S04]  /*99c0*/  HMMA.16816.F32.BF16 R168, R24, R182, R168 ;  /* 0x000000b618a8723c */ /* 0x000fe800000418a8 */
[----:B------:R-:W-:Y:S03]  /*99d0*/  MUFU.EX2 R206, R60 ;  /* 0x0000003c00ce7308 */ /* 0x000fe60000000800 */
[----:B------:R-:W-:Y:S02]  /*99e0*/  F2FP.BF16.PACK_AB R24, R250, R249 ;  /* 0x000000f9fa18723e */ /* 0x000fe400000010ff */
[----:B------:R-:W-:Y:S03]  /*99f0*/  F2FP.BF16.PACK_AB R26, R247, R248 ;  /* 0x000000f8f71a723e */ /* 0x000fe600000010ff */
[----:B------:R-:W-:Y:S02]  /*9a00*/  F2FP.BF16.PACK_AB R25, R243, R203 ;  /* 0x000000cbf319723e */ /* 0x000fe400000010ff */
[----:B------:R-:W-:Y:S01]  /*9a10*/  F2FP.BF16.PACK_AB R27, R246, R245 ;  /* 0x000000f5f61b723e */ /* 0x000fe200000010ff */
[----:B------:R-:W3:Y:S01]  /*9a20*/  MUFU.EX2 R60, R3 ;  /* 0x00000003003c7308 */ /* 0x000ee20000000800 */
[----:B------:R-:W-:Y:S01]  /*9a30*/  MOV R183, R194 ;  /* 0x000000c200b77202 */ /* 0x000fe20000000f00 */
[----:B--2---:R-:W-:Y:S01]  /*9a40*/  LDSM.16.MT88.4 R56, [R223+0x3900] ;  /* 0x00390000df38783b */ /* 0x004fe20000004200 */
[----:B------:R-:W-:Y:S07]  /*9a50*/  MOV R182, R193 ;  /* 0x000000c100b67202 */ /* 0x000fee0000000f00 */
[----:B------:R-:W-:Y:S01]  /*9a60*/  LDSM.16.MT88.4 R192, [R220+0x1900] ;  /* 0x00190000dcc0783b */ /* 0x000fe20000004200 */
        /* <DEDUP_REMOVED lines=19> */
[----:B------:R-:W5:Y:S07]  /*9ba0*/  LDSM.16.MT88.4 R48, [R222+0x3100] ;  /* 0x00310000de30783b */ /* 0x000f6e0000004200 */
[-C--:B-1----:R-:W-:Y:S08]  /*9bb0*/  HMMA.16816.F32.BF16 R116, R24, R28.reuse, R116 ;  /* 0x0000001c1874723c */ /* 0x082ff00000041874 */
[C---:B------:R-:W-:Y:S07]  /*9bc0*/  HMMA.16816.F32.BF16 R120, R36.reuse, R28, R120 ;  /* 0x0000001c2478723c */ /* 0x040fee0000041878 */
[----:B------:R-:W-:Y:S01]  /*9bd0*/  FADD.FTZ R29, R218, R52 ;  /* 0x00000034da1d7221 */ /* 0x000fe20000010000 */
[-C--:B------:R-:W-:Y:S04]  /*9be0*/  HMMA.16816.F32.BF16 R124, R36, R30.reuse, R124 ;  /* 0x0000001e247c723c */ /* 0x080fe8000004187c */
[----:B------:R-:W-:Y:S01]  /*9bf0*/  MOV R218, R187 ;  /* 0x000000bb00da7202 */ /* 0x000fe20000000f00 */
[----:B------:R-:W-:Y:S01]  /*9c00*/  FADD.FTZ R28, R0, R172 ;  /* 0x000000ac001c7221 */ /* 0x000fe20000010000 */
[----:B------:R-:W-:Y:S01]  /*9c10*/  MOV R172, R185 ;  /* 0x000000b900ac7202 */ /* 0x000fe20000000f00 */
[----:B------:R-:W-:Y:S01]  /*9c20*/  FADD.FTZ R0, R182, R173 ;  /* 0x000000adb6007221 */ /* 0x000fe20000010000 */
[C---:B------:R-:W-:Y:S04]  /*9c30*/  HMMA.16816.F32.BF16 R128, R24.reuse, R30, R128 ;  /* 0x0000001e1880723c */ /* 0x040fe80000041880 */
[----:B------:R-:W-:Y:S01]  /*9c40*/  MOV R173, R186 ;  /* 0x000000ba00ad7202 */ /* 0x000fe20000000f00 */
[----:B------:R-:W-:Y:S02]  /*9c50*/  FADD.FTZ R0, R180, R0 ;  /* 0x00000000b4007221 */ /* 0x000fe40000010000 */
[----:B------:R-:W-:Y:S01]  /*9c60*/  FADD.FTZ R30, R183, R174 ;  /* 0x000000aeb71e7221 */ /* 0x000fe20000010000 */
[-C--:B--2---:R-:W-:Y:S04]  /*9c70*/  HMMA.16816.F32.BF16 R132, R24, R40.reuse, R132 ;  /* 0x000000281884723c */ /* 0x084fe80000041884 */
[----:B------:R-:W-:Y:S01]  /*9c80*/  FADD.FTZ R30, R181, R30 ;  /* 0x0000001eb51e7221 */ /* 0x000fe20000010000 */
[----:B---3--:R-:W-:Y:S01]  /*9c90*/  F2FP.BF16.PACK_AB R31, R60, R61 ;  /* 0x0000003d3c1f723e */ /* 0x008fe200000010ff */
[----:B------:R-:W-:Y:S01]  /*9ca0*/  FADD.FTZ R3, R64, R0 ;  /* 0x0000000040037221 */ /* 0x000fe20000010000 */
[----:B------:R-:W-:Y:S01]  /*9cb0*/  MOV R174, R190 ;  /* 0x000000be00ae7202 */ /* 0x000fe20000000f00 */
[C---:B------:R-:W-:Y:S04]  /*9cc0*/  HMMA.16816.F32.BF16 R136, R36.reuse, R40, R136 ;  /* 0x000000282488723c */ /* 0x040fe80000041888 */
[----:B------:R-:W-:Y:S02]  /*9cd0*/  FADD.FTZ R30, R53, R30 ;  /* 0x0000001e351e7221 */ /* 0x000fe40000010000 */
[----:B------:R-:W-:Y:S01]  /*9ce0*/  LDSM.16.MT88.4 R52, [R221+0x3900] ;  /* 0x00390000dd34783b */ /* 0x000fe20000004200 */
[----:B------:R-:W-:Y:S01]  /*9cf0*/  FADD.FTZ R29, R219, R29 ;  /* 0x0000001ddb1d7221 */ /* 0x000fe20000010000 */
[-C--:B------:R-:W-:Y:S04]  /*9d00*/  HMMA.16816.F32.BF16 R140, R36, R42.reuse, R140 ;  /* 0x0000002a248c723c */ /* 0x080fe8000004188c */
[----:B------:R-:W-:Y:S01]  /*9d10*/  FADD.FTZ R64, R184, R30 ;  /* 0x0000001eb8407221 */ /* 0x000fe20000010000 */
[----:B------:R-:W-:Y:S01]  /*9d20*/  F2FP.BF16.PACK_AB R30, R209, R206 ;  /* 0x000000ced11e723e */ /* 0x000fe200000010ff */
[----:B------:R-:W-:Y:S01]  /*9d30*/  FADD.FTZ R0, R240, R29 ;  /* 0x0000001df0007221 */ /* 0x000fe20000010000 */
[----:B------:R-:W-:Y:S01]  /*9d40*/  F2FP.BF16.PACK_AB R29, R62, R63 ;  /* 0x0000003f3e1d723e */ /* 0x000fe200000010ff */
[C---:B------:R-:W-:Y:S01]  /*9d50*/  HMMA.16816.F32.BF16 R144, R24.reuse, R42, R144 ;  /* 0x0000002a1890723c */ /* 0x040fe20000041890 */
[----:B------:R-:W1:Y:S03]  /*9d60*/  LDSM.16.MT88.4 R40, [R221+0x1900] ;  /* 0x00190000dd28783b */ /* 0x000e660000004200 */
[----:B------:R-:W-:Y:S01]  /*9d70*/  FADD.FTZ R28, R67, R28 ;  /* 0x0000001c431c7221 */ /* 0x000fe20000010000 */
[----:B------:R-:W-:Y:S01]  /*9d80*/  MOV R219, R191 ;  /* 0x000000bf00db7202 */ /* 0x000fe20000000f00 */
[----:B------:R-:W-:Y:S01]  /*9d90*/  FADD.FTZ R66, R251, R3 ;  /* 0x00000003fb427221 */ /* 0x000fe20000010000 */
[----:B------:R-:W-:Y:S01]  /*9da0*/  MOV R240, R189 ;  /* 0x000000bd00f07202 */ /* 0x000fe20000000f00 */
[-C--:B----4-:R-:W-:Y:S04]  /*9db0*/  HMMA.16816.F32.BF16 R148, R24, R44.reuse, R148 ;  /* 0x0000002c1894723c */ /* 0x090fe80000041894 */
[----:B------:R-:W-:Y:S02]  /*9dc0*/  FADD.FTZ R28, R65, R28 ;  /* 0x0000001c411c7221 */ /* 0x000fe40000010000 */
[----:B------:R-:W-:Y:S02]  /*9dd0*/  FADD.FTZ R65, R188, R0 ;  /* 0x00000000bc417221 */ /* 0x000fe40000010000 */
[C---:B------:R-:W-:Y:S04]  /*9de0*/  HMMA.16816.F32.BF16 R152, R36.reuse, R44, R152 ;  /* 0x0000002c2498723c */ /* 0x040fe80000041898 */
[----:B------:R-:W-:Y:S01]  /*9df0*/  FADD.FTZ R67, R252, R28 ;  /* 0x0000001cfc437221 */ /* 0x000fe20000010000 */
[----:B------:R-:W-:Y:S01]  /*9e00*/  F2FP.BF16.PACK_AB R28, R207, R208 ;  /* 0x000000d0cf1c723e */ /* 0x000fe200000010ff */
[----:B------:R-:W-:Y:S02]  /*9e10*/  FADD.FTZ R0, R219, R66 ;  /* 0x00000042db007221 */ /* 0x000fe40000010000 */
[-C--:B------:R-:W-:Y:S04]  /*9e20*/  HMMA.16816.F32.BF16 R156, R36, R46.reuse, R156 ;  /* 0x0000002e249c723c */ /* 0x080fe8000004189c */
[----:B------:R-:W-:Y:S02]  /*9e30*/  FADD.FTZ R0, R199, R0 ;  /* 0x00000000c7007221 */ /* 0x000fe40000010000 */
[----:B------:R-:W-:Y:S02]  /*9e40*/  FADD.FTZ R3, R240, R67 ;  /* 0x00000043f0037221 */ /* 0x000fe40000010000 */
[C---:B------:R-:W-:Y:S01]  /*9e50*/  HMMA.16816.F32.BF16 R160, R24.reuse, R46, R160 ;  /* 0x0000002e18a0723c */ /* 0x040fe200000418a0 */
[----:B------:R-:W-:Y:S03]  /*9e60*/  LDSM.16.MT88.4 R44, [R222+0x1900] ;  /* 0x00190000de2c783b */ /* 0x000fe60000004200 */
[----:B------:R-:W-:Y:S04]  /*9e70*/  FADD.FTZ R3, R218, R3 ;  /* 0x00000003da037221 */ /* 0x000fe80000010000 */
[-C--:B-----5:R-:W-:Y:S08]  /*9e80*/  HMMA.16816.F32.BF16 R20, R24, R48.reuse, R20 ;  /* 0x000000301814723c */ /* 0x0a0ff00000041814 */
[C---:B------:R-:W-:Y:S08]  /*9e90*/  HMMA.16816.F32.BF16 R32, R36.reuse, R48, R32 ;  /* 0x000000302420723c */ /* 0x040ff00000041820 */
[-C--:B------:R-:W-:Y:S01]  /*9ea0*/  HMMA.16816.F32.BF16 R164, R36, R50.reuse, R164 ;  /* 0x0000003224a4723c */ /* 0x080fe200000418a4 */
[----:B------:R-:W2:Y:S07]  /*9eb0*/  LDSM.16.MT88.4 R36, [R223+0x1900] ;  /* 0x00190000df24783b */ /* 0x000eae0000004200 */
[----:B------:R-:W-:Y:S01]  /*9ec0*/  HMMA.16816.F32.BF16 R168, R24, R50, R168 ;  /* 0x0000003218a8723c */ /* 0x000fe200000418a8 */
[----:B------:R-:W3:Y:S06]  /*9ed0*/  LDSM.16.MT88.4 R48, [R220+0x3900] ;  /* 0x00390000dc30783b */ /* 0x000eec0000004200 */
[----:B------:R-:W-:Y:S02]  /*9ee0*/  F2FP.BF16.PACK_AB R24, R214, R212 ;  /* 0x000000d4d618723e */ /* 0x000fe400000010ff */
[----:B------:R-:W-:Y:S03]  /*9ef0*/  F2FP.BF16.PACK_AB R26, R217, R216 ;  /* 0x000000d8d91a723e */ /* 0x000fe600000010ff */
[----:B------:R-:W-:Y:S02]  /*9f00*/  F2FP.BF16.PACK_AB R25, R213, R211 ;  /* 0x000000d3d519723e */ /* 0x000fe400000010ff */
[----:B------:R-:W-:Y:S07]  /*9f10*/  F2FP.BF16.PACK_AB R27, R210, R215 ;  /* 0x000000d7d21b723e */ /* 0x000fee00000010ff */
[-C--:B------:R-:W-:Y:S01]  /*9f20*/  HMMA.16816.F32.BF16 R184, R24, R192.reuse, R4 ;  /* 0x000000c018b8723c */ /* 0x080fe20000041804 */
[----:B------:R-:W4:Y:S07]  /*9f30*/  LDSM.16.MT88.4 R4, [R222+0x3900] ;  /* 0x00390000de04783b */ /* 0x000f2e0000004200 */
[C---:B------:R-:W-:Y:S07]  /*9f40*/  HMMA.16816.F32.BF16 R180, R28.reuse, R192, R8 ;  /* 0x000000c01cb4723c */ /* 0x040fee0000041808 */
[----:B------:R-:W-:Y:S01]  /*9f50*/  FADD.FTZ R8, R174, R64 ;  /* 0x00000040ae087221 */ /* 0x000fe20000010000 */
[-C--:B------:R-:W-:Y:S04]  /*9f60*/  HMMA.16816.F32.BF16 R188, R28, R194.reuse, R12 ;  /* 0x000000c21cbc723c */ /* 0x080fe8000004180c */
[----:B------:R-:W-:Y:S02]  /*9f70*/  FADD.FTZ R9, R198, R0 ;  /* 0x00000000c6097221 */ /* 0x000fe40000010000 */
[----:B------:R-:W-:Y:S01]  /*9f80*/  FADD.FTZ R11, R173, R8 ;  /* 0x00000008ad0b7221 */ /* 0x000fe20000010000 */
[----:B------:R-:W-:Y:S01]  /*9f90*/  MOV R173, R175 ;  /* 0x000000af00ad7202 */ /* 0x000fe20000000f00 */
        /* <DEDUP_REMOVED lines=16> */
[-C--:B--2---:R-:W-:Y:S04]  /*a0a0*/  HMMA.16816.F32.BF16 R84, R24, R36.reuse, R84 ;  /* 0x000000241854723c */ /* 0x084fe80000041854 */
        /* <DEDUP_REMOVED lines=24> */
[-C--:B----4-:R-:W-:Y:S08]  /*a230*/  HMMA.16816.F32.BF16 R196, R24, R4.reuse, R20 ;  /* 0x0000000418c4723c */ /* 0x090ff00000041814 */
        /* <DEDUP_REMOVED lines=25> */
[----:B------:R-:W-:Y:S03]  /*a3d0*/  FADD.FTZ R0, R60, R0 ;  /* 0x000000003c007221 */ /* 0x000fe60000010000 */
[----:B------:R1:W-:Y:S04]  /*a3e0*/  STL [R1+0x10], R3 ;  /* 0x0000100301007387 */ /* 0x0003e80000100800 */
[----:B------:R2:W-:Y:S01]  /*a3f0*/  STL [R1+0xc], R0 ;  /* 0x00000c0001007387 */ /* 0x0005e20000100800 */
[----:B-1----:R-:W-:Y:S02]  /*a400*/  MOV R3, R176 ;  /* 0x000000b000037202 */ /* 0x002fe40000000f00 */
[----:B--2---:R-:W-:Y:S01]  /*a410*/  MOV R0, R177 ;  /* 0x000000b100007202 */ /* 0x004fe20000000f00 */
[----:B------:R-:W-:-:S05]  /*a420*/  @P1 BRA `(.L_x_2624) ;  /* 0xffffc6c000001947 */ /* 0x000fca000383ffff */
.L_x_2623:
[----:B-1----:R-:W2:Y:S04]  /*a430*/  LDL.LU R6, [R1+0x4] ;  /* 0x0000040001067983 */ /* 0x002ea80000300800 */
        /* <DEDUP_REMOVED lines=10> */
[----:B----4-:R-:W3:Y:S01]  /*a4e0*/  SHFL.BFLY PT, R7, R8, 0x2, 0x1f ;  /* 0x0c401f0008077f89 */ /* 0x010ee200000e0000 */
[----:B-1----:R-:W-:-:S03]  /*a4f0*/  FADD.FTZ R11, R11, R6 ;  /* 0x000000060b0b7221 */ /* 0x002fc60000010000 */
[----:B------:R-:W1:Y:S01]  /*a500*/  SHFL.BFLY PT, R6, R5, 0x2, 0x1f ;  /* 0x0c401f0005067f89 */ /* 0x000e6200000e0000 */
[----:B--2---:R-:W-:-:S03]  /*a510*/  FADD.FTZ R9, R9, R4 ;  /* 0x0000000409097221 */ /* 0x004fc60000010000 */
[----:B------:R-:W2:Y:S01]  /*a520*/  SHFL.BFLY PT, R0, R11, 0x1, 0x1f ;  /* 0x0c201f000b007f89 */ /* 0x000ea200000e0000 */
[----:B---3--:R-:W-:-:S03]  /*a530*/  FADD.FTZ R7, R7, R8 ;  /* 0x0000000807077221 */ /* 0x008fc60000010000 */
[----:B------:R-:W3:Y:S04]  /*a540*/  SHFL.BFLY PT, R4, R9, 0x1, 0x1f ;  /* 0x0c201f0009047f89 */ /* 0x000ee800000e0000 */
[----:B------:R-:W4:Y:S01]  /*a550*/  SHFL.BFLY PT, R3, R7, 0x1, 0x1f ;  /* 0x0c201f0007037f89 */ /* 0x000f2200000e0000 */
[----:B-1----:R-:W-:Y:S02]  /*a560*/  FADD.FTZ R6, R6, R5 ;  /* 0x0000000506067221 */ /* 0x002fe40000010000 */
[----:B--2---:R-:W-:-:S03]  /*a570*/  FADD.FTZ R11, R11, R0 ;  /* 0x000000000b0b7221 */ /* 0x004fc60000010000 */
[----:B------:R-:W1:Y:S01]  /*a580*/  SHFL.BFLY PT, R5, R6, 0x1, 0x1f ;  /* 0x0c201f0006057f89 */ /* 0x000e6200000e0000 */
[----:B------:R-:W-:Y:S01]  /*a590*/  MOV R0, RZ ;  /* 0x000000ff00007202 */ /* 0x000fe20000000f00 */
[----:B---3--:R-:W-:Y:S01]  /*a5a0*/  FADD.FTZ R9, R9, R4 ;  /* 0x0000000409097221 */ /* 0x008fe20000010000 */
[----:B------:R-:W-:Y:S02]  /*a5b0*/  FSETP.NE.FTZ.AND P4, PT, R11, RZ, PT ;  /* 0x000000ff0b00720b */ /* 0x000fe40003f95000 */
[----:B------:R-:W-:Y:S01]  /*a5c0*/  MOV R4, RZ ;  /* 0x000000ff00047202 */ /* 0x000fe20000000f00 */
[----:B----4-:R-:W-:Y:S01]  /*a5d0*/  FADD.FTZ R7, R7, R3 ;  /* 0x0000000307077221 */ /* 0x010fe20000010000 */
[----:B------:R-:W-:Y:S02]  /*a5e0*/  FSETP.NE.FTZ.AND P3, PT, R9, RZ, PT ;  /* 0x000000ff0900720b */ /* 0x000fe40003f75000 */
[----:B------:R-:W-:Y:S02]  /*a5f0*/  MOV R3, RZ ;  /* 0x000000ff00037202 */ /* 0x000fe40000000f00 */
[----:B------:R-:W-:-:S05]  /*a600*/  FSETP.NE.FTZ.AND P2, PT, R7, RZ, PT ;  /* 0x000000ff0700720b */ /* 0x000fca0003f55000 */
[----:B------:R-:W2:Y:S01]  /*a610*/  @P4 MUFU.RCP R0, R11 ;  /* 0x0000000b00004308 */ /* 0x000ea20000001000 */
[----:B-1----:R-:W-:-:S07]  /*a620*/  FADD.FTZ R6, R5, R6 ;  /* 0x0000000605067221 */ /* 0x002fce0000010000 */
[----:B------:R-:W1:Y:S01]  /*a630*/  @P2 MUFU.RCP R3, R7 ;  /* 0x0000000700032308 */ /* 0x000e620000001000 */
[----:B------:R-:W-:Y:S01]  /*a640*/  FSETP.NE.FTZ.AND P1, PT, R6, RZ, PT ;  /* 0x000000ff0600720b */ /* 0x000fe20003f35000 */
[----:B--2---:R-:W-:-:S06]  /*a650*/  FMUL.FTZ R184, R0, R184 ;  /* 0x000000b800b87220 */ /* 0x004fcc0000410000 */
[----:B------:R-:W2:Y:S01]  /*a660*/  @P3 MUFU.RCP R4, R9 ;  /* 0x0000000900043308 */ /* 0x000ea20000001000 */
[C---:B------:R-:W-:Y:S02]  /*a670*/  FMUL.FTZ R58, R0.reuse, R185 ;  /* 0x000000b9003a7220 */ /* 0x040fe40000410000 */
[C---:B------:R-:W-:Y:S02]  /*a680*/  FMUL.FTZ R192, R0.reuse, R192 ;  /* 0x000000c000c07220 */ /* 0x040fe40000410000 */
[C---:B------:R-:W-:Y:S02]  /*a690*/  FMUL.FTZ R193, R0.reuse, R193 ;  /* 0x000000c100c17220 */ /* 0x040fe40000410000 */
[C---:B------:R-:W-:Y:S01]  /*a6a0*/  FMUL.FTZ R68, R0.reuse, R68 ;  /* 0x0000004400447220 */ /* 0x040fe20000410000 */
[----:B------:R-:W-:Y:S01]  /*a6b0*/  @P4 MUFU.LG2 R11, R11 ;  /* 0x0000000b000b4308 */ /* 0x000fe20000000c00 */
[C---:B------:R-:W-:Y:S01]  /*a6c0*/  FMUL.FTZ R52, R0.reuse, R69 ;  /* 0x0000004500347220 */ /* 0x040fe20000410000 */
[----:B------:R-:W-:Y:S01]  /*a6d0*/  @P1 MOV R8, 0x3f317218 ;  /* 0x3f31721800081802 */ /* 0x000fe20000000f00 */
        /* <DEDUP_REMOVED lines=32> */
[----:B------:R-:W1:Y:S01]  /*a8e0*/  @P1 MUFU.RCP R0, R6 ;  /* 0x0000000600001308 */ /* 0x000e620000001000 */
        /* <DEDUP_REMOVED lines=64> */
[C---:B-1----:R-:W-:Y:S02]  /*acf0*/  FMUL.FTZ R182, R0.reuse, R182 ;  /* 0x000000b600b67220 */ /* 0x042fe40000410000 */
        /* <DEDUP_REMOVED lines=44> */
.L_x_2607:
        /* <DEDUP_REMOVED lines=184> */
.L_x_2626:
        /* <DEDUP_REMOVED lines=151> */
.L_x_2628:
[----:B--234-:R-:W-:Y:S05]  /*c4b0*/  BSYNC B0 ;  /* 0x0000000000007941 */ /* 0x01cfea0003800000 */
.L_x_2627:
        /* <DEDUP_REMOVED lines=16> */
.L_x_2630:
[----:B------:R-:W-:Y:S05]  /*c5c0*/  BSYNC B0 ;  /* 0x0000000000007941 */ /* 0x000fea0003800000 */
.L_x_2629:
        /* <DEDUP_REMOVED lines=16> */
.L_x_2632:
[----:B------:R-:W-:Y:S05]  /*c6d0*/  BSYNC B0 ;  /* 0x0000000000007941 */ /* 0x000fea0003800000 */
.L_x_2631:
        /* <DEDUP_REMOVED lines=16> */
.L_x_2634:
[----:B------:R-:W-:Y:S05]  /*c7e0*/  BSYNC B0 ;  /* 0x0000000000007941 */ /* 0x000fea0003800000 */
.L_x_2633:
        /* <DEDUP_REMOVED lines=16> */
.L_x_2636:
[----:B------:R-:W-:Y:S05]  /*c8f0*/  BSYNC B0 ;  /* 0x0000000000007941 */ /* 0x000fea0003800000 */
.L_x_2635:
        /* <DEDUP_REMOVED lines=16> */
.L_x_2638:
[----:B------:R-:W-:Y:S05]  /*ca00*/  BSYNC B0 ;  /* 0x0000000000007941 */ /* 0x000fea0003800000 */
.L_x_2637:
        /* <DEDUP_REMOVED lines=16> */
.L_x_2640:
[----:B------:R-:W-:Y:S05]  /*cb10*/  BSYNC B0 ;  /* 0x0000000000007941 */ /* 0x000fea0003800000 */
.L_x_2639:
        /* <DEDUP_REMOVED lines=17> */
.L_x_2625:
        /* <DEDUP_REMOVED lines=19> */
.L_x_2641:
        /* <DEDUP_REMOVED lines=42> */
.L_x_2643:
[----:B------:R-:W-:Y:S05]  /*d000*/  BSYNC B0 ;  /* 0x0000000000007941 */ /* 0x000fea0003800000 */
.L_x_2642:
        /* <DEDUP_REMOVED lines=59> */
.L_x_2645:
[----:B------:R-:W-:Y:S05]  /*d3c0*/  BSYNC B0 ;  /* 0x0000000000007941 */ /* 0x000fea0003800000 */
.L_x_2644:
        /* <DEDUP_REMOVED lines=15> */
.L_x_2647:
[----:B------:R-:W-:Y:S05]  /*d4c0*/  BSYNC B0 ;  /* 0x0000000000007941 */ /* 0x000fea0003800000 */
.L_x_2646:
        /* <DEDUP_REMOVED lines=15> */
.L_x_2649:
[----:B------:R-:W-:Y:S05]  /*d5c0*/  BSYNC B0 ;  /* 0x0000000000007941 */ /* 0x000fea0003800000 */
.L_x_2648:
        /* <DEDUP_REMOVED lines=15> */
.L_x_2651:
[----:B------:R-:W-:Y:S05]  /*d6c0*/  BSYNC B0 ;  /* 0x0000000000007941 */ /* 0x000fea0003800000 */
.L_x_2650:
        /* <DEDUP_REMOVED lines=15> */
.L_x_2653:
[----:B------:R-:W-:Y:S05]  /*d7c0*/  BSYNC B0 ;  /* 0x0000000000007941 */ /* 0x000fea0003800000 */
.L_x_2652:
        /* <DEDUP_REMOVED lines=15> */
.L_x_2655:
[----:B------:R-:W-:Y:S05]  /*d8c0*/  BSYNC B0 ;  /* 0x0000000000007941 */ /* 0x000fea0003800000 */
.L_x_2654:
        /* <DEDUP_REMOVED lines=15> */
.L_x_2657:
[----:B------:R-:W-:Y:S05]  /*d9c0*/  BSYNC B0 ;  /* 0x0000000000007941 */ /* 0x000fea0003800000 */
.L_x_2656:
        /* <DEDUP_REMOVED lines=16> */
.L_x_2658:
        /* <DEDUP_REMOVED lines=11> */
.L_x_3798:


//--------------------- .text._ZN7cutlass13device_kernelIN5flash19enable_sm80_to_sm89INS1_16FlashAttnFwdSm80INS1_25CollectiveMainloopFwdSm80ILi4ELi1ELb0EN4cute5tupleIJNS5_1CILi128EEENS7_ILi64EEES8_EEELi128ENS_10bfloat16_tEfNS_4arch4Sm80ELb0ELb0ELb0ELb1ELb0ELb1ELb1ELb0EEENS1_21CollectiveEpilogueFwdINS6_IJS8_S8_S9_EEENS6_IJNS7_ILi1EEESH_SH_EEESB_SD_Li128ELb1ELb1ELb0ELb0EEENS1_19SingleTileSchedulerILb1ELb0ELb1ELi128EEEEEEEEEvNT_6ParamsE --------------------------
	.section	.text._ZN7cutlass13device_kernelIN5flash19enable_sm80_to_sm89INS1_16FlashAttnFwdSm80INS1_25CollectiveMainloopFwdSm80ILi4ELi1ELb0EN4cute5tupleIJNS5_1CILi128EEENS7_ILi64EEES8_EEELi128ENS_10bfloat16_tEfNS_4arch4Sm80ELb0ELb0ELb0ELb1ELb0ELb1ELb1ELb0EEENS1_21CollectiveEpilogueFwdINS6_IJS8_S8_S9_EEENS6_IJNS7_ILi1EEESH_SH_EEESB_SD_Li128ELb1ELb1ELb0ELb0EEENS1_19SingleTileSchedulerILb1ELb0ELb1ELi128EEEEEEEEEvNT_6ParamsE,"ax",@progbits
	.sectioninfo	@"SHI_REGISTERS=255"
	.align	128
.text._ZN7cutlass13device_kernelIN5flash19enable_sm80_to_sm89INS1_16FlashAttnFwdSm80INS1_25CollectiveMainloopFwdSm80ILi4ELi1ELb0EN4cute5tupleIJNS5_1CILi128EEENS7_ILi64EEES8_EEELi128ENS_10bfloat16_tEfNS_4arch4Sm80ELb0ELb0ELb0ELb1ELb0ELb1ELb1ELb0EEENS1_21CollectiveEpilogueFwdINS6_IJS8_S8_S9_EEENS6_IJNS7_ILi1EEESH_SH_EEESB_SD_Li128ELb1ELb1ELb0ELb0EEENS1_19SingleTileSchedulerILb1ELb0ELb1ELi128EEEEEEEEEvNT_6ParamsE:
        .type           _ZN7cutlass13device_kernelIN5flash19enable_sm80_to_sm89INS1_16FlashAttnFwdSm80INS1_25CollectiveMainloopFwdSm80ILi4ELi1ELb0EN4cute5tupleIJNS5_1CILi128EEENS7_ILi64EEES8_EEELi128ENS_10bfloat16_tEfNS_4arch4Sm80ELb0ELb0ELb0ELb1ELb0ELb1ELb1ELb0EEENS1_21CollectiveEpilogueFwdINS6_IJS8_S8_S9_EEENS6_IJNS7_ILi1EEESH_SH_EEESB_SD_Li128ELb1ELb1ELb0ELb0EEENS1_19SingleTileSchedulerILb1ELb0ELb1ELi128EEEEEEEEEvNT_6ParamsE,@function
        .size           _ZN7cutlass13device_kernelIN5flash19enable_sm80_to_sm89INS1_16FlashAttnFwdSm80INS1_25CollectiveMainloopFwdSm80ILi4ELi1ELb0EN4cute5tupleIJNS5_1CILi128EEENS7_ILi64EEES8_EEELi128ENS_10bfloat16_tEfNS_4arch4Sm80ELb0ELb0ELb0ELb1ELb0ELb1ELb1ELb0EEENS1_21CollectiveEpilogueFwdINS6_IJS8_S8_S9_EEENS6_IJNS7_ILi1EEESH_SH_EEESB_SD_Li128ELb1ELb1ELb0ELb0EEENS1_19SingleTileSchedulerILb1ELb0ELb1ELi128EEEEEEEEEvNT_6ParamsE,(.L_x_3799 - _ZN7cutlass13device_kernelIN5flash19enable_sm80_to_sm89INS1_16FlashAttnFwdSm80INS1_25CollectiveMainloopFwdSm80ILi4ELi1ELb0EN4cute5tupleIJNS5_1CILi128EEENS7_ILi64EEES8_EEELi128ENS_10bfloat16_tEfNS_4arch4Sm80ELb0ELb0ELb0ELb1ELb0ELb1ELb1ELb0EEENS1_21CollectiveEpilogueFwdINS6_IJS8_S8_S9_EEENS6_IJNS7_ILi1EEESH_SH_EEESB_SD_Li128ELb1ELb1ELb0ELb0EEENS1_19SingleTileSchedulerILb1ELb0ELb1ELi128EEEEEEEEEvNT_6ParamsE)
        .other          _ZN7cutlass13device_kernelIN5flash19enable_sm80_to_sm89INS1_16FlashAttnFwdSm80INS1_25CollectiveMainloopFwdSm80ILi4ELi1ELb0EN4cute5tupleIJNS5_1CILi128EEENS7_ILi64EEES8_EEELi128ENS_10bfloat16_tEfNS_4arch4Sm80ELb0ELb0ELb0ELb1ELb0ELb1ELb1ELb0EEENS1_21CollectiveEpilogueFwdINS6_IJS8_S8_S9_EEENS6_IJNS7_ILi1EEESH_SH_EEESB_SD_Li128ELb1ELb1ELb0ELb0EEENS1_19SingleTileSchedulerILb1ELb0ELb1ELi128EEEEEEEEEvNT_6ParamsE,@"STO_CUDA_ENTRY STV_DEFAULT"
_ZN7cutlass13device_kernelIN5flash19enable_sm80_to_sm89INS1_16FlashAttnFwdSm80INS1_25CollectiveMainloopFwdSm80ILi4ELi1ELb0EN4cute5tupleIJNS5_1CILi128EEENS7_ILi64EEES8_EEELi128ENS_10bfloat16_tEfNS_4arch4Sm80ELb0ELb0ELb0ELb1ELb0ELb1ELb1ELb0EEENS1_21CollectiveEpilogueFwdINS6_IJS8_S8_S9_EEENS6_IJNS7_ILi1EEESH_SH_EEESB_SD_Li128ELb1ELb1ELb0ELb0EEENS1_19SingleTileSchedulerILb1ELb0ELb1ELi128EEEEEEEEEvNT_6ParamsE:
        /* <DEDUP_REMOVED lines=17> */
.L_x_2660:
        /* <DEDUP_REMOVED lines=8> */
.L_x_2662:
[----:B------:R-:W-:-:S05]  /*0190*/  MOV R0, c[0x0][0x54c] ;  /* 0x0001530000007a02 */ /* 0x000fca0000000f00 */
.L_x_2661:
[----:B-----5:R-:W-:Y:S01]  /*01a0*/  IMAD R0, R0, c[0x0][0x548], RZ ;  /* 0x0001520000007a24 */ /* 0x020fe200078e02ff */
[----:B-1----:R-:W-:-:S04]  /*01b0*/  SHF.L.U32 R2, R209, 0x7, RZ ;  /* 0x00000007d1027819 */ /* 0x002fc800000006ff */
[----:B------:R-:W-:-:S04]  /*01c0*/  ISETP.GE.AND P0, PT, R2, R0, PT ;  /* 0x000000000200720c */ /* 0x000fc80003f06270 */
[----:B------:R-:W-:-:S05]  /*01d0*/  SEL R0, R5, 0xffffffff, !P0 ;  /* 0xffffffff05007807 */ /* 0x000fca0004000000 */
[----:B------:R1:W-:Y:S01]  /*01e0*/  STL [R1+0x4c], R0 ;  /* 0x00004c0001007387 */ /* 0x0003e20000100800 */
[----:B------:R-:W-:Y:S05]  /*01f0*/  BRA `(.L_x_2663) ;  /* 0x0000013000007947 */ /* 0x000fea0003800000 */
.L_x_2659:
[----:B---3--:R-:W-:-:S04]  /*0200*/  ISETP.NE.U32.AND P0, PT, RZ, c[0x0][0x568], PT ;  /* 0x00015a00ff007a0c */ /* 0x008fc80003f05070 */
[----:B------:R-:W-:-:S13]  /*0210*/  ISETP.NE.AND.EX P0, PT, RZ, c[0x0][0x56c], PT, P0 ;  /* 0x00015b00ff007a0c */ /* 0x000fda0003f05300 */
[----:B------:R-:W-:Y:S05]  /*0220*/  @!P0 BRA `(.L_x_2664) ;  /* 0x0000002000008947 */ /* 0x000fea0003800000 */
[----:B------:R1:W5:Y:S01]  /*0230*/  LDG.E R0, [R2.64] ;  /* 0x0000000802007981 */ /* 0x000362000c1e1900 */
[----:B------:R-:W-:Y:S05]  /*0240*/  BRA `(.L_x_2665) ;  /* 0x0000009000007947 */ /* 0x000fea0003800000 */
.L_x_2664:
        /* <DEDUP_REMOVED lines=8> */
.L_x_2666:
[----:B------:R-:W-:-:S05]  /*02d0*/  MOV R0, c[0x0][0x54c] ;  /* 0x0001530000007a02 */ /* 0x000fca0000000f00 */
.L_x_2665:
[----:B-----5:R-:W-:Y:S01]  /*02e0*/  IMAD R0, R0, c[0x0][0x548], RZ ;  /* 0x0001520000007a24 */ /* 0x020fe200078e02ff */
[----:B-1----:R-:W-:-:S04]  /*02f0*/  SHF.L.U32 R2, R209, 0x7, RZ ;  /* 0x00000007d1027819 */ /* 0x002fc800000006ff */
[----:B------:R-:W-:-:S04]  /*0300*/  ISETP.GE.AND P0, PT, R2, R0, PT ;  /* 0x000000000200720c */ /* 0x000fc80003f06270 */
[----:B------:R-:W-:-:S05]  /*0310*/  SEL R0, R5, 0xffffffff, !P0 ;  /* 0xffffffff05007807 */ /* 0x000fca0004000000 */
[----:B------:R1:W-:Y:S04]  /*0320*/  STL [R1+0x4c], R0 ;  /* 0x00004c0001007387 */ /* 0x0003e80000100800 */
.L_x_2663:
        /* <DEDUP_REMOVED lines=36> */
.L_x_2667:
[----:B---3--:R-:W-:-:S04]  /*0570*/  ISETP.NE.U32.AND P0, PT, RZ, c[0x0][0x368], PT ;  /* 0x0000da00ff007a0c */ /* 0x008fc80003f05070 */
[----:B------:R-:W-:-:S13]  /*0580*/  ISETP.NE.AND.EX P0, PT, RZ, c[0x0][0x36c], PT, P0 ;  /* 0x0000db00ff007a0c */ /* 0x000fda0003f05300 */
[----:B------:R-:W-:Y:S05]  /*0590*/  @!P0 BRA `(.L_x_2668) ;  /* 0x0000003000008947 */ /* 0x000fea0003800000 */
[----:B------:R-:W-:-:S05]  /*05a0*/  IMAD.WIDE R4, R13, R40, c[0x0][0x368] ;  /* 0x0000da000d047625 */ /* 0x000fca00078e0228 */
[----:B------:R2:W5:Y:S01]  /*05b0*/  LDG.E R8, [R4.64] ;  /* 0x0000000804087981 */ /* 0x000562000c1e1900 */
[----:B------:R-:W-:Y:S05]  /*05c0*/  BRA `(.L_x_2669) ;  /* 0x0000004000007947 */ /* 0x000fea0003800000 */
.L_x_2668:
[----:B------:R-:W-:Y:S05]  /*05d0*/  @!P5 BRA `(.L_x_2669) ;  /* 0x000000300000d947 */ /* 0x000fea0003800000 */
[----:B-1----:R1:W2:Y:S04]  /*05e0*/  LDG.E R0, [R4.64] ;  /* 0x0000000804007981 */ /* 0x0022a8000c1e1900 */
[----:B-1----:R-:W2:Y:S02]  /*05f0*/  LDG.E R4, [R4.64+0x4] ;  /* 0x0000040804047981 */ /* 0x002ea4000c1e1900 */
[----:B--2---:R-:W-:Y:S02]  /*0600*/  IADD3 R8, -R0, R4, RZ ;  /* 0x0000000400087210 */ /* 0x004fe40007ffe1ff */
.L_x_2669:
        /* <DEDUP_REMOVED lines=355> */
.L_x_2717:
        /* <DEDUP_REMOVED lines=50> */
.L_x_2675:
[----:B------:R-:W-:Y:S05]  /*1f60*/  BSYNC B0 ;  /* 0x0000000000007941 */ /* 0x000fea0003800000 */
.L_x_2674:
        /* <DEDUP_REMOVED lines=39> */
.L_x_2677:
[----:B------:R-:W-:Y:S05]  /*21e0*/  BSYNC B0 ;  /* 0x0000000000007941 */ /* 0x000fea0003800000 */
.L_x_2676:
        /* <DEDUP_REMOVED lines=40> */
.L_x_2679:
[----:B------:R-:W-:Y:S05]  /*2470*/  BSYNC B0 ;  /* 0x0000000000007941 */ /* 0x000fea0003800000 */
.L_x_2678:
        /* <DEDUP_REMOVED lines=38> */
.L_x_2681:
[----:B------:R-:W-:Y:S05]  /*26e0*/  BSYNC B0 ;  /* 0x0000000000007941 */ /* 0x000fea0003800000 */
.L_x_2680:
        /* <DEDUP_REMOVED lines=74> */
.L_x_2685:
[----:B------:R-:W-:Y:S05]  /*2b90*/  BSYNC B0 ;  /* 0x0000000000007941 */ /* 0x000fea0003800000 */
.L_x_2684:
        /* <DEDUP_REMOVED lines=59> */
.L_x_2683:
[----:B------:R-:W-:Y:S05]  /*2f50*/  BSYNC B1 ;  /* 0x0000000000017941 */ /* 0x000fea0003800000 */
.L_x_2682:
        /* <DEDUP_REMOVED lines=62> */
.L_x_2689:
[----:B------:R-:W-:Y:S05]  /*3340*/  BSYNC B0 ;  /* 0x0000000000007941 */ /* 0x000fea0003800000 */
.L_x_2688:
        /* <DEDUP_REMOVED lines=59> */
.L_x_2687:
[----:B------:R-:W-:Y:S05]  /*3700*/  BSYNC B1 ;  /* 0x0000000000017941 */ /* 0x000fea0003800000 */
.L_x_2686:
        /* <DEDUP_REMOVED lines=62> */
.L_x_2693:
[----:B------:R-:W-:Y:S05]  /*3af0*/  BSYNC B0 ;  /* 0x0000000000007941 */ /* 0x000fea0003800000 */
.L_x_2692:
        /* <DEDUP_REMOVED lines=59> */
.L_x_2691:
[----:B------:R-:W-:Y:S05]  /*3eb0*/  BSYNC B1 ;  /* 0x0000000000017941 */ /* 0x000fea0003800000 */
.L_x_2690:
        /* <DEDUP_REMOVED lines=61> */
.L_x_2696:
[----:B------:R-:W-:Y:S05]  /*4290*/  BSYNC B0 ;  /* 0x0000000000007941 */ /* 0x000fea0003800000 */
.L_x_2695:
        /* <DEDUP_REMOVED lines=60> */
.L_x_2673:
        /* <DEDUP_REMOVED lines=224> */
.L_x_2698:
[----:B---3--:R-:W-:Y:S05]  /*5460*/  BSYNC B0 ;  /* 0x0000000000007941 */ /* 0x008fea0003800000 */
.L_x_2697:
        /* <DEDUP_REMOVED lines=115> */
.L_x_2700:
[----:B------:R-:W-:Y:S05]  /*5ba0*/  BSYNC B0 ;  /* 0x0000000000007941 */ /* 0x000fea0003800000 */
.L_x_2699:
        /* <DEDUP_REMOVED lines=115> */
.L_x_2702:
[----:B------:R-:W-:Y:S05]  /*62e0*/  BSYNC B0 ;  /* 0x0000000000007941 */ /* 0x000fea0003800000 */
.L_x_2701:
        /* <DEDUP_REMOVED lines=116> */
.L_x_2672:
        /* <DEDUP_REMOVED lines=19> */
.L_x_2704:
[----:B------:R-:W-:Y:S05]  /*6b60*/  BSYNC B0 ;  /* 0x0000000000007941 */ /* 0x000fea0003800000 */
.L_x_2703:
        /* <DEDUP_REMOVED lines=19> */
.L_x_2706:
[----:B------:R-:W-:Y:S05]  /*6ca0*/  BSYNC B0 ;  /* 0x0000000000007941 */ /* 0x000fea0003800000 */
.L_x_2705:
        /* <DEDUP_REMOVED lines=19> */
.L_x_2708:
[----:B------:R-:W-:Y:S05]  /*6de0*/  BSYNC B0 ;  /* 0x0000000000007941 */ /* 0x000fea0003800000 */
.L_x_2707:
        /* <DEDUP_REMOVED lines=18> */
.L_x_2694:
[----:B------:R-:W-:Y:S05]  /*6f10*/  BSYNC B2 ;  /* 0x0000000000027941 */ /* 0x000fea0003800000 */
.L_x_2671:
        /* <DEDUP_REMOVED lines=83> */
.L_x_2710:
[----:B-1----:R-:W-:Y:S05]  /*7450*/  BSYNC B0 ;  /* 0x0000000000007941 */ /* 0x002fea0003800000 */
.L_x_2709:
        /* <DEDUP_REMOVED lines=19> */
.L_x_2712:
[----:B------:R-:W-:Y:S05]  /*7590*/  BSYNC B0 ;  /* 0x0000000000007941 */ /* 0x000fea0003800000 */
.L_x_2711:
        /* <DEDUP_REMOVED lines=19> */
.L_x_2714:
[----:B------:R-:W-:Y:S05]  /*76d0*/  BSYNC B0 ;  /* 0x0000000000007941 */ /* 0x000fea0003800000 */
.L_x_2713:
        /* <DEDUP_REMOVED lines=19> */
.L_x_2716:
[----:B------:R-:W-:Y:S05]  /*7810*/  BSYNC B0 ;  /* 0x0000000000007941 */ /* 0x000fea0003800000 */
.L_x_2715:
        /* <DEDUP_REMOVED lines=37> */
.L_x_2670:
        /* <DEDUP_REMOVED lines=190> */
[C---:B---3--:R-:W-:Y:S01]  /*8650*/  @!P2 LEA R10, P0, R20.reuse, R2, 0x1 ;  /* 0x00000002140aa211 */ /* 0x048fe200078008ff */
        /* <DEDUP_REMOVED lines=85> */
[C---:B---3--:R-:W-:Y:S02]  /*8bb0*/  @!P0 LEA R8, P1, R20.reuse, R6, 0x1 ;  /* 0x0000000614088211 */ /* 0x048fe400078208ff */
        /* <DEDUP_REMOVED lines=12> */
[----:B--2---:R-:W-:Y:S02]  /*8c80*/  @!P2 LEA R4, P1, R20, R6, 0x1 ;  /* 0x000000061404a211 */ /* 0x004fe400078208ff */
        /* <DEDUP_REMOVED lines=14> */
[C---:B------:R-:W-:Y:S01]  /*8d70*/  ISETP.GE.AND P4, PT, R34.reuse, c[0x0][0x1d4], PT ;  /* 0x0000750022007a0c */ /* 0x040fe20003f86270 */
        /* <DEDUP_REMOVED lines=40> */
[C---:B------:R-:W-:Y:S01]  /*9000*/  @P0 LEA R6, P2, R2.reuse, c[0x0][0x1c8], 0x1 ;  /* 0x0000720002060a11 */ /* 0x040fe200078408ff */
        /* <DEDUP_REMOVED lines=36> */
.L_x_2719:
        /* <DEDUP_REMOVED lines=41> */
.L_x_2723:
[----:B------:R-:W-:Y:S05]  /*94e0*/  BSYNC B0 ;  /* 0x0000000000007941 */ /* 0x000fea0003800000 */
.L_x_2722:
        /* <DEDUP_REMOVED lines=72> */
.L_x_2727:
[----:B------:R-:W-:Y:S05]  /*9970*/  BSYNC B0 ;  /* 0x0000000000007941 */ /* 0x000fea0003800000 */
.L_x_2726:
        /* <DEDUP_REMOVED lines=41> */
.L_x_2725:
[----:B------:R-:W-:Y:S05]  /*9c10*/  BSYNC B1 ;  /* 0x0000000000017941 */ /* 0x000fea0003800000 */
.L_x_2724:
        /* <DEDUP_REMOVED lines=45> */
.L_x_2731:
[----:B------:R-:W-:Y:S05]  /*9ef0*/  BSYNC B0 ;  /* 0x0000000000007941 */ /* 0x000fea0003800000 */
.L_x_2730:
        /* <DEDUP_REMOVED lines=41> */
.L_x_2729:
[----:B------:R-:W-:Y:S05]  /*a190*/  BSYNC B1 ;  /* 0x0000000000017941 */ /* 0x000fea0003800000 */
.L_x_2728:
        /* <DEDUP_REMOVED lines=45> */
.L_x_2735:
[----:B------:R-:W-:Y:S05]  /*a470*/  BSYNC B0 ;  /* 0x0000000000007941 */ /* 0x000fea0003800000 */
.L_x_2734:
        /* <DEDUP_REMOVED lines=41> */
.L_x_2733:
[----:B------:R-:W-:Y:S05]  /*a710*/  BSYNC B1 ;  /* 0x0000000000017941 */ /* 0x000fea0003800000 */
.L_x_2732:
        /* <DEDUP_REMOVED lines=45> */
.L_x_2739:
[----:B------:R-:W-:Y:S05]  /*a9f0*/  BSYNC B0 ;  /* 0x0000000000007941 */ /* 0x000fea0003800000 */
.L_x_2738:
        /* <DEDUP_REMOVED lines=41> */
.L_x_2737:
[----:B------:R-:W-:Y:S05]  /*ac90*/  BSYNC B1 ;  /* 0x0000000000017941 */ /* 0x000fea0003800000 */
.L_x_2736:
        /* <DEDUP_REMOVED lines=45> */
.L_x_2743:
[----:B------:R-:W-:Y:S05]  /*af70*/  BSYNC B0 ;  /* 0x0000000000007941 */ /* 0x000fea0003800000 */
.L_x_2742:
        /* <DEDUP_REMOVED lines=41> */
.L_x_2741:
[----:B------:R-:W-:Y:S05]  /*b210*/  BSYNC B1 ;  /* 0x0000000000017941 */ /* 0x000fea0003800000 */
.L_x_2740:
        /* <DEDUP_REMOVED lines=45> */
.L_x_2747:
[----:B------:R-:W-:Y:S05]  /*b4f0*/  BSYNC B0 ;  /* 0x0000000000007941 */ /* 0x000fea0003800000 */
.L_x_2746:
        /* <DEDUP_REMOVED lines=41> */
.L_x_2745:
[----:B------:R-:W-:Y:S05]  /*b790*/  BSYNC B1 ;  /* 0x0000000000017941 */ /* 0x000fea0003800000 */
.L_x_2744:
        /* <DEDUP_REMOVED lines=45> */
.L_x_2751:
[----:B------:R-:W-:Y:S05]  /*ba70*/  BSYNC B0 ;  /* 0x0000000000007941 */ /* 0x000fea0003800000 */
.L_x_2750:
        /* <DEDUP_REMOVED lines=41> */
.L_x_2749:
[----:B------:R-:W-:Y:S05]  /*bd10*/  BSYNC B1 ;  /* 0x0000000000017941 */ /* 0x000fea0003800000 */
.L_x_2748:
        /* <DEDUP_REMOVED lines=44> */
.L_x_2754:
[----:B------:R-:W-:Y:S05]  /*bfe0*/  BSYNC B0 ;  /* 0x0000000000007941 */ /* 0x000fea0003800000 */
.L_x_2753:
        /* <DEDUP_REMOVED lines=42> */
.L_x_2721:
        /* <DEDUP_REMOVED lines=17> */
.L_x_2756:
[----:B------:R-:W-:Y:S05]  /*c3a0*/  BSYNC B0 ;  /* 0x0000000000007941 */ /* 0x000fea0003800000 */
.L_x_2755:
        /* <DEDUP_REMOVED lines=119> */
.L_x_2758:
[----:B------:R-:W-:Y:S05]  /*cb20*/  BSYNC B0 ;  /* 0x0000000000007941 */ /* 0x000fea0003800000 */
.L_x_2757:
        /* <DEDUP_REMOVED lines=101> */
.L_x_2760:
[----:B------:R-:W-:Y:S05]  /*d180*/  BSYNC B0 ;  /* 0x0000000000007941 */ /* 0x000fea0003800000 */
.L_x_2759:
        /* <DEDUP_REMOVED lines=101> */
.L_x_2762:
[----:B------:R-:W-:Y:S05]  /*d7e0*/  BSYNC B0 ;  /* 0x0000000000007941 */ /* 0x000fea0003800000 */
.L_x_2761:
        /* <DEDUP_REMOVED lines=101> */
.L_x_2764:
[----:B------:R-:W-:Y:S05]  /*de40*/  BSYNC B0 ;  /* 0x0000000000007941 */ /* 0x000fea0003800000 */
.L_x_2763:
        /* <DEDUP_REMOVED lines=101> */
.L_x_2766:
[----:B------:R-:W-:Y:S05]  /*e4a0*/  BSYNC B0 ;  /* 0x0000000000007941 */ /* 0x000fea0003800000 */
.L_x_2765:
        /* <DEDUP_REMOVED lines=101> */
.L_x_2768:
[----:B------:R-:W-:Y:S05]  /*eb00*/  BSYNC B0 ;  /* 0x0000000000007941 */ /* 0x000fea0003800000 */
.L_x_2767:
        /* <DEDUP_REMOVED lines=101> */
.L_x_2770:
[----:B------:R-:W-:Y:S05]  /*f160*/  BSYNC B0 ;  /* 0x0000000000007941 */ /* 0x000fea0003800000 */
.L_x_2769:
        /* <DEDUP_REMOVED lines=100> */
.L_x_2752:
[----:B------:R-:W-:Y:S05]  /*f7b0*/  BSYNC B2 ;  /* 0x0000000000027941 */ /* 0x000fea0003800000 */
.L_x_2720:
[----:B------:R-:W-:Y:S01]  /*f7c0*/  SHF.R.S32.HI R7, RZ, 0x4, R47 ;  /* 0x00000004ff077819 */ /* 0x000fe2000001142f */
[----:B------:R-:W-:Y:S01]  /*f7d0*/  IMAD.SHL.U32 R5, R49, 0x40, RZ ;  /* 0x0000004031057824 */ /* 0x000fe200078e00ff */
[----:B------:R-:W-:-:S04]  /*f7e0*/  DEPBAR.LE SB0, 0x0 ;  /* 0x000080000000791a */ /* 0x000fc80000000000 */
[----:B------:R-:W-:Y:S01]  /*f7f0*/  LEA.HI R0, R47, R7, RZ, 0x1 ;  /* 0x000000072f007211 */ /* 0x000fe200078f08ff */
[----:B------:R-:W-:Y:S01]  /*f800*/  IMAD.SHL.U32 R2, R45, 0x40, RZ ;  /* 0x000000402d027824 */ /* 0x000fe200078e00ff */
[----:B------:R-:W-:Y:S01]  /*f810*/  LEA.HI R159, R159, R212, RZ, 0x5 ;  /* 0x000000d49f9f7211 */ /* 0x000fe200078f28ff */
[----:B-1----:R-:W-:Y:S01]  /*f820*/  IMAD.SHL.U32 R9, R48, 0x8, RZ ;  /* 0x0000000830097824 */ /* 0x002fe200078e00ff */
[----:B------:R-:W-:Y:S01]  /*f830*/  LOP3.LUT R0, R0, 0xfffffffe, RZ, 0xc0, !PT ;  /* 0xfffffffe00007812 */ /* 0x000fe200078ec0ff */
[----:B------:R-:W-:Y:S01]  /*f840*/  IMAD.MOV.U32 R160, RZ, RZ, 0x5 ;  /* 0x00000005ffa07424 */ /* 0x000fe200078e00ff */
[----:B------:R-:W-:Y:S01]  /*f850*/  LOP3.LUT R2, R2, 0x1c0, RZ, 0xc0, !PT ;  /* 0x000001c002027812 */ /* 0x000fe200078ec0ff */
[----:B------:R-:W-:Y:S01]  /*f860*/  IMAD R158, R50, -0x40, R204 ;  /* 0xffffffc0329e7824 */ /* 0x000fe200078e02cc */
[----:B------:R-:W-:Y:S01]  /*f870*/  BAR.SYNC.DEFER_BLOCKING 0x0 ;  /* 0x0000000000007b1d */ /* 0x000fe20000010000 */
[----:B------:R-:W-:Y:S01]  /*f880*/  IMAD.IADD R7, R7, 0x1, -R0 ;  /* 0x0000000107077824 */ /* 0x000fe200078e0a00 */
[----:B------:R-:W-:Y:S01]  /*f890*/  LOP3.LUT R0, R5, 0x1c0, RZ, 0xc0, !PT ;  /* 0x000001c005007812 */ /* 0x000fe200078ec0ff */
[----:B------:R-:W-:Y:S01]  /*f8a0*/  IMAD.SHL.U32 R247, R247, 0x2, RZ ;  /* 0x00000002f7f77824 */ /* 0x000fe200078e00ff */
[----:B------:R-:W-:Y:S01]  /*f8b0*/  LOP3.LUT P1, RZ, R49, 0x2, RZ, 0xc0, !PT ;  /* 0x0000000231ff7812 */ /* 0x000fe2000782c0ff */
[----:B------:R-:W-:Y:S01]  /*f8c0*/  IMAD.SHL.U32 R5, R7, 0x8, RZ ;  /* 0x0000000807057824 */ /* 0x000fe200078e00ff */
[----:B------:R-:W-:-:S02]  /*f8d0*/  LOP3.LUT R9, R0, 0x8, R9, 0xf8, !PT ;  /* 0x0000000800097812 */ /* 0x000fc400078ef809 */
[----:B------:R-:W-:Y:S01]  /*f8e0*/  SHF.R.U32.HI R6, RZ, 0x3, R0 ;  /* 0x00000003ff067819 */ /* 0x000fe20000011600 */
[----:B------:R-:W-:Y:S01]  /*f8f0*/  IMAD.SHL.U32 R0, R159, 0x20, RZ ;  /* 0x000000209f007824 */ /* 0x000fe200078e00ff */
[----:B------:R-:W-:Y:S01]  /*f900*/  LOP3.LUT R8, R2, 0x8, R5, 0xf8, !PT ;  /* 0x0000000802087812 */ /* 0x000fe200078ef805 */
[----:B------:R-:W-:Y:S01]  /*f910*/  IMAD.SHL.U32 R5, R46, 0x40, RZ ;  /* 0x000000402e057824 */ /* 0x000fe200078e00ff */
[----:B------:R-:W-:Y:S02]  /*f920*/  SHF.R.U32.HI R2, RZ, 0x3, R2 ;  /* 0x00000003ff027819 */ /* 0x000fe40000011602 */
[----:B------:R-:W-:Y:S02]  /*f930*/  LOP3.LUT R6, R9, R6, RZ, 0x3c, !PT ;  /* 0x0000000609067212 */ /* 0x000fe400078e3cff */
[----:B------:R-:W-:Y:S02]  /*f940*/  LOP3.LUT R157, R8, R2, RZ, 0x3c, !PT ;  /* 0x00000002089d7212 */ /* 0x000fe400078e3cff */
[----:B------:R-:W-:-:S02]  /*f950*/  LOP3.LUT R156, R5, 0xfffffe00, RZ, 0xc0, !PT ;  /* 0xfffffe00059c7812 */ /* 0x000fc400078ec0ff */
[----:B------:R-:W-:Y:S01]  /*f960*/  LOP3.LUT R2, R0, 0x7ffffc00, RZ, 0xc0, !PT ;  /* 0x7ffffc0000027812 */ /* 0x000fe200078ec0ff */
[----:B------:R-:W-:Y:S02]  /*f970*/  IMAD R0, R7, 0x200, R6 ;  /* 0x0000020007007824 */ /* 0x000fe400078e0206 */
[----:B------:R-:W-:Y:S01]  /*f980*/  IMAD.WIDE.U32 R6, R50, c[0x0][0x208], RZ ;  /* 0x0000820032067a25 */ /* 0x000fe200078e00ff */
[----:B------:R-:W-:-:S03]  /*f990*/  IADD3 R2, R157, R156, R2 ;  /* 0x0000009c9d027210 */ /* 0x000fc60007ffe002 */
[----:B------:R-:W-:Y:S02]  /*f9a0*/  IMAD.SHL.U32 R171, R0, 0x2, RZ ;  /* 0x0000000200ab7824 */ /* 0x000fe400078e00ff */
[----:B------:R-:W-:Y:S02]  /*f9b0*/  IMAD.SHL.U32 R234, R2, 0x2, RZ ;  /* 0x0000000202ea7824 */ /* 0x000fe400078e00ff */
[----:B------:R-:W-:Y:S01]  /*f9c0*/  IMAD R0, R51, c[0x0][0x208], RZ ;  /* 0x0000820033007a24 */ /* 0x000fe200078e02ff */
[----:B------:R-:W-:Y:S01]  /*f9d0*/  LDSM.16.M88.4 R24, [R171+0x5100] ;  /* 0x00510000ab18783b */ /* 0x000fe20000000200 */
[----:B------:R-:W-:Y:S01]  /*f9e0*/  IADD3 R238, R171, 0x4120, RZ ;  /* 0x00004120abee7810 */ /* 0x000fe20007ffe0ff */
[----:B------:R-:W-:Y:S02]  /*f9f0*/  IMAD R236, R4, 0x2, R234 ;  /* 0x0000000204ec7824 */ /* 0x000fe400078e02ea */
[----:B------:R-:W1:Y:S01]  /*fa00*/  LDSM.16.M88.4 R8, [R234+0xa100] ;  /* 0x00a10000ea08783b */ /* 0x000e620000000200 */
[----:B------:R-:W-:Y:S01]  /*fa10*/  IMAD R2, R50, c[0x0][0x20c], R0 ;  /* 0x0000830032027a24 */ /* 0x000fe200078e0200 */
[----:B------:R-:W-:Y:S01]  /*fa20*/  LEA R0, P0, R6, R54, 0x6 ;  /* 0x0000003606007211 */ /* 0x000fe200078030ff */
[----:B------:R-:W-:Y:S01]  /*fa30*/  IMAD R235, R3, 0x2, R234 ;  /* 0x0000000203eb7824 */ /* 0x000fe200078e02ea */
[----:B------:R-:W2:Y:S01]  /*fa40*/  LDSM.16.M88.4 R12, [R234+0x8100] ;  /* 0x00810000ea0c783b */ /* 0x000ea20000000200 */
[----:B------:R-:W-:Y:S01]  /*fa50*/  IMAD.IADD R5, R7, 0x1, R2 ;  /* 0x0000000107057824 */ /* 0x000fe200078e0202 */
[----:B------:R-:W-:Y:S01]  /*fa60*/  IADD3 R2, R171, 0x4100, RZ ;  /* 0x00004100ab027810 */ /* 0x000fe20007ffe0ff */
[----:B------:R-:W-:Y:S01]  /*fa70*/  IMAD R237, R3, 0x2, R236 ;  /* 0x0000000203ed7824 */ /* 0x000fe200078e02ec */
[----:B------:R-:W3:Y:S01]  /*fa80*/  LDSM.16.M88.4 R20, [R171+0x4100] ;  /* 0x00410000ab14783b */ /* 0x000ee20000000200 */
[----:B------:R-:W-:Y:S01]  /*fa90*/  IMAD R239, R4, 0x2, R235 ;  /* 0x0000000204ef7824 */ /* 0x000fe200078e02eb */
[----:B------:R-:W-:Y:S01]  /*faa0*/  @P1 IADD3 R238, R2, -0x20, RZ ;  /* 0xffffffe002ee1810 */ /* 0x000fe20007ffe0ff */
[----:B------:R-:W-:Y:S01]  /*fab0*/  IMAD.MOV.U32 R2, RZ, RZ, c[0x0][0x208] ;  /* 0x00008200ff027624 */ /* 0x000fe200078e00ff */
[----:B------:R-:W4:Y:S01]  /*fac0*/  LDSM.16.M88.4 R16, [R171+0x4900] ;  /* 0x00490000ab10783b */ /* 0x000f220000000200 */
[----:B------:R-:W-:-:S02]  /*fad0*/  LEA.HI.X R6, R6, R52, R5, 0x6, P0 ;  /* 0x0000003406067211 */ /* 0x000fc400000f3405 */
[----:B------:R-:W-:Y:S01]  /*fae0*/  IADD3 R246, R238, 0x800, RZ ;  /* 0x00000800eef67810 */ /* 0x000fe20007ffe0ff */
[----:B------:R-:W3:Y:S01]  /*faf0*/  LDSM.16.M88.4 R28, [R171+0x5900] ;  /* 0x00590000ab1c783b */ /* 0x000ee20000000200 */
[----:B------:R-:W-:Y:S02]  /*fb00*/  SHF.L.U64.HI R51, R2, R160, c[0x0][0x20c] ;  /* 0x0000830002337619 */ /* 0x000fe400000102a0 */
[C---:B------:R-:W-:Y:S01]  /*fb10*/  IADD3 R245, R238.reuse, 0x1000, RZ ;  /* 0x00001000eef57810 */ /* 0x040fe20007ffe0ff */
[----:B------:R-:W-:Y:S01]  /*fb20*/  LDSM.16.M88.4 R40, [R238] ;  /* 0x00000000ee28783b */ /* 0x000fe20000000200 */
[C---:B------:R-:W-:Y:S02]  /*fb30*/  IADD3 R244, R238.reuse, 0x1800, RZ ;  /* 0x00001800eef47810 */ /* 0x040fe40007ffe0ff */
[C---:B------:R-:W-:Y:S01]  /*fb40*/  IADD3 R243, R238.reuse, 0x2000, RZ ;  /* 0x00002000eef37810 */ /* 0x040fe20007ffe0ff */
[----:B------:R-:W-:Y:S01]  /*fb50*/  LDSM.16.M88.4 R32, [R238+0x1000] ;  /* 0x00100000ee20783b */ /* 0x000fe20000000200 */
[----:B------:R-:W-:-:S02]  /*fb60*/  IADD3 R242, R238, 0x2800, RZ ;  /* 0x00002800eef27810 */ /* 0x000fc40007ffe0ff */
[C---:B------:R-:W-:Y:S01]  /*fb70*/  IADD3 R241, R238.reuse, 0x3000, RZ ;  /* 0x00003000eef17810 */ /* 0x040fe20007ffe0ff */
[----:B------:R-:W-:Y:S01]  /*fb80*/  LDSM.16.M88.4 R36, [R238+0x800] ;  /* 0x00080000ee24783b */ /* 0x000fe20000000200 */
[----:B------:R-:W-:-:S03]  /*fb90*/  IADD3 R240, R238, 0x3800, RZ ;  /* 0x00003800eef07810 */ /* 0x000fc60007ffe0ff */
[----:B------:R-:W-:Y:S01]  /*fba0*/  STL [R1+0x54], R51 ;  /* 0x0000543301007387 */ /* 0x000fe20000100800 */
[-C--:B-1----:R-:W-:Y:S08]  /*fbb0*/  HMMA.16816.F32.BF16 R64, R8, R24.reuse, RZ ;  /* 0x000000180840723c */ /* 0x082ff000000418ff */
[----:B--2---:R-:W-:Y:S07]  /*fbc0*/  HMMA.16816.F32.BF16 R88, R12, R24, RZ ;  /* 0x000000180c58723c */ /* 0x004fee00000418ff */
[----:B------:R-:W-:Y:S01]  /*fbd0*/  IMAD.SHL.U32 R24, R2, 0x20, RZ ;  /* 0x0000002002187824 */ /* 0x000fe200078e00ff */
[C---:B---3--:R-:W-:Y:S08]  /*fbe0*/  HMMA.16816.F32.BF16 R60, R8.reuse, R20, RZ ;  /* 0x00000014083c723c */ /* 0x048ff000000418ff */
[C---:B----4-:R-:W-:Y:S08]  /*fbf0*/  HMMA.16816.F32.BF16 R44, R8.reuse, R16, RZ ;  /* 0x00000010082c723c */ /* 0x050ff000000418ff */
[C---:B------:R-:W-:Y:S08]  /*fc00*/  HMMA.16816.F32.BF16 R68, R8.reuse, R28, RZ ;  /* 0x0000001c0844723c */ /* 0x040ff000000418ff */
[C---:B------:R-:W-:Y:S08]  /*fc10*/  HMMA.16816.F32.BF16 R72, R8.reuse, R22, RZ ;  /* 0x000000160848723c */ /* 0x040ff000000418ff */
[C---:B------:R-:W-:Y:S08]  /*fc20*/  HMMA.16816.F32.BF16 R76, R8.reuse, R18, RZ ;  /* 0x00000012084c723c */ /* 0x040ff000000418ff */
[C---:B------:R-:W-:Y:S08]  /*fc30*/  HMMA.16816.F32.BF16 R92, R8.reuse, R26, RZ ;  /* 0x0000001a085c723c */ /* 0x040ff000000418ff */
[----:B------:R-:W-:Y:S07]  /*fc40*/  HMMA.16816.F32.BF16 R104, R8, R30, RZ ;  /* 0x0000001e0868723c */ /* 0x000fee00000418ff */
[C---:B------:R-:W-:Y:S01]  /*fc50*/  LEA R10, P0, R0.reuse, c[0x0][0x1f8], 0x1 ;  /* 0x00007e00000a7a11 */ /* 0x040fe200078008ff */
[----:B------:R-:W-:Y:S03]  /*fc60*/  HMMA.16816.F32.BF16 R112, R12, R22, RZ ;  /* 0x000000160c70723c */ /* 0x000fe600000418ff */
[----:B------:R-:W-:Y:S01]  /*fc70*/  LEA.HI.X R11, R0, c[0x0][0x1fc], R6, 0x1, P0 ;  /* 0x00007f00000b7a11 */ /* 0x000fe200000f0c06 */
[----:B------:R-:W-:Y:S01]  /*fc80*/  IMAD.IADD R0, R158, 0x1, -R48 ;  /* 0x000000019e007824 */ /* 0x000fe200078e0a30 */
[----:B------:R-:W-:-:S02]  /*fc90*/  IADD3 R8, P1, R24, R10, RZ ;  /* 0x0000000a18087210 */ /* 0x000fc40007f3e0ff */
[C---:B------:R-:W-:Y:S01]  /*fca0*/  IADD3 R5, P0, R24.reuse, 0x80, RZ ;  /* 0x0000008018057810 */ /* 0x040fe20007f1e0ff */
[C---:B------:R-:W-:Y:S01]  /*fcb0*/  HMMA.16816.F32.BF16 R120, R12.reuse, R20, RZ ;  /* 0x000000140c78723c */ /* 0x040fe200000418ff */
[----:B------:R-:W-:Y:S01]  /*fcc0*/  IADD3 R22, P5, P2, R24, 0x80, R10 ;  /* 0x0000008018167810 */ /* 0x000fe20007abe00a */
[C---:B------:R-:W-:Y:S01]  /*fcd0*/  IMAD.X R9, R51.reuse, 0x1, R11, P1 ;  /* 0x0000000133097824 */ /* 0x040fe200008e060b */
[----:B------:R-:W-:Y:S01]  /*fce0*/  ISETP.LT.OR P6, PT, R0, 0x1, P4 ;  /* 0x000000010000780c */ /* 0x000fe200027c1670 */
[----:B------:R-:W-:Y:S01]  /*fcf0*/  IMAD.X R2, RZ, RZ, R51, P0 ;  /* 0x000000ffff027224 */ /* 0x000fe200000e0633 */
[----:B------:R-:W-:Y:S02]  /*fd00*/  IADD3.X R23, R51, RZ, R11, P5, P2 ;  /* 0x000000ff33177210 */ /* 0x000fe40002fe440b */
[----:B------:R-:W-:Y:S01]  /*fd10*/  IADD3 R20, P1, R5, R8, RZ ;  /* 0x0000000805147210 */ /* 0x000fe20007f3e0ff */
[----:B------:R-:W-:Y:S01]  /*fd20*/  HMMA.16816.F32.BF16 R96, R12, R16, RZ ;  /* 0x000000100c60723c */ /* 0x000fe200000418ff */
[----:B------:R-:W-:-:S02]  /*fd30*/  IADD3 R6, P0, R8, R24, RZ ;  /* 0x0000001808067210 */ /* 0x000fc40007f1e0ff */
[----:B------:R-:W-:Y:S01]  /*fd40*/  ISETP.LT.OR P5, PT, R0, 0x1, P3 ;  /* 0x000000010000780c */ /* 0x000fe20001fa1670 */
[----:B------:R-:W-:Y:S01]  /*fd50*/  IMAD.X R21, R2, 0x1, R9, P1 ;  /* 0x0000000102157824 */ /* 0x000fe200008e0609 */
[C---:B------:R-:W-:Y:S01]  /*fd60*/  ISETP.LT.OR P2, PT, R0.reuse, 0x11, P4 ;  /* 0x000000110000780c */ /* 0x040fe20002741670 */
[----:B------:R-:W-:Y:S01]  /*fd70*/  IMAD.X R7, R9, 0x1, R51, P0 ;  /* 0x0000000109077824 */ /* 0x000fe200000e0633 */
[----:B------:R-:W-:Y:S01]  /*fd80*/  ISETP.LT.OR P1, PT, R0, 0x11, P3 ;  /* 0x000000110000780c */ /* 0x000fe20001f21670 */
[C---:B------:R-:W-:Y:S01]  /*fd90*/  HMMA.16816.F32.BF16 R108, R12.reuse, R18, RZ ;  /* 0x000000120c6c723c */ /* 0x040fe200000418ff */
[----:B------:R-:W1:Y:S07]  /*fda0*/  LDSM.16.M88.4 R16, [R236+0xa100] ;  /* 0x00a10000ec10783b */ /* 0x000e6e0000000200 */
[C---:B------:R-:W-:Y:S07]  /*fdb0*/  HMMA.16816.F32.BF16 R116, R12.reuse, R26, RZ ;  /* 0x0000001a0c74723c */ /* 0x040fee00000418ff */
[----:B------:R-:W-:Y:S01]  /*fdc0*/  IADD3 R26, P0, R5, R6, RZ ;  /* 0x00000006051a7210 */ /* 0x000fe20007f1e0ff */
[----:B------:R-:W-:Y:S04]  /*fdd0*/  HMMA.16816.F32.BF16 R84, R12, R28, RZ ;  /* 0x0000001c0c54723c */ /* 0x000fe800000418ff */
[----:B------:R-:W-:Y:S01]  /*fde0*/  IMAD.X R27, R2, 0x1, R7, P0 ;  /* 0x00000001021b7824 */ /* 0x000fe200000e0607 */
[----:B------:R-:W-:-:S03]  /*fdf0*/  IADD3 R24, P0, R6, R24, RZ ;  /* 0x0000001806187210 */ /* 0x000fc60007f1e0ff */
[----:B------:R-:W-:Y:S01]  /*fe00*/  HMMA.16816.F32.BF16 R80, R12, R30, RZ ;  /* 0x0000001e0c50723c */ /* 0x000fe200000418ff */
[----:B------:R-:W2:Y:S01]  /*fe10*/  LDSM.16.M88.4 R12, [R236+0x8100] ;  /* 0x00810000ec0c783b */ /* 0x000ea20000000200 */
[----:B------:R-:W-:Y:S01]  /*fe20*/  IMAD.X R25, R7, 0x1, R51, P0 ;  /* 0x0000000107197824 */ /* 0x000fe200000e0633 */
[----:B------:R-:W-:Y:S02]  /*fe30*/  LOP3.LUT P0, RZ, R49, 0x4, RZ, 0xc0, !PT ;  /* 0x0000000431ff7812 */ /* 0x000fe4000780c0ff */
[----:B------:R-:W3:Y:S04]  /*fe40*/  LDSM.16.M88.4 R28, [R238+0x1800] ;  /* 0x00180000ee1c783b */ /* 0x000ee80000000200 */
[----:B------:R-:W-:Y:S01]  /*fe50*/  @!PT LDS RZ, [RZ] ;  /* 0x00000000fffff984 */ /* 0x000fe20000000800 */
[----:B------:R-:W-:Y:S01]  /*fe60*/  @!PT LDS RZ, [RZ] ;  /* 0x00000000fffff984 */ /* 0x000fe20000000800 */
[----:B------:R-:W-:Y:S01]  /*fe70*/  @!PT LDS RZ, [RZ] ;  /* 0x00000000fffff984 */ /* 0x000fe20000000800 */
[----:B------:R4:W-:Y:S01]  /*fe80*/  LDGSTS.E.BYPASS.LTC128B.128 [R247+0x100], [R10.64], !P6 ;  /* 0x001000000af77fae */ /* 0x0009e2000f101d48 */
[----:B------:R-:W-:-:S03]  /*fe90*/  ISETP.LT.OR P6, PT, R0, 0x21, P4 ;  /* 0x000000210000780c */ /* 0x000fc600027c1670 */
[----:B------:R4:W-:Y:S01]  /*fea0*/  LDGSTS.E.BYPASS.LTC128B.128 [R247+0x2100], [R10.64+0x80], !P5 ;  /* 0x021000800af77fae */ /* 0x0009e2000e901d48 */
[----:B------:R-:W-:-:S03]  /*feb0*/  ISETP.LT.OR P5, PT, R0, 0x21, P3 ;  /* 0x000000210000780c */ /* 0x000fc60001fa1670 */
[----:B------:R4:W-:Y:S01]  /*fec0*/  LDGSTS.E.BYPASS.LTC128B.128 [R247+0x900], [R8.64], !P2 ;  /* 0x0090000008f77fae */ /* 0x0009e2000d101d48 */
[C---:B------:R-:W-:Y:S01]  /*fed0*/  ISETP.LT.OR P2, PT, R0.reuse, 0x31, P4 ;  /* 0x000000310000780c */ /* 0x040fe20002741670 */
[C---:B-1----:R-:W-:Y:S02]  /*fee0*/  HMMA.16816.F32.BF16 R100, R16.reuse, R42, R72 ;  /* 0x0000002a1064723c */ /* 0x042fe40000041848 */
[----:B------:R1:W-:Y:S01]  /*fef0*/  LDGSTS.E.BYPASS.LTC128B.128 [R247+0x2900], [R22.64], !P1 ;  /* 0x0290000016f77fae */ /* 0x0003e2000c901d48 */
[----:B------:R-:W-:Y:S01]  /*ff00*/  ISETP.LT.OR P1, PT, R0, 0x31, P3 ;  /* 0x000000310000780c */ /* 0x000fe20001f21670 */
[----:B------:R-:W-:Y:S02]  /*ff10*/  IMAD.MOV.U32 R0, RZ, RZ, 0x40 ;  /* 0x00000040ff007424 */ /* 0x000fe400078e00ff */
[----:B------:R1:W-:Y:S01]  /*ff20*/  LDGSTS.E.BYPASS.LTC128B.128 [R247+0x1100], [R6.64], !P6 ;  /* 0x0110000006f77fae */ /* 0x0003e2000f101d48 */
[----:B------:R-:W-:Y:S01]  /*ff30*/  ISETP.GE.AND P6, PT, R204, 0x41, PT ;  /* 0x00000041cc00780c */ /* 0x000fe20003fc6270 */
[C---:B------:R-:W-:Y:S01]  /*ff40*/  HMMA.16816.F32.BF16 R72, R16.reuse, R34, R92 ;  /* 0x000000221048723c */ /* 0x040fe2000004185c */
[----:B------:R-:W-:Y:S01]  /*ff50*/  SEL R0, R0, 0xffffffc0, !P0 ;  /* 0xffffffc000007807 */ /* 0x000fe20004000000 */
[----:B------:R1:W-:Y:S04]  /*ff60*/  LDGSTS.E.BYPASS.LTC128B.128 [R247+0x3100], [R20.64], !P5 ;  /* 0x0310000014f77fae */ /* 0x0003e8000e901d48 */
[----:B------:R-:W-:Y:S01]  /*ff70*/  IMAD.IADD R233, R171, 0x1, R0 ;  /* 0x00000001abe97824 */ /* 0x000fe200078e0200 */
[----:B------:R3:W-:Y:S01]  /*ff80*/  LDGSTS.E.BYPASS.LTC128B.128 [R247+0x1900], [R24.64], !P2 ;  /* 0x0190000018f77fae */ /* 0x0007e2000d101d48 */
[----:B------:R-:W-:Y:S01]  /*ff90*/  HMMA.16816.F32.BF16 R76, R16, R38, R76 ;  /* 0x00000026104c723c */ /* 0x000fe2000004184c */
[----:B------:R-:W-:Y:S01]  /*ffa0*/  IMAD.IADD R232, R0, 0x1, R238 ;  /* 0x0000000100e87824 */ /* 0x000fe200078e02ee */
[----:B------:R-:W-:Y:S01]  /*ffb0*/  LOP3.LUT R0, R157, R156, RZ, 0xfc, !PT ;  /* 0x0000009c9d007212 */ /* 0x000fe200078efcff */
[----:B------:R3:W-:Y:S04]  /*ffc0*/  LDGSTS.E.BYPASS.LTC128B.128 [R247+0x3900], [R26.64], !P1 ;  /* 0x039000001af77fae */ /* 0x0007e8000c901d48 */
[----:B------:R-:W-:Y:S01]  /*ffd0*/  LDSM.16.M88.4 R52, [R233+0x4900] ;  /* 0x00490000e934783b */ /* 0x000fe20000000200 */
[-C--:B--2---:R-:W-:Y:S03]  /*ffe0*/  HMMA.16816.F32.BF16 R132, R12, R36.reuse, R96 ;  /* 0x000000240c84723c */ /* 0x084fe60000041860 */
[----:B------:R-:W-:Y:S04]  /*fff0*/  LDSM.16.M88.4 R56, [R233+0x4100] ;  /* 0x00410000e938783b */ /* 0x000fe80000000200 */
[----:B------:R-:W-:Y:S01]  /*10000*/  LDSM.16.M88.4 R48, [R233+0x5100] ;  /* 0x00510000e930783b */ /* 0x000fe20000000200 */
[----:B----4-:R-:W-:Y:S03]  /*10010*/  HMMA.16816.F32.BF16 R8, R16, R36, R44 ;  /* 0x000000241008723c */ /* 0x010fe6000004182c */
[----:B------:R-:W-:Y:S04]  /*10020*/  LDSM.16.M88.4 R44, [R233+0x5900] ;  /* 0x00590000e92c783b */ /* 0x000fe80000000200 */
[----:B-1----:R-:W1:Y:S01]  /*10030*/  LDSM.16.M88.4 R20, [R235+0xa100] ;  /* 0x00a10000eb14783b */ /* 0x002e620000000200 */
[C---:B------:R-:W-:Y:S03]  /*10040*/  HMMA.16816.F32.BF16 R92, R12.reuse, R42, R112 ;  /* 0x0000002a0c5c723c */ /* 0x040fe60000041870 */
[----:B------:R-:W0:Y:S04]  /*10050*/  LDGDEPBAR ;  /* 0x00000000000079af */ /* 0x000e280000000000 */
[----:B---3--:R-:W-:Y:S01]  /*10060*/  LDSM.16.M88.4 R24, [R232+0x1000] ;  /* 0x00100000e818783b */ /* 0x008fe20000000200 */
[C---:B------:R-:W-:Y:S08]  /*10070*/  HMMA.16816.F32.BF16 R120, R12.reuse, R40, R120 ;  /* 0x000000280c78723c */ /* 0x040ff00000041878 */
[C---:B------:R-:W-:Y:S08]  /*10080*/  HMMA.16816.F32.BF16 R136, R12.reuse, R32, R88 ;  /* 0x000000200c88723c */ /* 0x040ff00000041858 */
[C---:B------:R-:W-:Y:S08]  /*10090*/  HMMA.16816.F32.BF16 R140, R12.reuse, R28, R84 ;  /* 0x0000001c0c8c723c */ /* 0x040ff00000041854 */
[C---:B------:R-:W-:Y:S08]  /*100a0*/  HMMA.16816.F32.BF16 R36, R12.reuse, R38, R108 ;  /* 0x000000260c24723c */ /* 0x040ff0000004186c */
[C---:B------:R-:W-:Y:S08]  /*100b0*/  HMMA.16816.F32.BF16 R116, R12.reuse, R34, R116 ;  /* 0x000000220c74723c */ /* 0x040ff00000041874 */
[----:B------:R-:W-:Y:S01]  /*100c0*/  HMMA.16816.F32.BF16 R112, R12, R30, R80 ;  /* 0x0000001e0c70723c */ /* 0x000fe20000041850 */
[----:B------:R-:W2:Y:S07]  /*100d0*/  LDSM.16.M88.4 R12, [R235+0x8100] ;  /* 0x00810000eb0c783b */ /* 0x000eae0000000200 */
[C---:B------:R-:W-:Y:S01]  /*100e0*/  HMMA.16816.F32.BF16 R60, R16.reuse, R40, R60 ;  /* 0x00000028103c723c */ /* 0x040fe2000004183c */
[----:B------:R-:W-:Y:S07]  /*100f0*/  LDSM.16.M88.4 R40, [R232+0x1800] ;  /* 0x00180000e828783b */ /* 0x000fee0000000200 */
[C---:B------:R-:W-:Y:S01]  /*10100*/  HMMA.16816.F32.BF16 R64, R16.reuse, R32, R64 ;  /* 0x000000201040723c */ /* 0x040fe20000041840 */
[----:B------:R-:W-:Y:S07]  /*10110*/  LDSM.16.M88.4 R32, [R232] ;  /* 0x00000000e820783b */ /* 0x000fee0000000200 */
[C---:B------:R-:W-:Y:S08]  /*10120*/  HMMA.16816.F32.BF16 R68, R16.reuse, R28, R68 ;  /* 0x0000001c1044723c */ /* 0x040ff00000041844 */
[----:B------:R-:W-:Y:S01]  /*10130*/  HMMA.16816.F32.BF16 R104, R16, R30, R104 ;  /* 0x0000001e1068723c */ /* 0x000fe20000041868 */
[----:B------:R-:W-:Y:S04]  /*10140*/  LDSM.16.M88.4 R28, [R232+0x800] ;  /* 0x00080000e81c783b */ /* 0x000fe80000000200 */
[----:B------:R-:W-:Y:S03]  /*10150*/  LDSM.16.M88.4 R16, [R237+0x8100] ;  /* 0x00810000ed10783b */ /* 0x000fe60000000200 */
[C---:B-1----:R-:W-:Y:S01]  /*10160*/  HMMA.16816.F32.BF16 R124, R20.reuse, R52, R8 ;  /* 0x00000034147c723c */ /* 0x042fe20000041808 */
[----:B------:R-:W1:Y:S07]  /*10170*/  LDSM.16.M88.4 R8, [R237+0xa100] ;  /* 0x00a10000ed08783b */ /* 0x000e6e0000000200 */
[C---:B------:R-:W-:Y:S08]  /*10180*/  HMMA.16816.F32.BF16 R108, R20.reuse, R56, R60 ;  /* 0x00000038146c723c */ /* 0x040ff0000004183c */
[C---:B------:R-:W-:Y:S08]  /*10190*/  HMMA.16816.F32.BF16 R128, R20.reuse, R48, R64 ;  /* 0x000000301480723c */ /* 0x040ff00000041840 */
        /* <DEDUP_REMOVED lines=16> */
[C---:B-1----:R-:W-:Y:S08]  /*102a0*/  HMMA.16816.F32.BF16 R76, R8.reuse, R32, R108 ;  /* 0x00000020084c723c */ /* 0x042ff0000004186c */
[C---:B------:R-:W-:Y:S08]  /*102b0*/  HMMA.16816.F32.BF16 R104, R8.reuse, R28, R124 ;  /* 0x0000001c0868723c */ /* 0x040ff0000004187c */
[C---:B------:R-:W-:Y:S08]  /*102c0*/  HMMA.16816.F32.BF16 R92, R8.reuse, R30, R88 ;  /* 0x0000001e085c723c */ /* 0x040ff00000041858 */
[C---:B------:R-:W-:Y:S08]  /*102d0*/  HMMA.16816.F32.BF16 R144, R8.reuse, R24, R128 ;  /* 0x000000180890723c */ /* 0x040ff00000041880 */
[----:B------:R-:W-:Y:S08]  /*102e0*/  HMMA.16816.F32.BF16 R136, R8, R40, R96 ;  /* 0x000000280888723c */ /* 0x000ff00000041860 */
[C---:B------:R-:W-:Y:S08]  /*102f0*/  HMMA.16816.F32.BF16 R128, R16.reuse, R32, R84 ;  /* 0x000000201080723c */ /* 0x040ff00000041854 */
        /* <DEDUP_REMOVED lines=8> */
[C---:B------:R-:W-:Y:S01]  /*10380*/  HMMA.16816.F32.BF16 R108, R16.reuse, R40, R36 ;  /* 0x00000028106c723c */ /* 0x040fe20000041824 */
[----:B------:R-:W-:Y:S07]  /*10390*/  LDSM.16.M88.4 R36, [R171+0x7100] ;  /* 0x00710000ab24783b */ /* 0x000fee0000000200 */
[----:B------:R-:W-:Y:S01]  /*103a0*/  HMMA.16816.F32.BF16 R96, R16, R42, R20 ;  /* 0x0000002a1060723c */ /* 0x000fe20000041814 */
[----:B------:R-:W1:Y:S04]  /*103b0*/  LDSM.16.M88.4 R16, [R234+0xc100] ;  /* 0x00c10000ea10783b */ /* 0x000e680000000200 */
[----:B------:R-:W3:Y:S03]  /*103c0*/  LDSM.16.M88.4 R20, [R171+0x7900] ;  /* 0x00790000ab14783b */ /* 0x000ee60000000200 */
[C---:B------:R-:W-:Y:S01]  /*103d0*/  HMMA.16816.F32.BF16 R140, R8.reuse, R26, R72 ;  /* 0x0000001a088c723c */ /* 0x040fe20000041848 */
[----:B------:R-:W4:Y:S07]  /*103e0*/  LDSM.16.M88.4 R24, [R236+0xc100] ;  /* 0x00c10000ec18783b */ /* 0x000f2e0000000200 */
[C---:B------:R-:W-:Y:S01]  /*103f0*/  HMMA.16816.F32.BF16 R100, R8.reuse, R34, R100 ;  /* 0x000000220864723c */ /* 0x040fe20000041864 */
[----:B------:R-:W-:Y:S07]  /*10400*/  LDSM.16.M88.4 R32, [R238+0x2000] ;  /* 0x00200000ee20783b */ /* 0x000fee0000000200 */
[----:B------:R-:W-:Y:S01]  /*10410*/  HMMA.16816.F32.BF16 R132, R8, R42, R60 ;  /* 0x0000002a0884723c */ /* 0x000fe2000004183c */
[----:B------:R-:W3:Y:S07]  /*10420*/  LDSM.16.M88.4 R8, [R236+0xe100] ;  /* 0x00e10000ec08783b */ /* 0x000eee0000000200 */
        /* <DEDUP_REMOVED lines=24> */
[C---:B------:R-:W-:Y:S08]  /*105b0*/  HMMA.16816.F32.BF16 R144, R8.reuse, R30, R60 ;  /* 0x0000001e0890723c */ /* 0x040ff0000004183c */
        /* <DEDUP_REMOVED lines=11> */
[----:B------:R-:W-:Y:S07]  /*10670*/  LDSM.16.M88.4 R8, [R239+0xe100] ;  /* 0x00e10000ef08783b */ /* 0x000fee0000000200 */
[C---:B------:R-:W-:Y:S01]  /*10680*/  HMMA.16816.F32.BF16 R112, R24.reuse, R48, R12 ;  /* 0x000000301870723c */ /* 0x040fe2000004180c */
[----:B------:R-:W-:Y:S07]  /*10690*/  LDSM.16.M88.4 R12, [R237+0xc100] ;  /* 0x00c10000ed0c783b */ /* 0x000fee0000000200 */
[C---:B------:R-:W-:Y:S01]  /*106a0*/  HMMA.16816.F32.BF16 R72, R24.reuse, R50, R88 ;  /* 0x000000321848723c */ /* 0x040fe20000041858 */
[----:B------:R-:W4:Y:S07]  /*106b0*/  LDSM.16.M88.4 R48, [R232+0x2000] ;  /* 0x00200000e830783b */ /* 0x000f2e0000000200 */
        /* <DEDUP_REMOVED lines=31> */
[----:B------:R-:W-:Y:S08]  /*108b0*/  HMMA.16816.F32.BF16 R80, R8, R24, R80 ;  /* 0x000000180850723c */ /* 0x000ff00000041850 */
[C---:B------:R-:W-:Y:S08]  /*108c0*/  HMMA.16816.F32.BF16 R48, R12.reuse, R28, R108 ;  /* 0x0000001c0c30723c */ /* 0x040ff0000004186c */
[C---:B------:R-:W-:Y:S08]  /*108d0*/  HMMA.16816.F32.BF16 R40, R12.reuse, R30, R40 ;  /* 0x0000001e0c28723c */ /* 0x040ff00000041828 */
[C---:B------:R-:W-:Y:S07]  /*108e0*/  HMMA.16816.F32.BF16 R64, R12.reuse, R24, R20 ;  /* 0x000000180c40723c */ /* 0x040fee0000041814 */
[----:B------:R-:W-:Y:S01]  /*108f0*/  P2R R21, PR, RZ, 0x40 ;  /* 0x00000040ff157803 */ /* 0x000fe20000000000 */
        /* <DEDUP_REMOVED lines=38> */
.L_x_2771:
[----:B------:R-:W-:Y:S01]  /*10b60*/  LOP3.LUT R2, R159, 0xffffffe0, RZ, 0xc0, !PT ;  /* 0xffffffe09f027812 */ /* 0x000fe200078ec0ff */
[----:B------:R-:W-:Y:S01]  /*10b70*/  STL [R1+0x9c], R247 ;  /* 0x00009cf701007387 */ /* 0x000fe20000100800 */
[----:B------:R-:W-:-:S03]  /*10b80*/  SHF.L.U32 R228, R0, 0x1, RZ ;  /* 0x0000000100e47819 */ /* 0x000fc600000006ff */
[----:B------:R-:W-:Y:S01]  /*10b90*/  IMAD.IADD R2, R212, 0x1, -R2 ;  /* 0x00000001d4027824 */ /* 0x000fe200078e0a02 */
[----:B------:R-:W-:Y:S01]  /*10ba0*/  STL [R1+0x98], R246 ;  /* 0x000098f601007387 */ /* 0x000fe20000100800 */
[--C-:B------:R-:W-:Y:S02]  /*10bb0*/  IMAD R229, R4, 0x2, R228.reuse ;  /* 0x0000000204e57824 */ /* 0x100fe400078e02e4 */
[C---:B------:R-:W-:Y:S01]  /*10bc0*/  IMAD R231, R3.reuse, 0x2, R228 ;  /* 0x0000000203e77824 */ /* 0x040fe200078e02e4 */
[----:B------:R-:W-:Y:S01]  /*10bd0*/  SHF.R.S32.HI R5, RZ, 0x1f, R2 ;  /* 0x0000001fff057819 */ /* 0x000fe20000011402 */
[----:B------:R-:W-:Y:S01]  /*10be0*/  STL [R1+0x94], R245 ;  /* 0x000094f501007387 */ /* 0x000fe20000100800 */
[----:B------:R-:W-:Y:S02]  /*10bf0*/  LEA R230, R3, R229, 0x1 ;  /* 0x000000e503e67211 */ /* 0x000fe400078e08ff */
[----:B------:R-:W-:Y:S01]  /*10c00*/  LEA.HI R5, R5, R2, RZ, 0x2 ;  /* 0x0000000205057211 */ /* 0x000fe200078f10ff */
[----:B------:R1:W-:Y:S03]  /*10c10*/  STL [R1+0x90], R244 ;  /* 0x000090f401007387 */ /* 0x0003e60000100800 */
[----:B------:R-:W-:Y:S01]  /*10c20*/  LOP3.LUT R5, R5, 0x7ffffffc, RZ, 0xc0, !PT ;  /* 0x7ffffffc05057812 */ /* 0x000fe200078ec0ff */
[----:B------:R2:W-:Y:S04]  /*10c30*/  STL [R1+0x8c], R243 ;  /* 0x00008cf301007387 */ /* 0x0005e80000100800 */
[----:B------:R-:W-:Y:S01]  /*10c40*/  IMAD.IADD R2, R2, 0x1, -R5 ;  /* 0x0000000102027824 */ /* 0x000fe200078e0a05 */
[----:B------:R-:W-:Y:S03]  /*10c50*/  STL [R1+0x88], R242 ;  /* 0x000088f201007387 */ /* 0x000fe60000100800 */
[----:B------:R-:W-:Y:S01]  /*10c60*/  IMAD R2, R2, -0x2, R158 ;  /* 0xfffffffe02027824 */ /* 0x000fe200078e029e */
[----:B------:R4:W-:Y:S04]  /*10c70*/  STL [R1+0x84], R241 ;  /* 0x000084f101007387 */ /* 0x0009e80000100800 */
[C---:B------:R-:W-:Y:S01]  /*10c80*/  ISETP.GT.AND P1, PT, R2.reuse, RZ, PT ;  /* 0x000000ff0200720c */ /* 0x040fe20003f24270 */
[----:B------:R-:W-:Y:S01]  /*10c90*/  STL [R1+0x80], R240 ;  /* 0x000080f001007387 */ /* 0x000fe20000100800 */
[----:B------:R-:W-:-:S02]  /*10ca0*/  ISETP.GT.AND P0, PT, R2, 0x1, PT ;  /* 0x000000010200780c */ /* 0x000fc40003f04270 */
[----:B------:R-:W-:Y:S01]  /*10cb0*/  ISETP.GT.AND P5, PT, R2, 0x8, PT ;  /* 0x000000080200780c */ /* 0x000fe20003fa4270 */
[----:B------:R-:W-:Y:S01]  /*10cc0*/  STL [R1+0x7c], R239 ;  /* 0x00007cef01007387 */ /* 0x000fe20000100800 */
[----:B---3--:R-:W-:Y:S02]  /*10cd0*/  FSEL R6, R60, -INF , P1 ;  /* 0xff8000003c067808 */ /* 0x008fe40000800000 */
        /* <DEDUP_REMOVED lines=70> */
[----:B------:R-:W-:Y:S01]  /*11140*/  ISETP.GT.AND P5, PT, R2, 0x31, PT ;  /* 0x000000310200780c */ /* 0x000fe20003fa4270 */
[----:B------:R-:W-:Y:S01]  /*11150*/  LDSM.16.MT88.4 R56, [R229+0x2100] ;  /* 0x00210000e538783b */ /* 0x000fe20000004200 */
        /* <DEDUP_REMOVED lines=18> */
[----:B------:R-:W-:Y:S02]  /*11280*/  FMNMX.FTZ R2, R207, R2, !PT ;  /* 0x00000002cf027209 */ /* 0x000fe40007810000 */
[----:B------:R-:W-:Y:S02]  /*11290*/  FSEL R162, R85, -INF , P2 ;  /* 0xff80000055a27808 */ /* 0x000fe40001000000 */
[----:B------:R-:W-:Y:S01]  /*112a0*/  FSEL R156, R43, -INF , P2 ;  /* 0xff8000002b9c7808 */ /* 0x000fe20001000000 */
[----:B------:R-:W3:Y:S01]  /*112b0*/  SHFL.BFLY PT, R5, R2, 0x2, 0x1f ;  /* 0x0c401f0002057f89 */ /* 0x000ee200000e0000 */
[----:B------:R-:W-:Y:S02]  /*112c0*/  FSEL R7, R66, -INF , P6 ;  /* 0xff80000042077808 */ /* 0x000fe40003000000 */
[----:B-1----:R-:W-:Y:S01]  /*112d0*/  FSEL R244, R34, -INF , P1 ;  /* 0xff80000022f47808 */ /* 0x002fe20000800000 */
[----:B------:R-:W-:Y:S01]  /*112e0*/  LDSM.16.MT88.4 R40, [R228+0x100] ;  /* 0x00010000e428783b */ /* 0x000fe20000004200 */
[----:B------:R-:W-:-:S02]  /*112f0*/  FSEL R247, R35, -INF , P0 ;  /* 0xff80000023f77808 */ /* 0x000fc40000000000 */
[----:B------:R-:W-:Y:S01]  /*11300*/  FSEL R246, R80, -INF , P6 ;  /* 0xff80000050f67808 */ /* 0x000fe20003000000 */
[----:B------:R-:W-:Y:S01]  /*11310*/  LDSM.16.MT88.4 R32, [R230+0x2100] ;  /* 0x00210000e620783b */ /* 0x000fe20000004200 */
[----:B--2---:R-:W-:Y:S02]  /*11320*/  FSEL R243, R81, -INF , P5 ;  /* 0xff80000051f37808 */ /* 0x004fe40002800000 */
[----:B----4-:R-:W-:Y:S01]  /*11330*/  FSEL R241, R68, -INF , P1 ;  /* 0xff80000044f17808 */ /* 0x010fe20000800000 */
[----:B------:R-:W-:Y:S01]  /*11340*/  LDSM.16.MT88.4 R84, [R231+0x2900] ;  /* 0x00290000e754783b */ /* 0x000fe20000004200 */
[----:B------:R-:W-:Y:S02]  /*11350*/  FSEL R252, R69, -INF , P0 ;  /* 0xff80000045fc7808 */ /* 0x000fe40000000000 */
[----:B------:R-:W-:Y:S02]  /*11360*/  FSEL R250, R82, -INF , P6 ;  /* 0xff80000052fa7808 */ /* 0x000fe40003000000 */
[----:B------:R-:W-:-:S02]  /*11370*/  FSEL R249, R83, -INF , P5 ;  /* 0xff80000053f97808 */ /* 0x000fc40002800000 */
[----:B------:R-:W-:Y:S01]  /*11380*/  FSEL R203, R70, -INF , P1 ;  /* 0xff80000046cb7808 */ /* 0x000fe20000800000 */
[----:B------:R-:W-:Y:S01]  /*11390*/  LDSM.16.MT88.4 R80, [R230+0x2900] ;  /* 0x00290000e650783b */ /* 0x000fe20000004200 */
[----:B------:R-:W-:Y:S02]  /*113a0*/  FSEL R202, R71, -INF , P0 ;  /* 0xff80000047ca7808 */ /* 0x000fe40000000000 */
[----:B---3--:R-:W-:Y:S01]  /*113b0*/  FMNMX.FTZ R2, R2, R5, !PT ;  /* 0x0000000502027209 */ /* 0x008fe20007810000 */
[----:B------:R-:W-:Y:S04]  /*113c0*/  LDSM.16.MT88.4 R68, [R228+0x2100] ;  /* 0x00210000e444783b */ /* 0x000fe80000004200 */
[----:B------:R-:W1:Y:S02]  /*113d0*/  SHFL.BFLY PT, R5, R2, 0x1, 0x1f ;  /* 0x0c201f0002057f89 */ /* 0x000e6400000e0000 */
[----:B-1----:R-:W-:-:S02]  /*113e0*/  FMNMX.FTZ R168, R2, R5, !PT ;  /* 0x0000000502a87209 */ /* 0x002fc40007810000 */
[----:B------:R-:W-:Y:S02]  /*113f0*/  FMNMX.FTZ R5, R26, R27, !PT ;  /* 0x0000001b1a057209 */ /* 0x000fe40007810000 */
[C---:B------:R-:W-:Y:S01]  /*11400*/  FSETP.NEU.FTZ.AND P2, PT, R168.reuse, -INF , PT ;  /* 0xff800000a800780b */ /* 0x040fe20003f5d000 */
[----:B------:R-:W-:Y:S01]  /*11410*/  FMUL.FTZ R2, R168, c[0x0][0x2d0] ;  /* 0x0000b400a8027a20 */ /* 0x000fe20000410000 */
[----:B------:R1:W-:Y:S01]  /*11420*/  STL [R1+0xa0], R168 ;  /* 0x0000a0a801007387 */ /* 0x0003e20000100800 */
[----:B------:R-:W-:-:S03]  /*11430*/  FMNMX.FTZ R5, R28, R5, !PT ;  /* 0x000000051c057209 */ /* 0x000fc60007810000 */
[----:B------:R-:W-:Y:S01]  /*11440*/  FSEL R22, R2, RZ, P2 ;  /* 0x000000ff02167208 */ /* 0x000fe20001000000 */
[----:B------:R-:W-:Y:S01]  /*11450*/  STL [R1], R7 ;  /* 0x0000000701007387 */ /* 0x000fe20000100800 */
[----:B------:R-:W-:Y:S02]  /*11460*/  FMNMX.FTZ R2, R16, R17, !PT ;  /* 0x0000001110027209 */ /* 0x000fe40007810000 */
[----:B------:R-:W-:Y:S01]  /*11470*/  FMNMX.FTZ R5, R29, R5, !PT ;  /* 0x000000051d057209 */ /* 0x000fe20007810000 */
[----:B------:R-:W-:Y:S01]  /*11480*/  FFMA.FTZ R6, R6, c[0x0][0x2d0], -R22 ;  /* 0x0000b40006067a23 */ /* 0x000fe20000010816 */
[----:B------:R-:W-:Y:S01]  /*11490*/  FMNMX.FTZ R2, R18, R2, !PT ;  /* 0x0000000212027209 */ /* 0x000fe20007810000 */
[----:B------:R-:W-:Y:S01]  /*114a0*/  STL [R1+0xa4], R244 ;  /* 0x0000a4f401007387 */ /* 0x000fe20000100800 */
[----:B------:R-:W-:Y:S01]  /*114b0*/  FMNMX.FTZ R5, R38, R5, !PT ;  /* 0x0000000526057209 */ /* 0x000fe20007810000 */
[----:B------:R2:W-:Y:S01]  /*114c0*/  MUFU.EX2 R238, R6 ;  /* 0x0000000600ee7308 */ /* 0x0005e20000000800 */
[----:B------:R-:W-:-:S02]  /*114d0*/  FMNMX.FTZ R2, R19, R2, !PT ;  /* 0x0000000213027209 */ /* 0x000fc40007810000 */
[----:B------:R-:W-:Y:S02]  /*114e0*/  FMNMX.FTZ R5, R39, R5, !PT ;  /* 0x0000000527057209 */ /* 0x000fe40007810000 */
[----:B------:R-:W-:Y:S02]  /*114f0*/  FMNMX.FTZ R2, R20, R2, !PT ;  /* 0x0000000214027209 */ /* 0x000fe40007810000 */
[----:B------:R-:W-:Y:S02]  /*11500*/  FMNMX.FTZ R5, R52, R5, !PT ;  /* 0x0000000534057209 */ /* 0x000fe40007810000 */
[----:B------:R-:W-:Y:S02]  /*11510*/  FMNMX.FTZ R2, R23, R2, !PT ;  /* 0x0000000217027209 */ /* 0x000fe40007810000 */
[----:B------:R-:W-:Y:S02]  /*11520*/  FMNMX.FTZ R5, R53, R5, !PT ;  /* 0x0000000535057209 */ /* 0x000fe40007810000 */
[----:B------:R-:W-:-:S02]  /*11530*/  FMNMX.FTZ R2, R24, R2, !PT ;  /* 0x0000000218027209 */ /* 0x000fc40007810000 */
[----:B-1----:R-:W-:Y:S02]  /*11540*/  FSEL R168, R67, -INF , P5 ;  /* 0xff80000043a87808 */ /* 0x002fe40002800000 */
[----:B------:R-:W-:Y:S01]  /*11550*/  FMNMX.FTZ R2, R25, R2, !PT ;  /* 0x0000000219027209 */ /* 0x000fe20007810000 */
[----:B------:R-:W-:Y:S01]  /*11560*/  LDSM.16.MT88.4 R64, [R231+0x900] ;  /* 0x00090000e740783b */ /* 0x000fe20000004200 */
[----:B--2---:R-:W-:Y:S02]  /*11570*/  FMNMX.FTZ R6, R30, R31, !PT ;  /* 0x0000001f1e067209 */ /* 0x004fe40007810000 */
        /* <DEDUP_REMOVED lines=9> */
[----:B------:R-:W-:Y:S02]  /*11610*/  ISETP.NE.AND P2, PT, R21, RZ, PT ;  /* 0x000000ff1500720c */ /* 0x000fe40003f45270 */
[----:B------:R-:W-:-:S04]  /*11620*/  FMNMX.FTZ R2, R168, R2, !PT ;  /* 0x00000002a8027209 */ /* 0x000fc80007810000 */
[----:B------:R-:W-:-:S04]  /*11630*/  FMNMX.FTZ R2, R244, R2, !PT ;  /* 0x00000002f4027209 */ /* 0x000fc80007810000 */
[----:B------:R-:W-:-:S05]  /*11640*/  FMNMX.FTZ R2, R247, R2, !PT ;  /* 0x00000002f7027209 */ /* 0x000fca0007810000 */
[----:B------:R-:W1:Y:S02]  /*11650*/  SHFL.BFLY PT, R7, R2, 0x2, 0x1f ;  /* 0x0c401f0002077f89 */ /* 0x000e6400000e0000 */
[----:B-1----:R-:W-:Y:S01]  /*11660*/  FMNMX.FTZ R8, R2, R7, !PT ;  /* 0x0000000702087209 */ /* 0x002fe20007810000 */
[--C-:B------:R-:W-:Y:S02]  /*11670*/  FFMA.FTZ R2, R9, c[0x0][0x2d0], -R22.reuse ;  /* 0x0000b40009027a23 */ /* 0x100fe40000010816 */
[----:B------:R-:W-:Y:S02]  /*11680*/  FFMA.FTZ R7, R10, c[0x0][0x2d0], -R22 ;  /* 0x0000b4000a077a23 */ /* 0x000fe40000010816 */
[----:B------:R1:W-:Y:S01]  /*11690*/  MUFU.EX2 R237, R2 ;  /* 0x0000000200ed7308 */ /* 0x0003e20000000800 */
[----:B------:R-:W2:Y:S07]  /*116a0*/  SHFL.BFLY PT, R167, R8, 0x1, 0x1f ;  /* 0x0c201f0008a77f89 */ /* 0x000eae00000e0000 */
[----:B------:R-:W-:Y:S01]  /*116b0*/  MUFU.EX2 R210, R7 ;  /* 0x0000000700d27308 */ /* 0x000fe20000000800 */
[----:B-1----:R-:W-:-:S02]  /*116c0*/  FMNMX.FTZ R2, R169, R5, !PT ;  /* 0x00000005a9027209 */ /* 0x002fc40007810000 */
[----:B------:R-:W-:Y:S01]  /*116d0*/  FMNMX.FTZ R5, R60, R6, !PT ;  /* 0x000000063c057209 */ /* 0x000fe20007810000 */
[--C-:B------:R-:W-:Y:S01]  /*116e0*/  FFMA.FTZ R6, R11, c[0x0][0x2d0], -R22.reuse ;  /* 0x0000b4000b067a23 */ /* 0x100fe20000010816 */
[----:B------:R-:W-:Y:S02]  /*116f0*/  FMNMX.FTZ R2, R162, R2, !PT ;  /* 0x00000002a2027209 */ /* 0x000fe40007810000 */
[----:B------:R-:W-:Y:S01]  /*11700*/  FMNMX.FTZ R5, R61, R5, !PT ;  /* 0x000000053d057209 */ /* 0x000fe20007810000 */
[----:B------:R1:W-:Y:S01]  /*11710*/  MUFU.EX2 R245, R6 ;  /* 0x0000000600f57308 */ /* 0x0003e20000000800 */
        /* <DEDUP_REMOVED lines=10> */
[----:B--2---:R-:W-:Y:S01]  /*117c0*/  FMNMX.FTZ R167, R8, R167, !PT ;  /* 0x000000a708a77209 */ /* 0x004fe20007810000 */
[----:B-1----:R-:W1:Y:S01]  /*117d0*/  SHFL.BFLY PT, R6, R166, 0x2, 0x1f ;  /* 0x0c401f00a6067f89 */ /* 0x002e6200000e0000 */
[----:B------:R-:W-:-:S02]  /*117e0*/  FMNMX.FTZ R2, R174, R2, !PT ;  /* 0x00000002ae027209 */ /* 0x000fc40007810000 */
[C---:B------:R-:W-:Y:S01]  /*117f0*/  FSETP.NEU.FTZ.AND P0, PT, R167.reuse, -INF , PT ;  /* 0xff800000a700780b */ /* 0x040fe20003f1d000 */
[----:B------:R-:W-:Y:S01]  /*11800*/  FMUL.FTZ R21, R167, c[0x0][0x2d0] ;  /* 0x0000b400a7157a20 */ /* 0x000fe20000410000 */
[----:B------:R-:W-:Y:S01]  /*11810*/  FMNMX.FTZ R2, R173, R2, !PT ;  /* 0x00000002ad027209 */ /* 0x000fe20007810000 */
[----:B---3--:R-:W-:-:S03]  /*11820*/  FFMA.FTZ R5, R13, c[0x0][0x2d0], -R22 ;  /* 0x0000b4000d057a23 */ /* 0x008fc60000010816 */
[----:B------:R-:W-:Y:S01]  /*11830*/  FMNMX.FTZ R2, R250, R2, !PT ;  /* 0x00000002fa027209 */ /* 0x000fe20007810000 */
[----:B------:R2:W3:Y:S01]  /*11840*/  MUFU.EX2 R212, R5 ;  /* 0x0000000500d47308 */ /* 0x0004e20000000800 */
[----:B------:R-:W-:Y:S02]  /*11850*/  FSEL R21, R21, RZ, P0 ;  /* 0x000000ff15157208 */ /* 0x000fe40000000000 */
[----:B------:R-:W-:-:S04]  /*11860*/  FMNMX.FTZ R2, R249, R2, !PT ;  /* 0x00000002f9027209 */ /* 0x000fc80007810000 */
[----:B------:R-:W-:-:S04]  /*11870*/  FMNMX.FTZ R2, R203, R2, !PT ;  /* 0x00000002cb027209 */ /* 0x000fc80007810000 */
[----:B------:R-:W-:Y:S02]  /*11880*/  FMNMX.FTZ R2, R202, R2, !PT ;  /* 0x00000002ca027209 */ /* 0x000fe40007810000 */
[----:B-1----:R-:W-:Y:S01]  /*11890*/  FMNMX.FTZ R166, R166, R6, !PT ;  /* 0x00000006a6a67209 */ /* 0x002fe20007810000 */
[--C-:B--2---:R-:W-:Y:S02]  /*118a0*/  FFMA.FTZ R5, R14, c[0x0][0x2d0], -R22.reuse ;  /* 0x0000b4000e057a23 */ /* 0x104fe40000010816 */
[----:B------:R-:W1:Y:S01]  /*118b0*/  SHFL.BFLY PT, R6, R2, 0x2, 0x1f ;  /* 0x0c401f0002067f89 */ /* 0x000e6200000e0000 */
[----:B---3--:R-:W-:Y:S01]  /*118c0*/  F2FP.BF16.PACK_AB R8, R212, R239 ;  /* 0x000000efd408723e */ /* 0x008fe200000010ff */
[----:B-----5:R2:W-:Y:S02]  /*118d0*/  MUFU.EX2 R165, R5 ;  /* 0x0000000500a57308 */ /* 0x0205e40000000800 */
[----:B------:R-:W3:Y:S01]  /*118e0*/  SHFL.BFLY PT, R7, R166, 0x1, 0x1f ;  /* 0x0c201f00a6077f89 */ /* 0x000ee200000e0000 */
[----:B--2---:R-:W-:-:S05]  /*118f0*/  FFMA.FTZ R5, R15, c[0x0][0x2d0], -R22 ;  /* 0x0000b4000f057a23 */ /* 0x004fca0000010816 */
[----:B------:R2:W4:Y:S01]  /*11900*/  MUFU.EX2 R233, R5 ;  /* 0x0000000500e97308 */ /* 0x0005220000000800 */
[----:B-1----:R-:W-:Y:S02]  /*11910*/  FMNMX.FTZ R2, R2, R6, !PT ;  /* 0x0000000602027209 */ /* 0x002fe40007810000 */
[----:B---3--:R-:W-:-:S03]  /*11920*/  FMNMX.FTZ R166, R166, R7, !PT ;  /* 0x00000007a6a67209 */ /* 0x008fc60007810000 */
[----:B------:R-:W1:Y:S01]  /*11930*/  SHFL.BFLY PT, R6, R2, 0x1, 0x1f ;  /* 0x0c201f0002067f89 */ /* 0x000e6200000e0000 */
[----:B------:R-:W-:Y:S01]  /*11940*/  FSETP.NEU.FTZ.AND P0, PT, R166, -INF , PT ;  /* 0xff800000a600780b */ /* 0x000fe20003f1d000 */
[----:B--2---:R-:W-:Y:S01]  /*11950*/  FFMA.FTZ R5, R16, c[0x0][0x2d0], -R21 ;  /* 0x0000b40010057a23 */ /* 0x004fe20000010815 */
[----:B------:R-:W-:Y:S02]  /*11960*/  F2FP.BF16.PACK_AB R16, R237, R238 ;  /* 0x000000eeed10723e */ /* 0x000fe400000010ff */
[----:B----4-:R-:W-:Y:S01]  /*11970*/  F2FP.BF16.PACK_AB R10, R233, R165 ;  /* 0x000000a5e90a723e */ /* 0x010fe200000010ff */
[----:B------:R2:W-:Y:S01]  /*11980*/  MUFU.EX2 R201, R5 ;  /* 0x0000000500c97308 */ /* 0x0005e20000000800 */
[----:B-1----:R-:W-:-:S05]  /*11990*/  FMNMX.FTZ R2, R2, R6, !PT ;  /* 0x0000000602027209 */ /* 0x002fca0007810000 */
[----:B------:R-:W-:Y:S02]  /*119a0*/  FMUL.FTZ R6, R2, c[0x0][0x2d0] ;  /* 0x0000b40002067a20 */ /* 0x000fe40000410000 */
[----:B--2---:R-:W-:-:S04]  /*119b0*/  FFMA.FTZ R5, R17, c[0x0][0x2d0], -R21 ;  /* 0x0000b40011057a23 */ /* 0x004fc80000010815 */
[----:B------:R1:W2:Y:S02]  /*119c0*/  MUFU.EX2 R200, R5 ;  /* 0x0000000500c87308 */ /* 0x0002a40000000800 */
[----:B-1----:R-:W-:Y:S01]  /*119d0*/  FFMA.FTZ R5, R18, c[0x0][0x2d0], -R21 ;  /* 0x0000b40012057a23 */ /* 0x002fe20000010815 */
[----:B------:R-:W-:Y:S02]  /*119e0*/  F2FP.BF16.PACK_AB R18, R245, R210 ;  /* 0x000000d2f512723e */ /* 0x000fe400000010ff */
[----:B--2---:R-:W-:-:S03]  /*119f0*/  F2FP.BF16.PACK_AB R17, R200, R201 ;  /* 0x000000c9c811723e */ /* 0x004fc600000010ff */
[----:B------:R1:W-:Y:S02]  /*11a00*/  MUFU.EX2 R251, R5 ;  /* 0x0000000500fb7308 */ /* 0x0003e40000000800 */
[----:B-1----:R-:W-:-:S06]  /*11a10*/  FFMA.FTZ R5, R19, c[0x0][0x2d0], -R21 ;  /* 0x0000b40013057a23 */ /* 0x002fcc0000010815 */
[----:B------:R1:W2:Y:S02]  /*11a20*/  MUFU.EX2 R179, R5 ;  /* 0x0000000500b37308 */ /* 0x0002a40000000800 */
[----:B-1----:R-:W-:Y:S01]  /*11a30*/  FFMA.FTZ R5, R20, c[0x0][0x2d0], -R21 ;  /* 0x0000b40014057a23 */ /* 0x002fe20000010815 */
[----:B--2---:R-:W-:Y:S01]  /*11a40*/  F2FP.BF16.PACK_AB R19, R179, R251 ;  /* 0x000000fbb313723e */ /* 0x004fe200000010ff */
[----:B------:R-:W-:-:S04]  /*11a50*/  FMUL.FTZ R20, R166, c[0x0][0x2d0] ;  /* 0x0000b400a6147a20 */ /* 0x000fc80000410000 */
[----:B------:R1:W-:Y:S01]  /*11a60*/  MUFU.EX2 R234, R5 ;  /* 0x0000000500ea7308 */ /* 0x0003e20000000800 */
[----:B------:R-:W-:Y:S01]  /*11a70*/  FSEL R20, R20, RZ, P0 ;  /* 0x000000ff14147208 */ /* 0x000fe20000000000 */
[----:B------:R-:W-:Y:S01]  /*11a80*/  HMMA.16816.F32.BF16 R100, R16, R40, RZ ;  /* 0x000000281064723c */ /* 0x000fe200000418ff */
[----:B------:R-:W-:-:S03]  /*11a90*/  FSETP.NEU.FTZ.AND P0, PT, R2, -INF , PT ;  /* 0xff8000000200780b */ /* 0x000fc60003f1d000 */
[----:B------:R-:W-:Y:S01]  /*11aa0*/  FFMA.FTZ R3, R39, c[0x0][0x2d0], -R20 ;  /* 0x0000b40027037a23 */ /* 0x000fe20000010814 */
[----:B------:R-:W-:-:S03]  /*11ab0*/  FSEL R0, R6, RZ, P0 ;  /* 0x000000ff06007208 */ /* 0x000fc60000000000 */
[----:B------:R2:W-:Y:S02]  /*11ac0*/  MUFU.EX2 R244, R3 ;  /* 0x0000000300f47308 */ /* 0x0005e40000000800 */
[----:B------:R-:W-:Y:S02]  /*11ad0*/  FFMA.FTZ R4, R36, c[0x0][0x2d0], -R0 ;  /* 0x0000b40024047a23 */ /* 0x000fe40000010800 */
[----:B-1----:R-:W-:-:S04]  /*11ae0*/  FFMA.FTZ R5, R23, c[0x0][0x2d0], -R21 ;  /* 0x0000b40017057a23 */ /* 0x002fc80000010815 */
[----:B------:R1:W3:Y:S08]  /*11af0*/  MUFU.EX2 R211, R5 ;  /* 0x0000000500d37308 */ /* 0x0002f00000000800 */
[----:B------:R4:W-:Y:S01]  /*11b00*/  MUFU.EX2 R242, R4 ;  /* 0x0000000400f27308 */ /* 0x0009e20000000800 */
[----:B--2---:R-:W-:Y:S02]  /*11b10*/  FFMA.FTZ R3, R52, c[0x0][0x2d0], -R20 ;  /* 0x0000b40034037a23 */ /* 0x004fe40000010814 */
[----:B-1----:R-:W-:-:S05]  /*11b20*/  FFMA.FTZ R5, R24, c[0x0][0x2d0], -R21 ;  /* 0x0000b40018057a23 */ /* 0x002fca0000010815 */
[----:B------:R1:W-:Y:S01]  /*11b30*/  MUFU.EX2 R236, R3 ;  /* 0x0000000300ec7308 */ /* 0x0003e20000000800 */
[----:B---3--:R-:W-:Y:S01]  /*11b40*/  F2FP.BF16.PACK_AB R9, R211, R234 ;  /* 0x000000ead309723e */ /* 0x008fe200000010ff */
[----:B----4-:R-:W-:-:S06]  /*11b50*/  FFMA.FTZ R4, R37, c[0x0][0x2d0], -R0 ;  /* 0x0000b40025047a23 */ /* 0x010fcc0000010800 */
[----:B------:R2:W-:Y:S08]  /*11b60*/  MUFU.EX2 R232, R5 ;  /* 0x0000000500e87308 */ /* 0x0005f00000000800 */
[----:B------:R-:W3:Y:S01]  /*11b70*/  MUFU.EX2 R240, R4 ;  /* 0x0000000400f07308 */ /* 0x000ee20000000800 */
[----:B-1----:R-:W-:Y:S02]  /*11b80*/  FFMA.FTZ R3, R53, c[0x0][0x2d0], -R20 ;  /* 0x0000b40035037a23 */ /* 0x002fe40000010814 */
[----:B------:R-:W1:Y:S01]  /*11b90*/  LDSM.16.MT88.4 R52, [R228+0x900] ;  /* 0x00090000e434783b */ /* 0x000e620000004200 */
[----:B--2---:R-:W-:-:S04]  /*11ba0*/  FFMA.FTZ R5, R25, c[0x0][0x2d0], -R21 ;  /* 0x0000b40019057a23 */ /* 0x004fc80000010815 */
[----:B------:R2:W4:Y:S01]  /*11bb0*/  MUFU.EX2 R23, R3 ;  /* 0x0000000300177308 */ /* 0x0005220000000800 */
[----:B---3--:R-:W-:-:S07]  /*11bc0*/  F2FP.BF16.PACK_AB R15, R240, R242 ;  /* 0x000000f2f00f723e */ /* 0x008fce00000010ff */
[----:B------:R3:W3:Y:S01]  /*11bd0*/  MUFU.EX2 R178, R5 ;  /* 0x0000000500b27308 */ /* 0x0006e20000000800 */
[----:B------:R-:W-:Y:S02]  /*11be0*/  FFMA.FTZ R4, R38, c[0x0][0x2d0], -R20 ;  /* 0x0000b40026047a23 */ /* 0x000fe40000010814 */
[----:B------:R-:W-:Y:S01]  /*11bf0*/  LDSM.16.MT88.4 R36, [R231+0x2100] ;  /* 0x00210000e724783b */ /* 0x000fe20000004200 */
[----:B--2---:R-:W-:-:S04]  /*11c00*/  FFMA.FTZ R3, R60, c[0x0][0x2d0], -R0 ;  /* 0x0000b4003c037a23 */ /* 0x004fc80000010800 */
[----:B------:R-:W2:Y:S01]  /*11c10*/  MUFU.EX2 R208, R4 ;  /* 0x0000000400d07308 */ /* 0x000ea20000000800 */
[----:B----4-:R-:W-:Y:S01]  /*11c20*/  F2FP.BF16.PACK_AB R6, R23, R236 ;  /* 0x000000ec1706723e */ /* 0x010fe200000010ff */
[----:B---3--:R-:W-:-:S06]  /*11c30*/  FFMA.FTZ R5, R26, c[0x0][0x2d0], -R20 ;  /* 0x0000b4001a057a23 */ /* 0x008fcc0000010814 */
[----:B------:R3:W-:Y:S01]  /*11c40*/  MUFU.EX2 R213, R3 ;  /* 0x0000000300d57308 */ /* 0x0007e20000000800 */
[----:B------:R-:W-:-:S07]  /*11c50*/  F2FP.BF16.PACK_AB R11, R178, R232 ;  /* 0x000000e8b20b723e */ /* 0x000fce00000010ff */
[----:B------:R4:W-:Y:S01]  /*11c60*/  MUFU.EX2 R199, R5 ;  /* 0x0000000500c77308 */ /* 0x0009e20000000800 */
[----:B--2---:R-:W-:Y:S01]  /*11c70*/  F2FP.BF16.PACK_AB R4, R244, R208 ;  /* 0x000000d0f404723e */ /* 0x004fe200000010ff */
[----:B-1----:R-:W-:Y:S01]  /*11c80*/  HMMA.16816.F32.BF16 R180, R8, R52, R100 ;  /* 0x0000003408b4723c */ /* 0x002fe20000041864 */
[----:B---3--:R-:W-:-:S05]  /*11c90*/  FFMA.FTZ R3, R61, c[0x0][0x2d0], -R0 ;  /* 0x0000b4003d037a23 */ /* 0x008fca0000010800 */
[----:B------:R1:W-:Y:S01]  /*11ca0*/  MUFU.EX2 R171, R3 ;  /* 0x0000000300ab7308 */ /* 0x0003e20000000800 */
[----:B----4-:R-:W-:Y:S02]  /*11cb0*/  FFMA.FTZ R5, R27, c[0x0][0x2d0], -R20 ;  /* 0x0000b4001b057a23 */ /* 0x010fe40000010814 */
[----:B------:R-:W2:Y:S05]  /*11cc0*/  LDSM.16.MT88.4 R24, [R229+0x100] ;  /* 0x00010000e518783b */ /* 0x000eaa0000004200 */
[----:B------:R3:W4:Y:S01]  /*11cd0*/  MUFU.EX2 R198, R5 ;  /* 0x0000000500c67308 */ /* 0x0007220000000800 */
[----:B-1----:R-:W-:-:S07]  /*11ce0*/  FFMA.FTZ R3, R62, c[0x0][0x2d0], -R0 ;  /* 0x0000b4003e037a23 */ /* 0x002fce0000010800 */
[----:B------:R1:W-:Y:S01]  /*11cf0*/  MUFU.EX2 R235, R3 ;  /* 0x0000000300eb7308 */ /* 0x0003e20000000800 */
[----:B---3--:R-:W-:Y:S01]  /*11d00*/  FFMA.FTZ R5, R28, c[0x0][0x2d0], -R20 ;  /* 0x0000b4001c057a23 */ /* 0x008fe20000010814 */
[----:B----4-:R-:W-:-:S06]  /*11d10*/  F2FP.BF16.PACK_AB R12, R198, R199 ;  /* 0x000000c7c60c723e */ /* 0x010fcc00000010ff */
[----:B------:R3:W-:Y:S01]  /*11d20*/  MUFU.EX2 R248, R5 ;  /* 0x0000000500f87308 */ /* 0x0007e20000000800 */
[----:B-1----:R-:W-:Y:S02]  /*11d30*/  FFMA.FTZ R3, R63, c[0x0][0x2d0], -R0 ;  /* 0x0000b4003f037a23 */ /* 0x002fe40000010800 */
[----:B------:R-:W-:Y:S05]  /*11d40*/  LDSM.16.MT88.4 R60, [R230+0x900] ;  /* 0x00090000e63c783b */ /* 0x000fea0000004200 */
[----:B------:R-:W1:Y:S01]  /*11d50*/  MUFU.EX2 R204, R3 ;  /* 0x0000000300cc7308 */ /* 0x000e620000000800 */
[----:B---3--:R-:W-:Y:S01]  /*11d60*/  FFMA.FTZ R5, R29, c[0x0][0x2d0], -R20 ;  /* 0x0000b4001d057a23 */ /* 0x008fe20000010814 */
[----:B--2---:R-:W-:Y:S06]  /*11d70*/  HMMA.16816.F32.BF16 R92, R16, R24, RZ ;  /* 0x00000018105c723c */ /* 0x004fec00000418ff */
[----:B------:R2:W3:Y:S01]  /*11d80*/  MUFU.EX2 R205, R5 ;  /* 0x0000000500cd7308 */ /* 0x0004e20000000800 */
[----:B-1----:R-:W-:Y:S01]  /*11d90*/  F2FP.BF16.PACK_AB R7, R204, R235 ;  /* 0x000000ebcc07723e */ /* 0x002fe200000010ff */
[----:B--2---:R-:W-:Y:S01]  /*11da0*/  FFMA.FTZ R5, R30, c[0x0][0x2d0], -R0 ;  /* 0x0000b4001e057a23 */ /* 0x004fe20000010800 */
[----:B---3--:R-:W-:-:S05]  /*11db0*/  F2FP.BF16.PACK_AB R14, R205, R248 ;  /* 0x000000f8cd0e723e */ /* 0x008fca00000010ff */
[----:B------:R1:W-:Y:S02]  /*11dc0*/  MUFU.EX2 R197, R5 ;  /* 0x0000000500c57308 */ /* 0x0003e40000000800 */
[----:B-1----:R-:W-:Y:S02]  /*11dd0*/  FFMA.FTZ R5, R31, c[0x0][0x2d0], -R0 ;  /* 0x0000b4001f057a23 */ /* 0x002fe40000010800 */
[----:B------:R-:W1:Y:S04]  /*11de0*/  LDSM.16.MT88.4 R28, [R229+0x900] ;  /* 0x00090000e51c783b */ /* 0x000e680000004200 */
[----:B------:R-:W2:Y:S02]  /*11df0*/  MUFU.EX2 R196, R5 ;  /* 0x0000000500c47308 */ /* 0x000ea40000000800 */
[----:B--2---:R-:W-:-:S02]  /*11e00*/  F2FP.BF16.PACK_AB R13, R196, R197 ;  /* 0x000000c5c40d723e */ /* 0x004fc400000010ff */
[----:B------:R-:W-:-:S05]  /*11e10*/  F2FP.BF16.PACK_AB R5, R171, R213 ;  /* 0x000000d5ab05723e */ /* 0x000fca00000010ff */
[C---:B------:R-:W-:Y:S08]  /*11e20*/  HMMA.16816.F32.BF16 R140, R12.reuse, R56, RZ ;  /* 0x000000380c8c723c */ /* 0x040ff000000418ff */
[C---:B------:R-:W-:Y:S08]  /*11e30*/  HMMA.16816.F32.BF16 R104, R12.reuse, R32, RZ ;  /* 0x000000200c68723c */ /* 0x040ff000000418ff */
[----:B------:R-:W-:Y:S08]  /*11e40*/  HMMA.16816.F32.BF16 R116, R12, R58, RZ ;  /* 0x0000003a0c74723c */ /* 0x000ff000000418ff */
[C---:B------:R-:W-:Y:S08]  /*11e50*/  HMMA.16816.F32.BF16 R216, R4.reuse, R44, R140 ;  /* 0x0000002c04d8723c */ /* 0x040ff0000004188c */
[----:B------:R-:W-:Y:S08]  /*11e60*/  HMMA.16816.F32.BF16 R104, R4, R80, R104 ;  /* 0x000000500468723c */ /* 0x000ff00000041868 */
[C---:B------:R-:W-:Y:S08]  /*11e70*/  HMMA.16816.F32.BF16 R96, R12.reuse, R40, RZ ;  /* 0x000000280c60723c */ /* 0x040ff000000418ff */
[----:B------:R-:W-:Y:S01]  /*11e80*/  IMAD.MOV.U32 R223, RZ, RZ, R219 ;  /* 0x000000ffffdf7224 */ /* 0x000fe200078e00db */
[----:B------:R-:W-:Y:S01]  /*11e90*/  HMMA.16816.F32.BF16 R120, R12, R70, RZ ;  /* 0x000000460c78723c */ /* 0x000fe200000418ff */
[----:B------:R-:W-:Y:S01]  /*11ea0*/  IMAD.MOV.U32 R226, RZ, RZ, R216 ;  /* 0x000000ffffe27224 */ /* 0x000fe200078e00d8 */
[----:B------:R-:W-:Y:S01]  /*11eb0*/  MOV R224, R218 ;  /* 0x000000da00e07202 */ /* 0x000fe20000000f00 */
[----:B------:R-:W-:-:S04]  /*11ec0*/  IMAD.MOV.U32 R225, RZ, RZ, R217 ;  /* 0x000000ffffe17224 */ /* 0x000fc800078e00d9 */
[----:B------:R-:W-:Y:S01]  /*11ed0*/  MOV R222, R104 ;  /* 0x0000006800de7202 */ /* 0x000fe20000000f00 */
[----:B------:R-:W-:Y:S01]  /*11ee0*/  IMAD.MOV.U32 R221, RZ, RZ, R105 ;  /* 0x000000ffffdd7224 */ /* 0x000fe200078e0069 */
[----:B------:R-:W-:Y:S01]  /*11ef0*/  MOV R219, R107 ;  /* 0x0000006b00db7202 */ /* 0x000fe20000000f00 */
[----:B------:R-:W-:Y:S01]  /*11f00*/  IMAD.MOV.U32 R220, RZ, RZ, R106 ;  /* 0x000000ffffdc7224 */ /* 0x000fe200078e006a */
[----:B-1----:R-:W-:Y:S08]  /*11f10*/  HMMA.16816.F32.BF16 R192, R8, R28, R92 ;  /* 0x0000001c08c0723c */ /* 0x002ff0000004185c */
[----:B------:R-:W-:Y:S08]  /*11f20*/  HMMA.16816.F32.BF16 R104, R4, R46, R116 ;  /* 0x0000002e0468723c */ /* 0x000ff00000041874 */
[----:B------:R-:W-:Y:S08]  /*11f30*/  HMMA.16816.F32.BF16 R108, R12, R38, RZ ;  /* 0x000000260c6c723c */ /* 0x000ff000000418ff */
[----:B------:R-:W-:Y:S08]  /*11f40*/  HMMA.16816.F32.BF16 R92, R16, R72, RZ ;  /* 0x00000048105c723c */ /* 0x000ff000000418ff */
[----:B------:R-:W-:Y:S01]  /*11f50*/  HMMA.16816.F32.BF16 R88, R12, R24, RZ ;  /* 0x000000180c58723c */ /* 0x000fe200000418ff */
[----:B------:R-:W-:Y:S01]  /*11f60*/  IMAD.MOV.U32 R3, RZ, RZ, R106 ;  /* 0x000000ffff037224 */ /* 0x000fe200078e006a */
[----:B------:R-:W-:-:S05]  /*11f70*/  MOV R227, R107 ;  /* 0x0000006b00e37202 */ /* 0x000fca0000000f00 */
[----:B------:R-:W-:Y:S01]  /*11f80*/  IMAD.MOV.U32 R24, RZ, RZ, R105 ;  /* 0x000000ffff187224 */ /* 0x000fe200078e0069 */
[----:B------:R-:W-:Y:S08]  /*11f90*/  HMMA.16816.F32.BF16 R184, R4, R52, R96 ;  /* 0x0000003404b8723c */ /* 0x000ff00000041860 */
[C---:B------:R-:W-:Y:S08]  /*11fa0*/  HMMA.16816.F32.BF16 R100, R12.reuse, R34, RZ ;  /* 0x000000220c64723c */ /* 0x040ff000000418ff */
[-C--:B------:R-:W-:Y:S08]  /*11fb0*/  HMMA.16816.F32.BF16 R152, R12, R76.reuse, RZ ;  /* 0x0000004c0c98723c */ /* 0x080ff000000418ff */
[----:B------:R-:W-:Y:S08]  /*11fc0*/  HMMA.16816.F32.BF16 R96, R16, R76, RZ ;  /* 0x0000004c1060723c */ /* 0x000ff000000418ff */
[C---:B------:R-:W-:Y:S08]  /*11fd0*/  HMMA.16816.F32.BF16 R148, R12.reuse, R72, RZ ;  /* 0x000000480c94723c */ /* 0x040ff000000418ff */
[C---:B------:R-:W-:Y:S08]  /*11fe0*/  HMMA.16816.F32.BF16 R144, R12.reuse, R68, RZ ;  /* 0x000000440c90723c */ /* 0x040ff000000418ff */
[C---:B------:R-:W-:Y:S08]  /*11ff0*/  HMMA.16816.F32.BF16 R112, R12.reuse, R36, RZ ;  /* 0x000000240c70723c */ /* 0x040ff000000418ff */
[C---:B------:R-:W-:Y:S08]  /*12000*/  HMMA.16816.F32.BF16 R136, R12.reuse, R42, RZ ;  /* 0x0000002a0c88723c */ /* 0x040ff000000418ff */
[C---:B------:R-:W-:Y:S08]  /*12010*/  HMMA.16816.F32.BF16 R132, R12.reuse, R26, RZ ;  /* 0x0000001a0c84723c */ /* 0x040ff000000418ff */
[C---:B------:R-:W-:Y:S08]  /*12020*/  HMMA.16816.F32.BF16 R128, R12.reuse, R78, RZ ;  /* 0x0000004e0c80723c */ /* 0x040ff000000418ff */
[----:B------:R-:W-:Y:S08]  /*12030*/  HMMA.16816.F32.BF16 R124, R12, R74, RZ ;  /* 0x0000004a0c7c723c */ /* 0x000ff000000418ff */
[C---:B------:R-:W-:Y:S07]  /*12040*/  HMMA.16816.F32.BF16 R140, R4.reuse, R50, R120 ;  /* 0x00000032048c723c */ /* 0x040fee0000041878 */
[----:B------:R-:W-:Y:S01]  /*12050*/  IMAD.MOV.U32 R123, RZ, RZ, R104 ;  /* 0x000000ffff7b7224 */ /* 0x000fe200078e0068 */
[C---:B------:R-:W-:Y:S07]  /*12060*/  HMMA.16816.F32.BF16 R188, R4.reuse, R28, R88 ;  /* 0x0000001c04bc723c */ /* 0x040fee0000041858 */
[----:B------:R-:W-:Y:S01]  /*12070*/  MOV R29, R213 ;  /* 0x000000d5001d7202 */ /* 0x000fe20000000f00 */
[----:B------:R-:W-:Y:S01]  /*12080*/  HMMA.16816.F32.BF16 R104, R4, R86, R108 ;  /* 0x000000560468723c */ /* 0x000fe2000004186c */
[----:B------:R-:W-:-:S07]  /*12090*/  IMAD.MOV.U32 R28, RZ, RZ, R212 ;  /* 0x000000ffff1c7224 */ /* 0x000fce00078e00d4 */
[----:B------:R-:W-:Y:S07]  /*120a0*/  HMMA.16816.F32.BF16 R108, R8, R60, R92 ;  /* 0x0000003c086c723c */ /* 0x000fee000004185c */
[----:B------:R-:W-:Y:S01]  /*120b0*/  IMAD.MOV.U32 R95, RZ, RZ, R3 ;  /* 0x000000ffff5f7224 */ /* 0x000fe200078e0003 */
[----:B------:R-:W-:Y:S01]  /*120c0*/  HMMA.16816.F32.BF16 R212, R4, R82, R100 ;  /* 0x0000005204d4723c */ /* 0x000fe20000041864 */
[----:B------:R-:W-:Y:S01]  /*120d0*/  FFMA.FTZ R3, R161, c[0x0][0x2d0], -R22 ;  /* 0x0000b400a1037a23 */ /* 0x000fe20000010816 */
[----:B------:R-:W-:Y:S01]  /*120e0*/  MOV R92, R165 ;  /* 0x000000a5005c7202 */ /* 0x000fe20000000f00 */
[----:B------:R-:W-:Y:S01]  /*120f0*/  IMAD.MOV.U32 R94, RZ, RZ, R24 ;  /* 0x000000ffff5e7224 */ /* 0x000fe200078e0018 */
[----:B------:R-:W-:Y:S01]  /*12100*/  MOV R93, R204 ;  /* 0x000000cc005d7202 */ /* 0x000fe20000000f00 */
[----:B------:R-:W-:-:S03]  /*12110*/  IMAD.MOV.U32 R161, RZ, RZ, R221 ;  /* 0x000000ffffa17224 */ /* 0x000fc600078e00dd */
[----:B------:R-:W-:Y:S01]  /*12120*/  HMMA.16816.F32.BF16 R152, R4, R64, R152 ;  /* 0x000000400498723c */ /* 0x000fe20000041898 */
[----:B------:R-:W-:Y:S01]  /*12130*/  IMAD.MOV.U32 R122, RZ, RZ, R105 ;  /* 0x000000ffff7a7224 */ /* 0x000fe200078e0069 */
[----:B------:R-:W-:Y:S01]  /*12140*/  MOV R121, R106 ;  /* 0x0000006a00797202 */ /* 0x000fe20000000f00 */
[----:B------:R-:W-:Y:S02]  /*12150*/  IMAD.MOV.U32 R120, RZ, RZ, R107 ;  /* 0x000000ffff787224 */ /* 0x000fe400078e006b */
[----:B------:R-:W-:-:S03]  /*12160*/  IMAD.MOV.U32 R53, RZ, RZ, R104 ;  /* 0x000000ffff357224 */ /* 0x000fc600078e0068 */
[----:B------:R-:W-:Y:S07]  /*12170*/  HMMA.16816.F32.BF16 R100, R8, R64, R96 ;  /* 0x000000400864723c */ /* 0x000fee0000041860 */
[----:B------:R-:W-:Y:S01]  /*12180*/  IMAD.MOV.U32 R64, RZ, RZ, R206 ;  /* 0x000000ffff407224 */ /* 0x000fe200078e00ce */
[----:B------:R-:W-:Y:S01]  /*12190*/  HMMA.16816.F32.BF16 R12, R16, R56, RZ ;  /* 0x00000038100c723c */ /* 0x000fe200000418ff */
[----:B------:R1:W-:Y:S01]  /*121a0*/  MUFU.EX2 R206, R3 ;  /* 0x0000000300ce7308 */ /* 0x0003e20000000800 */
[----:B------:R-:W-:-:S06]  /*121b0*/  IMAD.MOV.U32 R65, RZ, RZ, R209 ;  /* 0x000000ffff417224 */ /* 0x000fcc00078e00d1 */
[----:B------:R-:W-:Y:S07]  /*121c0*/  HMMA.16816.F32.BF16 R88, R16, R68, RZ ;  /* 0x000000441058723c */ /* 0x000fee00000418ff */
[----:B------:R-:W-:Y:S01]  /*121d0*/  MOV R68, R210 ;  /* 0x000000d200447202 */ /* 0x000fe20000000f00 */
[----:B------:R-:W-:Y:S01]  /*121e0*/  IMAD.MOV.U32 R69, RZ, RZ, R211 ;  /* 0x000000ffff457224 */ /* 0x000fe200078e00d3 */
[----:B------:R-:W-:Y:S01]  /*121f0*/  HMMA.16816.F32.BF16 R148, R4, R60, R148 ;  /* 0x0000003c0494723c */ /* 0x000fe20000041894 */
[----:B-1----:R-:W-:-:S02]  /*12200*/  FFMA.FTZ R3, R160, c[0x0][0x2d0], -R22 ;  /* 0x0000b400a0037a23 */ /* 0x002fc40000010816 */
[----:B------:R-:W-:Y:S02]  /*12210*/  IMAD.MOV.U32 R160, RZ, RZ, R222 ;  /* 0x000000ffffa07224 */ /* 0x000fe400078e00de */
[----:B------:R1:W-:Y:S02]  /*12220*/  MUFU.EX2 R209, R3 ;  /* 0x0000000300d17308 */ /* 0x0003e40000000800 */
[----:B------:R-:W-:Y:S01]  /*12230*/  IMAD.MOV.U32 R61, RZ, RZ, R65 ;  /* 0x000000ffff3d7224 */ /* 0x000fe200078e0041 */
[----:B------:R-:W-:Y:S01]  /*12240*/  HMMA.16816.F32.BF16 R144, R4, R48, R144 ;  /* 0x000000300490723c */ /* 0x000fe20000041890 */
[----:B------:R-:W-:Y:S01]  /*12250*/  IMAD.MOV.U32 R60, RZ, RZ, R68 ;  /* 0x000000ffff3c7224 */ /* 0x000fe200078e0044 */
[----:B------:R-:W-:-:S06]  /*12260*/  MOV R68, R178 ;  /* 0x000000b200447202 */ /* 0x000fcc0000000f00 */
[----:B------:R-:W-:Y:S01]  /*12270*/  HMMA.16816.F32.BF16 R112, R4, R84, R112 ;  /* 0x000000540470723c */ /* 0x000fe20000041870 */
[----:B-1----:R-:W-:Y:S02]  /*12280*/  FFMA.FTZ R3, R159, c[0x0][0x2d0], -R22 ;  /* 0x0000b4009f037a23 */ /* 0x002fe40000010816 */
[----:B------:R-:W-:-:S05]  /*12290*/  IMAD.MOV.U32 R159, RZ, RZ, R61 ;  /* 0x000000ffff9f7224 */ /* 0x000fca00078e003d */
[C---:B------:R-:W-:Y:S01]  /*122a0*/  HMMA.16816.F32.BF16 R136, R4.reuse, R54, R136 ;  /* 0x000000360488723c */ /* 0x040fe20000041888 */
[----:B------:R1:W-:Y:S07]  /*122b0*/  MUFU.EX2 R210, R3 ;  /* 0x0000000300d27308 */ /* 0x0003ee0000000800 */
[C---:B------:R-:W-:Y:S08]  /*122c0*/  HMMA.16816.F32.BF16 R132, R4.reuse, R30, R132 ;  /* 0x0000001e0484723c */ /* 0x040ff00000041884 */
[----:B------:R-:W-:Y:S01]  /*122d0*/  HMMA.16816.F32.BF16 R128, R4, R66, R128 ;  /* 0x000000420480723c */ /* 0x000fe20000041880 */
[----:B-1----:R-:W-:Y:S01]  /*122e0*/  FFMA.FTZ R3, R157, c[0x0][0x2d0], -R22 ;  /* 0x0000b4009d037a23 */ /* 0x002fe20000010816 */
[----:B------:R-:W-:Y:S01]  /*122f0*/  MOV R217, R114 ;  /* 0x0000007200d97202 */ /* 0x000fe20000000f00 */
[----:B------:R-:W-:-:S02]  /*12300*/  IMAD.MOV.U32 R218, RZ, RZ, R113 ;  /* 0x000000ffffda7224 */ /* 0x000fc400078e0071 */
[----:B------:R1:W-:Y:S01]  /*12310*/  MUFU.EX2 R211, R3 ;  /* 0x0000000300d37308 */ /* 0x0003e20000000800 */
[----:B------:R-:W-:Y:S02]  /*12320*/  IMAD.MOV.U32 R216, RZ, RZ, R115 ;  /* 0x000000ffffd87224 */ /* 0x000fe400078e0073 */
[----:B------:R-:W-:Y:S01]  /*12330*/  HMMA.16816.F32.BF16 R124, R4, R62, R124 ;  /* 0x0000003e047c723c */ /* 0x000fe2000004187c */
[----:B------:R-:W-:-:S07]  /*12340*/  IMAD.MOV.U32 R52, RZ, RZ, R112 ;  /* 0x000000ffff347224 */ /* 0x000fce00078e0070 */
[----:B------:R-:W-:Y:S01]  /*12350*/  HMMA.16816.F32.BF16 R76, R16, R78, RZ ;  /* 0x0000004e104c723c */ /* 0x000fe200000418ff */
[----:B-1----:R-:W-:-:S07]  /*12360*/  FFMA.FTZ R3, R164, c[0x0][0x2d0], -R21 ;  /* 0x0000b400a4037a23 */ /* 0x002fce0000010815 */
[----:B------:R-:W-:Y:S01]  /*12370*/  HMMA.16816.F32.BF16 R4, R16, R32, RZ ;  /* 0x000000201004723c */ /* 0x000fe200000418ff */
[----:B------:R1:W-:Y:S07]  /*12380*/  MUFU.EX2 R165, R3 ;  /* 0x0000000300a57308 */ /* 0x0003ee0000000800 */
[----:B------:R-:W-:Y:S08]  /*12390*/  HMMA.16816.F32.BF16 R116, R8, R44, R12 ;  /* 0x0000002c0874723c */ /* 0x000ff0000004180c */
[----:B------:R-:W-:Y:S01]  /*123a0*/  HMMA.16816.F32.BF16 R12, R16, R36, RZ ;  /* 0x00000024100c723c */ /* 0x000fe200000418ff */
[----:B-1----:R-:W-:-:S02]  /*123b0*/  FFMA.FTZ R3, R163, c[0x0][0x2d0], -R21 ;  /* 0x0000b400a3037a23 */ /* 0x002fc40000010815 */
[----:B------:R-:W-:Y:S02]  /*123c0*/  IMAD.MOV.U32 R163, RZ, RZ, R219 ;  /* 0x000000ffffa37224 */ /* 0x000fe400078e00db */
[----:B------:R1:W-:Y:S03]  /*123d0*/  MUFU.EX2 R204, R3 ;  /* 0x0000000300cc7308 */ /* 0x0003e60000000800 */
[C---:B------:R-:W-:Y:S07]  /*123e0*/  HMMA.16816.F32.BF16 R104, R8.reuse, R48, R88 ;  /* 0x000000300868723c */ /* 0x040fee0000041858 */
[----:B------:R-:W-:Y:S01]  /*123f0*/  IMAD.MOV.U32 R89, RZ, RZ, R29 ;  /* 0x000000ffff597224 */ /* 0x000fe200078e001d */
[----:B------:R-:W-:Y:S01]  /*12400*/  MOV R29, R208 ;  /* 0x000000d0001d7202 */ /* 0x000fe20000000f00 */
[----:B------:R-:W-:Y:S01]  /*12410*/  HMMA.16816.F32.BF16 R76, R8, R66, R76 ;  /* 0x00000042084c723c */ /* 0x000fe2000004184c */
[----:B------:R-:W-:Y:S01]  /*12420*/  IMAD.MOV.U32 R90, RZ, RZ, R28 ;  /* 0x000000ffff5a7224 */ /* 0x000fe200078e001c */
[----:B------:R-:W-:Y:S01]  /*12430*/  MOV R91, R69 ;  /* 0x00000045005b7202 */ /* 0x000fe20000000f00 */
[----:B------:R-:W-:-:S02]  /*12440*/  IMAD.MOV.U32 R28, RZ, RZ, R205 ;  /* 0x000000ffff1c7224 */ /* 0x000fc400078e00cd */
[----:B-1----:R-:W-:Y:S02]  /*12450*/  FFMA.FTZ R3, R158, c[0x0][0x2d0], -R21 ;  /* 0x0000b4009e037a23 */ /* 0x002fe40000010815 */
[----:B------:R-:W-:Y:S01]  /*12460*/  IMAD.MOV.U32 R158, RZ, RZ, R207 ;  /* 0x000000ffff9e7224 */ /* 0x000fe200078e00cf */
[----:B------:R-:W-:Y:S01]  /*12470*/  HMMA.16816.F32.BF16 R96, R8, R80, R4 ;  /* 0x000000500860723c */ /* 0x000fe20000041804 */
[----:B------:R1:W-:Y:S01]  /*12480*/  MUFU.EX2 R207, R3 ;  /* 0x0000000300cf7308 */ /* 0x0003e20000000800 */
[----:B------:R-:W-:Y:S02]  /*12490*/  IMAD.MOV.U32 R88, RZ, RZ, R179 ;  /* 0x000000ffff587224 */ /* 0x000fe400078e00b3 */
[----:B------:R-:W-:-:S04]  /*124a0*/  IMAD.MOV.U32 R69, RZ, RZ, R177 ;  /* 0x000000ffff457224 */ /* 0x000fc800078e00b1 */
[C---:B------:R-:W-:Y:S08]  /*124b0*/  HMMA.16816.F32.BF16 R4, R16.reuse, R70, RZ ;  /* 0x000000461004723c */ /* 0x040ff000000418ff */
[----:B------:R-:W-:Y:S01]  /*124c0*/  HMMA.16816.F32.BF16 R40, R16, R42, RZ ;  /* 0x0000002a1028723c */ /* 0x000fe200000418ff */
[----:B-1----:R-:W-:Y:S02]  /*124d0*/  FFMA.FTZ R3, R156, c[0x0][0x2d0], -R21 ;  /* 0x0000b4009c037a23 */ /* 0x002fe40000010815 */
[----:B------:R-:W-:Y:S01]  /*124e0*/  IMAD.MOV.U32 R156, RZ, RZ, R92 ;  /* 0x000000ffff9c7224 */ /* 0x000fe200078e005c */
[----:B------:R-:W-:Y:S01]  /*124f0*/  MOV R92, R64 ;  /* 0x00000040005c7202 */ /* 0x000fe20000000f00 */
[----:B------:R1:W-:Y:S03]  /*12500*/  MUFU.EX2 R208, R3 ;  /* 0x0000000300d07308 */ /* 0x0003e60000000800 */
[----:B------:R-:W-:Y:S01]  /*12510*/  HMMA.16816.F32.BF16 R112, R8, R84, R12 ;  /* 0x000000540870723c */ /* 0x000fe2000004180c */
[----:B------:R-:W2:Y:S01]  /*12520*/  LDSM.16.MT88.4 R12, [R228+0x1100] ;  /* 0x00110000e40c783b */ /* 0x000ea20000004200 */
[----:B------:R-:W-:-:S06]  /*12530*/  MOV R157, R92 ;  /* 0x0000005c009d7202 */ /* 0x000fcc0000000f00 */
[----:B------:R-:W-:Y:S01]  /*12540*/  HMMA.16816.F32.BF16 R24, R16, R26, RZ ;  /* 0x0000001a1018723c */ /* 0x000fe200000418ff */
[----:B-1----:R-:W-:-:S07]  /*12550*/  FFMA.FTZ R3, R172, c[0x0][0x2d0], -R20 ;  /* 0x0000b400ac037a23 */ /* 0x002fce0000010814 */
[C---:B------:R-:W-:Y:S01]  /*12560*/  HMMA.16816.F32.BF16 R72, R16.reuse, R74, RZ ;  /* 0x0000004a1048723c */ /* 0x040fe200000418ff */
[----:B------:R1:W-:Y:S07]  /*12570*/  MUFU.EX2 R66, R3 ;  /* 0x0000000300427308 */ /* 0x0003ee0000000800 */
[C---:B------:R-:W-:Y:S08]  /*12580*/  HMMA.16816.F32.BF16 R56, R16.reuse, R58, RZ ;  /* 0x0000003a1038723c */ /* 0x040ff000000418ff */
[----:B------:R-:W-:Y:S01]  /*12590*/  HMMA.16816.F32.BF16 R36, R16, R38, RZ ;  /* 0x000000261024723c */ /* 0x000fe200000418ff */
[----:B-1----:R-:W-:-:S04]  /*125a0*/  FFMA.FTZ R3, R170, c[0x0][0x2d0], -R20 ;  /* 0x0000b400aa037a23 */ /* 0x002fc80000010814 */
[----:B------:R1:W3:Y:S03]  /*125b0*/  MUFU.EX2 R164, R3 ;  /* 0x0000000300a47308 */ /* 0x0002e60000000800 */
[----:B------:R-:W-:Y:S08]  /*125c0*/  HMMA.16816.F32.BF16 R16, R16, R34, RZ ;  /* 0x000000221010723c */ /* 0x000ff000000418ff */
[----:B------:R-:W-:Y:S01]  /*125d0*/  HMMA.16816.F32.BF16 R48, R8, R50, R4 ;  /* 0x000000320830723c */ /* 0x000fe20000041804 */
[----:B-1----:R-:W-:-:S06]  /*125e0*/  FFMA.FTZ R3, R169, c[0x0][0x2d0], -R20 ;  /* 0x0000b400a9037a23 */ /* 0x002fcc0000010814 */
[----:B------:R-:W-:Y:S01]  /*125f0*/  FFMA.FTZ R4, R162, c[0x0][0x2d0], -R20 ;  /* 0x0000b400a2047a23 */ /* 0x000fe20000010814 */
[----:B------:R-:W-:Y:S01]  /*12600*/  HMMA.16816.F32.BF16 R40, R8, R54, R40 ;  /* 0x000000360828723c */ /* 0x000fe20000041828 */
[----:B------:R1:W-:Y:S01]  /*12610*/  MUFU.EX2 R170, R3 ;  /* 0x0000000300aa7308 */ /* 0x0003e20000000800 */
[----:B------:R-:W-:-:S06]  /*12620*/  MOV R162, R220 ;  /* 0x000000dc00a27202 */ /* 0x000fcc0000000f00 */
[C---:B------:R-:W-:Y:S01]  /*12630*/  HMMA.16816.F32.BF16 R24, R8.reuse, R30, R24 ;  /* 0x0000001e0818723c */ /* 0x040fe20000041818 */
[----:B------:R3:W4:Y:S07]  /*12640*/  MUFU.EX2 R205, R4 ;  /* 0x0000000400cd7308 */ /* 0x00072e0000000800 */
[----:B------:R-:W-:Y:S01]  /*12650*/  HMMA.16816.F32.BF16 R72, R8, R62, R72 ;  /* 0x0000003e0848723c */ /* 0x000fe20000041848 */
[----:B-1----:R-:W-:-:S04]  /*12660*/  FFMA.FTZ R3, R176, c[0x0][0x2d0], -R0 ;  /* 0x0000b400b0037a23 */ /* 0x002fc80000010800 */
[----:B------:R1:W-:Y:S03]  /*12670*/  MUFU.EX2 R64, R3 ;  /* 0x0000000300407308 */ /* 0x0003e60000000800 */
[----:B------:R-:W-:Y:S01]  /*12680*/  HMMA.16816.F32.BF16 R56, R8, R46, R56 ;  /* 0x0000002e0838723c */ /* 0x000fe20000041838 */
[----:B---3--:R-:W-:Y:S02]  /*12690*/  F2FP.BF16.PACK_AB R4, R164, R66 ;  /* 0x00000042a404723e */ /* 0x008fe400000010ff */
[----:B----4-:R-:W-:-:S05]  /*126a0*/  F2FP.BF16.PACK_AB R6, R205, R170 ;  /* 0x000000aacd06723e */ /* 0x010fca00000010ff */
[----:B------:R-:W-:Y:S01]  /*126b0*/  HMMA.16816.F32.BF16 R36, R8, R86, R36 ;  /* 0x000000560824723c */ /* 0x000fe20000041824 */
[----:B-1----:R-:W-:-:S07]  /*126c0*/  FFMA.FTZ R3, R175, c[0x0][0x2d0], -R0 ;  /* 0x0000b400af037a23 */ /* 0x002fce0000010800 */
[----:B------:R-:W-:Y:S01]  /*126d0*/  HMMA.16816.F32.BF16 R80, R8, R82, R16 ;  /* 0x000000520850723c */ /* 0x000fe20000041810 */
[----:B------:R1:W3:Y:S01]  /*126e0*/  MUFU.EX2 R65, R3 ;  /* 0x0000000300417308 */ /* 0x0002e20000000800 */
[----:B------:R-:W4:Y:S05]  /*126f0*/  LDSM.16.MT88.4 R16, [R229+0x1100] ;  /* 0x00110000e510783b */ /* 0x000f2a0000004200 */
[----:B------:R-:W-:Y:S02]  /*12700*/  F2FP.BF16.PACK_AB R8, R209, R206 ;  /* 0x000000ced108723e */ /* 0x000fe400000010ff */
[----:B------:R-:W-:Y:S02]  /*12710*/  F2FP.BF16.PACK_AB R9, R204, R165 ;  /* 0x000000a5cc09723e */ /* 0x000fe400000010ff */
[----:B------:R-:W-:-:S02]  /*12720*/  F2FP.BF16.PACK_AB R10, R211, R210 ;  /* 0x000000d2d30a723e */ /* 0x000fc400000010ff */
[----:B------:R-:W-:Y:S01]  /*12730*/  F2FP.BF16.PACK_AB R11, R208, R207 ;  /* 0x000000cfd00b723e */ /* 0x000fe200000010ff */
[----:B-1----:R-:W-:Y:S01]  /*12740*/  FFMA.FTZ R3, R174, c[0x0][0x2d0], -R0 ;  /* 0x0000b400ae037a23 */ /* 0x002fe20000010800 */
[----:B---3--:R-:W-:-:S05]  /*12750*/  F2FP.BF16.PACK_AB R5, R65, R64 ;  /* 0x000000404105723e */ /* 0x008fca00000010ff */
[----:B--2---:R-:W-:Y:S01]  /*12760*/  HMMA.16816.F32.BF16 R176, R8, R12, R180 ;  /* 0x0000000c08b0723c */ /* 0x004fe200000418b4 */
[----:B------:R1:W-:Y:S02]  /*12770*/  MUFU.EX2 R67, R3 ;  /* 0x0000000300437308 */ /* 0x0003e40000000800 */
[----:B-1----:R-:W-:-:S06]  /*12780*/  FFMA.FTZ R3, R173, c[0x0][0x2d0], -R0 ;  /* 0x0000b400ad037a23 */ /* 0x002fcc0000010800 */
[----:B------:R-:W1:Y:S02]  /*12790*/  MUFU.EX2 R169, R3 ;  /* 0x0000000300a97308 */ /* 0x000e640000000800 */
[----:B-1----:R-:W-:Y:S01]  /*127a0*/  F2FP.BF16.PACK_AB R7, R169, R67 ;  /* 0x00000043a907723e */ /* 0x002fe200000010ff */
[----:B------:R-:W-:-:S06]  /*127b0*/  IMAD.MOV.U32 R3, RZ, RZ, R69 ;  /* 0x000000ffff037224 */ /* 0x000fcc00078e0045 */
[C---:B------:R-:W-:Y:S07]  /*127c0*/  HMMA.16816.F32.BF16 R172, R4.reuse, R12, R184 ;  /* 0x0000000c04ac723c */ /* 0x040fee00000418b8 */
[----:B------:R-:W-:Y:S01]  /*127d0*/  IMAD.MOV.U32 R185, RZ, RZ, R28 ;  /* 0x000000ffffb97224 */ /* 0x000fe200078e001c */
[----:B------:R-:W-:Y:S01]  /*127e0*/  MOV R184, R29 ;  /* 0x0000001d00b87202 */ /* 0x000fe20000000f00 */
[----:B------:R-:W-:Y:S01]  /*127f0*/  HMMA.16816.F32.BF16 R180, R4, R14, R136 ;  /* 0x0000000e04b4723c */ /* 0x000fe20000041888 */
[----:B------:R-:W-:Y:S01]  /*12800*/  MOV R186, R68 ;  /* 0x0000004400ba7202 */ /* 0x000fe20000000f00 */
[----:B------:R-:W-:-:S05]  /*12810*/  IMAD.MOV.U32 R187, RZ, RZ, R88 ;  /* 0x000000ffffbb7224 */ /* 0x000fca00078e0058 */
[----:B------:R-:W-:Y:S01]  /*12820*/  MOV R136, R226 ;  /* 0x000000e200887202 */ /* 0x000fe20000000f00 */
[----:B------:R-:W-:Y:S01]  /*12830*/  HMMA.16816.F32.BF16 R28, R8, R14, R40 ;  /* 0x0000000e081c723c */ /* 0x000fe20000041828 */
[----:B------:R-:W1:Y:S01]  /*12840*/  LDSM.16.MT88.4 R12, [R231+0x1100] ;  /* 0x00110000e70c783b */ /* 0x000e620000004200 */
[----:B------:R-:W-:Y:S01]  /*12850*/  IMAD.MOV.U32 R137, RZ, RZ, R225 ;  /* 0x000000ffff897224 */ /* 0x000fe200078e00e1 */
[----:B------:R-:W-:Y:S01]  /*12860*/  MOV R139, R223 ;  /* 0x000000df008b7202 */ /* 0x000fe20000000f00 */
[----:B------:R-:W-:-:S04]  /*12870*/  IMAD.MOV.U32 R138, RZ, RZ, R224 ;  /* 0x000000ffff8a7224 */ /* 0x000fc800078e00e0 */
[-C--:B----4-:R-:W-:Y:S07]  /*12880*/  HMMA.16816.F32.BF16 R68, R8, R16.reuse, R192 ;  /* 0x000000100844723c */ /* 0x090fee00000418c0 */
[----:B------:R-:W-:Y:S01]  /*12890*/  IMAD.MOV.U32 R195, RZ, RZ, R89 ;  /* 0x000000ffffc37224 */ /* 0x000fe200078e0059 */
        /* <DEDUP_REMOVED lines=8> */
[----:B------:R-:W-:-:S03]  /*12920*/  IMAD.MOV.U32 R188, RZ, RZ, R123 ;  /* 0x000000ffffbc7224 */ /* 0x000fc600078e007b */
[----:B------:R-:W-:Y:S01]  /*12930*/  IMAD.MOV.U32 R135, RZ, RZ, R93 ;  /* 0x000000ffff877224 */ /* 0x000fe200078e005d */
[----:B------:R-:W-:Y:S01]  /*12940*/  HMMA.16816.F32.BF16 R40, R8, R18, R24 ;  /* 0x000000120828723c */ /* 0x000fe20000041818 */
[----:B------:R-:W-:Y:S01]  /*12950*/  IMAD.MOV.U32 R134, RZ, RZ, R120 ;  /* 0x000000ffff867224 */ /* 0x000fe200078e0078 */
[----:B------:R-:W2:Y:S01]  /*12960*/  LDSM.16.MT88.4 R16, [R230+0x1100] ;  /* 0x00110000e610783b */ /* 0x000ea20000004200 */
[----:B------:R-:W-:Y:S01]  /*12970*/  IMAD.MOV.U32 R132, RZ, RZ, R122 ;  /* 0x000000ffff847224 */ /* 0x000fe200078e007a */
[----:B------:R-:W-:Y:S02]  /*12980*/  MOV R133, R121 ;  /* 0x0000007900857202 */ /* 0x000fe40000000f00 */
[----:B------:R-:W-:Y:S02]  /*12990*/  LDSM.16.MT88.4 R24, [R229+0x3100] ;  /* 0x00310000e518783b */ /* 0x000fe40000004200 */
[C---:B-1----:R-:W-:Y:S07]  /*129a0*/  HMMA.16816.F32.BF16 R88, R4.reuse, R12, R152 ;  /* 0x0000000c0458723c */ /* 0x042fee0000041898 */
[----:B------:R-:W-:Y:S01]  /*129b0*/  IMAD.MOV.U32 R154, RZ, RZ, R216 ;  /* 0x000000ffff9a7224 */ /* 0x000fe200078e00d8 */
[----:B------:R-:W-:Y:S01]  /*129c0*/  HMMA.16816.F32.BF16 R92, R4, R14, R128 ;  /* 0x0000000e045c723c */ /* 0x000fe20000041880 */
[----:B------:R-:W-:Y:S01]  /*129d0*/  IMAD.MOV.U32 R155, RZ, RZ, R53 ;  /* 0x000000ffff9b7224 */ /* 0x000fe200078e0035 */
[----:B------:R-:W-:Y:S01]  /*129e0*/  MOV R153, R217 ;  /* 0x000000d900997202 */ /* 0x000fe20000000f00 */
[----:B------:R-:W-:-:S04]  /*129f0*/  IMAD.MOV.U32 R152, RZ, RZ, R218 ;  /* 0x000000ffff987224 */ /* 0x000fc800078e00da */
[----:B------:R-:W-:Y:S01]  /*12a00*/  MOV R131, R52 ;  /* 0x0000003400837202 */ /* 0x000fe20000000f00 */
[C---:B------:R-:W-:Y:S08]  /*12a10*/  HMMA.16816.F32.BF16 R84, R8.reuse, R12, R100 ;  /* 0x0000000c0854723c */ /* 0x040ff00000041864 */
[C---:B------:R-:W-:Y:S01]  /*12a20*/  HMMA.16816.F32.BF16 R52, R8.reuse, R14, R76 ;  /* 0x0000000e0834723c */ /* 0x040fe2000004184c */
[----:B------:R-:W1:Y:S06]  /*12a30*/  LDSM.16.MT88.4 R12, [R228+0x3100] ;  /* 0x00310000e40c783b */ /* 0x000e6c0000004200 */
[----:B------:R-:W-:Y:S01]  /*12a40*/  IMAD.MOV.U32 R79, RZ, RZ, R154 ;  /* 0x000000ffff4f7224 */ /* 0x000fe200078e009a */
[----:B------:R-:W-:Y:S01]  /*12a50*/  MOV R78, R153 ;  /* 0x00000099004e7202 */ /* 0x000fe20000000f00 */
[----:B------:R-:W-:Y:S01]  /*12a60*/  IMAD.MOV.U32 R76, RZ, RZ, R131 ;  /* 0x000000ffff4c7224 */ /* 0x000fe200078e0083 */
[----:B--2---:R-:W-:Y:S01]  /*12a70*/  HMMA.16816.F32.BF16 R100, R8, R16, R108 ;  /* 0x000000100864723c */ /* 0x004fe2000004186c */
[----:B------:R-:W-:Y:S01]  /*12a80*/  IMAD.MOV.U32 R154, RZ, RZ, R134 ;  /* 0x000000ffff9a7224 */ /* 0x000fe200078e0086 */
[----:B------:R-:W-:Y:S01]  /*12a90*/  MOV R134, R194 ;  /* 0x000000c200867202 */ /* 0x000fe20000000f00 */
[----:B------:R-:W-:Y:S01]  /*12aa0*/  IMAD.MOV.U32 R131, RZ, RZ, R155 ;  /* 0x000000ffff837224 */ /* 0x000fe200078e009b */
[----:B------:R-:W-:Y:S01]  /*12ab0*/  MOV R155, R135 ;  /* 0x00000087009b7202 */ /* 0x000fe20000000f00 */
[----:B------:R-:W-:-:S02]  /*12ac0*/  IMAD.MOV.U32 R194, RZ, RZ, R186 ;  /* 0x000000ffffc27224 */ /* 0x000fc400078e00ba */
[----:B------:R-:W-:Y:S01]  /*12ad0*/  IMAD.MOV.U32 R135, RZ, RZ, R195 ;  /* 0x000000ffff877224 */ /* 0x000fe200078e00c3 */
[C---:B------:R-:W-:Y:S01]  /*12ae0*/  HMMA.16816.F32.BF16 R60, R4.reuse, R16, R148 ;  /* 0x00000010043c723c */ /* 0x040fe20000041894 */
[----:B------:R-:W-:Y:S02]  /*12af0*/  IMAD.MOV.U32 R186, RZ, RZ, R244 ;  /* 0x000000ffffba7224 */ /* 0x000fe400078e00f4 */
[----:B------:R-:W-:Y:S01]  /*12b00*/  IMAD.MOV.U32 R195, RZ, RZ, R187 ;  /* 0x000000ffffc37224 */ /* 0x000fe200078e00bb */
[----:B------:R-:W2:Y:S01]  /*12b10*/  LDL.LU R244, [R1+0xa4] ;  /* 0x0000a40001f47983 */ /* 0x000ea20000300800 */
[----:B------:R-:W-:Y:S01]  /*12b20*/  IMAD.MOV.U32 R77, RZ, RZ, R152 ;  /* 0x000000ffff4d7224 */ /* 0x000fe200078e0098 */
[----:B------:R-:W-:Y:S01]  /*12b30*/  MOV R152, R132 ;  /* 0x0000008400987202 */ /* 0x000fe20000000f00 */
[----:B------:R-:W-:Y:S01]  /*12b40*/  IMAD.MOV.U32 R153, RZ, RZ, R133 ;  /* 0x000000ffff997224 */ /* 0x000fe200078e0085 */
[----:B------:R-:W3:Y:S01]  /*12b50*/  LDL.LU R187, [R1] ;  /* 0x0000000001bb7983 */ /* 0x000ee20000300800 */
[----:B------:R-:W-:Y:S01]  /*12b60*/  HMMA.16816.F32.BF16 R108, R4, R18, R124 ;  /* 0x00000012046c723c */ /* 0x000fe2000004187c */
[----:B------:R-:W-:Y:S01]  /*12b70*/  IMAD.MOV.U32 R133, RZ, RZ, R193 ;  /* 0x000000ffff857224 */ /* 0x000fe200078e00c1 */
[----:B------:R-:W-:Y:S01]  /*12b80*/  MOV R193, R185 ;  /* 0x000000b900c17202 */ /* 0x000fe20000000f00 */
[----:B------:R-:W-:-:S05]  /*12b90*/  IMAD.MOV.U32 R132, RZ, RZ, R192 ;  /* 0x000000ffff847224 */ /* 0x000fca00078e00c0 */
[----:B------:R-:W-:Y:S01]  /*12ba0*/  HMMA.16816.F32.BF16 R224, R8, R18, R72 ;  /* 0x0000001208e0723c */ /* 0x000fe20000041848 */
[----:B------:R-:W4:Y:S01]  /*12bb0*/  LDSM.16.MT88.4 R16, [R231+0x3100] ;  /* 0x00310000e710783b */ /* 0x000f220000004200 */
[----:B------:R-:W-:-:S06]  /*12bc0*/  IMAD.MOV.U32 R192, RZ, RZ, R184 ;  /* 0x000000ffffc07224 */ /* 0x000fcc00078e00b8 */
[----:B-1----:R-:W-:Y:S01]  /*12bd0*/  HMMA.16816.F32.BF16 R220, R8, R12, R104 ;  /* 0x0000000c08dc723c */ /* 0x002fe20000041868 */
[----:B------:R-:W-:-:S07]  /*12be0*/  IMAD.MOV.U32 R185, RZ, RZ, R158 ;  /* 0x000000ffffb97224 */ /* 0x000fce00078e009e */
[----:B------:R-:W-:Y:S08]  /*12bf0*/  HMMA.16816.F32.BF16 R120, R4, R12, R144 ;  /* 0x0000000c0478723c */ /* 0x000ff00000041890 */
[----:B------:R-:W-:Y:S01]  /*12c00*/  HMMA.16816.F32.BF16 R216, R8, R14, R48 ;  /* 0x0000000e08d8723c */ /* 0x000fe20000041830 */
[----:B------:R-:W-:Y:S01]  /*12c10*/  MOV R128, R152 ;  /* 0x0000009800807202 */ /* 0x000fe20000000f00 */
[----:B------:R-:W-:Y:S01]  /*12c20*/  IMAD.MOV.U32 R130, RZ, RZ, R154 ;  /* 0x000000ffff827224 */ /* 0x000fe200078e009a */
[----:B------:R-:W-:-:S05]  /*12c30*/  MOV R184, R156 ;  /* 0x0000009c00b87202 */ /* 0x000fca0000000f00 */
[----:B------:R-:W-:Y:S01]  /*12c40*/  HMMA.16816.F32.BF16 R124, R4, R14, R140 ;  /* 0x0000000e047c723c */ /* 0x000fe2000004188c */
[----:B------:R-:W1:Y:S01]  /*12c50*/  LDSM.16.MT88.4 R12, [R230+0x3100] ;  /* 0x00310000e60c783b */ /* 0x000e620000004200 */
[----:B------:R-:W-:Y:S01]  /*12c60*/  IMAD.MOV.U32 R129, RZ, RZ, R153 ;  /* 0x000000ffff817224 */ /* 0x000fe200078e0099 */
[----:B------:R-:W-:-:S05]  /*12c70*/  MOV R156, R168 ;  /* 0x000000a8009c7202 */ /* 0x000fca0000000f00 */
[----:B------:R-:W-:Y:S01]  /*12c80*/  HMMA.16816.F32.BF16 R136, R4, R24, R136 ;  /* 0x000000180488723c */ /* 0x000fe20000041888 */
[----:B------:R-:W-:-:S07]  /*12c90*/  IMAD.MOV.U32 R158, RZ, RZ, R247 ;  /* 0x000000ffff9e7224 */ /* 0x000fce00078e00f7 */
[----:B----4-:R-:W-:Y:S01]  /*12ca0*/  HMMA.16816.F32.BF16 R144, R4, R16, R76 ;  /* 0x000000100490723c */ /* 0x010fe2000004184c */
[----:B------:R-:W-:Y:S01]  /*12cb0*/  IMAD.MOV.U32 R152, RZ, RZ, R133 ;  /* 0x000000ffff987224 */ /* 0x000fe200078e0085 */
[----:B------:R-:W-:Y:S01]  /*12cc0*/  MOV R153, R155 ;  /* 0x0000009b00997202 */ /* 0x000fe20000000f00 */
[----:B------:R-:W-:Y:S01]  /*12cd0*/  FFMA.FTZ R3, R3, c[0x0][0x2d0], -R22 ;  /* 0x0000b40003037a23 */ /* 0x000fe20000010816 */
[----:B------:R-:W-:Y:S01]  /*12ce0*/  MOV R154, R134 ;  /* 0x00000086009a7202 */ /* 0x000fe20000000f00 */
[----:B------:R4:W5:Y:S02]  /*12cf0*/  LDL.LU R168, [R1+0xa0] ;  /* 0x0000a00001a87983 */ /* 0x0009640000300800 */
        /* <DEDUP_REMOVED lines=25> */
[----:B------:R4:W5:Y:S01]  /*12e90*/  LDL.LU R247, [R1+0x9c] ;  /* 0x00009c0001f77983 */ /* 0x0009620000300800 */
[----:B------:R-:W-:-:S02]  /*12ea0*/  IMAD.MOV.U32 R150, RZ, RZ, R77 ;  /* 0x000000ffff967224 */ /* 0x000fc400078e004d */
[----:B------:R-:W-:Y:S02]  /*12eb0*/  IMAD.MOV.U32 R186, RZ, RZ, R246 ;  /* 0x000000ffffba7224 */ /* 0x000fe400078e00f6 */
        /* <DEDUP_REMOVED lines=12> */
[C---:B------:R-:W-:Y:S01]  /*12f80*/  HMMA.16816.F32.BF16 R188, R4.reuse, R26, R188 ;  /* 0x0000001a04bc723c */ /* 0x040fe200000418bc */
[----:B------:R-:W-:Y:S01]  /*12f90*/  IMAD.MOV.U32 R77, RZ, RZ, R128 ;  /* 0x000000ffff4d7224 */ /* 0x000fe200078e0080 */
[----:B------:R4:W5:Y:S01]  /*12fa0*/  LDL.LU R246, [R1+0x98] ;  /* 0x0000980001f67983 */ /* 0x0009620000300800 */
[----:B------:R-:W-:Y:S02]  /*12fb0*/  IMAD.MOV.U32 R79, RZ, RZ, R130 ;  /* 0x000000ffff4f7224 */ /* 0x000fe400078e0082 */
[----:B------:R-:W-:Y:S01]  /*12fc0*/  IMAD.MOV.U32 R128, RZ, RZ, R131 ;  /* 0x000000ffff807224 */ /* 0x000fe200078e0083 */
[----:B------:R-:W-:Y:S01]  /*12fd0*/  MOV R131, R135 ;  /* 0x0000008700837202 */ /* 0x000fe20000000f00 */
[----:B------:R-:W-:Y:S01]  /*12fe0*/  IMAD.MOV.U32 R130, RZ, RZ, R134 ;  /* 0x000000ffff827224 */ /* 0x000fe200078e0086 */
[----:B------:R-:W-:Y:S01]  /*12ff0*/  HMMA.16816.F32.BF16 R148, R4, R18, R148 ;  /* 0x000000120494723c */ /* 0x000fe20000041894 */
[----:B------:R-:W-:Y:S01]  /*13000*/  IMAD.MOV.U32 R158, RZ, RZ, R239 ;  /* 0x000000ffff9e7224 */ /* 0x000fe200078e00ef */
[----:B------:R-:W-:Y:S01]  /*13010*/  MOV R134, R194 ;  /* 0x000000c200867202 */ /* 0x000fe20000000f00 */
[----:B------:R-:W-:-:S02]  /*13020*/  IMAD.MOV.U32 R132, RZ, RZ, R192 ;  /* 0x000000ffff847224 */ /* 0x000fc400078e00c0 */
[----:B------:R-:W-:-:S03]  /*13030*/  IMAD.MOV.U32 R140, RZ, RZ, R75 ;  /* 0x000000ffff8c7224 */ /* 0x000fc600078e004b */
[----:B------:R-:W-:Y:S01]  /*13040*/  HMMA.16816.F32.BF16 R48, R4, R14, R212 ;  /* 0x0000000e0430723c */ /* 0x000fe200000418d4 */
[----:B------:R-:W-:Y:S02]  /*13050*/  IMAD.MOV.U32 R135, RZ, RZ, R195 ;  /* 0x000000ffff877224 */ /* 0x000fe400078e00c3 */
[----:B------:R-:W-:-:S04]  /*13060*/  IMAD.MOV.U32 R142, RZ, RZ, R130 ;  /* 0x000000ffff8e7224 */ /* 0x000fc800078e0082 */
        /* <DEDUP_REMOVED lines=13> */
[C---:B------:R-:W-:Y:S08]  /*13140*/  HMMA.16816.F32.BF16 R212, R8.reuse, R26, R56 ;  /* 0x0000001a08d4723c */ /* 0x040ff00000041838 */
[C---:B------:R-:W-:Y:S08]  /*13150*/  HMMA.16816.F32.BF16 R36, R8.reuse, R18, R36 ;  /* 0x000000120824723c */ /* 0x040ff00000041824 */
[----:B------:R-:W-:Y:S01]  /*13160*/  HMMA.16816.F32.BF16 R56, R8, R14, R80 ;  /* 0x0000000e0838723c */ /* 0x000fe20000041850 */
[----:B------:R-:W-:Y:S01]  /*13170*/  LDSM.16.MT88.4 R80, [R229+0x1900] ;  /* 0x00190000e550783b */ /* 0x000fe20000004200 */
[----:B------:R-:W-:-:S02]  /*13180*/  FFMA.FTZ R4, R203, c[0x0][0x2d0], -R0 ;  /* 0x0000b400cb047a23 */ /* 0x000fc40000010800 */
[----:B--2---:R-:W-:Y:S02]  /*13190*/  IMAD.MOV.U32 R156, RZ, RZ, R244 ;  /* 0x000000ffff9c7224 */ /* 0x004fe400078e00f4 */
[----:B---3--:R-:W-:-:S04]  /*131a0*/  IMAD.MOV.U32 R193, RZ, RZ, R187 ;  /* 0x000000ffffc17224 */ /* 0x008fc800078e00bb */
[----:B------:R-:W-:Y:S01]  /*131b0*/  IMAD.MOV.U32 R133, RZ, RZ, R193 ;  /* 0x000000ffff857224 */ /* 0x000fe200078e00c1 */
[----:B------:R-:W-:-:S03]  /*131c0*/  MOV R193, R156 ;  /* 0x0000009c00c17202 */ /* 0x000fc60000000f00 */
        /* <DEDUP_REMOVED lines=25> */
[----:B------:R1:W-:Y:S01]  /*13360*/  MUFU.EX2 R23, R3 ;  /* 0x0000000300177308 */ /* 0x0003e20000000800 */
[----:B------:R-:W-:Y:S01]  /*13370*/  HMMA.16816.F32.BF16 R132, R8, R24, R116 ;  /* 0x000000180884723c */ /* 0x000fe20000041874 */
[----:B-1----:R-:W-:Y:S02]  /*13380*/  FFMA.FTZ R3, R5, c[0x0][0x2d0], -R22 ;  /* 0x0000b40005037a23 */ /* 0x002fe40000010816 */
[----:B------:R-:W-:Y:S01]  /*13390*/  IMAD.MOV.U32 R5, RZ, RZ, R6 ;  /* 0x000000ffff057224 */ /* 0x000fe200078e0006 */
[----:B------:R-:W-:Y:S01]  /*133a0*/  MOV R6, R7 ;  /* 0x0000000700067202 */ /* 0x000fe20000000f00 */
[----:B------:R-:W-:Y:S02]  /*133b0*/  IMAD.MOV.U32 R7, RZ, RZ, R140 ;  /* 0x000000ffff077224 */ /* 0x000fe400078e008c */
[----:B------:R1:W2:Y:S01]  /*133c0*/  MUFU.EX2 R24, R3 ;  /* 0x0000000300187308 */ /* 0x0002a20000000800 */
[----:B------:R-:W-:Y:S01]  /*133d0*/  MOV R140, R141 ;  /* 0x0000008d008c7202 */ /* 0x000fe20000000f00 */
[----:B------:R-:W-:Y:S01]  /*133e0*/  IMAD.MOV.U32 R141, RZ, RZ, R142 ;  /* 0x000000ffff8d7224 */ /* 0x000fe200078e008e */
[----:B------:R-:W-:Y:S01]  /*133f0*/  MOV R142, R143 ;  /* 0x0000008f008e7202 */ /* 0x000fe20000000f00 */
[----:B------:R-:W-:-:S02]  /*13400*/  IMAD.MOV.U32 R143, RZ, RZ, R104 ;  /* 0x000000ffff8f7224 */ /* 0x000fc400078e0068 */
[----:B-1----:R-:W-:Y:S02]  /*13410*/  FFMA.FTZ R3, R5, c[0x0][0x2d0], -R22 ;  /* 0x0000b40005037a23 */ /* 0x002fe40000010816 */
[----:B------:R-:W-:Y:S01]  /*13420*/  IMAD.MOV.U32 R5, RZ, RZ, R6 ;  /* 0x000000ffff057224 */ /* 0x000fe200078e0006 */
[----:B------:R-:W-:Y:S01]  /*13430*/  MOV R6, R7 ;  /* 0x0000000700067202 */ /* 0x000fe20000000f00 */
[----:B------:R1:W-:Y:S01]  /*13440*/  MUFU.EX2 R25, R3 ;  /* 0x0000000300197308 */ /* 0x0003e20000000800 */
[----:B------:R-:W-:Y:S01]  /*13450*/  IMAD.MOV.U32 R7, RZ, RZ, R140 ;  /* 0x000000ffff077224 */ /* 0x000fe200078e008c */
[----:B------:R-:W-:Y:S01]  /*13460*/  MOV R140, R141 ;  /* 0x0000008d008c7202 */ /* 0x000fe20000000f00 */
[----:B------:R-:W-:Y:S01]  /*13470*/  IMAD.MOV.U32 R141, RZ, RZ, R142 ;  /* 0x000000ffff8d7224 */ /* 0x000fe200078e008e */
[----:B------:R-:W-:Y:S01]  /*13480*/  MOV R142, R143 ;  /* 0x0000008f008e7202 */ /* 0x000fe20000000f00 */
[----:B------:R-:W-:Y:S02]  /*13490*/  IMAD.MOV.U32 R131, RZ, RZ, R192 ;  /* 0x000000ffff837224 */ /* 0x000fe400078e00c0 */
[----:B------:R-:W-:-:S02]  /*134a0*/  IMAD.MOV.U32 R130, RZ, RZ, R193 ;  /* 0x000000ffff827224 */ /* 0x000fc400078e00c1 */
[----:B-1----:R-:W-:Y:S01]  /*134b0*/  FFMA.FTZ R3, R5, c[0x0][0x2d0], -R22 ;  /* 0x0000b40005037a23 */ /* 0x002fe20000010816 */
[----:B------:R-:W-:Y:S01]  /*134c0*/  MOV R5, R6 ;  /* 0x0000000600057202 */ /* 0x000fe20000000f00 */
[----:B------:R-:W-:Y:S02]  /*134d0*/  IMAD.MOV.U32 R6, RZ, RZ, R7 ;  /* 0x000000ffff067224 */ /* 0x000fe400078e0007 */
[----:B------:R1:W-:Y:S01]  /*134e0*/  MUFU.EX2 R26, R3 ;  /* 0x00000003001a7308 */ /* 0x0003e20000000800 */
[----:B------:R-:W-:Y:S01]  /*134f0*/  HMMA.16816.F32.BF16 R192, R8, R16, R112 ;  /* 0x0000001008c0723c */ /* 0x000fe20000041870 */
[----:B------:R-:W-:Y:S02]  /*13500*/  MOV R7, R142 ;  /* 0x0000008e00077202 */ /* 0x000fe40000000f00 */
[----:B------:R-:W-:Y:S01]  /*13510*/  MOV R187, R245 ;  /* 0x000000f500bb7202 */ /* 0x000fe20000000f00 */
[----:B------:R-:W-:Y:S01]  /*13520*/  IMAD.MOV.U32 R129, RZ, RZ, R234 ;  /* 0x000000ffff817224 */ /* 0x000fe200078e00ea */
[----:B------:R-:W-:Y:S01]  /*13530*/  MOV R104, R105 ;  /* 0x0000006900687202 */ /* 0x000fe20000000f00 */
[----:B-1----:R-:W-:-:S02]  /*13540*/  FFMA.FTZ R3, R5, c[0x0][0x2d0], -R21 ;  /* 0x0000b40005037a23 */ /* 0x002fc40000010815 */
[----:B------:R-:W-:Y:S01]  /*13550*/  HMMA.16816.F32.BF16 R156, R8, R12, R96 ;  /* 0x0000000c089c723c */ /* 0x000fe20000041860 */
[----:B------:R-:W-:Y:S01]  /*13560*/  LDSM.16.MT88.4 R112, [R230+0x1900] ;  /* 0x00190000e670783b */ /* 0x000fe20000004200 */
[----:B------:R1:W-:Y:S01]  /*13570*/  MUFU.EX2 R16, R3 ;  /* 0x0000000300107308 */ /* 0x0003e20000000800 */
[----:B------:R-:W-:Y:S01]  /*13580*/  IMAD.MOV.U32 R105, RZ, RZ, R106 ;  /* 0x000000ffff697224 */ /* 0x000fe200078e006a */
[----:B------:R-:W-:Y:S01]  /*13590*/  MOV R106, R107 ;  /* 0x0000006b006a7202 */ /* 0x000fe20000000f00 */
[----:B------:R-:W-:Y:S01]  /*135a0*/  IMAD.MOV.U32 R107, RZ, RZ, R72 ;  /* 0x000000ffff6b7224 */ /* 0x000fe200078e0048 */
[----:B------:R-:W-:Y:S01]  /*135b0*/  MOV R72, R73 ;  /* 0x0000004900487202 */ /* 0x000fe20000000f00 */
[----:B------:R-:W-:Y:S01]  /*135c0*/  IMAD.MOV.U32 R143, RZ, RZ, R104 ;  /* 0x000000ffff8f7224 */ /* 0x000fe200078e0068 */
[----:B------:R-:W-:Y:S04]  /*135d0*/  LDSM.16.MT88.4 R96, [R231+0x1900] ;  /* 0x00190000e760783b */ /* 0x000fe80000004200 */
[----:B------:R4:W5:Y:S01]  /*135e0*/  LDL.LU R245, [R1+0x94] ;  /* 0x0000940001f57983 */ /* 0x0009620000300800 */
[----:B-1----:R-:W-:Y:S01]  /*135f0*/  FFMA.FTZ R3, R6, c[0x0][0x2d0], -R21 ;  /* 0x0000b40006037a23 */ /* 0x002fe20000010815 */
[----:B------:R-:W-:Y:S01]  /*13600*/  MOV R104, R105 ;  /* 0x0000006900687202 */ /* 0x000fe20000000f00 */
[----:B------:R-:W-:-:S02]  /*13610*/  IMAD.MOV.U32 R73, RZ, RZ, R74 ;  /* 0x000000ffff497224 */ /* 0x000fc400078e004a */
[----:B------:R-:W-:Y:S01]  /*13620*/  IMAD.MOV.U32 R186, RZ, RZ, R187 ;  /* 0x000000ffffba7224 */ /* 0x000fe200078e00bb */
[----:B------:R1:W3:Y:S01]  /*13630*/  MUFU.EX2 R18, R3 ;  /* 0x0000000300127308 */ /* 0x0002e20000000800 */
[----:B------:R-:W-:Y:S01]  /*13640*/  MOV R74, R75 ;  /* 0x0000004b004a7202 */ /* 0x000fe20000000f00 */
[----:B------:R-:W-:Y:S01]  /*13650*/  IMAD.MOV.U32 R75, RZ, RZ, R76 ;  /* 0x000000ffff4b7224 */ /* 0x000fe200078e004c */
[----:B------:R-:W-:Y:S01]  /*13660*/  MOV R76, R153 ;  /* 0x00000099004c7202 */ /* 0x000fe20000000f00 */
[----:B------:R-:W-:Y:S01]  /*13670*/  IMAD.MOV.U32 R105, RZ, RZ, R106 ;  /* 0x000000ffff697224 */ /* 0x000fe200078e006a */
[----:B------:R-:W-:Y:S01]  /*13680*/  MOV R106, R107 ;  /* 0x0000006b006a7202 */ /* 0x000fe20000000f00 */
[----:B------:R-:W-:Y:S01]  /*13690*/  IMAD.MOV.U32 R142, RZ, RZ, R143 ;  /* 0x000000ffff8e7224 */ /* 0x000fe200078e008f */
[----:B------:R4:W5:Y:S01]  /*136a0*/  LDL.LU R244, [R1+0x90] ;  /* 0x0000900001f47983 */ /* 0x0009620000300800 */
[----:B-1----:R-:W-:Y:S02]  /*136b0*/  FFMA.FTZ R3, R7, c[0x0][0x2d0], -R21 ;  /* 0x0000b40007037a23 */ /* 0x002fe40000010815 */
[----:B------:R-:W-:-:S02]  /*136c0*/  IMAD.MOV.U32 R153, RZ, RZ, R154 ;  /* 0x000000ffff997224 */ /* 0x000fc400078e009a */
[----:B------:R-:W-:Y:S01]  /*136d0*/  IMAD.MOV.U32 R107, RZ, RZ, R73 ;  /* 0x000000ffff6b7224 */ /* 0x000fe200078e0049 */
[----:B------:R1:W-:Y:S01]  /*136e0*/  MUFU.EX2 R22, R3 ;  /* 0x0000000300167308 */ /* 0x0003e20000000800 */
[----:B------:R-:W-:Y:S01]  /*136f0*/  MOV R154, R233 ;  /* 0x000000e9009a7202 */ /* 0x000fe20000000f00 */
[----:B------:R-:W-:Y:S01]  /*13700*/  IMAD.MOV.U32 R187, RZ, RZ, R242 ;  /* 0x000000ffffbb7224 */ /* 0x000fe200078e00f2 */
[----:B------:R-:W-:Y:S01]  /*13710*/  MOV R73, R74 ;  /* 0x0000004a00497202 */ /* 0x000fe20000000f00 */
[----:B------:R-:W-:Y:S01]  /*13720*/  IMAD.MOV.U32 R74, RZ, RZ, R75 ;  /* 0x000000ffff4a7224 */ /* 0x000fe200078e004b */
[----:B------:R-:W-:Y:S01]  /*13730*/  MOV R75, R76 ;  /* 0x0000004c004b7202 */ /* 0x000fe20000000f00 */
[----:B------:R-:W-:Y:S01]  /*13740*/  FADD.FTZ R6, R201, R200 ;  /* 0x000000c8c9067221 */ /* 0x000fe20000010000 */
[----:B------:R-:W-:Y:S01]  /*13750*/  MOV R143, R104 ;  /* 0x00000068008f7202 */ /* 0x000fe20000000f00 */
[----:B------:R-:W-:Y:S01]  /*13760*/  FADD.FTZ R5, R199, R198 ;  /* 0x000000c6c7057221 */ /* 0x000fe20000010000 */
[----:B------:R-:W-:Y:S01]  /*13770*/  MUFU.EX2 R13, R4 ;  /* 0x00000004000d7308 */ /* 0x000fe20000000800 */
[----:B------:R-:W-:Y:S01]  /*13780*/  FADD.FTZ R9, R197, R196 ;  /* 0x000000c4c5097221 */ /* 0x000fe20000010000 */
[----:B------:R4:W5:Y:S01]  /*13790*/  LDL.LU R243, [R1+0x8c] ;  /* 0x00008c0001f37983 */ /* 0x0009620000300800 */
[----:B-1----:R-:W-:-:S02]  /*137a0*/  FFMA.FTZ R3, R140, c[0x0][0x2d0], -R21 ;  /* 0x0000b4008c037a23 */ /* 0x002fc40000010815 */
[----:B------:R-:W-:Y:S01]  /*137b0*/  IMAD.MOV.U32 R76, RZ, RZ, R153 ;  /* 0x000000ffff4c7224 */ /* 0x000fe200078e0099 */
[----:B--2---:R-:W-:Y:S02]  /*137c0*/  F2FP.BF16.PACK_AB R200, R24, R23 ;  /* 0x0000001718c8723e */ /* 0x004fe400000010ff */
[----:B------:R1:W2:Y:S01]  /*137d0*/  MUFU.EX2 R21, R3 ;  /* 0x0000000300157308 */ /* 0x0002a20000000800 */
[----:B------:R-:W-:Y:S01]  /*137e0*/  IMAD.MOV.U32 R104, RZ, RZ, R105 ;  /* 0x000000ffff687224 */ /* 0x000fe200078e0069 */
[----:B------:R-:W-:Y:S01]  /*137f0*/  MOV R153, R154 ;  /* 0x0000009a00997202 */ /* 0x000fe20000000f00 */
[----:B------:R-:W-:Y:S01]  /*13800*/  IMAD.MOV.U32 R154, RZ, RZ, R232 ;  /* 0x000000ffff9a7224 */ /* 0x000fe200078e00e8 */
[----:B------:R-:W-:Y:S01]  /*13810*/  MOV R105, R106 ;  /* 0x0000006a00697202 */ /* 0x000fe20000000f00 */
[----:B------:R-:W-:Y:S01]  /*13820*/  IMAD.MOV.U32 R106, RZ, RZ, R73 ;  /* 0x000000ffff6a7224 */ /* 0x000fe200078e0049 */
[----:B------:R-:W-:Y:S01]  /*13830*/  MOV R73, R74 ;  /* 0x0000004a00497202 */ /* 0x000fe20000000f00 */
[----:B------:R4:W5:Y:S01]  /*13840*/  LDL.LU R242, [R1+0x88] ;  /* 0x0000880001f27983 */ /* 0x0009620000300800 */
[----:B-1----:R-:W-:Y:S01]  /*13850*/  FFMA.FTZ R3, R141, c[0x0][0x2d0], -R20 ;  /* 0x0000b4008d037a23 */ /* 0x002fe20000010814 */
[----:B------:R-:W-:Y:S01]  /*13860*/  MOV R140, R105 ;  /* 0x00000069008c7202 */ /* 0x000fe20000000f00 */
[----:B------:R-:W-:Y:S01]  /*13870*/  IMAD.MOV.U32 R74, RZ, RZ, R75 ;  /* 0x000000ffff4a7224 */ /* 0x000fe200078e004b */
[----:B---3--:R-:W-:Y:S01]  /*13880*/  F2FP.BF16.PACK_AB R201, R18, R16 ;  /* 0x0000001012c9723e */ /* 0x008fe200000010ff */
[----:B------:R1:W-:Y:S01]  /*13890*/  MUFU.EX2 R12, R3 ;  /* 0x00000003000c7308 */ /* 0x0003e20000000800 */
[----:B------:R-:W-:Y:S01]  /*138a0*/  MOV R75, R76 ;  /* 0x0000004c004b7202 */ /* 0x000fe20000000f00 */
[----:B------:R-:W-:Y:S01]  /*138b0*/  IMAD.MOV.U32 R76, RZ, RZ, R153 ;  /* 0x000000ffff4c7224 */ /* 0x000fe200078e0099 */
[----:B------:R-:W-:Y:S01]  /*138c0*/  MOV R153, R154 ;  /* 0x0000009a00997202 */ /* 0x000fe20000000f00 */
[----:B------:R-:W-:Y:S01]  /*138d0*/  IMAD.MOV.U32 R154, RZ, RZ, R184 ;  /* 0x000000ffff9a7224 */ /* 0x000fe200078e00b8 */
[----:B------:R-:W-:Y:S01]  /*138e0*/  MOV R184, R171 ;  /* 0x000000ab00b87202 */ /* 0x000fe20000000f00 */
[----:B------:R4:W5:Y:S01]  /*138f0*/  LDL.LU R241, [R1+0x84] ;  /* 0x0000840001f17983 */ /* 0x0009620000300800 */
[----:B-1----:R-:W-:-:S02]  /*13900*/  FFMA.FTZ R3, R142, c[0x0][0x2d0], -R20 ;  /* 0x0000b4008e037a23 */ /* 0x002fc40000010814 */
[----:B------:R-:W-:Y:S01]  /*13910*/  IMAD.MOV.U32 R141, RZ, RZ, R104 ;  /* 0x000000ffff8d7224 */ /* 0x000fe200078e0068 */
[----:B------:R-:W-:Y:S01]  /*13920*/  MOV R105, R75 ;  /* 0x0000004b00697202 */ /* 0x000fe20000000f00 */
[----:B------:R1:W3:Y:S01]  /*13930*/  MUFU.EX2 R15, R3 ;  /* 0x00000003000f7308 */ /* 0x0002e20000000800 */
[----:B------:R-:W-:Y:S01]  /*13940*/  IMAD.MOV.U32 R142, RZ, RZ, R106 ;  /* 0x000000ffff8e7224 */ /* 0x000fe200078e006a */
[----:B--2---:R-:W-:Y:S01]  /*13950*/  F2FP.BF16.PACK_AB R203, R21, R22 ;  /* 0x0000001615cb723e */ /* 0x004fe200000010ff */
[----:B------:R-:W-:Y:S01]  /*13960*/  IMAD.MOV.U32 R104, RZ, RZ, R74 ;  /* 0x000000ffff687224 */ /* 0x000fe200078e004a */
[----:B------:R-:W-:Y:S01]  /*13970*/  MOV R75, R184 ;  /* 0x000000b8004b7202 */ /* 0x000fe20000000f00 */
[----:B------:R-:W-:Y:S01]  /*13980*/  IMAD.MOV.U32 R106, RZ, RZ, R76 ;  /* 0x000000ffff6a7224 */ /* 0x000fe200078e004c */
[----:B------:R4:W5:Y:S01]  /*13990*/  LDL.LU R240, [R1+0x80] ;  /* 0x0000800001f07983 */ /* 0x0009620000300800 */
[----:B------:R-:W-:Y:S02]  /*139a0*/  IMAD.MOV.U32 R74, RZ, RZ, R154 ;  /* 0x000000ffff4a7224 */ /* 0x000fe400078e009a */
[----:B-1----:R-:W-:Y:S01]  /*139b0*/  FFMA.FTZ R3, R143, c[0x0][0x2d0], -R20 ;  /* 0x0000b4008f037a23 */ /* 0x002fe20000010814 */
[----:B---3--:R-:W-:Y:S01]  /*139c0*/  F2FP.BF16.PACK_AB R196, R15, R12 ;  /* 0x0000000c0fc4723e */ /* 0x008fe200000010ff */
[----:B------:R-:W-:Y:S01]  /*139d0*/  IMAD.MOV.U32 R76, RZ, RZ, R185 ;  /* 0x000000ffff4c7224 */ /* 0x000fe200078e00b9 */
[----:B------:R4:W5:Y:S01]  /*139e0*/  LDL.LU R239, [R1+0x7c] ;  /* 0x00007c0001ef7983 */ /* 0x0009620000300800 */
[----:B------:R1:W-:Y:S01]  /*139f0*/  MUFU.EX2 R17, R3 ;  /* 0x0000000300117308 */ /* 0x0003e20000000800 */
[----:B------:R-:W-:-:S02]  /*13a00*/  MOV R143, R73 ;  /* 0x00000049008f7202 */ /* 0x000fc40000000f00 */
[----:B------:R-:W-:Y:S01]  /*13a10*/  MOV R73, R153 ;  /* 0x0000009900497202 */ /* 0x000fe20000000f00 */
[----:B------:R-:W-:Y:S01]  /*13a20*/  IMAD.MOV.U32 R153, RZ, RZ, R187 ;  /* 0x000000ffff997224 */ /* 0x000fe200078e00bb */
[----:B------:R-:W-:Y:S01]  /*13a30*/  MOV R154, R186 ;  /* 0x000000ba009a7202 */ /* 0x000fe20000000f00 */
[----:B------:R4:W5:Y:S04]  /*13a40*/  LDL.LU R238, [R1+0x78] ;  /* 0x0000780001ee7983 */ /* 0x0009680000300800 */
[----:B------:R-:W2:Y:S01]  /*13a50*/  LDSM.16.MT88.4 R184, [R228+0x1900] ;  /* 0x00190000e4b8783b */ /* 0x000ea20000004200 */
[----:B-1----:R-:W-:Y:S01]  /*13a60*/  FFMA.FTZ R3, R252, c[0x0][0x2d0], -R20 ;  /* 0x0000b400fc037a23 */ /* 0x002fe20000010814 */
[----:B------:R-:W-:Y:S02]  /*13a70*/  MOV R27, R143 ;  /* 0x0000008f001b7202 */ /* 0x000fe40000000f00 */
[----:B------:R4:W5:Y:S01]  /*13a80*/  LDL.LU R237, [R1+0x74] ;  /* 0x0000740001ed7983 */ /* 0x0009620000300800 */
[----:B------:R1:W3:Y:S01]  /*13a90*/  MUFU.EX2 R19, R3 ;  /* 0x0000000300137308 */ /* 0x0002e20000000800 */
[----:B------:R-:W-:-:S02]  /*13aa0*/  FADD.FTZ R20, R251, R6 ;  /* 0x00000006fb147221 */ /* 0x000fc40000010000 */
[----:B------:R4:W5:Y:S01]  /*13ab0*/  LDL.LU R236, [R1+0x70] ;  /* 0x0000700001ec7983 */ /* 0x0009620000300800 */
[----:B-1----:R-:W-:Y:S01]  /*13ac0*/  FFMA.FTZ R3, R250, c[0x0][0x2d0], -R0 ;  /* 0x0000b400fa037a23 */ /* 0x002fe20000010800 */
[----:B---3--:R-:W-:Y:S01]  /*13ad0*/  F2FP.BF16.PACK_AB R198, R19, R17 ;  /* 0x0000001113c6723e */ /* 0x008fe200000010ff */
[----:B------:R-:W-:Y:S01]  /*13ae0*/  IMAD.MOV.U32 R252, RZ, RZ, R104 ;  /* 0x000000fffffc7224 */ /* 0x000fe200078e0068 */
[----:B------:R-:W-:Y:S01]  /*13af0*/  MOV R251, R107 ;  /* 0x0000006b00fb7202 */ /* 0x000fe20000000f00 */
[----:B------:R1:W-:Y:S01]  /*13b00*/  MUFU.EX2 R10, R3 ;  /* 0x00000003000a7308 */ /* 0x0003e20000000800 */
[----:B------:R4:W5:Y:S01]  /*13b10*/  LDL.LU R235, [R1+0x6c] ;  /* 0x00006c0001eb7983 */ /* 0x0009620000300800 */
[----:B------:R-:W-:-:S03]  /*13b20*/  MOV R250, R105 ;  /* 0x0000006900fa7202 */ /* 0x000fc60000000f00 */
[----:B------:R4:W5:Y:S04]  /*13b30*/  LDL.LU R234, [R1+0x68] ;  /* 0x0000680001ea7983 */ /* 0x0009680000300800 */
[----:B------:R4:W5:Y:S04]  /*13b40*/  LDL.LU R233, [R1+0x64] ;  /* 0x0000640001e97983 */ /* 0x0009680000300800 */
[----:B------:R4:W5:Y:S01]  /*13b50*/  LDL.LU R232, [R1+0x60] ;  /* 0x0000600001e87983 */ /* 0x0009620000300800 */
[----:B-1----:R-:W-:-:S03]  /*13b60*/  FFMA.FTZ R3, R249, c[0x0][0x2d0], -R0 ;  /* 0x0000b400f9037a23 */ /* 0x002fc60000010800 */
[----:B------:R4:W5:Y:S01]  /*13b70*/  LDL.LU R171, [R1+0x5c] ;  /* 0x00005c0001ab7983 */ /* 0x0009620000300800 */
[----:B------:R1:W3:Y:S02]  /*13b80*/  MUFU.EX2 R11, R3 ;  /* 0x00000003000b7308 */ /* 0x0002e40000000800 */
[----:B-1----:R-:W-:-:S06]  /*13b90*/  FFMA.FTZ R3, R202, c[0x0][0x2d0], -R0 ;  /* 0x0000b400ca037a23 */ /* 0x002fcc0000010800 */
[----:B------:R1:W1:Y:S02]  /*13ba0*/  MUFU.EX2 R14, R3 ;  /* 0x00000003000e7308 */ /* 0x0002640000000800 */
[----:B-1----:R-:W-:Y:S02]  /*13bb0*/  FADD.FTZ R3, R248, R5 ;  /* 0x00000005f8037221 */ /* 0x002fe40000010000 */
[----:B------:R-:W1:Y:S01]  /*13bc0*/  LDSM.16.MT88.4 R4, [R230+0x3900] ;  /* 0x00390000e604783b */ /* 0x000e620000004200 */
[----:B------:R-:W-:Y:S02]  /*13bd0*/  F2FP.BF16.PACK_AB R202, R26, R25 ;  /* 0x000000191aca723e */ /* 0x000fe400000010ff */
[----:B---3--:R-:W-:Y:S02]  /*13be0*/  F2FP.BF16.PACK_AB R197, R11, R10 ;  /* 0x0000000a0bc5723e */ /* 0x008fe400000010ff */
[----:B------:R-:W-:Y:S01]  /*13bf0*/  F2FP.BF16.PACK_AB R199, R14, R13 ;  /* 0x0000000d0ec7723e */ /* 0x000fe200000010ff */
[----:B------:R-:W-:-:S02]  /*13c00*/  FADD.FTZ R0, R141, R140 ;  /* 0x0000008c8d007221 */ /* 0x000fc40000010000 */
[----:B--2---:R-:W-:Y:S01]  /*13c10*/  HMMA.16816.F32.BF16 R176, R200, R184, R176 ;  /* 0x000000b8c8b0723c */ /* 0x004fe200000418b0 */
[----:B------:R-:W-:Y:S02]  /*13c20*/  IMAD.MOV.U32 R248, RZ, RZ, R72 ;  /* 0x000000fffff87224 */ /* 0x000fe400078e0048 */
[----:B------:R-:W-:-:S05]  /*13c30*/  FADD.FTZ R8, R142, R0 ;  /* 0x000000008e087221 */ /* 0x000fca0000010000 */
[C---:B------:R-:W-:Y:S01]  /*13c40*/  HMMA.16816.F32.BF16 R172, R196.reuse, R184, R172 ;  /* 0x000000b8c4ac723c */ /* 0x040fe200000418ac */
[----:B------:R-:W-:Y:S01]  /*13c50*/  MOV R0, R153 ;  /* 0x0000009900007202 */ /* 0x000fe20000000f00 */
[----:B------:R-:W-:Y:S06]  /*13c60*/  LDSM.16.MT88.4 R140, [R229+0x3900] ;  /* 0x00390000e58c783b */ /* 0x000fec0000004200 */
[-C--:B------:R-:W-:Y:S08]  /*13c70*/  HMMA.16816.F32.BF16 R180, R196, R186.reuse, R180 ;  /* 0x000000bac4b4723c */ /* 0x080ff000000418b4 */
[----:B------:R-:W-:Y:S07]  /*13c80*/  HMMA.16816.F32.BF16 R184, R200, R186, R28 ;  /* 0x000000bac8b8723c */ /* 0x000fee000004181c */
[----:B------:R-:W-:Y:S01]  /*13c90*/  MOV R31, R73 ;  /* 0x00000049001f7202 */ /* 0x000fe20000000f00 */
[----:B------:R-:W-:Y:S01]  /*13ca0*/  IMAD.MOV.U32 R30, RZ, RZ, R74 ;  /* 0x000000ffff1e7224 */ /* 0x000fe200078e004a */
[----:B------:R-:W-:Y:S01]  /*13cb0*/  MOV R29, R75 ;  /* 0x0000004b001d7202 */ /* 0x000fe20000000f00 */
[----:B------:R-:W-:Y:S01]  /*13cc0*/  IMAD.MOV.U32 R28, RZ, RZ, R76 ;  /* 0x000000ffff1c7224 */ /* 0x000fe200078e004c */
[----:B------:R-:W-:Y:S01]  /*13cd0*/  HMMA.16816.F32.BF16 R72, R196, R80, R32 ;  /* 0x00000050c448723c */ /* 0x000fe20000041820 */
[----:B------:R-:W-:-:S06]  /*13ce0*/  FADD.FTZ R0, R0, R9 ;  /* 0x0000000900007221 */ /* 0x000fcc0000010000 */
[----:B------:R-:W-:Y:S01]  /*13cf0*/  MOV R35, R77 ;  /* 0x0000004d00237202 */ /* 0x000fe20000000f00 */
[----:B------:R-:W-:Y:S01]  /*13d00*/  IMAD.MOV.U32 R34, RZ, RZ, R78 ;  /* 0x000000ffff227224 */ /* 0x000fe200078e004e */
[----:B------:R-:W-:Y:S01]  /*13d10*/  MOV R33, R79 ;  /* 0x0000004f00217202 */ /* 0x000fe20000000f00 */
[----:B------:R-:W-:Y:S08]  /*13d20*/  HMMA.16816.F32.BF16 R68, R200, R80, R68 ;  /* 0x00000050c844723c */ /* 0x000ff00000041844 */
[-C--:B------:R-:W-:Y:S08]  /*13d30*/  HMMA.16816.F32.BF16 R76, R196, R82.reuse, R44 ;  /* 0x00000052c44c723c */ /* 0x080ff0000004182c */
[----:B------:R-:W-:Y:S01]  /*13d40*/  HMMA.16816.F32.BF16 R80, R200, R82, R40 ;  /* 0x00000052c850723c */ /* 0x000fe20000041828 */
[----:B------:R-:W-:Y:S01]  /*13d50*/  MOV R45, R131 ;  /* 0x00000083002d7202 */ /* 0x000fe20000000f00 */
[----:B------:R-:W-:-:S05]  /*13d60*/  IMAD.MOV.U32 R46, RZ, RZ, R130 ;  /* 0x000000ffff2e7224 */ /* 0x000fca00078e0082 */
[----:B------:R-:W-:Y:S01]  /*13d70*/  IMAD.MOV.U32 R42, RZ, RZ, R154 ;  /* 0x000000ffff2a7224 */ /* 0x000fe200078e009a */
[----:B------:R-:W-:-:S03]  /*13d80*/  MOV R43, R155 ;  /* 0x0000009b002b7202 */ /* 0x000fc60000000f00 */
[----:B------:R-:W-:Y:S01]  /*13d90*/  FADD.FTZ R8, R42, R8 ;  /* 0x000000082a087221 */ /* 0x000fe20000010000 */
[----:B------:R-:W-:Y:S01]  /*13da0*/  MOV R47, R129 ;  /* 0x00000081002f7202 */ /* 0x000fe20000000f00 */
[----:B------:R-:W-:Y:S01]  /*13db0*/  IMAD.MOV.U32 R44, RZ, RZ, R152 ;  /* 0x000000ffff2c7224 */ /* 0x000fe200078e0098 */
[----:B-1----:R-:W-:Y:S01]  /*13dc0*/  HMMA.16816.F32.BF16 R160, R196, R4, R160 ;  /* 0x00000004c4a0723c */ /* 0x002fe200000418a0 */
[----:B------:R-:W-:Y:S01]  /*13dd0*/  FADD.FTZ R0, R45, R0 ;  /* 0x000000002d007221 */ /* 0x000fe20000010000 */
[----:B------:R-:W-:Y:S01]  /*13de0*/  LDSM.16.MT88.4 R152, [R231+0x3900] ;  /* 0x00390000e798783b */ /* 0x000fe20000004200 */
[----:B------:R-:W-:Y:S02]  /*13df0*/  FADD.FTZ R9, R46, R8 ;  /* 0x000000082e097221 */ /* 0x000fe40000010000 */
[----:B------:R-:W-:-:S03]  /*13e00*/  IMAD.MOV.U32 R32, RZ, RZ, R128 ;  /* 0x000000ffff207224 */ /* 0x000fc600078e0080 */
[----:B------:R-:W-:Y:S01]  /*13e10*/  HMMA.16816.F32.BF16 R156, R200, R4, R156 ;  /* 0x00000004c89c723c */ /* 0x000fe2000004189c */
[----:B------:R-:W-:Y:S01]  /*13e20*/  FADD.FTZ R3, R44, R3 ;  /* 0x000000032c037221 */ /* 0x000fe20000010000 */
[----:B------:R-:W1:Y:S05]  /*13e30*/  LDSM.16.MT88.4 R128, [R228+0x3900] ;  /* 0x00390000e480783b */ /* 0x000e6a0000004200 */
[----:B------:R-:W-:Y:S02]  /*13e40*/  FADD.FTZ R4, R43, R20 ;  /* 0x000000142b047221 */ /* 0x000fe40000010000 */
[----:B------:R-:W-:Y:S02]  /*13e50*/  FADD.FTZ R5, R33, R0 ;  /* 0x0000000021057221 */ /* 0x000fe40000010000 */
[----:B------:R-:W-:-:S02]  /*13e60*/  FADD.FTZ R0, R34, R9 ;  /* 0x0000000922007221 */ /* 0x000fc40000010000 */
[----:B------:R-:W-:Y:S02]  /*13e70*/  FADD.FTZ R8, R47, R4 ;  /* 0x000000042f087221 */ /* 0x000fe40000010000 */
[----:B------:R-:W-:Y:S02]  /*13e80*/  FADD.FTZ R4, R32, R3 ;  /* 0x0000000320047221 */ /* 0x000fe40000010000 */
[----:B------:R-:W-:Y:S02]  /*13e90*/  IMAD.MOV.U32 R249, RZ, RZ, R106 ;  /* 0x000000fffff97224 */ /* 0x000fe400078e006a */
        /* <DEDUP_REMOVED lines=41> */
[C---:B------:R-:W-:Y:S01]  /*14130*/  HMMA.16816.F32.BF16 R88, R196.reuse, R96, R88 ;  /* 0x00000060c458723c */ /* 0x040fe20000041858 */
[----:B------:R2:W-:Y:S07]  /*14140*/  STL [R1+0xc], R0 ;  /* 0x00000c0001007387 */ /* 0x0005ee0000100800 */
[C---:B------:R-:W-:Y:S08]  /*14150*/  HMMA.16816.F32.BF16 R92, R196.reuse, R98, R92 ;  /* 0x00000062c45c723c */ /* 0x040ff0000004185c */
[C---:B------:R-:W-:Y:S08]  /*14160*/  HMMA.16816.F32.BF16 R104, R196.reuse, R112, R60 ;  /* 0x00000070c468723c */ /* 0x040ff0000004183c */
[----:B------:R-:W-:Y:S01]  /*14170*/  HMMA.16816.F32.BF16 R108, R196, R114, R108 ;  /* 0x00000072c46c723c */ /* 0x000fe2000004186c */
[----:B--2---:R-:W-:-:S07]  /*14180*/  FADD.FTZ R0, R14, R5 ;  /* 0x000000050e007221 */ /* 0x004fce0000010000 */
        /* <DEDUP_REMOVED lines=25> */
[----:B----4-:R-:W4:Y:S04]  /*14320*/  LDL R252, [R1+0x48] ;  /* 0x0000480001fc7983 */ /* 0x010f280000100800 */
[----:B------:R-:W4:Y:S04]  /*14330*/  LDL R27, [R1+0x54] ;  /* 0x00005400011b7983 */ /* 0x000f280000100800 */
[----:B------:R-:W4:Y:S04]  /*14340*/  LDL.64 R250, [R1+0x30] ;  /* 0x0000300001fa7983 */ /* 0x000f280000100a00 */
[----:B------:R-:W4:Y:S01]  /*14350*/  LDL.LU R249, [R1+0x58] ;  /* 0x0000580001f97983 */ /* 0x000f220000300800 */
[----:B------:R-:W-:-:S02]  /*14360*/  MOV R170, R2 ;  /* 0x0000000200aa7202 */ /* 0x000fc40000000f00 */
[----:B------:R-:W-:-:S05]  /*14370*/  MOV R2, c[0x0][0x208] ;  /* 0x0000820000027a02 */ /* 0x000fca0000000f00 */
[----:B------:R-:W-:-:S05]  /*14380*/  IMAD.SHL.U32 R4, R2, 0x20, RZ ;  /* 0x0000002002047824 */ /* 0x000fca00078e00ff */
[----:B------:R-:W-:Y:S01]  /*14390*/  IADD3 R2, P2, R4, 0x80, RZ ;  /* 0x0000008004027810 */ /* 0x000fe20007f5e0ff */
[----:B------:R-:W-:Y:S02]  /*143a0*/  IMAD.MOV.U32 R3, RZ, RZ, R167 ;  /* 0x000000ffff037224 */ /* 0x000fe400078e00a7 */
[----:B-----5:R-:W-:Y:S02]  /*143b0*/  IMAD.MOV.U32 R0, RZ, RZ, R168 ;  /* 0x000000ffff007224 */ /* 0x020fe400078e00a8 */
        /* <DEDUP_REMOVED lines=9> */
[----:B--2---:R-:W-:-:S03]  /*14450*/  IADD3.X R2, RZ, R27, RZ, P2, !PT ;  /* 0x0000001bff027210 */ /* 0x004fc600017fe4ff */
[----:B------:R1:W-:Y:S04]  /*14460*/  STL [R1+0x24], R5 ;  /* 0x0000240501007387 */ /* 0x0003e80000100800 */
[----:B------:R1:W-:Y:S04]  /*14470*/  STL [R1+0x14], R2 ;  /* 0x0000140201007387 */ /* 0x0003e80000100800 */
[----:B------:R1:W-:Y:S01]  /*14480*/  STL [R1+0x1c], R4 ;  /* 0x00001c0401007387 */ /* 0x0003e20000100800 */
[----:B------:R-:W-:-:S03]  /*14490*/  LEA.HI.SX32 R248, R249, 0xfffffffe, 0x1a ;  /* 0xfffffffef9f87811 */ /* 0x000fc600078fd2ff */
.L_x_2773:
        /* <DEDUP_REMOVED lines=9> */
[----:B------:R-:W4:Y:S01]  /*14530*/  LDL R30, [R1+0x24] ;  /* 0x00002400011e7983 */ /* 0x000f220000100800 */
[----:B------:R-:W-:Y:S01]  /*14540*/  IMAD R2, R248, c[0x0][0x20c], R2 ;  /* 0x00008300f8027a24 */ /* 0x000fe200078e0202 */
[----:B------:R-:W-:Y:S02]  /*14550*/  MOV R57, 0x5 ;  /* 0x0000000500397802 */ /* 0x000fe40000000f00 */
[----:B------:R-:W4:Y:S01]  /*14560*/  LDL R55, [R1+0x18] ;  /* 0x0000180001377983 */ /* 0x000f220000100800 */
[----:B------:R-:W-:Y:S02]  /*14570*/  SHF.L.U32 R58, R58, 0x5, RZ ;  /* 0x000000053a3a7819 */ /* 0x000fe400000006ff */
[----:B------:R-:W-:Y:S01]  /*14580*/  IADD3 R2, R29, R2, RZ ;  /* 0x000000021d027210 */ /* 0x000fe20007ffe0ff */
[----:B------:R-:W4:Y:S01]  /*14590*/  LDL R54, [R1+0x14] ;  /* 0x0000140001367983 */ /* 0x000f220000100800 */
[----:B------:R-:W-:Y:S02]  /*145a0*/  MOV R56, c[0x0][0x208] ;  /* 0x0000820000387a02 */ /* 0x000fe40000000f00 */
[----:B------:R-:W-:Y:S01]  /*145b0*/  SHF.L.U64.HI R2, R28, 0x6, R2 ;  /* 0x000000061c027819 */ /* 0x000fe20000010202 */
[----:B------:R-:W-:Y:S01]  /*145c0*/  BAR.SYNC.DEFER_BLOCKING 0x0 ;  /* 0x0000000000007b1d */ /* 0x000fe20000010000 */
[----:B------:R-:W-:Y:S07]  /*145d0*/  SHF.L.U64.HI R56, R56, R57, c[0x0][0x20c] ;  /* 0x0000830038387619 */ /* 0x000fee0000010239 */
        /* <DEDUP_REMOVED lines=8> */
[----:B------:R-:W4:Y:S04]  /*14660*/  LDL R249, [R1+0x1c] ;  /* 0x00001c0001f97983 */ /* 0x000f280000100800 */
[----:B------:R-:W2:Y:S08]  /*14670*/  LDSM.16.M88.4 R48, [R171+0x5100] ;  /* 0x00510000ab30783b */ /* 0x000eb00000000200 */
[----:B------:R-:W2:Y:S01]  /*14680*/  LDSM.16.M88.4 R164, [R171+0x5900] ;  /* 0x00590000aba4783b */ /* 0x000ea20000000200 */
[-C--:B-1----:R-:W-:Y:S07]  /*14690*/  HMMA.16816.F32.BF16 R4, R64, R16.reuse, RZ ;  /* 0x000000104004723c */ /* 0x082fee00000418ff */
[----:B------:R-:W-:Y:S01]  /*146a0*/  LDSM.16.M88.4 R204, [R236+0x8100] ;  /* 0x00810000eccc783b */ /* 0x000fe20000000200 */
[C---:B------:R-:W-:Y:S07]  /*146b0*/  HMMA.16816.F32.BF16 R8, R60.reuse, R16, RZ ;  /* 0x000000103c08723c */ /* 0x040fee00000418ff */
[----:B------:R1:W1:Y:S01]  /*146c0*/  LDSM.16.M88.4 R208, [R238] ;  /* 0x00000000eed0783b */ /* 0x0002620000000200 */
[-C--:B------:R-:W-:Y:S07]  /*146d0*/  HMMA.16816.F32.BF16 R12, R60, R18.reuse, RZ ;  /* 0x000000123c0c723c */ /* 0x080fee00000418ff */
[----:B------:R-:W2:Y:S01]  /*146e0*/  LDSM.16.M88.4 R212, [R236+0xa100] ;  /* 0x00a10000ecd4783b */ /* 0x000ea20000000200 */
[C---:B------:R-:W-:Y:S07]  /*146f0*/  HMMA.16816.F32.BF16 R16, R64.reuse, R18, RZ ;  /* 0x000000124010723c */ /* 0x040fee00000418ff */
[----:B------:R-:W2:Y:S01]  /*14700*/  LDSM.16.M88.4 R216, [R246] ;  /* 0x00000000f6d8783b */ /* 0x000ea20000000200 */
[-C--:B------:R-:W-:Y:S07]  /*14710*/  HMMA.16816.F32.BF16 R20, R64, R32.reuse, RZ ;  /* 0x000000204014723c */ /* 0x080fee00000418ff */
[----:B------:R-:W2:Y:S08]  /*14720*/  LDSM.16.M88.4 R220, [R245] ;  /* 0x00000000f5dc783b */ /* 0x000eb00000000200 */
[----:B------:R1:W2:Y:S08]  /*14730*/  LDSM.16.M88.4 R224, [R244] ;  /* 0x00000000f4e0783b */ /* 0x0002b00000000200 */
[----:B-1----:R-:W4:Y:S04]  /*14740*/  LDL R238, [R1+0x50] ;  /* 0x0000500001ee7983 */ /* 0x002f280000100800 */
[----:B------:R-:W4:Y:S06]  /*14750*/  LDL.64 R250, [R1+0x30] ;  /* 0x0000300001fa7983 */ /* 0x000f2c0000100a00 */
[----:B------:R-:W4:Y:S01]  /*14760*/  LDL R244, [R1+0x20] ;  /* 0x0000200001f47983 */ /* 0x000f220000100800 */
[C---:B--2---:R-:W-:Y:S04]  /*14770*/  IADD3 R37, P5, R38.reuse, R26, RZ ;  /* 0x0000001a26257210 */ /* 0x044fe80007fbe0ff */
[C---:B------:R-:W-:Y:S02]  /*14780*/  LEA R36, P2, R37.reuse, c[0x0][0x1f8], 0x1 ;  /* 0x00007e0025247a11 */ /* 0x040fe400078408ff */
[----:B---3--:R-:W-:Y:S02]  /*14790*/  IADD3 R38, P1, R38, R24, RZ ;  /* 0x0000001826267210 */ /* 0x008fe40007f3e0ff */
[C---:B------:R-:W-:Y:S02]  /*147a0*/  HMMA.16816.F32.BF16 R24, R60.reuse, R32, RZ ;  /* 0x000000203c18723c */ /* 0x040fe400000418ff */
[----:B------:R-:W-:Y:S05]  /*147b0*/  LEA R40, P0, R38, c[0x0][0x1f8], 0x1 ;  /* 0x00007e0026287a11 */ /* 0x000fea00078008ff */
[C---:B----4-:R-:W-:Y:S02]  /*147c0*/  IADD3.X R32, R2.reuse, R31, RZ, P5, !PT ;  /* 0x0000001f02207210 */ /* 0x050fe40002ffe4ff */
        /* <DEDUP_REMOVED lines=18> */
[-C--:B-1----:R-:W-:Y:S07]  /*148f0*/  HMMA.16816.F32.BF16 R36, R64, R48.reuse, RZ ;  /* 0x000000304024723c */ /* 0x082fee00000418ff */
[----:B------:R1:W-:Y:S01]  /*14900*/  LDGSTS.E.BYPASS.LTC128B.128 [R247+0x1100], [R52.64], !P4 ;  /* 0x0110000034f77fae */ /* 0x0003e2000e101d44 */
[C---:B--2---:R-:W-:Y:S07]  /*14910*/  HMMA.16816.F32.BF16 R40, R60.reuse, R48, RZ ;  /* 0x000000303c28723c */ /* 0x044fee00000418ff */
[----:B------:R3:W-:Y:S01]  /*14920*/  LDGSTS.E.BYPASS.LTC128B.128 [R247+0x3100], [R46.64], !P3 ;  /* 0x031000002ef77fae */ /* 0x0007e2000d901d44 */
[C---:B------:R-:W-:Y:S04]  /*14930*/  IADD3 R48, P0, R52.reuse, R58, RZ ;  /* 0x0000003a34307210 */ /* 0x040fe80007f1e0ff */
[C---:B------:R-:W-:Y:S05]  /*14940*/  IADD3.X R49, R53.reuse, R56, RZ, P0, !PT ;  /* 0x0000003835317210 */ /* 0x040fea00007fe4ff */
[----:B------:R2:W-:Y:S01]  /*14950*/  LDGSTS.E.BYPASS.LTC128B.128 [R247+0x1900], [R48.64], !P4 ;  /* 0x0190000030f77fae */ /* 0x0005e2000e101d44 */
[----:B-1----:R-:W-:Y:S04]  /*14960*/  IADD3 R52, P0, R52, R55, RZ ;  /* 0x0000003734347210 */ /* 0x002fe80007f1e0ff */
[----:B------:R-:W-:Y:S02]  /*14970*/  IADD3.X R53, R53, R54, RZ, P0, !PT ;  /* 0x0000003635357210 */ /* 0x000fe400007fe4ff */
[C---:B------:R-:W-:Y:S01]  /*14980*/  ISETP.GT.AND P0, PT, R248.reuse, RZ, PT ;  /* 0x000000fff800720c */ /* 0x040fe20003f04270 */
[-C--:B---3--:R-:W-:Y:S02]  /*14990*/  HMMA.16816.F32.BF16 R44, R60, R50.reuse, RZ ;  /* 0x000000323c2c723c */ /* 0x088fe400000418ff */
[----:B------:R1:W-:Y:S01]  /*149a0*/  LDGSTS.E.BYPASS.LTC128B.128 [R247+0x3900], [R52.64], !P3 ;  /* 0x0390000034f77fae */ /* 0x0003e2000d901d44 */
[----:B------:R-:W-:Y:S07]  /*149b0*/  IADD3 R248, R248, -0x1, RZ ;  /* 0xfffffffff8f87810 */ /* 0x000fee0007ffe0ff */
[----:B------:R-:W0:Y:S01]  /*149c0*/  LDGDEPBAR ;  /* 0x00000000000079af */ /* 0x000e220000000000 */
[C---:B--2---:R-:W-:Y:S08]  /*149d0*/  HMMA.16816.F32.BF16 R48, R64.reuse, R50, RZ ;  /* 0x000000324030723c */ /* 0x044ff000000418ff */
        /* <DEDUP_REMOVED lines=21> */
[C---:B------:R-:W-:Y:S01]  /*14b30*/  HMMA.16816.F32.BF16 R56, R212.reuse, R224, R56 ;  /* 0x000000e0d438723c */ /* 0x040fe20000041838 */
[----:B------:R-:W3:Y:S06]  /*14b40*/  LDL.64 R224, [R1+0x40] ;  /* 0x0000400001e07983 */ /* 0x000eec0000100a00 */
[----:B------:R-:W-:Y:S01]  /*14b50*/  STL [R1+0x6c], R234 ;  /* 0x00006cea01007387 */ /* 0x000fe20000100800 */
[-C--:B------:R-:W-:Y:S03]  /*14b60*/  HMMA.16816.F32.BF16 R60, R212, R226.reuse, R60 ;  /* 0x000000e2d43c723c */ /* 0x080fe6000004183c */
[----:B------:R-:W-:Y:S05]  /*14b70*/  LDSM.16.M88.4 R212, [R233+0x5100] ;  /* 0x00510000e9d4783b */ /* 0x000fea0000000200 */
[----:B------:R-:W-:Y:S03]  /*14b80*/  HMMA.16816.F32.BF16 R64, R204, R226, R64 ;  /* 0x000000e2cc40723c */ /* 0x000fe60000041840 */
[----:B------:R-:W4:Y:S05]  /*14b90*/  LDSM.16.M88.4 R204, [R233+0x4900] ;  /* 0x00490000e9cc783b */ /* 0x000f2a0000000200 */
[-C--:B-1----:R-:W-:Y:S03]  /*14ba0*/  HMMA.16816.F32.BF16 R4, R164, R208.reuse, R4 ;  /* 0x000000d0a404723c */ /* 0x082fe60000041804 */
[----:B------:R-:W-:Y:S04]  /*14bb0*/  STL [R1+0x70], R171 ;  /* 0x000070ab01007387 */ /* 0x000fe80000100800 */
[----:B------:R-:W-:Y:S01]  /*14bc0*/  STL [R1+0x74], R243 ;  /* 0x000074f301007387 */ /* 0x000fe20000100800 */
[C---:B--2---:R-:W-:Y:S03]  /*14bd0*/  HMMA.16816.F32.BF16 R8, R216.reuse, R208, R8 ;  /* 0x000000d0d808723c */ /* 0x044fe60000041808 */
[----:B------:R-:W-:Y:S04]  /*14be0*/  STL [R1+0x78], R236 ;  /* 0x000078ec01007387 */ /* 0x000fe80000100800 */
[----:B------:R-:W-:Y:S01]  /*14bf0*/  STL [R1+0x7c], R242 ;  /* 0x00007cf201007387 */ /* 0x000fe20000100800 */
        /* <DEDUP_REMOVED lines=43> */
[C---:B----4-:R-:W-:Y:S08]  /*14eb0*/  HMMA.16816.F32.BF16 R8, R216.reuse, R208, R8 ;  /* 0x000000d0d808723c */ /* 0x050ff00000041808 */
        /* <DEDUP_REMOVED lines=12> */
[----:B------:R-:W4:Y:S07]  /*14f80*/  LDSM.16.M88.4 R212, [R236+0xe100] ;  /* 0x00e10000ecd4783b */ /* 0x000f2e0000000200 */
        /* <DEDUP_REMOVED lines=8> */
[C---:B----4-:R-:W-:Y:S08]  /*15010*/  HMMA.16816.F32.BF16 R8, R212.reuse, R208, R8 ;  /* 0x000000d0d408723c */ /* 0x050ff00000041808 */
        /* <DEDUP_REMOVED lines=38> */
[----:B------:R-:W2:Y:S07]  /*15280*/  LDSM.16.M88.4 R216, [R232+0x2800] ;  /* 0x00280000e8d8783b */ /* 0x000eae0000000200 */
[----:B------:R-:W-:Y:S01]  /*15290*/  HMMA.16816.F32.BF16 R64, R164, R222, R64 ;  /* 0x000000dea440723c */ /* 0x000fe20000041840 */
[----:B------:R-:W3:Y:S07]  /*152a0*/  LDSM.16.M88.4 R164, [R232+0x3000] ;  /* 0x00300000e8a4783b */ /* 0x000eee0000000200 */
[-C--:B-1----:R-:W-:Y:S01]  /*152b0*/  HMMA.16816.F32.BF16 R4, R204, R208.reuse, R4 ;  /* 0x000000d0cc04723c */ /* 0x082fe20000041804 */
[----:B------:R-:W1:Y:S01]  /*152c0*/  LDSM.16.M88.4 R220, [R232+0x3800] ;  /* 0x00380000e8dc783b */ /* 0x000e620000000200 */
[----:B------:R-:W-:Y:S06]  /*152d0*/  DEPBAR.LE SB0, 0x0 ;  /* 0x000080000000791a */ /* 0x000fec0000000000 */
[C---:B----4-:R-:W-:Y:S01]  /*152e0*/  HMMA.16816.F32.BF16 R8, R212.reuse, R208, R8 ;  /* 0x000000d0d408723c */ /* 0x050fe20000041808 */
[----:B------:R-:W-:Y:S07]  /*152f0*/  BAR.SYNC.DEFER_BLOCKING 0x0 ;  /* 0x0000000000007b1d */ /* 0x000fee0000010000 */
[-C--:B------:R-:W-:Y:S08]  /*15300*/  HMMA.16816.F32.BF16 R12, R212, R210.reuse, R12 ;  /* 0x000000d2d40c723c */ /* 0x080ff0000004180c */
[C---:B------:R-:W-:Y:S04]  /*15310*/  HMMA.16816.F32.BF16 R16, R204.reuse, R210, R16 ;  /* 0x000000d2cc10723c */ /* 0x040fe80000041810 */
[----:B------:R-:W-:Y:S04]  /*15320*/  FMNMX.FTZ R2, R4, R0, !PT ;  /* 0x0000000004027209 */ /* 0x000fe80007810000 */
[-C--:B--2---:R-:W-:Y:S04]  /*15330*/  HMMA.16816.F32.BF16 R20, R204, R216.reuse, R20 ;  /* 0x000000d8cc14723c */ /* 0x084fe80000041814 */
[----:B------:R-:W-:Y:S04]  /*15340*/  FMNMX.FTZ R2, R5, R2, !PT ;  /* 0x0000000205027209 */ /* 0x000fe80007810000 */
[C---:B------:R-:W-:Y:S08]  /*15350*/  HMMA.16816.F32.BF16 R24, R212.reuse, R216, R24 ;  /* 0x000000d8d418723c */ /* 0x040ff00000041818 */
[-C--:B------:R-:W-:Y:S04]  /*15360*/  HMMA.16816.F32.BF16 R28, R212, R218.reuse, R28 ;  /* 0x000000dad41c723c */ /* 0x080fe8000004181c */
[----:B------:R-:W-:Y:S04]  /*15370*/  FMNMX.FTZ R2, R16, R2, !PT ;  /* 0x0000000210027209 */ /* 0x000fe80007810000 */
[C---:B------:R-:W-:Y:S04]  /*15380*/  HMMA.16816.F32.BF16 R32, R204.reuse, R218, R32 ;  /* 0x000000dacc20723c */ /* 0x040fe80000041820 */
[----:B------:R-:W-:Y:S04]  /*15390*/  FMNMX.FTZ R2, R17, R2, !PT ;  /* 0x0000000211027209 */ /* 0x000fe80007810000 */
[-C--:B---3--:R-:W-:Y:S04]  /*153a0*/  HMMA.16816.F32.BF16 R36, R204, R164.reuse, R36 ;  /* 0x000000a4cc24723c */ /* 0x088fe80000041824 */
[----:B------:R-:W-:Y:S04]  /*153b0*/  FMNMX.FTZ R2, R20, R2, !PT ;  /* 0x0000000214027209 */ /* 0x000fe80007810000 */
[C---:B------:R-:W-:Y:S04]  /*153c0*/  HMMA.16816.F32.BF16 R40, R212.reuse, R164, R40 ;  /* 0x000000a4d428723c */ /* 0x040fe80000041828 */
[----:B------:R-:W-:Y:S03]  /*153d0*/  FMNMX.FTZ R2, R21, R2, !PT ;  /* 0x0000000215027209 */ /* 0x000fe60007810000 */
[----:B------:R-:W-:Y:S01]  /*153e0*/  FMNMX.FTZ R165, R8, R169, !PT ;  /* 0x000000a908a57209 */ /* 0x000fe20007810000 */
[-C--:B------:R-:W-:Y:S04]  /*153f0*/  HMMA.16816.F32.BF16 R44, R212, R166.reuse, R44 ;  /* 0x000000a6d42c723c */ /* 0x080fe8000004182c */
[----:B------:R-:W-:Y:S02]  /*15400*/  FMNMX.FTZ R164, R6, R3, !PT ;  /* 0x0000000306a47209 */ /* 0x000fe40007810000 */
[----:B------:R-:W-:Y:S02]  /*15410*/  FMNMX.FTZ R165, R9, R165, !PT ;  /* 0x000000a509a57209 */ /* 0x000fe40007810000 */
[C---:B------:R-:W-:Y:S04]  /*15420*/  HMMA.16816.F32.BF16 R48, R204.reuse, R166, R48 ;  /* 0x000000a6cc30723c */ /* 0x040fe80000041830 */
[----:B------:R-:W-:Y:S02]  /*15430*/  FMNMX.FTZ R164, R7, R164, !PT ;  /* 0x000000a407a47209 */ /* 0x000fe40007810000 */
[----:B------:R-:W-:Y:S02]  /*15440*/  FMNMX.FTZ R165, R12, R165, !PT ;  /* 0x000000a50ca57209 */ /* 0x000fe40007810000 */
[-C--:B-1----:R-:W-:Y:S04]  /*15450*/  HMMA.16816.F32.BF16 R52, R204, R220.reuse, R52 ;  /* 0x000000dccc34723c */ /* 0x082fe80000041834 */
        /* <DEDUP_REMOVED lines=49> */
[----:B--2---:R-:W-:Y:S02]  /*15770*/  FMNMX.FTZ R2, R2, R166, !PT ;  /* 0x000000a602027209 */ /* 0x004fe40007810000 */
[----:B------:R-:W-:Y:S02]  /*15780*/  FMNMX.FTZ R164, R61, R164, !PT ;  /* 0x000000a43da47209 */ /* 0x000fe40007810000 */
[----:B------:R-:W-:Y:S01]  /*15790*/  FMNMX.FTZ R165, R30, R165, !PT ;  /* 0x000000a51ea57209 */ /* 0x000fe20007810000 */
[----:B------:R-:W2:Y:S03]  /*157a0*/  SHFL.BFLY PT, R167, R2, 0x1, 0x1f ;  /* 0x0c201f0002a77f89 */ /* 0x000ea600000e0000 */
[----:B------:R-:W-:Y:S04]  /*157b0*/  FMNMX.FTZ R165, R31, R165, !PT ;  /* 0x000000a51fa57209 */ /* 0x000fe80007810000 */
[----:B------:R-:W-:Y:S01]  /*157c0*/  FMNMX.FTZ R165, R42, R165, !PT ;  /* 0x000000a52aa57209 */ /* 0x000fe20007810000 */
[----:B------:R-:W3:Y:S03]  /*157d0*/  SHFL.BFLY PT, R204, R164, 0x2, 0x1f ;  /* 0x0c401f00a4cc7f89 */ /* 0x000ee600000e0000 */
[----:B------:R-:W-:Y:S02]  /*157e0*/  FMNMX.FTZ R165, R43, R165, !PT ;  /* 0x000000a52ba57209 */ /* 0x000fe40007810000 */
[----:B-1----:R-:W-:Y:S05]  /*157f0*/  FMNMX.FTZ R168, R168, R205, !PT ;  /* 0x000000cda8a87209 */ /* 0x002fea0007810000 */
[C---:B------:R-:W-:Y:S02]  /*15800*/  FADD.FTZ R0, -R168.reuse, R0 ;  /* 0x00000000a8007221 */ /* 0x040fe40000010100 */
[----:B------:R-:W-:Y:S02]  /*15810*/  FMUL.FTZ R213, R168, c[0x0][0x2d0] ;  /* 0x0000b400a8d57a20 */ /* 0x000fe40000410000 */
[----:B------:R-:W-:Y:S01]  /*15820*/  FMUL.FTZ R0, R0, c[0x0][0x2d0] ;  /* 0x0000b40000007a20 */ /* 0x000fe20000410000 */
[----:B--2---:R-:W-:Y:S01]  /*15830*/  FMNMX.FTZ R167, R2, R167, !PT ;  /* 0x000000a702a77209 */ /* 0x004fe20007810000 */
[--C-:B------:R-:W-:Y:S01]  /*15840*/  FFMA.FTZ R4, R4, c[0x0][0x2d0], -R213.reuse ;  /* 0x0000b40004047a23 */ /* 0x100fe200000108d5 */
[----:B------:R-:W-:Y:S01]  /*15850*/  FMNMX.FTZ R2, R46, R165, !PT ;  /* 0x000000a52e027209 */ /* 0x000fe20007810000 */
[--C-:B------:R-:W-:Y:S01]  /*15860*/  FFMA.FTZ R5, R5, c[0x0][0x2d0], -R213.reuse ;  /* 0x0000b40005057a23 */ /* 0x100fe200000108d5 */
[----:B------:R1:W2:Y:S01]  /*15870*/  MUFU.EX2 R165, R0 ;  /* 0x0000000000a57308 */ /* 0x0002a20000000800 */
[----:B------:R-:W-:Y:S01]  /*15880*/  FMUL.FTZ R214, R167, c[0x0][0x2d0] ;  /* 0x0000b400a7d67a20 */ /* 0x000fe20000410000 */
[----:B------:R-:W-:Y:S01]  /*15890*/  FMNMX.FTZ R2, R47, R2, !PT ;  /* 0x000000022f027209 */ /* 0x000fe20007810000 */
[--C-:B------:R-:W-:Y:S01]  /*158a0*/  FFMA.FTZ R17, R17, c[0x0][0x2d0], -R213.reuse ;  /* 0x0000b40011117a23 */ /* 0x100fe200000108d5 */
[----:B---3--:R-:W-:Y:S01]  /*158b0*/  FMNMX.FTZ R164, R164, R204, !PT ;  /* 0x000000cca4a47209 */ /* 0x008fe20007810000 */
[--C-:B------:R-:W-:Y:S02]  /*158c0*/  FFMA.FTZ R7, R7, c[0x0][0x2d0], -R214.reuse ;  /* 0x0000b40007077a23 */ /* 0x100fe400000108d6 */
[--C-:B------:R-:W-:Y:S02]  /*158d0*/  FFMA.FTZ R18, R18, c[0x0][0x2d0], -R214.reuse ;  /* 0x0000b40012127a23 */ /* 0x100fe400000108d6 */
[----:B------:R-:W3:Y:S01]  /*158e0*/  SHFL.BFLY PT, R166, R164, 0x1, 0x1f ;  /* 0x0c201f00a4a67f89 */ /* 0x000ee200000e0000 */
[----:B------:R4:W-:Y:S01]  /*158f0*/  MUFU.EX2 R221, R4 ;  /* 0x0000000400dd7308 */ /* 0x0009e20000000800 */
[--C-:B------:R-:W-:Y:S02]  /*15900*/  FFMA.FTZ R6, R6, c[0x0][0x2d0], -R214.reuse ;  /* 0x0000b40006067a23 */ /* 0x100fe400000108d6 */
[--C-:B------:R-:W-:Y:S02]  /*15910*/  FFMA.FTZ R16, R16, c[0x0][0x2d0], -R213.reuse ;  /* 0x0000b40010107a23 */ /* 0x100fe400000108d5 */
[--C-:B------:R-:W-:Y:S02]  /*15920*/  FFMA.FTZ R19, R19, c[0x0][0x2d0], -R214.reuse ;  /* 0x0000b40013137a23 */ /* 0x100fe400000108d6 */
[--C-:B------:R-:W-:Y:S02]  /*15930*/  FFMA.FTZ R36, R36, c[0x0][0x2d0], -R213.reuse ;  /* 0x0000b40024247a23 */ /* 0x100fe400000108d5 */
[----:B------:R-:W-:Y:S01]  /*15940*/  FFMA.FTZ R37, R37, c[0x0][0x2d0], -R213 ;  /* 0x0000b40025257a23 */ /* 0x000fe200000108d5 */
[----:B------:R4:W-:Y:S01]  /*15950*/  MUFU.EX2 R236, R7 ;  /* 0x0000000700ec7308 */ /* 0x0009e20000000800 */
[--C-:B------:R-:W-:Y:S02]  /*15960*/  FFMA.FTZ R38, R38, c[0x0][0x2d0], -R214.reuse ;  /* 0x0000b40026267a23 */ /* 0x100fe400000108d6 */
[----:B------:R-:W-:Y:S02]  /*15970*/  FFMA.FTZ R39, R39, c[0x0][0x2d0], -R214 ;  /* 0x0000b40027277a23 */ /* 0x000fe400000108d6 */
[----:B-1----:R-:W-:Y:S01]  /*15980*/  FADD.FTZ R0, -R167, R3 ;  /* 0x00000003a7007221 */ /* 0x002fe20000010100 */
[----:B------:R-:W-:Y:S01]  /*15990*/  FMNMX.FTZ R3, R58, R2, !PT ;  /* 0x000000023a037209 */ /* 0x000fe20007810000 */
[----:B--2---:R-:W-:Y:S02]  /*159a0*/  FMUL.FTZ R68, R165, R68 ;  /* 0x00000044a5447220 */ /* 0x004fe40000410000 */
[----:B------:R-:W-:Y:S01]  /*159b0*/  FMUL.FTZ R2, R0, c[0x0][0x2d0] ;  /* 0x0000b40000027a20 */ /* 0x000fe20000410000 */
[----:B------:R1:W-:Y:S01]  /*159c0*/  MUFU.EX2 R242, R5 ;  /* 0x0000000500f27308 */ /* 0x0003e20000000800 */
[----:B------:R-:W-:Y:S01]  /*159d0*/  FMNMX.FTZ R0, R59, R3, !PT ;  /* 0x000000033b007209 */ /* 0x000fe20007810000 */
[C---:B------:R-:W-:Y:S01]  /*159e0*/  FMUL.FTZ R69, R165.reuse, R69 ;  /* 0x00000045a5457220 */ /* 0x040fe20000410000 */
[----:B---3--:R-:W-:Y:S01]  /*159f0*/  FMNMX.FTZ R166, R164, R166, !PT ;  /* 0x000000a6a4a67209 */ /* 0x008fe20007810000 */
[C---:B------:R-:W-:Y:S01]  /*15a00*/  FMUL.FTZ R80, R165.reuse, R80 ;  /* 0x00000050a5507220 */ /* 0x040fe20000410000 */
[----:B----4-:R-:W-:Y:S01]  /*15a10*/  @P0 SHF.R.S32.HI R4, RZ, 0x1f, R248 ;  /* 0x0000001fff040819 */ /* 0x010fe200000114f8 */
[----:B------:R-:W-:Y:S01]  /*15a20*/  FMUL.FTZ R81, R165, R81 ;  /* 0x00000051a5517220 */ /* 0x000fe20000410000 */
[----:B------:R-:W-:Y:S01]  /*15a30*/  FMNMX.FTZ R0, R62, R0, !PT ;  /* 0x000000003e007209 */ /* 0x000fe20007810000 */
[----:B------:R-:W-:Y:S02]  /*15a40*/  FMUL.FTZ R212, R166, c[0x0][0x2d0] ;  /* 0x0000b400a6d47a20 */ /* 0x000fe40000410000 */
[----:B------:R2:W-:Y:S01]  /*15a50*/  MUFU.EX2 R234, R18 ;  /* 0x0000001200ea7308 */ /* 0x0005e20000000800 */
[----:B------:R-:W-:Y:S01]  /*15a60*/  FMNMX.FTZ R0, R63, R0, !PT ;  /* 0x000000003f007209 */ /* 0x000fe20007810000 */
[--C-:B------:R-:W-:Y:S02]  /*15a70*/  FFMA.FTZ R9, R9, c[0x0][0x2d0], -R212.reuse ;  /* 0x0000b40009097a23 */ /* 0x100fe400000108d4 */
[----:B------:R-:W-:Y:S02]  /*15a80*/  @P0 IMAD R7, R4, c[0x0][0x1e0], RZ ;  /* 0x0000780004070a24 */ /* 0x000fe400078e02ff */
[--C-:B------:R-:W-:Y:S02]  /*15a90*/  FFMA.FTZ R12, R12, c[0x0][0x2d0], -R212.reuse ;  /* 0x0000b4000c0c7a23 */ /* 0x100fe400000108d4 */
[C---:B------:R-:W-:Y:S02]  /*15aa0*/  @P0 IMAD R7, R248.reuse, c[0x0][0x1e4], R7 ;  /* 0x00007900f8070a24 */ /* 0x040fe400078e0207 */
[----:B------:R3:W-:Y:S01]  /*15ab0*/  MUFU.EX2 R218, R6 ;  /* 0x0000000600da7308 */ /* 0x0007e20000000800 */
[C---:B------:R-:W-:Y:S02]  /*15ac0*/  FMUL.FTZ R84, R165.reuse, R84 ;  /* 0x00000054a5547220 */ /* 0x040fe40000410000 */
[C---:B------:R-:W-:Y:S02]  /*15ad0*/  FMUL.FTZ R85, R165.reuse, R85 ;  /* 0x00000055a5557220 */ /* 0x040fe40000410000 */
[----:B-1----:R-:W-:Y:S04]  /*15ae0*/  @P0 IMAD.WIDE.U32 R4, R248, c[0x0][0x1e0], RZ ;  /* 0x00007800f8040a25 */ /* 0x002fe800078e00ff */
[----:B------:R-:W-:Y:S01]  /*15af0*/  FMUL.FTZ R96, R165, R96 ;  /* 0x00000060a5607220 */ /* 0x000fe20000410000 */
[----:B------:R1:W4:Y:S01]  /*15b00*/  MUFU.EX2 R164, R2 ;  /* 0x0000000200a47308 */ /* 0x0003220000000800 */
[----:B------:R-:W-:Y:S01]  /*15b10*/  @P0 IADD3 R5, R5, R7, RZ ;  /* 0x0000000705050210 */ /* 0x000fe20007ffe0ff */
[C---:B------:R-:W-:Y:S02]  /*15b20*/  FMUL.FTZ R97, R165.reuse, R97 ;  /* 0x00000061a5617220 */ /* 0x040fe40000410000 */
[--C-:B--2---:R-:W-:Y:S01]  /*15b30*/  FFMA.FTZ R18, R8, c[0x0][0x2d0], -R212.reuse ;  /* 0x0000b40008127a23 */ /* 0x104fe200000108d4 */
[----:B------:R-:W-:Y:S01]  /*15b40*/  @P0 SHF.L.U64.HI R5, R4, 0x6, R5 ;  /* 0x0000000604050819 */ /* 0x000fe20000010205 */
[C---:B------:R-:W-:Y:S02]  /*15b50*/  FMUL.FTZ R100, R165.reuse, R100 ;  /* 0x00000064a5647220 */ /* 0x040fe40000410000 */
[----:B------:R-:W-:Y:S02]  /*15b60*/  FMUL.FTZ R101, R165, R101 ;  /* 0x00000065a5657220 */ /* 0x000fe40000410000 */
[----:B------:R2:W-:Y:S01]  /*15b70*/  MUFU.EX2 R245, R17 ;  /* 0x0000001100f57308 */ /* 0x0005e20000000800 */
[--C-:B------:R-:W-:Y:S02]  /*15b80*/  FFMA.FTZ R40, R40, c[0x0][0x2d0], -R212.reuse ;  /* 0x0000b40028287a23 */ /* 0x100fe400000108d4 */
[----:B------:R-:W-:Y:S01]  /*15b90*/  FFMA.FTZ R41, R41, c[0x0][0x2d0], -R212 ;  /* 0x0000b40029297a23 */ /* 0x000fe200000108d4 */
[----:B---3--:R-:W-:Y:S01]  /*15ba0*/  @P0 SHF.L.U32 R6, R4, 0x6, RZ ;  /* 0x0000000604060819 */ /* 0x008fe200000006ff */
[--C-:B------:R-:W-:Y:S02]  /*15bb0*/  FFMA.FTZ R48, R48, c[0x0][0x2d0], -R213.reuse ;  /* 0x0000b40030307a23 */ /* 0x100fe400000108d5 */
[----:B------:R-:W-:Y:S01]  /*15bc0*/  FFMA.FTZ R49, R49, c[0x0][0x2d0], -R213 ;  /* 0x0000b40031317a23 */ /* 0x000fe200000108d5 */
[----:B------:R-:W-:Y:S01]  /*15bd0*/  @P0 IADD3 R7, P1, R6, R224, RZ ;  /* 0x000000e006070210 */ /* 0x000fe20007f3e0ff */
[--C-:B------:R-:W-:Y:S01]  /*15be0*/  FFMA.FTZ R50, R50, c[0x0][0x2d0], -R214.reuse ;  /* 0x0000b40032327a23 */ /* 0x100fe200000108d6 */
[----:B------:R3:W-:Y:S01]  /*15bf0*/  MUFU.EX2 R171, R16 ;  /* 0x0000001000ab7308 */ /* 0x0007e20000000800 */
[----:B------:R-:W-:Y:S01]  /*15c00*/  @P0 IADD3 R4, P2, R6, R244, RZ ;  /* 0x000000f406040210 */ /* 0x000fe20007f5e0ff */
[----:B------:R-:W-:Y:S01]  /*15c10*/  FFMA.FTZ R51, R51, c[0x0][0x2d0], -R214 ;  /* 0x0000b40033337a23 */ /* 0x000fe200000108d6 */
[----:B------:R-:W-:Y:S01]  /*15c20*/  @P0 LEA R6, P5, R7, c[0x0][0x1c8], 0x1 ;  /* 0x0000720007060a11 */ /* 0x000fe200078a08ff */
[----:B-1----:R-:W-:Y:S01]  /*15c30*/  FADD.FTZ R2, -R166, R169 ;  /* 0x000000a9a6027221 */ /* 0x002fe20000010100 */
[----:B------:R-:W-:Y:S01]  /*15c40*/  MOV R244, c[0x0][0x1e0] ;  /* 0x0000780000f47a02 */ /* 0x000fe20000000f00 */
[----:B----4-:R-:W-:Y:S02]  /*15c50*/  FMUL.FTZ R70, R164, R70 ;  /* 0x00000046a4467220 */ /* 0x010fe40000410000 */
[----:B------:R-:W-:Y:S01]  /*15c60*/  FMUL.FTZ R2, R2, c[0x0][0x2d0] ;  /* 0x0000b40002027a20 */ /* 0x000fe20000410000 */
[----:B------:R-:W-:Y:S01]  /*15c70*/  @P0 SHF.L.U32 R8, R244, 0x5, RZ ;  /* 0x00000005f4080819 */ /* 0x000fe200000006ff */
[----:B------:R1:W-:Y:S01]  /*15c80*/  MUFU.EX2 R216, R18 ;  /* 0x0000001200d87308 */ /* 0x0003e20000000800 */
[C---:B------:R-:W-:Y:S02]  /*15c90*/  FMUL.FTZ R71, R164.reuse, R71 ;  /* 0x00000047a4477220 */ /* 0x040fe40000410000 */
[C---:B------:R-:W-:Y:S01]  /*15ca0*/  FMUL.FTZ R82, R164.reuse, R82 ;  /* 0x00000052a4527220 */ /* 0x040fe20000410000 */
[C---:B--2---:R-:W-:Y:S01]  /*15cb0*/  @P0 IADD3.X R17, R5.reuse, R251, RZ, P1, !PT ;  /* 0x000000fb05110210 */ /* 0x044fe20000ffe4ff */
[C---:B------:R-:W-:Y:S01]  /*15cc0*/  FMUL.FTZ R83, R164.reuse, R83 ;  /* 0x00000053a4537220 */ /* 0x040fe20000410000 */
[----:B------:R-:W-:Y:S01]  /*15cd0*/  @P0 IADD3.X R5, R5, R249, RZ, P2, !PT ;  /* 0x000000f905050210 */ /* 0x000fe200017fe4ff */
[C---:B------:R-:W-:Y:S01]  /*15ce0*/  FMUL.FTZ R86, R164.reuse, R86 ;  /* 0x00000056a4567220 */ /* 0x040fe20000410000 */
[----:B------:R-:W-:Y:S01]  /*15cf0*/  @P0 LEA.HI.X R7, R7, c[0x0][0x1cc], R17, 0x1, P5 ;  /* 0x0000730007070a11 */ /* 0x000fe200028f0c11 */
[C---:B------:R-:W-:Y:S01]  /*15d00*/  FMUL.FTZ R87, R164.reuse, R87 ;  /* 0x00000057a4577220 */ /* 0x040fe20000410000 */
[----:B------:R2:W-:Y:S01]  /*15d10*/  MUFU.EX2 R243, R9 ;  /* 0x0000000900f37308 */ /* 0x0005e20000000800 */
[----:B------:R-:W-:Y:S01]  /*15d20*/  MOV R249, 0x5 ;  /* 0x0000000500f97802 */ /* 0x000fe20000000f00 */
[----:B------:R-:W-:Y:S01]  /*15d30*/  FMUL.FTZ R98, R164, R98 ;  /* 0x00000062a4627220 */ /* 0x000fe20000410000 */
[----:B------:R4:W-:Y:S01]  /*15d40*/  @P0 LDGSTS.E.BYPASS.LTC128B.128 [R247+0x4100], [R6.64], !P4 ;  /* 0x0410000006f70fae */ /* 0x0009e2000e101d44 */
[----:B---3--:R-:W-:Y:S01]  /*15d50*/  @P0 LEA R16, P1, R4, c[0x0][0x1c8], 0x1 ;  /* 0x0000720004100a11 */ /* 0x008fe200078208ff */
[C---:B------:R-:W-:Y:S02]  /*15d60*/  FMUL.FTZ R99, R164.reuse, R99 ;  /* 0x00000063a4637220 */ /* 0x040fe40000410000 */
[----:B------:R-:W-:Y:S01]  /*15d70*/  FMUL.FTZ R102, R164, R102 ;  /* 0x00000066a4667220 */ /* 0x000fe20000410000 */
[----:B------:R-:W-:Y:S01]  /*15d80*/  @P0 LEA.HI.X R17, R4, c[0x0][0x1cc], R5, 0x1, P1 ;  /* 0x0000730004110a11 */ /* 0x000fe200008f0c05 */
[----:B------:R-:W-:Y:S01]  /*15d90*/  FMUL.FTZ R103, R164, R103 ;  /* 0x00000067a4677220 */ /* 0x000fe20000410000 */
[----:B------:R-:W3:Y:S01]  /*15da0*/  MUFU.EX2 R3, R2 ;  /* 0x0000000200037308 */ /* 0x000ee20000000800 */
[----:B------:R-:W-:Y:S01]  /*15db0*/  @P0 IADD3 R4, P1, R6, R8, RZ ;  /* 0x0000000806040210 */ /* 0x000fe20007f3e0ff */
[--C-:B------:R-:W-:Y:S01]  /*15dc0*/  FFMA.FTZ R57, R57, c[0x0][0x2d0], -R212.reuse ;  /* 0x0000b40039397a23 */ /* 0x100fe200000108d4 */
[----:B------:R3:W-:Y:S01]  /*15dd0*/  @P0 LDGSTS.E.BYPASS.LTC128B.128 [R247+0x6100], [R16.64], !P3 ;  /* 0x0610000010f70fae */ /* 0x0007e2000d901d44 */
[C---:B-1----:R-:W-:Y:S01]  /*15de0*/  @P0 SHF.L.U64.HI R18, R244.reuse, R249, c[0x0][0x1e4] ;  /* 0x00007900f4120619 */ /* 0x042fe200000102f9 */
[C---:B------:R-:W-:Y:S01]  /*15df0*/  FMUL.FTZ R112, R165.reuse, R112 ;  /* 0x00000070a5707220 */ /* 0x040fe20000410000 */
[----:B------:R-:W-:Y:S01]  /*15e00*/  SHF.L.U32 R244, R244, 0x5, RZ ;  /* 0x00000005f4f47819 */ /* 0x000fe200000006ff */
[----:B------:R-:W-:Y:S01]  /*15e10*/  FMUL.FTZ R113, R165, R113 ;  /* 0x00000071a5717220 */ /* 0x000fe20000410000 */
[----:B------:R-:W-:Y:S01]  /*15e20*/  @P0 IADD3.X R5, R7, R18, RZ, P1, !PT ;  /* 0x0000001207050210 */ /* 0x000fe20000ffe4ff */
[C---:B------:R-:W-:Y:S01]  /*15e30*/  FMUL.FTZ R114, R164.reuse, R114 ;  /* 0x00000072a4727220 */ /* 0x040fe20000410000 */
[----:B------:R1:W1:Y:S01]  /*15e40*/  MUFU.EX2 R246, R19 ;  /* 0x0000001300f67308 */ /* 0x0002620000000800 */
[----:B------:R-:W-:Y:S02]  /*15e50*/  FMUL.FTZ R115, R164, R115 ;  /* 0x00000073a4737220 */ /* 0x000fe40000410000 */
[----:B------:R1:W-:Y:S01]  /*15e60*/  @P0 LDGSTS.E.BYPASS.LTC128B.128 [R247+0x4900], [R4.64], !P4 ;  /* 0x0490000004f70fae */ /* 0x0003e2000e101d44 */
[----:B--2---:R-:W-:Y:S01]  /*15e70*/  @P0 IADD3 R9, P1, R244, 0x80, RZ ;  /* 0x00000080f4090810 */ /* 0x004fe20007f3e0ff */
[C---:B------:R-:W-:Y:S02]  /*15e80*/  FMUL.FTZ R116, R165.reuse, R116 ;  /* 0x00000074a5747220 */ /* 0x040fe40000410000 */
[----:B------:R-:W-:Y:S02]  /*15e90*/  FMUL.FTZ R117, R165, R117 ;  /* 0x00000075a5757220 */ /* 0x000fe40000410000 */
[----:B------:R-:W-:Y:S01]  /*15ea0*/  FMUL.FTZ R118, R164, R118 ;  /* 0x00000076a4767220 */ /* 0x000fe20000410000 */
[----:B------:R2:W-:Y:S01]  /*15eb0*/  MUFU.EX2 R244, R12 ;  /* 0x0000000c00f47308 */ /* 0x0005e20000000800 */
[----:B------:R2:W-:Y:S01]  /*15ec0*/  @P0 LDGSTS.E.BYPASS.LTC128B.128 [R247+0x6900], [R4.64+0x80], !P3 ;  /* 0x0690008004f70fae */ /* 0x0005e2000d901d44 */
[----:B----4-:R-:W-:Y:S01]  /*15ed0*/  @P0 IADD3 R6, P6, R4, R8, RZ ;  /* 0x0000000804060210 */ /* 0x010fe20007fde0ff */
[----:B------:R-:W-:Y:S02]  /*15ee0*/  FMUL.FTZ R119, R164, R119 ;  /* 0x00000077a4777220 */ /* 0x000fe40000410000 */
[----:B---3--:R-:W-:Y:S01]  /*15ef0*/  FMUL.FTZ R72, R3, R72 ;  /* 0x0000004803487220 */ /* 0x008fe20000410000 */
[----:B------:R-:W-:Y:S01]  /*15f00*/  @P0 IADD3.X R7, R5, R18, RZ, P6, !PT ;  /* 0x0000001205070210 */ /* 0x000fe200037fe4ff */
[----:B------:R-:W-:Y:S01]  /*15f10*/  FMUL.FTZ R73, R3, R73 ;  /* 0x0000004903497220 */ /* 0x000fe20000410000 */
[----:B------:R-:W-:Y:S01]  /*15f20*/  @P0 IADD3 R8, P2, R6, R8, RZ ;  /* 0x0000000806080210 */ /* 0x000fe20007f5e0ff */
[----:B------:R-:W3:Y:S01]  /*15f30*/  SHFL.BFLY PT, R2, R0, 0x2, 0x1f ;  /* 0x0c401f0000027f89 */ /* 0x000ee200000e0000 */
[----:B------:R-:W-:Y:S01]  /*15f40*/  @P0 IADD3.X R16, RZ, R238, RZ, P1, !PT ;  /* 0x000000eeff100210 */ /* 0x000fe20000ffe4ff */
[----:B------:R-:W-:Y:S01]  /*15f50*/  FFMA.FTZ R17, R13, c[0x0][0x2d0], -R212 ;  /* 0x0000b4000d117a23 */ /* 0x000fe200000108d4 */
[----:B------:R-:W-:Y:S01]  /*15f60*/  MUFU.EX2 R251, R39 ;  /* 0x0000002700fb7308 */ /* 0x000fe20000000800 */
[C---:B------:R-:W-:Y:S02]  /*15f70*/  FMUL.FTZ R76, R3.reuse, R76 ;  /* 0x0000004c034c7220 */ /* 0x040fe40000410000 */
[----:B-1----:R-:W-:Y:S02]  /*15f80*/  FMUL.FTZ R19, R164, R187 ;  /* 0x000000bba4137220 */ /* 0x002fe40000410000 */
[----:B------:R1:W-:Y:S01]  /*15f90*/  @P0 LDGSTS.E.BYPASS.LTC128B.128 [R247+0x5100], [R6.64], !P4 ;  /* 0x0510000006f70fae */ /* 0x0003e2000e101d44 */
[C---:B------:R-:W-:Y:S02]  /*15fa0*/  FMUL.FTZ R77, R3.reuse, R77 ;  /* 0x0000004d034d7220 */ /* 0x040fe40000410000 */
[C---:B------:R-:W-:Y:S02]  /*15fb0*/  FMUL.FTZ R88, R3.reuse, R88 ;  /* 0x0000005803587220 */ /* 0x040fe40000410000 */
[----:B------:R4:W-:Y:S01]  /*15fc0*/  MUFU.EX2 R238, R17 ;  /* 0x0000001100ee7308 */ /* 0x0009e20000000800 */
[C---:B------:R-:W-:Y:S01]  /*15fd0*/  FMUL.FTZ R89, R3.reuse, R89 ;  /* 0x0000005903597220 */ /* 0x040fe20000410000 */
[----:B--2---:R-:W-:Y:S01]  /*15fe0*/  @P0 IADD3 R12, P5, R4, R9, RZ ;  /* 0x00000009040c0210 */ /* 0x004fe20007fbe0ff */
[C---:B------:R-:W-:Y:S02]  /*15ff0*/  FMUL.FTZ R92, R3.reuse, R92 ;  /* 0x0000005c035c7220 */ /* 0x040fe40000410000 */
[----:B------:R-:W-:Y:S01]  /*16000*/  FMUL.FTZ R93, R3, R93 ;  /* 0x0000005d035d7220 */ /* 0x000fe20000410000 */
[----:B------:R-:W-:Y:S01]  /*16010*/  @P0 IADD3.X R13, R5, R16, RZ, P5, !PT ;  /* 0x00000010050d0210 */ /* 0x000fe20002ffe4ff */
[C---:B------:R-:W-:Y:S01]  /*16020*/  FMUL.FTZ R104, R3.reuse, R104 ;  /* 0x0000006803687220 */ /* 0x040fe20000410000 */
[----:B------:R-:W-:Y:S01]  /*16030*/  @P0 IADD3 R4, P1, R6, R9, RZ ;  /* 0x0000000906040210 */ /* 0x000fe20007f3e0ff */
[----:B------:R-:W-:Y:S01]  /*16040*/  FMUL.FTZ R105, R3, R105 ;  /* 0x0000006903697220 */ /* 0x000fe20000410000 */
[C---:B------:R-:W-:Y:S01]  /*16050*/  @P0 IADD3.X R9, R7.reuse, R18, RZ, P2, !PT ;  /* 0x0000001207090210 */ /* 0x040fe200017fe4ff */
[----:B------:R2:W-:Y:S01]  /*16060*/  @P0 LDGSTS.E.BYPASS.LTC128B.128 [R247+0x7100], [R12.64], !P3 ;  /* 0x071000000cf70fae */ /* 0x0005e2000d901d44 */
[----:B---3--:R-:W-:Y:S01]  /*16070*/  FMNMX.FTZ R0, R0, R2, !PT ;  /* 0x0000000200007209 */ /* 0x008fe20007810000 */
[C---:B------:R-:W-:Y:S01]  /*16080*/  FMUL.FTZ R18, R164.reuse, R186 ;  /* 0x000000baa4127220 */ /* 0x040fe20000410000 */
[----:B------:R-:W-:Y:S01]  /*16090*/  @P0 IADD3.X R5, R7, R16, RZ, P1, !PT ;  /* 0x0000001007050210 */ /* 0x000fe20000ffe4ff */
[----:B------:R-:W-:Y:S01]  /*160a0*/  FMUL.FTZ R16, R165, R184 ;  /* 0x000000b8a5107220 */ /* 0x000fe20000410000 */
[----:B------:R-:W-:Y:S01]  /*160b0*/  MUFU.EX2 R226, R41 ;  /* 0x0000002900e27308 */ /* 0x000fe20000000800 */
[C---:B------:R-:W-:Y:S02]  /*160c0*/  FMUL.FTZ R108, R3.reuse, R108 ;  /* 0x0000006c036c7220 */ /* 0x040fe40000410000 */
[----:B------:R-:W3:Y:S01]  /*160d0*/  SHFL.BFLY PT, R2, R0, 0x1, 0x1f ;  /* 0x0c201f0000027f89 */ /* 0x000ee200000e0000 */
[----:B------:R-:W-:Y:S02]  /*160e0*/  FMUL.FTZ R109, R3, R109 ;  /* 0x0000006d036d7220 */ /* 0x000fe40000410000 */
[C---:B-1----:R-:W-:Y:S01]  /*160f0*/  FMUL.FTZ R6, R164.reuse, R178 ;  /* 0x000000b2a4067220 */ /* 0x042fe20000410000 */
[----:B------:R-:W-:Y:S01]  /*16100*/  F2FP.BF16.PACK_AB R178, R245, R171 ;  /* 0x000000abf5b2723e */ /* 0x000fe200000010ff */
[----:B------:R-:W-:Y:S01]  /*16110*/  FMUL.FTZ R7, R164, R179 ;  /* 0x000000b3a4077220 */ /* 0x000fe20000410000 */
[----:B------:R-:W-:Y:S01]  /*16120*/  F2FP.BF16.PACK_AB R179, R246, R234 ;  /* 0x000000eaf6b3723e */ /* 0x000fe200000010ff */
[----:B----4-:R-:W-:Y:S01]  /*16130*/  FMUL.FTZ R17, R165, R185 ;  /* 0x000000b9a5117220 */ /* 0x010fe20000410000 */
[----:B------:R1:W-:Y:S01]  /*16140*/  @P0 LDGSTS.E.BYPASS.LTC128B.128 [R247+0x5900], [R8.64], !P4 ;  /* 0x0590000008f70fae */ /* 0x0003e2000e101d44 */
[----:B------:R-:W-:Y:S01]  /*16150*/  MUFU.EX2 R250, R50 ;  /* 0x0000003200fa7308 */ /* 0x000fe20000000800 */
[C---:B------:R-:W-:Y:S02]  /*16160*/  FMUL.FTZ R120, R3.reuse, R120 ;  /* 0x0000007803787220 */ /* 0x040fe40000410000 */
[C---:B------:R-:W-:Y:S02]  /*16170*/  FMUL.FTZ R121, R3.reuse, R121 ;  /* 0x0000007903797220 */ /* 0x040fe40000410000 */
[C---:B------:R-:W-:Y:S02]  /*16180*/  FMUL.FTZ R124, R3.reuse, R124 ;  /* 0x0000007c037c7220 */ /* 0x040fe40000410000 */
[----:B------:R4:W-:Y:S01]  /*16190*/  @P0 LDGSTS.E.BYPASS.LTC128B.128 [R247+0x7900], [R4.64], !P3 ;  /* 0x0790000004f70fae */ /* 0x0009e2000d901d44 */
[C---:B------:R-:W-:Y:S02]  /*161a0*/  FMUL.FTZ R125, R3.reuse, R125 ;  /* 0x0000007d037d7220 */ /* 0x040fe40000410000 */
[C---:B--2---:R-:W-:Y:S01]  /*161b0*/  FMUL.FTZ R12, R3.reuse, R180 ;  /* 0x000000b4030c7220 */ /* 0x044fe20000410000 */
[----:B------:R-:W-:Y:S01]  /*161c0*/  MUFU.EX2 R252, R51 ;  /* 0x0000003300fc7308 */ /* 0x000fe20000000800 */
[----:B------:R-:W-:Y:S02]  /*161d0*/  FMUL.FTZ R13, R3, R181 ;  /* 0x000000b5030d7220 */ /* 0x000fe40000410000 */
[--C-:B------:R-:W-:Y:S01]  /*161e0*/  FFMA.FTZ R32, R32, c[0x0][0x2d0], -R213.reuse ;  /* 0x0000b40020207a23 */ /* 0x100fe200000108d5 */
[----:B------:R-:W2:Y:S01]  /*161f0*/  LDSM.16.MT88.4 R204, [R228+0x100] ;  /* 0x00010000e4cc783b */ /* 0x000ea20000004200 */
[----:B---3--:R-:W-:Y:S01]  /*16200*/  FMNMX.FTZ R2, R0, R2, !PT ;  /* 0x0000000200027209 */ /* 0x008fe20007810000 */
[----:B------:R-:W-:Y:S02]  /*16210*/  FFMA.FTZ R21, R21, c[0x0][0x2d0], -R213 ;  /* 0x0000b40015157a23 */ /* 0x000fe400000108d5 */
[----:B------:R-:W-:Y:S02]  /*16220*/  FMUL.FTZ R128, R165, R128 ;  /* 0x00000080a5807220 */ /* 0x000fe40000410000 */
[C---:B------:R-:W-:Y:S01]  /*16230*/  FADD.FTZ R0, -R2.reuse, R170 ;  /* 0x000000aa02007221 */ /* 0x040fe20000010100 */
[----:B------:R-:W-:Y:S01]  /*16240*/  MUFU.EX2 R225, R32 ;  /* 0x0000002000e17308 */ /* 0x000fe20000000800 */
[----:B------:R-:W-:Y:S01]  /*16250*/  FMUL.FTZ R169, R2, c[0x0][0x2d0] ;  /* 0x0000b40002a97a20 */ /* 0x000fe20000410000 */
[----:B------:R-:W3:Y:S01]  /*16260*/  LDSM.16.MT88.4 R208, [R229+0x100] ;  /* 0x00010000e5d0783b */ /* 0x000ee20000004200 */
[----:B------:R-:W-:Y:S02]  /*16270*/  FMUL.FTZ R0, R0, c[0x0][0x2d0] ;  /* 0x0000b40000007a20 */ /* 0x000fe40000410000 */
[--C-:B------:R-:W-:Y:S02]  /*16280*/  FFMA.FTZ R14, R14, c[0x0][0x2d0], -R169.reuse ;  /* 0x0000b4000e0e7a23 */ /* 0x100fe400000108a9 */
[--C-:B------:R-:W-:Y:S02]  /*16290*/  FFMA.FTZ R15, R15, c[0x0][0x2d0], -R169.reuse ;  /* 0x0000b4000f0f7a23 */ /* 0x100fe400000108a9 */
[--C-:B------:R-:W-:Y:S01]  /*162a0*/  FFMA.FTZ R10, R10, c[0x0][0x2d0], -R169.reuse ;  /* 0x0000b4000a0a7a23 */ /* 0x100fe200000108a9 */
[----:B------:R-:W2:Y:S01]  /*162b0*/  MUFU.EX2 R0, R0 ;  /* 0x0000000000007308 */ /* 0x000ea20000000800 */
[--C-:B------:R-:W-:Y:S01]  /*162c0*/  FFMA.FTZ R11, R11, c[0x0][0x2d0], -R169.reuse ;  /* 0x0000b4000b0b7a23 */ /* 0x100fe200000108a9 */
[----:B------:R-:W-:Y:S01]  /*162d0*/  LDSM.16.MT88.4 R184, [R230+0x100] ;  /* 0x00010000e6b8783b */ /* 0x000fe20000004200 */
[C---:B----4-:R-:W-:Y:S01]  /*162e0*/  FMUL.FTZ R4, R165.reuse, R176 ;  /* 0x000000b0a5047220 */ /* 0x050fe20000410000 */
[----:B------:R-:W-:Y:S01]  /*162f0*/  F2FP.BF16.PACK_AB R176, R242, R221 ;  /* 0x000000ddf2b0723e */ /* 0x000fe200000010ff */
[----:B------:R-:W-:Y:S01]  /*16300*/  FMUL.FTZ R5, R165, R177 ;  /* 0x000000b1a5057220 */ /* 0x000fe20000410000 */
[----:B------:R-:W-:Y:S01]  /*16310*/  F2FP.BF16.PACK_AB R177, R236, R218 ;  /* 0x000000daecb1723e */ /* 0x000fe200000010ff */
[--C-:B------:R-:W-:Y:S02]  /*16320*/  FFMA.FTZ R42, R42, c[0x0][0x2d0], -R169.reuse ;  /* 0x0000b4002a2a7a23 */ /* 0x100fe400000108a9 */
[--C-:B------:R-:W-:Y:S01]  /*16330*/  FFMA.FTZ R43, R43, c[0x0][0x2d0], -R169.reuse ;  /* 0x0000b4002b2b7a23 */ /* 0x100fe200000108a9 */
[----:B------:R4:W-:Y:S01]  /*16340*/  MUFU.EX2 R219, R14 ;  /* 0x0000000e00db7308 */ /* 0x0009e20000000800 */
[----:B------:R-:W0:Y:S01]  /*16350*/  LDGDEPBAR ;  /* 0x00000000000079af */ /* 0x000e220000000000 */
[--C-:B------:R-:W-:Y:S02]  /*16360*/  FFMA.FTZ R58, R58, c[0x0][0x2d0], -R169.reuse ;  /* 0x0000b4003a3a7a23 */ /* 0x100fe400000108a9 */
[----:B------:R-:W-:Y:S02]  /*16370*/  FFMA.FTZ R59, R59, c[0x0][0x2d0], -R169 ;  /* 0x0000b4003b3b7a23 */ /* 0x000fe400000108a9 */
[----:B-1----:R-:W-:Y:S01]  /*16380*/  FMUL.FTZ R8, R3, R172 ;  /* 0x000000ac03087220 */ /* 0x002fe20000410000 */
[----:B------:R-:W-:Y:S01]  /*16390*/  F2FP.BF16.PACK_AB R172, R243, R216 ;  /* 0x000000d8f3ac723e */ /* 0x000fe200000010ff */
[----:B------:R-:W-:Y:S02]  /*163a0*/  FMUL.FTZ R129, R165, R129 ;  /* 0x00000081a5817220 */ /* 0x000fe40000410000 */
[----:B------:R1:W-:Y:S01]  /*163b0*/  MUFU.EX2 R220, R15 ;  /* 0x0000000f00dc7308 */ /* 0x0003e20000000800 */
[----:B------:R-:W-:Y:S01]  /*163c0*/  FMUL.FTZ R130, R164, R130 ;  /* 0x00000082a4827220 */ /* 0x000fe20000410000 */
[-C--:B--2---:R-:W-:Y:S05]  /*163d0*/  HMMA.16816.F32.BF16 R4, R176, R204.reuse, R4 ;  /* 0x000000ccb004723c */ /* 0x084fea0000041804 */
[----:B------:R-:W-:Y:S03]  /*163e0*/  FMUL.FTZ R9, R3, R173 ;  /* 0x000000ad03097220 */ /* 0x000fe60000410000 */
[----:B------:R2:W-:Y:S01]  /*163f0*/  MUFU.EX2 R215, R10 ;  /* 0x0000000a00d77308 */ /* 0x0005e20000000800 */
[C---:B------:R-:W-:Y:S03]  /*16400*/  FMUL.FTZ R74, R0.reuse, R74 ;  /* 0x0000004a004a7220 */ /* 0x040fe60000410000 */
[C---:B----4-:R-:W-:Y:S02]  /*16410*/  FMUL.FTZ R14, R0.reuse, R182 ;  /* 0x000000b6000e7220 */ /* 0x050fe40000410000 */
[C---:B------:R-:W-:Y:S02]  /*16420*/  FMUL.FTZ R75, R0.reuse, R75 ;  /* 0x0000004b004b7220 */ /* 0x040fe40000410000 */
[C---:B------:R-:W-:Y:S02]  /*16430*/  FMUL.FTZ R78, R0.reuse, R78 ;  /* 0x0000004e004e7220 */ /* 0x040fe40000410000 */
[----:B------:R-:W4:Y:S01]  /*16440*/  MUFU.EX2 R217, R11 ;  /* 0x0000000b00d97308 */ /* 0x000f220000000800 */
[C---:B------:R-:W-:Y:S02]  /*16450*/  FMUL.FTZ R79, R0.reuse, R79 ;  /* 0x0000004f004f7220 */ /* 0x040fe40000410000 */
[C---:B------:R-:W-:Y:S02]  /*16460*/  FMUL.FTZ R90, R0.reuse, R90 ;  /* 0x0000005a005a7220 */ /* 0x040fe40000410000 */
[C---:B-1----:R-:W-:Y:S02]  /*16470*/  FMUL.FTZ R15, R0.reuse, R183 ;  /* 0x000000b7000f7220 */ /* 0x042fe40000410000 */
[----:B------:R-:W1:Y:S01]  /*16480*/  LDSM.16.MT88.4 R180, [R231+0x100] ;  /* 0x00010000e7b4783b */ /* 0x000e620000004200 */
[C---:B------:R-:W-:Y:S02]  /*16490*/  FMUL.FTZ R91, R0.reuse, R91 ;  /* 0x0000005b005b7220 */ /* 0x040fe40000410000 */
[C---:B------:R-:W-:Y:S01]  /*164a0*/  FMUL.FTZ R94, R0.reuse, R94 ;  /* 0x0000005e005e7220 */ /* 0x040fe20000410000 */
[----:B------:R1:W1:Y:S01]  /*164b0*/  MUFU.EX2 R170, R21 ;  /* 0x0000001500aa7308 */ /* 0x0002620000000800 */
[C---:B------:R-:W-:Y:S02]  /*164c0*/  FMUL.FTZ R95, R0.reuse, R95 ;  /* 0x0000005f005f7220 */ /* 0x040fe40000410000 */
[----:B--2---:R-:W-:Y:S01]  /*164d0*/  FMUL.FTZ R10, R0, R174 ;  /* 0x000000ae000a7220 */ /* 0x004fe20000410000 */
[----:B------:R-:W-:Y:S01]  /*164e0*/  F2FP.BF16.PACK_AB R174, R238, R244 ;  /* 0x000000f4eeae723e */ /* 0x000fe200000010ff */
[C---:B------:R-:W-:Y:S02]  /*164f0*/  FMUL.FTZ R106, R0.reuse, R106 ;  /* 0x0000006a006a7220 */ /* 0x040fe40000410000 */
[C---:B------:R-:W-:Y:S02]  /*16500*/  FMUL.FTZ R107, R0.reuse, R107 ;  /* 0x0000006b006b7220 */ /* 0x040fe40000410000 */
[C---:B------:R-:W-:Y:S02]  /*16510*/  FMUL.FTZ R110, R0.reuse, R110 ;  /* 0x0000006e006e7220 */ /* 0x040fe40000410000 */
[C---:B------:R-:W-:Y:S01]  /*16520*/  FMUL.FTZ R111, R0.reuse, R111 ;  /* 0x0000006f006f7220 */ /* 0x040fe20000410000 */
[----:B----4-:R-:W-:Y:S01]  /*16530*/  F2FP.BF16.PACK_AB R173, R217, R215 ;  /* 0x000000d7d9ad723e */ /* 0x010fe200000010ff */
[----:B------:R-:W-:Y:S01]  /*16540*/  FMUL.FTZ R11, R0, R175 ;  /* 0x000000af000b7220 */ /* 0x000fe20000410000 */
[----:B------:R-:W-:Y:S01]  /*16550*/  F2FP.BF16.PACK_AB R175, R220, R219 ;  /* 0x000000dbdcaf723e */ /* 0x000fe200000010ff */
[C---:B------:R-:W-:Y:S02]  /*16560*/  FMUL.FTZ R122, R0.reuse, R122 ;  /* 0x0000007a007a7220 */ /* 0x040fe40000410000 */
[C---:B------:R-:W-:Y:S02]  /*16570*/  FMUL.FTZ R123, R0.reuse, R123 ;  /* 0x0000007b007b7220 */ /* 0x040fe40000410000 */
[C---:B------:R-:W-:Y:S02]  /*16580*/  FMUL.FTZ R126, R0.reuse, R126 ;  /* 0x0000007e007e7220 */ /* 0x040fe40000410000 */
[C---:B------:R-:W-:Y:S01]  /*16590*/  HMMA.16816.F32.BF16 R8, R172.reuse, R204, R8 ;  /* 0x000000ccac08723c */ /* 0x040fe20000041808 */
[----:B------:R-:W-:Y:S03]  /*165a0*/  MUFU.EX2 R205, R43 ;  /* 0x0000002b00cd7308 */ /* 0x000fe60000000800 */
[----:B------:R-:W-:Y:S02]  /*165b0*/  FMUL.FTZ R127, R0, R127 ;  /* 0x0000007f007f7220 */ /* 0x000fe40000410000 */
[----:B------:R-:W-:Y:S02]  /*165c0*/  FMUL.FTZ R131, R164, R131 ;  /* 0x00000083a4837220 */ /* 0x000fe40000410000 */
[-C--:B------:R-:W-:Y:S04]  /*165d0*/  HMMA.16816.F32.BF16 R12, R172, R206.reuse, R12 ;  /* 0x000000ceac0c723c */ /* 0x080fe8000004180c */
[--C-:B------:R-:W-:Y:S02]  /*165e0*/  FFMA.FTZ R20, R20, c[0x0][0x2d0], -R213.reuse ;  /* 0x0000b40014147a23 */ /* 0x100fe400000108d5 */
[--C-:B------:R-:W-:Y:S02]  /*165f0*/  FFMA.FTZ R22, R22, c[0x0][0x2d0], -R214.reuse ;  /* 0x0000b40016167a23 */ /* 0x100fe400000108d6 */
[C---:B------:R-:W-:Y:S01]  /*16600*/  HMMA.16816.F32.BF16 R16, R176.reuse, R206, R16 ;  /* 0x000000ceb010723c */ /* 0x040fe20000041810 */
[----:B------:R-:W-:Y:S03]  /*16610*/  MUFU.EX2 R206, R42 ;  /* 0x0000002a00ce7308 */ /* 0x000fe60000000800 */
[C---:B------:R-:W-:Y:S02]  /*16620*/  FMUL.FTZ R132, R165.reuse, R132 ;  /* 0x00000084a5847220 */ /* 0x040fe40000410000 */
[----:B------:R-:W-:Y:S02]  /*16630*/  FMUL.FTZ R133, R165, R133 ;  /* 0x00000085a5857220 */ /* 0x000fe40000410000 */
[-C--:B---3--:R-:W-:Y:S03]  /*16640*/  HMMA.16816.F32.BF16 R68, R176, R208.reuse, R68 ;  /* 0x000000d0b044723c */ /* 0x088fe60000041844 */
[----:B------:R-:W2:Y:S01]  /*16650*/  MUFU.EX2 R224, R22 ;  /* 0x0000001600e07308 */ /* 0x000ea20000000800 */
[C---:B------:R-:W-:Y:S02]  /*16660*/  FMUL.FTZ R134, R164.reuse, R134 ;  /* 0x00000086a4867220 */ /* 0x040fe40000410000 */
[----:B------:R-:W-:Y:S02]  /*16670*/  FMUL.FTZ R135, R164, R135 ;  /* 0x00000087a4877220 */ /* 0x000fe40000410000 */
[C---:B------:R-:W-:Y:S04]  /*16680*/  HMMA.16816.F32.BF16 R72, R172.reuse, R208, R72 ;  /* 0x000000d0ac48723c */ /* 0x040fe80000041848 */
[C---:B------:R-:W-:Y:S01]  /*16690*/  FMUL.FTZ R136, R3.reuse, R136 ;  /* 0x0000008803887220 */ /* 0x040fe20000410000 */
[----:B------:R3:W-:Y:S01]  /*166a0*/  MUFU.EX2 R222, R20 ;  /* 0x0000001400de7308 */ /* 0x0007e20000000800 */
[----:B------:R-:W-:Y:S02]  /*166b0*/  FMUL.FTZ R137, R3, R137 ;  /* 0x0000008903897220 */ /* 0x000fe40000410000 */
[-C--:B------:R-:W-:Y:S04]  /*166c0*/  HMMA.16816.F32.BF16 R76, R172, R210.reuse, R76 ;  /* 0x000000d2ac4c723c */ /* 0x080fe8000004184c */
[C---:B------:R-:W-:Y:S02]  /*166d0*/  FMUL.FTZ R138, R0.reuse, R138 ;  /* 0x0000008a008a7220 */ /* 0x040fe40000410000 */
[----:B------:R-:W-:Y:S02]  /*166e0*/  FMUL.FTZ R139, R0, R139 ;  /* 0x0000008b008b7220 */ /* 0x000fe40000410000 */
[C---:B------:R-:W-:Y:S04]  /*166f0*/  HMMA.16816.F32.BF16 R80, R176.reuse, R210, R80 ;  /* 0x000000d2b050723c */ /* 0x040fe80000041850 */
[--C-:B------:R-:W-:Y:S02]  /*16700*/  FFMA.FTZ R34, R34, c[0x0][0x2d0], -R214.reuse ;  /* 0x0000b40022227a23 */ /* 0x100fe400000108d6 */
[----:B------:R-:W-:Y:S02]  /*16710*/  FFMA.FTZ R33, R33, c[0x0][0x2d0], -R213 ;  /* 0x0000b40021217a23 */ /* 0x000fe400000108d5 */
[-C--:B-1----:R-:W-:Y:S02]  /*16720*/  HMMA.16816.F32.BF16 R84, R176, R180.reuse, R84 ;  /* 0x000000b4b054723c */ /* 0x082fe40000041854 */
[----:B------:R-:W-:Y:S02]  /*16730*/  MUFU.EX2 R223, R33 ;  /* 0x0000002100df7308 */ /* 0x000fe40000000800 */
[--C-:B------:R-:W-:Y:S02]  /*16740*/  FFMA.FTZ R32, R23, c[0x0][0x2d0], -R214.reuse ;  /* 0x0000b40017207a23 */ /* 0x100fe400000108d6 */
[C---:B------:R-:W-:Y:S02]  /*16750*/  FMUL.FTZ R21, R3.reuse, R189 ;  /* 0x000000bd03157220 */ /* 0x040fe40000410000 */
[C---:B------:R-:W-:Y:S04]  /*16760*/  HMMA.16816.F32.BF16 R88, R172.reuse, R180, R88 ;  /* 0x000000b4ac58723c */ /* 0x040fe80000041858 */
[----:B---3--:R-:W-:Y:S01]  /*16770*/  FMUL.FTZ R20, R3, R188 ;  /* 0x000000bc03147220 */ /* 0x008fe20000410000 */
[----:B------:R-:W-:Y:S01]  /*16780*/  MOV R188, R225 ;  /* 0x000000e100bc7202 */ /* 0x000fe20000000f00 */
[C---:B------:R-:W-:Y:S01]  /*16790*/  FMUL.FTZ R22, R0.reuse, R190 ;  /* 0x000000be00167220 */ /* 0x040fe20000410000 */
[----:B------:R1:W-:Y:S01]  /*167a0*/  MUFU.EX2 R225, R40 ;  /* 0x0000002800e17308 */ /* 0x0003e20000000800 */
[-C--:B------:R-:W-:Y:S04]  /*167b0*/  HMMA.16816.F32.BF16 R92, R172, R182.reuse, R92 ;  /* 0x000000b6ac5c723c */ /* 0x080fe8000004185c */
[----:B------:R-:W-:Y:S01]  /*167c0*/  FMUL.FTZ R23, R0, R191 ;  /* 0x000000bf00177220 */ /* 0x000fe20000410000 */
[----:B------:R-:W-:Y:S01]  /*167d0*/  MOV R190, R170 ;  /* 0x000000aa00be7202 */ /* 0x000fe20000000f00 */
[C---:B------:R-:W-:Y:S02]  /*167e0*/  FMUL.FTZ R140, R165.reuse, R140 ;  /* 0x0000008ca58c7220 */ /* 0x040fe40000410000 */
[C---:B------:R-:W-:Y:S01]  /*167f0*/  HMMA.16816.F32.BF16 R96, R176.reuse, R182, R96 ;  /* 0x000000b6b060723c */ /* 0x040fe20000041860 */
[----:B------:R-:W3:Y:S01]  /*16800*/  LDSM.16.MT88.4 R180, [R228+0x2100] ;  /* 0x00210000e4b4783b */ /* 0x000ee20000004200 */
[----:B------:R4:W-:Y:S02]  /*16810*/  MUFU.EX2 R189, R32 ;  /* 0x0000002000bd7308 */ /* 0x0009e40000000800 */
[----:B------:R-:W-:Y:S02]  /*16820*/  FMUL.FTZ R141, R165, R141 ;  /* 0x0000008da58d7220 */ /* 0x000fe40000410000 */
[C---:B------:R-:W-:Y:S02]  /*16830*/  FMUL.FTZ R142, R164.reuse, R142 ;  /* 0x0000008ea48e7220 */ /* 0x040fe40000410000 */
[-C--:B------:R-:W-:Y:S04]  /*16840*/  HMMA.16816.F32.BF16 R100, R176, R184.reuse, R100 ;  /* 0x000000b8b064723c */ /* 0x080fe80000041864 */
[C---:B------:R-:W-:Y:S02]  /*16850*/  FMUL.FTZ R143, R164.reuse, R143 ;  /* 0x0000008fa48f7220 */ /* 0x040fe40000410000 */
[----:B------:R-:W-:Y:S01]  /*16860*/  FFMA.FTZ R170, R35, c[0x0][0x2d0], -R214 ;  /* 0x0000b40023aa7a23 */ /* 0x000fe200000108d6 */
[----:B-1----:R-:W-:Y:S01]  /*16870*/  LDSM.16.MT88.4 R40, [R228+0x1100] ;  /* 0x00110000e428783b */ /* 0x002fe20000004200 */
[C---:B------:R-:W-:Y:S04]  /*16880*/  HMMA.16816.F32.BF16 R104, R172.reuse, R184, R104 ;  /* 0x000000b8ac68723c */ /* 0x040fe80000041868 */
[C---:B------:R-:W-:Y:S01]  /*16890*/  FMUL.FTZ R33, R165.reuse, R193 ;  /* 0x000000c1a5217220 */ /* 0x040fe20000410000 */
[----:B--2---:R-:W-:Y:S01]  /*168a0*/  MOV R193, R224 ;  /* 0x000000e000c17202 */ /* 0x004fe20000000f00 */
[----:B------:R-:W-:Y:S01]  /*168b0*/  FMUL.FTZ R35, R164, R195 ;  /* 0x000000c3a4237220 */ /* 0x000fe20000410000 */
[----:B------:R-:W2:Y:S01]  /*168c0*/  LDL.LU R224, [R1+0xc] ;  /* 0x00000c0001e07983 */ /* 0x000ea20000300800 */
[-C--:B------:R-:W-:Y:S01]  /*168d0*/  HMMA.16816.F32.BF16 R108, R172, R186.reuse, R108 ;  /* 0x000000baac6c723c */ /* 0x080fe2000004186c */
[----:B------:R-:W-:Y:S03]  /*168e0*/  MUFU.EX2 R170, R170 ;  /* 0x000000aa00aa7308 */ /* 0x000fe60000000800 */
[----:B----4-:R-:W-:Y:S02]  /*168f0*/  FMUL.FTZ R32, R165, R192 ;  /* 0x000000c0a5207220 */ /* 0x010fe40000410000 */
[C---:B------:R-:W-:Y:S02]  /*16900*/  FMUL.FTZ R144, R3.reuse, R144 ;  /* 0x0000009003907220 */ /* 0x040fe40000410000 */
[C---:B------:R-:W-:Y:S01]  /*16910*/  HMMA.16816.F32.BF16 R112, R176.reuse, R186, R112 ;  /* 0x000000bab070723c */ /* 0x040fe20000041870 */
[----:B------:R-:W1:Y:S03]  /*16920*/  LDSM.16.MT88.4 R184, [R229+0x2100] ;  /* 0x00210000e5b8783b */ /* 0x000e660000004200 */
[C---:B------:R-:W-:Y:S02]  /*16930*/  FMUL.FTZ R145, R3.reuse, R145 ;  /* 0x0000009103917220 */ /* 0x040fe40000410000 */
[C---:B------:R-:W-:Y:S02]  /*16940*/  FMUL.FTZ R146, R0.reuse, R146 ;  /* 0x0000009200927220 */ /* 0x040fe40000410000 */
[C---:B------:R-:W-:Y:S01]  /*16950*/  FMUL.FTZ R147, R0.reuse, R147 ;  /* 0x0000009300937220 */ /* 0x040fe20000410000 */
[-C--:B---3--:R-:W-:Y:S03]  /*16960*/  HMMA.16816.F32.BF16 R116, R176, R180.reuse, R116 ;  /* 0x000000b4b074723c */ /* 0x088fe60000041874 */
[C---:B------:R-:W-:Y:S02]  /*16970*/  FMUL.FTZ R148, R3.reuse, R148 ;  /* 0x0000009403947220 */ /* 0x040fe40000410000 */
[----:B------:R-:W-:Y:S02]  /*16980*/  FMUL.FTZ R149, R3, R149 ;  /* 0x0000009503957220 */ /* 0x000fe40000410000 */
[C---:B------:R-:W-:Y:S01]  /*16990*/  FMUL.FTZ R150, R0.reuse, R150 ;  /* 0x0000009600967220 */ /* 0x040fe20000410000 */
[C---:B------:R-:W-:Y:S04]  /*169a0*/  HMMA.16816.F32.BF16 R120, R172.reuse, R180, R120 ;  /* 0x000000b4ac78723c */ /* 0x040fe80000041878 */
[----:B------:R-:W-:Y:S02]  /*169b0*/  FMUL.FTZ R151, R0, R151 ;  /* 0x0000009700977220 */ /* 0x000fe40000410000 */
[C---:B------:R-:W-:Y:S02]  /*169c0*/  FMUL.FTZ R152, R165.reuse, R152 ;  /* 0x00000098a5987220 */ /* 0x040fe40000410000 */
[-C--:B------:R-:W-:Y:S04]  /*169d0*/  HMMA.16816.F32.BF16 R124, R172, R182.reuse, R124 ;  /* 0x000000b6ac7c723c */ /* 0x080fe8000004187c */
[C---:B------:R-:W-:Y:S02]  /*169e0*/  FMUL.FTZ R153, R165.reuse, R153 ;  /* 0x00000099a5997220 */ /* 0x040fe40000410000 */
[C---:B------:R-:W-:Y:S02]  /*169f0*/  FMUL.FTZ R154, R164.reuse, R154 ;  /* 0x0000009aa49a7220 */ /* 0x040fe40000410000 */
[C---:B------:R-:W-:Y:S01]  /*16a00*/  HMMA.16816.F32.BF16 R128, R176.reuse, R182, R128 ;  /* 0x000000b6b080723c */ /* 0x040fe20000041880 */
[----:B------:R-:W3:Y:S03]  /*16a10*/  LDSM.16.MT88.4 R180, [R231+0x2100] ;  /* 0x00210000e7b4783b */ /* 0x000ee60000004200 */
[C---:B------:R-:W-:Y:S02]  /*16a20*/  FMUL.FTZ R155, R164.reuse, R155 ;  /* 0x0000009ba49b7220 */ /* 0x040fe40000410000 */
[C---:B------:R-:W-:Y:S02]  /*16a30*/  FMUL.FTZ R156, R165.reuse, R156 ;  /* 0x0000009ca59c7220 */ /* 0x040fe40000410000 */
[-C--:B-1----:R-:W-:Y:S04]  /*16a40*/  HMMA.16816.F32.BF16 R132, R176, R184.reuse, R132 ;  /* 0x000000b8b084723c */ /* 0x082fe80000041884 */
[----:B------:R-:W-:Y:S02]  /*16a50*/  FMUL.FTZ R157, R165, R157 ;  /* 0x0000009da59d7220 */ /* 0x000fe40000410000 */
[C---:B------:R-:W-:Y:S02]  /*16a60*/  FMUL.FTZ R158, R164.reuse, R158 ;  /* 0x0000009ea49e7220 */ /* 0x040fe40000410000 */
[C---:B------:R-:W-:Y:S01]  /*16a70*/  HMMA.16816.F32.BF16 R136, R172.reuse, R184, R136 ;  /* 0x000000b8ac88723c */ /* 0x040fe20000041888 */
[----:B------:R1:W4:Y:S03]  /*16a80*/  MUFU.EX2 R184, R34 ;  /* 0x0000002200b87308 */ /* 0x0003260000000800 */
[----:B------:R-:W-:Y:S02]  /*16a90*/  FMUL.FTZ R159, R164, R159 ;  /* 0x0000009fa49f7220 */ /* 0x000fe40000410000 */
[C---:B------:R-:W-:Y:S02]  /*16aa0*/  FMUL.FTZ R160, R3.reuse, R160 ;  /* 0x000000a003a07220 */ /* 0x040fe40000410000 */
[-C--:B------:R-:W-:Y:S04]  /*16ab0*/  HMMA.16816.F32.BF16 R20, R172, R186.reuse, R20 ;  /* 0x000000baac14723c */ /* 0x080fe80000041814 */
[----:B------:R-:W-:Y:S02]  /*16ac0*/  FMUL.FTZ R161, R3, R161 ;  /* 0x000000a103a17220 */ /* 0x000fe40000410000 */
[----:B------:R-:W-:Y:S02]  /*16ad0*/  FMUL.FTZ R162, R0, R162 ;  /* 0x000000a200a27220 */ /* 0x000fe40000410000 */
[C---:B------:R-:W-:Y:S04]  /*16ae0*/  HMMA.16816.F32.BF16 R140, R176.reuse, R186, R140 ;  /* 0x000000bab08c723c */ /* 0x040fe8000004188c */
[--C-:B------:R-:W-:Y:S02]  /*16af0*/  FFMA.FTZ R24, R24, c[0x0][0x2d0], -R212.reuse ;  /* 0x0000b40018187a23 */ /* 0x100fe400000108d4 */
[--C-:B------:R-:W-:Y:S02]  /*16b00*/  FFMA.FTZ R25, R25, c[0x0][0x2d0], -R212.reuse ;  /* 0x0000b40019197a23 */ /* 0x100fe400000108d4 */
[--C-:B------:R-:W-:Y:S01]  /*16b10*/  FFMA.FTZ R26, R26, c[0x0][0x2d0], -R169.reuse ;  /* 0x0000b4001a1a7a23 */ /* 0x100fe200000108a9 */
[----:B------:R3:W-:Y:S03]  /*16b20*/  MUFU.EX2 R192, R24 ;  /* 0x0000001800c07308 */ /* 0x0007e60000000800 */
[----:B-1----:R-:W-:Y:S01]  /*16b30*/  FMUL.FTZ R34, R164, R194 ;  /* 0x000000c2a4227220 */ /* 0x002fe20000410000 */
[----:B----4-:R-:W-:Y:S01]  /*16b40*/  MOV R194, R184 ;  /* 0x000000b800c27202 */ /* 0x010fe20000000f00 */
[----:B------:R-:W-:Y:S01]  /*16b50*/  FMUL.FTZ R163, R0, R163 ;  /* 0x000000a300a37220 */ /* 0x000fe20000410000 */
[----:B------:R-:W1:Y:S01]  /*16b60*/  LDSM.16.MT88.4 R184, [R230+0x2100] ;  /* 0x00210000e6b8783b */ /* 0x000e620000004200 */
[--C-:B------:R-:W-:Y:S02]  /*16b70*/  FFMA.FTZ R44, R44, c[0x0][0x2d0], -R212.reuse ;  /* 0x0000b4002c2c7a23 */ /* 0x100fe400000108d4 */
[--C-:B------:R-:W-:Y:S01]  /*16b80*/  FFMA.FTZ R45, R45, c[0x0][0x2d0], -R212.reuse ;  /* 0x0000b4002d2d7a23 */ /* 0x100fe200000108d4 */
[-C--:B---3--:R-:W-:Y:S01]  /*16b90*/  HMMA.16816.F32.BF16 R32, R176, R180.reuse, R32 ;  /* 0x000000b4b020723c */ /* 0x088fe20000041820 */
[----:B------:R3:W-:Y:S02]  /*16ba0*/  MUFU.EX2 R227, R44 ;  /* 0x0000002c00e37308 */ /* 0x0007e40000000800 */
[--C-:B------:R-:W-:Y:S02]  /*16bb0*/  FFMA.FTZ R46, R46, c[0x0][0x2d0], -R169.reuse ;  /* 0x0000b4002e2e7a23 */ /* 0x100fe400000108a9 */
[--C-:B------:R-:W-:Y:S02]  /*16bc0*/  FFMA.FTZ R47, R47, c[0x0][0x2d0], -R169.reuse ;  /* 0x0000b4002f2f7a23 */ /* 0x100fe400000108a9 */
[--C-:B------:R-:W-:Y:S01]  /*16bd0*/  FFMA.FTZ R60, R60, c[0x0][0x2d0], -R212.reuse ;  /* 0x0000b4003c3c7a23 */ /* 0x100fe200000108d4 */
[C---:B------:R-:W-:Y:S03]  /*16be0*/  HMMA.16816.F32.BF16 R144, R172.reuse, R180, R144 ;  /* 0x000000b4ac90723c */ /* 0x040fe60000041890 */
[----:B------:R4:W-:Y:S01]  /*16bf0*/  MUFU.EX2 R249, R45 ;  /* 0x0000002d00f97308 */ /* 0x0009e20000000800 */
[--C-:B------:R-:W-:Y:S02]  /*16c00*/  FFMA.FTZ R27, R27, c[0x0][0x2d0], -R169.reuse ;  /* 0x0000b4001b1b7a23 */ /* 0x100fe400000108a9 */
[----:B------:R-:W-:Y:S01]  /*16c10*/  FMUL.FTZ R24, R3, R196 ;  /* 0x000000c403187220 */ /* 0x000fe20000410000 */
[----:B------:R-:W-:Y:S01]  /*16c20*/  MOV R196, R170 ;  /* 0x000000aa00c47202 */ /* 0x000fe20000000f00 */
[-C--:B------:R-:W-:Y:S04]  /*16c30*/  HMMA.16816.F32.BF16 R148, R172, R182.reuse, R148 ;  /* 0x000000b6ac94723c */ /* 0x080fe80000041894 */
[--C-:B------:R-:W-:Y:S01]  /*16c40*/  FFMA.FTZ R28, R28, c[0x0][0x2d0], -R212.reuse ;  /* 0x0000b4001c1c7a23 */ /* 0x100fe200000108d4 */
[----:B------:R4:W-:Y:S01]  /*16c50*/  MUFU.EX2 R191, R25 ;  /* 0x0000001900bf7308 */ /* 0x0009e20000000800 */
[----:B------:R-:W-:Y:S02]  /*16c60*/  FFMA.FTZ R29, R29, c[0x0][0x2d0], -R212 ;  /* 0x0000b4001d1d7a23 */ /* 0x000fe400000108d4 */
[C---:B------:R-:W-:Y:S01]  /*16c70*/  HMMA.16816.F32.BF16 R152, R176.reuse, R182, R152 ;  /* 0x000000b6b098723c */ /* 0x040fe20000041898 */
[----:B------:R-:W4:Y:S03]  /*16c80*/  LDSM.16.MT88.4 R180, [R228+0x900] ;  /* 0x00090000e4b4783b */ /* 0x000f260000004200 */
[--C-:B------:R-:W-:Y:S01]  /*16c90*/  FFMA.FTZ R30, R30, c[0x0][0x2d0], -R169.reuse ;  /* 0x0000b4001e1e7a23 */ /* 0x100fe200000108a9 */
[----:B---3--:R-:W-:Y:S01]  /*16ca0*/  F2FP.BF16.PACK_AB R44, R226, R225 ;  /* 0x000000e1e22c723e */ /* 0x008fe200000010ff */
[--C-:B------:R-:W-:Y:S01]  /*16cb0*/  FFMA.FTZ R31, R31, c[0x0][0x2d0], -R169.reuse ;  /* 0x0000b4001f1f7a23 */ /* 0x100fe200000108a9 */
[----:B------:R3:W-:Y:S01]  /*16cc0*/  MUFU.EX2 R210, R26 ;  /* 0x0000001a00d27308 */ /* 0x0007e20000000800 */
[--C-:B------:R-:W-:Y:S01]  /*16cd0*/  FFMA.FTZ R62, R62, c[0x0][0x2d0], -R169.reuse ;  /* 0x0000b4003e3e7a23 */ /* 0x100fe200000108a9 */
[-C--:B-1----:R-:W-:Y:S03]  /*16ce0*/  HMMA.16816.F32.BF16 R156, R176, R184.reuse, R156 ;  /* 0x000000b8b09c723c */ /* 0x082fe6000004189c */
[----:B----4-:R-:W-:Y:S01]  /*16cf0*/  F2FP.BF16.PACK_AB R45, R205, R206 ;  /* 0x000000cecd2d723e */ /* 0x010fe200000010ff */
[----:B------:R-:W-:Y:S04]  /*16d00*/  FFMA.FTZ R169, R63, c[0x0][0x2d0], -R169 ;  /* 0x0000b4003fa97a23 */ /* 0x000fe800000108a9 */
[----:B------:R1:W-:Y:S01]  /*16d10*/  MUFU.EX2 R208, R27 ;  /* 0x0000001b00d07308 */ /* 0x0003e20000000800 */
[C---:B------:R-:W-:Y:S04]  /*16d20*/  HMMA.16816.F32.BF16 R160, R172.reuse, R184, R160 ;  /* 0x000000b8aca0723c */ /* 0x040fe800000418a0 */
[----:B------:R-:W-:Y:S05]  /*16d30*/  FMUL.FTZ R25, R3, R197 ;  /* 0x000000c503197220 */ /* 0x000fea0000410000 */
[----:B------:R4:W-:Y:S03]  /*16d40*/  MUFU.EX2 R195, R28 ;  /* 0x0000001c00c37308 */ /* 0x0009e60000000800 */
[C---:B---3--:R-:W-:Y:S07]  /*16d50*/  FMUL.FTZ R26, R0.reuse, R198 ;  /* 0x000000c6001a7220 */ /* 0x048fee0000410000 */
[----:B------:R3:W3:Y:S01]  /*16d60*/  MUFU.EX2 R204, R29 ;  /* 0x0000001d00cc7308 */ /* 0x0006e20000000800 */
[----:B-1----:R-:W-:Y:S01]  /*16d70*/  FMUL.FTZ R27, R0, R199 ;  /* 0x000000c7001b7220 */ /* 0x002fe20000410000 */
[----:B------:R-:W-:Y:S02]  /*16d80*/  MOV R199, R223 ;  /* 0x000000df00c77202 */ /* 0x000fe40000000f00 */
[----:B------:R-:W2:Y:S06]  /*16d90*/  LDL.LU R223, [R1+0x8] ;  /* 0x0000080001df7983 */ /* 0x000eac0000300800 */
[----:B------:R1:W-:Y:S01]  /*16da0*/  MUFU.EX2 R207, R30 ;  /* 0x0000001e00cf7308 */ /* 0x0003e20000000800 */
[-C--:B------:R-:W-:Y:S01]  /*16db0*/  HMMA.16816.F32.BF16 R24, R172, R186.reuse, R24 ;  /* 0x000000baac18723c */ /* 0x080fe20000041818 */
[----:B------:R-:W2:Y:S02]  /*16dc0*/  LDL.LU R211, [R1+0x4] ;  /* 0x0000040001d37983 */ /* 0x000ea40000300800 */
[----:B----4-:R-:W-:Y:S04]  /*16dd0*/  FMUL.FTZ R28, R165, R200 ;  /* 0x000000c8a51c7220 */ /* 0x010fe80000410000 */
[----:B------:R-:W-:Y:S02]  /*16de0*/  F2FP.BF16.PACK_AB R172, R190, R222 ;  /* 0x000000debeac723e */ /* 0x000fe400000010ff */
[----:B------:R4:W4:Y:S03]  /*16df0*/  MUFU.EX2 R209, R31 ;  /* 0x0000001f00d17308 */ /* 0x0009260000000800 */
[----:B------:R-:W-:Y:S01]  /*16e00*/  F2FP.BF16.PACK_AB R174, R199, R188 ;  /* 0x000000bcc7ae723e */ /* 0x000fe200000010ff */
[----:B---3--:R-:W-:Y:S01]  /*16e10*/  FMUL.FTZ R29, R165, R201 ;  /* 0x000000c9a51d7220 */ /* 0x008fe20000410000 */
[----:B------:R-:W-:Y:S02]  /*16e20*/  F2FP.BF16.PACK_AB R173, R189, R193 ;  /* 0x000000c1bdad723e */ /* 0x000fe400000010ff */
[----:B------:R-:W-:Y:S02]  /*16e30*/  F2FP.BF16.PACK_AB R175, R196, R194 ;  /* 0x000000c2c4af723e */ /* 0x000fe400000010ff */
[----:B------:R-:W-:Y:S01]  /*16e40*/  MOV R197, R204 ;  /* 0x000000cc00c57202 */ /* 0x000fe20000000f00 */
[----:B------:R-:W-:Y:S01]  /*16e50*/  MUFU.EX2 R198, R36 ;  /* 0x0000002400c67308 */ /* 0x000fe20000000800 */
[C---:B-1----:R-:W-:Y:S09]  /*16e60*/  FMUL.FTZ R30, R164.reuse, R202 ;  /* 0x000000caa41e7220 */ /* 0x042ff20000410000 */
[----:B------:R-:W-:Y:S01]  /*16e70*/  MUFU.EX2 R201, R37 ;  /* 0x0000002500c97308 */ /* 0x000fe20000000800 */
[----:B----4-:R-:W-:Y:S09]  /*16e80*/  FMUL.FTZ R31, R164, R203 ;  /* 0x000000cba41f7220 */ /* 0x010ff20000410000 */
[----:B------:R1:W-:Y:S01]  /*16e90*/  MUFU.EX2 R200, R38 ;  /* 0x0000002600c87308 */ /* 0x0003e20000000800 */
[----:B------:R-:W-:Y:S01]  /*16ea0*/  HMMA.16816.F32.BF16 R28, R176, R186, R28 ;  /* 0x000000bab01c723c */ /* 0x000fe2000004181c */
[----:B------:R-:W3:Y:S06]  /*16eb0*/  LDSM.16.MT88.4 R184, [R229+0x900] ;  /* 0x00090000e5b8783b */ /* 0x000eec0000004200 */
[----:B------:R-:W-:Y:S01]  /*16ec0*/  F2FP.BF16.PACK_AB R176, R191, R192 ;  /* 0x000000c0bfb0723e */ /* 0x000fe200000010ff */
[-C--:B------:R-:W-:Y:S01]  /*16ed0*/  HMMA.16816.F32.BF16 R4, R172, R180.reuse, R4 ;  /* 0x000000b4ac04723c */ /* 0x080fe20000041804 */
[----:B------:R-:W-:Y:S04]  /*16ee0*/  MUFU.EX2 R202, R48 ;  /* 0x0000003000ca7308 */ /* 0x000fe80000000800 */
[----:B------:R-:W-:Y:S02]  /*16ef0*/  F2FP.BF16.PACK_AB R178, R197, R195 ;  /* 0x000000c3c5b2723e */ /* 0x000fe400000010ff */
[----:B------:R-:W-:Y:S02]  /*16f00*/  F2FP.BF16.PACK_AB R177, R208, R210 ;  /* 0x000000d2d0b1723e */ /* 0x000fe400000010ff */
[----:B------:R-:W-:Y:S02]  /*16f10*/  F2FP.BF16.PACK_AB R179, R209, R207 ;  /* 0x000000cfd1b3723e */ /* 0x000fe400000010ff */
[----:B------:R4:W-:Y:S01]  /*16f20*/  MUFU.EX2 R203, R49 ;  /* 0x0000003100cb7308 */ /* 0x0009e20000000800 */
[----:B-1----:R-:W-:Y:S04]  /*16f30*/  LDSM.16.MT88.4 R36, [R230+0x2900] ;  /* 0x00290000e624783b */ /* 0x002fe80000004200 */
[C---:B------:R-:W-:Y:S05]  /*16f40*/  HMMA.16816.F32.BF16 R8, R176.reuse, R180, R8 ;  /* 0x000000b4b008723c */ /* 0x040fea0000041808 */
[----:B------:R1:W-:Y:S03]  /*16f50*/  MUFU.EX2 R204, R46 ;  /* 0x0000002e00cc7308 */ /* 0x0003e60000000800 */
[-C--:B------:R-:W-:Y:S07]  /*16f60*/  HMMA.16816.F32.BF16 R12, R176, R182.reuse, R12 ;  /* 0x000000b6b00c723c */ /* 0x080fee000004180c */
[----:B------:R-:W1:Y:S01]  /*16f70*/  MUFU.EX2 R170, R47 ;  /* 0x0000002f00aa7308 */ /* 0x000e620000000800 */
[C---:B------:R-:W-:Y:S01]  /*16f80*/  HMMA.16816.F32.BF16 R16, R172.reuse, R182, R16 ;  /* 0x000000b6ac10723c */ /* 0x040fe20000041810 */
[----:B------:R-:W1:Y:S07]  /*16f90*/  LDSM.16.MT88.4 R180, [R231+0x900] ;  /* 0x00090000e7b4783b */ /* 0x000e6e0000004200 */
[-C--:B---3--:R-:W-:Y:S01]  /*16fa0*/  HMMA.16816.F32.BF16 R68, R172, R184.reuse, R68 ;  /* 0x000000b8ac44723c */ /* 0x088fe20000041844 */
[----:B----4-:R-:W-:Y:S01]  /*16fb0*/  LDSM.16.MT88.4 R48, [R229+0x1100] ;  /* 0x00110000e530783b */ /* 0x010fe20000004200 */
[----:B------:R-:W-:Y:S02]  /*16fc0*/  MUFU.EX2 R169, R169 ;  /* 0x000000a900a97308 */ /* 0x000fe40000000800 */
[----:B-1----:R-:W-:Y:S04]  /*16fd0*/  F2FP.BF16.PACK_AB R46, R249, R227 ;  /* 0x000000e3f92e723e */ /* 0x002fe800000010ff */
[C---:B------:R-:W-:Y:S04]  /*16fe0*/  HMMA.16816.F32.BF16 R72, R176.reuse, R184, R72 ;  /* 0x000000b8b048723c */ /* 0x040fe80000041848 */
[----:B------:R-:W-:Y:S01]  /*16ff0*/  MUFU.EX2 R62, R62 ;  /* 0x0000003e003e7308 */ /* 0x000fe20000000800 */
[----:B------:R-:W-:Y:S03]  /*17000*/  F2FP.BF16.PACK_AB R47, R170, R204 ;  /* 0x000000ccaa2f723e */ /* 0x000fe600000010ff */
        /* <DEDUP_REMOVED lines=18> */
[-C--:B-1----:R-:W-:Y:S08]  /*17130*/  HMMA.16816.F32.BF16 R132, R172, R184.reuse, R132 ;  /* 0x000000b8ac84723c */ /* 0x082ff00000041884 */
[C---:B------:R-:W-:Y:S07]  /*17140*/  HMMA.16816.F32.BF16 R136, R176.reuse, R184, R136 ;  /* 0x000000b8b088723c */ /* 0x040fee0000041888 */
[--C-:B------:R-:W-:Y:S01]  /*17150*/  FFMA.FTZ R185, R53, c[0x0][0x2d0], -R213.reuse ;  /* 0x0000b40035b97a23 */ /* 0x100fe200000108d5 */
[-C--:B------:R-:W-:Y:S04]  /*17160*/  HMMA.16816.F32.BF16 R20, R176, R186.reuse, R20 ;  /* 0x000000bab014723c */ /* 0x080fe80000041814 */
[----:B------:R-:W-:Y:S04]  /*17170*/  FFMA.FTZ R184, R66, c[0x0][0x2d0], -R214 ;  /* 0x0000b40042b87a23 */ /* 0x000fe800000108d6 */
[C---:B------:R-:W-:Y:S07]  /*17180*/  HMMA.16816.F32.BF16 R140, R172.reuse, R186, R140 ;  /* 0x000000baac8c723c */ /* 0x040fee000004188c */
[----:B------:R-:W-:Y:S01]  /*17190*/  FFMA.FTZ R186, R52, c[0x0][0x2d0], -R213 ;  /* 0x0000b40034ba7a23 */ /* 0x000fe200000108d5 */
[-C--:B---3--:R-:W-:Y:S04]  /*171a0*/  HMMA.16816.F32.BF16 R32, R172, R180.reuse, R32 ;  /* 0x000000b4ac20723c */ /* 0x088fe80000041820 */
[----:B------:R-:W-:Y:S02]  /*171b0*/  FFMA.FTZ R187, R56, c[0x0][0x2d0], -R212 ;  /* 0x0000b40038bb7a23 */ /* 0x000fe400000108d4 */
[----:B--2---:R-:W-:Y:S02]  /*171c0*/  FFMA.FTZ R56, R165, R224, R221 ;  /* 0x000000e0a5387223 */ /* 0x004fe400000100dd */
[----:B------:R-:W-:Y:S01]  /*171d0*/  MUFU.EX2 R165, R57 ;  /* 0x0000003900a57308 */ /* 0x000fe20000000800 */
[C---:B------:R-:W-:Y:S04]  /*171e0*/  HMMA.16816.F32.BF16 R144, R176.reuse, R180, R144 ;  /* 0x000000b4b090723c */ /* 0x040fe80000041890 */
[----:B------:R-:W-:Y:S02]  /*171f0*/  FADD.FTZ R56, R242, R56 ;  /* 0x00000038f2387221 */ /* 0x000fe40000010000 */
[----:B------:R-:W-:Y:S02]  /*17200*/  FFMA.FTZ R212, R61, c[0x0][0x2d0], -R212 ;  /* 0x0000b4003dd47a23 */ /* 0x000fe400000108d4 */
[-C--:B------:R-:W-:Y:S01]  /*17210*/  HMMA.16816.F32.BF16 R148, R176, R182.reuse, R148 ;  /* 0x000000b6b094723c */ /* 0x080fe20000041894 */
[----:B------:R-:W-:Y:S03]  /*17220*/  MUFU.EX2 R61, R59 ;  /* 0x0000003b003d7308 */ /* 0x000fe60000000800 */
[--C-:B------:R-:W-:Y:S02]  /*17230*/  FFMA.FTZ R181, R54, c[0x0][0x2d0], -R214.reuse ;  /* 0x0000b40036b57a23 */ /* 0x100fe400000108d6 */
[--C-:B------:R-:W-:Y:S02]  /*17240*/  FFMA.FTZ R180, R55, c[0x0][0x2d0], -R214.reuse ;  /* 0x0000b40037b47a23 */ /* 0x100fe400000108d6 */
[C---:B------:R-:W-:Y:S01]  /*17250*/  HMMA.16816.F32.BF16 R152, R172.reuse, R182, R152 ;  /* 0x000000b6ac98723c */ /* 0x040fe20000041898 */
[----:B------:R-:W1:Y:S02]  /*17260*/  LDSM.16.MT88.4 R52, [R231+0x1100] ;  /* 0x00110000e734783b */ /* 0x000e640000004200 */
[----:B------:R-:W-:Y:S01]  /*17270*/  MUFU.EX2 R212, R212 ;  /* 0x000000d400d47308 */ /* 0x000fe20000000800 */
[----:B------:R-:W-:Y:S03]  /*17280*/  FFMA.FTZ R214, R67, c[0x0][0x2d0], -R214 ;  /* 0x0000b40043d67a23 */ /* 0x000fe600000108d6 */
[--C-:B------:R-:W-:Y:S01]  /*17290*/  FFMA.FTZ R183, R64, c[0x0][0x2d0], -R213.reuse ;  /* 0x0000b40040b77a23 */ /* 0x100fe200000108d5 */
[-C--:B------:R-:W-:Y:S04]  /*172a0*/  HMMA.16816.F32.BF16 R156, R172, R36.reuse, R156 ;  /* 0x00000024ac9c723c */ /* 0x080fe8000004189c */
[----:B------:R-:W-:Y:S01]  /*172b0*/  FFMA.FTZ R182, R65, c[0x0][0x2d0], -R213 ;  /* 0x0000b40041b67a23 */ /* 0x000fe200000108d5 */
[----:B------:R-:W-:Y:S01]  /*172c0*/  MUFU.EX2 R214, R214 ;  /* 0x000000d600d67308 */ /* 0x000fe20000000800 */
[----:B------:R-:W-:Y:S02]  /*172d0*/  LDSM.16.MT88.4 R64, [R229+0x3100] ;  /* 0x00310000e540783b */ /* 0x000fe40000004200 */
[C---:B------:R-:W-:Y:S04]  /*172e0*/  HMMA.16816.F32.BF16 R160, R176.reuse, R36, R160 ;  /* 0x00000024b0a0723c */ /* 0x040fe800000418a0 */
[----:B------:R-:W-:Y:S03]  /*172f0*/  FFMA.FTZ R164, R164, R223, R218 ;  /* 0x000000dfa4a47223 */ /* 0x000fe600000100da */
[----:B------:R-:W-:Y:S01]  /*17300*/  MUFU.EX2 R218, R186 ;  /* 0x000000ba00da7308 */ /* 0x000fe20000000800 */
[-C--:B------:R-:W-:Y:S04]  /*17310*/  HMMA.16816.F32.BF16 R24, R176, R38.reuse, R24 ;  /* 0x00000026b018723c */ /* 0x080fe80000041818 */
[----:B------:R-:W-:Y:S03]  /*17320*/  FFMA.FTZ R3, R3, R211, R216 ;  /* 0x000000d303037223 */ /* 0x000fe600000100d8 */
[----:B------:R-:W-:Y:S01]  /*17330*/  MOV R176, R203 ;  /* 0x000000cb00b07202 */ /* 0x000fe20000000f00 */
[----:B------:R-:W-:Y:S01]  /*17340*/  HMMA.16816.F32.BF16 R28, R172, R38, R28 ;  /* 0x00000026ac1c723c */ /* 0x000fe2000004181c */
[----:B------:R-:W2:Y:S01]  /*17350*/  LDL.LU R172, [R1+0x10] ;  /* 0x0000100001ac7983 */ /* 0x000ea20000300800 */
[----:B------:R-:W3:Y:S02]  /*17360*/  MUFU.EX2 R213, R184 ;  /* 0x000000b800d57308 */ /* 0x000ee40000000800 */
[----:B------:R-:W-:Y:S01]  /*17370*/  MOV R177, R202 ;  /* 0x000000ca00b17202 */ /* 0x000fe20000000f00 */
[----:B------:R4:W5:Y:S01]  /*17380*/  LDL.LU R242, [R1+0x7c] ;  /* 0x00007c0001f27983 */ /* 0x0009620000300800 */
[----:B------:R-:W-:Y:S01]  /*17390*/  MOV R178, R201 ;  /* 0x000000c900b27202 */ /* 0x000fe20000000f00 */
[----:B------:R-:W-:Y:S01]  /*173a0*/  FADD.FTZ R3, R243, R3 ;  /* 0x00000003f3037221 */ /* 0x000fe20000010000 */
[----:B------:R-:W-:Y:S04]  /*173b0*/  MOV R179, R200 ;  /* 0x000000c800b37202 */ /* 0x000fe80000000f00 */
[----:B------:R-:W-:Y:S01]  /*173c0*/  F2FP.BF16.PACK_AB R36, R178, R198 ;  /* 0x000000c6b224723e */ /* 0x000fe200000010ff */
[----:B------:R-:W-:Y:S01]  /*173d0*/  MUFU.EX2 R211, R187 ;  /* 0x000000bb00d37308 */ /* 0x000fe20000000800 */
[----:B------:R-:W-:Y:S01]  /*173e0*/  F2FP.BF16.PACK_AB R38, R176, R177 ;  /* 0x000000b1b026723e */ /* 0x000fe200000010ff */
[----:B------:R-:W-:Y:S01]  /*173f0*/  FADD.FTZ R3, R244, R3 ;  /* 0x00000003f4037221 */ /* 0x000fe20000010000 */
[----:B------:R-:W-:Y:S02]  /*17400*/  F2FP.BF16.PACK_AB R37, R251, R179 ;  /* 0x000000b3fb25723e */ /* 0x000fe400000010ff */
[----:B------:R-:W-:Y:S01]  /*17410*/  F2FP.BF16.PACK_AB R39, R252, R250 ;  /* 0x000000fafc27723e */ /* 0x000fe200000010ff */
[----:B------:R-:W-:Y:S01]  /*17420*/  FADD.FTZ R3, R238, R3 ;  /* 0x00000003ee037221 */ /* 0x000fe20000010000 */
[----:B------:R-:W-:Y:S03]  /*17430*/  MOV R175, R222 ;  /* 0x000000de00af7202 */ /* 0x000fe60000000f00 */
[----:B------:R1:W1:Y:S02]  /*17440*/  MUFU.EX2 R222, R185 ;  /* 0x000000b900de7308 */ /* 0x0002640000000800 */
[-C--:B------:R-:W-:Y:S05]  /*17450*/  HMMA.16816.F32.BF16 R4, R36, R40.reuse, R4 ;  /* 0x000000282404723c */ /* 0x080fea0000041804 */
[----:B---3--:R-:W-:Y:S03]  /*17460*/  F2FP.BF16.PACK_AB R203, R214, R213 ;  /* 0x000000d5d6cb723e */ /* 0x008fe600000010ff */
[C---:B------:R-:W-:Y:S01]  /*17470*/  HMMA.16816.F32.BF16 R8, R44.reuse, R40, R8 ;  /* 0x000000282c08723c */ /* 0x040fe20000041808 */
[----:B------:R-:W-:Y:S07]  /*17480*/  MUFU.EX2 R224, R182 ;  /* 0x000000b600e07308 */ /* 0x000fee0000000800 */
[-C--:B------:R-:W-:Y:S03]  /*17490*/  HMMA.16816.F32.BF16 R12, R44, R42.reuse, R12 ;  /* 0x0000002a2c0c723c */ /* 0x080fe6000004180c */
[----:B------:R-:W3:Y:S01]  /*174a0*/  MUFU.EX2 R223, R183 ;  /* 0x000000b700df7308 */ /* 0x000ee20000000800 */
[----:B-1----:R-:W-:Y:S01]  /*174b0*/  LDSM.16.MT88.4 R184, [R228+0x1900] ;  /* 0x00190000e4b8783b */ /* 0x002fe20000004200 */
[----:B------:R-:W-:Y:S03]  /*174c0*/  F2FP.BF16.PACK_AB R200, R222, R218 ;  /* 0x000000dadec8723e */ /* 0x000fe600000010ff */
[C---:B------:R-:W-:Y:S05]  /*174d0*/  HMMA.16816.F32.BF16 R16, R36.reuse, R42, R16 ;  /* 0x0000002a2410723c */ /* 0x040fea0000041810 */
[----:B------:R-:W-:Y:S01]  /*174e0*/  MUFU.EX2 R216, R181 ;  /* 0x000000b500d87308 */ /* 0x000fe20000000800 */
[----:B------:R-:W1:Y:S02]  /*174f0*/  LDSM.16.MT88.4 R40, [R230+0x1100] ;  /* 0x00110000e628783b */ /* 0x000e640000004200 */
[-C--:B------:R-:W-:Y:S07]  /*17500*/  HMMA.16816.F32.BF16 R68, R36, R48.reuse, R68 ;  /* 0x000000302444723c */ /* 0x080fee0000041844 */
[----:B------:R-:W4:Y:S01]  /*17510*/  MUFU.EX2 R221, R180 ;  /* 0x000000b400dd7308 */ /* 0x000f220000000800 */
[C---:B------:R-:W-:Y:S04]  /*17520*/  HMMA.16816.F32.BF16 R72, R44.reuse, R48, R72 ;  /* 0x000000302c48723c */ /* 0x040fe80000041848 */
[----:B---3--:R-:W-:Y:S04]  /*17530*/  F2FP.BF16.PACK_AB R202, R224, R223 ;  /* 0x000000dfe0ca723e */ /* 0x008fe800000010ff */
[-C--:B------:R-:W-:Y:S08]  /*17540*/  HMMA.16816.F32.BF16 R76, R44, R50.reuse, R76 ;  /* 0x000000322c4c723c */ /* 0x080ff0000004184c */
[C---:B------:R-:W-:Y:S01]  /*17550*/  HMMA.16816.F32.BF16 R80, R36.reuse, R50, R80 ;  /* 0x000000322450723c */ /* 0x040fe20000041850 */
[----:B------:R-:W3:Y:S03]  /*17560*/  LDSM.16.MT88.4 R48, [R228+0x3100] ;  /* 0x00310000e430783b */ /* 0x000ee60000004200 */
[----:B----4-:R-:W-:Y:S04]  /*17570*/  F2FP.BF16.PACK_AB R201, R221, R216 ;  /* 0x000000d8ddc9723e */ /* 0x010fe800000010ff */
        /* <DEDUP_REMOVED lines=15> */
[-C--:B------:R-:W-:Y:S08]  /*17670*/  HMMA.16816.F32.BF16 R132, R36, R64.reuse, R132 ;  /* 0x000000402484723c */ /* 0x080ff00000041884 */
[C---:B------:R-:W-:Y:S01]  /*17680*/  HMMA.16816.F32.BF16 R136, R44.reuse, R64, R136 ;  /* 0x000000402c88723c */ /* 0x040fe20000041888 */
[----:B------:R-:W1:Y:S07]  /*17690*/  MUFU.EX2 R65, R60 ;  /* 0x0000003c00417308 */ /* 0x000e6e0000000800 */
[-C--:B------:R-:W-:Y:S03]  /*176a0*/  HMMA.16816.F32.BF16 R20, R44, R66.reuse, R20 ;  /* 0x000000422c14723c */ /* 0x080fe60000041814 */
[----:B------:R-:W1:Y:S05]  /*176b0*/  MUFU.EX2 R60, R58 ;  /* 0x0000003a003c7308 */ /* 0x000e6a0000000800 */
[C---:B------:R-:W-:Y:S07]  /*176c0*/  HMMA.16816.F32.BF16 R140, R36.reuse, R66, R140 ;  /* 0x00000042248c723c */ /* 0x040fee000004188c */
[----:B------:R-:W-:Y:S01]  /*176d0*/  MOV R67, R176 ;  /* 0x000000b000437202 */ /* 0x000fe20000000f00 */
[-C--:B----4-:R-:W-:Y:S04]  /*176e0*/  HMMA.16816.F32.BF16 R32, R36, R52.reuse, R32 ;  /* 0x000000342420723c */ /* 0x090fe80000041820 */
[----:B------:R-:W-:Y:S04]  /*176f0*/  MOV R66, R177 ;  /* 0x000000b100427202 */ /* 0x000fe80000000f00 */
        /* <DEDUP_REMOVED lines=8> */
[----:B------:R1:W5:Y:S03]  /*17780*/  LDL.LU R236, [R1+0x78] ;  /* 0x0000780001ec7983 */ /* 0x0003660000300800 */
[----:B------:R-:W-:Y:S01]  /*17790*/  FADD.FTZ R41, R171, R56 ;  /* 0x00000038ab297221 */ /* 0x000fe20000010000 */
[----:B------:R1:W5:Y:S01]  /*177a0*/  LDL.LU R243, [R1+0x74] ;  /* 0x0000740001f37983 */ /* 0x0003620000300800 */
[----:B------:R-:W-:Y:S01]  /*177b0*/  FADD.FTZ R40, R234, R40 ;  /* 0x00000028ea287221 */ /* 0x000fe20000010000 */
[----:B------:R-:W-:Y:S01]  /*177c0*/  MOV R164, R179 ;  /* 0x000000b300a47202 */ /* 0x000fe20000000f00 */
[----:B------:R-:W-:Y:S01]  /*177d0*/  HMMA.16816.F32.BF16 R28, R36, R42, R28 ;  /* 0x0000002a241c723c */ /* 0x000fe2000004181c */
[----:B------:R1:W5:Y:S03]  /*177e0*/  LDL.LU R171, [R1+0x70] ;  /* 0x0000700001ab7983 */ /* 0x0003660000300800 */
[----:B------:R-:W-:Y:S01]  /*177f0*/  FADD.FTZ R41, R245, R41 ;  /* 0x00000029f5297221 */ /* 0x000fe20000010000 */
[----:B------:R1:W5:Y:S01]  /*17800*/  LDL.LU R234, [R1+0x6c] ;  /* 0x00006c0001ea7983 */ /* 0x0003620000300800 */
[----:B------:R-:W-:Y:S02]  /*17810*/  FADD.FTZ R64, R246, R40 ;  /* 0x00000028f6407221 */ /* 0x000fe40000010000 */
[----:B------:R-:W-:Y:S01]  /*17820*/  FADD.FTZ R63, R175, R41 ;  /* 0x00000029af3f7221 */ /* 0x000fe20000010000 */
[----:B------:R1:W5:Y:S04]  /*17830*/  LDL.LU R244, [R1+0x68] ;  /* 0x0000680001f47983 */ /* 0x0003680000300800 */
[----:B------:R1:W5:Y:S04]  /*17840*/  LDL.LU R245, [R1+0x64] ;  /* 0x0000640001f57983 */ /* 0x0003680000300800 */
[----:B------:R1:W5:Y:S04]  /*17850*/  LDL.LU R246, [R1+0x60] ;  /* 0x0000600001f67983 */ /* 0x0003680000300800 */
[----:B------:R1:W5:Y:S04]  /*17860*/  LDL.LU R238, [R1+0x5c] ;  /* 0x00005c0001ee7983 */ /* 0x0003680000300800 */
[----:B------:R-:W1:Y:S01]  /*17870*/  LDSM.16.MT88.4 R44, [R230+0x1900] ;  /* 0x00190000e62c783b */ /* 0x000e620000004200 */
[----:B--2---:R-:W-:Y:S01]  /*17880*/  FFMA.FTZ R0, R0, R172, R215 ;  /* 0x000000ac00007223 */ /* 0x004fe200000100d7 */
[----:B------:R-:W-:Y:S02]  /*17890*/  MOV R215, R178 ;  /* 0x000000b200d77202 */ /* 0x000fe40000000f00 */
[-C--:B------:R-:W-:Y:S04]  /*178a0*/  HMMA.16816.F32.BF16 R176, R200, R184.reuse, R4 ;  /* 0x000000b8c8b0723c */ /* 0x080fe80000041804 */
[----:B------:R-:W2:Y:S01]  /*178b0*/  LDSM.16.MT88.4 R36, [R228+0x3900] ;  /* 0x00390000e424783b */ /* 0x000ea20000004200 */
[----:B------:R-:W-:Y:S01]  /*178c0*/  FADD.FTZ R0, R217, R0 ;  /* 0x00000000d9007221 */ /* 0x000fe20000010000 */
[----:B------:R-:W-:Y:S02]  /*178d0*/  MOV R217, R198 ;  /* 0x000000c600d97202 */ /* 0x000fe40000000f00 */
[----:B------:R-:W-:Y:S01]  /*178e0*/  MOV R7, R199 ;  /* 0x000000c700077202 */ /* 0x000fe20000000f00 */
[----:B------:R-:W-:Y:S03]  /*178f0*/  FADD.FTZ R0, R219, R0 ;  /* 0x00000000db007221 */ /* 0x000fe60000010000 */
[----:B------:R-:W1:Y:S01]  /*17900*/  LDSM.16.MT88.4 R40, [R229+0x3900] ;  /* 0x00390000e528783b */ /* 0x000e620000004200 */
[----:B------:R-:W-:Y:S01]  /*17910*/  F2FP.BF16.PACK_AB R198, R212, R65 ;  /* 0x00000041d4c6723e */ /* 0x000fe200000010ff */
[----:B------:R-:W-:Y:S01]  /*17920*/  FADD.FTZ R0, R220, R0 ;  /* 0x00000000dc007221 */ /* 0x000fe20000010000 */
[----:B------:R-:W-:Y:S02]  /*17930*/  F2FP.BF16.PACK_AB R199, R169, R62 ;  /* 0x0000003ea9c7723e */ /* 0x000fe400000010ff */
[----:B------:R-:W-:Y:S01]  /*17940*/  MOV R219, R197 ;  /* 0x000000c500db7202 */ /* 0x000fe20000000f00 */
[----:B------:R-:W-:Y:S01]  /*17950*/  FADD.FTZ R0, R210, R0 ;  /* 0x00000000d2007221 */ /* 0x000fe20000010000 */
[----:B------:R-:W-:Y:S01]  /*17960*/  F2FP.BF16.PACK_AB R197, R61, R60 ;  /* 0x0000003c3dc5723e */ /* 0x000fe200000010ff */
[----:B------:R-:W1:Y:S01]  /*17970*/  LDSM.16.MT88.4 R56, [R231+0x3900] ;  /* 0x00390000e738783b */ /* 0x000e620000004200 */
[----:B------:R-:W-:Y:S02]  /*17980*/  MOV R220, R196 ;  /* 0x000000c400dc7202 */ /* 0x000fe40000000f00 */
[----:B------:R-:W-:Y:S07]  /*17990*/  F2FP.BF16.PACK_AB R196, R165, R211 ;  /* 0x000000d3a5c4723e */ /* 0x000fee00000010ff */
[C---:B------:R-:W-:Y:S07]  /*179a0*/  HMMA.16816.F32.BF16 R172, R196.reuse, R184, R8 ;  /* 0x000000b8c4ac723c */ /* 0x040fee0000041808 */
[----:B------:R-:W-:Y:S01]  /*179b0*/  MOV R10, R191 ;  /* 0x000000bf000a7202 */ /* 0x000fe20000000f00 */
[-C--:B------:R-:W-:Y:S04]  /*179c0*/  HMMA.16816.F32.BF16 R180, R196, R186.reuse, R12 ;  /* 0x000000bac4b4723c */ /* 0x080fe8000004180c */
[----:B------:R-:W-:Y:S02]  /*179d0*/  MOV R9, R190 ;  /* 0x000000be00097202 */ /* 0x000fe40000000f00 */
[----:B------:R-:W-:Y:S02]  /*179e0*/  MOV R11, R189 ;  /* 0x000000bd000b7202 */ /* 0x000fe40000000f00 */
[C---:B------:R-:W-:Y:S04]  /*179f0*/  HMMA.16816.F32.BF16 R184, R200.reuse, R186, R16 ;  /* 0x000000bac8b8723c */ /* 0x040fe80000041810 */
[----:B------:R-:W-:Y:S02]  /*17a00*/  MOV R15, R7 ;  /* 0x00000007000f7202 */ /* 0x000fe40000000f00 */
[----:B------:R-:W1:Y:S01]  /*17a10*/  LDSM.16.MT88.4 R4, [R230+0x3900] ;  /* 0x00390000e604783b */ /* 0x000e620000004200 */
[----:B------:R-:W-:Y:S01]  /*17a20*/  MOV R19, R188 ;  /* 0x000000bc00137202 */ /* 0x000fe20000000f00 */
[-C--:B---3--:R-:W-:Y:S04]  /*17a30*/  HMMA.16816.F32.BF16 R68, R200, R48.reuse, R68 ;  /* 0x00000030c844723c */ /* 0x088fe80000041844 */
[----:B------:R-:W-:Y:S02]  /*17a40*/  MOV R14, R195 ;  /* 0x000000c3000e7202 */ /* 0x000fe40000000f00 */
[----:B------:R-:W-:Y:S02]  /*17a50*/  MOV R13, R194 ;  /* 0x000000c2000d7202 */ /* 0x000fe40000000f00 */
        /* <DEDUP_REMOVED lines=59> */
[----:B------:R-:W-:Y:S01]  /*17e10*/  FADD.FTZ R0, R170, R5 ;  /* 0x00000005aa007221 */ /* 0x000fe20000010000 */
[----:B------:R-:W-:Y:S01]  /*17e20*/  MOV R170, R2 ;  /* 0x0000000200aa7202 */ /* 0x000fe20000000f00 */
        /* <DEDUP_REMOVED lines=20> */
[----:B-1----:R-:W-:Y:S02]  /*17f70*/  MOV R3, R167 ;  /* 0x000000a700037202 */ /* 0x002fe40000000f00 */
[----:B--2---:R-:W-:Y:S01]  /*17f80*/  MOV R0, R168 ;  /* 0x000000a800007202 */ /* 0x004fe20000000f00 */
[----:B------:R-:W-:-:S05]  /*17f90*/  @P0 BRA `(.L_x_2773) ;  /* 0xffffc50000000947 */ /* 0x000fca000383ffff */
.L_x_2772:
[----:B----4-:R-:W2:Y:S04]  /*17fa0*/  LDL.LU R6, [R1+0xc] ;  /* 0x00000c0001067983 */ /* 0x010ea80000300800 */
        /* <DEDUP_REMOVED lines=180> */
[----:B-----5:R-:W-:-:S02]  /*18af0*/  @P3 FFMA.FTZ R61, R10, R168, R11 ;  /* 0x000000a80a3d3223 */ /* 0x020fc4000001000b */
[----:B------:R-:W-:Y:S02]  /*18b00*/  @P2 FFMA.FTZ R62, R5, R167, R9 ;  /* 0x000000a7053e2223 */ /* 0x000fe40000010009 */
[----:B------:R-:W-:Y:S02]  /*18b10*/  @P1 FFMA.FTZ R63, R3, R166, R7 ;  /* 0x000000a6033f1223 */ /* 0x000fe40000010007 */
[----:B------:R-:W-:Y:S02]  /*18b20*/  @P0 FFMA.FTZ R64, R0, R2, R4 ;  /* 0x0000000200400223 */ /* 0x000fe40000010004 */
.L_x_2718:
        /* <DEDUP_REMOVED lines=187> */
.L_x_2775:
        /* <DEDUP_REMOVED lines=147> */
.L_x_2777:
[----:B--234-:R-:W-:Y:S05]  /*1a010*/  BSYNC B0 ;  /* 0x0000000000007941 */ /* 0x01cfea0003800000 */
.L_x_2776:
        /* <DEDUP_REMOVED lines=16> */
.L_x_2779:
[----:B------:R-:W-:Y:S05]  /*1a120*/  BSYNC B0 ;  /* 0x0000000000007941 */ /* 0x000fea0003800000 */
.L_x_2778:
        /* <DEDUP_REMOVED lines=16> */
.L_x_2781:
[----:B------:R-:W-:Y:S05]  /*1a230*/  BSYNC B0 ;  /* 0x0000000000007941 */ /* 0x000fea0003800000 */
.L_x_2780:
        /* <DEDUP_REMOVED lines=16> */
.L_x_2783:
[----:B------:R-:W-:Y:S05]  /*1a340*/  BSYNC B0 ;  /* 0x0000000000007941 */ /* 0x000fea0003800000 */
.L_x_2782:
        /* <DEDUP_REMOVED lines=16> */
.L_x_2785:
[----:B------:R-:W-:Y:S05]  /*1a450*/  BSYNC B0 ;  /* 0x0000000000007941 */ /* 0x000fea0003800000 */
.L_x_2784:
        /* <DEDUP_REMOVED lines=16> */
.L_x_2787:
[----:B------:R-:W-:Y:S05]  /*1a560*/  BSYNC B0 ;  /* 0x0000000000007941 */ /* 0x000fea0003800000 */
.L_x_2786:
        /* <DEDUP_REMOVED lines=16> */
.L_x_2789:
[----:B------:R-:W-:Y:S05]  /*1a670*/  BSYNC B0 ;  /* 0x0000000000007941 */ /* 0x000fea0003800000 */
.L_x_2788:
        /* <DEDUP_REMOVED lines=17> */
.L_x_2774:
        /* <DEDUP_REMOVED lines=19> */
.L_x_2790:
        /* <DEDUP_REMOVED lines=40> */
.L_x_2792:
[----:B------:R-:W-:Y:S05]  /*1ab40*/  BSYNC B0 ;  /* 0x0000000000007941 */ /* 0x000fea0003800000 */
.L_x_2791:
        /* <DEDUP_REMOVED lines=57> */
.L_x_2794:
[----:B------:R-:W-:Y:S05]  /*1aee0*/  BSYNC B0 ;  /* 0x0000000000007941 */ /* 0x000fea0003800000 */
.L_x_2793:
        /* <DEDUP_REMOVED lines=15> */
.L_x_2796:
[----:B------:R-:W-:Y:S05]  /*1afe0*/  BSYNC B0 ;  /* 0x0000000000007941 */ /* 0x000fea0003800000 */
.L_x_2795:
        /* <DEDUP_REMOVED lines=15> */
.L_x_2798:
[----:B------:R-:W-:Y:S05]  /*1b0e0*/  BSYNC B0 ;  /* 0x0000000000007941 */ /* 0x000fea0003800000 */
.L_x_2797:
        /* <DEDUP_REMOVED lines=15> */
.L_x_2800:
[----:B------:R-:W-:Y:S05]  /*1b1e0*/  BSYNC B0 ;  /* 0x0000000000007941 */ /* 0x000fea0003800000 */
.L_x_2799:
        /* <DEDUP_REMOVED lines=15> */
.L_x_2802:
[----:B------:R-:W-:Y:S05]  /*1b2e0*/  BSYNC B0 ;  /* 0x0000000000007941 */ /* 0x000fea0003800000 */
.L_x_2801:
        /* <DEDUP_REMOVED lines=15> */
.L_x_2804:
[----:B------:R-:W-:Y:S05]  /*1b3e0*/  BSYNC B0 ;  /* 0x0000000000007941 */ /* 0x000fea0003800000 */
.L_x_2803:
        /* <DEDUP_REMOVED lines=15> */
.L_x_2806:
[----:B------:R-:W-:Y:S05]  /*1b4e0*/  BSYNC B0 ;  /* 0x0000000000007941 */ /* 0x000fea0003800000 */
.L_x_2805:
        /* <DEDUP_REMOVED lines=16> */
.L_x_2807:
        /* <DEDUP_REMOVED lines=9> */
.L_x_3799:


//--------------------- .text._ZN7cutlass13device_kernelIN5flash19enable_sm80_to_sm89INS1_16FlashAttnFwdSm80INS1_25CollectiveMainloopFwdSm80ILi4ELi1ELb0EN4cute5tupleIJNS5_1CILi128EEENS7_ILi48EEES8_EEELi128ENS_10bfloat16_tEfNS_4arch4Sm80ELb0ELb1ELb0ELb0ELb0ELb0ELb1ELb0EEENS1_21CollectiveEpilogueFwdINS6_IJS8_S8_S9_EEENS6_IJNS7_ILi1EEESH_SH_EEESB_SD_Li128ELb0ELb1ELb0ELb0EEENS1_19SingleTileSchedulerILb0ELb0ELb1ELi128EEEEEEEEEvNT_6ParamsE --------------------------
	.section	.text._ZN7cutlass13device_kernelIN5flash19enable_sm80_to_sm89INS1_16FlashAttnFwdSm80INS1_25CollectiveMainloopFwdSm80ILi4ELi1ELb0EN4cute5tupleIJNS5_1CILi128EEENS7_ILi48EEES8_EEELi128ENS_10bfloat16_tEfNS_4arch4Sm80ELb0ELb1ELb0ELb0ELb0ELb0ELb1ELb0EEENS1_21CollectiveEpilogueFwdINS6_IJS8_S8_S9_EEENS6_IJNS7_ILi1EEESH_SH_EEESB_SD_Li128ELb0ELb1ELb0ELb0EEENS1_19SingleTileSchedulerILb0ELb0ELb1ELi128EEEEEEEEEvNT_6ParamsE,"ax",@progbits
	.sectioninfo	@"SHI_REGISTERS=255"
	.align	128
.text._ZN7cutlass13device_kernelIN5flash19enable_sm80_to_sm89INS1_16FlashAttnFwdSm80INS1_25CollectiveMainloopFwdSm80ILi4ELi1ELb0EN4cute5tupleIJNS5_1CILi128EEENS7_ILi48EEES8_EEELi128ENS_10bfloat16_tEfNS_4arch4Sm80ELb0ELb1ELb0ELb0ELb0ELb0ELb1ELb0EEENS1_21CollectiveEpilogueFwdINS6_IJS8_S8_S9_EEENS6_IJNS7_ILi1EEESH_SH_EEESB_SD_Li128ELb0ELb1ELb0ELb0EEENS1_19SingleTileSchedulerILb0ELb0ELb1ELi128EEEEEEEEEvNT_6ParamsE:
        .type           _ZN7cutlass13device_kernelIN5flash19enable_sm80_to_sm89INS1_16FlashAttnFwdSm80INS1_25CollectiveMainloopFwdSm80ILi4ELi1ELb0EN4cute5tupleIJNS5_1CILi128EEENS7_ILi48EEES8_EEELi128ENS_10bfloat16_tEfNS_4arch4Sm80ELb0ELb1ELb0ELb0ELb0ELb0ELb1ELb0EEENS1_21CollectiveEpilogueFwdINS6_IJS8_S8_S9_EEENS6_IJNS7_ILi1EEESH_SH_EEESB_SD_Li128ELb0ELb1ELb0ELb0EEENS1_19SingleTileSchedulerILb0ELb0ELb1ELi128EEEEEEEEEvNT_6ParamsE,@function
        .size           _ZN7cutlass13device_kernelIN5flash19enable_sm80_to_sm89INS1_16FlashAttnFwdSm80INS1_25CollectiveMainloopFwdSm80ILi4ELi1ELb0EN4cute5tupleIJNS5_1CILi128EEENS7_ILi48EEES8_EEELi128ENS_10bfloat16_tEfNS_4arch4Sm80ELb0ELb1ELb0ELb0ELb0ELb0ELb1ELb0EEENS1_21CollectiveEpilogueFwdINS6_IJS8_S8_S9_EEENS6_IJNS7_ILi1EEESH_SH_EEESB_SD_Li128ELb0ELb1ELb0ELb0EEENS1_19SingleTileSchedulerILb0ELb0ELb1ELi128EEEEEEEEEvNT_6ParamsE,(.L_x_3800 - _ZN7cutlass13device_kernelIN5flash19enable_sm80_to_sm89INS1_16FlashAttnFwdSm80INS1_25CollectiveMainloopFwdSm80ILi4ELi1ELb0EN4cute5tupleIJNS5_1CILi128EEENS7_ILi48EEES8_EEELi128ENS_10bfloat16_tEfNS_4arch4Sm80ELb0ELb1ELb0ELb0ELb0ELb0ELb1ELb0EEENS1_21CollectiveEpilogueFwdINS6_IJS8_S8_S9_EEENS6_IJNS7_ILi1EEESH_SH_EEESB_SD_Li128ELb0ELb1ELb0ELb0EEENS1_19SingleTileSchedulerILb0ELb0ELb1ELi128EEEEEEEEEvNT_6ParamsE)
        .other          _ZN7cutlass13device_kernelIN5flash19enable_sm80_to_sm89INS1_16FlashAttnFwdSm80INS1_25CollectiveMainloopFwdSm80ILi4ELi1ELb0EN4cute5tupleIJNS5_1CILi128EEENS7_ILi48EEES8_EEELi128ENS_10bfloat16_tEfNS_4arch4Sm80ELb0ELb1ELb0ELb0ELb0ELb0ELb1ELb0EEENS1_21CollectiveEpilogueFwdINS6_IJS8_S8_S9_EEENS6_IJNS7_ILi1EEESH_SH_EEESB_SD_Li128ELb0ELb1ELb0ELb0EEENS1_19SingleTileSchedulerILb0ELb0ELb1ELi128EEEEEEEEEvNT_6ParamsE,@"STO_CUDA_ENTRY STV_DEFAULT"
_ZN7cutlass13device_kernelIN5flash19enable_sm80_to_sm89INS1_16FlashAttnFwdSm80INS1_25CollectiveMainloopFwdSm80ILi4ELi1ELb0EN4cute5tupleIJNS5_1CILi128EEENS7_ILi48EEES8_EEELi128ENS_10bfloat16_tEfNS_4arch4Sm80ELb0ELb1ELb0ELb0ELb0ELb0ELb1ELb0EEENS1_21CollectiveEpilogueFwdINS6_IJS8_S8_S9_EEENS6_IJNS7_ILi1EEESH_SH_EEESB_SD_Li128ELb0ELb1ELb0ELb0EEENS1_19SingleTileSchedulerILb0ELb0ELb1ELi128EEEEEEEEEvNT_6ParamsE:
        /* <DEDUP_REMOVED lines=37> */
.L_x_2809:
[----:B------:R-:W-:Y:S02]  /*0250*/  ULDC UR4, c[0x0][0x32c] ;  /* 0x0000cb0000047ab9 */ /* 0x000fe40000000800 */
[----:B------:R-:W-:-:S03]  /*0260*/  UISETP.NE.AND UP0, UPT, UR8, UR4, UPT ;  /* 0x000000040800728c */ /* 0x000fc6000bf05270 */
[----:B------:R-:W-:Y:S02]  /*0270*/  ULDC.64 UR4, c[0x0][0x330] ;  /* 0x0000cc0000047ab9 */ /* 0x000fe40000000a00 */
[----:B------:R-:W-:-:S06]  /*0280*/  UIMAD.WIDE.U32 UR8, UR7, UR4, URZ ;  /* 0x00000004070872a5 */ /* 0x000fcc000f8e003f */
[----:B------:R-:W-:Y:S02]  /*0290*/  @UP0 USHF.R.U32.HI UR7, URZ, UR5, UR9 ;  /* 0x000000053f070299 */ /* 0x000fe40008011609 */
.L_x_2810:
[----:B------:R-:W-:Y:S02]  /*02a0*/  ULDC UR4, c[0x0][0x32c] ;  /* 0x0000cb0000047ab9 */ /* 0x000fe40000000800 */
[----:B------:R-:W-:-:S06]  /*02b0*/  UIMAD UR4, UR7, UR4, UR4 ;  /* 0x00000004070472a4 */ /* 0x000fcc000f8e0204 */
[----:B------:R-:W-:-:S03]  /*02c0*/  IMNMX R0, R0, UR4, PT ;  /* 0x0000000400007c17 */ /* 0x000fc6000b800200 */
.L_x_2808:
        /* <DEDUP_REMOVED lines=34> */
.L_x_2812:
[----:B------:R-:W-:Y:S02]  /*04f0*/  ULDC UR4, c[0x0][0x32c] ;  /* 0x0000cb0000047ab9 */ /* 0x000fe40000000800 */
[----:B------:R-:W-:-:S03]  /*0500*/  UISETP.NE.AND UP0, UPT, UR4, 0x1, UPT ;  /* 0x000000010400788c */ /* 0x000fc6000bf05270 */
[----:B------:R-:W-:Y:S02]  /*0510*/  ULDC.64 UR4, c[0x0][0x330] ;  /* 0x0000cc0000047ab9 */ /* 0x000fe40000000a00 */
[----:B------:R-:W-:-:S06]  /*0520*/  UIMAD.WIDE.U32 UR10, UR8, UR4, URZ ;  /* 0x00000004080a72a5 */ /* 0x000fcc000f8e003f */
[----:B------:R-:W-:Y:S02]  /*0530*/  @UP0 USHF.R.U32.HI UR8, URZ, UR5, UR11 ;  /* 0x000000053f080299 */ /* 0x000fe4000801160b */
.L_x_2813:
[----:B------:R-:W-:Y:S02]  /*0540*/  ULDC UR4, c[0x0][0x32c] ;  /* 0x0000cb0000047ab9 */ /* 0x000fe40000000800 */
[----:B------:R-:W-:-:S04]  /*0550*/  UIMAD UR4, UR8, UR4, URZ ;  /* 0x00000004080472a4 */ /* 0x000fc8000f8e023f */
[----:B------:R-:W-:-:S04]  /*0560*/  UISETP.LT.AND UP0, UPT, UR7, UR4, UPT ;  /* 0x000000040700728c */ /* 0x000fc8000bf01270 */
[----:B------:R-:W-:-:S04]  /*0570*/  USEL UR7, UR7, UR4, !UP0 ;  /* 0x0000000407077287 */ /* 0x000fc8000c000000 */
.L_x_2811:
        /* <DEDUP_REMOVED lines=145> */
[----:B------:R-:W-:Y:S01]  /*0e90*/  LEA R17, P0, R2, c[0x0][0x160], 0x1 ;  /* 0x0000580002117a11 */ /* 0x000fe200078008ff */
        /* <DEDUP_REMOVED lines=215> */
[C---:B------:R-:W-:Y:S01]  /*1c10*/  IMAD R0, R40.reuse, c[0x0][0x214], R6 ;  /* 0x0000850028007a24 */ /* 0x040fe200078e0206 */
        /* <DEDUP_REMOVED lines=23> */
[----:B------:R-:W-:Y:S01]  /*1d90*/  LDSM.16.M88.4 R52, [R235] ;  /* 0x00000000eb34783b */ /* 0x000fe20000000200 */
[----:B------:R-:W-:-:S02]  /*1da0*/  IMAD.MOV.U32 R76, RZ, RZ, R78 ;  /* 0x000000ffff4c7224 */ /* 0x000fc400078e004e */
[----:B------:R-:W-:Y:S01]  /*1db0*/  IMAD R0, R0, 0x30, RZ ;  /* 0x0000003000007824 */ /* 0x000fe200078e02ff */
[----:B------:R-:W-:Y:S01]  /*1dc0*/  LDSM.16.M88.4 R44, [R235+0x800] ;  /* 0x00080000eb2c783b */ /* 0x000fe20000000200 */
        /* <DEDUP_REMOVED lines=47> */
[----:B------:R-:W-:-:S02]  /*20c0*/  IMAD.IADD R229, R0, 0x1, R235 ;  /* 0x0000000100e57824 */ /* 0x000fc400078e02eb */
        /* <DEDUP_REMOVED lines=36> */
[C---:B------:R-:W-:Y:S08]  /*2310*/  HMMA.16816.F32.BF16 R108, R12.reuse, R24, R68 ;  /* 0x000000180c6c723c */ /* 0x040ff00000041844 */
[C---:B------:R-:W-:Y:S01]  /*2320*/  HMMA.16816.F32.BF16 R116, R12.reuse, R26, R44 ;  /* 0x0000001a0c74723c */ /* 0x040fe2000004182c */
[----:B------:R-:W2:Y:S07]  /*2330*/  LDSM.16.M88.4 R24, [R224+0x7080] ;  /* 0x00708000e018783b */ /* 0x000eae0000000200 */
[----:B------:R-:W-:Y:S01]  /*2340*/  HMMA.16816.F32.BF16 R56, R12, R38, R48 ;  /* 0x000000260c38723c */ /* 0x000fe20000041830 */
[----:B------:R-:W5:Y:S04]  /*2350*/  LDSM.16.M88.4 R12, [R224+0x7880] ;  /* 0x00788000e00c783b */ /* 0x000f680000000200 */
[----:B------:R-:W-:Y:S03]  /*2360*/  LDSM.16.M88.4 R48, [R235+0x2000] ;  /* 0x00200000eb30783b */ /* 0x000fe60000000200 */
[C---:B---3--:R-:W-:Y:S08]  /*2370*/  HMMA.16816.F32.BF16 R44, R4.reuse, R40, R92 ;  /* 0x00000028042c723c */ /* 0x048ff0000004185c */
[C---:B------:R-:W-:Y:S08]  /*2380*/  HMMA.16816.F32.BF16 R36, R4.reuse, R42, R84 ;  /* 0x0000002a0424723c */ /* 0x040ff00000041854 */
[C---:B------:R-:W-:Y:S08]  /*2390*/  HMMA.16816.F32.BF16 R68, R4.reuse, R64, R96 ;  /* 0x000000400444723c */ /* 0x040ff00000041860 */
[C---:B------:R-:W-:Y:S08]  /*23a0*/  HMMA.16816.F32.BF16 R104, R4.reuse, R60, R88 ;  /* 0x0000003c0468723c */ /* 0x040ff00000041858 */
[C---:B------:R-:W-:Y:S01]  /*23b0*/  HMMA.16816.F32.BF16 R100, R4.reuse, R62, R8 ;  /* 0x0000003e0464723c */ /* 0x040fe20000041808 */
[----:B------:R-:W3:Y:S07]  /*23c0*/  LDSM.16.M88.4 R8, [R231+0xc080] ;  /* 0x00c08000e708783b */ /* 0x000eee0000000200 */
        /* <DEDUP_REMOVED lines=14> */
[C---:B-----5:R-:W-:Y:S08]  /*24b0*/  HMMA.16816.F32.BF16 R36, R16.reuse, R12, R104 ;  /* 0x0000000c1024723c */ /* 0x060ff00000041868 */
[C---:B------:R-:W-:Y:S08]  /*24c0*/  HMMA.16816.F32.BF16 R40, R16.reuse, R26, R76 ;  /* 0x0000001a1028723c */ /* 0x040ff0000004184c */
[----:B------:R-:W-:Y:S01]  /*24d0*/  HMMA.16816.F32.BF16 R64, R16, R14, R100 ;  /* 0x0000000e1040723c */ /* 0x000fe20000041864 */
[----:B------:R-:W-:Y:S07]  /*24e0*/  LDSM.16.M88.4 R16, [R232+0xe080] ;  /* 0x00e08000e810783b */ /* 0x000fee0000000200 */
[C---:B---3--:R-:W-:Y:S08]  /*24f0*/  HMMA.16816.F32.BF16 R76, R8.reuse, R28, R96 ;  /* 0x0000001c084c723c */ /* 0x048ff00000041860 */
[C---:B------:R-:W-:Y:S08]  /*2500*/  HMMA.16816.F32.BF16 R68, R8.reuse, R30, R88 ;  /* 0x0000001e0844723c */ /* 0x040ff00000041858 */
        /* <DEDUP_REMOVED lines=8> */
[C---:B----4-:R-:W-:Y:S01]  /*2590*/  HMMA.16816.F32.BF16 R104, R4.reuse, R72, R36 ;  /* 0x000000480468723c */ /* 0x050fe20000041824 */
[----:B------:R-:W2:Y:S07]  /*25a0*/  LDSM.16.M88.4 R36, [R230+0x7880] ;  /* 0x00788000e624783b */ /* 0x000eae0000000200 */
[C---:B------:R-:W-:Y:S01]  /*25b0*/  HMMA.16816.F32.BF16 R108, R4.reuse, R50, R40 ;  /* 0x00000032046c723c */ /* 0x040fe20000041828 */
[----:B------:R-:W3:Y:S07]  /*25c0*/  LDSM.16.M88.4 R40, [R230+0x7080] ;  /* 0x00708000e628783b */ /* 0x000eee0000000200 */
[C---:B------:R-:W-:Y:S08]  /*25d0*/  HMMA.16816.F32.BF16 R116, R4.reuse, R52, R80 ;  /* 0x000000340474723c */ /* 0x040ff00000041850 */
[C---:B------:R-:W-:Y:S08]  /*25e0*/  HMMA.16816.F32.BF16 R80, R4.reuse, R54, R56 ;  /* 0x000000360450723c */ /* 0x040ff00000041838 */
[----:B------:R-:W-:Y:S01]  /*25f0*/  HMMA.16816.F32.BF16 R56, R4, R74, R64 ;  /* 0x0000004a0438723c */ /* 0x000fe20000041840 */
[----:B------:R-:W-:Y:S07]  /*2600*/  LDSM.16.M88.4 R4, [R236+0xe080] ;  /* 0x00e08000ec04783b */ /* 0x000fee0000000200 */
        /* <DEDUP_REMOVED lines=11> */
[C---:B------:R-:W-:Y:S08]  /*26c0*/  HMMA.16816.F32.BF16 R80, R16.reuse, R46, R80 ;  /* 0x0000002e1050723c */ /* 0x040ff00000041850 */
[----:B--2---:R-:W-:Y:S08]  /*26d0*/  HMMA.16816.F32.BF16 R56, R16, R38, R56 ;  /* 0x000000261038723c */ /* 0x004ff00000041838 */
[C---:B------:R-:W-:Y:S08]  /*26e0*/  HMMA.16816.F32.BF16 R52, R12.reuse, R44, R100 ;  /* 0x0000002c0c34723c */ /* 0x040ff00000041864 */
[----:B------:R-:W-:Y:S08]  /*26f0*/  HMMA.16816.F32.BF16 R48, R12, R46, R96 ;  /* 0x0000002e0c30723c */ /* 0x000ff00000041860 */
[C---:B---3--:R-:W-:Y:S08]  /*2700*/  HMMA.16816.F32.BF16 R76, R16.reuse, R40, R112 ;  /* 0x00000028104c723c */ /* 0x048ff00000041870 */
[C---:B------:R-:W-:Y:S08]  /*2710*/  HMMA.16816.F32.BF16 R72, R16.reuse, R42, R108 ;  /* 0x0000002a1048723c */ /* 0x040ff0000004186c */
[----:B------:R-:W-:Y:S08]  /*2720*/  HMMA.16816.F32.BF16 R68, R16, R36, R104 ;  /* 0x000000241044723c */ /* 0x000ff00000041868 */
[C---:B------:R-:W-:Y:S08]  /*2730*/  HMMA.16816.F32.BF16 R44, R12.reuse, R40, R92 ;  /* 0x000000280c2c723c */ /* 0x040ff0000004185c */
[C---:B------:R-:W-:Y:S08]  /*2740*/  HMMA.16816.F32.BF16 R40, R12.reuse, R42, R88 ;  /* 0x0000002a0c28723c */ /* 0x040ff00000041858 */
[C---:B------:R-:W-:Y:S08]  /*2750*/  HMMA.16816.F32.BF16 R16, R12.reuse, R36, R64 ;  /* 0x000000240c10723c */ /* 0x040ff00000041840 */
[----:B------:R-:W-:Y:S08]  /*2760*/  HMMA.16816.F32.BF16 R12, R12, R38, R60 ;  /* 0x000000260c0c723c */ /* 0x000ff0000004183c */
[----:B----4-:R-:W-:Y:S08]  /*2770*/  HMMA.16816.F32.BF16 R160, R4, R22, R56 ;  /* 0x0000001604a0723c */ /* 0x010ff00000041838 */
        /* <DEDUP_REMOVED lines=8> */
[-C--:B------:R-:W-:Y:S08]  /*2800*/  HMMA.16816.F32.BF16 R68, R4, R20.reuse, R68 ;  /* 0x000000140444723c */ /* 0x080ff00000041844 */
        /* <DEDUP_REMOVED lines=30> */
.L_x_2815:
[----:B------:R-:W-:Y:S01]  /*29f0*/  LOP3.LUT R0, R121, 0xffffffe0, RZ, 0xc0, !PT ;  /* 0xffffffe079007812 */ /* 0x000fe200078ec0ff */
[----:B------:R-:W-:Y:S01]  /*2a00*/  ULDC UR6, c[0x0][0x324] ;  /* 0x0000c90000067ab9 */ /* 0x000fe20000000800 */
[----:B-1----:R-:W-:Y:S01]  /*2a10*/  LEA.HI R5, R123, R129, RZ, 0x2 ;  /* 0x000000817b057211 */ /* 0x002fe200078f10ff */
        /* <DEDUP_REMOVED lines=12> */
[----:B------:R-:W-:Y:S02]  /*2ae0*/  LEA.HI.SX32 R6, R7, UR17, 0x1e ;  /* 0x0000001107067c11 */ /* 0x000fe4000f8ff2ff */
[----:B------:R-:W-:Y:S01]  /*2af0*/  PLOP3.LUT P1, PT, PT, PT, UP3, 0x80, 0x0 ;  /* 0x000000000000781c */ /* 0x000fe20003f2f038 */
[C---:B------:R-:W-:Y:S01]  /*2b00*/  IMAD.SHL.U32 R9, R4.reuse, 0x20, RZ ;  /* 0x0000002004097824 */ /* 0x040fe200078e00ff */
[----:B------:R-:W-:Y:S01]  /*2b10*/  LOP3.LUT R4, R4, 0x1ffffffe, RZ, 0xc0, !PT ;  /* 0x1ffffffe04047812 */ /* 0x000fe200078ec0ff */
[----:B------:R-:W-:Y:S01]  /*2b20*/  IMAD R8, R8, 0x10, R6 ;  /* 0x0000001008087824 */ /* 0x000fe200078e0206 */
[----:B------:R-:W-:-:S02]  /*2b30*/  PLOP3.LUT P0, PT, PT, PT, UP3, 0x80, 0x0 ;  /* 0x000000000000781c */ /* 0x000fc40003f0f038 */
[----:B------:R-:W-:Y:S01]  /*2b40*/  LOP3.LUT R6, R9, 0xffffffc0, RZ, 0xc0, !PT ;  /* 0xffffffc009067812 */ /* 0x000fe200078ec0ff */
[----:B------:R-:W-:-:S04]  /*2b50*/  IMAD.IADD R5, R5, 0x1, -R4 ;  /* 0x0000000105057824 */ /* 0x000fc800078e0a04 */
[----:B------:R-:W-:-:S04]  /*2b60*/  IMAD.IADD R4, R6, 0x1, R8 ;  /* 0x0000000106047824 */ /* 0x000fc800078e0208 */
[----:B------:R-:W-:-:S04]  /*2b70*/  IMAD R10, R5, 0x8, R4 ;  /* 0x00000008050a7824 */ /* 0x000fc800078e0204 */
[----:B------:R-:W-:Y:S01]  /*2b80*/  @P1 IMAD.HI.U32 R4, R10, c[0x0][0x2c8], RZ ;  /* 0x0000b2000a041a27 */ /* 0x000fe200078e00ff */
[----:B------:R1:W-:Y:S03]  /*2b90*/  STL [R1+0x24], R10 ;  /* 0x0000240a01007387 */ /* 0x0003e60000100800 */
[----:B------:R-:W-:Y:S01]  /*2ba0*/  IMAD.MOV.U32 R9, RZ, RZ, R10 ;  /* 0x000000ffff097224 */ /* 0x000fe200078e000a */
[----:B------:R-:W-:Y:S02]  /*2bb0*/  @P0 SHF.R.U32.HI R9, RZ, c[0x0][0x2cc], R4 ;  /* 0x0000b300ff090a19 */ /* 0x000fe40000011604 */
[----:B------:R-:W-:Y:S02]  /*2bc0*/  LOP3.LUT R4, R7, 0x7ffffffc, RZ, 0xc0, !PT ;  /* 0x7ffffffc07047812 */ /* 0x000fe400078ec0ff */
[----:B------:R-:W-:Y:S01]  /*2bd0*/  PLOP3.LUT P0, PT, PT, PT, UP2, 0x40, 0x0 ;  /* 0x000000000000781c */ /* 0x000fe20003f0e828 */
[----:B------:R-:W2:Y:S02]  /*2be0*/  SHFL.IDX PT, R6, R9, RZ, 0x1c1f ;  /* 0x001c1fff09067589 */ /* 0x000ea400000e0000 */
[----:B------:R-:W-:Y:S01]  /*2bf0*/  IMAD.IADD R4, R0, 0x1, -R4 ;  /* 0x0000000100047824 */ /* 0x000fe200078e0a04 */
[----:B------:R-:W-:-:S03]  /*2c00*/  IADD3.X R0, R32, c[0x0][0x1d0], RZ, PT, !PT ;  /* 0x0000740020007a10 */ /* 0x000fc60003ffe4ff */
[----:B------:R-:W-:-:S04]  /*2c10*/  IMAD.SHL.U32 R8, R4, 0x2, RZ ;  /* 0x0000000204087824 */ /* 0x000fc800078e00ff */
[--C-:B------:R-:W-:Y:S01]  /*2c20*/  IMAD.IADD R13, R32, 0x1, -R8.reuse ;  /* 0x00000001200d7824 */ /* 0x100fe200078e0a08 */
[----:B------:R3:W-:Y:S01]  /*2c30*/  STL [R1+0x10], R8 ;  /* 0x0000100801007387 */ /* 0x0007e20000100800 */
[----:B------:R-:W-:Y:S02]  /*2c40*/  IADD3 R0, R0, -c[0x0][0x168], -R8 ;  /* 0x80005a0000007a10 */ /* 0x000fe40007ffe808 */
[----:B------:R-:W-:Y:S02]  /*2c50*/  IADD3 R11, -R8, c[0x0][0x1d0], R32 ;  /* 0x00007400080b7a10 */ /* 0x000fe40007ffe120 */
[C---:B-1----:R-:W-:Y:S02]  /*2c60*/  IADD3 R10, R0.reuse, c[0x0][0x328], RZ ;  /* 0x0000ca00000a7a10 */ /* 0x042fe40007ffe0ff */
[----:B------:R-:W-:Y:S01]  /*2c70*/  IADD3 R12, R0, UR6, RZ ;  /* 0x00000006000c7c10 */ /* 0x000fe2000fffe0ff */
[----:B------:R-:W-:Y:S02]  /*2c80*/  IMAD.IADD R0, R34, 0x1, R33 ;  /* 0x0000000122007824 */ /* 0x000fe400078e0221 */
[----:B--2---:R-:W-:-:S02]  /*2c90*/  IMAD.IADD R5, R10, 0x1, R6 ;  /* 0x000000010a057824 */ /* 0x004fc400078e0206 */
[----:B------:R-:W-:-:S03]  /*2ca0*/  IMAD.IADD R4, R12, 0x1, R6 ;  /* 0x000000010c047824 */ /* 0x000fc600078e0206 */
[----:B------:R-:W-:Y:S01]  /*2cb0*/  IMNMX R5, R5, R11, PT ;  /* 0x0000000b05057217 */ /* 0x000fe20003800200 */
[----:B------:R-:W-:Y:S05]  /*2cc0*/  @P0 BRA `(.L_x_2816) ;  /* 0x0000015000000947 */ /* 0x000fea0003800000 */
        /* <DEDUP_REMOVED lines=12> */
.L_x_2818:
[----:B------:R-:W-:-:S04]  /*2d90*/  MOV R7, c[0x0][0x32c] ;  /* 0x0000cb0000077a02 */ /* 0x000fc80000000f00 */
[----:B------:R-:W-:-:S13]  /*2da0*/  ISETP.NE.AND P0, PT, R7, 0x1, PT ;  /* 0x000000010700780c */ /* 0x000fda0003f05270 */
[----:B------:R-:W-:-:S05]  /*2db0*/  @P0 IMAD.HI.U32 R7, R6, c[0x0][0x330], RZ ;  /* 0x0000cc0006070a27 */ /* 0x000fca00078e00ff */
[----:B------:R-:W-:Y:S02]  /*2dc0*/  @P0 SHF.R.U32.HI R6, RZ, c[0x0][0x334], R7 ;  /* 0x0000cd00ff060a19 */ /* 0x000fe40000011607 */
.L_x_2819:
[----:B------:R-:W-:Y:S05]  /*2dd0*/  BSYNC B0 ;  /* 0x0000000000007941 */ /* 0x000fea0003800000 */
.L_x_2817:
[----:B------:R-:W-:-:S05]  /*2de0*/  IMAD R6, R6, c[0x0][0x32c], R13 ;  /* 0x0000cb0006067a24 */ /* 0x000fca00078e020d */
[----:B------:R-:W-:Y:S02]  /*2df0*/  IADD3 R7, R6, c[0x0][0x32c], RZ ;  /* 0x0000cb0006077a10 */ /* 0x000fe40007ffe0ff */
[----:B------:R-:W-:Y:S02]  /*2e00*/  IMNMX R4, R4, R6, !PT ;  /* 0x0000000604047217 */ /* 0x000fe40007800200 */
[----:B------:R-:W-:Y:S02]  /*2e10*/  IMNMX R5, R5, R7, PT ;  /* 0x0000000705057217 */ /* 0x000fe40003800200 */
.L_x_2816:
[----:B---3--:R-:W1:Y:S01]  /*2e20*/  SHFL.IDX PT, R8, R9, 0x1, 0x1c1f ;  /* 0x003c1f0009087f89 */ /* 0x008e6200000e0000 */
[----:B------:R-:W-:Y:S01]  /*2e30*/  PLOP3.LUT P0, PT, PT, PT, UP2, 0x40, 0x0 ;  /* 0x000000000000781c */ /* 0x000fe20003f0e828 */
[--C-:B-1----:R-:W-:Y:S02]  /*2e40*/  IMAD.IADD R7, R10, 0x1, R8.reuse ;  /* 0x000000010a077824 */ /* 0x102fe400078e0208 */
[----:B------:R-:W-:-:S03]  /*2e50*/  IMAD.IADD R6, R12, 0x1, R8 ;  /* 0x000000010c067824 */ /* 0x000fc600078e0208 */
[----:B------:R-:W-:-:S07]  /*2e60*/  IMNMX R7, R7, R11, PT ;  /* 0x0000000b07077217 */ /* 0x000fce0003800200 */
        /* <DEDUP_REMOVED lines=13> */
.L_x_2822:
[----:B------:R-:W-:-:S04]  /*2f40*/  MOV R14, c[0x0][0x32c] ;  /* 0x0000cb00000e7a02 */ /* 0x000fc80000000f00 */
[----:B------:R-:W-:-:S13]  /*2f50*/  ISETP.NE.AND P0, PT, R14, 0x1, PT ;  /* 0x000000010e00780c */ /* 0x000fda0003f05270 */
[----:B------:R-:W-:-:S05]  /*2f60*/  @P0 IMAD.HI.U32 R14, R8, c[0x0][0x330], RZ ;  /* 0x0000cc00080e0a27 */ /* 0x000fca00078e00ff */
[----:B------:R-:W-:Y:S02]  /*2f70*/  @P0 SHF.R.U32.HI R8, RZ, c[0x0][0x334], R14 ;  /* 0x0000cd00ff080a19 */ /* 0x000fe4000001160e */
.L_x_2823:
[----:B------:R-:W-:Y:S05]  /*2f80*/  BSYNC B0 ;  /* 0x0000000000007941 */ /* 0x000fea0003800000 */
.L_x_2821:
[----:B------:R-:W-:-:S05]  /*2f90*/  IMAD R8, R8, c[0x0][0x32c], R13 ;  /* 0x0000cb0008087a24 */ /* 0x000fca00078e020d */
[----:B------:R-:W-:Y:S02]  /*2fa0*/  IADD3 R14, R8, c[0x0][0x32c], RZ ;  /* 0x0000cb00080e7a10 */ /* 0x000fe40007ffe0ff */
[----:B------:R-:W-:Y:S02]  /*2fb0*/  IMNMX R6, R6, R8, !PT ;  /* 0x0000000806067217 */ /* 0x000fe40007800200 */
[----:B------:R-:W-:Y:S02]  /*2fc0*/  IMNMX R7, R7, R14, PT ;  /* 0x0000000e07077217 */ /* 0x000fe40003800200 */
.L_x_2820:
[C---:B------:R-:W-:Y:S01]  /*2fd0*/  ISETP.GE.AND P0, PT, R32.reuse, 0x2, PT ;  /* 0x000000022000780c */ /* 0x040fe20003f06270 */
        /* <DEDUP_REMOVED lines=54> */
[----:B-1----:R-:W-:-:S03]  /*3340*/  IMAD.IADD R4, R12, 0x1, R8 ;  /* 0x000000010c047824 */ /* 0x002fc600078e0208 */
[----:B------:R-:W-:Y:S01]  /*3350*/  ISETP.LT.OR P0, PT, R5, 0x2a, P0 ;  /* 0x0000002a0500780c */ /* 0x000fe20000701670 */
[----:B------:R-:W-:-:S03]  /*3360*/  IMAD.IADD R5, R10, 0x1, R8 ;  /* 0x000000010a057824 */ /* 0x000fc600078e0208 */
[----:B------:R-:W-:Y:S02]  /*3370*/  FSEL R158, R41, -INF , !P0 ;  /* 0xff800000299e7808 */ /* 0x000fe40004000000 */
[----:B------:R-:W-:Y:S02]  /*3380*/  PLOP3.LUT P0, PT, PT, PT, UP2, 0x40, 0x0 ;  /* 0x000000000000781c */ /* 0x000fe40003f0e828 */
[----:B------:R-:W-:-:S11]  /*3390*/  IMNMX R5, R5, R11, PT ;  /* 0x0000000b05057217 */ /* 0x000fd60003800200 */
        /* <DEDUP_REMOVED lines=13> */
.L_x_2826:
[----:B------:R-:W-:-:S04]  /*3470*/  MOV R19, c[0x0][0x32c] ;  /* 0x0000cb0000137a02 */ /* 0x000fc80000000f00 */
[----:B------:R-:W-:-:S13]  /*3480*/  ISETP.NE.AND P0, PT, R19, 0x1, PT ;  /* 0x000000011300780c */ /* 0x000fda0003f05270 */
[----:B------:R-:W-:-:S05]  /*3490*/  @P0 IMAD.HI.U32 R19, R8, c[0x0][0x330], RZ ;  /* 0x0000cc0008130a27 */ /* 0x000fca00078e00ff */
[----:B------:R-:W-:Y:S02]  /*34a0*/  @P0 SHF.R.U32.HI R8, RZ, c[0x0][0x334], R19 ;  /* 0x0000cd00ff080a19 */ /* 0x000fe40000011613 */
.L_x_2827:
[----:B------:R-:W-:Y:S05]  /*34b0*/  BSYNC B0 ;  /* 0x0000000000007941 */ /* 0x000fea0003800000 */
.L_x_2825:
[----:B------:R-:W-:-:S05]  /*34c0*/  IMAD R8, R8, c[0x0][0x32c], R13 ;  /* 0x0000cb0008087a24 */ /* 0x000fca00078e020d */
[----:B------:R-:W-:Y:S02]  /*34d0*/  IADD3 R19, R8, c[0x0][0x32c], RZ ;  /* 0x0000cb0008137a10 */ /* 0x000fe40007ffe0ff */
[----:B------:R-:W-:Y:S02]  /*34e0*/  IMNMX R4, R4, R8, !PT ;  /* 0x0000000804047217 */ /* 0x000fe40007800200 */
[----:B------:R-:W-:Y:S02]  /*34f0*/  IMNMX R5, R5, R19, PT ;  /* 0x0000001305057217 */ /* 0x000fe40003800200 */
.L_x_2824:
[----:B------:R-:W-:Y:S02]  /*3500*/  ISETP.NE.AND P0, PT, R17, RZ, PT ;  /* 0x000000ff1100720c */ /* 0x000fe40003f05270 */
[----:B------:R-:W-:Y:S02]  /*3510*/  P2R R19, PR, RZ, 0x10 ;  /* 0x00000010ff137803 */ /* 0x000fe40000000000 */
[----:B------:R-:W-:Y:S02]  /*3520*/  ISETP.GT.AND P0, PT, R6, 0x8, !P0 ;  /* 0x000000080600780c */ /* 0x000fe40004704270 */
[----:B------:R-:W-:-:S02]  /*3530*/  ISETP.NE.AND P4, PT, R21, RZ, PT ;  /* 0x000000ff1500720c */ /* 0x000fc40003f85270 */
[----:B------:R-:W-:Y:S02]  /*3540*/  ISETP.LT.OR P0, PT, R7, 0x9, P0 ;  /* 0x000000090700780c */ /* 0x000fe40000701670 */
[----:B------:R-:W-:Y:S02]  /*3550*/  P2R R8, PR, RZ, 0x8 ;  /* 0x00000008ff087803 */ /* 0x000fe40000000000 */
[----:B------:R-:W-:Y:S02]  /*3560*/  FSEL R27, R58, -INF , !P0 ;  /* 0xff8000003a1b7808 */ /* 0x000fe40004000000 */
[----:B------:R-:W-:Y:S02]  /*3570*/  ISETP.NE.AND P0, PT, R16, RZ, PT ;  /* 0x000000ff1000720c */ /* 0x000fe40003f05270 */
[----:B------:R-:W-:Y:S02]  /*3580*/  ISETP.NE.AND P3, PT, R29, RZ, PT ;  /* 0x000000ff1d00720c */ /* 0x000fe40003f65270 */
[----:B------:R-:W-:-:S02]  /*3590*/  ISETP.GT.AND P0, PT, R6, 0x9, !P0 ;  /* 0x000000090600780c */ /* 0x000fc40004704270 */
[----:B------:R-:W-:Y:S02]  /*35a0*/  P2R R20, PR, RZ, 0x10 ;  /* 0x00000010ff147803 */ /* 0x000fe40000000000 */
        /* <DEDUP_REMOVED lines=36> */
[----:B------:R-:W-:Y:S02]  /*37f0*/  ISETP.GT.AND P0, PT, R4, RZ, !P4 ;  /* 0x000000ff0400720c */ /* 0x000fe40006704270 */
[----:B------:R-:W-:Y:S02]  /*3800*/  ISETP.NE.AND P4, PT, R20, RZ, PT ;  /* 0x000000ff1400720c */ /* 0x000fe40003f85270 */
        /* <DEDUP_REMOVED lines=40> */
[----:B------:R-:W1:Y:S02]  /*3a90*/  SHFL.IDX PT, R4, R9, 0x3, 0x1c1f ;  /* 0x007c1f0009047f89 */ /* 0x000e6400000e0000 */
[----:B------:R-:W-:-:S04]  /*3aa0*/  ISETP.LT.OR P0, PT, R5, 0x2a, P0 ;  /* 0x0000002a0500780c */ /* 0x000fc80000701670 */
[----:B------:R-:W-:Y:S02]  /*3ab0*/  FSEL R191, R161, -INF , !P0 ;  /* 0xff800000a1bf7808 */ /* 0x000fe40004000000 */
        /* <DEDUP_REMOVED lines=17> */
.L_x_2830:
[----:B------:R-:W-:-:S04]  /*3bd0*/  MOV R5, c[0x0][0x32c] ;  /* 0x0000cb0000057a02 */ /* 0x000fc80000000f00 */
[----:B------:R-:W-:-:S13]  /*3be0*/  ISETP.NE.AND P0, PT, R5, 0x1, PT ;  /* 0x000000010500780c */ /* 0x000fda0003f05270 */
[----:B------:R-:W-:-:S05]  /*3bf0*/  @P0 IMAD.HI.U32 R5, R4, c[0x0][0x330], RZ ;  /* 0x0000cc0004050a27 */ /* 0x000fca00078e00ff */
[----:B------:R-:W-:Y:S02]  /*3c00*/  @P0 SHF.R.U32.HI R4, RZ, c[0x0][0x334], R5 ;  /* 0x0000cd00ff040a19 */ /* 0x000fe40000011605 */
.L_x_2831:
[----:B------:R-:W-:Y:S05]  /*3c10*/  BSYNC B0 ;  /* 0x0000000000007941 */ /* 0x000fea0003800000 */
.L_x_2829:
[----:B------:R-:W-:-:S05]  /*3c20*/  IMAD R4, R4, c[0x0][0x32c], R13 ;  /* 0x0000cb0004047a24 */ /* 0x000fca00078e020d */
[----:B------:R-:W-:Y:S02]  /*3c30*/  IADD3 R5, R4, c[0x0][0x32c], RZ ;  /* 0x0000cb0004057a10 */ /* 0x000fe40007ffe0ff */
[----:B------:R-:W-:Y:S02]  /*3c40*/  IMNMX R8, R8, R4, !PT ;  /* 0x0000000408087217 */ /* 0x000fe40007800200 */
[----:B------:R-:W-:Y:S02]  /*3c50*/  IMNMX R9, R9, R5, PT ;  /* 0x0000000509097217 */ /* 0x000fe40003800200 */
.L_x_2828:
[----:B------:R-:W-:Y:S01]  /*3c60*/  FMNMX.FTZ R169, R25, R26, !PT ;  /* 0x0000001a19a97209 */ /* 0x000fe20007810000 */
[----:B------:R-:W-:Y:S01]  /*3c70*/  STL [R1+0x78], R238 ;  /* 0x000078ee01007387 */ /* 0x000fe20000100800 */
[----:B------:R-:W-:Y:S01]  /*3c80*/  FMNMX.FTZ R168, R23, R24, !PT ;  /* 0x0000001817a87209 */ /* 0x000fe20007810000 */
[----:B------:R-:W-:Y:S01]  /*3c90*/  IMAD.SHL.U32 R225, R0, 0x2, RZ ;  /* 0x0000000200e17824 */ /* 0x000fe200078e00ff */
[----:B------:R-:W-:Y:S01]  /*3ca0*/  FMNMX.FTZ R169, R30, R169, !PT ;  /* 0x000000a91ea97209 */ /* 0x000fe20007810000 */
[----:B------:R-:W-:Y:S01]  /*3cb0*/  STL [R1+0x74], R237 ;  /* 0x000074ed01007387 */ /* 0x000fe20000100800 */
[----:B------:R-:W-:Y:S01]  /*3cc0*/  FMNMX.FTZ R168, R27, R168, !PT ;  /* 0x000000a81ba87209 */ /* 0x000fe20007810000 */
[----:B------:R-:W-:Y:S01]  /*3cd0*/  IMAD R226, R3, 0x2, R225 ;  /* 0x0000000203e27824 */ /* 0x000fe200078e02e1 */
[----:B------:R-:W-:Y:S01]  /*3ce0*/  FMNMX.FTZ R169, R31, R169, !PT ;  /* 0x000000a91fa97209 */ /* 0x000fe20007810000 */
[----:B------:R-:W-:Y:S01]  /*3cf0*/  STL [R1+0x70], R236 ;  /* 0x000070ec01007387 */ /* 0x000fe20000100800 */
[----:B------:R-:W-:Y:S01]  /*3d00*/  ISETP.NE.AND P0, PT, R17, RZ, PT ;  /* 0x000000ff1100720c */ /* 0x000fe20003f05270 */
[----:B------:R-:W-:Y:S01]  /*3d10*/  IMAD R227, R2, 0x2, R226 ;  /* 0x0000000202e37824 */ /* 0x000fe200078e02e2 */
[----:B------:R-:W-:Y:S01]  /*3d20*/  FMNMX.FTZ R169, R33, R169, !PT ;  /* 0x000000a921a97209 */ /* 0x000fe20007810000 */
[----:B------:R-:W-:Y:S01]  /*3d30*/  STL [R1+0x6c], R235 ;  /* 0x00006ceb01007387 */ /* 0x000fe20000100800 */
[----:B------:R-:W-:Y:S01]  /*3d40*/  FMNMX.FTZ R168, R28, R168, !PT ;  /* 0x000000a81ca87209 */ /* 0x000fe20007810000 */
[----:B------:R-:W-:Y:S01]  /*3d50*/  ULDC.64 UR4, c[0x0][0x2c8] ;  /* 0x0000b20000047ab9 */ /* 0x000fe20000000a00 */
[----:B------:R-:W-:Y:S01]  /*3d60*/  FMNMX.FTZ R169, R34, R169, !PT ;  /* 0x000000a922a97209 */ /* 0x000fe20007810000 */
[----:B------:R-:W-:Y:S01]  /*3d70*/  STL [R1+0x68], R234 ;  /* 0x000068ea01007387 */ /* 0x000fe20000100800 */
[----:B------:R-:W-:-:S02]  /*3d80*/  ISETP.GT.AND P0, PT, R8, 0x8, !P0 ;  /* 0x000000080800780c */ /* 0x000fc40004704270 */
[----:B------:R-:W-:Y:S01]  /*3d90*/  FMNMX.FTZ R169, R36, R169, !PT ;  /* 0x000000a924a97209 */ /* 0x000fe20007810000 */
[----:B------:R-:W-:Y:S01]  /*3da0*/  STL [R1+0x64], R233 ;  /* 0x000064e901007387 */ /* 0x000fe20000100800 */
[----:B------:R-:W-:Y:S02]  /*3db0*/  FMNMX.FTZ R168, R32, R168, !PT ;  /* 0x000000a820a87209 */ /* 0x000fe40007810000 */
[----:B------:R-:W-:Y:S01]  /*3dc0*/  FMNMX.FTZ R169, R38, R169, !PT ;  /* 0x000000a926a97209 */ /* 0x000fe20007810000 */
[----:B------:R-:W-:Y:S01]  /*3dd0*/  STL [R1+0x60], R232 ;  /* 0x000060e801007387 */ /* 0x000fe20000100800 */
[----:B------:R-:W-:Y:S02]  /*3de0*/  ISETP.LT.OR P0, PT, R9, 0x9, P0 ;  /* 0x000000090900780c */ /* 0x000fe40000701670 */
[----:B------:R-:W-:Y:S01]  /*3df0*/  FMNMX.FTZ R169, R171, R169, !PT ;  /* 0x000000a9aba97209 */ /* 0x000fe20007810000 */
[----:B------:R-:W-:Y:S01]  /*3e00*/  STL [R1+0x5c], R231 ;  /* 0x00005ce701007387 */ /* 0x000fe20000100800 */
[----:B------:R-:W-:-:S02]  /*3e10*/  FMNMX.FTZ R168, R35, R168, !PT ;  /* 0x000000a823a87209 */ /* 0x000fc40007810000 */
[----:B------:R-:W-:Y:S01]  /*3e20*/  FMNMX.FTZ R169, R170, R169, !PT ;  /* 0x000000a9aaa97209 */ /* 0x000fe20007810000 */
[----:B------:R-:W-:Y:S01]  /*3e30*/  STL [R1+0x58], R230 ;  /* 0x000058e601007387 */ /* 0x000fe20000100800 */
[----:B------:R-:W-:Y:S02]  /*3e40*/  FSEL R104, R82, -INF , !P0 ;  /* 0xff80000052687808 */ /* 0x000fe40004000000 */
[----:B------:R-:W-:Y:S01]  /*3e50*/  FMNMX.FTZ R169, R166, R169, !PT ;  /* 0x000000a9a6a97209 */ /* 0x000fe20007810000 */
[----:B------:R-:W-:Y:S01]  /*3e60*/  STL [R1+0x54], R229 ;  /* 0x000054e501007387 */ /* 0x000fe20000100800 */
[----:B------:R-:W-:Y:S02]  /*3e70*/  FMNMX.FTZ R168, R37, R168, !PT ;  /* 0x000000a825a87209 */ /* 0x000fe40007810000 */
[----:B------:R-:W-:Y:S01]  /*3e80*/  FMNMX.FTZ R169, R158, R169, !PT ;  /* 0x000000a99ea97209 */ /* 0x000fe20007810000 */
[----:B------:R-:W-:Y:S01]  /*3e90*/  LDSM.16.MT88.4 R40, [R225+0x2080] ;  /* 0x00208000e128783b */ /* 0x000fe20000004200 */
[----:B------:R-:W-:-:S02]  /*3ea0*/  ISETP.NE.AND P0, PT, R16, RZ, PT ;  /* 0x000000ff1000720c */ /* 0x000fc40003f05270 */
[----:B------:R-:W-:Y:S01]  /*3eb0*/  FMNMX.FTZ R168, R39, R168, !PT ;  /* 0x000000a827a87209 */ /* 0x000fe20007810000 */
[----:B------:R-:W1:Y:S01]  /*3ec0*/  SHFL.BFLY PT, R4, R169, 0x2, 0x1f ;  /* 0x0c401f00a9047f89 */ /* 0x000e6200000e0000 */
[----:B------:R-:W-:Y:S02]  /*3ed0*/  ISETP.GT.AND P0, PT, R8, 0x9, !P0 ;  /* 0x000000090800780c */ /* 0x000fe40004704270 */
[----:B------:R-:W-:Y:S01]  /*3ee0*/  FMNMX.FTZ R168, R156, R168, !PT ;  /* 0x000000a89ca87209 */ /* 0x000fe20007810000 */
[----:B------:R-:W-:Y:S01]  /*3ef0*/  LDSM.16.MT88.4 R64, [R227+0x2080] ;  /* 0x00208000e340783b */ /* 0x000fe20000004200 */
[----:B------:R-:W-:Y:S02]  /*3f00*/  ISETP.LT.OR P0, PT, R9, 0xa, P0 ;  /* 0x0000000a0900780c */ /* 0x000fe40000701670 */
[----:B------:R-:W-:Y:S01]  /*3f10*/  FMNMX.FTZ R168, R157, R168, !PT ;  /* 0x000000a89da87209 */ /* 0x000fe20007810000 */
[----:B------:R-:W-:Y:S01]  /*3f20*/  STL [R1+0x50], R224 ;  /* 0x000050e001007387 */ /* 0x000fe20000100800 */
[----:B------:R-:W-:-:S02]  /*3f30*/  FSEL R51, R83, -INF , !P0 ;  /* 0xff80000053337808 */ /* 0x000fc40004000000 */
[----:B------:R-:W-:Y:S01]  /*3f40*/  ISETP.NE.AND P0, PT, R15, RZ, PT ;  /* 0x000000ff0f00720c */ /* 0x000fe20003f05270 */
[----:B------:R-:W-:Y:S01]  /*3f50*/  LDSM.16.MT88.4 R72, [R225+0x3880] ;  /* 0x00388000e148783b */ /* 0x000fe20000004200 */
[----:B------:R-:W-:Y:S02]  /*3f60*/  FMNMX.FTZ R168, R165, R168, !PT ;  /* 0x000000a8a5a87209 */ /* 0x000fe40007810000 */
[----:B------:R-:W-:Y:S01]  /*3f70*/  ISETP.GT.AND P0, PT, R8, 0x10, !P0 ;  /* 0x000000100800780c */ /* 0x000fe20004704270 */
[----:B------:R-:W-:Y:S01]  /*3f80*/  LDSM.16.MT88.4 R88, [R226+0x3880] ;  /* 0x00388000e258783b */ /* 0x000fe20000004200 */
[----:B------:R-:W-:Y:S02]  /*3f90*/  FMNMX.FTZ R168, R159, R168, !PT ;  /* 0x000000a89fa87209 */ /* 0x000fe40007810000 */
[----:B------:R-:W-:Y:S01]  /*3fa0*/  ISETP.LT.OR P0, PT, R9, 0x11, P0 ;  /* 0x000000110900780c */ /* 0x000fe20000701670 */
[----:B------:R-:W-:Y:S01]  /*3fb0*/  LDSM.16.MT88.4 R120, [R227+0x3880] ;  /* 0x00388000e378783b */ /* 0x000fe20000004200 */
[----:B------:R-:W-:-:S02]  /*3fc0*/  LEA R228, R2, R225, 0x1 ;  /* 0x000000e102e47211 */ /* 0x000fc400078e08ff */
[----:B------:R-:W-:Y:S01]  /*3fd0*/  FSEL R117, R78, -INF , !P0 ;  /* 0xff8000004e757808 */ /* 0x000fe20004000000 */
[----:B------:R-:W-:Y:S01]  /*3fe0*/  LDSM.16.MT88.4 R56, [R227+0x2880] ;  /* 0x00288000e338783b */ /* 0x000fe20000004200 */
[----:B-1----:R-:W-:Y:S02]  /*3ff0*/  FMNMX.FTZ R169, R169, R4, !PT ;  /* 0x00000004a9a97209 */ /* 0x002fe40007810000 */
[----:B------:R-:W-:Y:S01]  /*4000*/  ISETP.NE.AND P0, PT, R14, RZ, PT ;  /* 0x000000ff0e00720c */ /* 0x000fe20003f05270 */
[----:B------:R-:W-:Y:S01]  /*4010*/  LDSM.16.MT88.4 R100, [R228+0x3880] ;  /* 0x00388000e464783b */ /* 0x000fe20000004200 */
[C---:B------:R-:W-:Y:S02]  /*4020*/  ISETP.GT.AND P6, PT, R8.reuse, 0x20, !P6 ;  /* 0x000000200800780c */ /* 0x040fe400077c4270 */
[C---:B------:R-:W-:Y:S01]  /*4030*/  ISETP.GT.AND P0, PT, R8.reuse, 0x11, !P0 ;  /* 0x000000110800780c */ /* 0x040fe20004704270 */
[----:B------:R-:W1:Y:S01]  /*4040*/  SHFL.BFLY PT, R4, R169, 0x1, 0x1f ;  /* 0x0c201f00a9047f89 */ /* 0x000e6200000e0000 */
[----:B------:R-:W-:-:S02]  /*4050*/  ISETP.GT.AND P5, PT, R8, 0x21, !P5 ;  /* 0x000000210800780c */ /* 0x000fc40006fa4270 */
[----:B------:R-:W-:Y:S01]  /*4060*/  ISETP.LT.OR P0, PT, R9, 0x12, P0 ;  /* 0x000000120900780c */ /* 0x000fe20000701670 */
[----:B------:R-:W-:Y:S01]  /*4070*/  LDSM.16.MT88.4 R60, [R228+0x2880] ;  /* 0x00288000e43c783b */ /* 0x000fe20000004200 */
[----:B------:R-:W-:Y:S02]  /*4080*/  ISETP.GT.AND P2, PT, R8, 0x28, !P2 ;  /* 0x000000280800780c */ /* 0x000fe40005744270 */
[----:B------:R-:W-:Y:S01]  /*4090*/  FSEL R119, R79, -INF , !P0 ;  /* 0xff8000004f777808 */ /* 0x000fe20004000000 */
[----:B------:R-:W-:Y:S01]  /*40a0*/  LDSM.16.MT88.4 R52, [R225+0x4080] ;  /* 0x00408000e134783b */ /* 0x000fe20000004200 */
[----:B------:R-:W-:Y:S02]  /*40b0*/  ISETP.NE.AND P0, PT, R18, RZ, PT ;  /* 0x000000ff1200720c */ /* 0x000fe40003f05270 */
[C---:B------:R-:W-:Y:S02]  /*40c0*/  ISETP.GT.AND P1, PT, R8.reuse, 0x29, !P1 ;  /* 0x000000290800780c */ /* 0x040fe40004f24270 */
[----:B------:R-:W-:-:S02]  /*40d0*/  ISETP.GT.AND P0, PT, R8, 0x1, !P0 ;  /* 0x000000010800780c */ /* 0x000fc40004704270 */
[C---:B------:R-:W-:Y:S02]  /*40e0*/  ISETP.LT.OR P6, PT, R9.reuse, 0x21, P6 ;  /* 0x000000210900780c */ /* 0x040fe400037c1670 */
[C---:B------:R-:W-:Y:S02]  /*40f0*/  ISETP.LT.OR P0, PT, R9.reuse, 0x2, P0 ;  /* 0x000000020900780c */ /* 0x040fe40000701670 */
[----:B------:R-:W-:Y:S02]  /*4100*/  ISETP.LT.OR P5, PT, R9, 0x22, P5 ;  /* 0x000000220900780c */ /* 0x000fe40002fa1670 */
[----:B------:R-:W-:Y:S02]  /*4110*/  FSEL R50, R87, -INF , !P0 ;  /* 0xff80000057327808 */ /* 0x000fe40004000000 */
[----:B------:R-:W-:Y:S02]  /*4120*/  ISETP.NE.AND P0, PT, R22, RZ, PT ;  /* 0x000000ff1600720c */ /* 0x000fe40003f05270 */
[----:B-1----:R-:W-:-:S02]  /*4130*/  FMNMX.FTZ R169, R169, R4, !PT ;  /* 0x00000004a9a97209 */ /* 0x002fc40007810000 */
[----:B------:R-:W1:Y:S01]  /*4140*/  SHFL.BFLY PT, R4, R168, 0x2, 0x1f ;  /* 0x0c401f00a8047f89 */ /* 0x000e6200000e0000 */
[----:B------:R-:W-:Y:S02]  /*4150*/  ISETP.GT.AND P0, PT, R8, RZ, !P0 ;  /* 0x000000ff0800720c */ /* 0x000fe40004704270 */
[----:B------:R-:W-:Y:S01]  /*4160*/  FMUL.FTZ R13, R169, c[0x0][0x2d0] ;  /* 0x0000b400a90d7a20 */ /* 0x000fe20000410000 */
[----:B------:R-:W-:Y:S02]  /*4170*/  FSEL R160, R70, -INF , !P6 ;  /* 0xff80000046a07808 */ /* 0x000fe40007000000 */
[C---:B------:R-:W-:Y:S02]  /*4180*/  ISETP.LT.OR P0, PT, R9.reuse, 0x1, P0 ;  /* 0x000000010900780c */ /* 0x040fe40000701670 */
[----:B------:R-:W-:Y:S02]  /*4190*/  ISETP.LT.OR P2, PT, R9, 0x29, P2 ;  /* 0x000000290900780c */ /* 0x000fe40001741670 */
[----:B------:R-:W-:-:S02]  /*41a0*/  FSEL R49, R86, -INF , !P0 ;  /* 0xff80000056317808 */ /* 0x000fc40004000000 */
[----:B------:R-:W-:Y:S01]  /*41b0*/  ISETP.NE.AND P0, PT, R21, RZ, PT ;  /* 0x000000ff1500720c */ /* 0x000fe20003f05270 */
[----:B------:R-:W-:Y:S01]  /*41c0*/  LDSM.16.MT88.4 R84, [R225+0x2880] ;  /* 0x00288000e154783b */ /* 0x000fe20000004200 */
[----:B------:R-:W-:Y:S02]  /*41d0*/  FMNMX.FTZ R3, R49, R50, !PT ;  /* 0x0000003231037209 */ /* 0x000fe40007810000 */
[----:B------:R-:W-:Y:S02]  /*41e0*/  ISETP.GT.AND P0, PT, R8, 0x18, !P0 ;  /* 0x000000180800780c */ /* 0x000fe40004704270 */
[----:B------:R-:W-:Y:S02]  /*41f0*/  FSEL R161, R71, -INF , !P5 ;  /* 0xff80000047a17808 */ /* 0x000fe40006800000 */
[C---:B------:R-:W-:Y:S01]  /*4200*/  ISETP.LT.OR P0, PT, R9.reuse, 0x19, P0 ;  /* 0x000000190900780c */ /* 0x040fe20000701670 */
[----:B------:R-:W-:Y:S01]  /*4210*/  LDSM.16.MT88.4 R68, [R226+0x2880] ;  /* 0x00288000e244783b */ /* 0x000fe20000004200 */
[----:B------:R-:W-:-:S02]  /*4220*/  ISETP.LT.OR P1, PT, R9, 0x2a, P1 ;  /* 0x0000002a0900780c */ /* 0x000fc40000f21670 */
[----:B-1----:R-:W-:Y:S02]  /*4230*/  FMNMX.FTZ R168, R168, R4, !PT ;  /* 0x00000004a8a87209 */ /* 0x002fe40007810000 */
[----:B------:R-:W-:Y:S02]  /*4240*/  FSEL R137, R94, -INF , !P0 ;  /* 0xff8000005e897808 */ /* 0x000fe40004000000 */
[----:B------:R-:W-:Y:S01]  /*4250*/  FSETP.NEU.FTZ.AND P0, PT, R169, -INF , PT ;  /* 0xff800000a900780b */ /* 0x000fe20003f1d000 */
[----:B------:R-:W1:Y:S01]  /*4260*/  SHFL.BFLY PT, R4, R168, 0x1, 0x1f ;  /* 0x0c201f00a8047f89 */ /* 0x000e6200000e0000 */
[----:B------:R-:W-:Y:S02]  /*4270*/  FSEL R162, R162, -INF , !P2 ;  /* 0xff800000a2a27808 */ /* 0x000fe40005000000 */
        /* <DEDUP_REMOVED lines=17> */
[----:B-1----:R-:W-:Y:S01]  /*4390*/  FFMA.FTZ R4, R26, c[0x0][0x2d0], -R13 ;  /* 0x0000b4001a047a23 */ /* 0x002fe2000001080d */
[----:B------:R-:W-:-:S06]  /*43a0*/  FSEL R48, R95, -INF , !P0 ;  /* 0xff8000005f307808 */ /* 0x000fcc0004000000 */
[----:B------:R1:W-:Y:S01]  /*43b0*/  MUFU.EX2 R231, R4 ;  /* 0x0000000400e77308 */ /* 0x0003e20000000800 */
[----:B--2---:R-:W-:Y:S01]  /*43c0*/  FMNMX.FTZ R2, R104, R3, !PT ;  /* 0x0000000368027209 */ /* 0x004fe20007810000 */
[----:B------:R-:W-:-:S03]  /*43d0*/  FFMA.FTZ R3, R36, c[0x0][0x2d0], -R13 ;  /* 0x0000b40024037a23 */ /* 0x000fc6000001080d */
[----:B------:R-:W-:Y:S01]  /*43e0*/  FMNMX.FTZ R2, R51, R2, !PT ;  /* 0x0000000233027209 */ /* 0x000fe20007810000 */
[----:B---3--:R-:W-:Y:S02]  /*43f0*/  FFMA.FTZ R0, R27, c[0x0][0x2d0], -R12 ;  /* 0x0000b4001b007a23 */ /* 0x008fe4000001080c */
[----:B------:R2:W-:Y:S01]  /*4400*/  MUFU.EX2 R173, R3 ;  /* 0x0000000300ad7308 */ /* 0x0005e20000000800 */
[----:B------:R-:W-:Y:S01]  /*4410*/  LDSM.16.MT88.4 R24, [R228+0x2080] ;  /* 0x00208000e418783b */ /* 0x000fe20000004200 */
[----:B-1----:R-:W-:-:S06]  /*4420*/  FFMA.FTZ R4, R30, c[0x0][0x2d0], -R13 ;  /* 0x0000b4001e047a23 */ /* 0x002fcc000001080d */
[----:B------:R1:W-:Y:S08]  /*4430*/  MUFU.EX2 R229, R0 ;  /* 0x0000000000e57308 */ /* 0x0003f00000000800 */
[----:B------:R3:W-:Y:S01]  /*4440*/  MUFU.EX2 R230, R4 ;  /* 0x0000000400e67308 */ /* 0x0007e20000000800 */
[----:B--2---:R-:W-:Y:S01]  /*4450*/  FMNMX.FTZ R3, R117, R2, !PT ;  /* 0x0000000275037209 */ /* 0x004fe20007810000 */
[----:B------:R-:W-:-:S02]  /*4460*/  FFMA.FTZ R2, R38, c[0x0][0x2d0], -R13 ;  /* 0x0000b40026027a23 */ /* 0x000fc4000001080d */
[----:B-1----:R-:W-:-:S04]  /*4470*/  FFMA.FTZ R0, R28, c[0x0][0x2d0], -R12 ;  /* 0x0000b4001c007a23 */ /* 0x002fc8000001080c */
[----:B------:R1:W2:Y:S01]  /*4480*/  MUFU.EX2 R224, R2 ;  /* 0x0000000200e07308 */ /* 0x0002a20000000800 */
[----:B---3--:R-:W-:-:S07]  /*4490*/  FFMA.FTZ R4, R31, c[0x0][0x2d0], -R13 ;  /* 0x0000b4001f047a23 */ /* 0x008fce000001080d */
[----:B------:R3:W4:Y:S08]  /*44a0*/  MUFU.EX2 R180, R0 ;  /* 0x0000000000b47308 */ /* 0x0007300000000800 */
[----:B------:R4:W4:Y:S01]  /*44b0*/  MUFU.EX2 R164, R4 ;  /* 0x0000000400a47308 */ /* 0x0009220000000800 */
[----:B-1----:R-:W-:Y:S01]  /*44c0*/  FMNMX.FTZ R2, R119, R3, !PT ;  /* 0x0000000377027209 */ /* 0x002fe20007810000 */
[----:B------:R-:W-:Y:S01]  /*44d0*/  FFMA.FTZ R3, R32, c[0x0][0x2d0], -R12 ;  /* 0x0000b40020037a23 */ /* 0x000fe2000001080c */
[----:B--2---:R-:W-:-:S02]  /*44e0*/  F2FP.BF16.PACK_AB R10, R224, R173 ;  /* 0x000000ade00a723e */ /* 0x004fc400000010ff */
[----:B------:R-:W-:Y:S02]  /*44f0*/  FMNMX.FTZ R2, R137, R2, !PT ;  /* 0x0000000289027209 */ /* 0x000fe40007810000 */
[----:B---3--:R-:W-:Y:S01]  /*4500*/  FMNMX.FTZ R0, R105, R106, !PT ;  /* 0x0000006a69007209 */ /* 0x008fe20007810000 */
[----:B------:R1:W-:Y:S01]  /*4510*/  MUFU.EX2 R238, R3 ;  /* 0x0000000300ee7308 */ /* 0x0003e20000000800 */
[----:B----4-:R-:W-:Y:S02]  /*4520*/  F2FP.BF16.PACK_AB R7, R180, R229 ;  /* 0x000000e5b407723e */ /* 0x010fe400000010ff */
[----:B------:R-:W-:-:S04]  /*4530*/  FMNMX.FTZ R0, R107, R0, !PT ;  /* 0x000000006b007209 */ /* 0x000fc80007810000 */
[----:B------:R-:W-:Y:S01]  /*4540*/  FMNMX.FTZ R0, R116, R0, !PT ;  /* 0x0000000074007209 */ /* 0x000fe20007810000 */
[--C-:B------:R-:W-:Y:S01]  /*4550*/  FFMA.FTZ R4, R23, c[0x0][0x2d0], -R12.reuse ;  /* 0x0000b40017047a23 */ /* 0x100fe2000001080c */
[----:B------:R-:W-:Y:S01]  /*4560*/  F2FP.BF16.PACK_AB R6, R164, R230 ;  /* 0x000000e6a406723e */ /* 0x000fe200000010ff */
[----:B------:R-:W2:Y:S01]  /*4570*/  LDSM.16.MT88.4 R20, [R226+0x2080] ;  /* 0x00208000e214783b */ /* 0x000ea20000004200 */
[----:B------:R-:W-:Y:S01]  /*4580*/  FMNMX.FTZ R0, R118, R0, !PT ;  /* 0x0000000076007209 */ /* 0x000fe20007810000 */
[----:B------:R3:W4:Y:S03]  /*4590*/  MUFU.EX2 R233, R4 ;  /* 0x0000000400e97308 */ /* 0x0007260000000800 */
[----:B------:R-:W-:Y:S02]  /*45a0*/  FMNMX.FTZ R0, R136, R0, !PT ;  /* 0x0000000088007209 */ /* 0x000fe40007810000 */
[----:B-1----:R-:W-:Y:S01]  /*45b0*/  FMNMX.FTZ R3, R48, R2, !PT ;  /* 0x0000000230037209 */ /* 0x002fe20007810000 */
        /* <DEDUP_REMOVED lines=12> */
[----:B---3--:R-:W-:Y:S01]  /*4680*/  F2FP.BF16.PACK_AB R4, R231, R232 ;  /* 0x000000e8e704723e */ /* 0x008fe200000010ff */
[--C-:B-1----:R-:W-:Y:S01]  /*4690*/  FFMA.FTZ R2, R37, c[0x0][0x2d0], -R12.reuse ;  /* 0x0000b40025027a23 */ /* 0x102fe2000001080c */
[----:B------:R-:W-:Y:S01]  /*46a0*/  FMNMX.FTZ R0, R191, R0, !PT ;  /* 0x00000000bf007209 */ /* 0x000fe20007810000 */
[----:B------:R-:W1:Y:S01]  /*46b0*/  SHFL.BFLY PT, R14, R3, 0x2, 0x1f ;  /* 0x0c401f00030e7f89 */ /* 0x000e6200000e0000 */
[----:B----4-:R-:W-:Y:S01]  /*46c0*/  F2FP.BF16.PACK_AB R5, R194, R233 ;  /* 0x000000e9c205723e */ /* 0x010fe200000010ff */
[----:B------:R3:W-:Y:S01]  /*46d0*/  MUFU.EX2 R174, R2 ;  /* 0x0000000200ae7308 */ /* 0x0007e20000000800 */
[----:B------:R-:W-:Y:S01]  /*46e0*/  F2FP.BF16.PACK_AB R9, R184, R238 ;  /* 0x000000eeb809723e */ /* 0x000fe200000010ff */
[----:B------:R-:W4:Y:S04]  /*46f0*/  SHFL.BFLY PT, R8, R0, 0x2, 0x1f ;  /* 0x0c401f0000087f89 */ /* 0x000f2800000e0000 */
[C---:B------:R-:W-:Y:S08]  /*4700*/  HMMA.16816.F32.BF16 R28, R4.reuse, R40, RZ ;  /* 0x00000028041c723c */ /* 0x040ff000000418ff */
[----:B--2---:R-:W-:Y:S01]  /*4710*/  HMMA.16816.F32.BF16 R128, R4, R20, RZ ;  /* 0x000000140480723c */ /* 0x004fe200000418ff */
[----:B---3--:R-:W-:-:S02]  /*4720*/  FFMA.FTZ R2, R39, c[0x0][0x2d0], -R12 ;  /* 0x0000b40027027a23 */ /* 0x008fc4000001080c */
[----:B------:R-:W-:Y:S02]  /*4730*/  LDSM.16.MT88.4 R36, [R226+0x4080] ;  /* 0x00408000e224783b */ /* 0x000fe40000004200 */
[----:B------:R-:W2:Y:S03]  /*4740*/  MUFU.EX2 R185, R2 ;  /* 0x0000000200b97308 */ /* 0x000ea60000000800 */
[----:B------:R-:W-:Y:S01]  /*4750*/  HMMA.16816.F32.BF16 R148, R4, R64, RZ ;  /* 0x000000400494723c */ /* 0x000fe200000418ff */
[----:B-1----:R-:W-:Y:S02]  /*4760*/  FMNMX.FTZ R3, R3, R14, !PT ;  /* 0x0000000e03037209 */ /* 0x002fe40007810000 */
[----:B----4-:R-:W-:Y:S02]  /*4770*/  FMNMX.FTZ R0, R0, R8, !PT ;  /* 0x0000000800007209 */ /* 0x010fe40007810000 */
[----:B------:R-:W-:-:S03]  /*4780*/  F2FP.BF16.PACK_AB R8, R175, R237 ;  /* 0x000000edaf08723e */ /* 0x000fc600000010ff */
[----:B------:R-:W-:Y:S01]  /*4790*/  HMMA.16816.F32.BF16 R140, R4, R24, RZ ;  /* 0x00000018048c723c */ /* 0x000fe200000418ff */
[----:B------:R-:W1:Y:S01]  /*47a0*/  SHFL.BFLY PT, R15, R0, 0x1, 0x1f ;  /* 0x0c201f00000f7f89 */ /* 0x000e6200000e0000 */
[----:B--2---:R-:W-:-:S06]  /*47b0*/  F2FP.BF16.PACK_AB R11, R185, R174 ;  /* 0x000000aeb90b723e */ /* 0x004fcc00000010ff */
[C---:B------:R-:W-:Y:S08]  /*47c0*/  HMMA.16816.F32.BF16 R144, R4.reuse, R72, RZ ;  /* 0x000000480490723c */ /* 0x040ff000000418ff */
        /* <DEDUP_REMOVED lines=26> */
[----:B--2---:R-:W-:Y:S01]  /*4970*/  FMNMX.FTZ R3, R3, R4, !PT ;  /* 0x0000000403037209 */ /* 0x004fe20007810000 */
[----:B------:R-:W-:-:S03]  /*4980*/  FFMA.FTZ R4, R116, c[0x0][0x2d0], -R0 ;  /* 0x0000b40074047a23 */ /* 0x000fc60000010800 */
[C---:B------:R-:W-:Y:S01]  /*4990*/  FSETP.NEU.FTZ.AND P0, PT, R3.reuse, -INF , PT ;  /* 0xff8000000300780b */ /* 0x040fe20003f1d000 */
[----:B-1----:R-:W-:Y:S01]  /*49a0*/  FMUL.FTZ R2, R3, c[0x0][0x2d0] ;  /* 0x0000b40003027a20 */ /* 0x002fe20000410000 */
[----:B------:R1:W2:Y:S01]  /*49b0*/  MUFU.EX2 R234, R4 ;  /* 0x0000000400ea7308 */ /* 0x0002a20000000800 */
[----:B------:R-:W-:Y:S03]  /*49c0*/  HMMA.16816.F32.BF16 R200, R8, R60, R140 ;  /* 0x0000003c08c8723c */ /* 0x000fe6000004188c */
[----:B------:R-:W-:-:S05]  /*49d0*/  FSEL R2, R2, RZ, P0 ;  /* 0x000000ff02027208 */ /* 0x000fca0000000000 */
[----:B------:R-:W-:Y:S01]  /*49e0*/  HMMA.16816.F32.BF16 R140, R8, R36, R152 ;  /* 0x00000024088c723c */ /* 0x000fe20000041898 */
[----:B-1----:R-:W-:-:S07]  /*49f0*/  FFMA.FTZ R4, R49, c[0x0][0x2d0], -R2 ;  /* 0x0000b40031047a23 */ /* 0x002fce0000010802 */
[----:B------:R-:W-:Y:S01]  /*4a00*/  MOV R195, R129 ;  /* 0x0000008100c37202 */ /* 0x000fe20000000f00 */
[----:B------:R-:W-:Y:S01]  /*4a10*/  IMAD.MOV.U32 R151, RZ, RZ, R130 ;  /* 0x000000ffff977224 */ /* 0x000fe200078e0082 */
[----:B------:R-:W-:Y:S01]  /*4a20*/  MOV R149, R128 ;  /* 0x0000008000957202 */ /* 0x000fe20000000f00 */
[----:B------:R-:W-:Y:S01]  /*4a30*/  IMAD.MOV.U32 R150, RZ, RZ, R131 ;  /* 0x000000ffff967224 */ /* 0x000fe200078e0083 */
[C---:B------:R-:W-:Y:S01]  /*4a40*/  HMMA.16816.F32.BF16 R248, R8.reuse, R86, R112 ;  /* 0x0000005608f8723c */ /* 0x040fe20000041870 */
[----:B------:R1:W-:Y:S01]  /*4a50*/  MUFU.EX2 R148, R4 ;  /* 0x0000000400947308 */ /* 0x0003e20000000800 */
[----:B--2---:R-:W-:Y:S01]  /*4a60*/  F2FP.BF16.PACK_AB R6, R234, R181 ;  /* 0x000000b5ea06723e */ /* 0x004fe200000010ff */
[----:B------:R-:W-:Y:S01]  /*4a70*/  IMAD.MOV.U32 R154, RZ, RZ, R164 ;  /* 0x000000ffff9a7224 */ /* 0x000fe200078e00a4 */
[----:B------:R-:W-:Y:S01]  /*4a80*/  MOV R192, R202 ;  /* 0x000000ca00c07202 */ /* 0x000fe20000000f00 */
[----:B------:R-:W-:Y:S02]  /*4a90*/  IMAD.MOV.U32 R193, RZ, RZ, R201 ;  /* 0x000000ffffc17224 */ /* 0x000fe400078e00c9 */
[----:B------:R-:W-:Y:S01]  /*4aa0*/  IMAD.MOV.U32 R187, RZ, RZ, R203 ;  /* 0x000000ffffbb7224 */ /* 0x000fe200078e00cb */
[----:B------:R-:W-:Y:S01]  /*4ab0*/  HMMA.16816.F32.BF16 R128, R8, R52, R144 ;  /* 0x000000340880723c */ /* 0x000fe20000041890 */
[----:B------:R-:W-:-:S07]  /*4ac0*/  IMAD.MOV.U32 R186, RZ, RZ, R200 ;  /* 0x000000ffffba7224 */ /* 0x000fce00078e00c8 */
[----:B------:R-:W-:Y:S01]  /*4ad0*/  HMMA.16816.F32.BF16 R144, R8, R32, R124 ;  /* 0x000000200890723c */ /* 0x000fe2000004187c */
[----:B-1----:R-:W-:-:S04]  /*4ae0*/  FFMA.FTZ R4, R50, c[0x0][0x2d0], -R2 ;  /* 0x0000b40032047a23 */ /* 0x002fc80000010802 */
[----:B------:R1:W2:Y:S03]  /*4af0*/  MUFU.EX2 R235, R4 ;  /* 0x0000000400eb7308 */ /* 0x0002a60000000800 */
[C---:B---3--:R-:W-:Y:S08]  /*4b00*/  HMMA.16816.F32.BF16 R220, R8.reuse, R28, R132 ;  /* 0x0000001c08dc723c */ /* 0x048ff00000041884 */
[----:B------:R-:W-:Y:S01]  /*4b10*/  HMMA.16816.F32.BF16 R244, R8, R70, R108 ;  /* 0x0000004608f4723c */ /* 0x000fe2000004186c */
[----:B------:R-:W-:Y:S01]  /*4b20*/  MOV R183, R131 ;  /* 0x0000008300b77202 */ /* 0x000fe20000000f00 */
[----:B------:R-:W-:-:S02]  /*4b30*/  IMAD.MOV.U32 R131, RZ, RZ, R140 ;  /* 0x000000ffff837224 */ /* 0x000fc400078e008c */
[----:B------:R-:W-:Y:S02]  /*4b40*/  IMAD.MOV.U32 R5, RZ, RZ, R129 ;  /* 0x000000ffff057224 */ /* 0x000fe400078e0081 */
[----:B-1----:R-:W-:Y:S02]  /*4b50*/  FFMA.FTZ R4, R104, c[0x0][0x2d0], -R2 ;  /* 0x0000b40068047a23 */ /* 0x002fe40000010802 */
[C---:B------:R-:W-:Y:S01]  /*4b60*/  HMMA.16816.F32.BF16 R216, R8.reuse, R62, R96 ;  /* 0x0000003e08d8723c */ /* 0x040fe20000041860 */
[----:B------:R-:W-:Y:S01]  /*4b70*/  IMAD.MOV.U32 R129, RZ, RZ, R142 ;  /* 0x000000ffff817224 */ /* 0x000fe200078e008e */
[----:B------:R1:W-:Y:S01]  /*4b80*/  MUFU.EX2 R14, R4 ;  /* 0x00000004000e7308 */ /* 0x0003e20000000800 */
[----:B------:R-:W-:Y:S01]  /*4b90*/  IMAD.MOV.U32 R252, RZ, RZ, R130 ;  /* 0x000000fffffc7224 */ /* 0x000fe200078e0082 */
[----:B------:R-:W-:Y:S01]  /*4ba0*/  MOV R130, R141 ;  /* 0x0000008d00827202 */ /* 0x000fe20000000f00 */
[----:B------:R-:W-:Y:S01]  /*4bb0*/  IMAD.MOV.U32 R182, RZ, RZ, R128 ;  /* 0x000000ffffb67224 */ /* 0x000fe200078e0080 */
[----:B------:R-:W-:Y:S01]  /*4bc0*/  MOV R155, R5 ;  /* 0x00000005009b7202 */ /* 0x000fe20000000f00 */
[----:B------:R-:W-:Y:S01]  /*4bd0*/  IMAD.MOV.U32 R128, RZ, RZ, R143 ;  /* 0x000000ffff807224 */ /* 0x000fe200078e008f */
[----:B------:R-:W-:Y:S01]  /*4be0*/  HMMA.16816.F32.BF16 R212, R8, R58, R92 ;  /* 0x0000003a08d4723c */ /* 0x000fe2000004185c */
[----:B--2---:R-:W-:Y:S01]  /*4bf0*/  F2FP.BF16.PACK_AB R5, R235, R148 ;  /* 0x00000094eb05723e */ /* 0x004fe200000010ff */
[----:B------:R-:W-:Y:S01]  /*4c00*/  IMAD.MOV.U32 R135, RZ, RZ, R183 ;  /* 0x000000ffff877224 */ /* 0x000fe200078e00b7 */
[----:B------:R-:W-:Y:S01]  /*4c10*/  MOV R134, R252 ;  /* 0x000000fc00867202 */ /* 0x000fe20000000f00 */
[----:B------:R-:W-:-:S02]  /*4c20*/  IMAD.MOV.U32 R132, RZ, RZ, R182 ;  /* 0x000000ffff847224 */ /* 0x000fc400078e00b6 */
[----:B------:R-:W-:Y:S02]  /*4c30*/  IMAD.MOV.U32 R133, RZ, RZ, R155 ;  /* 0x000000ffff857224 */ /* 0x000fe400078e009b */
        /* <DEDUP_REMOVED lines=9> */
[C---:B------:R-:W-:Y:S01]  /*4cd0*/  HMMA.16816.F32.BF16 R80, R4.reuse, R20, RZ ;  /* 0x000000140450723c */ /* 0x040fe200000418ff */
[----:B------:R-:W-:Y:S02]  /*4ce0*/  MOV R118, R181 ;  /* 0x000000b500767202 */ /* 0x000fe40000000f00 */
[----:B------:R1:W-:Y:S05]  /*4cf0*/  MUFU.EX2 R116, R8 ;  /* 0x0000000800747308 */ /* 0x0003ea0000000800 */
        /* <DEDUP_REMOVED lines=17> */
[----:B------:R-:W-:Y:S01]  /*4e10*/  IMAD.MOV.U32 R117, RZ, RZ, R180 ;  /* 0x000000ffff757224 */ /* 0x000fe200078e00b4 */
[----:B------:R1:W-:Y:S06]  /*4e20*/  MUFU.EX2 R141, R8 ;  /* 0x00000008008d7308 */ /* 0x0003ec0000000800 */
[C---:B------:R-:W-:Y:S08]  /*4e30*/  HMMA.16816.F32.BF16 R64, R4.reuse, R90, RZ ;  /* 0x0000005a0440723c */ /* 0x040ff000000418ff */
[----:B------:R-:W-:Y:S01]  /*4e40*/  HMMA.16816.F32.BF16 R20, R4, R120, RZ ;  /* 0x000000780414723c */ /* 0x000fe200000418ff */
[----:B-1----:R-:W-:-:S02]  /*4e50*/  FFMA.FTZ R8, R119, c[0x0][0x2d0], -R2 ;  /* 0x0000b40077087a23 */ /* 0x002fc40000010802 */
[----:B------:R-:W-:Y:S02]  /*4e60*/  IMAD.MOV.U32 R119, RZ, RZ, R148 ;  /* 0x000000ffff777224 */ /* 0x000fe400078e0094 */
[----:B------:R1:W-:Y:S03]  /*4e70*/  MUFU.EX2 R143, R8 ;  /* 0x00000008008f7308 */ /* 0x0003e60000000800 */
[----:B------:R-:W-:Y:S01]  /*4e80*/  HMMA.16816.F32.BF16 R40, R4, R122, RZ ;  /* 0x0000007a0428723c */ /* 0x000fe200000418ff */
[----:B------:R-:W-:Y:S02]  /*4e90*/  IMAD.MOV.U32 R148, RZ, RZ, R186 ;  /* 0x000000ffff947224 */ /* 0x000fe400078e00ba */
[----:B-1----:R-:W-:-:S04]  /*4ea0*/  FFMA.FTZ R8, R137, c[0x0][0x2d0], -R2 ;  /* 0x0000b40089087a23 */ /* 0x002fc80000010802 */
[----:B------:R1:W2:Y:S02]  /*4eb0*/  MUFU.EX2 R153, R8 ;  /* 0x0000000800997308 */ /* 0x0002a40000000800 */
[----:B-1----:R-:W-:Y:S02]  /*4ec0*/  FFMA.FTZ R8, R48, c[0x0][0x2d0], -R2 ;  /* 0x0000b40030087a23 */ /* 0x002fe40000010802 */
[----:B------:R-:W-:Y:S04]  /*4ed0*/  HMMA.16816.F32.BF16 R48, R4, R102, RZ ;  /* 0x000000660430723c */ /* 0x000fe800000418ff */
[----:B------:R1:W3:Y:S03]  /*4ee0*/  MUFU.EX2 R164, R8 ;  /* 0x0000000800a47308 */ /* 0x0002e60000000800 */
[----:B--2---:R-:W-:-:S02]  /*4ef0*/  MOV R103, R153 ;  /* 0x0000009900677202 */ /* 0x004fc40000000f00 */
[----:B------:R-:W-:Y:S01]  /*4f00*/  MOV R102, R14 ;  /* 0x0000000e00667202 */ /* 0x000fe20000000f00 */
[----:B-1----:R-:W-:Y:S07]  /*4f10*/  HMMA.16816.F32.BF16 R8, R4, R100, RZ ;  /* 0x000000640408723c */ /* 0x002fee00000418ff */
[----:B------:R-:W-:Y:S01]  /*4f20*/  IMAD.MOV.U32 R100, RZ, RZ, R116 ;  /* 0x000000ffff647224 */ /* 0x000fe200078e0074 */
[----:B------:R-:W-:Y:S01]  /*4f30*/  F2FP.BF16.PACK_AB R6, R152, R142 ;  /* 0x0000008e9806723e */ /* 0x000fe200000010ff */
[----:B------:R-:W-:Y:S01]  /*4f40*/  IMAD.MOV.U32 R116, RZ, RZ, R154 ;  /* 0x000000ffff747224 */ /* 0x000fe200078e009a */
[----:B------:R-:W-:-:S02]  /*4f50*/  F2FP.BF16.PACK_AB R5, R143, R141 ;  /* 0x0000008d8f05723e */ /* 0x000fc400000010ff */
[----:B------:R-:W-:Y:S02]  /*4f60*/  F2FP.BF16.PACK_AB R4, R140, R100 ;  /* 0x000000648c04723e */ /* 0x000fe400000010ff */
[----:B---3--:R-:W-:Y:S02]  /*4f70*/  F2FP.BF16.PACK_AB R7, R164, R103 ;  /* 0x00000067a407723e */ /* 0x008fe400000010ff */
[----:B------:R-:W-:-:S05]  /*4f80*/  MOV R101, R194 ;  /* 0x000000c200657202 */ /* 0x000fca0000000f00 */
[C---:B------:R-:W-:Y:S07]  /*4f90*/  HMMA.16816.F32.BF16 R136, R4.reuse, R68, R80 ;  /* 0x000000440488723c */ /* 0x040fee0000041850 */
[----:B------:R-:W-:Y:S01]  /*4fa0*/  IMAD.MOV.U32 R80, RZ, RZ, R175 ;  /* 0x000000ffff507224 */ /* 0x000fe200078e00af */
[----:B------:R-:W-:Y:S01]  /*4fb0*/  MOV R81, R174 ;  /* 0x000000ae00517202 */ /* 0x000fe20000000f00 */
[----:B------:R-:W-:Y:S01]  /*4fc0*/  IMAD.MOV.U32 R82, RZ, RZ, R173 ;  /* 0x000000ffff527224 */ /* 0x000fe200078e00ad */
[----:B------:R-:W-:Y:S01]  /*4fd0*/  HMMA.16816.F32.BF16 R180, R4, R84, R108 ;  /* 0x0000005404b4723c */ /* 0x000fe2000004186c */
[----:B------:R-:W-:Y:S01]  /*4fe0*/  IMAD.MOV.U32 R83, RZ, RZ, R172 ;  /* 0x000000ffff537224 */ /* 0x000fe200078e00ac */
[----:B------:R-:W-:Y:S01]  /*4ff0*/  MOV R68, R142 ;  /* 0x0000008e00447202 */ /* 0x000fe20000000f00 */
[----:B------:R-:W-:-:S04]  /*5000*/  IMAD.MOV.U32 R69, RZ, RZ, R143 ;  /* 0x000000ffff457224 */ /* 0x000fc800078e008f */
[----:B------:R-:W-:Y:S01]  /*5010*/  MOV R85, R152 ;  /* 0x0000009800557202 */ /* 0x000fe20000000f00 */
[C---:B------:R-:W-:Y:S01]  /*5020*/  HMMA.16816.F32.BF16 R172, R4.reuse, R28, R8 ;  /* 0x0000001c04ac723c */ /* 0x040fe20000041808 */
[----:B------:R-:W-:Y:S01]  /*5030*/  IMAD.MOV.U32 R111, RZ, RZ, R150 ;  /* 0x000000ffff6f7224 */ /* 0x000fe200078e0096 */
[----:B------:R-:W-:Y:S01]  /*5040*/  MOV R150, R192 ;  /* 0x000000c000967202 */ /* 0x000fe20000000f00 */
[----:B------:R-:W-:Y:S01]  /*5050*/  IMAD.MOV.U32 R108, RZ, RZ, R149 ;  /* 0x000000ffff6c7224 */ /* 0x000fe200078e0095 */
[----:B------:R-:W-:Y:S01]  /*5060*/  MOV R110, R151 ;  /* 0x00000097006e7202 */ /* 0x000fe20000000f00 */
[----:B------:R-:W-:Y:S02]  /*5070*/  IMAD.MOV.U32 R109, RZ, RZ, R195 ;  /* 0x000000ffff6d7224 */ /* 0x000fe400078e00c3 */
[----:B------:R-:W-:Y:S01]  /*5080*/  FFMA.FTZ R8, R171, c[0x0][0x2d0], -R13 ;  /* 0x0000b400ab087a23 */ /* 0x000fe2000001080d */
[----:B------:R-:W-:Y:S01]  /*5090*/  HMMA.16816.F32.BF16 R152, R4, R60, R76 ;  /* 0x0000003c0498723c */ /* 0x000fe2000004184c */
[----:B------:R-:W-:Y:S01]  /*50a0*/  IMAD.MOV.U32 R149, RZ, RZ, R193 ;  /* 0x000000ffff957224 */ /* 0x000fe200078e00c1 */
[----:B------:R-:W-:Y:S01]  /*50b0*/  MOV R29, R68 ;  /* 0x00000044001d7202 */ /* 0x000fe20000000f00 */
[----:B------:R1:W-:Y:S01]  /*50c0*/  MUFU.EX2 R252, R8 ;  /* 0x0000000800fc7308 */ /* 0x0003e20000000800 */
[----:B------:R-:W-:-:S02]  /*50d0*/  IMAD.MOV.U32 R84, RZ, RZ, R185 ;  /* 0x000000ffff547224 */ /* 0x000fc400078e00b9 */
[----:B------:R-:W-:Y:S01]  /*50e0*/  IMAD.MOV.U32 R28, RZ, RZ, R69 ;  /* 0x000000ffff1c7224 */ /* 0x000fe200078e0045 */
[----:B------:R-:W-:Y:S01]  /*50f0*/  MOV R77, R15 ;  /* 0x0000000f004d7202 */ /* 0x000fe20000000f00 */
[C---:B------:R-:W-:Y:S01]  /*5100*/  HMMA.16816.F32.BF16 R88, R4.reuse, R52, R24 ;  /* 0x000000340458723c */ /* 0x040fe20000041818 */
[----:B------:R-:W-:Y:S01]  /*5110*/  IMAD.MOV.U32 R79, RZ, RZ, R141 ;  /* 0x000000ffff4f7224 */ /* 0x000fe200078e008d */
[----:B------:R-:W-:Y:S01]  /*5120*/  MOV R69, R133 ;  /* 0x0000008500457202 */ /* 0x000fe20000000f00 */
[----:B------:R-:W-:Y:S02]  /*5130*/  IMAD.MOV.U32 R78, RZ, RZ, R140 ;  /* 0x000000ffff4e7224 */ /* 0x000fe400078e008c */
[----:B------:R-:W-:Y:S01]  /*5140*/  LDSM.16.MT88.4 R140, [R226+0x3080] ;  /* 0x00308000e28c783b */ /* 0x000fe20000004200 */
[----:B------:R-:W-:Y:S02]  /*5150*/  IMAD.MOV.U32 R76, RZ, RZ, R184 ;  /* 0x000000ffff4c7224 */ /* 0x000fe400078e00b8 */
[----:B------:R-:W-:Y:S01]  /*5160*/  HMMA.16816.F32.BF16 R40, R4, R34, R40 ;  /* 0x000000220428723c */ /* 0x000fe20000041828 */
[----:B------:R-:W-:-:S02]  /*5170*/  IMAD.MOV.U32 R52, RZ, RZ, R79 ;  /* 0x000000ffff347224 */ /* 0x000fc400078e004f */
[----:B-1----:R-:W-:Y:S02]  /*5180*/  FFMA.FTZ R8, R170, c[0x0][0x2d0], -R13 ;  /* 0x0000b400aa087a23 */ /* 0x002fe4000001080d */
[----:B------:R-:W-:Y:S02]  /*5190*/  IMAD.MOV.U32 R53, RZ, RZ, R78 ;  /* 0x000000ffff357224 */ /* 0x000fe400078e004e */
[----:B------:R1:W2:Y:S01]  /*51a0*/  MUFU.EX2 R60, R8 ;  /* 0x00000008003c7308 */ /* 0x0002a20000000800 */
[----:B------:R-:W-:Y:S01]  /*51b0*/  HMMA.16816.F32.BF16 R24, R4, R62, R96 ;  /* 0x0000003e0418723c */ /* 0x000fe20000041860 */
[----:B------:R-:W-:Y:S02]  /*51c0*/  IMAD.MOV.U32 R151, RZ, RZ, R187 ;  /* 0x000000ffff977224 */ /* 0x000fe400078e00bb */
[----:B------:R-:W-:Y:S01]  /*51d0*/  LDSM.16.MT88.4 R184, [R225+0x3080] ;  /* 0x00308000e1b8783b */ /* 0x000fe20000004200 */
[----:B------:R-:W-:-:S03]  /*51e0*/  IMAD.MOV.U32 R68, RZ, RZ, R132 ;  /* 0x000000ffff447224 */ /* 0x000fc600078e0084 */
[----:B------:R-:W-:Y:S01]  /*51f0*/  IMAD.MOV.U32 R98, RZ, RZ, R108 ;  /* 0x000000ffff627224 */ /* 0x000fe200078e006c */
[----:B------:R-:W-:Y:S01]  /*5200*/  HMMA.16816.F32.BF16 R192, R4, R32, R20 ;  /* 0x0000002004c0723c */ /* 0x000fe20000041814 */
[----:B------:R-:W-:Y:S02]  /*5210*/  IMAD.MOV.U32 R99, RZ, RZ, R109 ;  /* 0x000000ffff637224 */ /* 0x000fe400078e006d */
[----:B-1----:R-:W-:-:S05]  /*5220*/  FFMA.FTZ R8, R166, c[0x0][0x2d0], -R13 ;  /* 0x0000b400a6087a23 */ /* 0x002fca000001080d */
[C---:B------:R-:W-:Y:S01]  /*5230*/  HMMA.16816.F32.BF16 R120, R4.reuse, R36, R16 ;  /* 0x000000240478723c */ /* 0x040fe20000041810 */
[----:B--2---:R-:W-:Y:S01]  /*5240*/  IMAD.MOV.U32 R35, RZ, RZ, R60 ;  /* 0x000000ffff237224 */ /* 0x004fe200078e003c */
[----:B------:R1:W-:Y:S01]  /*5250*/  MUFU.EX2 R171, R8 ;  /* 0x0000000800ab7308 */ /* 0x0003e20000000800 */
[----:B------:R-:W2:Y:S05]  /*5260*/  LDSM.16.MT88.4 R60, [R227+0x3080] ;  /* 0x00308000e33c783b */ /* 0x000eaa0000004200 */
[C---:B------:R-:W-:Y:S07]  /*5270*/  HMMA.16816.F32.BF16 R104, R4.reuse, R70, R104 ;  /* 0x000000460468723c */ /* 0x040fee0000041868 */
[----:B------:R-:W-:Y:S01]  /*5280*/  MOV R70, R110 ;  /* 0x0000006e00467202 */ /* 0x000fe20000000f00 */
[----:B------:R-:W-:Y:S01]  /*5290*/  HMMA.16816.F32.BF16 R16, R4, R86, R112 ;  /* 0x000000560410723c */ /* 0x000fe20000041870 */
[----:B------:R-:W-:-:S02]  /*52a0*/  IMAD.MOV.U32 R71, RZ, RZ, R111 ;  /* 0x000000ffff477224 */ /* 0x000fc400078e006f */
[----:B-1----:R-:W-:Y:S01]  /*52b0*/  FFMA.FTZ R8, R158, c[0x0][0x2d0], -R13 ;  /* 0x0000b4009e087a23 */ /* 0x002fe2000001080d */
[----:B------:R-:W-:Y:S03]  /*52c0*/  LDSM.16.MT88.4 R108, [R228+0x4880] ;  /* 0x00488000e46c783b */ /* 0x000fe60000004200 */
[----:B------:R1:W3:Y:S01]  /*52d0*/  MUFU.EX2 R170, R8 ;  /* 0x0000000800aa7308 */ /* 0x0002e20000000800 */
        /* <DEDUP_REMOVED lines=9> */
[----:B------:R-:W-:-:S02]  /*5370*/  F2FP.BF16.PACK_AB R128, R35, R252 ;  /* 0x000000fc2380723e */ /* 0x000fc400000010ff */
[----:B------:R-:W-:Y:S01]  /*5380*/  MOV R97, R114 ;  /* 0x0000007200617202 */ /* 0x000fe20000000f00 */
[----:B------:R-:W-:Y:S01]  /*5390*/  IMAD.MOV.U32 R57, RZ, RZ, R76 ;  /* 0x000000ffff397224 */ /* 0x000fe200078e004c */
[C---:B------:R-:W-:Y:S01]  /*53a0*/  HMMA.16816.F32.BF16 R20, R4.reuse, R54, R72 ;  /* 0x000000360414723c */ /* 0x040fe20000041848 */
[----:B------:R-:W-:Y:S01]  /*53b0*/  MOV R56, R77 ;  /* 0x0000004d00387202 */ /* 0x000fe20000000f00 */
[----:B-1----:R-:W-:Y:S01]  /*53c0*/  FFMA.FTZ R8, R156, c[0x0][0x2d0], -R12 ;  /* 0x0000b4009c087a23 */ /* 0x002fe2000001080c */
[----:B---3--:R-:W-:Y:S01]  /*53d0*/  F2FP.BF16.PACK_AB R130, R170, R171 ;  /* 0x000000abaa82723e */ /* 0x008fe200000010ff */
[----:B------:R-:W-:Y:S01]  /*53e0*/  IMAD.MOV.U32 R114, RZ, RZ, R53 ;  /* 0x000000ffff727224 */ /* 0x000fe200078e0035 */
[----:B------:R-:W-:Y:S01]  /*53f0*/  LDSM.16.MT88.4 R76, [R225+0x4880] ;  /* 0x00488000e14c783b */ /* 0x000fe20000004200 */
[----:B------:R1:W-:Y:S01]  /*5400*/  MUFU.EX2 R166, R8 ;  /* 0x0000000800a67308 */ /* 0x0003e20000000800 */
        /* <DEDUP_REMOVED lines=8> */
[----:B------:R-:W-:Y:S01]  /*5490*/  MOV R112, R29 ;  /* 0x0000001d00707202 */ /* 0x000fe20000000f00 */
[----:B------:R-:W-:Y:S01]  /*54a0*/  IMAD.MOV.U32 R87, RZ, RZ, R113 ;  /* 0x000000ffff577224 */ /* 0x000fe200078e0071 */
[----:B------:R-:W-:Y:S01]  /*54b0*/  HMMA.16816.F32.BF16 R48, R4, R30, R48 ;  /* 0x0000001e0430723c */ /* 0x000fe20000041830 */
[----:B------:R-:W-:Y:S01]  /*54c0*/  IMAD.MOV.U32 R98, RZ, RZ, R115 ;  /* 0x000000ffff627224 */ /* 0x000fe200078e0073 */
[----:B------:R-:W-:Y:S01]  /*54d0*/  MOV R115, R56 ;  /* 0x0000003800737202 */ /* 0x000fe20000000f00 */
[----:B------:R-:W-:Y:S01]  /*54e0*/  IMAD.MOV.U32 R99, RZ, RZ, R28 ;  /* 0x000000ffff637224 */ /* 0x000fe200078e001c */
[----:B------:R-:W-:Y:S01]  /*54f0*/  MOV R56, R81 ;  /* 0x0000005100387202 */ /* 0x000fe20000000f00 */
[----:B-1----:R-:W-:Y:S02]  /*5500*/  FFMA.FTZ R8, R157, c[0x0][0x2d0], -R12 ;  /* 0x0000b4009d087a23 */ /* 0x002fe4000001080c */
[----:B------:R-:W-:-:S02]  /*5510*/  IMAD.MOV.U32 R113, RZ, RZ, R52 ;  /* 0x000000ffff717224 */ /* 0x000fc400078e0034 */
[----:B------:R1:W3:Y:S01]  /*5520*/  MUFU.EX2 R33, R8 ;  /* 0x0000000800217308 */ /* 0x0002e20000000800 */
[----:B------:R-:W-:Y:S02]  /*5530*/  IMAD.MOV.U32 R28, RZ, RZ, R57 ;  /* 0x000000ffff1c7224 */ /* 0x000fe400078e0039 */
[----:B------:R-:W-:Y:S01]  /*5540*/  IMAD.MOV.U32 R29, RZ, RZ, R80 ;  /* 0x000000ffff1d7224 */ /* 0x000fe200078e0050 */
[----:B------:R-:W-:Y:S01]  /*5550*/  MOV R80, R83 ;  /* 0x0000005300507202 */ /* 0x000fe20000000f00 */
[----:B------:R-:W-:Y:S01]  /*5560*/  IMAD.MOV.U32 R57, RZ, RZ, R82 ;  /* 0x000000ffff397224 */ /* 0x000fe200078e0052 */
[----:B------:R-:W-:Y:S01]  /*5570*/  MOV R82, R100 ;  /* 0x0000006400527202 */ /* 0x000fe20000000f00 */
[----:B------:R-:W-:Y:S02]  /*5580*/  IMAD.MOV.U32 R81, RZ, RZ, R102 ;  /* 0x000000ffff517224 */ /* 0x000fe400078e0066 */
[----:B-1----:R-:W-:Y:S01]  /*5590*/  FFMA.FTZ R8, R165, c[0x0][0x2d0], -R12 ;  /* 0x0000b400a5087a23 */ /* 0x002fe2000001080c */
[----:B---3--:R-:W-:Y:S01]  /*55a0*/  F2FP.BF16.PACK_AB R129, R33, R166 ;  /* 0x000000a62181723e */ /* 0x008fe200000010ff */
[----:B------:R-:W-:-:S02]  /*55b0*/  IMAD.MOV.U32 R96, RZ, RZ, R112 ;  /* 0x000000ffff607224 */ /* 0x000fc400078e0070 */
[----:B------:R1:W-:Y:S01]  /*55c0*/  MUFU.EX2 R165, R8 ;  /* 0x0000000800a57308 */ /* 0x0003e20000000800 */
[----:B------:R-:W-:Y:S01]  /*55d0*/  IMAD.MOV.U32 R83, RZ, RZ, R238 ;  /* 0x000000ffff537224 */ /* 0x000fe200078e00ee */
[----:B------:R-:W-:Y:S01]  /*55e0*/  MOV R102, R237 ;  /* 0x000000ed00667202 */ /* 0x000fe20000000f00 */
[----:B------:R-:W-:Y:S02]  /*55f0*/  IMAD.MOV.U32 R112, RZ, RZ, R28 ;  /* 0x000000ffff707224 */ /* 0x000fe400078e001c */
[----:B-1----:R-:W-:Y:S01]  /*5600*/  FFMA.FTZ R8, R159, c[0x0][0x2d0], -R12 ;  /* 0x0000b4009f087a23 */ /* 0x002fe2000001080c */
[----:B------:R1:W5:Y:S01]  /*5610*/  LDL.LU R238, [R1+0x78] ;  /* 0x0000780001ee7983 */ /* 0x0003620000300800 */
[----:B------:R-:W-:Y:S02]  /*5620*/  HMMA.16816.F32.BF16 R12, R4, R58, R92 ;  /* 0x0000003a040c723c */ /* 0x000fe4000004185c */
[----:B------:R-:W3:Y:S01]  /*5630*/  MUFU.EX2 R32, R8 ;  /* 0x0000000800207308 */ /* 0x000ee20000000800 */
[----:B------:R-:W-:Y:S01]  /*5640*/  MOV R28, R81 ;  /* 0x00000051001c7202 */ /* 0x000fe20000000f00 */
[----:B------:R-:W4:Y:S03]  /*5650*/  LDSM.16.MT88.4 R156, [R228+0x3080] ;  /* 0x00308000e49c783b */ /* 0x000f260000004200 */
[----:B------:R-:W-:Y:S01]  /*5660*/  FFMA.FTZ R4, R188, c[0x0][0x2d0], -R0 ;  /* 0x0000b400bc047a23 */ /* 0x000fe20000010800 */
[----:B------:R-:W-:Y:S01]  /*5670*/  MOV R59, R99 ;  /* 0x00000063003b7202 */ /* 0x000fe20000000f00 */
[----:B------:R-:W-:Y:S01]  /*5680*/  IMAD.MOV.U32 R58, RZ, RZ, R98 ;  /* 0x000000ffff3a7224 */ /* 0x000fe200078e0062 */
[----:B------:R-:W1:Y:S01]  /*5690*/  LDSM.16.MT88.4 R92, [R226+0x4880] ;  /* 0x00488000e25c783b */ /* 0x000e620000004200 */
[----:B------:R-:W-:-:S03]  /*56a0*/  IMAD.MOV.U32 R100, RZ, RZ, R236 ;  /* 0x000000ffff647224 */ /* 0x000fc600078e00ec */
[----:B------:R1:W5:Y:S01]  /*56b0*/  LDL.LU R237, [R1+0x74] ;  /* 0x0000740001ed7983 */ /* 0x0003620000300800 */
[----:B---3--:R-:W-:Y:S01]  /*56c0*/  F2FP.BF16.PACK_AB R131, R32, R165 ;  /* 0x000000a52083723e */ /* 0x008fe200000010ff */
[----:B------:R-:W-:Y:S01]  /*56d0*/  IMAD.MOV.U32 R98, RZ, RZ, R114 ;  /* 0x000000ffff627224 */ /* 0x000fe200078e0072 */
[----:B------:R-:W-:Y:S01]  /*56e0*/  MOV R99, R115 ;  /* 0x0000007300637202 */ /* 0x000fe20000000f00 */
[----:B------:R-:W-:Y:S01]  /*56f0*/  IMAD.MOV.U32 R114, RZ, RZ, R56 ;  /* 0x000000ffff727224 */ /* 0x000fe200078e0038 */
[----:B------:R-:W-:Y:S01]  /*5700*/  MOV R115, R57 ;  /* 0x0000003900737202 */ /* 0x000fe20000000f00 */
[----:B------:R3:W-:Y:S01]  /*5710*/  MUFU.EX2 R31, R4 ;  /* 0x00000004001f7308 */ /* 0x0007e20000000800 */
[----:B------:R-:W1:Y:S01]  /*5720*/  LDSM.16.MT88.4 R8, [R227+0x4880] ;  /* 0x00488000e308783b */ /* 0x000e620000004200 */
[C---:B--2---:R-:W-:Y:S01]  /*5730*/  HMMA.16816.F32.BF16 R52, R128.reuse, R60, R72 ;  /* 0x0000003c8034723c */ /* 0x044fe20000041848 */
[----:B------:R-:W-:Y:S02]  /*5740*/  IMAD.MOV.U32 R57, RZ, RZ, R80 ;  /* 0x000000ffff397224 */ /* 0x000fe400078e0050 */
[----:B------:R-:W-:Y:S01]  /*5750*/  IMAD.MOV.U32 R80, RZ, RZ, R102 ;  /* 0x000000ffff507224 */ /* 0x000fe200078e0066 */
[----:B------:R-:W-:Y:S01]  /*5760*/  MOV R81, R100 ;  /* 0x0000006400517202 */ /* 0x000fe20000000f00 */
[----:B------:R2:W5:Y:S02]  /*5770*/  LDL.LU R236, [R1+0x70] ;  /* 0x0000700001ec7983 */ /* 0x0005640000300800 */
[----:B------:R-:W-:Y:S01]  /*5780*/  MOV R75, R97 ;  /* 0x00000061004b7202 */ /* 0x000fe20000000f00 */
[----:B------:R-:W-:Y:S01]  /*5790*/  HMMA.16816.F32.BF16 R132, R128, R140, R196 ;  /* 0x0000008c8084723c */ /* 0x000fe200000418c4 */
[----:B------:R-:W-:-:S02]  /*57a0*/  MOV R97, R113 ;  /* 0x0000007100617202 */ /* 0x000fc40000000f00 */
[----:B------:R-:W-:Y:S01]  /*57b0*/  MOV R113, R29 ;  /* 0x0000001d00717202 */ /* 0x000fe20000000f00 */
[----:B------:R-:W-:Y:S01]  /*57c0*/  IMAD.MOV.U32 R29, RZ, RZ, R82 ;  /* 0x000000ffff1d7224 */ /* 0x000fe200078e0052 */
[----:B------:R-:W-:Y:S01]  /*57d0*/  MOV R72, R58 ;  /* 0x0000003a00487202 */ /* 0x000fe20000000f00 */
[----:B---3--:R-:W-:Y:S01]  /*57e0*/  FFMA.FTZ R4, R189, c[0x0][0x2d0], -R0 ;  /* 0x0000b400bd047a23 */ /* 0x008fe20000010800 */
        /* <DEDUP_REMOVED lines=10> */
[----:B------:R3:W1:Y:S01]  /*5890*/  MUFU.EX2 R30, R4 ;  /* 0x00000004001e7308 */ /* 0x0006620000000800 */
        /* <DEDUP_REMOVED lines=8> */
[----:B----4-:R-:W-:Y:S01]  /*5920*/  HMMA.16816.F32.BF16 R148, R128, R156, R148 ;  /* 0x0000009c8094723c */ /* 0x010fe20000041894 */
[--C-:B---3--:R-:W-:Y:S02]  /*5930*/  FFMA.FTZ R4, R190, c[0x0][0x2d0], -R0.reuse ;  /* 0x0000b400be047a23 */ /* 0x108fe40000010800 */
[----:B------:R-:W-:-:S04]  /*5940*/  FFMA.FTZ R0, R191, c[0x0][0x2d0], -R0 ;  /* 0x0000b400bf007a23 */ /* 0x000fc80000010800 */
[----:B------:R3:W-:Y:S01]  /*5950*/  MUFU.EX2 R28, R0 ;  /* 0x00000000001c7308 */ /* 0x0007e20000000800 */
        /* <DEDUP_REMOVED lines=9> */
[----:B---3--:R-:W-:Y:S01]  /*59f0*/  FFMA.FTZ R0, R160, c[0x0][0x2d0], -R2 ;  /* 0x0000b400a0007a23 */ /* 0x008fe20000010802 */
[----:B------:R-:W-:Y:S01]  /*5a00*/  MOV R198, R72 ;  /* 0x0000004800c67202 */ /* 0x000fe20000000f00 */
[----:B------:R-:W-:Y:S01]  /*5a10*/  IMAD.MOV.U32 R199, RZ, RZ, R67 ;  /* 0x000000ffffc77224 */ /* 0x000fe200078e0043 */
[----:B------:R-:W-:Y:S01]  /*5a20*/  MOV R65, R74 ;  /* 0x0000004a00417202 */ /* 0x000fe20000000f00 */
[----:B------:R3:W-:Y:S01]  /*5a30*/  MUFU.EX2 R5, R0 ;  /* 0x0000000000057308 */ /* 0x0007e20000000800 */
[----:B------:R-:W-:Y:S01]  /*5a40*/  MOV R56, R81 ;  /* 0x0000005100387202 */ /* 0x000fe20000000f00 */
[----:B------:R-:W-:Y:S01]  /*5a50*/  IMAD.MOV.U32 R81, RZ, RZ, R102 ;  /* 0x000000ffff517224 */ /* 0x000fe200078e0066 */
[----:B------:R-:W-:Y:S01]  /*5a60*/  MOV R80, R83 ;  /* 0x0000005300507202 */ /* 0x000fe20000000f00 */
[----:B------:R-:W-:Y:S01]  /*5a70*/  IMAD.MOV.U32 R83, RZ, RZ, R101 ;  /* 0x000000ffff537224 */ /* 0x000fe200078e0065 */
[----:B------:R-:W-:Y:S01]  /*5a80*/  MOV R82, R100 ;  /* 0x0000006400527202 */ /* 0x000fe20000000f00 */
[----:B------:R-:W-:Y:S01]  /*5a90*/  IMAD.MOV.U32 R197, RZ, RZ, R73 ;  /* 0x000000ffffc57224 */ /* 0x000fe200078e0049 */
[C---:B------:R-:W-:Y:S01]  /*5aa0*/  HMMA.16816.F32.BF16 R188, R128.reuse, R186, R248 ;  /* 0x000000ba80bc723c */ /* 0x040fe200000418f8 */
[----:B------:R-:W4:Y:S01]  /*5ab0*/  MUFU.EX2 R29, R4 ;  /* 0x00000004001d7308 */ /* 0x000f220000000800 */
[----:B------:R-:W-:Y:S01]  /*5ac0*/  MOV R102, R119 ;  /* 0x0000007700667202 */ /* 0x000fe20000000f00 */
[----:B------:R-:W-:Y:S01]  /*5ad0*/  IMAD.MOV.U32 R100, RZ, RZ, R117 ;  /* 0x000000ffff647224 */ /* 0x000fe200078e0075 */
[----:B------:R2:W5:Y:S01]  /*5ae0*/  LDL.LU R235, [R1+0x6c] ;  /* 0x00006c0001eb7983 */ /* 0x0005620000300800 */
[----:B---3--:R-:W-:Y:S01]  /*5af0*/  FFMA.FTZ R0, R161, c[0x0][0x2d0], -R2 ;  /* 0x0000b400a1007a23 */ /* 0x008fe20000010802 */
[----:B------:R-:W-:Y:S01]  /*5b00*/  MOV R101, R231 ;  /* 0x000000e700657202 */ /* 0x000fe20000000f00 */
[----:B------:R-:W-:Y:S01]  /*5b10*/  IMAD.MOV.U32 R72, RZ, RZ, R59 ;  /* 0x000000ffff487224 */ /* 0x000fe200078e003b */
[----:B------:R-:W-:Y:S01]  /*5b20*/  MOV R67, R58 ;  /* 0x0000003a00437202 */ /* 0x000fe20000000f00 */
        /* <DEDUP_REMOVED lines=14> */
[C---:B------:R-:W-:Y:S08]  /*5c10*/  HMMA.16816.F32.BF16 R68, R128.reuse, R76, R68 ;  /* 0x0000004c8044723c */ /* 0x040ff00000041844 */
[C---:B-1----:R-:W-:Y:S01]  /*5c20*/  HMMA.16816.F32.BF16 R84, R128.reuse, R92, R84 ;  /* 0x0000005c8054723c */ /* 0x042fe20000041854 */
[--C-:B---3--:R-:W-:Y:S01]  /*5c30*/  FFMA.FTZ R0, R162, c[0x0][0x2d0], -R2.reuse ;  /* 0x0000b400a2007a23 */ /* 0x108fe20000010802 */
[----:B------:R2:W5:Y:S01]  /*5c40*/  LDL.LU R234, [R1+0x68] ;  /* 0x0000680001ea7983 */ /* 0x0005620000300800 */
[----:B------:R-:W-:Y:S01]  /*5c50*/  FFMA.FTZ R2, R163, c[0x0][0x2d0], -R2 ;  /* 0x0000b400a3027a23 */ /* 0x000fe20000010802 */
[----:B------:R-:W-:Y:S01]  /*5c60*/  MOV R83, R101 ;  /* 0x0000006500537202 */ /* 0x000fe20000000f00 */
[----:B------:R-:W-:Y:S01]  /*5c70*/  IMAD.MOV.U32 R80, RZ, RZ, R102 ;  /* 0x000000ffff507224 */ /* 0x000fe200078e0066 */
[----:B------:R2:W5:Y:S01]  /*5c80*/  LDL.LU R233, [R1+0x64] ;  /* 0x0000640001e97983 */ /* 0x0005620000300800 */
[----:B------:R-:W-:Y:S01]  /*5c90*/  IMAD.MOV.U32 R82, RZ, RZ, R100 ;  /* 0x000000ffff527224 */ /* 0x000fe200078e0064 */
[----:B------:R-:W-:Y:S01]  /*5ca0*/  MUFU.EX2 R0, R0 ;  /* 0x0000000000007308 */ /* 0x000fe20000000800 */
[C---:B------:R-:W-:Y:S01]  /*5cb0*/  HMMA.16816.F32.BF16 R100, R128.reuse, R108, R220 ;  /* 0x0000006c8064723c */ /* 0x040fe200000418dc */
[----:B------:R-:W-:Y:S01]  /*5cc0*/  IMAD.MOV.U32 R196, RZ, RZ, R224 ;  /* 0x000000ffffc47224 */ /* 0x000fe200078e00e0 */
[----:B------:R2:W5:Y:S04]  /*5cd0*/  LDL.LU R232, [R1+0x60] ;  /* 0x0000600001e87983 */ /* 0x0005680000300800 */
[----:B------:R2:W5:Y:S01]  /*5ce0*/  LDL.LU R231, [R1+0x5c] ;  /* 0x00005c0001e77983 */ /* 0x0005620000300800 */
[----:B------:R-:W-:Y:S01]  /*5cf0*/  MOV R223, R65 ;  /* 0x0000004100df7202 */ /* 0x000fe20000000f00 */
[----:B------:R-:W-:Y:S01]  /*5d00*/  IMAD.MOV.U32 R222, RZ, RZ, R66 ;  /* 0x000000ffffde7224 */ /* 0x000fe200078e0042 */
        /* <DEDUP_REMOVED lines=26> */
[C---:B------:R-:W-:Y:S01]  /*5eb0*/  HMMA.16816.F32.BF16 R160, R128.reuse, R158, R216 ;  /* 0x0000009e80a0723c */ /* 0x040fe200000418d8 */
[----:B------:R-:W-:Y:S01]  /*5ec0*/  IMAD.MOV.U32 R7, RZ, RZ, R98 ;  /* 0x000000ffff077224 */ /* 0x000fe200078e0062 */
[----:B------:R-:W-:Y:S01]  /*5ed0*/  MOV R6, R99 ;  /* 0x0000006300067202 */ /* 0x000fe20000000f00 */
[----:B------:R-:W-:Y:S01]  /*5ee0*/  IMAD.MOV.U32 R34, RZ, RZ, R112 ;  /* 0x000000ffff227224 */ /* 0x000fe200078e0070 */
[----:B------:R2:W5:Y:S04]  /*5ef0*/  LDL.LU R230, [R1+0x58] ;  /* 0x0000580001e67983 */ /* 0x0005680000300800 */
[C---:B------:R-:W-:Y:S01]  /*5f00*/  HMMA.16816.F32.BF16 R64, R128.reuse, R62, R212 ;  /* 0x0000003e8040723c */ /* 0x040fe200000418d4 */
[----:B------:R-:W-:Y:S01]  /*5f10*/  IMAD.MOV.U32 R218, RZ, RZ, R96 ;  /* 0x000000ffffda7224 */ /* 0x000fe200078e0060 */
[----:B------:R-:W-:Y:S01]  /*5f20*/  MOV R217, R97 ;  /* 0x0000006100d97202 */ /* 0x000fe20000000f00 */
[----:B------:R-:W-:Y:S01]  /*5f30*/  IMAD.MOV.U32 R248, RZ, RZ, R72 ;  /* 0x000000fffff87224 */ /* 0x000fe200078e0048 */
[----:B------:R-:W-:Y:S01]  /*5f40*/  MOV R216, R113 ;  /* 0x0000007100d87202 */ /* 0x000fe20000000f00 */
[----:B------:R2:W5:Y:S02]  /*5f50*/  LDL.LU R229, [R1+0x54] ;  /* 0x0000540001e57983 */ /* 0x0005640000300800 */
[----:B------:R-:W-:Y:S01]  /*5f60*/  IMAD.MOV.U32 R212, RZ, RZ, R80 ;  /* 0x000000ffffd47224 */ /* 0x000fe200078e0050 */
[----:B------:R-:W-:Y:S01]  /*5f70*/  MOV R213, R81 ;  /* 0x0000005100d57202 */ /* 0x000fe20000000f00 */
[----:B------:R-:W-:Y:S01]  /*5f80*/  IMAD.MOV.U32 R214, RZ, RZ, R82 ;  /* 0x000000ffffd67224 */ /* 0x000fe200078e0052 */
[----:B------:R-:W-:Y:S01]  /*5f90*/  MOV R215, R83 ;  /* 0x0000005300d77202 */ /* 0x000fe20000000f00 */
[C---:B------:R-:W-:Y:S01]  /*5fa0*/  HMMA.16816.F32.BF16 R116, R128.reuse, R8, R144 ;  /* 0x000000088074723c */ /* 0x040fe20000041890 */
[----:B------:R-:W-:Y:S01]  /*5fb0*/  MOV R219, R59 ;  /* 0x0000003b00db7202 */ /* 0x000fe20000000f00 */
[----:B------:R2:W5:Y:S06]  /*5fc0*/  LDL.LU R224, [R1+0x50] ;  /* 0x0000500001e07983 */ /* 0x00056c0000300800 */
[C---:B------:R-:W-:Y:S07]  /*5fd0*/  HMMA.16816.F32.BF16 R80, R128.reuse, R78, R208 ;  /* 0x0000004e8050723c */ /* 0x040fee00000418d0 */
[----:B------:R-:W-:Y:S01]  /*5fe0*/  IMAD.MOV.U32 R208, RZ, RZ, R114 ;  /* 0x000000ffffd07224 */ /* 0x000fe200078e0072 */
[----:B------:R-:W-:Y:S01]  /*5ff0*/  MOV R209, R115 ;  /* 0x0000007300d17202 */ /* 0x000fe20000000f00 */
[----:B------:R-:W-:Y:S01]  /*6000*/  HMMA.16816.F32.BF16 R144, R128, R142, R244 ;  /* 0x0000008e8090723c */ /* 0x000fe200000418f4 */
[----:B------:R-:W-:-:S07]  /*6010*/  MOV R211, R57 ;  /* 0x0000003900d37202 */ /* 0x000fce0000000f00 */
[----:B------:R-:W-:Y:S01]  /*6020*/  HMMA.16816.F32.BF16 R96, R128, R94, R204 ;  /* 0x0000005e8060723c */ /* 0x000fe200000418cc */
[----:B------:R-:W-:-:S07]  /*6030*/  IMAD.MOV.U32 R210, RZ, RZ, R56 ;  /* 0x000000ffffd27224 */ /* 0x000fce00078e0038 */
[----:B------:R-:W-:Y:S01]  /*6040*/  HMMA.16816.F32.BF16 R112, R128, R110, R200 ;  /* 0x0000006e8070723c */ /* 0x000fe200000418c8 */
[----:B------:R-:W-:-:S07]  /*6050*/  FADD.FTZ R6, R6, R208 ;  /* 0x000000d006067221 */ /* 0x000fce0000010000 */
[----:B------:R-:W-:Y:S01]  /*6060*/  HMMA.16816.F32.BF16 R128, R128, R10, R124 ;  /* 0x0000000a8080723c */ /* 0x000fe2000004187c */
[----:B------:R-:W-:-:S06]  /*6070*/  IMAD.MOV.U32 R244, RZ, RZ, R58 ;  /* 0x000000fffff47224 */ /* 0x000fcc00078e003a */
[----:B------:R-:W-:Y:S02]  /*6080*/  F2FP.BF16.PACK_AB R124, R30, R31 ;  /* 0x0000001f1e7c723e */ /* 0x000fe400000010ff */
[----:B----4-:R-:W-:Y:S02]  /*6090*/  F2FP.BF16.PACK_AB R126, R28, R29 ;  /* 0x0000001d1c7e723e */ /* 0x010fe400000010ff */
[----:B------:R-:W-:Y:S02]  /*60a0*/  F2FP.BF16.PACK_AB R125, R4, R5 ;  /* 0x00000005047d723e */ /* 0x000fe400000010ff */
[----:B-1----:R-:W-:Y:S01]  /*60b0*/  F2FP.BF16.PACK_AB R127, R2, R0 ;  /* 0x00000000027f723e */ /* 0x002fe200000010ff */
[----:B------:R-:W-:Y:S02]  /*60c0*/  FADD.FTZ R7, R7, R209 ;  /* 0x000000d107077221 */ /* 0x000fe40000010000 */
[----:B------:R-:W-:-:S04]  /*60d0*/  FADD.FTZ R6, R212, R6 ;  /* 0x00000006d4067221 */ /* 0x000fc80000010000 */
[----:B------:R-:W-:Y:S01]  /*60e0*/  HMMA.16816.F32.BF16 R56, R124, R60, R44 ;  /* 0x0000003c7c38723c */ /* 0x000fe2000004182c */
[----:B------:R-:W-:Y:S01]  /*60f0*/  FADD.FTZ R7, R213, R7 ;  /* 0x00000007d5077221 */ /* 0x000fe20000010000 */
[----:B------:R-:W-:Y:S01]  /*6100*/  MOV R245, R75 ;  /* 0x0000004b00f57202 */ /* 0x000fe20000000f00 */
[----:B------:R-:W-:-:S05]  /*6110*/  FADD.FTZ R6, R215, R6 ;  /* 0x00000006d7067221 */ /* 0x000fca0000010000 */
[----:B------:R-:W-:Y:S01]  /*6120*/  HMMA.16816.F32.BF16 R60, R124, R62, R12 ;  /* 0x0000003e7c3c723c */ /* 0x000fe2000004180c */
[----:B------:R-:W-:Y:S01]  /*6130*/  MOV R247, R73 ;  /* 0x0000004900f77202 */ /* 0x000fe20000000f00 */
[----:B------:R-:W-:-:S05]  /*6140*/  FADD.FTZ R7, R216, R7 ;  /* 0x00000007d8077221 */ /* 0x000fca0000010000 */
[----:B------:R-:W-:Y:S02]  /*6150*/  FADD.FTZ R13, R211, R210 ;  /* 0x000000d2d30d7221 */ /* 0x000fe40000010000 */
[----:B------:R-:W-:Y:S02]  /*6160*/  FADD.FTZ R14, R219, R218 ;  /* 0x000000dadb0e7221 */ /* 0x000fe40000010000 */
[----:B------:R-:W-:Y:S02]  /*6170*/  FADD.FTZ R13, R214, R13 ;  /* 0x0000000dd60d7221 */ /* 0x000fe40000010000 */
[----:B------:R-:W-:Y:S02]  /*6180*/  IMAD.MOV.U32 R246, RZ, RZ, R74 ;  /* 0x000000fffff67224 */ /* 0x000fe400078e004a */
        /* <DEDUP_REMOVED lines=9> */
[----:B------:R-:W-:-:S07]  /*6220*/  FADD.FTZ R6, R251, R13 ;  /* 0x0000000dfb067221 */ /* 0x000fce0000010000 */
[----:B------:R-:W-:Y:S07]  /*6230*/  HMMA.16816.F32.BF16 R120, R124, R8, R192 ;  /* 0x000000087c78723c */ /* 0x000fee00000418c0 */
        /* <DEDUP_REMOVED lines=62> */
.L_x_2833:
[----:B------:R-:W-:Y:S02]  /*6620*/  UISETP.NE.AND UP0, UPT, UR7, 0x1, UPT ;  /* 0x000000010700788c */ /* 0x000fe4000bf05270 */
[----:B------:R-:W-:Y:S02]  /*6630*/  ULDC.64 UR4, c[0x0][0x330] ;  /* 0x0000cc0000047ab9 */ /* 0x000fe40000000a00 */
[----:B------:R-:W-:-:S07]  /*6640*/  UIMAD.WIDE.U32 UR18, UR17, UR4, URZ ;  /* 0x00000004111272a5 */ /* 0x000fce000f8e003f */
[----:B------:R-:W-:Y:S02]  /*6650*/  @UP0 USHF.R.U32.HI UR17, URZ, UR5, UR19 ;  /* 0x000000053f110299 */ /* 0x000fe40008011613 */
.L_x_2834:
[----:B------:R-:W-:Y:S02]  /*6660*/  ULDC UR4, c[0x0][0x32c] ;  /* 0x0000cb0000047ab9 */ /* 0x000fe40000000800 */
[----:B------:R-:W-:-:S04]  /*6670*/  UIMAD UR4, UR17, UR7, UR4 ;  /* 0x00000007110472a4 */ /* 0x000fc8000f8e0204 */
[----:B------:R-:W-:-:S04]  /*6680*/  UISETP.LT.AND UP0, UPT, UR16, UR4, UPT ;  /* 0x000000041000728c */ /* 0x000fc8000bf01270 */
[----:B------:R-:W-:-:S04]  /*6690*/  USEL UR16, UR16, UR4, UP0 ;  /* 0x0000000410107287 */ /* 0x000fc80008000000 */
.L_x_2832:
[----:B------:R-:W-:-:S04]  /*66a0*/  UIMAD.WIDE UR4, UR16, 0x2aaaaaab, URZ ;  /* 0x2aaaaaab100478a5 */ /* 0x000fc8000f8e023f */
[----:B------:R-:W-:-:S04]  /*66b0*/  USHF.R.U32.HI UR4, URZ, 0x1f, UR5 ;  /* 0x0000001f3f047899 */ /* 0x000fc80008011605 */
[----:B------:R-:W-:-:S04]  /*66c0*/  ULEA.HI.SX32 UR4, UR5, UR4, 0x1d ;  /* 0x0000000405047291 */ /* 0x000fc8000f8fea3f */
[----:B------:R-:W-:-:S04]  /*66d0*/  UISETP.LT.AND UP0, UPT, UR8, UR4, UPT ;  /* 0x000000040800728c */ /* 0x000fc8000bf01270 */
[----:B------:R-:W-:-:S06]  /*66e0*/  USEL UR4, UR8, UR4, !UP0 ;  /* 0x0000000408047287 */ /* 0x000fcc000c000000 */
[----:B------:R-:W-:-:S13]  /*66f0*/  ISETP.GE.AND P0, PT, R242, UR4, PT ;  /* 0x00000004f2007c0c */ /* 0x000fda000bf06270 */
[----:B------:R-:W-:Y:S05]  /*6700*/  @!P0 BRA `(.L_x_2835) ;  /* 0x000045d000008947 */ /* 0x000fea0003800000 */
[----:B--2---:R-:W2:Y:S01]  /*6710*/  LDL R0, [R1+0x24] ;  /* 0x0000240001007983 */ /* 0x004ea20000100800 */
        /* <DEDUP_REMOVED lines=9> */
.L_x_2852:
[----:B------:R-:W2:Y:S01]  /*67b0*/  LDL.64 R38, [R1+0x38] ;  /* 0x0000380001267983 */ /* 0x000ea20000100a00 */
[----:B------:R-:W-:Y:S04]  /*67c0*/  DEPBAR.LE SB0, 0x0 ;  /* 0x000080000000791a */ /* 0x000fe80000000000 */
[----:B-1----:R-:W2:Y:S05]  /*67d0*/  LDL.64 R2, [R1+0x48] ;  /* 0x0000480001027983 */ /* 0x002eaa0000100a00 */
[----:B------:R-:W-:Y:S01]  /*67e0*/  BAR.SYNC.DEFER_BLOCKING 0x0 ;  /* 0x0000000000007b1d */ /* 0x000fe20000010000 */
[C---:B------:R-:W-:Y:S11]  /*67f0*/  ISETP.LT.AND P6, PT, R242.reuse, UR8, PT ;  /* 0x00000008f2007c0c */ /* 0x040ff6000bfc1270 */
[----:B------:R-:W-:Y:S02]  /*6800*/  @!UPT UIADD3 URZ, URZ, URZ, URZ ;  /* 0x0000003f3f3ff290 */ /* 0x000fe4000fffe03f */
[----:B-1----:R-:W-:Y:S01]  /*6810*/  @!P6 SHF.R.S32.HI R0, RZ, 0x1f, R242 ;  /* 0x0000001fff00e819 */ /* 0x002fe200000114f2 */
[----:B------:R-:W-:Y:S04]  /*6820*/  @!P6 IMAD.WIDE.U32 R36, R242, c[0x0][0x208], RZ ;  /* 0x00008200f224ea25 */ /* 0x000fe800078e00ff */
[----:B------:R-:W-:Y:S04]  /*6830*/  @!P6 IMAD R0, R0, c[0x0][0x208], RZ ;  /* 0x000082000000ea24 */ /* 0x000fe800078e02ff */
[----:B------:R-:W-:Y:S01]  /*6840*/  @!P6 IMAD R0, R242, c[0x0][0x20c], R0 ;  /* 0x00008300f200ea24 */ /* 0x000fe200078e0200 */
[----:B-----5:R-:W-:Y:S03]  /*6850*/  LDSM.16.M88.4 R48, [R231+0x8080] ;  /* 0x00808000e730783b */ /* 0x020fe60000000200 */
[----:B------:R-:W-:Y:S02]  /*6860*/  @!P6 IMAD.IADD R0, R37, 0x1, R0 ;  /* 0x000000012500e824 */ /* 0x000fe400078e0200 */
[----:B------:R-:W1:Y:S02]  /*6870*/  LDSM.16.M88.4 R16, [R224+0x5080] ;  /* 0x00508000e010783b */ /* 0x000e640000000200 */
[----:B------:R-:W-:Y:S03]  /*6880*/  @!P6 IMAD R0, R0, 0x30, RZ ;  /* 0x000000300000e824 */ /* 0x000fe600078e02ff */
[----:B------:R-:W3:Y:S05]  /*6890*/  LDSM.16.M88.4 R44, [R231+0xa080] ;  /* 0x00a08000e72c783b */ /* 0x000eea0000000200 */
[----:B------:R-:W4:Y:S05]  /*68a0*/  LDSM.16.M88.4 R32, [R224+0x5880] ;  /* 0x00588000e020783b */ /* 0x000f2a0000000200 */
[----:B------:R-:W2:Y:S05]  /*68b0*/  LDL.64 R246, [R1+0x30] ;  /* 0x0000300001f67983 */ /* 0x000eaa0000100a00 */
[----:B------:R-:W2:Y:S05]  /*68c0*/  LDSM.16.M88.4 R172, [R224+0x6080] ;  /* 0x00608000e0ac783b */ /* 0x000eaa0000000200 */
[----:B------:R-:W2:Y:S05]  /*68d0*/  LDL.64 R244, [R1+0x40] ;  /* 0x0000400001f47983 */ /* 0x000eaa0000100a00 */
[----:B------:R-:W-:Y:S05]  /*68e0*/  LDSM.16.M88.4 R192, [R233+0x8080] ;  /* 0x00808000e9c0783b */ /* 0x000fea0000000200 */
[----:B------:R-:W2:Y:S01]  /*68f0*/  LDL R167, [R1+0x28] ;  /* 0x0000280001a77983 */ /* 0x000ea20000100800 */
[-C--:B-1----:R-:W-:Y:S04]  /*6900*/  HMMA.16816.F32.BF16 R4, R48, R16.reuse, RZ ;  /* 0x000000103004723c */ /* 0x082fe800000418ff */
[----:B------:R-:W1:Y:S05]  /*6910*/  LDSM.16.M88.4 R196, [R235] ;  /* 0x00000000ebc4783b */ /* 0x000e6a0000000200 */
[----:B------:R-:W1:Y:S01]  /*6920*/  LDSM.16.M88.4 R200, [R233+0xa080] ;  /* 0x00a08000e9c8783b */ /* 0x000e620000000200 */
[C---:B---3--:R-:W-:Y:S04]  /*6930*/  HMMA.16816.F32.BF16 R8, R44.reuse, R16, RZ ;  /* 0x000000102c08723c */ /* 0x048fe800000418ff */
[----:B------:R-:W3:Y:S04]  /*6940*/  LDSM.16.M88.4 R204, [R241] ;  /* 0x00000000f1cc783b */ /* 0x000ee80000000200 */
[-C--:B------:R-:W-:Y:S01]  /*6950*/  HMMA.16816.F32.BF16 R12, R44, R18.reuse, RZ ;  /* 0x000000122c0c723c */ /* 0x080fe200000418ff */
[----:B------:R-:W1:Y:S07]  /*6960*/  LDSM.16.M88.4 R208, [R240] ;  /* 0x00000000f0d0783b */ /* 0x000e6e0000000200 */
[C---:B------:R-:W-:Y:S08]  /*6970*/  HMMA.16816.F32.BF16 R16, R48.reuse, R18, RZ ;  /* 0x000000123010723c */ /* 0x040ff000000418ff */
[-C--:B----4-:R-:W-:Y:S08]  /*6980*/  HMMA.16816.F32.BF16 R20, R48, R32.reuse, RZ ;  /* 0x000000203014723c */ /* 0x090ff000000418ff */
[C---:B------:R-:W-:Y:S08]  /*6990*/  HMMA.16816.F32.BF16 R24, R44.reuse, R32, RZ ;  /* 0x000000202c18723c */ /* 0x040ff000000418ff */
[-C--:B------:R-:W-:Y:S08]  /*69a0*/  HMMA.16816.F32.BF16 R28, R44, R34.reuse, RZ ;  /* 0x000000222c1c723c */ /* 0x080ff000000418ff */
[C---:B------:R-:W-:Y:S04]  /*69b0*/  HMMA.16816.F32.BF16 R32, R48.reuse, R34, RZ ;  /* 0x000000223020723c */ /* 0x040fe800000418ff */
[----:B--2---:R-:W-:Y:S04]  /*69c0*/  @!P6 IMAD.MOV.U32 R3, RZ, RZ, R39 ;  /* 0x000000ffff03e224 */ /* 0x004fe800078e0027 */
[----:B------:R-:W-:Y:S02]  /*69d0*/  @!P6 IMAD.WIDE.U32 R2, R36, 0x30, R2 ;  /* 0x000000302402e825 */ /* 0x000fe400078e0002 */
[-C--:B------:R-:W-:Y:S02]  /*69e0*/  HMMA.16816.F32.BF16 R36, R48, R172.reuse, RZ ;  /* 0x000000ac3024723c */ /* 0x080fe400000418ff */
[----:B------:R-:W-:Y:S02]  /*69f0*/  @!P6 IMAD.IADD R165, R3, 0x1, R0 ;  /* 0x0000000103a5e824 */ /* 0x000fe400078e0200 */
[C---:B------:R-:W-:Y:S03]  /*6a00*/  @!P6 IMAD.SHL.U32 R0, R2.reuse, 0x2, RZ ;  /* 0x000000020200e824 */ /* 0x040fe600078e00ff */
        /* <DEDUP_REMOVED lines=17> */
[----:B------:R-:W-:Y:S01]  /*6b20*/  @!P6 IADD3 R172, P0, R2, UR10, RZ ;  /* 0x0000000a02acec10 */ /* 0x000fe2000ff1e0ff */
[----:B------:R4:W-:Y:S02]  /*6b30*/  @!P6 LDGSTS.E.BYPASS.LTC128B.128 [R243+0x2880], [R2.64], !P4 ;  /* 0x0288000002f3efae */ /* 0x0009e4000e101d4e */
[C---:B------:R-:W-:Y:S03]  /*6b40*/  HMMA.16816.F32.BF16 R8, R200.reuse, R196, R8 ;  /* 0x000000c4c808723c */ /* 0x040fe60000041808 */
[----:B------:R4:W-:Y:S01]  /*6b50*/  @!P6 LDGSTS.E.BYPASS.LTC128B.128 [R243+0x4080], [R2.64+0x80], !P3 ;  /* 0x0408008002f3efae */ /* 0x0009e2000d901d4e */
[----:B------:R-:W-:Y:S02]  /*6b60*/  @!P6 IADD3.X R173, R3, UR11, RZ, P0, !PT ;  /* 0x0000000b03adec10 */ /* 0x000fe400087fe4ff */
[----:B------:R-:W-:Y:S02]  /*6b70*/  PLOP3.LUT P0, PT, PT, PT, UP3, 0x80, 0x0 ;  /* 0x000000000000781c */ /* 0x000fe40003f0f038 */
[-C--:B------:R-:W-:Y:S01]  /*6b80*/  HMMA.16816.F32.BF16 R12, R200, R198.reuse, R12 ;  /* 0x000000c6c80c723c */ /* 0x080fe2000004180c */
[----:B------:R2:W-:Y:S03]  /*6b90*/  @!P6 LDGSTS.E.BYPASS.LTC128B.128 [R243+0x3080], [R172.64], !P4 ;  /* 0x03080000acf3efae */ /* 0x0005e6000e101d4e */
[----:B------:R-:W-:Y:S02]  /*6ba0*/  IMAD.MOV.U32 R245, RZ, RZ, c[0x0][0x1e4] ;  /* 0x00007900fff57624 */ /* 0x000fe400078e00ff */
[----:B------:R2:W-:Y:S01]  /*6bb0*/  @!P6 LDGSTS.E.BYPASS.LTC128B.128 [R243+0x4880], [R172.64+0x80], !P3 ;  /* 0x04880080acf3efae */ /* 0x0005e2000d901d4e */
[C---:B------:R-:W-:Y:S01]  /*6bc0*/  ISETP.GT.AND P6, PT, R242.reuse, UR8, PT ;  /* 0x00000008f2007c0c */ /* 0x040fe2000bfc4270 */
[C---:B------:R-:W-:Y:S03]  /*6bd0*/  HMMA.16816.F32.BF16 R16, R192.reuse, R198, R16 ;  /* 0x000000c6c010723c */ /* 0x040fe60000041810 */
[----:B------:R-:W-:Y:S05]  /*6be0*/  LDSM.16.M88.4 R216, [R232+0xa080] ;  /* 0x00a08000e8d8783b */ /* 0x000fea0000000200 */
[-C--:B---3--:R-:W-:Y:S01]  /*6bf0*/  HMMA.16816.F32.BF16 R20, R192, R204.reuse, R20 ;  /* 0x000000ccc014723c */ /* 0x088fe20000041814 */
[----:B------:R-:W0:Y:S03]  /*6c00*/  LDGDEPBAR ;  /* 0x00000000000079af */ /* 0x000e260000000000 */
[----:B------:R-:W-:Y:S02]  /*6c10*/  @P6 IADD3 R0, R242, -0x1, RZ ;  /* 0xfffffffff2006810 */ /* 0x000fe40007ffe0ff */
[----:B-1----:R-:W-:Y:S01]  /*6c20*/  LDSM.16.M88.4 R212, [R230+0x5080] ;  /* 0x00508000e6d4783b */ /* 0x002fe20000000200 */
[----:B----4-:R-:W-:Y:S01]  /*6c30*/  @P6 IMAD.MOV.U32 R3, RZ, RZ, R247 ;  /* 0x000000ffff036224 */ /* 0x010fe200078e00f7 */
[C---:B------:R-:W-:Y:S03]  /*6c40*/  HMMA.16816.F32.BF16 R24, R200.reuse, R204, R24 ;  /* 0x000000ccc818723c */ /* 0x040fe60000041818 */
[----:B------:R-:W-:Y:S01]  /*6c50*/  LDSM.16.M88.4 R220, [R230+0x5880] ;  /* 0x00588000e6dc783b */ /* 0x000fe20000000200 */
[----:B--2---:R-:W-:Y:S01]  /*6c60*/  @P6 IMAD.WIDE.U32 R168, R0, c[0x0][0x1e0], RZ ;  /* 0x0000780000a86a25 */ /* 0x004fe200078e00ff */
[----:B------:R-:W-:Y:S03]  /*6c70*/  @P6 SHF.R.S32.HI R2, RZ, 0x1f, R0 ;  /* 0x0000001fff026819 */ /* 0x000fe60000011400 */
[-C--:B------:R-:W-:Y:S01]  /*6c80*/  HMMA.16816.F32.BF16 R28, R200, R206.reuse, R28 ;  /* 0x000000cec81c723c */ /* 0x080fe2000004181c */
[----:B------:R-:W1:Y:S03]  /*6c90*/  LDSM.16.M88.4 R172, [R232+0x8080] ;  /* 0x00808000e8ac783b */ /* 0x000e660000000200 */
[----:B------:R-:W-:Y:S02]  /*6ca0*/  @P6 IMAD R2, R2, c[0x0][0x1e0], RZ ;  /* 0x0000780002026a24 */ /* 0x000fe400078e02ff */
[----:B------:R-:W2:Y:S02]  /*6cb0*/  LDSM.16.M88.4 R196, [R230+0x6080] ;  /* 0x00608000e6c4783b */ /* 0x000ea40000000200 */
[C---:B------:R-:W-:Y:S03]  /*6cc0*/  HMMA.16816.F32.BF16 R32, R192.reuse, R206, R32 ;  /* 0x000000cec020723c */ /* 0x040fe60000041820 */
[----:B------:R-:W-:Y:S01]  /*6cd0*/  LDSM.16.M88.4 R204, [R229] ;  /* 0x00000000e5cc783b */ /* 0x000fe20000000200 */
[----:B------:R-:W-:Y:S04]  /*6ce0*/  @P6 IMAD R2, R0, c[0x0][0x1e4], R2 ;  /* 0x0000790000026a24 */ /* 0x000fe800078e0202 */
[-C--:B------:R-:W-:Y:S04]  /*6cf0*/  HMMA.16816.F32.BF16 R36, R192, R208.reuse, R36 ;  /* 0x000000d0c024723c */ /* 0x080fe80000041824 */
[----:B------:R-:W-:Y:S02]  /*6d00*/  @P6 IMAD.IADD R0, R169, 0x1, R2 ;  /* 0x00000001a9006824 */ /* 0x000fe400078e0202 */
[----:B------:R-:W-:Y:S02]  /*6d10*/  @P6 IMAD.MOV.U32 R2, RZ, RZ, R244 ;  /* 0x000000ffff026224 */ /* 0x000fe400078e00f4 */
[C---:B------:R-:W-:Y:S01]  /*6d20*/  HMMA.16816.F32.BF16 R40, R200.reuse, R208, R40 ;  /* 0x000000d0c828723c */ /* 0x040fe20000041828 */
[----:B------:R-:W-:Y:S03]  /*6d30*/  IMAD.MOV.U32 R244, RZ, RZ, c[0x0][0x1e0] ;  /* 0x00007800fff47624 */ /* 0x000fe600078e00ff */
[----:B------:R-:W-:Y:S04]  /*6d40*/  @P6 IMAD.WIDE.U32 R2, R168, 0x30, R2 ;  /* 0x00000030a8026825 */ /* 0x000fe800078e0002 */
[-C--:B------:R-:W-:Y:S01]  /*6d50*/  HMMA.16816.F32.BF16 R44, R200, R210.reuse, R44 ;  /* 0x000000d2c82c723c */ /* 0x080fe2000004182c */
[----:B------:R-:W3:Y:S03]  /*6d60*/  LDSM.16.M88.4 R200, [R234+0x8080] ;  /* 0x00808000eac8783b */ /* 0x000ee60000000200 */
[----:B------:R-:W-:Y:S02]  /*6d70*/  @P6 IMAD.SHL.U32 R168, R2, 0x2, RZ ;  /* 0x0000000202a86824 */ /* 0x000fe400078e00ff */
[----:B------:R-:W-:Y:S02]  /*6d80*/  @P6 IMAD.SHL.U32 R165, R244, 0x20, RZ ;  /* 0x00000020f4a56824 */ /* 0x000fe400078e00ff */
[----:B------:R-:W-:Y:S01]  /*6d90*/  HMMA.16816.F32.BF16 R48, R192, R210, R48 ;  /* 0x000000d2c030723c */ /* 0x000fe20000041830 */
[----:B------:R-:W4:Y:S03]  /*6da0*/  LDSM.16.M88.4 R192, [R234+0xa080] ;  /* 0x00a08000eac0783b */ /* 0x000f260000000200 */
[----:B------:R-:W-:Y:S02]  /*6db0*/  @P6 IMAD R0, R0, 0x30, RZ ;  /* 0x0000003000006824 */ /* 0x000fe400078e02ff */
[----:B------:R-:W2:Y:S02]  /*6dc0*/  LDSM.16.M88.4 R208, [R229+0x800] ;  /* 0x00080000e5d0783b */ /* 0x000ea40000000200 */
[-C--:B-1----:R-:W-:Y:S05]  /*6dd0*/  HMMA.16816.F32.BF16 R4, R172, R212.reuse, R4 ;  /* 0x000000d4ac04723c */ /* 0x082fea0000041804 */
[----:B------:R-:W-:Y:S03]  /*6de0*/  @P6 IMAD.IADD R0, R3, 0x1, R0 ;  /* 0x0000000103006824 */ /* 0x000fe600078e0200 */
[C---:B------:R-:W-:Y:S04]  /*6df0*/  HMMA.16816.F32.BF16 R8, R216.reuse, R212, R8 ;  /* 0x000000d4d808723c */ /* 0x040fe80000041808 */
[----:B------:R-:W-:Y:S02]  /*6e00*/  @P6 SHF.L.U64.HI R3, R2, 0x1, R0 ;  /* 0x0000000102036819 */ /* 0x000fe40000010200 */
[----:B------:R-:W-:Y:S02]  /*6e10*/  @P6 SHF.L.U64.HI R0, R244, 0x5, R245 ;  /* 0x00000005f4006819 */ /* 0x000fe400000102f5 */
        /* <DEDUP_REMOVED lines=13> */
[----:B------:R-:W-:Y:S05]  /*6ef0*/  LDSM.16.M88.4 R172, [R231+0xc080] ;  /* 0x00c08000e7ac783b */ /* 0x000fea0000000200 */
[----:B------:R-:W2:Y:S02]  /*6f00*/  LDSM.16.M88.4 R196, [R224+0x6880] ;  /* 0x00688000e0c4783b */ /* 0x000ea40000000200 */
[-C--:B---3--:R-:W-:Y:S08]  /*6f10*/  HMMA.16816.F32.BF16 R4, R200, R204.reuse, R4 ;  /* 0x000000ccc804723c */ /* 0x088ff00000041804 */
[C---:B----4-:R-:W-:Y:S08]  /*6f20*/  HMMA.16816.F32.BF16 R8, R192.reuse, R204, R8 ;  /* 0x000000ccc008723c */ /* 0x050ff00000041808 */
        /* <DEDUP_REMOVED lines=11> */
[----:B------:R-:W1:Y:S07]  /*6fe0*/  LDSM.16.M88.4 R192, [R224+0x7880] ;  /* 0x00788000e0c0783b */ /* 0x000e6e0000000200 */
[----:B------:R-:W-:Y:S01]  /*6ff0*/  HMMA.16816.F32.BF16 R48, R200, R214, R48 ;  /* 0x000000d6c830723c */ /* 0x000fe20000041830 */
[----:B------:R-:W3:Y:S05]  /*7000*/  LDSM.16.M88.4 R200, [R233+0xc080] ;  /* 0x00c08000e9c8783b */ /* 0x000eea0000000200 */
[----:B------:R-:W-:Y:S02]  /*7010*/  LDSM.16.M88.4 R212, [R237] ;  /* 0x00000000edd4783b */ /* 0x000fe40000000200 */
[-C--:B--2---:R-:W-:Y:S08]  /*7020*/  HMMA.16816.F32.BF16 R4, R172, R196.reuse, R4 ;  /* 0x000000c4ac04723c */ /* 0x084ff00000041804 */
        /* <DEDUP_REMOVED lines=14> */
[----:B------:R-:W-:Y:S05]  /*7110*/  LDSM.16.M88.4 R172, [R232+0xc080] ;  /* 0x00c08000e8ac783b */ /* 0x000fea0000000200 */
[----:B------:R-:W1:Y:S02]  /*7120*/  LDSM.16.M88.4 R192, [R230+0x6880] ;  /* 0x00688000e6c0783b */ /* 0x000e640000000200 */
[-C--:B---3--:R-:W-:Y:S08]  /*7130*/  HMMA.16816.F32.BF16 R4, R200, R204.reuse, R4 ;  /* 0x000000ccc804723c */ /* 0x088ff00000041804 */
        /* <DEDUP_REMOVED lines=14> */
[----:B------:R-:W-:Y:S05]  /*7220*/  LDSM.16.M88.4 R200, [R234+0xc080] ;  /* 0x00c08000eac8783b */ /* 0x000fea0000000200 */
[----:B------:R-:W4:Y:S02]  /*7230*/  LDSM.16.M88.4 R212, [R229+0x1800] ;  /* 0x00180000e5d4783b */ /* 0x000f240000000200 */
[-C--:B-1----:R-:W-:Y:S08]  /*7240*/  HMMA.16816.F32.BF16 R4, R172, R192.reuse, R4 ;  /* 0x000000c0ac04723c */ /* 0x082ff00000041804 */
[C---:B---3--:R-:W-:Y:S07]  /*7250*/  HMMA.16816.F32.BF16 R8, R204.reuse, R192, R8 ;  /* 0x000000c0cc08723c */ /* 0x048fee0000041808 */
[C---:B------:R-:W-:Y:S01]  /*7260*/  @P6 IADD3 R192, P5, R168.reuse, 0x80, RZ ;  /* 0x00000080a8c06810 */ /* 0x040fe20007fbe0ff */
[-C--:B------:R-:W-:Y:S04]  /*7270*/  HMMA.16816.F32.BF16 R12, R204, R194.reuse, R12 ;  /* 0x000000c2cc0c723c */ /* 0x080fe8000004180c */
[----:B------:R-:W-:Y:S02]  /*7280*/  @P6 IADD3 R168, P1, R168, c[0x0][0x1c8], RZ ;  /* 0x00007200a8a86a10 */ /* 0x000fe40007f3e0ff */
[----:B------:R-:W-:Y:S02]  /*7290*/  @P6 IADD3 R192, P2, R192, c[0x0][0x1c8], RZ ;  /* 0x00007200c0c06a10 */ /* 0x000fe40007f5e0ff */
[C---:B------:R-:W-:Y:S04]  /*72a0*/  HMMA.16816.F32.BF16 R16, R172.reuse, R194, R16 ;  /* 0x000000c2ac10723c */ /* 0x040fe80000041810 */
[----:B------:R-:W-:Y:S02]  /*72b0*/  @P6 IADD3.X R169, R3, c[0x0][0x1cc], RZ, P1, !PT ;  /* 0x0000730003a96a10 */ /* 0x000fe40000ffe4ff */
[-C--:B------:R-:W-:Y:S02]  /*72c0*/  @P6 IADD3 R2, P1, R168, R165.reuse, RZ ;  /* 0x000000a5a8026210 */ /* 0x080fe40007f3e0ff */
[-C--:B--2---:R-:W-:Y:S04]  /*72d0*/  HMMA.16816.F32.BF16 R20, R172, R196.reuse, R20 ;  /* 0x000000c4ac14723c */ /* 0x084fe80000041814 */
[----:B------:R-:W-:Y:S01]  /*72e0*/  @P6 IADD3.X R193, RZ, c[0x0][0x1cc], R3, P2, P5 ;  /* 0x00007300ffc16a10 */ /* 0x000fe200017ea403 */
[--C-:B------:R-:W-:Y:S03]  /*72f0*/  @P6 IMAD.X R3, R169, 0x1, R0.reuse, P1 ;  /* 0x00000001a9036824 */ /* 0x100fe600008e0600 */
[C---:B------:R-:W-:Y:S08]  /*7300*/  HMMA.16816.F32.BF16 R24, R204.reuse, R196, R24 ;  /* 0x000000c4cc18723c */ /* 0x040ff00000041818 */
[-C--:B------:R-:W-:Y:S08]  /*7310*/  HMMA.16816.F32.BF16 R28, R204, R198.reuse, R28 ;  /* 0x000000c6cc1c723c */ /* 0x080ff0000004181c */
[C---:B------:R-:W-:Y:S08]  /*7320*/  HMMA.16816.F32.BF16 R32, R172.reuse, R198, R32 ;  /* 0x000000c6ac20723c */ /* 0x040ff00000041820 */
[-C--:B----4-:R-:W-:Y:S08]  /*7330*/  HMMA.16816.F32.BF16 R36, R172, R208.reuse, R36 ;  /* 0x000000d0ac24723c */ /* 0x090ff00000041824 */
[C---:B------:R-:W-:Y:S08]  /*7340*/  HMMA.16816.F32.BF16 R40, R204.reuse, R208, R40 ;  /* 0x000000d0cc28723c */ /* 0x040ff00000041828 */
[-C--:B------:R-:W-:Y:S08]  /*7350*/  HMMA.16816.F32.BF16 R44, R204, R210.reuse, R44 ;  /* 0x000000d2cc2c723c */ /* 0x080ff0000004182c */
[----:B------:R-:W-:Y:S01]  /*7360*/  HMMA.16816.F32.BF16 R48, R172, R210, R48 ;  /* 0x000000d2ac30723c */ /* 0x000fe20000041830 */
[----:B------:R-:W2:Y:S05]  /*7370*/  LDL R210, [R1+0x10] ;  /* 0x0000100001d27983 */ /* 0x000eaa0000100800 */
[----:B------:R-:W1:Y:S02]  /*7380*/  LDSM.16.M88.4 R172, [R229+0x2800] ;  /* 0x00280000e5ac783b */ /* 0x000e640000000200 */
[-C--:B------:R-:W-:Y:S01]  /*7390*/  HMMA.16816.F32.BF16 R4, R200, R212.reuse, R4 ;  /* 0x000000d4c804723c */ /* 0x080fe20000041804 */
[----:B------:R-:W-:Y:S04]  /*73a0*/  DEPBAR.LE SB0, 0x0 ;  /* 0x000080000000791a */ /* 0x000fe80000000000 */
[----:B------:R-:W-:Y:S03]  /*73b0*/  BAR.SYNC.DEFER_BLOCKING 0x0 ;  /* 0x0000000000007b1d */ /* 0x000fe60000010000 */
[C---:B------:R-:W-:Y:S08]  /*73c0*/  HMMA.16816.F32.BF16 R8, R216.reuse, R212, R8 ;  /* 0x000000d4d808723c */ /* 0x040ff00000041808 */
[-C--:B------:R-:W-:Y:S08]  /*73d0*/  HMMA.16816.F32.BF16 R12, R216, R214.reuse, R12 ;  /* 0x000000d6d80c723c */ /* 0x080ff0000004180c */
[C---:B------:R-:W-:Y:S08]  /*73e0*/  HMMA.16816.F32.BF16 R16, R200.reuse, R214, R16 ;  /* 0x000000d6c810723c */ /* 0x040ff00000041810 */
[-C--:B------:R-:W-:Y:S08]  /*73f0*/  HMMA.16816.F32.BF16 R20, R200, R220.reuse, R20 ;  /* 0x000000dcc814723c */ /* 0x080ff00000041814 */
[C---:B------:R-:W-:Y:S08]  /*7400*/  HMMA.16816.F32.BF16 R24, R216.reuse, R220, R24 ;  /* 0x000000dcd818723c */ /* 0x040ff00000041818 */
[-C--:B------:R-:W-:Y:S01]  /*7410*/  HMMA.16816.F32.BF16 R28, R216, R222.reuse, R28 ;  /* 0x000000ded81c723c */ /* 0x080fe2000004181c */
[----:B------:R-:W-:Y:S01]  /*7420*/  @!PT LDS RZ, [RZ] ;  /* 0x00000000fffff984 */ /* 0x000fe20000000800 */
[----:B------:R-:W-:Y:S01]  /*7430*/  @!PT LDS RZ, [RZ] ;  /* 0x00000000fffff984 */ /* 0x000fe20000000800 */
[----:B------:R-:W-:Y:S01]  /*7440*/  @!PT LDS RZ, [RZ] ;  /* 0x00000000fffff984 */ /* 0x000fe20000000800 */
[----:B------:R3:W-:Y:S05]  /*7450*/  @P6 LDGSTS.E.BYPASS.LTC128B.128 [R243+0x5080], [R168.64], !P4 ;  /* 0x05080000a8f36fae */ /* 0x0007ea000e101d4e */
[----:B------:R4:W-:Y:S02]  /*7460*/  @P6 LDGSTS.E.BYPASS.LTC128B.128 [R243+0x6880], [R192.64], !P3 ;  /* 0x06880000c0f36fae */ /* 0x0009e4000d901d4e */
[C---:B------:R-:W-:Y:S03]  /*7470*/  HMMA.16816.F32.BF16 R32, R200.reuse, R222, R32 ;  /* 0x000000dec820723c */ /* 0x040fe60000041820 */
[----:B------:R2:W-:Y:S05]  /*7480*/  @P6 LDGSTS.E.BYPASS.LTC128B.128 [R243+0x5880], [R2.64], !P4 ;  /* 0x0588000002f36fae */ /* 0x0005ea000e101d4e */
[-C--:B-1----:R-:W-:Y:S01]  /*7490*/  HMMA.16816.F32.BF16 R36, R200, R172.reuse, R36 ;  /* 0x000000acc824723c */ /* 0x082fe20000041824 */
[----:B------:R2:W-:Y:S07]  /*74a0*/  @P6 LDGSTS.E.BYPASS.LTC128B.128 [R243+0x7080], [R2.64+0x80], !P3 ;  /* 0x0708008002f36fae */ /* 0x0005ee000d901d4e */
[C---:B------:R-:W-:Y:S01]  /*74b0*/  HMMA.16816.F32.BF16 R40, R216.reuse, R172, R40 ;  /* 0x000000acd828723c */ /* 0x040fe20000041828 */
[----:B------:R4:W2:Y:S07]  /*74c0*/  LDL R173, [R1+0x24] ;  /* 0x0000240001ad7983 */ /* 0x0008ae0000100800 */
[-C--:B------:R-:W-:Y:S08]  /*74d0*/  HMMA.16816.F32.BF16 R44, R216, R174.reuse, R44 ;  /* 0x000000aed82c723c */ /* 0x080ff0000004182c */
[----:B------:R-:W-:Y:S04]  /*74e0*/  HMMA.16816.F32.BF16 R48, R200, R174, R48 ;  /* 0x000000aec830723c */ /* 0x000fe80000041830 */
[----:B--2---:R-:W-:Y:S01]  /*74f0*/  @P0 IMAD.MOV.U32 R173, RZ, RZ, R167 ;  /* 0x000000ffffad0224 */ /* 0x004fe200078e00a7 */
[----:B---3--:R-:W-:Y:S04]  /*7500*/  @P6 IADD3 R168, P0, R2, R165, RZ ;  /* 0x000000a502a86210 */ /* 0x008fe80007f1e0ff */
[----:B------:R-:W1:Y:S03]  /*7510*/  SHFL.IDX PT, R165, R173, RZ, 0x1c1f ;  /* 0x001c1fffada57589 */ /* 0x000e6600000e0000 */
[----:B------:R-:W-:Y:S01]  /*7520*/  @P6 IMAD.X R169, R3, 0x1, R0, P0 ;  /* 0x0000000103a96824 */ /* 0x000fe200000e0600 */
[----:B------:R-:W-:Y:S01]  /*7530*/  PLOP3.LUT P0, PT, PT, PT, UP2, 0x40, 0x0 ;  /* 0x000000000000781c */ /* 0x000fe20003f0e828 */
[----:B------:R-:W-:Y:S03]  /*7540*/  IMAD R3, R242, -0x30, RZ ;  /* 0xffffffd0f2037824 */ /* 0x000fe600078e02ff */
[----:B------:R2:W-:Y:S02]  /*7550*/  @P6 LDGSTS.E.BYPASS.LTC128B.128 [R243+0x6080], [R168.64], !P4 ;  /* 0x06080000a8f36fae */ /* 0x0005e4000e101d4e */
[----:B------:R-:W-:Y:S03]  /*7560*/  IADD3 R175, -R210, 0x1, R3 ;  /* 0x00000001d2af7810 */ /* 0x000fe60007ffe103 */
[----:B------:R2:W-:Y:S01]  /*7570*/  @P6 LDGSTS.E.BYPASS.LTC128B.128 [R243+0x7880], [R168.64+0x80], !P3 ;  /* 0x07880080a8f36fae */ /* 0x0005e2000d901d4e */
[----:B------:R-:W-:Y:S04]  /*7580*/  IADD3 R175, R175, c[0x0][0x1d0], RZ ;  /* 0x00007400afaf7a10 */ /* 0x000fe80007ffe0ff */
[----:B------:R-:W-:Y:S01]  /*7590*/  IADD3 R175, R175, -c[0x0][0x168], RZ ;  /* 0x80005a00afaf7a10 */ /* 0x000fe20007ffe0ff */
[----:B------:R-:W0:Y:S03]  /*75a0*/  LDGDEPBAR ;  /* 0x00000000000079af */ /* 0x000e260000000000 */
[C---:B------:R-:W-:Y:S02]  /*75b0*/  IADD3 R174, R175.reuse, c[0x0][0x328], RZ ;  /* 0x0000ca00afae7a10 */ /* 0x040fe40007ffe0ff */
[----:B------:R-:W-:Y:S05]  /*75c0*/  IADD3 R175, R175, UR6, RZ ;  /* 0x00000006afaf7c10 */ /* 0x000fea000fffe0ff */
[----:B-1----:R-:W-:Y:S02]  /*75d0*/  IMAD.IADD R0, R165, 0x1, R175 ;  /* 0x00000001a5007824 */ /* 0x002fe400078e02af */
[----:B--2---:R-:W-:Y:S01]  /*75e0*/  IMAD.IADD R169, R174, 0x1, R165 ;  /* 0x00000001aea97824 */ /* 0x004fe200078e02a5 */
[----:B------:R-:W-:-:S05]  /*75f0*/  @P0 BRA `(.L_x_2836) ;  /* 0x0000019000000947 */ /* 0x000fca0003800000 */
[----:B----4-:R-:W-:Y:S01]  /*7600*/  IADD3 R2, R165, c[0x0][0x1d0], RZ ;  /* 0x00007400a5027a10 */ /* 0x010fe20007ffe0ff */
        /* <DEDUP_REMOVED lines=13> */
.L_x_2838:
[----:B------:R-:W-:Y:S04]  /*76e0*/  MOV R165, c[0x0][0x32c] ;  /* 0x0000cb0000a57a02 */ /* 0x000fe80000000f00 */
[----:B------:R-:W-:Y:S11]  /*76f0*/  ISETP.NE.AND P0, PT, R165, 0x1, PT ;  /* 0x00000001a500780c */ /* 0x000ff60003f05270 */
[----:B------:R-:W-:Y:S02]  /*7700*/  @!UPT UIADD3 URZ, URZ, URZ, URZ ;  /* 0x0000003f3f3ff290 */ /* 0x000fe4000fffe03f */
[----:B------:R-:W-:Y:S05]  /*7710*/  @P0 IMAD.HI.U32 R165, R2, c[0x0][0x330], RZ ;  /* 0x0000cc0002a50a27 */ /* 0x000fea00078e00ff */
[----:B------:R-:W-:Y:S02]  /*7720*/  @P0 SHF.R.U32.HI R2, RZ, c[0x0][0x334], R165 ;  /* 0x0000cd00ff020a19 */ /* 0x000fe400000116a5 */
.L_x_2839:
[----:B------:R-:W-:Y:S05]  /*7730*/  BSYNC B0 ;  /* 0x0000000000007941 */ /* 0x000fea0003800000 */
.L_x_2837:
[----:B------:R-:W-:Y:S04]  /*7740*/  IMAD.IADD R165, R3, 0x1, -R210 ;  /* 0x0000000103a57824 */ /* 0x000fe800078e0ad2 */
[----:B------:R-:W-:Y:S05]  /*7750*/  IMAD R2, R2, c[0x0][0x32c], R165 ;  /* 0x0000cb0002027a24 */ /* 0x000fea00078e02a5 */
[----:B------:R-:W-:Y:S02]  /*7760*/  IADD3 R165, R2, c[0x0][0x32c], RZ ;  /* 0x0000cb0002a57a10 */ /* 0x000fe40007ffe0ff */
[----:B------:R-:W-:Y:S02]  /*7770*/  IMNMX R0, R0, R2, !PT ;  /* 0x0000000200007217 */ /* 0x000fe40007800200 */
[----:B------:R-:W-:Y:S02]  /*7780*/  IMNMX R169, R169, R165, PT ;  /* 0x000000a5a9a97217 */ /* 0x000fe40003800200 */
.L_x_2836:
[----:B----4-:R-:W-:Y:S01]  /*7790*/  PLOP3.LUT P0, PT, PT, PT, UP2, 0x40, 0x0 ;  /* 0x000000000000781c */ /* 0x010fe20003f0e828 */
[----:B------:R-:W1:Y:S02]  /*77a0*/  SHFL.IDX PT, R165, R173, 0x1, 0x1c1f ;  /* 0x003c1f00ada57f89 */ /* 0x000e6400000e0000 */
[----:B-1----:R-:W-:Y:S01]  /*77b0*/  IADD3 R2, R175, R165, RZ ;  /* 0x000000a5af027210 */ /* 0x002fe20007ffe0ff */
[----:B------:R-:W-:Y:S09]  /*77c0*/  IMAD.IADD R168, R174, 0x1, R165 ;  /* 0x00000001aea87824 */ /* 0x000ff200078e02a5 */
        /* <DEDUP_REMOVED lines=15> */
.L_x_2842:
[----:B------:R-:W-:Y:S04]  /*78c0*/  MOV R167, c[0x0][0x32c] ;  /* 0x0000cb0000a77a02 */ /* 0x000fe80000000f00 */
[----:B------:R-:W-:Y:S11]  /*78d0*/  ISETP.NE.AND P0, PT, R167, 0x1, PT ;  /* 0x00000001a700780c */ /* 0x000ff60003f05270 */
[----:B------:R-:W-:Y:S02]  /*78e0*/  @!UPT UIADD3 URZ, URZ, URZ, URZ ;  /* 0x0000003f3f3ff290 */ /* 0x000fe4000fffe03f */
[----:B------:R-:W-:Y:S05]  /*78f0*/  @P0 IMAD.HI.U32 R167, R165, c[0x0][0x330], RZ ;  /* 0x0000cc00a5a70a27 */ /* 0x000fea00078e00ff */
[----:B------:R-:W-:Y:S02]  /*7900*/  @P0 SHF.R.U32.HI R165, RZ, c[0x0][0x334], R167 ;  /* 0x0000cd00ffa50a19 */ /* 0x000fe400000116a7 */
.L_x_2843:
[----:B------:R-:W-:Y:S05]  /*7910*/  BSYNC B0 ;  /* 0x0000000000007941 */ /* 0x000fea0003800000 */
.L_x_2841:
[----:B------:R-:W-:Y:S04]  /*7920*/  IMAD.IADD R167, R3, 0x1, -R210 ;  /* 0x0000000103a77824 */ /* 0x000fe800078e0ad2 */
[----:B------:R-:W-:Y:S05]  /*7930*/  IMAD R165, R165, c[0x0][0x32c], R167 ;  /* 0x0000cb00a5a57a24 */ /* 0x000fea00078e02a7 */
[----:B------:R-:W-:Y:S02]  /*7940*/  IADD3 R167, R165, c[0x0][0x32c], RZ ;  /* 0x0000cb00a5a77a10 */ /* 0x000fe40007ffe0ff */
[----:B------:R-:W-:Y:S02]  /*7950*/  IMNMX R2, R2, R165, !PT ;  /* 0x000000a502027217 */ /* 0x000fe40007800200 */
[----:B------:R-:W-:Y:S02]  /*7960*/  IMNMX R168, R168, R167, PT ;  /* 0x000000a7a8a87217 */ /* 0x000fe40003800200 */
.L_x_2840:
[----:B------:R-:W-:Y:S01]  /*7970*/  PLOP3.LUT P0, PT, PT, PT, UP2, 0x40, 0x0 ;  /* 0x000000000000781c */ /* 0x000fe20003f0e828 */
        /* <DEDUP_REMOVED lines=18> */
.L_x_2846:
[----:B------:R-:W-:Y:S04]  /*7aa0*/  MOV R192, c[0x0][0x32c] ;  /* 0x0000cb0000c07a02 */ /* 0x000fe80000000f00 */
[----:B------:R-:W-:Y:S11]  /*7ab0*/  ISETP.NE.AND P0, PT, R192, 0x1, PT ;  /* 0x00000001c000780c */ /* 0x000ff60003f05270 */
[----:B------:R-:W-:Y:S02]  /*7ac0*/  @!UPT UIADD3 URZ, URZ, URZ, URZ ;  /* 0x0000003f3f3ff290 */ /* 0x000fe4000fffe03f */
[----:B------:R-:W-:Y:S05]  /*7ad0*/  @P0 IMAD.HI.U32 R192, R172, c[0x0][0x330], RZ ;  /* 0x0000cc00acc00a27 */ /* 0x000fea00078e00ff */
[----:B------:R-:W-:Y:S02]  /*7ae0*/  @P0 SHF.R.U32.HI R172, RZ, c[0x0][0x334], R192 ;  /* 0x0000cd00ffac0a19 */ /* 0x000fe400000116c0 */
.L_x_2847:
[----:B------:R-:W-:Y:S05]  /*7af0*/  BSYNC B0 ;  /* 0x0000000000007941 */ /* 0x000fea0003800000 */
.L_x_2845:
[----:B------:R-:W-:Y:S04]  /*7b00*/  IMAD.IADD R192, R3, 0x1, -R210 ;  /* 0x0000000103c07824 */ /* 0x000fe800078e0ad2 */
[----:B------:R-:W-:Y:S05]  /*7b10*/  IMAD R172, R172, c[0x0][0x32c], R192 ;  /* 0x0000cb00acac7a24 */ /* 0x000fea00078e02c0 */
[----:B------:R-:W-:Y:S02]  /*7b20*/  IADD3 R192, R172, c[0x0][0x32c], RZ ;  /* 0x0000cb00acc07a10 */ /* 0x000fe40007ffe0ff */
[----:B------:R-:W-:Y:S02]  /*7b30*/  IMNMX R165, R165, R172, !PT ;  /* 0x000000aca5a57217 */ /* 0x000fe40007800200 */
[----:B------:R-:W-:Y:S02]  /*7b40*/  IMNMX R167, R167, R192, PT ;  /* 0x000000c0a7a77217 */ /* 0x000fe40003800200 */
.L_x_2844:
[C---:B------:R-:W-:Y:S02]  /*7b50*/  ISETP.GE.AND P1, PT, R3.reuse, 0x9, PT ;  /* 0x000000090300780c */ /* 0x040fe40003f26270 */
[----:B------:R-:W-:Y:S02]  /*7b60*/  ISETP.GE.AND P5, PT, R3, 0xa, PT ;  /* 0x0000000a0300780c */ /* 0x000fe40003fa6270 */
[----:B------:R-:W-:Y:S02]  /*7b70*/  ISETP.GT.AND P0, PT, R0, 0x8, !P1 ;  /* 0x000000080000780c */ /* 0x000fe40004f04270 */
[----:B------:R-:W-:Y:S02]  /*7b80*/  P2R R193, PR, RZ, 0x2 ;  /* 0x00000002ffc17803 */ /* 0x000fe40000000000 */
[----:B------:R-:W-:Y:S02]  /*7b90*/  ISETP.LT.OR P0, PT, R169, 0x9, P0 ;  /* 0x00000009a900780c */ /* 0x000fe40000701670 */
[----:B------:R-:W-:Y:S02]  /*7ba0*/  ISETP.GT.AND P1, PT, R2, 0x8, !P1 ;  /* 0x000000080200780c */ /* 0x000fe40004f24270 */
[----:B------:R-:W-:Y:S02]  /*7bb0*/  P2R R199, PR, RZ, 0x10 ;  /* 0x00000010ffc77803 */ /* 0x000fe40000000000 */
[----:B------:R-:W-:Y:S02]  /*7bc0*/  FSEL R194, R16, -INF , !P0 ;  /* 0xff80000010c27808 */ /* 0x000fe40004000000 */
[----:B------:R-:W-:Y:S02]  /*7bd0*/  ISETP.GT.AND P0, PT, R2, 0x9, !P5 ;  /* 0x000000090200780c */ /* 0x000fe40006f04270 */
[C---:B------:R-:W-:Y:S02]  /*7be0*/  ISETP.LT.OR P1, PT, R168.reuse, 0x9, P1 ;  /* 0x00000009a800780c */ /* 0x040fe40000f21670 */
[----:B------:R-:W-:Y:S02]  /*7bf0*/  ISETP.GE.AND P4, PT, R3, 0x11, PT ;  /* 0x000000110300780c */ /* 0x000fe40003f86270 */
[----:B------:R-:W-:Y:S02]  /*7c00*/  ISETP.LT.OR P0, PT, R168, 0xa, P0 ;  /* 0x0000000aa800780c */ /* 0x000fe40000701670 */
[----:B------:R-:W-:Y:S02]  /*7c10*/  FSEL R196, R18, -INF , !P1 ;  /* 0xff80000012c47808 */ /* 0x000fe40004800000 */
[----:B------:R-:W-:Y:S02]  /*7c20*/  ISETP.GT.AND P1, PT, R0, 0x10, !P4 ;  /* 0x000000100000780c */ /* 0x000fe40006724270 */
[----:B------:R-:W-:Y:S02]  /*7c30*/  P2R R198, PR, RZ, 0x8 ;  /* 0x00000008ffc67803 */ /* 0x000fe40000000000 */
[----:B------:R-:W-:Y:S02]  /*7c40*/  FSEL R197, R19, -INF , !P0 ;  /* 0xff80000013c57808 */ /* 0x000fe40004000000 */
[----:B------:R-:W-:Y:S02]  /*7c50*/  ISETP.LT.OR P0, PT, R169, 0x11, P1 ;  /* 0x00000011a900780c */ /* 0x000fe40000f01670 */
[C---:B------:R-:W-:Y:S02]  /*7c60*/  ISETP.GE.AND P3, PT, R3.reuse, 0x12, PT ;  /* 0x000000120300780c */ /* 0x040fe40003f66270 */
[----:B------:R-:W-:Y:S02]  /*7c70*/  FSEL R200, R20, -INF , !P0 ;  /* 0xff80000014c87808 */ /* 0x000fe40004000000 */
[----:B------:R-:W-:Y:S02]  /*7c80*/  ISETP.GT.AND P0, PT, R0, 0x11, !P3 ;  /* 0x000000110000780c */ /* 0x000fe40005f04270 */
[----:B------:R-:W-:Y:S02]  /*7c90*/  ISETP.GE.AND P1, PT, R3, 0x19, PT ;  /* 0x000000190300780c */ /* 0x000fe40003f26270 */
[----:B------:R-:W-:Y:S02]  /*7ca0*/  ISETP.LT.OR P0, PT, R169, 0x12, P0 ;  /* 0x00000012a900780c */ /* 0x000fe40000701670 */
[----:B------:R-:W-:Y:S02]  /*7cb0*/  P2R R172, PR, RZ, 0x10 ;  /* 0x00000010ffac7803 */ /* 0x000fe40000000000 */
[----:B------:R-:W-:Y:S02]  /*7cc0*/  FSEL R201, R21, -INF , !P0 ;  /* 0xff80000015c97808 */ /* 0x000fe40004000000 */
[----:B------:R-:W-:Y:S02]  /*7cd0*/  ISETP.GT.AND P0, PT, R2, 0x10, !P4 ;  /* 0x000000100200780c */ /* 0x000fe40006704270 */
[----:B------:R-:W-:Y:S02]  /*7ce0*/  ISETP.GE.AND P4, PT, R3, 0x1a, PT ;  /* 0x0000001a0300780c */ /* 0x000fe40003f86270 */
[----:B------:R-:W-:Y:S02]  /*7cf0*/  ISETP.LT.OR P0, PT, R168, 0x11, P0 ;  /* 0x00000011a800780c */ /* 0x000fe40000701670 */
[----:B------:R-:W-:Y:S02]  /*7d00*/  ISETP.GT.AND P2, PT, R0, 0x9, !P5 ;  /* 0x000000090000780c */ /* 0x000fe40006f44270 */
[----:B------:R-:W-:Y:S02]  /*7d10*/  FSEL R202, R22, -INF , !P0 ;  /* 0xff80000016ca7808 */ /* 0x000fe40004000000 */
[----:B------:R-:W-:Y:S02]  /*7d20*/  ISETP.GT.AND P0, PT, R2, 0x11, !P3 ;  /* 0x000000110200780c */ /* 0x000fe40005f04270 */
[----:B------:R-:W-:Y:S02]  /*7d30*/  ISETP.LT.OR P2, PT, R169, 0xa, P2 ;  /* 0x0000000aa900780c */ /* 0x000fe40001741670 */
[----:B------:R-:W-:Y:S02]  /*7d40*/  ISETP.LT.OR P0, PT, R168, 0x12, P0 ;  /* 0x00000012a800780c */ /* 0x000fe40000701670 */
[----:B------:R-:W-:Y:S02]  /*7d50*/  FSEL R195, R17, -INF , !P2 ;  /* 0xff80000011c37808 */ /* 0x000fe40005000000 */
        /* <DEDUP_REMOVED lines=14> */
[----:B------:R-:W-:Y:S02]  /*7e40*/  P2R R23, PR, RZ, 0x10 ;  /* 0x00000010ff177803 */ /* 0x000fe40000000000 */
        /* <DEDUP_REMOVED lines=14> */
[----:B------:R-:W-:Y:S02]  /*7f30*/  P2R R22, PR, RZ, 0x8 ;  /* 0x00000008ff167803 */ /* 0x000fe40000000000 */
[----:B------:R-:W-:Y:S02]  /*7f40*/  FSEL R218, R37, -INF , !P0 ;  /* 0xff80000025da7808 */ /* 0x000fe40004000000 */
[----:B------:R-:W-:Y:S04]  /*7f50*/  ISETP.GT.AND P0, PT, R2, 0x20, !P1 ;  /* 0x000000200200780c */ /* 0x000fe80004f04270 */
[----:B------:R-:W-:Y:S04]  /*7f60*/  ISETP.LT.OR P0, PT, R168, 0x21, P0 ;  /* 0x00000021a800780c */ /* 0x000fe80000701670 */
[----:B------:R-:W-:Y:S02]  /*7f70*/  FSEL R219, R38, -INF , !P0 ;  /* 0xff80000026db7808 */ /* 0x000fe40004000000 */
[----:B------:R-:W-:Y:S04]  /*7f80*/  ISETP.GT.AND P0, PT, R2, 0x21, !P6 ;  /* 0x000000210200780c */ /* 0x000fe80007704270 */
[----:B------:R-:W-:Y:S04]  /*7f90*/  ISETP.LT.OR P0, PT, R168, 0x22, P0 ;  /* 0x00000022a800780c */ /* 0x000fe80000701670 */
[----:B------:R-:W-:Y:S02]  /*7fa0*/  FSEL R220, R39, -INF , !P0 ;  /* 0xff80000027dc7808 */ /* 0x000fe40004000000 */
[----:B------:R-:W-:Y:S04]  /*7fb0*/  ISETP.GT.AND P0, PT, R0, RZ, !P3 ;  /* 0x000000ff0000720c */ /* 0x000fe80005f04270 */
[C---:B------:R-:W-:Y:S04]  /*7fc0*/  ISETP.LT.OR P0, PT, R169.reuse, 0x1, P0 ;  /* 0x00000001a900780c */ /* 0x040fe80000701670 */
[----:B------:R-:W-:Y:S02]  /*7fd0*/  FSEL R16, R4, -INF , !P0 ;  /* 0xff80000004107808 */ /* 0x000fe40004000000 */
[----:B------:R-:W-:Y:S01]  /*7fe0*/  ISETP.GT.AND P0, PT, R0, 0x1, !P4 ;  /* 0x000000010000780c */ /* 0x000fe20006704270 */
[----:B------:R-:W1:Y:S03]  /*7ff0*/  SHFL.IDX PT, R4, R173, 0x3, 0x1c1f ;  /* 0x007c1f00ad047f89 */ /* 0x000e6600000e0000 */
[----:B------:R-:W-:Y:S04]  /*8000*/  ISETP.LT.OR P0, PT, R169, 0x2, P0 ;  /* 0x00000002a900780c */ /* 0x000fe80000701670 */
[----:B------:R-:W-:Y:S02]  /*8010*/  FSEL R5, R5, -INF , !P0 ;  /* 0xff80000005057808 */ /* 0x000fe40004000000 */
[----:B------:R-:W-:Y:S04]  /*8020*/  ISETP.GT.AND P0, PT, R2, 0x1, !P4 ;  /* 0x000000010200780c */ /* 0x000fe80006704270 */
[----:B------:R-:W-:Y:S04]  /*8030*/  ISETP.LT.OR P0, PT, R168, 0x2, P0 ;  /* 0x00000002a800780c */ /* 0x000fe80000701670 */
[----:B------:R-:W-:Y:S02]  /*8040*/  FSEL R19, R7, -INF , !P0 ;  /* 0xff80000007137808 */ /* 0x000fe40004000000 */
[----:B------:R-:W-:Y:S04]  /*8050*/  ISETP.GT.AND P0, PT, R2, RZ, !P3 ;  /* 0x000000ff0200720c */ /* 0x000fe80005f04270 */
        /* <DEDUP_REMOVED lines=8> */
[----:B------:R-:W-:Y:S04]  /*80e0*/  ISETP.LT.OR P2, PT, R169, 0x2a, P2 ;  /* 0x0000002aa900780c */ /* 0x000fe80001741670 */
[----:B------:R-:W-:Y:S02]  /*80f0*/  FSEL R222, R49, -INF , !P2 ;  /* 0xff80000031de7808 */ /* 0x000fe40005000000 */
[----:B------:R-:W-:Y:S04]  /*8100*/  ISETP.GT.AND P2, PT, R2, 0x28, !P5 ;  /* 0x000000280200780c */ /* 0x000fe80006f44270 */
[----:B------:R-:W-:Y:S04]  /*8110*/  ISETP.LT.OR P2, PT, R168, 0x29, P2 ;  /* 0x00000029a800780c */ /* 0x000fe80001741670 */
[----:B------:R-:W-:Y:S02]  /*8120*/  FSEL R223, R50, -INF , !P2 ;  /* 0xff80000032df7808 */ /* 0x000fe40005000000 */
[----:B------:R-:W-:Y:S01]  /*8130*/  ISETP.GT.AND P2, PT, R2, 0x29, !P0 ;  /* 0x000000290200780c */ /* 0x000fe20004744270 */
[----:B------:R-:W-:Y:S03]  /*8140*/  IMAD.IADD R2, R174, 0x1, R4 ;  /* 0x00000001ae027824 */ /* 0x000fe600078e0204 */
[----:B------:R-:W-:Y:S04]  /*8150*/  ISETP.LT.OR P2, PT, R168, 0x2a, P2 ;  /* 0x0000002aa800780c */ /* 0x000fe80001741670 */
[----:B------:R-:W-:Y:S02]  /*8160*/  FSEL R246, R51, -INF , !P2 ;  /* 0xff80000033f67808 */ /* 0x000fe40005000000 */
[----:B------:R-:W-:Y:S02]  /*8170*/  ISETP.GT.AND P2, PT, R165, 0x1, !P4 ;  /* 0x00000001a500780c */ /* 0x000fe40006744270 */
[----:B------:R-:W-:Y:S02]  /*8180*/  ISETP.NE.AND P4, PT, R20, RZ, PT ;  /* 0x000000ff1400720c */ /* 0x000fe40003f85270 */
        /* <DEDUP_REMOVED lines=22> */
[----:B------:R-:W-:Y:S02]  /*82f0*/  ISETP.GT.AND P2, PT, R165, 0x19, !P4 ;  /* 0x00000019a500780c */ /* 0x000fe40006744270 */
[----:B------:R-:W-:Y:S02]  /*8300*/  ISETP.NE.AND P4, PT, R199, RZ, PT ;  /* 0x000000ffc700720c */ /* 0x000fe40003f85270 */
        /* <DEDUP_REMOVED lines=11> */
[----:B------:R-:W-:Y:S02]  /*83c0*/  ISETP.GT.AND P2, PT, R165, RZ, !P3 ;  /* 0x000000ffa500720c */ /* 0x000fe40005f44270 */
[----:B------:R-:W-:Y:S02]  /*83d0*/  ISETP.NE.AND P3, PT, R198, RZ, PT ;  /* 0x000000ffc600720c */ /* 0x000fe40003f65270 */
[----:B------:R-:W-:Y:S04]  /*83e0*/  ISETP.LT.OR P2, PT, R167, 0x1, P2 ;  /* 0x00000001a700780c */ /* 0x000fe80001741670 */
[----:B------:R-:W-:Y:S02]  /*83f0*/  FSEL R8, R8, -INF , !P2 ;  /* 0xff80000008087808 */ /* 0x000fe40005000000 */
[----:B------:R-:W-:Y:S04]  /*8400*/  ISETP.GT.AND P2, PT, R165, 0x29, !P0 ;  /* 0x00000029a500780c */ /* 0x000fe80004744270 */
[----:B------:R-:W-:Y:S04]  /*8410*/  ISETP.LT.OR P2, PT, R167, 0x2a, P2 ;  /* 0x0000002aa700780c */ /* 0x000fe80001741670 */
        /* <DEDUP_REMOVED lines=18> */
.L_x_2850:
[----:B------:R-:W-:Y:S04]  /*8540*/  MOV R7, c[0x0][0x32c] ;  /* 0x0000cb0000077a02 */ /* 0x000fe80000000f00 */
[----:B------:R-:W-:Y:S11]  /*8550*/  ISETP.NE.AND P2, PT, R7, 0x1, PT ;  /* 0x000000010700780c */ /* 0x000ff60003f45270 */
[----:B------:R-:W-:Y:S02]  /*8560*/  @!UPT UIADD3 URZ, URZ, URZ, URZ ;  /* 0x0000003f3f3ff290 */ /* 0x000fe4000fffe03f */
[----:B------:R-:W-:Y:S05]  /*8570*/  @P2 IMAD.HI.U32 R7, R4, c[0x0][0x330], RZ ;  /* 0x0000cc0004072a27 */ /* 0x000fea00078e00ff */
[----:B------:R-:W-:Y:S02]  /*8580*/  @P2 SHF.R.U32.HI R4, RZ, c[0x0][0x334], R7 ;  /* 0x0000cd00ff042a19 */ /* 0x000fe40000011607 */
.L_x_2851:
[----:B------:R-:W-:Y:S05]  /*8590*/  BSYNC B0 ;  /* 0x0000000000007941 */ /* 0x000fea0003800000 */
.L_x_2849:
[----:B------:R-:W-:Y:S04]  /*85a0*/  IMAD.IADD R3, R3, 0x1, -R210 ;  /* 0x0000000103037824 */ /* 0x000fe800078e0ad2 */
[----:B------:R-:W-:Y:S05]  /*85b0*/  IMAD R4, R4, c[0x0][0x32c], R3 ;  /* 0x0000cb0004047a24 */ /* 0x000fea00078e0203 */
[----:B------:R-:W-:Y:S02]  /*85c0*/  IADD3 R3, R4, c[0x0][0x32c], RZ ;  /* 0x0000cb0004037a10 */ /* 0x000fe40007ffe0ff */
[----:B------:R-:W-:Y:S02]  /*85d0*/  IMNMX R0, R0, R4, !PT ;  /* 0x0000000400007217 */ /* 0x000fe40007800200 */
[----:B------:R-:W-:Y:S02]  /*85e0*/  IMNMX R2, R2, R3, PT ;  /* 0x0000000302027217 */ /* 0x000fe40003800200 */
.L_x_2848:
        /* <DEDUP_REMOVED lines=8> */
[----:B------:R-:W-:Y:S02]  /*8670*/  FSEL R10, R10, -INF , !P2 ;  /* 0xff8000000a0a7808 */ /* 0x000fe40005000000 */
[----:B------:R-:W-:Y:S02]  /*8680*/  FMNMX.FTZ R169, R200, R169, !PT ;  /* 0x000000a9c8a97209 */ /* 0x000fe40007810000 */
[----:B------:R-:W-:Y:S02]  /*8690*/  ISETP.NE.AND P2, PT, R21, RZ, PT ;  /* 0x000000ff1500720c */ /* 0x000fe40003f45270 */
[----:B------:R-:W-:Y:S02]  /*86a0*/  FMNMX.FTZ R169, R201, R169, !PT ;  /* 0x000000a9c9a97209 */ /* 0x000fe40007810000 */
[----:B------:R-:W-:Y:S02]  /*86b0*/  ISETP.GT.AND P2, PT, R0, 0x1, !P2 ;  /* 0x000000010000780c */ /* 0x000fe40005744270 */
        /* <DEDUP_REMOVED lines=12> */
[----:B------:R-:W-:Y:S01]  /*8780*/  ISETP.NE.AND P2, PT, R192, RZ, PT ;  /* 0x000000ffc000720c */ /* 0x000fe20003f45270 */
[----:B------:R-:W1:Y:S01]  /*8790*/  SHFL.BFLY PT, R7, R169, 0x2, 0x1f ;  /* 0x0c401f00a9077f89 */ /* 0x000e6200000e0000 */
        /* <DEDUP_REMOVED lines=14> */
[----:B-1----:R-:W-:Y:S02]  /*8880*/  FMNMX.FTZ R169, R169, R7, !PT ;  /* 0x00000007a9a97209 */ /* 0x002fe40007810000 */
[----:B------:R-:W-:Y:S02]  /*8890*/  ISETP.GT.AND P2, PT, R0, 0x11, !P2 ;  /* 0x000000110000780c */ /* 0x000fe40005744270 */
[----:B------:R-:W-:Y:S01]  /*88a0*/  FMNMX.FTZ R3, R208, R3, !PT ;  /* 0x00000003d0037209 */ /* 0x000fe20007810000 */
[----:B------:R-:W1:Y:S01]  /*88b0*/  SHFL.BFLY PT, R7, R169, 0x1, 0x1f ;  /* 0x0c201f00a9077f89 */ /* 0x000e6200000e0000 */
        /* <DEDUP_REMOVED lines=14> */
[----:B------:R-:W-:Y:S02]  /*89a0*/  ISETP.LT.OR P2, PT, R2, 0x1a, P2 ;  /* 0x0000001a0200780c */ /* 0x000fe40001741670 */
[----:B------:R-:W-:Y:S01]  /*89b0*/  FMNMX.FTZ R3, R246, R3, !PT ;  /* 0x00000003f6037209 */ /* 0x000fe20007810000 */
[----:B------:R-:W-:Y:S01]  /*89c0*/  FMUL.FTZ R173, R169, c[0x0][0x2d0] ;  /* 0x0000b400a9ad7a20 */ /* 0x000fe20000410000 */
[----:B------:R-:W-:Y:S02]  /*89d0*/  FSEL R198, R31, -INF , !P2 ;  /* 0xff8000001fc67808 */ /* 0x000fe40005000000 */
[----:B------:R-:W-:Y:S01]  /*89e0*/  FSETP.NEU.FTZ.AND P2, PT, R169, -INF , PT ;  /* 0xff800000a900780b */ /* 0x000fe20003f5d000 */
[----:B------:R-:W1:Y:S01]  /*89f0*/  SHFL.BFLY PT, R168, R3, 0x2, 0x1f ;  /* 0x0c401f0003a87f89 */ /* 0x000e6200000e0000 */
[----:B------:R-:W-:Y:S02]  /*8a00*/  FMNMX.FTZ R4, R20, R4, !PT ;  /* 0x0000000414047209 */ /* 0x000fe40007810000 */
[----:B------:R-:W-:Y:S02]  /*8a10*/  FSEL R173, R173, RZ, P2 ;  /* 0x000000ffadad7208 */ /* 0x000fe40001000000 */
[----:B------:R-:W-:Y:S02]  /*8a20*/  FMNMX.FTZ R4, R12, R4, !PT ;  /* 0x000000040c047209 */ /* 0x000fe40007810000 */
[----:B------:R-:W-:Y:S01]  /*8a30*/  ISETP.GT.AND P1, PT, R0, 0x20, !P1 ;  /* 0x000000200000780c */ /* 0x000fe20004f24270 */
[--C-:B------:R-:W-:Y:S01]  /*8a40*/  FFMA.FTZ R5, R5, c[0x0][0x2d0], -R173.reuse ;  /* 0x0000b40005057a23 */ /* 0x100fe200000108ad */
[----:B------:R-:W-:Y:S01]  /*8a50*/  FMNMX.FTZ R4, R13, R4, !PT ;  /* 0x000000040d047209 */ /* 0x000fe20007810000 */
[--C-:B------:R-:W-:Y:S01]  /*8a60*/  FFMA.FTZ R16, R16, c[0x0][0x2d0], -R173.reuse ;  /* 0x0000b40010107a23 */ /* 0x100fe200000108ad */
[----:B------:R-:W-:Y:S01]  /*8a70*/  ISETP.LT.OR P1, PT, R2, 0x21, P1 ;  /* 0x000000210200780c */ /* 0x000fe20000f21670 */
[----:B------:R2:W-:Y:S01]  /*8a80*/  MUFU.EX2 R249, R5 ;  /* 0x0000000500f97308 */ /* 0x0005e20000000800 */
[----:B------:R-:W-:Y:S02]  /*8a90*/  FMNMX.FTZ R4, R206, R4, !PT ;  /* 0x00000004ce047209 */ /* 0x000fe40007810000 */
[----:B------:R-:W-:Y:S02]  /*8aa0*/  FSEL R215, R42, -INF , !P1 ;  /* 0xff8000002ad77808 */ /* 0x000fe40004800000 */
[----:B------:R-:W-:Y:S02]  /*8ab0*/  FMNMX.FTZ R4, R207, R4, !PT ;  /* 0x00000004cf047209 */ /* 0x000fe40007810000 */
[C---:B------:R-:W-:Y:S02]  /*8ac0*/  ISETP.GT.AND P6, PT, R0.reuse, 0x21, !P6 ;  /* 0x000000210000780c */ /* 0x040fe400077c4270 */
[----:B------:R-:W-:Y:S01]  /*8ad0*/  FMNMX.FTZ R4, R211, R4, !PT ;  /* 0x00000004d3047209 */ /* 0x000fe20007810000 */
[----:B------:R-:W3:Y:S01]  /*8ae0*/  MUFU.EX2 R50, R16 ;  /* 0x0000001000327308 */ /* 0x000ee20000000800 */
[----:B------:R-:W-:Y:S02]  /*8af0*/  ISETP.GT.AND P5, PT, R0, 0x28, !P5 ;  /* 0x000000280000780c */ /* 0x000fe40006fa4270 */
        /* <DEDUP_REMOVED lines=8> */
[----:B--2---:R-:W-:Y:S01]  /*8b80*/  FMNMX.FTZ R5, R14, R4, !PT ;  /* 0x000000040e057209 */ /* 0x004fe20007810000 */
[--C-:B------:R-:W-:Y:S01]  /*8b90*/  FFMA.FTZ R4, R194, c[0x0][0x2d0], -R173.reuse ;  /* 0x0000b400c2047a23 */ /* 0x100fe200000108ad */
[----:B------:R-:W-:Y:S02]  /*8ba0*/  FMNMX.FTZ R3, R247, R3, !PT ;  /* 0x00000003f7037209 */ /* 0x000fe40007810000 */
[----:B------:R-:W-:Y:S01]  /*8bb0*/  FMNMX.FTZ R5, R15, R5, !PT ;  /* 0x000000050f057209 */ /* 0x000fe20007810000 */
[----:B------:R2:W-:Y:S01]  /*8bc0*/  MUFU.EX2 R48, R4 ;  /* 0x0000000400307308 */ /* 0x0005e20000000800 */
[----:B------:R-:W-:Y:S01]  /*8bd0*/  ISETP.GT.AND P0, PT, R0, 0x29, !P0 ;  /* 0x000000290000780c */ /* 0x000fe20004704270 */
[----:B------:R-:W4:Y:S01]  /*8be0*/  SHFL.BFLY PT, R9, R3, 0x2, 0x1f ;  /* 0x0c401f0003097f89 */ /* 0x000f2200000e0000 */
[C---:B------:R-:W-:Y:S02]  /*8bf0*/  ISETP.LT.OR P6, PT, R2.reuse, 0x22, P6 ;  /* 0x000000220200780c */ /* 0x040fe400037c1670 */
[----:B------:R-:W-:Y:S02]  /*8c00*/  ISETP.LT.OR P5, PT, R2, 0x29, P5 ;  /* 0x000000290200780c */ /* 0x000fe40002fa1670 */
[----:B------:R-:W-:Y:S02]  /*8c10*/  FSEL R214, R43, -INF , !P6 ;  /* 0xff8000002bd67808 */ /* 0x000fe40007000000 */
[----:B------:R-:W-:Y:S02]  /*8c20*/  FSEL R216, R46, -INF , !P5 ;  /* 0xff8000002ed87808 */ /* 0x000fe40006800000 */
[----:B------:R-:W-:Y:S02]  /*8c30*/  ISETP.LT.OR P0, PT, R2, 0x2a, P0 ;  /* 0x0000002a0200780c */ /* 0x000fe40000701670 */
[----:B-1----:R-:W-:Y:S02]  /*8c40*/  FMNMX.FTZ R168, R168, R7, !PT ;  /* 0x00000007a8a87209 */ /* 0x002fe40007810000 */
[----:B------:R-:W-:Y:S02]  /*8c50*/  FSEL R172, R47, -INF , !P0 ;  /* 0xff8000002fac7808 */ /* 0x000fe40004000000 */
[C---:B------:R-:W-:Y:S01]  /*8c60*/  FSETP.NEU.FTZ.AND P1, PT, R168.reuse, -INF , PT ;  /* 0xff800000a800780b */ /* 0x040fe20003f3d000 */
[----:B------:R-:W-:Y:S01]  /*8c70*/  FMUL.FTZ R174, R168, c[0x0][0x2d0] ;  /* 0x0000b400a8ae7a20 */ /* 0x000fe20000410000 */
[----:B---3--:R-:W-:Y:S04]  /*8c80*/  F2FP.BF16.PACK_AB R192, R249, R50 ;  /* 0x00000032f9c0723e */ /* 0x008fe800000010ff */
[----:B------:R-:W-:Y:S02]  /*8c90*/  FSEL R174, R174, RZ, P1 ;  /* 0x000000ffaeae7208 */ /* 0x000fe40000800000 */
[----:B--2---:R-:W-:Y:S01]  /*8ca0*/  FMNMX.FTZ R4, R199, R5, !PT ;  /* 0x00000005c7047209 */ /* 0x004fe20007810000 */
[----:B------:R-:W-:Y:S01]  /*8cb0*/  FFMA.FTZ R5, R195, c[0x0][0x2d0], -R173 ;  /* 0x0000b400c3057a23 */ /* 0x000fe200000108ad */
[----:B----4-:R-:W-:Y:S01]  /*8cc0*/  FMNMX.FTZ R3, R3, R9, !PT ;  /* 0x0000000903037209 */ /* 0x010fe20007810000 */
[--C-:B------:R-:W-:Y:S01]  /*8cd0*/  FFMA.FTZ R0, R19, c[0x0][0x2d0], -R174.reuse ;  /* 0x0000b40013007a23 */ /* 0x100fe200000108ae */
[----:B------:R-:W-:Y:S01]  /*8ce0*/  FMNMX.FTZ R4, R210, R4, !PT ;  /* 0x00000004d2047209 */ /* 0x000fe20007810000 */
[----:B------:R1:W-:Y:S02]  /*8cf0*/  MUFU.EX2 R24, R5 ;  /* 0x0000000500187308 */ /* 0x0003e40000000800 */
[----:B------:R-:W2:Y:S08]  /*8d00*/  SHFL.BFLY PT, R167, R3, 0x1, 0x1f ;  /* 0x0c201f0003a77f89 */ /* 0x000eb000000e0000 */
[----:B------:R-:W-:Y:S01]  /*8d10*/  MUFU.EX2 R51, R0 ;  /* 0x0000000000337308 */ /* 0x000fe20000000800 */
[----:B-1----:R-:W-:Y:S01]  /*8d20*/  FMNMX.FTZ R5, R213, R4, !PT ;  /* 0x00000004d5057209 */ /* 0x002fe20007810000 */
[--C-:B------:R-:W-:Y:S01]  /*8d30*/  FFMA.FTZ R4, R6, c[0x0][0x2d0], -R174.reuse ;  /* 0x0000b40006047a23 */ /* 0x100fe200000108ae */
[----:B--2---:R-:W-:Y:S01]  /*8d40*/  FMNMX.FTZ R167, R3, R167, !PT ;  /* 0x000000a703a77209 */ /* 0x004fe20007810000 */
[--C-:B------:R-:W-:Y:S01]  /*8d50*/  FFMA.FTZ R3, R197, c[0x0][0x2d0], -R174.reuse ;  /* 0x0000b400c5037a23 */ /* 0x100fe200000108ae */
[----:B------:R-:W-:Y:S05]  /*8d60*/  FMNMX.FTZ R5, R198, R5, !PT ;  /* 0x00000005c6057209 */ /* 0x000fea0007810000 */
[----:B------:R1:W2:Y:S01]  /*8d70*/  MUFU.EX2 R49, R4 ;  /* 0x0000000400317308 */ /* 0x0002a20000000800 */
[C---:B------:R-:W-:Y:S01]  /*8d80*/  FSETP.NEU.FTZ.AND P0, PT, R167.reuse, -INF , PT ;  /* 0xff800000a700780b */ /* 0x040fe20003f1d000 */
[----:B------:R-:W-:Y:S05]  /*8d90*/  FMUL.FTZ R175, R167, c[0x0][0x2d0] ;  /* 0x0000b400a7af7a20 */ /* 0x000fea0000410000 */
[----:B------:R-:W-:Y:S03]  /*8da0*/  FSEL R175, R175, RZ, P0 ;  /* 0x000000ffafaf7208 */ /* 0x000fe60000000000 */
[----:B------:R3:W-:Y:S02]  /*8db0*/  MUFU.EX2 R197, R3 ;  /* 0x0000000300c57308 */ /* 0x0007e40000000800 */
[--C-:B------:R-:W-:Y:S08]  /*8dc0*/  FFMA.FTZ R8, R8, c[0x0][0x2d0], -R175.reuse ;  /* 0x0000b40008087a23 */ /* 0x100ff000000108af */
[----:B------:R-:W-:Y:S01]  /*8dd0*/  MUFU.EX2 R45, R8 ;  /* 0x00000008002d7308 */ /* 0x000fe20000000800 */
[----:B-1----:R-:W-:Y:S02]  /*8de0*/  FMNMX.FTZ R4, R215, R5, !PT ;  /* 0x00000005d7047209 */ /* 0x002fe40007810000 */
[----:B--2---:R-:W-:Y:S02]  /*8df0*/  F2FP.BF16.PACK_AB R193, R51, R49 ;  /* 0x0000003133c1723e */ /* 0x004fe400000010ff */
[----:B------:R-:W-:Y:S01]  /*8e00*/  FMNMX.FTZ R2, R214, R4, !PT ;  /* 0x00000004d6027209 */ /* 0x000fe20007810000 */
[--C-:B------:R-:W-:Y:S03]  /*8e10*/  FFMA.FTZ R4, R12, c[0x0][0x2d0], -R175.reuse ;  /* 0x0000b4000c047a23 */ /* 0x100fe600000108af */
[----:B------:R-:W-:Y:S01]  /*8e20*/  FMNMX.FTZ R0, R216, R2, !PT ;  /* 0x00000002d8007209 */ /* 0x000fe20007810000 */
[----:B------:R-:W-:Y:S01]  /*8e30*/  FFMA.FTZ R2, R196, c[0x0][0x2d0], -R174 ;  /* 0x0000b400c4027a23 */ /* 0x000fe200000108ae */
[----:B------:R-:W-:Y:S01]  /*8e40*/  MUFU.EX2 R251, R4 ;  /* 0x0000000400fb7308 */ /* 0x000fe20000000800 */
[--C-:B---3--:R-:W-:Y:S01]  /*8e50*/  FFMA.FTZ R3, R20, c[0x0][0x2d0], -R175.reuse ;  /* 0x0000b40014037a23 */ /* 0x108fe200000108af */
[----:B------:R-:W-:Y:S01]  /*8e60*/  FMNMX.FTZ R0, R172, R0, !PT ;  /* 0x00000000ac007209 */ /* 0x000fe20007810000 */
[----:B------:R-:W-:Y:S01]  /*8e70*/  LDSM.16.MT88.4 R20, [R225+0x2080] ;  /* 0x00208000e114783b */ /* 0x000fe20000004200 */
[----:B------:R-:W-:Y:S04]  /*8e80*/  MOV R196, R24 ;  /* 0x0000001800c47202 */ /* 0x000fe80000000f00 */
[----:B------:R-:W-:Y:S02]  /*8e90*/  F2FP.BF16.PACK_AB R194, R196, R48 ;  /* 0x00000030c4c2723e */ /* 0x000fe400000010ff */
[----:B------:R1:W-:Y:S10]  /*8ea0*/  MUFU.EX2 R6, R2 ;  /* 0x0000000200067308 */ /* 0x0003f40000000800 */
[----:B------:R2:W-:Y:S01]  /*8eb0*/  MUFU.EX2 R46, R3 ;  /* 0x00000003002e7308 */ /* 0x0005e20000000800 */
[----:B-1----:R-:W2:Y:S02]  /*8ec0*/  SHFL.BFLY PT, R2, R0, 0x2, 0x1f ;  /* 0x0c401f0000027f89 */ /* 0x002ea400000e0000 */
[----:B--2---:R-:W-:Y:S01]  /*8ed0*/  FMNMX.FTZ R3, R0, R2, !PT ;  /* 0x0000000200037209 */ /* 0x004fe20007810000 */
[----:B------:R-:W-:Y:S01]  /*8ee0*/  FFMA.FTZ R2, R13, c[0x0][0x2d0], -R175 ;  /* 0x0000b4000d027a23 */ /* 0x000fe200000108af */
[----:B------:R-:W-:Y:S05]  /*8ef0*/  FSEL R0, R169, RZ, P2 ;  /* 0x000000ffa9007208 */ /* 0x000fea0001000000 */
[----:B------:R1:W-:Y:S01]  /*8f00*/  MUFU.EX2 R5, R2 ;  /* 0x0000000200057308 */ /* 0x0003e20000000800 */
[----:B------:R-:W2:Y:S01]  /*8f10*/  SHFL.BFLY PT, R4, R3, 0x1, 0x1f ;  /* 0x0c201f0003047f89 */ /* 0x000ea200000e0000 */
[----:B------:R-:W-:Y:S04]  /*8f20*/  FADD.FTZ R0, -R0, R164 ;  /* 0x000000a400007221 */ /* 0x000fe80000010100 */
[----:B------:R-:W-:Y:S04]  /*8f30*/  FMUL.FTZ R0, R0, c[0x0][0x2d0] ;  /* 0x0000b40000007a20 */ /* 0x000fe80000410000 */
[----:B------:R3:W4:Y:S01]  /*8f40*/  MUFU.EX2 R165, R0 ;  /* 0x0000000000a57308 */ /* 0x0007220000000800 */
[----:B-1----:R-:W-:Y:S02]  /*8f50*/  FSEL R2, R168, RZ, P1 ;  /* 0x000000ffa8027208 */ /* 0x002fe40000800000 */
[----:B--2---:R-:W-:Y:S03]  /*8f60*/  FMNMX.FTZ R3, R3, R4, !PT ;  /* 0x0000000403037209 */ /* 0x004fe60007810000 */
[----:B------:R-:W-:Y:S02]  /*8f70*/  FADD.FTZ R2, -R2, R166 ;  /* 0x000000a602027221 */ /* 0x000fe40000010100 */
[----:B------:R-:W-:Y:S02]  /*8f80*/  FMUL.FTZ R166, R3, c[0x0][0x2d0] ;  /* 0x0000b40003a67a20 */ /* 0x000fe40000410000 */
[----:B------:R-:W-:Y:S01]  /*8f90*/  FMUL.FTZ R2, R2, c[0x0][0x2d0] ;  /* 0x0000b40002027a20 */ /* 0x000fe20000410000 */
[----:B---3--:R-:W-:Y:S01]  /*8fa0*/  FSEL R0, R167, RZ, P0 ;  /* 0x000000ffa7007208 */ /* 0x008fe20000000000 */
[----:B----4-:R-:W-:Y:S01]  /*8fb0*/  FMUL.FTZ R16, R165, R188 ;  /* 0x000000bca5107220 */ /* 0x010fe20000410000 */
[----:B------:R-:W-:Y:S01]  /*8fc0*/  FSETP.NEU.FTZ.AND P0, PT, R3, -INF , PT ;  /* 0xff8000000300780b */ /* 0x000fe20003f1d000 */
[----:B------:R-:W1:Y:S01]  /*8fd0*/  MUFU.EX2 R164, R2 ;  /* 0x0000000200a47308 */ /* 0x000e620000000800 */
[C---:B------:R-:W-:Y:S02]  /*8fe0*/  FMUL.FTZ R17, R165.reuse, R189 ;  /* 0x000000bda5117220 */ /* 0x040fe40000410000 */
[----:B------:R-:W-:Y:S01]  /*8ff0*/  FADD.FTZ R0, -R0, R170 ;  /* 0x000000aa00007221 */ /* 0x000fe20000010100 */
[----:B------:R-:W-:Y:S01]  /*9000*/  FSEL R166, R166, RZ, P0 ;  /* 0x000000ffa6a67208 */ /* 0x000fe20000000000 */
[----:B------:R-:W-:Y:S01]  /*9010*/  FMUL.FTZ R32, R165, R144 ;  /* 0x00000090a5207220 */ /* 0x000fe20000410000 */
[----:B------:R-:W-:Y:S01]  /*9020*/  MOV R170, R6 ;  /* 0x0000000600aa7202 */ /* 0x000fe20000000f00 */
[----:B------:R-:W-:Y:S02]  /*9030*/  FMUL.FTZ R0, R0, c[0x0][0x2d0] ;  /* 0x0000b40000007a20 */ /* 0x000fe40000410000 */
[--C-:B------:R-:W-:Y:S01]  /*9040*/  FFMA.FTZ R4, R14, c[0x0][0x2d0], -R166.reuse ;  /* 0x0000b4000e047a23 */ /* 0x100fe200000108a6 */
[----:B------:R-:W-:Y:S01]  /*9050*/  F2FP.BF16.PACK_AB R195, R197, R170 ;  /* 0x000000aac5c3723e */ /* 0x000fe200000010ff */
[----:B------:R2:W3:Y:S01]  /*9060*/  MUFU.EX2 R2, R0 ;  /* 0x0000000000027308 */ /* 0x0004e20000000800 */
[C---:B------:R-:W-:Y:S02]  /*9070*/  FMUL.FTZ R33, R165.reuse, R145 ;  /* 0x00000091a5217220 */ /* 0x040fe40000410000 */
[C---:B------:R-:W-:Y:S02]  /*9080*/  FMUL.FTZ R52, R165.reuse, R52 ;  /* 0x00000034a5347220 */ /* 0x040fe40000410000 */
[C---:B------:R-:W-:Y:S02]  /*9090*/  FMUL.FTZ R53, R165.reuse, R53 ;  /* 0x00000035a5357220 */ /* 0x040fe40000410000 */
[C---:B------:R-:W-:Y:S02]  /*90a0*/  FMUL.FTZ R64, R165.reuse, R64 ;  /* 0x00000040a5407220 */ /* 0x040fe40000410000 */
[C---:B------:R-:W-:Y:S01]  /*90b0*/  FMUL.FTZ R65, R165.reuse, R65 ;  /* 0x00000041a5417220 */ /* 0x040fe20000410000 */
[----:B------:R4:W5:Y:S01]  /*90c0*/  MUFU.EX2 R250, R4 ;  /* 0x0000000400fa7308 */ /* 0x0009620000000800 */
[----:B------:R-:W-:Y:S02]  /*90d0*/  FMUL.FTZ R68, R165, R68 ;  /* 0x00000044a5447220 */ /* 0x000fe40000410000 */
[C---:B-1----:R-:W-:Y:S02]  /*90e0*/  FMUL.FTZ R6, R164.reuse, R178 ;  /* 0x000000b2a4067220 */ /* 0x042fe40000410000 */
[C---:B------:R-:W-:Y:S02]  /*90f0*/  FMUL.FTZ R7, R164.reuse, R179 ;  /* 0x000000b3a4077220 */ /* 0x040fe40000410000 */
[C---:B------:R-:W-:Y:S02]  /*9100*/  FMUL.FTZ R18, R164.reuse, R190 ;  /* 0x000000bea4127220 */ /* 0x040fe40000410000 */
[C---:B------:R-:W-:Y:S01]  /*9110*/  FMUL.FTZ R19, R164.reuse, R191 ;  /* 0x000000bfa4137220 */ /* 0x040fe20000410000 */
[----:B------:R-:W-:Y:S01]  /*9120*/  MOV R191, R50 ;  /* 0x0000003200bf7202 */ /* 0x000fe20000000f00 */
[C---:B------:R-:W-:Y:S02]  /*9130*/  FMUL.FTZ R34, R164.reuse, R146 ;  /* 0x00000092a4227220 */ /* 0x040fe40000410000 */
[----:B------:R-:W-:Y:S02]  /*9140*/  FMUL.FTZ R35, R164, R147 ;  /* 0x00000093a4237220 */ /* 0x000fe40000410000 */
[--C-:B--2---:R-:W-:Y:S01]  /*9150*/  FFMA.FTZ R0, R10, c[0x0][0x2d0], -R166.reuse ;  /* 0x0000b4000a007a23 */ /* 0x104fe200000108a6 */
[----:B------:R-:W-:Y:S01]  /*9160*/  LDSM.16.MT88.4 R144, [R226+0x2880] ;  /* 0x00288000e290783b */ /* 0x000fe20000004200 */
[C---:B---3--:R-:W-:Y:S02]  /*9170*/  FMUL.FTZ R9, R2.reuse, R181 ;  /* 0x000000b502097220 */ /* 0x048fe40000410000 */
[----:B------:R-:W1:Y:S01]  /*9180*/  MUFU.EX2 R12, R0 ;  /* 0x00000000000c7308 */ /* 0x000e620000000800 */
[C---:B------:R-:W-:Y:S01]  /*9190*/  FMUL.FTZ R8, R2.reuse, R180 ;  /* 0x000000b402087220 */ /* 0x040fe20000410000 */
[----:B------:R-:W-:Y:S01]  /*91a0*/  MOV R180, R251 ;  /* 0x000000fb00b47202 */ /* 0x000fe20000000f00 */
[C---:B------:R-:W-:Y:S01]  /*91b0*/  FMUL.FTZ R13, R2.reuse, R185 ;  /* 0x000000b9020d7220 */ /* 0x040fe20000410000 */
[----:B------:R-:W-:Y:S01]  /*91c0*/  MOV R185, R45 ;  /* 0x0000002d00b97202 */ /* 0x000fe20000000f00 */
[--C-:B----4-:R-:W-:Y:S01]  /*91d0*/  FFMA.FTZ R4, R15, c[0x0][0x2d0], -R166.reuse ;  /* 0x0000b4000f047a23 */ /* 0x110fe200000108a6 */
[----:B-----5:R-:W-:Y:S01]  /*91e0*/  MOV R190, R250 ;  /* 0x000000fa00be7202 */ /* 0x020fe20000000f00 */
[C---:B------:R-:W-:Y:S02]  /*91f0*/  FMUL.FTZ R24, R2.reuse, R136 ;  /* 0x0000008802187220 */ /* 0x040fe40000410000 */
[C---:B------:R-:W-:Y:S01]  /*9200*/  FMUL.FTZ R25, R2.reuse, R137 ;  /* 0x0000008902197220 */ /* 0x040fe20000410000 */
[----:B------:R2:W3:Y:S01]  /*9210*/  MUFU.EX2 R252, R4 ;  /* 0x0000000400fc7308 */ /* 0x0004e20000000800 */
[C---:B------:R-:W-:Y:S02]  /*9220*/  FMUL.FTZ R29, R2.reuse, R141 ;  /* 0x0000008d021d7220 */ /* 0x040fe40000410000 */
[C---:B------:R-:W-:Y:S02]  /*9230*/  FMUL.FTZ R28, R2.reuse, R140 ;  /* 0x0000008c021c7220 */ /* 0x040fe40000410000 */
[C---:B------:R-:W-:Y:S01]  /*9240*/  FMUL.FTZ R40, R2.reuse, R152 ;  /* 0x0000009802287220 */ /* 0x040fe20000410000 */
[----:B------:R-:W-:Y:S01]  /*9250*/  MOV R152, R49 ;  /* 0x0000003100987202 */ /* 0x000fe20000000f00 */
[C---:B------:R-:W-:Y:S02]  /*9260*/  FMUL.FTZ R41, R2.reuse, R153 ;  /* 0x0000009902297220 */ /* 0x040fe40000410000 */
[----:B------:R-:W-:Y:S02]  /*9270*/  FMUL.FTZ R44, R2, R156 ;  /* 0x0000009c022c7220 */ /* 0x000fe40000410000 */
[----:B------:R-:W-:Y:S02]  /*9280*/  FMUL.FTZ R49, R165, R161 ;  /* 0x000000a1a5317220 */ /* 0x000fe40000410000 */
[----:B------:R-:W-:Y:S01]  /*9290*/  FMUL.FTZ R50, R164, R162 ;  /* 0x000000a2a4327220 */ /* 0x000fe20000410000 */
[----:B-1----:R-:W-:Y:S01]  /*92a0*/  MOV R181, R12 ;  /* 0x0000000c00b57202 */ /* 0x002fe20000000f00 */
[----:B------:R-:W-:Y:S02]  /*92b0*/  FFMA.FTZ R0, R11, c[0x0][0x2d0], -R166 ;  /* 0x0000b4000b007a23 */ /* 0x000fe400000108a6 */
[----:B------:R-:W-:Y:S02]  /*92c0*/  FMUL.FTZ R12, R2, R184 ;  /* 0x000000b8020c7220 */ /* 0x000fe40000410000 */
[----:B------:R1:W4:Y:S01]  /*92d0*/  MUFU.EX2 R47, R0 ;  /* 0x00000000002f7308 */ /* 0x0003220000000800 */
[C---:B------:R-:W-:Y:S02]  /*92e0*/  FMUL.FTZ R54, R164.reuse, R54 ;  /* 0x00000036a4367220 */ /* 0x040fe40000410000 */
[----:B------:R-:W-:Y:S02]  /*92f0*/  FMUL.FTZ R55, R164, R55 ;  /* 0x00000037a4377220 */ /* 0x000fe40000410000 */
[C---:B--2---:R-:W-:Y:S01]  /*9300*/  FMUL.FTZ R4, R165.reuse, R176 ;  /* 0x000000b0a5047220 */ /* 0x044fe20000410000 */
[----:B------:R-:W-:Y:S01]  /*9310*/  F2FP.BF16.PACK_AB R176, R46, R45 ;  /* 0x0000002d2eb0723e */ /* 0x000fe200000010ff */
[----:B------:R-:W-:Y:S01]  /*9320*/  FMUL.FTZ R45, R2, R157 ;  /* 0x0000009d022d7220 */ /* 0x000fe20000410000 */
[----:B---3--:R-:W-:Y:S01]  /*9330*/  F2FP.BF16.PACK_AB R179, R252, R250 ;  /* 0x000000fafcb3723e */ /* 0x008fe200000010ff */
[C---:B------:R-:W-:Y:S01]  /*9340*/  FMUL.FTZ R56, R2.reuse, R56 ;  /* 0x0000003802387220 */ /* 0x040fe20000410000 */
[----:B------:R-:W-:Y:S01]  /*9350*/  MOV R156, R252 ;  /* 0x000000fc009c7202 */ /* 0x000fe20000000f00 */
[C---:B------:R-:W-:Y:S02]  /*9360*/  FMUL.FTZ R57, R2.reuse, R57 ;  /* 0x0000003902397220 */ /* 0x040fe40000410000 */
[C---:B------:R-:W-:Y:S02]  /*9370*/  FMUL.FTZ R60, R2.reuse, R60 ;  /* 0x0000003c023c7220 */ /* 0x040fe40000410000 */
[----:B------:R-:W-:Y:S02]  /*9380*/  FMUL.FTZ R61, R2, R61 ;  /* 0x0000003d023d7220 */ /* 0x000fe40000410000 */
[C---:B------:R-:W-:Y:S02]  /*9390*/  FMUL.FTZ R66, R164.reuse, R66 ;  /* 0x00000042a4427220 */ /* 0x040fe40000410000 */
[C---:B------:R-:W-:Y:S02]  /*93a0*/  FMUL.FTZ R67, R164.reuse, R67 ;  /* 0x00000043a4437220 */ /* 0x040fe40000410000 */
[----:B------:R-:W-:Y:S02]  /*93b0*/  FMUL.FTZ R69, R165, R69 ;  /* 0x00000045a5457220 */ /* 0x000fe40000410000 */
[C---:B------:R-:W-:Y:S01]  /*93c0*/  FMUL.FTZ R70, R164.reuse, R70 ;  /* 0x00000046a4467220 */ /* 0x040fe20000410000 */
[----:B-1----:R-:W-:Y:S01]  /*93d0*/  FSEL R0, R3, RZ, P0 ;  /* 0x000000ff03007208 */ /* 0x002fe20000000000 */
[----:B------:R-:W-:Y:S01]  /*93e0*/  FMUL.FTZ R71, R164, R71 ;  /* 0x00000047a4477220 */ /* 0x000fe20000410000 */
[----:B----4-:R-:W-:Y:S01]  /*93f0*/  MOV R153, R47 ;  /* 0x0000002f00997202 */ /* 0x010fe20000000f00 */
        /* <DEDUP_REMOVED lines=8> */
[----:B------:R-:W-:Y:S01]  /*9480*/  FMUL.FTZ R73, R2, R73 ;  /* 0x0000004902497220 */ /* 0x000fe20000410000 */
[----:B------:R-:W-:Y:S01]  /*9490*/  IADD3 R242, R242, -0x1, RZ ;  /* 0xfffffffff2f27810 */ /* 0x000fe20007ffe0ff */
[C---:B------:R-:W-:Y:S01]  /*94a0*/  FMUL.FTZ R76, R2.reuse, R76 ;  /* 0x0000004c024c7220 */ /* 0x040fe20000410000 */
[-C--:B------:R-:W-:Y:S01]  /*94b0*/  HMMA.16816.F32.BF16 R4, R192, R20.reuse, R4 ;  /* 0x00000014c004723c */ /* 0x080fe20000041804 */
[----:B------:R-:W1:Y:S04]  /*94c0*/  MUFU.EX2 R0, R0 ;  /* 0x0000000000007308 */ /* 0x000e680000000800 */
[----:B------:R-:W-:Y:S02]  /*94d0*/  FMUL.FTZ R77, R2, R77 ;  /* 0x0000004d024d7220 */ /* 0x000fe40000410000 */
[C---:B------:R-:W-:Y:S02]  /*94e0*/  FMUL.FTZ R80, R165.reuse, R80 ;  /* 0x00000050a5507220 */ /* 0x040fe40000410000 */
[----:B------:R-:W-:Y:S03]  /*94f0*/  FMUL.FTZ R81, R165, R81 ;  /* 0x00000051a5517220 */ /* 0x000fe60000410000 */
[C---:B------:R-:W-:Y:S02]  /*9500*/  FMUL.FTZ R82, R164.reuse, R82 ;  /* 0x00000052a4527220 */ /* 0x040fe40000410000 */
[C---:B------:R-:W-:Y:S02]  /*9510*/  FMUL.FTZ R83, R164.reuse, R83 ;  /* 0x00000053a4537220 */ /* 0x040fe40000410000 */
[--C-:B------:R-:W-:Y:S02]  /*9520*/  FFMA.FTZ R140, R201, c[0x0][0x2d0], -R173.reuse ;  /* 0x0000b400c98c7a23 */ /* 0x100fe400000108ad */
[C---:B------:R-:W-:Y:S02]  /*9530*/  FMUL.FTZ R84, R165.reuse, R84 ;  /* 0x00000054a5547220 */ /* 0x040fe40000410000 */
[C---:B------:R-:W-:Y:S02]  /*9540*/  FMUL.FTZ R85, R165.reuse, R85 ;  /* 0x00000055a5557220 */ /* 0x040fe40000410000 */
[C---:B------:R-:W-:Y:S02]  /*9550*/  FMUL.FTZ R86, R164.reuse, R86 ;  /* 0x00000056a4567220 */ /* 0x040fe40000410000 */
[----:B------:R-:W-:Y:S02]  /*9560*/  FMUL.FTZ R87, R164, R87 ;  /* 0x00000057a4577220 */ /* 0x000fe40000410000 */
[C---:B-1----:R-:W-:Y:S01]  /*9570*/  FMUL.FTZ R10, R0.reuse, R182 ;  /* 0x000000b6000a7220 */ /* 0x042fe20000410000 */
[----:B------:R-:W-:Y:S01]  /*9580*/  MOV R182, R48 ;  /* 0x0000003000b67202 */ /* 0x000fe20000000f00 */
[C---:B------:R-:W-:Y:S01]  /*9590*/  FMUL.FTZ R11, R0.reuse, R183 ;  /* 0x000000b7000b7220 */ /* 0x040fe20000410000 */
[----:B------:R-:W-:Y:S01]  /*95a0*/  MOV R183, R46 ;  /* 0x0000002e00b77202 */ /* 0x000fe20000000f00 */
[C---:B------:R-:W-:Y:S02]  /*95b0*/  FMUL.FTZ R26, R0.reuse, R138 ;  /* 0x0000008a001a7220 */ /* 0x040fe40000410000 */
[C---:B------:R-:W-:Y:S02]  /*95c0*/  FMUL.FTZ R27, R0.reuse, R139 ;  /* 0x0000008b001b7220 */ /* 0x040fe40000410000 */
[----:B------:R-:W-:Y:S01]  /*95d0*/  LDSM.16.MT88.4 R136, [R227+0x2080] ;  /* 0x00208000e388783b */ /* 0x000fe20000004200 */
[C---:B------:R-:W-:Y:S04]  /*95e0*/  HMMA.16816.F32.BF16 R8, R176.reuse, R20, R8 ;  /* 0x00000014b008723c */ /* 0x040fe80000041808 */
[C---:B------:R-:W-:Y:S01]  /*95f0*/  FMUL.FTZ R14, R0.reuse, R186 ;  /* 0x000000ba000e7220 */ /* 0x040fe20000410000 */
[----:B------:R-:W-:Y:S01]  /*9600*/  MOV R186, R249 ;  /* 0x000000f900ba7202 */ /* 0x000fe20000000f00 */
[C---:B------:R-:W-:Y:S01]  /*9610*/  FMUL.FTZ R15, R0.reuse, R187 ;  /* 0x000000bb000f7220 */ /* 0x040fe20000410000 */
[----:B------:R-:W-:Y:S01]  /*9620*/  MOV R187, R51 ;  /* 0x0000003300bb7202 */ /* 0x000fe20000000f00 */
[C---:B------:R-:W-:Y:S04]  /*9630*/  FMUL.FTZ R20, R165.reuse, R132 ;  /* 0x00000084a5147220 */ /* 0x040fe80000410000 */
[C---:B------:R-:W-:Y:S01]  /*9640*/  FMUL.FTZ R21, R165.reuse, R133 ;  /* 0x00000085a5157220 */ /* 0x040fe20000410000 */
[-C--:B------:R-:W-:Y:S03]  /*9650*/  HMMA.16816.F32.BF16 R12, R176, R22.reuse, R12 ;  /* 0x00000016b00c723c */ /* 0x080fe6000004180c */
[C---:B------:R-:W-:Y:S02]  /*9660*/  FMUL.FTZ R30, R0.reuse, R142 ;  /* 0x0000008e001e7220 */ /* 0x040fe40000410000 */
[----:B------:R-:W-:Y:S02]  /*9670*/  FMUL.FTZ R31, R0, R143 ;  /* 0x0000008f001f7220 */ /* 0x000fe40000410000 */
[----:B------:R-:W-:Y:S01]  /*9680*/  FMUL.FTZ R51, R164, R163 ;  /* 0x000000a3a4337220 */ /* 0x000fe20000410000 */
[C---:B------:R-:W-:Y:S04]  /*9690*/  HMMA.16816.F32.BF16 R16, R192.reuse, R22, R16 ;  /* 0x00000016c010723c */ /* 0x040fe80000041810 */
[C---:B------:R-:W-:Y:S02]  /*96a0*/  FMUL.FTZ R42, R0.reuse, R154 ;  /* 0x0000009a002a7220 */ /* 0x040fe40000410000 */
[----:B------:R-:W-:Y:S02]  /*96b0*/  FMUL.FTZ R43, R0, R155 ;  /* 0x0000009b002b7220 */ /* 0x000fe40000410000 */
[C---:B------:R-:W-:Y:S01]  /*96c0*/  FMUL.FTZ R22, R164.reuse, R134 ;  /* 0x00000086a4167220 */ /* 0x040fe20000410000 */
[----:B------:R1:W-:Y:S03]  /*96d0*/  MUFU.EX2 R155, R140 ;  /* 0x0000008c009b7308 */ /* 0x0003e60000000800 */
[----:B------:R-:W-:Y:S02]  /*96e0*/  FMUL.FTZ R23, R164, R135 ;  /* 0x00000087a4177220 */ /* 0x000fe40000410000 */
[----:B------:R-:W2:Y:S01]  /*96f0*/  LDSM.16.MT88.4 R132, [R228+0x2080] ;  /* 0x00208000e484783b */ /* 0x000ea20000004200 */
[C---:B------:R-:W-:Y:S02]  /*9700*/  FMUL.FTZ R46, R0.reuse, R158 ;  /* 0x0000009e002e7220 */ /* 0x040fe40000410000 */
[C---:B------:R-:W-:Y:S02]  /*9710*/  FMUL.FTZ R47, R0.reuse, R159 ;  /* 0x0000009f002f7220 */ /* 0x040fe40000410000 */
[-C--:B------:R-:W-:Y:S03]  /*9720*/  HMMA.16816.F32.BF16 R20, R192, R36.reuse, R20 ;  /* 0x00000024c014723c */ /* 0x080fe60000041814 */
        /* <DEDUP_REMOVED lines=12> */
[C---:B------:R-:W-:Y:S04]  /*97f0*/  FMUL.FTZ R38, R164.reuse, R150 ;  /* 0x00000096a4267220 */ /* 0x040fe80000410000 */
[----:B------:R-:W-:Y:S02]  /*9800*/  FMUL.FTZ R39, R164, R151 ;  /* 0x00000097a4277220 */ /* 0x000fe40000410000 */
[----:B------:R-:W-:Y:S01]  /*9810*/  LDSM.16.MT88.4 R148, [R228+0x2880] ;  /* 0x00288000e494783b */ /* 0x000fe20000004200 */
[C---:B------:R-:W-:Y:S02]  /*9820*/  FMUL.FTZ R78, R0.reuse, R78 ;  /* 0x0000004e004e7220 */ /* 0x040fe40000410000 */
[----:B------:R-:W-:Y:S02]  /*9830*/  FMUL.FTZ R79, R0, R79 ;  /* 0x0000004f004f7220 */ /* 0x000fe40000410000 */
        /* <DEDUP_REMOVED lines=13> */
[--C-:B-1----:R-:W-:Y:S02]  /*9910*/  FFMA.FTZ R140, R202, c[0x0][0x2d0], -R174.reuse ;  /* 0x0000b400ca8c7a23 */ /* 0x102fe400000108ae */
[-C--:B------:R-:W-:Y:S02]  /*9920*/  HMMA.16816.F32.BF16 R52, R192, R136.reuse, R52 ;  /* 0x00000088c034723c */ /* 0x080fe40000041834 */
[----:B------:R1:W-:Y:S02]  /*9930*/  MUFU.EX2 R189, R140 ;  /* 0x0000008c00bd7308 */ /* 0x0003e40000000800 */
[C---:B------:R-:W-:Y:S02]  /*9940*/  FMUL.FTZ R96, R165.reuse, R96 ;  /* 0x00000060a5607220 */ /* 0x040fe40000410000 */
[C---:B------:R-:W-:Y:S02]  /*9950*/  FMUL.FTZ R97, R165.reuse, R97 ;  /* 0x00000061a5617220 */ /* 0x040fe40000410000 */
[C---:B------:R-:W-:Y:S04]  /*9960*/  HMMA.16816.F32.BF16 R56, R176.reuse, R136, R56 ;  /* 0x00000088b038723c */ /* 0x040fe80000041838 */
[C---:B------:R-:W-:Y:S02]  /*9970*/  FMUL.FTZ R98, R164.reuse, R98 ;  /* 0x00000062a4627220 */ /* 0x040fe40000410000 */
[----:B------:R-:W-:Y:S02]  /*9980*/  FMUL.FTZ R99, R164, R99 ;  /* 0x00000063a4637220 */ /* 0x000fe40000410000 */
[-C--:B------:R-:W-:Y:S04]  /*9990*/  HMMA.16816.F32.BF16 R60, R176, R138.reuse, R60 ;  /* 0x0000008ab03c723c */ /* 0x080fe8000004183c */
[--C-:B------:R-:W-:Y:S02]  /*99a0*/  FFMA.FTZ R136, R200, c[0x0][0x2d0], -R173.reuse ;  /* 0x0000b400c8887a23 */ /* 0x100fe400000108ad */
[C---:B------:R-:W-:Y:S02]  /*99b0*/  FMUL.FTZ R100, R165.reuse, R100 ;  /* 0x00000064a5647220 */ /* 0x040fe40000410000 */
[C---:B------:R-:W-:Y:S01]  /*99c0*/  HMMA.16816.F32.BF16 R64, R192.reuse, R138, R64 ;  /* 0x0000008ac040723c */ /* 0x040fe20000041840 */
[----:B------:R3:W-:Y:S03]  /*99d0*/  MUFU.EX2 R188, R136 ;  /* 0x0000008800bc7308 */ /* 0x0007e60000000800 */
        /* <DEDUP_REMOVED lines=9> */
[--C-:B-1----:R-:W-:Y:S02]  /*9a70*/  FFMA.FTZ R140, R205, c[0x0][0x2d0], -R173.reuse ;  /* 0x0000b400cd8c7a23 */ /* 0x102fe400000108ad */
[-C--:B------:R-:W-:Y:S01]  /*9a80*/  HMMA.16816.F32.BF16 R76, R176, R134.reuse, R76 ;  /* 0x00000086b04c723c */ /* 0x080fe2000004184c */
[----:B---3--:R-:W1:Y:S01]  /*9a90*/  LDSM.16.MT88.4 R136, [R226+0x3880] ;  /* 0x00388000e288783b */ /* 0x008e620000004200 */
[----:B------:R2:W-:Y:S02]  /*9aa0*/  MUFU.EX2 R184, R140 ;  /* 0x0000008c00b87308 */ /* 0x0005e40000000800 */
[--C-:B------:R-:W-:Y:S02]  /*9ab0*/  FFMA.FTZ R132, R203, c[0x0][0x2d0], -R174.reuse ;  /* 0x0000b400cb847a23 */ /* 0x100fe400000108ae */
[C---:B------:R-:W-:Y:S02]  /*9ac0*/  FMUL.FTZ R108, R2.reuse, R108 ;  /* 0x0000006c026c7220 */ /* 0x040fe40000410000 */
[C---:B------:R-:W-:Y:S04]  /*9ad0*/  HMMA.16816.F32.BF16 R80, R192.reuse, R134, R80 ;  /* 0x00000086c050723c */ /* 0x040fe80000041850 */
[----:B------:R3:W4:Y:S01]  /*9ae0*/  MUFU.EX2 R157, R132 ;  /* 0x00000084009d7308 */ /* 0x0007220000000800 */
[----:B------:R-:W-:Y:S02]  /*9af0*/  FMUL.FTZ R109, R2, R109 ;  /* 0x0000006d026d7220 */ /* 0x000fe40000410000 */
[C---:B------:R-:W-:Y:S02]  /*9b00*/  FMUL.FTZ R110, R0.reuse, R110 ;  /* 0x0000006e006e7220 */ /* 0x040fe40000410000 */
[----:B------:R-:W-:Y:S03]  /*9b10*/  FMUL.FTZ R111, R0, R111 ;  /* 0x0000006f006f7220 */ /* 0x000fe60000410000 */
[C---:B------:R-:W-:Y:S02]  /*9b20*/  FMUL.FTZ R112, R165.reuse, R112 ;  /* 0x00000070a5707220 */ /* 0x040fe40000410000 */
[C---:B------:R-:W-:Y:S02]  /*9b30*/  FMUL.FTZ R113, R165.reuse, R113 ;  /* 0x00000071a5717220 */ /* 0x040fe40000410000 */
[----:B------:R-:W-:Y:S02]  /*9b40*/  FMUL.FTZ R114, R164, R114 ;  /* 0x00000072a4727220 */ /* 0x000fe40000410000 */
[--C-:B--2---:R-:W-:Y:S02]  /*9b50*/  FFMA.FTZ R140, R208, c[0x0][0x2d0], -R174.reuse ;  /* 0x0000b400d08c7a23 */ /* 0x104fe400000108ae */
[C---:B------:R-:W-:Y:S02]  /*9b60*/  FMUL.FTZ R115, R164.reuse, R115 ;  /* 0x00000073a4737220 */ /* 0x040fe40000410000 */
[----:B------:R2:W-:Y:S01]  /*9b70*/  MUFU.EX2 R162, R140 ;  /* 0x0000008c00a27308 */ /* 0x0005e20000000800 */
[C---:B------:R-:W-:Y:S02]  /*9b80*/  FMUL.FTZ R116, R165.reuse, R116 ;  /* 0x00000074a5747220 */ /* 0x040fe40000410000 */
[----:B------:R-:W-:Y:S02]  /*9b90*/  FMUL.FTZ R117, R165, R117 ;  /* 0x00000075a5757220 */ /* 0x000fe40000410000 */
[----:B------:R-:W-:Y:S02]  /*9ba0*/  FMUL.FTZ R118, R164, R118 ;  /* 0x00000076a4767220 */ /* 0x000fe40000410000 */
[----:B---3--:R-:W-:Y:S02]  /*9bb0*/  FFMA.FTZ R132, R204, c[0x0][0x2d0], -R173 ;  /* 0x0000b400cc847a23 */ /* 0x008fe400000108ad */
[----:B------:R-:W-:Y:S01]  /*9bc0*/  FMUL.FTZ R119, R164, R119 ;  /* 0x00000077a4777220 */ /* 0x000fe20000410000 */
[-C--:B-1----:R-:W-:Y:S01]  /*9bd0*/  HMMA.16816.F32.BF16 R84, R192, R136.reuse, R84 ;  /* 0x00000088c054723c */ /* 0x082fe20000041854 */
[----:B------:R1:W3:Y:S02]  /*9be0*/  MUFU.EX2 R161, R132 ;  /* 0x0000008400a17308 */ /* 0x0002e40000000800 */
[C---:B------:R-:W-:Y:S02]  /*9bf0*/  FMUL.FTZ R120, R2.reuse, R120 ;  /* 0x0000007802787220 */ /* 0x040fe40000410000 */
[----:B------:R-:W-:Y:S02]  /*9c00*/  FMUL.FTZ R121, R2, R121 ;  /* 0x0000007902797220 */ /* 0x000fe40000410000 */
[C---:B------:R-:W-:Y:S01]  /*9c10*/  FMUL.FTZ R122, R0.reuse, R122 ;  /* 0x0000007a007a7220 */ /* 0x040fe20000410000 */
[C---:B------:R-:W-:Y:S04]  /*9c20*/  HMMA.16816.F32.BF16 R88, R176.reuse, R136, R88 ;  /* 0x00000088b058723c */ /* 0x040fe80000041858 */
[----:B------:R-:W-:Y:S02]  /*9c30*/  FMUL.FTZ R123, R0, R123 ;  /* 0x0000007b007b7220 */ /* 0x000fe40000410000 */
[--C-:B--2---:R-:W-:Y:S02]  /*9c40*/  FFMA.FTZ R140, R207, c[0x0][0x2d0], -R175.reuse ;  /* 0x0000b400cf8c7a23 */ /* 0x104fe400000108af */
[-C--:B------:R-:W-:Y:S02]  /*9c50*/  HMMA.16816.F32.BF16 R92, R176, R138.reuse, R92 ;  /* 0x0000008ab05c723c */ /* 0x080fe4000004185c */
[----:B------:R2:W-:Y:S02]  /*9c60*/  MUFU.EX2 R160, R140 ;  /* 0x0000008c00a07308 */ /* 0x0005e40000000800 */
[----:B------:R-:W-:Y:S02]  /*9c70*/  FFMA.FTZ R136, R209, c[0x0][0x2d0], -R174 ;  /* 0x0000b400d1887a23 */ /* 0x000fe400000108ae */
[C---:B------:R-:W-:Y:S02]  /*9c80*/  FMUL.FTZ R124, R2.reuse, R124 ;  /* 0x0000007c027c7220 */ /* 0x040fe40000410000 */
[C---:B------:R-:W-:Y:S01]  /*9c90*/  HMMA.16816.F32.BF16 R96, R192.reuse, R138, R96 ;  /* 0x0000008ac060723c */ /* 0x040fe20000041860 */
[----:B-1----:R-:W1:Y:S03]  /*9ca0*/  LDSM.16.MT88.4 R132, [R228+0x3880] ;  /* 0x00388000e484783b */ /* 0x002e660000004200 */
[----:B------:R5:W1:Y:S01]  /*9cb0*/  MUFU.EX2 R158, R136 ;  /* 0x00000088009e7308 */ /* 0x000a620000000800 */
[----:B------:R-:W-:Y:S02]  /*9cc0*/  FMUL.FTZ R125, R2, R125 ;  /* 0x0000007d027d7220 */ /* 0x000fe40000410000 */
[C---:B------:R-:W-:Y:S02]  /*9cd0*/  FMUL.FTZ R126, R0.reuse, R126 ;  /* 0x0000007e007e7220 */ /* 0x040fe40000410000 */
[----:B------:R-:W-:Y:S03]  /*9ce0*/  FMUL.FTZ R127, R0, R127 ;  /* 0x0000007f007f7220 */ /* 0x000fe60000410000 */
[C---:B------:R-:W-:Y:S02]  /*9cf0*/  FMUL.FTZ R128, R165.reuse, R128 ;  /* 0x00000080a5807220 */ /* 0x040fe40000410000 */
[----:B------:R-:W-:Y:S02]  /*9d00*/  FMUL.FTZ R129, R165, R129 ;  /* 0x00000081a5817220 */ /* 0x000fe40000410000 */
[C---:B------:R-:W-:Y:S02]  /*9d10*/  FMUL.FTZ R130, R164.reuse, R130 ;  /* 0x00000082a4827220 */ /* 0x040fe40000410000 */
[--C-:B--2---:R-:W-:Y:S02]  /*9d20*/  FFMA.FTZ R140, R211, c[0x0][0x2d0], -R175.reuse ;  /* 0x0000b400d38c7a23 */ /* 0x104fe400000108af */
[----:B------:R-:W-:Y:S02]  /*9d30*/  FMUL.FTZ R131, R164, R131 ;  /* 0x00000083a4837220 */ /* 0x000fe40000410000 */
[----:B------:R2:W-:Y:S01]  /*9d40*/  MUFU.EX2 R159, R140 ;  /* 0x0000008c009f7308 */ /* 0x0005e20000000800 */
[--C-:B-----5:R-:W-:Y:S09]  /*9d50*/  FFMA.FTZ R136, R206, c[0x0][0x2d0], -R175.reuse ;  /* 0x0000b400ce887a23 */ /* 0x120ff200000108af */
[----:B------:R5:W3:Y:S01]  /*9d60*/  MUFU.EX2 R154, R136 ;  /* 0x00000088009a7308 */ /* 0x000ae20000000800 */
[-C--:B-1----:R-:W-:Y:S01]  /*9d70*/  HMMA.16816.F32.BF16 R100, R192, R132.reuse, R100 ;  /* 0x00000084c064723c */ /* 0x082fe20000041864 */
[----:B--2---:R-:W-:Y:S07]  /*9d80*/  LDSM.16.MT88.4 R140, [R225+0x2880] ;  /* 0x00288000e18c783b */ /* 0x004fee0000004200 */
[C---:B------:R-:W-:Y:S07]  /*9d90*/  HMMA.16816.F32.BF16 R104, R176.reuse, R132, R104 ;  /* 0x00000084b068723c */ /* 0x040fee0000041868 */
[----:B------:R-:W-:Y:S01]  /*9da0*/  FFMA.FTZ R132, R212, c[0x0][0x2d0], -R175 ;  /* 0x0000b400d4847a23 */ /* 0x000fe200000108af */
[-C--:B------:R-:W-:Y:S01]  /*9db0*/  HMMA.16816.F32.BF16 R108, R176, R134.reuse, R108 ;  /* 0x00000086b06c723c */ /* 0x080fe2000004186c */
[----:B-----5:R-:W1:Y:S02]  /*9dc0*/  LDSM.16.MT88.4 R136, [R227+0x3880] ;  /* 0x00388000e388783b */ /* 0x020e640000004200 */
[----:B------:R2:W5:Y:S01]  /*9dd0*/  MUFU.EX2 R252, R132 ;  /* 0x0000008400fc7308 */ /* 0x0005620000000800 */
[----:B----4-:R-:W-:Y:S04]  /*9de0*/  F2FP.BF16.PACK_AB R133, R157, R189 ;  /* 0x000000bd9d85723e */ /* 0x010fe800000010ff */
[C---:B------:R-:W-:Y:S07]  /*9df0*/  HMMA.16816.F32.BF16 R112, R192.reuse, R134, R112 ;  /* 0x00000086c070723c */ /* 0x040fee0000041870 */
[----:B---3--:R-:W-:Y:S02]  /*9e00*/  F2FP.BF16.PACK_AB R134, R184, R161 ;  /* 0x000000a1b886723e */ /* 0x008fe400000010ff */
[----:B------:R-:W-:Y:S03]  /*9e10*/  F2FP.BF16.PACK_AB R135, R158, R162 ;  /* 0x000000a29e87723e */ /* 0x000fe600000010ff */
[--C-:B--2---:R-:W-:Y:S04]  /*9e20*/  FFMA.FTZ R132, R199, c[0x0][0x2d0], -R166.reuse ;  /* 0x0000b400c7847a23 */ /* 0x104fe800000108a6 */
[----:B------:R2:W-:Y:S01]  /*9e30*/  MUFU.EX2 R251, R132 ;  /* 0x0000008400fb7308 */ /* 0x0005e20000000800 */
[-C--:B-1----:R-:W-:Y:S08]  /*9e40*/  HMMA.16816.F32.BF16 R116, R192, R136.reuse, R116 ;  /* 0x00000088c074723c */ /* 0x082ff00000041874 */
[C---:B------:R-:W-:Y:S04]  /*9e50*/  HMMA.16816.F32.BF16 R120, R176.reuse, R136, R120 ;  /* 0x00000088b078723c */ /* 0x040fe80000041878 */
[--C-:B--2---:R-:W-:Y:S03]  /*9e60*/  FFMA.FTZ R132, R210, c[0x0][0x2d0], -R166.reuse ;  /* 0x0000b400d2847a23 */ /* 0x104fe600000108a6 */
[----:B------:R-:W-:Y:S01]  /*9e70*/  F2FP.BF16.PACK_AB R136, R160, R154 ;  /* 0x0000009aa088723e */ /* 0x000fe200000010ff */
[-C--:B------:R-:W-:Y:S01]  /*9e80*/  HMMA.16816.F32.BF16 R124, R176, R138.reuse, R124 ;  /* 0x0000008ab07c723c */ /* 0x080fe2000004187c */
[----:B------:R1:W2:Y:S07]  /*9e90*/  MUFU.EX2 R250, R132 ;  /* 0x0000008400fa7308 */ /* 0x0002ae0000000800 */
[----:B------:R-:W-:Y:S07]  /*9ea0*/  HMMA.16816.F32.BF16 R128, R192, R138, R128 ;  /* 0x0000008ac080723c */ /* 0x000fee0000041880 */
[----:B-----5:R-:W-:Y:S01]  /*9eb0*/  F2FP.BF16.PACK_AB R138, R252, R159 ;  /* 0x0000009ffc8a723e */ /* 0x020fe200000010ff */
[--C-:B-1----:R-:W-:Y:S01]  /*9ec0*/  FFMA.FTZ R132, R213, c[0x0][0x2d0], -R166.reuse ;  /* 0x0000b400d5847a23 */ /* 0x102fe200000108a6 */
[----:B--2---:R-:W-:Y:S03]  /*9ed0*/  F2FP.BF16.PACK_AB R137, R250, R251 ;  /* 0x000000fbfa89723e */ /* 0x004fe600000010ff */
[----:B------:R1:W-:Y:S02]  /*9ee0*/  MUFU.EX2 R249, R132 ;  /* 0x0000008400f97308 */ /* 0x0003e40000000800 */
[----:B-1----:R-:W-:Y:S08]  /*9ef0*/  FFMA.FTZ R132, R198, c[0x0][0x2d0], -R166 ;  /* 0x0000b400c6847a23 */ /* 0x002ff000000108a6 */
[----:B------:R1:W2:Y:S02]  /*9f00*/  MUFU.EX2 R201, R132 ;  /* 0x0000008400c97308 */ /* 0x0002a40000000800 */
[----:B-1----:R-:W-:Y:S02]  /*9f10*/  F2FP.BF16.PACK_AB R132, R155, R188 ;  /* 0x000000bc9b84723e */ /* 0x002fe400000010ff */
[----:B--2---:R-:W-:Y:S05]  /*9f20*/  F2FP.BF16.PACK_AB R139, R201, R249 ;  /* 0x000000f9c98b723e */ /* 0x004fea00000010ff */
[-C--:B------:R-:W-:Y:S08]  /*9f30*/  HMMA.16816.F32.BF16 R4, R132, R140.reuse, R4 ;  /* 0x0000008c8404723c */ /* 0x080ff00000041804 */
[C---:B------:R-:W-:Y:S08]  /*9f40*/  HMMA.16816.F32.BF16 R8, R136.reuse, R140, R8 ;  /* 0x0000008c8808723c */ /* 0x040ff00000041808 */
[-C--:B------:R-:W-:Y:S08]  /*9f50*/  HMMA.16816.F32.BF16 R12, R136, R142.reuse, R12 ;  /* 0x0000008e880c723c */ /* 0x080ff0000004180c */
[C---:B------:R-:W-:Y:S01]  /*9f60*/  HMMA.16816.F32.BF16 R16, R132.reuse, R142, R16 ;  /* 0x0000008e8410723c */ /* 0x040fe20000041810 */
[----:B------:R-:W1:Y:S07]  /*9f70*/  LDSM.16.MT88.4 R140, [R227+0x2880] ;  /* 0x00288000e38c783b */ /* 0x000e6e0000004200 */
[-C--:B------:R-:W-:Y:S08]  /*9f80*/  HMMA.16816.F32.BF16 R20, R132, R144.reuse, R20 ;  /* 0x000000908414723c */ /* 0x080ff00000041814 */
[C---:B------:R-:W-:Y:S07]  /*9f90*/  HMMA.16816.F32.BF16 R24, R136.reuse, R144, R24 ;  /* 0x000000908818723c */ /* 0x040fee0000041818 */
[--C-:B------:R-:W-:Y:S01]  /*9fa0*/  FFMA.FTZ R144, R217, c[0x0][0x2d0], -R173.reuse ;  /* 0x0000b400d9907a23 */ /* 0x100fe200000108ad */
[-C--:B------:R-:W-:Y:S03]  /*9fb0*/  HMMA.16816.F32.BF16 R28, R136, R146.reuse, R28 ;  /* 0x00000092881c723c */ /* 0x080fe6000004181c */
[----:B------:R2:W-:Y:S01]  /*9fc0*/  MUFU.EX2 R213, R144 ;  /* 0x0000009000d57308 */ /* 0x0005e20000000800 */
[----:B------:R-:W-:Y:S04]  /*9fd0*/  MOV R217, R184 ;  /* 0x000000b800d97202 */ /* 0x000fe80000000f00 */
[C---:B------:R-:W-:Y:S08]  /*9fe0*/  HMMA.16816.F32.BF16 R32, R132.reuse, R146, R32 ;  /* 0x000000928420723c */ /* 0x040ff00000041820 */
[-C--:B------:R-:W-:Y:S08]  /*9ff0*/  HMMA.16816.F32.BF16 R36, R132, R148.reuse, R36 ;  /* 0x000000948424723c */ /* 0x080ff00000041824 */
[C---:B------:R-:W-:Y:S04]  /*a000*/  HMMA.16816.F32.BF16 R40, R136.reuse, R148, R40 ;  /* 0x000000948828723c */ /* 0x040fe80000041828 */
[----:B--2---:R-:W-:Y:S01]  /*a010*/  FFMA.FTZ R144, R218, c[0x0][0x2d0], -R173 ;  /* 0x0000b400da907a23 */ /* 0x004fe200000108ad */
[----:B------:R-:W-:Y:S02]  /*a020*/  MOV R218, R183 ;  /* 0x000000b700da7202 */ /* 0x000fe40000000f00 */
[--C-:B------:R-:W-:Y:S01]  /*a030*/  FFMA.FTZ R148, R220, c[0x0][0x2d0], -R174.reuse ;  /* 0x0000b400dc947a23 */ /* 0x100fe200000108ae */
[-C--:B------:R-:W-:Y:S01]  /*a040*/  HMMA.16816.F32.BF16 R44, R136, R150.reuse, R44 ;  /* 0x00000096882c723c */ /* 0x080fe2000004182c */
[----:B------:R2:W-:Y:S03]  /*a050*/  MUFU.EX2 R212, R144 ;  /* 0x0000009000d47308 */ /* 0x0005e60000000800 */
[----:B------:R-:W-:Y:S04]  /*a060*/  MOV R220, R162 ;  /* 0x000000a200dc7202 */ /* 0x000fe80000000f00 */
[C---:B------:R-:W-:Y:S03]  /*a070*/  HMMA.16816.F32.BF16 R48, R132.reuse, R150, R48 ;  /* 0x000000968430723c */ /* 0x040fe60000041830 */
[----:B------:R3:W-:Y:S05]  /*a080*/  MUFU.EX2 R209, R148 ;  /* 0x0000009400d17308 */ /* 0x0007ea0000000800 */
[-C--:B-1----:R-:W-:Y:S08]  /*a090*/  HMMA.16816.F32.BF16 R52, R132, R140.reuse, R52 ;  /* 0x0000008c8434723c */ /* 0x082ff00000041834 */
[C---:B------:R-:W-:Y:S04]  /*a0a0*/  HMMA.16816.F32.BF16 R56, R136.reuse, R140, R56 ;  /* 0x0000008c8838723c */ /* 0x040fe80000041838 */
[----:B--2---:R-:W-:Y:S01]  /*a0b0*/  FFMA.FTZ R144, R219, c[0x0][0x2d0], -R174 ;  /* 0x0000b400db907a23 */ /* 0x004fe200000108ae */
[----:B------:R-:W-:Y:S02]  /*a0c0*/  MOV R219, R182 ;  /* 0x000000b600db7202 */ /* 0x000fe40000000f00 */
[----:B------:R-:W-:Y:S01]  /*a0d0*/  FFMA.FTZ R140, R244, c[0x0][0x2d0], -R175 ;  /* 0x0000b400f48c7a23 */ /* 0x000fe200000108af */
[-C--:B------:R-:W-:Y:S01]  /*a0e0*/  HMMA.16816.F32.BF16 R60, R136, R142.reuse, R60 ;  /* 0x0000008e883c723c */ /* 0x080fe2000004183c */
[----:B------:R1:W2:Y:S03]  /*a0f0*/  MUFU.EX2 R211, R144 ;  /* 0x0000009000d37308 */ /* 0x0002a60000000800 */
[--C-:B---3--:R-:W-:Y:S01]  /*a100*/  FFMA.FTZ R148, R221, c[0x0][0x2d0], -R173.reuse ;  /* 0x0000b400dd947a23 */ /* 0x108fe200000108ad */
[----:B------:R-:W-:Y:S01]  /*a110*/  MOV R221, R161 ;  /* 0x000000a100dd7202 */ /* 0x000fe20000000f00 */
[----:B------:R-:W-:Y:S01]  /*a120*/  FFMA.FTZ R173, R222, c[0x0][0x2d0], -R173 ;  /* 0x0000b400dead7a23 */ /* 0x000fe200000108ad */
[----:B------:R-:W-:Y:S01]  /*a130*/  MOV R222, R160 ;  /* 0x000000a000de7202 */ /* 0x000fe20000000f00 */
[C---:B------:R-:W-:Y:S01]  /*a140*/  HMMA.16816.F32.BF16 R64, R132.reuse, R142, R64 ;  /* 0x0000008e8440723c */ /* 0x040fe20000041840 */
[----:B------:R-:W-:Y:S02]  /*a150*/  LDSM.16.MT88.4 R160, [R228+0x3080] ;  /* 0x00308000e4a0783b */ /* 0x000fe40000004200 */
[----:B------:R3:W-:Y:S01]  /*a160*/  MUFU.EX2 R210, R148 ;  /* 0x0000009400d27308 */ /* 0x0007e20000000800 */
[----:B------:R-:W-:Y:S02]  /*a170*/  MOV R244, R155 ;  /* 0x0000009b00f47202 */ /* 0x000fe40000000f00 */
[----:B------:R-:W-:Y:S02]  /*a180*/  MOV R155, R153 ;  /* 0x00000099009b7202 */ /* 0x000fe40000000f00 */
[----:B------:R-:W-:Y:S01]  /*a190*/  MOV R153, R152 ;  /* 0x0000009800997202 */ /* 0x000fe20000000f00 */
[----:B------:R-:W-:Y:S03]  /*a1a0*/  FFMA.FTZ R152, R215, c[0x0][0x2d0], -R166 ;  /* 0x0000b400d7987a23 */ /* 0x000fe600000108a6 */
[----:B------:R-:W-:Y:S01]  /*a1b0*/  MOV R215, R188 ;  /* 0x000000bc00d77202 */ /* 0x000fe20000000f00 */
[----:B------:R4:W-:Y:S01]  /*a1c0*/  MUFU.EX2 R205, R140 ;  /* 0x0000008c00cd7308 */ /* 0x0009e20000000800 */
[----:B-1----:R-:W1:Y:S09]  /*a1d0*/  LDSM.16.MT88.4 R144, [R225+0x4080] ;  /* 0x00408000e190783b */ /* 0x002e720000004200 */
[----:B------:R2:W-:Y:S01]  /*a1e0*/  MUFU.EX2 R208, R173 ;  /* 0x000000ad00d07308 */ /* 0x0005e20000000800 */
[--C-:B---3--:R-:W-:Y:S01]  /*a1f0*/  FFMA.FTZ R148, R223, c[0x0][0x2d0], -R174.reuse ;  /* 0x0000b400df947a23 */ /* 0x108fe200000108ae */
[----:B------:R-:W-:Y:S01]  /*a200*/  MOV R223, R157 ;  /* 0x0000009d00df7202 */ /* 0x000fe20000000f00 */
[----:B------:R-:W-:Y:S01]  /*a210*/  FFMA.FTZ R174, R246, c[0x0][0x2d0], -R174 ;  /* 0x0000b400f6ae7a23 */ /* 0x000fe200000108ae */
[----:B------:R-:W-:Y:S02]  /*a220*/  MOV R157, R185 ;  /* 0x000000b9009d7202 */ /* 0x000fe40000000f00 */
[----:B------:R-:W-:Y:S04]  /*a230*/  MOV R246, R156 ;  /* 0x0000009c00f67202 */ /* 0x000fe80000000f00 */
[----:B------:R3:W-:Y:S01]  /*a240*/  MUFU.EX2 R207, R148 ;  /* 0x0000009400cf7308 */ /* 0x0007e20000000800 */
[----:B------:R-:W-:Y:S01]  /*a250*/  MOV R156, R186 ;  /* 0x000000ba009c7202 */ /* 0x000fe20000000f00 */
[--C-:B----4-:R-:W-:Y:S01]  /*a260*/  FFMA.FTZ R140, R245, c[0x0][0x2d0], -R175.reuse ;  /* 0x0000b400f58c7a23 */ /* 0x110fe200000108af */
[----:B------:R-:W-:Y:S02]  /*a270*/  MOV R245, R154 ;  /* 0x0000009a00f57202 */ /* 0x000fe40000000f00 */
[----:B------:R-:W-:Y:S05]  /*a280*/  MOV R154, R191 ;  /* 0x000000bf009a7202 */ /* 0x000fea0000000f00 */
[----:B------:R4:W5:Y:S01]  /*a290*/  MUFU.EX2 R203, R140 ;  /* 0x0000008c00cb7308 */ /* 0x0009620000000800 */
[----:B--2---:R-:W-:Y:S09]  /*a2a0*/  F2FP.BF16.PACK_AB R173, R209, R211 ;  /* 0x000000d3d1ad723e */ /* 0x004ff200000010ff */
[----:B------:R2:W2:Y:S01]  /*a2b0*/  MUFU.EX2 R206, R174 ;  /* 0x000000ae00ce7308 */ /* 0x0004a20000000800 */
[-C--:B-1----:R-:W-:Y:S01]  /*a2c0*/  HMMA.16816.F32.BF16 R68, R132, R144.reuse, R68 ;  /* 0x000000908444723c */ /* 0x082fe20000041844 */
[----:B---3--:R-:W1:Y:S08]  /*a2d0*/  LDSM.16.MT88.4 R148, [R226+0x4080] ;  /* 0x00408000e294783b */ /* 0x008e700000004200 */
[----:B------:R3:W-:Y:S01]  /*a2e0*/  MUFU.EX2 R200, R152 ;  /* 0x0000009800c87308 */ /* 0x0007e20000000800 */
[C---:B------:R-:W-:Y:S01]  /*a2f0*/  HMMA.16816.F32.BF16 R72, R136.reuse, R144, R72 ;  /* 0x000000908848723c */ /* 0x040fe20000041848 */
[----:B----4-:R-:W4:Y:S03]  /*a300*/  LDSM.16.MT88.4 R140, [R228+0x4080] ;  /* 0x00408000e48c783b */ /* 0x010f260000004200 */
[----:B-----5:R-:W-:Y:S03]  /*a310*/  F2FP.BF16.PACK_AB R192, R203, R205 ;  /* 0x000000cdcbc0723e */ /* 0x020fe600000010ff */
[--C-:B------:R-:W-:Y:S01]  /*a320*/  FFMA.FTZ R144, R248, c[0x0][0x2d0], -R175.reuse ;  /* 0x0000b400f8907a23 */ /* 0x100fe200000108af */
[-C--:B------:R-:W-:Y:S03]  /*a330*/  HMMA.16816.F32.BF16 R76, R136, R146.reuse, R76 ;  /* 0x00000092884c723c */ /* 0x080fe6000004184c */
[----:B------:R5:W-:Y:S01]  /*a340*/  MUFU.EX2 R204, R144 ;  /* 0x0000009000cc7308 */ /* 0x000be20000000800 */
[----:B------:R-:W-:Y:S01]  /*a350*/  MOV R248, R190 ;  /* 0x000000be00f87202 */ /* 0x000fe20000000f00 */
[----:B------:R-:W-:Y:S01]  /*a360*/  FFMA.FTZ R175, R247, c[0x0][0x2d0], -R175 ;  /* 0x0000b400f7af7a23 */ /* 0x000fe200000108af */
[----:B------:R-:W-:Y:S02]  /*a370*/  MOV R247, R189 ;  /* 0x000000bd00f77202 */ /* 0x000fe40000000f00 */
[C---:B------:R-:W-:Y:S01]  /*a380*/  HMMA.16816.F32.BF16 R80, R132.reuse, R146, R80 ;  /* 0x000000928450723c */ /* 0x040fe20000041850 */
[----:B------:R-:W-:Y:S03]  /*a390*/  LDSM.16.MT88.4 R188, [R225+0x3080] ;  /* 0x00308000e1bc783b */ /* 0x000fe60000004200 */
[----:B--2---:R-:W-:Y:S01]  /*a3a0*/  F2FP.BF16.PACK_AB R174, R208, R210 ;  /* 0x000000d2d0ae723e */ /* 0x004fe200000010ff */
[----:B------:R2:W2:Y:S01]  /*a3b0*/  MUFU.EX2 R202, R175 ;  /* 0x000000af00ca7308 */ /* 0x0004a20000000800 */
[----:B---3--:R-:W-:Y:S02]  /*a3c0*/  MOV R152, R170 ;  /* 0x000000aa00987202 */ /* 0x008fe40000000f00 */
[-C--:B-1----:R-:W-:Y:S01]  /*a3d0*/  HMMA.16816.F32.BF16 R84, R132, R148.reuse, R84 ;  /* 0x000000948454723c */ /* 0x082fe20000041854 */
[----:B-----5:R-:W1:Y:S07]  /*a3e0*/  LDSM.16.MT88.4 R144, [R227+0x4080] ;  /* 0x00408000e390783b */ /* 0x020e6e0000004200 */
[C---:B------:R-:W-:Y:S04]  /*a3f0*/  HMMA.16816.F32.BF16 R88, R136.reuse, R148, R88 ;  /* 0x000000948858723c */ /* 0x040fe80000041858 */
[----:B--2---:R-:W-:Y:S02]  /*a400*/  F2FP.BF16.PACK_AB R175, R206, R207 ;  /* 0x000000cfceaf723e */ /* 0x004fe400000010ff */
[----:B------:R-:W-:Y:S01]  /*a410*/  F2FP.BF16.PACK_AB R194, R202, R204 ;  /* 0x000000cccac2723e */ /* 0x000fe200000010ff */
[--C-:B------:R-:W-:Y:S01]  /*a420*/  FFMA.FTZ R148, R214, c[0x0][0x2d0], -R166.reuse ;  /* 0x0000b400d6947a23 */ /* 0x100fe200000108a6 */
[-C--:B------:R-:W-:Y:S04]  /*a430*/  HMMA.16816.F32.BF16 R92, R136, R150.reuse, R92 ;  /* 0x00000096885c723c */ /* 0x080fe8000004185c */
[----:B------:R-:W-:Y:S02]  /*a440*/  MOV R214, R171 ;  /* 0x000000ab00d67202 */ /* 0x000fe40000000f00 */
[----:B------:R2:W3:Y:S02]  /*a450*/  MUFU.EX2 R171, R148 ;  /* 0x0000009400ab7308 */ /* 0x0004e40000000800 */
[C---:B------:R-:W-:Y:S08]  /*a460*/  HMMA.16816.F32.BF16 R96, R132.reuse, R150, R96 ;  /* 0x000000968460723c */ /* 0x040ff00000041860 */
[-C--:B----4-:R-:W-:Y:S08]  /*a470*/  HMMA.16816.F32.BF16 R100, R132, R140.reuse, R100 ;  /* 0x0000008c8464723c */ /* 0x090ff00000041864 */
[C---:B------:R-:W-:Y:S04]  /*a480*/  HMMA.16816.F32.BF16 R104, R136.reuse, R140, R104 ;  /* 0x0000008c8868723c */ /* 0x040fe80000041868 */
[--C-:B--2---:R-:W-:Y:S01]  /*a490*/  FFMA.FTZ R148, R216, c[0x0][0x2d0], -R166.reuse ;  /* 0x0000b400d8947a23 */ /* 0x104fe200000108a6 */
[----:B---3--:R-:W-:Y:S03]  /*a4a0*/  F2FP.BF16.PACK_AB R193, R171, R200 ;  /* 0x000000c8abc1723e */ /* 0x008fe600000010ff */
[-C--:B------:R-:W-:Y:S01]  /*a4b0*/  HMMA.16816.F32.BF16 R108, R136, R142.reuse, R108 ;  /* 0x0000008e886c723c */ /* 0x080fe2000004186c */
[----:B------:R2:W-:Y:S03]  /*a4c0*/  MUFU.EX2 R170, R148 ;  /* 0x0000009400aa7308 */ /* 0x0005e60000000800 */
[----:B------:R-:W-:Y:S01]  /*a4d0*/  MOV R140, R181 ;  /* 0x000000b5008c7202 */ /* 0x000fe20000000f00 */
[----:B------:R-:W-:Y:S01]  /*a4e0*/  FFMA.FTZ R166, R172, c[0x0][0x2d0], -R166 ;  /* 0x0000b400aca67a23 */ /* 0x000fe200000108a6 */
[----:B------:R-:W-:Y:S02]  /*a4f0*/  F2FP.BF16.PACK_AB R172, R212, R213 ;  /* 0x000000d5d4ac723e */ /* 0x000fe400000010ff */
[C---:B------:R-:W-:Y:S03]  /*a500*/  HMMA.16816.F32.BF16 R112, R132.reuse, R142, R112 ;  /* 0x0000008e8470723c */ /* 0x040fe60000041870 */
[----:B------:R-:W3:Y:S01]  /*a510*/  MUFU.EX2 R166, R166 ;  /* 0x000000a600a67308 */ /* 0x000ee20000000800 */
[----:B------:R-:W-:Y:S03]  /*a520*/  MOV R141, R180 ;  /* 0x000000b4008d7202 */ /* 0x000fe60000000f00 */
[----:B------:R-:W-:Y:S01]  /*a530*/  MOV R142, R197 ;  /* 0x000000c5008e7202 */ /* 0x000fe20000000f00 */
[-C--:B-1----:R-:W-:Y:S04]  /*a540*/  HMMA.16816.F32.BF16 R116, R132, R144.reuse, R116 ;  /* 0x000000908474723c */ /* 0x082fe80000041874 */
[----:B------:R-:W-:Y:S02]  /*a550*/  MOV R143, R196 ;  /* 0x000000c4008f7202 */ /* 0x000fe40000000f00 */
[----:B------:R-:W-:Y:S01]  /*a560*/  LDSM.16.MT88.4 R196, [R227+0x3080] ;  /* 0x00308000e3c4783b */ /* 0x000fe20000004200 */
[----:B------:R-:W-:Y:S01]  /*a570*/  MOV R216, R155 ;  /* 0x0000009b00d87202 */ /* 0x000fe20000000f00 */
[C---:B------:R-:W-:Y:S04]  /*a580*/  HMMA.16816.F32.BF16 R120, R136.reuse, R144, R120 ;  /* 0x000000908878723c */ /* 0x040fe80000041878 */
[----:B------:R-:W-:Y:S02]  /*a590*/  MOV R155, R187 ;  /* 0x000000bb009b7202 */ /* 0x000fe40000000f00 */
[----:B--2---:R-:W1:Y:S02]  /*a5a0*/  LDSM.16.MT88.4 R148, [R226+0x3080] ;  /* 0x00308000e294783b */ /* 0x004e640000004200 */
[-C--:B------:R-:W-:Y:S04]  /*a5b0*/  HMMA.16816.F32.BF16 R124, R136, R146.reuse, R124 ;  /* 0x00000092887c723c */ /* 0x080fe8000004187c */
[----:B---3--:R-:W-:Y:S04]  /*a5c0*/  F2FP.BF16.PACK_AB R195, R166, R170 ;  /* 0x000000aaa6c3723e */ /* 0x008fe800000010ff */
[----:B------:R-:W-:Y:S08]  /*a5d0*/  HMMA.16816.F32.BF16 R128, R132, R146, R128 ;  /* 0x000000928480723c */ /* 0x000ff00000041880 */
[-C--:B------:R-:W-:Y:S01]  /*a5e0*/  HMMA.16816.F32.BF16 R176, R172, R188.reuse, R4 ;  /* 0x000000bcacb0723c */ /* 0x080fe20000041804 */
[----:B------:R-:W2:Y:S07]  /*a5f0*/  LDSM.16.MT88.4 R4, [R225+0x4880] ;  /* 0x00488000e104783b */ /* 0x000eae0000004200 */
[C---:B------:R-:W-:Y:S01]  /*a600*/  HMMA.16816.F32.BF16 R180, R192.reuse, R188, R8 ;  /* 0x000000bcc0b4723c */ /* 0x040fe20000041808 */
[----:B------:R-:W3:Y:S07]  /*a610*/  LDSM.16.MT88.4 R8, [R226+0x4880] ;  /* 0x00488000e208783b */ /* 0x000eee0000004200 */
[-C--:B------:R-:W-:Y:S01]  /*a620*/  HMMA.16816.F32.BF16 R184, R192, R190.reuse, R12 ;  /* 0x000000bec0b8723c */ /* 0x080fe2000004180c */
[----:B------:R-:W4:Y:S07]  /*a630*/  LDSM.16.MT88.4 R12, [R228+0x4880] ;  /* 0x00488000e40c783b */ /* 0x000f2e0000004200 */
[C---:B------:R-:W-:Y:S01]  /*a640*/  HMMA.16816.F32.BF16 R188, R172.reuse, R190, R16 ;  /* 0x000000beacbc723c */ /* 0x040fe20000041810 */
[----:B------:R-:W2:Y:S07]  /*a650*/  LDSM.16.MT88.4 R16, [R227+0x4880] ;  /* 0x00488000e310783b */ /* 0x000eae0000004200 */
[-C--:B-1----:R-:W-:Y:S01]  /*a660*/  HMMA.16816.F32.BF16 R132, R172, R148.reuse, R20 ;  /* 0x00000094ac84723c */ /* 0x082fe20000041814 */
[----:B------:R-:W5:Y:S06]  /*a670*/  LDL.LU R20, [R1+0x20] ;  /* 0x0000200001147983 */ /* 0x000f6c0000300800 */
[----:B------:R-:W-:Y:S01]  /*a680*/  MOV R23, R142 ;  /* 0x0000008e00177202 */ /* 0x000fe20000000f00 */
[C---:B------:R-:W-:Y:S04]  /*a690*/  HMMA.16816.F32.BF16 R136, R192.reuse, R148, R24 ;  /* 0x00000094c088723c */ /* 0x040fe80000041818 */
[----:B------:R-:W-:Y:S02]  /*a6a0*/  MOV R22, R143 ;  /* 0x0000008f00167202 */ /* 0x000fe40000000f00 */
[----:B------:R-:W-:Y:S02]  /*a6b0*/  MOV R21, R140 ;  /* 0x0000008c00157202 */ /* 0x000fe40000000f00 */
        /* <DEDUP_REMOVED lines=37> */
[-C--:B------:R-:W-:Y:S08]  /*a910*/  HMMA.16816.F32.BF16 R116, R172, R16.reuse, R116 ;  /* 0x00000010ac74723c */ /* 0x080ff00000041874 */
[C---:B------:R-:W-:Y:S08]  /*a920*/  HMMA.16816.F32.BF16 R120, R192.reuse, R16, R120 ;  /* 0x00000010c078723c */ /* 0x040ff00000041878 */
[-C--:B------:R-:W-:Y:S08]  /*a930*/  HMMA.16816.F32.BF16 R124, R192, R18.reuse, R124 ;  /* 0x00000012c07c723c */ /* 0x080ff0000004187c */
[----:B------:R-:W-:Y:S04]  /*a940*/  HMMA.16816.F32.BF16 R128, R172, R18, R128 ;  /* 0x00000012ac80723c */ /* 0x000fe80000041880 */
[----:B-----5:R-:W-:Y:S04]  /*a950*/  FFMA.FTZ R4, R2, R28, R29 ;  /* 0x0000001c02047223 */ /* 0x020fe8000001001d */
        /* <DEDUP_REMOVED lines=56> */
.L_x_2835:
[----:B------:R-:W3:Y:S01]  /*ace0*/  S2UR UR7, SR_CTAID.X ;  /* 0x00000000000779c3 */ /* 0x000ee20000002500 */
[----:B------:R-:W-:Y:S01]  /*acf0*/  ULDC.64 UR4, c[0x0][0x2c8] ;  /* 0x0000b20000047ab9 */ /* 0x000fe20000000a00 */
[----:B------:R-:W-:Y:S01]  /*ad00*/  PLOP3.LUT P0, PT, PT, PT, UP2, 0x40, 0x0 ;  /* 0x000000000000781c */ /* 0x000fe20003f0e828 */
[----:B---3--:R-:W-:-:S04]  /*ad10*/  ULEA UR7, UR7, 0x7f, 0x7 ;  /* 0x0000007f07077891 */ /* 0x008fc8000f8e383f */
        /* <DEDUP_REMOVED lines=21> */
.L_x_2854:
[----:B------:R-:W-:Y:S02]  /*ae70*/  ULDC UR4, c[0x0][0x32c] ;  /* 0x0000cb0000047ab9 */ /* 0x000fe40000000800 */
[----:B------:R-:W-:-:S03]  /*ae80*/  UISETP.NE.AND UP0, UPT, UR4, 0x1, UPT ;  /* 0x000000010400788c */ /* 0x000fc6000bf05270 */
[----:B------:R-:W-:Y:S02]  /*ae90*/  ULDC.64 UR4, c[0x0][0x330] ;  /* 0x0000cc0000047ab9 */ /* 0x000fe40000000a00 */
[----:B------:R-:W-:-:S07]  /*aea0*/  UIMAD.WIDE.U32 UR18, UR16, UR4, URZ ;  /* 0x00000004101272a5 */ /* 0x000fce000f8e003f */
[----:B------:R-:W-:Y:S02]  /*aeb0*/  @UP0 UMOV UR17, UR19 ;  /* 0x0000001300110c82 */ /* 0x000fe40008000000 */
[----:B------:R-:W-:Y:S02]  /*aec0*/  @UP0 USHF.R.U32.HI UR16, URZ, UR5, UR17 ;  /* 0x000000053f100299 */ /* 0x000fe40008011611 */
.L_x_2855:
[----:B------:R-:W-:Y:S02]  /*aed0*/  ULDC UR4, c[0x0][0x32c] ;  /* 0x0000cb0000047ab9 */ /* 0x000fe40000000800 */
[----:B------:R-:W-:-:S04]  /*aee0*/  UIMAD UR4, UR16, UR4, URZ ;  /* 0x00000004100472a4 */ /* 0x000fc8000f8e023f */
[----:B------:R-:W-:-:S04]  /*aef0*/  UISETP.LT.AND UP0, UPT, UR7, UR4, UPT ;  /* 0x000000040700728c */ /* 0x000fc8000bf01270 */
[----:B------:R-:W-:-:S04]  /*af00*/  USEL UR7, UR7, UR4, !UP0 ;  /* 0x0000000407077287 */ /* 0x000fc8000c000000 */
.L_x_2853:
        /* <DEDUP_REMOVED lines=8> */
[----:B-1----:R-:W-:Y:S01]  /*af90*/  MOV R2, R168 ;  /* 0x000000a800027202 */ /* 0x002fe20000000f00 */
[----:B------:R-:W-:Y:S01]  /*afa0*/  IMAD.MOV.U32 R170, RZ, RZ, R3 ;  /* 0x000000ffffaa7224 */ /* 0x000fe200078e0003 */
[----:B--2---:R-:W-:Y:S01]  /*afb0*/  MOV R0, R169 ;  /* 0x000000a900007202 */ /* 0x004fe20000000f00 */
[----:B------:R-:W-:Y:S01]  /*afc0*/  IMAD.MOV.U32 R244, RZ, RZ, R242 ;  /* 0x000000fffff47224 */ /* 0x000fe200078e00f2 */
[----:B------:R-:W-:Y:S01]  /*afd0*/  MOV R164, R167 ;  /* 0x000000a700a47202 */ /* 0x000fe20000000f00 */
[----:B------:R-:W-:Y:S01]  /*afe0*/  IMAD.MOV.U32 R248, RZ, RZ, c[0x0][0x1e4] ;  /* 0x00007900fff87624 */ /* 0x000fe200078e00ff */
[----:B------:R-:W-:Y:S02]  /*aff0*/  MOV R247, c[0x0][0x1e0] ;  /* 0x0000780000f77a02 */ /* 0x000fe40000000f00 */
.L_x_2857:
[----:B------:R-:W2:Y:S01]  /*b000*/  LDL.64 R24, [R1+0x38] ;  /* 0x0000380001187983 */ /* 0x000ea20000100a00 */
[----:B------:R-:W-:Y:S05]  /*b010*/  DEPBAR.LE SB0, 0x0 ;  /* 0x000080000000791a */ /* 0x000fea0000000000 */
[----:B------:R-:W-:Y:S01]  /*b020*/  BAR.SYNC.DEFER_BLOCKING 0x0 ;  /* 0x0000000000007b1d */ /* 0x000fe20000010000 */
[C---:B------:R-:W-:Y:S02]  /*b030*/  ISETP.LT.AND P6, PT, R244.reuse, UR8, PT ;  /* 0x00000008f4007c0c */ /* 0x040fe4000bfc1270 */
[C---:B------:R-:W-:Y:S11]  /*b040*/  IADD3 R242, R244.reuse, -0x1, RZ ;  /* 0xfffffffff4f27810 */ /* 0x040ff60007ffe0ff */
[----:B------:R-:W-:Y:S01]  /*b050*/  @!P6 SHF.R.S32.HI R3, RZ, 0x1f, R244 ;  /* 0x0000001fff03e819 */ /* 0x000fe200000114f4 */
[C---:B------:R-:W-:Y:S04]  /*b060*/  @!P6 IMAD.WIDE.U32 R20, R244.reuse, c[0x0][0x208], RZ ;  /* 0x00008200f414ea25 */ /* 0x040fe800078e00ff */
        /* <DEDUP_REMOVED lines=8> */
[----:B------:R-:W2:Y:S08]  /*b0f0*/  LDSM.16.M88.4 R32, [R224+0x5880] ;  /* 0x00588000e020783b */ /* 0x000eb00000000200 */
[----:B------:R-:W3:Y:S06]  /*b100*/  LDL.64 R250, [R1+0x40] ;  /* 0x0000400001fa7983 */ /* 0x000eec0000100a00 */
        /* <DEDUP_REMOVED lines=10> */
[----:B--2---:R-:W-:Y:S04]  /*b1b0*/  @!P6 MOV R29, R25 ;  /* 0x00000019001de202 */ /* 0x004fe80000000f00 */
[----:B---3--:R-:W-:Y:S05]  /*b1c0*/  @!P6 MOV R28, R22 ;  /* 0x00000016001ce202 */ /* 0x008fea0000000f00 */
[----:B------:R-:W-:Y:S02]  /*b1d0*/  @!P6 IMAD.WIDE.U32 R28, R20, 0x30, R28 ;  /* 0x00000030141ce825 */ /* 0x000fe400078e001c */
[-C--:B------:R-:W-:Y:S03]  /*b1e0*/  HMMA.16816.F32.BF16 R20, R48, R32.reuse, RZ ;  /* 0x000000203014723c */ /* 0x080fe600000418ff */
[----:B------:R-:W-:Y:S02]  /*b1f0*/  @!P6 IADD3 R29, R29, R3, RZ ;  /* 0x000000031d1de210 */ /* 0x000fe40007ffe0ff */
[C---:B------:R-:W-:Y:S03]  /*b200*/  @!P6 SHF.L.U32 R3, R28.reuse, 0x1, RZ ;  /* 0x000000011c03e819 */ /* 0x040fe600000006ff */
[C---:B------:R-:W-:Y:S04]  /*b210*/  HMMA.16816.F32.BF16 R24, R44.reuse, R32, RZ ;  /* 0x000000202c18723c */ /* 0x040fe800000418ff */
[C---:B------:R-:W-:Y:S02]  /*b220*/  @!P6 IADD3 R36, P0, R3.reuse, c[0x0][0x1f8], RZ ;  /* 0x00007e000324ea10 */ /* 0x040fe40007f1e0ff */
[----:B------:R-:W-:Y:S02]  /*b230*/  @!P6 IADD3 R3, P5, R3, 0x80, RZ ;  /* 0x000000800303e810 */ /* 0x000fe40007fbe0ff */
[----:B------:R-:W-:Y:S02]  /*b240*/  @!P6 SHF.L.U64.HI R32, R28, 0x1, R29 ;  /* 0x000000011c20e819 */ /* 0x000fe4000001021d */
[-C--:B------:R-:W-:Y:S02]  /*b250*/  HMMA.16816.F32.BF16 R28, R44, R34.reuse, RZ ;  /* 0x000000222c1c723c */ /* 0x080fe400000418ff */
[----:B------:R-:W-:Y:S02]  /*b260*/  @!P6 IADD3.X R37, R32, c[0x0][0x1fc], RZ, P0, !PT ;  /* 0x00007f002025ea10 */ /* 0x000fe400007fe4ff */
[----:B------:R-:W-:Y:S02]  /*b270*/  @!P6 IADD3 R38, P2, R3, c[0x0][0x1f8], RZ ;  /* 0x00007e000326ea10 */ /* 0x000fe40007f5e0ff */
[----:B------:R-:W-:Y:S01]  /*b280*/  @!P6 IADD3 R40, P1, R36, UR10, RZ ;  /* 0x0000000a2428ec10 */ /* 0x000fe2000ff3e0ff */
[----:B------:R-:W-:Y:S01]  /*b290*/  @!PT LDS RZ, [RZ] ;  /* 0x00000000fffff984 */ /* 0x000fe20000000800 */
[----:B------:R-:W-:Y:S01]  /*b2a0*/  @!PT LDS RZ, [RZ] ;  /* 0x00000000fffff984 */ /* 0x000fe20000000800 */
[----:B------:R-:W-:Y:S01]  /*b2b0*/  @!PT LDS RZ, [RZ] ;  /* 0x00000000fffff984 */ /* 0x000fe20000000800 */
[----:B------:R2:W-:Y:S01]  /*b2c0*/  @!P6 LDGSTS.E.BYPASS.LTC128B.128 [R243+0x2080], [R36.64], !P4 ;  /* 0x0208000024f3efae */ /* 0x0005e2000e101d4e */
[----:B------:R-:W-:Y:S02]  /*b2d0*/  @!P6 IADD3.X R39, RZ, c[0x0][0x1fc], R32, P2, P5 ;  /* 0x00007f00ff27ea10 */ /* 0x000fe400017ea420 */
[C---:B------:R-:W-:Y:S02]  /*b2e0*/  HMMA.16816.F32.BF16 R32, R48.reuse, R34, RZ ;  /* 0x000000223020723c */ /* 0x040fe400000418ff */
[----:B------:R-:W-:Y:S02]  /*b2f0*/  @!P6 IADD3.X R41, R37, UR11, RZ, P1, !PT ;  /* 0x0000000b2529ec10 */ /* 0x000fe40008ffe4ff */
[----:B------:R-:W-:Y:S01]  /*b300*/  @!P6 IADD3 R42, P0, R40, UR10, RZ ;  /* 0x0000000a282aec10 */ /* 0x000fe2000ff1e0ff */
[----:B------:R2:W-:Y:S01]  /*b310*/  @!P6 LDGSTS.E.BYPASS.LTC128B.128 [R243+0x3880], [R38.64], !P3 ;  /* 0x0388000026f3efae */ /* 0x0005e2000d901d4e */
[----:B------:R-:W-:Y:S02]  /*b320*/  ISETP.GT.AND P5, PT, R244, UR8, PT ;  /* 0x00000008f4007c0c */ /* 0x000fe4000bfa4270 */
[----:B------:R-:W-:Y:S05]  /*b330*/  @!P6 IADD3.X R43, R41, UR11, RZ, P0, !PT ;  /* 0x0000000b292bec10 */ /* 0x000fea00087fe4ff */
[----:B------:R3:W-:Y:S08]  /*b340*/  @!P6 LDGSTS.E.BYPASS.LTC128B.128 [R243+0x2880], [R40.64], !P4 ;  /* 0x0288000028f3efae */ /* 0x0007f0000e101d4e */
[----:B------:R3:W-:Y:S08]  /*b350*/  @!P6 LDGSTS.E.BYPASS.LTC128B.128 [R243+0x4080], [R40.64+0x80], !P3 ;  /* 0x0408008028f3efae */ /* 0x0007f0000d901d4e */
[----:B------:R3:W-:Y:S01]  /*b360*/  @!P6 LDGSTS.E.BYPASS.LTC128B.128 [R243+0x3080], [R42.64], !P4 ;  /* 0x030800002af3efae */ /* 0x0007e2000e101d4e */
[-C--:B--2---:R-:W-:Y:S07]  /*b370*/  HMMA.16816.F32.BF16 R36, R48, R172.reuse, RZ ;  /* 0x000000ac3024723c */ /* 0x084fee00000418ff */
[----:B------:R3:W-:Y:S08]  /*b380*/  @!P6 LDGSTS.E.BYPASS.LTC128B.128 [R243+0x4880], [R42.64+0x80], !P3 ;  /* 0x048800802af3efae */ /* 0x0007f0000d901d4e */
[----:B------:R-:W-:Y:S08]  /*b390*/  LDSM.16.M88.4 R212, [R232+0x8080] ;  /* 0x00808000e8d4783b */ /* 0x000ff00000000200 */
[----:B------:R-:W0:Y:S08]  /*b3a0*/  LDGDEPBAR ;  /* 0x00000000000079af */ /* 0x000e300000000000 */
[----:B------:R-:W2:Y:S01]  /*b3b0*/  LDSM.16.M88.4 R216, [R230+0x5080] ;  /* 0x00508000e6d8783b */ /* 0x000ea20000000200 */
[C---:B---3--:R-:W-:Y:S07]  /*b3c0*/  HMMA.16816.F32.BF16 R40, R44.reuse, R172, RZ ;  /* 0x000000ac2c28723c */ /* 0x048fee00000418ff */
[----:B------:R-:W3:Y:S01]  /*b3d0*/  LDSM.16.M88.4 R220, [R232+0xa080] ;  /* 0x00a08000e8dc783b */ /* 0x000ee20000000200 */
[-C--:B------:R-:W-:Y:S08]  /*b3e0*/  HMMA.16816.F32.BF16 R44, R44, R174.reuse, RZ ;  /* 0x000000ae2c2c723c */ /* 0x080ff000000418ff */
[----:B------:R-:W-:Y:S01]  /*b3f0*/  HMMA.16816.F32.BF16 R48, R48, R174, RZ ;  /* 0x000000ae3030723c */ /* 0x000fe200000418ff */
[----:B------:R-:W2:Y:S07]  /*b400*/  LDSM.16.M88.4 R172, [R230+0x5880] ;  /* 0x00588000e6ac783b */ /* 0x000eae0000000200 */
[-C--:B-1----:R-:W-:Y:S08]  /*b410*/  HMMA.16816.F32.BF16 R4, R192, R196.reuse, R4 ;  /* 0x000000c4c004723c */ /* 0x082ff00000041804 */
        /* <DEDUP_REMOVED lines=37> */
[----:B------:R-:W4:Y:S07]  /*b670*/  LDSM.16.M88.4 R200, [R224+0x7080] ;  /* 0x00708000e0c8783b */ /* 0x000f2e0000000200 */
[-C--:B--2---:R-:W-:Y:S08]  /*b680*/  HMMA.16816.F32.BF16 R20, R192, R208.reuse, R20 ;  /* 0x000000d0c014723c */ /* 0x084ff00000041814 */
[C---:B------:R-:W-:Y:S08]  /*b690*/  HMMA.16816.F32.BF16 R24, R204.reuse, R208, R24 ;  /* 0x000000d0cc18723c */ /* 0x040ff00000041818 */
[-C--:B------:R-:W-:Y:S08]  /*b6a0*/  HMMA.16816.F32.BF16 R28, R204, R210.reuse, R28 ;  /* 0x000000d2cc1c723c */ /* 0x080ff0000004181c */
[C---:B------:R-:W-:Y:S01]  /*b6b0*/  HMMA.16816.F32.BF16 R32, R192.reuse, R210, R32 ;  /* 0x000000d2c020723c */ /* 0x040fe20000041820 */
[----:B------:R-:W-:Y:S07]  /*b6c0*/  LDSM.16.M88.4 R208, [R237] ;  /* 0x00000000edd0783b */ /* 0x000fee0000000200 */
[-C--:B---3--:R-:W-:Y:S08]  /*b6d0*/  HMMA.16816.F32.BF16 R36, R192, R172.reuse, R36 ;  /* 0x000000acc024723c */ /* 0x088ff00000041824 */
[C---:B------:R-:W-:Y:S08]  /*b6e0*/  HMMA.16816.F32.BF16 R40, R204.reuse, R172, R40 ;  /* 0x000000accc28723c */ /* 0x040ff00000041828 */
[-C--:B------:R-:W-:Y:S01]  /*b6f0*/  HMMA.16816.F32.BF16 R44, R204, R174.reuse, R44 ;  /* 0x000000aecc2c723c */ /* 0x080fe2000004182c */
[----:B------:R-:W-:Y:S07]  /*b700*/  LDSM.16.M88.4 R204, [R233+0xe080] ;  /* 0x00e08000e9cc783b */ /* 0x000fee0000000200 */
[----:B------:R-:W-:Y:S01]  /*b710*/  HMMA.16816.F32.BF16 R48, R192, R174, R48 ;  /* 0x000000aec030723c */ /* 0x000fe20000041830 */
[----:B------:R-:W-:Y:S07]  /*b720*/  LDSM.16.M88.4 R172, [R233+0xc080] ;  /* 0x00c08000e9ac783b */ /* 0x000fee0000000200 */
[-C--:B-1----:R-:W-:Y:S01]  /*b730*/  HMMA.16816.F32.BF16 R4, R196, R212.reuse, R4 ;  /* 0x000000d4c404723c */ /* 0x082fe20000041804 */
[----:B------:R-:W1:Y:S07]  /*b740*/  LDSM.16.M88.4 R192, [R239] ;  /* 0x00000000efc0783b */ /* 0x000e6e0000000200 */
[C---:B------:R-:W-:Y:S08]  /*b750*/  HMMA.16816.F32.BF16 R8, R216.reuse, R212, R8 ;  /* 0x000000d4d808723c */ /* 0x040ff00000041808 */
[-C--:B------:R-:W-:Y:S08]  /*b760*/  HMMA.16816.F32.BF16 R12, R216, R214.reuse, R12 ;  /* 0x000000d6d80c723c */ /* 0x080ff0000004180c */
[C---:B------:R-:W-:Y:S01]  /*b770*/  HMMA.16816.F32.BF16 R16, R196.reuse, R214, R16 ;  /* 0x000000d6c410723c */ /* 0x040fe20000041810 */
[----:B------:R-:W-:Y:S07]  /*b780*/  LDSM.16.M88.4 R212, [R232+0xc080] ;  /* 0x00c08000e8d4783b */ /* 0x000fee0000000200 */
[-C--:B----4-:R-:W-:Y:S08]  /*b790*/  HMMA.16816.F32.BF16 R20, R196, R200.reuse, R20 ;  /* 0x000000c8c414723c */ /* 0x090ff00000041814 */
[C---:B------:R-:W-:Y:S08]  /*b7a0*/  HMMA.16816.F32.BF16 R24, R216.reuse, R200, R24 ;  /* 0x000000c8d818723c */ /* 0x040ff00000041818 */
[-C--:B------:R-:W-:Y:S08]  /*b7b0*/  HMMA.16816.F32.BF16 R28, R216, R202.reuse, R28 ;  /* 0x000000cad81c723c */ /* 0x080ff0000004181c */
[C---:B------:R-:W-:Y:S01]  /*b7c0*/  HMMA.16816.F32.BF16 R32, R196.reuse, R202, R32 ;  /* 0x000000cac420723c */ /* 0x040fe20000041820 */
[----:B------:R-:W2:Y:S07]  /*b7d0*/  LDSM.16.M88.4 R200, [R238] ;  /* 0x00000000eec8783b */ /* 0x000eae0000000200 */
[-C--:B------:R-:W-:Y:S08]  /*b7e0*/  HMMA.16816.F32.BF16 R36, R196, R220.reuse, R36 ;  /* 0x000000dcc424723c */ /* 0x080ff00000041824 */
[C---:B------:R-:W-:Y:S08]  /*b7f0*/  HMMA.16816.F32.BF16 R40, R216.reuse, R220, R40 ;  /* 0x000000dcd828723c */ /* 0x040ff00000041828 */
[-C--:B------:R-:W-:Y:S01]  /*b800*/  HMMA.16816.F32.BF16 R44, R216, R222.reuse, R44 ;  /* 0x000000ded82c723c */ /* 0x080fe2000004182c */
[----:B------:R-:W3:Y:S07]  /*b810*/  LDSM.16.M88.4 R216, [R230+0x6880] ;  /* 0x00688000e6d8783b */ /* 0x000eee0000000200 */
[----:B------:R-:W-:Y:S01]  /*b820*/  HMMA.16816.F32.BF16 R48, R196, R222, R48 ;  /* 0x000000dec430723c */ /* 0x000fe20000041830 */
[----:B------:R-:W4:Y:S07]  /*b830*/  LDSM.16.M88.4 R196, [R232+0xe080] ;  /* 0x00e08000e8c4783b */ /* 0x000f2e0000000200 */
[-C--:B-1----:R-:W-:Y:S01]  /*b840*/  HMMA.16816.F32.BF16 R4, R172, R192.reuse, R4 ;  /* 0x000000c0ac04723c */ /* 0x082fe20000041804 */
        /* <DEDUP_REMOVED lines=15> */
[----:B------:R-:W2:Y:S07]  /*b940*/  LDSM.16.M88.4 R172, [R230+0x7880] ;  /* 0x00788000e6ac783b */ /* 0x000eae0000000200 */
[-C--:B---3--:R-:W-:Y:S01]  /*b950*/  HMMA.16816.F32.BF16 R4, R212, R216.reuse, R4 ;  /* 0x000000d8d404723c */ /* 0x088fe20000041804 */
[----:B------:R-:W3:Y:S07]  /*b960*/  LDSM.16.M88.4 R208, [R229+0x2000] ;  /* 0x00200000e5d0783b */ /* 0x000eee0000000200 */
[C---:B----4-:R-:W-:Y:S08]  /*b970*/  HMMA.16816.F32.BF16 R8, R196.reuse, R216, R8 ;  /* 0x000000d8c408723c */ /* 0x050ff00000041808 */
[-C--:B------:R-:W-:Y:S08]  /*b980*/  HMMA.16816.F32.BF16 R12, R196, R218.reuse, R12 ;  /* 0x000000dac40c723c */ /* 0x080ff0000004180c */
[C---:B------:R-:W-:Y:S01]  /*b990*/  HMMA.16816.F32.BF16 R16, R212.reuse, R218, R16 ;  /* 0x000000dad410723c */ /* 0x040fe20000041810 */
[----:B------:R-:W4:Y:S01]  /*b9a0*/  LDSM.16.M88.4 R216, [R229+0x2800] ;  /* 0x00280000e5d8783b */ /* 0x000f220000000200 */
[----:B------:R-:W-:Y:S06]  /*b9b0*/  DEPBAR.LE SB0, 0x0 ;  /* 0x000080000000791a */ /* 0x000fec0000000000 */
[-C--:B-1----:R-:W-:Y:S01]  /*b9c0*/  HMMA.16816.F32.BF16 R20, R212, R220.reuse, R20 ;  /* 0x000000dcd414723c */ /* 0x082fe20000041814 */
[----:B------:R-:W-:Y:S07]  /*b9d0*/  BAR.SYNC.DEFER_BLOCKING 0x0 ;  /* 0x0000000000007b1d */ /* 0x000fee0000010000 */
[C---:B------:R-:W-:Y:S08]  /*b9e0*/  HMMA.16816.F32.BF16 R24, R196.reuse, R220, R24 ;  /* 0x000000dcc418723c */ /* 0x040ff00000041818 */
[-C--:B------:R-:W-:Y:S08]  /*b9f0*/  HMMA.16816.F32.BF16 R28, R196, R222.reuse, R28 ;  /* 0x000000dec41c723c */ /* 0x080ff0000004181c */
[C---:B------:R-:W-:Y:S08]  /*ba00*/  HMMA.16816.F32.BF16 R32, R212.reuse, R222, R32 ;  /* 0x000000ded420723c */ /* 0x040ff00000041820 */
[-C--:B--2---:R-:W-:Y:S08]  /*ba10*/  HMMA.16816.F32.BF16 R36, R212, R172.reuse, R36 ;  /* 0x000000acd424723c */ /* 0x084ff00000041824 */
[C---:B------:R-:W-:Y:S08]  /*ba20*/  HMMA.16816.F32.BF16 R40, R196.reuse, R172, R40 ;  /* 0x000000acc428723c */ /* 0x040ff00000041828 */
[-C--:B------:R-:W-:Y:S01]  /*ba30*/  HMMA.16816.F32.BF16 R44, R196, R174.reuse, R44 ;  /* 0x000000aec42c723c */ /* 0x080fe2000004182c */
[----:B------:R-:W2:Y:S06]  /*ba40*/  LDL.64 R198, [R1+0x30] ;  /* 0x0000300001c67983 */ /* 0x000eac0000100a00 */
[----:B------:R-:W2:Y:S01]  /*ba50*/  LDL.LU R252, [R1+0x1c] ;  /* 0x00001c0001fc7983 */ /* 0x000ea20000300800 */
[----:B------:R-:W-:Y:S03]  /*ba60*/  HMMA.16816.F32.BF16 R48, R212, R174, R48 ;  /* 0x000000aed430723c */ /* 0x000fe60000041830 */
[----:B------:R-:W2:Y:S05]  /*ba70*/  LDL.LU R251, [R1+0x14] ;  /* 0x0000140001fb7983 */ /* 0x000eaa0000300800 */
[-C--:B------:R-:W-:Y:S08]  /*ba80*/  HMMA.16816.F32.BF16 R4, R192, R200.reuse, R4 ;  /* 0x000000c8c004723c */ /* 0x080ff00000041804 */
[C---:B------:R-:W-:Y:S08]  /*ba90*/  HMMA.16816.F32.BF16 R8, R204.reuse, R200, R8 ;  /* 0x000000c8cc08723c */ /* 0x040ff00000041808 */
[-C--:B------:R-:W-:Y:S08]  /*baa0*/  HMMA.16816.F32.BF16 R12, R204, R202.reuse, R12 ;  /* 0x000000cacc0c723c */ /* 0x080ff0000004180c */
[C---:B------:R-:W-:Y:S04]  /*bab0*/  HMMA.16816.F32.BF16 R16, R192.reuse, R202, R16 ;  /* 0x000000cac010723c */ /* 0x040fe80000041810 */
[----:B------:R-:W-:Y:S02]  /*bac0*/  FMNMX.FTZ R3, R4, R0, !PT ;  /* 0x0000000004037209 */ /* 0x000fe40007810000 */
[----:B------:R-:W-:Y:S02]  /*bad0*/  FMNMX.FTZ R165, R6, R2, !PT ;  /* 0x0000000206a57209 */ /* 0x000fe40007810000 */
[-C--:B---3--:R-:W-:Y:S04]  /*bae0*/  HMMA.16816.F32.BF16 R20, R192, R208.reuse, R20 ;  /* 0x000000d0c014723c */ /* 0x088fe80000041814 */
[----:B------:R-:W-:Y:S02]  /*baf0*/  FMNMX.FTZ R3, R5, R3, !PT ;  /* 0x0000000305037209 */ /* 0x000fe40007810000 */
[----:B------:R-:W-:Y:S02]  /*bb00*/  FMNMX.FTZ R166, R7, R165, !PT ;  /* 0x000000a507a67209 */ /* 0x000fe40007810000 */
[C---:B------:R-:W-:Y:S04]  /*bb10*/  HMMA.16816.F32.BF16 R24, R204.reuse, R208, R24 ;  /* 0x000000d0cc18723c */ /* 0x040fe80000041818 */
[----:B------:R-:W-:Y:S04]  /*bb20*/  FMNMX.FTZ R165, R8, R164, !PT ;  /* 0x000000a408a57209 */ /* 0x000fe80007810000 */
[-C--:B------:R-:W-:Y:S04]  /*bb30*/  HMMA.16816.F32.BF16 R28, R204, R210.reuse, R28 ;  /* 0x000000d2cc1c723c */ /* 0x080fe8000004181c */
[----:B------:R-:W-:Y:S02]  /*bb40*/  FMNMX.FTZ R165, R9, R165, !PT ;  /* 0x000000a509a57209 */ /* 0x000fe40007810000 */
[----:B------:R-:W-:Y:S02]  /*bb50*/  FMNMX.FTZ R3, R16, R3, !PT ;  /* 0x0000000310037209 */ /* 0x000fe40007810000 */
[C---:B------:R-:W-:Y:S04]  /*bb60*/  HMMA.16816.F32.BF16 R32, R192.reuse, R210, R32 ;  /* 0x000000d2c020723c */ /* 0x040fe80000041820 */
[----:B------:R-:W-:Y:S02]  /*bb70*/  FMNMX.FTZ R169, R17, R3, !PT ;  /* 0x0000000311a97209 */ /* 0x000fe40007810000 */
[----:B------:R-:W-:Y:S02]  /*bb80*/  FMNMX.FTZ R3, R18, R166, !PT ;  /* 0x000000a612037209 */ /* 0x000fe40007810000 */
[-C--:B----4-:R-:W-:Y:S04]  /*bb90*/  HMMA.16816.F32.BF16 R36, R192, R216.reuse, R36 ;  /* 0x000000d8c024723c */ /* 0x090fe80000041824 */
        /* <DEDUP_REMOVED lines=28> */
[----:B------:R-:W-:Y:S03]  /*bd60*/  FMNMX.FTZ R165, R41, R165, !PT ;  /* 0x000000a529a57209 */ /* 0x000fe60007810000 */
[----:B------:R-:W3:Y:S01]  /*bd70*/  SHFL.BFLY PT, R167, R3, 0x2, 0x1f ;  /* 0x0c401f0003a77f89 */ /* 0x000ee200000e0000 */
[----:B------:R-:W-:Y:S04]  /*bd80*/  FMNMX.FTZ R165, R44, R165, !PT ;  /* 0x000000a52ca57209 */ /* 0x000fe80007810000 */
[----:B------:R-:W-:Y:S05]  /*bd90*/  FMNMX.FTZ R165, R45, R165, !PT ;  /* 0x000000a52da57209 */ /* 0x000fea0007810000 */
[----:B------:R-:W4:Y:S01]  /*bda0*/  SHFL.BFLY PT, R168, R165, 0x2, 0x1f ;  /* 0x0c401f00a5a87f89 */ /* 0x000f2200000e0000 */
[----:B-1----:R-:W-:Y:S02]  /*bdb0*/  FMNMX.FTZ R169, R169, R166, !PT ;  /* 0x000000a6a9a97209 */ /* 0x002fe40007810000 */
[----:B------:R-:W-:Y:S05]  /*bdc0*/  FMNMX.FTZ R166, R10, R170, !PT ;  /* 0x000000aa0aa67209 */ /* 0x000fea0007810000 */
[----:B------:R-:W1:Y:S01]  /*bdd0*/  SHFL.BFLY PT, R171, R169, 0x1, 0x1f ;  /* 0x0c201f00a9ab7f89 */ /* 0x000e6200000e0000 */
[----:B------:R-:W-:Y:S04]  /*bde0*/  FMNMX.FTZ R166, R11, R166, !PT ;  /* 0x000000a60ba67209 */ /* 0x000fe80007810000 */
[----:B------:R-:W-:Y:S02]  /*bdf0*/  FMNMX.FTZ R166, R14, R166, !PT ;  /* 0x000000a60ea67209 */ /* 0x000fe40007810000 */
[----:B---3--:R-:W-:Y:S02]  /*be00*/  FMNMX.FTZ R3, R3, R167, !PT ;  /* 0x000000a703037209 */ /* 0x008fe40007810000 */
[----:B------:R-:W-:Y:S03]  /*be10*/  FMNMX.FTZ R166, R15, R166, !PT ;  /* 0x000000a60fa67209 */ /* 0x000fe60007810000 */
[----:B------:R-:W3:Y:S01]  /*be20*/  SHFL.BFLY PT, R167, R3, 0x1, 0x1f ;  /* 0x0c201f0003a77f89 */ /* 0x000ee200000e0000 */
[----:B------:R-:W-:Y:S02]  /*be30*/  FMNMX.FTZ R166, R26, R166, !PT ;  /* 0x000000a61aa67209 */ /* 0x000fe40007810000 */
[----:B----4-:R-:W-:Y:S02]  /*be40*/  FMNMX.FTZ R165, R165, R168, !PT ;  /* 0x000000a8a5a57209 */ /* 0x010fe40007810000 */
[----:B------:R-:W-:Y:S03]  /*be50*/  FMNMX.FTZ R166, R27, R166, !PT ;  /* 0x000000a61ba67209 */ /* 0x000fe60007810000 */
[----:B------:R-:W4:Y:S01]  /*be60*/  SHFL.BFLY PT, R172, R165, 0x1, 0x1f ;  /* 0x0c201f00a5ac7f89 */ /* 0x000f2200000e0000 */
[----:B------:R-:W-:Y:S02]  /*be70*/  FMNMX.FTZ R166, R30, R166, !PT ;  /* 0x000000a61ea67209 */ /* 0x000fe40007810000 */
[----:B-1----:R-:W-:Y:S02]  /*be80*/  FMNMX.FTZ R169, R169, R171, !PT ;  /* 0x000000aba9a97209 */ /* 0x002fe40007810000 */
[----:B------:R-:W-:Y:S03]  /*be90*/  FMNMX.FTZ R166, R31, R166, !PT ;  /* 0x000000a61fa67209 */ /* 0x000fe60007810000 */
[C---:B------:R-:W-:Y:S02]  /*bea0*/  FADD.FTZ R0, -R169.reuse, R0 ;  /* 0x00000000a9007221 */ /* 0x040fe40000010100 */
[----:B------:R-:W-:Y:S02]  /*beb0*/  FMUL.FTZ R200, R169, c[0x0][0x2d0] ;  /* 0x0000b400a9c87a20 */ /* 0x000fe40000410000 */
[----:B------:R-:W-:Y:S02]  /*bec0*/  FMUL.FTZ R0, R0, c[0x0][0x2d0] ;  /* 0x0000b40000007a20 */ /* 0x000fe40000410000 */
[--C-:B------:R-:W-:Y:S01]  /*bed0*/  FFMA.FTZ R4, R4, c[0x0][0x2d0], -R200.reuse ;  /* 0x0000b40004047a23 */ /* 0x100fe200000108c8 */
[----:B---3--:R-:W-:Y:S01]  /*bee0*/  FMNMX.FTZ R168, R3, R167, !PT ;  /* 0x000000a703a87209 */ /* 0x008fe20007810000 */
[--C-:B------:R-:W-:Y:S01]  /*bef0*/  FFMA.FTZ R5, R5, c[0x0][0x2d0], -R200.reuse ;  /* 0x0000b40005057a23 */ /* 0x100fe200000108c8 */
[----:B------:R-:W-:Y:S01]  /*bf00*/  FMNMX.FTZ R3, R42, R166, !PT ;  /* 0x000000a62a037209 */ /* 0x000fe20007810000 */
[----:B------:R1:W-:Y:S01]  /*bf10*/  MUFU.EX2 R222, R4 ;  /* 0x0000000400de7308 */ /* 0x0003e20000000800 */
[----:B------:R-:W-:Y:S02]  /*bf20*/  FFMA.FTZ R16, R16, c[0x0][0x2d0], -R200 ;  /* 0x0000b40010107a23 */ /* 0x000fe400000108c8 */
[C---:B------:R-:W-:Y:S02]  /*bf30*/  FADD.FTZ R2, -R168.reuse, R2 ;  /* 0x00000002a8027221 */ /* 0x040fe40000010100 */
[----:B------:R-:W-:Y:S01]  /*bf40*/  FMUL.FTZ R205, R168, c[0x0][0x2d0] ;  /* 0x0000b400a8cd7a20 */ /* 0x000fe20000410000 */
[----:B----4-:R-:W-:Y:S01]  /*bf50*/  FMNMX.FTZ R167, R165, R172, !PT ;  /* 0x000000aca5a77209 */ /* 0x010fe20007810000 */
[----:B------:R-:W-:Y:S02]  /*bf60*/  FMUL.FTZ R2, R2, c[0x0][0x2d0] ;  /* 0x0000b40002027a20 */ /* 0x000fe40000410000 */
[--C-:B------:R-:W-:Y:S01]  /*bf70*/  FFMA.FTZ R6, R6, c[0x0][0x2d0], -R205.reuse ;  /* 0x0000b40006067a23 */ /* 0x100fe200000108cd */
[----:B------:R3:W4:Y:S01]  /*bf80*/  MUFU.EX2 R166, R0 ;  /* 0x0000000000a67308 */ /* 0x0007220000000800 */
[--C-:B------:R-:W-:Y:S02]  /*bf90*/  FFMA.FTZ R7, R7, c[0x0][0x2d0], -R205.reuse ;  /* 0x0000b40007077a23 */ /* 0x100fe400000108cd */
[----:B------:R-:W-:Y:S02]  /*bfa0*/  FMUL.FTZ R206, R167, c[0x0][0x2d0] ;  /* 0x0000b400a7ce7a20 */ /* 0x000fe40000410000 */
[----:B------:R-:W-:Y:S02]  /*bfb0*/  FFMA.FTZ R17, R17, c[0x0][0x2d0], -R200 ;  /* 0x0000b40011117a23 */ /* 0x000fe400000108c8 */
[--C-:B------:R-:W-:Y:S02]  /*bfc0*/  FFMA.FTZ R8, R8, c[0x0][0x2d0], -R206.reuse ;  /* 0x0000b40008087a23 */ /* 0x100fe400000108ce */
[----:B------:R-:W-:Y:S01]  /*bfd0*/  FFMA.FTZ R9, R9, c[0x0][0x2d0], -R206 ;  /* 0x0000b40009097a23 */ /* 0x000fe200000108ce */
[----:B------:R4:W4:Y:S01]  /*bfe0*/  MUFU.EX2 R165, R2 ;  /* 0x0000000200a57308 */ /* 0x0009220000000800 */
[--C-:B------:R-:W-:Y:S02]  /*bff0*/  FFMA.FTZ R18, R18, c[0x0][0x2d0], -R205.reuse ;  /* 0x0000b40012127a23 */ /* 0x100fe400000108cd */
[--C-:B------:R-:W-:Y:S01]  /*c000*/  FFMA.FTZ R19, R19, c[0x0][0x2d0], -R205.reuse ;  /* 0x0000b40013137a23 */ /* 0x100fe200000108cd */
[----:B-1----:R-:W-:Y:S01]  /*c010*/  @P5 SHF.R.S32.HI R4, RZ, 0x1f, R242 ;  /* 0x0000001fff045819 */ /* 0x002fe200000114f2 */
[--C-:B------:R-:W-:Y:S02]  /*c020*/  FFMA.FTZ R12, R12, c[0x0][0x2d0], -R206.reuse ;  /* 0x0000b4000c0c7a23 */ /* 0x100fe400000108ce */
[----:B------:R-:W-:Y:S02]  /*c030*/  FFMA.FTZ R13, R13, c[0x0][0x2d0], -R206 ;  /* 0x0000b4000d0d7a23 */ /* 0x000fe400000108ce */
[--C-:B------:R-:W-:Y:S01]  /*c040*/  FFMA.FTZ R20, R20, c[0x0][0x2d0], -R200.reuse ;  /* 0x0000b40014147a23 */ /* 0x100fe200000108c8 */
[----:B------:R-:W-:Y:S01]  /*c050*/  MUFU.EX2 R218, R6 ;  /* 0x0000000600da7308 */ /* 0x000fe20000000800 */
[--C-:B------:R-:W-:Y:S02]  /*c060*/  FFMA.FTZ R21, R21, c[0x0][0x2d0], -R200.reuse ;  /* 0x0000b40015157a23 */ /* 0x100fe400000108c8 */
[--C-:B------:R-:W-:Y:S01]  /*c070*/  FFMA.FTZ R22, R22, c[0x0][0x2d0], -R205.reuse ;  /* 0x0000b40016167a23 */ /* 0x100fe200000108cd */
[----:B---3--:R-:W-:Y:S01]  /*c080*/  FMNMX.FTZ R0, R43, R3, !PT ;  /* 0x000000032b007209 */ /* 0x008fe20007810000 */
[----:B------:R-:W-:Y:S02]  /*c090*/  FFMA.FTZ R33, R33, c[0x0][0x2d0], -R200 ;  /* 0x0000b40021217a23 */ /* 0x000fe400000108c8 */
[--C-:B------:R-:W-:Y:S01]  /*c0a0*/  FFMA.FTZ R34, R34, c[0x0][0x2d0], -R205.reuse ;  /* 0x0000b40022227a23 */ /* 0x100fe200000108cd */
[----:B------:R-:W-:Y:S01]  /*c0b0*/  FMNMX.FTZ R0, R46, R0, !PT ;  /* 0x000000002e007209 */ /* 0x000fe20007810000 */
[--C-:B------:R-:W-:Y:S01]  /*c0c0*/  FFMA.FTZ R35, R35, c[0x0][0x2d0], -R205.reuse ;  /* 0x0000b40023237a23 */ /* 0x100fe200000108cd */
[----:B------:R1:W3:Y:S01]  /*c0d0*/  MUFU.EX2 R219, R7 ;  /* 0x0000000700db7308 */ /* 0x0002e20000000800 */
[--C-:B------:R-:W-:Y:S01]  /*c0e0*/  FFMA.FTZ R24, R24, c[0x0][0x2d0], -R206.reuse ;  /* 0x0000b40018187a23 */ /* 0x100fe200000108ce */
[----:B------:R-:W-:Y:S01]  /*c0f0*/  FMNMX.FTZ R0, R47, R0, !PT ;  /* 0x000000002f007209 */ /* 0x000fe20007810000 */
[----:B------:R-:W-:Y:S02]  /*c100*/  FFMA.FTZ R25, R25, c[0x0][0x2d0], -R206 ;  /* 0x0000b40019197a23 */ /* 0x000fe400000108ce */
[----:B----4-:R-:W-:Y:S02]  /*c110*/  FADD.FTZ R2, -R167, R164 ;  /* 0x000000a4a7027221 */ /* 0x010fe40000010100 */
[----:B------:R-:W4:Y:S01]  /*c120*/  SHFL.BFLY PT, R3, R0, 0x2, 0x1f ;  /* 0x0c401f0000037f89 */ /* 0x000f2200000e0000 */
[--C-:B------:R-:W-:Y:S02]  /*c130*/  FFMA.FTZ R36, R36, c[0x0][0x2d0], -R200.reuse ;  /* 0x0000b40024247a23 */ /* 0x100fe400000108c8 */
[----:B------:R-:W-:Y:S01]  /*c140*/  FMUL.FTZ R2, R2, c[0x0][0x2d0] ;  /* 0x0000b40002027a20 */ /* 0x000fe20000410000 */
[----:B------:R-:W4:Y:S01]  /*c150*/  MUFU.EX2 R223, R5 ;  /* 0x0000000500df7308 */ /* 0x000f220000000800 */
[----:B------:R-:W-:Y:S02]  /*c160*/  FFMA.FTZ R37, R37, c[0x0][0x2d0], -R200 ;  /* 0x0000b40025257a23 */ /* 0x000fe400000108c8 */
[--C-:B------:R-:W-:Y:S02]  /*c170*/  FFMA.FTZ R38, R38, c[0x0][0x2d0], -R205.reuse ;  /* 0x0000b40026267a23 */ /* 0x100fe400000108cd */
[----:B------:R-:W-:Y:S02]  /*c180*/  FFMA.FTZ R39, R39, c[0x0][0x2d0], -R205 ;  /* 0x0000b40027277a23 */ /* 0x000fe400000108cd */
[C---:B------:R-:W-:Y:S02]  /*c190*/  FMUL.FTZ R148, R166.reuse, R148 ;  /* 0x00000094a6947220 */ /* 0x040fe40000410000 */
[----:B------:R-:W-:Y:S01]  /*c1a0*/  FMUL.FTZ R149, R166, R149 ;  /* 0x00000095a6957220 */ /* 0x000fe20000410000 */
[----:B------:R2:W2:Y:S01]  /*c1b0*/  MUFU.EX2 R164, R2 ;  /* 0x0000000200a47308 */ /* 0x0004a20000000800 */
[----:B------:R-:W-:Y:S02]  /*c1c0*/  FMUL.FTZ R150, R165, R150 ;  /* 0x00000096a5967220 */ /* 0x000fe40000410000 */
[----:B-1----:R-:W-:Y:S01]  /*c1d0*/  @P5 IMAD.WIDE.U32 R6, R242, c[0x0][0x1e0], RZ ;  /* 0x00007800f2065a25 */ /* 0x002fe200078e00ff */
[----:B---3--:R-:W-:Y:S03]  /*c1e0*/  F2FP.BF16.PACK_AB R173, R219, R218 ;  /* 0x000000dadbad723e */ /* 0x008fe600000010ff */
[----:B------:R-:W-:Y:S02]  /*c1f0*/  FMUL.FTZ R151, R165, R151 ;  /* 0x00000097a5977220 */ /* 0x000fe40000410000 */
[----:B------:R-:W-:Y:S01]  /*c200*/  FMUL.FTZ R160, R166, R160 ;  /* 0x000000a0a6a07220 */ /* 0x000fe20000410000 */
[----:B----4-:R-:W-:Y:S01]  /*c210*/  FMNMX.FTZ R0, R0, R3, !PT ;  /* 0x0000000300007209 */ /* 0x010fe20007810000 */
[----:B------:R-:W-:Y:S01]  /*c220*/  MUFU.EX2 R217, R8 ;  /* 0x0000000800d97308 */ /* 0x000fe20000000800 */
[C---:B------:R-:W-:Y:S01]  /*c230*/  FMUL.FTZ R161, R166.reuse, R161 ;  /* 0x000000a1a6a17220 */ /* 0x040fe20000410000 */
[----:B------:R-:W-:Y:S01]  /*c240*/  F2FP.BF16.PACK_AB R172, R223, R222 ;  /* 0x000000dedfac723e */ /* 0x000fe200000010ff */
[C---:B------:R-:W-:Y:S02]  /*c250*/  FMUL.FTZ R162, R165.reuse, R162 ;  /* 0x000000a2a5a27220 */ /* 0x040fe40000410000 */
[C---:B------:R-:W-:Y:S02]  /*c260*/  FMUL.FTZ R163, R165.reuse, R163 ;  /* 0x000000a3a5a37220 */ /* 0x040fe40000410000 */
[C---:B------:R-:W-:Y:S03]  /*c270*/  FMUL.FTZ R52, R166.reuse, R52 ;  /* 0x00000034a6347220 */ /* 0x040fe60000410000 */
[----:B------:R-:W-:Y:S01]  /*c280*/  MUFU.EX2 R216, R9 ;  /* 0x0000000900d87308 */ /* 0x000fe20000000800 */
[----:B------:R-:W-:Y:S01]  /*c290*/  FMUL.FTZ R53, R166, R53 ;  /* 0x00000035a6357220 */ /* 0x000fe20000410000 */
[----:B--2---:R-:W1:Y:S01]  /*c2a0*/  SHFL.BFLY PT, R2, R0, 0x1, 0x1f ;  /* 0x0c201f0000027f89 */ /* 0x004e6200000e0000 */
[C---:B------:R-:W-:Y:S02]  /*c2b0*/  FMUL.FTZ R136, R164.reuse, R136 ;  /* 0x00000088a4887220 */ /* 0x040fe40000410000 */
[C---:B------:R-:W-:Y:S02]  /*c2c0*/  FMUL.FTZ R137, R164.reuse, R137 ;  /* 0x00000089a4897220 */ /* 0x040fe40000410000 */
[C---:B------:R-:W-:Y:S03]  /*c2d0*/  FMUL.FTZ R140, R164.reuse, R140 ;  /* 0x0000008ca48c7220 */ /* 0x040fe60000410000 */
[----:B------:R2:W-:Y:S01]  /*c2e0*/  MUFU.EX2 R246, R16 ;  /* 0x0000001000f67308 */ /* 0x0005e20000000800 */
[C---:B------:R-:W-:Y:S01]  /*c2f0*/  FMUL.FTZ R141, R164.reuse, R141 ;  /* 0x0000008da48d7220 */ /* 0x040fe20000410000 */
[----:B------:R-:W-:Y:S01]  /*c300*/  @P5 MOV R5, R199 ;  /* 0x000000c700055202 */ /* 0x000fe20000000f00 */
[C---:B------:R-:W-:Y:S02]  /*c310*/  FMUL.FTZ R152, R164.reuse, R152 ;  /* 0x00000098a4987220 */ /* 0x040fe40000410000 */
[C---:B------:R-:W-:Y:S02]  /*c320*/  FMUL.FTZ R153, R164.reuse, R153 ;  /* 0x00000099a4997220 */ /* 0x040fe40000410000 */
[C---:B------:R-:W-:Y:S03]  /*c330*/  FMUL.FTZ R156, R164.reuse, R156 ;  /* 0x0000009ca49c7220 */ /* 0x040fe60000410000 */
[----:B------:R3:W3:Y:S01]  /*c340*/  MUFU.EX2 R245, R17 ;  /* 0x0000001100f57308 */ /* 0x0006e20000000800 */
[----:B------:R-:W-:Y:S02]  /*c350*/  FMUL.FTZ R157, R164, R157 ;  /* 0x0000009da49d7220 */ /* 0x000fe40000410000 */
[C---:B------:R-:W-:Y:S02]  /*c360*/  FMUL.FTZ R54, R165.reuse, R54 ;  /* 0x00000036a5367220 */ /* 0x040fe40000410000 */
[----:B------:R-:W-:Y:S01]  /*c370*/  FMUL.FTZ R55, R165, R55 ;  /* 0x00000037a5377220 */ /* 0x000fe20000410000 */
[----:B-1----:R-:W-:Y:S01]  /*c380*/  FMNMX.FTZ R3, R0, R2, !PT ;  /* 0x0000000200037209 */ /* 0x002fe20007810000 */
[----:B------:R-:W-:Y:S01]  /*c390*/  @P5 IMAD R2, R4, c[0x0][0x1e0], RZ ;  /* 0x0000780004025a24 */ /* 0x000fe200078e02ff */
[----:B------:R-:W-:Y:S02]  /*c3a0*/  @P5 MOV R4, R250 ;  /* 0x000000fa00045202 */ /* 0x000fe40000000f00 */
[----:B------:R1:W-:Y:S01]  /*c3b0*/  MUFU.EX2 R221, R18 ;  /* 0x0000001200dd7308 */ /* 0x0003e20000000800 */
[----:B------:R-:W4:Y:S01]  /*c3c0*/  LDL.LU R250, [R1+0x18] ;  /* 0x0000180001fa7983 */ /* 0x000f220000300800 */
[----:B------:R-:W-:Y:S02]  /*c3d0*/  @P5 IMAD R2, R242, c[0x0][0x1e4], R2 ;  /* 0x00007900f2025a24 */ /* 0x000fe400078e0202 */
[----:B------:R-:W-:Y:S01]  /*c3e0*/  @P5 IMAD.WIDE.U32 R4, R6, 0x30, R4 ;  /* 0x0000003006045825 */ /* 0x000fe200078e0004 */
[----:B--2---:R-:W-:Y:S01]  /*c3f0*/  @P5 SHF.L.U64.HI R16, R247, 0x5, R248 ;  /* 0x00000005f7105819 */ /* 0x004fe200000102f8 */
[----:B------:R-:W2:Y:S01]  /*c400*/  LDL.LU R249, [R1+0x20] ;  /* 0x0000200001f97983 */ /* 0x000ea20000300800 */
[----:B------:R-:W-:Y:S01]  /*c410*/  @P5 IADD3 R2, R7, R2, RZ ;  /* 0x0000000207025210 */ /* 0x000fe20007ffe0ff */
[----:B------:R-:W-:Y:S01]  /*c420*/  FADD.FTZ R0, -R3, R170 ;  /* 0x000000aa03007221 */ /* 0x000fe20000010100 */
[----:B------:R-:W-:Y:S01]  /*c430*/  @P5 SHF.L.U32 R6, R4, 0x1, RZ ;  /* 0x0000000104065819 */ /* 0x000fe200000006ff */
[----:B------:R1:W1:Y:S01]  /*c440*/  MUFU.EX2 R220, R19 ;  /* 0x0000001300dc7308 */ /* 0x0002620000000800 */
[----:B------:R-:W-:Y:S02]  /*c450*/  FMUL.FTZ R56, R164, R56 ;  /* 0x00000038a4387220 */ /* 0x000fe40000410000 */
[----:B------:R-:W-:Y:S01]  /*c460*/  @P5 IMAD R2, R2, 0x30, RZ ;  /* 0x0000003002025824 */ /* 0x000fe200078e02ff */
[----:B------:R-:W-:Y:S01]  /*c470*/  @P5 IADD3 R8, P2, R6, 0x80, RZ ;  /* 0x0000008006085810 */ /* 0x000fe20007f5e0ff */
[----:B------:R-:W-:Y:S01]  /*c480*/  FMUL.FTZ R0, R0, c[0x0][0x2d0] ;  /* 0x0000b40000007a20 */ /* 0x000fe20000410000 */
[----:B------:R-:W-:Y:S01]  /*c490*/  @P5 IADD3 R6, P0, R6, c[0x0][0x1c8], RZ ;  /* 0x0000720006065a10 */ /* 0x000fe20007f1e0ff */
[----:B---3--:R-:W-:Y:S01]  /*c4a0*/  FMUL.FTZ R17, R166, R189 ;  /* 0x000000bda6117220 */ /* 0x008fe20000410000 */
[----:B------:R-:W-:Y:S01]  /*c4b0*/  @P5 IADD3 R2, R5, R2, RZ ;  /* 0x0000000205025210 */ /* 0x000fe20007ffe0ff */
[----:B------:R-:W-:Y:S01]  /*c4c0*/  FMUL.FTZ R57, R164, R57 ;  /* 0x00000039a4397220 */ /* 0x000fe20000410000 */
[----:B------:R-:W-:Y:S01]  /*c4d0*/  @P5 IADD3 R8, P1, R8, c[0x0][0x1c8], RZ ;  /* 0x0000720008085a10 */ /* 0x000fe20007f3e0ff */
[----:B------:R-:W3:Y:S01]  /*c4e0*/  MUFU.EX2 R0, R0 ;  /* 0x0000000000007308 */ /* 0x000ee20000000800 */
[----:B------:R-:W-:Y:S01]  /*c4f0*/  @P5 SHF.L.U64.HI R5, R4, 0x1, R2 ;  /* 0x0000000104055819 */ /* 0x000fe20000010202 */
[C---:B------:R-:W-:Y:S01]  /*c500*/  FMUL.FTZ R60, R164.reuse, R60 ;  /* 0x0000003ca43c7220 */ /* 0x040fe20000410000 */
[----:B------:R-:W-:Y:S01]  /*c510*/  @P5 SHF.L.U32 R2, R247, 0x5, RZ ;  /* 0x00000005f7025819 */ /* 0x000fe200000006ff */
[----:B-1----:R-:W-:Y:S01]  /*c520*/  FMUL.FTZ R18, R165, R190 ;  /* 0x000000bea5127220 */ /* 0x002fe20000410000 */
[----:B------:R-:W-:Y:S01]  /*c530*/  @P5 IADD3.X R7, R5, c[0x0][0x1cc], RZ, P0, !PT ;  /* 0x0000730005075a10 */ /* 0x000fe200007fe4ff */
[----:B------:R-:W-:Y:S01]  /*c540*/  FMUL.FTZ R61, R164, R61 ;  /* 0x0000003da43d7220 */ /* 0x000fe20000410000 */
[----:B------:R-:W-:Y:S01]  /*c550*/  @P5 IADD3.X R9, RZ, c[0x0][0x1cc], R5, P1, P2 ;  /* 0x00007300ff095a10 */ /* 0x000fe20000fe4405 */
[----:B------:R-:W-:Y:S01]  /*c560*/  FMUL.FTZ R64, R166, R64 ;  /* 0x00000040a6407220 */ /* 0x000fe20000410000 */
[----:B------:R-:W-:Y:S01]  /*c570*/  @P5 IADD3 R4, P0, R6, R2, RZ ;  /* 0x0000000206045210 */ /* 0x000fe20007f1e0ff */
[----:B------:R1:W-:Y:S01]  /*c580*/  @P5 LDGSTS.E.BYPASS.LTC128B.128 [R243+0x5080], [R6.64], !P4 ;  /* 0x0508000006f35fae */ /* 0x0003e2000e101d4e */
[----:B------:R1:W-:Y:S01]  /*c590*/  MUFU.EX2 R215, R12 ;  /* 0x0000000c00d77308 */ /* 0x0003e20000000800 */
[----:B------:R-:W-:Y:S01]  /*c5a0*/  F2FP.BF16.PACK_AB R174, R245, R246 ;  /* 0x000000f6f5ae723e */ /* 0x000fe200000010ff */
[----:B------:R-:W-:Y:S01]  /*c5b0*/  FMUL.FTZ R19, R165, R191 ;  /* 0x000000bfa5137220 */ /* 0x000fe20000410000 */
[----:B------:R-:W-:Y:S01]  /*c5c0*/  @P5 IADD3.X R5, R7, R16, RZ, P0, !PT ;  /* 0x0000001007055210 */ /* 0x000fe200007fe4ff */
[----:B------:R-:W-:Y:S01]  /*c5d0*/  FMUL.FTZ R65, R166, R65 ;  /* 0x00000041a6417220 */ /* 0x000fe20000410000 */
[----:B------:R-:W-:Y:S01]  /*c5e0*/  F2FP.BF16.PACK_AB R175, R220, R221 ;  /* 0x000000dddcaf723e */ /* 0x000fe200000010ff */
[C---:B------:R-:W-:Y:S01]  /*c5f0*/  FMUL.FTZ R66, R165.reuse, R66 ;  /* 0x00000042a5427220 */ /* 0x040fe20000410000 */
[----:B------:R1:W-:Y:S01]  /*c600*/  @P5 LDGSTS.E.BYPASS.LTC128B.128 [R243+0x6880], [R8.64], !P3 ;  /* 0x0688000008f35fae */ /* 0x0003e2000d901d4e */
[----:B------:R-:W-:Y:S01]  /*c610*/  FMUL.FTZ R67, R165, R67 ;  /* 0x00000043a5437220 */ /* 0x000fe20000410000 */
[----:B------:R-:W-:Y:S01]  /*c620*/  ISETP.GT.AND P0, PT, R244, UR4, PT ;  /* 0x00000004f4007c0c */ /* 0x000fe2000bf04270 */
[----:B------:R1:W1:Y:S01]  /*c630*/  MUFU.EX2 R214, R13 ;  /* 0x0000000d00d67308 */ /* 0x0002620000000800 */
[----:B------:R-:W-:Y:S01]  /*c640*/  FMUL.FTZ R68, R166, R68 ;  /* 0x00000044a6447220 */ /* 0x000fe20000410000 */
[----:B------:R-:W-:Y:S01]  /*c650*/  MOV R244, R242 ;  /* 0x000000f200f47202 */ /* 0x000fe20000000f00 */
[C---:B---3--:R-:W-:Y:S02]  /*c660*/  FMUL.FTZ R138, R0.reuse, R138 ;  /* 0x0000008a008a7220 */ /* 0x048fe40000410000 */
[----:B------:R3:W-:Y:S01]  /*c670*/  @P5 LDGSTS.E.BYPASS.LTC128B.128 [R243+0x5880], [R4.64], !P4 ;  /* 0x0588000004f35fae */ /* 0x0007e2000e101d4e */
[C---:B------:R-:W-:Y:S02]  /*c680*/  FMUL.FTZ R139, R0.reuse, R139 ;  /* 0x0000008b008b7220 */ /* 0x040fe40000410000 */
[C---:B------:R-:W-:Y:S02]  /*c690*/  FMUL.FTZ R142, R0.reuse, R142 ;  /* 0x0000008e008e7220 */ /* 0x040fe40000410000 */
[----:B------:R-:W-:Y:S01]  /*c6a0*/  MUFU.EX2 R213, R20 ;  /* 0x0000001400d57308 */ /* 0x000fe20000000800 */
[----:B------:R-:W-:Y:S02]  /*c6b0*/  FMUL.FTZ R143, R0, R143 ;  /* 0x0000008f008f7220 */ /* 0x000fe40000410000 */
[----:B------:R3:W-:Y:S01]  /*c6c0*/  @P5 LDGSTS.E.BYPASS.LTC128B.128 [R243+0x7080], [R4.64+0x80], !P3 ;  /* 0x0708008004f35fae */ /* 0x0007e2000d901d4e */
[----:B-1----:R-:W-:Y:S01]  /*c6d0*/  FMUL.FTZ R12, R164, R184 ;  /* 0x000000b8a40c7220 */ /* 0x002fe20000410000 */
[----:B------:R-:W-:Y:S01]  /*c6e0*/  @P5 IADD3 R6, P1, R4, R2, RZ ;  /* 0x0000000204065210 */ /* 0x000fe20007f3e0ff */
[----:B------:R-:W-:Y:S02]  /*c6f0*/  FMUL.FTZ R2, R3, c[0x0][0x2d0] ;  /* 0x0000b40003027a20 */ /* 0x000fe40000410000 */
[----:B------:R-:W-:Y:S01]  /*c700*/  FMUL.FTZ R154, R0, R154 ;  /* 0x0000009a009a7220 */ /* 0x000fe20000410000 */
[----:B------:R-:W-:Y:S01]  /*c710*/  @P5 IADD3.X R7, R5, R16, RZ, P1, !PT ;  /* 0x0000001005075210 */ /* 0x000fe20000ffe4ff */
[--C-:B------:R-:W-:Y:S01]  /*c720*/  FFMA.FTZ R10, R10, c[0x0][0x2d0], -R2.reuse ;  /* 0x0000b4000a0a7a23 */ /* 0x100fe20000010802 */
[----:B------:R-:W-:Y:S01]  /*c730*/  MUFU.EX2 R212, R21 ;  /* 0x0000001500d47308 */ /* 0x000fe20000000800 */
[--C-:B------:R-:W-:Y:S02]  /*c740*/  FFMA.FTZ R11, R11, c[0x0][0x2d0], -R2.reuse ;  /* 0x0000b4000b0b7a23 */ /* 0x100fe40000010802 */
[----:B------:R1:W-:Y:S01]  /*c750*/  @P5 LDGSTS.E.BYPASS.LTC128B.128 [R243+0x6080], [R6.64], !P4 ;  /* 0x0608000006f35fae */ /* 0x0003e2000e101d4e */
[--C-:B------:R-:W-:Y:S02]  /*c760*/  FFMA.FTZ R14, R14, c[0x0][0x2d0], -R2.reuse ;  /* 0x0000b4000e0e7a23 */ /* 0x100fe40000010802 */
[--C-:B------:R-:W-:Y:S02]  /*c770*/  FFMA.FTZ R15, R15, c[0x0][0x2d0], -R2.reuse ;  /* 0x0000b4000f0f7a23 */ /* 0x100fe40000010802 */
[C---:B------:R-:W-:Y:S02]  /*c780*/  FMUL.FTZ R8, R164.reuse, R180 ;  /* 0x000000b4a4087220 */ /* 0x040fe40000410000 */
[----:B------:R1:W-:Y:S01]  /*c790*/  MUFU.EX2 R202, R10 ;  /* 0x0000000a00ca7308 */ /* 0x0003e20000000800 */
[----:B------:R1:W-:Y:S01]  /*c7a0*/  @P5 LDGSTS.E.BYPASS.LTC128B.128 [R243+0x7880], [R6.64+0x80], !P3 ;  /* 0x0788008006f35fae */ /* 0x0003e2000d901d4e */
[C---:B------:R-:W-:Y:S02]  /*c7b0*/  FMUL.FTZ R9, R164.reuse, R181 ;  /* 0x000000b5a4097220 */ /* 0x040fe40000410000 */
[----:B------:R-:W-:Y:S02]  /*c7c0*/  FMUL.FTZ R13, R164, R185 ;  /* 0x000000b9a40d7220 */ /* 0x000fe40000410000 */
[C---:B------:R-:W-:Y:S02]  /*c7d0*/  FMUL.FTZ R16, R166.reuse, R188 ;  /* 0x000000bca6107220 */ /* 0x040fe40000410000 */
[C---:B---3--:R-:W-:Y:S01]  /*c7e0*/  FMUL.FTZ R4, R166.reuse, R176 ;  /* 0x000000b0a6047220 */ /* 0x048fe20000410000 */
[----:B------:R-:W3:Y:S01]  /*c7f0*/  LDSM.16.MT88.4 R192, [R225+0x2080] ;  /* 0x00208000e1c0783b */ /* 0x000ee20000004200 */
[----:B------:R1:W1:Y:S01]  /*c800*/  MUFU.EX2 R201, R11 ;  /* 0x0000000b00c97308 */ /* 0x0002620000000800 */
[----:B------:R-:W-:Y:S01]  /*c810*/  FMUL.FTZ R5, R166, R177 ;  /* 0x000000b1a6057220 */ /* 0x000fe20000410000 */
[----:B------:R-:W-:Y:S01]  /*c820*/  F2FP.BF16.PACK_AB R176, R216, R217 ;  /* 0x000000d9d8b0723e */ /* 0x000fe200000010ff */
[--C-:B------:R-:W-:Y:S02]  /*c830*/  FFMA.FTZ R26, R26, c[0x0][0x2d0], -R2.reuse ;  /* 0x0000b4001a1a7a23 */ /* 0x100fe40000010802 */
[----:B------:R-:W-:Y:S02]  /*c840*/  FFMA.FTZ R27, R27, c[0x0][0x2d0], -R2 ;  /* 0x0000b4001b1b7a23 */ /* 0x000fe40000010802 */
[----:B------:R-:W3:Y:S01]  /*c850*/  LDSM.16.MT88.4 R196, [R226+0x2080] ;  /* 0x00208000e2c4783b */ /* 0x000ee20000004200 */
[C---:B------:R-:W-:Y:S02]  /*c860*/  FMUL.FTZ R155, R0.reuse, R155 ;  /* 0x0000009b009b7220 */ /* 0x040fe40000410000 */
[----:B------:R3:W-:Y:S01]  /*c870*/  MUFU.EX2 R203, R14 ;  /* 0x0000000e00cb7308 */ /* 0x0007e20000000800 */
[C---:B------:R-:W-:Y:S02]  /*c880*/  FMUL.FTZ R158, R0.reuse, R158 ;  /* 0x0000009e009e7220 */ /* 0x040fe40000410000 */
[C---:B------:R-:W-:Y:S02]  /*c890*/  FMUL.FTZ R159, R0.reuse, R159 ;  /* 0x0000009f009f7220 */ /* 0x040fe40000410000 */
[C---:B-1----:R-:W-:Y:S01]  /*c8a0*/  FMUL.FTZ R10, R0.reuse, R182 ;  /* 0x000000b6000a7220 */ /* 0x042fe20000410000 */
[----:B------:R-:W-:Y:S01]  /*c8b0*/  LDSM.16.MT88.4 R188, [R225+0x3080] ;  /* 0x00308000e1bc783b */ /* 0x000fe20000004200 */
[----:B------:R-:W-:Y:S02]  /*c8c0*/  FMUL.FTZ R58, R0, R58 ;  /* 0x0000003a003a7220 */ /* 0x000fe40000410000 */
[C---:B------:R-:W-:Y:S01]  /*c8d0*/  FMUL.FTZ R6, R165.reuse, R178 ;  /* 0x000000b2a5067220 */ /* 0x040fe20000410000 */
[----:B------:R-:W1:Y:S01]  /*c8e0*/  MUFU.EX2 R204, R15 ;  /* 0x0000000f00cc7308 */ /* 0x000e620000000800 */
[----:B------:R-:W-:Y:S01]  /*c8f0*/  FMUL.FTZ R7, R165, R179 ;  /* 0x000000b3a5077220 */ /* 0x000fe20000410000 */
[----:B------:R-:W-:Y:S01]  /*c900*/  F2FP.BF16.PACK_AB R178, R214, R215 ;  /* 0x000000d7d6b2723e */ /* 0x000fe200000010ff */
[C---:B------:R-:W-:Y:S01]  /*c910*/  FMUL.FTZ R59, R0.reuse, R59 ;  /* 0x0000003b003b7220 */ /* 0x040fe20000410000 */
[----:B------:R-:W0:Y:S01]  /*c920*/  LDGDEPBAR ;  /* 0x00000000000079af */ /* 0x000e220000000000 */
[C---:B------:R-:W-:Y:S01]  /*c930*/  FMUL.FTZ R11, R0.reuse, R183 ;  /* 0x000000b7000b7220 */ /* 0x040fe20000410000 */
[----:B------:R-:W-:Y:S01]  /*c940*/  F2FP.BF16.PACK_AB R177, R201, R202 ;  /* 0x000000cac9b1723e */ /* 0x000fe200000010ff */
[C---:B------:R-:W-:Y:S02]  /*c950*/  FMUL.FTZ R62, R0.reuse, R62 ;  /* 0x0000003e003e7220 */ /* 0x040fe40000410000 */
[----:B------:R-:W-:Y:S01]  /*c960*/  FMUL.FTZ R63, R0, R63 ;  /* 0x0000003f003f7220 */ /* 0x000fe20000410000 */
[----:B------:R-:W-:Y:S01]  /*c970*/  MUFU.EX2 R209, R22 ;  /* 0x0000001600d17308 */ /* 0x000fe20000000800 */
[----:B------:R-:W-:Y:S01]  /*c980*/  FMUL.FTZ R69, R166, R69 ;  /* 0x00000045a6457220 */ /* 0x000fe20000410000 */
[----:B------:R-:W3:Y:S01]  /*c990*/  LDSM.16.MT88.4 R180, [R228+0x2080] ;  /* 0x00208000e4b4783b */ /* 0x000ee20000004200 */
[C---:B------:R-:W-:Y:S02]  /*c9a0*/  FMUL.FTZ R70, R165.reuse, R70 ;  /* 0x00000046a5467220 */ /* 0x040fe40000410000 */
[----:B---3--:R-:W-:Y:S02]  /*c9b0*/  FMUL.FTZ R14, R0, R186 ;  /* 0x000000ba000e7220 */ /* 0x008fe40000410000 */
[C---:B------:R-:W-:Y:S01]  /*c9c0*/  FMUL.FTZ R71, R165.reuse, R71 ;  /* 0x00000047a5477220 */ /* 0x040fe20000410000 */
[-C--:B------:R-:W-:Y:S02]  /*c9d0*/  HMMA.16816.F32.BF16 R4, R172, R192.reuse, R4 ;  /* 0x000000c0ac04723c */ /* 0x080fe40000041804 */
[----:B------:R-:W-:Y:S03]  /*c9e0*/  MUFU.EX2 R210, R33 ;  /* 0x0000002100d27308 */ /* 0x000fe60000000800 */
[----:B-1----:R-:W-:Y:S01]  /*c9f0*/  F2FP.BF16.PACK_AB R179, R204, R203 ;  /* 0x000000cbccb3723e */ /* 0x002fe200000010ff */
[----:B------:R-:W-:Y:S02]  /*ca00*/  FMUL.FTZ R15, R0, R187 ;  /* 0x000000bb000f7220 */ /* 0x000fe40000410000 */
[----:B------:R-:W1:Y:S01]  /*ca10*/  LDSM.16.MT88.4 R184, [R227+0x2080] ;  /* 0x00208000e3b8783b */ /* 0x000e620000004200 */
[----:B------:R-:W-:Y:S03]  /*ca20*/  FFMA.FTZ R32, R32, c[0x0][0x2d0], -R200 ;  /* 0x0000b40020207a23 */ /* 0x000fe600000108c8 */
        /* <DEDUP_REMOVED lines=8> */
[C---:B------:R-:W-:Y:S03]  /*cab0*/  HMMA.16816.F32.BF16 R16, R172.reuse, R194, R16 ;  /* 0x000000c2ac10723c */ /* 0x040fe60000041810 */
[----:B------:R-:W-:Y:S01]  /*cac0*/  MUFU.EX2 R192, R27 ;  /* 0x0000001b00c07308 */ /* 0x000fe20000000800 */
[C---:B------:R-:W-:Y:S02]  /*cad0*/  FMUL.FTZ R132, R166.reuse, R132 ;  /* 0x00000084a6847220 */ /* 0x040fe40000410000 */
[----:B------:R-:W-:Y:S02]  /*cae0*/  FMUL.FTZ R133, R166, R133 ;  /* 0x00000085a6857220 */ /* 0x000fe40000410000 */
[C---:B------:R-:W-:Y:S04]  /*caf0*/  FMUL.FTZ R134, R165.reuse, R134 ;  /* 0x00000086a5867220 */ /* 0x040fe80000410000 */
[C---:B------:R-:W-:Y:S01]  /*cb00*/  FMUL.FTZ R135, R165.reuse, R135 ;  /* 0x00000087a5877220 */ /* 0x040fe20000410000 */
[----:B------:R-:W-:Y:S01]  /*cb10*/  MUFU.EX2 R194, R36 ;  /* 0x0000002400c27308 */ /* 0x000fe20000000800 */
[C---:B------:R-:W-:Y:S02]  /*cb20*/  FMUL.FTZ R76, R164.reuse, R76 ;  /* 0x0000004ca44c7220 */ /* 0x040fe40000410000 */
[----:B------:R-:W-:Y:S02]  /*cb30*/  FMUL.FTZ R77, R164, R77 ;  /* 0x0000004da44d7220 */ /* 0x000fe40000410000 */
[C---:B------:R-:W-:Y:S01]  /*cb40*/  FMUL.FTZ R78, R0.reuse, R78 ;  /* 0x0000004e004e7220 */ /* 0x040fe20000410000 */
[-C--:B------:R-:W-:Y:S03]  /*cb50*/  HMMA.16816.F32.BF16 R132, R172, R196.reuse, R132 ;  /* 0x000000c4ac84723c */ /* 0x080fe60000041884 */
[----:B------:R-:W-:Y:S01]  /*cb60*/  FMUL.FTZ R79, R0, R79 ;  /* 0x0000004f004f7220 */ /* 0x000fe20000410000 */
[----:B------:R3:W-:Y:S01]  /*cb70*/  MUFU.EX2 R211, R32 ;  /* 0x0000002000d37308 */ /* 0x0007e20000000800 */
[C---:B------:R-:W-:Y:S02]  /*cb80*/  FMUL.FTZ R80, R166.reuse, R80 ;  /* 0x00000050a6507220 */ /* 0x040fe40000410000 */
[C---:B------:R-:W-:Y:S01]  /*cb90*/  FMUL.FTZ R81, R166.reuse, R81 ;  /* 0x00000051a6517220 */ /* 0x040fe20000410000 */
[C---:B------:R-:W-:Y:S04]  /*cba0*/  HMMA.16816.F32.BF16 R136, R176.reuse, R196, R136 ;  /* 0x000000c4b088723c */ /* 0x040fe80000041888 */
[C---:B------:R-:W-:Y:S02]  /*cbb0*/  FMUL.FTZ R82, R165.reuse, R82 ;  /* 0x00000052a5527220 */ /* 0x040fe40000410000 */
[----:B------:R-:W-:Y:S01]  /*cbc0*/  MUFU.EX2 R197, R25 ;  /* 0x0000001900c57308 */ /* 0x000fe20000000800 */
[C---:B------:R-:W-:Y:S01]  /*cbd0*/  FMUL.FTZ R83, R165.reuse, R83 ;  /* 0x00000053a5537220 */ /* 0x040fe20000410000 */
[-C--:B------:R-:W-:Y:S04]  /*cbe0*/  HMMA.16816.F32.BF16 R140, R176, R198.reuse, R140 ;  /* 0x000000c6b08c723c */ /* 0x080fe8000004188c */
[C---:B------:R-:W-:Y:S02]  /*cbf0*/  FMUL.FTZ R144, R166.reuse, R144 ;  /* 0x00000090a6907220 */ /* 0x040fe40000410000 */
[----:B------:R-:W-:Y:S02]  /*cc00*/  FMUL.FTZ R145, R166, R145 ;  /* 0x00000091a6917220 */ /* 0x000fe40000410000 */
[C---:B------:R-:W-:Y:S04]  /*cc10*/  FMUL.FTZ R146, R165.reuse, R146 ;  /* 0x00000092a5927220 */ /* 0x040fe80000410000 */
[----:B------:R-:W-:Y:S02]  /*cc20*/  FMUL.FTZ R147, R165, R147 ;  /* 0x00000093a5937220 */ /* 0x000fe40000410000 */
[--C-:B---3--:R-:W-:Y:S02]  /*cc30*/  FFMA.FTZ R32, R23, c[0x0][0x2d0], -R205.reuse ;  /* 0x0000b40017207a23 */ /* 0x108fe400000108cd */
[----:B------:R-:W-:Y:S01]  /*cc40*/  LDSM.16.MT88.4 R20, [R228+0x3880] ;  /* 0x00388000e414783b */ /* 0x000fe20000004200 */
[C---:B------:R-:W-:Y:S01]  /*cc50*/  FMUL.FTZ R88, R164.reuse, R88 ;  /* 0x00000058a4587220 */ /* 0x040fe20000410000 */
[----:B------:R-:W-:Y:S01]  /*cc60*/  MUFU.EX2 R208, R32 ;  /* 0x0000002000d07308 */ /* 0x000fe20000000800 */
[C---:B------:R-:W-:Y:S04]  /*cc70*/  HMMA.16816.F32.BF16 R144, R172.reuse, R198, R144 ;  /* 0x000000c6ac90723c */ /* 0x040fe80000041890 */
[----:B------:R-:W-:Y:S02]  /*cc80*/  FMUL.FTZ R89, R164, R89 ;  /* 0x00000059a4597220 */ /* 0x000fe40000410000 */
[C---:B------:R-:W-:Y:S02]  /*cc90*/  FMUL.FTZ R90, R0.reuse, R90 ;  /* 0x0000005a005a7220 */ /* 0x040fe40000410000 */
[-C--:B------:R-:W-:Y:S01]  /*cca0*/  HMMA.16816.F32.BF16 R148, R172, R180.reuse, R148 ;  /* 0x000000b4ac94723c */ /* 0x080fe20000041894 */
[----:B------:R3:W-:Y:S03]  /*ccb0*/  MUFU.EX2 R199, R35 ;  /* 0x0000002300c77308 */ /* 0x0007e60000000800 */
[----:B------:R-:W-:Y:S02]  /*ccc0*/  FMUL.FTZ R91, R0, R91 ;  /* 0x0000005b005b7220 */ /* 0x000fe40000410000 */
[C---:B------:R-:W-:Y:S02]  /*ccd0*/  FMUL.FTZ R92, R164.reuse, R92 ;  /* 0x0000005ca45c7220 */ /* 0x040fe40000410000 */
[C---:B------:R-:W-:Y:S03]  /*cce0*/  HMMA.16816.F32.BF16 R152, R176.reuse, R180, R152 ;  /* 0x000000b4b098723c */ /* 0x040fe60000041898 */
[----:B------:R3:W2:Y:S01]  /*ccf0*/  MUFU.EX2 R198, R24 ;  /* 0x0000001800c67308 */ /* 0x0006a20000000800 */
[----:B------:R-:W-:Y:S02]  /*cd00*/  FMUL.FTZ R93, R164, R93 ;  /* 0x0000005da45d7220 */ /* 0x000fe40000410000 */
[C---:B------:R-:W-:Y:S02]  /*cd10*/  FMUL.FTZ R94, R0.reuse, R94 ;  /* 0x0000005e005e7220 */ /* 0x040fe40000410000 */
[-C--:B------:R-:W-:Y:S04]  /*cd20*/  HMMA.16816.F32.BF16 R156, R176, R182.reuse, R156 ;  /* 0x000000b6b09c723c */ /* 0x080fe8000004189c */
[----:B------:R-:W-:Y:S02]  /*cd30*/  FMUL.FTZ R95, R0, R95 ;  /* 0x0000005f005f7220 */ /* 0x000fe40000410000 */
[C---:B------:R-:W-:Y:S02]  /*cd40*/  FMUL.FTZ R104, R164.reuse, R104 ;  /* 0x00000068a4687220 */ /* 0x040fe40000410000 */
[C---:B------:R-:W-:Y:S01]  /*cd50*/  HMMA.16816.F32.BF16 R160, R172.reuse, R182, R160 ;  /* 0x000000b6aca0723c */ /* 0x040fe200000418a0 */
[----:B------:R-:W4:Y:S03]  /*cd60*/  LDSM.16.MT88.4 R180, [R225+0x3880] ;  /* 0x00388000e1b4783b */ /* 0x000f260000004200 */
[----:B------:R-:W-:Y:S02]  /*cd70*/  FMUL.FTZ R105, R164, R105 ;  /* 0x00000069a4697220 */ /* 0x000fe40000410000 */
[C---:B------:R-:W-:Y:S02]  /*cd80*/  FMUL.FTZ R106, R0.reuse, R106 ;  /* 0x0000006a006a7220 */ /* 0x040fe40000410000 */
[-C--:B-1----:R-:W-:Y:S01]  /*cd90*/  HMMA.16816.F32.BF16 R52, R172, R184.reuse, R52 ;  /* 0x000000b8ac34723c */ /* 0x082fe20000041834 */
[----:B---3--:R-:W-:Y:S03]  /*cda0*/  LDSM.16.MT88.4 R32, [R227+0x3880] ;  /* 0x00388000e320783b */ /* 0x008fe60000004200 */
[----:B------:R-:W-:Y:S02]  /*cdb0*/  FMUL.FTZ R107, R0, R107 ;  /* 0x0000006b006b7220 */ /* 0x000fe40000410000 */
[C---:B------:R-:W-:Y:S02]  /*cdc0*/  FMUL.FTZ R108, R164.reuse, R108 ;  /* 0x0000006ca46c7220 */ /* 0x040fe40000410000 */
[C---:B------:R-:W-:Y:S01]  /*cdd0*/  HMMA.16816.F32.BF16 R56, R176.reuse, R184, R56 ;  /* 0x000000b8b038723c */ /* 0x040fe20000041838 */
[----:B------:R-:W-:Y:S03]  /*cde0*/  LDSM.16.MT88.4 R24, [R225+0x2880] ;  /* 0x00288000e118783b */ /* 0x000fe60000004200 */
        /* <DEDUP_REMOVED lines=9> */
[----:B------:R-:W-:Y:S01]  /*ce80*/  FMUL.FTZ R119, R165, R119 ;  /* 0x00000077a5777220 */ /* 0x000fe20000410000 */
[-C--:B----4-:R-:W-:Y:S03]  /*ce90*/  HMMA.16816.F32.BF16 R68, R172, R180.reuse, R68 ;  /* 0x000000b4ac44723c */ /* 0x090fe60000041844 */
[C---:B------:R-:W-:Y:S02]  /*cea0*/  FMUL.FTZ R120, R164.reuse, R120 ;  /* 0x00000078a4787220 */ /* 0x040fe40000410000 */
[----:B------:R-:W-:Y:S02]  /*ceb0*/  FMUL.FTZ R121, R164, R121 ;  /* 0x00000079a4797220 */ /* 0x000fe40000410000 */
[C---:B------:R-:W-:Y:S01]  /*cec0*/  FMUL.FTZ R122, R0.reuse, R122 ;  /* 0x0000007a007a7220 */ /* 0x040fe20000410000 */
[C---:B------:R-:W-:Y:S04]  /*ced0*/  HMMA.16816.F32.BF16 R72, R176.reuse, R180, R72 ;  /* 0x000000b4b048723c */ /* 0x040fe80000041848 */
[----:B------:R-:W-:Y:S02]  /*cee0*/  FMUL.FTZ R123, R0, R123 ;  /* 0x0000007b007b7220 */ /* 0x000fe40000410000 */
[--C-:B------:R-:W-:Y:S02]  /*cef0*/  FFMA.FTZ R28, R28, c[0x0][0x2d0], -R206.reuse ;  /* 0x0000b4001c1c7a23 */ /* 0x100fe400000108ce */
[-C--:B------:R-:W-:Y:S02]  /*cf00*/  HMMA.16816.F32.BF16 R76, R176, R182.reuse, R76 ;  /* 0x000000b6b04c723c */ /* 0x080fe4000004184c */
[----:B------:R2:W-:Y:S02]  /*cf10*/  MUFU.EX2 R196, R28 ;  /* 0x0000001c00c47308 */ /* 0x0005e40000000800 */
[----:B------:R-:W-:Y:S02]  /*cf20*/  FFMA.FTZ R29, R29, c[0x0][0x2d0], -R206 ;  /* 0x0000b4001d1d7a23 */ /* 0x000fe400000108ce */
[--C-:B------:R-:W-:Y:S02]  /*cf30*/  FFMA.FTZ R30, R30, c[0x0][0x2d0], -R2.reuse ;  /* 0x0000b4001e1e7a23 */ /* 0x100fe40000010802 */
[C---:B------:R-:W-:Y:S01]  /*cf40*/  HMMA.16816.F32.BF16 R80, R172.reuse, R182, R80 ;  /* 0x000000b6ac50723c */ /* 0x040fe20000041850 */
[----:B------:R-:W3:Y:S03]  /*cf50*/  LDSM.16.MT88.4 R180, [R226+0x2880] ;  /* 0x00288000e2b4783b */ /* 0x000ee60000004200 */
[C---:B------:R-:W-:Y:S01]  /*cf60*/  FMUL.FTZ R84, R166.reuse, R84 ;  /* 0x00000054a6547220 */ /* 0x040fe20000410000 */
[----:B------:R4:W4:Y:S01]  /*cf70*/  MUFU.EX2 R195, R29 ;  /* 0x0000001d00c37308 */ /* 0x0009220000000800 */
[----:B------:R-:W-:Y:S02]  /*cf80*/  FMUL.FTZ R85, R166, R85 ;  /* 0x00000055a6557220 */ /* 0x000fe40000410000 */
[C---:B------:R-:W-:Y:S04]  /*cf90*/  FMUL.FTZ R86, R165.reuse, R86 ;  /* 0x00000056a5567220 */ /* 0x040fe80000410000 */
[----:B------:R-:W-:Y:S02]  /*cfa0*/  FMUL.FTZ R87, R165, R87 ;  /* 0x00000057a5577220 */ /* 0x000fe40000410000 */
[----:B------:R-:W-:Y:S01]  /*cfb0*/  FFMA.FTZ R31, R31, c[0x0][0x2d0], -R2 ;  /* 0x0000b4001f1f7a23 */ /* 0x000fe20000010802 */
[----:B------:R3:W-:Y:S01]  /*cfc0*/  MUFU.EX2 R170, R30 ;  /* 0x0000001e00aa7308 */ /* 0x0007e20000000800 */
[C---:B------:R-:W-:Y:S01]  /*cfd0*/  FMUL.FTZ R124, R164.reuse, R124 ;  /* 0x0000007ca47c7220 */ /* 0x040fe20000410000 */
[----:B--2---:R-:W-:Y:S02]  /*cfe0*/  F2FP.BF16.PACK_AB R28, R197, R198 ;  /* 0x000000c6c51c723e */ /* 0x004fe400000010ff */
[-C--:B-1----:R-:W-:Y:S03]  /*cff0*/  HMMA.16816.F32.BF16 R84, R172, R184.reuse, R84 ;  /* 0x000000b8ac54723c */ /* 0x082fe60000041854 */
[----:B------:R-:W-:Y:S02]  /*d000*/  FMUL.FTZ R125, R164, R125 ;  /* 0x0000007da47d7220 */ /* 0x000fe40000410000 */
[C---:B------:R-:W-:Y:S01]  /*d010*/  FMUL.FTZ R126, R0.reuse, R126 ;  /* 0x0000007e007e7220 */ /* 0x040fe20000410000 */
[----:B------:R-:W1:Y:S01]  /*d020*/  MUFU.EX2 R171, R31 ;  /* 0x0000001f00ab7308 */ /* 0x000e620000000800 */
[----:B------:R-:W-:Y:S01]  /*d030*/  FMUL.FTZ R127, R0, R127 ;  /* 0x0000007f007f7220 */ /* 0x000fe20000410000 */
[C---:B------:R-:W-:Y:S04]  /*d040*/  HMMA.16816.F32.BF16 R88, R176.reuse, R184, R88 ;  /* 0x000000b8b058723c */ /* 0x040fe80000041858 */
[----:B----4-:R-:W-:Y:S01]  /*d050*/  F2FP.BF16.PACK_AB R29, R192, R193 ;  /* 0x000000c1c01d723e */ /* 0x010fe200000010ff */
[C---:B------:R-:W-:Y:S02]  /*d060*/  FMUL.FTZ R128, R166.reuse, R128 ;  /* 0x00000080a6807220 */ /* 0x040fe40000410000 */
[C---:B------:R-:W-:Y:S01]  /*d070*/  FMUL.FTZ R129, R166.reuse, R129 ;  /* 0x00000081a6817220 */ /* 0x040fe20000410000 */
[-C--:B------:R-:W-:Y:S04]  /*d080*/  HMMA.16816.F32.BF16 R92, R176, R186.reuse, R92 ;  /* 0x000000bab05c723c */ /* 0x080fe8000004185c */
[C---:B------:R-:W-:Y:S01]  /*d090*/  FMUL.FTZ R96, R166.reuse, R96 ;  /* 0x00000060a6607220 */ /* 0x040fe20000410000 */
[----:B---3--:R-:W-:Y:S01]  /*d0a0*/  F2FP.BF16.PACK_AB R30, R195, R196 ;  /* 0x000000c4c31e723e */ /* 0x008fe200000010ff */
[C---:B------:R-:W-:Y:S02]  /*d0b0*/  FMUL.FTZ R97, R166.reuse, R97 ;  /* 0x00000061a6617220 */ /* 0x040fe40000410000 */
[C---:B------:R-:W-:Y:S04]  /*d0c0*/  FMUL.FTZ R98, R165.reuse, R98 ;  /* 0x00000062a5627220 */ /* 0x040fe80000410000 */
[----:B------:R-:W-:Y:S01]  /*d0d0*/  FMUL.FTZ R99, R165, R99 ;  /* 0x00000063a5637220 */ /* 0x000fe20000410000 */
[----:B-1----:R-:W-:Y:S01]  /*d0e0*/  F2FP.BF16.PACK_AB R31, R171, R170 ;  /* 0x000000aaab1f723e */ /* 0x002fe200000010ff */
[C---:B------:R-:W-:Y:S02]  /*d0f0*/  FMUL.FTZ R130, R165.reuse, R130 ;  /* 0x00000082a5827220 */ /* 0x040fe40000410000 */
[C---:B------:R-:W-:Y:S03]  /*d100*/  FMUL.FTZ R131, R165.reuse, R131 ;  /* 0x00000083a5837220 */ /* 0x040fe60000410000 */
[C---:B------:R-:W-:Y:S04]  /*d110*/  HMMA.16816.F32.BF16 R96, R172.reuse, R186, R96 ;  /* 0x000000baac60723c */ /* 0x040fe80000041860 */
[C---:B------:R-:W-:Y:S02]  /*d120*/  FMUL.FTZ R100, R166.reuse, R100 ;  /* 0x00000064a6647220 */ /* 0x040fe40000410000 */
[C---:B------:R-:W-:Y:S02]  /*d130*/  FMUL.FTZ R101, R166.reuse, R101 ;  /* 0x00000065a6657220 */ /* 0x040fe40000410000 */
[C---:B------:R-:W-:Y:S04]  /*d140*/  FMUL.FTZ R102, R165.reuse, R102 ;  /* 0x00000066a5667220 */ /* 0x040fe80000410000 */
[----:B------:R-:W-:Y:S02]  /*d150*/  FMUL.FTZ R103, R165, R103 ;  /* 0x00000067a5677220 */ /* 0x000fe40000410000 */
[----:B------:R-:W-:Y:S02]  /*d160*/  FFMA.FTZ R49, R49, c[0x0][0x2d0], -R200 ;  /* 0x0000b40031317a23 */ /* 0x000fe400000108c8 */
[C---:B------:R-:W-:Y:S02]  /*d170*/  FMUL.FTZ R112, R166.reuse, R112 ;  /* 0x00000070a6707220 */ /* 0x040fe40000410000 */
[----:B------:R-:W-:Y:S01]  /*d180*/  FMUL.FTZ R113, R166, R113 ;  /* 0x00000071a6717220 */ /* 0x000fe20000410000 */
[-C--:B------:R-:W-:Y:S03]  /*d190*/  HMMA.16816.F32.BF16 R100, R172, R20.reuse, R100 ;  /* 0x00000014ac64723c */ /* 0x080fe60000041864 */
[C---:B------:R-:W-:Y:S02]  /*d1a0*/  FMUL.FTZ R114, R165.reuse, R114 ;  /* 0x00000072a5727220 */ /* 0x040fe40000410000 */
[----:B------:R-:W-:Y:S02]  /*d1b0*/  FMUL.FTZ R115, R165, R115 ;  /* 0x00000073a5737220 */ /* 0x000fe40000410000 */
[--C-:B------:R-:W-:Y:S01]  /*d1c0*/  FFMA.FTZ R51, R51, c[0x0][0x2d0], -R205.reuse ;  /* 0x0000b40033337a23 */ /* 0x100fe200000108cd */
[C---:B------:R-:W-:Y:S04]  /*d1d0*/  HMMA.16816.F32.BF16 R104, R176.reuse, R20, R104 ;  /* 0x00000014b068723c */ /* 0x040fe80000041868 */
[--C-:B------:R-:W-:Y:S01]  /*d1e0*/  FFMA.FTZ R40, R40, c[0x0][0x2d0], -R206.reuse ;  /* 0x0000b40028287a23 */ /* 0x100fe200000108ce */
[----:B------:R-:W-:Y:S01]  /*d1f0*/  MUFU.EX2 R51, R51 ;  /* 0x0000003300337308 */ /* 0x000fe20000000800 */
[----:B------:R-:W-:Y:S01]  /*d200*/  FFMA.FTZ R45, R45, c[0x0][0x2d0], -R206 ;  /* 0x0000b4002d2d7a23 */ /* 0x000fe200000108ce */
[----:B------:R-:W-:Y:S01]  /*d210*/  F2FP.BF16.PACK_AB R20, R212, R213 ;  /* 0x000000d5d414723e */ /* 0x000fe200000010ff */
[-C--:B------:R-:W-:Y:S04]  /*d220*/  HMMA.16816.F32.BF16 R108, R176, R22.reuse, R108 ;  /* 0x00000016b06c723c */ /* 0x080fe8000004186c */
[----:B------:R-:W-:Y:S01]  /*d230*/  F2FP.BF16.PACK_AB R21, R208, R209 ;  /* 0x000000d1d015723e */ /* 0x000fe200000010ff */
[----:B------:R-:W-:Y:S02]  /*d240*/  FFMA.FTZ R50, R50, c[0x0][0x2d0], -R205 ;  /* 0x0000b40032327a23 */ /* 0x000fe400000108cd */
[----:B------:R-:W-:Y:S01]  /*d250*/  MUFU.EX2 R45, R45 ;  /* 0x0000002d002d7308 */ /* 0x000fe20000000800 */
[C---:B------:R-:W-:Y:S04]  /*d260*/  HMMA.16816.F32.BF16 R112, R172.reuse, R22, R112 ;  /* 0x00000016ac70723c */ /* 0x040fe80000041870 */
[----:B------:R-:W-:Y:S02]  /*d270*/  FFMA.FTZ R48, R48, c[0x0][0x2d0], -R200 ;  /* 0x0000b40030307a23 */ /* 0x000fe400000108c8 */
[--C-:B------:R-:W-:Y:S01]  /*d280*/  FFMA.FTZ R41, R41, c[0x0][0x2d0], -R206.reuse ;  /* 0x0000b40029297a23 */ /* 0x100fe200000108ce */
[----:B------:R-:W-:Y:S01]  /*d290*/  F2FP.BF16.PACK_AB R22, R210, R211 ;  /* 0x000000d3d216723e */ /* 0x000fe200000010ff */
[-C--:B------:R-:W-:Y:S01]  /*d2a0*/  HMMA.16816.F32.BF16 R116, R172, R32.reuse, R116 ;  /* 0x00000020ac74723c */ /* 0x080fe20000041874 */
[----:B------:R-:W-:Y:S03]  /*d2b0*/  MUFU.EX2 R50, R50 ;  /* 0x0000003200327308 */ /* 0x000fe60000000800 */
[----:B------:R-:W-:Y:S01]  /*d2c0*/  F2FP.BF16.PACK_AB R23, R199, R207 ;  /* 0x000000cfc717723e */ /* 0x000fe200000010ff */
[----:B------:R-:W-:Y:S02]  /*d2d0*/  FFMA.FTZ R44, R44, c[0x0][0x2d0], -R206 ;  /* 0x0000b4002c2c7a23 */ /* 0x000fe400000108ce */
[--C-:B------:R-:W-:Y:S01]  /*d2e0*/  FFMA.FTZ R42, R42, c[0x0][0x2d0], -R2.reuse ;  /* 0x0000b4002a2a7a23 */ /* 0x100fe20000010802 */
[C---:B------:R-:W-:Y:S03]  /*d2f0*/  HMMA.16816.F32.BF16 R120, R176.reuse, R32, R120 ;  /* 0x00000020b078723c */ /* 0x040fe60000041878 */
[----:B------:R-:W-:Y:S01]  /*d300*/  MUFU.EX2 R41, R41 ;  /* 0x0000002900297308 */ /* 0x000fe20000000800 */
[--C-:B------:R-:W-:Y:S02]  /*d310*/  FFMA.FTZ R43, R43, c[0x0][0x2d0], -R2.reuse ;  /* 0x0000b4002b2b7a23 */ /* 0x100fe40000010802 */
[--C-:B------:R-:W-:Y:S02]  /*d320*/  FFMA.FTZ R46, R46, c[0x0][0x2d0], -R2.reuse ;  /* 0x0000b4002e2e7a23 */ /* 0x100fe40000010802 */
[-C--:B------:R-:W-:Y:S01]  /*d330*/  HMMA.16816.F32.BF16 R124, R176, R34.reuse, R124 ;  /* 0x00000022b07c723c */ /* 0x080fe2000004187c */
[----:B------:R-:W1:Y:S03]  /*d340*/  LDSM.16.MT88.4 R176, [R228+0x2880] ;  /* 0x00288000e4b0783b */ /* 0x000e660000004200 */
[----:B------:R-:W-:Y:S01]  /*d350*/  FFMA.FTZ R2, R47, c[0x0][0x2d0], -R2 ;  /* 0x0000b4002f027a23 */ /* 0x000fe20000010802 */
[----:B------:R-:W-:Y:S01]  /*d360*/  MUFU.EX2 R44, R44 ;  /* 0x0000002c002c7308 */ /* 0x000fe20000000800 */
[----:B------:R-:W-:Y:S02]  /*d370*/  FFMA.FTZ R166, R166, R252, R222 ;  /* 0x000000fca6a67223 */ /* 0x000fe400000100de */
[----:B------:R-:W-:Y:S01]  /*d380*/  HMMA.16816.F32.BF16 R128, R172, R34, R128 ;  /* 0x00000022ac80723c */ /* 0x000fe20000041880 */
[----:B------:R-:W-:Y:S03]  /*d390*/  LDSM.16.MT88.4 R32, [R225+0x4080] ;  /* 0x00408000e120783b */ /* 0x000fe60000004200 */
[----:B------:R-:W-:Y:S02]  /*d3a0*/  FFMA.FTZ R164, R164, R250, R217 ;  /* 0x000000faa4a47223 */ /* 0x000fe400000100d9 */
[----:B------:R-:W-:Y:S01]  /*d3b0*/  FFMA.FTZ R0, R0, R249, R202 ;  /* 0x000000f900007223 */ /* 0x000fe200000100ca */
[----:B------:R-:W-:Y:S01]  /*d3c0*/  MUFU.EX2 R174, R37 ;  /* 0x0000002500ae7308 */ /* 0x000fe20000000800 */
[-C--:B------:R-:W-:Y:S05]  /*d3d0*/  HMMA.16816.F32.BF16 R4, R20, R24.reuse, R4 ;  /* 0x000000181404723c */ /* 0x080fea0000041804 */
[----:B------:R-:W-:Y:S02]  /*d3e0*/  FADD.FTZ R0, R201, R0 ;  /* 0x00000000c9007221 */ /* 0x000fe40000010000 */
[----:B------:R-:W-:Y:S01]  /*d3f0*/  FFMA.FTZ R165, R165, R251, R218 ;  /* 0x000000fba5a57223 */ /* 0x000fe200000100da */
[C---:B------:R-:W-:Y:S01]  /*d400*/  HMMA.16816.F32.BF16 R8, R28.reuse, R24, R8 ;  /* 0x000000181c08723c */ /* 0x040fe20000041808 */
[----:B------:R-:W-:Y:S07]  /*d410*/  MUFU.EX2 R172, R38 ;  /* 0x0000002600ac7308 */ /* 0x000fee0000000800 */
[-C--:B------:R-:W-:Y:S03]  /*d420*/  HMMA.16816.F32.BF16 R12, R28, R26.reuse, R12 ;  /* 0x0000001a1c0c723c */ /* 0x080fe6000004180c */
[----:B------:R-:W-:Y:S05]  /*d430*/  MUFU.EX2 R173, R49 ;  /* 0x0000003100ad7308 */ /* 0x000fea0000000800 */
[C---:B------:R-:W-:Y:S01]  /*d440*/  HMMA.16816.F32.BF16 R16, R20.reuse, R26, R16 ;  /* 0x0000001a1410723c */ /* 0x040fe20000041810 */
[----:B------:R-:W2:Y:S04]  /*d450*/  LDSM.16.MT88.4 R24, [R227+0x2880] ;  /* 0x00288000e318783b */ /* 0x000ea80000004200 */
[----:B------:R3:W-:Y:S03]  /*d460*/  MUFU.EX2 R49, R39 ;  /* 0x0000002700317308 */ /* 0x0007e60000000800 */
[-C--:B------:R-:W-:Y:S07]  /*d470*/  HMMA.16816.F32.BF16 R132, R20, R180.reuse, R132 ;  /* 0x000000b41484723c */ /* 0x080fee0000041884 */
[----:B------:R-:W-:Y:S01]  /*d480*/  MUFU.EX2 R175, R48 ;  /* 0x0000003000af7308 */ /* 0x000fe20000000800 */
[C---:B------:R-:W-:Y:S08]  /*d490*/  HMMA.16816.F32.BF16 R136, R28.reuse, R180, R136 ;  /* 0x000000b41c88723c */ /* 0x040ff00000041888 */
[-C--:B------:R-:W-:Y:S01]  /*d4a0*/  HMMA.16816.F32.BF16 R140, R28, R182.reuse, R140 ;  /* 0x000000b61c8c723c */ /* 0x080fe2000004188c */
[----:B------:R-:W4:Y:S01]  /*d4b0*/  MUFU.EX2 R48, R40 ;  /* 0x0000002800307308 */ /* 0x000f220000000800 */
[----:B---3--:R-:W3:Y:S06]  /*d4c0*/  LDSM.16.MT88.4 R36, [R226+0x4080] ;  /* 0x00408000e224783b */ /* 0x008eec0000004200 */
[C---:B------:R-:W-:Y:S03]  /*d4d0*/  HMMA.16816.F32.BF16 R144, R20.reuse, R182, R144 ;  /* 0x000000b61490723c */ /* 0x040fe60000041890 */
[----:B------:R2:W-:Y:S05]  /*d4e0*/  MUFU.EX2 R40, R2 ;  /* 0x0000000200287308 */ /* 0x0005ea0000000800 */
[-C--:B-1----:R-:W-:Y:S05]  /*d4f0*/  HMMA.16816.F32.BF16 R148, R20, R176.reuse, R148 ;  /* 0x000000b01494723c */ /* 0x082fea0000041894 */
[----:B------:R-:W-:Y:S03]  /*d500*/  MUFU.EX2 R42, R42 ;  /* 0x0000002a002a7308 */ /* 0x000fe60000000800 */
[C---:B------:R-:W-:Y:S07]  /*d510*/  HMMA.16816.F32.BF16 R152, R28.reuse, R176, R152 ;  /* 0x000000b01c98723c */ /* 0x040fee0000041898 */
[----:B------:R-:W1:Y:S01]  /*d520*/  MUFU.EX2 R43, R43 ;  /* 0x0000002b002b7308 */ /* 0x000e620000000800 */
[-C--:B------:R-:W-:Y:S04]  /*d530*/  HMMA.16816.F32.BF16 R156, R28, R178.reuse, R156 ;  /* 0x000000b21c9c723c */ /* 0x080fe8000004189c */
[----:B--2---:R-:W-:Y:S04]  /*d540*/  FADD.FTZ R2, R203, R0 ;  /* 0x00000000cb027221 */ /* 0x004fe80000010000 */
[C---:B------:R-:W-:Y:S01]  /*d550*/  HMMA.16816.F32.BF16 R160, R20.reuse, R178, R160 ;  /* 0x000000b214a0723c */ /* 0x040fe200000418a0 */
[----:B------:R-:W2:Y:S07]  /*d560*/  MUFU.EX2 R46, R46 ;  /* 0x0000002e002e7308 */ /* 0x000eae0000000800 */
        /* <DEDUP_REMOVED lines=15> */
[-C--:B-1----:R-:W-:Y:S08]  /*d660*/  HMMA.16816.F32.BF16 R100, R20, R24.reuse, R100 ;  /* 0x000000181464723c */ /* 0x082ff00000041864 */
[C---:B------:R-:W-:Y:S07]  /*d670*/  HMMA.16816.F32.BF16 R104, R28.reuse, R24, R104 ;  /* 0x000000181c68723c */ /* 0x040fee0000041868 */
[----:B----4-:R-:W-:Y:S01]  /*d680*/  F2FP.BF16.PACK_AB R24, R41, R48 ;  /* 0x000000302918723e */ /* 0x010fe200000010ff */
[-C--:B------:R-:W-:Y:S04]  /*d690*/  HMMA.16816.F32.BF16 R108, R28, R26.reuse, R108 ;  /* 0x0000001a1c6c723c */ /* 0x080fe8000004186c */
[----:B------:R-:W-:Y:S04]  /*d6a0*/  F2FP.BF16.PACK_AB R25, R43, R42 ;  /* 0x0000002a2b19723e */ /* 0x000fe800000010ff */
[C---:B------:R-:W-:Y:S07]  /*d6b0*/  HMMA.16816.F32.BF16 R112, R20.reuse, R26, R112 ;  /* 0x0000001a1470723c */ /* 0x040fee0000041870 */
[----:B------:R-:W-:Y:S01]  /*d6c0*/  F2FP.BF16.PACK_AB R26, R45, R44 ;  /* 0x0000002c2d1a723e */ /* 0x000fe200000010ff */
[-C--:B--2---:R-:W-:Y:S04]  /*d6d0*/  HMMA.16816.F32.BF16 R116, R20, R32.reuse, R116 ;  /* 0x000000201474723c */ /* 0x084fe80000041874 */
[----:B------:R-:W-:Y:S04]  /*d6e0*/  F2FP.BF16.PACK_AB R27, R40, R46 ;  /* 0x0000002e281b723e */ /* 0x000fe800000010ff */
[C---:B------:R-:W-:Y:S08]  /*d6f0*/  HMMA.16816.F32.BF16 R120, R28.reuse, R32, R120 ;  /* 0x000000201c78723c */ /* 0x040ff00000041878 */
[-C--:B------:R-:W-:Y:S01]  /*d700*/  HMMA.16816.F32.BF16 R124, R28, R34.reuse, R124 ;  /* 0x000000221c7c723c */ /* 0x080fe2000004187c */
[----:B------:R-:W1:Y:S07]  /*d710*/  LDSM.16.MT88.4 R28, [R228+0x3080] ;  /* 0x00308000e41c783b */ /* 0x000e6e0000004200 */
[----:B------:R-:W-:Y:S01]  /*d720*/  HMMA.16816.F32.BF16 R128, R20, R34, R128 ;  /* 0x000000221480723c */ /* 0x000fe20000041880 */
[----:B------:R-:W2:Y:S06]  /*d730*/  LDSM.16.MT88.4 R32, [R227+0x3080] ;  /* 0x00308000e320783b */ /* 0x000eac0000004200 */
[----:B------:R-:W-:Y:S02]  /*d740*/  F2FP.BF16.PACK_AB R20, R174, R194 ;  /* 0x000000c2ae14723e */ /* 0x000fe400000010ff */
[----:B------:R-:W-:Y:S03]  /*d750*/  F2FP.BF16.PACK_AB R22, R173, R175 ;  /* 0x000000afad16723e */ /* 0x000fe600000010ff */
[----:B------:R-:W-:Y:S02]  /*d760*/  F2FP.BF16.PACK_AB R21, R49, R172 ;  /* 0x000000ac3115723e */ /* 0x000fe400000010ff */
[----:B------:R-:W-:Y:S07]  /*d770*/  F2FP.BF16.PACK_AB R23, R51, R50 ;  /* 0x000000323317723e */ /* 0x000fee00000010ff */
[-C--:B------:R-:W-:Y:S01]  /*d780*/  HMMA.16816.F32.BF16 R176, R20, R188.reuse, R4 ;  /* 0x000000bc14b0723c */ /* 0x080fe20000041804 */
[----:B------:R-:W4:Y:S07]  /*d790*/  LDSM.16.MT88.4 R4, [R225+0x4880] ;  /* 0x00488000e104783b */ /* 0x000f2e0000004200 */
[C---:B------:R-:W-:Y:S01]  /*d7a0*/  HMMA.16816.F32.BF16 R180, R24.reuse, R188, R8 ;  /* 0x000000bc18b4723c */ /* 0x040fe20000041808 */
[----:B------:R-:W1:Y:S07]  /*d7b0*/  LDSM.16.MT88.4 R8, [R226+0x4880] ;  /* 0x00488000e208783b */ /* 0x000e6e0000004200 */
[-C--:B------:R-:W-:Y:S01]  /*d7c0*/  HMMA.16816.F32.BF16 R184, R24, R190.reuse, R12 ;  /* 0x000000be18b8723c */ /* 0x080fe2000004180c */
[----:B------:R-:W1:Y:S07]  /*d7d0*/  LDSM.16.MT88.4 R12, [R228+0x4880] ;  /* 0x00488000e40c783b */ /* 0x000e6e0000004200 */
[C---:B------:R-:W-:Y:S01]  /*d7e0*/  HMMA.16816.F32.BF16 R188, R20.reuse, R190, R16 ;  /* 0x000000be14bc723c */ /* 0x040fe20000041810 */
[----:B------:R-:W2:Y:S07]  /*d7f0*/  LDSM.16.MT88.4 R16, [R227+0x4880] ;  /* 0x00488000e310783b */ /* 0x000eae0000004200 */
[-C--:B---3--:R-:W-:Y:S08]  /*d800*/  HMMA.16816.F32.BF16 R132, R20, R36.reuse, R132 ;  /* 0x000000241484723c */ /* 0x088ff00000041884 */
[C---:B------:R-:W-:Y:S08]  /*d810*/  HMMA.16816.F32.BF16 R136, R24.reuse, R36, R136 ;  /* 0x000000241888723c */ /* 0x040ff00000041888 */
[-C--:B------:R-:W-:Y:S08]  /*d820*/  HMMA.16816.F32.BF16 R140, R24, R38.reuse, R140 ;  /* 0x00000026188c723c */ /* 0x080ff0000004188c */
        /* <DEDUP_REMOVED lines=36> */
[----:B------:R-:W-:Y:S01]  /*da70*/  FADD.FTZ R7, R208, R4 ;  /* 0x00000004d0077221 */ /* 0x000fe20000010000 */
[-C--:B------:R-:W-:Y:S03]  /*da80*/  HMMA.16816.F32.BF16 R108, R24, R14.reuse, R108 ;  /* 0x0000000e186c723c */ /* 0x080fe6000004186c */
[----:B------:R-:W-:Y:S02]  /*da90*/  FADD.FTZ R4, R211, R8 ;  /* 0x00000008d3047221 */ /* 0x000fe40000010000 */
[----:B------:R-:W-:Y:S02]  /*daa0*/  FADD.FTZ R5, R192, R0 ;  /* 0x00000000c0057221 */ /* 0x000fe40000010000 */
[----:B------:R-:W-:Y:S01]  /*dab0*/  FADD.FTZ R2, R207, R7 ;  /* 0x00000007cf027221 */ /* 0x000fe20000010000 */
[C---:B------:R-:W-:Y:S04]  /*dac0*/  HMMA.16816.F32.BF16 R112, R20.reuse, R14, R112 ;  /* 0x0000000e1470723c */ /* 0x040fe80000041870 */
[----:B------:R-:W-:Y:S02]  /*dad0*/  FADD.FTZ R0, R196, R6 ;  /* 0x00000006c4007221 */ /* 0x000fe40000010000 */
[----:B------:R-:W-:Y:S02]  /*dae0*/  FADD.FTZ R7, R210, R4 ;  /* 0x00000004d2077221 */ /* 0x000fe40000010000 */
        /* <DEDUP_REMOVED lines=21> */
[----:B------:R-:W-:Y:S01]  /*dc40*/  STL [R1+0x1c], R6 ;  /* 0x00001c0601007387 */ /* 0x000fe20000100800 */
[----:B------:R-:W-:Y:S02]  /*dc50*/  FADD.FTZ R0, R46, R4 ;  /* 0x000000042e007221 */ /* 0x000fe40000010000 */
[----:B------:R-:W-:Y:S02]  /*dc60*/  FADD.FTZ R4, R51, R5 ;  /* 0x0000000533047221 */ /* 0x000fe40000010000 */
[----:B------:R-:W-:Y:S02]  /*dc70*/  FADD.FTZ R2, R45, R2 ;  /* 0x000000022d027221 */ /* 0x000fe40000010000 */
[----:B------:R-:W-:Y:S01]  /*dc80*/  FADD.FTZ R0, R40, R0 ;  /* 0x0000000028007221 */ /* 0x000fe20000010000 */
[----:B------:R-:W-:Y:S04]  /*dc90*/  STL [R1+0x14], R4 ;  /* 0x0000140401007387 */ /* 0x000fe80000100800 */
[----:B------:R1:W-:Y:S04]  /*dca0*/  STL [R1+0x18], R2 ;  /* 0x0000180201007387 */ /* 0x0003e80000100800 */
[----:B------:R2:W-:Y:S01]  /*dcb0*/  STL [R1+0x20], R0 ;  /* 0x0000200001007387 */ /* 0x0005e20000100800 */
[----:B-1----:R-:W-:Y:S02]  /*dcc0*/  MOV R2, R168 ;  /* 0x000000a800027202 */ /* 0x002fe40000000f00 */
[----:B--2---:R-:W-:Y:S01]  /*dcd0*/  MOV R0, R169 ;  /* 0x000000a900007202 */ /* 0x004fe20000000f00 */
[----:B------:R-:W-:-:S05]  /*dce0*/  @P0 BRA `(.L_x_2857) ;  /* 0xffffd31000000947 */ /* 0x000fca000383ffff */
.L_x_2856:
[----:B------:R-:W-:-:S13]  /*dcf0*/  ISETP.GE.AND P0, PT, R242, UR8, PT ;  /* 0x00000008f2007c0c */ /* 0x000fda000bf06270 */
[----:B------:R-:W-:Y:S05]  /*dd00*/  @!P0 BRA `(.L_x_2858) ;  /* 0x000043d000008947 */ /* 0x000fea0003800000 */
[----:B-12---:R-:W2:Y:S04]  /*dd10*/  LDL.64 R4, [R1+0x48] ;  /* 0x0000480001047983 */ /* 0x006ea80000100a00 */
[----:B------:R-:W3:Y:S01]  /*dd20*/  LDL.64 R6, [R1+0x38] ;  /* 0x0000380001067983 */ /* 0x000ee20000100a00 */
        /* <DEDUP_REMOVED lines=16> */
[----:B--2---:R-:W-:Y:S02]  /*de30*/  IADD3 R8, P0, R4, 0x40, RZ ;  /* 0x0000004004087810 */ /* 0x004fe40007f1e0ff */
[----:B------:R-:W-:Y:S01]  /*de40*/  MOV R2, R4 ;  /* 0x0000000400027202 */ /* 0x000fe20000000f00 */
[--C-:B---3--:R-:W-:Y:S02]  /*de50*/  IMAD.MOV.U32 R3, RZ, RZ, R7.reuse ;  /* 0x000000ffff037224 */ /* 0x108fe400078e0007 */
[----:B------:R-:W-:-:S05]  /*de60*/  IMAD.X R9, RZ, RZ, R7, P0 ;  /* 0x000000ffff097224 */ /* 0x000fca00000e0607 */
[----:B------:R1:W-:Y:S04]  /*de70*/  STL.64 [R1], R8 ;  /* 0x0000000801007387 */ /* 0x0003e80000100a00 */
[----:B------:R1:W-:Y:S02]  /*de80*/  STL.64 [R1+0x8], R2 ;  /* 0x0000080201007387 */ /* 0x0003e40000100a00 */
.L_x_2875:
[----:B--2---:R-:W2:Y:S01]  /*de90*/  LDL.64 R40, [R1+0x8] ;  /* 0x0000080001287983 */ /* 0x004ea20000100a00 */
[----:B------:R-:W-:Y:S04]  /*dea0*/  DEPBAR.LE SB0, 0x0 ;  /* 0x000080000000791a */ /* 0x000fe80000000000 */
[----:B------:R-:W3:Y:S05]  /*deb0*/  LDL.64 R168, [R1] ;  /* 0x0000000001a87983 */ /* 0x000eea0000100a00 */
[----:B------:R-:W-:Y:S01]  /*dec0*/  BAR.SYNC.DEFER_BLOCKING 0x0 ;  /* 0x0000000000007b1d */ /* 0x000fe20000010000 */
[C---:B------:R-:W-:Y:S01]  /*ded0*/  ISETP.GT.AND P6, PT, R242.reuse, UR8, PT ;  /* 0x00000008f2007c0c */ /* 0x040fe2000bfc4270 */
[----:B------:R-:W-:Y:S01]  /*dee0*/  IMAD R0, R242, UR5, RZ ;  /* 0x00000005f2007c24 */ /* 0x000fe2000f8e02ff */
[----:B-1----:R-:W-:Y:S05]  /*def0*/  SHF.R.S32.HI R2, RZ, 0x1f, R242 ;  /* 0x0000001fff027819 */ /* 0x002fea00000114f2 */
[----:B------:R-:W-:Y:S01]  /*df00*/  IMAD R0, R2, UR18, R0 ;  /* 0x0000001202007c24 */ /* 0x000fe2000f8e0200 */
[----:B-----5:R-:W-:Y:S05]  /*df10*/  LDSM.16.M88.4 R48, [R231+0x8080] ;  /* 0x00808000e730783b */ /* 0x020fea0000000200 */
[----:B------:R-:W1:Y:S05]  /*df20*/  LDSM.16.M88.4 R16, [R224+0x5080] ;  /* 0x00508000e010783b */ /* 0x000e6a0000000200 */
[----:B------:R-:W4:Y:S05]  /*df30*/  LDSM.16.M88.4 R44, [R231+0xa080] ;  /* 0x00a08000e72c783b */ /* 0x000f2a0000000200 */
[----:B------:R-:W4:Y:S05]  /*df40*/  LDSM.16.M88.4 R32, [R224+0x5880] ;  /* 0x00588000e020783b */ /* 0x000f2a0000000200 */
[----:B------:R-:W3:Y:S05]  /*df50*/  LDL.64 R246, [R1+0x30] ;  /* 0x0000300001f67983 */ /* 0x000eea0000100a00 */
[----:B------:R-:W4:Y:S05]  /*df60*/  LDSM.16.M88.4 R172, [R224+0x6080] ;  /* 0x00608000e0ac783b */ /* 0x000f2a0000000200 */
[----:B------:R-:W3:Y:S05]  /*df70*/  LDL.64 R244, [R1+0x40] ;  /* 0x0000400001f47983 */ /* 0x000eea0000100a00 */
[----:B------:R-:W-:Y:S05]  /*df80*/  LDSM.16.M88.4 R192, [R233+0x8080] ;  /* 0x00808000e9c0783b */ /* 0x000fea0000000200 */
[----:B------:R-:W3:Y:S01]  /*df90*/  LDL R171, [R1+0x24] ;  /* 0x0000240001ab7983 */ /* 0x000ee20000100800 */
[-C--:B-1----:R-:W-:Y:S04]  /*dfa0*/  HMMA.16816.F32.BF16 R4, R48, R16.reuse, RZ ;  /* 0x000000103004723c */ /* 0x082fe800000418ff */
[----:B------:R-:W1:Y:S05]  /*dfb0*/  LDSM.16.M88.4 R196, [R235] ;  /* 0x00000000ebc4783b */ /* 0x000e6a0000000200 */
[----:B------:R-:W1:Y:S01]  /*dfc0*/  LDSM.16.M88.4 R200, [R233+0xa080] ;  /* 0x00a08000e9c8783b */ /* 0x000e620000000200 */
[C---:B----4-:R-:W-:Y:S04]  /*dfd0*/  HMMA.16816.F32.BF16 R8, R44.reuse, R16, RZ ;  /* 0x000000102c08723c */ /* 0x050fe800000418ff */
[----:B------:R-:W4:Y:S04]  /*dfe0*/  LDSM.16.M88.4 R204, [R241] ;  /* 0x00000000f1cc783b */ /* 0x000f280000000200 */
[-C--:B------:R-:W-:Y:S08]  /*dff0*/  HMMA.16816.F32.BF16 R12, R44, R18.reuse, RZ ;  /* 0x000000122c0c723c */ /* 0x080ff000000418ff */
[C---:B------:R-:W-:Y:S08]  /*e000*/  HMMA.16816.F32.BF16 R16, R48.reuse, R18, RZ ;  /* 0x000000123010723c */ /* 0x040ff000000418ff */
[-C--:B------:R-:W-:Y:S08]  /*e010*/  HMMA.16816.F32.BF16 R20, R48, R32.reuse, RZ ;  /* 0x000000203014723c */ /* 0x080ff000000418ff */
[C---:B------:R-:W-:Y:S08]  /*e020*/  HMMA.16816.F32.BF16 R24, R44.reuse, R32, RZ ;  /* 0x000000202c18723c */ /* 0x040ff000000418ff */
[-C--:B------:R-:W-:Y:S08]  /*e030*/  HMMA.16816.F32.BF16 R28, R44, R34.reuse, RZ ;  /* 0x000000222c1c723c */ /* 0x080ff000000418ff */
[C---:B------:R-:W-:Y:S08]  /*e040*/  HMMA.16816.F32.BF16 R32, R48.reuse, R34, RZ ;  /* 0x000000223020723c */ /* 0x040ff000000418ff */
[-C--:B------:R-:W-:Y:S01]  /*e050*/  HMMA.16816.F32.BF16 R36, R48, R172.reuse, RZ ;  /* 0x000000ac3024723c */ /* 0x080fe200000418ff */
[C---:B--2---:R-:W-:Y:S07]  /*e060*/  IMAD.WIDE.U32 R208, R242.reuse, UR18, R40 ;  /* 0x00000012f2d07c25 */ /* 0x044fee000f8e0028 */
[C---:B------:R-:W-:Y:S04]  /*e070*/  HMMA.16816.F32.BF16 R40, R44.reuse, R172, RZ ;  /* 0x000000ac2c28723c */ /* 0x040fe800000418ff */
[----:B------:R-:W-:Y:S02]  /*e080*/  IMAD.IADD R167, R209, 0x1, R0 ;  /* 0x00000001d1a77824 */ /* 0x000fe400078e0200 */
[----:B---3--:R-:W-:Y:S01]  /*e090*/  IMAD.WIDE.U32 R2, R242, UR18, R168 ;  /* 0x00000012f2027c25 */ /* 0x008fe2000f8e00a8 */
[C---:B------:R-:W-:Y:S01]  /*e0a0*/  LEA R168, P1, R208.reuse, c[0x0][0x1f8], 0x1 ;  /* 0x00007e00d0a87a11 */ /* 0x040fe200078208ff */
[-C--:B------:R-:W-:Y:S04]  /*e0b0*/  HMMA.16816.F32.BF16 R44, R44, R174.reuse, RZ ;  /* 0x000000ae2c2c723c */ /* 0x080fe800000418ff */
[----:B------:R-:W-:Y:S02]  /*e0c0*/  LEA.HI.X R169, R208, c[0x0][0x1fc], R167, 0x1, P1 ;  /* 0x00007f00d0a97a11 */ /* 0x000fe400008f0ca7 */
[----:B------:R-:W2:Y:S01]  /*e0d0*/  LDL R167, [R1+0x10] ;  /* 0x0000100001a77983 */ /* 0x000ea20000100800 */
[----:B------:R-:W-:Y:S01]  /*e0e0*/  LEA R212, P0, R2, c[0x0][0x1f8], 0x1 ;  /* 0x00007e0002d47a11 */ /* 0x000fe200078008ff */
[----:B------:R-:W-:Y:S01]  /*e0f0*/  IMAD.IADD R0, R0, 0x1, R3 ;  /* 0x0000000100007824 */ /* 0x000fe200078e0203 */
[----:B------:R-:W-:Y:S02]  /*e100*/  HMMA.16816.F32.BF16 R48, R48, R174, RZ ;  /* 0x000000ae3030723c */ /* 0x000fe400000418ff */
[----:B------:R-:W3:Y:S02]  /*e110*/  LDSM.16.M88.4 R208, [R240] ;  /* 0x00000000f0d0783b */ /* 0x000ee40000000200 */
[----:B------:R-:W-:Y:S03]  /*e120*/  LEA.HI.X R213, R2, c[0x0][0x1fc], R0, 0x1, P0 ;  /* 0x00007f0002d57a11 */ /* 0x000fe600000f0c00 */
[----:B------:R-:W-:Y:S01]  /*e130*/  @!PT LDS RZ, [RZ] ;  /* 0x00000000fffff984 */ /* 0x000fe20000000800 */
[----:B------:R-:W-:Y:S01]  /*e140*/  @!PT LDS RZ, [RZ] ;  /* 0x00000000fffff984 */ /* 0x000fe20000000800 */
[----:B------:R-:W-:Y:S01]  /*e150*/  @!PT LDS RZ, [RZ] ;  /* 0x00000000fffff984 */ /* 0x000fe20000000800 */
[----:B------:R4:W-:Y:S01]  /*e160*/  LDGSTS.E.BYPASS.LTC128B.128 [R243+0x2080], [R168.64], !P4 ;  /* 0x02080000a8f37fae */ /* 0x0009e2000e101d4e */
[----:B------:R-:W-:Y:S01]  /*e170*/  IADD3 R2, P0, R168, UR10, RZ ;  /* 0x0000000aa8027c10 */ /* 0x000fe2000ff1e0ff */
[-C--:B-1----:R-:W-:Y:S03]  /*e180*/  HMMA.16816.F32.BF16 R4, R192, R196.reuse, R4 ;  /* 0x000000c4c004723c */ /* 0x082fe60000041804 */
[----:B------:R1:W-:Y:S02]  /*e190*/  LDGSTS.E.BYPASS.LTC128B.128 [R243+0x3880], [R212.64], !P3 ;  /* 0x03880000d4f37fae */ /* 0x0003e4000d901d4e */
[----:B------:R-:W-:Y:S02]  /*e1a0*/  IADD3.X R3, R169, UR11, RZ, P0, !PT ;  /* 0x0000000ba9037c10 */ /* 0x000fe400087fe4ff */
[----:B------:R-:W-:Y:S01]  /*e1b0*/  IADD3 R172, P1, R2, UR10, RZ ;  /* 0x0000000a02ac7c10 */ /* 0x000fe2000ff3e0ff */
[C---:B------:R-:W-:Y:S02]  /*e1c0*/  HMMA.16816.F32.BF16 R8, R200.reuse, R196, R8 ;  /* 0x000000c4c808723c */ /* 0x040fe40000041808 */
[----:B------:R1:W-:Y:S02]  /*e1d0*/  LDGSTS.E.BYPASS.LTC128B.128 [R243+0x2880], [R2.64], !P4 ;  /* 0x0288000002f37fae */ /* 0x0003e4000e101d4e */
[C---:B------:R-:W-:Y:S02]  /*e1e0*/  IADD3.X R173, R3.reuse, UR11, RZ, P1, !PT ;  /* 0x0000000b03ad7c10 */ /* 0x040fe40008ffe4ff */
[----:B------:R-:W-:Y:S01]  /*e1f0*/  PLOP3.LUT P1, PT, PT, PT, UP3, 0x80, 0x0 ;  /* 0x000000000000781c */ /* 0x000fe20003f2f038 */
[----:B------:R1:W-:Y:S01]  /*e200*/  LDGSTS.E.BYPASS.LTC128B.128 [R243+0x4080], [R2.64+0x80], !P3 ;  /* 0x0408008002f37fae */ /* 0x0003e2000d901d4e */
[-C--:B------:R-:W-:Y:S04]  /*e210*/  HMMA.16816.F32.BF16 R12, R200, R198.reuse, R12 ;  /* 0x000000c6c80c723c */ /* 0x080fe8000004180c */
[----:B------:R3:W-:Y:S01]  /*e220*/  LDGSTS.E.BYPASS.LTC128B.128 [R243+0x3080], [R172.64], !P4 ;  /* 0x03080000acf37fae */ /* 0x0007e2000e101d4e */
[----:B------:R-:W-:Y:S03]  /*e230*/  @P6 IADD3 R0, R242, -0x1, RZ ;  /* 0xfffffffff2006810 */ /* 0x000fe60007ffe0ff */
[C---:B------:R-:W-:Y:S04]  /*e240*/  HMMA.16816.F32.BF16 R16, R192.reuse, R198, R16 ;  /* 0x000000c6c010723c */ /* 0x040fe80000041810 */
[----:B----4-:R-:W-:Y:S04]  /*e250*/  IADD3 R168, P0, R2, UR17, RZ ;  /* 0x0000001102a87c10 */ /* 0x010fe8000ff1e0ff */
[-C--:B------:R-:W-:Y:S04]  /*e260*/  HMMA.16816.F32.BF16 R20, R192, R204.reuse, R20 ;  /* 0x000000ccc014723c */ /* 0x080fe80000041814 */
[----:B------:R-:W-:Y:S02]  /*e270*/  IADD3.X R169, R3, UR4, RZ, P0, !PT ;  /* 0x0000000403a97c10 */ /* 0x000fe400087fe4ff */
[----:B------:R-:W-:Y:S02]  /*e280*/  PLOP3.LUT P0, PT, PT, PT, UP3, 0x80, 0x0 ;  /* 0x000000000000781c */ /* 0x000fe40003f0f038 */
[C---:B------:R-:W-:Y:S01]  /*e290*/  HMMA.16816.F32.BF16 R24, R200.reuse, R204, R24 ;  /* 0x000000ccc818723c */ /* 0x040fe20000041818 */
[----:B------:R4:W-:Y:S03]  /*e2a0*/  LDGSTS.E.BYPASS.LTC128B.128 [R243+0x4880], [R168.64], !P3 ;  /* 0x04880000a8f37fae */ /* 0x0009e6000d901d4e */
[----:B-1----:R-:W-:Y:S01]  /*e2b0*/  @P6 SHF.R.S32.HI R2, RZ, 0x1f, R0 ;  /* 0x0000001fff026819 */ /* 0x002fe20000011400 */
[----:B------:R-:W-:Y:S01]  /*e2c0*/  @P6 IMAD.MOV.U32 R3, RZ, RZ, R247 ;  /* 0x000000ffff036224 */ /* 0x000fe200078e00f7 */
[----:B------:R-:W-:Y:S02]  /*e2d0*/  LDSM.16.M88.4 R212, [R230+0x5080] ;  /* 0x00508000e6d4783b */ /* 0x000fe40000000200 */
[-C--:B------:R-:W-:Y:S03]  /*e2e0*/  HMMA.16816.F32.BF16 R28, R200, R206.reuse, R28 ;  /* 0x000000cec81c723c */ /* 0x080fe6000004181c */
[----:B------:R-:W0:Y:S01]  /*e2f0*/  LDGDEPBAR ;  /* 0x00000000000079af */ /* 0x000e220000000000 */
[----:B------:R-:W-:Y:S04]  /*e300*/  @P6 IMAD R2, R2, c[0x0][0x1e0], RZ ;  /* 0x0000780002026a24 */ /* 0x000fe800078e02ff */
[C---:B------:R-:W-:Y:S01]  /*e310*/  HMMA.16816.F32.BF16 R32, R192.reuse, R206, R32 ;  /* 0x000000cec020723c */ /* 0x040fe20000041820 */
[----:B---3--:R-:W1:Y:S03]  /*e320*/  LDSM.16.M88.4 R172, [R232+0x8080] ;  /* 0x00808000e8ac783b */ /* 0x008e660000000200 */
[C---:B------:R-:W-:Y:S02]  /*e330*/  @P6 IMAD R2, R0.reuse, c[0x0][0x1e4], R2 ;  /* 0x0000790000026a24 */ /* 0x040fe400078e0202 */
[----:B------:R-:W3:Y:S02]  /*e340*/  LDSM.16.M88.4 R216, [R232+0xa080] ;  /* 0x00a08000e8d8783b */ /* 0x000ee40000000200 */
[-C--:B------:R-:W-:Y:S03]  /*e350*/  HMMA.16816.F32.BF16 R36, R192, R208.reuse, R36 ;  /* 0x000000d0c024723c */ /* 0x080fe60000041824 */
[----:B------:R-:W3:Y:S01]  /*e360*/  LDSM.16.M88.4 R196, [R230+0x5880] ;  /* 0x00588000e6c4783b */ /* 0x000ee20000000200 */
[----:B----4-:R-:W-:Y:S04]  /*e370*/  @P6 IMAD.WIDE.U32 R168, R0, c[0x0][0x1e0], RZ ;  /* 0x0000780000a86a25 */ /* 0x010fe800078e00ff */
[C---:B------:R-:W-:Y:S01]  /*e380*/  HMMA.16816.F32.BF16 R40, R200.reuse, R208, R40 ;  /* 0x000000d0c828723c */ /* 0x040fe20000041828 */
[----:B------:R-:W-:Y:S03]  /*e390*/  LDSM.16.M88.4 R204, [R229] ;  /* 0x00000000e5cc783b */ /* 0x000fe60000000200 */
[----:B------:R-:W-:Y:S02]  /*e3a0*/  @P6 IMAD.IADD R0, R169, 0x1, R2 ;  /* 0x00000001a9006824 */ /* 0x000fe400078e0202 */
[----:B------:R-:W-:Y:S01]  /*e3b0*/  LDSM.16.M88.4 R220, [R229+0x800] ;  /* 0x00080000e5dc783b */ /* 0x000fe20000000200 */
[----:B------:R-:W-:Y:S01]  /*e3c0*/  @P6 IMAD.MOV.U32 R2, RZ, RZ, R244 ;  /* 0x000000ffff026224 */ /* 0x000fe200078e00f4 */
[-C--:B------:R-:W-:Y:S03]  /*e3d0*/  HMMA.16816.F32.BF16 R44, R200, R210.reuse, R44 ;  /* 0x000000d2c82c723c */ /* 0x080fe6000004182c */
[----:B------:R-:W4:Y:S01]  /*e3e0*/  LDSM.16.M88.4 R200, [R230+0x6080] ;  /* 0x00608000e6c8783b */ /* 0x000f220000000200 */
[----:B------:R-:W-:Y:S04]  /*e3f0*/  @P6 IMAD.WIDE.U32 R2, R168, 0x30, R2 ;  /* 0x00000030a8026825 */ /* 0x000fe800078e0002 */
[----:B------:R-:W-:Y:S01]  /*e400*/  HMMA.16816.F32.BF16 R48, R192, R210, R48 ;  /* 0x000000d2c030723c */ /* 0x000fe20000041830 */
[----:B------:R-:W4:Y:S03]  /*e410*/  LDSM.16.M88.4 R192, [R234+0x8080] ;  /* 0x00808000eac0783b */ /* 0x000f260000000200 */
[----:B------:R-:W-:Y:S02]  /*e420*/  @P6 IMAD.SHL.U32 R168, R2, 0x2, RZ ;  /* 0x0000000202a86824 */ /* 0x000fe400078e00ff */
[----:B------:R-:W4:Y:S01]  /*e430*/  LDSM.16.M88.4 R208, [R234+0xa080] ;  /* 0x00a08000ead0783b */ /* 0x000f220000000200 */
[----:B------:R-:W-:Y:S01]  /*e440*/  @P6 IMAD R0, R0, 0x30, RZ ;  /* 0x0000003000006824 */ /* 0x000fe200078e02ff */
[-C--:B-1----:R-:W-:Y:S05]  /*e450*/  HMMA.16816.F32.BF16 R4, R172, R212.reuse, R4 ;  /* 0x000000d4ac04723c */ /* 0x082fea0000041804 */
[----:B------:R-:W-:Y:S02]  /*e460*/  @P6 IMAD.IADD R3, R3, 0x1, R0 ;  /* 0x0000000103036824 */ /* 0x000fe400078e0200 */
[----:B------:R-:W-:Y:S01]  /*e470*/  @P1 IMAD.HI.U32 R0, R171, c[0x0][0x2c8], RZ ;  /* 0x0000b200ab001a27 */ /* 0x000fe200078e00ff */
[C---:B---3--:R-:W-:Y:S04]  /*e480*/  HMMA.16816.F32.BF16 R8, R216.reuse, R212, R8 ;  /* 0x000000d4d808723c */ /* 0x048fe80000041808 */
[----:B------:R-:W-:Y:S02]  /*e490*/  @P6 SHF.L.U64.HI R3, R2, 0x1, R3 ;  /* 0x0000000102036819 */ /* 0x000fe40000010203 */
[----:B------:R-:W-:Y:S02]  /*e4a0*/  @P0 SHF.R.U32.HI R171, RZ, c[0x0][0x2cc], R0 ;  /* 0x0000b300ffab0a19 */ /* 0x000fe40000011600 */
        /* <DEDUP_REMOVED lines=11> */
[----:B------:R-:W-:Y:S07]  /*e560*/  LDSM.16.M88.4 R216, [R233+0xe080] ;  /* 0x00e08000e9d8783b */ /* 0x000fee0000000200 */
[----:B------:R-:W-:Y:S01]  /*e570*/  HMMA.16816.F32.BF16 R48, R172, R202, R48 ;  /* 0x000000caac30723c */ /* 0x000fe20000041830 */
[----:B------:R-:W3:Y:S05]  /*e580*/  LDSM.16.M88.4 R172, [R231+0xc080] ;  /* 0x00c08000e7ac783b */ /* 0x000eea0000000200 */
[----:B------:R-:W4:Y:S02]  /*e590*/  LDSM.16.M88.4 R200, [R231+0xe080] ;  /* 0x00e08000e7c8783b */ /* 0x000f240000000200 */
        /* <DEDUP_REMOVED lines=15> */
[----:B------:R-:W-:Y:S05]  /*e690*/  LDSM.16.M88.4 R192, [R233+0xc080] ;  /* 0x00c08000e9c0783b */ /* 0x000fea0000000200 */
[----:B------:R-:W1:Y:S02]  /*e6a0*/  LDSM.16.M88.4 R212, [R239] ;  /* 0x00000000efd4783b */ /* 0x000e640000000200 */
[-C--:B---3--:R-:W-:Y:S08]  /*e6b0*/  HMMA.16816.F32.BF16 R4, R172, R196.reuse, R4 ;  /* 0x000000c4ac04723c */ /* 0x088ff00000041804 */
[C---:B----4-:R-:W-:Y:S08]  /*e6c0*/  HMMA.16816.F32.BF16 R8, R200.reuse, R196, R8 ;  /* 0x000000c4c808723c */ /* 0x050ff00000041808 */
[-C--:B------:R-:W-:Y:S08]  /*e6d0*/  HMMA.16816.F32.BF16 R12, R200, R198.reuse, R12 ;  /* 0x000000c6c80c723c */ /* 0x080ff0000004180c */
[C---:B------:R-:W-:Y:S01]  /*e6e0*/  HMMA.16816.F32.BF16 R16, R172.reuse, R198, R16 ;  /* 0x000000c6ac10723c */ /* 0x040fe20000041810 */
[----:B------:R-:W3:Y:S07]  /*e6f0*/  LDSM.16.M88.4 R196, [R237] ;  /* 0x00000000edc4783b */ /* 0x000eee0000000200 */
[-C--:B--2---:R-:W-:Y:S08]  /*e700*/  HMMA.16816.F32.BF16 R20, R172, R204.reuse, R20 ;  /* 0x000000ccac14723c */ /* 0x084ff00000041814 */
        /* <DEDUP_REMOVED lines=9> */
[----:B------:R-:W1:Y:S05]  /*e7a0*/  LDSM.16.M88.4 R172, [R232+0xc080] ;  /* 0x00c08000e8ac783b */ /* 0x000e6a0000000200 */
[----:B------:R-:W2:Y:S02]  /*e7b0*/  LDSM.16.M88.4 R208, [R230+0x7080] ;  /* 0x00708000e6d0783b */ /* 0x000ea40000000200 */
[-C--:B------:R-:W-:Y:S08]  /*e7c0*/  HMMA.16816.F32.BF16 R4, R192, R212.reuse, R4 ;  /* 0x000000d4c004723c */ /* 0x080ff00000041804 */
[C---:B------:R-:W-:Y:S08]  /*e7d0*/  HMMA.16816.F32.BF16 R8, R216.reuse, R212, R8 ;  /* 0x000000d4d808723c */ /* 0x040ff00000041808 */
[-C--:B------:R-:W-:Y:S08]  /*e7e0*/  HMMA.16816.F32.BF16 R12, R216, R214.reuse, R12 ;  /* 0x000000d6d80c723c */ /* 0x080ff0000004180c */
[C---:B------:R-:W-:Y:S01]  /*e7f0*/  HMMA.16816.F32.BF16 R16, R192.reuse, R214, R16 ;  /* 0x000000d6c010723c */ /* 0x040fe20000041810 */
[----:B------:R-:W4:Y:S07]  /*e800*/  LDSM.16.M88.4 R212, [R230+0x7880] ;  /* 0x00788000e6d4783b */ /* 0x000f2e0000000200 */
[-C--:B------:R-:W-:Y:S08]  /*e810*/  HMMA.16816.F32.BF16 R20, R192, R220.reuse, R20 ;  /* 0x000000dcc014723c */ /* 0x080ff00000041814 */
[C---:B------:R-:W-:Y:S08]  /*e820*/  HMMA.16816.F32.BF16 R24, R216.reuse, R220, R24 ;  /* 0x000000dcd818723c */ /* 0x040ff00000041818 */
[-C--:B------:R-:W-:Y:S08]  /*e830*/  HMMA.16816.F32.BF16 R28, R216, R222.reuse, R28 ;  /* 0x000000ded81c723c */ /* 0x080ff0000004181c */
[C---:B------:R-:W-:Y:S08]  /*e840*/  HMMA.16816.F32.BF16 R32, R192.reuse, R222, R32 ;  /* 0x000000dec020723c */ /* 0x040ff00000041820 */
[-C--:B---3--:R-:W-:Y:S08]  /*e850*/  HMMA.16816.F32.BF16 R36, R192, R196.reuse, R36 ;  /* 0x000000c4c024723c */ /* 0x088ff00000041824 */
[C---:B------:R-:W-:Y:S08]  /*e860*/  HMMA.16816.F32.BF16 R40, R216.reuse, R196, R40 ;  /* 0x000000c4d828723c */ /* 0x040ff00000041828 */
[-C--:B------:R-:W-:Y:S01]  /*e870*/  HMMA.16816.F32.BF16 R44, R216, R198.reuse, R44 ;  /* 0x000000c6d82c723c */ /* 0x080fe2000004182c */
[----:B------:R-:W-:Y:S07]  /*e880*/  LDSM.16.M88.4 R216, [R236+0xe080] ;  /* 0x00e08000ecd8783b */ /* 0x000fee0000000200 */
[----:B------:R-:W-:Y:S01]  /*e890*/  HMMA.16816.F32.BF16 R48, R192, R198, R48 ;  /* 0x000000c6c030723c */ /* 0x000fe20000041830 */
[----:B------:R-:W-:Y:S05]  /*e8a0*/  LDSM.16.M88.4 R192, [R234+0xc080] ;  /* 0x00c08000eac0783b */ /* 0x000fea0000000200 */
[----:B------:R-:W3:Y:S02]  /*e8b0*/  LDSM.16.M88.4 R196, [R229+0x1800] ;  /* 0x00180000e5c4783b */ /* 0x000ee40000000200 */
[-C--:B-1----:R-:W-:Y:S08]  /*e8c0*/  HMMA.16816.F32.BF16 R4, R172, R200.reuse, R4 ;  /* 0x000000c8ac04723c */ /* 0x082ff00000041804 */
[C---:B------:R-:W-:Y:S08]  /*e8d0*/  HMMA.16816.F32.BF16 R8, R204.reuse, R200, R8 ;  /* 0x000000c8cc08723c */ /* 0x040ff00000041808 */
[-C--:B------:R-:W-:Y:S08]  /*e8e0*/  HMMA.16816.F32.BF16 R12, R204, R202.reuse, R12 ;  /* 0x000000cacc0c723c */ /* 0x080ff0000004180c */
[C---:B------:R-:W-:Y:S01]  /*e8f0*/  HMMA.16816.F32.BF16 R16, R172.reuse, R202, R16 ;  /* 0x000000caac10723c */ /* 0x040fe20000041810 */
[----:B------:R-:W1:Y:S07]  /*e900*/  LDSM.16.M88.4 R200, [R229+0x2000] ;  /* 0x00200000e5c8783b */ /* 0x000e6e0000000200 */
[-C--:B--2---:R-:W-:Y:S08]  /*e910*/  HMMA.16816.F32.BF16 R20, R172, R208.reuse, R20 ;  /* 0x000000d0ac14723c */ /* 0x084ff00000041814 */
[C---:B------:R-:W-:Y:S08]  /*e920*/  HMMA.16816.F32.BF16 R24, R204.reuse, R208, R24 ;  /* 0x000000d0cc18723c */ /* 0x040ff00000041818 */
[-C--:B------:R-:W-:Y:S08]  /*e930*/  HMMA.16816.F32.BF16 R28, R204, R210.reuse, R28 ;  /* 0x000000d2cc1c723c */ /* 0x080ff0000004181c */
[C---:B------:R-:W-:Y:S08]  /*e940*/  HMMA.16816.F32.BF16 R32, R172.reuse, R210, R32 ;  /* 0x000000d2ac20723c */ /* 0x040ff00000041820 */
[-C--:B----4-:R-:W-:Y:S08]  /*e950*/  HMMA.16816.F32.BF16 R36, R172, R212.reuse, R36 ;  /* 0x000000d4ac24723c */ /* 0x090ff00000041824 */
[C---:B------:R-:W-:Y:S08]  /*e960*/  HMMA.16816.F32.BF16 R40, R204.reuse, R212, R40 ;  /* 0x000000d4cc28723c */ /* 0x040ff00000041828 */
[-C--:B------:R-:W-:Y:S08]  /*e970*/  HMMA.16816.F32.BF16 R44, R204, R214.reuse, R44 ;  /* 0x000000d6cc2c723c */ /* 0x080ff0000004182c */
[----:B------:R-:W-:Y:S01]  /*e980*/  HMMA.16816.F32.BF16 R48, R172, R214, R48 ;  /* 0x000000d6ac30723c */ /* 0x000fe20000041830 */
[----:B------:R-:W2:Y:S01]  /*e990*/  LDSM.16.M88.4 R172, [R229+0x2800] ;  /* 0x00280000e5ac783b */ /* 0x000ea20000000200 */
[----:B------:R-:W-:Y:S04]  /*e9a0*/  DEPBAR.LE SB0, 0x0 ;  /* 0x000080000000791a */ /* 0x000fe80000000000 */
[----:B------:R-:W-:Y:S02]  /*e9b0*/  BAR.SYNC.DEFER_BLOCKING 0x0 ;  /* 0x0000000000007b1d */ /* 0x000fe40000010000 */
[-C--:B---3--:R-:W-:Y:S08]  /*e9c0*/  HMMA.16816.F32.BF16 R4, R192, R196.reuse, R4 ;  /* 0x000000c4c004723c */ /* 0x088ff00000041804 */
[C---:B------:R-:W-:Y:S07]  /*e9d0*/  HMMA.16816.F32.BF16 R8, R216.reuse, R196, R8 ;  /* 0x000000c4d808723c */ /* 0x040fee0000041808 */
[C---:B------:R-:W-:Y:S01]  /*e9e0*/  @P6 IADD3 R196, P2, R168.reuse, 0x80, RZ ;  /* 0x00000080a8c46810 */ /* 0x040fe20007f5e0ff */
[-C--:B------:R-:W-:Y:S04]  /*e9f0*/  HMMA.16816.F32.BF16 R12, R216, R198.reuse, R12 ;  /* 0x000000c6d80c723c */ /* 0x080fe8000004180c */
[----:B------:R-:W-:Y:S02]  /*ea00*/  @P6 IADD3 R168, P5, R168, c[0x0][0x1c8], RZ ;  /* 0x00007200a8a86a10 */ /* 0x000fe40007fbe0ff */
[----:B------:R-:W-:Y:S02]  /*ea10*/  @P6 IADD3 R196, P1, R196, c[0x0][0x1c8], RZ ;  /* 0x00007200c4c46a10 */ /* 0x000fe40007f3e0ff */
[C---:B------:R-:W-:Y:S04]  /*ea20*/  HMMA.16816.F32.BF16 R16, R192.reuse, R198, R16 ;  /* 0x000000c6c010723c */ /* 0x040fe80000041810 */
[----:B------:R-:W-:Y:S02]  /*ea30*/  @P6 IADD3.X R169, R3, c[0x0][0x1cc], RZ, P5, !PT ;  /* 0x0000730003a96a10 */ /* 0x000fe40002ffe4ff */
[----:B------:R-:W-:Y:S02]  /*ea40*/  @P6 IADD3.X R197, RZ, c[0x0][0x1cc], R3, P1, P2 ;  /* 0x00007300ffc56a10 */ /* 0x000fe40000fe4403 */
[-C--:B-1----:R-:W-:Y:S01]  /*ea50*/  HMMA.16816.F32.BF16 R20, R192, R200.reuse, R20 ;  /* 0x000000c8c014723c */ /* 0x082fe20000041814 */
[----:B------:R-:W-:Y:S01]  /*ea60*/  @!PT LDS RZ, [RZ] ;  /* 0x00000000fffff984 */ /* 0x000fe20000000800 */
[----:B------:R-:W-:Y:S01]  /*ea70*/  @!PT LDS RZ, [RZ] ;  /* 0x00000000fffff984 */ /* 0x000fe20000000800 */
[----:B------:R-:W-:Y:S01]  /*ea80*/  @!PT LDS RZ, [RZ] ;  /* 0x00000000fffff984 */ /* 0x000fe20000000800 */
[----:B------:R1:W-:Y:S03]  /*ea90*/  @P6 LDGSTS.E.BYPASS.LTC128B.128 [R243+0x5080], [R168.64], !P4 ;  /* 0x05080000a8f36fae */ /* 0x0003e6000e101d4e */
[----:B------:R-:W-:Y:S02]  /*eaa0*/  @P6 IADD3 R2, P0, R168, UR16, RZ ;  /* 0x00000010a8026c10 */ /* 0x000fe4000ff1e0ff */
[----:B------:R3:W-:Y:S02]  /*eab0*/  @P6 LDGSTS.E.BYPASS.LTC128B.128 [R243+0x6880], [R196.64], !P3 ;  /* 0x06880000c4f36fae */ /* 0x0007e4000d901d4e */
[C---:B------:R-:W-:Y:S04]  /*eac0*/  HMMA.16816.F32.BF16 R24, R216.reuse, R200, R24 ;  /* 0x000000c8d818723c */ /* 0x040fe80000041818 */
[----:B------:R-:W-:Y:S04]  /*ead0*/  @P6 IADD3.X R3, R169, UR7, RZ, P0, !PT ;  /* 0x00000007a9036c10 */ /* 0x000fe800087fe4ff */
[-C--:B------:R-:W-:Y:S01]  /*eae0*/  HMMA.16816.F32.BF16 R28, R216, R202.reuse, R28 ;  /* 0x000000cad81c723c */ /* 0x080fe2000004181c */
[----:B------:R4:W-:Y:S05]  /*eaf0*/  @P6 LDGSTS.E.BYPASS.LTC128B.128 [R243+0x5880], [R2.64], !P4 ;  /* 0x0588000002f36fae */ /* 0x0009ea000e101d4e */
[----:B------:R4:W-:Y:S02]  /*eb00*/  @P6 LDGSTS.E.BYPASS.LTC128B.128 [R243+0x7080], [R2.64+0x80], !P3 ;  /* 0x0708008002f36fae */ /* 0x0009e4000d901d4e */
[C---:B------:R-:W-:Y:S04]  /*eb10*/  HMMA.16816.F32.BF16 R32, R192.reuse, R202, R32 ;  /* 0x000000cac020723c */ /* 0x040fe80000041820 */
[----:B-1----:R-:W-:Y:S04]  /*eb20*/  IMAD R168, R242, -0x30, RZ ;  /* 0xffffffd0f2a87824 */ /* 0x002fe800078e02ff */
[-C--:B--2---:R-:W-:Y:S04]  /*eb30*/  HMMA.16816.F32.BF16 R36, R192, R172.reuse, R36 ;  /* 0x000000acc024723c */ /* 0x084fe80000041824 */
[C---:B---3--:R-:W-:Y:S04]  /*eb40*/  @P6 IADD3 R196, P1, R2.reuse, UR16, RZ ;  /* 0x0000001002c46c10 */ /* 0x048fe8000ff3e0ff */
[C---:B------:R-:W-:Y:S04]  /*eb50*/  HMMA.16816.F32.BF16 R40, R216.reuse, R172, R40 ;  /* 0x000000acd828723c */ /* 0x040fe80000041828 */
[C---:B------:R-:W-:Y:S03]  /*eb60*/  @P6 IADD3.X R197, R3.reuse, UR7, RZ, P1, !PT ;  /* 0x0000000703c56c10 */ /* 0x040fe60008ffe4ff */
[----:B------:R-:W-:Y:S01]  /*eb70*/  @P6 IADD3 R172, P0, R2, UR12, RZ ;  /* 0x0000000c02ac6c10 */ /* 0x000fe2000ff1e0ff */
[-C--:B------:R-:W-:Y:S01]  /*eb80*/  HMMA.16816.F32.BF16 R44, R216, R174.reuse, R44 ;  /* 0x000000aed82c723c */ /* 0x080fe2000004182c */
[----:B------:R1:W-:Y:S03]  /*eb90*/  @P6 LDGSTS.E.BYPASS.LTC128B.128 [R243+0x6080], [R196.64], !P4 ;  /* 0x06080000c4f36fae */ /* 0x0003e6000e101d4e */
[----:B------:R-:W-:Y:S02]  /*eba0*/  @P6 IADD3.X R173, R3, UR9, RZ, P0, !PT ;  /* 0x0000000903ad6c10 */ /* 0x000fe400087fe4ff */
[----:B----4-:R-:W2:Y:S01]  /*ebb0*/  SHFL.IDX PT, R3, R171, RZ, 0x1c1f ;  /* 0x001c1fffab037589 */ /* 0x010ea200000e0000 */
[----:B------:R-:W-:Y:S01]  /*ebc0*/  PLOP3.LUT P0, PT, PT, PT, UP2, 0x40, 0x0 ;  /* 0x000000000000781c */ /* 0x000fe20003f0e828 */
[----:B------:R-:W-:Y:S03]  /*ebd0*/  HMMA.16816.F32.BF16 R48, R192, R174, R48 ;  /* 0x000000aec030723c */ /* 0x000fe60000041830 */
[----:B------:R3:W-:Y:S04]  /*ebe0*/  @P6 LDGSTS.E.BYPASS.LTC128B.128 [R243+0x7880], [R172.64], !P3 ;  /* 0x07880000acf36fae */ /* 0x0007e8000d901d4e */
[----:B------:R-:W-:Y:S01]  /*ebf0*/  IMAD.IADD R174, R168, 0x1, -R167 ;  /* 0x00000001a8ae7824 */ /* 0x000fe200078e0aa7 */
[----:B------:R-:W0:Y:S01]  /*ec00*/  LDGDEPBAR ;  /* 0x00000000000079af */ /* 0x000e220000000000 */
[----:B---3--:R-:W-:Y:S04]  /*ec10*/  IADD3 R173, -R167, 0x1, R168 ;  /* 0x00000001a7ad7810 */ /* 0x008fe80007ffe1a8 */
[----:B------:R-:W-:Y:S04]  /*ec20*/  IADD3 R173, R173, c[0x0][0x1d0], RZ ;  /* 0x00007400adad7a10 */ /* 0x000fe80007ffe0ff */
[----:B------:R-:W-:Y:S04]  /*ec30*/  IADD3 R173, R173, -c[0x0][0x168], RZ ;  /* 0x80005a00adad7a10 */ /* 0x000fe80007ffe0ff */
[C---:B------:R-:W-:Y:S02]  /*ec40*/  IADD3 R172, R173.reuse, c[0x0][0x328], RZ ;  /* 0x0000ca00adac7a10 */ /* 0x040fe40007ffe0ff */
[----:B------:R-:W-:Y:S03]  /*ec50*/  IADD3 R173, R173, UR6, RZ ;  /* 0x00000006adad7c10 */ /* 0x000fe6000fffe0ff */
[--C-:B--2---:R-:W-:Y:S02]  /*ec60*/  IMAD.IADD R2, R172, 0x1, R3.reuse ;  /* 0x00000001ac027824 */ /* 0x104fe400078e0203 */
[----:B------:R-:W-:Y:S01]  /*ec70*/  IMAD.IADD R0, R173, 0x1, R3 ;  /* 0x00000001ad007824 */ /* 0x000fe200078e0203 */
[----:B------:R-:W-:-:S05]  /*ec80*/  @P0 BRA `(.L_x_2859) ;  /* 0x0000018000000947 */ /* 0x000fca0003800000 */
[----:B-1----:R-:W-:Y:S01]  /*ec90*/  IADD3 R3, R3, c[0x0][0x1d0], RZ ;  /* 0x0000740003037a10 */ /* 0x002fe20007ffe0ff */
        /* <DEDUP_REMOVED lines=13> */
.L_x_2861:
[----:B------:R-:W-:Y:S04]  /*ed70*/  MOV R167, c[0x0][0x32c] ;  /* 0x0000cb0000a77a02 */ /* 0x000fe80000000f00 */
[----:B------:R-:W-:Y:S11]  /*ed80*/  ISETP.NE.AND P0, PT, R167, 0x1, PT ;  /* 0x00000001a700780c */ /* 0x000ff60003f05270 */
[----:B------:R-:W-:Y:S02]  /*ed90*/  @!UPT UIADD3 URZ, URZ, URZ, URZ ;  /* 0x0000003f3f3ff290 */ /* 0x000fe4000fffe03f */
[----:B------:R-:W-:Y:S05]  /*eda0*/  @P0 IMAD.HI.U32 R167, R3, c[0x0][0x330], RZ ;  /* 0x0000cc0003a70a27 */ /* 0x000fea00078e00ff */
[----:B------:R-:W-:Y:S02]  /*edb0*/  @P0 SHF.R.U32.HI R3, RZ, c[0x0][0x334], R167 ;  /* 0x0000cd00ff030a19 */ /* 0x000fe400000116a7 */
.L_x_2862:
[----:B------:R-:W-:Y:S05]  /*edc0*/  BSYNC B0 ;  /* 0x0000000000007941 */ /* 0x000fea0003800000 */
.L_x_2860:
[----:B------:R-:W-:Y:S05]  /*edd0*/  IMAD R3, R3, c[0x0][0x32c], R174 ;  /* 0x0000cb0003037a24 */ /* 0x000fea00078e02ae */
[----:B------:R-:W-:Y:S02]  /*ede0*/  IADD3 R167, R3, c[0x0][0x32c], RZ ;  /* 0x0000cb0003a77a10 */ /* 0x000fe40007ffe0ff */
[----:B------:R-:W-:Y:S02]  /*edf0*/  IMNMX R0, R0, R3, !PT ;  /* 0x0000000300007217 */ /* 0x000fe40007800200 */
[----:B------:R-:W-:Y:S02]  /*ee00*/  IMNMX R2, R2, R167, PT ;  /* 0x000000a702027217 */ /* 0x000fe40003800200 */
.L_x_2859:
[----:B-1----:R-:W-:Y:S01]  /*ee10*/  PLOP3.LUT P0, PT, PT, PT, UP2, 0x40, 0x0 ;  /* 0x000000000000781c */ /* 0x002fe20003f0e828 */
        /* <DEDUP_REMOVED lines=18> */
.L_x_2865:
[----:B------:R-:W-:Y:S04]  /*ef40*/  MOV R175, c[0x0][0x32c] ;  /* 0x0000cb0000af7a02 */ /* 0x000fe80000000f00 */
[----:B------:R-:W-:Y:S11]  /*ef50*/  ISETP.NE.AND P0, PT, R175, 0x1, PT ;  /* 0x00000001af00780c */ /* 0x000ff60003f05270 */
[----:B------:R-:W-:Y:S02]  /*ef60*/  @!UPT UIADD3 URZ, URZ, URZ, URZ ;  /* 0x0000003f3f3ff290 */ /* 0x000fe4000fffe03f */
[----:B------:R-:W-:Y:S05]  /*ef70*/  @P0 IMAD.HI.U32 R175, R169, c[0x0][0x330], RZ ;  /* 0x0000cc00a9af0a27 */ /* 0x000fea00078e00ff */
[----:B------:R-:W-:Y:S02]  /*ef80*/  @P0 SHF.R.U32.HI R169, RZ, c[0x0][0x334], R175 ;  /* 0x0000cd00ffa90a19 */ /* 0x000fe400000116af */
.L_x_2866:
[----:B------:R-:W-:Y:S05]  /*ef90*/  BSYNC B0 ;  /* 0x0000000000007941 */ /* 0x000fea0003800000 */
.L_x_2864:
[----:B------:R-:W-:Y:S05]  /*efa0*/  IMAD R169, R169, c[0x0][0x32c], R174 ;  /* 0x0000cb00a9a97a24 */ /* 0x000fea00078e02ae */
[----:B------:R-:W-:Y:S02]  /*efb0*/  IADD3 R175, R169, c[0x0][0x32c], RZ ;  /* 0x0000cb00a9af7a10 */ /* 0x000fe40007ffe0ff */
[----:B------:R-:W-:Y:S02]  /*efc0*/  IMNMX R3, R3, R169, !PT ;  /* 0x000000a903037217 */ /* 0x000fe40007800200 */
[----:B------:R-:W-:Y:S02]  /*efd0*/  IMNMX R167, R167, R175, PT ;  /* 0x000000afa7a77217 */ /* 0x000fe40003800200 */
.L_x_2863:
[C---:B------:R-:W-:Y:S02]  /*efe0*/  ISETP.GE.AND P0, PT, R168.reuse, 0x2, PT ;  /* 0x00000002a800780c */ /* 0x040fe40003f06270 */
[----:B------:R-:W-:Y:S02]  /*eff0*/  ISETP.GE.AND P2, PT, R168, 0xa, PT ;  /* 0x0000000aa800780c */ /* 0x000fe40003f46270 */
[----:B------:R-:W-:Y:S02]  /*f000*/  P2R R192, PR, RZ, 0x1 ;  /* 0x00000001ffc07803 */ /* 0x000fe40000000000 */
[----:B------:R-:W-:Y:S02]  /*f010*/  ISETP.GT.AND P0, PT, R0, 0x1, !P0 ;  /* 0x000000010000780c */ /* 0x000fe40004704270 */
[----:B------:R-:W-:Y:S02]  /*f020*/  ISETP.GE.AND P1, PT, R168, 0x9, PT ;  /* 0x00000009a800780c */ /* 0x000fe40003f26270 */
[----:B------:R-:W-:Y:S02]  /*f030*/  ISETP.LT.OR P0, PT, R2, 0x2, P0 ;  /* 0x000000020200780c */ /* 0x000fe40000701670 */
[----:B------:R-:W-:Y:S02]  /*f040*/  P2R R175, PR, RZ, 0x2 ;  /* 0x00000002ffaf7803 */ /* 0x000fe40000000000 */
[----:B------:R-:W-:Y:S02]  /*f050*/  FSEL R193, R5, -INF , !P0 ;  /* 0xff80000005c17808 */ /* 0x000fe40004000000 */
[C---:B------:R-:W-:Y:S02]  /*f060*/  ISETP.GT.AND P0, PT, R0.reuse, 0x9, !P2 ;  /* 0x000000090000780c */ /* 0x040fe40005704270 */
[----:B------:R-:W-:Y:S02]  /*f070*/  ISETP.GT.AND P1, PT, R0, 0x8, !P1 ;  /* 0x000000080000780c */ /* 0x000fe40004f24270 */
[----:B------:R-:W-:Y:S02]  /*f080*/  P2R R169, PR, RZ, 0x4 ;  /* 0x00000004ffa97803 */ /* 0x000fe40000000000 */
[----:B------:R-:W-:Y:S02]  /*f090*/  ISETP.LT.OR P0, PT, R2, 0xa, P0 ;  /* 0x0000000a0200780c */ /* 0x000fe40000701670 */
[----:B------:R-:W-:Y:S02]  /*f0a0*/  ISETP.GE.AND P2, PT, R168, 0x11, PT ;  /* 0x00000011a800780c */ /* 0x000fe40003f46270 */
        /* <DEDUP_REMOVED lines=23> */
[----:B------:R-:W-:Y:S02]  /*f220*/  ISETP.GE.AND P6, PT, R168, 0x22, PT ;  /* 0x00000022a800780c */ /* 0x000fe40003fc6270 */
        /* <DEDUP_REMOVED lines=10> */
[----:B------:R-:W-:Y:S04]  /*f2d0*/  ISETP.LT.OR P0, PT, R2, 0x29, P0 ;  /* 0x000000290200780c */ /* 0x000fe80000701670 */
[----:B------:R-:W-:Y:S02]  /*f2e0*/  FSEL R218, R48, -INF , !P0 ;  /* 0xff80000030da7808 */ /* 0x000fe40004000000 */
[----:B------:R-:W-:Y:S04]  /*f2f0*/  ISETP.GT.AND P0, PT, R0, RZ, !P2 ;  /* 0x000000ff0000720c */ /* 0x000fe80005704270 */
[----:B------:R-:W-:Y:S04]  /*f300*/  ISETP.LT.OR P0, PT, R2, 0x1, P0 ;  /* 0x000000010200780c */ /* 0x000fe80000701670 */
[----:B------:R-:W-:Y:S02]  /*f310*/  FSEL R32, R4, -INF , !P0 ;  /* 0xff80000004207808 */ /* 0x000fe40004000000 */
[----:B------:R-:W-:Y:S01]  /*f320*/  ISETP.GE.AND P0, PT, R168, 0x2a, PT ;  /* 0x0000002aa800780c */ /* 0x000fe20003f06270 */
[----:B------:R-:W1:Y:S03]  /*f330*/  SHFL.IDX PT, R4, R171, 0x2, 0x1c1f ;  /* 0x005c1f00ab047f89 */ /* 0x000e6600000e0000 */
        /* <DEDUP_REMOVED lines=21> */
.L_x_2869:
[----:B------:R-:W-:Y:S04]  /*f490*/  MOV R33, c[0x0][0x32c] ;  /* 0x0000cb0000217a02 */ /* 0x000fe80000000f00 */
[----:B------:R-:W-:Y:S11]  /*f4a0*/  ISETP.NE.AND P2, PT, R33, 0x1, PT ;  /* 0x000000012100780c */ /* 0x000ff60003f45270 */
[----:B------:R-:W-:Y:S02]  /*f4b0*/  @!UPT UIADD3 URZ, URZ, URZ, URZ ;  /* 0x0000003f3f3ff290 */ /* 0x000fe4000fffe03f */
[----:B------:R-:W-:Y:S05]  /*f4c0*/  @P2 IMAD.HI.U32 R33, R4, c[0x0][0x330], RZ ;  /* 0x0000cc0004212a27 */ /* 0x000fea00078e00ff */
[----:B------:R-:W-:Y:S02]  /*f4d0*/  @P2 SHF.R.U32.HI R4, RZ, c[0x0][0x334], R33 ;  /* 0x0000cd00ff042a19 */ /* 0x000fe40000011621 */
.L_x_2870:
[----:B------:R-:W-:Y:S05]  /*f4e0*/  BSYNC B0 ;  /* 0x0000000000007941 */ /* 0x000fea0003800000 */
.L_x_2868:
[----:B------:R-:W-:Y:S05]  /*f4f0*/  IMAD R4, R4, c[0x0][0x32c], R174 ;  /* 0x0000cb0004047a24 */ /* 0x000fea00078e02ae */
[----:B------:R-:W-:Y:S02]  /*f500*/  IADD3 R33, R4, c[0x0][0x32c], RZ ;  /* 0x0000cb0004217a10 */ /* 0x000fe40007ffe0ff */
[----:B------:R-:W-:Y:S02]  /*f510*/  IMNMX R0, R0, R4, !PT ;  /* 0x0000000400007217 */ /* 0x000fe40007800200 */
[----:B------:R-:W-:Y:S02]  /*f520*/  IMNMX R2, R2, R33, PT ;  /* 0x0000002102027217 */ /* 0x000fe40003800200 */
.L_x_2867:
[----:B------:R-:W-:Y:S02]  /*f530*/  ISETP.NE.AND P2, PT, R175, RZ, PT ;  /* 0x000000ffaf00720c */ /* 0x000fe40003f45270 */
[----:B------:R-:W-:Y:S02]  /*f540*/  P2R R48, PR, RZ, 0x10 ;  /* 0x00000010ff307803 */ /* 0x000fe40000000000 */
[----:B------:R-:W-:Y:S02]  /*f550*/  ISETP.GT.AND P2, PT, R3, 0x8, !P2 ;  /* 0x000000080300780c */ /* 0x000fe40005744270 */
[----:B------:R-:W-:Y:S02]  /*f560*/  ISETP.NE.AND P4, PT, R21, RZ, PT ;  /* 0x000000ff1500720c */ /* 0x000fe40003f85270 */
[----:B------:R-:W-:Y:S02]  /*f570*/  ISETP.LT.OR P2, PT, R167, 0x9, P2 ;  /* 0x00000009a700780c */ /* 0x000fe40001741670 */
[----:B------:R-:W-:Y:S02]  /*f580*/  P2R R37, PR, RZ, 0x8 ;  /* 0x00000008ff257803 */ /* 0x000fe40000000000 */
[----:B------:R-:W-:Y:S02]  /*f590*/  FSEL R33, R18, -INF , !P2 ;  /* 0xff80000012217808 */ /* 0x000fe40005000000 */
[----:B------:R-:W-:Y:S02]  /*f5a0*/  ISETP.NE.AND P2, PT, R169, RZ, PT ;  /* 0x000000ffa900720c */ /* 0x000fe40003f45270 */
[----:B------:R-:W-:Y:S02]  /*f5b0*/  ISETP.NE.AND P3, PT, R20, RZ, PT ;  /* 0x000000ff1400720c */ /* 0x000fe40003f65270 */
[----:B------:R-:W-:Y:S02]  /*f5c0*/  ISETP.GT.AND P2, PT, R3, 0x9, !P2 ;  /* 0x000000090300780c */ /* 0x000fe40005744270 */
[----:B------:R-:W-:Y:S02]  /*f5d0*/  P2R R4, PR, RZ, 0x10 ;  /* 0x00000010ff047803 */ /* 0x000fe40000000000 */
        /* <DEDUP_REMOVED lines=33> */
[----:B------:R-:W-:Y:S02]  /*f7f0*/  ISETP.GT.AND P2, PT, R3, 0x29, !P0 ;  /* 0x000000290300780c */ /* 0x000fe40004744270 */
[----:B------:R-:W1:Y:S02]  /*f800*/  SHFL.IDX PT, R3, R171, 0x3, 0x1c1f ;  /* 0x007c1f00ab037f89 */ /* 0x000e6400000e0000 */
[----:B------:R-:W-:Y:S04]  /*f810*/  ISETP.LT.OR P2, PT, R167, 0x2a, P2 ;  /* 0x0000002aa700780c */ /* 0x000fe80001741670 */
[----:B------:R-:W-:Y:S02]  /*f820*/  FSEL R214, R51, -INF , !P2 ;  /* 0xff80000033d67808 */ /* 0x000fe40005000000 */
[----:B------:R-:W-:Y:S02]  /*f830*/  ISETP.GT.AND P2, PT, R0, RZ, !P4 ;  /* 0x000000ff0000720c */ /* 0x000fe40006744270 */
        /* <DEDUP_REMOVED lines=62> */
.L_x_2873:
[----:B------:R-:W-:Y:S04]  /*fc20*/  MOV R4, c[0x0][0x32c] ;  /* 0x0000cb0000047a02 */ /* 0x000fe80000000f00 */
[----:B------:R-:W-:Y:S11]  /*fc30*/  ISETP.NE.AND P2, PT, R4, 0x1, PT ;  /* 0x000000010400780c */ /* 0x000ff60003f45270 */
[----:B------:R-:W-:Y:S02]  /*fc40*/  @!UPT UIADD3 URZ, URZ, URZ, URZ ;  /* 0x0000003f3f3ff290 */ /* 0x000fe4000fffe03f */
[----:B------:R-:W-:Y:S05]  /*fc50*/  @P2 IMAD.HI.U32 R4, R3, c[0x0][0x330], RZ ;  /* 0x0000cc0003042a27 */ /* 0x000fea00078e00ff */
[----:B------:R-:W-:Y:S02]  /*fc60*/  @P2 SHF.R.U32.HI R3, RZ, c[0x0][0x334], R4 ;  /* 0x0000cd00ff032a19 */ /* 0x000fe40000011604 */
.L_x_2874:
[----:B------:R-:W-:Y:S05]  /*fc70*/  BSYNC B0 ;  /* 0x0000000000007941 */ /* 0x000fea0003800000 */
.L_x_2872:
[----:B------:R-:W-:Y:S05]  /*fc80*/  IMAD R174, R3, c[0x0][0x32c], R174 ;  /* 0x0000cb0003ae7a24 */ /* 0x000fea00078e02ae */
[----:B------:R-:W-:Y:S02]  /*fc90*/  IADD3 R3, R174, c[0x0][0x32c], RZ ;  /* 0x0000cb00ae037a10 */ /* 0x000fe40007ffe0ff */
[----:B------:R-:W-:Y:S02]  /*fca0*/  IMNMX R0, R0, R174, !PT ;  /* 0x000000ae00007217 */ /* 0x000fe40007800200 */
[----:B------:R-:W-:Y:S02]  /*fcb0*/  IMNMX R2, R2, R3, PT ;  /* 0x0000000302027217 */ /* 0x000fe40003800200 */
.L_x_2871:
[----:B------:R-:W-:Y:S02]  /*fcc0*/  ISETP.NE.AND P2, PT, R17, RZ, PT ;  /* 0x000000ff1100720c */ /* 0x000fe40003f45270 */
        /* <DEDUP_REMOVED lines=45> */
[----:B------:R-:W-:Y:S01]  /*ffa0*/  FMNMX.FTZ R3, R212, R3, !PT ;  /* 0x00000003d4037209 */ /* 0x000fe20007810000 */
[----:B------:R-:W1:Y:S01]  /*ffb0*/  SHFL.BFLY PT, R5, R169, 0x2, 0x1f ;  /* 0x0c401f00a9057f89 */ /* 0x000e6200000e0000 */
[----:B------:R-:W-:Y:S02]  /*ffc0*/  ISETP.NE.AND P2, PT, R21, RZ, PT ;  /* 0x000000ff1500720c */ /* 0x000fe40003f45270 */
[----:B------:R-:W-:Y:S02]  /*ffd0*/  FMNMX.FTZ R4, R18, R166, !PT ;  /* 0x000000a612047209 */ /* 0x000fe40007810000 */
[----:B------:R-:W-:Y:S02]  /*ffe0*/  ISETP.GT.AND P2, PT, R0, 0x18, !P2 ;  /* 0x000000180000780c */ /* 0x000fe40005744270 */
[----:B------:R-:W-:Y:S02]  /*fff0*/  FMNMX.FTZ R3, R214, R3, !PT ;  /* 0x00000003d6037209 */ /* 0x000fe40007810000 */
[----:B------:R-:W-:Y:S02]  /*10000*/  FMNMX.FTZ R4, R9, R4, !PT ;  /* 0x0000000409047209 */ /* 0x000fe40007810000 */
[----:B------:R-:W-:Y:S01]  /*10010*/  ISETP.LT.OR P2, PT, R2, 0x19, P2 ;  /* 0x000000190200780c */ /* 0x000fe20001741670 */
[----:B------:R-:W2:Y:S01]  /*10020*/  SHFL.BFLY PT, R168, R3, 0x2, 0x1f ;  /* 0x0c401f0003a87f89 */ /* 0x000ea200000e0000 */
        /* <DEDUP_REMOVED lines=9> */
[----:B------:R-:W-:Y:S01]  /*100c0*/  FMNMX.FTZ R4, R205, R4, !PT ;  /* 0x00000004cd047209 */ /* 0x000fe20007810000 */
[----:B------:R-:W-:Y:S01]  /*100d0*/  LDSM.16.MT88.4 R28, [R225+0x2080] ;  /* 0x00208000e11c783b */ /* 0x000fe20000004200 */
[----:B------:R-:W-:Y:S02]  /*100e0*/  ISETP.GT.AND P1, PT, R0, 0x20, !P1 ;  /* 0x000000200000780c */ /* 0x000fe40004f24270 */
[----:B------:R-:W-:Y:S02]  /*100f0*/  FMNMX.FTZ R4, R206, R4, !PT ;  /* 0x00000004ce047209 */ /* 0x000fe40007810000 */
[----:B------:R-:W-:Y:S02]  /*10100*/  ISETP.LT.OR P1, PT, R2, 0x21, P1 ;  /* 0x000000210200780c */ /* 0x000fe40000f21670 */
[----:B------:R-:W-:Y:S02]  /*10110*/  ISETP.GT.AND P6, PT, R0, 0x21, !P6 ;  /* 0x000000210000780c */ /* 0x000fe400077c4270 */
[----:B------:R-:W-:Y:S02]  /*10120*/  FSEL R174, R42, -INF , !P1 ;  /* 0xff8000002aae7808 */ /* 0x000fe40004800000 */
[C---:B------:R-:W-:Y:S02]  /*10130*/  ISETP.GT.AND P5, PT, R0.reuse, 0x28, !P5 ;  /* 0x000000280000780c */ /* 0x040fe40006fa4270 */
[----:B------:R-:W-:Y:S02]  /*10140*/  ISETP.GT.AND P0, PT, R0, 0x29, !P0 ;  /* 0x000000290000780c */ /* 0x000fe40004704270 */
[C---:B------:R-:W-:Y:S02]  /*10150*/  ISETP.LT.OR P6, PT, R2.reuse, 0x22, P6 ;  /* 0x000000220200780c */ /* 0x040fe400037c1670 */
[C---:B------:R-:W-:Y:S02]  /*10160*/  ISETP.LT.OR P0, PT, R2.reuse, 0x2a, P0 ;  /* 0x0000002a0200780c */ /* 0x040fe40000701670 */
[----:B------:R-:W-:Y:S02]  /*10170*/  FSEL R172, R43, -INF , !P6 ;  /* 0xff8000002bac7808 */ /* 0x000fe40007000000 */
[----:B------:R-:W-:Y:S02]  /*10180*/  FSEL R22, R47, -INF , !P0 ;  /* 0xff8000002f167808 */ /* 0x000fe40004000000 */
[----:B------:R-:W-:Y:S04]  /*10190*/  ISETP.LT.OR P5, PT, R2, 0x29, P5 ;  /* 0x000000290200780c */ /* 0x000fe80002fa1670 */
[----:B------:R-:W-:Y:S02]  /*101a0*/  FSEL R173, R46, -INF , !P5 ;  /* 0xff8000002ead7808 */ /* 0x000fe40006800000 */
[----:B-1----:R-:W-:Y:S02]  /*101b0*/  FMNMX.FTZ R169, R169, R5, !PT ;  /* 0x00000005a9a97209 */ /* 0x002fe40007810000 */
[----:B--2---:R-:W-:Y:S02]  /*101c0*/  FMNMX.FTZ R168, R3, R168, !PT ;  /* 0x000000a803a87209 */ /* 0x004fe40007810000 */
[----:B------:R-:W-:Y:S01]  /*101d0*/  FMNMX.FTZ R3, R211, R4, !PT ;  /* 0x00000004d3037209 */ /* 0x000fe20007810000 */
[----:B------:R-:W1:Y:S03]  /*101e0*/  SHFL.BFLY PT, R5, R169, 0x1, 0x1f ;  /* 0x0c201f00a9057f89 */ /* 0x000e6600000e0000 */
[----:B------:R-:W-:Y:S04]  /*101f0*/  FMNMX.FTZ R3, R213, R3, !PT ;  /* 0x00000003d5037209 */ /* 0x000fe80007810000 */
[----:B------:R-:W-:Y:S01]  /*10200*/  FMNMX.FTZ R3, R215, R3, !PT ;  /* 0x00000003d7037209 */ /* 0x000fe20007810000 */
[----:B------:R-:W2:Y:S03]  /*10210*/  SHFL.BFLY PT, R7, R168, 0x1, 0x1f ;  /* 0x0c201f00a8077f89 */ /* 0x000ea600000e0000 */
[----:B------:R-:W-:Y:S05]  /*10220*/  FMNMX.FTZ R3, R216, R3, !PT ;  /* 0x00000003d8037209 */ /* 0x000fea0007810000 */
[----:B------:R-:W3:Y:S01]  /*10230*/  SHFL.BFLY PT, R8, R3, 0x2, 0x1f ;  /* 0x0c401f0003087f89 */ /* 0x000ee200000e0000 */
[----:B-1----:R-:W-:Y:S04]  /*10240*/  FMNMX.FTZ R169, R169, R5, !PT ;  /* 0x00000005a9a97209 */ /* 0x002fe80007810000 */
[C---:B------:R-:W-:Y:S01]  /*10250*/  FSETP.NEU.FTZ.AND P2, PT, R169.reuse, -INF , PT ;  /* 0xff800000a900780b */ /* 0x040fe20003f5d000 */
[----:B------:R-:W-:Y:S01]  /*10260*/  FMUL.FTZ R23, R169, c[0x0][0x2d0] ;  /* 0x0000b400a9177a20 */ /* 0x000fe20000410000 */
[----:B--2---:R-:W-:Y:S04]  /*10270*/  FMNMX.FTZ R168, R168, R7, !PT ;  /* 0x00000007a8a87209 */ /* 0x004fe80007810000 */
[----:B------:R-:W-:Y:S02]  /*10280*/  FSEL R23, R23, RZ, P2 ;  /* 0x000000ff17177208 */ /* 0x000fe40001000000 */
[C---:B------:R-:W-:Y:S01]  /*10290*/  FSETP.NEU.FTZ.AND P1, PT, R168.reuse, -INF , PT ;  /* 0xff800000a800780b */ /* 0x040fe20003f3d000 */
[----:B------:R-:W-:Y:S02]  /*102a0*/  FMUL.FTZ R48, R168, c[0x0][0x2d0] ;  /* 0x0000b400a8307a20 */ /* 0x000fe40000410000 */
[--C-:B------:R-:W-:Y:S01]  /*102b0*/  FFMA.FTZ R4, R32, c[0x0][0x2d0], -R23.reuse ;  /* 0x0000b40020047a23 */ /* 0x100fe20000010817 */
[----:B---3--:R-:W-:Y:S01]  /*102c0*/  FMNMX.FTZ R3, R3, R8, !PT ;  /* 0x0000000803037209 */ /* 0x008fe20007810000 */
[--C-:B------:R-:W-:Y:S01]  /*102d0*/  FFMA.FTZ R5, R193, c[0x0][0x2d0], -R23.reuse ;  /* 0x0000b400c1057a23 */ /* 0x100fe20000010817 */
[----:B------:R-:W-:Y:S01]  /*102e0*/  FSEL R48, R48, RZ, P1 ;  /* 0x000000ff30307208 */ /* 0x000fe20000800000 */
[----:B------:R1:W-:Y:S01]  /*102f0*/  MUFU.EX2 R25, R4 ;  /* 0x0000000400197308 */ /* 0x0003e20000000800 */
[--C-:B------:R-:W-:Y:S01]  /*10300*/  FFMA.FTZ R40, R198, c[0x0][0x2d0], -R23.reuse ;  /* 0x0000b400c6287a23 */ /* 0x100fe20000010817 */
[----:B------:R-:W2:Y:S02]  /*10310*/  SHFL.BFLY PT, R167, R3, 0x1, 0x1f ;  /* 0x0c201f0003a77f89 */ /* 0x000ea400000e0000 */
[--C-:B------:R-:W-:Y:S06]  /*10320*/  FFMA.FTZ R0, R19, c[0x0][0x2d0], -R48.reuse ;  /* 0x0000b40013007a23 */ /* 0x100fec0000010830 */
[----:B------:R3:W-:Y:S10]  /*10330*/  MUFU.EX2 R175, R5 ;  /* 0x0000000500af7308 */ /* 0x0007f40000000800 */
[----:B------:R-:W-:Y:S01]  /*10340*/  MUFU.EX2 R193, R0 ;  /* 0x0000000000c17308 */ /* 0x000fe20000000800 */
[----:B-1----:R-:W-:Y:S02]  /*10350*/  FMNMX.FTZ R4, R10, R170, !PT ;  /* 0x000000aa0a047209 */ /* 0x002fe40007810000 */
[----:B--2---:R-:W-:Y:S01]  /*10360*/  FMNMX.FTZ R167, R3, R167, !PT ;  /* 0x000000a703a77209 */ /* 0x004fe20007810000 */
[--C-:B------:R-:W-:Y:S01]  /*10370*/  FFMA.FTZ R3, R36, c[0x0][0x2d0], -R48.reuse ;  /* 0x0000b40024037a23 */ /* 0x100fe20000010830 */
[----:B------:R-:W-:Y:S01]  /*10380*/  FMNMX.FTZ R4, R11, R4, !PT ;  /* 0x000000040b047209 */ /* 0x000fe20007810000 */
[----:B------:R-:W-:Y:S01]  /*10390*/  LDSM.16.MT88.4 R36, [R226+0x2080] ;  /* 0x00208000e224783b */ /* 0x000fe20000004200 */
[C---:B------:R-:W-:Y:S01]  /*103a0*/  FSETP.NEU.FTZ.AND P0, PT, R167.reuse, -INF , PT ;  /* 0xff800000a700780b */ /* 0x040fe20003f1d000 */
[----:B------:R-:W-:Y:S02]  /*103b0*/  FMUL.FTZ R49, R167, c[0x0][0x2d0] ;  /* 0x0000b400a7317a20 */ /* 0x000fe40000410000 */
[----:B------:R1:W-:Y:S01]  /*103c0*/  MUFU.EX2 R223, R40 ;  /* 0x0000002800df7308 */ /* 0x0003e20000000800 */
[----:B---3--:R-:W-:Y:S01]  /*103d0*/  FMNMX.FTZ R5, R14, R4, !PT ;  /* 0x000000040e057209 */ /* 0x008fe20007810000 */
[--C-:B------:R-:W-:Y:S01]  /*103e0*/  FFMA.FTZ R4, R194, c[0x0][0x2d0], -R23.reuse ;  /* 0x0000b400c2047a23 */ /* 0x100fe20000010817 */
[----:B------:R-:W-:Y:S02]  /*103f0*/  FSEL R49, R49, RZ, P0 ;  /* 0x000000ff31317208 */ /* 0x000fe40000000000 */
[----:B------:R-:W-:Y:S05]  /*10400*/  FMNMX.FTZ R5, R15, R5, !PT ;  /* 0x000000050f057209 */ /* 0x000fea0007810000 */
[----:B------:R2:W-:Y:S01]  /*10410*/  MUFU.EX2 R192, R4 ;  /* 0x0000000400c07308 */ /* 0x0005e20000000800 */
[--C-:B-1----:R-:W-:Y:S09]  /*10420*/  FFMA.FTZ R40, R197, c[0x0][0x2d0], -R48.reuse ;  /* 0x0000b400c5287a23 */ /* 0x102ff20000010830 */
[----:B------:R1:W-:Y:S01]  /*10430*/  MUFU.EX2 R222, R40 ;  /* 0x0000002800de7308 */ /* 0x0003e20000000800 */
[----:B--2---:R-:W-:Y:S01]  /*10440*/  FMNMX.FTZ R4, R41, R5, !PT ;  /* 0x0000000529047209 */ /* 0x004fe20007810000 */
[--C-:B------:R-:W-:Y:S03]  /*10450*/  FFMA.FTZ R5, R195, c[0x0][0x2d0], -R23.reuse ;  /* 0x0000b400c3057a23 */ /* 0x100fe60000010817 */
[----:B------:R-:W-:Y:S05]  /*10460*/  FMNMX.FTZ R4, R45, R4, !PT ;  /* 0x000000042d047209 */ /* 0x000fea0007810000 */
[----:B------:R2:W3:Y:S10]  /*10470*/  MUFU.EX2 R42, R5 ;  /* 0x00000005002a7308 */ /* 0x0004f40000000800 */
[----:B------:R4:W-:Y:S01]  /*10480*/  MUFU.EX2 R195, R3 ;  /* 0x0000000300c37308 */ /* 0x0009e20000000800 */
[----:B-1----:R-:W-:Y:S09]  /*10490*/  FFMA.FTZ R40, R202, c[0x0][0x2d0], -R23 ;  /* 0x0000b400ca287a23 */ /* 0x002ff20000010817 */
[----:B------:R1:W-:Y:S01]  /*104a0*/  MUFU.EX2 R219, R40 ;  /* 0x0000002800db7308 */ /* 0x0003e20000000800 */
[----:B--2---:R-:W-:Y:S01]  /*104b0*/  FMNMX.FTZ R5, R171, R4, !PT ;  /* 0x00000004ab057209 */ /* 0x004fe20007810000 */
[--C-:B------:R-:W-:Y:S01]  /*104c0*/  FFMA.FTZ R4, R6, c[0x0][0x2d0], -R48.reuse ;  /* 0x0000b40006047a23 */ /* 0x100fe20000010830 */
[----:B---3--:R-:W-:Y:S02]  /*104d0*/  F2FP.BF16.PACK_AB R26, R42, R192 ;  /* 0x000000c02a1a723e */ /* 0x008fe400000010ff */
[----:B------:R-:W-:Y:S05]  /*104e0*/  FMNMX.FTZ R5, R44, R5, !PT ;  /* 0x000000052c057209 */ /* 0x000fea0007810000 */
[----:B------:R2:W-:Y:S01]  /*104f0*/  MUFU.EX2 R24, R4 ;  /* 0x0000000400187308 */ /* 0x0005e20000000800 */
[--C-:B----4-:R-:W-:Y:S09]  /*10500*/  FFMA.FTZ R3, R18, c[0x0][0x2d0], -R49.reuse ;  /* 0x0000b40012037a23 */ /* 0x110ff20000010831 */
[----:B------:R3:W-:Y:S01]  /*10510*/  MUFU.EX2 R250, R3 ;  /* 0x0000000300fa7308 */ /* 0x0007e20000000800 */
[--C-:B-1----:R-:W-:Y:S09]  /*10520*/  FFMA.FTZ R40, R201, c[0x0][0x2d0], -R48.reuse ;  /* 0x0000b400c9287a23 */ /* 0x102ff20000010830 */
[----:B------:R1:W-:Y:S01]  /*10530*/  MUFU.EX2 R202, R40 ;  /* 0x0000002800ca7308 */ /* 0x0003e20000000800 */
[----:B--2---:R-:W-:Y:S04]  /*10540*/  FMNMX.FTZ R4, R174, R5, !PT ;  /* 0x00000005ae047209 */ /* 0x004fe80007810000 */
[----:B------:R-:W-:Y:S01]  /*10550*/  FMNMX.FTZ R2, R172, R4, !PT ;  /* 0x00000004ac027209 */ /* 0x000fe20007810000 */
[--C-:B------:R-:W-:Y:S03]  /*10560*/  FFMA.FTZ R4, R12, c[0x0][0x2d0], -R49.reuse ;  /* 0x0000b4000c047a23 */ /* 0x100fe60000010831 */
[----:B------:R-:W-:Y:S01]  /*10570*/  FMNMX.FTZ R0, R173, R2, !PT ;  /* 0x00000002ad007209 */ /* 0x000fe20007810000 */
[----:B------:R-:W-:Y:S01]  /*10580*/  FFMA.FTZ R2, R33, c[0x0][0x2d0], -R48 ;  /* 0x0000b40021027a23 */ /* 0x000fe20000010830 */
[----:B------:R-:W-:Y:S01]  /*10590*/  MUFU.EX2 R249, R4 ;  /* 0x0000000400f97308 */ /* 0x000fe20000000800 */
[--C-:B---3--:R-:W-:Y:S01]  /*105a0*/  FFMA.FTZ R3, R9, c[0x0][0x2d0], -R49.reuse ;  /* 0x0000b40009037a23 */ /* 0x108fe20000010831 */
[----:B------:R-:W-:Y:S08]  /*105b0*/  FMNMX.FTZ R0, R22, R0, !PT ;  /* 0x0000000016007209 */ /* 0x000ff00007810000 */
[----:B------:R2:W3:Y:S01]  /*105c0*/  MUFU.EX2 R194, R2 ;  /* 0x0000000200c27308 */ /* 0x0004e20000000800 */
[--C-:B-1----:R-:W-:Y:S01]  /*105d0*/  FFMA.FTZ R40, R204, c[0x0][0x2d0], -R49.reuse ;  /* 0x0000b400cc287a23 */ /* 0x102fe20000010831 */
[----:B------:R-:W-:Y:S08]  /*105e0*/  MOV R204, R42 ;  /* 0x0000002a00cc7202 */ /* 0x000ff00000000f00 */
[----:B------:R-:W1:Y:S01]  /*105f0*/  MUFU.EX2 R251, R3 ;  /* 0x0000000300fb7308 */ /* 0x000e620000000800 */
[----:B--2---:R-:W2:Y:S01]  /*10600*/  SHFL.BFLY PT, R2, R0, 0x2, 0x1f ;  /* 0x0c401f0000027f89 */ /* 0x004ea200000e0000 */
[----:B---3--:R-:W-:Y:S02]  /*10610*/  F2FP.BF16.PACK_AB R27, R195, R194 ;  /* 0x000000c2c31b723e */ /* 0x008fe400000010ff */
[----:B-1----:R-:W-:Y:S02]  /*10620*/  F2FP.BF16.PACK_AB R32, R251, R250 ;  /* 0x000000fafb20723e */ /* 0x002fe400000010ff */
[----:B--2---:R-:W-:Y:S01]  /*10630*/  FMNMX.FTZ R3, R0, R2, !PT ;  /* 0x0000000200037209 */ /* 0x004fe20007810000 */
[----:B------:R-:W-:Y:S01]  /*10640*/  FFMA.FTZ R2, R13, c[0x0][0x2d0], -R49 ;  /* 0x0000b4000d027a23 */ /* 0x000fe20000010831 */
[----:B------:R-:W-:Y:S03]  /*10650*/  FSEL R0, R169, RZ, P2 ;  /* 0x000000ffa9007208 */ /* 0x000fe60001000000 */
[----:B------:R1:W2:Y:S01]  /*10660*/  MUFU.EX2 R252, R2 ;  /* 0x0000000200fc7308 */ /* 0x0002a20000000800 */
[----:B------:R-:W3:Y:S01]  /*10670*/  SHFL.BFLY PT, R4, R3, 0x1, 0x1f ;  /* 0x0c201f0003047f89 */ /* 0x000ee200000e0000 */
[----:B------:R-:W-:Y:S01]  /*10680*/  FADD.FTZ R0, -R0, R164 ;  /* 0x000000a400007221 */ /* 0x000fe20000010100 */
[----:B------:R-:W-:Y:S03]  /*10690*/  MOV R164, R25 ;  /* 0x0000001900a47202 */ /* 0x000fe60000000f00 */
[----:B------:R-:W-:Y:S04]  /*106a0*/  FMUL.FTZ R0, R0, c[0x0][0x2d0] ;  /* 0x0000b40000007a20 */ /* 0x000fe80000410000 */
[----:B------:R4:W5:Y:S01]  /*106b0*/  MUFU.EX2 R21, R0 ;  /* 0x0000000000157308 */ /* 0x0009620000000800 */
[----:B-1----:R-:W-:Y:S02]  /*106c0*/  FSEL R2, R168, RZ, P1 ;  /* 0x000000ffa8027208 */ /* 0x002fe40000800000 */
[----:B---3--:R-:W-:Y:S02]  /*106d0*/  FMNMX.FTZ R3, R3, R4, !PT ;  /* 0x0000000403037209 */ /* 0x008fe40007810000 */
[----:B--2---:R-:W-:Y:S01]  /*106e0*/  F2FP.BF16.PACK_AB R34, R252, R249 ;  /* 0x000000f9fc22723e */ /* 0x004fe200000010ff */
[----:B------:R-:W-:Y:S01]  /*106f0*/  FADD.FTZ R2, -R2, R165 ;  /* 0x000000a502027221 */ /* 0x000fe20000010100 */
[----:B------:R-:W-:Y:S01]  /*10700*/  MOV R165, R24 ;  /* 0x0000001800a57202 */ /* 0x000fe20000000f00 */
[----:B------:R-:W-:Y:S01]  /*10710*/  FMUL.FTZ R50, R3, c[0x0][0x2d0] ;  /* 0x0000b40003327a20 */ /* 0x000fe20000410000 */
[----:B------:R-:W-:Y:S01]  /*10720*/  F2FP.BF16.PACK_AB R24, R175, R164 ;  /* 0x000000a4af18723e */ /* 0x000fe200000010ff */
[----:B------:R-:W-:Y:S01]  /*10730*/  FMUL.FTZ R2, R2, c[0x0][0x2d0] ;  /* 0x0000b40002027a20 */ /* 0x000fe20000410000 */
[----:B----4-:R-:W-:Y:S01]  /*10740*/  FSEL R0, R167, RZ, P0 ;  /* 0x000000ffa7007208 */ /* 0x010fe20000000000 */
[----:B-----5:R-:W-:Y:S01]  /*10750*/  FMUL.FTZ R5, R21, R177 ;  /* 0x000000b115057220 */ /* 0x020fe20000410000 */
[----:B------:R-:W-:Y:S01]  /*10760*/  FSETP.NEU.FTZ.AND P0, PT, R3, -INF , PT ;  /* 0xff8000000300780b */ /* 0x000fe20003f1d000 */
[----:B------:R-:W1:Y:S01]  /*10770*/  MUFU.EX2 R20, R2 ;  /* 0x0000000200147308 */ /* 0x000e620000000800 */
[----:B------:R-:W-:Y:S01]  /*10780*/  F2FP.BF16.PACK_AB R25, R193, R165 ;  /* 0x000000a5c119723e */ /* 0x000fe200000010ff */
[----:B------:R-:W-:Y:S01]  /*10790*/  FADD.FTZ R0, -R0, R166 ;  /* 0x000000a600007221 */ /* 0x000fe20000010100 */
[----:B------:R-:W-:Y:S01]  /*107a0*/  FSEL R50, R50, RZ, P0 ;  /* 0x000000ff32327208 */ /* 0x000fe20000000000 */
[C---:B------:R-:W-:Y:S02]  /*107b0*/  FMUL.FTZ R16, R21.reuse, R188 ;  /* 0x000000bc15107220 */ /* 0x040fe40000410000 */
[----:B------:R-:W-:Y:S02]  /*107c0*/  FMUL.FTZ R0, R0, c[0x0][0x2d0] ;  /* 0x0000b40000007a20 */ /* 0x000fe40000410000 */
[--C-:B------:R-:W-:Y:S02]  /*107d0*/  FFMA.FTZ R4, R14, c[0x0][0x2d0], -R50.reuse ;  /* 0x0000b4000e047a23 */ /* 0x100fe40000010832 */
        /* <DEDUP_REMOVED lines=11> */
[C---:B------:R-:W-:Y:S02]  /*10890*/  FMUL.FTZ R18, R20.reuse, R190 ;  /* 0x000000be14127220 */ /* 0x040fe40000410000 */
[C---:B------:R-:W-:Y:S02]  /*108a0*/  FMUL.FTZ R19, R20.reuse, R191 ;  /* 0x000000bf14137220 */ /* 0x040fe40000410000 */
[----:B------:R-:W-:Y:S01]  /*108b0*/  FMUL.FTZ R134, R20, R134 ;  /* 0x0000008614867220 */ /* 0x000fe20000410000 */
[----:B------:R-:W-:Y:S01]  /*108c0*/  LDSM.16.MT88.4 R188, [R225+0x3080] ;  /* 0x00308000e1bc783b */ /* 0x000fe20000004200 */
[--C-:B--2---:R-:W-:Y:S02]  /*108d0*/  FFMA.FTZ R0, R10, c[0x0][0x2d0], -R50.reuse ;  /* 0x0000b4000a007a23 */ /* 0x104fe40000010832 */
[C---:B---3--:R-:W-:Y:S02]  /*108e0*/  FMUL.FTZ R8, R2.reuse, R180 ;  /* 0x000000b402087220 */ /* 0x048fe40000410000 */
[----:B------:R1:W-:Y:S01]  /*108f0*/  MUFU.EX2 R245, R0 ;  /* 0x0000000000f57308 */ /* 0x0003e20000000800 */
[C---:B------:R-:W-:Y:S02]  /*10900*/  FMUL.FTZ R9, R2.reuse, R181 ;  /* 0x000000b502097220 */ /* 0x040fe40000410000 */
[C---:B------:R-:W-:Y:S02]  /*10910*/  FMUL.FTZ R12, R2.reuse, R184 ;  /* 0x000000b8020c7220 */ /* 0x040fe40000410000 */
[--C-:B----4-:R-:W-:Y:S02]  /*10920*/  FFMA.FTZ R4, R15, c[0x0][0x2d0], -R50.reuse ;  /* 0x0000b4000f047a23 */ /* 0x110fe40000010832 */
[----:B------:R-:W-:Y:S02]  /*10930*/  FMUL.FTZ R13, R2, R185 ;  /* 0x000000b9020d7220 */ /* 0x000fe40000410000 */
[----:B------:R-:W-:Y:S01]  /*10940*/  FMUL.FTZ R135, R20, R135 ;  /* 0x0000008714877220 */ /* 0x000fe20000410000 */
[----:B------:R2:W3:Y:S01]  /*10950*/  MUFU.EX2 R248, R4 ;  /* 0x0000000400f87308 */ /* 0x0004e20000000800 */
[C---:B------:R-:W-:Y:S02]  /*10960*/  FMUL.FTZ R136, R2.reuse, R136 ;  /* 0x0000008802887220 */ /* 0x040fe40000410000 */
[C---:B------:R-:W-:Y:S02]  /*10970*/  FMUL.FTZ R137, R2.reuse, R137 ;  /* 0x0000008902897220 */ /* 0x040fe40000410000 */
[C---:B------:R-:W-:Y:S02]  /*10980*/  FMUL.FTZ R140, R2.reuse, R140 ;  /* 0x0000008c028c7220 */ /* 0x040fe40000410000 */
[----:B------:R-:W-:Y:S02]  /*10990*/  FMUL.FTZ R141, R2, R141 ;  /* 0x0000008d028d7220 */ /* 0x000fe40000410000 */
[C---:B------:R-:W-:Y:S02]  /*109a0*/  FMUL.FTZ R146, R20.reuse, R146 ;  /* 0x0000009214927220 */ /* 0x040fe40000410000 */
[C---:B------:R-:W-:Y:S02]  /*109b0*/  FMUL.FTZ R147, R20.reuse, R147 ;  /* 0x0000009314937220 */ /* 0x040fe40000410000 */
[C---:B------:R-:W-:Y:S02]  /*109c0*/  FMUL.FTZ R150, R20.reuse, R150 ;  /* 0x0000009614967220 */ /* 0x040fe40000410000 */
[----:B-1----:R-:W-:Y:S02]  /*109d0*/  FFMA.FTZ R0, R11, c[0x0][0x2d0], -R50 ;  /* 0x0000b4000b007a23 */ /* 0x002fe40000010832 */
[----:B------:R-:W-:Y:S02]  /*109e0*/  FMUL.FTZ R151, R20, R151 ;  /* 0x0000009714977220 */ /* 0x000fe40000410000 */
[----:B------:R1:W4:Y:S01]  /*109f0*/  MUFU.EX2 R246, R0 ;  /* 0x0000000000f67308 */ /* 0x0003220000000800 */
[C---:B------:R-:W-:Y:S02]  /*10a00*/  FMUL.FTZ R152, R2.reuse, R152 ;  /* 0x0000009802987220 */ /* 0x040fe40000410000 */
[----:B------:R-:W-:Y:S02]  /*10a10*/  FMUL.FTZ R153, R2, R153 ;  /* 0x0000009902997220 */ /* 0x000fe40000410000 */
[C---:B--2---:R-:W-:Y:S01]  /*10a20*/  FMUL.FTZ R4, R21.reuse, R176 ;  /* 0x000000b015047220 */ /* 0x044fe20000410000 */
[----:B---3--:R-:W-:Y:S01]  /*10a30*/  F2FP.BF16.PACK_AB R35, R248, R247 ;  /* 0x000000f7f823723e */ /* 0x008fe200000010ff */
[C---:B------:R-:W-:Y:S02]  /*10a40*/  FMUL.FTZ R156, R2.reuse, R156 ;  /* 0x0000009c029c7220 */ /* 0x040fe40000410000 */
[----:B------:R-:W-:Y:S02]  /*10a50*/  FMUL.FTZ R157, R2, R157 ;  /* 0x0000009d029d7220 */ /* 0x000fe40000410000 */
[C---:B------:R-:W-:Y:S01]  /*10a60*/  FMUL.FTZ R160, R21.reuse, R160 ;  /* 0x000000a015a07220 */ /* 0x040fe20000410000 */
[-C--:B------:R-:W-:Y:S05]  /*10a70*/  HMMA.16816.F32.BF16 R4, R24, R28.reuse, R4 ;  /* 0x0000001c1804723c */ /* 0x080fea0000041804 */
[----:B------:R-:W-:Y:S02]  /*10a80*/  FMUL.FTZ R161, R21, R161 ;  /* 0x000000a115a17220 */ /* 0x000fe40000410000 */
[C---:B------:R-:W-:Y:S02]  /*10a90*/  FMUL.FTZ R162, R20.reuse, R162 ;  /* 0x000000a214a27220 */ /* 0x040fe40000410000 */
[----:B------:R-:W-:Y:S03]  /*10aa0*/  FMUL.FTZ R163, R20, R163 ;  /* 0x000000a314a37220 */ /* 0x000fe60000410000 */
[----:B-1----:R-:W-:Y:S01]  /*10ab0*/  FSEL R0, R3, RZ, P0 ;  /* 0x000000ff03007208 */ /* 0x002fe20000000000 */
[C---:B------:R-:W-:Y:S01]  /*10ac0*/  FMUL.FTZ R52, R21.reuse, R52 ;  /* 0x0000003415347220 */ /* 0x040fe20000410000 */
[----:B----4-:R-:W-:Y:S01]  /*10ad0*/  F2FP.BF16.PACK_AB R33, R246, R245 ;  /* 0x000000f5f621723e */ /* 0x010fe200000010ff */
[C---:B------:R-:W-:Y:S01]  /*10ae0*/  FMUL.FTZ R53, R21.reuse, R53 ;  /* 0x0000003515357220 */ /* 0x040fe20000410000 */
[----:B------:R-:W-:Y:S01]  /*10af0*/  ISETP.GT.AND P0, PT, R242, UR8, PT ;  /* 0x00000008f2007c0c */ /* 0x000fe2000bf04270 */
[----:B------:R-:W-:Y:S02]  /*10b00*/  FADD.FTZ R0, -R0, R170 ;  /* 0x000000aa00007221 */ /* 0x000fe40000010100 */
[----:B------:R-:W-:Y:S02]  /*10b10*/  FMUL.FTZ R54, R20, R54 ;  /* 0x0000003614367220 */ /* 0x000fe40000410000 */
[----:B------:R-:W-:Y:S02]  /*10b20*/  FMUL.FTZ R0, R0, c[0x0][0x2d0] ;  /* 0x0000b40000007a20 */ /* 0x000fe40000410000 */
[----:B------:R-:W-:Y:S02]  /*10b30*/  FMUL.FTZ R55, R20, R55 ;  /* 0x0000003714377220 */ /* 0x000fe40000410000 */
[C---:B------:R-:W-:Y:S02]  /*10b40*/  FMUL.FTZ R56, R2.reuse, R56 ;  /* 0x0000003802387220 */ /* 0x040fe40000410000 */
[----:B------:R-:W1:Y:S01]  /*10b50*/  MUFU.EX2 R0, R0 ;  /* 0x0000000000007308 */ /* 0x000e620000000800 */
        /* <DEDUP_REMOVED lines=12> */
[C---:B-1----:R-:W-:Y:S02]  /*10c20*/  FMUL.FTZ R10, R0.reuse, R182 ;  /* 0x000000b6000a7220 */ /* 0x042fe40000410000 */
[C---:B------:R-:W-:Y:S02]  /*10c30*/  FMUL.FTZ R11, R0.reuse, R183 ;  /* 0x000000b7000b7220 */ /* 0x040fe40000410000 */
        /* <DEDUP_REMOVED lines=10> */
[----:B------:R-:W1:Y:S03]  /*10ce0*/  LDSM.16.MT88.4 R28, [R228+0x2080] ;  /* 0x00208000e41c783b */ /* 0x000e660000004200 */
[C---:B------:R-:W-:Y:S02]  /*10cf0*/  FMUL.FTZ R155, R0.reuse, R155 ;  /* 0x0000009b009b7220 */ /* 0x040fe40000410000 */
[C---:B------:R-:W-:Y:S02]  /*10d00*/  FMUL.FTZ R158, R0.reuse, R158 ;  /* 0x0000009e009e7220 */ /* 0x040fe40000410000 */
[-C--:B------:R-:W-:Y:S04]  /*10d10*/  HMMA.16816.F32.BF16 R132, R24, R36.reuse, R132 ;  /* 0x000000241884723c */ /* 0x080fe80000041884 */
[C---:B------:R-:W-:Y:S02]  /*10d20*/  FMUL.FTZ R159, R0.reuse, R159 ;  /* 0x0000009f009f7220 */ /* 0x040fe40000410000 */
[C---:B------:R-:W-:Y:S02]  /*10d30*/  FMUL.FTZ R58, R0.reuse, R58 ;  /* 0x0000003a003a7220 */ /* 0x040fe40000410000 */
[C---:B------:R-:W-:Y:S04]  /*10d40*/  HMMA.16816.F32.BF16 R136, R32.reuse, R36, R136 ;  /* 0x000000242088723c */ /* 0x040fe80000041888 */
[C---:B------:R-:W-:Y:S02]  /*10d50*/  FMUL.FTZ R59, R0.reuse, R59 ;  /* 0x0000003b003b7220 */ /* 0x040fe40000410000 */
[C---:B------:R-:W-:Y:S02]  /*10d60*/  FMUL.FTZ R62, R0.reuse, R62 ;  /* 0x0000003e003e7220 */ /* 0x040fe40000410000 */
[-C--:B------:R-:W-:Y:S04]  /*10d70*/  HMMA.16816.F32.BF16 R140, R32, R38.reuse, R140 ;  /* 0x00000026208c723c */ /* 0x080fe8000004188c */
[----:B------:R-:W-:Y:S02]  /*10d80*/  FMUL.FTZ R63, R0, R63 ;  /* 0x0000003f003f7220 */ /* 0x000fe40000410000 */
[----:B------:R-:W-:Y:S02]  /*10d90*/  FMUL.FTZ R73, R2, R73 ;  /* 0x0000004902497220 */ /* 0x000fe40000410000 */
[C---:B------:R-:W-:Y:S01]  /*10da0*/  HMMA.16816.F32.BF16 R144, R24.reuse, R38, R144 ;  /* 0x000000261890723c */ /* 0x040fe20000041890 */
[----:B------:R-:W2:Y:S03]  /*10db0*/  LDSM.16.MT88.4 R36, [R227+0x2080] ;  /* 0x00208000e324783b */ /* 0x000ea60000004200 */
        /* <DEDUP_REMOVED lines=17> */
[-C--:B--2---:R-:W-:Y:S04]  /*10ed0*/  HMMA.16816.F32.BF16 R52, R24, R36.reuse, R52 ;  /* 0x000000241834723c */ /* 0x084fe80000041834 */
[C---:B------:R-:W-:Y:S02]  /*10ee0*/  FMUL.FTZ R86, R20.reuse, R86 ;  /* 0x0000005614567220 */ /* 0x040fe40000410000 */
[----:B------:R-:W-:Y:S02]  /*10ef0*/  FMUL.FTZ R87, R20, R87 ;  /* 0x0000005714577220 */ /* 0x000fe40000410000 */
[C---:B------:R-:W-:Y:S04]  /*10f00*/  HMMA.16816.F32.BF16 R56, R32.reuse, R36, R56 ;  /* 0x000000242038723c */ /* 0x040fe80000041838 */
[C---:B------:R-:W-:Y:S02]  /*10f10*/  FMUL.FTZ R88, R2.reuse, R88 ;  /* 0x0000005802587220 */ /* 0x040fe40000410000 */
[----:B------:R-:W-:Y:S02]  /*10f20*/  FMUL.FTZ R89, R2, R89 ;  /* 0x0000005902597220 */ /* 0x000fe40000410000 */
[-C--:B------:R-:W-:Y:S04]  /*10f30*/  HMMA.16816.F32.BF16 R60, R32, R38.reuse, R60 ;  /* 0x00000026203c723c */ /* 0x080fe8000004183c */
[----:B------:R-:W-:Y:S02]  /*10f40*/  FFMA.FTZ R36, R196, c[0x0][0x2d0], -R23 ;  /* 0x0000b400c4247a23 */ /* 0x000fe40000010817 */
[C---:B------:R-:W-:Y:S02]  /*10f50*/  FMUL.FTZ R90, R0.reuse, R90 ;  /* 0x0000005a005a7220 */ /* 0x040fe40000410000 */
[C---:B------:R-:W-:Y:S01]  /*10f60*/  HMMA.16816.F32.BF16 R64, R24.reuse, R38, R64 ;  /* 0x000000261840723c */ /* 0x040fe20000041840 */
[----:B------:R2:W-:Y:S03]  /*10f70*/  MUFU.EX2 R244, R36 ;  /* 0x0000002400f47308 */ /* 0x0005e60000000800 */
        /* <DEDUP_REMOVED lines=10> */
[-C--:B------:R-:W-:Y:S01]  /*11020*/  HMMA.16816.F32.BF16 R76, R32, R30.reuse, R76 ;  /* 0x0000001e204c723c */ /* 0x080fe2000004184c */
[----:B--2---:R-:W1:Y:S03]  /*11030*/  LDSM.16.MT88.4 R36, [R226+0x3880] ;  /* 0x00388000e224783b */ /* 0x004e660000004200 */
[----:B------:R-:W-:Y:S02]  /*11040*/  FFMA.FTZ R28, R199, c[0x0][0x2d0], -R48 ;  /* 0x0000b400c71c7a23 */ /* 0x000fe40000010830 */
[C---:B------:R-:W-:Y:S01]  /*11050*/  FMUL.FTZ R99, R20.reuse, R99 ;  /* 0x0000006314637220 */ /* 0x040fe20000410000 */
[----:B------:R2:W-:Y:S01]  /*11060*/  MUFU.EX2 R199, R40 ;  /* 0x0000002800c77308 */ /* 0x0005e20000000800 */
[C---:B------:R-:W-:Y:S04]  /*11070*/  HMMA.16816.F32.BF16 R80, R24.reuse, R30, R80 ;  /* 0x0000001e1850723c */ /* 0x040fe80000041850 */
[C---:B------:R-:W-:Y:S02]  /*11080*/  FMUL.FTZ R100, R21.reuse, R100 ;  /* 0x0000006415647220 */ /* 0x040fe40000410000 */
[----:B------:R-:W-:Y:S02]  /*11090*/  FMUL.FTZ R101, R21, R101 ;  /* 0x0000006515657220 */ /* 0x000fe40000410000 */
[C---:B------:R-:W-:Y:S01]  /*110a0*/  FMUL.FTZ R102, R20.reuse, R102 ;  /* 0x0000006614667220 */ /* 0x040fe20000410000 */
[----:B------:R3:W-:Y:S03]  /*110b0*/  MUFU.EX2 R221, R28 ;  /* 0x0000001c00dd7308 */ /* 0x0007e60000000800 */
[----:B------:R-:W-:Y:S02]  /*110c0*/  FMUL.FTZ R103, R20, R103 ;  /* 0x0000006714677220 */ /* 0x000fe40000410000 */
[C---:B------:R-:W-:Y:S02]  /*110d0*/  FMUL.FTZ R104, R2.reuse, R104 ;  /* 0x0000006802687220 */ /* 0x040fe40000410000 */
[----:B------:R-:W-:Y:S02]  /*110e0*/  FMUL.FTZ R105, R2, R105 ;  /* 0x0000006902697220 */ /* 0x000fe40000410000 */
[C---:B------:R-:W-:Y:S02]  /*110f0*/  FMUL.FTZ R106, R0.reuse, R106 ;  /* 0x0000006a006a7220 */ /* 0x040fe40000410000 */
[----:B------:R-:W-:Y:S02]  /*11100*/  FMUL.FTZ R107, R0, R107 ;  /* 0x0000006b006b7220 */ /* 0x000fe40000410000 */
[C---:B------:R-:W-:Y:S02]  /*11110*/  FMUL.FTZ R108, R2.reuse, R108 ;  /* 0x0000006c026c7220 */ /* 0x040fe40000410000 */
[----:B--2---:R-:W-:Y:S02]  /*11120*/  FFMA.FTZ R40, R205, c[0x0][0x2d0], -R49 ;  /* 0x0000b400cd287a23 */ /* 0x004fe40000010831 */
[----:B------:R-:W2:Y:S01]  /*11130*/  LDL.LU R205, [R1+0x20] ;  /* 0x0000200001cd7983 */ /* 0x000ea20000300800 */
[----:B------:R-:W-:Y:S01]  /*11140*/  FMUL.FTZ R109, R2, R109 ;  /* 0x0000006d026d7220 */ /* 0x000fe20000410000 */
[----:B------:R4:W-:Y:S01]  /*11150*/  MUFU.EX2 R198, R40 ;  /* 0x0000002800c67308 */ /* 0x0009e20000000800 */
[C---:B------:R-:W-:Y:S02]  /*11160*/  FMUL.FTZ R110, R0.reuse, R110 ;  /* 0x0000006e006e7220 */ /* 0x040fe40000410000 */
[----:B------:R-:W-:Y:S01]  /*11170*/  FMUL.FTZ R111, R0, R111 ;  /* 0x0000006f006f7220 */ /* 0x000fe20000410000 */
[-C--:B-1----:R-:W-:Y:S03]  /*11180*/  HMMA.16816.F32.BF16 R84, R24, R36.reuse, R84 ;  /* 0x000000241854723c */ /* 0x082fe60000041854 */
[----:B---3--:R-:W-:Y:S02]  /*11190*/  FFMA.FTZ R28, R200, c[0x0][0x2d0], -R23 ;  /* 0x0000b400c81c7a23 */ /* 0x008fe40000010817 */
[C---:B------:R-:W-:Y:S02]  /*111a0*/  FMUL.FTZ R112, R21.reuse, R112 ;  /* 0x0000007015707220 */ /* 0x040fe40000410000 */
[----:B------:R1:W-:Y:S01]  /*111b0*/  MUFU.EX2 R220, R28 ;  /* 0x0000001c00dc7308 */ /* 0x0003e20000000800 */
[C---:B------:R-:W-:Y:S04]  /*111c0*/  HMMA.16816.F32.BF16 R88, R32.reuse, R36, R88 ;  /* 0x000000242058723c */ /* 0x040fe80000041858 */
[----:B------:R-:W-:Y:S02]  /*111d0*/  FMUL.FTZ R113, R21, R113 ;  /* 0x0000007115717220 */ /* 0x000fe40000410000 */
[C---:B------:R-:W-:Y:S02]  /*111e0*/  FMUL.FTZ R114, R20.reuse, R114 ;  /* 0x0000007214727220 */ /* 0x040fe40000410000 */
[-C--:B------:R-:W-:Y:S04]  /*111f0*/  HMMA.16816.F32.BF16 R92, R32, R38.reuse, R92 ;  /* 0x00000026205c723c */ /* 0x080fe8000004185c */
[----:B----4-:R-:W-:Y:S02]  /*11200*/  FFMA.FTZ R40, R171, c[0x0][0x2d0], -R50 ;  /* 0x0000b400ab287a23 */ /* 0x010fe40000010832 */
[----:B------:R-:W-:Y:S01]  /*11210*/  FFMA.FTZ R36, R203, c[0x0][0x2d0], -R48 ;  /* 0x0000b400cb247a23 */ /* 0x000fe20000010830 */
[----:B------:R-:W-:Y:S01]  /*11220*/  MOV R203, R195 ;  /* 0x000000c300cb7202 */ /* 0x000fe20000000f00 */
[C---:B------:R-:W-:Y:S02]  /*11230*/  HMMA.16816.F32.BF16 R96, R24.reuse, R38, R96 ;  /* 0x000000261860723c */ /* 0x040fe40000041860 */
[----:B------:R3:W-:Y:S02]  /*11240*/  MUFU.EX2 R201, R36 ;  /* 0x0000002400c97308 */ /* 0x0007e40000000800 */
[C---:B------:R-:W-:Y:S02]  /*11250*/  FMUL.FTZ R115, R20.reuse, R115 ;  /* 0x0000007314737220 */ /* 0x040fe40000410000 */
[C---:B------:R-:W-:Y:S01]  /*11260*/  FMUL.FTZ R116, R21.reuse, R116 ;  /* 0x0000007415747220 */ /* 0x040fe20000410000 */
[----:B-1----:R-:W1:Y:S01]  /*11270*/  LDSM.16.MT88.4 R28, [R228+0x3880] ;  /* 0x00388000e41c783b */ /* 0x002e620000004200 */
        /* <DEDUP_REMOVED lines=8> */
[--C-:B---3--:R-:W-:Y:S02]  /*11300*/  FFMA.FTZ R36, R51, c[0x0][0x2d0], -R49.reuse ;  /* 0x0000b40033247a23 */ /* 0x108fe40000010831 */
[----:B------:R-:W-:Y:S02]  /*11310*/  FMUL.FTZ R125, R2, R125 ;  /* 0x0000007d027d7220 */ /* 0x000fe40000410000 */
[----:B------:R3:W4:Y:S01]  /*11320*/  MUFU.EX2 R200, R36 ;  /* 0x0000002400c87308 */ /* 0x0007220000000800 */
[C---:B------:R-:W-:Y:S02]  /*11330*/  FMUL.FTZ R126, R0.reuse, R126 ;  /* 0x0000007e007e7220 */ /* 0x040fe40000410000 */
[----:B------:R-:W-:Y:S02]  /*11340*/  FMUL.FTZ R127, R0, R127 ;  /* 0x0000007f007f7220 */ /* 0x000fe40000410000 */
[C---:B------:R-:W-:Y:S02]  /*11350*/  FMUL.FTZ R128, R21.reuse, R128 ;  /* 0x0000008015807220 */ /* 0x040fe40000410000 */
[----:B------:R-:W-:Y:S02]  /*11360*/  FMUL.FTZ R129, R21, R129 ;  /* 0x0000008115817220 */ /* 0x000fe40000410000 */
[C---:B------:R-:W-:Y:S02]  /*11370*/  FMUL.FTZ R130, R20.reuse, R130 ;  /* 0x0000008214827220 */ /* 0x040fe40000410000 */
[----:B------:R-:W-:Y:S01]  /*11380*/  FMUL.FTZ R131, R20, R131 ;  /* 0x0000008314837220 */ /* 0x000fe20000410000 */
[-C--:B-1----:R-:W-:Y:S01]  /*11390*/  HMMA.16816.F32.BF16 R100, R24, R28.reuse, R100 ;  /* 0x0000001c1864723c */ /* 0x082fe20000041864 */
[----:B---3--:R-:W1:Y:S07]  /*113a0*/  LDSM.16.MT88.4 R36, [R227+0x3880] ;  /* 0x00388000e324783b */ /* 0x008e6e0000004200 */
[C---:B------:R-:W-:Y:S07]  /*113b0*/  HMMA.16816.F32.BF16 R104, R32.reuse, R28, R104 ;  /* 0x0000001c2068723c */ /* 0x040fee0000041868 */
[----:B------:R-:W-:Y:S01]  /*113c0*/  FFMA.FTZ R28, R206, c[0x0][0x2d0], -R49 ;  /* 0x0000b400ce1c7a23 */ /* 0x000fe20000010831 */
[-C--:B------:R-:W-:Y:S03]  /*113d0*/  HMMA.16816.F32.BF16 R108, R32, R30.reuse, R108 ;  /* 0x0000001e206c723c */ /* 0x080fe6000004186c */
[----:B------:R3:W5:Y:S01]  /*113e0*/  MUFU.EX2 R197, R28 ;  /* 0x0000001c00c57308 */ /* 0x0007620000000800 */
[----:B------:R-:W-:Y:S04]  /*113f0*/  MOV R206, R194 ;  /* 0x000000c200ce7202 */ /* 0x000fe80000000f00 */
[C---:B------:R-:W-:Y:S05]  /*11400*/  HMMA.16816.F32.BF16 R112, R24.reuse, R30, R112 ;  /* 0x0000001e1870723c */ /* 0x040fea0000041870 */
[----:B------:R4:W-:Y:S01]  /*11410*/  MUFU.EX2 R194, R40 ;  /* 0x0000002800c27308 */ /* 0x0009e20000000800 */
[--C-:B---3--:R-:W-:Y:S02]  /*11420*/  FFMA.FTZ R28, R41, c[0x0][0x2d0], -R50.reuse ;  /* 0x0000b400291c7a23 */ /* 0x108fe40000010832 */
[-C--:B-1----:R-:W-:Y:S07]  /*11430*/  HMMA.16816.F32.BF16 R116, R24, R36.reuse, R116 ;  /* 0x000000241874723c */ /* 0x082fee0000041874 */
[----:B------:R1:W-:Y:S01]  /*11440*/  MUFU.EX2 R196, R28 ;  /* 0x0000001c00c47308 */ /* 0x0003e20000000800 */
[----:B----4-:R-:W-:Y:S01]  /*11450*/  LDSM.16.MT88.4 R40, [R226+0x2880] ;  /* 0x00288000e228783b */ /* 0x010fe20000004200 */
[C---:B------:R-:W-:Y:S07]  /*11460*/  HMMA.16816.F32.BF16 R120, R32.reuse, R36, R120 ;  /* 0x000000242078723c */ /* 0x040fee0000041878 */
[--C-:B------:R-:W-:Y:S01]  /*11470*/  FFMA.FTZ R36, R44, c[0x0][0x2d0], -R50.reuse ;  /* 0x0000b4002c247a23 */ /* 0x100fe20000010832 */
[-C--:B------:R-:W-:Y:S03]  /*11480*/  HMMA.16816.F32.BF16 R124, R32, R38.reuse, R124 ;  /* 0x00000026207c723c */ /* 0x080fe6000004187c */
[----:B------:R-:W3:Y:S04]  /*11490*/  MUFU.EX2 R51, R36 ;  /* 0x0000002400337308 */ /* 0x000ee80000000800 */
[----:B------:R-:W-:Y:S01]  /*114a0*/  F2FP.BF16.PACK_AB R32, R199, R200 ;  /* 0x000000c8c720723e */ /* 0x000fe200000010ff */
[----:B------:R-:W-:Y:S04]  /*114b0*/  HMMA.16816.F32.BF16 R128, R24, R38, R128 ;  /* 0x000000261880723c */ /* 0x000fe80000041880 */
[----:B-1----:R-:W-:Y:S01]  /*114c0*/  FFMA.FTZ R28, R45, c[0x0][0x2d0], -R50 ;  /* 0x0000b4002d1c7a23 */ /* 0x002fe20000010832 */
[----:B-----5:R-:W-:Y:S01]  /*114d0*/  F2FP.BF16.PACK_AB R34, R197, R198 ;  /* 0x000000c6c522723e */ /* 0x020fe200000010ff */
[----:B------:R-:W-:Y:S01]  /*114e0*/  LDSM.16.MT88.4 R44, [R228+0x2880] ;  /* 0x00288000e42c783b */ /* 0x000fe20000004200 */
[----:B------:R-:W-:Y:S01]  /*114f0*/  F2FP.BF16.PACK_AB R24, R223, R244 ;  /* 0x000000f4df18723e */ /* 0x000fe200000010ff */
[----:B------:R1:W4:Y:S01]  /*11500*/  MUFU.EX2 R195, R28 ;  /* 0x0000001c00c37308 */ /* 0x0003220000000800 */
[----:B------:R-:W-:Y:S03]  /*11510*/  F2FP.BF16.PACK_AB R25, R221, R222 ;  /* 0x000000dedd19723e */ /* 0x000fe600000010ff */
[----:B------:R-:W-:Y:S02]  /*11520*/  F2FP.BF16.PACK_AB R26, R219, R220 ;  /* 0x000000dcdb1a723e */ /* 0x000fe400000010ff */
[----:B------:R-:W-:Y:S02]  /*11530*/  F2FP.BF16.PACK_AB R27, R201, R202 ;  /* 0x000000cac91b723e */ /* 0x000fe400000010ff */
[----:B---3--:R-:W-:Y:S01]  /*11540*/  F2FP.BF16.PACK_AB R35, R51, R194 ;  /* 0x000000c23323723e */ /* 0x008fe200000010ff */
[----:B------:R-:W-:Y:S08]  /*11550*/  LDSM.16.MT88.4 R36, [R227+0x2880] ;  /* 0x00288000e324783b */ /* 0x000ff00000004200 */
[----:B-1----:R-:W1:Y:S01]  /*11560*/  LDSM.16.MT88.4 R28, [R225+0x2880] ;  /* 0x00288000e11c783b */ /* 0x002e620000004200 */
[----:B----4-:R-:W-:Y:S01]  /*11570*/  F2FP.BF16.PACK_AB R33, R195, R196 ;  /* 0x000000c4c321723e */ /* 0x010fe200000010ff */
[-C--:B-1----:R-:W-:Y:S08]  /*11580*/  HMMA.16816.F32.BF16 R4, R24, R28.reuse, R4 ;  /* 0x0000001c1804723c */ /* 0x082ff00000041804 */
[C---:B------:R-:W-:Y:S08]  /*11590*/  HMMA.16816.F32.BF16 R8, R32.reuse, R28, R8 ;  /* 0x0000001c2008723c */ /* 0x040ff00000041808 */
[-C--:B------:R-:W-:Y:S08]  /*115a0*/  HMMA.16816.F32.BF16 R12, R32, R30.reuse, R12 ;  /* 0x0000001e200c723c */ /* 0x080ff0000004180c */
[C---:B------:R-:W-:Y:S01]  /*115b0*/  HMMA.16816.F32.BF16 R16, R24.reuse, R30, R16 ;  /* 0x0000001e1810723c */ /* 0x040fe20000041810 */
[----:B------:R-:W1:Y:S07]  /*115c0*/  LDSM.16.MT88.4 R28, [R225+0x4080] ;  /* 0x00408000e11c783b */ /* 0x000e6e0000004200 */
[-C--:B------:R-:W-:Y:S08]  /*115d0*/  HMMA.16816.F32.BF16 R132, R24, R40.reuse, R132 ;  /* 0x000000281884723c */ /* 0x080ff00000041884 */
[C---:B------:R-:W-:Y:S07]  /*115e0*/  HMMA.16816.F32.BF16 R136, R32.reuse, R40, R136 ;  /* 0x000000282088723c */ /* 0x040fee0000041888 */
[--C-:B------:R-:W-:Y:S01]  /*115f0*/  FFMA.FTZ R40, R209, c[0x0][0x2d0], -R23.reuse ;  /* 0x0000b400d1287a23 */ /* 0x100fe20000010817 */
[-C--:B------:R-:W-:Y:S04]  /*11600*/  HMMA.16816.F32.BF16 R140, R32, R42.reuse, R140 ;  /* 0x0000002a208c723c */ /* 0x080fe8000004188c */
[----:B------:R-:W-:Y:S02]  /*11610*/  MOV R209, R192 ;  /* 0x000000c000d17202 */ /* 0x000fe40000000f00 */
[----:B------:R3:W-:Y:S02]  /*11620*/  MUFU.EX2 R192, R40 ;  /* 0x0000002800c07308 */ /* 0x0007e40000000800 */
[C---:B------:R-:W-:Y:S08]  /*11630*/  HMMA.16816.F32.BF16 R144, R24.reuse, R42, R144 ;  /* 0x0000002a1890723c */ /* 0x040ff00000041890 */
[-C--:B------:R-:W-:Y:S08]  /*11640*/  HMMA.16816.F32.BF16 R148, R24, R44.reuse, R148 ;  /* 0x0000002c1894723c */ /* 0x080ff00000041894 */
[C---:B------:R-:W-:Y:S04]  /*11650*/  HMMA.16816.F32.BF16 R152, R32.reuse, R44, R152 ;  /* 0x0000002c2098723c */ /* 0x040fe80000041898 */
[--C-:B---3--:R-:W-:Y:S01]  /*11660*/  FFMA.FTZ R40, R210, c[0x0][0x2d0], -R23.reuse ;  /* 0x0000b400d2287a23 */ /* 0x108fe20000010817 */
[----:B------:R-:W-:Y:S03]  /*11670*/  MOV R210, R193 ;  /* 0x000000c100d27202 */ /* 0x000fe60000000f00 */
[-C--:B------:R-:W-:Y:S01]  /*11680*/  HMMA.16816.F32.BF16 R156, R32, R46.reuse, R156 ;  /* 0x0000002e209c723c */ /* 0x080fe2000004189c */
[----:B------:R3:W-:Y:S07]  /*11690*/  MUFU.EX2 R193, R40 ;  /* 0x0000002800c17308 */ /* 0x0007ee0000000800 */
[C---:B------:R-:W-:Y:S08]  /*116a0*/  HMMA.16816.F32.BF16 R160, R24.reuse, R46, R160 ;  /* 0x0000002e18a0723c */ /* 0x040ff000000418a0 */
[-C--:B------:R-:W-:Y:S08]  /*116b0*/  HMMA.16816.F32.BF16 R52, R24, R36.reuse, R52 ;  /* 0x000000241834723c */ /* 0x080ff00000041834 */
[C---:B------:R-:W-:Y:S01]  /*116c0*/  HMMA.16816.F32.BF16 R56, R32.reuse, R36, R56 ;  /* 0x000000242038723c */ /* 0x040fe20000041838 */
[----:B---3--:R-:W3:Y:S06]  /*116d0*/  LDSM.16.MT88.4 R40, [R226+0x4080] ;  /* 0x00408000e228783b */ /* 0x008eec0000004200 */
[--C-:B------:R-:W-:Y:S01]  /*116e0*/  FFMA.FTZ R36, R207, c[0x0][0x2d0], -R48.reuse ;  /* 0x0000b400cf247a23 */ /* 0x100fe20000010830 */
[-C--:B------:R-:W-:Y:S04]  /*116f0*/  HMMA.16816.F32.BF16 R60, R32, R38.reuse, R60 ;  /* 0x00000026203c723c */ /* 0x080fe8000004183c */
[----:B------:R-:W-:Y:S02]  /*11700*/  MOV R207, R175 ;  /* 0x000000af00cf7202 */ /* 0x000fe40000000f00 */
[----:B------:R4:W-:Y:S02]  /*11710*/  MUFU.EX2 R175, R36 ;  /* 0x0000002400af7308 */ /* 0x0009e40000000800 */
[C---:B------:R-:W-:Y:S08]  /*11720*/  HMMA.16816.F32.BF16 R64, R24.reuse, R38, R64 ;  /* 0x000000261840723c */ /* 0x040ff00000041840 */
[-C--:B-1----:R-:W-:Y:S08]  /*11730*/  HMMA.16816.F32.BF16 R68, R24, R28.reuse, R68 ;  /* 0x0000001c1844723c */ /* 0x082ff00000041844 */
[C---:B------:R-:W-:Y:S04]  /*11740*/  HMMA.16816.F32.BF16 R72, R32.reuse, R28, R72 ;  /* 0x0000001c2048723c */ /* 0x040fe80000041848 */
[--C-:B----4-:R-:W-:Y:S04]  /*11750*/  FFMA.FTZ R36, R208, c[0x0][0x2d0], -R48.reuse ;  /* 0x0000b400d0247a23 */ /* 0x110fe80000010830 */
[-C--:B------:R-:W-:Y:S01]  /*11760*/  HMMA.16816.F32.BF16 R76, R32, R30.reuse, R76 ;  /* 0x0000001e204c723c */ /* 0x080fe2000004184c */
[----:B------:R-:W4:Y:S01]  /*11770*/  LDL.LU R208, [R1+0x18] ;  /* 0x0000180001d07983 */ /* 0x000f220000300800 */
[----:B------:R1:W-:Y:S06]  /*11780*/  MUFU.EX2 R171, R36 ;  /* 0x0000002400ab7308 */ /* 0x0003ec0000000800 */
[C---:B------:R-:W-:Y:S01]  /*11790*/  HMMA.16816.F32.BF16 R80, R24.reuse, R30, R80 ;  /* 0x0000001e1850723c */ /* 0x040fe20000041850 */
[----:B------:R-:W-:Y:S07]  /*117a0*/  LDSM.16.MT88.4 R28, [R227+0x4080] ;  /* 0x00408000e31c783b */ /* 0x000fee0000004200 */
[-C--:B---3--:R-:W-:Y:S08]  /*117b0*/  HMMA.16816.F32.BF16 R84, R24, R40.reuse, R84 ;  /* 0x000000281854723c */ /* 0x088ff00000041854 */
[C---:B------:R-:W-:Y:S04]  /*117c0*/  HMMA.16816.F32.BF16 R88, R32.reuse, R40, R88 ;  /* 0x000000282058723c */ /* 0x040fe80000041858 */
[--C-:B-1----:R-:W-:Y:S02]  /*117d0*/  FFMA.FTZ R36, R218, c[0x0][0x2d0], -R23.reuse ;  /* 0x0000b400da247a23 */ /* 0x102fe40000010817 */
[----:B------:R-:W-:Y:S01]  /*117e0*/  FFMA.FTZ R23, R217, c[0x0][0x2d0], -R23 ;  /* 0x0000b400d9177a23 */ /* 0x000fe20000010817 */
[----:B------:R-:W-:Y:S01]  /*117f0*/  MOV R217, R165 ;  /* 0x000000a500d97202 */ /* 0x000fe20000000f00 */
[-C--:B------:R-:W-:Y:S01]  /*11800*/  HMMA.16816.F32.BF16 R92, R32, R42.reuse, R92 ;  /* 0x0000002a205c723c */ /* 0x080fe2000004185c */
[----:B------:R1:W-:Y:S01]  /*11810*/  MUFU.EX2 R170, R36 ;  /* 0x0000002400aa7308 */ /* 0x0003e20000000800 */
[----:B------:R-:W3:Y:S06]  /*11820*/  LDL.LU R218, [R1+0x14] ;  /* 0x0000140001da7983 */ /* 0x000eec0000300800 */
[C---:B------:R-:W-:Y:S01]  /*11830*/  HMMA.16816.F32.BF16 R96, R24.reuse, R42, R96 ;  /* 0x0000002a1860723c */ /* 0x040fe20000041860 */
[----:B------:R-:W-:Y:S02]  /*11840*/  LDSM.16.MT88.4 R40, [R227+0x3080] ;  /* 0x00308000e328783b */ /* 0x000fe40000004200 */
[----:B------:R5:W-:Y:S06]  /*11850*/  MUFU.EX2 R166, R23 ;  /* 0x0000001700a67308 */ /* 0x000bec0000000800 */
[----:B-1----:R-:W1:Y:S03]  /*11860*/  LDSM.16.MT88.4 R36, [R228+0x4080] ;  /* 0x00408000e424783b */ /* 0x002e660000004200 */
[--C-:B-----5:R-:W-:Y:S02]  /*11870*/  FFMA.FTZ R23, R212, c[0x0][0x2d0], -R48.reuse ;  /* 0x0000b400d4177a23 */ /* 0x120fe40000010830 */
[----:B------:R-:W-:Y:S01]  /*11880*/  FFMA.FTZ R48, R214, c[0x0][0x2d0], -R48 ;  /* 0x0000b400d6307a23 */ /* 0x000fe20000010830 */
[----:B------:R-:W-:Y:S01]  /*11890*/  MOV R214, R164 ;  /* 0x000000a400d67202 */ /* 0x000fe20000000f00 */
[----:B------:R5:W-:Y:S01]  /*118a0*/  MUFU.EX2 R165, R23 ;  /* 0x0000001700a57308 */ /* 0x000be20000000800 */
[----:B------:R-:W2:Y:S09]  /*118b0*/  LDL.LU R212, [R1+0x1c] ;  /* 0x00001c0001d47983 */ /* 0x000eb20000300800 */
[----:B------:R-:W-:Y:S01]  /*118c0*/  MUFU.EX2 R164, R48 ;  /* 0x0000003000a47308 */ /* 0x000fe20000000800 */
[--C-:B-----5:R-:W-:Y:S01]  /*118d0*/  FFMA.FTZ R23, R211, c[0x0][0x2d0], -R49.reuse ;  /* 0x0000b400d3177a23 */ /* 0x120fe20000010831 */
[-C--:B-1----:R-:W-:Y:S08]  /*118e0*/  HMMA.16816.F32.BF16 R100, R24, R36.reuse, R100 ;  /* 0x000000241864723c */ /* 0x082ff00000041864 */
[----:B------:R1:W-:Y:S01]  /*118f0*/  MUFU.EX2 R48, R23 ;  /* 0x0000001700307308 */ /* 0x0003e20000000800 */
[C---:B------:R-:W-:Y:S08]  /*11900*/  HMMA.16816.F32.BF16 R104, R32.reuse, R36, R104 ;  /* 0x000000242068723c */ /* 0x040ff00000041868 */
[-C--:B------:R-:W-:Y:S08]  /*11910*/  HMMA.16816.F32.BF16 R108, R32, R38.reuse, R108 ;  /* 0x00000026206c723c */ /* 0x080ff0000004186c */
[C---:B------:R-:W-:Y:S01]  /*11920*/  HMMA.16816.F32.BF16 R112, R24.reuse, R38, R112 ;  /* 0x000000261870723c */ /* 0x040fe20000041870 */
[----:B------:R-:W-:Y:S03]  /*11930*/  LDSM.16.MT88.4 R36, [R228+0x3080] ;  /* 0x00308000e424783b */ /* 0x000fe60000004200 */
[--C-:B-1----:R-:W-:Y:S04]  /*11940*/  FFMA.FTZ R23, R213, c[0x0][0x2d0], -R49.reuse ;  /* 0x0000b400d5177a23 */ /* 0x102fe80000010831 */
[-C--:B------:R-:W-:Y:S01]  /*11950*/  HMMA.16816.F32.BF16 R116, R24, R28.reuse, R116 ;  /* 0x0000001c1874723c */ /* 0x080fe20000041874 */
[----:B------:R1:W5:Y:S07]  /*11960*/  MUFU.EX2 R47, R23 ;  /* 0x00000017002f7308 */ /* 0x00036e0000000800 */
[C---:B------:R-:W-:Y:S08]  /*11970*/  HMMA.16816.F32.BF16 R120, R32.reuse, R28, R120 ;  /* 0x0000001c2078723c */ /* 0x040ff00000041878 */
[-C--:B------:R-:W-:Y:S01]  /*11980*/  HMMA.16816.F32.BF16 R124, R32, R30.reuse, R124 ;  /* 0x0000001e207c723c */ /* 0x080fe2000004187c */
[----:B------:R-:W4:Y:S07]  /*11990*/  LDSM.16.MT88.4 R32, [R226+0x3080] ;  /* 0x00308000e220783b */ /* 0x000f2e0000004200 */
[----:B------:R-:W-:Y:S04]  /*119a0*/  HMMA.16816.F32.BF16 R128, R24, R30, R128 ;  /* 0x0000001e1880723c */ /* 0x000fe80000041880 */
[--C-:B-1----:R-:W-:Y:S01]  /*119b0*/  FFMA.FTZ R23, R215, c[0x0][0x2d0], -R49.reuse ;  /* 0x0000b400d7177a23 */ /* 0x102fe20000010831 */
[----:B-----5:R-:W-:Y:S01]  /*119c0*/  F2FP.BF16.PACK_AB R28, R47, R48 ;  /* 0x000000302f1c723e */ /* 0x020fe200000010ff */
[----:B------:R-:W-:Y:S01]  /*119d0*/  FFMA.FTZ R49, R216, c[0x0][0x2d0], -R49 ;  /* 0x0000b400d8317a23 */ /* 0x000fe20000010831 */
[----:B------:R-:W-:Y:S01]  /*119e0*/  F2FP.BF16.PACK_AB R24, R193, R192 ;  /* 0x000000c0c118723e */ /* 0x000fe200000010ff */
[----:B------:R1:W-:Y:S01]  /*119f0*/  MUFU.EX2 R46, R23 ;  /* 0x00000017002e7308 */ /* 0x0003e20000000800 */
[----:B------:R-:W-:Y:S03]  /*11a00*/  F2FP.BF16.PACK_AB R25, R171, R175 ;  /* 0x000000afab19723e */ /* 0x000fe600000010ff */
[----:B------:R-:W-:Y:S02]  /*11a10*/  F2FP.BF16.PACK_AB R26, R166, R170 ;  /* 0x000000aaa61a723e */ /* 0x000fe400000010ff */
[----:B------:R-:W-:Y:S04]  /*11a20*/  F2FP.BF16.PACK_AB R27, R164, R165 ;  /* 0x000000a5a41b723e */ /* 0x000fe800000010ff */
[----:B------:R-:W5:Y:S03]  /*11a30*/  MUFU.EX2 R49, R49 ;  /* 0x0000003100317308 */ /* 0x000f660000000800 */
[-C--:B------:R-:W-:Y:S01]  /*11a40*/  HMMA.16816.F32.BF16 R176, R24, R188.reuse, R4 ;  /* 0x000000bc18b0723c */ /* 0x080fe20000041804 */
[----:B------:R-:W2:Y:S02]  /*11a50*/  LDSM.16.MT88.4 R4, [R225+0x4880] ;  /* 0x00488000e104783b */ /* 0x000ea40000004200 */
[--C-:B-1----:R-:W-:Y:S04]  /*11a60*/  FFMA.FTZ R23, R174, c[0x0][0x2d0], -R50.reuse ;  /* 0x0000b400ae177a23 */ /* 0x102fe80000010832 */
[----:B------:R1:W-:Y:S01]  /*11a70*/  MUFU.EX2 R44, R23 ;  /* 0x00000017002c7308 */ /* 0x0003e20000000800 */
[----:B-----5:R-:W-:Y:S01]  /*11a80*/  F2FP.BF16.PACK_AB R30, R49, R46 ;  /* 0x0000002e311e723e */ /* 0x020fe200000010ff */
[--C-:B-1----:R-:W-:Y:S08]  /*11a90*/  FFMA.FTZ R23, R172, c[0x0][0x2d0], -R50.reuse ;  /* 0x0000b400ac177a23 */ /* 0x102ff00000010832 */
[----:B------:R1:W5:Y:S02]  /*11aa0*/  MUFU.EX2 R45, R23 ;  /* 0x00000017002d7308 */ /* 0x0003640000000800 */
[--C-:B-1----:R-:W-:Y:S01]  /*11ab0*/  FFMA.FTZ R23, R173, c[0x0][0x2d0], -R50.reuse ;  /* 0x0000b400ad177a23 */ /* 0x102fe20000010832 */
[----:B-----5:R-:W-:Y:S01]  /*11ac0*/  F2FP.BF16.PACK_AB R29, R45, R44 ;  /* 0x0000002c2d1d723e */ /* 0x020fe200000010ff */
[----:B------:R-:W-:Y:S06]  /*11ad0*/  FFMA.FTZ R50, R22, c[0x0][0x2d0], -R50 ;  /* 0x0000b40016327a23 */ /* 0x000fec0000010832 */
[----:B------:R-:W-:Y:S10]  /*11ae0*/  MUFU.EX2 R23, R23 ;  /* 0x0000001700177308 */ /* 0x000ff40000000800 */
[----:B------:R-:W1:Y:S02]  /*11af0*/  MUFU.EX2 R50, R50 ;  /* 0x0000003200327308 */ /* 0x000e640000000800 */
[----:B-1----:R-:W-:Y:S07]  /*11b00*/  F2FP.BF16.PACK_AB R31, R50, R23 ;  /* 0x00000017321f723e */ /* 0x002fee00000010ff */
[C---:B------:R-:W-:Y:S01]  /*11b10*/  HMMA.16816.F32.BF16 R180, R28.reuse, R188, R8 ;  /* 0x000000bc1cb4723c */ /* 0x040fe20000041808 */
[----:B------:R-:W1:Y:S07]  /*11b20*/  LDSM.16.MT88.4 R8, [R226+0x4880] ;  /* 0x00488000e208783b */ /* 0x000e6e0000004200 */
[-C--:B------:R-:W-:Y:S01]  /*11b30*/  HMMA.16816.F32.BF16 R184, R28, R190.reuse, R12 ;  /* 0x000000be1cb8723c */ /* 0x080fe2000004180c */
[----:B------:R-:W5:Y:S07]  /*11b40*/  LDSM.16.MT88.4 R12, [R228+0x4880] ;  /* 0x00488000e40c783b */ /* 0x000f6e0000004200 */
[C---:B------:R-:W-:Y:S01]  /*11b50*/  HMMA.16816.F32.BF16 R188, R24.reuse, R190, R16 ;  /* 0x000000be18bc723c */ /* 0x040fe20000041810 */
[----:B------:R-:W1:Y:S07]  /*11b60*/  LDSM.16.MT88.4 R16, [R227+0x4880] ;  /* 0x00488000e310783b */ /* 0x000e6e0000004200 */
[-C--:B----4-:R-:W-:Y:S08]  /*11b70*/  HMMA.16816.F32.BF16 R132, R24, R32.reuse, R132 ;  /* 0x000000201884723c */ /* 0x090ff00000041884 */
[C---:B------:R-:W-:Y:S08]  /*11b80*/  HMMA.16816.F32.BF16 R136, R28.reuse, R32, R136 ;  /* 0x000000201c88723c */ /* 0x040ff00000041888 */
[-C--:B------:R-:W-:Y:S04]  /*11b90*/  HMMA.16816.F32.BF16 R140, R28, R34.reuse, R140 ;  /* 0x000000221c8c723c */ /* 0x080fe8000004188c */
[----:B---3--:R-:W-:Y:S04]  /*11ba0*/  FFMA.FTZ R20, R20, R218, R217 ;  /* 0x000000da14147223 */ /* 0x008fe800000100d9 */
[C---:B------:R-:W-:Y:S04]  /*11bb0*/  HMMA.16816.F32.BF16 R144, R24.reuse, R34, R144 ;  /* 0x000000221890723c */ /* 0x040fe80000041890 */
[----:B------:R-:W-:Y:S04]  /*11bc0*/  FADD.FTZ R20, R210, R20 ;  /* 0x00000014d2147221 */ /* 0x000fe80000010000 */
[-C--:B------:R-:W-:Y:S04]  /*11bd0*/  HMMA.16816.F32.BF16 R148, R24, R36.reuse, R148 ;  /* 0x000000241894723c */ /* 0x080fe80000041894 */
[----:B------:R-:W-:Y:S04]  /*11be0*/  FADD.FTZ R20, R206, R20 ;  /* 0x00000014ce147221 */ /* 0x000fe80000010000 */
[C---:B------:R-:W-:Y:S08]  /*11bf0*/  HMMA.16816.F32.BF16 R152, R28.reuse, R36, R152 ;  /* 0x000000241c98723c */ /* 0x040ff00000041898 */
[-C--:B------:R-:W-:Y:S08]  /*11c00*/  HMMA.16816.F32.BF16 R156, R28, R38.reuse, R156 ;  /* 0x000000261c9c723c */ /* 0x080ff0000004189c */
[C---:B------:R-:W-:Y:S04]  /*11c10*/  HMMA.16816.F32.BF16 R160, R24.reuse, R38, R160 ;  /* 0x0000002618a0723c */ /* 0x040fe800000418a0 */
[----:B--2---:R-:W-:Y:S04]  /*11c20*/  FFMA.FTZ R21, R21, R212, R214 ;  /* 0x000000d415157223 */ /* 0x004fe800000100d6 */
[-C--:B------:R-:W-:Y:S08]  /*11c30*/  HMMA.16816.F32.BF16 R52, R24, R40.reuse, R52 ;  /* 0x000000281834723c */ /* 0x080ff00000041834 */
[C---:B------:R-:W-:Y:S08]  /*11c40*/  HMMA.16816.F32.BF16 R56, R28.reuse, R40, R56 ;  /* 0x000000281c38723c */ /* 0x040ff00000041838 */
[-C--:B------:R-:W-:Y:S08]  /*11c50*/  HMMA.16816.F32.BF16 R60, R28, R42.reuse, R60 ;  /* 0x0000002a1c3c723c */ /* 0x080ff0000004183c */
[C---:B------:R-:W-:Y:S08]  /*11c60*/  HMMA.16816.F32.BF16 R64, R24.reuse, R42, R64 ;  /* 0x0000002a1840723c */ /* 0x040ff00000041840 */
[-C--:B------:R-:W-:Y:S08]  /*11c70*/  HMMA.16816.F32.BF16 R68, R24, R4.reuse, R68 ;  /* 0x000000041844723c */ /* 0x080ff00000041844 */
[C---:B------:R-:W-:Y:S07]  /*11c80*/  HMMA.16816.F32.BF16 R72, R28.reuse, R4, R72 ;  /* 0x000000041c48723c */ /* 0x040fee0000041848 */
[----:B------:R-:W-:Y:S01]  /*11c90*/  FFMA.FTZ R4, R2, R208, R250 ;  /* 0x000000d002047223 */ /* 0x000fe200000100fa */
[-C--:B------:R-:W-:Y:S04]  /*11ca0*/  HMMA.16816.F32.BF16 R76, R28, R6.reuse, R76 ;  /* 0x000000061c4c723c */ /* 0x080fe8000004184c */
[----:B------:R-:W-:Y:S02]  /*11cb0*/  FADD.FTZ R4, R251, R4 ;  /* 0x00000004fb047221 */ /* 0x000fe40000010000 */
[----:B------:R-:W-:Y:S02]  /*11cc0*/  FADD.FTZ R2, R207, R21 ;  /* 0x00000015cf027221 */ /* 0x000fe40000010000 */
[C---:B------:R-:W-:Y:S04]  /*11cd0*/  HMMA.16816.F32.BF16 R80, R24.reuse, R6, R80 ;  /* 0x000000061850723c */ /* 0x040fe80000041850 */
[----:B------:R-:W-:Y:S02]  /*11ce0*/  FADD.FTZ R5, R249, R4 ;  /* 0x00000004f9057221 */ /* 0x000fe40000010000 */
[----:B------:R-:W-:Y:S02]  /*11cf0*/  FFMA.FTZ R4, R0, R205, R245 ;  /* 0x000000cd00047223 */ /* 0x000fe400000100f5 */
        /* <DEDUP_REMOVED lines=12> */
[-C--:B-----5:R-:W-:Y:S04]  /*11dc0*/  HMMA.16816.F32.BF16 R100, R24, R12.reuse, R100 ;  /* 0x0000000c1864723c */ /* 0x0a0fe80000041864 */
        /* <DEDUP_REMOVED lines=29> */
[----:B------:R-:W-:Y:S01]  /*11fa0*/  FADD.FTZ R0, R170, R5 ;  /* 0x00000005aa007221 */ /* 0x000fe20000010000 */
[----:B------:R-:W-:Y:S01]  /*11fb0*/  MOV R170, R3 ;  /* 0x0000000300aa7202 */ /* 0x000fe20000000f00 */
        /* <DEDUP_REMOVED lines=9> */
[----:B------:R-:W-:Y:S01]  /*12050*/  FADD.FTZ R4, R49, R4 ;  /* 0x0000000431047221 */ /* 0x000fe20000010000 */
[----:B------:R2:W-:Y:S01]  /*12060*/  STL [R1+0x14], R5 ;  /* 0x0000140501007387 */ /* 0x0005e20000100800 */
[----:B------:R-:W-:Y:S03]  /*12070*/  FADD.FTZ R2, R23, R2 ;  /* 0x0000000217027221 */ /* 0x000fe60000010000 */
[----:B------:R2:W-:Y:S01]  /*12080*/  STL [R1+0x18], R4 ;  /* 0x0000180401007387 */ /* 0x0005e20000100800 */
[----:B------:R-:W-:Y:S05]  /*12090*/  FADD.FTZ R2, R50, R2 ;  /* 0x0000000232027221 */ /* 0x000fea0000010000 */
[----:B------:R2:W-:Y:S01]  /*120a0*/  STL [R1+0x20], R2 ;  /* 0x0000200201007387 */ /* 0x0005e20000100800 */
[----:B-1----:R-:W-:Y:S04]  /*120b0*/  IADD3 R0, R242, -0x1, RZ ;  /* 0xfffffffff2007810 */ /* 0x002fe80007ffe0ff */
[----:B------:R-:W-:Y:S01]  /*120c0*/  MOV R242, R0 ;  /* 0x0000000000f27202 */ /* 0x000fe20000000f00 */
[----:B------:R-:W-:-:S05]  /*120d0*/  @P0 BRA `(.L_x_2875) ;  /* 0xffffbdb000000947 */ /* 0x000fca000383ffff */
.L_x_2858:
[----:B-12---:R-:W2:Y:S04]  /*120e0*/  LDL.LU R0, [R1+0x1c] ;  /* 0x00001c0001007983 */ /* 0x006ea80000300800 */
        /* <DEDUP_REMOVED lines=184> */
.L_x_2814:
        /* <DEDUP_REMOVED lines=311> */
.L_x_2878:
[----:B---34-:R-:W-:Y:S05]  /*13fe0*/  BSYNC B0 ;  /* 0x0000000000007941 */ /* 0x018fea0003800000 */
.L_x_2877:
        /* <DEDUP_REMOVED lines=16> */
.L_x_2880:
[----:B------:R-:W-:Y:S05]  /*140f0*/  BSYNC B0 ;  /* 0x0000000000007941 */ /* 0x000fea0003800000 */
.L_x_2879:
        /* <DEDUP_REMOVED lines=16> */
.L_x_2882:
[----:B------:R-:W-:Y:S05]  /*14200*/  BSYNC B0 ;  /* 0x0000000000007941 */ /* 0x000fea0003800000 */
.L_x_2881:
        /* <DEDUP_REMOVED lines=16> */
.L_x_2884:
[----:B------:R-:W-:Y:S05]  /*14310*/  BSYNC B0 ;  /* 0x0000000000007941 */ /* 0x000fea0003800000 */
.L_x_2883:
        /* <DEDUP_REMOVED lines=16> */
.L_x_2886:
[----:B------:R-:W-:Y:S05]  /*14420*/  BSYNC B0 ;  /* 0x0000000000007941 */ /* 0x000fea0003800000 */
.L_x_2885:
        /* <DEDUP_REMOVED lines=16> */
.L_x_2888:
[----:B------:R-:W-:Y:S05]  /*14530*/  BSYNC B0 ;  /* 0x0000000000007941 */ /* 0x000fea0003800000 */
.L_x_2887:
        /* <DEDUP_REMOVED lines=16> */
.L_x_2890:
[----:B------:R-:W-:Y:S05]  /*14640*/  BSYNC B0 ;  /* 0x0000000000007941 */ /* 0x000fea0003800000 */
.L_x_2889:
        /* <DEDUP_REMOVED lines=17> */
.L_x_2876:
        /* <DEDUP_REMOVED lines=40> */
.L_x_2892:
[----:B------:R-:W-:Y:S05]  /*149e0*/  BSYNC B0 ;  /* 0x0000000000007941 */ /* 0x000fea0003800000 */
.L_x_2891:
        /* <DEDUP_REMOVED lines=56> */
.L_x_2894:
[----:B------:R-:W-:Y:S05]  /*14d70*/  BSYNC B0 ;  /* 0x0000000000007941 */ /* 0x000fea0003800000 */
.L_x_2893:
        /* <DEDUP_REMOVED lines=15> */
.L_x_2896:
[----:B------:R-:W-:Y:S05]  /*14e70*/  BSYNC B0 ;  /* 0x0000000000007941 */ /* 0x000fea0003800000 */
.L_x_2895:
        /* <DEDUP_REMOVED lines=15> */
.L_x_2898:
[----:B------:R-:W-:Y:S05]  /*14f70*/  BSYNC B0 ;  /* 0x0000000000007941 */ /* 0x000fea0003800000 */
.L_x_2897:
        /* <DEDUP_REMOVED lines=15> */
.L_x_2900:
[----:B------:R-:W-:Y:S05]  /*15070*/  BSYNC B0 ;  /* 0x0000000000007941 */ /* 0x000fea0003800000 */
.L_x_2899:
        /* <DEDUP_REMOVED lines=15> */
.L_x_2902:
[----:B------:R-:W-:Y:S05]  /*15170*/  BSYNC B0 ;  /* 0x0000000000007941 */ /* 0x000fea0003800000 */
.L_x_2901:
        /* <DEDUP_REMOVED lines=15> */
.L_x_2904:
[----:B------:R-:W-:Y:S05]  /*15270*/  BSYNC B0 ;  /* 0x0000000000007941 */ /* 0x000fea0003800000 */
.L_x_2903:
        /* <DEDUP_REMOVED lines=15> */
.L_x_2906:
[----:B------:R-:W-:Y:S05]  /*15370*/  BSYNC B0 ;  /* 0x0000000000007941 */ /* 0x000fea0003800000 */
.L_x_2905:
        /* <DEDUP_REMOVED lines=16> */
.L_x_2907:
        /* <DEDUP_REMOVED lines=16> */
.L_x_3800:


//--------------------- .text._ZN7cutlass13device_kernelIN5flash19enable_sm80_to_sm89INS1_16FlashAttnFwdSm80INS1_25CollectiveMainloopFwdSm80ILi4ELi1ELb0EN4cute5tupleIJNS5_1CILi128EEENS7_ILi48EEES8_EEELi128ENS_10bfloat16_tEfNS_4arch4Sm80ELb0ELb1ELb0ELb1ELb0ELb0ELb1ELb0EEENS1_21CollectiveEpilogueFwdINS6_IJS8_S8_S9_EEENS6_IJNS7_ILi1EEESH_SH_EEESB_SD_Li128ELb1ELb1ELb0ELb0EEENS1_19SingleTileSchedulerILb1ELb0ELb1ELi128EEEEEEEEEvNT_6ParamsE --------------------------
	.section	.text._ZN7cutlass13device_kernelIN5flash19enable_sm80_to_sm89INS1_16FlashAttnFwdSm80INS1_25CollectiveMainloopFwdSm80ILi4ELi1ELb0EN4cute5tupleIJNS5_1CILi128EEENS7_ILi48EEES8_EEELi128ENS_10bfloat16_tEfNS_4arch4Sm80ELb0ELb1ELb0ELb1ELb0ELb0ELb1ELb0EEENS1_21CollectiveEpilogueFwdINS6_IJS8_S8_S9_EEENS6_IJNS7_ILi1EEESH_SH_EEESB_SD_Li128ELb1ELb1ELb0ELb0EEENS1_19SingleTileSchedulerILb1ELb0ELb1ELi128EEEEEEEEEvNT_6ParamsE,"ax",@progbits
	.sectioninfo	@"SHI_REGISTERS=255"
	.align	128
.text._ZN7cutlass13device_kernelIN5flash19enable_sm80_to_sm89INS1_16FlashAttnFwdSm80INS1_25CollectiveMainloopFwdSm80ILi4ELi1ELb0EN4cute5tupleIJNS5_1CILi128EEENS7_ILi48EEES8_EEELi128ENS_10bfloat16_tEfNS_4arch4Sm80ELb0ELb1ELb0ELb1ELb0ELb0ELb1ELb0EEENS1_21CollectiveEpilogueFwdINS6_IJS8_S8_S9_EEENS6_IJNS7_ILi1EEESH_SH_EEESB_SD_Li128ELb1ELb1ELb0ELb0EEENS1_19SingleTileSchedulerILb1ELb0ELb1ELi128EEEEEEEEEvNT_6ParamsE:
        .type           _ZN7cutlass13device_kernelIN5flash19enable_sm80_to_sm89INS1_16FlashAttnFwdSm80INS1_25CollectiveMainloopFwdSm80ILi4ELi1ELb0EN4cute5tupleIJNS5_1CILi128EEENS7_ILi48EEES8_EEELi128ENS_10bfloat16_tEfNS_4arch4Sm80ELb0ELb1ELb0ELb1ELb0ELb0ELb1ELb0EEENS1_21CollectiveEpilogueFwdINS6_IJS8_S8_S9_EEENS6_IJNS7_ILi1EEESH_SH_EEESB_SD_Li128ELb1ELb1ELb0ELb0EEENS1_19SingleTileSchedulerILb1ELb0ELb1ELi128EEEEEEEEEvNT_6ParamsE,@function
        .size           _ZN7cutlass13device_kernelIN5flash19enable_sm80_to_sm89INS1_16FlashAttnFwdSm80INS1_25CollectiveMainloopFwdSm80ILi4ELi1ELb0EN4cute5tupleIJNS5_1CILi128EEENS7_ILi48EEES8_EEELi128ENS_10bfloat16_tEfNS_4arch4Sm80ELb0ELb1ELb0ELb1ELb0ELb0ELb1ELb0EEENS1_21CollectiveEpilogueFwdINS6_IJS8_S8_S9_EEENS6_IJNS7_ILi1EEESH_SH_EEESB_SD_Li128ELb1ELb1ELb0ELb0EEENS1_19SingleTileSchedulerILb1ELb0ELb1ELi128EEEEEEEEEvNT_6ParamsE,(.L_x_3801 - _ZN7cutlass13device_kernelIN5flash19enable_sm80_to_sm89INS1_16FlashAttnFwdSm80INS1_25CollectiveMainloopFwdSm80ILi4ELi1ELb0EN4cute5tupleIJNS5_1CILi128EEENS7_ILi48EEES8_EEELi128ENS_10bfloat16_tEfNS_4arch4Sm80ELb0ELb1ELb0ELb1ELb0ELb0ELb1ELb0EEENS1_21CollectiveEpilogueFwdINS6_IJS8_S8_S9_EEENS6_IJNS7_ILi1EEESH_SH_EEESB_SD_Li128ELb1ELb1ELb0ELb0EEENS1_19SingleTileSchedulerILb1ELb0ELb1ELi128EEEEEEEEEvNT_6ParamsE)
        .other          _ZN7cutlass13device_kernelIN5flash19enable_sm80_to_sm89INS1_16FlashAttnFwdSm80INS1_25CollectiveMainloopFwdSm80ILi4ELi1ELb0EN4cute5tupleIJNS5_1CILi128EEENS7_ILi48EEES8_EEELi128ENS_10bfloat16_tEfNS_4arch4Sm80ELb0ELb1ELb0ELb1ELb0ELb0ELb1ELb0EEENS1_21CollectiveEpilogueFwdINS6_IJS8_S8_S9_EEENS6_IJNS7_ILi1EEESH_SH_EEESB_SD_Li128ELb1ELb1ELb0ELb0EEENS1_19SingleTileSchedulerILb1ELb0ELb1ELi128EEEEEEEEEvNT_6ParamsE,@"STO_CUDA_ENTRY STV_DEFAULT"
_ZN7cutlass13device_kernelIN5flash19enable_sm80_to_sm89INS1_16FlashAttnFwdSm80INS1_25CollectiveMainloopFwdSm80ILi4ELi1ELb0EN4cute5tupleIJNS5_1CILi128EEENS7_ILi48EEES8_EEELi128ENS_10bfloat16_tEfNS_4arch4Sm80ELb0ELb1ELb0ELb1ELb0ELb0ELb1ELb0EEENS1_21CollectiveEpilogueFwdINS6_IJS8_S8_S9_EEENS6_IJNS7_ILi1EEESH_SH_EEESB_SD_Li128ELb1ELb1ELb0ELb0EEENS1_19SingleTileSchedulerILb1ELb0ELb1ELi128EEEEEEEEEvNT_6ParamsE:
        /* <DEDUP_REMOVED lines=17> */
.L_x_2909:
        /* <DEDUP_REMOVED lines=8> */
.L_x_2911:
[----:B------:R-:W-:-:S04]  /*0190*/  MOV R0, c[0x0][0x54c] ;  /* 0x0001530000007a02 */ /* 0x000fc80000000f00 */
.L_x_2910:
[----:B------:R-:W-:Y:S01]  /*01a0*/  USHF.L.U32 UR23, UR23, 0x7, URZ ;  /* 0x0000000717177899 */ /* 0x000fe2000800063f */
[----:B-----5:R-:W-:-:S05]  /*01b0*/  IMAD R0, R0, c[0x0][0x548], RZ ;  /* 0x0001520000007a24 */ /* 0x020fca00078e02ff */
[----:B------:R-:W-:-:S04]  /*01c0*/  ISETP.LE.AND P0, PT, R0, UR23, PT ;  /* 0x0000001700007c0c */ /* 0x000fc8000bf03270 */
[----:B------:R-:W-:-:S05]  /*01d0*/  SEL R0, R5, 0xffffffff, !P0 ;  /* 0xffffffff05007807 */ /* 0x000fca0004000000 */
[----:B------:R2:W-:Y:S01]  /*01e0*/  STL [R1+0x50], R0 ;  /* 0x0000500001007387 */ /* 0x0005e20000100800 */
[----:B------:R-:W-:Y:S05]  /*01f0*/  BRA `(.L_x_2912) ;  /* 0x0000013000007947 */ /* 0x000fea0003800000 */
.L_x_2908:
[----:B------:R-:W-:-:S04]  /*0200*/  ISETP.NE.U32.AND P0, PT, RZ, c[0x0][0x568], PT ;  /* 0x00015a00ff007a0c */ /* 0x000fc80003f05070 */
[----:B------:R-:W-:-:S13]  /*0210*/  ISETP.NE.AND.EX P0, PT, RZ, c[0x0][0x56c], PT, P0 ;  /* 0x00015b00ff007a0c */ /* 0x000fda0003f05300 */
[----:B------:R-:W-:Y:S05]  /*0220*/  @!P0 BRA `(.L_x_2913) ;  /* 0x0000002000008947 */ /* 0x000fea0003800000 */
[----:B------:R1:W5:Y:S01]  /*0230*/  LDG.E R0, [R2.64] ;  /* 0x0000001402007981 */ /* 0x000362000c1e1900 */
[----:B------:R-:W-:Y:S05]  /*0240*/  BRA `(.L_x_2914) ;  /* 0x0000009000007947 */ /* 0x000fea0003800000 */
.L_x_2913:
        /* <DEDUP_REMOVED lines=8> */
.L_x_2915:
[----:B------:R-:W-:-:S04]  /*02d0*/  MOV R0, c[0x0][0x54c] ;  /* 0x0001530000007a02 */ /* 0x000fc80000000f00 */
.L_x_2914:
[----:B------:R-:W-:Y:S01]  /*02e0*/  USHF.L.U32 UR23, UR23, 0x7, URZ ;  /* 0x0000000717177899 */ /* 0x000fe2000800063f */
[----:B-----5:R-:W-:-:S05]  /*02f0*/  IMAD R0, R0, c[0x0][0x548], RZ ;  /* 0x0001520000007a24 */ /* 0x020fca00078e02ff */
[----:B------:R-:W-:-:S04]  /*0300*/  ISETP.LE.AND P0, PT, R0, UR23, PT ;  /* 0x0000001700007c0c */ /* 0x000fc8000bf03270 */
[----:B------:R-:W-:-:S05]  /*0310*/  SEL R0, R5, 0xffffffff, !P0 ;  /* 0xffffffff05007807 */ /* 0x000fca0004000000 */
[----:B------:R2:W-:Y:S04]  /*0320*/  STL [R1+0x50], R0 ;  /* 0x0000500001007387 */ /* 0x0005e80000100800 */
.L_x_2912:
        /* <DEDUP_REMOVED lines=32> */
.L_x_2916:
[----:B------:R-:W-:-:S04]  /*0530*/  ISETP.NE.U32.AND P0, PT, RZ, c[0x0][0x368], PT ;  /* 0x0000da00ff007a0c */ /* 0x000fc80003f05070 */
[----:B------:R-:W-:-:S13]  /*0540*/  ISETP.NE.AND.EX P0, PT, RZ, c[0x0][0x36c], PT, P0 ;  /* 0x0000db00ff007a0c */ /* 0x000fda0003f05300 */
[----:B------:R-:W-:Y:S05]  /*0550*/  @!P0 BRA `(.L_x_2917) ;  /* 0x0000004000008947 */ /* 0x000fea0003800000 */
[----:B------:R-:W-:-:S05]  /*0560*/  IMAD.WIDE R2, R52, R9, c[0x0][0x368] ;  /* 0x0000da0034027625 */ /* 0x000fca00078e0209 */
[----:B------:R-:W2:Y:S02]  /*0570*/  LDG.E R0, [R2.64] ;  /* 0x0000001402007981 */ /* 0x000ea4000c1e1900 */
[----:B--2---:R1:W2:Y:S02]  /*0580*/  R2UR UR9, R0 ;  /* 0x00000000000973c2 */ /* 0x0042a400000e0000 */
[----:B-12---:R-:W-:Y:S05]  /*0590*/  BRA `(.L_x_2918) ;  /* 0x0000006000007947 */ /* 0x006fea0003800000 */
.L_x_2917:
[----:B------:R-:W-:Y:S05]  /*05a0*/  @!P5 BRA `(.L_x_2918) ;  /* 0x000000500000d947 */ /* 0x000fea0003800000 */
[----:B------:R1:W2:Y:S04]  /*05b0*/  LDG.E R0, [R2.64] ;  /* 0x0000001402007981 */ /* 0x0002a8000c1e1900 */
[----:B-1----:R-:W4:Y:S01]  /*05c0*/  LDG.E R2, [R2.64+0x4] ;  /* 0x0000041402027981 */ /* 0x002f22000c1e1900 */
[----:B--2---:R-:W1:Y:S08]  /*05d0*/  R2UR UR9, R0 ;  /* 0x00000000000973c2 */ /* 0x004e7000000e0000 */
[----:B----4-:R-:W1:Y:S02]  /*05e0*/  R2UR UR4, R2 ;  /* 0x00000000020473c2 */ /* 0x010e6400000e0000 */
[----:B-1----:R-:W-:-:S06]  /*05f0*/  UIADD3 UR9, -UR9, UR4, URZ ;  /* 0x0000000409097290 */ /* 0x002fcc000fffe13f */
.L_x_2918:
        /* <DEDUP_REMOVED lines=29> */
.L_x_2920:
[----:B------:R-:W-:Y:S02]  /*07d0*/  UISETP.NE.AND UP0, UPT, UR5, 0x1, UPT ;  /* 0x000000010500788c */ /* 0x000fe4000bf05270 */
[----:B------:R-:W-:Y:S02]  /*07e0*/  ULDC.64 UR6, c[0x0][0x330] ;  /* 0x0000cc0000067ab9 */ /* 0x000fe40000000a00 */
[----:B------:R-:W-:-:S07]  /*07f0*/  UIMAD.WIDE.U32 UR10, UR8, UR6, URZ ;  /* 0x00000006080a72a5 */ /* 0x000fce000f8e003f */
[----:B------:R-:W-:Y:S02]  /*0800*/  @UP0 USHF.R.U32.HI UR8, URZ, UR7, UR11 ;  /* 0x000000073f080299 */ /* 0x000fe4000801160b */
.L_x_2921:
[----:B------:R-:W-:Y:S02]  /*0810*/  ULDC UR6, c[0x0][0x32c] ;  /* 0x0000cb0000067ab9 */ /* 0x000fe40000000800 */
[----:B------:R-:W-:-:S04]  /*0820*/  UIMAD UR6, UR8, UR5, UR6 ;  /* 0x00000005080672a4 */ /* 0x000fc8000f8e0206 */
[----:B------:R-:W-:-:S04]  /*0830*/  UISETP.LT.AND UP0, UPT, UR4, UR6, UPT ;  /* 0x000000060400728c */ /* 0x000fc8000bf01270 */
[----:B------:R-:W-:Y:S02]  /*0840*/  USEL UR4, UR4, UR6, UP0 ;  /* 0x0000000604047287 */ /* 0x000fe40008000000 */
.L_x_2919:
        /* <DEDUP_REMOVED lines=33> */
.L_x_2923:
[----:B------:R-:W-:-:S03]  /*0a60*/  UISETP.NE.AND UP0, UPT, UR5, 0x1, UPT ;  /* 0x000000010500788c */ /* 0x000fc6000bf05270 */
[----:B------:R-:W-:Y:S02]  /*0a70*/  ULDC.64 UR4, c[0x0][0x330] ;  /* 0x0000cc0000047ab9 */ /* 0x000fe40000000a00 */
[----:B------:R-:W-:-:S06]  /*0a80*/  UIMAD.WIDE.U32 UR10, UR7, UR4, URZ ;  /* 0x00000004070a72a5 */ /* 0x000fcc000f8e003f */
[----:B------:R-:W-:Y:S02]  /*0a90*/  @UP0 USHF.R.U32.HI UR7, URZ, UR5, UR11 ;  /* 0x000000053f070299 */ /* 0x000fe4000801160b */
.L_x_2924:
[----:B------:R-:W-:Y:S02]  /*0aa0*/  ULDC UR4, c[0x0][0x32c] ;  /* 0x0000cb0000047ab9 */ /* 0x000fe40000000800 */
[----:B------:R-:W-:-:S04]  /*0ab0*/  UIMAD UR4, UR7, UR4, URZ ;  /* 0x00000004070472a4 */ /* 0x000fc8000f8e023f */
[----:B------:R-:W-:-:S04]  /*0ac0*/  UISETP.LT.AND UP0, UPT, UR6, UR4, UPT ;  /* 0x000000040600728c */ /* 0x000fc8000bf01270 */
[----:B------:R-:W-:-:S04]  /*0ad0*/  USEL UR6, UR6, UR4, !UP0 ;  /* 0x0000000406067287 */ /* 0x000fc8000c000000 */
.L_x_2922:
        /* <DEDUP_REMOVED lines=224> */
.L_x_2927:
[----:B---34-:R-:W-:Y:S05]  /*18e0*/  BSYNC B0 ;  /* 0x0000000000007941 */ /* 0x018fea0003800000 */
.L_x_2926:
        /* <DEDUP_REMOVED lines=16> */
.L_x_2929:
[----:B------:R-:W-:Y:S05]  /*19f0*/  BSYNC B0 ;  /* 0x0000000000007941 */ /* 0x000fea0003800000 */
.L_x_2928:
        /* <DEDUP_REMOVED lines=16> */
.L_x_2931:
[----:B------:R-:W-:Y:S05]  /*1b00*/  BSYNC B0 ;  /* 0x0000000000007941 */ /* 0x000fea0003800000 */
.L_x_2930:
        /* <DEDUP_REMOVED lines=16> */
.L_x_2933:
[----:B------:R-:W-:Y:S05]  /*1c10*/  BSYNC B0 ;  /* 0x0000000000007941 */ /* 0x000fea0003800000 */
.L_x_2932:
        /* <DEDUP_REMOVED lines=16> */
.L_x_2935:
[----:B------:R-:W-:Y:S05]  /*1d20*/  BSYNC B0 ;  /* 0x0000000000007941 */ /* 0x000fea0003800000 */
.L_x_2934:
        /* <DEDUP_REMOVED lines=16> */
.L_x_2937:
[----:B------:R-:W-:Y:S05]  /*1e30*/  BSYNC B0 ;  /* 0x0000000000007941 */ /* 0x000fea0003800000 */
.L_x_2936:
        /* <DEDUP_REMOVED lines=16> */
.L_x_2939:
[----:B------:R-:W-:Y:S05]  /*1f40*/  BSYNC B0 ;  /* 0x0000000000007941 */ /* 0x000fea0003800000 */
.L_x_2938:
        /* <DEDUP_REMOVED lines=172> */
[----:B------:R-:W-:Y:S02]  /*2a10*/  IMAD.IADD R229, R0, 0x1, R235 ;  /* 0x0000000100e57824 */ /* 0x000fe400078e02eb */
        /* <DEDUP_REMOVED lines=91> */
[----:B------:R-:W4:Y:S07]  /*2fd0*/  LDSM.16.M88.4 R24, [R229+0x2000] ;  /* 0x00200000e518783b */ /* 0x000f2e0000000200 */
[----:B------:R-:W-:Y:S01]  /*2fe0*/  HMMA.16816.F32.BF16 R56, R20, R70, R80 ;  /* 0x000000461438723c */ /* 0x000fe20000041850 */
[----:B------:R-:W5:Y:S01]  /*2ff0*/  LDSM.16.M88.4 R20, [R229+0x2800] ;  /* 0x00280000e514783b */ /* 0x000f620000000200 */
        /* <DEDUP_REMOVED lines=17> */
[C---:B------:R-:W-:Y:S08]  /*3110*/  HMMA.16816.F32.BF16 R80, R4.reuse, R28, R80 ;  /* 0x0000001c0450723c */ /* 0x040ff00000041850 */
[C---:B------:R-:W-:Y:S08]  /*3120*/  HMMA.16816.F32.BF16 R112, R4.reuse, R30, R76 ;  /* 0x0000001e0470723c */ /* 0x040ff0000004184c */
[C---:B-----5:R-:W-:Y:S08]  /*3130*/  HMMA.16816.F32.BF16 R64, R4.reuse, R20, R64 ;  /* 0x000000140440723c */ /* 0x060ff00000041840 */
        /* <DEDUP_REMOVED lines=33> */
.L_x_2940:
[----:B------:R-:W-:Y:S01]  /*3350*/  LOP3.LUT R0, R121, 0xffffffe0, RZ, 0xc0, !PT ;  /* 0xffffffe079007812 */ /* 0x000fe200078ec0ff */
[----:B------:R-:W-:Y:S01]  /*3360*/  UISETP.NE.AND UP1, UPT, UR17, URZ, UPT ;  /* 0x0000003f1100728c */ /* 0x000fe2000bf25270 */
[----:B-1----:R-:W-:Y:S01]  /*3370*/  LEA.HI R5, R122, R123, RZ, 0x2 ;  /* 0x0000007b7a057211 */ /* 0x002fe200078f10ff */
[----:B------:R-:W-:Y:S01]  /*3380*/  UIADD3 UR4, UR9, 0x1, UR24 ;  /* 0x0000000109047890 */ /* 0x000fe2000fffe018 */
[----:B------:R-:W-:Y:S01]  /*3390*/  SHF.R.S32.HI R4, RZ, 0x1f, R120 ;  /* 0x0000001fff047819 */ /* 0x000fe20000011478 */
[----:B------:R-:W-:Y:S01]  /*33a0*/  IMAD.IADD R0, R123, 0x1, -R0 ;  /* 0x000000017b007824 */ /* 0x000fe200078e0a00 */
[----:B------:R-:W-:Y:S01]  /*33b0*/  LOP3.LUT R5, R5, 0xfffffffc, RZ, 0xc0, !PT ;  /* 0xfffffffc05057812 */ /* 0x000fe200078ec0ff */
[----:B------:R-:W-:Y:S01]  /*33c0*/  UISETP.NE.AND UP0, UPT, UR16, URZ, UPT ;  /* 0x0000003f1000728c */ /* 0x000fe2000bf05270 */
[----:B------:R-:W-:Y:S01]  /*33d0*/  LEA.HI R4, R4, R120, RZ, 0x2 ;  /* 0x0000007804047211 */ /* 0x000fe200078f10ff */
[----:B------:R-:W-:Y:S01]  /*33e0*/  ULDC UR14, c[0x0][0x324] ;  /* 0x0000c900000e7ab9 */ /* 0x000fe20000000800 */
[----:B------:R-:W-:Y:S01]  /*33f0*/  SHF.R.S32.HI R7, RZ, 0x1f, R0 ;  /* 0x0000001fff077819 */ /* 0x000fe20000011400 */
[----:B------:R-:W-:Y:S01]  /*3400*/  IMAD.IADD R5, R123, 0x1, -R5 ;  /* 0x000000017b057824 */ /* 0x000fe200078e0a05 */
[----:B------:R-:W-:Y:S01]  /*3410*/  LOP3.LUT R6, R4, 0xffffffc, RZ, 0xc0, !PT ;  /* 0x0ffffffc04067812 */ /* 0x000fe200078ec0ff */
[----:B------:R-:W-:Y:S01]  /*3420*/  ULOP3.LUT UR14, URZ, UR14, URZ, 0x33, !UPT ;  /* 0x0000000e3f0e7292 */ /* 0x000fe2000f8e333f */
[----:B------:R-:W-:Y:S01]  /*3430*/  LEA.HI R7, R7, R0, RZ, 0x2 ;  /* 0x0000000007077211 */ /* 0x000fe200078f10ff */
[----:B------:R-:W0:Y:S01]  /*3440*/  LDGDEPBAR ;  /* 0x00000000000079af */ /* 0x000e220000000000 */
[----:B------:R-:W-:Y:S01]  /*3450*/  LEA.HI R4, R5, R5, RZ, 0x1 ;  /* 0x0000000505047211 */ /* 0x000fe200078f08ff */
[----:B------:R-:W-:Y:S01]  /*3460*/  IMAD.IADD R8, R120, 0x1, -R6 ;  /* 0x0000000178087824 */ /* 0x000fe200078e0a06 */
[----:B------:R-:W-:-:S02]  /*3470*/  LEA.HI.SX32 R6, R7, UR23, 0x1e ;  /* 0x0000001707067c11 */ /* 0x000fc4000f8ff2ff */
[----:B------:R-:W-:Y:S01]  /*3480*/  PLOP3.LUT P1, PT, PT, PT, UP1, 0x80, 0x0 ;  /* 0x000000000000781c */ /* 0x000fe20003f2f018 */
[C---:B------:R-:W-:Y:S01]  /*3490*/  IMAD.SHL.U32 R9, R4.reuse, 0x20, RZ ;  /* 0x0000002004097824 */ /* 0x040fe200078e00ff */
[----:B------:R-:W-:Y:S01]  /*34a0*/  LOP3.LUT R4, R4, 0x1ffffffe, RZ, 0xc0, !PT ;  /* 0x1ffffffe04047812 */ /* 0x000fe200078ec0ff */
[----:B------:R-:W-:Y:S01]  /*34b0*/  IMAD R8, R8, 0x10, R6 ;  /* 0x0000001008087824 */ /* 0x000fe200078e0206 */
[----:B------:R-:W-:Y:S02]  /*34c0*/  PLOP3.LUT P0, PT, PT, PT, UP1, 0x80, 0x0 ;  /* 0x000000000000781c */ /* 0x000fe40003f0f018 */
        /* <DEDUP_REMOVED lines=11> */
[----:B------:R-:W-:-:S02]  /*3580*/  IMAD.IADD R4, R0, 0x1, -R4 ;  /* 0x0000000100047824 */ /* 0x000fc400078e0a04 */
[----:B------:R-:W-:Y:S02]  /*3590*/  IMAD.U32 R0, RZ, RZ, UR4 ;  /* 0x00000004ff007e24 */ /* 0x000fe4000f8e00ff */
[----:B------:R-:W-:-:S05]  /*35a0*/  IMAD.SHL.U32 R8, R4, 0x2, RZ ;  /* 0x0000000204087824 */ /* 0x000fca00078e00ff */
[----:B------:R3:W-:Y:S01]  /*35b0*/  STL [R1+0x10], R8 ;  /* 0x0000100801007387 */ /* 0x0007e20000100800 */
[----:B------:R-:W-:Y:S02]  /*35c0*/  IADD3 R0, R0, -UR15, -R8 ;  /* 0x8000000f00007c10 */ /* 0x000fe4000fffe808 */
[----:B------:R-:W-:Y:S02]  /*35d0*/  IADD3 R11, -R8, UR9, R119 ;  /* 0x00000009080b7c10 */ /* 0x000fe4000fffe177 */
[C---:B-1----:R-:W-:Y:S02]  /*35e0*/  IADD3 R10, R0.reuse, c[0x0][0x328], RZ ;  /* 0x0000ca00000a7a10 */ /* 0x042fe40007ffe0ff */
[----:B------:R-:W-:Y:S01]  /*35f0*/  IADD3 R12, R0, UR14, RZ ;  /* 0x0000000e000c7c10 */ /* 0x000fe2000fffe0ff */
[----:B------:R-:W-:Y:S01]  /*3600*/  IMAD.IADD R0, R118, 0x1, R117 ;  /* 0x0000000176007824 */ /* 0x000fe200078e0275 */
[----:B------:R-:W-:Y:S01]  /*3610*/  IADD3 R13, -R8, UR24, RZ ;  /* 0x00000018080d7c10 */ /* 0x000fe2000fffe1ff */
[----:B--2---:R-:W-:-:S02]  /*3620*/  IMAD.IADD R5, R10, 0x1, R6 ;  /* 0x000000010a057824 */ /* 0x004fc400078e0206 */
[----:B------:R-:W-:-:S03]  /*3630*/  IMAD.IADD R4, R12, 0x1, R6 ;  /* 0x000000010c047824 */ /* 0x000fc600078e0206 */
[----:B------:R-:W-:Y:S01]  /*3640*/  IMNMX R5, R5, R11, PT ;  /* 0x0000000b05057217 */ /* 0x000fe20003800200 */
[----:B------:R-:W-:Y:S05]  /*3650*/  @P0 BRA `(.L_x_2941) ;  /* 0x0000015000000947 */ /* 0x000fea0003800000 */
[----:B------:R-:W-:Y:S01]  /*3660*/  IMAD.U32 R7, RZ, RZ, UR15 ;  /* 0x0000000fff077e24 */ /* 0x000fe2000f8e00ff */
        /* <DEDUP_REMOVED lines=11> */
.L_x_2943:
[----:B------:R-:W-:-:S04]  /*3720*/  MOV R7, c[0x0][0x32c] ;  /* 0x0000cb0000077a02 */ /* 0x000fc80000000f00 */
[----:B------:R-:W-:-:S13]  /*3730*/  ISETP.NE.AND P0, PT, R7, 0x1, PT ;  /* 0x000000010700780c */ /* 0x000fda0003f05270 */
[----:B------:R-:W-:-:S05]  /*3740*/  @P0 IMAD.HI.U32 R7, R6, c[0x0][0x330], RZ ;  /* 0x0000cc0006070a27 */ /* 0x000fca00078e00ff */
[----:B------:R-:W-:Y:S02]  /*3750*/  @P0 SHF.R.U32.HI R6, RZ, c[0x0][0x334], R7 ;  /* 0x0000cd00ff060a19 */ /* 0x000fe40000011607 */
.L_x_2944:
[----:B------:R-:W-:Y:S05]  /*3760*/  BSYNC B0 ;  /* 0x0000000000007941 */ /* 0x000fea0003800000 */
.L_x_2942:
[----:B------:R-:W-:-:S05]  /*3770*/  IMAD R6, R6, c[0x0][0x32c], R13 ;  /* 0x0000cb0006067a24 */ /* 0x000fca00078e020d */
[----:B------:R-:W-:Y:S02]  /*3780*/  IADD3 R7, R6, c[0x0][0x32c], RZ ;  /* 0x0000cb0006077a10 */ /* 0x000fe40007ffe0ff */
[----:B------:R-:W-:Y:S02]  /*3790*/  IMNMX R4, R4, R6, !PT ;  /* 0x0000000604047217 */ /* 0x000fe40007800200 */
[----:B------:R-:W-:Y:S02]  /*37a0*/  IMNMX R5, R5, R7, PT ;  /* 0x0000000705057217 */ /* 0x000fe40003800200 */
.L_x_2941:
[----:B---3--:R-:W1:Y:S01]  /*37b0*/  SHFL.IDX PT, R8, R9, 0x1, 0x1c1f ;  /* 0x003c1f0009087f89 */ /* 0x008e6200000e0000 */
[----:B------:R-:W-:-:S06]  /*37c0*/  UISETP.NE.AND UP0, UPT, UR16, URZ, UPT ;  /* 0x0000003f1000728c */ /* 0x000fcc000bf05270 */
[----:B------:R-:W-:Y:S01]  /*37d0*/  PLOP3.LUT P0, PT, PT, PT, UP0, 0x40, 0x0 ;  /* 0x000000000000781c */ /* 0x000fe20003f0e808 */
[--C-:B-1----:R-:W-:Y:S02]  /*37e0*/  IMAD.IADD R7, R10, 0x1, R8.reuse ;  /* 0x000000010a077824 */ /* 0x102fe400078e0208 */
[----:B------:R-:W-:-:S03]  /*37f0*/  IMAD.IADD R6, R12, 0x1, R8 ;  /* 0x000000010c067824 */ /* 0x000fc600078e0208 */
[----:B------:R-:W-:-:S07]  /*3800*/  IMNMX R7, R7, R11, PT ;  /* 0x0000000b07077217 */ /* 0x000fce0003800200 */
        /* <DEDUP_REMOVED lines=13> */
.L_x_2947:
[----:B------:R-:W-:-:S04]  /*38e0*/  MOV R14, c[0x0][0x32c] ;  /* 0x0000cb00000e7a02 */ /* 0x000fc80000000f00 */
[----:B------:R-:W-:-:S13]  /*38f0*/  ISETP.NE.AND P0, PT, R14, 0x1, PT ;  /* 0x000000010e00780c */ /* 0x000fda0003f05270 */
[----:B------:R-:W-:-:S05]  /*3900*/  @P0 IMAD.HI.U32 R14, R8, c[0x0][0x330], RZ ;  /* 0x0000cc00080e0a27 */ /* 0x000fca00078e00ff */
[----:B------:R-:W-:Y:S02]  /*3910*/  @P0 SHF.R.U32.HI R8, RZ, c[0x0][0x334], R14 ;  /* 0x0000cd00ff080a19 */ /* 0x000fe4000001160e */
.L_x_2948:
[----:B------:R-:W-:Y:S05]  /*3920*/  BSYNC B0 ;  /* 0x0000000000007941 */ /* 0x000fea0003800000 */
.L_x_2946:
[----:B------:R-:W-:-:S05]  /*3930*/  IMAD R8, R8, c[0x0][0x32c], R13 ;  /* 0x0000cb0008087a24 */ /* 0x000fca00078e020d */
[----:B------:R-:W-:Y:S02]  /*3940*/  IADD3 R14, R8, c[0x0][0x32c], RZ ;  /* 0x0000cb00080e7a10 */ /* 0x000fe40007ffe0ff */
[----:B------:R-:W-:Y:S02]  /*3950*/  IMNMX R6, R6, R8, !PT ;  /* 0x0000000806067217 */ /* 0x000fe40007800200 */
[----:B------:R-:W-:Y:S02]  /*3960*/  IMNMX R7, R7, R14, PT ;  /* 0x0000000e07077217 */ /* 0x000fe40003800200 */
.L_x_2945:
[----:B------:R-:W-:Y:S01]  /*3970*/  UISETP.GE.AND UP2, UPT, UR24, 0x9, UPT ;  /* 0x000000091800788c */ /* 0x000fe2000bf46270 */
[----:B------:R-:W1:Y:S01]  /*3980*/  SHFL.IDX PT, R8, R9, 0x2, 0x1c1f ;  /* 0x005c1f0009087f89 */ /* 0x000e6200000e0000 */
[----:B------:R-:W-:Y:S02]  /*3990*/  UISETP.GE.AND UP0, UPT, UR24, 0x1, UPT ;  /* 0x000000011800788c */ /* 0x000fe4000bf06270 */
[----:B------:R-:W-:Y:S02]  /*39a0*/  UISETP.GE.AND UP3, UPT, UR24, 0x2, UPT ;  /* 0x000000021800788c */ /* 0x000fe4000bf66270 */
        /* <DEDUP_REMOVED lines=20> */
[----:B------:R-:W-:Y:S01]  /*3af0*/  FSEL R17, R48, -INF , !P2 ;  /* 0xff80000030117808 */ /* 0x000fe20005000000 */
[----:B------:R-:W-:Y:S01]  /*3b00*/  UP2UR UR4, UPR, URZ, 0x1 ;  /* 0x000000013f047883 */ /* 0x000fe20008000000 */
[----:B------:R-:W-:Y:S01]  /*3b10*/  FSEL R19, R49, -INF , !P1 ;  /* 0xff80000031137808 */ /* 0x000fe20004800000 */
[----:B------:R-:W-:Y:S01]  /*3b20*/  UISETP.GE.AND UP3, UPT, UR24, 0x21, UPT ;  /* 0x000000211800788c */ /* 0x000fe2000bf66270 */
[----:B------:R-:W-:Y:S01]  /*3b30*/  PLOP3.LUT P0, PT, PT, PT, UP4, 0x40, 0x0 ;  /* 0x000000000000781c */ /* 0x000fe20003f0e848 */
[----:B------:R-:W-:Y:S01]  /*3b40*/  UISETP.GE.AND UP2, UPT, UR24, 0x22, UPT ;  /* 0x000000221800788c */ /* 0x000fe2000bf46270 */
[----:B------:R-:W-:Y:S01]  /*3b50*/  PLOP3.LUT P6, PT, PT, PT, UP1, 0x40, 0x0 ;  /* 0x000000000000781c */ /* 0x000fe20003fce818 */
[----:B------:R-:W-:Y:S01]  /*3b60*/  UISETP.GE.AND UP1, UPT, UR24, 0x29, UPT ;  /* 0x000000291800788c */ /* 0x000fe2000bf26270 */
[----:B------:R-:W-:Y:S01]  /*3b70*/  PLOP3.LUT P5, PT, PT, PT, UP0, 0x40, 0x0 ;  /* 0x000000000000781c */ /* 0x000fe20003fae808 */
[----:B------:R-:W-:Y:S01]  /*3b80*/  UISETP.GE.AND UP0, UPT, UR24, 0x2a, UPT ;  /* 0x0000002a1800788c */ /* 0x000fe2000bf06270 */
[----:B------:R-:W-:Y:S01]  /*3b90*/  PLOP3.LUT P2, PT, PT, PT, UP6, 0x40, 0x0 ;  /* 0x000000000000781c */ /* 0x000fe20003f4e868 */
[----:B------:R-:W-:Y:S01]  /*3ba0*/  UISETP.NE.AND UP6, UPT, UR16, URZ, UPT ;  /* 0x0000003f1000728c */ /* 0x000fe2000bfc5270 */
[----:B------:R-:W-:-:S02]  /*3bb0*/  PLOP3.LUT P1, PT, PT, PT, UP5, 0x40, 0x0 ;  /* 0x000000000000781c */ /* 0x000fc40003f2e858 */
[C---:B------:R-:W-:Y:S02]  /*3bc0*/  ISETP.GT.AND P0, PT, R4.reuse, 0x19, P0 ;  /* 0x000000190400780c */ /* 0x040fe40000704270 */
[C---:B------:R-:W-:Y:S02]  /*3bd0*/  ISETP.GT.AND P6, PT, R4.reuse, 0x9, P6 ;  /* 0x000000090400780c */ /* 0x040fe400037c4270 */
[C---:B------:R-:W-:Y:S02]  /*3be0*/  ISETP.GT.AND P5, PT, R4.reuse, 0x10, P5 ;  /* 0x000000100400780c */ /* 0x040fe40002fa4270 */
[C---:B------:R-:W-:Y:S02]  /*3bf0*/  ISETP.GT.AND P2, PT, R4.reuse, 0x11, P2 ;  /* 0x000000110400780c */ /* 0x040fe40001744270 */
[----:B------:R-:W-:Y:S02]  /*3c00*/  ISETP.GT.AND P1, PT, R4, 0x18, P1 ;  /* 0x000000180400780c */ /* 0x000fe40000f24270 */
[----:B------:R-:W-:-:S02]  /*3c10*/  ISETP.LT.OR P0, PT, R5, 0x1a, P0 ;  /* 0x0000001a0500780c */ /* 0x000fc40000701670 */
[C---:B------:R-:W-:Y:S02]  /*3c20*/  ISETP.LT.OR P6, PT, R5.reuse, 0xa, P6 ;  /* 0x0000000a0500780c */ /* 0x040fe400037c1670 */
[C---:B------:R-:W-:Y:S02]  /*3c30*/  ISETP.LT.OR P5, PT, R5.reuse, 0x11, P5 ;  /* 0x000000110500780c */ /* 0x040fe40002fa1670 */
[C---:B------:R-:W-:Y:S02]  /*3c40*/  ISETP.LT.OR P2, PT, R5.reuse, 0x12, P2 ;  /* 0x000000120500780c */ /* 0x040fe40001741670 */
[----:B------:R-:W-:Y:S02]  /*3c50*/  ISETP.LT.OR P1, PT, R5, 0x19, P1 ;  /* 0x000000190500780c */ /* 0x000fe40000f21670 */
[----:B------:R-:W-:Y:S02]  /*3c60*/  FSEL R33, R33, -INF , !P0 ;  /* 0xff80000021217808 */ /* 0x000fe40004000000 */
[----:B------:R-:W-:-:S02]  /*3c70*/  FSEL R21, R45, -INF , !P6 ;  /* 0xff8000002d157808 */ /* 0x000fc40007000000 */
[----:B------:R-:W-:Y:S02]  /*3c80*/  FSEL R22, R40, -INF , !P5 ;  /* 0xff80000028167808 */ /* 0x000fe40006800000 */
[----:B------:R-:W-:Y:S02]  /*3c90*/  FSEL R23, R41, -INF , !P2 ;  /* 0xff80000029177808 */ /* 0x000fe40005000000 */
[----:B------:R-:W-:Y:S02]  /*3ca0*/  FSEL R32, R32, -INF , !P1 ;  /* 0xff80000020207808 */ /* 0x000fe40004800000 */
[----:B------:R-:W-:Y:S01]  /*3cb0*/  PLOP3.LUT P0, PT, PT, PT, UP6, 0x40, 0x0 ;  /* 0x000000000000781c */ /* 0x000fe20003f0e868 */
[----:B------:R-:W-:Y:S01]  /*3cc0*/  UISETP.NE.AND UP6, UPT, UR26, URZ, UPT ;  /* 0x0000003f1a00728c */ /* 0x000fe2000bfc5270 */
[----:B------:R-:W-:Y:S02]  /*3cd0*/  PLOP3.LUT P6, PT, PT, PT, UP3, 0x40, 0x0 ;  /* 0x000000000000781c */ /* 0x000fe40003fce838 */
[----:B------:R-:W-:-:S02]  /*3ce0*/  PLOP3.LUT P5, PT, PT, PT, UP2, 0x40, 0x0 ;  /* 0x000000000000781c */ /* 0x000fc40003fae828 */
[----:B------:R-:W-:Y:S02]  /*3cf0*/  PLOP3.LUT P2, PT, PT, PT, UP1, 0x40, 0x0 ;  /* 0x000000000000781c */ /* 0x000fe40003f4e818 */
[----:B------:R-:W-:Y:S02]  /*3d00*/  PLOP3.LUT P1, PT, PT, PT, UP0, 0x40, 0x0 ;  /* 0x000000000000781c */ /* 0x000fe40003f2e808 */
[C---:B------:R-:W-:Y:S02]  /*3d10*/  ISETP.GT.AND P6, PT, R4.reuse, 0x20, P6 ;  /* 0x000000200400780c */ /* 0x040fe400037c4270 */
[C---:B------:R-:W-:Y:S02]  /*3d20*/  ISETP.GT.AND P5, PT, R4.reuse, 0x21, P5 ;  /* 0x000000210400780c */ /* 0x040fe40002fa4270 */
[C---:B------:R-:W-:Y:S02]  /*3d30*/  ISETP.GT.AND P2, PT, R4.reuse, 0x28, P2 ;  /* 0x000000280400780c */ /* 0x040fe40001744270 */
[----:B------:R-:W-:Y:S01]  /*3d40*/  ISETP.GT.AND P1, PT, R4, 0x29, P1 ;  /* 0x000000290400780c */ /* 0x000fe20000f24270 */
[----:B-1----:R-:W-:Y:S01]  /*3d50*/  IMAD.IADD R4, R12, 0x1, R8 ;  /* 0x000000010c047824 */ /* 0x002fe200078e0208 */
[----:B------:R-:W-:-:S02]  /*3d60*/  ISETP.LT.OR P6, PT, R5, 0x21, P6 ;  /* 0x000000210500780c */ /* 0x000fc400037c1670 */
[C---:B------:R-:W-:Y:S02]  /*3d70*/  ISETP.LT.OR P5, PT, R5.reuse, 0x22, P5 ;  /* 0x000000220500780c */ /* 0x040fe40002fa1670 */
[C---:B------:R-:W-:Y:S02]  /*3d80*/  ISETP.LT.OR P2, PT, R5.reuse, 0x29, P2 ;  /* 0x000000290500780c */ /* 0x040fe40001741670 */
[----:B------:R-:W-:Y:S01]  /*3d90*/  ISETP.LT.OR P1, PT, R5, 0x2a, P1 ;  /* 0x0000002a0500780c */ /* 0x000fe20000f21670 */
[----:B------:R-:W-:Y:S01]  /*3da0*/  IMAD.IADD R5, R10, 0x1, R8 ;  /* 0x000000010a057824 */ /* 0x000fe200078e0208 */
[----:B------:R-:W-:Y:S02]  /*3db0*/  FSEL R177, R36, -INF , !P6 ;  /* 0xff80000024b17808 */ /* 0x000fe40007000000 */
[----:B------:R-:W-:Y:S02]  /*3dc0*/  FSEL R176, R37, -INF , !P5 ;  /* 0xff80000025b07808 */ /* 0x000fe40006800000 */
[----:B------:R-:W-:-:S02]  /*3dd0*/  IMNMX R5, R5, R11, PT ;  /* 0x0000000b05057217 */ /* 0x000fc40003800200 */
[----:B------:R-:W-:Y:S02]  /*3de0*/  FSEL R179, R24, -INF , !P2 ;  /* 0xff80000018b37808 */ /* 0x000fe40005000000 */
[----:B------:R-:W-:Y:S01]  /*3df0*/  FSEL R184, R25, -INF , !P1 ;  /* 0xff80000019b87808 */ /* 0x000fe20004800000 */
        /* <DEDUP_REMOVED lines=13> */
.L_x_2951:
[----:B------:R-:W-:-:S04]  /*3ed0*/  MOV R14, c[0x0][0x32c] ;  /* 0x0000cb00000e7a02 */ /* 0x000fc80000000f00 */
[----:B------:R-:W-:-:S13]  /*3ee0*/  ISETP.NE.AND P0, PT, R14, 0x1, PT ;  /* 0x000000010e00780c */ /* 0x000fda0003f05270 */
[----:B------:R-:W-:-:S05]  /*3ef0*/  @P0 IMAD.HI.U32 R14, R8, c[0x0][0x330], RZ ;  /* 0x0000cc00080e0a27 */ /* 0x000fca00078e00ff */
[----:B------:R-:W-:Y:S02]  /*3f00*/  @P0 SHF.R.U32.HI R8, RZ, c[0x0][0x334], R14 ;  /* 0x0000cd00ff080a19 */ /* 0x000fe4000001160e */
.L_x_2952:
[----:B------:R-:W-:Y:S05]  /*3f10*/  BSYNC B0 ;  /* 0x0000000000007941 */ /* 0x000fea0003800000 */
.L_x_2950:
[----:B------:R-:W-:-:S05]  /*3f20*/  IMAD R8, R8, c[0x0][0x32c], R13 ;  /* 0x0000cb0008087a24 */ /* 0x000fca00078e020d */
[----:B------:R-:W-:Y:S02]  /*3f30*/  IADD3 R14, R8, c[0x0][0x32c], RZ ;  /* 0x0000cb00080e7a10 */ /* 0x000fe40007ffe0ff */
[----:B------:R-:W-:Y:S02]  /*3f40*/  IMNMX R4, R4, R8, !PT ;  /* 0x0000000804047217 */ /* 0x000fe40007800200 */
[----:B------:R-:W-:Y:S02]  /*3f50*/  IMNMX R5, R5, R14, PT ;  /* 0x0000000e05057217 */ /* 0x000fe40003800200 */
.L_x_2949:
[----:B------:R-:W-:Y:S02]  /*3f60*/  UP2UR UR29, UPR, URZ, 0x10 ;  /* 0x000000103f1d7883 */ /* 0x000fe40008000000 */
[----:B------:R-:W-:Y:S02]  /*3f70*/  UISETP.NE.AND UP4, UPT, UR25, URZ, UPT ;  /* 0x0000003f1900728c */ /* 0x000fe4000bf85270 */
[----:B------:R-:W-:Y:S02]  /*3f80*/  UP2UR UR24, UPR, URZ, 0x1 ;  /* 0x000000013f187883 */ /* 0x000fe40008000000 */
[----:B------:R-:W-:-:S02]  /*3f90*/  UISETP.NE.AND UP0, UPT, UR4, URZ, UPT ;  /* 0x0000003f0400728c */ /* 0x000fc4000bf05270 */
[----:B------:R-:W-:Y:S01]  /*3fa0*/  PLOP3.LUT P1, PT, PT, PT, UP4, 0x40, 0x0 ;  /* 0x000000000000781c */ /* 0x000fe20003f2e848 */
[----:B------:R-:W-:Y:S02]  /*3fb0*/  UP2UR UR28, UPR, URZ, 0x8 ;  /* 0x000000083f1c7883 */ /* 0x000fe40008000000 */
[----:B------:R-:W-:Y:S01]  /*3fc0*/  UISETP.NE.AND UP3, UPT, UR7, URZ, UPT ;  /* 0x0000003f0700728c */ /* 0x000fe2000bf65270 */
[----:B------:R-:W-:Y:S01]  /*3fd0*/  ISETP.GT.AND P1, PT, R6, RZ, P1 ;  /* 0x000000ff0600720c */ /* 0x000fe20000f24270 */
[----:B------:R-:W-:Y:S01]  /*3fe0*/  UP2UR UR26, UPR, URZ, 0x2 ;  /* 0x000000023f1a7883 */ /* 0x000fe20008000000 */
[----:B------:R-:W-:Y:S01]  /*3ff0*/  PLOP3.LUT P2, PT, PT, PT, UP0, 0x40, 0x0 ;  /* 0x000000000000781c */ /* 0x000fe20003f4e808 */
[----:B------:R-:W-:Y:S01]  /*4000*/  UISETP.NE.AND UP1, UPT, UR5, URZ, UPT ;  /* 0x0000003f0500728c */ /* 0x000fe2000bf25270 */
[C---:B------:R-:W-:Y:S01]  /*4010*/  ISETP.LT.OR P1, PT, R7.reuse, 0x1, P1 ;  /* 0x000000010700780c */ /* 0x040fe20000f21670 */
[----:B------:R-:W-:Y:S01]  /*4020*/  UISETP.NE.AND UP0, UPT, UR24, URZ, UPT ;  /* 0x0000003f1800728c */ /* 0x000fe2000bf05270 */
[----:B------:R-:W-:Y:S01]  /*4030*/  PLOP3.LUT P0, PT, PT, PT, UP3, 0x40, 0x0 ;  /* 0x000000000000781c */ /* 0x000fe20003f0e838 */
[----:B------:R-:W-:Y:S01]  /*4040*/  UP2UR UR27, UPR, URZ, 0x4 ;  /* 0x000000043f1b7883 */ /* 0x000fe20008000000 */
[----:B------:R-:W-:Y:S01]  /*4050*/  FSEL R14, R50, -INF , !P1 ;  /* 0xff800000320e7808 */ /* 0x000fe20004800000 */
[----:B------:R-:W-:Y:S01]  /*4060*/  UP2UR UR24, UPR, URZ, 0x40 ;  /* 0x000000403f187883 */ /* 0x000fe20008000000 */
[----:B------:R-:W-:Y:S01]  /*4070*/  PLOP3.LUT P1, PT, PT, PT, UP6, 0x40, 0x0 ;  /* 0x000000000000781c */ /* 0x000fe20003f2e868 */
[----:B------:R-:W-:Y:S01]  /*4080*/  UISETP.NE.AND UP2, UPT, UR6, URZ, UPT ;  /* 0x0000003f0600728c */ /* 0x000fe2000bf45270 */
[----:B------:R-:W-:Y:S01]  /*4090*/  PLOP3.LUT P5, PT, PT, PT, UP1, 0x40, 0x0 ;  /* 0x000000000000781c */ /* 0x000fe20003fae818 */
[----:B------:R-:W-:Y:S01]  /*40a0*/  UISETP.NE.AND UP6, UPT, UR4, URZ, UPT ;  /* 0x0000003f0400728c */ /* 0x000fe2000bfc5270 */
[C---:B------:R-:W-:Y:S01]  /*40b0*/  ISETP.GT.AND P2, PT, R6.reuse, 0x10, P2 ;  /* 0x000000100600780c */ /* 0x040fe20001744270 */
[----:B------:R-:W-:Y:S01]  /*40c0*/  UISETP.NE.AND UP1, UPT, UR26, URZ, UPT ;  /* 0x0000003f1a00728c */ /* 0x000fe2000bf25270 */
[C---:B------:R-:W-:Y:S01]  /*40d0*/  ISETP.GT.AND P0, PT, R6.reuse, 0x1, P0 ;  /* 0x000000010600780c */ /* 0x040fe20000704270 */
[----:B------:R-:W-:Y:S01]  /*40e0*/  UP2UR UR26, UPR, URZ, 0x40 ;  /* 0x000000403f1a7883 */ /* 0x000fe20008000000 */
[----:B------:R-:W-:Y:S01]  /*40f0*/  PLOP3.LUT P6, PT, PT, PT, UP2, 0x40, 0x0 ;  /* 0x000000000000781c */ /* 0x000fe20003fce828 */
[----:B------:R-:W-:Y:S01]  /*4100*/  UISETP.NE.AND UP6, UPT, UR5, URZ, UPT ;  /* 0x0000003f0500728c */ /* 0x000fe2000bfc5270 */
[C---:B------:R-:W-:Y:S01]  /*4110*/  ISETP.LT.OR P2, PT, R7.reuse, 0x11, P2 ;  /* 0x000000110700780c */ /* 0x040fe20001741670 */
[----:B------:R-:W-:Y:S01]  /*4120*/  UISETP.NE.AND UP2, UPT, UR27, URZ, UPT ;  /* 0x0000003f1b00728c */ /* 0x000fe2000bf45270 */
[----:B------:R-:W-:Y:S01]  /*4130*/  ISETP.LT.OR P0, PT, R7, 0x2, P0 ;  /* 0x000000020700780c */ /* 0x000fe20000701670 */
[----:B------:R-:W-:Y:S01]  /*4140*/  UP2UR UR27, UPR, URZ, 0x40 ;  /* 0x000000403f1b7883 */ /* 0x000fe20008000000 */
[----:B------:R-:W-:Y:S01]  /*4150*/  ISETP.GT.AND P1, PT, R6, 0x11, P1 ;  /* 0x000000110600780c */ /* 0x000fe20000f24270 */
[----:B------:R-:W-:Y:S01]  /*4160*/  UISETP.NE.AND UP6, UPT, UR6, URZ, UPT ;  /* 0x0000003f0600728c */ /* 0x000fe2000bfc5270 */
[----:B------:R-:W-:Y:S01]  /*4170*/  FSEL R29, R42, -INF , !P2 ;  /* 0xff8000002a1d7808 */ /* 0x000fe20005000000 */
[----:B------:R-:W-:Y:S01]  /*4180*/  UISETP.NE.AND UP3, UPT, UR28, URZ, UPT ;  /* 0x0000003f1c00728c */ /* 0x000fe2000bf65270 */
[----:B------:R-:W-:Y:S01]  /*4190*/  FSEL R15, R51, -INF , !P0 ;  /* 0xff800000330f7808 */ /* 0x000fe20004000000 */
[----:B------:R-:W-:Y:S01]  /*41a0*/  UP2UR UR28, UPR, URZ, 0x40 ;  /* 0x000000403f1c7883 */ /* 0x000fe20008000000 */
[----:B------:R-:W-:Y:S01]  /*41b0*/  PLOP3.LUT P2, PT, PT, PT, UP2, 0x40, 0x0 ;  /* 0x000000000000781c */ /* 0x000fe20003f4e828 */
[----:B------:R-:W-:Y:S01]  /*41c0*/  UISETP.NE.AND UP6, UPT, UR7, URZ, UPT ;  /* 0x0000003f0700728c */ /* 0x000fe2000bfc5270 */
[----:B------:R-:W-:Y:S01]  /*41d0*/  PLOP3.LUT P0, PT, PT, PT, UP5, 0x40, 0x0 ;  /* 0x000000000000781c */ /* 0x000fe20003f0e858 */
[----:B------:R-:W-:Y:S01]  /*41e0*/  UISETP.NE.AND UP4, UPT, UR29, URZ, UPT ;  /* 0x0000003f1d00728c */ /* 0x000fe2000bf85270 */
[----:B------:R-:W-:Y:S01]  /*41f0*/  ISETP.LT.OR P1, PT, R7, 0x12, P1 ;  /* 0x000000120700780c */ /* 0x000fe20000f21670 */
[----:B------:R-:W-:Y:S01]  /*4200*/  UP2UR UR29, UPR, URZ, 0x40 ;  /* 0x000000403f1d7883 */ /* 0x000fe20008000000 */
[C---:B------:R-:W-:Y:S01]  /*4210*/  ISETP.GT.AND P2, PT, R6.reuse, 0x21, P2 ;  /* 0x000000210600780c */ /* 0x040fe20001744270 */
[----:B------:R-:W-:Y:S01]  /*4220*/  UISETP.NE.AND UP6, UPT, UR25, URZ, UPT ;  /* 0x0000003f1900728c */ /* 0x000fe2000bfc5270 */
[----:B------:R-:W-:-:S02]  /*4230*/  ISETP.GT.AND P0, PT, R6, 0x18, P0 ;  /* 0x000000180600780c */ /* 0x000fc40000704270 */
[----:B------:R-:W-:Y:S02]  /*4240*/  FSEL R30, R43, -INF , !P1 ;  /* 0xff8000002b1e7808 */ /* 0x000fe40004800000 */
[----:B------:R-:W-:Y:S02]  /*4250*/  PLOP3.LUT P1, PT, PT, PT, UP1, 0x40, 0x0 ;  /* 0x000000000000781c */ /* 0x000fe40003f2e818 */
[C---:B------:R-:W-:Y:S02]  /*4260*/  ISETP.LT.OR P2, PT, R7.reuse, 0x22, P2 ;  /* 0x000000220700780c */ /* 0x040fe40001741670 */
[----:B------:R-:W-:Y:S02]  /*4270*/  ISETP.LT.OR P0, PT, R7, 0x19, P0 ;  /* 0x000000190700780c */ /* 0x000fe40000701670 */
[C---:B------:R-:W-:Y:S02]  /*4280*/  ISETP.GT.AND P1, PT, R6.reuse, 0x28, P1 ;  /* 0x000000280600780c */ /* 0x040fe40000f24270 */
[----:B------:R-:W-:-:S02]  /*4290*/  ISETP.GT.AND P6, PT, R6, 0x8, P6 ;  /* 0x000000080600780c */ /* 0x000fc400037c4270 */
[----:B------:R-:W-:Y:S02]  /*42a0*/  FSEL R178, R39, -INF , !P2 ;  /* 0xff80000027b27808 */ /* 0x000fe40005000000 */
[----:B------:R-:W-:Y:S02]  /*42b0*/  FSEL R31, R34, -INF , !P0 ;  /* 0xff800000221f7808 */ /* 0x000fe40004000000 */
[----:B------:R-:W-:Y:S01]  /*42c0*/  PLOP3.LUT P2, PT, PT, PT, UP6, 0x40, 0x0 ;  /* 0x000000000000781c */ /* 0x000fe20003f4e868 */
[----:B------:R-:W-:Y:S01]  /*42d0*/  UISETP.NE.AND UP6, UPT, UR29, URZ, UPT ;  /* 0x0000003f1d00728c */ /* 0x000fe2000bfc5270 */
[----:B------:R-:W-:Y:S02]  /*42e0*/  PLOP3.LUT P0, PT, PT, PT, UP0, 0x40, 0x0 ;  /* 0x000000000000781c */ /* 0x000fe40003f0e808 */
[C---:B------:R-:W-:Y:S02]  /*42f0*/  ISETP.LT.OR P1, PT, R7.reuse, 0x29, P1 ;  /* 0x000000290700780c */ /* 0x040fe40000f21670 */
[----:B------:R-:W-:-:S02]  /*4300*/  ISETP.LT.OR P6, PT, R7, 0x9, P6 ;  /* 0x000000090700780c */ /* 0x000fc400037c1670 */
[C---:B------:R-:W-:Y:S02]  /*4310*/  ISETP.GT.AND P0, PT, R6.reuse, 0x29, P0 ;  /* 0x000000290600780c */ /* 0x040fe40000704270 */
[----:B------:R-:W-:Y:S02]  /*4320*/  ISETP.GT.AND P5, PT, R6, 0x9, P5 ;  /* 0x000000090600780c */ /* 0x000fe40002fa4270 */
[----:B------:R-:W-:Y:S02]  /*4330*/  FSEL R189, R26, -INF , !P1 ;  /* 0xff8000001abd7808 */ /* 0x000fe40004800000 */
[----:B------:R-:W-:Y:S02]  /*4340*/  FSEL R16, R46, -INF , !P6 ;  /* 0xff8000002e107808 */ /* 0x000fe40007000000 */
[----:B------:R-:W-:Y:S01]  /*4350*/  PLOP3.LUT P1, PT, PT, PT, UP6, 0x40, 0x0 ;  /* 0x000000000000781c */ /* 0x000fe20003f2e868 */
[----:B------:R-:W-:Y:S01]  /*4360*/  UISETP.NE.AND UP6, UPT, UR28, URZ, UPT ;  /* 0x0000003f1c00728c */ /* 0x000fe2000bfc5270 */
[----:B------:R-:W-:-:S02]  /*4370*/  PLOP3.LUT P6, PT, PT, PT, UP4, 0x40, 0x0 ;  /* 0x000000000000781c */ /* 0x000fc40003fce848 */
[C---:B------:R-:W-:Y:S02]  /*4380*/  ISETP.LT.OR P0, PT, R7.reuse, 0x2a, P0 ;  /* 0x0000002a0700780c */ /* 0x040fe40000701670 */
[----:B------:R-:W-:Y:S02]  /*4390*/  ISETP.LT.OR P5, PT, R7, 0xa, P5 ;  /* 0x0000000a0700780c */ /* 0x000fe40002fa1670 */
[----:B------:R-:W-:Y:S02]  /*43a0*/  ISETP.GT.AND P6, PT, R6, 0x19, P6 ;  /* 0x000000190600780c */ /* 0x000fe400037c4270 */
[----:B------:R-:W-:Y:S02]  /*43b0*/  FSEL R188, R27, -INF , !P0 ;  /* 0xff8000001bbc7808 */ /* 0x000fe40004000000 */
[----:B------:R-:W-:Y:S02]  /*43c0*/  FSEL R18, R47, -INF , !P5 ;  /* 0xff8000002f127808 */ /* 0x000fe40006800000 */
[----:B------:R-:W-:Y:S01]  /*43d0*/  PLOP3.LUT P0, PT, PT, PT, UP6, 0x40, 0x0 ;  /* 0x000000000000781c */ /* 0x000fe20003f0e868 */
[----:B------:R-:W-:Y:S01]  /*43e0*/  UISETP.NE.AND UP6, UPT, UR27, URZ, UPT ;  /* 0x0000003f1b00728c */ /* 0x000fe2000bfc5270 */
[----:B------:R-:W-:-:S02]  /*43f0*/  PLOP3.LUT P5, PT, PT, PT, UP3, 0x40, 0x0 ;  /* 0x000000000000781c */ /* 0x000fc40003fae838 */
[----:B------:R-:W-:Y:S02]  /*4400*/  ISETP.LT.OR P6, PT, R7, 0x1a, P6 ;  /* 0x0000001a0700780c */ /* 0x000fe400037c1670 */
[----:B------:R-:W-:Y:S02]  /*4410*/  ISETP.GT.AND P5, PT, R6, 0x20, P5 ;  /* 0x000000200600780c */ /* 0x000fe40002fa4270 */
[----:B------:R-:W-:Y:S01]  /*4420*/  FSEL R34, R35, -INF , !P6 ;  /* 0xff80000023227808 */ /* 0x000fe20007000000 */
[----:B------:R-:W1:Y:S01]  /*4430*/  SHFL.IDX PT, R6, R9, 0x3, 0x1c1f ;  /* 0x007c1f0009067f89 */ /* 0x000e6200000e0000 */
[----:B------:R-:W-:Y:S01]  /*4440*/  PLOP3.LUT P6, PT, PT, PT, UP6, 0x40, 0x0 ;  /* 0x000000000000781c */ /* 0x000fe20003fce868 */
[----:B------:R-:W-:Y:S01]  /*4450*/  UISETP.NE.AND UP6, UPT, UR26, URZ, UPT ;  /* 0x0000003f1a00728c */ /* 0x000fe2000bfc5270 */
[----:B------:R-:W-:Y:S02]  /*4460*/  ISETP.LT.OR P5, PT, R7, 0x21, P5 ;  /* 0x000000210700780c */ /* 0x000fe40002fa1670 */
[----:B------:R-:W-:-:S02]  /*4470*/  ISETP.GT.AND P0, PT, R4, 0x8, P0 ;  /* 0x000000080400780c */ /* 0x000fc40000704270 */
[C---:B------:R-:W-:Y:S02]  /*4480*/  ISETP.GT.AND P2, PT, R4.reuse, RZ, P2 ;  /* 0x000000ff0400720c */ /* 0x040fe40001744270 */
[----:B------:R-:W-:Y:S02]  /*4490*/  ISETP.GT.AND P1, PT, R4, 0x1, P1 ;  /* 0x000000010400780c */ /* 0x000fe40000f24270 */
[----:B------:R-:W-:Y:S02]  /*44a0*/  FSEL R175, R38, -INF , !P5 ;  /* 0xff80000026af7808 */ /* 0x000fe40006800000 */
[C---:B------:R-:W-:Y:S02]  /*44b0*/  ISETP.LT.OR P0, PT, R5.reuse, 0x9, P0 ;  /* 0x000000090500780c */ /* 0x040fe40000701670 */
[----:B------:R-:W-:Y:S01]  /*44c0*/  PLOP3.LUT P5, PT, PT, PT, UP6, 0x40, 0x0 ;  /* 0x000000000000781c */ /* 0x000fe20003fae868 */
[----:B------:R-:W-:Y:S01]  /*44d0*/  UISETP.NE.AND UP6, UPT, UR24, URZ, UPT ;  /* 0x0000003f1800728c */ /* 0x000fe2000bfc5270 */
[----:B------:R-:W-:-:S02]  /*44e0*/  ISETP.LT.OR P2, PT, R5, 0x1, P2 ;  /* 0x000000010500780c */ /* 0x000fc40001741670 */
[----:B------:R-:W-:Y:S01]  /*44f0*/  ISETP.LT.OR P1, PT, R5, 0x2, P1 ;  /* 0x000000020500780c */ /* 0x000fe20000f21670 */
[----:B------:R-:W-:Y:S01]  /*4500*/  UP2UR UR24, UPR, URZ, 0x40 ;  /* 0x000000403f187883 */ /* 0x000fe20008000000 */
[----:B------:R-:W-:Y:S02]  /*4510*/  FSEL R112, R112, -INF , !P0 ;  /* 0xff80000070707808 */ /* 0x000fe40004000000 */
[----:B------:R-:W-:Y:S01]  /*4520*/  PLOP3.LUT P0, PT, PT, PT, UP4, 0x40, 0x0 ;  /* 0x000000000000781c */ /* 0x000fe20003f0e848 */
[----:B-1----:R-:W-:Y:S01]  /*4530*/  IMAD.IADD R8, R12, 0x1, R6 ;  /* 0x000000010c087824 */ /* 0x002fe200078e0206 */
[----:B------:R-:W-:Y:S02]  /*4540*/  FSEL R78, R80, -INF , !P2 ;  /* 0xff800000504e7808 */ /* 0x000fe40005000000 */
[----:B------:R-:W-:Y:S02]  /*4550*/  FSEL R79, R81, -INF , !P1 ;  /* 0xff800000514f7808 */ /* 0x000fe40004800000 */
        /* <DEDUP_REMOVED lines=14> */
[----:B------:R-:W-:Y:S01]  /*4640*/  PLOP3.LUT P0, PT, PT, PT, UP6, 0x40, 0x0 ;  /* 0x000000000000781c */ /* 0x000fe20003f0e868 */
[----:B------:R-:W-:Y:S01]  /*4650*/  UISETP.NE.AND UP6, UPT, UR24, URZ, UPT ;  /* 0x0000003f1800728c */ /* 0x000fe2000bfc5270 */
[----:B------:R-:W-:-:S02]  /*4660*/  FSEL R113, R113, -INF , !P6 ;  /* 0xff80000071717808 */ /* 0x000fc40007000000 */
[----:B------:R-:W-:Y:S02]  /*4670*/  FSEL R132, R72, -INF , !P5 ;  /* 0xff80000048847808 */ /* 0x000fe40006800000 */
[----:B------:R-:W-:Y:S02]  /*4680*/  FSEL R133, R73, -INF , !P2 ;  /* 0xff80000049857808 */ /* 0x000fe40005000000 */
[----:B------:R-:W-:Y:S02]  /*4690*/  FSEL R134, R68, -INF , !P1 ;  /* 0xff80000044867808 */ /* 0x000fe40004800000 */
[----:B------:R-:W-:Y:S02]  /*46a0*/  PLOP3.LUT P6, PT, PT, PT, UP3, 0x40, 0x0 ;  /* 0x000000000000781c */ /* 0x000fe40003fce838 */
[----:B------:R-:W-:Y:S02]  /*46b0*/  PLOP3.LUT P5, PT, PT, PT, UP2, 0x40, 0x0 ;  /* 0x000000000000781c */ /* 0x000fe40003fae828 */
[----:B------:R-:W-:-:S02]  /*46c0*/  PLOP3.LUT P2, PT, PT, PT, UP1, 0x40, 0x0 ;  /* 0x000000000000781c */ /* 0x000fc40003f4e818 */
[----:B------:R-:W-:Y:S02]  /*46d0*/  PLOP3.LUT P1, PT, PT, PT, UP0, 0x40, 0x0 ;  /* 0x000000000000781c */ /* 0x000fe40003f2e808 */
[C---:B------:R-:W-:Y:S02]  /*46e0*/  ISETP.GT.AND P6, PT, R4.reuse, 0x20, P6 ;  /* 0x000000200400780c */ /* 0x040fe400037c4270 */
[C---:B------:R-:W-:Y:S02]  /*46f0*/  ISETP.GT.AND P5, PT, R4.reuse, 0x21, P5 ;  /* 0x000000210400780c */ /* 0x040fe40002fa4270 */
[C---:B------:R-:W-:Y:S02]  /*4700*/  ISETP.GT.AND P2, PT, R4.reuse, 0x28, P2 ;  /* 0x000000280400780c */ /* 0x040fe40001744270 */
[----:B------:R-:W-:Y:S01]  /*4710*/  ISETP.GT.AND P1, PT, R4, 0x29, P1 ;  /* 0x000000290400780c */ /* 0x000fe20000f24270 */
[----:B------:R-:W-:Y:S01]  /*4720*/  IMAD.IADD R4, R10, 0x1, R6 ;  /* 0x000000010a047824 */ /* 0x000fe200078e0206 */
[----:B------:R-:W-:-:S02]  /*4730*/  ISETP.LT.OR P6, PT, R5, 0x21, P6 ;  /* 0x000000210500780c */ /* 0x000fc400037c1670 */
[C---:B------:R-:W-:Y:S02]  /*4740*/  ISETP.LT.OR P5, PT, R5.reuse, 0x22, P5 ;  /* 0x000000220500780c */ /* 0x040fe40002fa1670 */
[C---:B------:R-:W-:Y:S02]  /*4750*/  ISETP.LT.OR P2, PT, R5.reuse, 0x29, P2 ;  /* 0x000000290500780c */ /* 0x040fe40001741670 */
[----:B------:R-:W-:Y:S02]  /*4760*/  ISETP.LT.OR P1, PT, R5, 0x2a, P1 ;  /* 0x0000002a0500780c */ /* 0x000fe40000f21670 */
[----:B------:R-:W-:Y:S02]  /*4770*/  IMNMX R9, R4, R11, PT ;  /* 0x0000000b04097217 */ /* 0x000fe40003800200 */
[----:B------:R-:W-:Y:S02]  /*4780*/  FSEL R190, R64, -INF , !P6 ;  /* 0xff80000040be7808 */ /* 0x000fe40007000000 */
[----:B------:R-:W-:-:S02]  /*4790*/  FSEL R191, R65, -INF , !P5 ;  /* 0xff80000041bf7808 */ /* 0x000fc40006800000 */
        /* <DEDUP_REMOVED lines=15> */
.L_x_2955:
[----:B------:R-:W-:-:S04]  /*4890*/  MOV R5, c[0x0][0x32c] ;  /* 0x0000cb0000057a02 */ /* 0x000fc80000000f00 */
[----:B------:R-:W-:-:S13]  /*48a0*/  ISETP.NE.AND P0, PT, R5, 0x1, PT ;  /* 0x000000010500780c */ /* 0x000fda0003f05270 */
[----:B------:R-:W-:-:S05]  /*48b0*/  @P0 IMAD.HI.U32 R5, R4, c[0x0][0x330], RZ ;  /* 0x0000cc0004050a27 */ /* 0x000fca00078e00ff */
[----:B------:R-:W-:Y:S02]  /*48c0*/  @P0 SHF.R.U32.HI R4, RZ, c[0x0][0x334], R5 ;  /* 0x0000cd00ff040a19 */ /* 0x000fe40000011605 */
.L_x_2956:
[----:B------:R-:W-:Y:S05]  /*48d0*/  BSYNC B0 ;  /* 0x0000000000007941 */ /* 0x000fea0003800000 */
.L_x_2954:
[----:B------:R-:W-:-:S05]  /*48e0*/  IMAD R4, R4, c[0x0][0x32c], R13 ;  /* 0x0000cb0004047a24 */ /* 0x000fca00078e020d */
[----:B------:R-:W-:Y:S02]  /*48f0*/  IADD3 R5, R4, c[0x0][0x32c], RZ ;  /* 0x0000cb0004057a10 */ /* 0x000fe40007ffe0ff */
[----:B------:R-:W-:Y:S02]  /*4900*/  IMNMX R8, R8, R4, !PT ;  /* 0x0000000408087217 */ /* 0x000fe40007800200 */
[----:B------:R-:W-:Y:S02]  /*4910*/  IMNMX R9, R9, R5, PT ;  /* 0x0000000509097217 */ /* 0x000fe40003800200 */
.L_x_2953:
        /* <DEDUP_REMOVED lines=34> */
[----:B------:R-:W-:Y:S01]  /*4b40*/  FMNMX.FTZ R169, R179, R169, !PT ;  /* 0x000000a9b3a97209 */ /* 0x000fe20007810000 */
[----:B------:R-:W-:Y:S01]  /*4b50*/  STL [R1+0x68], R233 ;  /* 0x000068e901007387 */ /* 0x000fe20000100800 */
[----:B------:R-:W-:Y:S02]  /*4b60*/  FMNMX.FTZ R4, R189, R4, !PT ;  /* 0x00000004bd047209 */ /* 0x000fe40007810000 */
[----:B------:R-:W-:Y:S01]  /*4b70*/  FMNMX.FTZ R169, R184, R169, !PT ;  /* 0x000000a9b8a97209 */ /* 0x000fe20007810000 */
[----:B------:R-:W-:Y:S01]  /*4b80*/  STL [R1+0x64], R232 ;  /* 0x000064e801007387 */ /* 0x000fe20000100800 */
[----:B------:R-:W-:-:S02]  /*4b90*/  FMNMX.FTZ R168, R188, R4, !PT ;  /* 0x00000004bca87209 */ /* 0x000fc40007810000 */
        /* <DEDUP_REMOVED lines=9> */
[----:B------:R-:W-:Y:S01]  /*4c30*/  STL [R1+0x60], R231 ;  /* 0x000060e701007387 */ /* 0x000fe20000100800 */
[C---:B------:R-:W-:Y:S01]  /*4c40*/  ISETP.GT.AND P1, PT, R8.reuse, RZ, P1 ;  /* 0x000000ff0800720c */ /* 0x040fe20000f24270 */
[----:B------:R-:W-:Y:S01]  /*4c50*/  UISETP.NE.AND UP2, UPT, UR7, URZ, UPT ;  /* 0x0000003f0700728c */ /* 0x000fe2000bf45270 */
[----:B------:R-:W-:Y:S01]  /*4c60*/  FSEL R27, R83, -INF , !P0 ;  /* 0xff800000531b7808 */ /* 0x000fe20004000000 */
[----:B------:R-:W-:Y:S01]  /*4c70*/  STL [R1+0x5c], R230 ;  /* 0x00005ce601007387 */ /* 0x000fe20000100800 */
[----:B------:R-:W-:Y:S01]  /*4c80*/  PLOP3.LUT P5, PT, PT, PT, UP1, 0x40, 0x0 ;  /* 0x000000000000781c */ /* 0x000fe20003fae818 */
[----:B------:R-:W-:Y:S01]  /*4c90*/  UISETP.NE.AND UP1, UPT, UR6, URZ, UPT ;  /* 0x0000003f0600728c */ /* 0x000fe2000bf25270 */
[----:B------:R-:W-:Y:S01]  /*4ca0*/  ISETP.LT.OR P1, PT, R9, 0x1, P1 ;  /* 0x000000010900780c */ /* 0x000fe20000f21670 */
[----:B------:R-:W-:Y:S01]  /*4cb0*/  STL [R1+0x58], R229 ;  /* 0x000058e501007387 */ /* 0x000fe20000100800 */
[----:B------:R-:W-:-:S02]  /*4cc0*/  ISETP.GT.AND P6, PT, R8, 0x8, P6 ;  /* 0x000000080800780c */ /* 0x000fc400037c4270 */
[----:B------:R-:W-:Y:S01]  /*4cd0*/  PLOP3.LUT P2, PT, PT, PT, UP0, 0x40, 0x0 ;  /* 0x000000000000781c */ /* 0x000fe20003f4e808 */
[----:B------:R-:W-:Y:S01]  /*4ce0*/  UISETP.NE.AND UP0, UPT, UR5, URZ, UPT ;  /* 0x0000003f0500728c */ /* 0x000fe2000bf05270 */
[----:B------:R-:W-:Y:S01]  /*4cf0*/  FSEL R77, R82, -INF , !P1 ;  /* 0xff800000524d7808 */ /* 0x000fe20004800000 */
[----:B------:R-:W-:Y:S01]  /*4d00*/  LDSM.16.MT88.4 R52, [R225+0x3880] ;  /* 0x00388000e134783b */ /* 0x000fe20000004200 */
[----:B------:R-:W-:Y:S01]  /*4d10*/  ISETP.GT.AND P5, PT, R8, 0x9, P5 ;  /* 0x000000090800780c */ /* 0x000fe20002fa4270 */
[----:B------:R-:W-:Y:S01]  /*4d20*/  ULDC.64 UR4, c[0x0][0x2c8] ;  /* 0x0000b20000047ab9 */ /* 0x000fe20000000a00 */
[----:B-1----:R-:W-:Y:S01]  /*4d30*/  FMNMX.FTZ R169, R169, R4, !PT ;  /* 0x00000004a9a97209 */ /* 0x002fe20007810000 */
[----:B------:R-:W-:Y:S01]  /*4d40*/  LDSM.16.MT88.4 R48, [R225+0x2080] ;  /* 0x00208000e130783b */ /* 0x000fe20000004200 */
[----:B------:R-:W-:Y:S02]  /*4d50*/  ISETP.LT.OR P6, PT, R9, 0x9, P6 ;  /* 0x000000090900780c */ /* 0x000fe400037c1670 */
[----:B--2---:R-:W-:Y:S01]  /*4d60*/  FMNMX.FTZ R168, R168, R5, !PT ;  /* 0x00000005a8a87209 */ /* 0x004fe20007810000 */
[----:B------:R-:W1:Y:S01]  /*4d70*/  SHFL.BFLY PT, R4, R169, 0x1, 0x1f ;  /* 0x0c201f00a9047f89 */ /* 0x000e6200000e0000 */
[----:B------:R-:W-:-:S02]  /*4d80*/  LEA R228, R2, R225, 0x1 ;  /* 0x000000e102e47211 */ /* 0x000fc400078e08ff */
[----:B------:R-:W-:Y:S01]  /*4d90*/  PLOP3.LUT P1, PT, PT, PT, UP6, 0x40, 0x0 ;  /* 0x000000000000781c */ /* 0x000fe20003f2e868 */
[----:B------:R-:W2:Y:S01]  /*4da0*/  SHFL.BFLY PT, R5, R168, 0x1, 0x1f ;  /* 0x0c201f00a8057f89 */ /* 0x000ea200000e0000 */
[C---:B------:R-:W-:Y:S01]  /*4db0*/  ISETP.GT.AND P2, PT, R8.reuse, 0x10, P2 ;  /* 0x000000100800780c */ /* 0x040fe20001744270 */
[----:B------:R-:W-:Y:S01]  /*4dc0*/  UISETP.NE.AND UP6, UPT, UR16, URZ, UPT ;  /* 0x0000003f1000728c */ /* 0x000fe2000bfc5270 */
[----:B------:R-:W-:Y:S01]  /*4dd0*/  ISETP.LT.OR P5, PT, R9, 0xa, P5 ;  /* 0x0000000a0900780c */ /* 0x000fe20002fa1670 */
[----:B------:R-:W-:Y:S01]  /*4de0*/  LDSM.16.MT88.4 R120, [R228+0x3880] ;  /* 0x00388000e478783b */ /* 0x000fe20000004200 */
[----:B------:R-:W-:Y:S02]  /*4df0*/  FMNMX.FTZ R3, R77, R27, !PT ;  /* 0x0000001b4d037209 */ /* 0x000fe40007810000 */
[----:B------:R-:W-:Y:S01]  /*4e00*/  ISETP.GT.AND P1, PT, R8, 0x11, P1 ;  /* 0x000000110800780c */ /* 0x000fe20000f24270 */
[----:B------:R-:W-:Y:S01]  /*4e10*/  LDSM.16.MT88.4 R44, [R227+0x2080] ;  /* 0x00208000e32c783b */ /* 0x000fe20000004200 */
[----:B------:R-:W-:-:S02]  /*4e20*/  ISETP.LT.OR P2, PT, R9, 0x11, P2 ;  /* 0x000000110900780c */ /* 0x000fc40001741670 */
[----:B------:R-:W-:Y:S01]  /*4e30*/  FSEL R24, R115, -INF , !P5 ;  /* 0xff80000073187808 */ /* 0x000fe20006800000 */
[----:B------:R-:W-:Y:S01]  /*4e40*/  LDSM.16.MT88.4 R100, [R226+0x3880] ;  /* 0x00388000e264783b */ /* 0x000fe20000004200 */
[----:B------:R-:W-:Y:S02]  /*4e50*/  ISETP.LT.OR P1, PT, R9, 0x12, P1 ;  /* 0x000000120900780c */ /* 0x000fe40000f21670 */
[----:B------:R-:W-:Y:S01]  /*4e60*/  FSEL R25, R74, -INF , !P2 ;  /* 0xff8000004a197808 */ /* 0x000fe20005000000 */
[----:B------:R-:W-:Y:S01]  /*4e70*/  LDSM.16.MT88.4 R40, [R226+0x2080] ;  /* 0x00208000e228783b */ /* 0x000fe20000004200 */
[----:B------:R-:W-:Y:S02]  /*4e80*/  FSEL R26, R75, -INF , !P1 ;  /* 0xff8000004b1a7808 */ /* 0x000fe40004800000 */
[----:B------:R-:W-:Y:S01]  /*4e90*/  PLOP3.LUT P5, PT, PT, PT, UP3, 0x40, 0x0 ;  /* 0x000000000000781c */ /* 0x000fe20003fae838 */
[----:B------:R-:W-:Y:S01]  /*4ea0*/  LDSM.16.MT88.4 R36, [R228+0x2080] ;  /* 0x00208000e424783b */ /* 0x000fe20000004200 */
[----:B-1----:R-:W-:-:S02]  /*4eb0*/  FMNMX.FTZ R169, R169, R4, !PT ;  /* 0x00000004a9a97209 */ /* 0x002fc40007810000 */
[----:B------:R-:W-:Y:S01]  /*4ec0*/  PLOP3.LUT P2, PT, PT, PT, UP2, 0x40, 0x0 ;  /* 0x000000000000781c */ /* 0x000fe20003f4e828 */
[----:B------:R-:W-:Y:S01]  /*4ed0*/  LDSM.16.MT88.4 R124, [R227+0x3880] ;  /* 0x00388000e37c783b */ /* 0x000fe20000004200 */
[----:B--2---:R-:W-:Y:S01]  /*4ee0*/  FMNMX.FTZ R168, R168, R5, !PT ;  /* 0x00000005a8a87209 */ /* 0x004fe20007810000 */
[C---:B------:R-:W-:Y:S01]  /*4ef0*/  FMUL.FTZ R13, R169.reuse, c[0x0][0x2d0] ;  /* 0x0000b400a90d7a20 */ /* 0x040fe20000410000 */
[----:B------:R-:W-:Y:S01]  /*4f00*/  FSETP.NEU.FTZ.AND P0, PT, R169, -INF , PT ;  /* 0xff800000a900780b */ /* 0x000fe20003f1d000 */
[----:B------:R-:W-:Y:S01]  /*4f10*/  LDSM.16.MT88.4 R72, [R225+0x4080] ;  /* 0x00408000e148783b */ /* 0x000fe20000004200 */
[----:B------:R-:W-:Y:S01]  /*4f20*/  PLOP3.LUT P1, PT, PT, PT, UP1, 0x40, 0x0 ;  /* 0x000000000000781c */ /* 0x000fe20003f2e818 */
[C---:B------:R-:W-:Y:S01]  /*4f30*/  FMUL.FTZ R12, R168.reuse, c[0x0][0x2d0] ;  /* 0x0000b400a80c7a20 */ /* 0x040fe20000410000 */
[----:B------:R-:W-:Y:S01]  /*4f40*/  FSEL R13, R13, RZ, P0 ;  /* 0x000000ff0d0d7208 */ /* 0x000fe20000000000 */
[----:B------:R-:W-:Y:S01]  /*4f50*/  STL [R1+0x54], R224 ;  /* 0x000054e001007387 */ /* 0x000fe20000100800 */
[----:B------:R-:W-:-:S02]  /*4f60*/  FSETP.NEU.FTZ.AND P0, PT, R168, -INF , PT ;  /* 0xff800000a800780b */ /* 0x000fc40003f1d000 */
[----:B------:R-:W-:Y:S01]  /*4f70*/  ISETP.GT.AND P5, PT, R8, 0x20, P5 ;  /* 0x000000200800780c */ /* 0x000fe20002fa4270 */
[--C-:B------:R-:W-:Y:S01]  /*4f80*/  FFMA.FTZ R2, R22, c[0x0][0x2d0], -R13.reuse ;  /* 0x0000b40016027a23 */ /* 0x100fe2000001080d */
[----:B------:R-:W-:Y:S01]  /*4f90*/  FSEL R12, R12, RZ, P0 ;  /* 0x000000ff0c0c7208 */ /* 0x000fe20000000000 */
[----:B------:R-:W-:Y:S01]  /*4fa0*/  FFMA.FTZ R4, R17, c[0x0][0x2d0], -R13 ;  /* 0x0000b40011047a23 */ /* 0x000fe2000001080d */
[----:B------:R-:W-:Y:S01]  /*4fb0*/  PLOP3.LUT P0, PT, PT, PT, UP5, 0x40, 0x0 ;  /* 0x000000000000781c */ /* 0x000fe20003f0e858 */
[----:B------:R-:W-:Y:S01]  /*4fc0*/  MUFU.EX2 R229, R2 ;  /* 0x0000000200e57308 */ /* 0x000fe20000000800 */
[----:B------:R-:W-:Y:S01]  /*4fd0*/  ISETP.GT.AND P2, PT, R8, 0x21, P2 ;  /* 0x000000210800780c */ /* 0x000fe20001744270 */
[----:B------:R-:W-:Y:S01]  /*4fe0*/  FFMA.FTZ R0, R15, c[0x0][0x2d0], -R12 ;  /* 0x0000b4000f007a23 */ /* 0x000fe2000001080c */
[----:B------:R-:W-:Y:S01]  /*4ff0*/  FSEL R15, R114, -INF , !P6 ;  /* 0xff800000720f7808 */ /* 0x000fe20007000000 */
[----:B------:R-:W-:Y:S01]  /*5000*/  LDSM.16.MT88.4 R88, [R225+0x2880] ;  /* 0x00288000e158783b */ /* 0x000fe20000004200 */
[----:B------:R-:W-:Y:S01]  /*5010*/  ISETP.GT.AND P0, PT, R8, 0x18, P0 ;  /* 0x000000180800780c */ /* 0x000fe20000704270 */
[----:B------:R-:W-:Y:S01]  /*5020*/  UISETP.NE.AND UP5, UPT, UR17, URZ, UPT ;  /* 0x0000003f1100728c */ /* 0x000fe2000bfa5270 */
[----:B------:R-:W-:Y:S01]  /*5030*/  FMNMX.FTZ R3, R15, R3, !PT ;  /* 0x000000030f037209 */ /* 0x000fe20007810000 */
[----:B------:R1:W-:Y:S01]  /*5040*/  MUFU.EX2 R200, R0 ;  /* 0x0000000000c87308 */ /* 0x0003e20000000800 */
[----:B------:R-:W-:Y:S01]  /*5050*/  ISETP.LT.OR P0, PT, R9, 0x19, P0 ;  /* 0x000000190900780c */ /* 0x000fe20000701670 */
[----:B------:R-:W-:Y:S01]  /*5060*/  LDSM.16.MT88.4 R80, [R226+0x4080] ;  /* 0x00408000e250783b */ /* 0x000fe20000004200 */
[----:B------:R-:W-:-:S02]  /*5070*/  PLOP3.LUT P6, PT, PT, PT, UP4, 0x40, 0x0 ;  /* 0x000000000000781c */ /* 0x000fc40003fce848 */
[----:B------:R-:W-:Y:S01]  /*5080*/  FMNMX.FTZ R3, R24, R3, !PT ;  /* 0x0000000318037209 */ /* 0x000fe20007810000 */
[----:B------:R-:W-:Y:S01]  /*5090*/  LDSM.16.MT88.4 R84, [R226+0x2880] ;  /* 0x00288000e254783b */ /* 0x000fe20000004200 */
[----:B------:R-:W-:Y:S01]  /*50a0*/  FSEL R76, R70, -INF , !P0 ;  /* 0xff800000464c7808 */ /* 0x000fe20004000000 */
[----:B------:R2:W-:Y:S01]  /*50b0*/  MUFU.EX2 R236, R4 ;  /* 0x0000000400ec7308 */ /* 0x0005e20000000800 */
[----:B------:R-:W-:Y:S01]  /*50c0*/  PLOP3.LUT P0, PT, PT, PT, UP0, 0x40, 0x0 ;  /* 0x000000000000781c */ /* 0x000fe20003f0e808 */
[----:B------:R-:W-:Y:S01]  /*50d0*/  LDSM.16.MT88.4 R60, [R228+0x2880] ;  /* 0x00288000e43c783b */ /* 0x000fe20000004200 */
[C---:B------:R-:W-:Y:S02]  /*50e0*/  ISETP.GT.AND P6, PT, R8.reuse, 0x19, P6 ;  /* 0x000000190800780c */ /* 0x040fe400037c4270 */
[----:B------:R-:W-:Y:S02]  /*50f0*/  FMNMX.FTZ R3, R25, R3, !PT ;  /* 0x0000000319037209 */ /* 0x000fe40007810000 */
[----:B------:R-:W-:Y:S01]  /*5100*/  ISETP.GT.AND P1, PT, R8, 0x28, P1 ;  /* 0x000000280800780c */ /* 0x000fe20000f24270 */
[----:B-1----:R-:W-:Y:S01]  /*5110*/  FFMA.FTZ R0, R16, c[0x0][0x2d0], -R12 ;  /* 0x0000b40010007a23 */ /* 0x002fe2000001080c */
[----:B------:R-:W-:-:S02]  /*5120*/  ISETP.GT.AND P0, PT, R8, 0x29, P0 ;  /* 0x000000290800780c */ /* 0x000fc40000704270 */
[C---:B------:R-:W-:Y:S01]  /*5130*/  ISETP.LT.OR P6, PT, R9.reuse, 0x1a, P6 ;  /* 0x0000001a0900780c */ /* 0x040fe200037c1670 */
[----:B------:R1:W-:Y:S01]  /*5140*/  MUFU.EX2 R181, R0 ;  /* 0x0000000000b57308 */ /* 0x0003e20000000800 */
[----:B------:R-:W-:Y:S02]  /*5150*/  FMNMX.FTZ R3, R26, R3, !PT ;  /* 0x000000031a037209 */ /* 0x000fe40007810000 */
[----:B------:R-:W-:Y:S01]  /*5160*/  ISETP.LT.OR P5, PT, R9, 0x21, P5 ;  /* 0x000000210900780c */ /* 0x000fe20002fa1670 */
[----:B--2---:R-:W-:Y:S01]  /*5170*/  FFMA.FTZ R4, R19, c[0x0][0x2d0], -R13 ;  /* 0x0000b40013047a23 */ /* 0x004fe2000001080d */
[C---:B------:R-:W-:Y:S02]  /*5180*/  ISETP.LT.OR P2, PT, R9.reuse, 0x22, P2 ;  /* 0x000000220900780c */ /* 0x040fe40001741670 */
[C---:B------:R-:W-:Y:S01]  /*5190*/  ISETP.LT.OR P1, PT, R9.reuse, 0x29, P1 ;  /* 0x000000290900780c */ /* 0x040fe20000f21670 */
[----:B------:R2:W-:Y:S01]  /*51a0*/  MUFU.EX2 R230, R4 ;  /* 0x0000000400e67308 */ /* 0x0005e20000000800 */
[----:B------:R-:W-:-:S02]  /*51b0*/  ISETP.LT.OR P0, PT, R9, 0x2a, P0 ;  /* 0x0000002a0900780c */ /* 0x000fc40000701670 */
[----:B------:R-:W-:Y:S02]  /*51c0*/  FSEL R28, R71, -INF , !P6 ;  /* 0xff800000471c7808 */ /* 0x000fe40007000000 */
[----:B------:R-:W-:Y:S01]  /*51d0*/  FMNMX.FTZ R3, R76, R3, !PT ;  /* 0x000000034c037209 */ /* 0x000fe20007810000 */
[----:B------:R-:W-:Y:S01]  /*51e0*/  LDSM.16.MT88.4 R68, [R228+0x4080] ;  /* 0x00408000e444783b */ /* 0x000fe20000004200 */
[----:B------:R-:W-:Y:S01]  /*51f0*/  FSEL R171, R66, -INF , !P5 ;  /* 0xff80000042ab7808 */ /* 0x000fe20006800000 */
[----:B-1----:R-:W-:Y:S01]  /*5200*/  FFMA.FTZ R0, R18, c[0x0][0x2d0], -R12 ;  /* 0x0000b40012007a23 */ /* 0x002fe2000001080c */
[----:B------:R-:W-:Y:S02]  /*5210*/  FSEL R172, R67, -INF , !P2 ;  /* 0xff80000043ac7808 */ /* 0x000fe40005000000 */
[----:B------:R-:W-:Y:S01]  /*5220*/  FSEL R173, R58, -INF , !P1 ;  /* 0xff8000003aad7808 */ /* 0x000fe20004800000 */
[----:B------:R1:W3:Y:S01]  /*5230*/  MUFU.EX2 R202, R0 ;  /* 0x0000000000ca7308 */ /* 0x0002e20000000800 */
[----:B------:R-:W-:Y:S01]  /*5240*/  FSEL R174, R59, -INF , !P0 ;  /* 0xff8000003bae7808 */ /* 0x000fe20004000000 */
[----:B------:R-:W-:Y:S01]  /*5250*/  LDSM.16.MT88.4 R64, [R227+0x2880] ;  /* 0x00288000e340783b */ /* 0x000fe20000004200 */
[----:B--2---:R-:W-:-:S03]  /*5260*/  FFMA.FTZ R4, R20, c[0x0][0x2d0], -R13 ;  /* 0x0000b40014047a23 */ /* 0x004fc6000001080d */
[----:B------:R-:W-:Y:S02]  /*5270*/  LDSM.16.MT88.4 R56, [R227+0x4080] ;  /* 0x00408000e338783b */ /* 0x000fe40000004200 */
[----:B------:R2:W-:Y:S01]  /*5280*/  MUFU.EX2 R201, R4 ;  /* 0x0000000400c97308 */ /* 0x0005e20000000800 */
[----:B-1----:R-:W-:Y:S02]  /*5290*/  FMNMX.FTZ R0, R78, R79, !PT ;  /* 0x0000004f4e007209 */ /* 0x002fe40007810000 */
[----:B---3--:R-:W-:Y:S02]  /*52a0*/  F2FP.BF16.PACK_AB R7, R202, R181 ;  /* 0x000000b5ca07723e */ /* 0x008fe400000010ff */
[----:B------:R-:W-:-:S04]  /*52b0*/  FMNMX.FTZ R0, R112, R0, !PT ;  /* 0x0000000070007209 */ /* 0x000fc80007810000 */
[----:B------:R-:W-:Y:S01]  /*52c0*/  FMNMX.FTZ R0, R113, R0, !PT ;  /* 0x0000000071007209 */ /* 0x000fe20007810000 */
[----:B--2---:R-:W-:-:S03]  /*52d0*/  FFMA.FTZ R4, R21, c[0x0][0x2d0], -R13 ;  /* 0x0000b40015047a23 */ /* 0x004fc6000001080d */
        /* <DEDUP_REMOVED lines=10> */
[----:B------:R1:W-:Y:S03]  /*5380*/  MUFU.EX2 R198, R0 ;  /* 0x0000000000c67308 */ /* 0x0003e60000000800 */
[----:B------:R-:W-:-:S04]  /*5390*/  FMNMX.FTZ R2, R196, R2, !PT ;  /* 0x00000002c4027209 */ /* 0x000fc80007810000 */
[----:B------:R-:W-:Y:S01]  /*53a0*/  FMNMX.FTZ R2, R197, R2, !PT ;  /* 0x00000002c5027209 */ /* 0x000fe20007810000 */
[----:B------:R2:W3:Y:S04]  /*53b0*/  MUFU.EX2 R182, R4 ;  /* 0x0000000400b67308 */ /* 0x0004e80000000800 */
[----:B------:R-:W4:Y:S01]  /*53c0*/  SHFL.BFLY PT, R9, R2, 0x2, 0x1f ;  /* 0x0c401f0002097f89 */ /* 0x000f2200000e0000 */
[----:B-1----:R-:W-:-:S04]  /*53d0*/  FFMA.FTZ R0, R32, c[0x0][0x2d0], -R13 ;  /* 0x0000b40020007a23 */ /* 0x002fc8000001080d */
[----:B------:R1:W-:Y:S01]  /*53e0*/  MUFU.EX2 R203, R0 ;  /* 0x0000000000cb7308 */ /* 0x0003e20000000800 */
[----:B--2---:R-:W-:Y:S02]  /*53f0*/  F2FP.BF16.PACK_AB R4, R230, R236 ;  /* 0x000000ece604723e */ /* 0x004fe400000010ff */
[----:B---3--:R-:W-:-:S07]  /*5400*/  F2FP.BF16.PACK_AB R5, R200, R182 ;  /* 0x000000b6c805723e */ /* 0x008fce00000010ff */
[C---:B------:R-:W-:Y:S01]  /*5410*/  HMMA.16816.F32.BF16 R152, R4.reuse, R52, RZ ;  /* 0x000000340498723c */ /* 0x040fe200000418ff */
[----:B-1----:R-:W-:Y:S01]  /*5420*/  FMNMX.FTZ R0, R28, R3, !PT ;  /* 0x000000031c007209 */ /* 0x002fe20007810000 */
[----:B------:R-:W-:Y:S01]  /*5430*/  FFMA.FTZ R3, R33, c[0x0][0x2d0], -R13 ;  /* 0x0000b40021037a23 */ /* 0x000fe2000001080d */
[----:B----4-:R-:W-:Y:S02]  /*5440*/  FMNMX.FTZ R2, R2, R9, !PT ;  /* 0x0000000902027209 */ /* 0x010fe40007810000 */
[----:B------:R-:W-:Y:S01]  /*5450*/  FMNMX.FTZ R0, R171, R0, !PT ;  /* 0x00000000ab007209 */ /* 0x000fe20007810000 */
[----:B------:R1:W2:Y:S02]  /*5460*/  MUFU.EX2 R183, R3 ;  /* 0x0000000300b77308 */ /* 0x0002a40000000800 */
[----:B------:R-:W-:Y:S01]  /*5470*/  HMMA.16816.F32.BF16 R140, R4, R48, RZ ;  /* 0x00000030048c723c */ /* 0x000fe200000418ff */
[----:B------:R-:W3:Y:S01]  /*5480*/  SHFL.BFLY PT, R14, R2, 0x1, 0x1f ;  /* 0x0c201f00020e7f89 */ /* 0x000ee200000e0000 */
[----:B------:R-:W-:-:S04]  /*5490*/  FMNMX.FTZ R0, R172, R0, !PT ;  /* 0x00000000ac007209 */ /* 0x000fc80007810000 */
[----:B------:R-:W-:Y:S02]  /*54a0*/  FMNMX.FTZ R0, R173, R0, !PT ;  /* 0x00000000ad007209 */ /* 0x000fe40007810000 */
[----:B------:R-:W-:Y:S02]  /*54b0*/  HMMA.16816.F32.BF16 R136, R4, R120, RZ ;  /* 0x000000780488723c */ /* 0x000fe400000418ff */
[----:B------:R-:W-:Y:S01]  /*54c0*/  FMNMX.FTZ R0, R174, R0, !PT ;  /* 0x00000000ae007209 */ /* 0x000fe20007810000 */
[----:B-1----:R-:W-:-:S04]  /*54d0*/  FFMA.FTZ R3, R29, c[0x0][0x2d0], -R12 ;  /* 0x0000b4001d037a23 */ /* 0x002fc8000001080c */
[----:B------:R-:W1:Y:S01]  /*54e0*/  SHFL.BFLY PT, R8, R0, 0x2, 0x1f ;  /* 0x0c401f0000087f89 */ /* 0x000e6200000e0000 */
[C---:B------:R-:W-:Y:S01]  /*54f0*/  HMMA.16816.F32.BF16 R160, R4.reuse, R44, RZ ;  /* 0x0000002c04a0723c */ /* 0x040fe200000418ff */
[----:B--2---:R-:W-:Y:S01]  /*5500*/  F2FP.BF16.PACK_AB R10, R183, R203 ;  /* 0x000000cbb70a723e */ /* 0x004fe200000010ff */
[----:B------:R2:W-:Y:S06]  /*5510*/  MUFU.EX2 R224, R3 ;  /* 0x0000000300e07308 */ /* 0x0005ec0000000800 */
[----:B------:R-:W-:Y:S01]  /*5520*/  HMMA.16816.F32.BF16 R144, R4, R100, RZ ;  /* 0x000000640490723c */ /* 0x000fe200000418ff */
[----:B---3--:R-:W-:-:S04]  /*5530*/  FMNMX.FTZ R167, R2, R14, !PT ;  /* 0x0000000e02a77209 */ /* 0x008fc80007810000 */
[----:B------:R-:W-:-:S03]  /*5540*/  FSETP.NEU.FTZ.AND P0, PT, R167, -INF , PT ;  /* 0xff800000a700780b */ /* 0x000fc60003f1d000 */
        /* <DEDUP_REMOVED lines=8> */
[----:B------:R2:W-:Y:S07]  /*55d0*/  MUFU.EX2 R235, R3 ;  /* 0x0000000300eb7308 */ /* 0x0005ee0000000800 */
[C---:B------:R-:W-:Y:S08]  /*55e0*/  HMMA.16816.F32.BF16 R108, R4.reuse, R42, RZ ;  /* 0x0000002a046c723c */ /* 0x040ff000000418ff */
[----:B------:R-:W-:Y:S01]  /*55f0*/  HMMA.16816.F32.BF16 R104, R4, R38, RZ ;  /* 0x000000260468723c */ /* 0x000fe200000418ff */
[----:B--2---:R-:W-:-:S04]  /*5600*/  FFMA.FTZ R3, R34, c[0x0][0x2d0], -R12 ;  /* 0x0000b40022037a23 */ /* 0x004fc8000001080c */
[----:B------:R1:W2:Y:S03]  /*5610*/  MUFU.EX2 R234, R3 ;  /* 0x0000000300ea7308 */ /* 0x0002a60000000800 */
[C---:B------:R-:W-:Y:S08]  /*5620*/  HMMA.16816.F32.BF16 R96, R4.reuse, R46, RZ ;  /* 0x0000002e0460723c */ /* 0x040ff000000418ff */
[----:B------:R-:W-:Y:S01]  /*5630*/  HMMA.16816.F32.BF16 R92, R4, R54, RZ ;  /* 0x00000036045c723c */ /* 0x000fe200000418ff */
[----:B-1----:R-:W-:Y:S01]  /*5640*/  FMNMX.FTZ R3, R0, R8, !PT ;  /* 0x0000000800037209 */ /* 0x002fe20007810000 */
[----:B------:R-:W-:Y:S01]  /*5650*/  FMUL.FTZ R0, R167, c[0x0][0x2d0] ;  /* 0x0000b400a7007a20 */ /* 0x000fe20000410000 */
[----:B------:R-:W-:-:S05]  /*5660*/  F2FP.BF16.PACK_AB R8, R198, R229 ;  /* 0x000000e5c608723e */ /* 0x000fca00000010ff */
[----:B------:R-:W-:Y:S01]  /*5670*/  HMMA.16816.F32.BF16 R32, R4, R102, RZ ;  /* 0x000000660420723c */ /* 0x000fe200000418ff */
[----:B--2---:R-:W-:Y:S02]  /*5680*/  F2FP.BF16.PACK_AB R11, R234, R235 ;  /* 0x000000ebea0b723e */ /* 0x004fe400000010ff */
[----:B------:R-:W-:-:S05]  /*5690*/  FSEL R0, R0, RZ, P0 ;  /* 0x000000ff00007208 */ /* 0x000fca0000000000 */
[----:B------:R-:W-:Y:S01]  /*56a0*/  HMMA.16816.F32.BF16 R20, R4, R122, RZ ;  /* 0x0000007a0414723c */ /* 0x000fe200000418ff */
[----:B------:R-:W-:-:S04]  /*56b0*/  FFMA.FTZ R2, R78, c[0x0][0x2d0], -R0 ;  /* 0x0000b4004e027a23 */ /* 0x000fc80000010800 */
[----:B------:R1:W-:Y:S03]  /*56c0*/  MUFU.EX2 R242, R2 ;  /* 0x0000000200f27308 */ /* 0x0003e60000000800 */
[----:B------:R-:W-:Y:S01]  /*56d0*/  HMMA.16816.F32.BF16 R16, R4, R126, RZ ;  /* 0x0000007e0410723c */ /* 0x000fe200000418ff */
[----:B------:R-:W2:Y:S07]  /*56e0*/  SHFL.BFLY PT, R4, R3, 0x1, 0x1f ;  /* 0x0c201f0003047f89 */ /* 0x000eae00000e0000 */
[----:B------:R-:W-:Y:S01]  /*56f0*/  HMMA.16816.F32.BF16 R152, R8, R72, R152 ;  /* 0x000000480898723c */ /* 0x000fe20000041898 */
[----:B-1----:R-:W-:-:S07]  /*5700*/  FFMA.FTZ R2, R79, c[0x0][0x2d0], -R0 ;  /* 0x0000b4004f027a23 */ /* 0x002fce0000010800 */
[C---:B------:R-:W-:Y:S01]  /*5710*/  HMMA.16816.F32.BF16 R208, R8.reuse, R88, R140 ;  /* 0x0000005808d0723c */ /* 0x040fe2000004188c */
[----:B------:R1:W-:Y:S07]  /*5720*/  MUFU.EX2 R14, R2 ;  /* 0x00000002000e7308 */ /* 0x0003ee0000000800 */
[----:B------:R-:W-:Y:S01]  /*5730*/  HMMA.16816.F32.BF16 R136, R8, R68, R136 ;  /* 0x000000440888723c */ /* 0x000fe20000041888 */
[----:B--2---:R-:W-:Y:S01]  /*5740*/  FMNMX.FTZ R3, R3, R4, !PT ;  /* 0x0000000403037209 */ /* 0x004fe20007810000 */
[----:B------:R-:W-:-:S03]  /*5750*/  FFMA.FTZ R4, R113, c[0x0][0x2d0], -R0 ;  /* 0x0000b40071047a23 */ /* 0x000fc60000010800 */
[----:B------:R-:W-:-:S03]  /*5760*/  FSETP.NEU.FTZ.AND P0, PT, R3, -INF , PT ;  /* 0xff8000000300780b */ /* 0x000fc60003f1d000 */
[----:B------:R-:W-:Y:S01]  /*5770*/  HMMA.16816.F32.BF16 R140, R8, R64, R160 ;  /* 0x00000040088c723c */ /* 0x000fe200000418a0 */
[----:B-1----:R-:W-:-:S07]  /*5780*/  FFMA.FTZ R2, R112, c[0x0][0x2d0], -R0 ;  /* 0x0000b40070027a23 */ /* 0x002fce0000010800 */
[C---:B------:R-:W-:Y:S08]  /*5790*/  HMMA.16816.F32.BF16 R144, R8.reuse, R80, R144 ;  /* 0x000000500890723c */ /* 0x040ff00000041890 */
[----:B------:R-:W-:Y:S01]  /*57a0*/  HMMA.16816.F32.BF16 R192, R8, R84, R148 ;  /* 0x0000005408c0723c */ /* 0x000fe20000041894 */
[----:B------:R-:W-:Y:S01]  /*57b0*/  MOV R185, R136 ;  /* 0x0000008800b97202 */ /* 0x000fe20000000f00 */
[----:B------:R-:W-:Y:S01]  /*57c0*/  IMAD.MOV.U32 R233, RZ, RZ, R137 ;  /* 0x000000ffffe97224 */ /* 0x000fe200078e0089 */
[----:B------:R-:W-:Y:S01]  /*57d0*/  MUFU.EX2 R136, R4 ;  /* 0x0000000400887308 */ /* 0x000fe20000000800 */
[----:B------:R-:W-:Y:S01]  /*57e0*/  IMAD.MOV.U32 R232, RZ, RZ, R138 ;  /* 0x000000ffffe87224 */ /* 0x000fe200078e008a */
[----:B------:R-:W-:-:S03]  /*57f0*/  MOV R231, R139 ;  /* 0x0000008b00e77202 */ /* 0x000fc60000000f00 */
[C---:B------:R-:W-:Y:S01]  /*5800*/  HMMA.16816.F32.BF16 R148, R8.reuse, R60, R156 ;  /* 0x0000003c0894723c */ /* 0x040fe2000004189c */
[----:B------:R-:W-:Y:S01]  /*5810*/  MOV R7, R140 ;  /* 0x0000008c00077202 */ /* 0x000fe20000000f00 */
[----:B------:R-:W-:Y:S02]  /*5820*/  IMAD.MOV.U32 R6, RZ, RZ, R142 ;  /* 0x000000ffff067224 */ /* 0x000fe400078e008e */
[----:B------:R-:W-:Y:S02]  /*5830*/  IMAD.MOV.U32 R142, RZ, RZ, R155 ;  /* 0x000000ffff8e7224 */ /* 0x000fe400078e009b */
[----:B------:R-:W-:Y:S01]  /*5840*/  IMAD.MOV.U32 R155, RZ, RZ, R7 ;  /* 0x000000ffff9b7224 */ /* 0x000fe200078e0007 */
[----:B------:R-:W-:Y:S01]  /*5850*/  MOV R158, R143 ;  /* 0x0000008f009e7202 */ /* 0x000fe20000000f00 */
[----:B------:R-:W-:Y:S01]  /*5860*/  IMAD.MOV.U32 R157, RZ, RZ, R152 ;  /* 0x000000ffff9d7224 */ /* 0x000fe200078e0098 */
[----:B------:R-:W-:Y:S01]  /*5870*/  MOV R140, R145 ;  /* 0x00000091008c7202 */ /* 0x000fe20000000f00 */
[----:B------:R-:W1:Y:S01]  /*5880*/  MUFU.EX2 R152, R2 ;  /* 0x0000000200987308 */ /* 0x000e620000000800 */
[----:B------:R-:W-:Y:S01]  /*5890*/  IMAD.MOV.U32 R159, RZ, RZ, R141 ;  /* 0x000000ffff9f7224 */ /* 0x000fe200078e008d */
[C---:B------:R-:W-:Y:S01]  /*58a0*/  HMMA.16816.F32.BF16 R116, R8.reuse, R90, R116 ;  /* 0x0000005a0874723c */ /* 0x040fe20000041874 */
        /* <DEDUP_REMOVED lines=8> */
[----:B------:R-:W-:-:S02]  /*5930*/  IMAD.MOV.U32 R187, RZ, RZ, R194 ;  /* 0x000000ffffbb7224 */ /* 0x000fc400078e00c2 */
[----:B------:R-:W-:Y:S02]  /*5940*/  IMAD.MOV.U32 R5, RZ, RZ, R192 ;  /* 0x000000ffff057224 */ /* 0x000fe400078e00c0 */
[----:B------:R-:W-:Y:S01]  /*5950*/  IMAD.MOV.U32 R156, RZ, RZ, R153 ;  /* 0x000000ffff9c7224 */ /* 0x000fe200078e0099 */
[----:B-1----:R-:W-:Y:S01]  /*5960*/  F2FP.BF16.PACK_AB R6, R136, R152 ;  /* 0x000000988806723e */ /* 0x002fe200000010ff */
[----:B------:R-:W-:Y:S01]  /*5970*/  FMUL.FTZ R2, R3, c[0x0][0x2d0] ;  /* 0x0000b40003027a20 */ /* 0x000fe20000410000 */
[----:B------:R-:W-:Y:S01]  /*5980*/  HMMA.16816.F32.BF16 R248, R8, R86, R108 ;  /* 0x0000005608f8723c */ /* 0x000fe2000004186c */
[----:B------:R-:W-:Y:S01]  /*5990*/  IMAD.MOV.U32 R153, RZ, RZ, R5 ;  /* 0x000000ffff997224 */ /* 0x000fe200078e0005 */
[----:B------:R-:W-:Y:S01]  /*59a0*/  MOV R131, R154 ;  /* 0x0000009a00837202 */ /* 0x000fe20000000f00 */
[----:B------:R-:W-:Y:S01]  /*59b0*/  IMAD.MOV.U32 R130, RZ, RZ, R159 ;  /* 0x000000ffff827224 */ /* 0x000fe200078e009f */
[----:B------:R-:W-:Y:S01]  /*59c0*/  FSEL R2, R2, RZ, P0 ;  /* 0x000000ff02027208 */ /* 0x000fe20000000000 */
[----:B------:R-:W-:Y:S01]  /*59d0*/  IMAD.MOV.U32 R129, RZ, RZ, R155 ;  /* 0x000000ffff817224 */ /* 0x000fe200078e009b */
[----:B------:R-:W-:-:S02]  /*59e0*/  MOV R159, R200 ;  /* 0x000000c8009f7202 */ /* 0x000fc40000000f00 */
[C---:B------:R-:W-:Y:S01]  /*59f0*/  HMMA.16816.F32.BF16 R160, R8.reuse, R62, R104 ;  /* 0x0000003e08a0723c */ /* 0x040fe20000041868 */
[----:B------:R-:W-:Y:S01]  /*5a00*/  FFMA.FTZ R4, R77, c[0x0][0x2d0], -R2 ;  /* 0x0000b4004d047a23 */ /* 0x000fe20000010802 */
[----:B------:R-:W-:Y:S01]  /*5a10*/  MOV R137, R117 ;  /* 0x0000007500897202 */ /* 0x000fe20000000f00 */
[----:B------:R-:W-:Y:S02]  /*5a20*/  IMAD.MOV.U32 R139, RZ, RZ, R118 ;  /* 0x000000ffff8b7224 */ /* 0x000fe400078e0076 */
[----:B------:R1:W-:Y:S01]  /*5a30*/  MUFU.EX2 R195, R4 ;  /* 0x0000000400c37308 */ /* 0x0003e20000000800 */
[----:B------:R-:W-:Y:S02]  /*5a40*/  IMAD.MOV.U32 R138, RZ, RZ, R119 ;  /* 0x000000ffff8a7224 */ /* 0x000fe400078e0077 */
[----:B------:R-:W-:Y:S01]  /*5a50*/  HMMA.16816.F32.BF16 R244, R8, R66, R96 ;  /* 0x0000004208f4723c */ /* 0x000fe20000041860 */
[----:B------:R-:W-:-:S07]  /*5a60*/  IMAD.MOV.U32 R77, RZ, RZ, R116 ;  /* 0x000000ffff4d7224 */ /* 0x000fce00078e0074 */
        /* <DEDUP_REMOVED lines=8> */
[----:B------:R1:W-:Y:S02]  /*5af0*/  MUFU.EX2 R192, R4 ;  /* 0x0000000400c07308 */ /* 0x0003e40000000800 */
[----:B------:R-:W-:Y:S02]  /*5b00*/  FFMA.FTZ R8, R132, c[0x0][0x2d0], -R0 ;  /* 0x0000b40084087a23 */ /* 0x000fe40000010800 */
[----:B------:R-:W-:-:S04]  /*5b10*/  IMAD.MOV.U32 R132, RZ, RZ, R138 ;  /* 0x000000ffff847224 */ /* 0x000fc800078e008a */
[----:B------:R2:W-:Y:S01]  /*5b20*/  MUFU.EX2 R30, R8 ;  /* 0x00000008001e7308 */ /* 0x0005e20000000800 */
[----:B-1----:R-:W-:-:S07]  /*5b30*/  FFMA.FTZ R4, R24, c[0x0][0x2d0], -R2 ;  /* 0x0000b40018047a23 */ /* 0x002fce0000010802 */
[----:B------:R1:W3:Y:S01]  /*5b40*/  MUFU.EX2 R193, R4 ;  /* 0x0000000400c17308 */ /* 0x0002e20000000800 */
[----:B--2---:R-:W-:Y:S01]  /*5b50*/  FFMA.FTZ R8, R133, c[0x0][0x2d0], -R0 ;  /* 0x0000b40085087a23 */ /* 0x004fe20000010800 */
[----:B------:R-:W-:-:S06]  /*5b60*/  MOV R133, R139 ;  /* 0x0000008b00857202 */ /* 0x000fcc0000000f00 */
[----:B------:R2:W-:Y:S01]  /*5b70*/  MUFU.EX2 R15, R8 ;  /* 0x00000008000f7308 */ /* 0x0005e20000000800 */
[----:B-1----:R-:W-:Y:S02]  /*5b80*/  F2FP.BF16.PACK_AB R4, R14, R242 ;  /* 0x000000f20e04723e */ /* 0x002fe400000010ff */
[----:B---3--:R-:W-:Y:S01]  /*5b90*/  F2FP.BF16.PACK_AB R7, R193, R192 ;  /* 0x000000c0c107723e */ /* 0x008fe200000010ff */
[----:B--2---:R-:W-:-:S06]  /*5ba0*/  FFMA.FTZ R8, R134, c[0x0][0x2d0], -R0 ;  /* 0x0000b40086087a23 */ /* 0x004fcc0000010800 */
[C---:B------:R-:W-:Y:S01]  /*5bb0*/  HMMA.16816.F32.BF16 R108, R4.reuse, R40, RZ ;  /* 0x00000028046c723c */ /* 0x040fe200000418ff */
[----:B------:R-:W-:Y:S01]  /*5bc0*/  IMAD.MOV.U32 R134, RZ, RZ, R137 ;  /* 0x000000ffff867224 */ /* 0x000fe200078e0089 */
[----:B------:R1:W2:Y:S06]  /*5bd0*/  MUFU.EX2 R29, R8 ;  /* 0x00000008001d7308 */ /* 0x0002ac0000000800 */
[C---:B------:R-:W-:Y:S08]  /*5be0*/  HMMA.16816.F32.BF16 R104, R4.reuse, R42, RZ ;  /* 0x0000002a0468723c */ /* 0x040ff000000418ff */
[----:B------:R-:W-:Y:S01]  /*5bf0*/  HMMA.16816.F32.BF16 R40, R4, R102, RZ ;  /* 0x000000660428723c */ /* 0x000fe200000418ff */
[----:B-1----:R-:W-:-:S02]  /*5c00*/  FFMA.FTZ R8, R135, c[0x0][0x2d0], -R0 ;  /* 0x0000b40087087a23 */ /* 0x002fc40000010800 */
[----:B------:R-:W-:Y:S02]  /*5c10*/  IMAD.MOV.U32 R135, RZ, RZ, R30 ;  /* 0x000000ffff877224 */ /* 0x000fe400078e001e */
[----:B------:R1:W3:Y:S02]  /*5c20*/  MUFU.EX2 R128, R8 ;  /* 0x0000000800807308 */ /* 0x0002e40000000800 */
[----:B--2---:R-:W-:Y:S01]  /*5c30*/  MOV R103, R29 ;  /* 0x0000001d00677202 */ /* 0x004fe20000000f00 */
[----:B------:R-:W-:Y:S01]  /*5c40*/  HMMA.16816.F32.BF16 R116, R4, R48, RZ ;  /* 0x000000300474723c */ /* 0x000fe200000418ff */
[----:B------:R-:W-:-:S07]  /*5c50*/  IMAD.MOV.U32 R102, RZ, RZ, R181 ;  /* 0x000000ffff667224 */ /* 0x000fce00078e00b5 */
        /* <DEDUP_REMOVED lines=8> */
[C---:B------:R-:W-:Y:S07]  /*5ce0*/  HMMA.16816.F32.BF16 R24, R4.reuse, R52, RZ ;  /* 0x000000340418723c */ /* 0x040fee00000418ff */
[----:B------:R-:W-:Y:S01]  /*5cf0*/  IMAD.MOV.U32 R53, RZ, RZ, R183 ;  /* 0x000000ffff357224 */ /* 0x000fe200078e00b7 */
[----:B------:R-:W-:Y:S01]  /*5d00*/  HMMA.16816.F32.BF16 R48, R4, R46, RZ ;  /* 0x0000002e0430723c */ /* 0x000fe200000418ff */
[----:B------:R-:W-:Y:S01]  /*5d10*/  MOV R52, R203 ;  /* 0x000000cb00347202 */ /* 0x000fe20000000f00 */
[----:B-1----:R-:W-:-:S06]  /*5d20*/  FFMA.FTZ R8, R76, c[0x0][0x2d0], -R2 ;  /* 0x0000b4004c087a23 */ /* 0x002fcc0000010802 */
[C---:B------:R-:W-:Y:S01]  /*5d30*/  HMMA.16816.F32.BF16 R44, R4.reuse, R54, RZ ;  /* 0x00000036042c723c */ /* 0x040fe200000418ff */
[----:B------:R-:W-:Y:S01]  /*5d40*/  IMAD.MOV.U32 R76, RZ, RZ, R202 ;  /* 0x000000ffff4c7224 */ /* 0x000fe200078e00ca */
[----:B------:R1:W-:Y:S05]  /*5d50*/  MUFU.EX2 R166, R8 ;  /* 0x0000000800a67308 */ /* 0x0003ea0000000800 */
[----:B------:R-:W-:Y:S01]  /*5d60*/  MOV R54, R180 ;  /* 0x000000b400367202 */ /* 0x000fe20000000f00 */
[----:B------:R-:W-:Y:S01]  /*5d70*/  HMMA.16816.F32.BF16 R20, R4, R100, RZ ;  /* 0x000000640414723c */ /* 0x000fe200000418ff */
[----:B------:R-:W-:-:S06]  /*5d80*/  IMAD.MOV.U32 R55, RZ, RZ, R201 ;  /* 0x000000ffff377224 */ /* 0x000fcc00078e00c9 */
[----:B------:R-:W-:Y:S01]  /*5d90*/  MOV R100, R182 ;  /* 0x000000b600647202 */ /* 0x000fe20000000f00 */
[----:B------:R-:W-:Y:S01]  /*5da0*/  HMMA.16816.F32.BF16 R36, R4, R122, RZ ;  /* 0x0000007a0424723c */ /* 0x000fe200000418ff */
[----:B------:R-:W-:Y:S02]  /*5db0*/  IMAD.MOV.U32 R101, RZ, RZ, R136 ;  /* 0x000000ffff657224 */ /* 0x000fe400078e0088 */
[----:B-1----:R-:W-:-:S04]  /*5dc0*/  FFMA.FTZ R8, R28, c[0x0][0x2d0], -R2 ;  /* 0x0000b4001c087a23 */ /* 0x002fc80000010802 */
[----:B------:R1:W4:Y:S01]  /*5dd0*/  MUFU.EX2 R164, R8 ;  /* 0x0000000800a47308 */ /* 0x0003220000000800 */
[C---:B------:R-:W-:Y:S07]  /*5de0*/  HMMA.16816.F32.BF16 R28, R4.reuse, R126, RZ ;  /* 0x0000007e041c723c */ /* 0x040fee00000418ff */
[----:B---3--:R-:W-:Y:S01]  /*5df0*/  IMAD.MOV.U32 R127, RZ, RZ, R128 ;  /* 0x000000ffff7f7224 */ /* 0x008fe200078e0080 */
[----:B------:R-:W-:Y:S01]  /*5e00*/  HMMA.16816.F32.BF16 R16, R4, R124, RZ ;  /* 0x0000007c0410723c */ /* 0x000fe200000418ff */
[----:B------:R-:W-:-:S06]  /*5e10*/  IMAD.MOV.U32 R128, RZ, RZ, R153 ;  /* 0x000000ffff807224 */ /* 0x000fcc00078e0099 */
[----:B------:R-:W-:Y:S01]  /*5e20*/  IMAD.MOV.U32 R125, RZ, RZ, R152 ;  /* 0x000000ffff7d7224 */ /* 0x000fe200078e0098 */
[----:B-1----:R-:W-:Y:S07]  /*5e30*/  HMMA.16816.F32.BF16 R8, R4, R120, RZ ;  /* 0x000000780408723c */ /* 0x002fee00000418ff */
[----:B------:R-:W-:Y:S02]  /*5e40*/  F2FP.BF16.PACK_AB R4, R15, R135 ;  /* 0x000000870f04723e */ /* 0x000fe400000010ff */
[----:B------:R-:W-:-:S02]  /*5e50*/  F2FP.BF16.PACK_AB R6, R127, R103 ;  /* 0x000000677f06723e */ /* 0x000fc400000010ff */
[----:B--2---:R-:W-:Y:S02]  /*5e60*/  F2FP.BF16.PACK_AB R5, R170, R165 ;  /* 0x000000a5aa05723e */ /* 0x004fe400000010ff */
[----:B----4-:R-:W-:-:S07]  /*5e70*/  F2FP.BF16.PACK_AB R7, R164, R166 ;  /* 0x000000a6a407723e */ /* 0x010fce00000010ff */
[C---:B------:R-:W-:Y:S08]  /*5e80*/  HMMA.16816.F32.BF16 R24, R4.reuse, R72, R24 ;  /* 0x000000480418723c */ /* 0x040ff00000041818 */
[C---:B------:R-:W-:Y:S07]  /*5e90*/  HMMA.16816.F32.BF16 R120, R4.reuse, R68, R8 ;  /* 0x000000440478723c */ /* 0x040fee0000041808 */
[----:B------:R-:W-:Y:S01]  /*5ea0*/  FFMA.FTZ R8, R177, c[0x0][0x2d0], -R13 ;  /* 0x0000b400b1087a23 */ /* 0x000fe2000001080d */
[C---:B------:R-:W-:Y:S01]  /*5eb0*/  HMMA.16816.F32.BF16 R180, R4.reuse, R88, R116 ;  /* 0x0000005804b4723c */ /* 0x040fe20000041874 */
[----:B------:R-:W-:Y:S01]  /*5ec0*/  IMAD.MOV.U32 R68, RZ, RZ, R157 ;  /* 0x000000ffff447224 */ /* 0x000fe200078e009d */
[----:B------:R-:W-:Y:S01]  /*5ed0*/  MOV R69, R156 ;  /* 0x0000009c00457202 */ /* 0x000fe20000000f00 */
[----:B------:R1:W-:Y:S04]  /*5ee0*/  MUFU.EX2 R73, R8 ;  /* 0x0000000800497308 */ /* 0x0003e80000000800 */
[----:B------:R-:W-:Y:S01]  /*5ef0*/  IMAD.MOV.U32 R118, RZ, RZ, R125 ;  /* 0x000000ffff767224 */ /* 0x000fe200078e007d */
[----:B------:R-:W-:Y:S01]  /*5f00*/  HMMA.16816.F32.BF16 R88, R4, R90, R112 ;  /* 0x0000005a0458723c */ /* 0x000fe20000041870 */
[----:B------:R-:W-:Y:S01]  /*5f10*/  MOV R117, R54 ;  /* 0x0000003600757202 */ /* 0x000fe20000000f00 */
[----:B------:R-:W-:Y:S01]  /*5f20*/  IMAD.MOV.U32 R54, RZ, RZ, R134 ;  /* 0x000000ffff367224 */ /* 0x000fe200078e0086 */
[----:B------:R-:W-:Y:S01]  /*5f30*/  MOV R125, R52 ;  /* 0x00000034007d7202 */ /* 0x000fe20000000f00 */
[----:B------:R-:W-:-:S02]  /*5f40*/  IMAD.MOV.U32 R52, RZ, RZ, R77 ;  /* 0x000000ffff347224 */ /* 0x000fc400078e004d */
[----:B------:R-:W-:Y:S01]  /*5f50*/  IMAD.MOV.U32 R134, RZ, RZ, R187 ;  /* 0x000000ffff867224 */ /* 0x000fe200078e00bb */
[----:B------:R-:W-:Y:S01]  /*5f60*/  MOV R112, R78 ;  /* 0x0000004e00707202 */ /* 0x000fe20000000f00 */
[C---:B------:R-:W-:Y:S01]  /*5f70*/  HMMA.16816.F32.BF16 R200, R4.reuse, R56, R16 ;  /* 0x0000003804c8723c */ /* 0x040fe20000041810 */
[----:B------:R-:W-:Y:S01]  /*5f80*/  IMAD.MOV.U32 R77, RZ, RZ, R186 ;  /* 0x000000ffff4d7224 */ /* 0x000fe200078e00ba */
[----:B------:R-:W-:Y:S01]  /*5f90*/  MOV R115, R54 ;  /* 0x0000003600737202 */ /* 0x000fe20000000f00 */
[----:B-1----:R-:W-:Y:S01]  /*5fa0*/  FFMA.FTZ R8, R176, c[0x0][0x2d0], -R13 ;  /* 0x0000b400b0087a23 */ /* 0x002fe2000001080d */
[----:B------:R-:W-:Y:S01]  /*5fb0*/  MOV R113, R52 ;  /* 0x0000003400717202 */ /* 0x000fe20000000f00 */
[----:B------:R-:W-:Y:S02]  /*5fc0*/  IMAD.MOV.U32 R119, RZ, RZ, R55 ;  /* 0x000000ffff777224 */ /* 0x000fe400078e0037 */
[----:B------:R1:W2:Y:S01]  /*5fd0*/  MUFU.EX2 R124, R8 ;  /* 0x00000008007c7308 */ /* 0x0002a20000000800 */
[----:B------:R-:W-:Y:S01]  /*5fe0*/  HMMA.16816.F32.BF16 R16, R4, R62, R96 ;  /* 0x0000003e0410723c */ /* 0x000fe20000041860 */
[----:B------:R-:W-:Y:S01]  /*5ff0*/  IMAD.MOV.U32 R55, RZ, RZ, R133 ;  /* 0x000000ffff377224 */ /* 0x000fe200078e0085 */
[----:B------:R-:W-:Y:S01]  /*6000*/  MOV R133, R252 ;  /* 0x000000fc00857202 */ /* 0x000fe20000000f00 */
[----:B------:R-:W-:-:S02]  /*6010*/  IMAD.MOV.U32 R72, RZ, RZ, R125 ;  /* 0x000000ffff487224 */ /* 0x000fc400078e007d */
[----:B------:R-:W-:Y:S02]  /*6020*/  IMAD.MOV.U32 R125, RZ, RZ, R242 ;  /* 0x000000ffff7d7224 */ /* 0x000fe400078e00f2 */
[----:B------:R-:W-:Y:S01]  /*6030*/  IMAD.MOV.U32 R56, RZ, RZ, R55 ;  /* 0x000000ffff387224 */ /* 0x000fe200078e0037 */
[C---:B------:R-:W-:Y:S01]  /*6040*/  HMMA.16816.F32.BF16 R20, R4.reuse, R80, R20 ;  /* 0x000000500414723c */ /* 0x040fe20000041814 */
[----:B------:R-:W-:Y:S02]  /*6050*/  IMAD.MOV.U32 R99, RZ, RZ, R113 ;  /* 0x000000ffff637224 */ /* 0x000fe400078e0071 */
[----:B------:R-:W-:Y:S02]  /*6060*/  IMAD.MOV.U32 R52, RZ, RZ, R129 ;  /* 0x000000ffff347224 */ /* 0x000fe400078e0081 */
[----:B------:R-:W-:Y:S02]  /*6070*/  IMAD.MOV.U32 R54, RZ, RZ, R131 ;  /* 0x000000ffff367224 */ /* 0x000fe400078e0083 */
[----:B-1----:R-:W-:Y:S01]  /*6080*/  FFMA.FTZ R8, R179, c[0x0][0x2d0], -R13 ;  /* 0x0000b400b3087a23 */ /* 0x002fe2000001080d */
[C---:B------:R-:W-:Y:S01]  /*6090*/  HMMA.16816.F32.BF16 R136, R4.reuse, R84, R108 ;  /* 0x000000540488723c */ /* 0x040fe2000004186c */
[----:B--2---:R-:W-:Y:S01]  /*60a0*/  IMAD.MOV.U32 R96, RZ, RZ, R124 ;  /* 0x000000ffff607224 */ /* 0x004fe200078e007c */
[----:B------:R-:W-:Y:S01]  /*60b0*/  LDSM.16.MT88.4 R108, [R228+0x4880] ;  /* 0x00488000e46c783b */ /* 0x000fe20000004200 */
[----:B------:R1:W2:Y:S01]  /*60c0*/  MUFU.EX2 R116, R8 ;  /* 0x0000000800747308 */ /* 0x0002a20000000800 */
[----:B------:R-:W-:Y:S01]  /*60d0*/  IMAD.MOV.U32 R124, RZ, RZ, R76 ;  /* 0x000000ffff7c7224 */ /* 0x000fe200078e004c */
[----:B------:R-:W-:Y:S01]  /*60e0*/  MOV R76, R132 ;  /* 0x00000084004c7202 */ /* 0x000fe20000000f00 */
[----:B------:R-:W-:Y:S01]  /*60f0*/  IMAD.MOV.U32 R132, RZ, RZ, R128 ;  /* 0x000000ffff847224 */ /* 0x000fe200078e0080 */
[----:B------:R-:W-:Y:S01]  /*6100*/  MOV R128, R185 ;  /* 0x000000b900807202 */ /* 0x000fe20000000f00 */
[----:B------:R-:W-:Y:S01]  /*6110*/  HMMA.16816.F32.BF16 R104, R4, R86, R104 ;  /* 0x000000560468723c */ /* 0x000fe20000041868 */
[----:B------:R-:W-:Y:S01]  /*6120*/  MOV R84, R141 ;  /* 0x0000008d00547202 */ /* 0x000fe20000000f00 */
[----:B------:R-:W-:-:S02]  /*6130*/  IMAD.MOV.U32 R85, RZ, RZ, R140 ;  /* 0x000000ffff557224 */ /* 0x000fc400078e008c */
[----:B------:R-:W-:Y:S02]  /*6140*/  IMAD.MOV.U32 R81, RZ, RZ, R101 ;  /* 0x000000ffff517224 */ /* 0x000fe400078e0065 */
[----:B------:R-:W-:Y:S02]  /*6150*/  IMAD.MOV.U32 R57, RZ, RZ, R76 ;  /* 0x000000ffff397224 */ /* 0x000fe400078e004c */
[C---:B------:R-:W-:Y:S01]  /*6160*/  HMMA.16816.F32.BF16 R40, R4.reuse, R82, R40 ;  /* 0x000000520428723c */ /* 0x040fe20000041828 */
[----:B------:R-:W-:Y:S02]  /*6170*/  IMAD.MOV.U32 R86, RZ, RZ, R142 ;  /* 0x000000ffff567224 */ /* 0x000fe400078e008e */
[----:B-1----:R-:W-:Y:S02]  /*6180*/  FFMA.FTZ R8, R184, c[0x0][0x2d0], -R13 ;  /* 0x0000b400b8087a23 */ /* 0x002fe4000001080d */
[----:B------:R-:W1:Y:S01]  /*6190*/  LDSM.16.MT88.4 R184, [R225+0x3080] ;  /* 0x00308000e1b8783b */ /* 0x000e620000004200 */
[----:B------:R-:W-:Y:S01]  /*61a0*/  IMAD.MOV.U32 R13, RZ, RZ, R143 ;  /* 0x000000ffff0d7224 */ /* 0x000fe200078e008f */
[----:B------:R3:W-:Y:S01]  /*61b0*/  MUFU.EX2 R114, R8 ;  /* 0x0000000800727308 */ /* 0x0007e20000000800 */
[----:B--2---:R-:W-:Y:S01]  /*61c0*/  IMAD.MOV.U32 R82, RZ, RZ, R116 ;  /* 0x000000ffff527224 */ /* 0x004fe200078e0074 */
[----:B------:R-:W2:Y:S01]  /*61d0*/  LDSM.16.MT88.4 R140, [R226+0x3080] ;  /* 0x00308000e28c783b */ /* 0x000ea20000004200 */
[----:B------:R-:W-:Y:S01]  /*61e0*/  IMAD.MOV.U32 R87, RZ, RZ, R79 ;  /* 0x000000ffff577224 */ /* 0x000fe200078e004f */
[C---:B------:R-:W-:Y:S01]  /*61f0*/  HMMA.16816.F32.BF16 R152, R4.reuse, R60, R92 ;  /* 0x0000003c0498723c */ /* 0x040fe2000004185c */
[----:B------:R-:W-:Y:S01]  /*6200*/  IMAD.MOV.U32 R116, RZ, RZ, R119 ;  /* 0x000000ffff747224 */ /* 0x000fe200078e0077 */
[----:B------:R-:W-:Y:S01]  /*6210*/  LDSM.16.MT88.4 R60, [R227+0x3080] ;  /* 0x00308000e33c783b */ /* 0x000fe20000004200 */
[----:B------:R-:W-:Y:S01]  /*6220*/  IMAD.MOV.U32 R119, RZ, RZ, R135 ;  /* 0x000000ffff777224 */ /* 0x000fe200078e0087 */
[----:B------:R-:W-:Y:S01]  /*6230*/  MOV R135, R77 ;  /* 0x0000004d00877202 */ /* 0x000fe20000000f00 */
[----:B------:R-:W-:Y:S01]  /*6240*/  IMAD.MOV.U32 R98, RZ, RZ, R86 ;  /* 0x000000ffff627224 */ /* 0x000fe200078e0056 */
[----:B------:R-:W-:Y:S01]  /*6250*/  LDSM.16.MT88.4 R76, [R225+0x4880] ;  /* 0x00488000e14c783b */ /* 0x000fe20000004200 */
[----:B------:R-:W-:Y:S01]  /*6260*/  IMAD.MOV.U32 R97, RZ, RZ, R13 ;  /* 0x000000ffff617224 */ /* 0x000fe200078e000d */
[C---:B------:R-:W-:Y:S01]  /*6270*/  HMMA.16816.F32.BF16 R32, R4.reuse, R64, R32 ;  /* 0x000000400420723c */ /* 0x040fe20000041820 */
[----:B------:R-:W-:Y:S01]  /*6280*/  MOV R86, R87 ;  /* 0x0000005700567202 */ /* 0x000fe20000000f00 */
[----:B------:R-:W-:Y:S01]  /*6290*/  LDSM.16.MT88.4 R92, [R226+0x4880] ;  /* 0x00488000e25c783b */ /* 0x000fe20000004200 */
[----:B------:R-:W-:Y:S01]  /*62a0*/  IMAD.MOV.U32 R87, RZ, RZ, R112 ;  /* 0x000000ffff577224 */ /* 0x000fe200078e0070 */
[----:B------:R-:W-:Y:S01]  /*62b0*/  MOV R13, R115 ;  /* 0x00000073000d7202 */ /* 0x000fe20000000f00 */
[----:B---3--:R-:W-:Y:S01]  /*62c0*/  FFMA.FTZ R8, R175, c[0x0][0x2d0], -R12 ;  /* 0x0000b400af087a23 */ /* 0x008fe2000001080c */
[----:B------:R-:W-:Y:S01]  /*62d0*/  MOV R115, R81 ;  /* 0x0000005100737202 */ /* 0x000fe20000000f00 */
[----:B------:R-:W-:Y:S01]  /*62e0*/  IMAD.MOV.U32 R112, RZ, RZ, R56 ;  /* 0x000000ffff707224 */ /* 0x000fe200078e0038 */
[----:B------:R-:W-:Y:S01]  /*62f0*/  MOV R65, R124 ;  /* 0x0000007c00417202 */ /* 0x000fe20000000f00 */
[----:B------:R3:W-:Y:S01]  /*6300*/  MUFU.EX2 R126, R8 ;  /* 0x00000008007e7308 */ /* 0x0007e20000000800 */
[----:B------:R-:W-:Y:S01]  /*6310*/  IMAD.MOV.U32 R56, RZ, RZ, R72 ;  /* 0x000000ffff387224 */ /* 0x000fe200078e0048 */
[C---:B------:R-:W-:Y:S01]  /*6320*/  HMMA.16816.F32.BF16 R36, R4.reuse, R70, R36 ;  /* 0x000000460424723c */ /* 0x040fe20000041824 */
        /* <DEDUP_REMOVED lines=12> */
[----:B---3--:R-:W-:-:S03]  /*63f0*/  FFMA.FTZ R8, R178, c[0x0][0x2d0], -R12 ;  /* 0x0000b400b2087a23 */ /* 0x008fc6000001080c */
[C---:B------:R-:W-:Y:S01]  /*6400*/  HMMA.16816.F32.BF16 R44, R4.reuse, R74, R44 ;  /* 0x0000004a042c723c */ /* 0x040fe2000004182c */
[----:B------:R3:W4:Y:S01]  /*6410*/  MUFU.EX2 R80, R8 ;  /* 0x0000000800507308 */ /* 0x0007220000000800 */
        /* <DEDUP_REMOVED lines=8> */
[----:B------:R1:W5:Y:S01]  /*64a0*/  LDL.LU R236, [R1+0x74] ;  /* 0x0000740001ec7983 */ /* 0x0003620000300800 */
[----:B------:R-:W-:-:S02]  /*64b0*/  IMAD.MOV.U32 R117, RZ, RZ, R102 ;  /* 0x000000ffff757224 */ /* 0x000fc400078e0066 */
[----:B------:R-:W-:Y:S02]  /*64c0*/  IMAD.MOV.U32 R55, RZ, RZ, R158 ;  /* 0x000000ffff377224 */ /* 0x000fe400078e009e */
[----:B---3--:R-:W-:Y:S01]  /*64d0*/  FFMA.FTZ R8, R189, c[0x0][0x2d0], -R12 ;  /* 0x0000b400bd087a23 */ /* 0x008fe2000001080c */
[----:B------:R-:W-:Y:S01]  /*64e0*/  MOV R99, R115 ;  /* 0x0000007300637202 */ /* 0x000fe20000000f00 */
[----:B------:R-:W-:Y:S01]  /*64f0*/  FFMA.FTZ R4, R190, c[0x0][0x2d0], -R0 ;  /* 0x0000b400be047a23 */ /* 0x000fe20000010800 */
[----:B----4-:R-:W-:Y:S01]  /*6500*/  F2FP.BF16.PACK_AB R129, R80, R126 ;  /* 0x0000007e5081723e */ /* 0x010fe200000010ff */
[----:B------:R3:W-:Y:S01]  /*6510*/  MUFU.EX2 R252, R8 ;  /* 0x0000000800fc7308 */ /* 0x0007e20000000800 */
[----:B------:R-:W-:Y:S01]  /*6520*/  IMAD.MOV.U32 R98, RZ, RZ, R113 ;  /* 0x000000ffff627224 */ /* 0x000fe200078e0071 */
[----:B------:R-:W-:Y:S02]  /*6530*/  MOV R56, R118 ;  /* 0x0000007600387202 */ /* 0x000fe40000000f00 */
[----:B------:R-:W-:-:S02]  /*6540*/  MOV R97, R112 ;  /* 0x0000007000617202 */ /* 0x000fc40000000f00 */
[----:B------:R-:W-:Y:S01]  /*6550*/  F2FP.BF16.PACK_AB R130, R114, R82 ;  /* 0x000000527282723e */ /* 0x000fe200000010ff */
[----:B------:R-:W-:Y:S01]  /*6560*/  IMAD.MOV.U32 R74, RZ, RZ, R175 ;  /* 0x000000ffff4a7224 */ /* 0x000fe200078e00af */
[----:B------:R-:W-:Y:S01]  /*6570*/  F2FP.BF16.PACK_AB R128, R96, R73 ;  /* 0x000000496080723e */ /* 0x000fe200000010ff */
[----:B------:R-:W-:Y:S01]  /*6580*/  IMAD.MOV.U32 R58, RZ, RZ, R119 ;  /* 0x000000ffff3a7224 */ /* 0x000fe200078e0077 */
[----:B------:R-:W-:Y:S01]  /*6590*/  MOV R102, R235 ;  /* 0x000000eb00667202 */ /* 0x000fe20000000f00 */
[----:B------:R-:W-:Y:S01]  /*65a0*/  LDSM.16.MT88.4 R156, [R228+0x3080] ;  /* 0x00308000e49c783b */ /* 0x000fe20000004200 */
[----:B---3--:R-:W-:Y:S02]  /*65b0*/  FFMA.FTZ R8, R188, c[0x0][0x2d0], -R12 ;  /* 0x0000b400bc087a23 */ /* 0x008fe4000001080c */
[----:B------:R-:W-:Y:S01]  /*65c0*/  IMAD.MOV.U32 R113, RZ, RZ, R65 ;  /* 0x000000ffff717224 */ /* 0x000fe200078e0041 */
[----:B------:R-:W-:Y:S01]  /*65d0*/  MOV R118, R100 ;  /* 0x0000006400767202 */ /* 0x000fe20000000f00 */
[----:B------:R3:W4:Y:S01]  /*65e0*/  MUFU.EX2 R242, R8 ;  /* 0x0000000800f27308 */ /* 0x0007220000000800 */
[----:B------:R-:W-:-:S02]  /*65f0*/  MOV R112, R57 ;  /* 0x0000003900707202 */ /* 0x000fc40000000f00 */
[----:B------:R-:W-:Y:S01]  /*6600*/  MOV R189, R67 ;  /* 0x0000004300bd7202 */ /* 0x000fe20000000f00 */
[----:B------:R-:W-:Y:S01]  /*6610*/  IMAD.MOV.U32 R115, RZ, RZ, R117 ;  /* 0x000000ffff737224 */ /* 0x000fe200078e0075 */
[----:B------:R-:W-:Y:S01]  /*6620*/  MOV R75, R97 ;  /* 0x00000061004b7202 */ /* 0x000fe20000000f00 */
[----:B------:R-:W-:Y:S01]  /*6630*/  IMAD.MOV.U32 R66, RZ, RZ, R98 ;  /* 0x000000ffff427224 */ /* 0x000fe200078e0062 */
[----:B------:R2:W5:Y:S04]  /*6640*/  LDL.LU R235, [R1+0x70] ;  /* 0x0000700001eb7983 */ /* 0x0005680000300800 */
[----:B---3--:R-:W3:Y:S01]  /*6650*/  LDSM.16.MT88.4 R8, [R227+0x4880] ;  /* 0x00488000e308783b */ /* 0x008ee20000004200 */
[----:B------:R-:W-:Y:S01]  /*6660*/  IMAD.MOV.U32 R65, RZ, RZ, R127 ;  /* 0x000000ffff417224 */ /* 0x000fe200078e007f */
[----:B----4-:R-:W-:Y:S01]  /*6670*/  F2FP.BF16.PACK_AB R131, R242, R252 ;  /* 0x000000fcf283723e */ /* 0x010fe200000010ff */
        /* <DEDUP_REMOVED lines=8> */
[C---:B-1----:R-:W-:Y:S01]  /*6700*/  HMMA.16816.F32.BF16 R176, R128.reuse, R184, R208 ;  /* 0x000000b880b0723c */ /* 0x042fe200000418d0 */
[----:B------:R-:W-:Y:S01]  /*6710*/  MOV R116, R102 ;  /* 0x0000006600747202 */ /* 0x000fe20000000f00 */
[----:B------:R-:W-:Y:S01]  /*6720*/  IMAD.MOV.U32 R117, RZ, RZ, R103 ;  /* 0x000000ffff757224 */ /* 0x000fe200078e0067 */
[----:B------:R-:W-:Y:S01]  /*6730*/  MOV R97, R113 ;  /* 0x0000007100617202 */ /* 0x000fe20000000f00 */
[----:B------:R-:W-:Y:S01]  /*6740*/  IMAD.MOV.U32 R98, RZ, RZ, R115 ;  /* 0x000000ffff627224 */ /* 0x000fe200078e0073 */
[----:B------:R1:W5:Y:S03]  /*6750*/  LDL.LU R234, [R1+0x6c] ;  /* 0x00006c0001ea7983 */ /* 0x0003660000300800 */
[----:B--2---:R-:W-:Y:S01]  /*6760*/  HMMA.16816.F32.BF16 R132, R128, R140, R132 ;  /* 0x0000008c8084723c */ /* 0x004fe20000041884 */
[----:B----4-:R-:W-:-:S04]  /*6770*/  FFMA.FTZ R4, R191, c[0x0][0x2d0], -R0 ;  /* 0x0000b400bf047a23 */ /* 0x010fc80000010800 */
[----:B------:R2:W4:Y:S01]  /*6780*/  MUFU.EX2 R198, R4 ;  /* 0x0000000400c67308 */ /* 0x0005220000000800 */
        /* <DEDUP_REMOVED lines=9> */
[----:B--2---:R-:W-:-:S02]  /*6820*/  FFMA.FTZ R4, R196, c[0x0][0x2d0], -R0 ;  /* 0x0000b400c4047a23 */ /* 0x004fc40000010800 */
[----:B------:R-:W-:Y:S01]  /*6830*/  FFMA.FTZ R0, R197, c[0x0][0x2d0], -R0 ;  /* 0x0000b400c5007a23 */ /* 0x000fe20000010800 */
[----:B------:R-:W-:-:S03]  /*6840*/  MOV R98, R99 ;  /* 0x0000006300627202 */ /* 0x000fc60000000f00 */
        /* <DEDUP_REMOVED lines=10> */
[----:B--2---:R-:W-:-:S04]  /*68f0*/  FFMA.FTZ R0, R171, c[0x0][0x2d0], -R2 ;  /* 0x0000b400ab007a23 */ /* 0x004fc80000010802 */
[----:B------:R2:W-:Y:S01]  /*6900*/  MUFU.EX2 R5, R0 ;  /* 0x0000000000057308 */ /* 0x0005e20000000800 */
[----:B------:R-:W-:Y:S01]  /*6910*/  IMAD.MOV.U32 R64, RZ, RZ, R65 ;  /* 0x000000ffff407224 */ /* 0x000fe200078e0041 */
[----:B------:R-:W-:Y:S01]  /*6920*/  MOV R65, R118 ;  /* 0x0000007600417202 */ /* 0x000fe20000000f00 */
[----:B------:R-:W-:Y:S01]  /*6930*/  IMAD.MOV.U32 R12, RZ, RZ, R117 ;  /* 0x000000ffff0c7224 */ /* 0x000fe200078e0075 */
[----:B------:R-:W-:Y:S02]  /*6940*/  MOV R59, R116 ;  /* 0x00000074003b7202 */ /* 0x000fe40000000f00 */
[----:B---3--:R-:W-:Y:S02]  /*6950*/  HMMA.16816.F32.BF16 R116, R128, R8, R144 ;  /* 0x000000088074723c */ /* 0x008fe40000041890 */
[----:B------:R-:W3:Y:S01]  /*6960*/  MUFU.EX2 R196, R4 ;  /* 0x0000000400c47308 */ /* 0x000ee20000000800 */
[----:B------:R-:W-:Y:S01]  /*6970*/  MOV R83, R75 ;  /* 0x0000004b00537202 */ /* 0x000fe20000000f00 */
[----:B--2---:R-:W-:-:S04]  /*6980*/  FFMA.FTZ R0, R172, c[0x0][0x2d0], -R2 ;  /* 0x0000b400ac007a23 */ /* 0x004fc80000010802 */
[----:B------:R-:W-:Y:S02]  /*6990*/  HMMA.16816.F32.BF16 R144, R128, R142, R248 ;  /* 0x0000008e8090723c */ /* 0x000fe400000418f8 */
[----:B------:R2:W1:Y:S01]  /*69a0*/  MUFU.EX2 R4, R0 ;  /* 0x0000000000047308 */ /* 0x0004620000000800 */
[----:B------:R-:W-:Y:S01]  /*69b0*/  IMAD.MOV.U32 R74, RZ, RZ, R66 ;  /* 0x000000ffff4a7224 */ /* 0x000fe200078e0042 */
[----:B------:R-:W-:-:S03]  /*69c0*/  MOV R75, R67 ;  /* 0x00000043004b7202 */ /* 0x000fc60000000f00 */
[----:B------:R-:W-:Y:S01]  /*69d0*/  IMAD.MOV.U32 R248, RZ, RZ, R64 ;  /* 0x000000fffff87224 */ /* 0x000fe200078e0040 */
[----:B------:R-:W-:Y:S01]  /*69e0*/  HMMA.16816.F32.BF16 R188, R128, R186, R208 ;  /* 0x000000ba80bc723c */ /* 0x000fe200000418d0 */
[----:B------:R-:W-:Y:S01]  /*69f0*/  MOV R127, R230 ;  /* 0x000000e6007f7202 */ /* 0x000fe20000000f00 */
[----:B------:R-:W-:Y:S01]  /*6a00*/  IMAD.MOV.U32 R7, RZ, RZ, R98 ;  /* 0x000000ffff077224 */ /* 0x000fe200078e0062 */
[----:B------:R-:W-:-:S04]  /*6a10*/  MOV R6, R99 ;  /* 0x0000006300067202 */ /* 0x000fc80000000f00 */
[----:B------:R-:W-:Y:S02]  /*6a20*/  IMAD.MOV.U32 R210, RZ, RZ, R82 ;  /* 0x000000ffffd27224 */ /* 0x000fe400078e0052 */
[--C-:B--2---:R-:W-:Y:S02]  /*6a30*/  FFMA.FTZ R0, R173, c[0x0][0x2d0], -R2.reuse ;  /* 0x0000b400ad007a23 */ /* 0x104fe40000010802 */
[----:B------:R-:W-:Y:S01]  /*6a40*/  FFMA.FTZ R2, R174, c[0x0][0x2d0], -R2 ;  /* 0x0000b400ae027a23 */ /* 0x000fe20000010802 */
[----:B------:R-:W-:Y:S01]  /*6a50*/  MOV R174, R65 ;  /* 0x0000004100ae7202 */ /* 0x000fe20000000f00 */
[----:B------:R-:W-:Y:S01]  /*6a60*/  IMAD.MOV.U32 R209, RZ, RZ, R80 ;  /* 0x000000ffffd17224 */ /* 0x000fe200078e0050 */
[----:B------:R-:W-:Y:S01]  /*6a70*/  HMMA.16816.F32.BF16 R64, R128, R62, R244 ;  /* 0x0000003e8040723c */ /* 0x000fe200000418f4 */
[----:B------:R-:W-:-:S06]  /*6a80*/  IMAD.MOV.U32 R208, RZ, RZ, R96 ;  /* 0x000000ffffd07224 */ /* 0x000fcc00078e0060 */
[----:B------:R-:W-:Y:S02]  /*6a90*/  MOV R245, R83 ;  /* 0x0000005300f57202 */ /* 0x000fe40000000f00 */
[----:B------:R-:W-:Y:S02]  /*6aa0*/  MOV R244, R81 ;  /* 0x0000005100f47202 */ /* 0x000fe40000000f00 */
[----:B------:R-:W-:Y:S01]  /*6ab0*/  HMMA.16816.F32.BF16 R80, R128, R78, R220 ;  /* 0x0000004e8050723c */ /* 0x000fe200000418dc */
[----:B------:R-:W-:Y:S06]  /*6ac0*/  MUFU.EX2 R0, R0 ;  /* 0x0000000000007308 */ /* 0x000fec0000000800 */
[----:B------:R-:W-:-:S02]  /*6ad0*/  MOV R221, R97 ;  /* 0x0000006100dd7202 */ /* 0x000fc40000000f00 */
[----:B------:R-:W-:Y:S01]  /*6ae0*/  HMMA.16816.F32.BF16 R96, R128, R94, R216 ;  /* 0x0000005e8060723c */ /* 0x000fe200000418d8 */
[----:B------:R-:W2:Y:S01]  /*6af0*/  MUFU.EX2 R2, R2 ;  /* 0x0000000200027308 */ /* 0x000ea20000000800 */
[----:B------:R-:W-:-:S05]  /*6b00*/  IMAD.MOV.U32 R220, RZ, RZ, R72 ;  /* 0x000000ffffdc7224 */ /* 0x000fca00078e0048 */
[----:B------:R-:W-:Y:S02]  /*6b10*/  MOV R217, R127 ;  /* 0x0000007f00d97202 */ /* 0x000fe40000000f00 */
[----:B------:R-:W-:Y:S01]  /*6b20*/  MOV R219, R125 ;  /* 0x0000007d00db7202 */ /* 0x000fe20000000f00 */
[----:B------:R-:W-:Y:S02]  /*6b30*/  IMAD.MOV.U32 R218, RZ, RZ, R124 ;  /* 0x000000ffffda7224 */ /* 0x000fe400078e007c */
[----:B------:R-:W-:Y:S01]  /*6b40*/  FADD.FTZ R6, R6, R217 ;  /* 0x000000d906067221 */ /* 0x000fe20000010000 */
[----:B------:R-:W-:Y:S01]  /*6b50*/  MOV R222, R75 ;  /* 0x0000004b00de7202 */ /* 0x000fe20000000f00 */
[----:B------:R-:W-:Y:S02]  /*6b60*/  FADD.FTZ R14, R219, R14 ;  /* 0x0000000edb0e7221 */ /* 0x000fe40000010000 */
[----:B------:R-:W-:Y:S02]  /*6b70*/  IMAD.MOV.U32 R223, RZ, RZ, R74 ;  /* 0x000000ffffdf7224 */ /* 0x000fe400078e004a */
[----:B------:R-:W-:-:S02]  /*6b80*/  FADD.FTZ R7, R7, R218 ;  /* 0x000000da07077221 */ /* 0x000fc40000010000 */
[----:B------:R-:W-:Y:S01]  /*6b90*/  FADD.FTZ R6, R220, R6 ;  /* 0x00000006dc067221 */ /* 0x000fe20000010000 */
[----:B------:R-:W-:Y:S01]  /*6ba0*/  MOV R246, R59 ;  /* 0x0000003b00f67202 */ /* 0x000fe20000000f00 */
[----:B------:R-:W-:Y:S02]  /*6bb0*/  FADD.FTZ R14, R222, R14 ;  /* 0x0000000ede0e7221 */ /* 0x000fe40000010000 */
[----:B------:R-:W-:Y:S02]  /*6bc0*/  FADD.FTZ R7, R221, R7 ;  /* 0x00000007dd077221 */ /* 0x000fe40000010000 */
[----:B------:R-:W-:Y:S02]  /*6bd0*/  FADD.FTZ R6, R223, R6 ;  /* 0x00000006df067221 */ /* 0x000fe40000010000 */
[----:B------:R-:W-:Y:S02]  /*6be0*/  IMAD.MOV.U32 R247, RZ, RZ, R58 ;  /* 0x000000fffff77224 */ /* 0x000fe400078e003a */
[----:B------:R-:W-:-:S02]  /*6bf0*/  FADD.FTZ R14, R245, R14 ;  /* 0x0000000ef50e7221 */ /* 0x000fc40000010000 */
[----:B------:R-:W-:Y:S02]  /*6c00*/  FADD.FTZ R7, R244, R7 ;  /* 0x00000007f4077221 */ /* 0x000fe40000010000 */
[----:B------:R-:W-:Y:S01]  /*6c10*/  FADD.FTZ R6, R246, R6 ;  /* 0x00000006f6067221 */ /* 0x000fe20000010000 */
[----:B----4-:R-:W-:Y:S01]  /*6c20*/  F2FP.BF16.PACK_AB R124, R198, R199 ;  /* 0x000000c7c67c723e */ /* 0x010fe200000010ff */
[----:B------:R-:W-:Y:S01]  /*6c30*/  IMAD.MOV.U32 R197, RZ, RZ, R126 ;  /* 0x000000ffffc57224 */ /* 0x000fe200078e007e */
[----:B---3--:R-:W-:Y:S01]  /*6c40*/  F2FP.BF16.PACK_AB R126, R175, R196 ;  /* 0x000000c4af7e723e */ /* 0x008fe200000010ff */
[----:B------:R-:W-:Y:S01]  /*6c50*/  FADD.FTZ R14, R247, R14 ;  /* 0x0000000ef70e7221 */ /* 0x000fe20000010000 */
[----:B-1----:R-:W-:Y:S02]  /*6c60*/  F2FP.BF16.PACK_AB R125, R4, R5 ;  /* 0x00000005047d723e */ /* 0x002fe400000010ff */
[----:B--2---:R-:W-:Y:S01]  /*6c70*/  F2FP.BF16.PACK_AB R127, R2, R0 ;  /* 0x00000000027f723e */ /* 0x004fe200000010ff */
[----:B------:R-:W-:-:S02]  /*6c80*/  FADD.FTZ R12, R12, R7 ;  /* 0x000000070c0c7221 */ /* 0x000fc40000010000 */
[----:B------:R-:W-:Y:S02]  /*6c90*/  FADD.FTZ R6, R174, R6 ;  /* 0x00000006ae067221 */ /* 0x000fe40000010000 */
[----:B------:R-:W-:Y:S02]  /*6ca0*/  FADD.FTZ R7, R195, R194 ;  /* 0x000000c2c3077221 */ /* 0x000fe40000010000 */
[----:B------:R-:W-:Y:S01]  /*6cb0*/  FADD.FTZ R14, R15, R14 ;  /* 0x0000000e0f0e7221 */ /* 0x000fe20000010000 */
[C---:B------:R-:W-:Y:S01]  /*6cc0*/  HMMA.16816.F32.BF16 R136, R124.reuse, R140, R136 ;  /* 0x0000008c7c88723c */ /* 0x040fe20000041888 */
[----:B------:R-:W-:Y:S02]  /*6cd0*/  IMAD.MOV.U32 R249, RZ, RZ, R112 ;  /* 0x000000fffff97224 */ /* 0x000fe400078e0070 */
[----:B------:R-:W-:Y:S02]  /*6ce0*/  FADD.FTZ R12, R248, R12 ;  /* 0x0000000cf80c7221 */ /* 0x000fe40000010000 */
[----:B------:R-:W-:Y:S01]  /*6cf0*/  FADD.FTZ R15, R13, R6 ;  /* 0x000000060d0f7221 */ /* 0x000fe20000010000 */
[----:B------:R-:W-:Y:S01]  /*6d00*/  MOV R250, R113 ;  /* 0x0000007100fa7202 */ /* 0x000fe20000000f00 */
[----:B------:R-:W-:Y:S01]  /*6d10*/  FADD.FTZ R13, R192, R7 ;  /* 0x00000007c00d7221 */ /* 0x000fe20000010000 */
[----:B------:R-:W-:Y:S01]  /*6d20*/  HMMA.16816.F32.BF16 R140, R124, R142, R104 ;  /* 0x0000008e7c8c723c */ /* 0x000fe20000041868 */
[----:B------:R-:W-:Y:S01]  /*6d30*/  MOV R251, R115 ;  /* 0x0000007300fb7202 */ /* 0x000fe20000000f00 */
[----:B------:R-:W-:-:S02]  /*6d40*/  IMAD.MOV.U32 R173, RZ, RZ, R56 ;  /* 0x000000ffffad7224 */ /* 0x000fc400078e0038 */
[----:B------:R-:W-:Y:S01]  /*6d50*/  FADD.FTZ R7, R249, R12 ;  /* 0x0000000cf9077221 */ /* 0x000fe20000010000 */
[----:B------:R-:W-:-:S03]  /*6d60*/  MOV R172, R57 ;  /* 0x0000003900ac7202 */ /* 0x000fc60000000f00 */
[----:B------:R-:W-:Y:S01]  /*6d70*/  HMMA.16816.F32.BF16 R104, R124, R108, R120 ;  /* 0x0000006c7c68723c */ /* 0x000fe20000041878 */
[----:B------:R-:W-:Y:S01]  /*6d80*/  MOV R171, R73 ;  /* 0x0000004900ab7202 */ /* 0x000fe20000000f00 */
[----:B------:R-:W-:Y:S02]  /*6d90*/  FADD.FTZ R6, R250, R14 ;  /* 0x0000000efa067221 */ /* 0x000fe40000010000 */
[----:B------:R-:W-:-:S04]  /*6da0*/  FADD.FTZ R12, R251, R15 ;  /* 0x0000000ffb0c7221 */ /* 0x000fc80000010000 */
        /* <DEDUP_REMOVED lines=10> */
[----:B------:R-:W-:Y:S01]  /*6e50*/  MOV R103, R231 ;  /* 0x000000e700677202 */ /* 0x000fe20000000f00 */
[----:B------:R-:W-:Y:S01]  /*6e60*/  IMAD.MOV.U32 R100, RZ, RZ, R101 ;  /* 0x000000ffff647224 */ /* 0x000fe200078e0065 */
[----:B------:R-:W-:Y:S01]  /*6e70*/  MOV R101, R233 ;  /* 0x000000e900657202 */ /* 0x000fe20000000f00 */
[----:B------:R-:W-:Y:S01]  /*6e80*/  IMAD.MOV.U32 R102, RZ, RZ, R232 ;  /* 0x000000ffff667224 */ /* 0x000fe200078e00e8 */
[----:B------:R-:W-:Y:S01]  /*6e90*/  HMMA.16816.F32.BF16 R180, R124, R184, R180 ;  /* 0x000000b87cb4723c */ /* 0x000fe200000418b4 */
[----:B------:R-:W-:Y:S01]  /*6ea0*/  FADD.FTZ R6, R164, R6 ;  /* 0x00000006a4067221 */ /* 0x000fe20000010000 */
[----:B------:R1:W5:Y:S01]  /*6eb0*/  LDL.LU R233, [R1+0x68] ;  /* 0x0000680001e97983 */ /* 0x0003620000300800 */
[----:B------:R-:W-:-:S02]  /*6ec0*/  IMAD.MOV.U32 R211, RZ, RZ, R114 ;  /* 0x000000ffffd37224 */ /* 0x000fc400078e0072 */
[----:B------:R-:W-:Y:S01]  /*6ed0*/  FADD.FTZ R5, R5, R6 ;  /* 0x0000000605057221 */ /* 0x000fe20000010000 */
[----:B------:R1:W5:Y:S02]  /*6ee0*/  LDL.LU R232, [R1+0x64] ;  /* 0x0000640001e87983 */ /* 0x0003640000300800 */
[----:B------:R-:W-:Y:S01]  /*6ef0*/  HMMA.16816.F32.BF16 R184, R124, R186, R88 ;  /* 0x000000ba7cb8723c */ /* 0x000fe20000041858 */
[----:B------:R-:W-:Y:S01]  /*6f00*/  FADD.FTZ R4, R4, R5 ;  /* 0x0000000504047221 */ /* 0x000fe20000010000 */
[----:B------:R1:W5:Y:S01]  /*6f10*/  LDL.LU R231, [R1+0x60] ;  /* 0x0000600001e77983 */ /* 0x0003620000300800 */
[----:B------:R-:W-:-:S05]  /*6f20*/  FADD.FTZ R9, R210, R9 ;  /* 0x00000009d2097221 */ /* 0x000fca0000010000 */
[C---:B------:R-:W-:Y:S01]  /*6f30*/  HMMA.16816.F32.BF16 R148, R128.reuse, R156, R148 ;  /* 0x0000009c8094723c */ /* 0x040fe20000041894 */
[----:B------:R-:W-:Y:S01]  /*6f40*/  FADD.FTZ R7, R209, R8 ;  /* 0x00000008d1077221 */ /* 0x000fe20000010000 */
[----:B------:R1:W5:Y:S06]  /*6f50*/  LDL.LU R230, [R1+0x5c] ;  /* 0x00005c0001e67983 */ /* 0x00036c0000300800 */
[C---:B------:R-:W-:Y:S01]  /*6f60*/  HMMA.16816.F32.BF16 R52, R128.reuse, R60, R52 ;  /* 0x0000003c8034723c */ /* 0x040fe20000041834 */
[----:B------:R-:W-:Y:S01]  /*6f70*/  FADD.FTZ R4, R0, R4 ;  /* 0x0000000400047221 */ /* 0x000fe20000010000 */
[----:B------:R1:W5:Y:S06]  /*6f80*/  LDL.LU R229, [R1+0x58] ;  /* 0x0000580001e57983 */ /* 0x00036c0000300800 */
        /* <DEDUP_REMOVED lines=9> */
[----:B------:R-:W-:Y:S01]  /*7020*/  FADD.FTZ R0, R211, R9 ;  /* 0x00000009d3007221 */ /* 0x000fe20000010000 */
[----:B------:R1:W5:Y:S06]  /*7030*/  LDL.LU R224, [R1+0x54] ;  /* 0x0000540001e07983 */ /* 0x00036c0000300800 */
[C---:B------:R-:W-:Y:S08]  /*7040*/  HMMA.16816.F32.BF16 R156, R124.reuse, R158, R16 ;  /* 0x0000009e7c9c723c */ /* 0x040ff00000041810 */
[C---:B------:R-:W-:Y:S08]  /*7050*/  HMMA.16816.F32.BF16 R60, R124.reuse, R62, R48 ;  /* 0x0000003e7c3c723c */ /* 0x040ff00000041830 */
[C---:B------:R-:W-:Y:S08]  /*7060*/  HMMA.16816.F32.BF16 R76, R124.reuse, R78, R44 ;  /* 0x0000004e7c4c723c */ /* 0x040ff0000004182c */
[C---:B------:R-:W-:Y:S08]  /*7070*/  HMMA.16816.F32.BF16 R92, R124.reuse, R94, R40 ;  /* 0x0000005e7c5c723c */ /* 0x040ff00000041828 */
[----:B------:R-:W-:Y:S01]  /*7080*/  HMMA.16816.F32.BF16 R108, R124, R110, R36 ;  /* 0x0000006e7c6c723c */ /* 0x000fe20000041824 */
[----:B------:R-:W-:-:S07]  /*7090*/  FADD.FTZ R7, R252, R7 ;  /* 0x00000007fc077221 */ /* 0x000fce0000010000 */
[-C--:B------:R-:W-:Y:S08]  /*70a0*/  HMMA.16816.F32.BF16 R128, R128, R10.reuse, R204 ;  /* 0x0000000a8080723c */ /* 0x080ff000000418cc */
        /* <DEDUP_REMOVED lines=10> */
[----:B--2---:R-:W-:-:S05]  /*7150*/  FADD.FTZ R0, R2, R4 ;  /* 0x0000000402007221 */ /* 0x004fca0000010000 */
        /* <DEDUP_REMOVED lines=20> */
.L_x_2958:
[----:B------:R-:W-:Y:S02]  /*72a0*/  UISETP.NE.AND UP0, UPT, UR6, 0x1, UPT ;  /* 0x000000010600788c */ /* 0x000fe4000bf05270 */
[----:B------:R-:W-:Y:S02]  /*72b0*/  ULDC.64 UR4, c[0x0][0x330] ;  /* 0x0000cc0000047ab9 */ /* 0x000fe40000000a00 */
[----:B------:R-:W-:-:S07]  /*72c0*/  UIMAD.WIDE.U32 UR24, UR22, UR4, URZ ;  /* 0x00000004161872a5 */ /* 0x000fce000f8e003f */
[----:B------:R-:W-:Y:S02]  /*72d0*/  @UP0 UMOV UR23, UR25 ;  /* 0x0000001900170c82 */ /* 0x000fe40008000000 */
[----:B------:R-:W-:Y:S02]  /*72e0*/  @UP0 USHF.R.U32.HI UR22, URZ, UR5, UR23 ;  /* 0x000000053f160299 */ /* 0x000fe40008011617 */
.L_x_2959:
[----:B------:R-:W-:Y:S02]  /*72f0*/  ULDC UR4, c[0x0][0x32c] ;  /* 0x0000cb0000047ab9 */ /* 0x000fe40000000800 */
[----:B------:R-:W-:-:S04]  /*7300*/  UIMAD UR4, UR22, UR6, UR4 ;  /* 0x00000006160472a4 */ /* 0x000fc8000f8e0204 */
[----:B------:R-:W-:-:S04]  /*7310*/  UISETP.LT.AND UP0, UPT, UR7, UR4, UPT ;  /* 0x000000040700728c */ /* 0x000fc8000bf01270 */
[----:B------:R-:W-:-:S04]  /*7320*/  USEL UR7, UR7, UR4, UP0 ;  /* 0x0000000407077287 */ /* 0x000fc80008000000 */
.L_x_2957:
        /* <DEDUP_REMOVED lines=8> */
[----:B-1----:R-:W2:Y:S01]  /*73b0*/  LDL R0, [R1+0x24] ;  /* 0x0000240001007983 */ /* 0x002ea20000100800 */
        /* <DEDUP_REMOVED lines=11> */
[----:B------:R1:W-:Y:S02]  /*7470*/  @P0 STL [R1+0x28], R0 ;  /* 0x0000280001000387 */ /* 0x0003e40000100800 */
.L_x_2977:
[----:B------:R-:W2:Y:S01]  /*7480*/  LDL.64 R36, [R1+0x38] ;  /* 0x0000380001247983 */ /* 0x000ea20000100a00 */
[----:B------:R-:W-:Y:S04]  /*7490*/  DEPBAR.LE SB0, 0x0 ;  /* 0x000080000000791a */ /* 0x000fe80000000000 */
[----:B-1----:R-:W2:Y:S01]  /*74a0*/  LDL.64 R2, [R1+0x48] ;  /* 0x0000480001027983 */ /* 0x002ea20000100a00 */
[----:B------:R-:W-:Y:S02]  /*74b0*/  UISETP.GT.AND UP0, UPT, UR8, UR13, UPT ;  /* 0x0000000d0800728c */ /* 0x000fe4000bf04270 */
[----:B------:R-:W-:Y:S02]  /*74c0*/  UISETP.NE.AND UP2, UPT, UR17, URZ, UPT ;  /* 0x0000003f1100728c */ /* 0x000fe4000bf45270 */
[----:B------:R-:W-:Y:S01]  /*74d0*/  BAR.SYNC.DEFER_BLOCKING 0x0 ;  /* 0x0000000000007b1d */ /* 0x000fe20000010000 */
[----:B------:R-:W-:Y:S01]  /*74e0*/  UISETP.NE.AND UP1, UPT, UR16, URZ, UPT ;  /* 0x0000003f1000728c */ /* 0x000fe2000bf25270 */
[----:B------:R-:W-:Y:S05]  /*74f0*/  PLOP3.LUT P0, PT, PT, PT, UP0, 0x80, 0x0 ;  /* 0x000000000000781c */ /* 0x000fea0003f0f008 */
[----:B------:R-:W-:Y:S02]  /*7500*/  @!UP0 USHF.R.S32.HI UR23, URZ, 0x1f, UR13 ;  /* 0x0000001f3f178899 */ /* 0x000fe4000801140d */
[----:B------:R-:W-:Y:S02]  /*7510*/  @!UP0 UIMAD.WIDE.U32 UR24, UR13, UR6, URZ ;  /* 0x000000060d1882a5 */ /* 0x000fe4000f8e003f */
[----:B------:R-:W-:Y:S04]  /*7520*/  @!UP0 UIMAD UR23, UR23, UR6, URZ ;  /* 0x00000006171782a4 */ /* 0x000fe8000f8e023f */
[----:B------:R-:W-:Y:S01]  /*7530*/  @!UP0 UIMAD UR23, UR13, UR7, UR23 ;  /* 0x000000070d1782a4 */ /* 0x000fe2000f8e0217 */
[----:B-1----:R-:W-:Y:S03]  /*7540*/  IMAD.U32 R0, RZ, RZ, UR24 ;  /* 0x00000018ff007e24 */ /* 0x002fe6000f8e00ff */
[----:B------:R-:W-:Y:S04]  /*7550*/  @!UP0 UIADD3 UR23, UR25, UR23, URZ ;  /* 0x0000001719178290 */ /* 0x000fe8000fffe03f */
[----:B------:R-:W-:Y:S01]  /*7560*/  @!UP0 UIMAD UR23, UR23, 0x30, URZ ;  /* 0x00000030171788a4 */ /* 0x000fe2000f8e023f */
[----:B-----5:R-:W-:Y:S01]  /*7570*/  LDSM.16.M88.4 R48, [R231+0x8080] ;  /* 0x00808000e730783b */ /* 0x020fe20000000200 */
[----:B------:R-:W-:Y:S04]  /*7580*/  UISETP.GT.AND UP0, UPT, UR13, UR8, UPT ;  /* 0x000000080d00728c */ /* 0x000fe8000bf04270 */
[----:B------:R-:W1:Y:S05]  /*7590*/  LDSM.16.M88.4 R16, [R224+0x5080] ;  /* 0x00508000e010783b */ /* 0x000e6a0000000200 */
[----:B------:R-:W3:Y:S02]  /*75a0*/  LDSM.16.M88.4 R44, [R231+0xa080] ;  /* 0x00a08000e72c783b */ /* 0x000ee40000000200 */
[----:B------:R-:W-:Y:S03]  /*75b0*/  @UP0 UIADD3 UR24, UR13, -0x1, URZ ;  /* 0xffffffff0d180890 */ /* 0x000fe6000fffe03f */
[----:B------:R-:W4:Y:S01]  /*75c0*/  LDSM.16.M88.4 R32, [R224+0x5880] ;  /* 0x00588000e020783b */ /* 0x000f220000000200 */
[----:B------:R-:W-:Y:S04]  /*75d0*/  @UP0 UIMAD.WIDE.U32 UR26, UR24, UR4, URZ ;  /* 0x00000004181a02a5 */ /* 0x000fe8000f8e003f */
        /* <DEDUP_REMOVED lines=18> */
[-C--:B------:R-:W-:Y:S01]  /*7700*/  HMMA.16816.F32.BF16 R36, R48, R172.reuse, RZ ;  /* 0x000000ac3024723c */ /* 0x080fe200000418ff */
[----:B------:R-:W-:Y:S04]  /*7710*/  @!P0 IMAD.WIDE.U32 R2, R0, 0x30, R2 ;  /* 0x0000003000028825 */ /* 0x000fe800078e0002 */
[----:B------:R-:W-:Y:S01]  /*7720*/  @!P0 IMAD.SHL.U32 R0, R2, 0x2, RZ ;  /* 0x0000000202008824 */ /* 0x000fe200078e00ff */
[----:B------:R-:W-:Y:S02]  /*7730*/  @!P0 IADD3 R165, R3, UR23, RZ ;  /* 0x0000001703a58c10 */ /* 0x000fe4000fffe0ff */
[C---:B------:R-:W-:Y:S01]  /*7740*/  HMMA.16816.F32.BF16 R40, R44.reuse, R172, RZ ;  /* 0x000000ac2c28723c */ /* 0x040fe200000418ff */
[----:B------:R-:W-:Y:S03]  /*7750*/  @UP0 USHF.R.S32.HI UR23, URZ, 0x1f, UR24 ;  /* 0x0000001f3f170899 */ /* 0x000fe60008011418 */
[----:B------:R-:W-:Y:S01]  /*7760*/  @!P0 IADD3 R168, P1, R0, c[0x0][0x1f8], RZ ;  /* 0x00007e0000a88a10 */ /* 0x000fe20007f3e0ff */
[----:B------:R-:W-:Y:S01]  /*7770*/  @UP0 UIMAD UR23, UR23, UR4, URZ ;  /* 0x00000004171702a4 */ /* 0x000fe2000f8e023f */
[----:B------:R-:W-:Y:S02]  /*7780*/  @!P0 SHF.L.U64.HI R165, R2, 0x1, R165 ;  /* 0x0000000102a58819 */ /* 0x000fe400000102a5 */
[-C--:B------:R-:W-:Y:S01]  /*7790*/  HMMA.16816.F32.BF16 R44, R44, R174.reuse, RZ ;  /* 0x000000ae2c2c723c */ /* 0x080fe200000418ff */
[----:B------:R-:W-:Y:S01]  /*77a0*/  @!P0 IADD3 R2, P2, R168, UR12, RZ ;  /* 0x0000000ca8028c10 */ /* 0x000fe2000ff5e0ff */
[----:B------:R-:W-:Y:S02]  /*77b0*/  @UP0 UIMAD UR23, UR24, UR5, UR23 ;  /* 0x00000005181702a4 */ /* 0x000fe4000f8e0217 */
[----:B------:R-:W-:Y:S01]  /*77c0*/  @!P0 IADD3.X R169, R165, c[0x0][0x1fc], RZ, P1, !PT ;  /* 0x00007f00a5a98a10 */ /* 0x000fe20000ffe4ff */
[----:B------:R-:W-:Y:S01]  /*77d0*/  @UP0 USHF.L.U64.HI UR24, UR4, 0x5, UR5 ;  /* 0x0000000504180899 */ /* 0x000fe20008010205 */
[----:B------:R-:W-:Y:S01]  /*77e0*/  @!P0 IADD3 R172, P1, R2, UR12, RZ ;  /* 0x0000000c02ac8c10 */ /* 0x000fe2000ff3e0ff */
[----:B------:R-:W-:Y:S01]  /*77f0*/  @UP0 UIADD3 UR23, UR27, UR23, URZ ;  /* 0x000000171b170290 */ /* 0x000fe2000fffe03f */
[----:B------:R-:W-:Y:S01]  /*7800*/  HMMA.16816.F32.BF16 R48, R48, R174, RZ ;  /* 0x000000ae3030723c */ /* 0x000fe200000418ff */
[----:B------:R-:W-:Y:S01]  /*7810*/  @!PT LDS RZ, [RZ] ;  /* 0x00000000fffff984 */ /* 0x000fe20000000800 */
[----:B------:R-:W-:Y:S01]  /*7820*/  @!PT LDS RZ, [RZ] ;  /* 0x00000000fffff984 */ /* 0x000fe20000000800 */
[----:B------:R-:W-:Y:S01]  /*7830*/  @!PT LDS RZ, [RZ] ;  /* 0x00000000fffff984 */ /* 0x000fe20000000800 */
[----:B------:R2:W-:Y:S02]  /*7840*/  @!P0 LDGSTS.E.BYPASS.LTC128B.128 [R243+0x2080], [R168.64], !P4 ;  /* 0x02080000a8f38fae */ /* 0x0005e4000e101d54 */
[----:B------:R-:W-:Y:S01]  /*7850*/  @UP0 UIMAD UR23, UR23, 0x30, URZ ;  /* 0x00000030171708a4 */ /* 0x000fe2000f8e023f */
[----:B------:R-:W-:Y:S02]  /*7860*/  @!P0 IADD3 R0, P6, R0, 0x80, RZ ;  /* 0x0000008000008810 */ /* 0x000fe40007fde0ff */
[----:B------:R-:W-:Y:S02]  /*7870*/  @!P0 IADD3.X R3, R169, UR11, RZ, P2, !PT ;  /* 0x0000000ba9038c10 */ /* 0x000fe400097fe4ff */
[-C--:B-1----:R-:W-:Y:S05]  /*7880*/  HMMA.16816.F32.BF16 R4, R192, R196.reuse, R4 ;  /* 0x000000c4c004723c */ /* 0x082fea0000041804 */
[----:B------:R-:W-:Y:S01]  /*7890*/  @!P0 IADD3 R212, P5, R0, c[0x0][0x1f8], RZ ;  /* 0x00007e0000d48a10 */ /* 0x000fe20007fbe0ff */
[----:B------:R-:W-:Y:S01]  /*78a0*/  IMAD.U32 R0, RZ, RZ, UR26 ;  /* 0x0000001aff007e24 */ /* 0x000fe2000f8e00ff */
[----:B------:R-:W-:Y:S01]  /*78b0*/  @!P0 IADD3.X R173, R3, UR11, RZ, P1, !PT ;  /* 0x0000000b03ad8c10 */ /* 0x000fe20008ffe4ff */
[C---:B------:R-:W-:Y:S01]  /*78c0*/  HMMA.16816.F32.BF16 R8, R200.reuse, R196, R8 ;  /* 0x000000c4c808723c */ /* 0x040fe20000041808 */
[----:B------:R-:W-:Y:S03]  /*78d0*/  PLOP3.LUT P1, PT, PT, PT, UP0, 0x80, 0x0 ;  /* 0x000000000000781c */ /* 0x000fe60003f2f008 */
[----:B------:R-:W-:Y:S04]  /*78e0*/  @!P0 IADD3.X R213, RZ, c[0x0][0x1fc], R165, P5, P6 ;  /* 0x00007f00ffd58a10 */ /* 0x000fe80002fec4a5 */
[-C--:B------:R-:W-:Y:S01]  /*78f0*/  HMMA.16816.F32.BF16 R12, R200, R198.reuse, R12 ;  /* 0x000000c6c80c723c */ /* 0x080fe2000004180c */
[----:B------:R1:W-:Y:S05]  /*7900*/  @!P0 LDGSTS.E.BYPASS.LTC128B.128 [R243+0x3880], [R212.64], !P3 ;  /* 0x03880000d4f38fae */ /* 0x0003ea000d901d54 */
[----:B------:R4:W-:Y:S02]  /*7910*/  @!P0 LDGSTS.E.BYPASS.LTC128B.128 [R243+0x2880], [R2.64], !P4 ;  /* 0x0288000002f38fae */ /* 0x0009e4000e101d54 */
[C---:B------:R-:W-:Y:S03]  /*7920*/  HMMA.16816.F32.BF16 R16, R192.reuse, R198, R16 ;  /* 0x000000c6c010723c */ /* 0x040fe60000041810 */
[----:B------:R4:W-:Y:S05]  /*7930*/  @!P0 LDGSTS.E.BYPASS.LTC128B.128 [R243+0x4080], [R2.64+0x80], !P3 ;  /* 0x0408008002f38fae */ /* 0x0009ea000d901d54 */
[-C--:B---3--:R-:W-:Y:S01]  /*7940*/  HMMA.16816.F32.BF16 R20, R192, R204.reuse, R20 ;  /* 0x000000ccc014723c */ /* 0x088fe20000041814 */
[----:B------:R3:W-:Y:S05]  /*7950*/  @!P0 LDGSTS.E.BYPASS.LTC128B.128 [R243+0x3080], [R172.64], !P4 ;  /* 0x03080000acf38fae */ /* 0x0007ea000e101d54 */
[----:B------:R3:W-:Y:S01]  /*7960*/  @!P0 LDGSTS.E.BYPASS.LTC128B.128 [R243+0x4880], [R172.64+0x80], !P3 ;  /* 0x04880080acf38fae */ /* 0x0007e2000d901d54 */
[----:B------:R-:W-:Y:S01]  /*7970*/  PLOP3.LUT P0, PT, PT, PT, UP2, 0x80, 0x0 ;  /* 0x000000000000781c */ /* 0x000fe20003f0f028 */
[C---:B------:R-:W-:Y:S03]  /*7980*/  HMMA.16816.F32.BF16 R24, R200.reuse, R204, R24 ;  /* 0x000000ccc818723c */ /* 0x040fe60000041818 */
[----:B------:R-:W-:Y:S05]  /*7990*/  LDSM.16.M88.4 R216, [R232+0xa080] ;  /* 0x00a08000e8d8783b */ /* 0x000fea0000000200 */
[-C--:B------:R-:W-:Y:S01]  /*79a0*/  HMMA.16816.F32.BF16 R28, R200, R206.reuse, R28 ;  /* 0x000000cec81c723c */ /* 0x080fe2000004181c */
[----:B------:R-:W0:Y:S05]  /*79b0*/  LDGDEPBAR ;  /* 0x00000000000079af */ /* 0x000e2a0000000000 */
[----:B-1----:R-:W-:Y:S01]  /*79c0*/  LDSM.16.M88.4 R212, [R230+0x5080] ;  /* 0x00508000e6d4783b */ /* 0x002fe20000000200 */
[----:B----4-:R-:W-:Y:S01]  /*79d0*/  @P1 IMAD.MOV.U32 R2, RZ, RZ, R244 ;  /* 0x000000ffff021224 */ /* 0x010fe200078e00f4 */
[C---:B------:R-:W-:Y:S03]  /*79e0*/  HMMA.16816.F32.BF16 R32, R192.reuse, R206, R32 ;  /* 0x000000cec020723c */ /* 0x040fe60000041820 */
[----:B------:R-:W-:Y:S01]  /*79f0*/  LDSM.16.M88.4 R196, [R230+0x5880] ;  /* 0x00588000e6c4783b */ /* 0x000fe20000000200 */
[----:B------:R-:W-:Y:S04]  /*7a00*/  @P1 IMAD.MOV.U32 R3, RZ, RZ, R247 ;  /* 0x000000ffff031224 */ /* 0x000fe800078e00f7 */
[-C--:B------:R-:W-:Y:S01]  /*7a10*/  HMMA.16816.F32.BF16 R36, R192, R208.reuse, R36 ;  /* 0x000000d0c024723c */ /* 0x080fe20000041824 */
[----:B---3--:R-:W1:Y:S03]  /*7a20*/  LDSM.16.M88.4 R172, [R232+0x8080] ;  /* 0x00808000e8ac783b */ /* 0x008e660000000200 */
[----:B------:R-:W-:Y:S02]  /*7a30*/  @P1 IMAD.WIDE.U32 R2, R0, 0x30, R2 ;  /* 0x0000003000021825 */ /* 0x000fe400078e0002 */
[----:B------:R-:W3:Y:S02]  /*7a40*/  LDSM.16.M88.4 R204, [R230+0x6080] ;  /* 0x00608000e6cc783b */ /* 0x000ee40000000200 */
[C---:B------:R-:W-:Y:S03]  /*7a50*/  HMMA.16816.F32.BF16 R40, R200.reuse, R208, R40 ;  /* 0x000000d0c828723c */ /* 0x040fe60000041828 */
[----:B------:R-:W-:Y:S01]  /*7a60*/  LDSM.16.M88.4 R220, [R229] ;  /* 0x00000000e5dc783b */ /* 0x000fe20000000200 */
[C---:B--2---:R-:W-:Y:S01]  /*7a70*/  @P1 IMAD.SHL.U32 R168, R2.reuse, 0x2, RZ ;  /* 0x0000000202a81824 */ /* 0x044fe200078e00ff */
[----:B------:R-:W-:Y:S01]  /*7a80*/  @P1 IADD3 R3, R3, UR23, RZ ;  /* 0x0000001703031c10 */ /* 0x000fe2000fffe0ff */
[----:B------:R-:W-:Y:S02]  /*7a90*/  @UP0 USHF.L.U32 UR23, UR4, 0x5, URZ ;  /* 0x0000000504170899 */ /* 0x000fe4000800063f */
[-C--:B------:R-:W-:Y:S01]  /*7aa0*/  HMMA.16816.F32.BF16 R44, R200, R210.reuse, R44 ;  /* 0x000000d2c82c723c */ /* 0x080fe2000004182c */
[----:B------:R-:W2:Y:S03]  /*7ab0*/  LDSM.16.M88.4 R200, [R234+0x8080] ;  /* 0x00808000eac8783b */ /* 0x000ea60000000200 */
[----:B------:R-:W-:Y:S04]  /*7ac0*/  @P1 SHF.L.U64.HI R3, R2, 0x1, R3 ;  /* 0x0000000102031819 */ /* 0x000fe80000010203 */
[----:B------:R-:W-:Y:S01]  /*7ad0*/  HMMA.16816.F32.BF16 R48, R192, R210, R48 ;  /* 0x000000d2c030723c */ /* 0x000fe20000041830 */
[----:B------:R-:W4:Y:S05]  /*7ae0*/  LDSM.16.M88.4 R192, [R234+0xa080] ;  /* 0x00a08000eac0783b */ /* 0x000f2a0000000200 */
[----:B------:R-:W2:Y:S02]  /*7af0*/  LDSM.16.M88.4 R208, [R229+0x800] ;  /* 0x00080000e5d0783b */ /* 0x000ea40000000200 */
        /* <DEDUP_REMOVED lines=15> */
[----:B------:R-:W3:Y:S05]  /*7bf0*/  LDSM.16.M88.4 R172, [R231+0xc080] ;  /* 0x00c08000e7ac783b */ /* 0x000eea0000000200 */
[----:B------:R-:W1:Y:S02]  /*7c00*/  LDSM.16.M88.4 R204, [R231+0xe080] ;  /* 0x00e08000e7cc783b */ /* 0x000e640000000200 */
[-C--:B--2---:R-:W-:Y:S08]  /*7c10*/  HMMA.16816.F32.BF16 R4, R200, R220.reuse, R4 ;  /* 0x000000dcc804723c */ /* 0x084ff00000041804 */
        /* <DEDUP_REMOVED lines=14> */
[----:B------:R-:W2:Y:S05]  /*7d00*/  LDSM.16.M88.4 R200, [R233+0xc080] ;  /* 0x00c08000e9c8783b */ /* 0x000eaa0000000200 */
[----:B------:R-:W4:Y:S02]  /*7d10*/  LDSM.16.M88.4 R212, [R233+0xe080] ;  /* 0x00e08000e9d4783b */ /* 0x000f240000000200 */
[-C--:B---3--:R-:W-:Y:S08]  /*7d20*/  HMMA.16816.F32.BF16 R4, R172, R196.reuse, R4 ;  /* 0x000000c4ac04723c */ /* 0x088ff00000041804 */
[C---:B------:R-:W-:Y:S08]  /*7d30*/  HMMA.16816.F32.BF16 R8, R204.reuse, R196, R8 ;  /* 0x000000c4cc08723c */ /* 0x040ff00000041808 */
        /* <DEDUP_REMOVED lines=15> */
[-C--:B--2---:R-:W-:Y:S08]  /*7e30*/  HMMA.16816.F32.BF16 R4, R200, R208.reuse, R4 ;  /* 0x000000d0c804723c */ /* 0x084ff00000041804 */
[C---:B----4-:R-:W-:Y:S08]  /*7e40*/  HMMA.16816.F32.BF16 R8, R212.reuse, R208, R8 ;  /* 0x000000d0d408723c */ /* 0x050ff00000041808 */
        /* <DEDUP_REMOVED lines=13> */
[----:B------:R-:W3:Y:S05]  /*7f20*/  LDSM.16.M88.4 R196, [R236+0xe080] ;  /* 0x00e08000ecc4783b */ /* 0x000eea0000000200 */
[----:B------:R-:W3:Y:S02]  /*7f30*/  LDSM.16.M88.4 R200, [R229+0x2000] ;  /* 0x00200000e5c8783b */ /* 0x000ee40000000200 */
[-C--:B-1----:R-:W-:Y:S08]  /*7f40*/  HMMA.16816.F32.BF16 R4, R172, R192.reuse, R4 ;  /* 0x000000c0ac04723c */ /* 0x082ff00000041804 */
[C---:B------:R-:W-:Y:S07]  /*7f50*/  HMMA.16816.F32.BF16 R8, R204.reuse, R192, R8 ;  /* 0x000000c0cc08723c */ /* 0x040fee0000041808 */
[C---:B------:R-:W-:Y:S01]  /*7f60*/  @P1 IADD3 R192, P6, R168.reuse, 0x80, RZ ;  /* 0x00000080a8c01810 */ /* 0x040fe20007fde0ff */
[-C--:B------:R-:W-:Y:S04]  /*7f70*/  HMMA.16816.F32.BF16 R12, R204, R194.reuse, R12 ;  /* 0x000000c2cc0c723c */ /* 0x080fe8000004180c */
[----:B------:R-:W-:Y:S02]  /*7f80*/  @P1 IADD3 R168, P2, R168, c[0x0][0x1c8], RZ ;  /* 0x00007200a8a81a10 */ /* 0x000fe40007f5e0ff */
[----:B------:R-:W-:Y:S02]  /*7f90*/  @P1 IADD3 R192, P5, R192, c[0x0][0x1c8], RZ ;  /* 0x00007200c0c01a10 */ /* 0x000fe40007fbe0ff */
[C---:B------:R-:W-:Y:S01]  /*7fa0*/  HMMA.16816.F32.BF16 R16, R172.reuse, R194, R16 ;  /* 0x000000c2ac10723c */ /* 0x040fe20000041810 */
[----:B------:R-:W4:Y:S03]  /*7fb0*/  LDL R194, [R1+0x10] ;  /* 0x0000100001c27983 */ /* 0x000f260000100800 */
[----:B------:R-:W-:Y:S02]  /*7fc0*/  @P1 IADD3.X R169, R3, c[0x0][0x1cc], RZ, P2, !PT ;  /* 0x0000730003a91a10 */ /* 0x000fe400017fe4ff */
[----:B------:R-:W-:Y:S02]  /*7fd0*/  @P1 IADD3.X R193, RZ, c[0x0][0x1cc], R3, P5, P6 ;  /* 0x00007300ffc11a10 */ /* 0x000fe40002fec403 */
[-C--:B--2---:R-:W-:Y:S04]  /*7fe0*/  HMMA.16816.F32.BF16 R20, R172, R208.reuse, R20 ;  /* 0x000000d0ac14723c */ /* 0x084fe80000041814 */
[----:B------:R-:W-:Y:S04]  /*7ff0*/  @P1 IADD3 R2, P2, R168, UR23, RZ ;  /* 0x00000017a8021c10 */ /* 0x000fe8000ff5e0ff */
[C---:B------:R-:W-:Y:S04]  /*8000*/  HMMA.16816.F32.BF16 R24, R204.reuse, R208, R24 ;  /* 0x000000d0cc18723c */ /* 0x040fe80000041818 */
[----:B------:R-:W-:Y:S04]  /*8010*/  @P1 IADD3.X R3, R169, UR24, RZ, P2, !PT ;  /* 0x00000018a9031c10 */ /* 0x000fe800097fe4ff */
[-C--:B------:R-:W-:Y:S08]  /*8020*/  HMMA.16816.F32.BF16 R28, R204, R210.reuse, R28 ;  /* 0x000000d2cc1c723c */ /* 0x080ff0000004181c */
[C---:B------:R-:W-:Y:S08]  /*8030*/  HMMA.16816.F32.BF16 R32, R172.reuse, R210, R32 ;  /* 0x000000d2ac20723c */ /* 0x040ff00000041820 */
[-C--:B---3--:R-:W-:Y:S08]  /*8040*/  HMMA.16816.F32.BF16 R36, R172, R212.reuse, R36 ;  /* 0x000000d4ac24723c */ /* 0x088ff00000041824 */
[C---:B------:R-:W-:Y:S08]  /*8050*/  HMMA.16816.F32.BF16 R40, R204.reuse, R212, R40 ;  /* 0x000000d4cc28723c */ /* 0x040ff00000041828 */
[-C--:B------:R-:W-:Y:S08]  /*8060*/  HMMA.16816.F32.BF16 R44, R204, R214.reuse, R44 ;  /* 0x000000d6cc2c723c */ /* 0x080ff0000004182c */
[----:B------:R-:W-:Y:S01]  /*8070*/  HMMA.16816.F32.BF16 R48, R172, R214, R48 ;  /* 0x000000d6ac30723c */ /* 0x000fe20000041830 */
[----:B------:R-:W1:Y:S01]  /*8080*/  LDSM.16.M88.4 R172, [R229+0x2800] ;  /* 0x00280000e5ac783b */ /* 0x000e620000000200 */
[----:B------:R-:W-:Y:S04]  /*8090*/  DEPBAR.LE SB0, 0x0 ;  /* 0x000080000000791a */ /* 0x000fe80000000000 */
[----:B------:R-:W-:Y:S02]  /*80a0*/  BAR.SYNC.DEFER_BLOCKING 0x0 ;  /* 0x0000000000007b1d */ /* 0x000fe40000010000 */
[-C--:B------:R-:W-:Y:S08]  /*80b0*/  HMMA.16816.F32.BF16 R4, R216, R220.reuse, R4 ;  /* 0x000000dcd804723c */ /* 0x080ff00000041804 */
        /* <DEDUP_REMOVED lines=18> */
[----:B------:R-:W-:Y:S07]  /*81e0*/  HMMA.16816.F32.BF16 R48, R216, R174, R48 ;  /* 0x000000aed830723c */ /* 0x000fee0000041830 */
[----:B------:R-:W-:Y:S02]  /*81f0*/  IMAD.U32 R174, RZ, RZ, UR15 ;  /* 0x0000000fffae7e24 */ /* 0x000fe4000f8e00ff */
[----:B--2---:R-:W-:Y:S03]  /*8200*/  @P0 IMAD.MOV.U32 R172, RZ, RZ, R167 ;  /* 0x000000ffffac0224 */ /* 0x004fe600078e00a7 */
[----:B------:R-:W-:Y:S01]  /*8210*/  @P1 IADD3 R168, P0, R2, UR23, RZ ;  /* 0x0000001702a81c10 */ /* 0x000fe2000ff1e0ff */
[----:B------:R-:W-:Y:S01]  /*8220*/  UIMAD UR23, UR13, -0x30, URZ ;  /* 0xffffffd00d1778a4 */ /* 0x000fe2000f8e023f */
[----:B------:R-:W2:Y:S02]  /*8230*/  SHFL.IDX PT, R0, R172, RZ, 0x1c1f ;  /* 0x001c1fffac007589 */ /* 0x000ea400000e0000 */
[----:B------:R-:W-:Y:S03]  /*8240*/  @P1 IADD3.X R169, R3, UR24, RZ, P0, !PT ;  /* 0x0000001803a91c10 */ /* 0x000fe600087fe4ff */
[----:B-1----:R-:W-:Y:S01]  /*8250*/  IMAD.U32 R2, RZ, RZ, UR23 ;  /* 0x00000017ff027e24 */ /* 0x002fe2000f8e00ff */
[----:B------:R-:W-:Y:S01]  /*8260*/  PLOP3.LUT P0, PT, PT, PT, UP1, 0x40, 0x0 ;  /* 0x000000000000781c */ /* 0x000fe20003f0e818 */
[----:B------:R1:W-:Y:S03]  /*8270*/  @P1 LDGSTS.E.BYPASS.LTC128B.128 [R243+0x6080], [R168.64], !P4 ;  /* 0x06080000a8f31fae */ /* 0x0003e6000e101d54 */
[----:B----4-:R-:W-:Y:S02]  /*8280*/  IADD3 R2, -R194, 0x1, R2 ;  /* 0x00000001c2027810 */ /* 0x010fe40007ffe102 */
[----:B------:R1:W-:Y:S02]  /*8290*/  @P1 LDGSTS.E.BYPASS.LTC128B.128 [R243+0x7880], [R168.64+0x80], !P3 ;  /* 0x07880080a8f31fae */ /* 0x0003e4000d901d54 */
[----:B------:R-:W-:Y:S03]  /*82a0*/  IADD3 R174, -R174, UR9, R2 ;  /* 0x00000009aeae7c10 */ /* 0x000fe6000fffe102 */
[----:B------:R-:W0:Y:S01]  /*82b0*/  LDGDEPBAR ;  /* 0x00000000000079af */ /* 0x000e220000000000 */
[C---:B------:R-:W-:Y:S02]  /*82c0*/  IADD3 R173, R174.reuse, c[0x0][0x328], RZ ;  /* 0x0000ca00aead7a10 */ /* 0x040fe40007ffe0ff */
[----:B------:R-:W-:Y:S05]  /*82d0*/  IADD3 R174, R174, UR14, RZ ;  /* 0x0000000eaeae7c10 */ /* 0x000fea000fffe0ff */
[----:B--2---:R-:W-:Y:S02]  /*82e0*/  IMAD.IADD R167, R0, 0x1, R174 ;  /* 0x0000000100a77824 */ /* 0x004fe400078e02ae */
[----:B-1----:R-:W-:Y:S01]  /*82f0*/  IMAD.IADD R168, R173, 0x1, R0 ;  /* 0x00000001ada87824 */ /* 0x002fe200078e0200 */
[----:B------:R-:W-:-:S05]  /*8300*/  @P0 BRA `(.L_x_2961) ;  /* 0x0000019000000947 */ /* 0x000fca0003800000 */
[----:B---3--:R-:W-:Y:S01]  /*8310*/  IMAD.U32 R2, RZ, RZ, UR15 ;  /* 0x0000000fff027e24 */ /* 0x008fe2000f8e00ff */
        /* <DEDUP_REMOVED lines=13> */
.L_x_2963:
[----:B------:R-:W-:Y:S04]  /*83f0*/  MOV R2, c[0x0][0x32c] ;  /* 0x0000cb0000027a02 */ /* 0x000fe80000000f00 */
[----:B------:R-:W-:Y:S11]  /*8400*/  ISETP.NE.AND P0, PT, R2, 0x1, PT ;  /* 0x000000010200780c */ /* 0x000ff60003f05270 */
[----:B------:R-:W-:Y:S02]  /*8410*/  @!UPT UIADD3 URZ, URZ, URZ, URZ ;  /* 0x0000003f3f3ff290 */ /* 0x000fe4000fffe03f */
[----:B------:R-:W-:Y:S05]  /*8420*/  @P0 IMAD.HI.U32 R2, R0, c[0x0][0x330], RZ ;  /* 0x0000cc0000020a27 */ /* 0x000fea00078e00ff */
[----:B------:R-:W-:Y:S02]  /*8430*/  @P0 SHF.R.U32.HI R0, RZ, c[0x0][0x334], R2 ;  /* 0x0000cd00ff000a19 */ /* 0x000fe40000011602 */
.L_x_2964:
[----:B------:R-:W-:Y:S05]  /*8440*/  BSYNC B0 ;  /* 0x0000000000007941 */ /* 0x000fea0003800000 */
.L_x_2962:
[----:B------:R-:W-:Y:S05]  /*8450*/  IADD3 R2, -R194, UR23, RZ ;  /* 0x00000017c2027c10 */ /* 0x000fea000fffe1ff */
[----:B------:R-:W-:Y:S05]  /*8460*/  IMAD R0, R0, c[0x0][0x32c], R2 ;  /* 0x0000cb0000007a24 */ /* 0x000fea00078e0202 */
[----:B------:R-:W-:Y:S02]  /*8470*/  IADD3 R2, R0, c[0x0][0x32c], RZ ;  /* 0x0000cb0000027a10 */ /* 0x000fe40007ffe0ff */
[----:B------:R-:W-:Y:S02]  /*8480*/  IMNMX R167, R167, R0, !PT ;  /* 0x00000000a7a77217 */ /* 0x000fe40007800200 */
[----:B------:R-:W-:Y:S02]  /*8490*/  IMNMX R168, R168, R2, PT ;  /* 0x00000002a8a87217 */ /* 0x000fe40003800200 */
.L_x_2961:
[----:B---3--:R-:W1:Y:S01]  /*84a0*/  SHFL.IDX PT, R0, R172, 0x1, 0x1c1f ;  /* 0x003c1f00ac007f89 */ /* 0x008e6200000e0000 */
[----:B------:R-:W-:Y:S06]  /*84b0*/  UISETP.NE.AND UP0, UPT, UR16, URZ, UPT ;  /* 0x0000003f1000728c */ /* 0x000fec000bf05270 */
[----:B------:R-:W-:Y:S02]  /*84c0*/  PLOP3.LUT P0, PT, PT, PT, UP0, 0x40, 0x0 ;  /* 0x000000000000781c */ /* 0x000fe40003f0e808 */
[----:B-1----:R-:W-:Y:S01]  /*84d0*/  IADD3 R3, R174, R0, RZ ;  /* 0x00000000ae037210 */ /* 0x002fe20007ffe0ff */
[----:B------:R-:W-:Y:S10]  /*84e0*/  IMAD.IADD R165, R173, 0x1, R0 ;  /* 0x00000001ada57824 */ /* 0x000ff400078e0200 */
        /* <DEDUP_REMOVED lines=15> */
.L_x_2967:
[----:B------:R-:W-:Y:S04]  /*85e0*/  MOV R2, c[0x0][0x32c] ;  /* 0x0000cb0000027a02 */ /* 0x000fe80000000f00 */
[----:B------:R-:W-:Y:S11]  /*85f0*/  ISETP.NE.AND P0, PT, R2, 0x1, PT ;  /* 0x000000010200780c */ /* 0x000ff60003f05270 */
[----:B------:R-:W-:Y:S02]  /*8600*/  @!UPT UIADD3 URZ, URZ, URZ, URZ ;  /* 0x0000003f3f3ff290 */ /* 0x000fe4000fffe03f */
[----:B------:R-:W-:Y:S05]  /*8610*/  @P0 IMAD.HI.U32 R2, R0, c[0x0][0x330], RZ ;  /* 0x0000cc0000020a27 */ /* 0x000fea00078e00ff */
[----:B------:R-:W-:Y:S02]  /*8620*/  @P0 SHF.R.U32.HI R0, RZ, c[0x0][0x334], R2 ;  /* 0x0000cd00ff000a19 */ /* 0x000fe40000011602 */
.L_x_2968:
[----:B------:R-:W-:Y:S05]  /*8630*/  BSYNC B0 ;  /* 0x0000000000007941 */ /* 0x000fea0003800000 */
.L_x_2966:
[----:B------:R-:W-:Y:S05]  /*8640*/  IADD3 R2, -R194, UR23, RZ ;  /* 0x00000017c2027c10 */ /* 0x000fea000fffe1ff */
[----:B------:R-:W-:Y:S05]  /*8650*/  IMAD R0, R0, c[0x0][0x32c], R2 ;  /* 0x0000cb0000007a24 */ /* 0x000fea00078e0202 */
[----:B------:R-:W-:Y:S02]  /*8660*/  IADD3 R2, R0, c[0x0][0x32c], RZ ;  /* 0x0000cb0000027a10 */ /* 0x000fe40007ffe0ff */
[----:B------:R-:W-:Y:S02]  /*8670*/  IMNMX R3, R3, R0, !PT ;  /* 0x0000000003037217 */ /* 0x000fe40007800200 */
[----:B------:R-:W-:Y:S02]  /*8680*/  IMNMX R165, R165, R2, PT ;  /* 0x00000002a5a57217 */ /* 0x000fe40003800200 */
.L_x_2965:
[----:B------:R-:W1:Y:S01]  /*8690*/  SHFL.IDX PT, R169, R172, 0x2, 0x1c1f ;  /* 0x005c1f00aca97f89 */ /* 0x000e6200000e0000 */
        /* <DEDUP_REMOVED lines=19> */
.L_x_2971:
[----:B------:R-:W-:Y:S04]  /*87d0*/  MOV R175, c[0x0][0x32c] ;  /* 0x0000cb0000af7a02 */ /* 0x000fe80000000f00 */
[----:B------:R-:W-:Y:S11]  /*87e0*/  ISETP.NE.AND P0, PT, R175, 0x1, PT ;  /* 0x00000001af00780c */ /* 0x000ff60003f05270 */
[----:B------:R-:W-:Y:S02]  /*87f0*/  @!UPT UIADD3 URZ, URZ, URZ, URZ ;  /* 0x0000003f3f3ff290 */ /* 0x000fe4000fffe03f */
[----:B------:R-:W-:Y:S05]  /*8800*/  @P0 IMAD.HI.U32 R175, R169, c[0x0][0x330], RZ ;  /* 0x0000cc00a9af0a27 */ /* 0x000fea00078e00ff */
[----:B------:R-:W-:Y:S02]  /*8810*/  @P0 SHF.R.U32.HI R169, RZ, c[0x0][0x334], R175 ;  /* 0x0000cd00ffa90a19 */ /* 0x000fe400000116af */
.L_x_2972:
[----:B------:R-:W-:Y:S05]  /*8820*/  BSYNC B0 ;  /* 0x0000000000007941 */ /* 0x000fea0003800000 */
.L_x_2970:
[----:B------:R-:W-:Y:S05]  /*8830*/  IADD3 R175, -R194, UR23, RZ ;  /* 0x00000017c2af7c10 */ /* 0x000fea000fffe1ff */
[----:B------:R-:W-:Y:S05]  /*8840*/  IMAD R169, R169, c[0x0][0x32c], R175 ;  /* 0x0000cb00a9a97a24 */ /* 0x000fea00078e02af */
[----:B------:R-:W-:Y:S02]  /*8850*/  IADD3 R175, R169, c[0x0][0x32c], RZ ;  /* 0x0000cb00a9af7a10 */ /* 0x000fe40007ffe0ff */
[----:B------:R-:W-:Y:S02]  /*8860*/  IMNMX R0, R0, R169, !PT ;  /* 0x000000a900007217 */ /* 0x000fe40007800200 */
[----:B------:R-:W-:Y:S02]  /*8870*/  IMNMX R2, R2, R175, PT ;  /* 0x000000af02027217 */ /* 0x000fe40003800200 */
.L_x_2969:
[----:B------:R-:W-:Y:S02]  /*8880*/  UISETP.GE.AND UP3, UPT, UR23, 0x1, UPT ;  /* 0x000000011700788c */ /* 0x000fe4000bf66270 */
[----:B------:R-:W-:Y:S02]  /*8890*/  UISETP.GE.AND UP0, UPT, UR23, 0x2, UPT ;  /* 0x000000021700788c */ /* 0x000fe4000bf06270 */
[----:B------:R-:W-:Y:S02]  /*88a0*/  UISETP.GE.AND UP2, UPT, UR23, 0x9, UPT ;  /* 0x000000091700788c */ /* 0x000fe4000bf46270 */
[----:B------:R-:W-:Y:S01]  /*88b0*/  PLOP3.LUT P1, PT, PT, PT, UP3, 0x40, 0x0 ;  /* 0x000000000000781c */ /* 0x000fe20003f2e838 */
[----:B------:R-:W-:Y:S01]  /*88c0*/  UISETP.GE.AND UP1, UPT, UR23, 0xa, UPT ;  /* 0x0000000a1700788c */ /* 0x000fe2000bf26270 */
[----:B------:R-:W-:Y:S01]  /*88d0*/  PLOP3.LUT P2, PT, PT, PT, UP0, 0x40, 0x0 ;  /* 0x000000000000781c */ /* 0x000fe20003f4e808 */
[----:B------:R-:W-:Y:S01]  /*88e0*/  UP2UR UR27, UPR, URZ, 0x1 ;  /* 0x000000013f1b7883 */ /* 0x000fe20008000000 */
[----:B------:R-:W-:Y:S01]  /*88f0*/  ISETP.GT.AND P1, PT, R3, RZ, P1 ;  /* 0x000000ff0300720c */ /* 0x000fe20000f24270 */
[----:B------:R-:W-:Y:S01]  /*8900*/  UISETP.GE.AND UP6, UPT, UR23, 0x12, UPT ;  /* 0x000000121700788c */ /* 0x000fe2000bfc6270 */
[----:B------:R-:W-:Y:S01]  /*8910*/  PLOP3.LUT P0, PT, PT, PT, UP0, 0x40, 0x0 ;  /* 0x000000000000781c */ /* 0x000fe20003f0e808 */
[----:B------:R-:W-:Y:S01]  /*8920*/  UISETP.GE.AND UP0, UPT, UR23, 0x11, UPT ;  /* 0x000000111700788c */ /* 0x000fe2000bf06270 */
[----:B------:R-:W-:Y:S01]  /*8930*/  ISETP.LT.OR P1, PT, R165, 0x1, P1 ;  /* 0x00000001a500780c */ /* 0x000fe20000f21670 */
[----:B------:R-:W-:Y:S01]  /*8940*/  UISETP.GE.AND UP5, UPT, UR23, 0x19, UPT ;  /* 0x000000191700788c */ /* 0x000fe2000bfa6270 */
[----:B------:R-:W-:Y:S01]  /*8950*/  ISETP.GT.AND P2, PT, R167, 0x1, P2 ;  /* 0x00000001a700780c */ /* 0x000fe20001744270 */
[----:B------:R-:W-:Y:S01]  /*8960*/  UISETP.GE.AND UP4, UPT, UR23, 0x1a, UPT ;  /* 0x0000001a1700788c */ /* 0x000fe2000bf86270 */
[----:B------:R-:W-:Y:S01]  /*8970*/  ISETP.GT.AND P0, PT, R3, 0x1, P0 ;  /* 0x000000010300780c */ /* 0x000fe20000704270 */
[----:B------:R-:W-:Y:S01]  /*8980*/  UP2UR UR24, UPR, URZ, 0x1 ;  /* 0x000000013f187883 */ /* 0x000fe20008000000 */
[----:B------:R-:W-:Y:S01]  /*8990*/  FSEL R192, R6, -INF , !P1 ;  /* 0xff80000006c07808 */ /* 0x000fe20004800000 */
[----:B------:R-:W-:Y:S01]  /*89a0*/  UP2UR UR28, UPR, URZ, 0x8 ;  /* 0x000000083f1c7883 */ /* 0x000fe20008000000 */
[----:B------:R-:W-:Y:S01]  /*89b0*/  PLOP3.LUT P1, PT, PT, PT, UP2, 0x40, 0x0 ;  /* 0x000000000000781c */ /* 0x000fe20003f2e828 */
[----:B------:R-:W-:Y:S01]  /*89c0*/  UP2UR UR25, UPR, URZ, 0x2 ;  /* 0x000000023f197883 */ /* 0x000fe20008000000 */
[----:B------:R-:W-:Y:S01]  /*89d0*/  ISETP.LT.OR P2, PT, R168, 0x2, P2 ;  /* 0x00000002a800780c */ /* 0x000fe20001741670 */
[----:B------:R-:W-:Y:S01]  /*89e0*/  UP2UR UR29, UPR, URZ, 0x40 ;  /* 0x000000403f1d7883 */ /* 0x000fe20008000000 */
[----:B------:R-:W-:Y:S01]  /*89f0*/  ISETP.LT.OR P0, PT, R165, 0x2, P0 ;  /* 0x00000002a500780c */ /* 0x000fe20000701670 */
[----:B------:R-:W-:Y:S01]  /*8a00*/  UP2UR UR26, UPR, URZ, 0x4 ;  /* 0x000000043f1a7883 */ /* 0x000fe20008000000 */
[----:B------:R-:W-:Y:S02]  /*8a10*/  ISETP.GT.AND P1, PT, R3, 0x8, P1 ;  /* 0x000000080300780c */ /* 0x000fe40000f24270 */
[----:B------:R-:W-:Y:S01]  /*8a20*/  PLOP3.LUT P5, PT, PT, PT, UP3, 0x40, 0x0 ;  /* 0x000000000000781c */ /* 0x000fe20003fae838 */
[----:B------:R-:W-:Y:S01]  /*8a30*/  UISETP.GE.AND UP3, UPT, UR23, 0x21, UPT ;  /* 0x000000211700788c */ /* 0x000fe2000bf66270 */
[----:B------:R-:W-:Y:S02]  /*8a40*/  FSEL R5, R5, -INF , !P2 ;  /* 0xff80000005057808 */ /* 0x000fe40005000000 */
[----:B------:R-:W-:Y:S02]  /*8a50*/  FSEL R193, R7, -INF , !P0 ;  /* 0xff80000007c17808 */ /* 0x000fe40004000000 */
[----:B------:R-:W-:Y:S02]  /*8a60*/  PLOP3.LUT P2, PT, PT, PT, UP1, 0x40, 0x0 ;  /* 0x000000000000781c */ /* 0x000fe40003f4e818 */
[----:B------:R-:W-:Y:S01]  /*8a70*/  PLOP3.LUT P0, PT, PT, PT, UP1, 0x40, 0x0 ;  /* 0x000000000000781c */ /* 0x000fe20003f0e818 */
[----:B------:R-:W-:Y:S01]  /*8a80*/  UISETP.GE.AND UP1, UPT, UR23, 0x29, UPT ;  /* 0x000000291700788c */ /* 0x000fe2000bf26270 */
[----:B------:R-:W-:Y:S02]  /*8a90*/  ISETP.LT.OR P1, PT, R165, 0x9, P1 ;  /* 0x00000009a500780c */ /* 0x000fe40000f21670 */
[C---:B------:R-:W-:Y:S02]  /*8aa0*/  ISETP.GT.AND P5, PT, R167.reuse, RZ, P5 ;  /* 0x000000ffa700720c */ /* 0x040fe40002fa4270 */
[----:B------:R-:W-:Y:S02]  /*8ab0*/  ISETP.GT.AND P2, PT, R167, 0x9, P2 ;  /* 0x00000009a700780c */ /* 0x000fe40001744270 */
[----:B------:R-:W-:Y:S02]  /*8ac0*/  ISETP.GT.AND P0, PT, R3, 0x9, P0 ;  /* 0x000000090300780c */ /* 0x000fe40000704270 */
[----:B------:R-:W-:Y:S02]  /*8ad0*/  FSEL R18, R18, -INF , !P1 ;  /* 0xff80000012127808 */ /* 0x000fe40004800000 */
[----:B------:R-:W-:Y:S02]  /*8ae0*/  PLOP3.LUT P1, PT, PT, PT, UP0, 0x40, 0x0 ;  /* 0x000000000000781c */ /* 0x000fe40003f2e808 */
[C---:B------:R-:W-:Y:S02]  /*8af0*/  ISETP.LT.OR P5, PT, R168.reuse, 0x1, P5 ;  /* 0x00000001a800780c */ /* 0x040fe40002fa1670 */
[----:B------:R-:W-:Y:S02]  /*8b00*/  ISETP.LT.OR P2, PT, R168, 0xa, P2 ;  /* 0x0000000aa800780c */ /* 0x000fe40001741670 */
[----:B------:R-:W-:Y:S02]  /*8b10*/  ISETP.LT.OR P0, PT, R165, 0xa, P0 ;  /* 0x0000000aa500780c */ /* 0x000fe40000701670 */
[----:B------:R-:W-:Y:S02]  /*8b20*/  ISETP.GT.AND P1, PT, R3, 0x10, P1 ;  /* 0x000000100300780c */ /* 0x000fe40000f24270 */
[----:B------:R-:W-:Y:S02]  /*8b30*/  FSEL R175, R4, -INF , !P5 ;  /* 0xff80000004af7808 */ /* 0x000fe40006800000 */
[----:B------:R-:W-:Y:S01]  /*8b40*/  PLOP3.LUT P5, PT, PT, PT, UP2, 0x40, 0x0 ;  /* 0x000000000000781c */ /* 0x000fe20003fae828 */
[----:B------:R-:W-:Y:S01]  /*8b50*/  UISETP.GE.AND UP2, UPT, UR23, 0x22, UPT ;  /* 0x000000221700788c */ /* 0x000fe2000bf46270 */
[----:B------:R-:W-:Y:S02]  /*8b60*/  FSEL R17, R17, -INF , !P2 ;  /* 0xff80000011117808 */ /* 0x000fe40005000000 */
[----:B------:R-:W-:Y:S02]  /*8b70*/  FSEL R19, R19, -INF , !P0 ;  /* 0xff80000013137808 */ /* 0x000fe40004000000 */
[----:B------:R-:W-:Y:S02]  /*8b80*/  PLOP3.LUT P2, PT, PT, PT, UP6, 0x40, 0x0 ;  /* 0x000000000000781c */ /* 0x000fe40003f4e868 */
[----:B------:R-:W-:Y:S01]  /*8b90*/  PLOP3.LUT P0, PT, PT, PT, UP6, 0x40, 0x0 ;  /* 0x000000000000781c */ /* 0x000fe20003f0e868 */
[----:B------:R-:W-:Y:S01]  /*8ba0*/  UISETP.NE.AND UP6, UPT, UR24, URZ, UPT ;  /* 0x0000003f1800728c */ /* 0x000fe2000bfc5270 */
[----:B------:R-:W-:Y:S02]  /*8bb0*/  ISETP.LT.OR P1, PT, R165, 0x11, P1 ;  /* 0x00000011a500780c */ /* 0x000fe40000f21670 */
[C---:B------:R-:W-:Y:S01]  /*8bc0*/  ISETP.GT.AND P5, PT, R167.reuse, 0x8, P5 ;  /* 0x00000008a700780c */ /* 0x040fe20002fa4270 */
[----:B------:R-:W-:Y:S01]  /*8bd0*/  UP2UR UR30, UPR, URZ, 0x40 ;  /* 0x000000403f1e7883 */ /* 0x000fe20008000000 */
[----:B------:R-:W-:Y:S01]  /*8be0*/  ISETP.GT.AND P2, PT, R167, 0x11, P2 ;  /* 0x00000011a700780c */ /* 0x000fe20001744270 */
[----:B------:R-:W-:Y:S01]  /*8bf0*/  UISETP.NE.AND UP6, UPT, UR25, URZ, UPT ;  /* 0x0000003f1900728c */ /* 0x000fe2000bfc5270 */
[----:B------:R-:W-:Y:S02]  /*8c00*/  ISETP.GT.AND P0, PT, R3, 0x11, P0 ;  /* 0x000000110300780c */ /* 0x000fe40000704270 */
[----:B------:R-:W-:Y:S01]  /*8c10*/  FSEL R198, R22, -INF , !P1 ;  /* 0xff80000016c67808 */ /* 0x000fe20004800000 */
[----:B------:R-:W-:Y:S01]  /*8c20*/  UP2UR UR31, UPR, URZ, 0x40 ;  /* 0x000000403f1f7883 */ /* 0x000fe20008000000 */
[----:B------:R-:W-:Y:S01]  /*8c30*/  PLOP3.LUT P1, PT, PT, PT, UP5, 0x40, 0x0 ;  /* 0x000000000000781c */ /* 0x000fe20003f2e858 */
[----:B------:R-:W-:Y:S01]  /*8c40*/  UISETP.NE.AND UP6, UPT, UR26, URZ, UPT ;  /* 0x0000003f1a00728c */ /* 0x000fe2000bfc5270 */
[C---:B------:R-:W-:Y:S02]  /*8c50*/  ISETP.LT.OR P5, PT, R168.reuse, 0x9, P5 ;  /* 0x00000009a800780c */ /* 0x040fe40002fa1670 */
[----:B------:R-:W-:Y:S01]  /*8c60*/  ISETP.LT.OR P2, PT, R168, 0x12, P2 ;  /* 0x00000012a800780c */ /* 0x000fe20001741670 */
[----:B------:R-:W-:Y:S01]  /*8c70*/  UP2UR UR32, UPR, URZ, 0x40 ;  /* 0x000000403f207883 */ /* 0x000fe20008000000 */
[----:B------:R-:W-:Y:S01]  /*8c80*/  ISETP.LT.OR P0, PT, R165, 0x12, P0 ;  /* 0x00000012a500780c */ /* 0x000fe20000701670 */
[----:B------:R-:W-:Y:S01]  /*8c90*/  UISETP.NE.AND UP6, UPT, UR27, URZ, UPT ;  /* 0x0000003f1b00728c */ /* 0x000fe2000bfc5270 */
[----:B------:R-:W-:Y:S02]  /*8ca0*/  ISETP.GT.AND P1, PT, R3, 0x18, P1 ;  /* 0x000000180300780c */ /* 0x000fe40000f24270 */
[----:B------:R-:W-:Y:S01]  /*8cb0*/  FSEL R16, R16, -INF , !P5 ;  /* 0xff80000010107808 */ /* 0x000fe20006800000 */
[----:B------:R-:W-:Y:S01]  /*8cc0*/  UP2UR UR33, UPR, URZ, 0x40 ;  /* 0x000000403f217883 */ /* 0x000fe20008000000 */
[----:B------:R-:W-:Y:S01]  /*8cd0*/  PLOP3.LUT P5, PT, PT, PT, UP0, 0x40, 0x0 ;  /* 0x000000000000781c */ /* 0x000fe20003fae808 */
[----:B------:R-:W-:Y:S01]  /*8ce0*/  UISETP.GE.AND UP0, UPT, UR23, 0x2a, UPT ;  /* 0x0000002a1700788c */ /* 0x000fe2000bf06270 */
[----:B------:R-:W-:Y:S01]  /*8cf0*/  FSEL R197, R21, -INF , !P2 ;  /* 0xff80000015c57808 */ /* 0x000fe20005000000 */
[----:B------:R-:W-:Y:S01]  /*8d00*/  UISETP.NE.AND UP6, UPT, UR28, URZ, UPT ;  /* 0x0000003f1c00728c */ /* 0x000fe2000bfc5270 */
[----:B------:R-:W-:Y:S02]  /*8d10*/  FSEL R199, R23, -INF , !P0 ;  /* 0xff80000017c77808 */ /* 0x000fe40004000000 */
[----:B------:R-:W-:Y:S02]  /*8d20*/  PLOP3.LUT P2, PT, PT, PT, UP4, 0x40, 0x0 ;  /* 0x000000000000781c */ /* 0x000fe40003f4e848 */
[----:B------:R-:W-:Y:S02]  /*8d30*/  PLOP3.LUT P0, PT, PT, PT, UP4, 0x40, 0x0 ;  /* 0x000000000000781c */ /* 0x000fe40003f0e848 */
[----:B------:R-:W-:Y:S02]  /*8d40*/  ISETP.LT.OR P1, PT, R165, 0x19, P1 ;  /* 0x00000019a500780c */ /* 0x000fe40000f21670 */
[C---:B------:R-:W-:Y:S02]  /*8d50*/  ISETP.GT.AND P5, PT, R167.reuse, 0x10, P5 ;  /* 0x00000010a700780c */ /* 0x040fe40002fa4270 */
        /* <DEDUP_REMOVED lines=9> */
[----:B------:R-:W-:Y:S02]  /*8df0*/  PLOP3.LUT P5, PT, PT, PT, UP5, 0x40, 0x0 ;  /* 0x000000000000781c */ /* 0x000fe40003fae858 */
[----:B------:R-:W-:Y:S02]  /*8e00*/  FSEL R203, R33, -INF , !P2 ;  /* 0xff80000021cb7808 */ /* 0x000fe40005000000 */
        /* <DEDUP_REMOVED lines=16> */
[----:B------:R-:W-:Y:S02]  /*8f10*/  PLOP3.LUT P2, PT, PT, PT, UP1, 0x40, 0x0 ;  /* 0x000000000000781c */ /* 0x000fe40003f4e818 */
[----:B------:R-:W-:Y:S02]  /*8f20*/  FSEL R221, R39, -INF , !P0 ;  /* 0xff80000027dd7808 */ /* 0x000fe40004000000 */
[----:B------:R-:W-:Y:S01]  /*8f30*/  PLOP3.LUT P0, PT, PT, PT, UP6, 0x40, 0x0 ;  /* 0x000000000000781c */ /* 0x000fe20003f0e868 */
[----:B------:R-:W-:Y:S01]  /*8f40*/  UISETP.NE.AND UP6, UPT, UR33, URZ, UPT ;  /* 0x0000003f2100728c */ /* 0x000fe2000bfc5270 */
[----:B------:R-:W-:Y:S02]  /*8f50*/  ISETP.LT.OR P1, PT, R165, 0x2a, P1 ;  /* 0x0000002aa500780c */ /* 0x000fe40000f21670 */
[----:B------:R-:W-:Y:S02]  /*8f60*/  ISETP.GT.AND P5, PT, R167, 0x20, P5 ;  /* 0x00000020a700780c */ /* 0x000fe40002fa4270 */
[----:B------:R-:W-:Y:S02]  /*8f70*/  ISETP.GT.AND P2, PT, R3, 0x28, P2 ;  /* 0x000000280300780c */ /* 0x000fe40001744270 */
[----:B------:R-:W-:Y:S01]  /*8f80*/  PLOP3.LUT P6, PT, PT, PT, UP1, 0x40, 0x0 ;  /* 0x000000000000781c */ /* 0x000fe20003fce818 */
[----:B------:R-:W1:Y:S01]  /*8f90*/  SHFL.IDX PT, R3, R172, 0x3, 0x1c1f ;  /* 0x007c1f00ac037f89 */ /* 0x000e6200000e0000 */
[----:B------:R-:W-:Y:S02]  /*8fa0*/  FSEL R248, R51, -INF , !P1 ;  /* 0xff80000033f87808 */ /* 0x000fe40004800000 */
[----:B------:R-:W-:Y:S01]  /*8fb0*/  PLOP3.LUT P1, PT, PT, PT, UP6, 0x40, 0x0 ;  /* 0x000000000000781c */ /* 0x000fe20003f2e868 */
[----:B------:R-:W-:Y:S01]  /*8fc0*/  UISETP.NE.AND UP6, UPT, UR32, URZ, UPT ;  /* 0x0000003f2000728c */ /* 0x000fe2000bfc5270 */
[----:B------:R-:W-:Y:S02]  /*8fd0*/  ISETP.LT.OR P5, PT, R168, 0x21, P5 ;  /* 0x00000021a800780c */ /* 0x000fe40002fa1670 */
[----:B------:R-:W-:Y:S02]  /*8fe0*/  ISETP.LT.OR P2, PT, R165, 0x29, P2 ;  /* 0x00000029a500780c */ /* 0x000fe40001741670 */
[C---:B------:R-:W-:Y:S02]  /*8ff0*/  ISETP.GT.AND P6, PT, R167.reuse, 0x28, P6 ;  /* 0x00000028a700780c */ /* 0x040fe400037c4270 */
[----:B------:R-:W-:Y:S02]  /*9000*/  FSEL R215, R36, -INF , !P5 ;  /* 0xff80000024d77808 */ /* 0x000fe40006800000 */
[----:B------:R-:W-:Y:S02]  /*9010*/  PLOP3.LUT P5, PT, PT, PT, UP0, 0x40, 0x0 ;  /* 0x000000000000781c */ /* 0x000fe40003fae808 */
[----:B------:R-:W-:Y:S02]  /*9020*/  FSEL R245, R50, -INF , !P2 ;  /* 0xff80000032f57808 */ /* 0x000fe40005000000 */
[----:B------:R-:W-:Y:S02]  /*9030*/  ISETP.GT.AND P2, PT, R0, RZ, P0 ;  /* 0x000000ff0000720c */ /* 0x000fe40000744270 */
[----:B------:R-:W-:Y:S01]  /*9040*/  PLOP3.LUT P0, PT, PT, PT, UP6, 0x40, 0x0 ;  /* 0x000000000000781c */ /* 0x000fe20003f0e868 */
[----:B------:R-:W-:Y:S01]  /*9050*/  UISETP.NE.AND UP6, UPT, UR31, URZ, UPT ;  /* 0x0000003f1f00728c */ /* 0x000fe2000bfc5270 */
[----:B------:R-:W-:Y:S02]  /*9060*/  ISETP.LT.OR P6, PT, R168, 0x29, P6 ;  /* 0x00000029a800780c */ /* 0x000fe400037c1670 */
[----:B------:R-:W-:Y:S02]  /*9070*/  ISETP.GT.AND P5, PT, R167, 0x29, P5 ;  /* 0x00000029a700780c */ /* 0x000fe40002fa4270 */
[----:B------:R-:W-:Y:S02]  /*9080*/  FSEL R223, R48, -INF , !P6 ;  /* 0xff80000030df7808 */ /* 0x000fe40007000000 */
[----:B------:R-:W-:Y:S01]  /*9090*/  PLOP3.LUT P6, PT, PT, PT, UP6, 0x40, 0x0 ;  /* 0x000000000000781c */ /* 0x000fe20003fce868 */
[----:B------:R-:W-:Y:S01]  /*90a0*/  UISETP.NE.AND UP6, UPT, UR30, URZ, UPT ;  /* 0x0000003f1e00728c */ /* 0x000fe2000bfc5270 */
[----:B------:R-:W-:Y:S02]  /*90b0*/  ISETP.GT.AND P0, PT, R0, 0x8, P0 ;  /* 0x000000080000780c */ /* 0x000fe40000704270 */
[----:B------:R-:W-:Y:S02]  /*90c0*/  ISETP.LT.OR P5, PT, R168, 0x2a, P5 ;  /* 0x0000002aa800780c */ /* 0x000fe40002fa1670 */
[----:B------:R-:W-:Y:S02]  /*90d0*/  ISETP.GT.AND P1, PT, R0, 0x1, P1 ;  /* 0x000000010000780c */ /* 0x000fe40000f24270 */
[C---:B------:R-:W-:Y:S02]  /*90e0*/  ISETP.LT.OR P0, PT, R2.reuse, 0x9, P0 ;  /* 0x000000090200780c */ /* 0x040fe40000701670 */
[----:B------:R-:W-:Y:S02]  /*90f0*/  FSEL R242, R49, -INF , !P5 ;  /* 0xff80000031f27808 */ /* 0x000fe40006800000 */
[----:B------:R-:W-:Y:S01]  /*9100*/  PLOP3.LUT P5, PT, PT, PT, UP6, 0x40, 0x0 ;  /* 0x000000000000781c */ /* 0x000fe20003fae868 */
[----:B------:R-:W-:Y:S01]  /*9110*/  UISETP.NE.AND UP6, UPT, UR29, URZ, UPT ;  /* 0x0000003f1d00728c */ /* 0x000fe2000bfc5270 */
[C---:B------:R-:W-:Y:S02]  /*9120*/  ISETP.LT.OR P2, PT, R2.reuse, 0x1, P2 ;  /* 0x000000010200780c */ /* 0x040fe40001741670 */
[----:B------:R-:W-:Y:S01]  /*9130*/  ISETP.LT.OR P1, PT, R2, 0x2, P1 ;  /* 0x000000020200780c */ /* 0x000fe20000f21670 */
[----:B------:R-:W-:Y:S01]  /*9140*/  UP2UR UR29, UPR, URZ, 0x40 ;  /* 0x000000403f1d7883 */ /* 0x000fe20008000000 */
[----:B------:R-:W-:Y:S02]  /*9150*/  FSEL R12, R12, -INF , !P0 ;  /* 0xff8000000c0c7808 */ /* 0x000fe40004000000 */
[----:B------:R-:W-:Y:S02]  /*9160*/  PLOP3.LUT P0, PT, PT, PT, UP4, 0x40, 0x0 ;  /* 0x000000000000781c */ /* 0x000fe40003f0e848 */
[----:B------:R-:W-:Y:S02]  /*9170*/  FSEL R8, R8, -INF , !P2 ;  /* 0xff80000008087808 */ /* 0x000fe40005000000 */
        /* <DEDUP_REMOVED lines=54> */
.L_x_2975:
[----:B------:R-:W-:Y:S04]  /*94e0*/  MOV R4, c[0x0][0x32c] ;  /* 0x0000cb0000047a02 */ /* 0x000fe80000000f00 */
[----:B------:R-:W-:Y:S11]  /*94f0*/  ISETP.NE.AND P0, PT, R4, 0x1, PT ;  /* 0x000000010400780c */ /* 0x000ff60003f05270 */
[----:B------:R-:W-:Y:S02]  /*9500*/  @!UPT UIADD3 URZ, URZ, URZ, URZ ;  /* 0x0000003f3f3ff290 */ /* 0x000fe4000fffe03f */
[----:B------:R-:W-:Y:S05]  /*9510*/  @P0 IMAD.HI.U32 R4, R3, c[0x0][0x330], RZ ;  /* 0x0000cc0003040a27 */ /* 0x000fea00078e00ff */
[----:B------:R-:W-:Y:S02]  /*9520*/  @P0 SHF.R.U32.HI R3, RZ, c[0x0][0x334], R4 ;  /* 0x0000cd00ff030a19 */ /* 0x000fe40000011604 */
.L_x_2976:
[----:B------:R-:W-:Y:S05]  /*9530*/  BSYNC B0 ;  /* 0x0000000000007941 */ /* 0x000fea0003800000 */
.L_x_2974:
[----:B------:R-:W-:Y:S05]  /*9540*/  IADD3 R4, -R194, UR23, RZ ;  /* 0x00000017c2047c10 */ /* 0x000fea000fffe1ff */
[----:B------:R-:W-:Y:S05]  /*9550*/  IMAD R3, R3, c[0x0][0x32c], R4 ;  /* 0x0000cb0003037a24 */ /* 0x000fea00078e0204 */
[----:B------:R-:W-:Y:S02]  /*9560*/  IADD3 R4, R3, c[0x0][0x32c], RZ ;  /* 0x0000cb0003047a10 */ /* 0x000fe40007ffe0ff */
[----:B------:R-:W-:Y:S02]  /*9570*/  IMNMX R0, R0, R3, !PT ;  /* 0x0000000300007217 */ /* 0x000fe40007800200 */
[----:B------:R-:W-:Y:S02]  /*9580*/  IMNMX R2, R2, R4, PT ;  /* 0x0000000402027217 */ /* 0x000fe40003800200 */
.L_x_2973:
        /* <DEDUP_REMOVED lines=39> */
[----:B------:R-:W-:Y:S01]  /*9800*/  PLOP3.LUT P2, PT, PT, PT, UP2, 0x40, 0x0 ;  /* 0x000000000000781c */ /* 0x000fe20003f4e828 */
[----:B------:R-:W-:Y:S01]  /*9810*/  UISETP.NE.AND UP2, UPT, UR27, URZ, UPT ;  /* 0x0000003f1b00728c */ /* 0x000fe2000bf45270 */
[----:B------:R-:W-:Y:S02]  /*9820*/  FMNMX.FTZ R3, R208, R3, !PT ;  /* 0x00000003d0037209 */ /* 0x000fe40007810000 */
[----:B------:R-:W-:Y:S02]  /*9830*/  ISETP.GT.AND P2, PT, R0, 0x8, P2 ;  /* 0x000000080000780c */ /* 0x000fe40001744270 */
[----:B------:R-:W-:Y:S02]  /*9840*/  FMNMX.FTZ R3, R210, R3, !PT ;  /* 0x00000003d2037209 */ /* 0x000fe40007810000 */
[----:B------:R-:W-:Y:S02]  /*9850*/  ISETP.LT.OR P2, PT, R2, 0x9, P2 ;  /* 0x000000090200780c */ /* 0x000fe40001741670 */
[----:B------:R-:W-:Y:S02]  /*9860*/  FMNMX.FTZ R3, R211, R3, !PT ;  /* 0x00000003d3037209 */ /* 0x000fe40007810000 */
[----:B------:R-:W-:Y:S02]  /*9870*/  FSEL R14, R14, -INF , !P2 ;  /* 0xff8000000e0e7808 */ /* 0x000fe40005000000 */
[----:B------:R-:W-:Y:S02]  /*9880*/  FMNMX.FTZ R3, R244, R3, !PT ;  /* 0x00000003f4037209 */ /* 0x000fe40007810000 */
[----:B------:R-:W-:Y:S01]  /*9890*/  PLOP3.LUT P1, PT, PT, PT, UP4, 0x40, 0x0 ;  /* 0x000000000000781c */ /* 0x000fe20003f2e848 */
[----:B------:R-:W-:Y:S01]  /*98a0*/  UISETP.NE.AND UP4, UPT, UR23, URZ, UPT ;  /* 0x0000003f1700728c */ /* 0x000fe2000bf85270 */
[----:B------:R-:W-:Y:S02]  /*98b0*/  FMNMX.FTZ R3, R246, R3, !PT ;  /* 0x00000003f6037209 */ /* 0x000fe40007810000 */
[----:B-1----:R-:W-:Y:S02]  /*98c0*/  FMNMX.FTZ R169, R169, R6, !PT ;  /* 0x00000006a9a97209 */ /* 0x002fe40007810000 */
[----:B------:R-:W-:Y:S02]  /*98d0*/  FMNMX.FTZ R167, R247, R3, !PT ;  /* 0x00000003f7a77209 */ /* 0x000fe40007810000 */
[----:B------:R-:W-:Y:S01]  /*98e0*/  ISETP.GT.AND P1, PT, R0, RZ, P1 ;  /* 0x000000ff0000720c */ /* 0x000fe20000f24270 */
[----:B------:R-:W1:Y:S01]  /*98f0*/  SHFL.BFLY PT, R4, R169, 0x1, 0x1f ;  /* 0x0c201f00a9047f89 */ /* 0x000e6200000e0000 */
[----:B------:R-:W-:Y:S01]  /*9900*/  PLOP3.LUT P0, PT, PT, PT, UP3, 0x40, 0x0 ;  /* 0x000000000000781c */ /* 0x000fe20003f0e838 */
[----:B------:R-:W-:Y:S01]  /*9910*/  UISETP.NE.AND UP3, UPT, UR28, URZ, UPT ;  /* 0x0000003f1c00728c */ /* 0x000fe2000bf65270 */
[----:B------:R-:W-:Y:S02]  /*9920*/  ISETP.LT.OR P1, PT, R2, 0x1, P1 ;  /* 0x000000010200780c */ /* 0x000fe40000f21670 */
[----:B------:R-:W-:Y:S02]  /*9930*/  ISETP.GT.AND P0, PT, R0, 0x1, P0 ;  /* 0x000000010000780c */ /* 0x000fe40000704270 */
[----:B------:R-:W-:Y:S02]  /*9940*/  FMNMX.FTZ R168, R245, R168, !PT ;  /* 0x000000a8f5a87209 */ /* 0x000fe40007810000 */
[----:B------:R-:W-:Y:S02]  /*9950*/  ISETP.LT.OR P0, PT, R2, 0x2, P0 ;  /* 0x000000020200780c */ /* 0x000fe40000701670 */
[----:B------:R-:W-:Y:S02]  /*9960*/  FSEL R10, R10, -INF , !P1 ;  /* 0xff8000000a0a7808 */ /* 0x000fe40004800000 */
[----:B------:R-:W-:Y:S02]  /*9970*/  FMNMX.FTZ R168, R248, R168, !PT ;  /* 0x000000a8f8a87209 */ /* 0x000fe40007810000 */
[----:B------:R-:W-:Y:S02]  /*9980*/  FSEL R11, R11, -INF , !P0 ;  /* 0xff8000000b0b7808 */ /* 0x000fe40004000000 */
[----:B------:R-:W-:Y:S01]  /*9990*/  PLOP3.LUT P6, PT, PT, PT, UP1, 0x40, 0x0 ;  /* 0x000000000000781c */ /* 0x000fe20003fce818 */
[----:B------:R-:W2:Y:S01]  /*99a0*/  SHFL.BFLY PT, R6, R168, 0x2, 0x1f ;  /* 0x0c401f00a8067f89 */ /* 0x000ea200000e0000 */
[----:B------:R-:W-:Y:S01]  /*99b0*/  PLOP3.LUT P5, PT, PT, PT, UP0, 0x40, 0x0 ;  /* 0x000000000000781c */ /* 0x000fe20003fae808 */
[----:B------:R-:W-:Y:S01]  /*99c0*/  UISETP.NE.AND UP1, UPT, UR26, URZ, UPT ;  /* 0x0000003f1a00728c */ /* 0x000fe2000bf25270 */
[C---:B------:R-:W-:Y:S01]  /*99d0*/  ISETP.GT.AND P6, PT, R0.reuse, 0x9, P6 ;  /* 0x000000090000780c */ /* 0x040fe200037c4270 */
[----:B------:R-:W-:Y:S01]  /*99e0*/  UISETP.NE.AND UP0, UPT, UR25, URZ, UPT ;  /* 0x0000003f1900728c */ /* 0x000fe2000bf05270 */
[----:B------:R-:W-:Y:S02]  /*99f0*/  ISETP.GT.AND P5, PT, R0, 0x10, P5 ;  /* 0x000000100000780c */ /* 0x000fe40002fa4270 */
[----:B-1----:R-:W-:Y:S02]  /*9a00*/  FMNMX.FTZ R169, R169, R4, !PT ;  /* 0x00000004a9a97209 */ /* 0x002fe40007810000 */
[----:B------:R-:W-:Y:S02]  /*9a10*/  FMNMX.FTZ R4, R10, R171, !PT ;  /* 0x000000ab0a047209 */ /* 0x000fe40007810000 */
[C---:B------:R-:W-:Y:S01]  /*9a20*/  FSETP.NEU.FTZ.AND P2, PT, R169.reuse, -INF , PT ;  /* 0xff800000a900780b */ /* 0x040fe20003f5d000 */
[----:B------:R-:W-:Y:S01]  /*9a30*/  FMUL.FTZ R173, R169, c[0x0][0x2d0] ;  /* 0x0000b400a9ad7a20 */ /* 0x000fe20000410000 */
[C---:B------:R-:W-:Y:S02]  /*9a40*/  ISETP.LT.OR P6, PT, R2.reuse, 0xa, P6 ;  /* 0x0000000a0200780c */ /* 0x040fe400037c1670 */
[----:B------:R-:W-:Y:S02]  /*9a50*/  ISETP.LT.OR P5, PT, R2, 0x11, P5 ;  /* 0x000000110200780c */ /* 0x000fe40002fa1670 */
[----:B------:R-:W-:Y:S02]  /*9a60*/  FSEL R173, R173, RZ, P2 ;  /* 0x000000ffadad7208 */ /* 0x000fe40001000000 */
[----:B------:R-:W-:Y:S02]  /*9a70*/  FSEL R15, R15, -INF , !P6 ;  /* 0xff8000000f0f7808 */ /* 0x000fe40007000000 */
[----:B------:R-:W-:Y:S01]  /*9a80*/  FMNMX.FTZ R167, R249, R167, !PT ;  /* 0x000000a7f9a77209 */ /* 0x000fe20007810000 */
[--C-:B------:R-:W-:Y:S01]  /*9a90*/  FFMA.FTZ R3, R175, c[0x0][0x2d0], -R173.reuse ;  /* 0x0000b400af037a23 */ /* 0x100fe200000108ad */
[----:B------:R-:W-:Y:S02]  /*9aa0*/  FSEL R200, R26, -INF , !P5 ;  /* 0xff8000001ac87808 */ /* 0x000fe40006800000 */
[----:B--2---:R-:W-:Y:S01]  /*9ab0*/  FMNMX.FTZ R168, R168, R6, !PT ;  /* 0x00000006a8a87209 */ /* 0x004fe20007810000 */
[----:B------:R1:W-:Y:S01]  /*9ac0*/  MUFU.EX2 R250, R3 ;  /* 0x0000000300fa7308 */ /* 0x0003e20000000800 */
[----:B------:R-:W2:Y:S01]  /*9ad0*/  SHFL.BFLY PT, R6, R167, 0x2, 0x1f ;  /* 0x0c401f00a7067f89 */ /* 0x000ea200000e0000 */
[----:B------:R-:W-:Y:S02]  /*9ae0*/  PLOP3.LUT P1, PT, PT, PT, UP6, 0x40, 0x0 ;  /* 0x000000000000781c */ /* 0x000fe40003f2e868 */
[----:B------:R-:W-:Y:S02]  /*9af0*/  PLOP3.LUT P0, PT, PT, PT, UP5, 0x40, 0x0 ;  /* 0x000000000000781c */ /* 0x000fe40003f0e858 */
[C---:B------:R-:W-:Y:S02]  /*9b00*/  ISETP.GT.AND P6, PT, R0.reuse, 0x11, P1 ;  /* 0x000000110000780c */ /* 0x040fe40000fc4270 */
[----:B------:R-:W-:Y:S01]  /*9b10*/  ISETP.GT.AND P0, PT, R0, 0x18, P0 ;  /* 0x000000180000780c */ /* 0x000fe20000704270 */
[----:B------:R-:W3:Y:S01]  /*9b20*/  SHFL.BFLY PT, R7, R168, 0x1, 0x1f ;  /* 0x0c201f00a8077f89 */ /* 0x000ee200000e0000 */
[C---:B------:R-:W-:Y:S02]  /*9b30*/  ISETP.LT.OR P6, PT, R2.reuse, 0x12, P6 ;  /* 0x000000120200780c */ /* 0x040fe400037c1670 */
[----:B------:R-:W-:Y:S02]  /*9b40*/  PLOP3.LUT P1, PT, PT, PT, UP4, 0x40, 0x0 ;  /* 0x000000000000781c */ /* 0x000fe40003f2e848 */
[----:B------:R-:W-:Y:S02]  /*9b50*/  FSEL R202, R27, -INF , !P6 ;  /* 0xff8000001bca7808 */ /* 0x000fe40007000000 */
[----:B------:R-:W-:Y:S02]  /*9b60*/  ISETP.LT.OR P0, PT, R2, 0x19, P0 ;  /* 0x000000190200780c */ /* 0x000fe40000701670 */
[----:B------:R-:W-:Y:S02]  /*9b70*/  ISETP.GT.AND P1, PT, R0, 0x19, P1 ;  /* 0x000000190000780c */ /* 0x000fe40000f24270 */
[----:B------:R-:W-:Y:S02]  /*9b80*/  PLOP3.LUT P5, PT, PT, PT, UP3, 0x40, 0x0 ;  /* 0x000000000000781c */ /* 0x000fe40003fae838 */
[----:B------:R-:W-:Y:S01]  /*9b90*/  FSEL R204, R30, -INF , !P0 ;  /* 0xff8000001ecc7808 */ /* 0x000fe20004000000 */
[--C-:B-1----:R-:W-:Y:S01]  /*9ba0*/  FFMA.FTZ R3, R5, c[0x0][0x2d0], -R173.reuse ;  /* 0x0000b40005037a23 */ /* 0x102fe200000108ad */
[----:B------:R-:W-:Y:S02]  /*9bb0*/  ISETP.LT.OR P1, PT, R2, 0x1a, P1 ;  /* 0x0000001a0200780c */ /* 0x000fe40000f21670 */
[----:B--2---:R-:W-:Y:S01]  /*9bc0*/  FMNMX.FTZ R167, R167, R6, !PT ;  /* 0x00000006a7a77209 */ /* 0x004fe20007810000 */
[----:B------:R1:W2:Y:S01]  /*9bd0*/  MUFU.EX2 R251, R3 ;  /* 0x0000000300fb7308 */ /* 0x0002a20000000800 */
[----:B------:R-:W-:Y:S02]  /*9be0*/  ISETP.GT.AND P0, PT, R0, 0x20, P5 ;  /* 0x000000200000780c */ /* 0x000fe40002f04270 */
[----:B------:R-:W-:Y:S01]  /*9bf0*/  PLOP3.LUT P6, PT, PT, PT, UP2, 0x40, 0x0 ;  /* 0x000000000000781c */ /* 0x000fe20003fce828 */
[----:B------:R-:W4:Y:S01]  /*9c00*/  SHFL.BFLY PT, R5, R167, 0x1, 0x1f ;  /* 0x0c201f00a7057f89 */ /* 0x000f2200000e0000 */
[----:B---3--:R-:W-:Y:S02]  /*9c10*/  FMNMX.FTZ R168, R168, R7, !PT ;  /* 0x00000007a8a87209 */ /* 0x008fe40007810000 */
[----:B------:R-:W-:Y:S02]  /*9c20*/  FSEL R207, R31, -INF , !P1 ;  /* 0xff8000001fcf7808 */ /* 0x000fe40004800000 */
[----:B------:R-:W-:Y:S01]  /*9c30*/  ISETP.LT.OR P0, PT, R2, 0x21, P0 ;  /* 0x000000210200780c */ /* 0x000fe20000701670 */
[----:B------:R-:W-:Y:S01]  /*9c40*/  FMUL.FTZ R174, R168, c[0x0][0x2d0] ;  /* 0x0000b400a8ae7a20 */ /* 0x000fe20000410000 */
[----:B------:R-:W-:Y:S02]  /*9c50*/  ISETP.GT.AND P6, PT, R0, 0x21, P6 ;  /* 0x000000210000780c */ /* 0x000fe400037c4270 */
[----:B------:R-:W-:Y:S02]  /*9c60*/  FSETP.NEU.FTZ.AND P1, PT, R168, -INF , PT ;  /* 0xff800000a800780b */ /* 0x000fe40003f3d000 */
[----:B------:R-:W-:Y:S02]  /*9c70*/  FSEL R213, R42, -INF , !P0 ;  /* 0xff8000002ad57808 */ /* 0x000fe40004000000 */
[----:B------:R-:W-:Y:S02]  /*9c80*/  ISETP.LT.OR P6, PT, R2, 0x22, P6 ;  /* 0x000000220200780c */ /* 0x000fe400037c1670 */
[----:B------:R-:W-:Y:S02]  /*9c90*/  PLOP3.LUT P5, PT, PT, PT, UP1, 0x40, 0x0 ;  /* 0x000000000000781c */ /* 0x000fe40003fae818 */
[----:B------:R-:W-:Y:S01]  /*9ca0*/  PLOP3.LUT P0, PT, PT, PT, UP0, 0x40, 0x0 ;  /* 0x000000000000781c */ /* 0x000fe20003f0e808 */
[----:B------:R-:W-:Y:S01]  /*9cb0*/  UISETP.GT.AND UP0, UPT, UR13, UR22, UPT ;  /* 0x000000160d00728c */ /* 0x000fe2000bf04270 */
[----:B------:R-:W-:Y:S01]  /*9cc0*/  FSEL R174, R174, RZ, P1 ;  /* 0x000000ffaeae7208 */ /* 0x000fe20000800000 */
[----:B------:R-:W-:Y:S01]  /*9cd0*/  UIADD3 UR13, UR13, -0x1, URZ ;  /* 0xffffffff0d0d7890 */ /* 0x000fe2000fffe03f */
[----:B-1----:R-:W-:Y:S01]  /*9ce0*/  FMNMX.FTZ R3, R11, R4, !PT ;  /* 0x000000040b037209 */ /* 0x002fe20007810000 */
[--C-:B------:R-:W-:Y:S01]  /*9cf0*/  FFMA.FTZ R4, R16, c[0x0][0x2d0], -R173.reuse ;  /* 0x0000b40010047a23 */ /* 0x100fe200000108ad */
[----:B------:R-:W-:Y:S02]  /*9d00*/  FSEL R212, R43, -INF , !P6 ;  /* 0xff8000002bd47808 */ /* 0x000fe40007000000 */
[----:B------:R-:W-:Y:S01]  /*9d10*/  FMNMX.FTZ R3, R14, R3, !PT ;  /* 0x000000030e037209 */ /* 0x000fe20007810000 */
[----:B------:R1:W-:Y:S01]  /*9d20*/  MUFU.EX2 R49, R4 ;  /* 0x0000000400317308 */ /* 0x0003e20000000800 */
[C---:B------:R-:W-:Y:S02]  /*9d30*/  ISETP.GT.AND P5, PT, R0.reuse, 0x28, P5 ;  /* 0x000000280000780c */ /* 0x040fe40002fa4270 */
[----:B------:R-:W-:Y:S02]  /*9d40*/  FMNMX.FTZ R3, R15, R3, !PT ;  /* 0x000000030f037209 */ /* 0x000fe40007810000 */
[----:B------:R-:W-:Y:S01]  /*9d50*/  ISETP.GT.AND P0, PT, R0, 0x29, P0 ;  /* 0x000000290000780c */ /* 0x000fe20000704270 */
[--C-:B------:R-:W-:Y:S01]  /*9d60*/  FFMA.FTZ R0, R193, c[0x0][0x2d0], -R174.reuse ;  /* 0x0000b400c1007a23 */ /* 0x100fe200000108ae */
[C---:B------:R-:W-:Y:S02]  /*9d70*/  ISETP.LT.OR P5, PT, R2.reuse, 0x29, P5 ;  /* 0x000000290200780c */ /* 0x040fe40002fa1670 */
[----:B------:R-:W-:Y:S01]  /*9d80*/  ISETP.LT.OR P0, PT, R2, 0x2a, P0 ;  /* 0x0000002a0200780c */ /* 0x000fe20000701670 */
[----:B------:R-:W-:Y:S01]  /*9d90*/  MUFU.EX2 R28, R0 ;  /* 0x00000000001c7308 */ /* 0x000fe20000000800 */
[----:B----4-:R-:W-:Y:S02]  /*9da0*/  FMNMX.FTZ R167, R167, R5, !PT ;  /* 0x00000005a7a77209 */ /* 0x010fe40007810000 */
[----:B------:R-:W-:Y:S02]  /*9db0*/  FSEL R172, R47, -INF , !P0 ;  /* 0xff8000002fac7808 */ /* 0x000fe40004000000 */
[C---:B------:R-:W-:Y:S01]  /*9dc0*/  FSETP.NEU.FTZ.AND P0, PT, R167.reuse, -INF , PT ;  /* 0xff800000a700780b */ /* 0x040fe20003f1d000 */
[----:B------:R-:W-:Y:S01]  /*9dd0*/  FMUL.FTZ R175, R167, c[0x0][0x2d0] ;  /* 0x0000b400a7af7a20 */ /* 0x000fe20000410000 */
[----:B------:R-:W-:Y:S04]  /*9de0*/  FSEL R214, R46, -INF , !P5 ;  /* 0xff8000002ed67808 */ /* 0x000fe80006800000 */
[----:B------:R-:W-:Y:S02]  /*9df0*/  FSEL R175, R175, RZ, P0 ;  /* 0x000000ffafaf7208 */ /* 0x000fe40000000000 */
[----:B-1----:R-:W-:Y:S01]  /*9e00*/  FMNMX.FTZ R4, R200, R3, !PT ;  /* 0x00000003c8047209 */ /* 0x002fe20007810000 */
[----:B------:R-:W-:Y:S03]  /*9e10*/  FFMA.FTZ R3, R17, c[0x0][0x2d0], -R173 ;  /* 0x0000b40011037a23 */ /* 0x000fe600000108ad */
[----:B------:R-:W-:Y:S01]  /*9e20*/  FMNMX.FTZ R4, R202, R4, !PT ;  /* 0x00000004ca047209 */ /* 0x000fe20007810000 */
[----:B------:R1:W3:Y:S03]  /*9e30*/  MUFU.EX2 R32, R3 ;  /* 0x0000000300207308 */ /* 0x0002e60000000800 */
[----:B-1----:R-:W-:Y:S01]  /*9e40*/  FMNMX.FTZ R3, R204, R4, !PT ;  /* 0x00000004cc037209 */ /* 0x002fe20007810000 */
[--C-:B------:R-:W-:Y:S01]  /*9e50*/  FFMA.FTZ R4, R192, c[0x0][0x2d0], -R174.reuse ;  /* 0x0000b400c0047a23 */ /* 0x100fe200000108ae */
[----:B--2---:R-:W-:Y:S02]  /*9e60*/  F2FP.BF16.PACK_AB R192, R251, R250 ;  /* 0x000000fafbc0723e */ /* 0x004fe400000010ff */
[----:B------:R-:W-:Y:S03]  /*9e70*/  FMNMX.FTZ R3, R207, R3, !PT ;  /* 0x00000003cf037209 */ /* 0x000fe60007810000 */
[----:B------:R1:W2:Y:S01]  /*9e80*/  MUFU.EX2 R51, R4 ;  /* 0x0000000400337308 */ /* 0x0002a20000000800 */
[----:B---3--:R-:W-:Y:S02]  /*9e90*/  F2FP.BF16.PACK_AB R194, R32, R49 ;  /* 0x0000003120c2723e */ /* 0x008fe400000010ff */
[----:B------:R-:W-:Y:S04]  /*9ea0*/  FMNMX.FTZ R3, R213, R3, !PT ;  /* 0x00000003d5037209 */ /* 0x000fe80007810000 */
[----:B------:R-:W-:Y:S01]  /*9eb0*/  FMNMX.FTZ R2, R212, R3, !PT ;  /* 0x00000003d4027209 */ /* 0x000fe20007810000 */
[--C-:B------:R-:W-:Y:S03]  /*9ec0*/  FFMA.FTZ R3, R19, c[0x0][0x2d0], -R174.reuse ;  /* 0x0000b40013037a23 */ /* 0x100fe600000108ae */
[----:B------:R-:W-:Y:S01]  /*9ed0*/  FMNMX.FTZ R0, R214, R2, !PT ;  /* 0x00000002d6007209 */ /* 0x000fe20007810000 */
[----:B------:R3:W-:Y:S01]  /*9ee0*/  MUFU.EX2 R48, R3 ;  /* 0x0000000300307308 */ /* 0x0007e20000000800 */
[----:B------:R-:W-:Y:S02]  /*9ef0*/  FFMA.FTZ R2, R18, c[0x0][0x2d0], -R174 ;  /* 0x0000b40012027a23 */ /* 0x000fe400000108ae */
[----:B------:R-:W-:Y:S07]  /*9f00*/  FMNMX.FTZ R0, R172, R0, !PT ;  /* 0x00000000ac007209 */ /* 0x000fee0007810000 */
[----:B------:R4:W5:Y:S01]  /*9f10*/  MUFU.EX2 R29, R2 ;  /* 0x00000002001d7308 */ /* 0x0009620000000800 */
[--C-:B-1----:R-:W-:Y:S01]  /*9f20*/  FFMA.FTZ R4, R12, c[0x0][0x2d0], -R175.reuse ;  /* 0x0000b4000c047a23 */ /* 0x102fe200000108af */
[----:B--2---:R-:W-:Y:S08]  /*9f30*/  F2FP.BF16.PACK_AB R193, R28, R51 ;  /* 0x000000331cc1723e */ /* 0x004ff000000010ff */
[----:B------:R-:W-:Y:S01]  /*9f40*/  MUFU.EX2 R20, R4 ;  /* 0x0000000400147308 */ /* 0x000fe20000000800 */
[--C-:B---3--:R-:W-:Y:S09]  /*9f50*/  FFMA.FTZ R3, R8, c[0x0][0x2d0], -R175.reuse ;  /* 0x0000b40008037a23 */ /* 0x108ff200000108af */
[----:B------:R1:W-:Y:S01]  /*9f60*/  MUFU.EX2 R24, R3 ;  /* 0x0000000300187308 */ /* 0x0003e20000000800 */
[----:B----4-:R-:W2:Y:S01]  /*9f70*/  SHFL.BFLY PT, R2, R0, 0x2, 0x1f ;  /* 0x0c401f0000027f89 */ /* 0x010ea200000e0000 */
[----:B-----5:R-:W-:Y:S01]  /*9f80*/  F2FP.BF16.PACK_AB R195, R48, R29 ;  /* 0x0000001d30c3723e */ /* 0x020fe200000010ff */
[--C-:B-1----:R-:W-:Y:S07]  /*9f90*/  FFMA.FTZ R3, R9, c[0x0][0x2d0], -R175.reuse ;  /* 0x0000b40009037a23 */ /* 0x102fee00000108af */
[----:B------:R2:W-:Y:S02]  /*9fa0*/  MUFU.EX2 R25, R3 ;  /* 0x0000000300197308 */ /* 0x0005e40000000800 */
[----:B--2---:R-:W-:Y:S01]  /*9fb0*/  FMNMX.FTZ R3, R0, R2, !PT ;  /* 0x0000000200037209 */ /* 0x004fe20007810000 */
[----:B------:R-:W-:Y:S01]  /*9fc0*/  FFMA.FTZ R2, R13, c[0x0][0x2d0], -R175 ;  /* 0x0000b4000d027a23 */ /* 0x000fe200000108af */
[----:B------:R-:W-:Y:S06]  /*9fd0*/  FSEL R0, R169, RZ, P2 ;  /* 0x000000ffa9007208 */ /* 0x000fec0001000000 */
        /* <DEDUP_REMOVED lines=14> */
[----:B------:R-:W-:Y:S01]  /*a0c0*/  FMUL.FTZ R5, R165, R177 ;  /* 0x000000b1a5057220 */ /* 0x000fe20000410000 */
[----:B------:R-:W-:Y:S01]  /*a0d0*/  F2FP.BF16.PACK_AB R176, R25, R24 ;  /* 0x0000001819b0723e */ /* 0x000fe200000010ff */
[----:B------:R-:W-:Y:S01]  /*a0e0*/  FADD.FTZ R0, -R0, R170 ;  /* 0x000000aa00007221 */ /* 0x000fe20000010100 */
[----:B------:R-:W-:Y:S01]  /*a0f0*/  FSEL R166, R166, RZ, P0 ;  /* 0x000000ffa6a67208 */ /* 0x000fe20000000000 */
[----:B------:R-:W-:Y:S01]  /*a100*/  FMUL.FTZ R16, R165, R188 ;  /* 0x000000bca5107220 */ /* 0x000fe20000410000 */
[----:B------:R-:W-:Y:S01]  /*a110*/  MOV R170, R20 ;  /* 0x0000001400aa7202 */ /* 0x000fe20000000f00 */
[----:B------:R-:W-:Y:S01]  /*a120*/  FMUL.FTZ R0, R0, c[0x0][0x2d0] ;  /* 0x0000b40000007a20 */ /* 0x000fe20000410000 */
[----:B------:R-:W2:Y:S01]  /*a130*/  LDSM.16.MT88.4 R20, [R225+0x2080] ;  /* 0x00208000e114783b */ /* 0x000ea20000004200 */
[--C-:B------:R-:W-:Y:S02]  /*a140*/  FFMA.FTZ R10, R10, c[0x0][0x2d0], -R166.reuse ;  /* 0x0000b4000a0a7a23 */ /* 0x100fe400000108a6 */
[----:B------:R3:W4:Y:S01]  /*a150*/  MUFU.EX2 R2, R0 ;  /* 0x0000000000027308 */ /* 0x0007220000000800 */
[--C-:B------:R-:W-:Y:S02]  /*a160*/  FFMA.FTZ R14, R14, c[0x0][0x2d0], -R166.reuse ;  /* 0x0000b4000e0e7a23 */ /* 0x100fe400000108a6 */
[--C-:B------:R-:W-:Y:S02]  /*a170*/  FFMA.FTZ R15, R15, c[0x0][0x2d0], -R166.reuse ;  /* 0x0000b4000f0f7a23 */ /* 0x100fe400000108a6 */
[C---:B------:R-:W-:Y:S02]  /*a180*/  FMUL.FTZ R17, R165.reuse, R189 ;  /* 0x000000bda5117220 */ /* 0x040fe40000410000 */
[C---:B------:R-:W-:Y:S02]  /*a190*/  FMUL.FTZ R33, R165.reuse, R145 ;  /* 0x00000091a5217220 */ /* 0x040fe40000410000 */
[C---:B------:R-:W-:Y:S01]  /*a1a0*/  FMUL.FTZ R52, R165.reuse, R52 ;  /* 0x00000034a5347220 */ /* 0x040fe20000410000 */
[----:B------:R-:W-:Y:S01]  /*a1b0*/  MUFU.EX2 R218, R10 ;  /* 0x0000000a00da7308 */ /* 0x000fe20000000800 */
[----:B------:R-:W-:Y:S02]  /*a1c0*/  FMUL.FTZ R53, R165, R53 ;  /* 0x00000035a5357220 */ /* 0x000fe40000410000 */
[----:B-1----:R-:W-:Y:S01]  /*a1d0*/  FMUL.FTZ R6, R164, R178 ;  /* 0x000000b2a4067220 */ /* 0x002fe20000410000 */
[----:B------:R-:W-:Y:S01]  /*a1e0*/  F2FP.BF16.PACK_AB R178, R50, R170 ;  /* 0x000000aa32b2723e */ /* 0x000fe200000010ff */
[C---:B------:R-:W-:Y:S02]  /*a1f0*/  FMUL.FTZ R7, R164.reuse, R179 ;  /* 0x000000b3a4077220 */ /* 0x040fe40000410000 */
[C---:B------:R-:W-:Y:S02]  /*a200*/  FMUL.FTZ R34, R164.reuse, R146 ;  /* 0x00000092a4227220 */ /* 0x040fe40000410000 */
[C---:B------:R-:W-:Y:S01]  /*a210*/  FMUL.FTZ R35, R164.reuse, R147 ;  /* 0x00000093a4237220 */ /* 0x040fe20000410000 */
[----:B------:R-:W-:Y:S01]  /*a220*/  MUFU.EX2 R220, R14 ;  /* 0x0000000e00dc7308 */ /* 0x000fe20000000800 */
[C---:B------:R-:W-:Y:S01]  /*a230*/  FMUL.FTZ R18, R164.reuse, R190 ;  /* 0x000000bea4127220 */ /* 0x040fe20000410000 */
[----:B------:R-:W-:Y:S01]  /*a240*/  MOV R190, R25 ;  /* 0x0000001900be7202 */ /* 0x000fe20000000f00 */
[----:B------:R-:W-:Y:S01]  /*a250*/  FMUL.FTZ R19, R164, R191 ;  /* 0x000000bfa4137220 */ /* 0x000fe20000410000 */
[----:B------:R-:W-:Y:S01]  /*a260*/  MOV R191, R24 ;  /* 0x0000001800bf7202 */ /* 0x000fe20000000f00 */
[----:B---3--:R-:W-:Y:S02]  /*a270*/  FFMA.FTZ R0, R11, c[0x0][0x2d0], -R166 ;  /* 0x0000b4000b007a23 */ /* 0x008fe400000108a6 */
[C---:B----4-:R-:W-:Y:S02]  /*a280*/  FMUL.FTZ R24, R2.reuse, R136 ;  /* 0x0000008802187220 */ /* 0x050fe40000410000 */
[C---:B------:R-:W-:Y:S01]  /*a290*/  FMUL.FTZ R25, R2.reuse, R137 ;  /* 0x0000008902197220 */ /* 0x040fe20000410000 */
[----:B------:R1:W3:Y:S01]  /*a2a0*/  MUFU.EX2 R219, R0 ;  /* 0x0000000000db7308 */ /* 0x0002e20000000800 */
[C---:B------:R-:W-:Y:S02]  /*a2b0*/  FMUL.FTZ R40, R2.reuse, R152 ;  /* 0x0000009802287220 */ /* 0x040fe40000410000 */
[C---:B------:R-:W-:Y:S02]  /*a2c0*/  FMUL.FTZ R41, R2.reuse, R153 ;  /* 0x0000009902297220 */ /* 0x040fe40000410000 */
[C---:B------:R-:W-:Y:S01]  /*a2d0*/  FMUL.FTZ R13, R2.reuse, R185 ;  /* 0x000000b9020d7220 */ /* 0x040fe20000410000 */
[-C--:B--2---:R-:W-:Y:S01]  /*a2e0*/  HMMA.16816.F32.BF16 R4, R192, R20.reuse, R4 ;  /* 0x00000014c004723c */ /* 0x084fe20000041804 */
[C---:B------:R-:W-:Y:S01]  /*a2f0*/  FMUL.FTZ R8, R2.reuse, R180 ;  /* 0x000000b402087220 */ /* 0x040fe20000410000 */
[----:B------:R-:W-:Y:S02]  /*a300*/  MOV R180, R48 ;  /* 0x0000003000b47202 */ /* 0x000fe40000000f00 */
[----:B------:R-:W2:Y:S01]  /*a310*/  MUFU.EX2 R222, R15 ;  /* 0x0000000f00de7308 */ /* 0x000ea20000000800 */
[C---:B------:R-:W-:Y:S01]  /*a320*/  FMUL.FTZ R9, R2.reuse, R181 ;  /* 0x000000b502097220 */ /* 0x040fe20000410000 */
[----:B------:R-:W-:Y:S01]  /*a330*/  MOV R181, R32 ;  /* 0x0000002000b57202 */ /* 0x000fe20000000f00 */
[C---:B------:R-:W-:Y:S02]  /*a340*/  FMUL.FTZ R12, R2.reuse, R184 ;  /* 0x000000b8020c7220 */ /* 0x040fe40000410000 */
[C---:B------:R-:W-:Y:S02]  /*a350*/  FMUL.FTZ R32, R165.reuse, R144 ;  /* 0x00000090a5207220 */ /* 0x040fe40000410000 */
[----:B------:R-:W-:Y:S01]  /*a360*/  LDSM.16.MT88.4 R144, [R226+0x2880] ;  /* 0x00288000e290783b */ /* 0x000fe20000004200 */
[C---:B------:R-:W-:Y:S01]  /*a370*/  FMUL.FTZ R44, R2.reuse, R156 ;  /* 0x0000009c022c7220 */ /* 0x040fe20000410000 */
[----:B------:R-:W-:Y:S01]  /*a380*/  MOV R156, R51 ;  /* 0x00000033009c7202 */ /* 0x000fe20000000f00 */
[----:B------:R-:W-:Y:S01]  /*a390*/  FMUL.FTZ R45, R2, R157 ;  /* 0x0000009d022d7220 */ /* 0x000fe20000410000 */
[----:B------:R-:W-:Y:S01]  /*a3a0*/  MOV R157, R250 ;  /* 0x000000fa009d7202 */ /* 0x000fe20000000f00 */
[----:B------:R-:W-:Y:S01]  /*a3b0*/  FMUL.FTZ R48, R165, R160 ;  /* 0x000000a0a5307220 */ /* 0x000fe20000410000 */
[----:B-1----:R-:W-:Y:S01]  /*a3c0*/  FSEL R0, R3, RZ, P0 ;  /* 0x000000ff03007208 */ /* 0x002fe20000000000 */
[C---:B------:R-:W-:Y:S01]  /*a3d0*/  FMUL.FTZ R51, R164.reuse, R163 ;  /* 0x000000a3a4337220 */ /* 0x040fe20000410000 */
[----:B---3--:R-:W-:Y:S01]  /*a3e0*/  F2FP.BF16.PACK_AB R177, R219, R218 ;  /* 0x000000dadbb1723e */ /* 0x008fe200000010ff */
[----:B------:R-:W-:Y:S01]  /*a3f0*/  FMUL.FTZ R54, R164, R54 ;  /* 0x00000036a4367220 */ /* 0x000fe20000410000 */
[----:B------:R-:W-:Y:S01]  /*a400*/  PLOP3.LUT P0, PT, PT, PT, UP0, 0x80, 0x0 ;  /* 0x000000000000781c */ /* 0x000fe20003f0f008 */
[----:B------:R-:W-:Y:S02]  /*a410*/  FADD.FTZ R0, -R0, R171 ;  /* 0x000000ab00007221 */ /* 0x000fe40000010100 */
[----:B------:R-:W-:Y:S02]  /*a420*/  FMUL.FTZ R55, R164, R55 ;  /* 0x00000037a4377220 */ /* 0x000fe40000410000 */
[----:B------:R-:W-:Y:S01]  /*a430*/  FMUL.FTZ R0, R0, c[0x0][0x2d0] ;  /* 0x0000b40000007a20 */ /* 0x000fe20000410000 */
[----:B--2---:R-:W-:Y:S01]  /*a440*/  F2FP.BF16.PACK_AB R179, R222, R220 ;  /* 0x000000dcdeb3723e */ /* 0x004fe200000010ff */
[C---:B------:R-:W-:Y:S02]  /*a450*/  FMUL.FTZ R56, R2.reuse, R56 ;  /* 0x0000003802387220 */ /* 0x040fe40000410000 */
[C---:B------:R-:W-:Y:S02]  /*a460*/  FMUL.FTZ R57, R2.reuse, R57 ;  /* 0x0000003902397220 */ /* 0x040fe40000410000 */
[----:B------:R-:W1:Y:S01]  /*a470*/  MUFU.EX2 R0, R0 ;  /* 0x0000000000007308 */ /* 0x000e620000000800 */
        /* <DEDUP_REMOVED lines=19> */
[C---:B------:R-:W-:Y:S01]  /*a5b0*/  HMMA.16816.F32.BF16 R8, R176.reuse, R20, R8 ;  /* 0x00000014b008723c */ /* 0x040fe20000041808 */
[C---:B------:R-:W-:Y:S02]  /*a5c0*/  FMUL.FTZ R14, R0.reuse, R186 ;  /* 0x000000ba000e7220 */ /* 0x040fe40000410000 */
[----:B------:R-:W-:Y:S01]  /*a5d0*/  FMUL.FTZ R15, R0, R187 ;  /* 0x000000bb000f7220 */ /* 0x000fe20000410000 */
[----:B------:R-:W-:Y:S01]  /*a5e0*/  MOV R187, R49 ;  /* 0x0000003100bb7202 */ /* 0x000fe20000000f00 */
[----:B------:R-:W-:Y:S02]  /*a5f0*/  FMUL.FTZ R29, R2, R141 ;  /* 0x0000008d021d7220 */ /* 0x000fe40000410000 */
[C---:B------:R-:W-:Y:S02]  /*a600*/  FMUL.FTZ R20, R165.reuse, R132 ;  /* 0x00000084a5147220 */ /* 0x040fe40000410000 */
[----:B------:R-:W-:Y:S01]  /*a610*/  FMUL.FTZ R21, R165, R133 ;  /* 0x00000085a5157220 */ /* 0x000fe20000410000 */
[-C--:B------:R-:W-:Y:S02]  /*a620*/  HMMA.16816.F32.BF16 R12, R176, R22.reuse, R12 ;  /* 0x00000016b00c723c */ /* 0x080fe4000004180c */
[C---:B------:R-:W-:Y:S02]  /*a630*/  FMUL.FTZ R30, R0.reuse, R142 ;  /* 0x0000008e001e7220 */ /* 0x040fe40000410000 */
[C---:B------:R-:W-:Y:S02]  /*a640*/  FMUL.FTZ R31, R0.reuse, R143 ;  /* 0x0000008f001f7220 */ /* 0x040fe40000410000 */
[----:B------:R-:W-:Y:S02]  /*a650*/  FMUL.FTZ R42, R0, R154 ;  /* 0x0000009a002a7220 */ /* 0x000fe40000410000 */
[C---:B------:R-:W-:Y:S01]  /*a660*/  HMMA.16816.F32.BF16 R16, R192.reuse, R22, R16 ;  /* 0x00000016c010723c */ /* 0x040fe20000041810 */
[----:B------:R-:W-:Y:S03]  /*a670*/  FMUL.FTZ R28, R2, R140 ;  /* 0x0000008c021c7220 */ /* 0x000fe60000410000 */
[C---:B------:R-:W-:Y:S02]  /*a680*/  FMUL.FTZ R43, R0.reuse, R155 ;  /* 0x0000009b002b7220 */ /* 0x040fe40000410000 */
[----:B------:R-:W-:Y:S01]  /*a690*/  FMUL.FTZ R46, R0, R158 ;  /* 0x0000009e002e7220 */ /* 0x000fe20000410000 */
[----:B------:R-:W-:Y:S01]  /*a6a0*/  LDSM.16.MT88.4 R152, [R227+0x2880] ;  /* 0x00288000e398783b */ /* 0x000fe20000004200 */
[C---:B------:R-:W-:Y:S01]  /*a6b0*/  FMUL.FTZ R22, R164.reuse, R134 ;  /* 0x00000086a4167220 */ /* 0x040fe20000410000 */
[----:B------:R-:W-:Y:S03]  /*a6c0*/  MOV R158, R251 ;  /* 0x000000fb009e7202 */ /* 0x000fe60000000f00 */
[----:B------:R-:W-:Y:S02]  /*a6d0*/  FMUL.FTZ R23, R164, R135 ;  /* 0x00000087a4177220 */ /* 0x000fe40000410000 */
[--C-:B------:R-:W-:Y:S01]  /*a6e0*/  FFMA.FTZ R140, R197, c[0x0][0x2d0], -R173.reuse ;  /* 0x0000b400c58c7a23 */ /* 0x100fe200000108ad */
[----:B------:R-:W1:Y:S01]  /*a6f0*/  LDSM.16.MT88.4 R132, [R228+0x2080] ;  /* 0x00208000e484783b */ /* 0x000e620000004200 */
[----:B------:R-:W-:Y:S01]  /*a700*/  FMUL.FTZ R47, R0, R159 ;  /* 0x0000009f002f7220 */ /* 0x000fe20000410000 */
[----:B------:R-:W-:Y:S01]  /*a710*/  MOV R159, R50 ;  /* 0x00000032009f7202 */ /* 0x000fe20000000f00 */
[----:B------:R2:W-:Y:S01]  /*a720*/  MUFU.EX2 R189, R140 ;  /* 0x0000008c00bd7308 */ /* 0x0005e20000000800 */
[-C--:B------:R-:W-:Y:S01]  /*a730*/  HMMA.16816.F32.BF16 R20, R192, R36.reuse, R20 ;  /* 0x00000024c014723c */ /* 0x080fe20000041814 */
[C---:B------:R-:W-:Y:S02]  /*a740*/  FMUL.FTZ R49, R165.reuse, R161 ;  /* 0x000000a1a5317220 */ /* 0x040fe40000410000 */
[----:B------:R-:W-:Y:S02]  /*a750*/  FMUL.FTZ R50, R164, R162 ;  /* 0x000000a2a4327220 */ /* 0x000fe40000410000 */
[C---:B------:R-:W-:Y:S02]  /*a760*/  FMUL.FTZ R58, R0.reuse, R58 ;  /* 0x0000003a003a7220 */ /* 0x040fe40000410000 */
[C---:B------:R-:W-:Y:S01]  /*a770*/  FMUL.FTZ R59, R0.reuse, R59 ;  /* 0x0000003b003b7220 */ /* 0x040fe20000410000 */
[C---:B------:R-:W-:Y:S01]  /*a780*/  HMMA.16816.F32.BF16 R24, R176.reuse, R36, R24 ;  /* 0x00000024b018723c */ /* 0x040fe20000041818 */
[C---:B------:R-:W-:Y:S03]  /*a790*/  FMUL.FTZ R62, R0.reuse, R62 ;  /* 0x0000003e003e7220 */ /* 0x040fe60000410000 */
[C---:B------:R-:W-:Y:S02]  /*a7a0*/  FMUL.FTZ R63, R0.reuse, R63 ;  /* 0x0000003f003f7220 */ /* 0x040fe40000410000 */
[C---:B------:R-:W-:Y:S02]  /*a7b0*/  FMUL.FTZ R74, R0.reuse, R74 ;  /* 0x0000004a004a7220 */ /* 0x040fe40000410000 */
[-C--:B------:R-:W-:Y:S01]  /*a7c0*/  HMMA.16816.F32.BF16 R28, R176, R38.reuse, R28 ;  /* 0x00000026b01c723c */ /* 0x080fe2000004181c */
[C---:B------:R-:W-:Y:S03]  /*a7d0*/  FMUL.FTZ R36, R165.reuse, R148 ;  /* 0x00000094a5247220 */ /* 0x040fe60000410000 */
[C---:B------:R-:W-:Y:S02]  /*a7e0*/  FMUL.FTZ R37, R165.reuse, R149 ;  /* 0x00000095a5257220 */ /* 0x040fe40000410000 */
[----:B------:R-:W-:Y:S02]  /*a7f0*/  FMUL.FTZ R75, R0, R75 ;  /* 0x0000004b004b7220 */ /* 0x000fe40000410000 */
[C---:B------:R-:W-:Y:S01]  /*a800*/  HMMA.16816.F32.BF16 R32, R192.reuse, R38, R32 ;  /* 0x00000026c020723c */ /* 0x040fe20000041820 */
[C---:B------:R-:W-:Y:S03]  /*a810*/  FMUL.FTZ R76, R2.reuse, R76 ;  /* 0x0000004c024c7220 */ /* 0x040fe60000410000 */
[----:B------:R-:W-:Y:S02]  /*a820*/  FMUL.FTZ R77, R2, R77 ;  /* 0x0000004d024d7220 */ /* 0x000fe40000410000 */
[----:B------:R-:W-:Y:S02]  /*a830*/  FMUL.FTZ R78, R0, R78 ;  /* 0x0000004e004e7220 */ /* 0x000fe40000410000 */
[C---:B------:R-:W-:Y:S04]  /*a840*/  FMUL.FTZ R38, R164.reuse, R150 ;  /* 0x00000096a4267220 */ /* 0x040fe80000410000 */
[----:B------:R-:W-:Y:S02]  /*a850*/  FMUL.FTZ R39, R164, R151 ;  /* 0x00000097a4277220 */ /* 0x000fe40000410000 */
[----:B------:R-:W-:Y:S01]  /*a860*/  LDSM.16.MT88.4 R148, [R228+0x2880] ;  /* 0x00288000e494783b */ /* 0x000fe20000004200 */
[--C-:B--2---:R-:W-:Y:S02]  /*a870*/  FFMA.FTZ R140, R198, c[0x0][0x2d0], -R174.reuse ;  /* 0x0000b400c68c7a23 */ /* 0x104fe400000108ae */
[----:B------:R-:W-:Y:S02]  /*a880*/  FMUL.FTZ R79, R0, R79 ;  /* 0x0000004f004f7220 */ /* 0x000fe40000410000 */
[-C--:B-1----:R-:W-:Y:S01]  /*a890*/  HMMA.16816.F32.BF16 R36, R192, R132.reuse, R36 ;  /* 0x00000084c024723c */ /* 0x082fe20000041824 */
[C---:B------:R-:W-:Y:S01]  /*a8a0*/  FMUL.FTZ R80, R165.reuse, R80 ;  /* 0x00000050a5507220 */ /* 0x040fe20000410000 */
[----:B------:R1:W-:Y:S01]  /*a8b0*/  MUFU.EX2 R171, R140 ;  /* 0x0000008c00ab7308 */ /* 0x0003e20000000800 */
[C---:B------:R-:W-:Y:S02]  /*a8c0*/  FMUL.FTZ R81, R165.reuse, R81 ;  /* 0x00000051a5517220 */ /* 0x040fe40000410000 */
[C---:B------:R-:W-:Y:S02]  /*a8d0*/  FMUL.FTZ R82, R164.reuse, R82 ;  /* 0x00000052a4527220 */ /* 0x040fe40000410000 */
[C---:B------:R-:W-:Y:S01]  /*a8e0*/  FMUL.FTZ R83, R164.reuse, R83 ;  /* 0x00000053a4537220 */ /* 0x040fe20000410000 */
[C---:B------:R-:W-:Y:S01]  /*a8f0*/  HMMA.16816.F32.BF16 R40, R176.reuse, R132, R40 ;  /* 0x00000084b028723c */ /* 0x040fe20000041828 */
[C---:B------:R-:W-:Y:S03]  /*a900*/  FMUL.FTZ R84, R165.reuse, R84 ;  /* 0x00000054a5547220 */ /* 0x040fe60000410000 */
[C---:B------:R-:W-:Y:S02]  /*a910*/  FMUL.FTZ R85, R165.reuse, R85 ;  /* 0x00000055a5557220 */ /* 0x040fe40000410000 */
[C---:B------:R-:W-:Y:S02]  /*a920*/  FMUL.FTZ R86, R164.reuse, R86 ;  /* 0x00000056a4567220 */ /* 0x040fe40000410000 */
[-C--:B------:R-:W-:Y:S01]  /*a930*/  HMMA.16816.F32.BF16 R44, R176, R134.reuse, R44 ;  /* 0x00000086b02c723c */ /* 0x080fe2000004182c */
[----:B------:R-:W-:Y:S03]  /*a940*/  FMUL.FTZ R87, R164, R87 ;  /* 0x00000057a4577220 */ /* 0x000fe60000410000 */
[C---:B------:R-:W-:Y:S02]  /*a950*/  FMUL.FTZ R88, R2.reuse, R88 ;  /* 0x0000005802587220 */ /* 0x040fe40000410000 */
[----:B------:R-:W-:Y:S02]  /*a960*/  FMUL.FTZ R89, R2, R89 ;  /* 0x0000005902597220 */ /* 0x000fe40000410000 */
[C---:B------:R-:W-:Y:S01]  /*a970*/  HMMA.16816.F32.BF16 R48, R192.reuse, R134, R48 ;  /* 0x00000086c030723c */ /* 0x040fe20000041830 */
[----:B------:R-:W2:Y:S03]  /*a980*/  LDSM.16.MT88.4 R132, [R225+0x3880] ;  /* 0x00388000e184783b */ /* 0x000ea60000004200 */
[C---:B------:R-:W-:Y:S02]  /*a990*/  FMUL.FTZ R90, R0.reuse, R90 ;  /* 0x0000005a005a7220 */ /* 0x040fe40000410000 */
[----:B------:R-:W-:Y:S02]  /*a9a0*/  FMUL.FTZ R91, R0, R91 ;  /* 0x0000005b005b7220 */ /* 0x000fe40000410000 */
[-C--:B------:R-:W-:Y:S01]  /*a9b0*/  HMMA.16816.F32.BF16 R52, R192, R136.reuse, R52 ;  /* 0x00000088c034723c */ /* 0x080fe20000041834 */
[C---:B------:R-:W-:Y:S03]  /*a9c0*/  FMUL.FTZ R92, R2.reuse, R92 ;  /* 0x0000005c025c7220 */ /* 0x040fe60000410000 */
[----:B------:R-:W-:Y:S02]  /*a9d0*/  FMUL.FTZ R93, R2, R93 ;  /* 0x0000005d025d7220 */ /* 0x000fe40000410000 */
[C---:B------:R-:W-:Y:S02]  /*a9e0*/  FMUL.FTZ R94, R0.reuse, R94 ;  /* 0x0000005e005e7220 */ /* 0x040fe40000410000 */
[C---:B------:R-:W-:Y:S01]  /*a9f0*/  HMMA.16816.F32.BF16 R56, R176.reuse, R136, R56 ;  /* 0x00000088b038723c */ /* 0x040fe20000041838 */
[----:B------:R-:W-:Y:S03]  /*aa00*/  FMUL.FTZ R95, R0, R95 ;  /* 0x0000005f005f7220 */ /* 0x000fe60000410000 */
[C---:B------:R-:W-:Y:S02]  /*aa10*/  FMUL.FTZ R96, R165.reuse, R96 ;  /* 0x00000060a5607220 */ /* 0x040fe40000410000 */
[----:B------:R-:W-:Y:S02]  /*aa20*/  FMUL.FTZ R97, R165, R97 ;  /* 0x00000061a5617220 */ /* 0x000fe40000410000 */
[-C--:B------:R-:W-:Y:S01]  /*aa30*/  HMMA.16816.F32.BF16 R60, R176, R138.reuse, R60 ;  /* 0x0000008ab03c723c */ /* 0x080fe2000004183c */
[--C-:B------:R-:W-:Y:S03]  /*aa40*/  FFMA.FTZ R136, R196, c[0x0][0x2d0], -R173.reuse ;  /* 0x0000b400c4887a23 */ /* 0x100fe600000108ad */
[C---:B------:R-:W-:Y:S01]  /*aa50*/  FMUL.FTZ R98, R164.reuse, R98 ;  /* 0x00000062a4627220 */ /* 0x040fe20000410000 */
[----:B------:R3:W-:Y:S01]  /*aa60*/  MUFU.EX2 R162, R136 ;  /* 0x0000008800a27308 */ /* 0x0007e20000000800 */
[----:B------:R-:W-:Y:S02]  /*aa70*/  FMUL.FTZ R99, R164, R99 ;  /* 0x00000063a4637220 */ /* 0x000fe40000410000 */
[C---:B------:R-:W-:Y:S01]  /*aa80*/  HMMA.16816.F32.BF16 R64, R192.reuse, R138, R64 ;  /* 0x0000008ac040723c */ /* 0x040fe20000041840 */
[C---:B------:R-:W-:Y:S03]  /*aa90*/  FMUL.FTZ R104, R2.reuse, R104 ;  /* 0x0000006802687220 */ /* 0x040fe60000410000 */
[----:B------:R-:W-:Y:S02]  /*aaa0*/  FMUL.FTZ R105, R2, R105 ;  /* 0x0000006902697220 */ /* 0x000fe40000410000 */
[C---:B------:R-:W-:Y:S02]  /*aab0*/  FMUL.FTZ R106, R0.reuse, R106 ;  /* 0x0000006a006a7220 */ /* 0x040fe40000410000 */
[----:B------:R-:W-:Y:S01]  /*aac0*/  FMUL.FTZ R107, R0, R107 ;  /* 0x0000006b006b7220 */ /* 0x000fe20000410000 */
[-C--:B--2---:R-:W-:Y:S03]  /*aad0*/  HMMA.16816.F32.BF16 R68, R192, R132.reuse, R68 ;  /* 0x00000084c044723c */ /* 0x084fe60000041844 */
[--C-:B-1----:R-:W-:Y:S02]  /*aae0*/  FFMA.FTZ R140, R203, c[0x0][0x2d0], -R173.reuse ;  /* 0x0000b400cb8c7a23 */ /* 0x102fe400000108ad */
[C---:B------:R-:W-:Y:S02]  /*aaf0*/  FMUL.FTZ R108, R2.reuse, R108 ;  /* 0x0000006c026c7220 */ /* 0x040fe40000410000 */
[----:B------:R1:W-:Y:S01]  /*ab00*/  MUFU.EX2 R184, R140 ;  /* 0x0000008c00b87308 */ /* 0x0003e20000000800 */
[C---:B------:R-:W-:Y:S01]  /*ab10*/  HMMA.16816.F32.BF16 R72, R176.reuse, R132, R72 ;  /* 0x00000084b048723c */ /* 0x040fe20000041848 */
[----:B------:R-:W-:Y:S01]  /*ab20*/  FMUL.FTZ R109, R2, R109 ;  /* 0x0000006d026d7220 */ /* 0x000fe20000410000 */
[----:B---3--:R-:W2:Y:S02]  /*ab30*/  LDSM.16.MT88.4 R136, [R226+0x3880] ;  /* 0x00388000e288783b */ /* 0x008ea40000004200 */
[C---:B------:R-:W-:Y:S03]  /*ab40*/  FMUL.FTZ R110, R0.reuse, R110 ;  /* 0x0000006e006e7220 */ /* 0x040fe60000410000 */
[--C-:B------:R-:W-:Y:S01]  /*ab50*/  FFMA.FTZ R132, R199, c[0x0][0x2d0], -R174.reuse ;  /* 0x0000b400c7847a23 */ /* 0x100fe200000108ae */
[-C--:B------:R-:W-:Y:S01]  /*ab60*/  HMMA.16816.F32.BF16 R76, R176, R134.reuse, R76 ;  /* 0x00000086b04c723c */ /* 0x080fe2000004184c */
[----:B------:R-:W-:Y:S02]  /*ab70*/  FMUL.FTZ R111, R0, R111 ;  /* 0x0000006f006f7220 */ /* 0x000fe40000410000 */
[----:B------:R3:W4:Y:S01]  /*ab80*/  MUFU.EX2 R160, R132 ;  /* 0x0000008400a07308 */ /* 0x0007220000000800 */
[C---:B------:R-:W-:Y:S02]  /*ab90*/  FMUL.FTZ R112, R165.reuse, R112 ;  /* 0x00000070a5707220 */ /* 0x040fe40000410000 */
[C---:B------:R-:W-:Y:S02]  /*aba0*/  FMUL.FTZ R113, R165.reuse, R113 ;  /* 0x00000071a5717220 */ /* 0x040fe40000410000 */
[C---:B------:R-:W-:Y:S01]  /*abb0*/  HMMA.16816.F32.BF16 R80, R192.reuse, R134, R80 ;  /* 0x00000086c050723c */ /* 0x040fe20000041850 */
[C---:B------:R-:W-:Y:S03]  /*abc0*/  FMUL.FTZ R114, R164.reuse, R114 ;  /* 0x00000072a4727220 */ /* 0x040fe60000410000 */
[----:B------:R-:W-:Y:S02]  /*abd0*/  FMUL.FTZ R115, R164, R115 ;  /* 0x00000073a4737220 */ /* 0x000fe40000410000 */
[C---:B------:R-:W-:Y:S02]  /*abe0*/  FMUL.FTZ R116, R165.reuse, R116 ;  /* 0x00000074a5747220 */ /* 0x040fe40000410000 */
[--C-:B-1----:R-:W-:Y:S04]  /*abf0*/  FFMA.FTZ R140, R206, c[0x0][0x2d0], -R174.reuse ;  /* 0x0000b400ce8c7a23 */ /* 0x102fe800000108ae */
[----:B------:R1:W-:Y:S01]  /*ac00*/  MUFU.EX2 R196, R140 ;  /* 0x0000008c00c47308 */ /* 0x0003e20000000800 */
[----:B------:R-:W-:Y:S02]  /*ac10*/  FMUL.FTZ R117, R165, R117 ;  /* 0x00000075a5757220 */ /* 0x000fe40000410000 */
[C---:B------:R-:W-:Y:S02]  /*ac20*/  FMUL.FTZ R118, R164.reuse, R118 ;  /* 0x00000076a4767220 */ /* 0x040fe40000410000 */
[----:B------:R-:W-:Y:S02]  /*ac30*/  FMUL.FTZ R119, R164, R119 ;  /* 0x00000077a4777220 */ /* 0x000fe40000410000 */
[----:B---3--:R-:W-:Y:S02]  /*ac40*/  FFMA.FTZ R132, R201, c[0x0][0x2d0], -R173 ;  /* 0x0000b400c9847a23 */ /* 0x008fe400000108ad */
[C---:B------:R-:W-:Y:S02]  /*ac50*/  FMUL.FTZ R120, R2.reuse, R120 ;  /* 0x0000007802787220 */ /* 0x040fe40000410000 */
[----:B------:R3:W5:Y:S01]  /*ac60*/  MUFU.EX2 R163, R132 ;  /* 0x0000008400a37308 */ /* 0x0007620000000800 */
[----:B------:R-:W-:Y:S02]  /*ac70*/  FMUL.FTZ R121, R2, R121 ;  /* 0x0000007902797220 */ /* 0x000fe40000410000 */
[C---:B------:R-:W-:Y:S01]  /*ac80*/  FMUL.FTZ R122, R0.reuse, R122 ;  /* 0x0000007a007a7220 */ /* 0x040fe20000410000 */
[-C--:B--2---:R-:W-:Y:S01]  /*ac90*/  HMMA.16816.F32.BF16 R84, R192, R136.reuse, R84 ;  /* 0x00000088c054723c */ /* 0x084fe20000041854 */
[----:B------:R-:W-:Y:S02]  /*aca0*/  FMUL.FTZ R123, R0, R123 ;  /* 0x0000007b007b7220 */ /* 0x000fe40000410000 */
[C---:B------:R-:W-:Y:S02]  /*acb0*/  FMUL.FTZ R124, R2.reuse, R124 ;  /* 0x0000007c027c7220 */ /* 0x040fe40000410000 */
[----:B------:R-:W-:Y:S02]  /*acc0*/  FMUL.FTZ R125, R2, R125 ;  /* 0x0000007d027d7220 */ /* 0x000fe40000410000 */
[----:B------:R-:W-:Y:S01]  /*acd0*/  FMUL.FTZ R126, R0, R126 ;  /* 0x0000007e007e7220 */ /* 0x000fe20000410000 */
[C---:B------:R-:W-:Y:S01]  /*ace0*/  HMMA.16816.F32.BF16 R88, R176.reuse, R136, R88 ;  /* 0x00000088b058723c */ /* 0x040fe20000041858 */
[--C-:B-1----:R-:W-:Y:S03]  /*acf0*/  FFMA.FTZ R140, R208, c[0x0][0x2d0], -R175.reuse ;  /* 0x0000b400d08c7a23 */ /* 0x102fe600000108af */
[----:B------:R-:W-:Y:S01]  /*ad00*/  FMUL.FTZ R127, R0, R127 ;  /* 0x0000007f007f7220 */ /* 0x000fe20000410000 */
[----:B------:R1:W-:Y:S01]  /*ad10*/  MUFU.EX2 R161, R140 ;  /* 0x0000008c00a17308 */ /* 0x0003e20000000800 */
[----:B------:R-:W-:Y:S02]  /*ad20*/  FMUL.FTZ R128, R165, R128 ;  /* 0x00000080a5807220 */ /* 0x000fe40000410000 */
[-C--:B------:R-:W-:Y:S01]  /*ad30*/  HMMA.16816.F32.BF16 R92, R176, R138.reuse, R92 ;  /* 0x0000008ab05c723c */ /* 0x080fe2000004185c */
[----:B------:R-:W-:Y:S01]  /*ad40*/  FFMA.FTZ R136, R209, c[0x0][0x2d0], -R174 ;  /* 0x0000b400d1887a23 */ /* 0x000fe200000108ae */
[----:B---3--:R-:W2:Y:S02]  /*ad50*/  LDSM.16.MT88.4 R132, [R228+0x3880] ;  /* 0x00388000e484783b */ /* 0x008ea40000004200 */
[C---:B------:R-:W-:Y:S02]  /*ad60*/  FMUL.FTZ R129, R165.reuse, R129 ;  /* 0x00000081a5817220 */ /* 0x040fe40000410000 */
[C---:B------:R-:W-:Y:S01]  /*ad70*/  FMUL.FTZ R130, R164.reuse, R130 ;  /* 0x00000082a4827220 */ /* 0x040fe20000410000 */
[----:B------:R3:W2:Y:S01]  /*ad80*/  MUFU.EX2 R186, R136 ;  /* 0x0000008800ba7308 */ /* 0x0006a20000000800 */
[C---:B------:R-:W-:Y:S01]  /*ad90*/  HMMA.16816.F32.BF16 R96, R192.reuse, R138, R96 ;  /* 0x0000008ac060723c */ /* 0x040fe20000041860 */
[C---:B------:R-:W-:Y:S03]  /*ada0*/  FMUL.FTZ R100, R165.reuse, R100 ;  /* 0x00000064a5647220 */ /* 0x040fe60000410000 */
[----:B------:R-:W-:Y:S02]  /*adb0*/  FMUL.FTZ R101, R165, R101 ;  /* 0x00000065a5657220 */ /* 0x000fe40000410000 */
[C---:B------:R-:W-:Y:S02]  /*adc0*/  FMUL.FTZ R102, R164.reuse, R102 ;  /* 0x00000066a4667220 */ /* 0x040fe40000410000 */
[C---:B------:R-:W-:Y:S04]  /*add0*/  FMUL.FTZ R103, R164.reuse, R103 ;  /* 0x00000067a4677220 */ /* 0x040fe80000410000 */
[----:B------:R-:W-:Y:S02]  /*ade0*/  FMUL.FTZ R131, R164, R131 ;  /* 0x00000083a4837220 */ /* 0x000fe40000410000 */
[--C-:B-1----:R-:W-:Y:S04]  /*adf0*/  FFMA.FTZ R140, R210, c[0x0][0x2d0], -R175.reuse ;  /* 0x0000b400d28c7a23 */ /* 0x102fe800000108af */
[----:B------:R1:W-:Y:S01]  /*ae00*/  MUFU.EX2 R185, R140 ;  /* 0x0000008c00b97308 */ /* 0x0003e20000000800 */
[--C-:B---3--:R-:W-:Y:S09]  /*ae10*/  FFMA.FTZ R136, R205, c[0x0][0x2d0], -R175.reuse ;  /* 0x0000b400cd887a23 */ /* 0x108ff200000108af */
[----:B------:R3:W3:Y:S01]  /*ae20*/  MUFU.EX2 R188, R136 ;  /* 0x0000008800bc7308 */ /* 0x0006e20000000800 */
[-C--:B--2---:R-:W-:Y:S01]  /*ae30*/  HMMA.16816.F32.BF16 R100, R192, R132.reuse, R100 ;  /* 0x00000084c064723c */ /* 0x084fe20000041864 */
[----:B-1----:R-:W-:Y:S07]  /*ae40*/  LDSM.16.MT88.4 R140, [R225+0x2880] ;  /* 0x00288000e18c783b */ /* 0x002fee0000004200 */
[C---:B------:R-:W-:Y:S07]  /*ae50*/  HMMA.16816.F32.BF16 R104, R176.reuse, R132, R104 ;  /* 0x00000084b068723c */ /* 0x040fee0000041868 */
[----:B------:R-:W-:Y:S01]  /*ae60*/  FFMA.FTZ R132, R211, c[0x0][0x2d0], -R175 ;  /* 0x0000b400d3847a23 */ /* 0x000fe200000108af */
[-C--:B------:R-:W-:Y:S01]  /*ae70*/  HMMA.16816.F32.BF16 R108, R176, R134.reuse, R108 ;  /* 0x00000086b06c723c */ /* 0x080fe2000004186c */
[----:B---3--:R-:W1:Y:S02]  /*ae80*/  LDSM.16.MT88.4 R136, [R227+0x3880] ;  /* 0x00388000e388783b */ /* 0x008e640000004200 */
[----:B------:R2:W3:Y:S01]  /*ae90*/  MUFU.EX2 R252, R132 ;  /* 0x0000008400fc7308 */ /* 0x0004e20000000800 */
[----:B----4-:R-:W-:Y:S04]  /*aea0*/  F2FP.BF16.PACK_AB R133, R160, R171 ;  /* 0x000000aba085723e */ /* 0x010fe800000010ff */
[C---:B------:R-:W-:Y:S07]  /*aeb0*/  HMMA.16816.F32.BF16 R112, R192.reuse, R134, R112 ;  /* 0x00000086c070723c */ /* 0x040fee0000041870 */
[----:B-----5:R-:W-:Y:S02]  /*aec0*/  F2FP.BF16.PACK_AB R134, R184, R163 ;  /* 0x000000a3b886723e */ /* 0x020fe400000010ff */
[----:B------:R-:W-:Y:S03]  /*aed0*/  F2FP.BF16.PACK_AB R135, R186, R196 ;  /* 0x000000c4ba87723e */ /* 0x000fe600000010ff */
[--C-:B--2---:R-:W-:Y:S04]  /*aee0*/  FFMA.FTZ R132, R200, c[0x0][0x2d0], -R166.reuse ;  /* 0x0000b400c8847a23 */ /* 0x104fe800000108a6 */
[----:B------:R2:W-:Y:S01]  /*aef0*/  MUFU.EX2 R205, R132 ;  /* 0x0000008400cd7308 */ /* 0x0005e20000000800 */
[-C--:B-1----:R-:W-:Y:S08]  /*af00*/  HMMA.16816.F32.BF16 R116, R192, R136.reuse, R116 ;  /* 0x00000088c074723c */ /* 0x082ff00000041874 */
[C---:B------:R-:W-:Y:S01]  /*af10*/  HMMA.16816.F32.BF16 R120, R176.reuse, R136, R120 ;  /* 0x00000088b078723c */ /* 0x040fe20000041878 */
[--C-:B--2---:R-:W-:Y:S06]  /*af20*/  FFMA.FTZ R132, R202, c[0x0][0x2d0], -R166.reuse ;  /* 0x0000b400ca847a23 */ /* 0x104fec00000108a6 */
[----:B------:R-:W-:Y:S01]  /*af30*/  F2FP.BF16.PACK_AB R136, R161, R188 ;  /* 0x000000bca188723e */ /* 0x000fe200000010ff */
[-C--:B------:R-:W-:Y:S01]  /*af40*/  HMMA.16816.F32.BF16 R124, R176, R138.reuse, R124 ;  /* 0x0000008ab07c723c */ /* 0x080fe2000004187c */
[----:B------:R1:W2:Y:S07]  /*af50*/  MUFU.EX2 R203, R132 ;  /* 0x0000008400cb7308 */ /* 0x0002ae0000000800 */
[----:B------:R-:W-:Y:S07]  /*af60*/  HMMA.16816.F32.BF16 R128, R192, R138, R128 ;  /* 0x0000008ac080723c */ /* 0x000fee0000041880 */
[----:B---3--:R-:W-:Y:S01]  /*af70*/  F2FP.BF16.PACK_AB R138, R252, R185 ;  /* 0x000000b9fc8a723e */ /* 0x008fe200000010ff */
        /* <DEDUP_REMOVED lines=16> */
[----:B------:R2:W-:Y:S05]  /*b080*/  MUFU.EX2 R250, R144 ;  /* 0x0000009000fa7308 */ /* 0x0005ea0000000800 */
[C---:B------:R-:W-:Y:S08]  /*b090*/  HMMA.16816.F32.BF16 R32, R132.reuse, R146, R32 ;  /* 0x000000928420723c */ /* 0x040ff00000041820 */
[-C--:B------:R-:W-:Y:S08]  /*b0a0*/  HMMA.16816.F32.BF16 R36, R132, R148.reuse, R36 ;  /* 0x000000948424723c */ /* 0x080ff00000041824 */
[C---:B------:R-:W-:Y:S01]  /*b0b0*/  HMMA.16816.F32.BF16 R40, R136.reuse, R148, R40 ;  /* 0x000000948828723c */ /* 0x040fe20000041828 */
[--C-:B--2---:R-:W-:Y:S06]  /*b0c0*/  FFMA.FTZ R144, R216, c[0x0][0x2d0], -R173.reuse ;  /* 0x0000b400d8907a23 */ /* 0x104fec00000108ad */
[--C-:B------:R-:W-:Y:S01]  /*b0d0*/  FFMA.FTZ R148, R221, c[0x0][0x2d0], -R174.reuse ;  /* 0x0000b400dd947a23 */ /* 0x100fe200000108ae */
[-C--:B------:R-:W-:Y:S01]  /*b0e0*/  HMMA.16816.F32.BF16 R44, R136, R150.reuse, R44 ;  /* 0x00000096882c723c */ /* 0x080fe2000004182c */
[----:B------:R2:W-:Y:S03]  /*b0f0*/  MUFU.EX2 R251, R144 ;  /* 0x0000009000fb7308 */ /* 0x0005e60000000800 */
[----:B------:R-:W-:Y:S04]  /*b100*/  MOV R221, R186 ;  /* 0x000000ba00dd7202 */ /* 0x000fe80000000f00 */
[C---:B------:R-:W-:Y:S03]  /*b110*/  HMMA.16816.F32.BF16 R48, R132.reuse, R150, R48 ;  /* 0x000000968430723c */ /* 0x040fe60000041830 */
[----:B------:R3:W-:Y:S05]  /*b120*/  MUFU.EX2 R216, R148 ;  /* 0x0000009400d87308 */ /* 0x0007ea0000000800 */
[-C--:B------:R-:W-:Y:S08]  /*b130*/  HMMA.16816.F32.BF16 R52, R132, R152.reuse, R52 ;  /* 0x000000988434723c */ /* 0x080ff00000041834 */
[C---:B------:R-:W-:Y:S01]  /*b140*/  HMMA.16816.F32.BF16 R56, R136.reuse, R152, R56 ;  /* 0x000000988838723c */ /* 0x040fe20000041838 */
[--C-:B--2---:R-:W-:Y:S04]  /*b150*/  FFMA.FTZ R144, R217, c[0x0][0x2d0], -R174.reuse ;  /* 0x0000b400d9907a23 */ /* 0x104fe800000108ae */
[----:B------:R2:W4:Y:S02]  /*b160*/  MUFU.EX2 R217, R144 ;  /* 0x0000009000d97308 */ /* 0x0005240000000800 */
[----:B------:R-:W-:Y:S01]  /*b170*/  MOV R152, R187 ;  /* 0x000000bb00987202 */ /* 0x000fe20000000f00 */
[-C--:B------:R-:W-:Y:S01]  /*b180*/  HMMA.16816.F32.BF16 R60, R136, R154.reuse, R60 ;  /* 0x0000009a883c723c */ /* 0x080fe2000004183c */
[--C-:B---3--:R-:W-:Y:S03]  /*b190*/  FFMA.FTZ R148, R223, c[0x0][0x2d0], -R173.reuse ;  /* 0x0000b400df947a23 */ /* 0x108fe600000108ad */
[----:B------:R-:W-:Y:S01]  /*b1a0*/  MOV R223, R183 ;  /* 0x000000b700df7202 */ /* 0x000fe20000000f00 */
[----:B------:R-:W-:Y:S01]  /*b1b0*/  FFMA.FTZ R173, R242, c[0x0][0x2d0], -R173 ;  /* 0x0000b400f2ad7a23 */ /* 0x000fe200000108ad */
[----:B------:R-:W-:Y:S02]  /*b1c0*/  MOV R242, R182 ;  /* 0x000000b600f27202 */ /* 0x000fe40000000f00 */
[C---:B------:R-:W-:Y:S01]  /*b1d0*/  HMMA.16816.F32.BF16 R64, R132.reuse, R154, R64 ;  /* 0x0000009a8440723c */ /* 0x040fe20000041840 */
[----:B------:R3:W-:Y:S06]  /*b1e0*/  MUFU.EX2 R215, R148 ;  /* 0x0000009400d77308 */ /* 0x0007ec0000000800 */
[----:B------:R-:W-:Y:S01]  /*b1f0*/  MOV R155, R185 ;  /* 0x000000b9009b7202 */ /* 0x000fe20000000f00 */
[-C--:B-1----:R-:W-:Y:S01]  /*b200*/  HMMA.16816.F32.BF16 R68, R132, R140.reuse, R68 ;  /* 0x0000008c8444723c */ /* 0x082fe20000041844 */
[----:B------:R-:W-:Y:S02]  /*b210*/  MOV R154, R184 ;  /* 0x000000b8009a7202 */ /* 0x000fe40000000f00 */
[----:B------:R4:W1:Y:S01]  /*b220*/  MUFU.EX2 R211, R173 ;  /* 0x000000ad00d37308 */ /* 0x0008620000000800 */
[----:B--2---:R-:W2:Y:S04]  /*b230*/  LDSM.16.MT88.4 R144, [R226+0x4080] ;  /* 0x00408000e290783b */ /* 0x004ea80000004200 */
[C---:B------:R-:W-:Y:S07]  /*b240*/  HMMA.16816.F32.BF16 R72, R136.reuse, R140, R72 ;  /* 0x0000008c8848723c */ /* 0x040fee0000041848 */
[--C-:B------:R-:W-:Y:S01]  /*b250*/  FFMA.FTZ R140, R245, c[0x0][0x2d0], -R174.reuse ;  /* 0x0000b400f58c7a23 */ /* 0x100fe200000108ae */
[-C--:B------:R-:W-:Y:S01]  /*b260*/  HMMA.16816.F32.BF16 R76, R136, R142.reuse, R76 ;  /* 0x0000008e884c723c */ /* 0x080fe2000004184c */
[----:B---3--:R-:W3:Y:S02]  /*b270*/  LDSM.16.MT88.4 R148, [R228+0x4080] ;  /* 0x00408000e494783b */ /* 0x008ee40000004200 */
[----:B------:R5:W-:Y:S01]  /*b280*/  MUFU.EX2 R210, R140 ;  /* 0x0000008c00d27308 */ /* 0x000be20000000800 */
[----:B------:R-:W-:Y:S01]  /*b290*/  MOV R245, R196 ;  /* 0x000000c400f57202 */ /* 0x000fe20000000f00 */
[----:B------:R-:W-:Y:S01]  /*b2a0*/  FFMA.FTZ R174, R248, c[0x0][0x2d0], -R174 ;  /* 0x0000b400f8ae7a23 */ /* 0x000fe200000108ae */
[----:B------:R-:W-:Y:S02]  /*b2b0*/  MOV R248, R163 ;  /* 0x000000a300f87202 */ /* 0x000fe40000000f00 */
[C---:B------:R-:W-:Y:S01]  /*b2c0*/  HMMA.16816.F32.BF16 R80, R132.reuse, R142, R80 ;  /* 0x0000008e8450723c */ /* 0x040fe20000041850 */
[----:B------:R-:W-:Y:S03]  /*b2d0*/  LDSM.16.MT88.4 R196, [R227+0x3080] ;  /* 0x00308000e3c4783b */ /* 0x000fe60000004200 */
[----:B----4-:R-:W-:Y:S01]  /*b2e0*/  F2FP.BF16.PACK_AB R173, R216, R217 ;  /* 0x000000d9d8ad723e */ /* 0x010fe200000010ff */
[----:B------:R1:W-:Y:S01]  /*b2f0*/  MUFU.EX2 R209, R174 ;  /* 0x000000ae00d17308 */ /* 0x0003e20000000800 */
[--C-:B-----5:R-:W-:Y:S01]  /*b300*/  FFMA.FTZ R140, R244, c[0x0][0x2d0], -R175.reuse ;  /* 0x0000b400f48c7a23 */ /* 0x120fe200000108af */
[----:B------:R-:W-:Y:S01]  /*b310*/  MOV R244, R161 ;  /* 0x000000a100f47202 */ /* 0x000fe20000000f00 */
[-C--:B--2---:R-:W-:Y:S01]  /*b320*/  HMMA.16816.F32.BF16 R84, R132, R144.reuse, R84 ;  /* 0x000000908454723c */ /* 0x084fe20000041854 */
[----:B------:R-:W-:Y:S06]  /*b330*/  MOV R161, R159 ;  /* 0x0000009f00a17202 */ /* 0x000fec0000000f00 */
[----:B------:R2:W-:Y:S01]  /*b340*/  MUFU.EX2 R208, R140 ;  /* 0x0000008c00d07308 */ /* 0x0005e20000000800 */
[----:B------:R-:W-:Y:S01]  /*b350*/  MOV R159, R191 ;  /* 0x000000bf009f7202 */ /* 0x000fe20000000f00 */
[C---:B------:R-:W-:Y:S03]  /*b360*/  HMMA.16816.F32.BF16 R88, R136.reuse, R144, R88 ;  /* 0x000000908858723c */ /* 0x040fe60000041858 */
[----:B-1----:R-:W-:Y:S04]  /*b370*/  F2FP.BF16.PACK_AB R174, R211, R215 ;  /* 0x000000d7d3ae723e */ /* 0x002fe800000010ff */
[--C-:B------:R-:W-:Y:S01]  /*b380*/  FFMA.FTZ R144, R213, c[0x0][0x2d0], -R166.reuse ;  /* 0x0000b400d5907a23 */ /* 0x100fe200000108a6 */
[-C--:B------:R-:W-:Y:S01]  /*b390*/  HMMA.16816.F32.BF16 R92, R136, R146.reuse, R92 ;  /* 0x00000092885c723c */ /* 0x080fe2000004185c */
[----:B------:R-:W-:Y:S02]  /*b3a0*/  MOV R213, R171 ;  /* 0x000000ab00d57202 */ /* 0x000fe40000000f00 */
[----:B------:R1:W-:Y:S05]  /*b3b0*/  MUFU.EX2 R171, R144 ;  /* 0x0000009000ab7308 */ /* 0x0003ea0000000800 */
[C---:B------:R-:W-:Y:S01]  /*b3c0*/  HMMA.16816.F32.BF16 R96, R132.reuse, R146, R96 ;  /* 0x000000928460723c */ /* 0x040fe20000041860 */
[--C-:B--2---:R-:W-:Y:S03]  /*b3d0*/  FFMA.FTZ R140, R246, c[0x0][0x2d0], -R175.reuse ;  /* 0x0000b400f68c7a23 */ /* 0x104fe600000108af */
[----:B------:R-:W-:Y:S02]  /*b3e0*/  MOV R246, R160 ;  /* 0x000000a000f67202 */ /* 0x000fe40000000f00 */
[----:B------:R-:W-:Y:S02]  /*b3f0*/  MOV R160, R190 ;  /* 0x000000be00a07202 */ /* 0x000fe40000000f00 */
[-C--:B---3--:R-:W-:Y:S01]  /*b400*/  HMMA.16816.F32.BF16 R100, R132, R148.reuse, R100 ;  /* 0x000000948464723c */ /* 0x088fe20000041864 */
[----:B------:R2:W3:Y:S03]  /*b410*/  MUFU.EX2 R207, R140 ;  /* 0x0000008c00cf7308 */ /* 0x0004e60000000800 */
[----:B------:R-:W-:Y:S04]  /*b420*/  MOV R153, R160 ;  /* 0x000000a000997202 */ /* 0x000fe80000000f00 */
[C---:B------:R-:W-:Y:S01]  /*b430*/  HMMA.16816.F32.BF16 R104, R136.reuse, R148, R104 ;  /* 0x000000948868723c */ /* 0x040fe20000041868 */
[--C-:B-1----:R-:W-:Y:S03]  /*b440*/  FFMA.FTZ R144, R212, c[0x0][0x2d0], -R166.reuse ;  /* 0x0000b400d4907a23 */ /* 0x102fe600000108a6 */
[----:B------:R-:W-:Y:S03]  /*b450*/  MOV R212, R162 ;  /* 0x000000a200d47202 */ /* 0x000fe60000000f00 */
[----:B------:R-:W-:Y:S01]  /*b460*/  MOV R149, R170 ;  /* 0x000000aa00957202 */ /* 0x000fe20000000f00 */
[-C--:B------:R-:W-:Y:S01]  /*b470*/  HMMA.16816.F32.BF16 R108, R136, R150.reuse, R108 ;  /* 0x00000096886c723c */ /* 0x080fe2000004186c */
[----:B------:R1:W4:Y:S03]  /*b480*/  MUFU.EX2 R200, R144 ;  /* 0x0000009000c87308 */ /* 0x0003260000000800 */
[----:B------:R-:W-:Y:S04]  /*b490*/  MOV R148, R181 ;  /* 0x000000b500947202 */ /* 0x000fe80000000f00 */
[C---:B------:R-:W-:Y:S01]  /*b4a0*/  HMMA.16816.F32.BF16 R112, R132.reuse, R150, R112 ;  /* 0x000000968470723c */ /* 0x040fe20000041870 */
[--C-:B--2---:R-:W-:Y:S03]  /*b4b0*/  FFMA.FTZ R140, R247, c[0x0][0x2d0], -R175.reuse ;  /* 0x0000b400f78c7a23 */ /* 0x104fe600000108af */
[----:B------:R-:W-:Y:S01]  /*b4c0*/  MOV R247, R189 ;  /* 0x000000bd00f77202 */ /* 0x000fe20000000f00 */
[----:B------:R2:W-:Y:S01]  /*b4d0*/  MUFU.EX2 R206, R140 ;  /* 0x0000008c00ce7308 */ /* 0x0005e20000000800 */
[----:B------:R-:W-:Y:S01]  /*b4e0*/  FFMA.FTZ R175, R249, c[0x0][0x2d0], -R175 ;  /* 0x0000b400f9af7a23 */ /* 0x000fe200000108af */
[----:B------:R-:W-:Y:S02]  /*b4f0*/  MOV R249, R188 ;  /* 0x000000bc00f97202 */ /* 0x000fe40000000f00 */
[----:B------:R-:W-:Y:S03]  /*b500*/  LDSM.16.MT88.4 R188, [R225+0x3080] ;  /* 0x00308000e1bc783b */ /* 0x000fe60000004200 */
[----:B---3--:R-:W-:Y:S02]  /*b510*/  F2FP.BF16.PACK_AB R192, R207, R208 ;  /* 0x000000d0cfc0723e */ /* 0x008fe400000010ff */
[----:B------:R-:W-:Y:S01]  /*b520*/  MOV R151, R180 ;  /* 0x000000b400977202 */ /* 0x000fe20000000f00 */
[----:B------:R3:W5:Y:S01]  /*b530*/  MUFU.EX2 R204, R175 ;  /* 0x000000af00cc7308 */ /* 0x0007620000000800 */
[--C-:B-1----:R-:W-:Y:S01]  /*b540*/  FFMA.FTZ R144, R214, c[0x0][0x2d0], -R166.reuse ;  /* 0x0000b400d6907a23 */ /* 0x102fe200000108a6 */
[----:B----4-:R-:W-:Y:S01]  /*b550*/  F2FP.BF16.PACK_AB R193, R200, R171 ;  /* 0x000000abc8c1723e */ /* 0x010fe200000010ff */
[----:B------:R-:W-:Y:S01]  /*b560*/  FFMA.FTZ R166, R172, c[0x0][0x2d0], -R166 ;  /* 0x0000b400aca67a23 */ /* 0x000fe200000108a6 */
[----:B------:R-:W-:Y:S02]  /*b570*/  F2FP.BF16.PACK_AB R172, R251, R250 ;  /* 0x000000fafbac723e */ /* 0x000fe400000010ff */
[----:B------:R-:W-:Y:S02]  /*b580*/  MOV R214, R161 ;  /* 0x000000a100d67202 */ /* 0x000fe40000000f00 */
[----:B------:R-:W-:Y:S02]  /*b590*/  LDSM.16.MT88.4 R160, [R228+0x3080] ;  /* 0x00308000e4a0783b */ /* 0x000fe40000004200 */
[----:B------:R1:W-:Y:S06]  /*b5a0*/  MUFU.EX2 R170, R144 ;  /* 0x0000009000aa7308 */ /* 0x0003ec0000000800 */
[----:B--2---:R-:W2:Y:S04]  /*b5b0*/  LDSM.16.MT88.4 R140, [R227+0x4080] ;  /* 0x00408000e38c783b */ /* 0x004ea80000004200 */
[----:B------:R-:W4:Y:S01]  /*b5c0*/  MUFU.EX2 R166, R166 ;  /* 0x000000a600a67308 */ /* 0x000f220000000800 */
[----:B---3--:R-:W-:Y:S02]  /*b5d0*/  F2FP.BF16.PACK_AB R175, R209, R210 ;  /* 0x000000d2d1af723e */ /* 0x008fe400000010ff */
[----:B-----5:R-:W-:Y:S01]  /*b5e0*/  F2FP.BF16.PACK_AB R194, R204, R206 ;  /* 0x000000ceccc2723e */ /* 0x020fe200000010ff */
[----:B-1----:R-:W1:Y:S01]  /*b5f0*/  LDSM.16.MT88.4 R144, [R226+0x3080] ;  /* 0x00308000e290783b */ /* 0x002e620000004200 */
[----:B----4-:R-:W-:Y:S01]  /*b600*/  F2FP.BF16.PACK_AB R195, R166, R170 ;  /* 0x000000aaa6c3723e */ /* 0x010fe200000010ff */
[-C--:B--2---:R-:W-:Y:S08]  /*b610*/  HMMA.16816.F32.BF16 R116, R132, R140.reuse, R116 ;  /* 0x0000008c8474723c */ /* 0x084ff00000041874 */
[C---:B------:R-:W-:Y:S08]  /*b620*/  HMMA.16816.F32.BF16 R120, R136.reuse, R140, R120 ;  /* 0x0000008c8878723c */ /* 0x040ff00000041878 */
[-C--:B------:R-:W-:Y:S08]  /*b630*/  HMMA.16816.F32.BF16 R124, R136, R142.reuse, R124 ;  /* 0x0000008e887c723c */ /* 0x080ff0000004187c */
        /* <DEDUP_REMOVED lines=12> */
[C---:B------:R-:W-:Y:S01]  /*b700*/  HMMA.16816.F32.BF16 R136, R192.reuse, R144, R24 ;  /* 0x00000090c088723c */ /* 0x040fe20000041818 */
[----:B------:R-:W-:Y:S03]  /*b710*/  MOV R22, R148 ;  /* 0x0000009400167202 */ /* 0x000fe60000000f00 */
[----:B------:R-:W-:Y:S03]  /*b720*/  MOV R21, R149 ;  /* 0x0000009500157202 */ /* 0x000fe60000000f00 */
[----:B------:R-:W-:Y:S01]  /*b730*/  MOV R27, R242 ;  /* 0x000000f2001b7202 */ /* 0x000fe20000000f00 */
[-C--:B------:R-:W-:Y:S01]  /*b740*/  HMMA.16816.F32.BF16 R140, R192, R146.reuse, R28 ;  /* 0x00000092c08c723c */ /* 0x080fe2000004181c */
[----:B------:R-:W5:Y:S03]  /*b750*/  LDL.LU R29, [R1+0x14] ;  /* 0x00001400011d7983 */ /* 0x000f660000300800 */
[----:B------:R-:W-:Y:S01]  /*b760*/  MOV R242, R155 ;  /* 0x0000009b00f27202 */ /* 0x000fe20000000f00 */
[----:B------:R-:W5:Y:S01]  /*b770*/  LDL.LU R28, [R1+0x1c] ;  /* 0x00001c00011c7983 */ /* 0x000f620000300800 */
[----:B------:R-:W-:Y:S02]  /*b780*/  MOV R24, R223 ;  /* 0x000000df00187202 */ /* 0x000fe40000000f00 */
[C---:B------:R-:W-:Y:S01]  /*b790*/  HMMA.16816.F32.BF16 R144, R172.reuse, R146, R32 ;  /* 0x00000092ac90723c */ /* 0x040fe20000041820 */
[----:B------:R-:W5:Y:S03]  /*b7a0*/  LDL.LU R34, [R1+0x18] ;  /* 0x0000180001227983 */ /* 0x000f660000300800 */
[----:B------:R-:W-:Y:S02]  /*b7b0*/  MOV R223, R154 ;  /* 0x0000009a00df7202 */ /* 0x000fe40000000f00 */
[----:B------:R-:W-:Y:S02]  /*b7c0*/  MOV R26, R152 ;  /* 0x00000098001a7202 */ /* 0x000fe40000000f00 */
[-C--:B------:R-:W-:Y:S01]  /*b7d0*/  HMMA.16816.F32.BF16 R148, R172, R160.reuse, R36 ;  /* 0x000000a0ac94723c */ /* 0x080fe20000041824 */
[----:B------:R-:W-:Y:S03]  /*b7e0*/  MOV R25, R153 ;  /* 0x0000009900197202 */ /* 0x000fe60000000f00 */
[----:B------:R-:W-:Y:S02]  /*b7f0*/  MOV R30, R159 ;  /* 0x0000009f001e7202 */ /* 0x000fe40000000f00 */
[----:B------:R-:W-:Y:S02]  /*b800*/  MOV R31, R158 ;  /* 0x0000009e001f7202 */ /* 0x000fe40000000f00 */
[C---:B------:R-:W-:Y:S01]  /*b810*/  HMMA.16816.F32.BF16 R152, R192.reuse, R160, R40 ;  /* 0x000000a0c098723c */ /* 0x040fe20000041828 */
[----:B------:R-:W-:Y:S03]  /*b820*/  MOV R33, R157 ;  /* 0x0000009d00217202 */ /* 0x000fe60000000f00 */
[----:B------:R-:W-:Y:S04]  /*b830*/  MOV R35, R156 ;  /* 0x0000009c00237202 */ /* 0x000fe80000000f00 */
        /* <DEDUP_REMOVED lines=21> */
[----:B------:R-:W-:Y:S01]  /*b990*/  HMMA.16816.F32.BF16 R128, R172, R18, R128 ;  /* 0x00000012ac80723c */ /* 0x000fe20000041880 */
[----:B-----5:R-:W-:Y:S03]  /*b9a0*/  FFMA.FTZ R164, R164, R29, R35 ;  /* 0x0000001da4a47223 */ /* 0x020fe60000010023 */
[----:B------:R-:W-:Y:S02]  /*b9b0*/  FFMA.FTZ R4, R2, R28, R30 ;  /* 0x0000001c02047223 */ /* 0x000fe4000001001e */
[----:B------:R-:W-:Y:S02]  /*b9c0*/  FADD.FTZ R164, R24, R164 ;  /* 0x000000a418a47221 */ /* 0x000fe40000010000 */
[----:B------:R-:W-:Y:S04]  /*b9d0*/  FFMA.FTZ R165, R165, R34, R33 ;  /* 0x00000022a5a57223 */ /* 0x000fe80000010021 */
        /* <DEDUP_REMOVED lines=53> */
.L_x_2960:
        /* <DEDUP_REMOVED lines=25> */
.L_x_2979:
[----:B------:R-:W-:Y:S02]  /*bec0*/  ULDC UR4, c[0x0][0x32c] ;  /* 0x0000cb0000047ab9 */ /* 0x000fe40000000800 */
[----:B------:R-:W-:-:S03]  /*bed0*/  UISETP.NE.AND UP0, UPT, UR4, 0x1, UPT ;  /* 0x000000010400788c */ /* 0x000fc6000bf05270 */
[----:B------:R-:W-:Y:S02]  /*bee0*/  ULDC.64 UR4, c[0x0][0x330] ;  /* 0x0000cc0000047ab9 */ /* 0x000fe40000000a00 */
[----:B------:R-:W-:-:S06]  /*bef0*/  UIMAD.WIDE.U32 UR22, UR7, UR4, URZ ;  /* 0x00000004071672a5 */ /* 0x000fcc000f8e003f */
[----:B------:R-:W-:Y:S02]  /*bf00*/  @UP0 USHF.R.U32.HI UR7, URZ, UR5, UR23 ;  /* 0x000000053f070299 */ /* 0x000fe40008011617 */
.L_x_2980:
[----:B------:R-:W-:Y:S02]  /*bf10*/  ULDC UR4, c[0x0][0x32c] ;  /* 0x0000cb0000047ab9 */ /* 0x000fe40000000800 */
[----:B------:R-:W-:-:S04]  /*bf20*/  UIMAD UR4, UR7, UR4, URZ ;  /* 0x00000004070472a4 */ /* 0x000fc8000f8e023f */
[----:B------:R-:W-:-:S04]  /*bf30*/  UISETP.LT.AND UP0, UPT, UR6, UR4, UPT ;  /* 0x000000040600728c */ /* 0x000fc8000bf01270 */
[----:B------:R-:W-:-:S04]  /*bf40*/  USEL UR6, UR6, UR4, !UP0 ;  /* 0x0000000406067287 */ /* 0x000fc8000c000000 */
.L_x_2978:
        /* <DEDUP_REMOVED lines=9> */
[----:B-1----:R-:W-:Y:S01]  /*bfe0*/  IMAD.MOV.U32 R2, RZ, RZ, R168 ;  /* 0x000000ffff027224 */ /* 0x002fe200078e00a8 */
[----:B------:R-:W-:Y:S01]  /*bff0*/  MOV R170, R3 ;  /* 0x0000000300aa7202 */ /* 0x000fe20000000f00 */
[----:B------:R-:W-:Y:S01]  /*c000*/  IMAD.MOV.U32 R0, RZ, RZ, R169 ;  /* 0x000000ffff007224 */ /* 0x000fe200078e00a9 */
[----:B------:R-:W-:Y:S01]  /*c010*/  MOV R164, R167 ;  /* 0x000000a700a47202 */ /* 0x000fe20000000f00 */
[----:B------:R-:W-:Y:S02]  /*c020*/  UMOV UR23, UR13 ;  /* 0x0000000d00177c82 */ /* 0x000fe40008000000 */
[----:B------:R-:W-:Y:S02]  /*c030*/  ULDC.64 UR6, c[0x0][0x208] ;  /* 0x0000820000067ab9 */ /* 0x000fe40000000a00 */
[----:B------:R-:W-:Y:S02]  /*c040*/  ULDC.64 UR4, c[0x0][0x1e0] ;  /* 0x0000780000047ab9 */ /* 0x000fe40000000a00 */
.L_x_2982:
[----:B------:R-:W2:Y:S01]  /*c050*/  LDL.64 R22, [R1+0x38] ;  /* 0x0000380001167983 */ /* 0x000ea20000100a00 */
[----:B------:R-:W-:Y:S04]  /*c060*/  DEPBAR.LE SB0, 0x0 ;  /* 0x000080000000791a */ /* 0x000fe80000000000 */
[----:B------:R-:W-:Y:S01]  /*c070*/  UISETP.GT.AND UP0, UPT, UR8, UR23, UPT ;  /* 0x000000170800728c */ /* 0x000fe2000bf04270 */
[----:B------:R-:W3:Y:S06]  /*c080*/  LDL.64 R20, [R1+0x48] ;  /* 0x0000480001147983 */ /* 0x000eec0000100a00 */
[----:B------:R-:W-:Y:S01]  /*c090*/  BAR.SYNC.DEFER_BLOCKING 0x0 ;  /* 0x0000000000007b1d */ /* 0x000fe20000010000 */
[----:B------:R-:W-:Y:S03]  /*c0a0*/  PLOP3.LUT P0, PT, PT, PT, UP0, 0x80, 0x0 ;  /* 0x000000000000781c */ /* 0x000fe60003f0f008 */
[----:B------:R-:W-:Y:S02]  /*c0b0*/  @!UP0 USHF.R.S32.HI UR13, URZ, 0x1f, UR23 ;  /* 0x0000001f3f0d8899 */ /* 0x000fe40008011417 */
[----:B------:R-:W-:Y:S02]  /*c0c0*/  @!UP0 UIMAD.WIDE.U32 UR24, UR23, UR6, URZ ;  /* 0x00000006171882a5 */ /* 0x000fe4000f8e003f */
[----:B------:R-:W-:Y:S04]  /*c0d0*/  @!UP0 UIMAD UR13, UR13, UR6, URZ ;  /* 0x000000060d0d82a4 */ /* 0x000fe8000f8e023f */
[----:B------:R-:W-:Y:S01]  /*c0e0*/  @!UP0 UIMAD UR13, UR23, UR7, UR13 ;  /* 0x00000007170d82a4 */ /* 0x000fe2000f8e020d */
[----:B------:R-:W-:Y:S03]  /*c0f0*/  MOV R3, UR24 ;  /* 0x0000001800037c02 */ /* 0x000fe60008000f00 */
[----:B------:R-:W-:Y:S04]  /*c100*/  @!UP0 UIADD3 UR13, UR25, UR13, URZ ;  /* 0x0000000d190d8290 */ /* 0x000fe8000fffe03f */
[----:B------:R-:W-:Y:S02]  /*c110*/  @!UP0 UIMAD UR13, UR13, 0x30, URZ ;  /* 0x000000300d0d88a4 */ /* 0x000fe4000f8e023f */
[----:B------:R-:W-:Y:S01]  /*c120*/  UISETP.GT.AND UP0, UPT, UR23, UR8, UPT ;  /* 0x000000081700728c */ /* 0x000fe2000bf04270 */
[----:B-----5:R-:W-:Y:S08]  /*c130*/  LDSM.16.M88.4 R48, [R231+0x8080] ;  /* 0x00808000e730783b */ /* 0x020ff00000000200 */
[----:B------:R-:W1:Y:S02]  /*c140*/  LDSM.16.M88.4 R16, [R224+0x5080] ;  /* 0x00508000e010783b */ /* 0x000e640000000200 */
[----:B------:R-:W-:Y:S06]  /*c150*/  @UP0 USHF.L.U64.HI UR25, UR4, 0x5, UR5 ;  /* 0x0000000504190899 */ /* 0x000fec0008010205 */
[----:B------:R-:W4:Y:S08]  /*c160*/  LDSM.16.M88.4 R44, [R231+0xa080] ;  /* 0x00a08000e72c783b */ /* 0x000f300000000200 */
[----:B------:R-:W2:Y:S08]  /*c170*/  LDSM.16.M88.4 R32, [R224+0x5880] ;  /* 0x00588000e020783b */ /* 0x000eb00000000200 */
        /* <DEDUP_REMOVED lines=9> */
[----:B------:R-:W1:Y:S08]  /*c210*/  LDSM.16.M88.4 R208, [R240] ;  /* 0x00000000f0d0783b */ /* 0x000e700000000200 */
[----:B------:R-:W4:Y:S01]  /*c220*/  LDL.64 R250, [R1+0x40] ;  /* 0x0000400001fa7983 */ /* 0x000f220000100a00 */
[----:B--2---:R-:W-:Y:S02]  /*c230*/  @!P0 MOV R25, R23 ;  /* 0x0000001700198202 */ /* 0x004fe40000000f00 */
[----:B---3--:R-:W-:Y:S02]  /*c240*/  @!P0 MOV R24, R20 ;  /* 0x0000001400188202 */ /* 0x008fe40000000f00 */
[-C--:B------:R-:W-:Y:S03]  /*c250*/  HMMA.16816.F32.BF16 R20, R48, R32.reuse, RZ ;  /* 0x000000203014723c */ /* 0x080fe600000418ff */
[----:B------:R-:W-:Y:S05]  /*c260*/  @!P0 IMAD.WIDE.U32 R24, R3, 0x30, R24 ;  /* 0x0000003003188825 */ /* 0x000fea00078e0018 */
[C---:B------:R-:W-:Y:S04]  /*c270*/  @!P0 SHF.L.U32 R3, R24.reuse, 0x1, RZ ;  /* 0x0000000118038819 */ /* 0x040fe800000006ff */
[----:B------:R-:W-:Y:S01]  /*c280*/  @!P0 IADD3 R25, R25, UR13, RZ ;  /* 0x0000000d19198c10 */ /* 0x000fe2000fffe0ff */
[----:B------:R-:W-:Y:S01]  /*c290*/  UIADD3 UR13, UR23, -0x1, URZ ;  /* 0xffffffff170d7890 */ /* 0x000fe2000fffe03f */
[C---:B------:R-:W-:Y:S02]  /*c2a0*/  @!P0 IADD3 R28, P1, R3.reuse, c[0x0][0x1f8], RZ ;  /* 0x00007e00031c8a10 */ /* 0x040fe40007f3e0ff */
[----:B------:R-:W-:Y:S01]  /*c2b0*/  @!P0 IADD3 R40, P6, R3, 0x80, RZ ;  /* 0x0000008003288810 */ /* 0x000fe20007fde0ff */
[----:B------:R-:W-:Y:S01]  /*c2c0*/  @UP0 UIMAD.WIDE.U32 UR26, UR13, UR4, URZ ;  /* 0x000000040d1a02a5 */ /* 0x000fe2000f8e003f */
[----:B------:R-:W-:Y:S01]  /*c2d0*/  @!P0 SHF.L.U64.HI R3, R24, 0x1, R25 ;  /* 0x0000000118038819 */ /* 0x000fe20000010219 */
[----:B------:R-:W-:Y:S01]  /*c2e0*/  @UP0 USHF.R.S32.HI UR24, URZ, 0x1f, UR13 ;  /* 0x0000001f3f180899 */ /* 0x000fe2000801140d */
[C---:B------:R-:W-:Y:S02]  /*c2f0*/  HMMA.16816.F32.BF16 R24, R44.reuse, R32, RZ ;  /* 0x000000202c18723c */ /* 0x040fe400000418ff */
[----:B------:R-:W-:Y:S01]  /*c300*/  @!P0 IADD3.X R29, R3, c[0x0][0x1fc], RZ, P1, !PT ;  /* 0x00007f00031d8a10 */ /* 0x000fe20000ffe4ff */
[----:B------:R-:W-:Y:S01]  /*c310*/  @UP0 UIMAD UR24, UR24, UR4, URZ ;  /* 0x00000004181802a4 */ /* 0x000fe2000f8e023f */
[----:B------:R-:W-:Y:S02]  /*c320*/  @!P0 IADD3 R40, P5, R40, c[0x0][0x1f8], RZ ;  /* 0x00007e0028288a10 */ /* 0x000fe40007fbe0ff */
[----:B------:R-:W-:Y:S01]  /*c330*/  @!P0 IADD3 R36, P2, R28, UR12, RZ ;  /* 0x0000000c1c248c10 */ /* 0x000fe2000ff5e0ff */
[----:B------:R-:W-:Y:S01]  /*c340*/  @!PT LDS RZ, [RZ] ;  /* 0x00000000fffff984 */ /* 0x000fe20000000800 */
[----:B------:R-:W-:Y:S01]  /*c350*/  @!PT LDS RZ, [RZ] ;  /* 0x00000000fffff984 */ /* 0x000fe20000000800 */
[----:B------:R-:W-:Y:S01]  /*c360*/  @!PT LDS RZ, [RZ] ;  /* 0x00000000fffff984 */ /* 0x000fe20000000800 */
[----:B------:R2:W-:Y:S01]  /*c370*/  @!P0 LDGSTS.E.BYPASS.LTC128B.128 [R243+0x2080], [R28.64], !P4 ;  /* 0x020800001cf38fae */ /* 0x0005e2000e101d54 */
[----:B------:R-:W-:Y:S01]  /*c380*/  @!P0 IADD3.X R41, RZ, c[0x0][0x1fc], R3, P5, P6 ;  /* 0x00007f00ff298a10 */ /* 0x000fe20002fec403 */
[----:B------:R-:W-:Y:S03]  /*c390*/  @UP0 UIMAD UR24, UR13, UR5, UR24 ;  /* 0x000000050d1802a4 */ /* 0x000fe6000f8e0218 */
[----:B------:R-:W-:Y:S01]  /*c3a0*/  @!P0 IADD3.X R37, R29, UR11, RZ, P2, !PT ;  /* 0x0000000b1d258c10 */ /* 0x000fe200097fe4ff */
[----:B------:R-:W-:Y:S01]  /*c3b0*/  @UP0 UIADD3 UR24, UR27, UR24, URZ ;  /* 0x000000181b180290 */ /* 0x000fe2000fffe03f */
[----:B------:R-:W-:Y:S01]  /*c3c0*/  @!P0 IADD3 R38, P1, R36, UR12, RZ ;  /* 0x0000000c24268c10 */ /* 0x000fe2000ff3e0ff */
[----:B------:R3:W-:Y:S02]  /*c3d0*/  @!P0 LDGSTS.E.BYPASS.LTC128B.128 [R243+0x3880], [R40.64], !P3 ;  /* 0x0388000028f38fae */ /* 0x0007e4000d901d54 */
[----:B------:R-:W-:Y:S01]  /*c3e0*/  @UP0 UIMAD UR24, UR24, 0x30, URZ ;  /* 0x00000030181808a4 */ /* 0x000fe2000f8e023f */
[----:B------:R-:W-:Y:S05]  /*c3f0*/  @!P0 IADD3.X R39, R37, UR11, RZ, P1, !PT ;  /* 0x0000000b25278c10 */ /* 0x000fea0008ffe4ff */
        /* <DEDUP_REMOVED lines=12> */
[C---:B---3--:R-:W-:Y:S08]  /*c4c0*/  HMMA.16816.F32.BF16 R40, R44.reuse, R172, RZ ;  /* 0x000000ac2c28723c */ /* 0x048ff000000418ff */
[-C--:B------:R-:W-:Y:S08]  /*c4d0*/  HMMA.16816.F32.BF16 R44, R44, R174.reuse, RZ ;  /* 0x000000ae2c2c723c */ /* 0x080ff000000418ff */
[----:B------:R-:W-:Y:S01]  /*c4e0*/  HMMA.16816.F32.BF16 R48, R48, R174, RZ ;  /* 0x000000ae3030723c */ /* 0x000fe200000418ff */
[----:B------:R-:W3:Y:S07]  /*c4f0*/  LDSM.16.M88.4 R172, [R230+0x5880] ;  /* 0x00588000e6ac783b */ /* 0x000eee0000000200 */
[-C--:B------:R-:W-:Y:S08]  /*c500*/  HMMA.16816.F32.BF16 R4, R192, R196.reuse, R4 ;  /* 0x000000c4c004723c */ /* 0x080ff00000041804 */
[C---:B----4-:R-:W-:Y:S08]  /*c510*/  HMMA.16816.F32.BF16 R8, R200.reuse, R196, R8 ;  /* 0x000000c4c808723c */ /* 0x050ff00000041808 */
[-C--:B------:R-:W-:Y:S08]  /*c520*/  HMMA.16816.F32.BF16 R12, R200, R198.reuse, R12 ;  /* 0x000000c6c80c723c */ /* 0x080ff0000004180c */
[C---:B------:R-:W-:Y:S01]  /*c530*/  HMMA.16816.F32.BF16 R16, R192.reuse, R198, R16 ;  /* 0x000000c6c010723c */ /* 0x040fe20000041810 */
[----:B------:R-:W4:Y:S07]  /*c540*/  LDSM.16.M88.4 R196, [R230+0x6080] ;  /* 0x00608000e6c4783b */ /* 0x000f2e0000000200 */
        /* <DEDUP_REMOVED lines=22> */
[-C--:B----4-:R-:W-:Y:S08]  /*c6b0*/  HMMA.16816.F32.BF16 R36, R212, R196.reuse, R36 ;  /* 0x000000c4d424723c */ /* 0x090ff00000041824 */
[C---:B------:R-:W-:Y:S08]  /*c6c0*/  HMMA.16816.F32.BF16 R40, R220.reuse, R196, R40 ;  /* 0x000000c4dc28723c */ /* 0x040ff00000041828 */
[-C--:B------:R-:W-:Y:S01]  /*c6d0*/  HMMA.16816.F32.BF16 R44, R220, R198.reuse, R44 ;  /* 0x000000c6dc2c723c */ /* 0x080fe2000004182c */
[----:B------:R-:W-:Y:S07]  /*c6e0*/  LDSM.16.M88.4 R220, [R238] ;  /* 0x00000000eedc783b */ /* 0x000fee0000000200 */
[----:B------:R-:W-:Y:S01]  /*c6f0*/  HMMA.16816.F32.BF16 R48, R212, R198, R48 ;  /* 0x000000c6d430723c */ /* 0x000fe20000041830 */
[----:B------:R-:W-:Y:S07]  /*c700*/  LDSM.16.M88.4 R196, [R231+0xc080] ;  /* 0x00c08000e7c4783b */ /* 0x000fee0000000200 */
[-C--:B------:R-:W-:Y:S01]  /*c710*/  HMMA.16816.F32.BF16 R4, R192, R200.reuse, R4 ;  /* 0x000000c8c004723c */ /* 0x080fe20000041804 */
[----:B------:R-:W3:Y:S07]  /*c720*/  LDSM.16.M88.4 R212, [R224+0x6880] ;  /* 0x00688000e0d4783b */ /* 0x000eee0000000200 */
        /* <DEDUP_REMOVED lines=8> */
[----:B------:R-:W2:Y:S07]  /*c7b0*/  LDSM.16.M88.4 R208, [R224+0x7880] ;  /* 0x00788000e0d0783b */ /* 0x000eae0000000200 */
[-C--:B-1----:R-:W-:Y:S08]  /*c7c0*/  HMMA.16816.F32.BF16 R36, R192, R172.reuse, R36 ;  /* 0x000000acc024723c */ /* 0x082ff00000041824 */
[C---:B------:R-:W-:Y:S08]  /*c7d0*/  HMMA.16816.F32.BF16 R40, R204.reuse, R172, R40 ;  /* 0x000000accc28723c */ /* 0x040ff00000041828 */
[-C--:B------:R-:W-:Y:S01]  /*c7e0*/  HMMA.16816.F32.BF16 R44, R204, R174.reuse, R44 ;  /* 0x000000aecc2c723c */ /* 0x080fe2000004182c */
[----:B------:R-:W-:Y:S07]  /*c7f0*/  LDSM.16.M88.4 R204, [R233+0xe080] ;  /* 0x00e08000e9cc783b */ /* 0x000fee0000000200 */
[----:B------:R-:W-:Y:S01]  /*c800*/  HMMA.16816.F32.BF16 R48, R192, R174, R48 ;  /* 0x000000aec030723c */ /* 0x000fe20000041830 */
[----:B------:R-:W-:Y:S07]  /*c810*/  LDSM.16.M88.4 R172, [R233+0xc080] ;  /* 0x00c08000e9ac783b */ /* 0x000fee0000000200 */
[-C--:B---3--:R-:W-:Y:S01]  /*c820*/  HMMA.16816.F32.BF16 R4, R196, R212.reuse, R4 ;  /* 0x000000d4c404723c */ /* 0x088fe20000041804 */
[----:B------:R-:W1:Y:S07]  /*c830*/  LDSM.16.M88.4 R192, [R239] ;  /* 0x00000000efc0783b */ /* 0x000e6e0000000200 */
[C---:B------:R-:W-:Y:S08]  /*c840*/  HMMA.16816.F32.BF16 R8, R216.reuse, R212, R8 ;  /* 0x000000d4d808723c */ /* 0x040ff00000041808 */
[-C--:B------:R-:W-:Y:S08]  /*c850*/  HMMA.16816.F32.BF16 R12, R216, R214.reuse, R12 ;  /* 0x000000d6d80c723c */ /* 0x080ff0000004180c */
[C---:B------:R-:W-:Y:S01]  /*c860*/  HMMA.16816.F32.BF16 R16, R196.reuse, R214, R16 ;  /* 0x000000d6c410723c */ /* 0x040fe20000041810 */
[----:B------:R-:W3:Y:S07]  /*c870*/  LDSM.16.M88.4 R212, [R237] ;  /* 0x00000000edd4783b */ /* 0x000eee0000000200 */
        /* <DEDUP_REMOVED lines=11> */
[-C--:B-1----:R-:W-:Y:S01]  /*c930*/  HMMA.16816.F32.BF16 R4, R172, R192.reuse, R4 ;  /* 0x000000c0ac04723c */ /* 0x082fe20000041804 */
[----:B------:R-:W1:Y:S07]  /*c940*/  LDSM.16.M88.4 R208, [R232+0xe080] ;  /* 0x00e08000e8d0783b */ /* 0x000e6e0000000200 */
[C---:B------:R-:W-:Y:S08]  /*c950*/  HMMA.16816.F32.BF16 R8, R204.reuse, R192, R8 ;  /* 0x000000c0cc08723c */ /* 0x040ff00000041808 */
        /* <DEDUP_REMOVED lines=14> */
[-C--:B--2---:R-:W-:Y:S01]  /*ca40*/  HMMA.16816.F32.BF16 R4, R196, R200.reuse, R4 ;  /* 0x000000c8c404723c */ /* 0x084fe20000041804 */
[----:B------:R-:W2:Y:S07]  /*ca50*/  LDSM.16.M88.4 R212, [R229+0x2000] ;  /* 0x00200000e5d4783b */ /* 0x000eae0000000200 */
[C---:B-1----:R-:W-:Y:S08]  /*ca60*/  HMMA.16816.F32.BF16 R8, R208.reuse, R200, R8 ;  /* 0x000000c8d008723c */ /* 0x042ff00000041808 */
[-C--:B------:R-:W-:Y:S08]  /*ca70*/  HMMA.16816.F32.BF16 R12, R208, R202.reuse, R12 ;  /* 0x000000cad00c723c */ /* 0x080ff0000004180c */
[C---:B------:R-:W-:Y:S01]  /*ca80*/  HMMA.16816.F32.BF16 R16, R196.reuse, R202, R16 ;  /* 0x000000cac410723c */ /* 0x040fe20000041810 */
[----:B------:R-:W1:Y:S01]  /*ca90*/  LDSM.16.M88.4 R200, [R229+0x2800] ;  /* 0x00280000e5c8783b */ /* 0x000e620000000200 */
[----:B------:R-:W-:Y:S06]  /*caa0*/  DEPBAR.LE SB0, 0x0 ;  /* 0x000080000000791a */ /* 0x000fec0000000000 */
[-C--:B----4-:R-:W-:Y:S01]  /*cab0*/  HMMA.16816.F32.BF16 R20, R196, R192.reuse, R20 ;  /* 0x000000c0c414723c */ /* 0x090fe20000041814 */
[----:B------:R-:W-:Y:S07]  /*cac0*/  BAR.SYNC.DEFER_BLOCKING 0x0 ;  /* 0x0000000000007b1d */ /* 0x000fee0000010000 */
[C---:B------:R-:W-:Y:S08]  /*cad0*/  HMMA.16816.F32.BF16 R24, R208.reuse, R192, R24 ;  /* 0x000000c0d018723c */ /* 0x040ff00000041818 */
[-C--:B------:R-:W-:Y:S08]  /*cae0*/  HMMA.16816.F32.BF16 R28, R208, R194.reuse, R28 ;  /* 0x000000c2d01c723c */ /* 0x080ff0000004181c */
[C---:B------:R-:W-:Y:S01]  /*caf0*/  HMMA.16816.F32.BF16 R32, R196.reuse, R194, R32 ;  /* 0x000000c2c420723c */ /* 0x040fe20000041820 */
[----:B------:R-:W3:Y:S06]  /*cb00*/  LDL.64 R192, [R1+0x30] ;  /* 0x0000300001c07983 */ /* 0x000eec0000100a00 */
[----:B------:R-:W3:Y:S01]  /*cb10*/  LDL.LU R252, [R1+0x18] ;  /* 0x0000180001fc7983 */ /* 0x000ee20000300800 */
[-C--:B------:R-:W-:Y:S03]  /*cb20*/  HMMA.16816.F32.BF16 R36, R196, R216.reuse, R36 ;  /* 0x000000d8c424723c */ /* 0x080fe60000041824 */
[----:B------:R-:W3:Y:S05]  /*cb30*/  LDL.LU R251, [R1+0x14] ;  /* 0x0000140001fb7983 */ /* 0x000eea0000300800 */
[C---:B------:R-:W-:Y:S08]  /*cb40*/  HMMA.16816.F32.BF16 R40, R208.reuse, R216, R40 ;  /* 0x000000d8d028723c */ /* 0x040ff00000041828 */
[-C--:B------:R-:W-:Y:S08]  /*cb50*/  HMMA.16816.F32.BF16 R44, R208, R218.reuse, R44 ;  /* 0x000000dad02c723c */ /* 0x080ff0000004182c */
[----:B------:R-:W-:Y:S08]  /*cb60*/  HMMA.16816.F32.BF16 R48, R196, R218, R48 ;  /* 0x000000dac430723c */ /* 0x000ff00000041830 */
[-C--:B---3--:R-:W-:Y:S08]  /*cb70*/  HMMA.16816.F32.BF16 R4, R204, R220.reuse, R4 ;  /* 0x000000dccc04723c */ /* 0x088ff00000041804 */
[C---:B------:R-:W-:Y:S08]  /*cb80*/  HMMA.16816.F32.BF16 R8, R172.reuse, R220, R8 ;  /* 0x000000dcac08723c */ /* 0x040ff00000041808 */
[-C--:B------:R-:W-:Y:S08]  /*cb90*/  HMMA.16816.F32.BF16 R12, R172, R222.reuse, R12 ;  /* 0x000000deac0c723c */ /* 0x080ff0000004180c */
[C---:B------:R-:W-:Y:S04]  /*cba0*/  HMMA.16816.F32.BF16 R16, R204.reuse, R222, R16 ;  /* 0x000000decc10723c */ /* 0x040fe80000041810 */
[----:B------:R-:W-:Y:S02]  /*cbb0*/  FMNMX.FTZ R3, R4, R0, !PT ;  /* 0x0000000004037209 */ /* 0x000fe40007810000 */
[----:B------:R-:W-:Y:S02]  /*cbc0*/  FMNMX.FTZ R165, R6, R2, !PT ;  /* 0x0000000206a57209 */ /* 0x000fe40007810000 */
[-C--:B--2---:R-:W-:Y:S04]  /*cbd0*/  HMMA.16816.F32.BF16 R20, R204, R212.reuse, R20 ;  /* 0x000000d4cc14723c */ /* 0x084fe80000041814 */
        /* <DEDUP_REMOVED lines=40> */
[----:B------:R-:W2:Y:S01]  /*ce60*/  SHFL.BFLY PT, R167, R3, 0x2, 0x1f ;  /* 0x0c401f0003a77f89 */ /* 0x000ea200000e0000 */
[----:B------:R-:W-:Y:S04]  /*ce70*/  FMNMX.FTZ R165, R44, R165, !PT ;  /* 0x000000a52ca57209 */ /* 0x000fe80007810000 */
[----:B------:R-:W-:Y:S05]  /*ce80*/  FMNMX.FTZ R165, R45, R165, !PT ;  /* 0x000000a52da57209 */ /* 0x000fea0007810000 */
[----:B------:R-:W3:Y:S01]  /*ce90*/  SHFL.BFLY PT, R168, R165, 0x2, 0x1f ;  /* 0x0c401f00a5a87f89 */ /* 0x000ee200000e0000 */
[----:B-1----:R-:W-:Y:S02]  /*cea0*/  FMNMX.FTZ R169, R169, R166, !PT ;  /* 0x000000a6a9a97209 */ /* 0x002fe40007810000 */
[----:B------:R-:W-:Y:S05]  /*ceb0*/  FMNMX.FTZ R166, R10, R170, !PT ;  /* 0x000000aa0aa67209 */ /* 0x000fea0007810000 */
[----:B------:R-:W1:Y:S01]  /*cec0*/  SHFL.BFLY PT, R171, R169, 0x1, 0x1f ;  /* 0x0c201f00a9ab7f89 */ /* 0x000e6200000e0000 */
[----:B------:R-:W-:Y:S04]  /*ced0*/  FMNMX.FTZ R166, R11, R166, !PT ;  /* 0x000000a60ba67209 */ /* 0x000fe80007810000 */
[----:B------:R-:W-:Y:S02]  /*cee0*/  FMNMX.FTZ R166, R14, R166, !PT ;  /* 0x000000a60ea67209 */ /* 0x000fe40007810000 */
[----:B--2---:R-:W-:Y:S02]  /*cef0*/  FMNMX.FTZ R3, R3, R167, !PT ;  /* 0x000000a703037209 */ /* 0x004fe40007810000 */
[----:B------:R-:W-:Y:S03]  /*cf00*/  FMNMX.FTZ R166, R15, R166, !PT ;  /* 0x000000a60fa67209 */ /* 0x000fe60007810000 */
[----:B------:R-:W2:Y:S01]  /*cf10*/  SHFL.BFLY PT, R167, R3, 0x1, 0x1f ;  /* 0x0c201f0003a77f89 */ /* 0x000ea200000e0000 */
[----:B------:R-:W-:Y:S02]  /*cf20*/  FMNMX.FTZ R166, R26, R166, !PT ;  /* 0x000000a61aa67209 */ /* 0x000fe40007810000 */
[----:B---3--:R-:W-:Y:S02]  /*cf30*/  FMNMX.FTZ R165, R165, R168, !PT ;  /* 0x000000a8a5a57209 */ /* 0x008fe40007810000 */
[----:B------:R-:W-:Y:S03]  /*cf40*/  FMNMX.FTZ R166, R27, R166, !PT ;  /* 0x000000a61ba67209 */ /* 0x000fe60007810000 */
[----:B------:R-:W3:Y:S01]  /*cf50*/  SHFL.BFLY PT, R172, R165, 0x1, 0x1f ;  /* 0x0c201f00a5ac7f89 */ /* 0x000ee200000e0000 */
[----:B------:R-:W-:Y:S02]  /*cf60*/  FMNMX.FTZ R166, R30, R166, !PT ;  /* 0x000000a61ea67209 */ /* 0x000fe40007810000 */
[----:B-1----:R-:W-:Y:S02]  /*cf70*/  FMNMX.FTZ R169, R169, R171, !PT ;  /* 0x000000aba9a97209 */ /* 0x002fe40007810000 */
[----:B------:R-:W-:Y:S03]  /*cf80*/  FMNMX.FTZ R166, R31, R166, !PT ;  /* 0x000000a61fa67209 */ /* 0x000fe60007810000 */
[C---:B------:R-:W-:Y:S02]  /*cf90*/  FADD.FTZ R0, -R169.reuse, R0 ;  /* 0x00000000a9007221 */ /* 0x040fe40000010100 */
[----:B------:R-:W-:Y:S02]  /*cfa0*/  FMUL.FTZ R204, R169, c[0x0][0x2d0] ;  /* 0x0000b400a9cc7a20 */ /* 0x000fe40000410000 */
[----:B------:R-:W-:Y:S02]  /*cfb0*/  FMUL.FTZ R0, R0, c[0x0][0x2d0] ;  /* 0x0000b40000007a20 */ /* 0x000fe40000410000 */
[--C-:B------:R-:W-:Y:S01]  /*cfc0*/  FFMA.FTZ R4, R4, c[0x0][0x2d0], -R204.reuse ;  /* 0x0000b40004047a23 */ /* 0x100fe200000108cc */
[----:B--2---:R-:W-:Y:S01]  /*cfd0*/  FMNMX.FTZ R168, R3, R167, !PT ;  /* 0x000000a703a87209 */ /* 0x004fe20007810000 */
[--C-:B------:R-:W-:Y:S01]  /*cfe0*/  FFMA.FTZ R5, R5, c[0x0][0x2d0], -R204.reuse ;  /* 0x0000b40005057a23 */ /* 0x100fe200000108cc */
[----:B------:R-:W-:Y:S01]  /*cff0*/  FMNMX.FTZ R3, R42, R166, !PT ;  /* 0x000000a62a037209 */ /* 0x000fe20007810000 */
[----:B------:R1:W-:Y:S01]  /*d000*/  MUFU.EX2 R245, R4 ;  /* 0x0000000400f57308 */ /* 0x0003e20000000800 */
[----:B------:R-:W-:Y:S02]  /*d010*/  FFMA.FTZ R16, R16, c[0x0][0x2d0], -R204 ;  /* 0x0000b40010107a23 */ /* 0x000fe400000108cc */
[C---:B------:R-:W-:Y:S02]  /*d020*/  FADD.FTZ R2, -R168.reuse, R2 ;  /* 0x00000002a8027221 */ /* 0x040fe40000010100 */
[----:B------:R-:W-:Y:S01]  /*d030*/  FMUL.FTZ R205, R168, c[0x0][0x2d0] ;  /* 0x0000b400a8cd7a20 */ /* 0x000fe20000410000 */
[----:B---3--:R-:W-:Y:S01]  /*d040*/  FMNMX.FTZ R167, R165, R172, !PT ;  /* 0x000000aca5a77209 */ /* 0x008fe20007810000 */
[----:B------:R-:W-:Y:S02]  /*d050*/  FMUL.FTZ R2, R2, c[0x0][0x2d0] ;  /* 0x0000b40002027a20 */ /* 0x000fe40000410000 */
[--C-:B------:R-:W-:Y:S01]  /*d060*/  FFMA.FTZ R6, R6, c[0x0][0x2d0], -R205.reuse ;  /* 0x0000b40006067a23 */ /* 0x100fe200000108cd */
[----:B------:R2:W-:Y:S01]  /*d070*/  MUFU.EX2 R166, R0 ;  /* 0x0000000000a67308 */ /* 0x0005e20000000800 */
[----:B------:R-:W-:Y:S02]  /*d080*/  FMUL.FTZ R206, R167, c[0x0][0x2d0] ;  /* 0x0000b400a7ce7a20 */ /* 0x000fe40000410000 */
[--C-:B------:R-:W-:Y:S02]  /*d090*/  FFMA.FTZ R7, R7, c[0x0][0x2d0], -R205.reuse ;  /* 0x0000b40007077a23 */ /* 0x100fe400000108cd */
[--C-:B------:R-:W-:Y:S02]  /*d0a0*/  FFMA.FTZ R8, R8, c[0x0][0x2d0], -R206.reuse ;  /* 0x0000b40008087a23 */ /* 0x100fe400000108ce */
[----:B------:R-:W-:Y:S02]  /*d0b0*/  FFMA.FTZ R9, R9, c[0x0][0x2d0], -R206 ;  /* 0x0000b40009097a23 */ /* 0x000fe400000108ce */
[----:B------:R-:W-:Y:S01]  /*d0c0*/  FFMA.FTZ R17, R17, c[0x0][0x2d0], -R204 ;  /* 0x0000b40011117a23 */ /* 0x000fe200000108cc */
[----:B------:R3:W-:Y:S01]  /*d0d0*/  MUFU.EX2 R165, R2 ;  /* 0x0000000200a57308 */ /* 0x0007e20000000800 */
[--C-:B------:R-:W-:Y:S02]  /*d0e0*/  FFMA.FTZ R18, R18, c[0x0][0x2d0], -R205.reuse ;  /* 0x0000b40012127a23 */ /* 0x100fe400000108cd */
[--C-:B------:R-:W-:Y:S01]  /*d0f0*/  FFMA.FTZ R19, R19, c[0x0][0x2d0], -R205.reuse ;  /* 0x0000b40013137a23 */ /* 0x100fe200000108cd */
[----:B-1----:R-:W-:Y:S01]  /*d100*/  @P0 MOV R4, R250 ;  /* 0x000000fa00040202 */ /* 0x002fe20000000f00 */
[--C-:B------:R-:W-:Y:S01]  /*d110*/  FFMA.FTZ R12, R12, c[0x0][0x2d0], -R206.reuse ;  /* 0x0000b4000c0c7a23 */ /* 0x100fe200000108ce */
[----:B------:R-:W4:Y:S01]  /*d120*/  LDL.LU R250, [R1+0x1c] ;  /* 0x00001c0001fa7983 */ /* 0x000f220000300800 */
[----:B------:R-:W-:Y:S02]  /*d130*/  FFMA.FTZ R13, R13, c[0x0][0x2d0], -R206 ;  /* 0x0000b4000d0d7a23 */ /* 0x000fe400000108ce */
[--C-:B------:R-:W-:Y:S01]  /*d140*/  FFMA.FTZ R20, R20, c[0x0][0x2d0], -R204.reuse ;  /* 0x0000b40014147a23 */ /* 0x100fe200000108cc */
[----:B------:R-:W1:Y:S01]  /*d150*/  MUFU.EX2 R246, R5 ;  /* 0x0000000500f67308 */ /* 0x000e620000000800 */
[----:B------:R-:W4:Y:S01]  /*d160*/  LDL.LU R249, [R1+0x20] ;  /* 0x0000200001f97983 */ /* 0x000f220000300800 */
[--C-:B------:R-:W-:Y:S01]  /*d170*/  FFMA.FTZ R21, R21, c[0x0][0x2d0], -R204.reuse ;  /* 0x0000b40015157a23 */ /* 0x100fe200000108cc */
[----:B--2---:R-:W-:Y:S01]  /*d180*/  FMNMX.FTZ R0, R43, R3, !PT ;  /* 0x000000032b007209 */ /* 0x004fe20007810000 */
[--C-:B------:R-:W-:Y:S02]  /*d190*/  FFMA.FTZ R22, R22, c[0x0][0x2d0], -R205.reuse ;  /* 0x0000b40016167a23 */ /* 0x100fe400000108cd */
[----:B------:R-:W-:Y:S01]  /*d1a0*/  FFMA.FTZ R33, R33, c[0x0][0x2d0], -R204 ;  /* 0x0000b40021217a23 */ /* 0x000fe200000108cc */
[----:B------:R-:W-:Y:S01]  /*d1b0*/  FMNMX.FTZ R0, R46, R0, !PT ;  /* 0x000000002e007209 */ /* 0x000fe20007810000 */
[--C-:B------:R-:W-:Y:S02]  /*d1c0*/  FFMA.FTZ R34, R34, c[0x0][0x2d0], -R205.reuse ;  /* 0x0000b40022227a23 */ /* 0x100fe400000108cd */
[----:B------:R-:W-:Y:S01]  /*d1d0*/  MUFU.EX2 R222, R6 ;  /* 0x0000000600de7308 */ /* 0x000fe20000000800 */
[--C-:B------:R-:W-:Y:S01]  /*d1e0*/  FFMA.FTZ R35, R35, c[0x0][0x2d0], -R205.reuse ;  /* 0x0000b40023237a23 */ /* 0x100fe200000108cd */
[----:B------:R-:W-:Y:S01]  /*d1f0*/  FMNMX.FTZ R0, R47, R0, !PT ;  /* 0x000000002f007209 */ /* 0x000fe20007810000 */
[----:B------:R-:W-:Y:S02]  /*d200*/  FFMA.FTZ R24, R24, c[0x0][0x2d0], -R206 ;  /* 0x0000b40018187a23 */ /* 0x000fe400000108ce */
[----:B---3--:R-:W-:Y:S02]  /*d210*/  FADD.FTZ R2, -R167, R164 ;  /* 0x000000a4a7027221 */ /* 0x008fe40000010100 */
[----:B------:R-:W2:Y:S01]  /*d220*/  SHFL.BFLY PT, R3, R0, 0x2, 0x1f ;  /* 0x0c401f0000037f89 */ /* 0x000ea200000e0000 */
[----:B------:R-:W-:Y:S02]  /*d230*/  FFMA.FTZ R25, R25, c[0x0][0x2d0], -R206 ;  /* 0x0000b40019197a23 */ /* 0x000fe400000108ce */
[----:B------:R-:W-:Y:S01]  /*d240*/  FMUL.FTZ R2, R2, c[0x0][0x2d0] ;  /* 0x0000b40002027a20 */ /* 0x000fe20000410000 */
[----:B------:R-:W-:Y:S01]  /*d250*/  MUFU.EX2 R221, R8 ;  /* 0x0000000800dd7308 */ /* 0x000fe20000000800 */
[--C-:B------:R-:W-:Y:S01]  /*d260*/  FFMA.FTZ R36, R36, c[0x0][0x2d0], -R204.reuse ;  /* 0x0000b40024247a23 */ /* 0x100fe200000108cc */
[----:B-1----:R-:W-:Y:S01]  /*d270*/  F2FP.BF16.PACK_AB R172, R246, R245 ;  /* 0x000000f5f6ac723e */ /* 0x002fe200000010ff */
[----:B------:R-:W-:Y:S02]  /*d280*/  FFMA.FTZ R37, R37, c[0x0][0x2d0], -R204 ;  /* 0x0000b40025257a23 */ /* 0x000fe400000108cc */
[--C-:B------:R-:W-:Y:S02]  /*d290*/  FFMA.FTZ R38, R38, c[0x0][0x2d0], -R205.reuse ;  /* 0x0000b40026267a23 */ /* 0x100fe400000108cd */
[----:B------:R-:W-:Y:S03]  /*d2a0*/  FFMA.FTZ R39, R39, c[0x0][0x2d0], -R205 ;  /* 0x0000b40027277a23 */ /* 0x000fe600000108cd */
[----:B------:R1:W3:Y:S01]  /*d2b0*/  MUFU.EX2 R164, R2 ;  /* 0x0000000200a47308 */ /* 0x0002e20000000800 */
[C---:B------:R-:W-:Y:S02]  /*d2c0*/  FMUL.FTZ R132, R166.reuse, R132 ;  /* 0x00000084a6847220 */ /* 0x040fe40000410000 */
[C---:B------:R-:W-:Y:S02]  /*d2d0*/  FMUL.FTZ R133, R166.reuse, R133 ;  /* 0x00000085a6857220 */ /* 0x040fe40000410000 */
[C---:B------:R-:W-:Y:S02]  /*d2e0*/  FMUL.FTZ R134, R165.reuse, R134 ;  /* 0x00000086a5867220 */ /* 0x040fe40000410000 */
[C---:B------:R-:W-:Y:S02]  /*d2f0*/  FMUL.FTZ R135, R165.reuse, R135 ;  /* 0x00000087a5877220 */ /* 0x040fe40000410000 */
[----:B------:R-:W-:Y:S01]  /*d300*/  FMUL.FTZ R144, R166, R144 ;  /* 0x00000090a6907220 */ /* 0x000fe20000410000 */
[----:B--2---:R-:W-:Y:S01]  /*d310*/  FMNMX.FTZ R0, R0, R3, !PT ;  /* 0x0000000300007209 */ /* 0x004fe20007810000 */
[----:B------:R-:W2:Y:S01]  /*d320*/  MUFU.EX2 R223, R7 ;  /* 0x0000000700df7308 */ /* 0x000ea20000000800 */
[----:B------:R-:W-:Y:S01]  /*d330*/  @P0 MOV R5, R193 ;  /* 0x000000c100050202 */ /* 0x000fe20000000f00 */
[C---:B------:R-:W-:Y:S02]  /*d340*/  FMUL.FTZ R145, R166.reuse, R145 ;  /* 0x00000091a6917220 */ /* 0x040fe40000410000 */
[C---:B------:R-:W-:Y:S02]  /*d350*/  FMUL.FTZ R146, R165.reuse, R146 ;  /* 0x00000092a5927220 */ /* 0x040fe40000410000 */
[C---:B------:R-:W-:Y:S02]  /*d360*/  FMUL.FTZ R147, R165.reuse, R147 ;  /* 0x00000093a5937220 */ /* 0x040fe40000410000 */
[C---:B------:R-:W-:Y:S02]  /*d370*/  FMUL.FTZ R148, R166.reuse, R148 ;  /* 0x00000094a6947220 */ /* 0x040fe40000410000 */
[----:B------:R2:W-:Y:S01]  /*d380*/  MUFU.EX2 R220, R9 ;  /* 0x0000000900dc7308 */ /* 0x0005e20000000800 */
[----:B------:R-:W-:Y:S01]  /*d390*/  FMUL.FTZ R149, R166, R149 ;  /* 0x00000095a6957220 */ /* 0x000fe20000410000 */
[----:B-1----:R-:W1:Y:S01]  /*d3a0*/  SHFL.BFLY PT, R2, R0, 0x1, 0x1f ;  /* 0x0c201f0000027f89 */ /* 0x002e6200000e0000 */
[C---:B------:R-:W-:Y:S02]  /*d3b0*/  FMUL.FTZ R150, R165.reuse, R150 ;  /* 0x00000096a5967220 */ /* 0x040fe40000410000 */
[----:B------:R-:W-:Y:S02]  /*d3c0*/  FMUL.FTZ R151, R165, R151 ;  /* 0x00000097a5977220 */ /* 0x000fe40000410000 */
[C---:B---3--:R-:W-:Y:S03]  /*d3d0*/  FMUL.FTZ R152, R164.reuse, R152 ;  /* 0x00000098a4987220 */ /* 0x048fe60000410000 */
[----:B------:R-:W-:Y:S01]  /*d3e0*/  MUFU.EX2 R248, R16 ;  /* 0x0000001000f87308 */ /* 0x000fe20000000800 */
[C---:B------:R-:W-:Y:S02]  /*d3f0*/  FMUL.FTZ R153, R164.reuse, R153 ;  /* 0x00000099a4997220 */ /* 0x040fe40000410000 */
[C---:B------:R-:W-:Y:S01]  /*d400*/  FMUL.FTZ R156, R164.reuse, R156 ;  /* 0x0000009ca49c7220 */ /* 0x040fe20000410000 */
[----:B--2---:R-:W-:Y:S01]  /*d410*/  F2FP.BF16.PACK_AB R173, R223, R222 ;  /* 0x000000dedfad723e */ /* 0x004fe200000010ff */
[----:B------:R-:W-:Y:S02]  /*d420*/  FMUL.FTZ R157, R164, R157 ;  /* 0x0000009da49d7220 */ /* 0x000fe40000410000 */
[C---:B------:R-:W-:Y:S02]  /*d430*/  FMUL.FTZ R160, R166.reuse, R160 ;  /* 0x000000a0a6a07220 */ /* 0x040fe40000410000 */
[C---:B------:R-:W-:Y:S01]  /*d440*/  FMUL.FTZ R161, R166.reuse, R161 ;  /* 0x000000a1a6a17220 */ /* 0x040fe20000410000 */
[----:B------:R-:W2:Y:S01]  /*d450*/  MUFU.EX2 R247, R17 ;  /* 0x0000001100f77308 */ /* 0x000ea20000000800 */
[C---:B------:R-:W-:Y:S02]  /*d460*/  FMUL.FTZ R162, R165.reuse, R162 ;  /* 0x000000a2a5a27220 */ /* 0x040fe40000410000 */
[C---:B------:R-:W-:Y:S02]  /*d470*/  FMUL.FTZ R163, R165.reuse, R163 ;  /* 0x000000a3a5a37220 */ /* 0x040fe40000410000 */
[----:B------:R-:W-:Y:S01]  /*d480*/  FMUL.FTZ R52, R166, R52 ;  /* 0x00000034a6347220 */ /* 0x000fe20000410000 */
[----:B-1----:R-:W-:Y:S01]  /*d490*/  FMNMX.FTZ R3, R0, R2, !PT ;  /* 0x0000000200037209 */ /* 0x002fe20007810000 */
[----:B------:R-:W-:Y:S01]  /*d4a0*/  FMUL.FTZ R53, R166, R53 ;  /* 0x00000035a6357220 */ /* 0x000fe20000410000 */
[----:B------:R-:W-:Y:S02]  /*d4b0*/  MOV R2, UR26 ;  /* 0x0000001a00027c02 */ /* 0x000fe40008000f00 */
[----:B------:R1:W-:Y:S01]  /*d4c0*/  MUFU.EX2 R244, R18 ;  /* 0x0000001200f47308 */ /* 0x0003e20000000800 */
[----:B------:R-:W-:Y:S02]  /*d4d0*/  FMUL.FTZ R54, R165, R54 ;  /* 0x00000036a5367220 */ /* 0x000fe40000410000 */
[C---:B------:R-:W-:Y:S02]  /*d4e0*/  FADD.FTZ R0, -R3.reuse, R170 ;  /* 0x000000aa03007221 */ /* 0x040fe40000010100 */
[----:B------:R-:W-:Y:S04]  /*d4f0*/  @P0 IMAD.WIDE.U32 R4, R2, 0x30, R4 ;  /* 0x0000003002040825 */ /* 0x000fe800078e0004 */
[----:B------:R-:W-:Y:S01]  /*d500*/  FMUL.FTZ R2, R3, c[0x0][0x2d0] ;  /* 0x0000b40003027a20 */ /* 0x000fe20000410000 */
[----:B------:R-:W-:Y:S01]  /*d510*/  @P0 SHF.L.U32 R6, R4, 0x1, RZ ;  /* 0x0000000104060819 */ /* 0x000fe200000006ff */
[----:B------:R-:W3:Y:S01]  /*d520*/  MUFU.EX2 R242, R19 ;  /* 0x0000001300f27308 */ /* 0x000ee20000000800 */
[----:B------:R-:W-:Y:S01]  /*d530*/  @P0 IADD3 R5, R5, UR24, RZ ;  /* 0x0000001805050c10 */ /* 0x000fe2000fffe0ff */
[----:B------:R-:W-:Y:S01]  /*d540*/  @UP0 USHF.L.U32 UR24, UR4, 0x5, URZ ;  /* 0x0000000504180899 */ /* 0x000fe2000800063f */
[----:B------:R-:W-:Y:S01]  /*d550*/  @P0 IADD3 R8, P5, R6, 0x80, RZ ;  /* 0x0000008006080810 */ /* 0x000fe20007fbe0ff */
[----:B------:R-:W-:Y:S01]  /*d560*/  FMUL.FTZ R0, R0, c[0x0][0x2d0] ;  /* 0x0000b40000007a20 */ /* 0x000fe20000410000 */
[----:B------:R-:W-:Y:S01]  /*d570*/  @P0 IADD3 R6, P1, R6, c[0x0][0x1c8], RZ ;  /* 0x0000720006060a10 */ /* 0x000fe20007f3e0ff */
[--C-:B------:R-:W-:Y:S01]  /*d580*/  FFMA.FTZ R10, R10, c[0x0][0x2d0], -R2.reuse ;  /* 0x0000b4000a0a7a23 */ /* 0x100fe20000010802 */
[----:B------:R-:W-:Y:S01]  /*d590*/  @P0 SHF.L.U64.HI R5, R4, 0x1, R5 ;  /* 0x0000000104050819 */ /* 0x000fe20000010205 */
[--C-:B------:R-:W-:Y:S01]  /*d5a0*/  FFMA.FTZ R11, R11, c[0x0][0x2d0], -R2.reuse ;  /* 0x0000b4000b0b7a23 */ /* 0x100fe20000010802 */
[----:B------:R-:W-:Y:S01]  /*d5b0*/  @P0 IADD3 R8, P2, R8, c[0x0][0x1c8], RZ ;  /* 0x0000720008080a10 */ /* 0x000fe20007f5e0ff */
[--C-:B------:R-:W-:Y:S01]  /*d5c0*/  FFMA.FTZ R14, R14, c[0x0][0x2d0], -R2.reuse ;  /* 0x0000b4000e0e7a23 */ /* 0x100fe20000010802 */
[----:B------:R-:W-:Y:S01]  /*d5d0*/  @P0 IADD3.X R7, R5, c[0x0][0x1cc], RZ, P1, !PT ;  /* 0x0000730005070a10 */ /* 0x000fe20000ffe4ff */
[--C-:B------:R-:W-:Y:S01]  /*d5e0*/  FFMA.FTZ R15, R15, c[0x0][0x2d0], -R2.reuse ;  /* 0x0000b4000f0f7a23 */ /* 0x100fe20000010802 */
[----:B------:R-:W-:Y:S01]  /*d5f0*/  @P0 IADD3.X R9, RZ, c[0x0][0x1cc], R5, P2, P5 ;  /* 0x00007300ff090a10 */ /* 0x000fe200017ea405 */
[----:B------:R-:W3:Y:S01]  /*d600*/  MUFU.EX2 R0, R0 ;  /* 0x0000000000007308 */ /* 0x000ee20000000800 */
[----:B------:R-:W-:Y:S01]  /*d610*/  @P0 IADD3 R4, P1, R6, UR24, RZ ;  /* 0x0000001806040c10 */ /* 0x000fe2000ff3e0ff */
[----:B------:R3:W-:Y:S01]  /*d620*/  @P0 LDGSTS.E.BYPASS.LTC128B.128 [R243+0x5080], [R6.64], !P4 ;  /* 0x0508000006f30fae */ /* 0x0007e2000e101d54 */
[----:B--2---:R-:W-:Y:S01]  /*d630*/  F2FP.BF16.PACK_AB R174, R247, R248 ;  /* 0x000000f8f7ae723e */ /* 0x004fe200000010ff */
[C---:B------:R-:W-:Y:S01]  /*d640*/  FMUL.FTZ R16, R166.reuse, R188 ;  /* 0x000000bca6107220 */ /* 0x040fe20000410000 */
[----:B------:R-:W-:Y:S01]  /*d650*/  @P0 IADD3.X R5, R7, UR25, RZ, P1, !PT ;  /* 0x0000001907050c10 */ /* 0x000fe20008ffe4ff */
[----:B------:R-:W-:Y:S01]  /*d660*/  FMUL.FTZ R17, R166, R189 ;  /* 0x000000bda6117220 */ /* 0x000fe20000410000 */
[----:B------:R-:W-:Y:S01]  /*d670*/  UISETP.GT.AND UP0, UPT, UR23, UR22, UPT ;  /* 0x000000161700728c */ /* 0x000fe2000bf04270 */
[C---:B-1----:R-:W-:Y:S02]  /*d680*/  FMUL.FTZ R18, R165.reuse, R190 ;  /* 0x000000bea5127220 */ /* 0x042fe40000410000 */
[----:B------:R1:W-:Y:S01]  /*d690*/  @P0 LDGSTS.E.BYPASS.LTC128B.128 [R243+0x6880], [R8.64], !P3 ;  /* 0x0688000008f30fae */ /* 0x0003e2000d901d54 */
[----:B------:R2:W-:Y:S01]  /*d6a0*/  MUFU.EX2 R219, R12 ;  /* 0x0000000c00db7308 */ /* 0x0005e20000000800 */
[----:B---3--:R-:W-:Y:S01]  /*d6b0*/  F2FP.BF16.PACK_AB R175, R242, R244 ;  /* 0x000000f4f2af723e */ /* 0x008fe200000010ff */
[----:B------:R-:W-:Y:S01]  /*d6c0*/  FMUL.FTZ R19, R165, R191 ;  /* 0x000000bfa5137220 */ /* 0x000fe20000410000 */
[----:B------:R-:W-:Y:S01]  /*d6d0*/  UMOV UR23, UR13 ;  /* 0x0000000d00177c82 */ /* 0x000fe20008000000 */
[--C-:B------:R-:W-:Y:S02]  /*d6e0*/  FFMA.FTZ R26, R26, c[0x0][0x2d0], -R2.reuse ;  /* 0x0000b4001a1a7a23 */ /* 0x100fe40000010802 */
[----:B------:R-:W-:Y:S01]  /*d6f0*/  FFMA.FTZ R27, R27, c[0x0][0x2d0], -R2 ;  /* 0x0000b4001b1b7a23 */ /* 0x000fe20000010802 */
[----:B------:R3:W-:Y:S01]  /*d700*/  @P0 LDGSTS.E.BYPASS.LTC128B.128 [R243+0x5880], [R4.64], !P4 ;  /* 0x0588000004f30fae */ /* 0x0007e2000e101d54 */
[----:B------:R-:W-:Y:S02]  /*d710*/  FMUL.FTZ R55, R165, R55 ;  /* 0x00000037a5377220 */ /* 0x000fe40000410000 */
[----:B------:R3:W-:Y:S01]  /*d720*/  MUFU.EX2 R218, R13 ;  /* 0x0000000d00da7308 */ /* 0x0007e20000000800 */
[----:B------:R-:W-:Y:S02]  /*d730*/  FMUL.FTZ R56, R164, R56 ;  /* 0x00000038a4387220 */ /* 0x000fe40000410000 */
[C---:B------:R-:W-:Y:S02]  /*d740*/  FMUL.FTZ R154, R0.reuse, R154 ;  /* 0x0000009a009a7220 */ /* 0x040fe40000410000 */
[----:B------:R3:W-:Y:S01]  /*d750*/  @P0 LDGSTS.E.BYPASS.LTC128B.128 [R243+0x7080], [R4.64+0x80], !P3 ;  /* 0x0708008004f30fae */ /* 0x0007e2000d901d54 */
[----:B------:R-:W-:Y:S01]  /*d760*/  FMUL.FTZ R155, R0, R155 ;  /* 0x0000009b009b7220 */ /* 0x000fe20000410000 */
[----:B------:R-:W-:Y:S01]  /*d770*/  @P0 IADD3 R6, P2, R4, UR24, RZ ;  /* 0x0000001804060c10 */ /* 0x000fe2000ff5e0ff */
[C---:B------:R-:W-:Y:S02]  /*d780*/  FMUL.FTZ R158, R0.reuse, R158 ;  /* 0x0000009e009e7220 */ /* 0x040fe40000410000 */
[----:B------:R3:W-:Y:S01]  /*d790*/  MUFU.EX2 R201, R10 ;  /* 0x0000000a00c97308 */ /* 0x0007e20000000800 */
[----:B------:R-:W-:Y:S01]  /*d7a0*/  FMUL.FTZ R159, R0, R159 ;  /* 0x0000009f009f7220 */ /* 0x000fe20000410000 */
[----:B------:R-:W-:Y:S01]  /*d7b0*/  @P0 IADD3.X R7, R5, UR25, RZ, P2, !PT ;  /* 0x0000001905070c10 */ /* 0x000fe200097fe4ff */
[C---:B------:R-:W-:Y:S02]  /*d7c0*/  FMUL.FTZ R57, R164.reuse, R57 ;  /* 0x00000039a4397220 */ /* 0x040fe40000410000 */
[C---:B--2---:R-:W-:Y:S02]  /*d7d0*/  FMUL.FTZ R12, R164.reuse, R184 ;  /* 0x000000b8a40c7220 */ /* 0x044fe40000410000 */
[----:B------:R2:W-:Y:S01]  /*d7e0*/  @P0 LDGSTS.E.BYPASS.LTC128B.128 [R243+0x6080], [R6.64], !P4 ;  /* 0x0608000006f30fae */ /* 0x0005e2000e101d54 */
[C---:B-1----:R-:W-:Y:S02]  /*d7f0*/  FMUL.FTZ R8, R164.reuse, R180 ;  /* 0x000000b4a4087220 */ /* 0x042fe40000410000 */
[----:B------:R1:W1:Y:S01]  /*d800*/  MUFU.EX2 R200, R11 ;  /* 0x0000000b00c87308 */ /* 0x0002620000000800 */
[----:B------:R-:W-:Y:S02]  /*d810*/  FMUL.FTZ R9, R164, R181 ;  /* 0x000000b5a4097220 */ /* 0x000fe40000410000 */
[----:B------:R-:W-:Y:S02]  /*d820*/  FMUL.FTZ R58, R0, R58 ;  /* 0x0000003a003a7220 */ /* 0x000fe40000410000 */
[----:B------:R2:W-:Y:S01]  /*d830*/  @P0 LDGSTS.E.BYPASS.LTC128B.128 [R243+0x7880], [R6.64+0x80], !P3 ;  /* 0x0788008006f30fae */ /* 0x0005e2000d901d54 */
[----:B---3--:R-:W-:Y:S01]  /*d840*/  FMUL.FTZ R13, R164, R185 ;  /* 0x000000b9a40d7220 */ /* 0x008fe20000410000 */
[----:B------:R-:W-:Y:S01]  /*d850*/  PLOP3.LUT P0, PT, PT, PT, UP0, 0x80, 0x0 ;  /* 0x000000000000781c */ /* 0x000fe20003f0f008 */
[----:B------:R-:W-:Y:S02]  /*d860*/  FMUL.FTZ R59, R0, R59 ;  /* 0x0000003b003b7220 */ /* 0x000fe40000410000 */
[----:B------:R3:W-:Y:S01]  /*d870*/  MUFU.EX2 R202, R14 ;  /* 0x0000000e00ca7308 */ /* 0x0007e20000000800 */
[----:B------:R-:W-:Y:S02]  /*d880*/  FMUL.FTZ R60, R164, R60 ;  /* 0x0000003ca43c7220 */ /* 0x000fe40000410000 */
[----:B------:R-:W3:Y:S01]  /*d890*/  LDSM.16.MT88.4 R192, [R225+0x2080] ;  /* 0x00208000e1c0783b */ /* 0x000ee20000004200 */
[----:B------:R-:W-:Y:S01]  /*d8a0*/  FMUL.FTZ R4, R166, R176 ;  /* 0x000000b0a6047220 */ /* 0x000fe20000410000 */
[----:B------:R-:W-:Y:S01]  /*d8b0*/  F2FP.BF16.PACK_AB R176, R220, R221 ;  /* 0x000000dddcb0723e */ /* 0x000fe200000010ff */
[----:B------:R-:W-:Y:S02]  /*d8c0*/  FMUL.FTZ R5, R166, R177 ;  /* 0x000000b1a6057220 */ /* 0x000fe40000410000 */
[----:B------:R-:W-:Y:S02]  /*d8d0*/  FMUL.FTZ R10, R0, R182 ;  /* 0x000000b6000a7220 */ /* 0x000fe40000410000 */
[----:B------:R-:W3:Y:S01]  /*d8e0*/  MUFU.EX2 R203, R15 ;  /* 0x0000000f00cb7308 */ /* 0x000ee20000000800 */
[----:B------:R-:W3:Y:S01]  /*d8f0*/  LDSM.16.MT88.4 R196, [R226+0x2080] ;  /* 0x00208000e2c4783b */ /* 0x000ee20000004200 */
[----:B------:R-:W-:Y:S02]  /*d900*/  FMUL.FTZ R61, R164, R61 ;  /* 0x0000003da43d7220 */ /* 0x000fe40000410000 */
[----:B-1----:R-:W-:Y:S01]  /*d910*/  FMUL.FTZ R11, R0, R183 ;  /* 0x000000b7000b7220 */ /* 0x002fe20000410000 */
[----:B------:R-:W-:Y:S01]  /*d920*/  F2FP.BF16.PACK_AB R177, R200, R201 ;  /* 0x000000c9c8b1723e */ /* 0x000fe200000010ff */
[C---:B------:R-:W-:Y:S02]  /*d930*/  FMUL.FTZ R62, R0.reuse, R62 ;  /* 0x0000003e003e7220 */ /* 0x040fe40000410000 */
[----:B------:R-:W-:Y:S01]  /*d940*/  FMUL.FTZ R63, R0, R63 ;  /* 0x0000003f003f7220 */ /* 0x000fe20000410000 */
[----:B------:R-:W1:Y:S01]  /*d950*/  LDSM.16.MT88.4 R180, [R228+0x2080] ;  /* 0x00208000e4b4783b */ /* 0x000e620000004200 */
[----:B------:R-:W-:Y:S01]  /*d960*/  MUFU.EX2 R217, R20 ;  /* 0x0000001400d97308 */ /* 0x000fe20000000800 */
[----:B------:R-:W-:Y:S02]  /*d970*/  FMUL.FTZ R64, R166, R64 ;  /* 0x00000040a6407220 */ /* 0x000fe40000410000 */
[C---:B--2---:R-:W-:Y:S01]  /*d980*/  FMUL.FTZ R6, R165.reuse, R178 ;  /* 0x000000b2a5067220 */ /* 0x044fe20000410000 */
[----:B------:R-:W-:Y:S01]  /*d990*/  F2FP.BF16.PACK_AB R178, R218, R219 ;  /* 0x000000dbdab2723e */ /* 0x000fe200000010ff */
[C---:B------:R-:W-:Y:S02]  /*d9a0*/  FMUL.FTZ R7, R165.reuse, R179 ;  /* 0x000000b3a5077220 */ /* 0x040fe40000410000 */
[----:B------:R-:W-:Y:S01]  /*d9b0*/  LDSM.16.MT88.4 R188, [R225+0x3080] ;  /* 0x00308000e1bc783b */ /* 0x000fe20000004200 */
[----:B---3--:R-:W-:Y:S02]  /*d9c0*/  FMUL.FTZ R14, R0, R186 ;  /* 0x000000ba000e7220 */ /* 0x008fe40000410000 */
[----:B------:R-:W-:Y:S01]  /*d9d0*/  MUFU.EX2 R216, R21 ;  /* 0x0000001500d87308 */ /* 0x000fe20000000800 */
[----:B------:R-:W-:Y:S02]  /*d9e0*/  FMUL.FTZ R65, R166, R65 ;  /* 0x00000041a6417220 */ /* 0x000fe40000410000 */
[----:B------:R-:W-:Y:S01]  /*d9f0*/  FMUL.FTZ R66, R165, R66 ;  /* 0x00000042a5427220 */ /* 0x000fe20000410000 */
[----:B------:R-:W-:Y:S01]  /*da00*/  F2FP.BF16.PACK_AB R179, R203, R202 ;  /* 0x000000cacbb3723e */ /* 0x000fe200000010ff */
[----:B------:R-:W0:Y:S01]  /*da10*/  LDGDEPBAR ;  /* 0x00000000000079af */ /* 0x000e220000000000 */
[----:B------:R-:W-:Y:S02]  /*da20*/  FMUL.FTZ R15, R0, R187 ;  /* 0x000000bb000f7220 */ /* 0x000fe40000410000 */
[C---:B------:R-:W-:Y:S02]  /*da30*/  FMUL.FTZ R67, R165.reuse, R67 ;  /* 0x00000043a5437220 */ /* 0x040fe40000410000 */
[----:B------:R-:W-:Y:S01]  /*da40*/  MUFU.EX2 R213, R22 ;  /* 0x0000001600d57308 */ /* 0x000fe20000000800 */
[C---:B------:R-:W-:Y:S01]  /*da50*/  FMUL.FTZ R68, R166.reuse, R68 ;  /* 0x00000044a6447220 */ /* 0x040fe20000410000 */
[-C--:B------:R-:W-:Y:S01]  /*da60*/  HMMA.16816.F32.BF16 R4, R172, R192.reuse, R4 ;  /* 0x000000c0ac04723c */ /* 0x080fe20000041804 */
[----:B------:R-:W2:Y:S04]  /*da70*/  LDSM.16.MT88.4 R184, [R227+0x2080] ;  /* 0x00208000e3b8783b */ /* 0x000ea80000004200 */
[----:B------:R-:W-:Y:S03]  /*da80*/  FMUL.FTZ R69, R166, R69 ;  /* 0x00000045a6457220 */ /* 0x000fe60000410000 */
[----:B------:R-:W-:Y:S01]  /*da90*/  MUFU.EX2 R214, R33 ;  /* 0x0000002100d67308 */ /* 0x000fe20000000800 */
[C---:B------:R-:W-:Y:S04]  /*daa0*/  HMMA.16816.F32.BF16 R8, R176.reuse, R192, R8 ;  /* 0x000000c0b008723c */ /* 0x040fe80000041808 */
[C---:B------:R-:W-:Y:S02]  /*dab0*/  FMUL.FTZ R70, R165.reuse, R70 ;  /* 0x00000046a5467220 */ /* 0x040fe40000410000 */
[C---:B------:R-:W-:Y:S02]  /*dac0*/  FMUL.FTZ R71, R165.reuse, R71 ;  /* 0x00000047a5477220 */ /* 0x040fe40000410000 */
[-C--:B------:R-:W-:Y:S01]  /*dad0*/  HMMA.16816.F32.BF16 R12, R176, R194.reuse, R12 ;  /* 0x000000c2b00c723c */ /* 0x080fe2000004180c */
[----:B------:R-:W-:Y:S03]  /*dae0*/  MUFU.EX2 R211, R34 ;  /* 0x0000002200d37308 */ /* 0x000fe60000000800 */
[----:B------:R-:W-:Y:S02]  /*daf0*/  FFMA.FTZ R32, R32, c[0x0][0x2d0], -R204 ;  /* 0x0000b40020207a23 */ /* 0x000fe400000108cc */
[C---:B------:R-:W-:Y:S02]  /*db00*/  FMUL.FTZ R72, R164.reuse, R72 ;  /* 0x00000048a4487220 */ /* 0x040fe40000410000 */
[C---:B------:R-:W-:Y:S03]  /*db10*/  HMMA.16816.F32.BF16 R16, R172.reuse, R194, R16 ;  /* 0x000000c2ac10723c */ /* 0x040fe60000041810 */
[----:B------:R-:W-:Y:S01]  /*db20*/  MUFU.EX2 R210, R35 ;  /* 0x0000002300d27308 */ /* 0x000fe20000000800 */
[----:B------:R-:W-:Y:S02]  /*db30*/  FMUL.FTZ R73, R164, R73 ;  /* 0x00000049a4497220 */ /* 0x000fe40000410000 */
[----:B------:R-:W-:Y:S02]  /*db40*/  FMUL.FTZ R74, R0, R74 ;  /* 0x0000004a004a7220 */ /* 0x000fe40000410000 */
[-C--:B------:R-:W-:Y:S04]  /*db50*/  HMMA.16816.F32.BF16 R132, R172, R196.reuse, R132 ;  /* 0x000000c4ac84723c */ /* 0x080fe80000041884 */
[C---:B------:R-:W-:Y:S01]  /*db60*/  FMUL.FTZ R136, R164.reuse, R136 ;  /* 0x00000088a4887220 */ /* 0x040fe20000410000 */
[----:B------:R-:W-:Y:S01]  /*db70*/  MUFU.EX2 R209, R24 ;  /* 0x0000001800d17308 */ /* 0x000fe20000000800 */
[----:B------:R-:W-:Y:S02]  /*db80*/  FMUL.FTZ R137, R164, R137 ;  /* 0x00000089a4897220 */ /* 0x000fe40000410000 */
[C---:B------:R-:W-:Y:S04]  /*db90*/  FMUL.FTZ R138, R0.reuse, R138 ;  /* 0x0000008a008a7220 */ /* 0x040fe80000410000 */
[C---:B------:R-:W-:Y:S02]  /*dba0*/  FMUL.FTZ R139, R0.reuse, R139 ;  /* 0x0000008b008b7220 */ /* 0x040fe40000410000 */
[----:B------:R-:W-:Y:S01]  /*dbb0*/  FMUL.FTZ R75, R0, R75 ;  /* 0x0000004b004b7220 */ /* 0x000fe20000410000 */
[----:B------:R-:W3:Y:S01]  /*dbc0*/  MUFU.EX2 R208, R25 ;  /* 0x0000001900d07308 */ /* 0x000ee20000000800 */
[C---:B------:R-:W-:Y:S02]  /*dbd0*/  FMUL.FTZ R76, R164.reuse, R76 ;  /* 0x0000004ca44c7220 */ /* 0x040fe40000410000 */
[C---:B------:R-:W-:Y:S01]  /*dbe0*/  FMUL.FTZ R77, R164.reuse, R77 ;  /* 0x0000004da44d7220 */ /* 0x040fe20000410000 */
[C---:B------:R-:W-:Y:S04]  /*dbf0*/  HMMA.16816.F32.BF16 R136, R176.reuse, R196, R136 ;  /* 0x000000c4b088723c */ /* 0x040fe80000041888 */
[C---:B------:R-:W-:Y:S02]  /*dc00*/  FMUL.FTZ R140, R164.reuse, R140 ;  /* 0x0000008ca48c7220 */ /* 0x040fe40000410000 */
[----:B------:R-:W-:Y:S01]  /*dc10*/  FMUL.FTZ R141, R164, R141 ;  /* 0x0000008da48d7220 */ /* 0x000fe20000410000 */
[----:B------:R-:W-:Y:S01]  /*dc20*/  MUFU.EX2 R193, R26 ;  /* 0x0000001a00c17308 */ /* 0x000fe20000000800 */
[C---:B------:R-:W-:Y:S04]  /*dc30*/  FMUL.FTZ R142, R0.reuse, R142 ;  /* 0x0000008e008e7220 */ /* 0x040fe80000410000 */
[C---:B------:R-:W-:Y:S02]  /*dc40*/  FMUL.FTZ R143, R0.reuse, R143 ;  /* 0x0000008f008f7220 */ /* 0x040fe40000410000 */
[C---:B------:R-:W-:Y:S02]  /*dc50*/  FMUL.FTZ R78, R0.reuse, R78 ;  /* 0x0000004e004e7220 */ /* 0x040fe40000410000 */
[----:B------:R-:W-:Y:S01]  /*dc60*/  FMUL.FTZ R79, R0, R79 ;  /* 0x0000004f004f7220 */ /* 0x000fe20000410000 */
[----:B------:R2:W2:Y:S01]  /*dc70*/  MUFU.EX2 R192, R27 ;  /* 0x0000001b00c07308 */ /* 0x0004a20000000800 */
[C---:B------:R-:W-:Y:S01]  /*dc80*/  FMUL.FTZ R80, R166.reuse, R80 ;  /* 0x00000050a6507220 */ /* 0x040fe20000410000 */
[-C--:B------:R-:W-:Y:S03]  /*dc90*/  HMMA.16816.F32.BF16 R140, R176, R198.reuse, R140 ;  /* 0x000000c6b08c723c */ /* 0x080fe6000004188c */
[C---:B------:R-:W-:Y:S02]  /*dca0*/  FMUL.FTZ R81, R166.reuse, R81 ;  /* 0x00000051a6517220 */ /* 0x040fe40000410000 */
[C---:B------:R-:W-:Y:S02]  /*dcb0*/  FMUL.FTZ R82, R165.reuse, R82 ;  /* 0x00000052a5527220 */ /* 0x040fe40000410000 */
[C---:B------:R-:W-:Y:S01]  /*dcc0*/  FMUL.FTZ R83, R165.reuse, R83 ;  /* 0x00000053a5537220 */ /* 0x040fe20000410000 */
[C---:B------:R-:W-:Y:S01]  /*dcd0*/  HMMA.16816.F32.BF16 R144, R172.reuse, R198, R144 ;  /* 0x000000c6ac90723c */ /* 0x040fe20000041890 */
[----:B------:R-:W-:Y:S03]  /*dce0*/  MUFU.EX2 R198, R36 ;  /* 0x0000002400c67308 */ /* 0x000fe60000000800 */
[C---:B------:R-:W-:Y:S02]  /*dcf0*/  FMUL.FTZ R84, R166.reuse, R84 ;  /* 0x00000054a6547220 */ /* 0x040fe40000410000 */
[----:B------:R-:W-:Y:S02]  /*dd00*/  FMUL.FTZ R85, R166, R85 ;  /* 0x00000055a6557220 */ /* 0x000fe40000410000 */
[-C--:B-1----:R-:W-:Y:S03]  /*dd10*/  HMMA.16816.F32.BF16 R148, R172, R180.reuse, R148 ;  /* 0x000000b4ac94723c */ /* 0x082fe60000041894 */
[----:B------:R-:W-:Y:S01]  /*dd20*/  MUFU.EX2 R197, R37 ;  /* 0x0000002500c57308 */ /* 0x000fe20000000800 */
[C---:B------:R-:W-:Y:S01]  /*dd30*/  FMUL.FTZ R86, R165.reuse, R86 ;  /* 0x00000056a5567220 */ /* 0x040fe20000410000 */
[----:B--2---:R-:W-:Y:S01]  /*dd40*/  LDSM.16.MT88.4 R24, [R225+0x2880] ;  /* 0x00288000e118783b */ /* 0x004fe20000004200 */
[----:B------:R-:W-:Y:S02]  /*dd50*/  FMUL.FTZ R87, R165, R87 ;  /* 0x00000057a5577220 */ /* 0x000fe40000410000 */
[C---:B------:R-:W-:Y:S04]  /*dd60*/  HMMA.16816.F32.BF16 R152, R176.reuse, R180, R152 ;  /* 0x000000b4b098723c */ /* 0x040fe80000041898 */
[C---:B------:R-:W-:Y:S01]  /*dd70*/  FMUL.FTZ R88, R164.reuse, R88 ;  /* 0x00000058a4587220 */ /* 0x040fe20000410000 */
[----:B------:R-:W-:Y:S01]  /*dd80*/  MUFU.EX2 R194, R38 ;  /* 0x0000002600c27308 */ /* 0x000fe20000000800 */
[----:B------:R-:W-:Y:S02]  /*dd90*/  FMUL.FTZ R89, R164, R89 ;  /* 0x00000059a4597220 */ /* 0x000fe40000410000 */
[-C--:B------:R-:W-:Y:S04]  /*dda0*/  HMMA.16816.F32.BF16 R156, R176, R182.reuse, R156 ;  /* 0x000000b6b09c723c */ /* 0x080fe8000004189c */
[C---:B------:R-:W-:Y:S02]  /*ddb0*/  FMUL.FTZ R90, R0.reuse, R90 ;  /* 0x0000005a005a7220 */ /* 0x040fe40000410000 */
[----:B------:R-:W-:Y:S01]  /*ddc0*/  FMUL.FTZ R91, R0, R91 ;  /* 0x0000005b005b7220 */ /* 0x000fe20000410000 */
[----:B------:R1:W-:Y:S01]  /*ddd0*/  MUFU.EX2 R215, R32 ;  /* 0x0000002000d77308 */ /* 0x0003e20000000800 */
[C---:B------:R-:W-:Y:S01]  /*dde0*/  HMMA.16816.F32.BF16 R160, R172.reuse, R182, R160 ;  /* 0x000000b6aca0723c */ /* 0x040fe200000418a0 */
[----:B------:R-:W2:Y:S03]  /*ddf0*/  LDSM.16.MT88.4 R180, [R225+0x3880] ;  /* 0x00388000e1b4783b */ /* 0x000ea60000004200 */
[C---:B------:R-:W-:Y:S02]  /*de00*/  FMUL.FTZ R92, R164.reuse, R92 ;  /* 0x0000005ca45c7220 */ /* 0x040fe40000410000 */
[----:B------:R-:W-:Y:S02]  /*de10*/  FMUL.FTZ R93, R164, R93 ;  /* 0x0000005da45d7220 */ /* 0x000fe40000410000 */
[-C--:B------:R-:W-:Y:S04]  /*de20*/  HMMA.16816.F32.BF16 R52, R172, R184.reuse, R52 ;  /* 0x000000b8ac34723c */ /* 0x080fe80000041834 */
[C---:B------:R-:W-:Y:S02]  /*de30*/  FMUL.FTZ R94, R0.reuse, R94 ;  /* 0x0000005e005e7220 */ /* 0x040fe40000410000 */
[----:B------:R-:W-:Y:S02]  /*de40*/  FMUL.FTZ R95, R0, R95 ;  /* 0x0000005f005f7220 */ /* 0x000fe40000410000 */
[C---:B------:R-:W-:Y:S04]  /*de50*/  HMMA.16816.F32.BF16 R56, R176.reuse, R184, R56 ;  /* 0x000000b8b038723c */ /* 0x040fe80000041838 */
[C---:B------:R-:W-:Y:S02]  /*de60*/  FMUL.FTZ R96, R166.reuse, R96 ;  /* 0x00000060a6607220 */ /* 0x040fe40000410000 */
[C---:B------:R-:W-:Y:S02]  /*de70*/  FMUL.FTZ R97, R166.reuse, R97 ;  /* 0x00000061a6617220 */ /* 0x040fe40000410000 */
[-C--:B------:R-:W-:Y:S04]  /*de80*/  HMMA.16816.F32.BF16 R60, R176, R186.reuse, R60 ;  /* 0x000000bab03c723c */ /* 0x080fe8000004183c */
[--C-:B-1----:R-:W-:Y:S02]  /*de90*/  FFMA.FTZ R32, R23, c[0x0][0x2d0], -R205.reuse ;  /* 0x0000b40017207a23 */ /* 0x102fe400000108cd */
[----:B------:R-:W-:Y:S01]  /*dea0*/  LDSM.16.MT88.4 R20, [R228+0x3880] ;  /* 0x00388000e414783b */ /* 0x000fe20000004200 */
[C---:B------:R-:W-:Y:S01]  /*deb0*/  FMUL.FTZ R98, R165.reuse, R98 ;  /* 0x00000062a5627220 */ /* 0x040fe20000410000 */
[C---:B------:R-:W-:Y:S01]  /*dec0*/  HMMA.16816.F32.BF16 R64, R172.reuse, R186, R64 ;  /* 0x000000baac40723c */ /* 0x040fe20000041840 */
[----:B------:R1:W1:Y:S03]  /*ded0*/  MUFU.EX2 R212, R32 ;  /* 0x0000002000d47308 */ /* 0x0002660000000800 */
[C---:B------:R-:W-:Y:S02]  /*dee0*/  FMUL.FTZ R99, R165.reuse, R99 ;  /* 0x00000063a5637220 */ /* 0x040fe40000410000 */
[----:B------:R-:W3:Y:S01]  /*def0*/  LDSM.16.MT88.4 R184, [R226+0x3880] ;  /* 0x00388000e2b8783b */ /* 0x000ee20000004200 */
[C---:B------:R-:W-:Y:S01]  /*df00*/  FMUL.FTZ R100, R166.reuse, R100 ;  /* 0x00000064a6647220 */ /* 0x040fe20000410000 */
[-C--:B--2---:R-:W-:Y:S04]  /*df10*/  HMMA.16816.F32.BF16 R68, R172, R180.reuse, R68 ;  /* 0x000000b4ac44723c */ /* 0x084fe80000041844 */
[C---:B------:R-:W-:Y:S02]  /*df20*/  FMUL.FTZ R101, R166.reuse, R101 ;  /* 0x00000065a6657220 */ /* 0x040fe40000410000 */
[C---:B------:R-:W-:Y:S02]  /*df30*/  FMUL.FTZ R102, R165.reuse, R102 ;  /* 0x00000066a5667220 */ /* 0x040fe40000410000 */
[C---:B------:R-:W-:Y:S01]  /*df40*/  FMUL.FTZ R103, R165.reuse, R103 ;  /* 0x00000067a5677220 */ /* 0x040fe20000410000 */
[C---:B------:R-:W-:Y:S04]  /*df50*/  HMMA.16816.F32.BF16 R72, R176.reuse, R180, R72 ;  /* 0x000000b4b048723c */ /* 0x040fe80000041848 */
[C---:B------:R-:W-:Y:S02]  /*df60*/  FMUL.FTZ R112, R166.reuse, R112 ;  /* 0x00000070a6707220 */ /* 0x040fe40000410000 */
[C---:B------:R-:W-:Y:S02]  /*df70*/  FMUL.FTZ R113, R166.reuse, R113 ;  /* 0x00000071a6717220 */ /* 0x040fe40000410000 */
[-C--:B------:R-:W-:Y:S01]  /*df80*/  HMMA.16816.F32.BF16 R76, R176, R182.reuse, R76 ;  /* 0x000000b6b04c723c */ /* 0x080fe2000004184c */
[----:B-1----:R-:W1:Y:S03]  /*df90*/  LDSM.16.MT88.4 R32, [R227+0x3880] ;  /* 0x00388000e320783b */ /* 0x002e660000004200 */
[C---:B------:R-:W-:Y:S02]  /*dfa0*/  FMUL.FTZ R114, R165.reuse, R114 ;  /* 0x00000072a5727220 */ /* 0x040fe40000410000 */
[C---:B------:R-:W-:Y:S02]  /*dfb0*/  FMUL.FTZ R115, R165.reuse, R115 ;  /* 0x00000073a5737220 */ /* 0x040fe40000410000 */
[C---:B------:R-:W-:Y:S01]  /*dfc0*/  HMMA.16816.F32.BF16 R80, R172.reuse, R182, R80 ;  /* 0x000000b6ac50723c */ /* 0x040fe20000041850 */
[----:B------:R-:W2:Y:S03]  /*dfd0*/  LDSM.16.MT88.4 R180, [R226+0x2880] ;  /* 0x00288000e2b4783b */ /* 0x000ea60000004200 */
[C---:B------:R-:W-:Y:S02]  /*dfe0*/  FMUL.FTZ R116, R166.reuse, R116 ;  /* 0x00000074a6747220 */ /* 0x040fe40000410000 */
[----:B------:R-:W-:Y:S02]  /*dff0*/  FMUL.FTZ R117, R166, R117 ;  /* 0x00000075a6757220 */ /* 0x000fe40000410000 */
[C---:B------:R-:W-:Y:S04]  /*e000*/  FMUL.FTZ R118, R165.reuse, R118 ;  /* 0x00000076a5767220 */ /* 0x040fe80000410000 */
[----:B------:R-:W-:Y:S01]  /*e010*/  FMUL.FTZ R119, R165, R119 ;  /* 0x00000077a5777220 */ /* 0x000fe20000410000 */
[-C--:B---3--:R-:W-:Y:S03]  /*e020*/  HMMA.16816.F32.BF16 R84, R172, R184.reuse, R84 ;  /* 0x000000b8ac54723c */ /* 0x088fe60000041854 */
        /* <DEDUP_REMOVED lines=11> */
[----:B------:R-:W1:Y:S03]  /*e0e0*/  LDSM.16.MT88.4 R184, [R228+0x2880] ;  /* 0x00288000e4b8783b */ /* 0x000e660000004200 */
[----:B------:R-:W-:Y:S01]  /*e0f0*/  FFMA.FTZ R31, R31, c[0x0][0x2d0], -R2 ;  /* 0x0000b4001f1f7a23 */ /* 0x000fe20000010802 */
[----:B------:R2:W2:Y:S01]  /*e100*/  MUFU.EX2 R199, R29 ;  /* 0x0000001d00c77308 */ /* 0x0004a20000000800 */
[C---:B------:R-:W-:Y:S02]  /*e110*/  FMUL.FTZ R124, R164.reuse, R124 ;  /* 0x0000007ca47c7220 */ /* 0x040fe40000410000 */
[-C--:B------:R-:W-:Y:S04]  /*e120*/  HMMA.16816.F32.BF16 R100, R172, R20.reuse, R100 ;  /* 0x00000014ac64723c */ /* 0x080fe80000041864 */
[C---:B------:R-:W-:Y:S02]  /*e130*/  FMUL.FTZ R104, R164.reuse, R104 ;  /* 0x00000068a4687220 */ /* 0x040fe40000410000 */
[----:B------:R-:W-:Y:S01]  /*e140*/  FMUL.FTZ R105, R164, R105 ;  /* 0x00000069a4697220 */ /* 0x000fe20000410000 */
[----:B------:R4:W-:Y:S01]  /*e150*/  MUFU.EX2 R171, R30 ;  /* 0x0000001e00ab7308 */ /* 0x0009e20000000800 */
[C---:B------:R-:W-:Y:S04]  /*e160*/  FMUL.FTZ R106, R0.reuse, R106 ;  /* 0x0000006a006a7220 */ /* 0x040fe80000410000 */
[----:B------:R-:W-:Y:S01]  /*e170*/  FMUL.FTZ R107, R0, R107 ;  /* 0x0000006b006b7220 */ /* 0x000fe20000410000 */
[----:B---3--:R-:W-:Y:S01]  /*e180*/  F2FP.BF16.PACK_AB R28, R208, R209 ;  /* 0x000000d1d01c723e */ /* 0x008fe200000010ff */
[----:B------:R-:W-:Y:S02]  /*e190*/  FMUL.FTZ R125, R164, R125 ;  /* 0x0000007da47d7220 */ /* 0x000fe40000410000 */
[C---:B------:R-:W-:Y:S01]  /*e1a0*/  FMUL.FTZ R126, R0.reuse, R126 ;  /* 0x0000007e007e7220 */ /* 0x040fe20000410000 */
[----:B------:R-:W3:Y:S01]  /*e1b0*/  MUFU.EX2 R170, R31 ;  /* 0x0000001f00aa7308 */ /* 0x000ee20000000800 */
[----:B------:R-:W-:Y:S01]  /*e1c0*/  FMUL.FTZ R127, R0, R127 ;  /* 0x0000007f007f7220 */ /* 0x000fe20000410000 */
[C---:B------:R-:W-:Y:S04]  /*e1d0*/  HMMA.16816.F32.BF16 R104, R176.reuse, R20, R104 ;  /* 0x00000014b068723c */ /* 0x040fe80000041868 */
[----:B------:R-:W-:Y:S01]  /*e1e0*/  FMUL.FTZ R108, R164, R108 ;  /* 0x0000006ca46c7220 */ /* 0x000fe20000410000 */
[----:B--2---:R-:W-:Y:S01]  /*e1f0*/  F2FP.BF16.PACK_AB R29, R192, R193 ;  /* 0x000000c1c01d723e */ /* 0x004fe200000010ff */
[----:B------:R-:W-:Y:S01]  /*e200*/  FMUL.FTZ R109, R164, R109 ;  /* 0x0000006da46d7220 */ /* 0x000fe20000410000 */
[----:B------:R-:W-:Y:S01]  /*e210*/  F2FP.BF16.PACK_AB R20, R216, R217 ;  /* 0x000000d9d814723e */ /* 0x000fe200000010ff */
[----:B------:R-:W-:Y:S01]  /*e220*/  FMUL.FTZ R110, R0, R110 ;  /* 0x0000006e006e7220 */ /* 0x000fe20000410000 */
[----:B------:R-:W-:Y:S03]  /*e230*/  F2FP.BF16.PACK_AB R21, R212, R213 ;  /* 0x000000d5d415723e */ /* 0x000fe600000010ff */
[----:B------:R-:W-:Y:S01]  /*e240*/  FMUL.FTZ R111, R0, R111 ;  /* 0x0000006f006f7220 */ /* 0x000fe20000410000 */
[----:B----4-:R-:W-:Y:S01]  /*e250*/  F2FP.BF16.PACK_AB R30, R199, R207 ;  /* 0x000000cfc71e723e */ /* 0x010fe200000010ff */
[C---:B------:R-:W-:Y:S02]  /*e260*/  FMUL.FTZ R128, R166.reuse, R128 ;  /* 0x00000080a6807220 */ /* 0x040fe40000410000 */
[----:B------:R-:W-:Y:S02]  /*e270*/  FMUL.FTZ R129, R166, R129 ;  /* 0x00000081a6817220 */ /* 0x000fe40000410000 */
[C---:B------:R-:W-:Y:S01]  /*e280*/  FMUL.FTZ R130, R165.reuse, R130 ;  /* 0x00000082a5827220 */ /* 0x040fe20000410000 */
[-C--:B------:R-:W-:Y:S03]  /*e290*/  HMMA.16816.F32.BF16 R108, R176, R22.reuse, R108 ;  /* 0x00000016b06c723c */ /* 0x080fe6000004186c */
[----:B---3--:R-:W-:Y:S01]  /*e2a0*/  F2FP.BF16.PACK_AB R31, R170, R171 ;  /* 0x000000abaa1f723e */ /* 0x008fe200000010ff */
[----:B------:R-:W-:Y:S02]  /*e2b0*/  FMUL.FTZ R131, R165, R131 ;  /* 0x00000083a5837220 */ /* 0x000fe40000410000 */
[----:B------:R-:W-:Y:S02]  /*e2c0*/  FFMA.FTZ R49, R49, c[0x0][0x2d0], -R204 ;  /* 0x0000b40031317a23 */ /* 0x000fe400000108cc */
[C---:B------:R-:W-:Y:S02]  /*e2d0*/  HMMA.16816.F32.BF16 R112, R172.reuse, R22, R112 ;  /* 0x00000016ac70723c */ /* 0x040fe40000041870 */
[----:B------:R-:W-:Y:S02]  /*e2e0*/  MUFU.EX2 R195, R49 ;  /* 0x0000003100c37308 */ /* 0x000fe40000000800 */
[--C-:B------:R-:W-:Y:S02]  /*e2f0*/  FFMA.FTZ R51, R51, c[0x0][0x2d0], -R205.reuse ;  /* 0x0000b40033337a23 */ /* 0x100fe400000108cd */
[--C-:B------:R-:W-:Y:S01]  /*e300*/  FFMA.FTZ R40, R40, c[0x0][0x2d0], -R206.reuse ;  /* 0x0000b40028287a23 */ /* 0x100fe200000108ce */
[----:B------:R-:W-:Y:S01]  /*e310*/  F2FP.BF16.PACK_AB R22, R214, R215 ;  /* 0x000000d7d616723e */ /* 0x000fe200000010ff */
[-C--:B-1----:R-:W-:Y:S04]  /*e320*/  HMMA.16816.F32.BF16 R116, R172, R32.reuse, R116 ;  /* 0x00000020ac74723c */ /* 0x082fe80000041874 */
[----:B------:R1:W-:Y:S01]  /*e330*/  MUFU.EX2 R49, R39 ;  /* 0x0000002700317308 */ /* 0x0003e20000000800 */
[----:B------:R-:W-:Y:S01]  /*e340*/  F2FP.BF16.PACK_AB R23, R210, R211 ;  /* 0x000000d3d217723e */ /* 0x000fe200000010ff */
[----:B------:R-:W-:Y:S02]  /*e350*/  FFMA.FTZ R45, R45, c[0x0][0x2d0], -R206 ;  /* 0x0000b4002d2d7a23 */ /* 0x000fe400000108ce */
[C---:B------:R-:W-:Y:S04]  /*e360*/  HMMA.16816.F32.BF16 R120, R176.reuse, R32, R120 ;  /* 0x00000020b078723c */ /* 0x040fe80000041878 */
[----:B------:R-:W-:Y:S02]  /*e370*/  FFMA.FTZ R50, R50, c[0x0][0x2d0], -R205 ;  /* 0x0000b40032327a23 */ /* 0x000fe400000108cd */
[----:B------:R-:W-:Y:S01]  /*e380*/  MUFU.EX2 R51, R51 ;  /* 0x0000003300337308 */ /* 0x000fe20000000800 */
[----:B------:R-:W-:Y:S01]  /*e390*/  FFMA.FTZ R48, R48, c[0x0][0x2d0], -R204 ;  /* 0x0000b40030307a23 */ /* 0x000fe200000108cc */
[-C--:B------:R-:W-:Y:S04]  /*e3a0*/  HMMA.16816.F32.BF16 R124, R176, R34.reuse, R124 ;  /* 0x00000022b07c723c */ /* 0x080fe8000004187c */
[--C-:B------:R-:W-:Y:S02]  /*e3b0*/  FFMA.FTZ R41, R41, c[0x0][0x2d0], -R206.reuse ;  /* 0x0000b40029297a23 */ /* 0x100fe400000108ce */
[----:B------:R-:W-:Y:S02]  /*e3c0*/  FFMA.FTZ R44, R44, c[0x0][0x2d0], -R206 ;  /* 0x0000b4002c2c7a23 */ /* 0x000fe400000108ce */
[----:B------:R-:W-:Y:S01]  /*e3d0*/  HMMA.16816.F32.BF16 R128, R172, R34, R128 ;  /* 0x00000022ac80723c */ /* 0x000fe20000041880 */
[----:B------:R-:W2:Y:S01]  /*e3e0*/  LDSM.16.MT88.4 R32, [R227+0x2880] ;  /* 0x00288000e320783b */ /* 0x000ea20000004200 */
[----:B------:R-:W-:Y:S02]  /*e3f0*/  MUFU.EX2 R45, R45 ;  /* 0x0000002d002d7308 */ /* 0x000fe40000000800 */
[--C-:B------:R-:W-:Y:S02]  /*e400*/  FFMA.FTZ R42, R42, c[0x0][0x2d0], -R2.reuse ;  /* 0x0000b4002a2a7a23 */ /* 0x100fe40000010802 */
[--C-:B------:R-:W-:Y:S02]  /*e410*/  FFMA.FTZ R43, R43, c[0x0][0x2d0], -R2.reuse ;  /* 0x0000b4002b2b7a23 */ /* 0x100fe40000010802 */
[-C--:B------:R-:W-:Y:S01]  /*e420*/  HMMA.16816.F32.BF16 R4, R20, R24.reuse, R4 ;  /* 0x000000181404723c */ /* 0x080fe20000041804 */
[----:B------:R-:W-:Y:S03]  /*e430*/  LDSM.16.MT88.4 R172, [R226+0x4080] ;  /* 0x00408000e2ac783b */ /* 0x000fe60000004200 */
[----:B------:R-:W-:Y:S01]  /*e440*/  MUFU.EX2 R196, R48 ;  /* 0x0000003000c47308 */ /* 0x000fe20000000800 */
[--C-:B------:R-:W-:Y:S02]  /*e450*/  FFMA.FTZ R46, R46, c[0x0][0x2d0], -R2.reuse ;  /* 0x0000b4002e2e7a23 */ /* 0x100fe40000010802 */
[----:B------:R-:W-:Y:S01]  /*e460*/  FFMA.FTZ R2, R47, c[0x0][0x2d0], -R2 ;  /* 0x0000b4002f027a23 */ /* 0x000fe20000010802 */
[C---:B------:R-:W-:Y:S01]  /*e470*/  HMMA.16816.F32.BF16 R8, R28.reuse, R24, R8 ;  /* 0x000000181c08723c */ /* 0x040fe20000041808 */
[----:B-1----:R-:W-:Y:S03]  /*e480*/  LDSM.16.MT88.4 R36, [R227+0x3080] ;  /* 0x00308000e324783b */ /* 0x002fe60000004200 */
[----:B------:R-:W-:Y:S02]  /*e490*/  FFMA.FTZ R166, R166, R252, R245 ;  /* 0x000000fca6a67223 */ /* 0x000fe400000100f5 */
[----:B------:R-:W-:Y:S01]  /*e4a0*/  MUFU.EX2 R50, R50 ;  /* 0x0000003200327308 */ /* 0x000fe20000000800 */
[----:B------:R-:W-:Y:S01]  /*e4b0*/  FFMA.FTZ R165, R165, R251, R222 ;  /* 0x000000fba5a57223 */ /* 0x000fe200000100de */
[-C--:B------:R-:W-:Y:S04]  /*e4c0*/  HMMA.16816.F32.BF16 R12, R28, R26.reuse, R12 ;  /* 0x0000001a1c0c723c */ /* 0x080fe8000004180c */
[----:B------:R-:W-:Y:S04]  /*e4d0*/  FFMA.FTZ R164, R164, R250, R221 ;  /* 0x000000faa4a47223 */ /* 0x000fe800000100dd */
[C---:B------:R-:W-:Y:S01]  /*e4e0*/  HMMA.16816.F32.BF16 R16, R20.reuse, R26, R16 ;  /* 0x0000001a1410723c */ /* 0x040fe20000041810 */
[----:B------:R-:W1:Y:S01]  /*e4f0*/  LDSM.16.MT88.4 R24, [R225+0x4080] ;  /* 0x00408000e118783b */ /* 0x000e620000004200 */
[----:B------:R-:W-:Y:S06]  /*e500*/  MUFU.EX2 R48, R40 ;  /* 0x0000002800307308 */ /* 0x000fec0000000800 */
[-C--:B------:R-:W-:Y:S04]  /*e510*/  HMMA.16816.F32.BF16 R132, R20, R180.reuse, R132 ;  /* 0x000000b41484723c */ /* 0x080fe80000041884 */
[----:B------:R3:W-:Y:S04]  /*e520*/  MUFU.EX2 R40, R2 ;  /* 0x0000000200287308 */ /* 0x0007e80000000800 */
[C---:B------:R-:W-:Y:S06]  /*e530*/  HMMA.16816.F32.BF16 R136, R28.reuse, R180, R136 ;  /* 0x000000b41c88723c */ /* 0x040fec0000041888 */
[----:B------:R-:W4:Y:S02]  /*e540*/  MUFU.EX2 R41, R41 ;  /* 0x0000002900297308 */ /* 0x000f240000000800 */
[-C--:B------:R-:W-:Y:S08]  /*e550*/  HMMA.16816.F32.BF16 R140, R28, R182.reuse, R140 ;  /* 0x000000b61c8c723c */ /* 0x080ff0000004188c */
[C---:B------:R-:W-:Y:S01]  /*e560*/  HMMA.16816.F32.BF16 R144, R20.reuse, R182, R144 ;  /* 0x000000b61490723c */ /* 0x040fe20000041890 */
[----:B------:R-:W-:Y:S03]  /*e570*/  MUFU.EX2 R44, R44 ;  /* 0x0000002c002c7308 */ /* 0x000fe60000000800 */
[----:B---3--:R-:W-:Y:S04]  /*e580*/  FADD.FTZ R2, R246, R166 ;  /* 0x000000a6f6027221 */ /* 0x008fe80000010000 */
[-C--:B------:R-:W-:Y:S03]  /*e590*/  HMMA.16816.F32.BF16 R148, R20, R184.reuse, R148 ;  /* 0x000000b81494723c */ /* 0x080fe60000041894 */
[----:B------:R-:W-:Y:S01]  /*e5a0*/  MUFU.EX2 R42, R42 ;  /* 0x0000002a002a7308 */ /* 0x000fe20000000800 */
[----:B------:R-:W-:Y:S04]  /*e5b0*/  FADD.FTZ R2, R248, R2 ;  /* 0x00000002f8027221 */ /* 0x000fe80000010000 */
[C---:B------:R-:W-:Y:S04]  /*e5c0*/  HMMA.16816.F32.BF16 R152, R28.reuse, R184, R152 ;  /* 0x000000b81c98723c */ /* 0x040fe80000041898 */
[----:B------:R-:W-:Y:S01]  /*e5d0*/  FADD.FTZ R2, R247, R2 ;  /* 0x00000002f7027221 */ /* 0x000fe20000010000 */
[----:B------:R-:W3:Y:S03]  /*e5e0*/  MUFU.EX2 R43, R43 ;  /* 0x0000002b002b7308 */ /* 0x000ee60000000800 */
[-C--:B------:R-:W-:Y:S07]  /*e5f0*/  HMMA.16816.F32.BF16 R156, R28, R186.reuse, R156 ;  /* 0x000000ba1c9c723c */ /* 0x080fee000004189c */
[----:B------:R-:W1:Y:S01]  /*e600*/  MUFU.EX2 R46, R46 ;  /* 0x0000002e002e7308 */ /* 0x000e620000000800 */
[C---:B------:R-:W-:Y:S08]  /*e610*/  HMMA.16816.F32.BF16 R160, R20.reuse, R186, R160 ;  /* 0x000000ba14a0723c */ /* 0x040ff000000418a0 */
[-C--:B--2---:R-:W-:Y:S08]  /*e620*/  HMMA.16816.F32.BF16 R52, R20, R32.reuse, R52 ;  /* 0x000000201434723c */ /* 0x084ff00000041834 */
        /* <DEDUP_REMOVED lines=12> */
[C---:B------:R-:W-:Y:S08]  /*e6f0*/  HMMA.16816.F32.BF16 R96, R20.reuse, R174, R96 ;  /* 0x000000ae1460723c */ /* 0x040ff00000041860 */
[-C--:B--2---:R-:W-:Y:S08]  /*e700*/  HMMA.16816.F32.BF16 R100, R20, R32.reuse, R100 ;  /* 0x000000201464723c */ /* 0x084ff00000041864 */
[C---:B------:R-:W-:Y:S08]  /*e710*/  HMMA.16816.F32.BF16 R104, R28.reuse, R32, R104 ;  /* 0x000000201c68723c */ /* 0x040ff00000041868 */
[-C--:B------:R-:W-:Y:S08]  /*e720*/  HMMA.16816.F32.BF16 R108, R28, R34.reuse, R108 ;  /* 0x000000221c6c723c */ /* 0x080ff0000004186c */
[C---:B------:R-:W-:Y:S01]  /*e730*/  HMMA.16816.F32.BF16 R112, R20.reuse, R34, R112 ;  /* 0x000000221470723c */ /* 0x040fe20000041870 */
[----:B------:R-:W-:Y:S07]  /*e740*/  LDSM.16.MT88.4 R32, [R228+0x3080] ;  /* 0x00308000e420783b */ /* 0x000fee0000004200 */
[-C--:B-1----:R-:W-:Y:S08]  /*e750*/  HMMA.16816.F32.BF16 R116, R20, R24.reuse, R116 ;  /* 0x000000181474723c */ /* 0x082ff00000041874 */
[C---:B------:R-:W-:Y:S07]  /*e760*/  HMMA.16816.F32.BF16 R120, R28.reuse, R24, R120 ;  /* 0x000000181c78723c */ /* 0x040fee0000041878 */
[----:B----4-:R-:W-:Y:S01]  /*e770*/  F2FP.BF16.PACK_AB R24, R41, R48 ;  /* 0x000000302918723e */ /* 0x010fe200000010ff */
[-C--:B------:R-:W-:Y:S01]  /*e780*/  HMMA.16816.F32.BF16 R124, R28, R26.reuse, R124 ;  /* 0x0000001a1c7c723c */ /* 0x080fe2000004187c */
[----:B------:R-:W1:Y:S03]  /*e790*/  LDSM.16.MT88.4 R28, [R226+0x3080] ;  /* 0x00308000e21c783b */ /* 0x000e660000004200 */
[----:B---3--:R-:W-:Y:S04]  /*e7a0*/  F2FP.BF16.PACK_AB R25, R43, R42 ;  /* 0x0000002a2b19723e */ /* 0x008fe800000010ff */
[----:B------:R-:W-:Y:S07]  /*e7b0*/  HMMA.16816.F32.BF16 R128, R20, R26, R128 ;  /* 0x0000001a1480723c */ /* 0x000fee0000041880 */
[----:B------:R-:W-:Y:S02]  /*e7c0*/  F2FP.BF16.PACK_AB R20, R197, R198 ;  /* 0x000000c6c514723e */ /* 0x000fe400000010ff */
[----:B------:R-:W-:Y:S03]  /*e7d0*/  F2FP.BF16.PACK_AB R22, R195, R196 ;  /* 0x000000c4c316723e */ /* 0x000fe600000010ff */
[----:B------:R-:W-:Y:S02]  /*e7e0*/  F2FP.BF16.PACK_AB R21, R49, R194 ;  /* 0x000000c23115723e */ /* 0x000fe400000010ff */
[----:B------:R-:W-:Y:S02]  /*e7f0*/  F2FP.BF16.PACK_AB R23, R51, R50 ;  /* 0x000000323317723e */ /* 0x000fe400000010ff */
[----:B------:R-:W-:Y:S02]  /*e800*/  F2FP.BF16.PACK_AB R26, R45, R44 ;  /* 0x0000002c2d1a723e */ /* 0x000fe400000010ff */
[----:B------:R-:W-:Y:S03]  /*e810*/  F2FP.BF16.PACK_AB R27, R40, R46 ;  /* 0x0000002e281b723e */ /* 0x000fe600000010ff */
        /* <DEDUP_REMOVED lines=21> */
[C---:B------:R-:W-:Y:S07]  /*e970*/  HMMA.16816.F32.BF16 R72, R24.reuse, R4, R72 ;  /* 0x000000041848723c */ /* 0x040fee0000041848 */
[----:B------:R-:W-:Y:S01]  /*e980*/  FFMA.FTZ R4, R0, R249, R201 ;  /* 0x000000f900047223 */ /* 0x000fe200000100c9 */
        /* <DEDUP_REMOVED lines=39> */
[----:B------:R-:W-:Y:S01]  /*ec00*/  FADD.FTZ R2, R194, R7 ;  /* 0x00000007c2027221 */ /* 0x000fe20000010000 */
[----:B------:R-:W-:Y:S01]  /*ec10*/  MOV R170, R3 ;  /* 0x0000000300aa7202 */ /* 0x000fe20000000f00 */
        /* <DEDUP_REMOVED lines=9> */
[----:B------:R-:W-:Y:S03]  /*ecb0*/  FADD.FTZ R4, R50, R4 ;  /* 0x0000000432047221 */ /* 0x000fe60000010000 */
[----:B------:R-:W-:Y:S01]  /*ecc0*/  STL [R1+0x18], R5 ;  /* 0x0000180501007387 */ /* 0x000fe20000100800 */
[----:B------:R-:W-:Y:S02]  /*ecd0*/  FADD.FTZ R4, R51, R4 ;  /* 0x0000000433047221 */ /* 0x000fe40000010000 */
[----:B------:R-:W-:Y:S02]  /*ece0*/  FADD.FTZ R2, R44, R2 ;  /* 0x000000022c027221 */ /* 0x000fe40000010000 */
[----:B------:R-:W-:Y:S01]  /*ecf0*/  FADD.FTZ R0, R43, R6 ;  /* 0x000000062b007221 */ /* 0x000fe20000010000 */
[----:B------:R-:W-:Y:S01]  /*ed00*/  STL [R1+0x14], R4 ;  /* 0x0000140401007387 */ /* 0x000fe20000100800 */
[----:B------:R-:W-:Y:S02]  /*ed10*/  FADD.FTZ R2, R45, R2 ;  /* 0x000000022d027221 */ /* 0x000fe40000010000 */
[----:B------:R-:W-:Y:S03]  /*ed20*/  FADD.FTZ R0, R46, R0 ;  /* 0x000000002e007221 */ /* 0x000fe60000010000 */
[----:B------:R1:W-:Y:S01]  /*ed30*/  STL [R1+0x1c], R2 ;  /* 0x00001c0201007387 */ /* 0x0003e20000100800 */
[----:B------:R-:W-:Y:S05]  /*ed40*/  FADD.FTZ R0, R40, R0 ;  /* 0x0000000028007221 */ /* 0x000fea0000010000 */
[----:B------:R2:W-:Y:S01]  /*ed50*/  STL [R1+0x20], R0 ;  /* 0x0000200001007387 */ /* 0x0005e20000100800 */
[----:B-1----:R-:W-:Y:S02]  /*ed60*/  MOV R2, R168 ;  /* 0x000000a800027202 */ /* 0x002fe40000000f00 */
[----:B--2---:R-:W-:Y:S01]  /*ed70*/  MOV R0, R169 ;  /* 0x000000a900007202 */ /* 0x004fe20000000f00 */
[----:B------:R-:W-:-:S05]  /*ed80*/  @P0 BRA `(.L_x_2982) ;  /* 0xffffd2c000000947 */ /* 0x000fca000383ffff */
.L_x_2981:
[----:B------:R-:W-:-:S06]  /*ed90*/  UISETP.GE.AND UP0, UPT, UR13, UR8, UPT ;  /* 0x000000080d00728c */ /* 0x000fcc000bf06270 */
[----:B------:R-:W-:-:S13]  /*eda0*/  PLOP3.LUT P0, PT, PT, PT, UP0, 0x80, 0x0 ;  /* 0x000000000000781c */ /* 0x000fda0003f0f008 */
[----:B------:R-:W-:Y:S05]  /*edb0*/  @!P0 BRA `(.L_x_2983) ;  /* 0x000048e000008947 */ /* 0x000fea0003800000 */
[----:B-1----:R-:W2:Y:S04]  /*edc0*/  LDL.64 R4, [R1+0x48] ;  /* 0x0000480001047983 */ /* 0x002ea80000100a00 */
        /* <DEDUP_REMOVED lines=23> */
.L_x_3000:
[----:B------:R-:W2:Y:S01]  /*ef40*/  LDL.64 R40, [R1+0x8] ;  /* 0x0000080001287983 */ /* 0x000ea20000100a00 */
[----:B------:R-:W-:Y:S04]  /*ef50*/  DEPBAR.LE SB0, 0x0 ;  /* 0x000080000000791a */ /* 0x000fe80000000000 */
[----:B------:R-:W-:Y:S01]  /*ef60*/  USHF.R.S32.HI UR5, URZ, 0x1f, UR13 ;  /* 0x0000001f3f057899 */ /* 0x000fe2000801140d */
[----:B------:R-:W3:Y:S01]  /*ef70*/  LDL.64 R168, [R1] ;  /* 0x0000000001a87983 */ /* 0x000ee20000100a00 */
[----:B-1----:R-:W-:Y:S01]  /*ef80*/  IMAD.U32 R2, RZ, RZ, UR22 ;  /* 0x00000016ff027e24 */ /* 0x002fe2000f8e00ff */
[----:B------:R-:W-:Y:S01]  /*ef90*/  UIMAD UR4, UR25, UR13, URZ ;  /* 0x0000000d190472a4 */ /* 0x000fe2000f8e023f */
[----:B------:R-:W-:Y:S01]  /*efa0*/  IMAD.U32 R3, RZ, RZ, UR23 ;  /* 0x00000017ff037e24 */ /* 0x000fe2000f8e00ff */
[----:B------:R-:W-:Y:S02]  /*efb0*/  UISETP.GT.AND UP0, UPT, UR13, UR8, UPT ;  /* 0x000000080d00728c */ /* 0x000fe4000bf04270 */
[----:B------:R-:W-:Y:S01]  /*efc0*/  BAR.SYNC.DEFER_BLOCKING 0x0 ;  /* 0x0000000000007b1d */ /* 0x000fe20000010000 */
[----:B------:R-:W-:Y:S02]  /*efd0*/  UIMAD UR4, UR5, UR22, UR4 ;  /* 0x00000016050472a4 */ /* 0x000fe4000f8e0204 */
[----:B------:R-:W-:Y:S06]  /*efe0*/  UISETP.NE.AND UP1, UPT, UR17, URZ, UPT ;  /* 0x0000003f1100728c */ /* 0x000fec000bf25270 */
[----:B------:R-:W-:Y:S01]  /*eff0*/  PLOP3.LUT P2, PT, PT, PT, UP1, 0x80, 0x0 ;  /* 0x000000000000781c */ /* 0x000fe20003f4f018 */
[----:B------:R-:W-:Y:S04]  /*f000*/  @UP0 UIADD3 UR27, UR13, -0x1, URZ ;  /* 0xffffffff0d1b0890 */ /* 0x000fe8000fffe03f */
[----:B------:R-:W-:Y:S01]  /*f010*/  @UP0 USHF.R.S32.HI UR26, URZ, 0x1f, UR27 ;  /* 0x0000001f3f1a0899 */ /* 0x000fe2000801141b */
[----:B-----5:R-:W-:Y:S06]  /*f020*/  LDSM.16.M88.4 R48, [R231+0x8080] ;  /* 0x00808000e730783b */ /* 0x020fec0000000200 */
[----:B------:R-:W1:Y:S06]  /*f030*/  LDSM.16.M88.4 R16, [R224+0x5080] ;  /* 0x00508000e010783b */ /* 0x000e6c0000000200 */
[----:B------:R-:W4:Y:S06]  /*f040*/  LDSM.16.M88.4 R44, [R231+0xa080] ;  /* 0x00a08000e72c783b */ /* 0x000f2c0000000200 */
[----:B------:R-:W4:Y:S06]  /*f050*/  LDSM.16.M88.4 R32, [R224+0x5880] ;  /* 0x00588000e020783b */ /* 0x000f2c0000000200 */
[----:B------:R-:W3:Y:S06]  /*f060*/  LDL.64 R246, [R1+0x30] ;  /* 0x0000300001f67983 */ /* 0x000eec0000100a00 */
[----:B------:R-:W4:Y:S06]  /*f070*/  LDSM.16.M88.4 R172, [R224+0x6080] ;  /* 0x00608000e0ac783b */ /* 0x000f2c0000000200 */
[----:B------:R-:W3:Y:S06]  /*f080*/  LDL.64 R244, [R1+0x40] ;  /* 0x0000400001f47983 */ /* 0x000eec0000100a00 */
[----:B------:R-:W-:Y:S01]  /*f090*/  LDSM.16.M88.4 R192, [R233+0x8080] ;  /* 0x00808000e9c0783b */ /* 0x000fe20000000200 */
[-C--:B-1----:R-:W-:Y:S05]  /*f0a0*/  HMMA.16816.F32.BF16 R4, R48, R16.reuse, RZ ;  /* 0x000000103004723c */ /* 0x082fea00000418ff */
[----:B------:R-:W3:Y:S03]  /*f0b0*/  LDL R171, [R1+0x24] ;  /* 0x0000240001ab7983 */ /* 0x000ee60000100800 */
[C---:B----4-:R-:W-:Y:S03]  /*f0c0*/  HMMA.16816.F32.BF16 R8, R44.reuse, R16, RZ ;  /* 0x000000102c08723c */ /* 0x050fe600000418ff */
[----:B------:R-:W1:Y:S06]  /*f0d0*/  LDSM.16.M88.4 R196, [R235] ;  /* 0x00000000ebc4783b */ /* 0x000e6c0000000200 */
[----:B------:R-:W4:Y:S01]  /*f0e0*/  LDL R167, [R1+0x10] ;  /* 0x0000100001a77983 */ /* 0x000f220000100800 */
[-C--:B------:R-:W-:Y:S05]  /*f0f0*/  HMMA.16816.F32.BF16 R12, R44, R18.reuse, RZ ;  /* 0x000000122c0c723c */ /* 0x080fea00000418ff */
[----:B------:R-:W1:Y:S03]  /*f100*/  LDSM.16.M88.4 R200, [R233+0xa080] ;  /* 0x00a08000e9c8783b */ /* 0x000e660000000200 */
[C---:B------:R-:W-:Y:S03]  /*f110*/  HMMA.16816.F32.BF16 R16, R48.reuse, R18, RZ ;  /* 0x000000123010723c */ /* 0x040fe600000418ff */
[----:B------:R-:W1:Y:S05]  /*f120*/  LDSM.16.M88.4 R204, [R241] ;  /* 0x00000000f1cc783b */ /* 0x000e6a0000000200 */
[-C--:B------:R-:W-:Y:S08]  /*f130*/  HMMA.16816.F32.BF16 R20, R48, R32.reuse, RZ ;  /* 0x000000203014723c */ /* 0x080ff000000418ff */
[C---:B------:R-:W-:Y:S08]  /*f140*/  HMMA.16816.F32.BF16 R24, R44.reuse, R32, RZ ;  /* 0x000000202c18723c */ /* 0x040ff000000418ff */
[-C--:B------:R-:W-:Y:S08]  /*f150*/  HMMA.16816.F32.BF16 R28, R44, R34.reuse, RZ ;  /* 0x000000222c1c723c */ /* 0x080ff000000418ff */
[C---:B------:R-:W-:Y:S08]  /*f160*/  HMMA.16816.F32.BF16 R32, R48.reuse, R34, RZ ;  /* 0x000000223020723c */ /* 0x040ff000000418ff */
[-C--:B------:R-:W-:Y:S01]  /*f170*/  HMMA.16816.F32.BF16 R36, R48, R172.reuse, RZ ;  /* 0x000000ac3024723c */ /* 0x080fe200000418ff */
[C---:B--2---:R-:W-:Y:S07]  /*f180*/  IMAD.WIDE.U32 R208, R2.reuse, UR13, R40 ;  /* 0x0000000d02d07c25 */ /* 0x044fee000f8e0028 */
[C---:B------:R-:W-:Y:S04]  /*f190*/  HMMA.16816.F32.BF16 R40, R44.reuse, R172, RZ ;  /* 0x000000ac2c28723c */ /* 0x040fe800000418ff */
[----:B------:R-:W-:Y:S01]  /*f1a0*/  IADD3 R0, R209, UR4, RZ ;  /* 0x00000004d1007c10 */ /* 0x000fe2000fffe0ff */
[----:B---3--:R-:W-:Y:S01]  /*f1b0*/  IMAD.WIDE.U32 R2, R2, UR13, R168 ;  /* 0x0000000d02027c25 */ /* 0x008fe2000f8e00a8 */
[C---:B------:R-:W-:Y:S02]  /*f1c0*/  LEA R168, P1, R208.reuse, c[0x0][0x1f8], 0x1 ;  /* 0x00007e00d0a87a11 */ /* 0x040fe400078208ff */
[-C--:B------:R-:W-:Y:S04]  /*f1d0*/  HMMA.16816.F32.BF16 R44, R44, R174.reuse, RZ ;  /* 0x000000ae2c2c723c */ /* 0x080fe800000418ff */
[----:B------:R-:W-:Y:S02]  /*f1e0*/  LEA.HI.X R169, R208, c[0x0][0x1fc], R0, 0x1, P1 ;  /* 0x00007f00d0a97a11 */ /* 0x000fe400008f0c00 */
[----:B------:R-:W2:Y:S01]  /*f1f0*/  LDSM.16.M88.4 R208, [R240] ;  /* 0x00000000f0d0783b */ /* 0x000ea20000000200 */
[----:B------:R-:W-:Y:S01]  /*f200*/  IADD3 R3, R3, UR4, RZ ;  /* 0x0000000403037c10 */ /* 0x000fe2000fffe0ff */
[----:B------:R-:W-:Y:S01]  /*f210*/  ULDC.64 UR4, c[0x0][0x1e0] ;  /* 0x0000780000047ab9 */ /* 0x000fe20000000a00 */
[C---:B------:R-:W-:Y:S01]  /*f220*/  LEA R212, P0, R2.reuse, c[0x0][0x1f8], 0x1 ;  /* 0x00007e0002d47a11 */ /* 0x040fe200078008ff */
[----:B------:R-:W-:Y:S01]  /*f230*/  @UP0 UIMAD.WIDE.U32 UR28, UR27, UR4, URZ ;  /* 0x000000041b1c02a5 */ /* 0x000fe2000f8e003f */
[----:B------:R-:W-:Y:S01]  /*f240*/  HMMA.16816.F32.BF16 R48, R48, R174, RZ ;  /* 0x000000ae3030723c */ /* 0x000fe200000418ff */
[----:B------:R-:W-:Y:S01]  /*f250*/  @!PT LDS RZ, [RZ] ;  /* 0x00000000fffff984 */ /* 0x000fe20000000800 */
[----:B------:R-:W-:Y:S01]  /*f260*/  @!PT LDS RZ, [RZ] ;  /* 0x00000000fffff984 */ /* 0x000fe20000000800 */
[----:B------:R-:W-:Y:S01]  /*f270*/  @!PT LDS RZ, [RZ] ;  /* 0x00000000fffff984 */ /* 0x000fe20000000800 */
[----:B------:R3:W-:Y:S01]  /*f280*/  LDGSTS.E.BYPASS.LTC128B.128 [R243+0x2080], [R168.64], !P4 ;  /* 0x02080000a8f37fae */ /* 0x0007e2000e101d54 */
[----:B------:R-:W-:Y:S01]  /*f290*/  @UP0 UIMAD UR26, UR26, UR4, URZ ;  /* 0x000000041a1a02a4 */ /* 0x000fe2000f8e023f */
[----:B------:R-:W-:Y:S02]  /*f2a0*/  LEA.HI.X R213, R2, c[0x0][0x1fc], R3, 0x1, P0 ;  /* 0x00007f0002d57a11 */ /* 0x000fe400000f0c03 */
[----:B------:R-:W-:Y:S01]  /*f2b0*/  IMAD.U32 R0, RZ, RZ, UR28 ;  /* 0x0000001cff007e24 */ /* 0x000fe2000f8e00ff */
[----:B------:R-:W-:Y:S01]  /*f2c0*/  IADD3 R2, P0, R168, UR12, RZ ;  /* 0x0000000ca8027c10 */ /* 0x000fe2000ff1e0ff */
[----:B------:R-:W-:Y:S01]  /*f2d0*/  @UP0 UIMAD UR26, UR27, UR5, UR26 ;  /* 0x000000051b1a02a4 */ /* 0x000fe2000f8e021a */
[-C--:B-1----:R-:W-:Y:S01]  /*f2e0*/  HMMA.16816.F32.BF16 R4, R192, R196.reuse, R4 ;  /* 0x000000c4c004723c */ /* 0x082fe20000041804 */
[----:B------:R1:W-:Y:S02]  /*f2f0*/  LDGSTS.E.BYPASS.LTC128B.128 [R243+0x3880], [R212.64], !P3 ;  /* 0x03880000d4f37fae */ /* 0x0003e4000d901d54 */
[----:B------:R-:W-:Y:S02]  /*f300*/  @UP0 UIADD3 UR4, UR29, UR26, URZ ;  /* 0x0000001a1d040290 */ /* 0x000fe4000fffe03f */
[----:B------:R-:W-:Y:S01]  /*f310*/  IADD3.X R3, R169, UR11, RZ, P0, !PT ;  /* 0x0000000ba9037c10 */ /* 0x000fe200087fe4ff */
[----:B------:R-:W-:Y:S01]  /*f320*/  UIMAD UR29, UR13, -0x30, URZ ;  /* 0xffffffd00d1d78a4 */ /* 0x000fe2000f8e023f */
[C---:B------:R-:W-:Y:S01]  /*f330*/  IADD3 R172, P1, R2.reuse, UR12, RZ ;  /* 0x0000000c02ac7c10 */ /* 0x040fe2000ff3e0ff */
[C---:B------:R-:W-:Y:S01]  /*f340*/  HMMA.16816.F32.BF16 R8, R200.reuse, R196, R8 ;  /* 0x000000c4c808723c */ /* 0x040fe20000041808 */
[----:B------:R-:W-:Y:S01]  /*f350*/  @UP0 UIMAD UR4, UR4, 0x30, URZ ;  /* 0x00000030040408a4 */ /* 0x000fe2000f8e023f */
[----:B------:R1:W-:Y:S02]  /*f360*/  LDGSTS.E.BYPASS.LTC128B.128 [R243+0x2880], [R2.64], !P4 ;  /* 0x0288000002f37fae */ /* 0x0003e4000e101d54 */
[C---:B------:R-:W-:Y:S02]  /*f370*/  IADD3.X R173, R3.reuse, UR11, RZ, P1, !PT ;  /* 0x0000000b03ad7c10 */ /* 0x040fe40008ffe4ff */
[----:B------:R-:W-:Y:S01]  /*f380*/  PLOP3.LUT P1, PT, PT, PT, UP0, 0x80, 0x0 ;  /* 0x000000000000781c */ /* 0x000fe20003f2f008 */
[----:B------:R-:W-:Y:S01]  /*f390*/  UISETP.NE.AND UP0, UPT, UR16, URZ, UPT ;  /* 0x0000003f1000728c */ /* 0x000fe2000bf05270 */
[-C--:B------:R-:W-:Y:S01]  /*f3a0*/  HMMA.16816.F32.BF16 R12, R200, R198.reuse, R12 ;  /* 0x000000c6c80c723c */ /* 0x080fe2000004180c */
[----:B------:R2:W-:Y:S03]  /*f3b0*/  LDGSTS.E.BYPASS.LTC128B.128 [R243+0x4080], [R2.64+0x80], !P3 ;  /* 0x0408008002f37fae */ /* 0x0005e6000d901d54 */
[----:B---3--:R-:W-:Y:S03]  /*f3c0*/  IADD3 R168, P0, R2, UR19, RZ ;  /* 0x0000001302a87c10 */ /* 0x008fe6000ff1e0ff */
[----:B------:R3:W-:Y:S01]  /*f3d0*/  LDGSTS.E.BYPASS.LTC128B.128 [R243+0x3080], [R172.64], !P4 ;  /* 0x03080000acf37fae */ /* 0x0007e2000e101d54 */
[C---:B------:R-:W-:Y:S04]  /*f3e0*/  HMMA.16816.F32.BF16 R16, R192.reuse, R198, R16 ;  /* 0x000000c6c010723c */ /* 0x040fe80000041810 */
[----:B------:R-:W-:Y:S02]  /*f3f0*/  IADD3.X R169, R3, UR24, RZ, P0, !PT ;  /* 0x0000001803a97c10 */ /* 0x000fe400087fe4ff */
[----:B------:R-:W-:Y:S02]  /*f400*/  PLOP3.LUT P0, PT, PT, PT, UP1, 0x80, 0x0 ;  /* 0x000000000000781c */ /* 0x000fe40003f0f018 */
[-C--:B------:R-:W-:Y:S01]  /*f410*/  HMMA.16816.F32.BF16 R20, R192, R204.reuse, R20 ;  /* 0x000000ccc014723c */ /* 0x080fe20000041814 */
[----:B------:R4:W-:Y:S06]  /*f420*/  LDGSTS.E.BYPASS.LTC128B.128 [R243+0x4880], [R168.64], !P3 ;  /* 0x04880000a8f37fae */ /* 0x0009ec000d901d54 */
[----:B-1----:R-:W-:Y:S01]  /*f430*/  LDSM.16.M88.4 R212, [R230+0x5080] ;  /* 0x00508000e6d4783b */ /* 0x002fe20000000200 */
[C---:B------:R-:W-:Y:S04]  /*f440*/  HMMA.16816.F32.BF16 R24, R200.reuse, R204, R24 ;  /* 0x000000ccc818723c */ /* 0x040fe80000041818 */
[----:B--2---:R-:W-:Y:S01]  /*f450*/  @P1 IMAD.MOV.U32 R3, RZ, RZ, R247 ;  /* 0x000000ffff031224 */ /* 0x004fe200078e00f7 */
[----:B------:R-:W0:Y:S01]  /*f460*/  LDGDEPBAR ;  /* 0x00000000000079af */ /* 0x000e220000000000 */
[----:B------:R-:W-:Y:S02]  /*f470*/  @P1 IMAD.MOV.U32 R2, RZ, RZ, R244 ;  /* 0x000000ffff021224 */ /* 0x000fe400078e00f4 */
[-C--:B------:R-:W-:Y:S03]  /*f480*/  HMMA.16816.F32.BF16 R28, R200, R206.reuse, R28 ;  /* 0x000000cec81c723c */ /* 0x080fe6000004181c */
[----:B---3--:R-:W1:Y:S01]  /*f490*/  LDSM.16.M88.4 R172, [R232+0x8080] ;  /* 0x00808000e8ac783b */ /* 0x008e620000000200 */
[----:B------:R-:W-:Y:S04]  /*f4a0*/  @P1 IMAD.WIDE.U32 R2, R0, 0x30, R2 ;  /* 0x0000003000021825 */ /* 0x000fe800078e0002 */
[C---:B------:R-:W-:Y:S01]  /*f4b0*/  HMMA.16816.F32.BF16 R32, R192.reuse, R206, R32 ;  /* 0x000000cec020723c */ /* 0x040fe20000041820 */
[----:B------:R-:W2:Y:S03]  /*f4c0*/  LDSM.16.M88.4 R216, [R232+0xa080] ;  /* 0x00a08000e8d8783b */ /* 0x000ea60000000200 */
[----:B------:R-:W-:Y:S01]  /*f4d0*/  @P2 IMAD.HI.U32 R0, R171, c[0x0][0x2c8], RZ ;  /* 0x0000b200ab002a27 */ /* 0x000fe200078e00ff */
[----:B------:R-:W-:Y:S02]  /*f4e0*/  @P1 IADD3 R3, R3, UR4, RZ ;  /* 0x0000000403031c10 */ /* 0x000fe4000fffe0ff */
[----:B------:R-:W3:Y:S01]  /*f4f0*/  LDSM.16.M88.4 R196, [R230+0x5880] ;  /* 0x00588000e6c4783b */ /* 0x000ee20000000200 */
[-C--:B------:R-:W-:Y:S04]  /*f500*/  HMMA.16816.F32.BF16 R36, R192, R208.reuse, R36 ;  /* 0x000000d0c024723c */ /* 0x080fe80000041824 */
[C---:B------:R-:W-:Y:S01]  /*f510*/  @P1 SHF.L.U64.HI R3, R2.reuse, 0x1, R3 ;  /* 0x0000000102031819 */ /* 0x040fe20000010203 */
[----:B------:R-:W-:Y:S01]  /*f520*/  LDSM.16.M88.4 R204, [R229] ;  /* 0x00000000e5cc783b */ /* 0x000fe20000000200 */
[----:B----4-:R-:W-:Y:S01]  /*f530*/  IMAD.MOV.U32 R169, RZ, RZ, R171 ;  /* 0x000000ffffa97224 */ /* 0x010fe200078e00ab */
[----:B------:R-:W-:Y:S01]  /*f540*/  @P0 SHF.R.U32.HI R169, RZ, c[0x0][0x2cc], R0 ;  /* 0x0000b300ffa90a19 */ /* 0x000fe20000011600 */
[C---:B------:R-:W-:Y:S01]  /*f550*/  HMMA.16816.F32.BF16 R40, R200.reuse, R208, R40 ;  /* 0x000000d0c828723c */ /* 0x040fe20000041828 */
[----:B------:R-:W-:Y:S02]  /*f560*/  IMAD.U32 R0, RZ, RZ, UR29 ;  /* 0x0000001dff007e24 */ /* 0x000fe4000f8e00ff */
[----:B------:R-:W-:Y:S03]  /*f570*/  LDSM.16.M88.4 R220, [R229+0x800] ;  /* 0x00080000e5dc783b */ /* 0x000fe60000000200 */
[----:B------:R-:W-:Y:S02]  /*f580*/  IADD3 R0, -R167, 0x1, R0 ;  /* 0x00000001a7007810 */ /* 0x000fe40007ffe100 */
[-C--:B------:R-:W-:Y:S01]  /*f590*/  HMMA.16816.F32.BF16 R44, R200, R210.reuse, R44 ;  /* 0x000000d2c82c723c */ /* 0x080fe2000004182c */
[----:B------:R-:W4:Y:S07]  /*f5a0*/  LDSM.16.M88.4 R200, [R230+0x6080] ;  /* 0x00608000e6c8783b */ /* 0x000f2e0000000200 */
[----:B------:R-:W-:Y:S01]  /*f5b0*/  HMMA.16816.F32.BF16 R48, R192, R210, R48 ;  /* 0x000000d2c030723c */ /* 0x000fe20000041830 */
[----:B------:R-:W4:Y:S06]  /*f5c0*/  LDSM.16.M88.4 R192, [R234+0x8080] ;  /* 0x00808000eac0783b */ /* 0x000f2c0000000200 */
[----:B------:R-:W4:Y:S01]  /*f5d0*/  LDSM.16.M88.4 R208, [R234+0xa080] ;  /* 0x00a08000ead0783b */ /* 0x000f220000000200 */
        /* <DEDUP_REMOVED lines=15> */
[----:B------:R-:W2:Y:S06]  /*f6d0*/  LDSM.16.M88.4 R172, [R231+0xc080] ;  /* 0x00c08000e7ac783b */ /* 0x000eac0000000200 */
[----:B------:R-:W3:Y:S01]  /*f6e0*/  LDSM.16.M88.4 R200, [R231+0xe080] ;  /* 0x00e08000e7c8783b */ /* 0x000ee20000000200 */
        /* <DEDUP_REMOVED lines=15> */
[----:B------:R-:W-:Y:S06]  /*f7e0*/  LDSM.16.M88.4 R192, [R233+0xc080] ;  /* 0x00c08000e9c0783b */ /* 0x000fec0000000200 */
[----:B------:R-:W1:Y:S01]  /*f7f0*/  LDSM.16.M88.4 R212, [R239] ;  /* 0x00000000efd4783b */ /* 0x000e620000000200 */
[-C--:B--2---:R-:W-:Y:S08]  /*f800*/  HMMA.16816.F32.BF16 R4, R172, R196.reuse, R4 ;  /* 0x000000c4ac04723c */ /* 0x084ff00000041804 */
[C---:B---3--:R-:W-:Y:S08]  /*f810*/  HMMA.16816.F32.BF16 R8, R200.reuse, R196, R8 ;  /* 0x000000c4c808723c */ /* 0x048ff00000041808 */
[-C--:B------:R-:W-:Y:S08]  /*f820*/  HMMA.16816.F32.BF16 R12, R200, R198.reuse, R12 ;  /* 0x000000c6c80c723c */ /* 0x080ff0000004180c */
[C---:B------:R-:W-:Y:S01]  /*f830*/  HMMA.16816.F32.BF16 R16, R172.reuse, R198, R16 ;  /* 0x000000c6ac10723c */ /* 0x040fe20000041810 */
[----:B------:R-:W2:Y:S07]  /*f840*/  LDSM.16.M88.4 R196, [R237] ;  /* 0x00000000edc4783b */ /* 0x000eae0000000200 */
[-C--:B----4-:R-:W-:Y:S08]  /*f850*/  HMMA.16816.F32.BF16 R20, R172, R204.reuse, R20 ;  /* 0x000000ccac14723c */ /* 0x090ff00000041814 */
        /* <DEDUP_REMOVED lines=9> */
[----:B------:R-:W1:Y:S06]  /*f8f0*/  LDSM.16.M88.4 R172, [R232+0xc080] ;  /* 0x00c08000e8ac783b */ /* 0x000e6c0000000200 */
        /* <DEDUP_REMOVED lines=16> */
[----:B------:R-:W-:Y:S06]  /*fa00*/  LDSM.16.M88.4 R192, [R234+0xc080] ;  /* 0x00c08000eac0783b */ /* 0x000fec0000000200 */
[----:B------:R-:W2:Y:S01]  /*fa10*/  LDSM.16.M88.4 R196, [R229+0x1800] ;  /* 0x00180000e5c4783b */ /* 0x000ea20000000200 */
        /* <DEDUP_REMOVED lines=11> */
[----:B------:R-:W-:Y:S01]  /*fad0*/  HMMA.16816.F32.BF16 R48, R172, R214, R48 ;  /* 0x000000d6ac30723c */ /* 0x000fe20000041830 */
[----:B------:R-:W1:Y:S01]  /*fae0*/  LDSM.16.M88.4 R172, [R229+0x2800] ;  /* 0x00280000e5ac783b */ /* 0x000e620000000200 */
[----:B------:R-:W-:Y:S05]  /*faf0*/  DEPBAR.LE SB0, 0x0 ;  /* 0x000080000000791a */ /* 0x000fea0000000000 */
[----:B------:R-:W-:Y:S01]  /*fb00*/  BAR.SYNC.DEFER_BLOCKING 0x0 ;  /* 0x0000000000007b1d */ /* 0x000fe20000010000 */
[-C--:B--2---:R-:W-:Y:S08]  /*fb10*/  HMMA.16816.F32.BF16 R4, R192, R196.reuse, R4 ;  /* 0x000000c4c004723c */ /* 0x084ff00000041804 */
[C---:B------:R-:W-:Y:S07]  /*fb20*/  HMMA.16816.F32.BF16 R8, R216.reuse, R196, R8 ;  /* 0x000000c4d808723c */ /* 0x040fee0000041808 */
[----:B------:R-:W-:Y:S01]  /*fb30*/  @P1 IMAD.SHL.U32 R196, R2, 0x2, RZ ;  /* 0x0000000202c41824 */ /* 0x000fe200078e00ff */
[-C--:B------:R-:W-:Y:S08]  /*fb40*/  HMMA.16816.F32.BF16 R12, R216, R198.reuse, R12 ;  /* 0x000000c6d80c723c */ /* 0x080ff0000004180c */
        /* <DEDUP_REMOVED lines=8> */
[-C--:B------:R-:W-:Y:S01]  /*fbd0*/  HMMA.16816.F32.BF16 R28, R216, R222.reuse, R28 ;  /* 0x000000ded81c723c */ /* 0x080fe2000004181c */
[----:B------:R-:W-:Y:S01]  /*fbe0*/  @!PT LDS RZ, [RZ] ;  /* 0x00000000fffff984 */ /* 0x000fe20000000800 */
[----:B------:R-:W-:Y:S01]  /*fbf0*/  @!PT LDS RZ, [RZ] ;  /* 0x00000000fffff984 */ /* 0x000fe20000000800 */
[----:B------:R-:W-:Y:S01]  /*fc00*/  @!PT LDS RZ, [RZ] ;  /* 0x00000000fffff984 */ /* 0x000fe20000000800 */
[----:B------:R2:W-:Y:S03]  /*fc10*/  @P1 LDGSTS.E.BYPASS.LTC128B.128 [R243+0x5080], [R196.64], !P4 ;  /* 0x05080000c4f31fae */ /* 0x0005e6000e101d54 */
[----:B------:R-:W-:Y:S03]  /*fc20*/  @P1 IADD3 R2, P0, R196, UR7, RZ ;  /* 0x00000007c4021c10 */ /* 0x000fe6000ff1e0ff */
[----:B------:R3:W-:Y:S01]  /*fc30*/  @P1 LDGSTS.E.BYPASS.LTC128B.128 [R243+0x6880], [R198.64], !P3 ;  /* 0x06880000c6f31fae */ /* 0x0007e2000d901d54 */
[C---:B------:R-:W-:Y:S04]  /*fc40*/  HMMA.16816.F32.BF16 R32, R192.reuse, R222, R32 ;  /* 0x000000dec020723c */ /* 0x040fe80000041820 */
[----:B------:R-:W-:Y:S04]  /*fc50*/  @P1 IADD3.X R3, R197, UR6, RZ, P0, !PT ;  /* 0x00000006c5031c10 */ /* 0x000fe800087fe4ff */
[-C--:B-1----:R-:W-:Y:S01]  /*fc60*/  HMMA.16816.F32.BF16 R36, R192, R172.reuse, R36 ;  /* 0x000000acc024723c */ /* 0x082fe20000041824 */
[----:B------:R1:W-:Y:S06]  /*fc70*/  @P1 LDGSTS.E.BYPASS.LTC128B.128 [R243+0x5880], [R2.64], !P4 ;  /* 0x0588000002f31fae */ /* 0x0003ec000e101d54 */
[----:B------:R1:W-:Y:S01]  /*fc80*/  @P1 LDGSTS.E.BYPASS.LTC128B.128 [R243+0x7080], [R2.64+0x80], !P3 ;  /* 0x0708008002f31fae */ /* 0x0003e2000d901d54 */
[C---:B------:R-:W-:Y:S04]  /*fc90*/  HMMA.16816.F32.BF16 R40, R216.reuse, R172, R40 ;  /* 0x000000acd828723c */ /* 0x040fe80000041828 */
[C---:B--2---:R-:W-:Y:S03]  /*fca0*/  @P1 IADD3 R196, P2, R2.reuse, UR7, RZ ;  /* 0x0000000702c41c10 */ /* 0x044fe6000ff5e0ff */
[----:B------:R-:W-:Y:S01]  /*fcb0*/  @P1 IADD3 R172, P0, R2, UR18, RZ ;  /* 0x0000001202ac1c10 */ /* 0x000fe2000ff1e0ff */
[-C--:B------:R-:W-:Y:S04]  /*fcc0*/  HMMA.16816.F32.BF16 R44, R216, R174.reuse, R44 ;  /* 0x000000aed82c723c */ /* 0x080fe8000004182c */
[C---:B------:R-:W-:Y:S02]  /*fcd0*/  @P1 IADD3.X R197, R3.reuse, UR6, RZ, P2, !PT ;  /* 0x0000000603c51c10 */ /* 0x040fe400097fe4ff */
[----:B------:R-:W-:Y:S02]  /*fce0*/  @P1 IADD3.X R173, R3, UR10, RZ, P0, !PT ;  /* 0x0000000a03ad1c10 */ /* 0x000fe400087fe4ff */
[----:B------:R-:W-:Y:S01]  /*fcf0*/  HMMA.16816.F32.BF16 R48, R192, R174, R48 ;  /* 0x000000aec030723c */ /* 0x000fe20000041830 */
[----:B------:R3:W-:Y:S01]  /*fd00*/  @P1 LDGSTS.E.BYPASS.LTC128B.128 [R243+0x6080], [R196.64], !P4 ;  /* 0x06080000c4f31fae */ /* 0x0007e2000e101d54 */
[----:B------:R-:W-:Y:S05]  /*fd10*/  PLOP3.LUT P0, PT, PT, PT, UP0, 0x40, 0x0 ;  /* 0x000000000000781c */ /* 0x000fea0003f0e808 */
[----:B------:R2:W-:Y:S06]  /*fd20*/  @P1 LDGSTS.E.BYPASS.LTC128B.128 [R243+0x7880], [R172.64], !P3 ;  /* 0x07880000acf31fae */ /* 0x0005ec000d901d54 */
[----:B-1----:R-:W1:Y:S06]  /*fd30*/  SHFL.IDX PT, R3, R169, RZ, 0x1c1f ;  /* 0x001c1fffa9037589 */ /* 0x002e6c00000e0000 */
[----:B------:R-:W0:Y:S01]  /*fd40*/  LDGDEPBAR ;  /* 0x00000000000079af */ /* 0x000e220000000000 */
[----:B--2---:R-:W-:Y:S01]  /*fd50*/  IADD3 R173, -R167, UR29, RZ ;  /* 0x0000001da7ad7c10 */ /* 0x004fe2000fffe1ff */
[----:B------:R-:W-:Y:S05]  /*fd60*/  IMAD.U32 R172, RZ, RZ, UR15 ;  /* 0x0000000fffac7e24 */ /* 0x000fea000f8e00ff */
[----:B------:R-:W-:Y:S04]  /*fd70*/  IADD3 R172, -R172, UR9, R0 ;  /* 0x00000009acac7c10 */ /* 0x000fe8000fffe100 */
[C---:B------:R-:W-:Y:S02]  /*fd80*/  IADD3 R171, R172.reuse, c[0x0][0x328], RZ ;  /* 0x0000ca00acab7a10 */ /* 0x040fe40007ffe0ff */
[----:B------:R-:W-:Y:S03]  /*fd90*/  IADD3 R172, R172, UR14, RZ ;  /* 0x0000000eacac7c10 */ /* 0x000fe6000fffe0ff */
[--C-:B-1----:R-:W-:Y:S02]  /*fda0*/  IMAD.IADD R2, R171, 0x1, R3.reuse ;  /* 0x00000001ab027824 */ /* 0x102fe400078e0203 */
[----:B------:R-:W-:Y:S01]  /*fdb0*/  IMAD.IADD R0, R172, 0x1, R3 ;  /* 0x00000001ac007824 */ /* 0x000fe200078e0203 */
        /* <DEDUP_REMOVED lines=15> */
.L_x_2986:
[----:B------:R-:W-:Y:S04]  /*feb0*/  MOV R167, c[0x0][0x32c] ;  /* 0x0000cb0000a77a02 */ /* 0x000fe80000000f00 */
[----:B------:R-:W-:Y:S11]  /*fec0*/  ISETP.NE.AND P0, PT, R167, 0x1, PT ;  /* 0x00000001a700780c */ /* 0x000ff60003f05270 */
[----:B------:R-:W-:Y:S02]  /*fed0*/  @!UPT UIADD3 URZ, URZ, URZ, URZ ;  /* 0x0000003f3f3ff290 */ /* 0x000fe4000fffe03f */
[----:B------:R-:W-:Y:S05]  /*fee0*/  @P0 IMAD.HI.U32 R167, R3, c[0x0][0x330], RZ ;  /* 0x0000cc0003a70a27 */ /* 0x000fea00078e00ff */
[----:B------:R-:W-:Y:S02]  /*fef0*/  @P0 SHF.R.U32.HI R3, RZ, c[0x0][0x334], R167 ;  /* 0x0000cd00ff030a19 */ /* 0x000fe400000116a7 */
.L_x_2987:
[----:B------:R-:W-:Y:S05]  /*ff00*/  BSYNC B0 ;  /* 0x0000000000007941 */ /* 0x000fea0003800000 */
.L_x_2985:
[----:B------:R-:W-:Y:S05]  /*ff10*/  IMAD R3, R3, c[0x0][0x32c], R173 ;  /* 0x0000cb0003037a24 */ /* 0x000fea00078e02ad */
[----:B------:R-:W-:Y:S02]  /*ff20*/  IADD3 R167, R3, c[0x0][0x32c], RZ ;  /* 0x0000cb0003a77a10 */ /* 0x000fe40007ffe0ff */
[----:B------:R-:W-:Y:S02]  /*ff30*/  IMNMX R0, R0, R3, !PT ;  /* 0x0000000300007217 */ /* 0x000fe40007800200 */
[----:B------:R-:W-:Y:S02]  /*ff40*/  IMNMX R2, R2, R167, PT ;  /* 0x000000a702027217 */ /* 0x000fe40003800200 */
.L_x_2984:
        /* <DEDUP_REMOVED lines=20> */
.L_x_2990:
[----:B------:R-:W-:Y:S04]  /*10090*/  MOV R174, c[0x0][0x32c] ;  /* 0x0000cb0000ae7a02 */ /* 0x000fe80000000f00 */
[----:B------:R-:W-:Y:S11]  /*100a0*/  ISETP.NE.AND P0, PT, R174, 0x1, PT ;  /* 0x00000001ae00780c */ /* 0x000ff60003f05270 */
[----:B------:R-:W-:Y:S02]  /*100b0*/  @!UPT UIADD3 URZ, URZ, URZ, URZ ;  /* 0x0000003f3f3ff290 */ /* 0x000fe4000fffe03f */
[----:B------:R-:W-:Y:S05]  /*100c0*/  @P0 IMAD.HI.U32 R174, R168, c[0x0][0x330], RZ ;  /* 0x0000cc00a8ae0a27 */ /* 0x000fea00078e00ff */
[----:B------:R-:W-:Y:S02]  /*100d0*/  @P0 SHF.R.U32.HI R168, RZ, c[0x0][0x334], R174 ;  /* 0x0000cd00ffa80a19 */ /* 0x000fe400000116ae */
.L_x_2991:
[----:B------:R-:W-:Y:S05]  /*100e0*/  BSYNC B0 ;  /* 0x0000000000007941 */ /* 0x000fea0003800000 */
.L_x_2989:
[----:B------:R-:W-:Y:S05]  /*100f0*/  IMAD R168, R168, c[0x0][0x32c], R173 ;  /* 0x0000cb00a8a87a24 */ /* 0x000fea00078e02ad */
[----:B------:R-:W-:Y:S02]  /*10100*/  IADD3 R174, R168, c[0x0][0x32c], RZ ;  /* 0x0000cb00a8ae7a10 */ /* 0x000fe40007ffe0ff */
[----:B------:R-:W-:Y:S02]  /*10110*/  IMNMX R3, R3, R168, !PT ;  /* 0x000000a803037217 */ /* 0x000fe40007800200 */
[----:B------:R-:W-:Y:S02]  /*10120*/  IMNMX R167, R167, R174, PT ;  /* 0x000000aea7a77217 */ /* 0x000fe40003800200 */
.L_x_2988:
[----:B------:R-:W-:Y:S01]  /*10130*/  UISETP.GE.AND UP2, UPT, UR29, 0x9, UPT ;  /* 0x000000091d00788c */ /* 0x000fe2000bf46270 */
[----:B------:R-:W1:Y:S01]  /*10140*/  SHFL.IDX PT, R168, R169, 0x2, 0x1c1f ;  /* 0x005c1f00a9a87f89 */ /* 0x000e6200000e0000 */
        /* <DEDUP_REMOVED lines=85> */
.L_x_2994:
[----:B------:R-:W-:Y:S04]  /*106a0*/  MOV R5, c[0x0][0x32c] ;  /* 0x0000cb0000057a02 */ /* 0x000fe80000000f00 */
[----:B------:R-:W-:Y:S11]  /*106b0*/  ISETP.NE.AND P0, PT, R5, 0x1, PT ;  /* 0x000000010500780c */ /* 0x000ff60003f05270 */
[----:B------:R-:W-:Y:S02]  /*106c0*/  @!UPT UIADD3 URZ, URZ, URZ, URZ ;  /* 0x0000003f3f3ff290 */ /* 0x000fe4000fffe03f */
[----:B------:R-:W-:Y:S05]  /*106d0*/  @P0 IMAD.HI.U32 R5, R4, c[0x0][0x330], RZ ;  /* 0x0000cc0004050a27 */ /* 0x000fea00078e00ff */
[----:B------:R-:W-:Y:S02]  /*106e0*/  @P0 SHF.R.U32.HI R4, RZ, c[0x0][0x334], R5 ;  /* 0x0000cd00ff040a19 */ /* 0x000fe40000011605 */
.L_x_2995:
[----:B------:R-:W-:Y:S05]  /*106f0*/  BSYNC B0 ;  /* 0x0000000000007941 */ /* 0x000fea0003800000 */
.L_x_2993:
[----:B------:R-:W-:Y:S05]  /*10700*/  IMAD R4, R4, c[0x0][0x32c], R173 ;  /* 0x0000cb0004047a24 */ /* 0x000fea00078e02ad */
[----:B------:R-:W-:Y:S02]  /*10710*/  IADD3 R5, R4, c[0x0][0x32c], RZ ;  /* 0x0000cb0004057a10 */ /* 0x000fe40007ffe0ff */
[----:B------:R-:W-:Y:S02]  /*10720*/  IMNMX R0, R0, R4, !PT ;  /* 0x0000000400007217 */ /* 0x000fe40007800200 */
[----:B------:R-:W-:Y:S02]  /*10730*/  IMNMX R2, R2, R5, PT ;  /* 0x0000000502027217 */ /* 0x000fe40003800200 */
.L_x_2992:
[----:B------:R-:W-:Y:S02]  /*10740*/  UP2UR UR33, UPR, URZ, 0x10 ;  /* 0x000000103f217883 */ /* 0x000fe40008000000 */
[----:B------:R-:W-:Y:S02]  /*10750*/  UISETP.NE.AND UP4, UPT, UR28, URZ, UPT ;  /* 0x0000003f1c00728c */ /* 0x000fe4000bf85270 */
[----:B------:R-:W-:Y:S02]  /*10760*/  UP2UR UR32, UPR, URZ, 0x8 ;  /* 0x000000083f207883 */ /* 0x000fe40008000000 */
[----:B------:R-:W-:Y:S02]  /*10770*/  UISETP.NE.AND UP3, UPT, UR27, URZ, UPT ;  /* 0x0000003f1b00728c */ /* 0x000fe4000bf65270 */
[----:B------:R-:W-:Y:S01]  /*10780*/  PLOP3.LUT P1, PT, PT, PT, UP4, 0x40, 0x0 ;  /* 0x000000000000781c */ /* 0x000fe20003f2e848 */
[----:B------:R-:W-:Y:S02]  /*10790*/  UP2UR UR29, UPR, URZ, 0x1 ;  /* 0x000000013f1d7883 */ /* 0x000fe40008000000 */
[----:B------:R-:W-:Y:S01]  /*107a0*/  UISETP.NE.AND UP0, UPT, UR4, URZ, UPT ;  /* 0x0000003f0400728c */ /* 0x000fe2000bf05270 */
[----:B------:R-:W-:Y:S01]  /*107b0*/  ISETP.GT.AND P1, PT, R3, RZ, P1 ;  /* 0x000000ff0300720c */ /* 0x000fe20000f24270 */
[----:B------:R-:W-:Y:S01]  /*107c0*/  UP2UR UR31, UPR, URZ, 0x4 ;  /* 0x000000043f1f7883 */ /* 0x000fe20008000000 */
[----:B------:R-:W-:Y:S01]  /*107d0*/  PLOP3.LUT P0, PT, PT, PT, UP3, 0x40, 0x0 ;  /* 0x000000000000781c */ /* 0x000fe20003f0e838 */
[----:B------:R-:W-:Y:S01]  /*107e0*/  UISETP.NE.AND UP2, UPT, UR26, URZ, UPT ;  /* 0x0000003f1a00728c */ /* 0x000fe2000bf45270 */
[----:B------:R-:W-:Y:S01]  /*107f0*/  ISETP.LT.OR P1, PT, R167, 0x1, P1 ;  /* 0x00000001a700780c */ /* 0x000fe20000f21670 */
[----:B------:R-:W-:Y:S01]  /*10800*/  UP2UR UR30, UPR, URZ, 0x2 ;  /* 0x000000023f1e7883 */ /* 0x000fe20008000000 */
[----:B------:R-:W-:Y:S01]  /*10810*/  PLOP3.LUT P2, PT, PT, PT, UP0, 0x40, 0x0 ;  /* 0x000000000000781c */ /* 0x000fe20003f4e808 */
[----:B------:R-:W-:Y:S01]  /*10820*/  UISETP.NE.AND UP1, UPT, UR5, URZ, UPT ;  /* 0x0000003f0500728c */ /* 0x000fe2000bf25270 */
[----:B------:R-:W-:Y:S01]  /*10830*/  FSEL R6, R6, -INF , !P1 ;  /* 0xff80000006067808 */ /* 0x000fe20004800000 */
[----:B------:R-:W-:Y:S01]  /*10840*/  UISETP.NE.AND UP0, UPT, UR29, URZ, UPT ;  /* 0x0000003f1d00728c */ /* 0x000fe2000bf05270 */
[----:B------:R-:W-:Y:S01]  /*10850*/  PLOP3.LUT P1, PT, PT, PT, UP6, 0x40, 0x0 ;  /* 0x000000000000781c */ /* 0x000fe20003f2e868 */
[----:B------:R-:W-:Y:S01]  /*10860*/  UP2UR UR29, UPR, URZ, 0x40 ;  /* 0x000000403f1d7883 */ /* 0x000fe20008000000 */
[C---:B------:R-:W-:Y:S01]  /*10870*/  ISETP.GT.AND P0, PT, R3.reuse, 0x1, P0 ;  /* 0x000000010300780c */ /* 0x040fe20000704270 */
[----:B------:R-:W-:Y:S01]  /*10880*/  UISETP.NE.AND UP6, UPT, UR4, URZ, UPT ;  /* 0x0000003f0400728c */ /* 0x000fe2000bfc5270 */
[----:B------:R-:W-:Y:S01]  /*10890*/  ISETP.GT.AND P2, PT, R3, 0x10, P2 ;  /* 0x000000100300780c */ /* 0x000fe20001744270 */
[----:B------:R-:W-:Y:S01]  /*108a0*/  UISETP.NE.AND UP3, UPT, UR32, URZ, UPT ;  /* 0x0000003f2000728c */ /* 0x000fe2000bf65270 */
[----:B------:R-:W-:Y:S01]  /*108b0*/  PLOP3.LUT P6, PT, PT, PT, UP2, 0x40, 0x0 ;  /* 0x000000000000781c */ /* 0x000fe20003fce828 */
[----:B------:R-:W-:Y:S01]  /*108c0*/  UISETP.NE.AND UP2, UPT, UR31, URZ, UPT ;  /* 0x0000003f1f00728c */ /* 0x000fe2000bf45270 */
[----:B------:R-:W-:Y:S01]  /*108d0*/  PLOP3.LUT P5, PT, PT, PT, UP1, 0x40, 0x0 ;  /* 0x000000000000781c */ /* 0x000fe20003fae818 */
[----:B------:R-:W-:Y:S01]  /*108e0*/  UISETP.NE.AND UP1, UPT, UR30, URZ, UPT ;  /* 0x0000003f1e00728c */ /* 0x000fe2000bf25270 */
[C---:B------:R-:W-:Y:S01]  /*108f0*/  ISETP.LT.OR P0, PT, R167.reuse, 0x2, P0 ;  /* 0x00000002a700780c */ /* 0x040fe20000701670 */
[----:B------:R-:W-:Y:S01]  /*10900*/  UP2UR UR30, UPR, URZ, 0x40 ;  /* 0x000000403f1e7883 */ /* 0x000fe20008000000 */
[----:B------:R-:W-:Y:S01]  /*10910*/  ISETP.LT.OR P2, PT, R167, 0x11, P2 ;  /* 0x00000011a700780c */ /* 0x000fe20001741670 */
[----:B------:R-:W-:Y:S01]  /*10920*/  UISETP.NE.AND UP6, UPT, UR5, URZ, UPT ;  /* 0x0000003f0500728c */ /* 0x000fe2000bfc5270 */
[----:B------:R-:W-:Y:S01]  /*10930*/  ISETP.GT.AND P1, PT, R3, 0x11, P1 ;  /* 0x000000110300780c */ /* 0x000fe20000f24270 */
[----:B------:R-:W-:Y:S01]  /*10940*/  UISETP.NE.AND UP4, UPT, UR33, URZ, UPT ;  /* 0x0000003f2100728c */ /* 0x000fe2000bf85270 */
[----:B------:R-:W-:Y:S01]  /*10950*/  FSEL R16, R7, -INF , !P0 ;  /* 0xff80000007107808 */ /* 0x000fe20004000000 */
[----:B------:R-:W-:Y:S01]  /*10960*/  UP2UR UR31, UPR, URZ, 0x40 ;  /* 0x000000403f1f7883 */ /* 0x000fe20008000000 */
[----:B------:R-:W-:Y:S01]  /*10970*/  PLOP3.LUT P0, PT, PT, PT, UP5, 0x40, 0x0 ;  /* 0x000000000000781c */ /* 0x000fe20003f0e858 */
[----:B------:R-:W-:Y:S01]  /*10980*/  UISETP.NE.AND UP6, UPT, UR26, URZ, UPT ;  /* 0x0000003f1a00728c */ /* 0x000fe2000bfc5270 */
[----:B------:R-:W-:Y:S02]  /*10990*/  FSEL R193, R22, -INF , !P2 ;  /* 0xff80000016c17808 */ /* 0x000fe40005000000 */
[----:B------:R-:W-:Y:S01]  /*109a0*/  PLOP3.LUT P2, PT, PT, PT, UP2, 0x40, 0x0 ;  /* 0x000000000000781c */ /* 0x000fe20003f4e828 */
[----:B------:R-:W-:Y:S01]  /*109b0*/  UP2UR UR32, UPR, URZ, 0x40 ;  /* 0x000000403f207883 */ /* 0x000fe20008000000 */
[----:B------:R-:W-:Y:S01]  /*109c0*/  ISETP.LT.OR P1, PT, R167, 0x12, P1 ;  /* 0x00000012a700780c */ /* 0x000fe20000f21670 */
[----:B------:R-:W-:Y:S01]  /*109d0*/  UISETP.NE.AND UP6, UPT, UR27, URZ, UPT ;  /* 0x0000003f1b00728c */ /* 0x000fe2000bfc5270 */
[C---:B------:R-:W-:Y:S02]  /*109e0*/  ISETP.GT.AND P0, PT, R3.reuse, 0x18, P0 ;  /* 0x000000180300780c */ /* 0x040fe40000704270 */
[----:B------:R-:W-:Y:S01]  /*109f0*/  ISETP.GT.AND P2, PT, R3, 0x21, P2 ;  /* 0x000000210300780c */ /* 0x000fe20001744270 */
[----:B------:R-:W-:Y:S01]  /*10a00*/  UP2UR UR33, UPR, URZ, 0x40 ;  /* 0x000000403f217883 */ /* 0x000fe20008000000 */
[----:B------:R-:W-:Y:S01]  /*10a10*/  FSEL R195, R23, -INF , !P1 ;  /* 0xff80000017c37808 */ /* 0x000fe20004800000 */
[----:B------:R-:W-:Y:S01]  /*10a20*/  UISETP.NE.AND UP6, UPT, UR28, URZ, UPT ;  /* 0x0000003f1c00728c */ /* 0x000fe2000bfc5270 */
[----:B------:R-:W-:Y:S02]  /*10a30*/  PLOP3.LUT P1, PT, PT, PT, UP1, 0x40, 0x0 ;  /* 0x000000000000781c */ /* 0x000fe40003f2e818 */
[C---:B------:R-:W-:Y:S02]  /*10a40*/  ISETP.LT.OR P0, PT, R167.reuse, 0x19, P0 ;  /* 0x00000019a700780c */ /* 0x040fe40000701670 */
[----:B------:R-:W-:Y:S02]  /*10a50*/  ISETP.LT.OR P2, PT, R167, 0x22, P2 ;  /* 0x00000022a700780c */ /* 0x000fe40001741670 */
[C---:B------:R-:W-:Y:S02]  /*10a60*/  ISETP.GT.AND P6, PT, R3.reuse, 0x8, P6 ;  /* 0x000000080300780c */ /* 0x040fe400037c4270 */
[----:B------:R-:W-:Y:S02]  /*10a70*/  ISETP.GT.AND P1, PT, R3, 0x28, P1 ;  /* 0x000000280300780c */ /* 0x000fe40000f24270 */
[----:B------:R-:W-:Y:S02]  /*10a80*/  FSEL R197, R34, -INF , !P0 ;  /* 0xff80000022c57808 */ /* 0x000fe40004000000 */
[----:B------:R-:W-:Y:S02]  /*10a90*/  PLOP3.LUT P0, PT, PT, PT, UP0, 0x40, 0x0 ;  /* 0x000000000000781c */ /* 0x000fe40003f0e808 */
[----:B------:R-:W-:Y:S02]  /*10aa0*/  FSEL R205, R39, -INF , !P2 ;  /* 0xff80000027cd7808 */ /* 0x000fe40005000000 */
[----:B------:R-:W-:Y:S01]  /*10ab0*/  PLOP3.LUT P2, PT, PT, PT, UP6, 0x40, 0x0 ;  /* 0x000000000000781c */ /* 0x000fe20003f4e868 */
[----:B------:R-:W-:Y:S01]  /*10ac0*/  UISETP.NE.AND UP6, UPT, UR33, URZ, UPT ;  /* 0x0000003f2100728c */ /* 0x000fe2000bfc5270 */
        /* <DEDUP_REMOVED lines=11> */
[----:B------:R-:W-:Y:S02]  /*10b80*/  ISETP.GT.AND P6, PT, R3, 0x19, P6 ;  /* 0x000000190300780c */ /* 0x000fe400037c4270 */
[----:B------:R-:W-:Y:S02]  /*10b90*/  FSEL R19, R19, -INF , !P5 ;  /* 0xff80000013137808 */ /* 0x000fe40006800000 */
[----:B------:R-:W-:Y:S02]  /*10ba0*/  PLOP3.LUT P5, PT, PT, PT, UP3, 0x40, 0x0 ;  /* 0x000000000000781c */ /* 0x000fe40003fae838 */
[----:B------:R-:W-:Y:S02]  /*10bb0*/  FSEL R214, R51, -INF , !P0 ;  /* 0xff80000033d67808 */ /* 0x000fe40004000000 */
[----:B------:R-:W-:Y:S01]  /*10bc0*/  PLOP3.LUT P0, PT, PT, PT, UP6, 0x40, 0x0 ;  /* 0x000000000000781c */ /* 0x000fe20003f0e868 */
[----:B------:R-:W-:Y:S01]  /*10bd0*/  UISETP.NE.AND UP6, UPT, UR31, URZ, UPT ;  /* 0x0000003f1f00728c */ /* 0x000fe2000bfc5270 */
[----:B------:R-:W-:Y:S02]  /*10be0*/  ISETP.LT.OR P6, PT, R167, 0x1a, P6 ;  /* 0x0000001aa700780c */ /* 0x000fe400037c1670 */
[----:B------:R-:W-:Y:S02]  /*10bf0*/  ISETP.GT.AND P5, PT, R3, 0x20, P5 ;  /* 0x000000200300780c */ /* 0x000fe40002fa4270 */
[----:B------:R-:W-:Y:S01]  /*10c00*/  FSEL R199, R35, -INF , !P6 ;  /* 0xff80000023c77808 */ /* 0x000fe20007000000 */
[----:B------:R-:W1:Y:S01]  /*10c10*/  SHFL.IDX PT, R3, R169, 0x3, 0x1c1f ;  /* 0x007c1f00a9037f89 */ /* 0x000e6200000e0000 */
[----:B------:R-:W-:Y:S01]  /*10c20*/  PLOP3.LUT P6, PT, PT, PT, UP6, 0x40, 0x0 ;  /* 0x000000000000781c */ /* 0x000fe20003fce868 */
[----:B------:R-:W-:Y:S01]  /*10c30*/  UISETP.NE.AND UP6, UPT, UR30, URZ, UPT ;  /* 0x0000003f1e00728c */ /* 0x000fe2000bfc5270 */
[C---:B------:R-:W-:Y:S02]  /*10c40*/  ISETP.GT.AND P0, PT, R0.reuse, 0x8, P0 ;  /* 0x000000080000780c */ /* 0x040fe40000704270 */
[----:B------:R-:W-:Y:S02]  /*10c50*/  ISETP.LT.OR P5, PT, R167, 0x21, P5 ;  /* 0x00000021a700780c */ /* 0x000fe40002fa1670 */
[C---:B------:R-:W-:Y:S02]  /*10c60*/  ISETP.GT.AND P2, PT, R0.reuse, RZ, P2 ;  /* 0x000000ff0000720c */ /* 0x040fe40001744270 */
[----:B------:R-:W-:Y:S02]  /*10c70*/  ISETP.GT.AND P1, PT, R0, 0x1, P1 ;  /* 0x000000010000780c */ /* 0x000fe40000f24270 */
[----:B------:R-:W-:Y:S02]  /*10c80*/  ISETP.LT.OR P0, PT, R2, 0x9, P0 ;  /* 0x000000090200780c */ /* 0x000fe40000701670 */
        /* <DEDUP_REMOVED lines=63> */
.L_x_2998:
[----:B------:R-:W-:Y:S04]  /*11080*/  MOV R4, c[0x0][0x32c] ;  /* 0x0000cb0000047a02 */ /* 0x000fe80000000f00 */
[----:B------:R-:W-:Y:S11]  /*11090*/  ISETP.NE.AND P0, PT, R4, 0x1, PT ;  /* 0x000000010400780c */ /* 0x000ff60003f05270 */
[----:B------:R-:W-:Y:S02]  /*110a0*/  @!UPT UIADD3 URZ, URZ, URZ, URZ ;  /* 0x0000003f3f3ff290 */ /* 0x000fe4000fffe03f */
[----:B------:R-:W-:Y:S05]  /*110b0*/  @P0 IMAD.HI.U32 R4, R3, c[0x0][0x330], RZ ;  /* 0x0000cc0003040a27 */ /* 0x000fea00078e00ff */
[----:B------:R-:W-:Y:S02]  /*110c0*/  @P0 SHF.R.U32.HI R3, RZ, c[0x0][0x334], R4 ;  /* 0x0000cd00ff030a19 */ /* 0x000fe40000011604 */
.L_x_2999:
[----:B------:R-:W-:Y:S05]  /*110d0*/  BSYNC B0 ;  /* 0x0000000000007941 */ /* 0x000fea0003800000 */
.L_x_2997:
[----:B------:R-:W-:Y:S05]  /*110e0*/  IMAD R173, R3, c[0x0][0x32c], R173 ;  /* 0x0000cb0003ad7a24 */ /* 0x000fea00078e02ad */
[----:B------:R-:W-:Y:S02]  /*110f0*/  IADD3 R3, R173, c[0x0][0x32c], RZ ;  /* 0x0000cb00ad037a10 */ /* 0x000fe40007ffe0ff */
[----:B------:R-:W-:Y:S02]  /*11100*/  IMNMX R0, R0, R173, !PT ;  /* 0x000000ad00007217 */ /* 0x000fe40007800200 */
[----:B------:R-:W-:Y:S02]  /*11110*/  IMNMX R2, R2, R3, PT ;  /* 0x0000000302027217 */ /* 0x000fe40003800200 */
.L_x_2996:
        /* <DEDUP_REMOVED lines=48> */
[----:B------:R-:W-:Y:S02]  /*11420*/  FMNMX.FTZ R168, R211, R168, !PT ;  /* 0x000000a8d3a87209 */ /* 0x000fe40007810000 */
[----:B------:R-:W-:Y:S02]  /*11430*/  FMNMX.FTZ R3, R212, R3, !PT ;  /* 0x00000003d4037209 */ /* 0x000fe40007810000 */
[----:B-1----:R-:W-:Y:S02]  /*11440*/  FMNMX.FTZ R169, R169, R5, !PT ;  /* 0x00000005a9a97209 */ /* 0x002fe40007810000 */
[----:B------:R-:W-:Y:S02]  /*11450*/  FMNMX.FTZ R167, R213, R3, !PT ;  /* 0x00000003d5a77209 */ /* 0x000fe40007810000 */
[----:B------:R-:W-:Y:S01]  /*11460*/  FMNMX.FTZ R168, R214, R168, !PT ;  /* 0x000000a8d6a87209 */ /* 0x000fe20007810000 */
[----:B------:R-:W1:Y:S01]  /*11470*/  SHFL.BFLY PT, R4, R169, 0x1, 0x1f ;  /* 0x0c201f00a9047f89 */ /* 0x000e6200000e0000 */
[----:B------:R-:W-:Y:S01]  /*11480*/  PLOP3.LUT P1, PT, PT, PT, UP4, 0x40, 0x0 ;  /* 0x000000000000781c */ /* 0x000fe20003f2e848 */
[----:B------:R-:W-:Y:S01]  /*11490*/  UISETP.NE.AND UP4, UPT, UR29, URZ, UPT ;  /* 0x0000003f1d00728c */ /* 0x000fe2000bf85270 */
[----:B------:R-:W-:Y:S01]  /*114a0*/  PLOP3.LUT P0, PT, PT, PT, UP3, 0x40, 0x0 ;  /* 0x000000000000781c */ /* 0x000fe20003f0e838 */
[----:B------:R-:W-:Y:S01]  /*114b0*/  UISETP.NE.AND UP3, UPT, UR28, URZ, UPT ;  /* 0x0000003f1c00728c */ /* 0x000fe2000bf65270 */
[C---:B------:R-:W-:Y:S02]  /*114c0*/  ISETP.GT.AND P1, PT, R0.reuse, RZ, P1 ;  /* 0x000000ff0000720c */ /* 0x040fe40000f24270 */
[----:B------:R-:W-:Y:S01]  /*114d0*/  ISETP.GT.AND P0, PT, R0, 0x1, P0 ;  /* 0x000000010000780c */ /* 0x000fe20000704270 */
[----:B------:R-:W2:Y:S01]  /*114e0*/  SHFL.BFLY PT, R5, R168, 0x2, 0x1f ;  /* 0x0c401f00a8057f89 */ /* 0x000ea200000e0000 */
[C---:B------:R-:W-:Y:S02]  /*114f0*/  ISETP.LT.OR P1, PT, R2.reuse, 0x1, P1 ;  /* 0x000000010200780c */ /* 0x040fe40000f21670 */
[----:B------:R-:W-:Y:S02]  /*11500*/  ISETP.LT.OR P0, PT, R2, 0x2, P0 ;  /* 0x000000020200780c */ /* 0x000fe40000701670 */
[----:B------:R-:W-:Y:S02]  /*11510*/  FSEL R10, R10, -INF , !P1 ;  /* 0xff8000000a0a7808 */ /* 0x000fe40004800000 */
[----:B------:R-:W-:Y:S02]  /*11520*/  FSEL R11, R11, -INF , !P0 ;  /* 0xff8000000b0b7808 */ /* 0x000fe40004000000 */
[----:B------:R-:W-:Y:S01]  /*11530*/  PLOP3.LUT P6, PT, PT, PT, UP1, 0x40, 0x0 ;  /* 0x000000000000781c */ /* 0x000fe20003fce818 */
[----:B------:R-:W-:Y:S01]  /*11540*/  UISETP.NE.AND UP1, UPT, UR26, URZ, UPT ;  /* 0x0000003f1a00728c */ /* 0x000fe2000bf25270 */
[----:B------:R-:W-:Y:S01]  /*11550*/  PLOP3.LUT P5, PT, PT, PT, UP0, 0x40, 0x0 ;  /* 0x000000000000781c */ /* 0x000fe20003fae808 */
[----:B------:R-:W-:Y:S01]  /*11560*/  UISETP.NE.AND UP0, UPT, UR5, URZ, UPT ;  /* 0x0000003f0500728c */ /* 0x000fe2000bf05270 */
[C---:B------:R-:W-:Y:S02]  /*11570*/  ISETP.GT.AND P6, PT, R0.reuse, 0x9, P6 ;  /* 0x000000090000780c */ /* 0x040fe400037c4270 */
[----:B------:R-:W-:Y:S02]  /*11580*/  ISETP.GT.AND P5, PT, R0, 0x10, P5 ;  /* 0x000000100000780c */ /* 0x000fe40002fa4270 */
[----:B-1----:R-:W-:Y:S02]  /*11590*/  FMNMX.FTZ R169, R169, R4, !PT ;  /* 0x00000004a9a97209 */ /* 0x002fe40007810000 */
[----:B------:R-:W-:Y:S02]  /*115a0*/  FMNMX.FTZ R4, R10, R170, !PT ;  /* 0x000000aa0a047209 */ /* 0x000fe40007810000 */
[C---:B------:R-:W-:Y:S01]  /*115b0*/  FSETP.NEU.FTZ.AND P2, PT, R169.reuse, -INF , PT ;  /* 0xff800000a900780b */ /* 0x040fe20003f5d000 */
[----:B------:R-:W-:Y:S01]  /*115c0*/  FMUL.FTZ R23, R169, c[0x0][0x2d0] ;  /* 0x0000b400a9177a20 */ /* 0x000fe20000410000 */
[----:B------:R-:W-:Y:S02]  /*115d0*/  ISETP.LT.OR P6, PT, R2, 0xa, P6 ;  /* 0x0000000a0200780c */ /* 0x000fe400037c1670 */
[----:B--2---:R-:W-:Y:S02]  /*115e0*/  FMNMX.FTZ R168, R168, R5, !PT ;  /* 0x00000005a8a87209 */ /* 0x004fe40007810000 */
[----:B------:R-:W-:Y:S02]  /*115f0*/  FSEL R23, R23, RZ, P2 ;  /* 0x000000ff17177208 */ /* 0x000fe40001000000 */
[----:B------:R-:W-:Y:S01]  /*11600*/  ISETP.LT.OR P5, PT, R2, 0x11, P5 ;  /* 0x000000110200780c */ /* 0x000fe20002fa1670 */
[----:B------:R-:W1:Y:S01]  /*11610*/  SHFL.BFLY PT, R7, R168, 0x1, 0x1f ;  /* 0x0c201f00a8077f89 */ /* 0x000e6200000e0000 */
[----:B------:R-:W-:Y:S01]  /*11620*/  FSEL R15, R15, -INF , !P6 ;  /* 0xff8000000f0f7808 */ /* 0x000fe20007000000 */
[--C-:B------:R-:W-:Y:S01]  /*11630*/  FFMA.FTZ R3, R174, c[0x0][0x2d0], -R23.reuse ;  /* 0x0000b400ae037a23 */ /* 0x100fe20000010817 */
[----:B------:R-:W-:Y:S01]  /*11640*/  FMNMX.FTZ R167, R216, R167, !PT ;  /* 0x000000a7d8a77209 */ /* 0x000fe20007810000 */
[--C-:B------:R-:W-:Y:S01]  /*11650*/  FFMA.FTZ R40, R196, c[0x0][0x2d0], -R23.reuse ;  /* 0x0000b400c4287a23 */ /* 0x100fe20000010817 */
[----:B------:R-:W-:Y:S01]  /*11660*/  FSEL R41, R26, -INF , !P5 ;  /* 0xff8000001a297808 */ /* 0x000fe20006800000 */
[----:B------:R2:W-:Y:S01]  /*11670*/  MUFU.EX2 R24, R3 ;  /* 0x0000000300187308 */ /* 0x0005e20000000800 */
[----:B------:R-:W-:Y:S01]  /*11680*/  PLOP3.LUT P1, PT, PT, PT, UP6, 0x40, 0x0 ;  /* 0x000000000000781c */ /* 0x000fe20003f2e868 */
[----:B------:R-:W3:Y:S01]  /*11690*/  SHFL.BFLY PT, R5, R167, 0x2, 0x1f ;  /* 0x0c401f00a7057f89 */ /* 0x000ee200000e0000 */
[----:B------:R-:W-:Y:S02]  /*116a0*/  PLOP3.LUT P0, PT, PT, PT, UP5, 0x40, 0x0 ;  /* 0x000000000000781c */ /* 0x000fe40003f0e858 */
[C---:B------:R-:W-:Y:S02]  /*116b0*/  ISETP.GT.AND P6, PT, R0.reuse, 0x11, P1 ;  /* 0x000000110000780c */ /* 0x040fe40000fc4270 */
[----:B------:R-:W-:Y:S02]  /*116c0*/  ISETP.GT.AND P0, PT, R0, 0x18, P0 ;  /* 0x000000180000780c */ /* 0x000fe40000704270 */
[C---:B------:R-:W-:Y:S01]  /*116d0*/  ISETP.LT.OR P6, PT, R2.reuse, 0x12, P6 ;  /* 0x000000120200780c */ /* 0x040fe200037c1670 */
[----:B------:R-:W-:Y:S01]  /*116e0*/  MUFU.EX2 R244, R40 ;  /* 0x0000002800f47308 */ /* 0x000fe20000000800 */
[----:B------:R-:W-:Y:S02]  /*116f0*/  PLOP3.LUT P1, PT, PT, PT, UP4, 0x40, 0x0 ;  /* 0x000000000000781c */ /* 0x000fe40003f2e848 */
[----:B------:R-:W-:Y:S02]  /*11700*/  FSEL R44, R27, -INF , !P6 ;  /* 0xff8000001b2c7808 */ /* 0x000fe40007000000 */
[----:B------:R-:W-:Y:S02]  /*11710*/  ISETP.LT.OR P0, PT, R2, 0x19, P0 ;  /* 0x000000190200780c */ /* 0x000fe40000701670 */
[----:B------:R-:W-:Y:S02]  /*11720*/  ISETP.GT.AND P1, PT, R0, 0x19, P1 ;  /* 0x000000190000780c */ /* 0x000fe40000f24270 */
[----:B-1----:R-:W-:Y:S02]  /*11730*/  FMNMX.FTZ R168, R168, R7, !PT ;  /* 0x00000007a8a87209 */ /* 0x002fe40007810000 */
[----:B------:R-:W-:Y:S02]  /*11740*/  PLOP3.LUT P5, PT, PT, PT, UP3, 0x40, 0x0 ;  /* 0x000000000000781c */ /* 0x000fe40003fae838 */
[----:B------:R-:W-:Y:S01]  /*11750*/  FSEL R45, R30, -INF , !P0 ;  /* 0xff8000001e2d7808 */ /* 0x000fe20004000000 */
[--C-:B--2---:R-:W-:Y:S01]  /*11760*/  FFMA.FTZ R3, R175, c[0x0][0x2d0], -R23.reuse ;  /* 0x0000b400af037a23 */ /* 0x104fe20000010817 */
[----:B------:R-:W-:Y:S01]  /*11770*/  ISETP.LT.OR P1, PT, R2, 0x1a, P1 ;  /* 0x0000001a0200780c */ /* 0x000fe20000f21670 */
[----:B------:R-:W-:Y:S01]  /*11780*/  FMUL.FTZ R48, R168, c[0x0][0x2d0] ;  /* 0x0000b400a8307a20 */ /* 0x000fe20000410000 */
[----:B------:R-:W-:Y:S01]  /*11790*/  ISETP.GT.AND P0, PT, R0, 0x20, P5 ;  /* 0x000000200000780c */ /* 0x000fe20002f04270 */
[----:B------:R1:W2:Y:S01]  /*117a0*/  MUFU.EX2 R21, R3 ;  /* 0x0000000300157308 */ /* 0x0002a20000000800 */
[----:B---3--:R-:W-:Y:S02]  /*117b0*/  FMNMX.FTZ R167, R167, R5, !PT ;  /* 0x00000005a7a77209 */ /* 0x008fe40007810000 */
[----:B------:R-:W-:Y:S02]  /*117c0*/  PLOP3.LUT P6, PT, PT, PT, UP2, 0x40, 0x0 ;  /* 0x000000000000781c */ /* 0x000fe40003fce828 */
[----:B------:R-:W-:Y:S01]  /*117d0*/  FSEL R171, R31, -INF , !P1 ;  /* 0xff8000001fab7808 */ /* 0x000fe20004800000 */
[----:B------:R-:W3:Y:S01]  /*117e0*/  SHFL.BFLY PT, R5, R167, 0x1, 0x1f ;  /* 0x0c201f00a7057f89 */ /* 0x000ee200000e0000 */
[----:B------:R-:W-:Y:S02]  /*117f0*/  ISETP.LT.OR P0, PT, R2, 0x21, P0 ;  /* 0x000000210200780c */ /* 0x000fe40000701670 */
[----:B------:R-:W-:Y:S02]  /*11800*/  ISETP.GT.AND P6, PT, R0, 0x21, P6 ;  /* 0x000000210000780c */ /* 0x000fe400037c4270 */
[----:B------:R-:W-:Y:S02]  /*11810*/  FSETP.NEU.FTZ.AND P1, PT, R168, -INF , PT ;  /* 0xff800000a800780b */ /* 0x000fe40003f3d000 */
[----:B------:R-:W-:Y:S01]  /*11820*/  FSEL R173, R42, -INF , !P0 ;  /* 0xff8000002aad7808 */ /* 0x000fe20004000000 */
[----:B------:R-:W-:Y:S01]  /*11830*/  LDSM.16.MT88.4 R28, [R225+0x2080] ;  /* 0x00208000e11c783b */ /* 0x000fe20000004200 */
[----:B------:R-:W-:Y:S02]  /*11840*/  ISETP.LT.OR P6, PT, R2, 0x22, P6 ;  /* 0x000000220200780c */ /* 0x000fe400037c1670 */
[----:B------:R-:W-:Y:S02]  /*11850*/  PLOP3.LUT P5, PT, PT, PT, UP1, 0x40, 0x0 ;  /* 0x000000000000781c */ /* 0x000fe40003fae818 */
[----:B------:R-:W-:Y:S01]  /*11860*/  PLOP3.LUT P0, PT, PT, PT, UP0, 0x40, 0x0 ;  /* 0x000000000000781c */ /* 0x000fe20003f0e808 */
[----:B------:R-:W-:Y:S01]  /*11870*/  UISETP.GT.AND UP0, UPT, UR13, UR8, UPT ;  /* 0x000000080d00728c */ /* 0x000fe2000bf04270 */
[----:B------:R-:W-:Y:S01]  /*11880*/  FSEL R48, R48, RZ, P1 ;  /* 0x000000ff30307208 */ /* 0x000fe20000800000 */
[----:B------:R-:W-:Y:S01]  /*11890*/  UIADD3 UR13, UR13, -0x1, URZ ;  /* 0xffffffff0d0d7890 */ /* 0x000fe2000fffe03f */
[----:B------:R-:W-:Y:S02]  /*118a0*/  FSEL R172, R43, -INF , !P6 ;  /* 0xff8000002bac7808 */ /* 0x000fe40007000000 */
[----:B-1----:R-:W-:Y:S01]  /*118b0*/  FMNMX.FTZ R3, R11, R4, !PT ;  /* 0x000000040b037209 */ /* 0x002fe20007810000 */
[--C-:B------:R-:W-:Y:S01]  /*118c0*/  FFMA.FTZ R4, R192, c[0x0][0x2d0], -R23.reuse ;  /* 0x0000b400c0047a23 */ /* 0x100fe20000010817 */
[----:B------:R-:W-:Y:S01]  /*118d0*/  ISETP.GT.AND P5, PT, R0, 0x28, P5 ;  /* 0x000000280000780c */ /* 0x000fe20002fa4270 */
[--C-:B------:R-:W-:Y:S01]  /*118e0*/  FFMA.FTZ R40, R193, c[0x0][0x2d0], -R48.reuse ;  /* 0x0000b400c1287a23 */ /* 0x100fe20000010830 */
[----:B------:R-:W-:Y:S01]  /*118f0*/  FMNMX.FTZ R3, R14, R3, !PT ;  /* 0x000000030e037209 */ /* 0x000fe20007810000 */
[----:B------:R1:W4:Y:S01]  /*11900*/  MUFU.EX2 R20, R4 ;  /* 0x0000000400147308 */ /* 0x0003220000000800 */
[----:B------:R-:W-:Y:S01]  /*11910*/  ISETP.GT.AND P0, PT, R0, 0x29, P0 ;  /* 0x000000290000780c */ /* 0x000fe20000704270 */
[--C-:B------:R-:W-:Y:S01]  /*11920*/  FFMA.FTZ R0, R16, c[0x0][0x2d0], -R48.reuse ;  /* 0x0000b40010007a23 */ /* 0x100fe20000010830 */
[----:B------:R-:W-:Y:S02]  /*11930*/  FMNMX.FTZ R3, R15, R3, !PT ;  /* 0x000000030f037209 */ /* 0x000fe40007810000 */
[C---:B------:R-:W-:Y:S02]  /*11940*/  ISETP.LT.OR P5, PT, R2.reuse, 0x29, P5 ;  /* 0x000000290200780c */ /* 0x040fe40002fa1670 */
[----:B------:R-:W-:Y:S02]  /*11950*/  ISETP.LT.OR P0, PT, R2, 0x2a, P0 ;  /* 0x0000002a0200780c */ /* 0x000fe40000701670 */
[----:B---3--:R-:W-:Y:S01]  /*11960*/  FMNMX.FTZ R167, R167, R5, !PT ;  /* 0x00000005a7a77209 */ /* 0x008fe20007810000 */
[----:B------:R-:W-:Y:S01]  /*11970*/  MUFU.EX2 R252, R0 ;  /* 0x0000000000fc7308 */ /* 0x000fe20000000800 */
[----:B------:R-:W-:Y:S02]  /*11980*/  FSEL R22, R47, -INF , !P0 ;  /* 0xff8000002f167808 */ /* 0x000fe40004000000 */
[C---:B------:R-:W-:Y:S01]  /*11990*/  FSETP.NEU.FTZ.AND P0, PT, R167.reuse, -INF , PT ;  /* 0xff800000a700780b */ /* 0x040fe20003f1d000 */
[----:B------:R-:W-:Y:S01]  /*119a0*/  FMUL.FTZ R49, R167, c[0x0][0x2d0] ;  /* 0x0000b400a7317a20 */ /* 0x000fe20000410000 */
[----:B------:R-:W-:Y:S02]  /*119b0*/  FSEL R174, R46, -INF , !P5 ;  /* 0xff8000002eae7808 */ /* 0x000fe40006800000 */
[----:B--2---:R-:W-:Y:S02]  /*119c0*/  MOV R43, R21 ;  /* 0x00000015002b7202 */ /* 0x004fe40000000f00 */
[----:B------:R-:W-:Y:S01]  /*119d0*/  FSEL R49, R49, RZ, P0 ;  /* 0x000000ff31317208 */ /* 0x000fe20000000000 */
[----:B------:R2:W-:Y:S01]  /*119e0*/  MUFU.EX2 R242, R40 ;  /* 0x0000002800f27308 */ /* 0x0005e20000000800 */
[----:B-1----:R-:W-:Y:S01]  /*119f0*/  FMNMX.FTZ R4, R41, R3, !PT ;  /* 0x0000000329047209 */ /* 0x002fe20007810000 */
[--C-:B------:R-:W-:Y:S01]  /*11a00*/  FFMA.FTZ R3, R17, c[0x0][0x2d0], -R23.reuse ;  /* 0x0000b40011037a23 */ /* 0x100fe20000010817 */
[----:B----4-:R-:W-:Y:S02]  /*11a10*/  MOV R42, R20 ;  /* 0x00000014002a7202 */ /* 0x010fe40000000f00 */
[----:B------:R-:W-:Y:S05]  /*11a20*/  FMNMX.FTZ R4, R44, R4, !PT ;  /* 0x000000042c047209 */ /* 0x000fea0007810000 */
[----:B------:R1:W3:Y:S01]  /*11a30*/  MUFU.EX2 R7, R3 ;  /* 0x0000000300077308 */ /* 0x0002e20000000800 */
[----:B--2---:R-:W-:Y:S09]  /*11a40*/  FFMA.FTZ R40, R200, c[0x0][0x2d0], -R23 ;  /* 0x0000b400c8287a23 */ /* 0x004ff20000010817 */
[----:B------:R2:W-:Y:S01]  /*11a50*/  MUFU.EX2 R221, R40 ;  /* 0x0000002800dd7308 */ /* 0x0005e20000000800 */
[----:B-1----:R-:W-:Y:S01]  /*11a60*/  FMNMX.FTZ R3, R45, R4, !PT ;  /* 0x000000042d037209 */ /* 0x002fe20007810000 */
[--C-:B------:R-:W-:Y:S01]  /*11a70*/  FFMA.FTZ R4, R6, c[0x0][0x2d0], -R48.reuse ;  /* 0x0000b40006047a23 */ /* 0x100fe20000010830 */
[----:B---3--:R-:W-:Y:S02]  /*11a80*/  MOV R47, R7 ;  /* 0x00000007002f7202 */ /* 0x008fe40000000f00 */
[----:B------:R-:W-:Y:S05]  /*11a90*/  FMNMX.FTZ R3, R171, R3, !PT ;  /* 0x00000003ab037209 */ /* 0x000fea0007810000 */
[----:B------:R1:W3:Y:S01]  /*11aa0*/  MUFU.EX2 R20, R4 ;  /* 0x0000000400147308 */ /* 0x0002e20000000800 */
[----:B------:R-:W-:Y:S02]  /*11ab0*/  F2FP.BF16.PACK_AB R26, R47, R42 ;  /* 0x0000002a2f1a723e */ /* 0x000fe400000010ff */
[----:B------:R-:W-:Y:S04]  /*11ac0*/  FMNMX.FTZ R3, R173, R3, !PT ;  /* 0x00000003ad037209 */ /* 0x000fe80007810000 */
[----:B------:R-:W-:Y:S01]  /*11ad0*/  FMNMX.FTZ R2, R172, R3, !PT ;  /* 0x00000003ac027209 */ /* 0x000fe20007810000 */
[--C-:B------:R-:W-:Y:S03]  /*11ae0*/  FFMA.FTZ R3, R19, c[0x0][0x2d0], -R48.reuse ;  /* 0x0000b40013037a23 */ /* 0x100fe60000010830 */
[----:B------:R-:W-:Y:S01]  /*11af0*/  FMNMX.FTZ R0, R174, R2, !PT ;  /* 0x00000002ae007209 */ /* 0x000fe20007810000 */
[----:B------:R4:W-:Y:S01]  /*11b00*/  MUFU.EX2 R251, R3 ;  /* 0x0000000300fb7308 */ /* 0x0009e20000000800 */
[--C-:B------:R-:W-:Y:S02]  /*11b10*/  FFMA.FTZ R2, R18, c[0x0][0x2d0], -R48.reuse ;  /* 0x0000b40012027a23 */ /* 0x100fe40000010830 */
[----:B------:R-:W-:Y:S01]  /*11b20*/  FMNMX.FTZ R0, R22, R0, !PT ;  /* 0x0000000016007209 */ /* 0x000fe20007810000 */
[----:B--2---:R-:W-:Y:S06]  /*11b30*/  FFMA.FTZ R40, R197, c[0x0][0x2d0], -R48 ;  /* 0x0000b400c5287a23 */ /* 0x004fec0000010830 */
[----:B------:R2:W5:Y:S01]  /*11b40*/  MUFU.EX2 R250, R2 ;  /* 0x0000000200fa7308 */ /* 0x0005620000000800 */
[--C-:B-1----:R-:W-:Y:S01]  /*11b50*/  FFMA.FTZ R4, R12, c[0x0][0x2d0], -R49.reuse ;  /* 0x0000b4000c047a23 */ /* 0x102fe20000010831 */
[----:B---3--:R-:W-:Y:S04]  /*11b60*/  MOV R46, R20 ;  /* 0x00000014002e7202 */ /* 0x008fe80000000f00 */
[----:B------:R-:W-:Y:S04]  /*11b70*/  F2FP.BF16.PACK_AB R25, R252, R46 ;  /* 0x0000002efc19723e */ /* 0x000fe800000010ff */
[----:B------:R-:W-:Y:S01]  /*11b80*/  MUFU.EX2 R246, R4 ;  /* 0x0000000400f67308 */ /* 0x000fe20000000800 */
[--C-:B----4-:R-:W-:Y:S09]  /*11b90*/  FFMA.FTZ R3, R8, c[0x0][0x2d0], -R49.reuse ;  /* 0x0000b40008037a23 */ /* 0x110ff20000010831 */
[----:B------:R1:W-:Y:S01]  /*11ba0*/  MUFU.EX2 R247, R3 ;  /* 0x0000000300f77308 */ /* 0x0003e20000000800 */
[----:B--2---:R-:W2:Y:S01]  /*11bb0*/  SHFL.BFLY PT, R2, R0, 0x2, 0x1f ;  /* 0x0c401f0000027f89 */ /* 0x004ea200000e0000 */
[----:B-----5:R-:W-:Y:S08]  /*11bc0*/  F2FP.BF16.PACK_AB R27, R251, R250 ;  /* 0x000000fafb1b723e */ /* 0x020ff000000010ff */
[----:B------:R3:W-:Y:S01]  /*11bd0*/  MUFU.EX2 R220, R40 ;  /* 0x0000002800dc7308 */ /* 0x0007e20000000800 */
[--C-:B-1----:R-:W-:Y:S09]  /*11be0*/  FFMA.FTZ R3, R9, c[0x0][0x2d0], -R49.reuse ;  /* 0x0000b40009037a23 */ /* 0x102ff20000010831 */
[----:B------:R2:W1:Y:S01]  /*11bf0*/  MUFU.EX2 R248, R3 ;  /* 0x0000000300f87308 */ /* 0x0004620000000800 */
[--C-:B---3--:R-:W-:Y:S09]  /*11c00*/  FFMA.FTZ R40, R201, c[0x0][0x2d0], -R49.reuse ;  /* 0x0000b400c9287a23 */ /* 0x108ff20000010831 */
[----:B------:R3:W-:Y:S01]  /*11c10*/  MUFU.EX2 R201, R40 ;  /* 0x0000002800c97308 */ /* 0x0007e20000000800 */
[----:B--2---:R-:W-:Y:S01]  /*11c20*/  FMNMX.FTZ R3, R0, R2, !PT ;  /* 0x0000000200037209 */ /* 0x004fe20007810000 */
[--C-:B------:R-:W-:Y:S01]  /*11c30*/  FFMA.FTZ R2, R13, c[0x0][0x2d0], -R49.reuse ;  /* 0x0000b4000d027a23 */ /* 0x100fe20000010831 */
[----:B------:R-:W-:Y:S02]  /*11c40*/  FSEL R0, R169, RZ, P2 ;  /* 0x000000ffa9007208 */ /* 0x000fe40001000000 */
[----:B-1----:R-:W-:Y:S05]  /*11c50*/  F2FP.BF16.PACK_AB R32, R248, R247 ;  /* 0x000000f7f820723e */ /* 0x002fea00000010ff */
[----:B------:R1:W2:Y:S01]  /*11c60*/  MUFU.EX2 R249, R2 ;  /* 0x0000000200f97308 */ /* 0x0002a20000000800 */
[----:B------:R-:W4:Y:S01]  /*11c70*/  SHFL.BFLY PT, R4, R3, 0x1, 0x1f ;  /* 0x0c201f0003047f89 */ /* 0x000f2200000e0000 */
[----:B------:R-:W-:Y:S02]  /*11c80*/  FADD.FTZ R0, -R0, R164 ;  /* 0x000000a400007221 */ /* 0x000fe40000010100 */
[----:B---3--:R-:W-:Y:S01]  /*11c90*/  FFMA.FTZ R40, R202, c[0x0][0x2d0], -R49 ;  /* 0x0000b400ca287a23 */ /* 0x008fe20000010831 */
[----:B------:R-:W-:Y:S01]  /*11ca0*/  MOV R202, R47 ;  /* 0x0000002f00ca7202 */ /* 0x000fe20000000f00 */
[----:B------:R-:W-:Y:S04]  /*11cb0*/  FMUL.FTZ R0, R0, c[0x0][0x2d0] ;  /* 0x0000b40000007a20 */ /* 0x000fe80000410000 */
[----:B------:R-:W-:Y:S10]  /*11cc0*/  MUFU.EX2 R200, R40 ;  /* 0x0000002800c87308 */ /* 0x000ff40000000800 */
[----:B------:R3:W5:Y:S01]  /*11cd0*/  MUFU.EX2 R21, R0 ;  /* 0x0000000000157308 */ /* 0x0007620000000800 */
[----:B-1----:R-:W-:Y:S02]  /*11ce0*/  FSEL R2, R168, RZ, P1 ;  /* 0x000000ffa8027208 */ /* 0x002fe40000800000 */
[----:B----4-:R-:W-:Y:S02]  /*11cf0*/  FMNMX.FTZ R3, R3, R4, !PT ;  /* 0x0000000403037209 */ /* 0x010fe40007810000 */
[----:B--2---:R-:W-:Y:S01]  /*11d00*/  F2FP.BF16.PACK_AB R34, R249, R246 ;  /* 0x000000f6f922723e */ /* 0x004fe200000010ff */
[----:B------:R-:W-:Y:S02]  /*11d10*/  FADD.FTZ R2, -R2, R165 ;  /* 0x000000a502027221 */ /* 0x000fe40000010100 */
[----:B------:R-:W-:Y:S02]  /*11d20*/  FMUL.FTZ R50, R3, c[0x0][0x2d0] ;  /* 0x0000b40003327a20 */ /* 0x000fe40000410000 */
[----:B------:R-:W-:Y:S04]  /*11d30*/  FMUL.FTZ R2, R2, c[0x0][0x2d0] ;  /* 0x0000b40002027a20 */ /* 0x000fe80000410000 */
[----:B------:R-:W1:Y:S01]  /*11d40*/  MUFU.EX2 R20, R2 ;  /* 0x0000000200147308 */ /* 0x000e620000000800 */
[----:B---3--:R-:W-:Y:S01]  /*11d50*/  FSEL R0, R167, RZ, P0 ;  /* 0x000000ffa7007208 */ /* 0x008fe20000000000 */
[----:B-----5:R-:W-:Y:S01]  /*11d60*/  FMUL.FTZ R4, R21, R176 ;  /* 0x000000b015047220 */ /* 0x020fe20000410000 */
[----:B------:R-:W-:Y:S01]  /*11d70*/  FSETP.NEU.FTZ.AND P0, PT, R3, -INF , PT ;  /* 0xff8000000300780b */ /* 0x000fe20003f1d000 */
[C---:B------:R-:W-:Y:S01]  /*11d80*/  FMUL.FTZ R5, R21.reuse, R177 ;  /* 0x000000b115057220 */ /* 0x040fe20000410000 */
[----:B------:R-:W-:Y:S01]  /*11d90*/  MOV R177, R43 ;  /* 0x0000002b00b17202 */ /* 0x000fe20000000f00 */
[----:B------:R-:W-:Y:S01]  /*11da0*/  FADD.FTZ R0, -R0, R166 ;  /* 0x000000a600007221 */ /* 0x000fe20000010100 */
[----:B------:R-:W-:Y:S01]  /*11db0*/  FSEL R50, R50, RZ, P0 ;  /* 0x000000ff32327208 */ /* 0x000fe20000000000 */
[----:B------:R-:W-:Y:S01]  /*11dc0*/  FMUL.FTZ R16, R21, R188 ;  /* 0x000000bc15107220 */ /* 0x000fe20000410000 */
[----:B------:R-:W-:Y:S01]  /*11dd0*/  MOV R176, R46 ;  /* 0x0000002e00b07202 */ /* 0x000fe20000000f00 */
[----:B------:R-:W-:Y:S02]  /*11de0*/  FMUL.FTZ R0, R0, c[0x0][0x2d0] ;  /* 0x0000b40000007a20 */ /* 0x000fe40000410000 */
[--C-:B------:R-:W-:Y:S02]  /*11df0*/  FFMA.FTZ R10, R10, c[0x0][0x2d0], -R50.reuse ;  /* 0x0000b4000a0a7a23 */ /* 0x100fe40000010832 */
[----:B------:R2:W3:Y:S01]  /*11e00*/  MUFU.EX2 R2, R0 ;  /* 0x0000000000027308 */ /* 0x0004e20000000800 */
[--C-:B------:R-:W-:Y:S02]  /*11e10*/  FFMA.FTZ R14, R14, c[0x0][0x2d0], -R50.reuse ;  /* 0x0000b4000e0e7a23 */ /* 0x100fe40000010832 */
[--C-:B------:R-:W-:Y:S02]  /*11e20*/  FFMA.FTZ R15, R15, c[0x0][0x2d0], -R50.reuse ;  /* 0x0000b4000f0f7a23 */ /* 0x100fe40000010832 */
[C---:B-1----:R-:W-:Y:S01]  /*11e30*/  FMUL.FTZ R6, R20.reuse, R178 ;  /* 0x000000b214067220 */ /* 0x042fe20000410000 */
[----:B------:R-:W-:Y:S01]  /*11e40*/  MOV R178, R42 ;  /* 0x0000002a00b27202 */ /* 0x000fe20000000f00 */
[C---:B------:R-:W-:Y:S02]  /*11e50*/  FMUL.FTZ R7, R20.reuse, R179 ;  /* 0x000000b314077220 */ /* 0x040fe40000410000 */
[C---:B------:R-:W-:Y:S01]  /*11e60*/  FMUL.FTZ R17, R21.reuse, R189 ;  /* 0x000000bd15117220 */ /* 0x040fe20000410000 */
[----:B------:R-:W-:Y:S01]  /*11e70*/  MUFU.EX2 R175, R10 ;  /* 0x0000000a00af7308 */ /* 0x000fe20000000800 */
[C---:B------:R-:W-:Y:S02]  /*11e80*/  FMUL.FTZ R18, R20.reuse, R190 ;  /* 0x000000be14127220 */ /* 0x040fe40000410000 */
[C---:B------:R-:W-:Y:S02]  /*11e90*/  FMUL.FTZ R19, R20.reuse, R191 ;  /* 0x000000bf14137220 */ /* 0x040fe40000410000 */
[C---:B------:R-:W-:Y:S01]  /*11ea0*/  FMUL.FTZ R132, R21.reuse, R132 ;  /* 0x0000008415847220 */ /* 0x040fe20000410000 */
[----:B------:R-:W-:Y:S01]  /*11eb0*/  LDSM.16.MT88.4 R188, [R225+0x3080] ;  /* 0x00308000e1bc783b */ /* 0x000fe20000004200 */
[C---:B------:R-:W-:Y:S02]  /*11ec0*/  FMUL.FTZ R133, R21.reuse, R133 ;  /* 0x0000008515857220 */ /* 0x040fe40000410000 */
[C---:B------:R-:W-:Y:S01]  /*11ed0*/  FMUL.FTZ R134, R20.reuse, R134 ;  /* 0x0000008614867220 */ /* 0x040fe20000410000 */
[----:B------:R-:W-:Y:S01]  /*11ee0*/  MUFU.EX2 R206, R14 ;  /* 0x0000000e00ce7308 */ /* 0x000fe20000000800 */
[----:B------:R-:W-:Y:S02]  /*11ef0*/  FMUL.FTZ R135, R20, R135 ;  /* 0x0000008714877220 */ /* 0x000fe40000410000 */
[----:B------:R-:W-:Y:S02]  /*11f00*/  FMUL.FTZ R144, R21, R144 ;  /* 0x0000009015907220 */ /* 0x000fe40000410000 */
[----:B--2---:R-:W-:Y:S02]  /*11f10*/  FFMA.FTZ R0, R11, c[0x0][0x2d0], -R50 ;  /* 0x0000b4000b007a23 */ /* 0x004fe40000010832 */
[C---:B---3--:R-:W-:Y:S02]  /*11f20*/  FMUL.FTZ R8, R2.reuse, R180 ;  /* 0x000000b402087220 */ /* 0x048fe40000410000 */
[C---:B------:R-:W-:Y:S01]  /*11f30*/  FMUL.FTZ R9, R2.reuse, R181 ;  /* 0x000000b502097220 */ /* 0x040fe20000410000 */
[----:B------:R1:W2:Y:S01]  /*11f40*/  MUFU.EX2 R192, R0 ;  /* 0x0000000000c07308 */ /* 0x0002a20000000800 */
[C---:B------:R-:W-:Y:S02]  /*11f50*/  FMUL.FTZ R12, R2.reuse, R184 ;  /* 0x000000b8020c7220 */ /* 0x040fe40000410000 */
[C---:B------:R-:W-:Y:S02]  /*11f60*/  FMUL.FTZ R13, R2.reuse, R185 ;  /* 0x000000b9020d7220 */ /* 0x040fe40000410000 */
[C---:B------:R-:W-:Y:S02]  /*11f70*/  FMUL.FTZ R136, R2.reuse, R136 ;  /* 0x0000008802887220 */ /* 0x040fe40000410000 */
[C---:B------:R-:W-:Y:S02]  /*11f80*/  FMUL.FTZ R137, R2.reuse, R137 ;  /* 0x0000008902897220 */ /* 0x040fe40000410000 */
[C---:B------:R-:W-:Y:S01]  /*11f90*/  FMUL.FTZ R140, R2.reuse, R140 ;  /* 0x0000008c028c7220 */ /* 0x040fe20000410000 */
[----:B------:R-:W3:Y:S01]  /*11fa0*/  MUFU.EX2 R207, R15 ;  /* 0x0000000f00cf7308 */ /* 0x000ee20000000800 */
[----:B------:R-:W-:Y:S02]  /*11fb0*/  FMUL.FTZ R141, R2, R141 ;  /* 0x0000008d028d7220 */ /* 0x000fe40000410000 */
[C---:B------:R-:W-:Y:S02]  /*11fc0*/  FMUL.FTZ R145, R21.reuse, R145 ;  /* 0x0000009115917220 */ /* 0x040fe40000410000 */
[C---:B------:R-:W-:Y:S02]  /*11fd0*/  FMUL.FTZ R146, R20.reuse, R146 ;  /* 0x0000009214927220 */ /* 0x040fe40000410000 */
[C---:B------:R-:W-:Y:S02]  /*11fe0*/  FMUL.FTZ R147, R20.reuse, R147 ;  /* 0x0000009314937220 */ /* 0x040fe40000410000 */
[C---:B------:R-:W-:Y:S02]  /*11ff0*/  FMUL.FTZ R148, R21.reuse, R148 ;  /* 0x0000009415947220 */ /* 0x040fe40000410000 */
[----:B------:R-:W-:Y:S02]  /*12000*/  FMUL.FTZ R149, R21, R149 ;  /* 0x0000009515957220 */ /* 0x000fe40000410000 */
[C---:B------:R-:W-:Y:S01]  /*12010*/  FMUL.FTZ R150, R20.reuse, R150 ;  /* 0x0000009614967220 */ /* 0x040fe20000410000 */
[----:B-1----:R-:W-:Y:S01]  /*12020*/  FSEL R0, R3, RZ, P0 ;  /* 0x000000ff03007208 */ /* 0x002fe20000000000 */
[----:B------:R-:W-:Y:S01]  /*12030*/  FMUL.FTZ R151, R20, R151 ;  /* 0x0000009714977220 */ /* 0x000fe20000410000 */
[----:B--2---:R-:W-:Y:S01]  /*12040*/  F2FP.BF16.PACK_AB R33, R192, R175 ;  /* 0x000000afc021723e */ /* 0x004fe200000010ff */
[----:B------:R-:W-:Y:S01]  /*12050*/  FMUL.FTZ R152, R2, R152 ;  /* 0x0000009802987220 */ /* 0x000fe20000410000 */
[----:B------:R-:W-:Y:S01]  /*12060*/  PLOP3.LUT P0, PT, PT, PT, UP0, 0x80, 0x0 ;  /* 0x000000000000781c */ /* 0x000fe20003f0f008 */
[----:B------:R-:W-:Y:S01]  /*12070*/  FADD.FTZ R0, -R0, R170 ;  /* 0x000000aa00007221 */ /* 0x000fe20000010100 */
[----:B------:R-:W-:Y:S01]  /*12080*/  MOV R170, R24 ;  /* 0x0000001800aa7202 */ /* 0x000fe20000000f00 */
[----:B------:R-:W-:Y:S02]  /*12090*/  FMUL.FTZ R153, R2, R153 ;  /* 0x0000009902997220 */ /* 0x000fe40000410000 */
[----:B------:R-:W-:Y:S01]  /*120a0*/  FMUL.FTZ R0, R0, c[0x0][0x2d0] ;  /* 0x0000b40000007a20 */ /* 0x000fe20000410000 */
[----:B------:R-:W-:Y:S01]  /*120b0*/  F2FP.BF16.PACK_AB R24, R43, R170 ;  /* 0x000000aa2b18723e */ /* 0x000fe200000010ff */
[----:B------:R-:W-:Y:S01]  /*120c0*/  FFMA.FTZ R40, R45, c[0x0][0x2d0], -R50 ;  /* 0x0000b4002d287a23 */ /* 0x000fe20000010832 */
[----:B---3--:R-:W-:Y:S01]  /*120d0*/  F2FP.BF16.PACK_AB R35, R207, R206 ;  /* 0x000000cecf23723e */ /* 0x008fe200000010ff */
[C---:B------:R-:W-:Y:S02]  /*120e0*/  FMUL.FTZ R156, R2.reuse, R156 ;  /* 0x0000009c029c7220 */ /* 0x040fe40000410000 */
[----:B------:R-:W1:Y:S01]  /*120f0*/  MUFU.EX2 R0, R0 ;  /* 0x0000000000007308 */ /* 0x000e620000000800 */
[----:B------:R-:W-:Y:S01]  /*12100*/  FMUL.FTZ R157, R2, R157 ;  /* 0x0000009d029d7220 */ /* 0x000fe20000410000 */
[-C--:B------:R-:W-:Y:S05]  /*12110*/  HMMA.16816.F32.BF16 R4, R24, R28.reuse, R4 ;  /* 0x0000001c1804723c */ /* 0x080fea0000041804 */
[C---:B------:R-:W-:Y:S02]  /*12120*/  FMUL.FTZ R160, R21.reuse, R160 ;  /* 0x000000a015a07220 */ /* 0x040fe40000410000 */
[C---:B------:R-:W-:Y:S01]  /*12130*/  FMUL.FTZ R161, R21.reuse, R161 ;  /* 0x000000a115a17220 */ /* 0x040fe20000410000 */
[----:B------:R-:W-:Y:S01]  /*12140*/  MUFU.EX2 R164, R40 ;  /* 0x0000002800a47308 */ /* 0x000fe20000000800 */
[C---:B------:R-:W-:Y:S03]  /*12150*/  FMUL.FTZ R162, R20.reuse, R162 ;  /* 0x000000a214a27220 */ /* 0x040fe60000410000 */
[C---:B------:R-:W-:Y:S02]  /*12160*/  FMUL.FTZ R163, R20.reuse, R163 ;  /* 0x000000a314a37220 */ /* 0x040fe40000410000 */
[C---:B------:R-:W-:Y:S02]  /*12170*/  FMUL.FTZ R52, R21.reuse, R52 ;  /* 0x0000003415347220 */ /* 0x040fe40000410000 */
[C---:B------:R-:W-:Y:S02]  /*12180*/  FMUL.FTZ R53, R21.reuse, R53 ;  /* 0x0000003515357220 */ /* 0x040fe40000410000 */
[C---:B------:R-:W-:Y:S02]  /*12190*/  FMUL.FTZ R54, R20.reuse, R54 ;  /* 0x0000003614367220 */ /* 0x040fe40000410000 */
        /* <DEDUP_REMOVED lines=17> */
[----:B------:R-:W-:Y:S02]  /*122b0*/  FMUL.FTZ R159, R0, R159 ;  /* 0x0000009f009f7220 */ /* 0x000fe40000410000 */
[C---:B------:R-:W-:Y:S02]  /*122c0*/  FMUL.FTZ R56, R2.reuse, R56 ;  /* 0x0000003802387220 */ /* 0x040fe40000410000 */
        /* <DEDUP_REMOVED lines=9> */
[C---:B------:R-:W-:Y:S02]  /*12360*/  FMUL.FTZ R62, R0.reuse, R62 ;  /* 0x0000003e003e7220 */ /* 0x040fe40000410000 */
[----:B------:R-:W-:Y:S01]  /*12370*/  FMUL.FTZ R63, R0, R63 ;  /* 0x0000003f003f7220 */ /* 0x000fe20000410000 */
        /* <DEDUP_REMOVED lines=12> */
[----:B------:R-:W-:Y:S02]  /*12440*/  FMUL.FTZ R71, R20, R71 ;  /* 0x0000004714477220 */ /* 0x000fe40000410000 */
[C---:B------:R-:W-:Y:S02]  /*12450*/  FMUL.FTZ R72, R2.reuse, R72 ;  /* 0x0000004802487220 */ /* 0x040fe40000410000 */
[-C--:B--2---:R-:W-:Y:S04]  /*12460*/  HMMA.16816.F32.BF16 R52, R24, R36.reuse, R52 ;  /* 0x000000241834723c */ /* 0x084fe80000041834 */
[----:B------:R-:W-:Y:S02]  /*12470*/  FMUL.FTZ R73, R2, R73 ;  /* 0x0000004902497220 */ /* 0x000fe40000410000 */
[C---:B------:R-:W-:Y:S02]  /*12480*/  FMUL.FTZ R74, R0.reuse, R74 ;  /* 0x0000004a004a7220 */ /* 0x040fe40000410000 */
[C---:B------:R-:W-:Y:S04]  /*12490*/  HMMA.16816.F32.BF16 R56, R32.reuse, R36, R56 ;  /* 0x000000242038723c */ /* 0x040fe80000041838 */
[----:B------:R-:W-:Y:S02]  /*124a0*/  FMUL.FTZ R75, R0, R75 ;  /* 0x0000004b004b7220 */ /* 0x000fe40000410000 */
[----:B------:R-:W-:Y:S02]  /*124b0*/  FMUL.FTZ R76, R2, R76 ;  /* 0x0000004c024c7220 */ /* 0x000fe40000410000 */
[-C--:B------:R-:W-:Y:S04]  /*124c0*/  HMMA.16816.F32.BF16 R60, R32, R38.reuse, R60 ;  /* 0x00000026203c723c */ /* 0x080fe8000004183c */
[--C-:B------:R-:W-:Y:S02]  /*124d0*/  FFMA.FTZ R36, R194, c[0x0][0x2d0], -R23.reuse ;  /* 0x0000b400c2247a23 */ /* 0x100fe40000010817 */
[----:B------:R-:W-:Y:S02]  /*124e0*/  FMUL.FTZ R77, R2, R77 ;  /* 0x0000004d024d7220 */ /* 0x000fe40000410000 */
[C---:B------:R-:W-:Y:S01]  /*124f0*/  HMMA.16816.F32.BF16 R64, R24.reuse, R38, R64 ;  /* 0x000000261840723c */ /* 0x040fe20000041840 */
[----:B------:R2:W-:Y:S03]  /*12500*/  MUFU.EX2 R245, R36 ;  /* 0x0000002400f57308 */ /* 0x0005e60000000800 */
        /* <DEDUP_REMOVED lines=10> */
[-C--:B------:R-:W-:Y:S01]  /*125b0*/  HMMA.16816.F32.BF16 R76, R32, R30.reuse, R76 ;  /* 0x0000001e204c723c */ /* 0x080fe2000004184c */
[----:B--2---:R-:W1:Y:S03]  /*125c0*/  LDSM.16.MT88.4 R36, [R226+0x3880] ;  /* 0x00388000e224783b */ /* 0x004e660000004200 */
[--C-:B------:R-:W-:Y:S02]  /*125d0*/  FFMA.FTZ R28, R195, c[0x0][0x2d0], -R48.reuse ;  /* 0x0000b400c31c7a23 */ /* 0x100fe40000010830 */
[C---:B------:R-:W-:Y:S02]  /*125e0*/  FMUL.FTZ R86, R20.reuse, R86 ;  /* 0x0000005614567220 */ /* 0x040fe40000410000 */
[C---:B------:R-:W-:Y:S01]  /*125f0*/  HMMA.16816.F32.BF16 R80, R24.reuse, R30, R80 ;  /* 0x0000001e1850723c */ /* 0x040fe20000041850 */
[----:B------:R2:W-:Y:S03]  /*12600*/  MUFU.EX2 R223, R28 ;  /* 0x0000001c00df7308 */ /* 0x0005e60000000800 */
        /* <DEDUP_REMOVED lines=10> */
[----:B--2---:R-:W-:Y:S02]  /*126b0*/  FFMA.FTZ R28, R198, c[0x0][0x2d0], -R23 ;  /* 0x0000b400c61c7a23 */ /* 0x004fe40000010817 */
[C---:B------:R-:W-:Y:S02]  /*126c0*/  FMUL.FTZ R97, R21.reuse, R97 ;  /* 0x0000006115617220 */ /* 0x040fe40000410000 */
[----:B------:R2:W-:Y:S01]  /*126d0*/  MUFU.EX2 R222, R28 ;  /* 0x0000001c00de7308 */ /* 0x0005e20000000800 */
[C---:B------:R-:W-:Y:S01]  /*126e0*/  FMUL.FTZ R98, R20.reuse, R98 ;  /* 0x0000006214627220 */ /* 0x040fe20000410000 */
[-C--:B-1----:R-:W-:Y:S03]  /*126f0*/  HMMA.16816.F32.BF16 R84, R24, R36.reuse, R84 ;  /* 0x000000241854723c */ /* 0x082fe60000041854 */
[C---:B------:R-:W-:Y:S02]  /*12700*/  FMUL.FTZ R99, R20.reuse, R99 ;  /* 0x0000006314637220 */ /* 0x040fe40000410000 */
[C---:B------:R-:W-:Y:S02]  /*12710*/  FMUL.FTZ R100, R21.reuse, R100 ;  /* 0x0000006415647220 */ /* 0x040fe40000410000 */
[----:B------:R-:W-:Y:S01]  /*12720*/  FMUL.FTZ R101, R21, R101 ;  /* 0x0000006515657220 */ /* 0x000fe20000410000 */
[C---:B------:R-:W-:Y:S04]  /*12730*/  HMMA.16816.F32.BF16 R88, R32.reuse, R36, R88 ;  /* 0x000000242058723c */ /* 0x040fe80000041858 */
[C---:B------:R-:W-:Y:S02]  /*12740*/  FMUL.FTZ R102, R20.reuse, R102 ;  /* 0x0000006614667220 */ /* 0x040fe40000410000 */
[----:B------:R-:W-:Y:S02]  /*12750*/  FMUL.FTZ R103, R20, R103 ;  /* 0x0000006714677220 */ /* 0x000fe40000410000 */
[-C--:B------:R-:W-:Y:S04]  /*12760*/  HMMA.16816.F32.BF16 R92, R32, R38.reuse, R92 ;  /* 0x00000026205c723c */ /* 0x080fe8000004185c */
[----:B------:R-:W-:Y:S01]  /*12770*/  FFMA.FTZ R36, R199, c[0x0][0x2d0], -R48 ;  /* 0x0000b400c7247a23 */ /* 0x000fe20000010830 */
[----:B--2---:R-:W1:Y:S01]  /*12780*/  LDSM.16.MT88.4 R28, [R228+0x3880] ;  /* 0x00388000e41c783b */ /* 0x004e620000004200 */
        /* <DEDUP_REMOVED lines=13> */
[--C-:B--2---:R-:W-:Y:S02]  /*12860*/  FFMA.FTZ R36, R51, c[0x0][0x2d0], -R49.reuse ;  /* 0x0000b40033247a23 */ /* 0x104fe40000010831 */
[C---:B------:R-:W-:Y:S02]  /*12870*/  FMUL.FTZ R115, R20.reuse, R115 ;  /* 0x0000007314737220 */ /* 0x040fe40000410000 */
[----:B------:R2:W3:Y:S01]  /*12880*/  MUFU.EX2 R218, R36 ;  /* 0x0000002400da7308 */ /* 0x0004e20000000800 */
        /* <DEDUP_REMOVED lines=10> */
[-C--:B------:R-:W-:Y:S01]  /*12930*/  HMMA.16816.F32.BF16 R108, R32, R30.reuse, R108 ;  /* 0x0000001e206c723c */ /* 0x080fe2000004186c */
[----:B--2---:R-:W1:Y:S03]  /*12940*/  LDSM.16.MT88.4 R36, [R227+0x3880] ;  /* 0x00388000e324783b */ /* 0x004e660000004200 */
[----:B------:R-:W-:Y:S02]  /*12950*/  FFMA.FTZ R28, R203, c[0x0][0x2d0], -R49 ;  /* 0x0000b400cb1c7a23 */ /* 0x000fe40000010831 */
[C---:B------:R-:W-:Y:S02]  /*12960*/  FMUL.FTZ R124, R2.reuse, R124 ;  /* 0x0000007c027c7220 */ /* 0x040fe40000410000 */
[C---:B------:R-:W-:Y:S01]  /*12970*/  HMMA.16816.F32.BF16 R112, R24.reuse, R30, R112 ;  /* 0x0000001e1870723c */ /* 0x040fe20000041870 */
[----:B------:R2:W4:Y:S01]  /*12980*/  MUFU.EX2 R199, R28 ;  /* 0x0000001c00c77308 */ /* 0x0005220000000800 */
[----:B------:R-:W5:Y:S02]  /*12990*/  LDL.LU R203, [R1+0x20] ;  /* 0x0000200001cb7983 */ /* 0x000f640000300800 */
[----:B------:R-:W-:Y:S02]  /*129a0*/  FMUL.FTZ R125, R2, R125 ;  /* 0x0000007d027d7220 */ /* 0x000fe40000410000 */
[C---:B------:R-:W-:Y:S02]  /*129b0*/  FMUL.FTZ R126, R0.reuse, R126 ;  /* 0x0000007e007e7220 */ /* 0x040fe40000410000 */
[----:B------:R-:W-:Y:S04]  /*129c0*/  FMUL.FTZ R127, R0, R127 ;  /* 0x0000007f007f7220 */ /* 0x000fe80000410000 */
[C---:B------:R-:W-:Y:S02]  /*129d0*/  FMUL.FTZ R128, R21.reuse, R128 ;  /* 0x0000008015807220 */ /* 0x040fe40000410000 */
[----:B------:R-:W-:Y:S02]  /*129e0*/  FMUL.FTZ R129, R21, R129 ;  /* 0x0000008115817220 */ /* 0x000fe40000410000 */
[C---:B------:R-:W-:Y:S02]  /*129f0*/  FMUL.FTZ R130, R20.reuse, R130 ;  /* 0x0000008214827220 */ /* 0x040fe40000410000 */
[----:B------:R-:W-:Y:S02]  /*12a00*/  FMUL.FTZ R131, R20, R131 ;  /* 0x0000008314837220 */ /* 0x000fe40000410000 */
[--C-:B--2---:R-:W-:Y:S02]  /*12a10*/  FFMA.FTZ R28, R41, c[0x0][0x2d0], -R50.reuse ;  /* 0x0000b400291c7a23 */ /* 0x104fe40000010832 */
[----:B------:R-:W-:Y:S02]  /*12a20*/  LDSM.16.MT88.4 R40, [R226+0x2880] ;  /* 0x00288000e228783b */ /* 0x000fe40000004200 */
[----:B------:R2:W-:Y:S01]  /*12a30*/  MUFU.EX2 R166, R28 ;  /* 0x0000001c00a67308 */ /* 0x0005e20000000800 */
[-C--:B-1----:R-:W-:Y:S08]  /*12a40*/  HMMA.16816.F32.BF16 R116, R24, R36.reuse, R116 ;  /* 0x000000241874723c */ /* 0x082ff00000041874 */
[C---:B------:R-:W-:Y:S07]  /*12a50*/  HMMA.16816.F32.BF16 R120, R32.reuse, R36, R120 ;  /* 0x000000242078723c */ /* 0x040fee0000041878 */
[--C-:B------:R-:W-:Y:S01]  /*12a60*/  FFMA.FTZ R36, R171, c[0x0][0x2d0], -R50.reuse ;  /* 0x0000b400ab247a23 */ /* 0x100fe20000010832 */
[-C--:B------:R-:W-:Y:S03]  /*12a70*/  HMMA.16816.F32.BF16 R124, R32, R38.reuse, R124 ;  /* 0x00000026207c723c */ /* 0x080fe6000004187c */
[----:B------:R-:W1:Y:S01]  /*12a80*/  MUFU.EX2 R51, R36 ;  /* 0x0000002400337308 */ /* 0x000e620000000800 */
[----:B--2---:R-:W-:Y:S02]  /*12a90*/  FFMA.FTZ R28, R44, c[0x0][0x2d0], -R50 ;  /* 0x0000b4002c1c7a23 */ /* 0x004fe40000010832 */
[----:B------:R-:W-:Y:S01]  /*12aa0*/  LDSM.16.MT88.4 R44, [R228+0x2880] ;  /* 0x00288000e42c783b */ /* 0x000fe20000004200 */
[----:B---3--:R-:W-:Y:S01]  /*12ab0*/  F2FP.BF16.PACK_AB R32, R201, R218 ;  /* 0x000000dac920723e */ /* 0x008fe200000010ff */
[----:B------:R-:W-:Y:S04]  /*12ac0*/  HMMA.16816.F32.BF16 R128, R24, R38, R128 ;  /* 0x000000261880723c */ /* 0x000fe80000041880 */
[----:B----4-:R-:W-:Y:S01]  /*12ad0*/  F2FP.BF16.PACK_AB R34, R199, R200 ;  /* 0x000000c8c722723e */ /* 0x010fe200000010ff */
[----:B------:R2:W3:Y:S02]  /*12ae0*/  MUFU.EX2 R165, R28 ;  /* 0x0000001c00a57308 */ /* 0x0004e40000000800 */
[----:B------:R-:W-:Y:S02]  /*12af0*/  F2FP.BF16.PACK_AB R24, R244, R245 ;  /* 0x000000f5f418723e */ /* 0x000fe400000010ff */
[----:B------:R-:W-:Y:S03]  /*12b00*/  F2FP.BF16.PACK_AB R25, R223, R242 ;  /* 0x000000f2df19723e */ /* 0x000fe600000010ff */
[----:B------:R-:W-:Y:S02]  /*12b10*/  F2FP.BF16.PACK_AB R26, R221, R222 ;  /* 0x000000dedd1a723e */ /* 0x000fe400000010ff */
[----:B------:R-:W-:Y:S02]  /*12b20*/  F2FP.BF16.PACK_AB R27, R219, R220 ;  /* 0x000000dcdb1b723e */ /* 0x000fe400000010ff */
[----:B-1----:R-:W-:Y:S01]  /*12b30*/  F2FP.BF16.PACK_AB R35, R51, R164 ;  /* 0x000000a43323723e */ /* 0x002fe200000010ff */
[----:B------:R-:W-:Y:S08]  /*12b40*/  LDSM.16.MT88.4 R36, [R227+0x2880] ;  /* 0x00288000e324783b */ /* 0x000ff00000004200 */
[----:B--2---:R-:W1:Y:S01]  /*12b50*/  LDSM.16.MT88.4 R28, [R225+0x2880] ;  /* 0x00288000e11c783b */ /* 0x004e620000004200 */
[----:B---3--:R-:W-:Y:S01]  /*12b60*/  F2FP.BF16.PACK_AB R33, R165, R166 ;  /* 0x000000a6a521723e */ /* 0x008fe200000010ff */
        /* <DEDUP_REMOVED lines=14> */
[--C-:B--2---:R-:W-:Y:S01]  /*12c50*/  FFMA.FTZ R40, R209, c[0x0][0x2d0], -R23.reuse ;  /* 0x0000b400d1287a23 */ /* 0x104fe20000010817 */
[----:B------:R-:W-:Y:S03]  /*12c60*/  MOV R209, R177 ;  /* 0x000000b100d17202 */ /* 0x000fe60000000f00 */
[-C--:B------:R-:W-:Y:S01]  /*12c70*/  HMMA.16816.F32.BF16 R156, R32, R46.reuse, R156 ;  /* 0x0000002e209c723c */ /* 0x080fe2000004189c */
[----:B------:R2:W-:Y:S07]  /*12c80*/  MUFU.EX2 R198, R40 ;  /* 0x0000002800c67308 */ /* 0x0005ee0000000800 */
[C---:B------:R-:W-:Y:S08]  /*12c90*/  HMMA.16816.F32.BF16 R160, R24.reuse, R46, R160 ;  /* 0x0000002e18a0723c */ /* 0x040ff000000418a0 */
[-C--:B------:R-:W-:Y:S08]  /*12ca0*/  HMMA.16816.F32.BF16 R52, R24, R36.reuse, R52 ;  /* 0x000000241834723c */ /* 0x080ff00000041834 */
[C---:B------:R-:W-:Y:S01]  /*12cb0*/  HMMA.16816.F32.BF16 R56, R32.reuse, R36, R56 ;  /* 0x000000242038723c */ /* 0x040fe20000041838 */
[----:B--2---:R-:W2:Y:S06]  /*12cc0*/  LDSM.16.MT88.4 R40, [R226+0x4080] ;  /* 0x00408000e228783b */ /* 0x004eac0000004200 */
[--C-:B------:R-:W-:Y:S01]  /*12cd0*/  FFMA.FTZ R36, R204, c[0x0][0x2d0], -R48.reuse ;  /* 0x0000b400cc247a23 */ /* 0x100fe20000010830 */
[-C--:B------:R-:W-:Y:S01]  /*12ce0*/  HMMA.16816.F32.BF16 R60, R32, R38.reuse, R60 ;  /* 0x00000026203c723c */ /* 0x080fe2000004183c */
[----:B------:R-:W3:Y:S02]  /*12cf0*/  LDL.LU R204, [R1+0x1c] ;  /* 0x00001c0001cc7983 */ /* 0x000ee40000300800 */
[----:B------:R4:W-:Y:S05]  /*12d00*/  MUFU.EX2 R196, R36 ;  /* 0x0000002400c47308 */ /* 0x0009ea0000000800 */
[C---:B------:R-:W-:Y:S08]  /*12d10*/  HMMA.16816.F32.BF16 R64, R24.reuse, R38, R64 ;  /* 0x000000261840723c */ /* 0x040ff00000041840 */
[-C--:B-1----:R-:W-:Y:S08]  /*12d20*/  HMMA.16816.F32.BF16 R68, R24, R28.reuse, R68 ;  /* 0x0000001c1844723c */ /* 0x082ff00000041844 */
[C---:B------:R-:W-:Y:S04]  /*12d30*/  HMMA.16816.F32.BF16 R72, R32.reuse, R28, R72 ;  /* 0x0000001c2048723c */ /* 0x040fe80000041848 */
[--C-:B----4-:R-:W-:Y:S02]  /*12d40*/  FFMA.FTZ R36, R205, c[0x0][0x2d0], -R48.reuse ;  /* 0x0000b400cd247a23 */ /* 0x110fe40000010830 */
[----:B------:R-:W4:Y:S02]  /*12d50*/  LDL.LU R205, [R1+0x14] ;  /* 0x0000140001cd7983 */ /* 0x000f240000300800 */
[-C--:B------:R-:W-:Y:S01]  /*12d60*/  HMMA.16816.F32.BF16 R76, R32, R30.reuse, R76 ;  /* 0x0000001e204c723c */ /* 0x080fe2000004184c */
[----:B------:R1:W-:Y:S07]  /*12d70*/  MUFU.EX2 R195, R36 ;  /* 0x0000002400c37308 */ /* 0x0003ee0000000800 */
[C---:B------:R-:W-:Y:S01]  /*12d80*/  HMMA.16816.F32.BF16 R80, R24.reuse, R30, R80 ;  /* 0x0000001e1850723c */ /* 0x040fe20000041850 */
[----:B------:R-:W-:Y:S07]  /*12d90*/  LDSM.16.MT88.4 R28, [R227+0x4080] ;  /* 0x00408000e31c783b */ /* 0x000fee0000004200 */
[-C--:B--2---:R-:W-:Y:S08]  /*12da0*/  HMMA.16816.F32.BF16 R84, R24, R40.reuse, R84 ;  /* 0x000000281854723c */ /* 0x084ff00000041854 */
[C---:B------:R-:W-:Y:S04]  /*12db0*/  HMMA.16816.F32.BF16 R88, R32.reuse, R40, R88 ;  /* 0x000000282058723c */ /* 0x040fe80000041858 */
[--C-:B-1----:R-:W-:Y:S01]  /*12dc0*/  FFMA.FTZ R36, R215, c[0x0][0x2d0], -R23.reuse ;  /* 0x0000b400d7247a23 */ /* 0x102fe20000010817 */
[----:B------:R-:W-:Y:S01]  /*12dd0*/  MOV R215, R176 ;  /* 0x000000b000d77202 */ /* 0x000fe20000000f00 */
[----:B------:R-:W-:Y:S02]  /*12de0*/  FFMA.FTZ R23, R217, c[0x0][0x2d0], -R23 ;  /* 0x0000b400d9177a23 */ /* 0x000fe40000010817 */
[-C--:B------:R-:W-:Y:S01]  /*12df0*/  HMMA.16816.F32.BF16 R92, R32, R42.reuse, R92 ;  /* 0x0000002a205c723c */ /* 0x080fe2000004185c */
[----:B------:R1:W-:Y:S01]  /*12e00*/  MUFU.EX2 R194, R36 ;  /* 0x0000002400c27308 */ /* 0x0003e20000000800 */
[----:B------:R-:W2:Y:S06]  /*12e10*/  LDL.LU R217, [R1+0x18] ;  /* 0x0000180001d97983 */ /* 0x000eac0000300800 */
[C---:B------:R-:W-:Y:S01]  /*12e20*/  HMMA.16816.F32.BF16 R96, R24.reuse, R42, R96 ;  /* 0x0000002a1860723c */ /* 0x040fe20000041860 */
[----:B------:R-:W-:Y:S02]  /*12e30*/  LDSM.16.MT88.4 R40, [R227+0x3080] ;  /* 0x00308000e328783b */ /* 0x000fe40000004200 */
[----:B------:R5:W-:Y:S06]  /*12e40*/  MUFU.EX2 R193, R23 ;  /* 0x0000001700c17308 */ /* 0x000bec0000000800 */
[----:B-1----:R-:W1:Y:S03]  /*12e50*/  LDSM.16.MT88.4 R36, [R228+0x4080] ;  /* 0x00408000e424783b */ /* 0x002e660000004200 */
[--C-:B-----5:R-:W-:Y:S01]  /*12e60*/  FFMA.FTZ R23, R211, c[0x0][0x2d0], -R48.reuse ;  /* 0x0000b400d3177a23 */ /* 0x120fe20000010830 */
[----:B------:R-:W-:Y:S01]  /*12e70*/  MOV R211, R170 ;  /* 0x000000aa00d37202 */ /* 0x000fe20000000f00 */
[----:B------:R-:W-:Y:S02]  /*12e80*/  FFMA.FTZ R48, R214, c[0x0][0x2d0], -R48 ;  /* 0x0000b400d6307a23 */ /* 0x000fe40000010830 */
[----:B------:R5:W-:Y:S10]  /*12e90*/  MUFU.EX2 R171, R23 ;  /* 0x0000001700ab7308 */ /* 0x000bf40000000800 */
        /* <DEDUP_REMOVED lines=13> */
[----:B------:R-:W3:Y:S07]  /*12f70*/  LDSM.16.MT88.4 R32, [R226+0x3080] ;  /* 0x00308000e220783b */ /* 0x000eee0000004200 */
        /* <DEDUP_REMOVED lines=26> */
[----:B------:R-:W5:Y:S03]  /*13120*/  LDSM.16.MT88.4 R12, [R228+0x4880] ;  /* 0x00488000e40c783b */ /* 0x000f660000004200 */
[----:B----4-:R-:W-:Y:S04]  /*13130*/  FFMA.FTZ R20, R20, R205, R215 ;  /* 0x000000cd14147223 */ /* 0x010fe800000100d7 */
[C---:B------:R-:W-:Y:S01]  /*13140*/  HMMA.16816.F32.BF16 R188, R24.reuse, R190, R16 ;  /* 0x000000be18bc723c */ /* 0x040fe20000041810 */
[----:B------:R-:W4:Y:S03]  /*13150*/  LDSM.16.MT88.4 R16, [R227+0x4880] ;  /* 0x00488000e310783b */ /* 0x000f260000004200 */
[----:B------:R-:W-:Y:S04]  /*13160*/  FADD.FTZ R20, R252, R20 ;  /* 0x00000014fc147221 */ /* 0x000fe80000010000 */
[-C--:B---3--:R-:W-:Y:S04]  /*13170*/  HMMA.16816.F32.BF16 R132, R24, R32.reuse, R132 ;  /* 0x000000201884723c */ /* 0x088fe80000041884 */
[----:B------:R-:W-:Y:S04]  /*13180*/  FADD.FTZ R20, R250, R20 ;  /* 0x00000014fa147221 */ /* 0x000fe80000010000 */
[C---:B------:R-:W-:Y:S08]  /*13190*/  HMMA.16816.F32.BF16 R136, R28.reuse, R32, R136 ;  /* 0x000000201c88723c */ /* 0x040ff00000041888 */
[-C--:B------:R-:W-:Y:S04]  /*131a0*/  HMMA.16816.F32.BF16 R140, R28, R34.reuse, R140 ;  /* 0x000000221c8c723c */ /* 0x080fe8000004188c */
[----:B--2---:R-:W-:Y:S04]  /*131b0*/  FFMA.FTZ R21, R21, R217, R211 ;  /* 0x000000d915157223 */ /* 0x004fe800000100d3 */
        /* <DEDUP_REMOVED lines=26> */
[----:B------:R-:W-:Y:S02]  /*13360*/  FFMA.FTZ R4, R0, R203, R175 ;  /* 0x000000cb00047223 */ /* 0x000fe400000100af */
        /* <DEDUP_REMOVED lines=17> */
[----:B------:R-:W-:Y:S01]  /*13480*/  FADD.FTZ R0, R221, R7 ;  /* 0x00000007dd007221 */ /* 0x000fe20000010000 */
[----:B------:R-:W-:Y:S01]  /*13490*/  MOV R165, R168 ;  /* 0x000000a800a57202 */ /* 0x000fe20000000f00 */
[----:B------:R-:W-:Y:S02]  /*134a0*/  FADD.FTZ R2, R200, R5 ;  /* 0x00000005c8027221 */ /* 0x000fe40000010000 */
[----:B------:R-:W-:Y:S01]  /*134b0*/  FADD.FTZ R6, R219, R6 ;  /* 0x00000006db067221 */ /* 0x000fe20000010000 */
[-C--:B----4-:R-:W-:Y:S03]  /*134c0*/  HMMA.16816.F32.BF16 R116, R24, R16.reuse, R116 ;  /* 0x000000101874723c */ /* 0x090fe60000041874 */
        /* <DEDUP_REMOVED lines=17> */
[----:B------:R1:W-:Y:S01]  /*135e0*/  STL [R1+0x18], R5 ;  /* 0x0000180501007387 */ /* 0x0003e20000100800 */
[----:B------:R-:W-:Y:S02]  /*135f0*/  FADD.FTZ R4, R171, R6 ;  /* 0x00000006ab047221 */ /* 0x000fe40000010000 */
[----:B------:R-:W-:Y:S02]  /*13600*/  FADD.FTZ R2, R46, R2 ;  /* 0x000000022e027221 */ /* 0x000fe40000010000 */
[----:B------:R-:W-:Y:S01]  /*13610*/  FADD.FTZ R4, R170, R4 ;  /* 0x00000004aa047221 */ /* 0x000fe20000010000 */
[----:B------:R-:W-:Y:S01]  /*13620*/  MOV R170, R3 ;  /* 0x0000000300aa7202 */ /* 0x000fe20000000f00 */
[----:B------:R-:W-:Y:S02]  /*13630*/  FADD.FTZ R2, R49, R2 ;  /* 0x0000000231027221 */ /* 0x000fe40000010000 */
[----:B------:R-:W-:Y:S01]  /*13640*/  FADD.FTZ R0, R23, R0 ;  /* 0x0000000017007221 */ /* 0x000fe20000010000 */
[----:B------:R1:W-:Y:S03]  /*13650*/  STL [R1+0x14], R4 ;  /* 0x0000140401007387 */ /* 0x0003e60000100800 */
[----:B------:R-:W-:Y:S01]  /*13660*/  FADD.FTZ R0, R50, R0 ;  /* 0x0000000032007221 */ /* 0x000fe20000010000 */
[----:B------:R1:W-:Y:S04]  /*13670*/  STL [R1+0x1c], R2 ;  /* 0x00001c0201007387 */ /* 0x0003e80000100800 */
[----:B------:R1:W-:Y:S01]  /*13680*/  STL [R1+0x20], R0 ;  /* 0x0000200001007387 */ /* 0x0003e20000100800 */
[----:B------:R-:W-:-:S05]  /*13690*/  @P0 BRA `(.L_x_3000) ;  /* 0xffffb8a000000947 */ /* 0x000fca000383ffff */
.L_x_2983:
[----:B-1----:R-:W2:Y:S04]  /*136a0*/  LDL.LU R0, [R1+0x18] ;  /* 0x0000180001007983 */ /* 0x002ea80000300800 */
        /* <DEDUP_REMOVED lines=184> */
.L_x_2925:
        /* <DEDUP_REMOVED lines=184> */
.L_x_3002:
        /* <DEDUP_REMOVED lines=151> */
.L_x_3004:
[----:B--234-:R-:W-:Y:S05]  /*15720*/  BSYNC B0 ;  /* 0x0000000000007941 */ /* 0x01cfea0003800000 */
.L_x_3003:
        /* <DEDUP_REMOVED lines=16> */
.L_x_3006:
[----:B------:R-:W-:Y:S05]  /*15830*/  BSYNC B0 ;  /* 0x0000000000007941 */ /* 0x000fea0003800000 */
.L_x_3005:
        /* <DEDUP_REMOVED lines=16> */
.L_x_3008:
[----:B------:R-:W-:Y:S05]  /*15940*/  BSYNC B0 ;  /* 0x0000000000007941 */ /* 0x000fea0003800000 */
.L_x_3007:
        /* <DEDUP_REMOVED lines=16> */
.L_x_3010:
[----:B------:R-:W-:Y:S05]  /*15a50*/  BSYNC B0 ;  /* 0x0000000000007941 */ /* 0x000fea0003800000 */
.L_x_3009:
        /* <DEDUP_REMOVED lines=16> */
.L_x_3012:
[----:B------:R-:W-:Y:S05]  /*15b60*/  BSYNC B0 ;  /* 0x0000000000007941 */ /* 0x000fea0003800000 */
.L_x_3011:
        /* <DEDUP_REMOVED lines=16> */
.L_x_3014:
[----:B------:R-:W-:Y:S05]  /*15c70*/  BSYNC B0 ;  /* 0x0000000000007941 */ /* 0x000fea0003800000 */
.L_x_3013:
        /* <DEDUP_REMOVED lines=16> */
.L_x_3016:
[----:B------:R-:W-:Y:S05]  /*15d80*/  BSYNC B0 ;  /* 0x0000000000007941 */ /* 0x000fea0003800000 */
.L_x_3015:
        /* <DEDUP_REMOVED lines=17> */
.L_x_3001:
        /* <DEDUP_REMOVED lines=19> */
.L_x_3017:
        /* <DEDUP_REMOVED lines=42> */
.L_x_3019:
[----:B------:R-:W-:Y:S05]  /*16270*/  BSYNC B0 ;  /* 0x0000000000007941 */ /* 0x000fea0003800000 */
.L_x_3018:
        /* <DEDUP_REMOVED lines=59> */
.L_x_3021:
[----:B------:R-:W-:Y:S05]  /*16630*/  BSYNC B0 ;  /* 0x0000000000007941 */ /* 0x000fea0003800000 */
.L_x_3020:
        /* <DEDUP_REMOVED lines=15> */
.L_x_3023:
[----:B------:R-:W-:Y:S05]  /*16730*/  BSYNC B0 ;  /* 0x0000000000007941 */ /* 0x000fea0003800000 */
.L_x_3022:
        /* <DEDUP_REMOVED lines=15> */
.L_x_3025:
[----:B------:R-:W-:Y:S05]  /*16830*/  BSYNC B0 ;  /* 0x0000000000007941 */ /* 0x000fea0003800000 */
.L_x_3024:
        /* <DEDUP_REMOVED lines=15> */
.L_x_3027:
[----:B------:R-:W-:Y:S05]  /*16930*/  BSYNC B0 ;  /* 0x0000000000007941 */ /* 0x000fea0003800000 */
.L_x_3026:
        /* <DEDUP_REMOVED lines=15> */
.L_x_3029:
[----:B------:R-:W-:Y:S05]  /*16a30*/  BSYNC B0 ;  /* 0x0000000000007941 */ /* 0x000fea0003800000 */
.L_x_3028:
        /* <DEDUP_REMOVED lines=15> */
.L_x_3031:
[----:B------:R-:W-:Y:S05]  /*16b30*/  BSYNC B0 ;  /* 0x0000000000007941 */ /* 0x000fea0003800000 */
.L_x_3030:
        /* <DEDUP_REMOVED lines=15> */
.L_x_3033:
[----:B------:R-:W-:Y:S05]  /*16c30*/  BSYNC B0 ;  /* 0x0000000000007941 */ /* 0x000fea0003800000 */
.L_x_3032:
        /* <DEDUP_REMOVED lines=16> */
.L_x_3034:
        /* <DEDUP_REMOVED lines=12> */
.L_x_3801:


//--------------------- .text._ZN7cutlass13device_kernelIN5flash19enable_sm80_to_sm89INS1_16FlashAttnFwdSm80INS1_25CollectiveMainloopFwdSm80ILi4ELi1ELb0EN4cute5tupleIJNS5_1CILi128EEENS7_ILi48EEES8_EEELi128ENS_10bfloat16_tEfNS_4arch4Sm80ELb0ELb1ELb0ELb1ELb0ELb1ELb1ELb0EEENS1_21CollectiveEpilogueFwdINS6_IJS8_S8_S9_EEENS6_IJNS7_ILi1EEESH_SH_EEESB_SD_Li128ELb1ELb1ELb0ELb0EEENS1_19SingleTileSchedulerILb1ELb0ELb1ELi128EEEEEEEEEvNT_6ParamsE --------------------------
	.section	.text._ZN7cutlass13device_kernelIN5flash19enable_sm80_to_sm89INS1_16FlashAttnFwdSm80INS1_25CollectiveMainloopFwdSm80ILi4ELi1ELb0EN4cute5tupleIJNS5_1CILi128EEENS7_ILi48EEES8_EEELi128ENS_10bfloat16_tEfNS_4arch4Sm80ELb0ELb1ELb0ELb1ELb0ELb1ELb1ELb0EEENS1_21CollectiveEpilogueFwdINS6_IJS8_S8_S9_EEENS6_IJNS7_ILi1EEESH_SH_EEESB_SD_Li128ELb1ELb1ELb0ELb0EEENS1_19SingleTileSchedulerILb1ELb0ELb1ELi128EEEEEEEEEvNT_6ParamsE,"ax",@progbits
	.sectioninfo	@"SHI_REGISTERS=255"
	.align	128
.text._ZN7cutlass13device_kernelIN5flash19enable_sm80_to_sm89INS1_16FlashAttnFwdSm80INS1_25CollectiveMainloopFwdSm80ILi4ELi1ELb0EN4cute5tupleIJNS5_1CILi128EEENS7_ILi48EEES8_EEELi128ENS_10bfloat16_tEfNS_4arch4Sm80ELb0ELb1ELb0ELb1ELb0ELb1ELb1ELb0EEENS1_21CollectiveEpilogueFwdINS6_IJS8_S8_S9_EEENS6_IJNS7_ILi1EEESH_SH_EEESB_SD_Li128ELb1ELb1ELb0ELb0EEENS1_19SingleTileSchedulerILb1ELb0ELb1ELi128EEEEEEEEEvNT_6ParamsE:
        .type           _ZN7cutlass13device_kernelIN5flash19enable_sm80_to_sm89INS1_16FlashAttnFwdSm80INS1_25CollectiveMainloopFwdSm80ILi4ELi1ELb0EN4cute5tupleIJNS5_1CILi128EEENS7_ILi48EEES8_EEELi128ENS_10bfloat16_tEfNS_4arch4Sm80ELb0ELb1ELb0ELb1ELb0ELb1ELb1ELb0EEENS1_21CollectiveEpilogueFwdINS6_IJS8_S8_S9_EEENS6_IJNS7_ILi1EEESH_SH_EEESB_SD_Li128ELb1ELb1ELb0ELb0EEENS1_19SingleTileSchedulerILb1ELb0ELb1ELi128EEEEEEEEEvNT_6ParamsE,@function
        .size           _ZN7cutlass13device_kernelIN5flash19enable_sm80_to_sm89INS1_16FlashAttnFwdSm80INS1_25CollectiveMainloopFwdSm80ILi4ELi1ELb0EN4cute5tupleIJNS5_1CILi128EEENS7_ILi48EEES8_EEELi128ENS_10bfloat16_tEfNS_4arch4Sm80ELb0ELb1ELb0ELb1ELb0ELb1ELb1ELb0EEENS1_21CollectiveEpilogueFwdINS6_IJS8_S8_S9_EEENS6_IJNS7_ILi1EEESH_SH_EEESB_SD_Li128ELb1ELb1ELb0ELb0EEENS1_19SingleTileSchedulerILb1ELb0ELb1ELi128EEEEEEEEEvNT_6ParamsE,(.L_x_3802 - _ZN7cutlass13device_kernelIN5flash19enable_sm80_to_sm89INS1_16FlashAttnFwdSm80INS1_25CollectiveMainloopFwdSm80ILi4ELi1ELb0EN4cute5tupleIJNS5_1CILi128EEENS7_ILi48EEES8_EEELi128ENS_10bfloat16_tEfNS_4arch4Sm80ELb0ELb1ELb0ELb1ELb0ELb1ELb1ELb0EEENS1_21CollectiveEpilogueFwdINS6_IJS8_S8_S9_EEENS6_IJNS7_ILi1EEESH_SH_EEESB_SD_Li128ELb1ELb1ELb0ELb0EEENS1_19SingleTileSchedulerILb1ELb0ELb1ELi128EEEEEEEEEvNT_6ParamsE)
        .other          _ZN7cutlass13device_kernelIN5flash19enable_sm80_to_sm89INS1_16FlashAttnFwdSm80INS1_25CollectiveMainloopFwdSm80ILi4ELi1ELb0EN4cute5tupleIJNS5_1CILi128EEENS7_ILi48EEES8_EEELi128ENS_10bfloat16_tEfNS_4arch4Sm80ELb0ELb1ELb0ELb1ELb0ELb1ELb1ELb0EEENS1_21CollectiveEpilogueFwdINS6_IJS8_S8_S9_EEENS6_IJNS7_ILi1EEESH_SH_EEESB_SD_Li128ELb1ELb1ELb0ELb0EEENS1_19SingleTileSchedulerILb1ELb0ELb1ELi128EEEEEEEEEvNT_6ParamsE,@"STO_CUDA_ENTRY STV_DEFAULT"
_ZN7cutlass13device_kernelIN5flash19enable_sm80_to_sm89INS1_16FlashAttnFwdSm80INS1_25CollectiveMainloopFwdSm80ILi4ELi1ELb0EN4cute5tupleIJNS5_1CILi128EEENS7_ILi48EEES8_EEELi128ENS_10bfloat16_tEfNS_4arch4Sm80ELb0ELb1ELb0ELb1ELb0ELb1ELb1ELb0EEENS1_21CollectiveEpilogueFwdINS6_IJS8_S8_S9_EEENS6_IJNS7_ILi1EEESH_SH_EEESB_SD_Li128ELb1ELb1ELb0ELb0EEENS1_19SingleTileSchedulerILb1ELb0ELb1ELi128EEEEEEEEEvNT_6ParamsE:
        /* <DEDUP_REMOVED lines=17> */
.L_x_3036:
        /* <DEDUP_REMOVED lines=8> */
.L_x_3038:
[----:B------:R-:W-:-:S05]  /*0190*/  MOV R0, c[0x0][0x54c] ;  /* 0x0001530000007a02 */ /* 0x000fca0000000f00 */
.L_x_3037:
[----:B-----5:R-:W-:Y:S01]  /*01a0*/  IMAD R0, R0, c[0x0][0x548], RZ ;  /* 0x0001520000007a24 */ /* 0x020fe200078e02ff */
[----:B------:R-:W-:-:S04]  /*01b0*/  SHF.L.U32 R141, R179, 0x7, RZ ;  /* 0x00000007b38d7819 */ /* 0x000fc800000006ff */
[----:B------:R-:W-:-:S04]  /*01c0*/  ISETP.GE.AND P0, PT, R141, R0, PT ;  /* 0x000000008d00720c */ /* 0x000fc80003f06270 */
[----:B------:R-:W-:-:S05]  /*01d0*/  SEL R0, R5, 0xffffffff, !P0 ;  /* 0xffffffff05007807 */ /* 0x000fca0004000000 */
[----:B------:R2:W-:Y:S01]  /*01e0*/  STL [R1+0xe0], R0 ;  /* 0x0000e00001007387 */ /* 0x0005e20000100800 */
[----:B------:R-:W-:Y:S05]  /*01f0*/  BRA `(.L_x_3039) ;  /* 0x0000013000007947 */ /* 0x000fea0003800000 */
.L_x_3035:
[----:B---3--:R-:W-:-:S04]  /*0200*/  ISETP.NE.U32.AND P0, PT, RZ, c[0x0][0x568], PT ;  /* 0x00015a00ff007a0c */ /* 0x008fc80003f05070 */
[----:B------:R-:W-:-:S13]  /*0210*/  ISETP.NE.AND.EX P0, PT, RZ, c[0x0][0x56c], PT, P0 ;  /* 0x00015b00ff007a0c */ /* 0x000fda0003f05300 */
[----:B------:R-:W-:Y:S05]  /*0220*/  @!P0 BRA `(.L_x_3040) ;  /* 0x0000002000008947 */ /* 0x000fea0003800000 */
[----:B------:R1:W5:Y:S01]  /*0230*/  LDG.E R0, [R2.64] ;  /* 0x0000000602007981 */ /* 0x000362000c1e1900 */
[----:B------:R-:W-:Y:S05]  /*0240*/  BRA `(.L_x_3041) ;  /* 0x0000009000007947 */ /* 0x000fea0003800000 */
.L_x_3040:
        /* <DEDUP_REMOVED lines=8> */
.L_x_3042:
[----:B------:R-:W-:-:S05]  /*02d0*/  MOV R0, c[0x0][0x54c] ;  /* 0x0001530000007a02 */ /* 0x000fca0000000f00 */
.L_x_3041:
[----:B-----5:R-:W-:Y:S01]  /*02e0*/  IMAD R0, R0, c[0x0][0x548], RZ ;  /* 0x0001520000007a24 */ /* 0x020fe200078e02ff */
[----:B------:R-:W-:-:S04]  /*02f0*/  SHF.L.U32 R141, R179, 0x7, RZ ;  /* 0x00000007b38d7819 */ /* 0x000fc800000006ff */
[----:B------:R-:W-:-:S04]  /*0300*/  ISETP.GE.AND P0, PT, R141, R0, PT ;  /* 0x000000008d00720c */ /* 0x000fc80003f06270 */
[----:B------:R-:W-:-:S05]  /*0310*/  SEL R0, R5, 0xffffffff, !P0 ;  /* 0xffffffff05007807 */ /* 0x000fca0004000000 */
[----:B------:R2:W-:Y:S04]  /*0320*/  STL [R1+0xe0], R0 ;  /* 0x0000e00001007387 */ /* 0x0005e80000100800 */
.L_x_3039:
        /* <DEDUP_REMOVED lines=42> */
.L_x_3043:
[----:B-----5:R1:W-:Y:S01]  /*05d0*/  STL [R1+0x58], R18 ;  /* 0x0000581201007387 */ /* 0x0203e20000100800 */
[----:B------:R-:W-:-:S04]  /*05e0*/  ISETP.NE.U32.AND P0, PT, RZ, c[0x0][0x368], PT ;  /* 0x0000da00ff007a0c */ /* 0x000fc80003f05070 */
[----:B------:R-:W-:-:S13]  /*05f0*/  ISETP.NE.AND.EX P0, PT, RZ, c[0x0][0x36c], PT, P0 ;  /* 0x0000db00ff007a0c */ /* 0x000fda0003f05300 */
[----:B------:R-:W-:Y:S05]  /*0600*/  @!P0 BRA `(.L_x_3044) ;  /* 0x0000003000008947 */ /* 0x000fea0003800000 */
[----:B------:R-:W-:-:S05]  /*0610*/  IMAD.WIDE R6, R38, R35, c[0x0][0x368] ;  /* 0x0000da0026067625 */ /* 0x000fca00078e0223 */
[----:B------:R2:W5:Y:S01]  /*0620*/  LDG.E R11, [R6.64] ;  /* 0x00000006060b7981 */ /* 0x000562000c1e1900 */
[----:B------:R-:W-:Y:S05]  /*0630*/  BRA `(.L_x_3045) ;  /* 0x0000004000007947 */ /* 0x000fea0003800000 */
.L_x_3044:
[----:B------:R-:W-:Y:S05]  /*0640*/  @!P5 BRA `(.L_x_3045) ;  /* 0x000000300000d947 */ /* 0x000fea0003800000 */
[----:B------:R2:W3:Y:S04]  /*0650*/  LDG.E R0, [R6.64] ;  /* 0x0000000606007981 */ /* 0x0004e8000c1e1900 */
[----:B--2---:R-:W3:Y:S02]  /*0660*/  LDG.E R6, [R6.64+0x4] ;  /* 0x0000040606067981 */ /* 0x004ee4000c1e1900 */
[----:B---3--:R-:W-:Y:S02]  /*0670*/  IADD3 R11, -R0, R6, RZ ;  /* 0x00000006000b7210 */ /* 0x008fe40007ffe1ff */
.L_x_3045:
        /* <DEDUP_REMOVED lines=37> */
.L_x_3047:
[----:B------:R-:W-:-:S13]  /*08d0*/  ISETP.NE.AND P0, PT, R8, 0x1, PT ;  /* 0x000000010800780c */ /* 0x000fda0003f05270 */
[----:B------:R-:W-:-:S05]  /*08e0*/  @P0 IMAD.HI.U32 R2, R0, c[0x0][0x330], RZ ;  /* 0x0000cc0000020a27 */ /* 0x000fca00078e00ff */
[----:B------:R-:W-:-:S05]  /*08f0*/  @P0 SHF.R.U32.HI R0, RZ, c[0x0][0x334], R2 ;  /* 0x0000cd00ff000a19 */ /* 0x000fca0000011602 */
.L_x_3048:
[----:B------:R-:W-:-:S05]  /*0900*/  IMAD R0, R0, R8, c[0x0][0x32c] ;  /* 0x0000cb0000007624 */ /* 0x000fca00078e0208 */
[----:B------:R-:W-:Y:S02]  /*0910*/  IMNMX R6, R6, R0, PT ;  /* 0x0000000006067217 */ /* 0x000fe40003800200 */
.L_x_3046:
        /* <DEDUP_REMOVED lines=14> */
.L_x_3050:
[----:B------:R-:W-:-:S13]  /*0a00*/  ISETP.NE.AND P0, PT, R8, 0x1, PT ;  /* 0x000000010800780c */ /* 0x000fda0003f05270 */
[----:B------:R-:W-:-:S05]  /*0a10*/  @P0 IMAD.HI.U32 R2, R0, c[0x0][0x330], RZ ;  /* 0x0000cc0000020a27 */ /* 0x000fca00078e00ff */
[----:B------:R-:W-:-:S05]  /*0a20*/  @P0 SHF.R.U32.HI R0, RZ, c[0x0][0x334], R2 ;  /* 0x0000cd00ff000a19 */ /* 0x000fca0000011602 */
.L_x_3051:
[----:B------:R-:W-:-:S05]  /*0a30*/  IMAD R0, R0, c[0x0][0x32c], RZ ;  /* 0x0000cb0000007a24 */ /* 0x000fca00078e02ff */
[----:B------:R-:W-:-:S04]  /*0a40*/  IMNMX R3, R3, R0, !PT ;  /* 0x0000000003037217 */ /* 0x000fc80007800200 */
.L_x_3049:
        /* <DEDUP_REMOVED lines=273> */
.L_x_3087:
        /* <DEDUP_REMOVED lines=62> */
.L_x_3057:
[----:B------:R-:W-:Y:S05]  /*1f40*/  BSYNC B0 ;  /* 0x0000000000007941 */ /* 0x000fea0003800000 */
.L_x_3056:
        /* <DEDUP_REMOVED lines=39> */
.L_x_3059:
[----:B------:R-:W-:Y:S05]  /*21c0*/  BSYNC B0 ;  /* 0x0000000000007941 */ /* 0x000fea0003800000 */
.L_x_3058:
        /* <DEDUP_REMOVED lines=37> */
.L_x_3061:
[----:B------:R-:W-:Y:S05]  /*2420*/  BSYNC B0 ;  /* 0x0000000000007941 */ /* 0x000fea0003800000 */
.L_x_3060:
        /* <DEDUP_REMOVED lines=68> */
.L_x_3065:
[----:B------:R-:W-:Y:S05]  /*2870*/  BSYNC B0 ;  /* 0x0000000000007941 */ /* 0x000fea0003800000 */
.L_x_3064:
        /* <DEDUP_REMOVED lines=55> */
.L_x_3063:
[----:B------:R-:W-:Y:S05]  /*2bf0*/  BSYNC B1 ;  /* 0x0000000000017941 */ /* 0x000fea0003800000 */
.L_x_3062:
        /* <DEDUP_REMOVED lines=56> */
.L_x_3069:
[----:B------:R-:W-:Y:S05]  /*2f80*/  BSYNC B0 ;  /* 0x0000000000007941 */ /* 0x000fea0003800000 */
.L_x_3068:
        /* <DEDUP_REMOVED lines=55> */
.L_x_3067:
[----:B------:R-:W-:Y:S05]  /*3300*/  BSYNC B1 ;  /* 0x0000000000017941 */ /* 0x000fea0003800000 */
.L_x_3066:
        /* <DEDUP_REMOVED lines=55> */
.L_x_3072:
[----:B------:R-:W-:Y:S05]  /*3680*/  BSYNC B0 ;  /* 0x0000000000007941 */ /* 0x000fea0003800000 */
.L_x_3071:
        /* <DEDUP_REMOVED lines=56> */
.L_x_3055:
        /* <DEDUP_REMOVED lines=211> */
.L_x_3074:
[----:B------:R-:W-:Y:S05]  /*4740*/  BSYNC B0 ;  /* 0x0000000000007941 */ /* 0x000fea0003800000 */
.L_x_3073:
        /* <DEDUP_REMOVED lines=130> */
.L_x_3076:
[----:B------:R-:W-:Y:S05]  /*4f70*/  BSYNC B0 ;  /* 0x0000000000007941 */ /* 0x000fea0003800000 */
.L_x_3075:
        /* <DEDUP_REMOVED lines=130> */
.L_x_3054:
        /* <DEDUP_REMOVED lines=12> */
.L_x_3078:
[----:B------:R-:W-:Y:S05]  /*5860*/  BSYNC B0 ;  /* 0x0000000000007941 */ /* 0x000fea0003800000 */
.L_x_3077:
        /* <DEDUP_REMOVED lines=10> */
.L_x_3080:
[----:B------:R-:W-:Y:S05]  /*5910*/  BSYNC B0 ;  /* 0x0000000000007941 */ /* 0x000fea0003800000 */
.L_x_3079:
        /* <DEDUP_REMOVED lines=9> */
.L_x_3070:
[----:B------:R-:W-:Y:S05]  /*59b0*/  BSYNC B2 ;  /* 0x0000000000027941 */ /* 0x000fea0003800000 */
.L_x_3053:
        /* <DEDUP_REMOVED lines=74> */
.L_x_3082:
[----:B-1----:R-:W-:Y:S05]  /*5e60*/  BSYNC B0 ;  /* 0x0000000000007941 */ /* 0x002fea0003800000 */
.L_x_3081:
        /* <DEDUP_REMOVED lines=19> */
.L_x_3084:
[----:B------:R-:W-:Y:S05]  /*5fa0*/  BSYNC B0 ;  /* 0x0000000000007941 */ /* 0x000fea0003800000 */
.L_x_3083:
        /* <DEDUP_REMOVED lines=19> */
.L_x_3086:
[----:B------:R-:W-:Y:S05]  /*60e0*/  BSYNC B0 ;  /* 0x0000000000007941 */ /* 0x000fea0003800000 */
.L_x_3085:
        /* <DEDUP_REMOVED lines=37> */
.L_x_3052:
        /* <DEDUP_REMOVED lines=22> */
.L_x_3090:
[----:B------:R-:W-:-:S13]  /*64a0*/  ISETP.NE.AND P0, PT, R4, 0x1, PT ;  /* 0x000000010400780c */ /* 0x000fda0003f05270 */
[----:B------:R-:W-:-:S05]  /*64b0*/  @P0 IMAD.HI.U32 R2, R0, c[0x0][0x330], RZ ;  /* 0x0000cc0000020a27 */ /* 0x000fca00078e00ff */
[----:B------:R-:W-:Y:S02]  /*64c0*/  @P0 SHF.R.U32.HI R0, RZ, c[0x0][0x334], R2 ;  /* 0x0000cd00ff000a19 */ /* 0x000fe40000011602 */
.L_x_3091:
[----:B------:R-:W-:Y:S05]  /*64d0*/  BSYNC B0 ;  /* 0x0000000000007941 */ /* 0x000fea0003800000 */
.L_x_3089:
[----:B------:R-:W-:-:S05]  /*64e0*/  IMAD R0, R0, R4, c[0x0][0x32c] ;  /* 0x0000cb0000007624 */ /* 0x000fca00078e0204 */
[----:B------:R-:W-:-:S04]  /*64f0*/  IMNMX R3, R3, R0, PT ;  /* 0x0000000003037217 */ /* 0x000fc80003800200 */
.L_x_3088:
        /* <DEDUP_REMOVED lines=21> */
.L_x_3094:
[----:B------:R-:W-:-:S13]  /*6650*/  ISETP.NE.AND P0, PT, R4, 0x1, PT ;  /* 0x000000010400780c */ /* 0x000fda0003f05270 */
[----:B------:R-:W-:-:S05]  /*6660*/  @P0 IMAD.HI.U32 R2, R0, c[0x0][0x330], RZ ;  /* 0x0000cc0000020a27 */ /* 0x000fca00078e00ff */
[----:B------:R-:W-:Y:S02]  /*6670*/  @P0 SHF.R.U32.HI R0, RZ, c[0x0][0x334], R2 ;  /* 0x0000cd00ff000a19 */ /* 0x000fe40000011602 */
.L_x_3095:
[----:B------:R-:W-:Y:S05]  /*6680*/  BSYNC B0 ;  /* 0x0000000000007941 */ /* 0x000fea0003800000 */
.L_x_3093:
[----:B------:R-:W-:-:S05]  /*6690*/  IMAD R0, R0, c[0x0][0x32c], RZ ;  /* 0x0000cb0000007a24 */ /* 0x000fca00078e02ff */
[----:B------:R-:W-:-:S05]  /*66a0*/  IMNMX R3, R3, R0, !PT ;  /* 0x0000000003037217 */ /* 0x000fca0007800200 */
.L_x_3092:
        /* <DEDUP_REMOVED lines=233> */
.L_x_3235:
[----:B------:R-:W-:Y:S05]  /*7540*/  BRA.DIV ~URZ, `(.L_x_3098) ;  /* 0x00014fc27f007947 */ /* 0x000fea000b800000 */
[----:B------:R4:W1:Y:S02]  /*7550*/  SHFL.IDX PT, R0, R16, RZ, 0x181f ;  /* 0x00181fff10007589 */ /* 0x00086400000e0000 */
.L_x_3236:
        /* <DEDUP_REMOVED lines=22> */
.L_x_3100:
[----:B------:R-:W-:Y:S05]  /*76c0*/  BSYNC B0 ;  /* 0x0000000000007941 */ /* 0x000fea0003800000 */
.L_x_3099:
[----:B------:R-:W-:Y:S05]  /*76d0*/  BRA.DIV ~URZ, `(.L_x_3101) ;  /* 0x00014eb27f007947 */ /* 0x000fea000b800000 */
[----:B---3--:R3:W1:Y:S04]  /*76e0*/  SHFL.IDX PT, R7, R17, 0x1, 0x181f ;  /* 0x00381f0011077f89 */ /* 0x00866800000e0000 */
[----:B-1----:R3:W1:Y:S02]  /*76f0*/  SHFL.IDX PT, R0, R16, 0x1, 0x181f ;  /* 0x00381f0010007f89 */ /* 0x00266400000e0000 */
.L_x_3237:
        /* <DEDUP_REMOVED lines=21> */
.L_x_3103:
[----:B------:R-:W-:Y:S05]  /*7850*/  BSYNC B0 ;  /* 0x0000000000007941 */ /* 0x000fea0003800000 */
.L_x_3102:
[----:B------:R-:W-:Y:S05]  /*7860*/  BRA.DIV ~URZ, `(.L_x_3104) ;  /* 0x00014e127f007947 */ /* 0x000fea000b800000 */
[----:B------:R2:W3:Y:S02]  /*7870*/  SHFL.IDX PT, R7, R17, 0x2, 0x181f ;  /* 0x00581f0011077f89 */ /* 0x0004e400000e0000 */
.L_x_3238:
[----:B------:R-:W-:Y:S05]  /*7880*/  BRA.DIV ~URZ, `(.L_x_3105) ;  /* 0x00014e727f007947 */ /* 0x000fea000b800000 */
[----:B-1----:R1:W2:Y:S02]  /*7890*/  SHFL.IDX PT, R0, R16, 0x2, 0x181f ;  /* 0x00581f0010007f89 */ /* 0x0022a400000e0000 */
.L_x_3239:
        /* <DEDUP_REMOVED lines=21> */
.L_x_3107:
[----:B------:R-:W-:Y:S05]  /*79f0*/  BSYNC B0 ;  /* 0x0000000000007941 */ /* 0x000fea0003800000 */
.L_x_3106:
[----:B------:R-:W-:Y:S05]  /*7a00*/  BRA.DIV ~URZ, `(.L_x_3108) ;  /* 0x00014d727f007947 */ /* 0x000fea000b800000 */
[----:B---3--:R3:W1:Y:S04]  /*7a10*/  SHFL.IDX PT, R7, R17, 0x3, 0x181f ;  /* 0x00781f0011077f89 */ /* 0x00866800000e0000 */
[----:B--2---:R3:W2:Y:S02]  /*7a20*/  SHFL.IDX PT, R0, R16, 0x3, 0x181f ;  /* 0x00781f0010007f89 */ /* 0x0046a400000e0000 */
.L_x_3240:
        /* <DEDUP_REMOVED lines=21> */
.L_x_3110:
[----:B------:R-:W-:Y:S05]  /*7b80*/  BSYNC B0 ;  /* 0x0000000000007941 */ /* 0x000fea0003800000 */
.L_x_3109:
[----:B------:R-:W-:Y:S05]  /*7b90*/  BRA.DIV ~URZ, `(.L_x_3111) ;  /* 0x00014cd27f007947 */ /* 0x000fea000b800000 */
[----:B-1----:R1:W3:Y:S02]  /*7ba0*/  SHFL.IDX PT, R7, R17, 0x4, 0x181f ;  /* 0x00981f0011077f89 */ /* 0x0022e400000e0000 */
.L_x_3241:
[----:B------:R-:W-:Y:S05]  /*7bb0*/  BRA.DIV ~URZ, `(.L_x_3112) ;  /* 0x00014d327f007947 */ /* 0x000fea000b800000 */
[----:B--2---:R2:W1:Y:S02]  /*7bc0*/  SHFL.IDX PT, R0, R16, 0x4, 0x181f ;  /* 0x00981f0010007f89 */ /* 0x00446400000e0000 */
.L_x_3242:
        /* <DEDUP_REMOVED lines=21> */
.L_x_3114:
[----:B------:R-:W-:Y:S05]  /*7d20*/  BSYNC B0 ;  /* 0x0000000000007941 */ /* 0x000fea0003800000 */
.L_x_3113:
[----:B------:R-:W-:Y:S05]  /*7d30*/  BRA.DIV ~URZ, `(.L_x_3115) ;  /* 0x00014c327f007947 */ /* 0x000fea000b800000 */
[----:B---3--:R3:W2:Y:S04]  /*7d40*/  SHFL.IDX PT, R7, R17, 0x5, 0x181f ;  /* 0x00b81f0011077f89 */ /* 0x0086a800000e0000 */
[----:B-1----:R3:W1:Y:S02]  /*7d50*/  SHFL.IDX PT, R0, R16, 0x5, 0x181f ;  /* 0x00b81f0010007f89 */ /* 0x00266400000e0000 */
.L_x_3243:
        /* <DEDUP_REMOVED lines=21> */
.L_x_3117:
[----:B------:R-:W-:Y:S05]  /*7eb0*/  BSYNC B0 ;  /* 0x0000000000007941 */ /* 0x000fea0003800000 */
.L_x_3116:
[----:B------:R-:W-:Y:S05]  /*7ec0*/  BRA.DIV ~URZ, `(.L_x_3118) ;  /* 0x00014b927f007947 */ /* 0x000fea000b800000 */
[----:B--2---:R2:W3:Y:S02]  /*7ed0*/  SHFL.IDX PT, R7, R17, 0x6, 0x181f ;  /* 0x00d81f0011077f89 */ /* 0x0044e400000e0000 */
.L_x_3244:
[----:B------:R-:W-:Y:S05]  /*7ee0*/  BRA.DIV ~URZ, `(.L_x_3119) ;  /* 0x00014bf27f007947 */ /* 0x000fea000b800000 */
[----:B-1----:R1:W2:Y:S02]  /*7ef0*/  SHFL.IDX PT, R0, R16, 0x6, 0x181f ;  /* 0x00d81f0010007f89 */ /* 0x0022a400000e0000 */
.L_x_3245:
        /* <DEDUP_REMOVED lines=21> */
.L_x_3121:
[----:B------:R-:W-:Y:S05]  /*8050*/  BSYNC B0 ;  /* 0x0000000000007941 */ /* 0x000fea0003800000 */
.L_x_3120:
[----:B------:R-:W-:Y:S05]  /*8060*/  BRA.DIV ~URZ, `(.L_x_3122) ;  /* 0x00014af27f007947 */ /* 0x000fea000b800000 */
[----:B--23--:R-:W2:Y:S04]  /*8070*/  SHFL.IDX PT, R17, R17, 0x7, 0x181f ;  /* 0x00f81f0011117f89 */ /* 0x00cea800000e0000 */
[----:B-1--4-:R-:W1:Y:S02]  /*8080*/  SHFL.IDX PT, R16, R16, 0x7, 0x181f ;  /* 0x00f81f0010107f89 */ /* 0x012e6400000e0000 */
.L_x_3246:
        /* <DEDUP_REMOVED lines=12> */
[----:B------:R-:W-:Y:S01]  /*8150*/  STL.64 [R1+0x20], R2 ;  /* 0x0000200201007387 */ /* 0x000fe20000100a00 */
[----:B------:R-:W-:Y:S01]  /*8160*/  IMAD.WIDE.U32 R144, R121, c[0x0][0x1e0], RZ ;  /* 0x0000780079907a25 */ /* 0x000fe200078e00ff */
[----:B------:R-:W-:-:S02]  /*8170*/  IADD3 R18, R18, 0x40, RZ ;  /* 0x0000004012127810 */ /* 0x000fc40007ffe0ff */
[----:B------:R3:W-:Y:S01]  /*8180*/  STL.64 [R1+0x38], R8 ;  /* 0x0000380801007387 */ /* 0x0007e20000100a00 */
[C---:B-1----:R-:W-:Y:S02]  /*8190*/  @!P0 LEA R14, P1, R21.reuse, R16, 0x1 ;  /* 0x00000010150e8211 */ /* 0x042fe400078208ff */
[----:B------:R-:W-:Y:S02]  /*81a0*/  @!P0 SHF.R.S32.HI R0, RZ, 0x1f, R18 ;  /* 0x0000001fff008819 */ /* 0x000fe40000011412 */
[----:B--2---:R-:W-:Y:S02]  /*81b0*/  @!P0 LEA.HI.X R15, R21, R17, R19, 0x1, P1 ;  /* 0x00000011150f8211 */ /* 0x004fe400008f0c13 */
[----:B------:R-:W-:Y:S02]  /*81c0*/  IADD3 R12, P1, R2, 0x48, RZ ;  /* 0x00000048020c7810 */ /* 0x000fe40007f3e0ff */
[----:B------:R-:W-:Y:S02]  /*81d0*/  @!P0 LEA.HI R0, R0, R18, RZ, 0x3 ;  /* 0x0000001200008211 */ /* 0x000fe400078f18ff */
[----:B------:R-:W-:-:S02]  /*81e0*/  IADD3.X R13, RZ, R3, RZ, P1, !PT ;  /* 0x00000003ff0d7210 */ /* 0x000fc40000ffe4ff */
[----:B------:R-:W-:Y:S02]  /*81f0*/  IADD3 R10, P1, R2, 0x10, RZ ;  /* 0x00000010020a7810 */ /* 0x000fe40007f3e0ff */
[----:B------:R-:W-:Y:S01]  /*8200*/  @!P0 LOP3.LUT R7, R0, 0xfffffff8, RZ, 0xc0, !PT ;  /* 0xfffffff800078812 */ /* 0x000fe200078ec0ff */
[----:B------:R-:W-:Y:S01]  /*8210*/  STL.64 [R1+0x30], R12 ;  /* 0x0000300c01007387 */ /* 0x000fe20000100a00 */
[----:B------:R-:W-:Y:S02]  /*8220*/  @!P0 IMAD.SHL.U32 R0, R234, 0x2, RZ ;  /* 0x00000002ea008824 */ /* 0x000fe400078e00ff */
[----:B------:R-:W-:-:S03]  /*8230*/  IMAD.X R11, RZ, RZ, R3, P1 ;  /* 0x000000ffff0b7224 */ /* 0x000fc600008e0603 */
[----:B------:R-:W-:Y:S01]  /*8240*/  @!PT LDS RZ, [RZ] ;  /* 0x00000000fffff984 */ /* 0x000fe20000000800 */
[----:B------:R-:W-:Y:S01]  /*8250*/  @!PT LDS RZ, [RZ] ;  /* 0x00000000fffff984 */ /* 0x000fe20000000800 */
[----:B------:R-:W-:Y:S01]  /*8260*/  @!PT LDS RZ, [RZ] ;  /* 0x00000000fffff984 */ /* 0x000fe20000000800 */
[----:B------:R1:W-:Y:S04]  /*8270*/  @!P0 LDGSTS.E.BYPASS.LTC128B.128 [R0+0xb880], [R14.64], !P4 ;  /* 0x0b8800000e008fae */ /* 0x0003e8000e101d46 */
[----:B------:R2:W-:Y:S01]  /*8280*/  STL.64 [R1+0x28], R10 ;  /* 0x0000280a01007387 */ /* 0x0005e20000100a00 */
[----:B---3--:R-:W-:-:S05]  /*8290*/  IADD3 R8, P2, R2, 0x8, RZ ;  /* 0x0000000802087810 */ /* 0x008fca0007f5e0ff */
[----:B------:R-:W-:-:S05]  /*82a0*/  IMAD.X R9, RZ, RZ, R3, P2 ;  /* 0x000000ffff097224 */ /* 0x000fca00010e0603 */
[----:B------:R3:W-:Y:S01]  /*82b0*/  STL.64 [R1+0x40], R8 ;  /* 0x0000400801007387 */ /* 0x0007e20000100a00 */
[----:B--2---:R-:W-:Y:S02]  /*82c0*/  IMAD.MOV.U32 R10, RZ, RZ, R16 ;  /* 0x000000ffff0a7224 */ /* 0x004fe400078e0010 */
[----:B------:R-:W-:-:S04]  /*82d0*/  IMAD.MOV.U32 R11, RZ, RZ, R17 ;  /* 0x000000ffff0b7224 */ /* 0x000fc800078e0011 */
[----:B------:R-:W-:Y:S01]  /*82e0*/  @!P0 IMAD.WIDE R10, R7, 0x2, R10 ;  /* 0x00000002070a8825 */ /* 0x000fe200078e020a */
[----:B---3--:R-:W-:-:S03]  /*82f0*/  MOV R8, UR4 ;  /* 0x0000000400087c02 */ /* 0x008fc60008000f00 */
[----:B------:R-:W-:Y:S01]  /*8300*/  IMAD.U32 R9, RZ, RZ, UR5 ;  /* 0x00000005ff097e24 */ /* 0x000fe2000f8e00ff */
[----:B------:R1:W-:Y:S04]  /*8310*/  @!P0 LDGSTS.E.BYPASS.LTC128B.128 [R0+0xf880], [R10.64], !P3 ;  /* 0x0f8800000a008fae */ /* 0x0003e8000d901d46 */
[----:B------:R2:W-:Y:S04]  /*8320*/  STL.64 [R1+0x18], R8 ;  /* 0x0000180801007387 */ /* 0x0005e80000100a00 */
[----:B------:R-:W0:Y:S01]  /*8330*/  LDGDEPBAR ;  /* 0x00000000000079af */ /* 0x000e220000000000 */
[----:B------:R-:W-:Y:S01]  /*8340*/  WARPSYNC 0xffffffff ;  /* 0xffffffff00007948 */ /* 0x000fe20003800000 */
[----:B-1----:R-:W-:-:S04]  /*8350*/  IMAD R0, R121, c[0x0][0x1e4], RZ ;  /* 0x0000790079007a24 */ /* 0x002fc800078e02ff */
[----:B------:R-:W-:Y:S02]  /*8360*/  IMAD.IADD R141, R0, 0x1, R145 ;  /* 0x00000001008d7824 */ /* 0x000fe400078e0291 */
[----:B--2---:R-:W2:Y:S04]  /*8370*/  LDL R28, [R1+0xe4] ;  /* 0x0000e400011c7983 */ /* 0x004ea80000100800 */
        /* <DEDUP_REMOVED lines=25> */
[----:B------:R-:W-:-:S04]  /*8510*/  IMAD.WIDE.U32 R8, R127, R144, R24 ;  /* 0x000000907f087225 */ /* 0x000fc800078e0018 */
        /* <DEDUP_REMOVED lines=40> */
[----:B---3--:R-:W-:Y:S05]  /*87a0*/  CALL.REL.NOINC `($_ZN7cutlass13device_kernelIN5flash19enable_sm80_to_sm89INS1_16FlashAttnFwdSm80INS1_25CollectiveMainloopFwdSm80ILi4ELi1ELb0EN4cute5tupleIJNS5_1CILi128EEENS7_ILi48EEES8_EEELi128ENS_10bfloat16_tEfNS_4arch4Sm80ELb0ELb1ELb0ELb1ELb0ELb1ELb1ELb0EEENS1_21CollectiveEpilogueFwdINS6_IJS8_S8_S9_EEENS6_IJNS7_ILi1EEESH_SH_EEESB_SD_Li128ELb1ELb1ELb0ELb0EEENS1_19SingleTileSchedulerILb1ELb0ELb1ELi128EEEEEEEEEvNT_6ParamsE$_ZZN5flash25CollectiveMainloopFwdSm80ILi4ELi1ELb0EN4cute5tupleIJNS1_1CILi128EEENS3_ILi48EEES4_EEELi128EN7cutlass10bfloat16_tEfNS7_4arch4Sm80ELb0ELb1ELb0ELb1ELb0ELb1ELb1ELb0EE3mmaINS_16FlashAttnFwdSm80ISB_NS_21CollectiveEpilogueFwdINS2_IJS4_S4_S5_EEENS2_IJNS3_ILi1EEESG_SG_EEES8_SA_Li128ELb1ELb1ELb0ELb0EEENS_19SingleTileSchedulerILb1ELb0ELb1ELi128EEEE13SharedStorageENS1_6TensorINS1_11ArrayEngineIfLm128EEENS1_6LayoutINS2_IJNS2_IJNS3_ILi2EEESR_EEESR_NS3_ILi16EEEEEENS2_IJNS2_IJSG_SR_EEENS3_ILi4EEENS3_ILi8EEEEEEEEEENS_7SoftmaxILi4ELi0EEEEEbRKNSB_6ParamsERT0_RT1_iRKNS_16SeqlenInfoQKNewKILb1ELb1EEENS2_IJiiiiEEERT_ENKUlvE_clEv) ;  /* 0x00014f2000007944 */ /* 0x008fea0003c00000 */
[----:B------:R-:W-:Y:S05]  /*87b0*/  BSYNC B2 ;  /* 0x0000000000027941 */ /* 0x000fea0003800000 */
.L_x_3123:
        /* <DEDUP_REMOVED lines=15> */
[----:B------:R-:W-:Y:S01]  /*88b0*/  IMAD.SHL.U32 R2, R2, 0x20, RZ ;  /* 0x0000002002027824 */ /* 0x000fe200078e00ff */
[----:B------:R-:W-:Y:S01]  /*88c0*/  LOP3.LUT R0, R135, 0x8, R0, 0xf8, !PT ;  /* 0x0000000887007812 */ /* 0x000fe200078ef800 */
[----:B------:R-:W-:-:S03]  /*88d0*/  ULDC.64 UR4, c[0x0][0x208] ;  /* 0x0000820000047ab9 */ /* 0x000fc60000000a00 */
        /* <DEDUP_REMOVED lines=169> */
[----:B------:R-:W2:Y:S07]  /*9370*/  LDSM.16.M88.4 R28, [R221+0x2000] ;  /* 0x00200000dd1c783b */ /* 0x000eae0000000200 */
[----:B------:R-:W-:Y:S01]  /*9380*/  HMMA.16816.F32.BF16 R60, R24, R62, R84 ;  /* 0x0000003e183c723c */ /* 0x000fe20000041854 */
[----:B------:R-:W3:Y:S01]  /*9390*/  LDSM.16.M88.4 R24, [R221+0x2800] ;  /* 0x00280000dd18783b */ /* 0x000ee20000000200 */
        /* <DEDUP_REMOVED lines=31> */
[----:B------:R-:W-:Y:S01]  /*9590*/  HMMA.16816.F32.BF16 R40, R12, R26, R16 ;  /* 0x0000001a0c28723c */ /* 0x000fe20000041810 */
[----:B------:R-:W-:Y:S06]  /*95a0*/  BAR.SYNC.DEFER_BLOCKING 0x0 ;  /* 0x0000000000007b1d */ /* 0x000fec0000010000 */
[----:B------:R-:W-:Y:S01]  /*95b0*/  @!UPT UIADD3 URZ, URZ, URZ, URZ ;  /* 0x0000003f3f3ff290 */ /* 0x000fe2000fffe03f */
[----:B------:R-:W-:Y:S11]  /*95c0*/  @!P0 BRA `(.L_x_3125) ;  /* 0x0000021000008947 */ /* 0x000ff60003800000 */
[----:B------:R-:W2:Y:S04]  /*95d0*/  LDL R126, [R1+0xe4] ;  /* 0x0000e400017e7983 */ /* 0x000ea80000100800 */
[----:B------:R-:W3:Y:S04]  /*95e0*/  LDL.64 R128, [R1+0xb0] ;  /* 0x0000b00001807983 */ /* 0x000ee80000100a00 */
[----:B------:R-:W4:Y:S01]  /*95f0*/  LDL.64 R124, [R1+0xc0] ;  /* 0x0000c000017c7983 */ /* 0x000f220000100a00 */
[----:B------:R-:W-:-:S02]  /*9600*/  ISETP.GE.AND P4, PT, R123, c[0x0][0x1d4], PT ;  /* 0x000075007b007a0c */ /* 0x000fc40003f86270 */
[----:B--2---:R-:W-:-:S04]  /*9610*/  IADD3 R0, R126, -0x2, RZ ;  /* 0xfffffffe7e007810 */ /* 0x004fc80007ffe0ff */
[----:B------:R-:W-:Y:S01]  /*9620*/  SHF.R.S32.HI R8, RZ, 0x1f, R0 ;  /* 0x0000001fff087819 */ /* 0x000fe20000011400 */
[----:B---3--:R-:W-:Y:S02]  /*9630*/  IMAD.MOV.U32 R3, RZ, RZ, R129 ;  /* 0x000000ffff037224 */ /* 0x008fe400078e0081 */
[----:B------:R-:W-:Y:S02]  /*9640*/  IMAD R7, R141, R0, RZ ;  /* 0x000000008d077224 */ /* 0x000fe400078e02ff */
[----:B----4-:R-:W-:-:S04]  /*9650*/  IMAD.MOV.U32 R2, RZ, RZ, R124 ;  /* 0x000000ffff027224 */ /* 0x010fc800078e007c */
        /* <DEDUP_REMOVED lines=24> */
.L_x_3125:
[----:B------:R-:W-:Y:S05]  /*97e0*/  BSYNC B0 ;  /* 0x0000000000007941 */ /* 0x000fea0003800000 */
.L_x_3124:
[----:B------:R-:W2:Y:S01]  /*97f0*/  LDL R211, [R1+0x4] ;  /* 0x0000040001d37983 */ /* 0x000ea20000100800 */
[----:B-----5:R-:W-:Y:S01]  /*9800*/  SHF.R.S32.HI R0, RZ, 0x1f, R120 ;  /* 0x0000001fff007819 */ /* 0x020fe20000011478 */
[----:B-1----:R-:W-:Y:S01]  /*9810*/  IMAD.MOV.U32 R11, RZ, RZ, c[0x0][0x2c4] ;  /* 0x0000b100ff0b7624 */ /* 0x002fe200078e00ff */
[----:B------:R-:W-:Y:S01]  /*9820*/  ULDC UR4, c[0x0][0x324] ;  /* 0x0000c90000047ab9 */ /* 0x000fe20000000800 */
[----:B------:R-:W-:Y:S01]  /*9830*/  IMAD.MOV.U32 R24, RZ, RZ, c[0x0][0x32c] ;  /* 0x0000cb00ff187624 */ /* 0x000fe200078e00ff */
[CC--:B------:R-:W-:Y:S01]  /*9840*/  LEA.HI R2, R0.reuse, R120.reuse, RZ, 0x2 ;  /* 0x0000007800027211 */ /* 0x0c0fe200078f10ff */
[----:B------:R-:W-:Y:S01]  /*9850*/  ULOP3.LUT UR4, URZ, UR4, URZ, 0x33, !UPT ;  /* 0x000000043f047292 */ /* 0x000fe2000f8e333f */
[----:B------:R-:W-:Y:S01]  /*9860*/  LEA.HI R0, R0, R120, RZ, 0x5 ;  /* 0x0000007800007211 */ /* 0x000fe200078f28ff */
[----:B------:R-:W0:Y:S01]  /*9870*/  LDGDEPBAR ;  /* 0x00000000000079af */ /* 0x000e220000000000 */
[----:B------:R-:W-:-:S02]  /*9880*/  LOP3.LUT R3, R2, 0xfffffffc, RZ, 0xc0, !PT ;  /* 0xfffffffc02037812 */ /* 0x000fc400078ec0ff */
[----:B------:R-:W-:Y:S02]  /*9890*/  LOP3.LUT R2, R0, 0xffffffe0, RZ, 0xc0, !PT ;  /* 0xffffffe000027812 */ /* 0x000fe400078ec0ff */
[--C-:B------:R-:W-:Y:S01]  /*98a0*/  SHF.R.S32.HI R8, RZ, 0x5, R0.reuse ;  /* 0x00000005ff087819 */ /* 0x100fe20000011400 */
[C---:B------:R-:W-:Y:S01]  /*98b0*/  IMAD.IADD R3, R120.reuse, 0x1, -R3 ;  /* 0x0000000178037824 */ /* 0x040fe200078e0a03 */
[----:B------:R-:W-:Y:S01]  /*98c0*/  SHF.R.S32.HI R7, RZ, 0x1f, R0 ;  /* 0x0000001fff077819 */ /* 0x000fe20000011400 */
[----:B------:R-:W-:Y:S01]  /*98d0*/  IMAD.IADD R0, R120, 0x1, -R2 ;  /* 0x0000000178007824 */ /* 0x000fe200078e0a02 */
[----:B------:R-:W-:Y:S02]  /*98e0*/  ISETP.NE.AND P0, PT, R11, 0x1, PT ;  /* 0x000000010b00780c */ /* 0x000fe40003f05270 */
[----:B------:R-:W-:Y:S02]  /*98f0*/  LEA.HI R7, R7, R8, RZ, 0x2 ;  /* 0x0000000807077211 */ /* 0x000fe400078f10ff */
[----:B------:R-:W-:-:S02]  /*9900*/  SHF.R.S32.HI R10, RZ, 0x1f, R0 ;  /* 0x0000001fff0a7819 */ /* 0x000fc40000011400 */
[----:B------:R-:W-:Y:S02]  /*9910*/  LEA.HI R2, R3, R3, RZ, 0x1 ;  /* 0x0000000303027211 */ /* 0x000fe400078f08ff */
[----:B------:R-:W-:Y:S02]  /*9920*/  LOP3.LUT R9, R7, 0xffffffc, RZ, 0xc0, !PT ;  /* 0x0ffffffc07097812 */ /* 0x000fe400078ec0ff */
[----:B------:R-:W-:Y:S02]  /*9930*/  LEA.HI R7, R10, R0, RZ, 0x2 ;  /* 0x000000000a077211 */ /* 0x000fe400078f10ff */
[C---:B------:R-:W-:Y:S01]  /*9940*/  LOP3.LUT R10, R2.reuse, 0x1ffffffe, RZ, 0xc0, !PT ;  /* 0x1ffffffe020a7812 */ /* 0x040fe200078ec0ff */
[----:B------:R-:W-:Y:S01]  /*9950*/  IMAD.SHL.U32 R2, R2, 0x20, RZ ;  /* 0x0000002002027824 */ /* 0x000fe200078e00ff */
[----:B------:R-:W-:Y:S01]  /*9960*/  SHF.R.S32.HI R12, RZ, 0x2, R7 ;  /* 0x00000002ff0c7819 */ /* 0x000fe20000011407 */
[----:B------:R-:W-:Y:S01]  /*9970*/  IMAD.IADD R9, R8, 0x1, -R9 ;  /* 0x0000000108097824 */ /* 0x000fe200078e0a09 */
[----:B------:R-:W-:Y:S01]  /*9980*/  ISETP.GE.AND P1, PT, R24, 0x1, PT ;  /* 0x000000011800780c */ /* 0x000fe20003f26270 */
[----:B------:R-:W-:Y:S01]  /*9990*/  IMAD.IADD R3, R3, 0x1, -R10 ;  /* 0x0000000103037824 */ /* 0x000fe200078e0a0a */
[----:B------:R-:W-:Y:S01]  /*99a0*/  LOP3.LUT R8, R2, 0xffffffc0, RZ, 0xc0, !PT ;  /* 0xffffffc002087812 */ /* 0x000fe200078ec0ff */
[----:B------:R-:W-:Y:S01]  /*99b0*/  IMAD.SHL.U32 R11, R9, 0x10, RZ ;  /* 0x00000010090b7824 */ /* 0x000fe200078e00ff */
[----:B------:R-:W-:Y:S01]  /*99c0*/  LOP3.LUT R236, R236, 0xfffffdff, RZ, 0xc0, !PT ;  /* 0xfffffdffecec7812 */ /* 0x000fe200078ec0ff */
[----:B------:R-:W-:Y:S01]  /*99d0*/  IMAD.SHL.U32 R3, R3, 0x8, RZ ;  /* 0x0000000803037824 */ /* 0x000fe200078e00ff */
[----:B------:R-:W-:Y:S02]  /*99e0*/  STL [R1+0xdc], R12 ;  /* 0x0000dc0c01007387 */ /* 0x000fe40000100800 */
[----:B------:R-:W-:-:S02]  /*99f0*/  @P0 LOP3.LUT R236, R236, 0x200, RZ, 0xfc, !PT ;  /* 0x00000200ecec0812 */ /* 0x000fc400078efcff */
[----:B------:R1:W-:Y:S02]  /*9a00*/  STL [R1+0xd4], R8 ;  /* 0x0000d40801007387 */ /* 0x0003e40000100800 */
[----:B------:R-:W-:Y:S02]  /*9a10*/  LOP3.LUT R236, R236, 0xfffffeff, RZ, 0xc0, !PT ;  /* 0xfffffeffecec7812 */ /* 0x000fe400078ec0ff */
[----:B------:R3:W-:Y:S02]  /*9a20*/  STL [R1+0xd8], R11 ;  /* 0x0000d80b01007387 */ /* 0x0007e40000100800 */
[----:B------:R-:W-:Y:S02]  /*9a30*/  @P1 LOP3.LUT R236, R236, 0x100, RZ, 0xfc, !PT ;  /* 0x00000100ecec1812 */ /* 0x000fe400078efcff */
[----:B------:R-:W-:Y:S01]  /*9a40*/  STL [R1+0xd0], R3 ;  /* 0x0000d00301007387 */ /* 0x000fe20000100800 */
[----:B--2---:R-:W-:-:S05]  /*9a50*/  IMAD R2, R211, 0x80, R12 ;  /* 0x00000080d3027824 */ /* 0x004fca00078e020c */
[----:B------:R-:W-:-:S05]  /*9a60*/  IADD3 R2, R8, R2, R11 ;  /* 0x0000000208027210 */ /* 0x000fca0007ffe00b */
[----:B------:R-:W-:-:S04]  /*9a70*/  IMAD.IADD R10, R3, 0x1, R2 ;  /* 0x00000001030a7824 */ /* 0x000fc800078e0202 */
[----:B------:R-:W-:-:S05]  /*9a80*/  @P0 IMAD.HI.U32 R2, R10, c[0x0][0x2c8], RZ ;  /* 0x0000b2000a020a27 */ /* 0x000fca00078e00ff */
[----:B------:R-:W-:Y:S02]  /*9a90*/  @P0 SHF.R.U32.HI R10, RZ, c[0x0][0x2cc], R2 ;  /* 0x0000b300ff0a0a19 */ /* 0x000fe40000011602 */
[----:B------:R-:W-:-:S03]  /*9aa0*/  LOP3.LUT R2, R7, 0x7ffffffc, RZ, 0xc0, !PT ;  /* 0x7ffffffc07027812 */ /* 0x000fc600078ec0ff */
[----:B------:R-:W2:Y:S02]  /*9ab0*/  SHFL.IDX PT, R7, R10, RZ, 0x1c1f ;  /* 0x001c1fff0a077589 */ /* 0x000ea400000e0000 */
[----:B------:R-:W-:Y:S02]  /*9ac0*/  IMAD.IADD R2, R0, 0x1, -R2 ;  /* 0x0000000100027824 */ /* 0x000fe400078e0a02 */
[----:B------:R-:W-:Y:S02]  /*9ad0*/  IMAD.IADD R0, R121, 0x1, R5 ;  /* 0x0000000179007824 */ /* 0x000fe400078e0205 */
[----:B-1----:R-:W-:-:S04]  /*9ae0*/  IMAD.SHL.U32 R8, R2, 0x2, RZ ;  /* 0x0000000202087824 */ /* 0x002fc800078e00ff */
[----:B------:R-:W-:Y:S01]  /*9af0*/  IMAD.IADD R12, R0, 0x1, -R8 ;  /* 0x00000001000c7824 */ /* 0x000fe200078e0a08 */
[----:B------:R1:W-:Y:S01]  /*9b00*/  STL [R1+0x88], R8 ;  /* 0x0000880801007387 */ /* 0x0003e20000100800 */
[----:B------:R-:W-:Y:S01]  /*9b10*/  IADD3 R2, -R8, 0x1, R0 ;  /* 0x0000000108027810 */ /* 0x000fe20007ffe100 */
[----:B------:R-:W-:Y:S02]  /*9b20*/  IMAD.IADD R0, R139, 0x1, R140 ;  /* 0x000000018b007824 */ /* 0x000fe400078e028c */
[----:B------:R-:W-:Y:S02]  /*9b30*/  IMAD.IADD R14, R121, 0x1, -R8 ;  /* 0x00000001790e7824 */ /* 0x000fe400078e0a08 */
[----:B------:R-:W-:-:S05]  /*9b40*/  IMAD.IADD R2, R2, 0x1, -R122 ;  /* 0x0000000102027824 */ /* 0x000fca00078e0a7a */
[C---:B---3--:R-:W-:Y:S02]  /*9b50*/  IADD3 R11, R2.reuse, c[0x0][0x328], RZ ;  /* 0x0000ca00020b7a10 */ /* 0x048fe40007ffe0ff */
[----:B------:R-:W-:-:S03]  /*9b60*/  IADD3 R13, R2, UR4, RZ ;  /* 0x00000004020d7c10 */ /* 0x000fc6000fffe0ff */
[--C-:B--2---:R-:W-:Y:S02]  /*9b70*/  IMAD.IADD R3, R11, 0x1, R7.reuse ;  /* 0x000000010b037824 */ /* 0x104fe400078e0207 */
        /* <DEDUP_REMOVED lines=9> */
[----:B-1----:R-:W-:-:S05]  /*9c10*/  @P0 IMAD.HI.U32 R8, R7, c[0x0][0x330], RZ ;  /* 0x0000cc0007080a27 */ /* 0x002fca00078e00ff */
[----:B------:R-:W-:-:S04]  /*9c20*/  @P0 SHF.R.U32.HI R7, RZ, c[0x0][0x334], R8 ;  /* 0x0000cd00ff070a19 */ /* 0x000fc80000011608 */
[----:B------:R-:W-:Y:S01]  /*9c30*/  LOP3.LUT R7, RZ, R7, RZ, 0x33, !PT ;  /* 0x00000007ff077212 */ /* 0x000fe200078e33ff */
[----:B------:R-:W-:Y:S05]  /*9c40*/  BRA `(.L_x_3129) ;  /* 0x0000003000007947 */ /* 0x000fea0003800000 */
.L_x_3128:
[----:B------:R-:W-:-:S13]  /*9c50*/  ISETP.NE.AND P0, PT, R24, 0x1, PT ;  /* 0x000000011800780c */ /* 0x000fda0003f05270 */
[----:B-1----:R-:W-:-:S05]  /*9c60*/  @P0 IMAD.HI.U32 R8, R7, c[0x0][0x330], RZ ;  /* 0x0000cc0007080a27 */ /* 0x002fca00078e00ff */
[----:B------:R-:W-:Y:S02]  /*9c70*/  @P0 SHF.R.U32.HI R7, RZ, c[0x0][0x334], R8 ;  /* 0x0000cd00ff070a19 */ /* 0x000fe40000011608 */
.L_x_3129:
[----:B------:R-:W-:Y:S05]  /*9c80*/  BSYNC B0 ;  /* 0x0000000000007941 */ /* 0x000fea0003800000 */
.L_x_3127:
[----:B------:R-:W-:-:S05]  /*9c90*/  IMAD R7, R7, c[0x0][0x32c], R14 ;  /* 0x0000cb0007077a24 */ /* 0x000fca00078e020e */
[----:B------:R-:W-:Y:S02]  /*9ca0*/  IADD3 R8, R7, c[0x0][0x32c], RZ ;  /* 0x0000cb0007087a10 */ /* 0x000fe40007ffe0ff */
[----:B------:R-:W-:Y:S02]  /*9cb0*/  IMNMX R2, R2, R7, !PT ;  /* 0x0000000702027217 */ /* 0x000fe40007800200 */
[----:B------:R-:W-:Y:S02]  /*9cc0*/  IMNMX R3, R3, R8, PT ;  /* 0x0000000803037217 */ /* 0x000fe40003800200 */
.L_x_3126:
[----:B------:R-:W2:Y:S02]  /*9cd0*/  SHFL.IDX PT, R9, R10, 0x1, 0x1c1f ;  /* 0x003c1f000a097f89 */ /* 0x000ea400000e0000 */
[----:B-12---:R-:W-:Y:S01]  /*9ce0*/  IMAD.IADD R8, R11, 0x1, R9 ;  /* 0x000000010b087824 */ /* 0x006fe200078e0209 */
[----:B------:R-:W-:-:S04]  /*9cf0*/  IADD3 R7, R13, R9, RZ ;  /* 0x000000090d077210 */ /* 0x000fc80007ffe0ff */
        /* <DEDUP_REMOVED lines=12> */
.L_x_3132:
[----:B------:R-:W-:-:S13]  /*9dc0*/  ISETP.NE.AND P0, PT, R24, 0x1, PT ;  /* 0x000000011800780c */ /* 0x000fda0003f05270 */
[----:B------:R-:W-:-:S05]  /*9dd0*/  @P0 IMAD.HI.U32 R15, R9, c[0x0][0x330], RZ ;  /* 0x0000cc00090f0a27 */ /* 0x000fca00078e00ff */
[----:B------:R-:W-:Y:S02]  /*9de0*/  @P0 SHF.R.U32.HI R9, RZ, c[0x0][0x334], R15 ;  /* 0x0000cd00ff090a19 */ /* 0x000fe4000001160f */
.L_x_3133:
[----:B------:R-:W-:Y:S05]  /*9df0*/  BSYNC B0 ;  /* 0x0000000000007941 */ /* 0x000fea0003800000 */
.L_x_3131:
[----:B------:R-:W-:-:S05]  /*9e00*/  IMAD R9, R9, c[0x0][0x32c], R14 ;  /* 0x0000cb0009097a24 */ /* 0x000fca00078e020e */
[----:B------:R-:W-:Y:S02]  /*9e10*/  IADD3 R15, R9, c[0x0][0x32c], RZ ;  /* 0x0000cb00090f7a10 */ /* 0x000fe40007ffe0ff */
[----:B------:R-:W-:Y:S02]  /*9e20*/  IMNMX R7, R7, R9, !PT ;  /* 0x0000000907077217 */ /* 0x000fe40007800200 */
[----:B------:R-:W-:Y:S02]  /*9e30*/  IMNMX R8, R8, R15, PT ;  /* 0x0000000f08087217 */ /* 0x000fe40003800200 */
.L_x_3130:
[C---:B------:R-:W-:Y:S01]  /*9e40*/  ISETP.GE.AND P0, PT, R121.reuse, 0x2, PT ;  /* 0x000000027900780c */ /* 0x040fe20003f06270 */
[----:B------:R-:W1:Y:S01]  /*9e50*/  SHFL.IDX PT, R9, R10, 0x2, 0x1c1f ;  /* 0x005c1f000a097f89 */ /* 0x000e6200000e0000 */
[----:B------:R-:W-:Y:S02]  /*9e60*/  ISETP.GE.AND P1, PT, R121, 0x9, PT ;  /* 0x000000097900780c */ /* 0x000fe40003f26270 */
[----:B------:R-:W-:Y:S02]  /*9e70*/  P2R R21, PR, RZ, 0x1 ;  /* 0x00000001ff157803 */ /* 0x000fe40000000000 */
[----:B------:R-:W-:-:S02]  /*9e80*/  ISETP.GT.AND P0, PT, R2, 0x1, !P0 ;  /* 0x000000010200780c */ /* 0x000fc40004704270 */
[----:B------:R-:W-:Y:S02]  /*9e90*/  ISETP.GE.AND P6, PT, R121, 0xa, PT ;  /* 0x0000000a7900780c */ /* 0x000fe40003fc6270 */
        /* <DEDUP_REMOVED lines=47> */
[----:B-1----:R-:W-:-:S03]  /*a190*/  IMAD.IADD R2, R13, 0x1, R9 ;  /* 0x000000010d027824 */ /* 0x002fc600078e0209 */
[----:B------:R-:W-:Y:S01]  /*a1a0*/  ISETP.LT.OR P0, PT, R3, 0x2a, P0 ;  /* 0x0000002a0300780c */ /* 0x000fe20000701670 */
[----:B------:R-:W-:-:S03]  /*a1b0*/  IMAD.IADD R3, R11, 0x1, R9 ;  /* 0x000000010b037824 */ /* 0x000fc600078e0209 */
[----:B------:R-:W-:Y:S02]  /*a1c0*/  FSEL R153, R41, -INF , !P0 ;  /* 0xff80000029997808 */ /* 0x000fe40004000000 */
[----:B------:R-:W-:Y:S02]  /*a1d0*/  ISETP.GE.AND P0, PT, R24, 0x1, PT ;  /* 0x000000011800780c */ /* 0x000fe40003f06270 */
[----:B------:R-:W-:-:S11]  /*a1e0*/  IMNMX R3, R12, R3, PT ;  /* 0x000000030c037217 */ /* 0x000fd60003800200 */
        /* <DEDUP_REMOVED lines=11> */
.L_x_3136:
[----:B------:R-:W-:-:S13]  /*a2a0*/  ISETP.NE.AND P0, PT, R24, 0x1, PT ;  /* 0x000000011800780c */ /* 0x000fda0003f05270 */
[----:B------:R-:W-:-:S05]  /*a2b0*/  @P0 IMAD.HI.U32 R20, R9, c[0x0][0x330], RZ ;  /* 0x0000cc0009140a27 */ /* 0x000fca00078e00ff */
[----:B------:R-:W-:Y:S02]  /*a2c0*/  @P0 SHF.R.U32.HI R9, RZ, c[0x0][0x334], R20 ;  /* 0x0000cd00ff090a19 */ /* 0x000fe40000011614 */
.L_x_3137:
[----:B------:R-:W-:Y:S05]  /*a2d0*/  BSYNC B0 ;  /* 0x0000000000007941 */ /* 0x000fea0003800000 */
.L_x_3135:
[----:B------:R-:W-:-:S05]  /*a2e0*/  IMAD R9, R9, c[0x0][0x32c], R14 ;  /* 0x0000cb0009097a24 */ /* 0x000fca00078e020e */
[----:B------:R-:W-:Y:S02]  /*a2f0*/  IADD3 R20, R9, c[0x0][0x32c], RZ ;  /* 0x0000cb0009147a10 */ /* 0x000fe40007ffe0ff */
[----:B------:R-:W-:Y:S02]  /*a300*/  IMNMX R2, R2, R9, !PT ;  /* 0x0000000902027217 */ /* 0x000fe40007800200 */
[----:B------:R-:W-:Y:S02]  /*a310*/  IMNMX R3, R3, R20, PT ;  /* 0x0000001403037217 */ /* 0x000fe40003800200 */
.L_x_3134:
[----:B------:R-:W-:Y:S02]  /*a320*/  ISETP.NE.AND P0, PT, R19, RZ, PT ;  /* 0x000000ff1300720c */ /* 0x000fe40003f05270 */
[----:B------:R-:W-:Y:S02]  /*a330*/  P2R R9, PR, RZ, 0x10 ;  /* 0x00000010ff097803 */ /* 0x000fe40000000000 */
        /* <DEDUP_REMOVED lines=30> */
[----:B------:R-:W-:-:S04]  /*a520*/  ISETP.GT.AND P0, PT, R7, RZ, !P1 ;  /* 0x000000ff0700720c */ /* 0x000fc80004f04270 */
[----:B------:R-:W-:-:S04]  /*a530*/  ISETP.LT.OR P0, PT, R8, 0x1, P0 ;  /* 0x000000010800780c */ /* 0x000fc80000701670 */
[----:B------:R-:W-:Y:S02]  /*a540*/  FSEL R20, R54, -INF , !P0 ;  /* 0xff80000036147808 */ /* 0x000fe40004000000 */
[----:B------:R-:W-:-:S04]  /*a550*/  ISETP.NE.AND P0, PT, R16, RZ, PT ;  /* 0x000000ff1000720c */ /* 0x000fc80003f05270 */
[----:B------:R-:W-:-:S04]  /*a560*/  ISETP.GT.AND P0, PT, R7, 0x28, !P0 ;  /* 0x000000280700780c */ /* 0x000fc80004704270 */
[----:B------:R-:W-:-:S04]  /*a570*/  ISETP.LT.OR P0, PT, R8, 0x29, P0 ;  /* 0x000000290800780c */ /* 0x000fc80000701670 */
[----:B------:R-:W-:Y:S02]  /*a580*/  FSEL R150, R42, -INF , !P0 ;  /* 0xff8000002a967808 */ /* 0x000fe40004000000 */
[----:B------:R-:W-:-:S04]  /*a590*/  ISETP.NE.AND P0, PT, R15, RZ, PT ;  /* 0x000000ff0f00720c */ /* 0x000fc80003f05270 */
[----:B------:R-:W-:Y:S02]  /*a5a0*/  ISETP.GT.AND P0, PT, R7, 0x29, !P0 ;  /* 0x000000290700780c */ /* 0x000fe40004704270 */
[----:B------:R-:W1:Y:S02]  /*a5b0*/  SHFL.IDX PT, R7, R10, 0x3, 0x1c1f ;  /* 0x007c1f000a077f89 */ /* 0x000e6400000e0000 */
[----:B------:R-:W-:-:S04]  /*a5c0*/  ISETP.LT.OR P0, PT, R8, 0x2a, P0 ;  /* 0x0000002a0800780c */ /* 0x000fc80000701670 */
[----:B------:R-:W-:Y:S02]  /*a5d0*/  FSEL R149, R43, -INF , !P0 ;  /* 0xff8000002b957808 */ /* 0x000fe40004000000 */
[----:B------:R-:W-:-:S04]  /*a5e0*/  ISETP.GT.AND P0, PT, R2, RZ, !P1 ;  /* 0x000000ff0200720c */ /* 0x000fc80004f04270 */
[----:B------:R-:W-:-:S04]  /*a5f0*/  ISETP.LT.OR P0, PT, R3, 0x1, P0 ;  /* 0x000000010300780c */ /* 0x000fc80000701670 */
[----:B------:R-:W-:Y:S02]  /*a600*/  FSEL R35, R84, -INF , !P0 ;  /* 0xff80000054237808 */ /* 0x000fe40004000000 */
[----:B------:R-:W-:Y:S02]  /*a610*/  ISETP.GT.AND P0, PT, R2, 0x1, !P4 ;  /* 0x000000010200780c */ /* 0x000fe40006704270 */
[----:B------:R-:W-:Y:S02]  /*a620*/  ISETP.NE.AND P4, PT, R9, RZ, PT ;  /* 0x000000ff0900720c */ /* 0x000fe40003f85270 */
        /* <DEDUP_REMOVED lines=52> */
.L_x_3140:
[----:B------:R-:W-:-:S13]  /*a970*/  ISETP.NE.AND P0, PT, R24, 0x1, PT ;  /* 0x000000011800780c */ /* 0x000fda0003f05270 */
[----:B------:R-:W-:-:S05]  /*a980*/  @P0 IMAD.HI.U32 R8, R7, c[0x0][0x330], RZ ;  /* 0x0000cc0007080a27 */ /* 0x000fca00078e00ff */
[----:B------:R-:W-:Y:S02]  /*a990*/  @P0 SHF.R.U32.HI R7, RZ, c[0x0][0x334], R8 ;  /* 0x0000cd00ff070a19 */ /* 0x000fe40000011608 */
.L_x_3141:
[----:B------:R-:W-:Y:S05]  /*a9a0*/  BSYNC B0 ;  /* 0x0000000000007941 */ /* 0x000fea0003800000 */
.L_x_3139:
[----:B------:R-:W-:-:S05]  /*a9b0*/  IMAD R7, R7, c[0x0][0x32c], R14 ;  /* 0x0000cb0007077a24 */ /* 0x000fca00078e020e */
[----:B------:R-:W-:Y:S02]  /*a9c0*/  IADD3 R8, R7, c[0x0][0x32c], RZ ;  /* 0x0000cb0007087a10 */ /* 0x000fe40007ffe0ff */
[----:B------:R-:W-:Y:S02]  /*a9d0*/  IMNMX R2, R2, R7, !PT ;  /* 0x0000000702027217 */ /* 0x000fe40007800200 */
[----:B------:R-:W-:Y:S02]  /*a9e0*/  IMNMX R3, R3, R8, PT ;  /* 0x0000000803037217 */ /* 0x000fe40003800200 */
.L_x_3138:
[----:B------:R-:W-:Y:S01]  /*a9f0*/  FMNMX.FTZ R172, R22, R23, !PT ;  /* 0x0000001716ac7209 */ /* 0x000fe20007810000 */
        /* <DEDUP_REMOVED lines=8> */
[----:B------:R-:W-:Y:S01]  /*aa80*/  LDSM.16.MT88.4 R48, [R217+0x2080] ;  /* 0x00208000d930783b */ /* 0x000fe20000004200 */
[----:B------:R-:W-:Y:S01]  /*aa90*/  ISETP.LT.OR P0, PT, R3, 0x9, P0 ;  /* 0x000000090300780c */ /* 0x000fe20000701670 */
[----:B------:R-:W-:Y:S01]  /*aaa0*/  IMAD R219, R4, 0x2, R218 ;  /* 0x0000000204db7824 */ /* 0x000fe200078e02da */
[----:B------:R-:W-:Y:S01]  /*aab0*/  FMNMX.FTZ R172, R28, R172, !PT ;  /* 0x000000ac1cac7209 */ /* 0x000fe20007810000 */
[----:B------:R-:W-:Y:S01]  /*aac0*/  STL [R1+0xf0], R216 ;  /* 0x0000f0d801007387 */ /* 0x000fe20000100800 */
[----:B------:R-:W-:-:S02]  /*aad0*/  FSEL R14, R82, -INF , !P0 ;  /* 0xff800000520e7808 */ /* 0x000fc40004000000 */
[----:B------:R-:W-:Y:S01]  /*aae0*/  FMNMX.FTZ R172, R29, R172, !PT ;  /* 0x000000ac1dac7209 */ /* 0x000fe20007810000 */
[----:B------:R-:W-:Y:S01]  /*aaf0*/  LDSM.16.MT88.4 R60, [R218+0x2080] ;  /* 0x00208000da3c783b */ /* 0x000fe20000004200 */
[----:B------:R-:W-:Y:S02]  /*ab00*/  ISETP.GT.AND P0, PT, R2, 0x9, !P6 ;  /* 0x000000090200780c */ /* 0x000fe40007704270 */
[----:B------:R-:W-:Y:S01]  /*ab10*/  FMNMX.FTZ R172, R30, R172, !PT ;  /* 0x000000ac1eac7209 */ /* 0x000fe20007810000 */
[----:B------:R-:W-:Y:S01]  /*ab20*/  LDSM.16.MT88.4 R52, [R219+0x2880] ;  /* 0x00288000db34783b */ /* 0x000fe20000004200 */
[----:B------:R-:W-:Y:S02]  /*ab30*/  ISETP.LT.OR P0, PT, R3, 0xa, P0 ;  /* 0x0000000a0300780c */ /* 0x000fe40000701670 */
[----:B------:R-:W-:Y:S02]  /*ab40*/  FMNMX.FTZ R172, R31, R172, !PT ;  /* 0x000000ac1fac7209 */ /* 0x000fe40007810000 */
[----:B------:R-:W-:-:S02]  /*ab50*/  FSEL R13, R83, -INF , !P0 ;  /* 0xff800000530d7808 */ /* 0x000fc40004000000 */
[----:B------:R-:W-:Y:S01]  /*ab60*/  FMNMX.FTZ R172, R156, R172, !PT ;  /* 0x000000ac9cac7209 */ /* 0x000fe20007810000 */
[----:B------:R-:W-:Y:S01]  /*ab70*/  LDSM.16.MT88.4 R80, [R219+0x2080] ;  /* 0x00208000db50783b */ /* 0x000fe20000004200 */
[----:B------:R-:W-:Y:S02]  /*ab80*/  ISETP.GT.AND P0, PT, R2, 0x10, !P5 ;  /* 0x000000100200780c */ /* 0x000fe40006f04270 */
[----:B------:R-:W-:Y:S02]  /*ab90*/  FMNMX.FTZ R172, R155, R172, !PT ;  /* 0x000000ac9bac7209 */ /* 0x000fe40007810000 */
[----:B------:R-:W-:Y:S02]  /*aba0*/  ISETP.LT.OR P0, PT, R3, 0x11, P0 ;  /* 0x000000110300780c */ /* 0x000fe40000701670 */
[----:B------:R-:W-:Y:S02]  /*abb0*/  FMNMX.FTZ R172, R154, R172, !PT ;  /* 0x000000ac9aac7209 */ /* 0x000fe40007810000 */
[----:B------:R-:W-:-:S02]  /*abc0*/  ISETP.NE.AND P6, PT, R18, RZ, PT ;  /* 0x000000ff1200720c */ /* 0x000fc40003fc5270 */
[----:B------:R-:W-:Y:S02]  /*abd0*/  FMNMX.FTZ R172, R153, R172, !PT ;  /* 0x000000ac99ac7209 */ /* 0x000fe40007810000 */
[----:B------:R-:W-:Y:S02]  /*abe0*/  FSEL R18, R78, -INF , !P0 ;  /* 0xff8000004e127808 */ /* 0x000fe40004000000 */
[----:B------:R-:W-:Y:S01]  /*abf0*/  ISETP.GT.AND P0, PT, R2, 0x11, !P4 ;  /* 0x000000110200780c */ /* 0x000fe20006704270 */
[----:B------:R-:W1:Y:S01]  /*ac00*/  SHFL.BFLY PT, R7, R172, 0x2, 0x1f ;  /* 0x0c401f00ac077f89 */ /* 0x000e6200000e0000 */
[----:B------:R-:W-:Y:S02]  /*ac10*/  FMNMX.FTZ R174, R20, R27, !PT ;  /* 0x0000001b14ae7209 */ /* 0x000fe40007810000 */
[----:B------:R-:W-:Y:S02]  /*ac20*/  ISETP.LT.OR P0, PT, R3, 0x12, P0 ;  /* 0x000000120300780c */ /* 0x000fe40000701670 */
[----:B------:R-:W-:-:S02]  /*ac30*/  FMNMX.FTZ R174, R32, R174, !PT ;  /* 0x000000ae20ae7209 */ /* 0x000fc40007810000 */
[----:B------:R-:W-:Y:S02]  /*ac40*/  FSEL R19, R79, -INF , !P0 ;  /* 0xff8000004f137808 */ /* 0x000fe40004000000 */
[----:B------:R-:W-:Y:S02]  /*ac50*/  ISETP.GT.AND P0, PT, R2, 0x18, !P3 ;  /* 0x000000180200780c */ /* 0x000fe40005f04270 */
[----:B------:R-:W-:Y:S02]  /*ac60*/  FMNMX.FTZ R174, R33, R174, !PT ;  /* 0x000000ae21ae7209 */ /* 0x000fe40007810000 */
[----:B------:R-:W-:Y:S02]  /*ac70*/  ISETP.LT.OR P0, PT, R3, 0x19, P0 ;  /* 0x000000190300780c */ /* 0x000fe40000701670 */
[----:B------:R-:W-:Y:S02]  /*ac80*/  FMNMX.FTZ R174, R34, R174, !PT ;  /* 0x000000ae22ae7209 */ /* 0x000fe40007810000 */
[----:B------:R-:W-:-:S02]  /*ac90*/  FSEL R45, R74, -INF , !P0 ;  /* 0xff8000004a2d7808 */ /* 0x000fc40004000000 */
[----:B------:R-:W-:Y:S02]  /*aca0*/  ISETP.GT.AND P0, PT, R2, 0x19, !P2 ;  /* 0x000000190200780c */ /* 0x000fe40005704270 */
[----:B------:R-:W-:Y:S02]  /*acb0*/  FMNMX.FTZ R174, R36, R174, !PT ;  /* 0x000000ae24ae7209 */ /* 0x000fe40007810000 */
[----:B------:R-:W-:Y:S02]  /*acc0*/  ISETP.LT.OR P0, PT, R3, 0x1a, P0 ;  /* 0x0000001a0300780c */ /* 0x000fe40000701670 */
[----:B-1----:R-:W-:Y:S02]  /*acd0*/  FMNMX.FTZ R172, R172, R7, !PT ;  /* 0x00000007acac7209 */ /* 0x002fe40007810000 */
[----:B------:R-:W-:Y:S02]  /*ace0*/  ISETP.NE.AND P5, PT, R21, RZ, PT ;  /* 0x000000ff1500720c */ /* 0x000fe40003fa5270 */
[----:B------:R-:W-:Y:S01]  /*acf0*/  FMNMX.FTZ R174, R38, R174, !PT ;  /* 0x000000ae26ae7209 */ /* 0x000fe20007810000 */
[----:B------:R-:W1:Y:S01]  /*ad00*/  SHFL.BFLY PT, R7, R172, 0x1, 0x1f ;  /* 0x0c201f00ac077f89 */ /* 0x000e6200000e0000 */
[----:B------:R-:W-:-:S02]  /*ad10*/  FSEL R56, R75, -INF , !P0 ;  /* 0xff8000004b387808 */ /* 0x000fc40004000000 */
[----:B------:R-:W-:Y:S01]  /*ad20*/  ISETP.GT.AND P0, PT, R2, 0x1, !P5 ;  /* 0x000000010200780c */ /* 0x000fe20006f04270 */
[----:B------:R-:W-:Y:S01]  /*ad30*/  LDSM.16.MT88.4 R72, [R217+0x3880] ;  /* 0x00388000d948783b */ /* 0x000fe20000004200 */
[----:B------:R-:W-:Y:S02]  /*ad40*/  FMNMX.FTZ R174, R39, R174, !PT ;  /* 0x000000ae27ae7209 */ /* 0x000fe40007810000 */
[----:B------:R-:W-:Y:S02]  /*ad50*/  ISETP.LT.OR P0, PT, R3, 0x2, P0 ;  /* 0x000000020300780c */ /* 0x000fe40000701670 */
[----:B------:R-:W-:Y:S02]  /*ad60*/  FMNMX.FTZ R174, R152, R174, !PT ;  /* 0x000000ae98ae7209 */ /* 0x000fe40007810000 */
[----:B------:R-:W-:Y:S02]  /*ad70*/  FSEL R12, R87, -INF , !P0 ;  /* 0xff800000570c7808 */ /* 0x000fe40004000000 */
[----:B------:R-:W-:-:S02]  /*ad80*/  ISETP.GT.AND P0, PT, R2, RZ, !P1 ;  /* 0x000000ff0200720c */ /* 0x000fc40004f04270 */
[----:B------:R-:W-:Y:S02]  /*ad90*/  FMNMX.FTZ R174, R151, R174, !PT ;  /* 0x000000ae97ae7209 */ /* 0x000fe40007810000 */
[----:B------:R-:W-:Y:S02]  /*ada0*/  ISETP.LT.OR P0, PT, R3, 0x1, P0 ;  /* 0x000000010300780c */ /* 0x000fe40000701670 */
[----:B------:R-:W-:Y:S02]  /*adb0*/  FMNMX.FTZ R174, R150, R174, !PT ;  /* 0x000000ae96ae7209 */ /* 0x000fe40007810000 */
[----:B------:R-:W-:Y:S02]  /*adc0*/  FSEL R11, R86, -INF , !P0 ;  /* 0xff800000560b7808 */ /* 0x000fe40004000000 */
[----:B------:R-:W-:Y:S01]  /*add0*/  FMNMX.FTZ R174, R149, R174, !PT ;  /* 0x000000ae95ae7209 */ /* 0x000fe20007810000 */
[----:B------:R-:W-:Y:S01]  /*ade0*/  LDSM.16.MT88.4 R84, [R217+0x2880] ;  /* 0x00288000d954783b */ /* 0x000fe20000004200 */
[----:B------:R-:W-:-:S02]  /*adf0*/  ISETP.GT.AND P0, PT, R2, 0x20, !P6 ;  /* 0x000000200200780c */ /* 0x000fc40007704270 */
[----:B-1----:R-:W-:Y:S02]  /*ae00*/  FMNMX.FTZ R172, R172, R7, !PT ;  /* 0x00000007acac7209 */ /* 0x002fe40007810000 */
[----:B------:R-:W-:Y:S01]  /*ae10*/  FMNMX.FTZ R173, R35, R37, !PT ;  /* 0x0000002523ad7209 */ /* 0x000fe20007810000 */
[----:B------:R-:W1:Y:S01]  /*ae20*/  SHFL.BFLY PT, R7, R174, 0x2, 0x1f ;  /* 0x0c401f00ae077f89 */ /* 0x000e6200000e0000 */
[----:B------:R-:W-:Y:S01]  /*ae30*/  ISETP.LT.OR P0, PT, R3, 0x21, P0 ;  /* 0x000000210300780c */ /* 0x000fe20000701670 */
[----:B------:R-:W-:Y:S01]  /*ae40*/  FMUL.FTZ R24, R172, c[0x0][0x2d0] ;  /* 0x0000b400ac187a20 */ /* 0x000fe20000410000 */
[----:B------:R-:W-:Y:S02]  /*ae50*/  FMNMX.FTZ R173, R40, R173, !PT ;  /* 0x000000ad28ad7209 */ /* 0x000fe40007810000 */
[----:B------:R-:W-:Y:S02]  /*ae60*/  FSEL R144, R70, -INF , !P0 ;  /* 0xff80000046907808 */ /* 0x000fe40004000000 */
[----:B------:R-:W-:-:S02]  /*ae70*/  FSETP.NEU.FTZ.AND P0, PT, R172, -INF , PT ;  /* 0xff800000ac00780b */ /* 0x000fc40003f1d000 */
[----:B------:R-:W-:Y:S02]  /*ae80*/  FMNMX.FTZ R173, R41, R173, !PT ;  /* 0x000000ad29ad7209 */ /* 0x000fe40007810000 */
[----:B------:R-:W-:Y:S02]  /*ae90*/  FSEL R24, R24, RZ, P0 ;  /* 0x000000ff18187208 */ /* 0x000fe40000000000 */
[----:B------:R-:W-:Y:S02]  /*aea0*/  FMNMX.FTZ R173, R42, R173, !PT ;  /* 0x000000ad2aad7209 */ /* 0x000fe40007810000 */
[----:B------:R-:W-:Y:S01]  /*aeb0*/  ISETP.NE.AND P4, PT, R17, RZ, PT ;  /* 0x000000ff1100720c */ /* 0x000fe20003f85270 */
[--C-:B------:R-:W-:Y:S01]  /*aec0*/  FFMA.FTZ R8, R22, c[0x0][0x2d0], -R24.reuse ;  /* 0x0000b40016087a23 */ /* 0x100fe20000010818 */
[----:B------:R-:W-:Y:S01]  /*aed0*/  FMNMX.FTZ R173, R43, R173, !PT ;  /* 0x000000ad2bad7209 */ /* 0x000fe20007810000 */
[----:B------:R-:W-:Y:S01]  /*aee0*/  FFMA.FTZ R9, R31, c[0x0][0x2d0], -R24 ;  /* 0x0000b4001f097a23 */ /* 0x000fe20000010818 */
[----:B------:R-:W-:Y:S01]  /*aef0*/  ISETP.NE.AND P5, PT, R16, RZ, PT ;  /* 0x000000ff1000720c */ /* 0x000fe20003fa5270 */
[----:B------:R2:W-:Y:S01]  /*af00*/  MUFU.EX2 R176, R8 ;  /* 0x0000000800b07308 */ /* 0x0005e20000000800 */
[----:B------:R-:W-:-:S02]  /*af10*/  FMNMX.FTZ R173, R44, R173, !PT ;  /* 0x000000ad2cad7209 */ /* 0x000fc40007810000 */
[----:B------:R-:W-:Y:S02]  /*af20*/  ISETP.NE.AND P6, PT, R15, RZ, PT ;  /* 0x000000ff0f00720c */ /* 0x000fe40003fc5270 */
[----:B------:R-:W-:Y:S02]  /*af30*/  FMNMX.FTZ R173, R46, R173, !PT ;  /* 0x000000ad2ead7209 */ /* 0x000fe40007810000 */
[----:B-1----:R-:W-:Y:S01]  /*af40*/  FMNMX.FTZ R174, R174, R7, !PT ;  /* 0x00000007aeae7209 */ /* 0x002fe20007810000 */
[----:B------:R-:W-:Y:S01]  /*af50*/  MUFU.EX2 R235, R9 ;  /* 0x0000000900eb7308 */ /* 0x000fe20000000800 */
[----:B------:R-:W-:Y:S02]  /*af60*/  FMNMX.FTZ R173, R147, R173, !PT ;  /* 0x000000ad93ad7209 */ /* 0x000fe40007810000 */
[----:B------:R-:W-:Y:S01]  /*af70*/  ISETP.GT.AND P1, PT, R2, 0x28, !P5 ;  /* 0x000000280200780c */ /* 0x000fe20006f24270 */
[----:B------:R-:W1:Y:S01]  /*af80*/  SHFL.BFLY PT, R7, R174, 0x1, 0x1f ;  /* 0x0c201f00ae077f89 */ /* 0x000e6200000e0000 */
[----:B------:R-:W-:-:S02]  /*af90*/  FMNMX.FTZ R173, R146, R173, !PT ;  /* 0x000000ad92ad7209 */ /* 0x000fc40007810000 */
[----:B------:R-:W-:Y:S01]  /*afa0*/  ISETP.GT.AND P2, PT, R2, 0x29, !P6 ;  /* 0x000000290200780c */ /* 0x000fe20007744270 */
[----:B--2---:R-:W-:Y:S01]  /*afb0*/  FFMA.FTZ R8, R23, c[0x0][0x2d0], -R24 ;  /* 0x0000b40017087a23 */ /* 0x004fe20000010818 */
[----:B------:R-:W-:Y:S02]  /*afc0*/  FMNMX.FTZ R173, R145, R173, !PT ;  /* 0x000000ad91ad7209 */ /* 0x000fe40007810000 */
[----:B------:R-:W-:Y:S01]  /*afd0*/  ISETP.LT.OR P1, PT, R3, 0x29, P1 ;  /* 0x000000290300780c */ /* 0x000fe20000f21670 */
[----:B------:R2:W3:Y:S01]  /*afe0*/  MUFU.EX2 R252, R8 ;  /* 0x0000000800fc7308 */ /* 0x0004e20000000800 */
[----:B------:R-:W-:Y:S02]  /*aff0*/  FMNMX.FTZ R173, R148, R173, !PT ;  /* 0x000000ad94ad7209 */ /* 0x000fe40007810000 */
[----:B------:R-:W-:-:S03]  /*b000*/  LEA R220, R4, R217, 0x1 ;  /* 0x000000d904dc7211 */ /* 0x000fc600078e08ff */
[----:B------:R-:W4:Y:S04]  /*b010*/  SHFL.BFLY PT, R10, R173, 0x2, 0x1f ;  /* 0x0c401f00ad0a7f89 */ /* 0x000f2800000e0000 */
[----:B------:R-:W-:Y:S01]  /*b020*/  LDSM.16.MT88.4 R76, [R220+0x4080] ;  /* 0x00408000dc4c783b */ /* 0x000fe20000004200 */
[----:B--2---:R-:W-:Y:S01]  /*b030*/  FFMA.FTZ R8, R25, c[0x0][0x2d0], -R24 ;  /* 0x0000b40019087a23 */ /* 0x004fe20000010818 */
[----:B-1----:R-:W-:-:S03]  /*b040*/  FMNMX.FTZ R174, R174, R7, !PT ;  /* 0x00000007aeae7209 */ /* 0x002fc60007810000 */
[----:B------:R1:W-:Y:S01]  /*b050*/  MUFU.EX2 R239, R8 ;  /* 0x0000000800ef7308 */ /* 0x0003e20000000800 */
[C---:B------:R-:W-:Y:S01]  /*b060*/  FSETP.NEU.FTZ.AND P0, PT, R174.reuse, -INF , PT ;  /* 0xff800000ae00780b */ /* 0x040fe20003f1d000 */
[----:B------:R-:W-:-:S05]  /*b070*/  FMUL.FTZ R7, R174, c[0x0][0x2d0] ;  /* 0x0000b400ae077a20 */ /* 0x000fca0000410000 */
[----:B------:R-:W-:Y:S02]  /*b080*/  FSEL R7, R7, RZ, P0 ;  /* 0x000000ff07077208 */ /* 0x000fe40000000000 */
[----:B------:R-:W-:Y:S02]  /*b090*/  ISETP.GT.AND P0, PT, R2, 0x21, !P4 ;  /* 0x000000210200780c */ /* 0x000fe40006704270 */
[----:B----4-:R-:W-:Y:S01]  /*b0a0*/  FMNMX.FTZ R173, R173, R10, !PT ;  /* 0x0000000aadad7209 */ /* 0x010fe20007810000 */
[--C-:B------:R-:W-:Y:S01]  /*b0b0*/  FFMA.FTZ R2, R27, c[0x0][0x2d0], -R7.reuse ;  /* 0x0000b4001b027a23 */ /* 0x100fe20000010807 */
[----:B------:R-:W-:Y:S01]  /*b0c0*/  ISETP.LT.OR P0, PT, R3, 0x22, P0 ;  /* 0x000000220300780c */ /* 0x000fe20000701670 */
[----:B------:R-:W-:Y:S01]  /*b0d0*/  FFMA.FTZ R9, R20, c[0x0][0x2d0], -R7 ;  /* 0x0000b40014097a23 */ /* 0x000fe20000010807 */
[----:B------:R-:W-:Y:S01]  /*b0e0*/  FSEL R27, R58, -INF , !P1 ;  /* 0xff8000003a1b7808 */ /* 0x000fe20004800000 */
[----:B-1----:R-:W-:Y:S01]  /*b0f0*/  FFMA.FTZ R8, R26, c[0x0][0x2d0], -R24 ;  /* 0x0000b4001a087a23 */ /* 0x002fe20000010818 */
[----:B------:R-:W-:Y:S01]  /*b100*/  MUFU.EX2 R238, R2 ;  /* 0x0000000200ee7308 */ /* 0x000fe20000000800 */
[----:B------:R-:W1:Y:S01]  /*b110*/  SHFL.BFLY PT, R10, R173, 0x1, 0x1f ;  /* 0x0c201f00ad0a7f89 */ /* 0x000e6200000e0000 */
[----:B------:R-:W-:-:S02]  /*b120*/  FSEL R25, R71, -INF , !P0 ;  /* 0xff80000047197808 */ /* 0x000fc40004000000 */
[----:B------:R-:W-:Y:S01]  /*b130*/  ISETP.LT.OR P0, PT, R3, 0x2a, P2 ;  /* 0x0000002a0300780c */ /* 0x000fe20001701670 */
[----:B------:R-:W-:Y:S01]  /*b140*/  LDSM.16.MT88.4 R68, [R220+0x2080] ;  /* 0x00208000dc44783b */ /* 0x000fe20000004200 */
[----:B---3--:R-:W-:Y:S02]  /*b150*/  F2FP.BF16.PACK_AB R20, R252, R176 ;  /* 0x000000b0fc14723e */ /* 0x008fe400000010ff */
[----:B------:R2:W3:Y:S01]  /*b160*/  MUFU.EX2 R188, R8 ;  /* 0x0000000800bc7308 */ /* 0x0004e20000000800 */
[----:B------:R-:W-:-:S07]  /*b170*/  FSEL R26, R59, -INF , !P0 ;  /* 0xff8000003b1a7808 */ /* 0x000fce0004000000 */
[----:B------:R-:W4:Y:S01]  /*b180*/  MUFU.EX2 R197, R9 ;  /* 0x0000000900c57308 */ /* 0x000f220000000800 */
[----:B--2---:R-:W-:Y:S01]  /*b190*/  FFMA.FTZ R8, R28, c[0x0][0x2d0], -R24 ;  /* 0x0000b4001c087a23 */ /* 0x004fe20000010818 */
[----:B-1----:R-:W-:Y:S02]  /*b1a0*/  FMNMX.FTZ R173, R173, R10, !PT ;  /* 0x0000000aadad7209 */ /* 0x002fe40007810000 */
[----:B---3--:R-:W-:-:S04]  /*b1b0*/  F2FP.BF16.PACK_AB R22, R188, R239 ;  /* 0x000000efbc16723e */ /* 0x008fc800000010ff */
[----:B------:R1:W-:Y:S01]  /*b1c0*/  MUFU.EX2 R177, R8 ;  /* 0x0000000800b17308 */ /* 0x0003e20000000800 */
[----:B------:R-:W-:Y:S02]  /*b1d0*/  FSETP.NEU.FTZ.AND P0, PT, R173, -INF , PT ;  /* 0xff800000ad00780b */ /* 0x000fe40003f1d000 */
[----:B----4-:R-:W-:Y:S01]  /*b1e0*/  F2FP.BF16.PACK_AB R21, R238, R197 ;  /* 0x000000c5ee15723e */ /* 0x010fe200000010ff */
[----:B-1----:R-:W-:-:S04]  /*b1f0*/  FFMA.FTZ R8, R29, c[0x0][0x2d0], -R24 ;  /* 0x0000b4001d087a23 */ /* 0x002fc80000010818 */
[----:B------:R1:W-:Y:S02]  /*b200*/  MUFU.EX2 R159, R8 ;  /* 0x00000008009f7308 */ /* 0x0003e40000000800 */
[----:B-1----:R-:W-:Y:S02]  /*b210*/  FFMA.FTZ R8, R30, c[0x0][0x2d0], -R24 ;  /* 0x0000b4001e087a23 */ /* 0x002fe40000010818 */
[----:B------:R-:W-:Y:S04]  /*b220*/  LDSM.16.MT88.4 R28, [R219+0x3880] ;  /* 0x00388000db1c783b */ /* 0x000fe80000004200 */
[----:B------:R1:W-:Y:S02]  /*b230*/  MUFU.EX2 R191, R8 ;  /* 0x0000000800bf7308 */ /* 0x0003e40000000800 */
[----:B-1----:R-:W-:-:S04]  /*b240*/  FMNMX.FTZ R8, R11, R12, !PT ;  /* 0x0000000c0b087209 */ /* 0x002fc80007810000 */
[----:B------:R-:W-:-:S04]  /*b250*/  FMNMX.FTZ R8, R14, R8, !PT ;  /* 0x000000080e087209 */ /* 0x000fc80007810000 */
[----:B------:R-:W-:-:S04]  /*b260*/  FMNMX.FTZ R8, R13, R8, !PT ;  /* 0x000000080d087209 */ /* 0x000fc80007810000 */
[----:B------:R-:W-:-:S04]  /*b270*/  FMNMX.FTZ R8, R18, R8, !PT ;  /* 0x0000000812087209 */ /* 0x000fc80007810000 */
[----:B------:R-:W-:-:S04]  /*b280*/  FMNMX.FTZ R8, R19, R8, !PT ;  /* 0x0000000813087209 */ /* 0x000fc80007810000 */
        /* <DEDUP_REMOVED lines=8> */
[----:B------:R2:W3:Y:S03]  /*b310*/  MUFU.EX2 R221, R2 ;  /* 0x0000000200dd7308 */ /* 0x0004e60000000800 */
[----:B------:R-:W-:-:S05]  /*b320*/  FMNMX.FTZ R3, R26, R3, !PT ;  /* 0x000000031a037209 */ /* 0x000fca0007810000 */
[----:B------:R-:W4:Y:S01]  /*b330*/  SHFL.BFLY PT, R9, R3, 0x2, 0x1f ;  /* 0x0c401f0003097f89 */ /* 0x000f2200000e0000 */
[----:B-1----:R-:W-:-:S04]  /*b340*/  FFMA.FTZ R8, R38, c[0x0][0x2d0], -R7 ;  /* 0x0000b40026087a23 */ /* 0x002fc80000010807 */
[----:B------:R1:W-:Y:S01]  /*b350*/  MUFU.EX2 R190, R8 ;  /* 0x0000000800be7308 */ /* 0x0003e20000000800 */
[----:B--2---:R-:W-:Y:S01]  /*b360*/  FFMA.FTZ R2, R34, c[0x0][0x2d0], -R7 ;  /* 0x0000b40022027a23 */ /* 0x004fe20000010807 */
[----:B---3--:R-:W-:-:S06]  /*b370*/  F2FP.BF16.PACK_AB R23, R221, R237 ;  /* 0x000000eddd17723e */ /* 0x008fcc00000010ff */
[----:B------:R2:W-:Y:S01]  /*b380*/  MUFU.EX2 R121, R2 ;  /* 0x0000000200797308 */ /* 0x0005e20000000800 */
[----:B------:R-:W-:Y:S01]  /*b390*/  HMMA.16816.F32.BF16 R116, R20, R60, RZ ;  /* 0x0000003c1474723c */ /* 0x000fe200000418ff */
[----:B-1----:R-:W-:Y:S01]  /*b3a0*/  FFMA.FTZ R8, R39, c[0x0][0x2d0], -R7 ;  /* 0x0000b40027087a23 */ /* 0x002fe20000010807 */
[----:B----4-:R-:W-:-:S05]  /*b3b0*/  FMNMX.FTZ R3, R3, R9, !PT ;  /* 0x0000000903037209 */ /* 0x010fca0007810000 */
[----:B------:R-:W1:Y:S01]  /*b3c0*/  MUFU.EX2 R47, R8 ;  /* 0x00000008002f7308 */ /* 0x000e620000000800 */
[----:B------:R-:W-:Y:S01]  /*b3d0*/  HMMA.16816.F32.BF16 R108, R20, R80, RZ ;  /* 0x00000050146c723c */ /* 0x000fe200000418ff */
[----:B--2---:R-:W-:-:S06]  /*b3e0*/  FFMA.FTZ R2, R36, c[0x0][0x2d0], -R7 ;  /* 0x0000b40024027a23 */ /* 0x004fcc0000010807 */
[----:B------:R2:W-:Y:S01]  /*b3f0*/  MUFU.EX2 R5, R2 ;  /* 0x0000000200057308 */ /* 0x0005e20000000800 */
[----:B------:R-:W-:Y:S01]  /*b400*/  HMMA.16816.F32.BF16 R104, R20, R72, RZ ;  /* 0x000000481468723c */ /* 0x000fe200000418ff */
[----:B-1----:R-:W-:-:S07]  /*b410*/  IMAD.MOV.U32 R4, RZ, RZ, R47 ;  /* 0x000000ffff047224 */ /* 0x002fce00078e002f */
[----:B------:R-:W-:Y:S01]  /*b420*/  HMMA.16816.F32.BF16 R112, R20, R68, RZ ;  /* 0x000000441470723c */ /* 0x000fe200000418ff */
[----:B------:R-:W-:Y:S01]  /*b430*/  F2FP.BF16.PACK_AB R15, R4, R190 ;  /* 0x000000be040f723e */ /* 0x000fe200000010ff */
[----:B--2---:R-:W-:-:S05]  /*b440*/  FMUL.FTZ R2, R173, c[0x0][0x2d0] ;  /* 0x0000b400ad027a20 */ /* 0x004fca0000410000 */
[----:B------:R-:W-:-:S05]  /*b450*/  FSEL R2, R2, RZ, P0 ;  /* 0x000000ff02027208 */ /* 0x000fca0000000000 */
[--C-:B------:R-:W-:Y:S02]  /*b460*/  FFMA.FTZ R8, R35, c[0x0][0x2d0], -R2.reuse ;  /* 0x0000b40023087a23 */ /* 0x100fe40000010802 */
[--C-:B------:R-:W-:Y:S01]  /*b470*/  FFMA.FTZ R0, R40, c[0x0][0x2d0], -R2.reuse ;  /* 0x0000b40028007a23 */ /* 0x100fe20000010802 */
[----:B------:R-:W-:Y:S01]  /*b480*/  LDSM.16.MT88.4 R32, [R220+0x3880] ;  /* 0x00388000dc20783b */ /* 0x000fe20000004200 */
[----:B------:R1:W-:Y:S08]  /*b490*/  MUFU.EX2 R178, R8 ;  /* 0x0000000800b27308 */ /* 0x0003f00000000800 */
[----:B------:R2:W-:Y:S01]  /*b4a0*/  MUFU.EX2 R195, R0 ;  /* 0x0000000000c37308 */ /* 0x0005e20000000800 */
[----:B-1----:R-:W-:-:S02]  /*b4b0*/  FFMA.FTZ R8, R37, c[0x0][0x2d0], -R2 ;  /* 0x0000b40025087a23 */ /* 0x002fc40000010802 */
[----:B------:R-:W-:Y:S05]  /*b4c0*/  LDSM.16.MT88.4 R36, [R218+0x3880] ;  /* 0x00388000da24783b */ /* 0x000fea0000004200 */
[----:B------:R1:W3:Y:S01]  /*b4d0*/  MUFU.EX2 R179, R8 ;  /* 0x0000000800b37308 */ /* 0x0002e20000000800 */
[----:B--2---:R-:W-:-:S07]  /*b4e0*/  FFMA.FTZ R0, R41, c[0x0][0x2d0], -R2 ;  /* 0x0000b40029007a23 */ /* 0x004fce0000010802 */
[----:B------:R2:W-:Y:S01]  /*b4f0*/  MUFU.EX2 R196, R0 ;  /* 0x0000000000c47308 */ /* 0x0005e20000000800 */
[----:B-1----:R-:W1:Y:S01]  /*b500*/  SHFL.BFLY PT, R8, R3, 0x1, 0x1f ;  /* 0x0c201f0003087f89 */ /* 0x002e6200000e0000 */
[----:B---3--:R-:W-:Y:S01]  /*b510*/  F2FP.BF16.PACK_AB R16, R179, R178 ;  /* 0x000000b2b310723e */ /* 0x008fe200000010ff */
[----:B--2---:R-:W-:-:S05]  /*b520*/  FFMA.FTZ R0, R42, c[0x0][0x2d0], -R2 ;  /* 0x0000b4002a007a23 */ /* 0x004fca0000010802 */
[----:B------:R2:W-:Y:S01]  /*b530*/  MUFU.EX2 R157, R0 ;  /* 0x00000000009d7308 */ /* 0x0005e20000000800 */
[----:B-1----:R-:W-:Y:S01]  /*b540*/  FMNMX.FTZ R168, R3, R8, !PT ;  /* 0x0000000803a87209 */ /* 0x002fe20007810000 */
[--C-:B------:R-:W-:Y:S02]  /*b550*/  FFMA.FTZ R3, R44, c[0x0][0x2d0], -R2.reuse ;  /* 0x0000b4002c037a23 */ /* 0x100fe40000010802 */
[----:B--2---:R-:W-:Y:S01]  /*b560*/  FFMA.FTZ R0, R43, c[0x0][0x2d0], -R2 ;  /* 0x0000b4002b007a23 */ /* 0x004fe20000010802 */
[----:B------:R-:W-:-:S03]  /*b570*/  FSETP.NEU.FTZ.AND P0, PT, R168, -INF , PT ;  /* 0xff800000a800780b */ /* 0x000fc60003f1d000 */
[----:B------:R-:W-:Y:S01]  /*b580*/  MUFU.EX2 R216, R3 ;  /* 0x0000000300d87308 */ /* 0x000fe20000000800 */
[----:B------:R-:W1:Y:S07]  /*b590*/  LDSM.16.MT88.4 R40, [R220+0x2880] ;  /* 0x00288000dc28783b */ /* 0x000e6e0000004200 */
[----:B------:R2:W-:Y:S02]  /*b5a0*/  MUFU.EX2 R120, R0 ;  /* 0x0000000000787308 */ /* 0x0005e40000000800 */
[----:B--2---:R-:W-:-:S05]  /*b5b0*/  FMUL.FTZ R0, R168, c[0x0][0x2d0] ;  /* 0x0000b400a8007a20 */ /* 0x004fca0000410000 */
[----:B------:R-:W-:-:S05]  /*b5c0*/  FSEL R0, R0, RZ, P0 ;  /* 0x000000ff00007208 */ /* 0x000fca0000000000 */
[--C-:B------:R-:W-:Y:S02]  /*b5d0*/  FFMA.FTZ R3, R11, c[0x0][0x2d0], -R0.reuse ;  /* 0x0000b4000b037a23 */ /* 0x100fe40000010800 */
[----:B------:R-:W-:Y:S02]  /*b5e0*/  HMMA.16816.F32.BF16 R8, R20, R48, RZ ;  /* 0x000000301408723c */ /* 0x000fe400000418ff */
[----:B------:R2:W-:Y:S02]  /*b5f0*/  MUFU.EX2 R169, R3 ;  /* 0x0000000300a97308 */ /* 0x0005e40000000800 */
[----:B--2---:R-:W-:Y:S01]  /*b600*/  FFMA.FTZ R3, R12, c[0x0][0x2d0], -R0 ;  /* 0x0000b4000c037a23 */ /* 0x004fe20000010800 */
[----:B------:R-:W-:-:S05]  /*b610*/  F2FP.BF16.PACK_AB R12, R159, R177 ;  /* 0x000000b19f0c723e */ /* 0x000fca00000010ff */
[----:B------:R2:W3:Y:S02]  /*b620*/  MUFU.EX2 R189, R3 ;  /* 0x0000000300bd7308 */ /* 0x0004e40000000800 */
[----:B--2---:R-:W-:Y:S01]  /*b630*/  FFMA.FTZ R3, R14, c[0x0][0x2d0], -R0 ;  /* 0x0000b4000e037a23 */ /* 0x004fe20000010800 */
[----:B---3--:R-:W-:Y:S02]  /*b640*/  F2FP.BF16.PACK_AB R17, R189, R169 ;  /* 0x000000a9bd11723e */ /* 0x008fe400000010ff */
[----:B------:R-:W-:-:S03]  /*b650*/  F2FP.BF16.PACK_AB R14, R235, R191 ;  /* 0x000000bfeb0e723e */ /* 0x000fc600000010ff */
[----:B------:R2:W-:Y:S02]  /*b660*/  MUFU.EX2 R170, R3 ;  /* 0x0000000300aa7308 */ /* 0x0005e40000000800 */
[----:B--2---:R-:W-:Y:S01]  /*b670*/  FFMA.FTZ R3, R13, c[0x0][0x2d0], -R0 ;  /* 0x0000b4000d037a23 */ /* 0x004fe20000010800 */
[----:B------:R-:W-:-:S05]  /*b680*/  F2FP.BF16.PACK_AB R13, R5, R121 ;  /* 0x00000079050d723e */ /* 0x000fca00000010ff */
[----:B------:R2:W-:Y:S02]  /*b690*/  MUFU.EX2 R171, R3 ;  /* 0x0000000300ab7308 */ /* 0x0005e40000000800 */
[C---:B------:R-:W-:Y:S07]  /*b6a0*/  HMMA.16816.F32.BF16 R180, R12.reuse, R84, R8 ;  /* 0x000000540cb4723c */ /* 0x040fee0000041808 */
[----:B------:R-:W-:Y:S01]  /*b6b0*/  F2FP.BF16.PACK_AB R8, R120, R157 ;  /* 0x0000009d7808723e */ /* 0x000fe200000010ff */
[----:B------:R-:W-:Y:S01]  /*b6c0*/  HMMA.16816.F32.BF16 R124, R12, R52, R108 ;  /* 0x000000340c7c723c */ /* 0x000fe2000004186c */
[----:B--2---:R-:W-:-:S04]  /*b6d0*/  FFMA.FTZ R3, R46, c[0x0][0x2d0], -R2 ;  /* 0x0000b4002e037a23 */ /* 0x004fc80000010802 */
[----:B------:R2:W3:Y:S03]  /*b6e0*/  MUFU.EX2 R198, R3 ;  /* 0x0000000300c67308 */ /* 0x0004e60000000800 */
[----:B-1----:R-:W-:Y:S01]  /*b6f0*/  HMMA.16816.F32.BF16 R248, R12, R40, R112 ;  /* 0x000000280cf8723c */ /* 0x002fe20000041870 */
[----:B--2---:R-:W-:Y:S01]  /*b700*/  FFMA.FTZ R3, R18, c[0x0][0x2d0], -R0 ;  /* 0x0000b40012037a23 */ /* 0x004fe20000010800 */
[----:B------:R-:W-:Y:S11]  /*b710*/  F2FP.BF16.PACK_AB R18, R196, R195 ;  /* 0x000000c3c412723e */ /* 0x000ff600000010ff */
[----:B------:R-:W-:Y:S03]  /*b720*/  @!UPT UIADD3 URZ, URZ, URZ, URZ ;  /* 0x0000003f3f3ff290 */ /* 0x000fe6000fffe03f */
[----:B------:R-:W-:Y:S01]  /*b730*/  IMAD.MOV.U32 R193, RZ, RZ, R125 ;  /* 0x000000ffffc17224 */ /* 0x000fe200078e007d */
[----:B---3--:R-:W-:Y:S01]  /*b740*/  F2FP.BF16.PACK_AB R10, R198, R216 ;  /* 0x000000d8c60a723e */ /* 0x008fe200000010ff */
[----:B------:R1:W-:Y:S01]  /*b750*/  MUFU.EX2 R208, R3 ;  /* 0x0000000300d07308 */ /* 0x0003e20000000800 */
[----:B------:R-:W-:Y:S01]  /*b760*/  MOV R194, R124 ;  /* 0x0000007c00c27202 */ /* 0x000fe20000000f00 */
[----:B------:R-:W-:Y:S01]  /*b770*/  IMAD.MOV.U32 R192, RZ, RZ, R126 ;  /* 0x000000ffffc07224 */ /* 0x000fe200078e007e */
[----:B------:R-:W-:Y:S01]  /*b780*/  MOV R6, R127 ;  /* 0x0000007f00067202 */ /* 0x000fe20000000f00 */
[----:B-1----:R-:W-:Y:S01]  /*b790*/  FFMA.FTZ R3, R19, c[0x0][0x2d0], -R0 ;  /* 0x0000b40013037a23 */ /* 0x002fe20000010800 */
[----:B------:R-:W-:-:S03]  /*b7a0*/  F2FP.BF16.PACK_AB R19, R171, R170 ;  /* 0x000000aaab13723e */ /* 0x000fc600000010ff */
[----:B------:R1:W2:Y:S04]  /*b7b0*/  MUFU.EX2 R175, R3 ;  /* 0x0000000300af7308 */ /* 0x0002a80000000800 */
[C---:B------:R-:W-:Y:S08]  /*b7c0*/  HMMA.16816.F32.BF16 R92, R16.reuse, R80, RZ ;  /* 0x00000050105c723c */ /* 0x040ff000000418ff */
[C---:B------:R-:W-:Y:S01]  /*b7d0*/  HMMA.16816.F32.BF16 R64, R16.reuse, R48, RZ ;  /* 0x000000301040723c */ /* 0x040fe200000418ff */
[--C-:B-1----:R-:W-:Y:S01]  /*b7e0*/  FFMA.FTZ R3, R45, c[0x0][0x2d0], -R0.reuse ;  /* 0x0000b4002d037a23 */ /* 0x102fe20000010800 */
[----:B--2---:R-:W-:Y:S01]  /*b7f0*/  F2FP.BF16.PACK_AB R9, R175, R208 ;  /* 0x000000d0af09723e */ /* 0x004fe200000010ff */
[----:B------:R-:W1:Y:S02]  /*b800*/  LDSM.16.MT88.4 R44, [R218+0x2880] ;  /* 0x00288000da2c783b */ /* 0x000e640000004200 */
[----:B------:R2:W-:Y:S03]  /*b810*/  MUFU.EX2 R210, R3 ;  /* 0x0000000300d27308 */ /* 0x0005e60000000800 */
[C---:B------:R-:W-:Y:S08]  /*b820*/  HMMA.16816.F32.BF16 R100, R16.reuse, R60, RZ ;  /* 0x0000003c1064723c */ /* 0x040ff000000418ff */
[----:B------:R-:W-:Y:S01]  /*b830*/  HMMA.16816.F32.BF16 R88, R16, R72, RZ ;  /* 0x000000481058723c */ /* 0x000fe200000418ff */
[----:B--2---:R-:W-:-:S07]  /*b840*/  FFMA.FTZ R3, R56, c[0x0][0x2d0], -R0 ;  /* 0x0000b40038037a23 */ /* 0x004fce0000010800 */
[C---:B------:R-:W-:Y:S01]  /*b850*/  HMMA.16816.F32.BF16 R96, R16.reuse, R68, RZ ;  /* 0x000000441060723c */ /* 0x040fe200000418ff */
[----:B------:R-:W2:Y:S01]  /*b860*/  LDSM.16.MT88.4 R56, [R217+0x4080] ;  /* 0x00408000d938783b */ /* 0x000ea20000004200 */
[----:B------:R-:W3:Y:S06]  /*b870*/  MUFU.EX2 R209, R3 ;  /* 0x0000000300d17308 */ /* 0x000eec0000000800 */
[C---:B------:R-:W-:Y:S08]  /*b880*/  HMMA.16816.F32.BF16 R112, R16.reuse, R36, RZ ;  /* 0x000000241070723c */ /* 0x040ff000000418ff */
[----:B------:R-:W-:Y:S01]  /*b890*/  HMMA.16816.F32.BF16 R108, R16, R50, RZ ;  /* 0x00000032106c723c */ /* 0x000fe200000418ff */
[----:B---3--:R-:W-:-:S07]  /*b8a0*/  F2FP.BF16.PACK_AB R11, R209, R210 ;  /* 0x000000d2d10b723e */ /* 0x008fce00000010ff */
[----:B-1----:R-:W-:Y:S08]  /*b8b0*/  HMMA.16816.F32.BF16 R240, R12, R44, R116 ;  /* 0x0000002c0cf0723c */ /* 0x002ff00000041874 */
[C---:B------:R-:W-:Y:S01]  /*b8c0*/  HMMA.16816.F32.BF16 R92, R8.reuse, R52, R92 ;  /* 0x00000034085c723c */ /* 0x040fe2000004185c */
[----:B------:R-:W3:Y:S04]  /*b8d0*/  LDL R53, [R1+0x64] ;  /* 0x0000640001357983 */ /* 0x000ee80000100800 */
[----:B------:R-:W3:Y:S03]  /*b8e0*/  LDL R52, [R1+0x58] ;  /* 0x0000580001347983 */ /* 0x000ee60000100800 */
[C---:B------:R-:W-:Y:S01]  /*b8f0*/  HMMA.16816.F32.BF16 R184, R8.reuse, R84, R64 ;  /* 0x0000005408b8723c */ /* 0x040fe20000041840 */
[----:B------:R-:W1:Y:S07]  /*b900*/  LDSM.16.MT88.4 R64, [R218+0x4080] ;  /* 0x00408000da40783b */ /* 0x000e6e0000004200 */
[C---:B------:R-:W-:Y:S08]  /*b910*/  HMMA.16816.F32.BF16 R164, R8.reuse, R44, R100 ;  /* 0x0000002c08a4723c */ /* 0x040ff00000041864 */
[----:B------:R-:W-:Y:S01]  /*b920*/  IMAD.MOV.U32 R85, RZ, RZ, R95 ;  /* 0x000000ffff557224 */ /* 0x000fe200078e005f */
[----:B------:R-:W-:Y:S01]  /*b930*/  MOV R45, R94 ;  /* 0x0000005e002d7202 */ /* 0x000fe20000000f00 */
[----:B------:R-:W-:Y:S01]  /*b940*/  IMAD.MOV.U32 R84, RZ, RZ, R93 ;  /* 0x000000ffff547224 */ /* 0x000fe200078e005d */
[----:B--2---:R-:W-:Y:S01]  /*b950*/  HMMA.16816.F32.BF16 R88, R8, R56, R88 ;  /* 0x000000380858723c */ /* 0x004fe20000041858 */
[----:B------:R-:W-:-:S07]  /*b960*/  IMAD.MOV.U32 R158, RZ, RZ, R92 ;  /* 0x000000ffff9e7224 */ /* 0x000fce00078e005c */
[----:B------:R-:W-:Y:S07]  /*b970*/  HMMA.16816.F32.BF16 R92, R12, R56, R104 ;  /* 0x000000380c5c723c */ /* 0x000fee0000041868 */
[----:B------:R-:W-:Y:S01]  /*b980*/  IMAD.MOV.U32 R57, RZ, RZ, R121 ;  /* 0x000000ffff397224 */ /* 0x000fe200078e0079 */
[----:B------:R-:W-:Y:S01]  /*b990*/  HMMA.16816.F32.BF16 R244, R8, R40, R96 ;  /* 0x0000002808f4723c */ /* 0x000fe20000041860 */
[----:B------:R-:W-:-:S07]  /*b9a0*/  IMAD.MOV.U32 R56, RZ, RZ, R120 ;  /* 0x000000ffff387224 */ /* 0x000fce00078e0078 */
[----:B------:R-:W-:Y:S01]  /*b9b0*/  HMMA.16816.F32.BF16 R96, R16, R32, RZ ;  /* 0x000000201060723c */ /* 0x000fe200000418ff */
[----:B------:R-:W-:Y:S01]  /*b9c0*/  MOV R44, R90 ;  /* 0x0000005a002c7202 */ /* 0x000fe20000000f00 */
[----:B------:R-:W-:Y:S01]  /*b9d0*/  IMAD.MOV.U32 R41, RZ, RZ, R91 ;  /* 0x000000ffff297224 */ /* 0x000fe200078e005b */
[----:B------:R-:W-:Y:S01]  /*b9e0*/  MOV R3, R89 ;  /* 0x0000005900037202 */ /* 0x000fe20000000f00 */
[----:B------:R-:W-:-:S04]  /*b9f0*/  IMAD.MOV.U32 R40, RZ, RZ, R88 ;  /* 0x000000ffff287224 */ /* 0x000fc800078e0058 */
[----:B------:R-:W-:Y:S01]  /*ba00*/  IMAD.MOV.U32 R163, RZ, RZ, R93 ;  /* 0x000000ffffa37224 */ /* 0x000fe200078e005d */
[----:B------:R-:W-:Y:S01]  /*ba10*/  MOV R162, R94 ;  /* 0x0000005e00a27202 */ /* 0x000fe20000000f00 */
        /* <DEDUP_REMOVED lines=9> */
[----:B------:R-:W-:Y:S01]  /*bab0*/  HMMA.16816.F32.BF16 R136, R16, R30, RZ ;  /* 0x0000001e1088723c */ /* 0x000fe200000418ff */
[----:B------:R-:W2:Y:S07]  /*bac0*/  LDSM.16.MT88.4 R16, [R219+0x4080] ;  /* 0x00408000db10783b */ /* 0x000eae0000004200 */
[C---:B------:R-:W-:Y:S08]  /*bad0*/  HMMA.16816.F32.BF16 R104, R20.reuse, R36, RZ ;  /* 0x000000241468723c */ /* 0x040ff000000418ff */
[C---:B------:R-:W-:Y:S08]  /*bae0*/  HMMA.16816.F32.BF16 R100, R20.reuse, R32, RZ ;  /* 0x000000201464723c */ /* 0x040ff000000418ff */
[C---:B------:R-:W-:Y:S08]  /*baf0*/  HMMA.16816.F32.BF16 R72, R20.reuse, R74, RZ ;  /* 0x0000004a1448723c */ /* 0x040ff000000418ff */
[C---:B------:R-:W-:Y:S08]  /*bb00*/  HMMA.16816.F32.BF16 R80, R20.reuse, R82, RZ ;  /* 0x000000521450723c */ /* 0x040ff000000418ff */
[C---:B------:R-:W-:Y:S08]  /*bb10*/  HMMA.16816.F32.BF16 R88, R20.reuse, R50, RZ ;  /* 0x000000321458723c */ /* 0x040ff000000418ff */
[----:B------:R-:W-:Y:S08]  /*bb20*/  HMMA.16816.F32.BF16 R60, R20, R62, RZ ;  /* 0x0000003e143c723c */ /* 0x000ff000000418ff */
[C---:B-1----:R-:W-:Y:S08]  /*bb30*/  HMMA.16816.F32.BF16 R204, R12.reuse, R64, R104 ;  /* 0x000000400ccc723c */ /* 0x042ff00000041868 */
[C---:B------:R-:W-:Y:S08]  /*bb40*/  HMMA.16816.F32.BF16 R104, R12.reuse, R76, R100 ;  /* 0x0000004c0c68723c */ /* 0x040ff00000041864 */
[----:B------:R-:W-:Y:S08]  /*bb50*/  HMMA.16816.F32.BF16 R100, R12, R58, R72 ;  /* 0x0000003a0c64723c */ /* 0x000ff00000041848 */
[----:B--2---:R-:W-:Y:S08]  /*bb60*/  HMMA.16816.F32.BF16 R72, R8, R16, R92 ;  /* 0x000000100848723c */ /* 0x004ff0000004185c */
[C---:B------:R-:W-:Y:S08]  /*bb70*/  HMMA.16816.F32.BF16 R68, R20.reuse, R70, RZ ;  /* 0x000000461444723c */ /* 0x040ff000000418ff */
[C---:B------:R-:W-:Y:S08]  /*bb80*/  HMMA.16816.F32.BF16 R48, R20.reuse, R38, RZ ;  /* 0x000000261430723c */ /* 0x040ff000000418ff */
[C---:B------:R-:W-:Y:S08]  /*bb90*/  HMMA.16816.F32.BF16 R36, R20.reuse, R34, RZ ;  /* 0x000000221424723c */ /* 0x040ff000000418ff */
[C---:B------:R-:W-:Y:S07]  /*bba0*/  HMMA.16816.F32.BF16 R32, R20.reuse, R28, RZ ;  /* 0x0000001c1420723c */ /* 0x040fee00000418ff */
[----:B------:R-:W-:Y:S01]  /*bbb0*/  MOV R28, R179 ;  /* 0x000000b3001c7202 */ /* 0x000fe20000000f00 */
[----:B------:R-:W-:Y:S01]  /*bbc0*/  HMMA.16816.F32.BF16 R20, R20, R30, RZ ;  /* 0x0000001e1414723c */ /* 0x000fe200000418ff */
[----:B------:R-:W-:-:S06]  /*bbd0*/  IMAD.MOV.U32 R29, RZ, RZ, R178 ;  /* 0x000000ffff1d7224 */ /* 0x000fcc00078e00b2 */
[----:B------:R-:W-:Y:S01]  /*bbe0*/  IMAD.MOV.U32 R30, RZ, RZ, R177 ;  /* 0x000000ffff1e7224 */ /* 0x000fe200078e00b1 */
[----:B------:R-:W-:Y:S01]  /*bbf0*/  MOV R31, R176 ;  /* 0x000000b0001f7202 */ /* 0x000fe20000000f00 */
[C---:B------:R-:W-:Y:S08]  /*bc00*/  HMMA.16816.F32.BF16 R88, R12.reuse, R86, R88 ;  /* 0x000000560c58723c */ /* 0x040ff00000041858 */
[C---:B------:R-:W-:Y:S07]  /*bc10*/  HMMA.16816.F32.BF16 R176, R12.reuse, R54, R80 ;  /* 0x000000360cb0723c */ /* 0x040fee0000041850 */
[----:B------:R-:W-:Y:S01]  /*bc20*/  IMAD.MOV.U32 R81, RZ, RZ, R198 ;  /* 0x000000ffff517224 */ /* 0x000fe200078e00c6 */
[----:B------:R-:W-:Y:S01]  /*bc30*/  MOV R83, R196 ;  /* 0x000000c400537202 */ /* 0x000fe20000000f00 */
[----:B------:R-:W-:Y:S01]  /*bc40*/  IMAD.MOV.U32 R82, RZ, RZ, R197 ;  /* 0x000000ffff527224 */ /* 0x000fe200078e00c5 */
[----:B------:R-:W-:Y:S08]  /*bc50*/  HMMA.16816.F32.BF16 R60, R12, R46, R60 ;  /* 0x0000002e0c3c723c */ /* 0x000ff0000004183c */
[----:B------:R-:W-:Y:S07]  /*bc60*/  HMMA.16816.F32.BF16 R196, R8, R64, R112 ;  /* 0x0000004008c4723c */ /* 0x000fee0000041870 */
[----:B------:R-:W-:Y:S01]  /*bc70*/  IMAD.MOV.U32 R115, RZ, RZ, R3 ;  /* 0x000000ffff737224 */ /* 0x000fe200078e0003 */
[----:B------:R-:W-:Y:S01]  /*bc80*/  HMMA.16816.F32.BF16 R68, R12, R42, R68 ;  /* 0x0000002a0c44723c */ /* 0x000fe20000041844 */
[----:B------:R-:W-:-:S02]  /*bc90*/  FFMA.FTZ R3, R156, c[0x0][0x2d0], -R24 ;  /* 0x0000b4009c037a23 */ /* 0x000fc40000010818 */
[----:B------:R-:W-:Y:S02]  /*bca0*/  IMAD.MOV.U32 R113, RZ, RZ, R85 ;  /* 0x000000ffff717224 */ /* 0x000fe400078e0055 */
[----:B------:R-:W-:-:S03]  /*bcb0*/  IMAD.MOV.U32 R65, RZ, RZ, R84 ;  /* 0x000000ffff417224 */ /* 0x000fc600078e0054 */
[----:B------:R-:W-:Y:S01]  /*bcc0*/  HMMA.16816.F32.BF16 R84, R8, R86, R108 ;  /* 0x000000560854723c */ /* 0x000fe2000004186c */
[----:B------:R1:W-:Y:S01]  /*bcd0*/  MUFU.EX2 R109, R3 ;  /* 0x00000003006d7308 */ /* 0x0003e20000000800 */
[----:B------:R-:W-:Y:S01]  /*bce0*/  MOV R112, R45 ;  /* 0x0000002d00707202 */ /* 0x000fe20000000f00 */
[----:B------:R-:W-:Y:S02]  /*bcf0*/  IMAD.MOV.U32 R80, RZ, RZ, R44 ;  /* 0x000000ffff507224 */ /* 0x000fe400078e002c */
[----:B------:R-:W-:-:S03]  /*bd00*/  IMAD.MOV.U32 R92, RZ, RZ, R75 ;  /* 0x000000ffff5c7224 */ /* 0x000fc600078e004b */
[----:B------:R-:W-:Y:S01]  /*bd10*/  HMMA.16816.F32.BF16 R44, R8, R46, R116 ;  /* 0x0000002e082c723c */ /* 0x000fe20000041874 */
[----:B------:R-:W-:Y:S01]  /*bd20*/  IMAD.MOV.U32 R75, RZ, RZ, R81 ;  /* 0x000000ffff4b7224 */ /* 0x000fe200078e0051 */
[----:B------:R-:W-:-:S06]  /*bd30*/  MOV R114, R40 ;  /* 0x0000002800727202 */ /* 0x000fcc0000000f00 */
[----:B------:R-:W-:Y:S01]  /*bd40*/  HMMA.16816.F32.BF16 R212, R8, R76, R96 ;  /* 0x0000004c08d4723c */ /* 0x000fe20000041860 */
[----:B-1----:R-:W-:-:S04]  /*bd50*/  FFMA.FTZ R3, R155, c[0x0][0x2d0], -R24 ;  /* 0x0000b4009b037a23 */ /* 0x002fc80000010818 */
[----:B------:R1:W-:Y:S01]  /*bd60*/  MUFU.EX2 R116, R3 ;  /* 0x0000000300747308 */ /* 0x0003e20000000800 */
[----:B------:R-:W-:Y:S02]  /*bd70*/  IMAD.MOV.U32 R81, RZ, RZ, R41 ;  /* 0x000000ffff517224 */ /* 0x000fe400078e0029 */
[C---:B------:R-:W-:Y:S08]  /*bd80*/  HMMA.16816.F32.BF16 R40, R8.reuse, R42, R120 ;  /* 0x0000002a0828723c */ /* 0x040ff00000041878 */
[----:B------:R-:W-:Y:S01]  /*bd90*/  HMMA.16816.F32.BF16 R124, R8, R54, R124 ;  /* 0x00000036087c723c */ /* 0x000fe2000004187c */
[----:B-1----:R-:W-:Y:S01]  /*bda0*/  FFMA.FTZ R3, R154, c[0x0][0x2d0], -R24 ;  /* 0x0000b4009a037a23 */ /* 0x002fe20000010818 */
[----:B------:R-:W-:Y:S01]  /*bdb0*/  MOV R93, R74 ;  /* 0x0000004a005d7202 */ /* 0x000fe20000000f00 */
[----:B------:R-:W-:-:S05]  /*bdc0*/  IMAD.MOV.U32 R95, RZ, RZ, R72 ;  /* 0x000000ffff5f7224 */ /* 0x000fca00078e0048 */
[C---:B------:R-:W-:Y:S01]  /*bdd0*/  HMMA.16816.F32.BF16 R200, R12.reuse, R16, R32 ;  /* 0x000000100cc8723c */ /* 0x040fe20000041820 */
[----:B------:R1:W-:Y:S01]  /*bde0*/  MUFU.EX2 R122, R3 ;  /* 0x00000003007a7308 */ /* 0x0003e20000000800 */
        /* <DEDUP_REMOVED lines=13> */
[----:B-1----:R-:W-:-:S04]  /*bec0*/  FFMA.FTZ R3, R153, c[0x0][0x2d0], -R24 ;  /* 0x0000b40099037a23 */ /* 0x002fc80000010818 */
[----:B------:R1:W2:Y:S01]  /*bed0*/  MUFU.EX2 R119, R3 ;  /* 0x0000000300777308 */ /* 0x0002a20000000800 */
[----:B------:R-:W-:Y:S02]  /*bee0*/  IMAD.MOV.U32 R99, RZ, RZ, R190 ;  /* 0x000000ffff637224 */ /* 0x000fe400078e00be */
[C---:B------:R-:W-:Y:S08]  /*bef0*/  HMMA.16816.F32.BF16 R36, R12.reuse, R78, R36 ;  /* 0x0000004e0c24723c */ /* 0x040ff00000041824 */
[----:B------:R-:W-:Y:S01]  /*bf00*/  HMMA.16816.F32.BF16 R32, R12, R18, R20 ;  /* 0x000000120c20723c */ /* 0x000fe20000041814 */
[----:B-1----:R-:W-:-:S04]  /*bf10*/  FFMA.FTZ R3, R152, c[0x0][0x2d0], -R7 ;  /* 0x0000b40098037a23 */ /* 0x002fc80000010807 */
[----:B------:R1:W-:Y:S02]  /*bf20*/  MUFU.EX2 R238, R3 ;  /* 0x0000000300ee7308 */ /* 0x0003e40000000800 */
[----:B-1----:R-:W-:-:S06]  /*bf30*/  FFMA.FTZ R3, R151, c[0x0][0x2d0], -R7 ;  /* 0x0000b40097037a23 */ /* 0x002fcc0000010807 */
[----:B------:R1:W4:Y:S02]  /*bf40*/  MUFU.EX2 R239, R3 ;  /* 0x0000000300ef7308 */ /* 0x0003240000000800 */
[----:B-1----:R-:W-:-:S06]  /*bf50*/  FFMA.FTZ R3, R150, c[0x0][0x2d0], -R7 ;  /* 0x0000b40096037a23 */ /* 0x002fcc0000010807 */
[----:B------:R1:W-:Y:S02]  /*bf60*/  MUFU.EX2 R252, R3 ;  /* 0x0000000300fc7308 */ /* 0x0003e40000000800 */
[----:B-1----:R-:W-:-:S06]  /*bf70*/  FFMA.FTZ R3, R149, c[0x0][0x2d0], -R7 ;  /* 0x0000b40095037a23 */ /* 0x002fcc0000010807 */
[----:B------:R1:W1:Y:S02]  /*bf80*/  MUFU.EX2 R237, R3 ;  /* 0x0000000300ed7308 */ /* 0x0002640000000800 */
[----:B-1----:R-:W-:-:S06]  /*bf90*/  FFMA.FTZ R3, R147, c[0x0][0x2d0], -R2 ;  /* 0x0000b40093037a23 */ /* 0x002fcc0000010802 */
[----:B------:R1:W-:Y:S01]  /*bfa0*/  MUFU.EX2 R55, R3 ;  /* 0x0000000300377308 */ /* 0x0003e20000000800 */
[----:B------:R-:W-:Y:S02]  /*bfb0*/  IMAD.MOV.U32 R73, RZ, RZ, R31 ;  /* 0x000000ffff497224 */ /* 0x000fe400078e001f */
[----:B-1----:R-:W-:-:S05]  /*bfc0*/  FFMA.FTZ R3, R146, c[0x0][0x2d0], -R2 ;  /* 0x0000b40092037a23 */ /* 0x002fca0000010802 */
[----:B------:R1:W1:Y:S01]  /*bfd0*/  MUFU.EX2 R235, R3 ;  /* 0x0000000300eb7308 */ /* 0x0002620000000800 */
[----:B------:R-:W-:Y:S01]  /*bfe0*/  MOV R56, R189 ;  /* 0x000000bd00387202 */ /* 0x000fe20000000f00 */
[----:B------:R-:W-:Y:S01]  /*bff0*/  IMAD.MOV.U32 R57, RZ, RZ, R188 ;  /* 0x000000ffff397224 */ /* 0x000fe200078e00bc */
[----:B------:R-:W-:Y:S01]  /*c000*/  MOV R123, R108 ;  /* 0x0000006c007b7202 */ /* 0x000fe20000000f00 */
[----:B------:R-:W2:Y:S01]  /*c010*/  LDSM.16.MT88.4 R188, [R217+0x3080] ;  /* 0x00308000d9bc783b */ /* 0x000ea20000004200 */
[--C-:B-1----:R-:W-:Y:S02]  /*c020*/  FFMA.FTZ R3, R145, c[0x0][0x2d0], -R2.reuse ;  /* 0x0000b40091037a23 */ /* 0x102fe40000010802 */
[----:B------:R-:W-:-:S04]  /*c030*/  FFMA.FTZ R2, R148, c[0x0][0x2d0], -R2 ;  /* 0x0000b40094027a23 */ /* 0x000fc80000010802 */
[----:B------:R1:W-:Y:S01]  /*c040*/  MUFU.EX2 R24, R2 ;  /* 0x0000000200187308 */ /* 0x0003e20000000800 */
[----:B------:R-:W-:Y:S02]  /*c050*/  IMAD.MOV.U32 R117, RZ, RZ, R110 ;  /* 0x000000ffff757224 */ /* 0x000fe400078e006e */
[----:B------:R-:W-:Y:S01]  /*c060*/  IMAD.MOV.U32 R118, RZ, RZ, R111 ;  /* 0x000000ffff767224 */ /* 0x000fe200078e006f */
[----:B------:R-:W-:Y:S01]  /*c070*/  MOV R111, R72 ;  /* 0x00000048006f7202 */ /* 0x000fe20000000f00 */
[----:B------:R-:W-:Y:S02]  /*c080*/  IMAD.MOV.U32 R108, RZ, RZ, R77 ;  /* 0x000000ffff6c7224 */ /* 0x000fe400078e004d */
[----:B------:R-:W-:Y:S01]  /*c090*/  IMAD.MOV.U32 R110, RZ, RZ, R96 ;  /* 0x000000ffff6e7224 */ /* 0x000fe200078e0060 */
[----:B------:R-:W-:Y:S01]  /*c0a0*/  MOV R96, R75 ;  /* 0x0000004b00607202 */ /* 0x000fe20000000f00 */
[----:B-1----:R-:W-:Y:S01]  /*c0b0*/  FFMA.FTZ R2, R144, c[0x0][0x2d0], -R0 ;  /* 0x0000b40090027a23 */ /* 0x002fe20000010800 */
[----:B------:R-:W-:Y:S01]  /*c0c0*/  MOV R75, R161 ;  /* 0x000000a1004b7202 */ /* 0x000fe20000000f00 */
[----:B------:R-:W-:Y:S01]  /*c0d0*/  IMAD.MOV.U32 R77, RZ, RZ, R74 ;  /* 0x000000ffff4d7224 */ /* 0x000fe200078e004a */
[----:B------:R-:W1:Y:S01]  /*c0e0*/  LDSM.16.MT88.4 R144, [R218+0x3080] ;  /* 0x00308000da90783b */ /* 0x000e620000004200 */
[----:B------:R2:W-:Y:S01]  /*c0f0*/  MUFU.EX2 R7, R2 ;  /* 0x0000000200077308 */ /* 0x0005e20000000800 */
[----:B------:R-:W-:-:S02]  /*c100*/  IMAD.MOV.U32 R74, RZ, RZ, R162 ;  /* 0x000000ffff4a7224 */ /* 0x000fc400078e00a2 */
[----:B------:R-:W-:Y:S02]  /*c110*/  IMAD.MOV.U32 R72, RZ, RZ, R160 ;  /* 0x000000ffff487224 */ /* 0x000fe400078e00a0 */
[----:B--2---:R-:W-:Y:S02]  /*c120*/  FFMA.FTZ R2, R25, c[0x0][0x2d0], -R0 ;  /* 0x0000b40019027a23 */ /* 0x004fe40000010800 */
[----:B------:R-:W-:Y:S01]  /*c130*/  IMAD.MOV.U32 R25, RZ, RZ, R119 ;  /* 0x000000ffff197224 */ /* 0x000fe200078e0077 */
[----:B------:R-:W-:Y:S01]  /*c140*/  MOV R119, R76 ;  /* 0x0000004c00777202 */ /* 0x000fe20000000f00 */
[----:B------:R-:W-:Y:S02]  /*c150*/  IMAD.MOV.U32 R76, RZ, RZ, R73 ;  /* 0x000000ffff4c7224 */ /* 0x000fe400078e0049 */
[----:B------:R-:W-:Y:S02]  /*c160*/  IMAD.MOV.U32 R73, RZ, RZ, R163 ;  /* 0x000000ffff497224 */ /* 0x000fe400078e00a3 */
[----:B------:R-:W2:Y:S01]  /*c170*/  LDSM.16.MT88.4 R160, [R220+0x3080] ;  /* 0x00308000dca0783b */ /* 0x000ea20000004200 */
[----:B------:R-:W1:Y:S01]  /*c180*/  MUFU.EX2 R54, R3 ;  /* 0x0000000300367308 */ /* 0x000e620000000800 */
[----:B------:R-:W-:Y:S01]  /*c190*/  MOV R155, R76 ;  /* 0x0000004c009b7202 */ /* 0x000fe20000000f00 */
[----:B------:R-:W-:-:S06]  /*c1a0*/  IMAD.MOV.U32 R76, RZ, RZ, R99 ;  /* 0x000000ffff4c7224 */ /* 0x000fcc00078e0063 */
[----:B------:R1:W1:Y:S01]  /*c1b0*/  MUFU.EX2 R3, R2 ;  /* 0x0000000200037308 */ /* 0x0002620000000800 */
[----:B------:R-:W-:Y:S01]  /*c1c0*/  MOV R99, R6 ;  /* 0x0000000600637202 */ /* 0x000fe20000000f00 */
[--C-:B-1----:R-:W-:Y:S02]  /*c1d0*/  FFMA.FTZ R2, R27, c[0x0][0x2d0], -R0.reuse ;  /* 0x0000b4001b027a23 */ /* 0x102fe40000010800 */
[----:B------:R-:W-:-:S04]  /*c1e0*/  FFMA.FTZ R0, R26, c[0x0][0x2d0], -R0 ;  /* 0x0000b4001a007a23 */ /* 0x000fc80000010800 */
[----:B------:R-:W-:Y:S08]  /*c1f0*/  MUFU.EX2 R2, R2 ;  /* 0x0000000200027308 */ /* 0x000ff00000000800 */
[----:B------:R-:W1:Y:S01]  /*c200*/  MUFU.EX2 R6, R0 ;  /* 0x0000000000067308 */ /* 0x000e620000000800 */
[----:B------:R-:W-:Y:S01]  /*c210*/  IMAD.MOV.U32 R26, RZ, RZ, R122 ;  /* 0x000000ffff1a7224 */ /* 0x000fe200078e007a */
[----:B------:R-:W-:Y:S01]  /*c220*/  HMMA.16816.F32.BF16 R12, R8, R66, R132 ;  /* 0x00000042080c723c */ /* 0x000fe20000041884 */
[----:B------:R-:W-:Y:S01]  /*c230*/  IMAD.MOV.U32 R121, RZ, RZ, R118 ;  /* 0x000000ffff797224 */ /* 0x000fe200078e0076 */
[----:B------:R-:W-:Y:S01]  /*c240*/  MOV R118, R108 ;  /* 0x0000006c00767202 */ /* 0x000fe20000000f00 */
[----:B------:R-:W-:Y:S01]  /*c250*/  IMAD.MOV.U32 R108, RZ, RZ, R111 ;  /* 0x000000ffff6c7224 */ /* 0x000fe200078e006f */
[----:B------:R-:W-:-:S03]  /*c260*/  MOV R122, R117 ;  /* 0x00000075007a7202 */ /* 0x000fc60000000f00 */
[----:B------:R-:W-:Y:S02]  /*c270*/  F2FP.BF16.PACK_AB R132, R116, R109 ;  /* 0x0000006d7484723e */ /* 0x000fe400000010ff */
[----:B----4-:R-:W-:Y:S02]  /*c280*/  F2FP.BF16.PACK_AB R133, R239, R238 ;  /* 0x000000eeef85723e */ /* 0x010fe400000010ff */
[----:B------:R-:W-:Y:S02]  /*c290*/  F2FP.BF16.PACK_AB R134, R25, R26 ;  /* 0x0000001a1986723e */ /* 0x000fe400000010ff */
[----:B------:R-:W-:Y:S01]  /*c2a0*/  F2FP.BF16.PACK_AB R135, R237, R252 ;  /* 0x000000fced87723e */ /* 0x000fe200000010ff */
[----:B------:R-:W-:Y:S01]  /*c2b0*/  HMMA.16816.F32.BF16 R20, R8, R58, R128 ;  /* 0x0000003a0814723c */ /* 0x000fe20000041880 */
[----:B------:R-:W-:Y:S02]  /*c2c0*/  IMAD.MOV.U32 R120, RZ, RZ, R119 ;  /* 0x000000ffff787224 */ /* 0x000fe400078e0077 */
[----:B------:R-:W-:Y:S01]  /*c2d0*/  IMAD.MOV.U32 R117, RZ, RZ, R110 ;  /* 0x000000ffff757224 */ /* 0x000fe200078e006e */
[----:B------:R-:W-:Y:S01]  /*c2e0*/  MOV R110, R97 ;  /* 0x00000061006e7202 */ /* 0x000fe20000000f00 */
[----:B------:R-:W-:-:S02]  /*c2f0*/  IMAD.MOV.U32 R156, RZ, RZ, R77 ;  /* 0x000000ffff9c7224 */ /* 0x000fc400078e004d */
[----:B------:R-:W-:Y:S01]  /*c300*/  F2FP.BF16.PACK_AB R128, R235, R55 ;  /* 0x00000037eb80723e */ /* 0x000fe200000010ff */
[----:B------:R-:W-:Y:S01]  /*c310*/  IMAD.MOV.U32 R111, RZ, RZ, R96 ;  /* 0x000000ffff6f7224 */ /* 0x000fe200078e0060 */
[----:B------:R-:W-:Y:S02]  /*c320*/  F2FP.BF16.PACK_AB R130, R24, R54 ;  /* 0x000000361882723e */ /* 0x000fe400000010ff */
[----:B------:R-:W-:Y:S02]  /*c330*/  F2FP.BF16.PACK_AB R129, R3, R7 ;  /* 0x000000070381723e */ /* 0x000fe400000010ff */
[----:B-1----:R-:W-:Y:S01]  /*c340*/  F2FP.BF16.PACK_AB R131, R6, R2 ;  /* 0x000000020683723e */ /* 0x002fe200000010ff */
[----:B------:R-:W-:Y:S01]  /*c350*/  IMAD.MOV.U32 R119, RZ, RZ, R98 ;  /* 0x000000ffff777224 */ /* 0x000fe200078e0062 */
[----:B------:R-:W-:Y:S01]  /*c360*/  MOV R77, R56 ;  /* 0x00000038004d7202 */ /* 0x000fe20000000f00 */
[----:B------:R-:W-:Y:S01]  /*c370*/  IMAD.MOV.U32 R96, RZ, RZ, R57 ;  /* 0x000000ffff607224 */ /* 0x000fe200078e0039 */
[----:B------:R-:W-:Y:S01]  /*c380*/  MOV R56, R194 ;  /* 0x000000c200387202 */ /* 0x000fe20000000f00 */
[----:B------:R-:W-:-:S02]  /*c390*/  IMAD.MOV.U32 R97, RZ, RZ, R195 ;  /* 0x000000ffff617224 */ /* 0x000fc400078e00c3 */
[----:B------:R-:W-:Y:S02]  /*c3a0*/  IMAD.MOV.U32 R57, RZ, RZ, R193 ;  /* 0x000000ffff397224 */ /* 0x000fe400078e00c1 */
[----:B------:R-:W-:Y:S01]  /*c3b0*/  IMAD.MOV.U32 R98, RZ, RZ, R192 ;  /* 0x000000ffff627224 */ /* 0x000fe200078e00c0 */
[----:B------:R-:W-:Y:S01]  /*c3c0*/  HMMA.16816.F32.BF16 R16, R8, R18, R136 ;  /* 0x000000120810723c */ /* 0x000fe20000041888 */
[----:B------:R-:W-:-:S07]  /*c3d0*/  IMAD.MOV.U32 R82, RZ, RZ, R30 ;  /* 0x000000ffff527224 */ /* 0x000fce00078e001e */
[----:B------:R-:W-:Y:S07]  /*c3e0*/  HMMA.16816.F32.BF16 R192, R132, R190, R88 ;  /* 0x000000be84c0723c */ /* 0x000fee0000041858 */
[----:B------:R-:W-:Y:S01]  /*c3f0*/  IMAD.MOV.U32 R91, RZ, RZ, R155 ;  /* 0x000000ffff5b7224 */ /* 0x000fe200078e009b */
[----:B------:R-:W-:Y:S01]  /*c400*/  HMMA.16816.F32.BF16 R28, R8, R78, R140 ;  /* 0x0000004e081c723c */ /* 0x000fe2000004188c */
[----:B------:R-:W-:Y:S02]  /*c410*/  IMAD.MOV.U32 R90, RZ, RZ, R156 ;  /* 0x000000ffff5a7224 */ /* 0x000fe400078e009c */
[----:B------:R-:W-:Y:S01]  /*c420*/  IMAD.MOV.U32 R88, RZ, RZ, R118 ;  /* 0x000000ffff587224 */ /* 0x000fe200078e0076 */
[----:B------:R-:W-:-:S04]  /*c430*/  MOV R118, R96 ;  /* 0x0000006000767202 */ /* 0x000fc80000000f00 */
[C---:B------:R-:W-:Y:S08]  /*c440*/  HMMA.16816.F32.BF16 R148, R132.reuse, R146, R60 ;  /* 0x000000928494723c */ /* 0x040ff0000004183c */
[-C--:B------:R-:W-:Y:S01]  /*c450*/  HMMA.16816.F32.BF16 R136, R132, R144.reuse, R240 ;  /* 0x000000908488723c */ /* 0x080fe200000418f0 */
[----:B------:R-:W-:Y:S01]  /*c460*/  MOV R63, R157 ;  /* 0x0000009d003f7202 */ /* 0x000fe20000000f00 */
[----:B------:R-:W-:Y:S01]  /*c470*/  IMAD.MOV.U32 R59, RZ, RZ, R99 ;  /* 0x000000ffff3b7224 */ /* 0x000fe200078e0063 */
[----:B------:R-:W-:Y:S01]  /*c480*/  MOV R89, R117 ;  /* 0x0000007500597202 */ /* 0x000fe20000000f00 */
[----:B------:R-:W-:Y:S03]  /*c490*/  LDSM.16.MT88.4 R8, [R219+0x4880] ;  /* 0x00488000db08783b */ /* 0x000fe60000004200 */
[----:B------:R-:W-:Y:S01]  /*c4a0*/  MOV R242, R159 ;  /* 0x0000009f00f27202 */ /* 0x000fe20000000f00 */
[----:B------:R-:W-:Y:S01]  /*c4b0*/  IMAD.MOV.U32 R243, RZ, RZ, R158 ;  /* 0x000000fffff37224 */ /* 0x000fe200078e009e */
[----:B------:R-:W-:Y:S01]  /*c4c0*/  HMMA.16816.F32.BF16 R140, R128, R144, R164 ;  /* 0x00000090808c723c */ /* 0x000fe200000418a4 */
[----:B------:R-:W-:-:S07]  /*c4d0*/  MOV R241, R82 ;  /* 0x0000005200f17202 */ /* 0x000fce0000000f00 */
[-C--:B--2---:R-:W-:Y:S08]  /*c4e0*/  HMMA.16816.F32.BF16 R152, R132, R160.reuse, R248 ;  /* 0x000000a08498723c */ /* 0x084ff000000418f8 */
[----:B------:R-:W-:Y:S01]  /*c4f0*/  HMMA.16816.F32.BF16 R156, R128, R160, R244 ;  /* 0x000000a0809c723c */ /* 0x000fe200000418f4 */
[----:B------:R-:W-:-:S07]  /*c500*/  IMAD.MOV.U32 R249, RZ, RZ, R118 ;  /* 0x000000fffff97224 */ /* 0x000fce00078e0076 */
[----:B------:R-:W-:Y:S01]  /*c510*/  HMMA.16816.F32.BF16 R164, R132, R162, R68 ;  /* 0x000000a284a4723c */ /* 0x000fe20000041844 */
[----:B------:R-:W-:-:S07]  /*c520*/  IMAD.MOV.U32 R246, RZ, RZ, R122 ;  /* 0x000000fffff67224 */ /* 0x000fce00078e007a */
[C---:B------:R-:W-:Y:S07]  /*c530*/  HMMA.16816.F32.BF16 R160, R128.reuse, R162, R40 ;  /* 0x000000a280a0723c */ /* 0x040fee0000041828 */
[----:B------:R-:W-:Y:S01]  /*c540*/  MOV R43, R91 ;  /* 0x0000005b002b7202 */ /* 0x000fe20000000f00 */
[----:B------:R-:W-:Y:S04]  /*c550*/  HMMA.16816.F32.BF16 R144, R128, R146, R44 ;  /* 0x000000928090723c */ /* 0x000fe8000004182c */
[----:B------:R-:W-:-:S03]  /*c560*/  IMAD.MOV.U32 R40, RZ, RZ, R43 ;  /* 0x000000ffff287224 */ /* 0x000fc600078e002b */
[----:B------:R-:W-:Y:S01]  /*c570*/  IMAD.MOV.U32 R44, RZ, RZ, R242 ;  /* 0x000000ffff2c7224 */ /* 0x000fe200078e00f2 */
[----:B------:R-:W-:Y:S01]  /*c580*/  MOV R43, R246 ;  /* 0x000000f6002b7202 */ /* 0x000fe20000000f00 */
[----:B------:R-:W-:-:S03]  /*c590*/  IMAD.MOV.U32 R246, RZ, RZ, R249 ;  /* 0x000000fffff67224 */ /* 0x000fc600078e00f9 */
[----:B------:R-:W-:Y:S01]  /*c5a0*/  MOV R249, R44 ;  /* 0x0000002c00f97202 */ /* 0x000fe20000000f00 */
[----:B------:R-:W-:Y:S01]  /*c5b0*/  IMAD.MOV.U32 R44, RZ, RZ, R241 ;  /* 0x000000ffff2c7224 */ /* 0x000fe200078e00f1 */
[----:B------:R-:W-:Y:S02]  /*c5c0*/  MOV R241, R94 ;  /* 0x0000005e00f17202 */ /* 0x000fe40000000f00 */
[----:B------:R-:W2:Y:S01]  /*c5d0*/  LDL.LU R94, [R1+0xe4] ;  /* 0x0000e400015e7983 */ /* 0x000ea20000300800 */
[----:B------:R-:W-:Y:S01]  /*c5e0*/  IMAD.MOV.U32 R117, RZ, RZ, R97 ;  /* 0x000000ffff757224 */ /* 0x000fe200078e0061 */
[----:B------:R-:W-:Y:S02]  /*c5f0*/  MOV R58, R98 ;  /* 0x00000062003a7202 */ /* 0x000fe40000000f00 */
[----:B------:R-:W1:Y:S01]  /*c600*/  LDSM.16.MT88.4 R96, [R218+0x4880] ;  /* 0x00488000da60783b */ /* 0x000e620000004200 */
[----:B------:R-:W-:Y:S01]  /*c610*/  HMMA.16816.F32.BF16 R180, R132, R188, R180 ;  /* 0x000000bc84b4723c */ /* 0x000fe200000418b4 */
[----:B------:R-:W-:Y:S01]  /*c620*/  IMAD.MOV.U32 R240, RZ, RZ, R83 ;  /* 0x000000fffff07224 */ /* 0x000fe200078e0053 */
[----:B------:R-:W-:Y:S01]  /*c630*/  MOV R245, R121 ;  /* 0x0000007900f57202 */ /* 0x000fe20000000f00 */
[----:B------:R-:W-:-:S05]  /*c640*/  IMAD.MOV.U32 R42, RZ, RZ, R90 ;  /* 0x000000ffff2a7224 */ /* 0x000fca00078e005a */
[----:B------:R-:W-:Y:S01]  /*c650*/  HMMA.16816.F32.BF16 R184, R128, R188, R184 ;  /* 0x000000bc80b8723c */ /* 0x000fe200000418b8 */
[----:B------:R-:W-:Y:S01]  /*c660*/  IMAD.MOV.U32 R244, RZ, RZ, R120 ;  /* 0x000000fffff47224 */ /* 0x000fe200078e0078 */
[----:B------:R-:W-:-:S06]  /*c670*/  MOV R247, R123 ;  /* 0x0000007b00f77202 */ /* 0x000fcc0000000f00 */
[----:B------:R-:W-:Y:S01]  /*c680*/  HMMA.16816.F32.BF16 R188, R128, R190, R84 ;  /* 0x000000be80bc723c */ /* 0x000fe20000041854 */
[----:B------:R-:W-:-:S06]  /*c690*/  MOV R45, R240 ;  /* 0x000000f0002d7202 */ /* 0x000fcc0000000f00 */
        /* <DEDUP_REMOVED lines=13> */
[----:B-1----:R-:W-:Y:S01]  /*c770*/  HMMA.16816.F32.BF16 R88, R132, R96, R204 ;  /* 0x000000608458723c */ /* 0x002fe200000418cc */
[----:B------:R-:W-:Y:S01]  /*c780*/  IMAD.MOV.U32 R250, RZ, RZ, R45 ;  /* 0x000000fffffa7224 */ /* 0x000fe200078e002d */
[----:B------:R-:W-:-:S05]  /*c790*/  MOV R45, R27 ;  /* 0x0000001b002d7202 */ /* 0x000fca0000000f00 */
        /* <DEDUP_REMOVED lines=9> */
[----:B------:R-:W-:-:S03]  /*c830*/  IMAD.MOV.U32 R93, RZ, RZ, R5 ;  /* 0x000000ffff5d7224 */ /* 0x000fc600078e0005 */
[----:B------:R4:W5:Y:S01]  /*c840*/  LDL.LU R5, [R1+0xec] ;  /* 0x0000ec0001057983 */ /* 0x0009620000300800 */
[----:B------:R-:W-:Y:S01]  /*c850*/  MOV R78, R80 ;  /* 0x00000050004e7202 */ /* 0x000fe20000000f00 */
[----:B------:R-:W-:Y:S02]  /*c860*/  IMAD.MOV.U32 R79, RZ, RZ, R81 ;  /* 0x000000ffff4f7224 */ /* 0x000fe400078e0051 */
[----:B------:R-:W1:Y:S01]  /*c870*/  LDSM.16.MT88.4 R80, [R217+0x4880] ;  /* 0x00488000d950783b */ /* 0x000e620000004200 */
[----:B------:R-:W-:-:S03]  /*c880*/  IMAD.MOV.U32 R84, RZ, RZ, R65 ;  /* 0x000000ffff547224 */ /* 0x000fc600078e0041 */
[----:B------:R-:W3:Y:S01]  /*c890*/  LDSM.16.MT88.4 R64, [R219+0x3080] ;  /* 0x00308000db40783b */ /* 0x000ee20000004200 */
[----:B------:R-:W-:Y:S01]  /*c8a0*/  MOV R206, R207 ;  /* 0x000000cf00ce7202 */ /* 0x000fe20000000f00 */
[----:B------:R-:W-:Y:S01]  /*c8b0*/  IMAD.MOV.U32 R207, RZ, RZ, R244 ;  /* 0x000000ffffcf7224 */ /* 0x000fe200078e00f4 */
[----:B------:R-:W-:Y:S01]  /*c8c0*/  MOV R244, R250 ;  /* 0x000000fa00f47202 */ /* 0x000fe20000000f00 */
[----:B------:R-:W-:Y:S01]  /*c8d0*/  IMAD.MOV.U32 R250, RZ, RZ, R241 ;  /* 0x000000fffffa7224 */ /* 0x000fe200078e00f1 */
[----:B------:R-:W-:Y:S01]  /*c8e0*/  MOV R0, R76 ;  /* 0x0000004c00007202 */ /* 0x000fe20000000f00 */
[----:B------:R-:W-:Y:S01]  /*c8f0*/  IMAD.MOV.U32 R241, RZ, RZ, c[0x0][0x2c4] ;  /* 0x0000b100fff17624 */ /* 0x000fe200078e00ff */
[----:B------:R-:W-:Y:S01]  /*c900*/  MOV R85, R112 ;  /* 0x0000007000557202 */ /* 0x000fe20000000f00 */
[----:B------:R-:W-:Y:S01]  /*c910*/  IMAD.MOV.U32 R86, RZ, RZ, R113 ;  /* 0x000000ffff567224 */ /* 0x000fe200078e0071 */
[----:B------:R-:W-:Y:S01]  /*c920*/  MOV R76, R114 ;  /* 0x00000072004c7202 */ /* 0x000fe20000000f00 */
[----:B------:R-:W-:-:S02]  /*c930*/  IMAD.MOV.U32 R77, RZ, RZ, R115 ;  /* 0x000000ffff4d7224 */ /* 0x000fc400078e0073 */
[----:B------:R-:W3:Y:S01]  /*c940*/  LDSM.16.MT88.4 R112, [R220+0x4880] ;  /* 0x00488000dc70783b */ /* 0x000ee20000004200 */
[----:B------:R-:W-:Y:S01]  /*c950*/  ISETP.NE.AND P6, PT, R241, 0x1, PT ;  /* 0x00000001f100780c */ /* 0x000fe20003fc5270 */
[----:B------:R-:W-:Y:S01]  /*c960*/  HMMA.16816.F32.BF16 R120, R132, R8, R200 ;  /* 0x000000088478723c */ /* 0x000fe200000418c8 */
        /* <DEDUP_REMOVED lines=19> */
[----:B------:R-:W-:Y:S01]  /*caa0*/  MOV R46, R95 ;  /* 0x0000005f002e7202 */ /* 0x000fe20000000f00 */
[----:B-1----:R-:W-:Y:S01]  /*cab0*/  HMMA.16816.F32.BF16 R84, R132, R82, R100 ;  /* 0x000000528454723c */ /* 0x002fe20000041864 */
[----:B------:R-:W-:Y:S01]  /*cac0*/  MOV R241, R108 ;  /* 0x0000006c00f17202 */ /* 0x000fe20000000f00 */
[----:B------:R-:W-:Y:S01]  /*cad0*/  IMAD.MOV.U32 R108, RZ, RZ, R110 ;  /* 0x000000ffff6c7224 */ /* 0x000fe200078e006e */
[----:B------:R-:W-:Y:S01]  /*cae0*/  MOV R110, R4 ;  /* 0x00000004006e7202 */ /* 0x000fe20000000f00 */
[----:B------:R-:W-:-:S04]  /*caf0*/  IMAD.SHL.U32 R4, R211, 0x80, RZ ;  /* 0x00000080d3047824 */ /* 0x000fc800078e00ff */
[----:B------:R-:W-:Y:S01]  /*cb00*/  HMMA.16816.F32.BF16 R100, R132, R98, R48 ;  /* 0x000000628464723c */ /* 0x000fe20000041830 */
[----:B------:R-:W-:-:S07]  /*cb10*/  MOV R60, R243 ;  /* 0x000000f3003c7202 */ /* 0x000fce0000000f00 */
[C---:B---3--:R-:W-:Y:S08]  /*cb20*/  HMMA.16816.F32.BF16 R56, R132.reuse, R64, R56 ;  /* 0x000000408438723c */ /* 0x048ff00000041838 */
[----:B------:R-:W-:Y:S08]  /*cb30*/  HMMA.16816.F32.BF16 R68, R132, R66, R176 ;  /* 0x000000428444723c */ /* 0x000ff000000418b0 */
[C---:B------:R-:W-:Y:S08]  /*cb40*/  HMMA.16816.F32.BF16 R60, R128.reuse, R64, R60 ;  /* 0x00000040803c723c */ /* 0x040ff0000004183c */
[----:B------:R-:W-:Y:S01]  /*cb50*/  HMMA.16816.F32.BF16 R64, R128, R66, R124 ;  /* 0x000000428040723c */ /* 0x000fe2000004187c */
[----:B------:R-:W-:-:S07]  /*cb60*/  IMAD.MOV.U32 R243, RZ, RZ, R116 ;  /* 0x000000fffff37224 */ /* 0x000fce00078e0074 */
[C---:B------:R-:W-:Y:S08]  /*cb70*/  HMMA.16816.F32.BF16 R72, R132.reuse, R80, R72 ;  /* 0x000000508448723c */ /* 0x040ff00000041848 */
[C---:B------:R-:W-:Y:S08]  /*cb80*/  HMMA.16816.F32.BF16 R104, R132.reuse, R112, R104 ;  /* 0x000000708468723c */ /* 0x040ff00000041868 */
[----:B------:R-:W-:Y:S08]  /*cb90*/  HMMA.16816.F32.BF16 R116, R132, R114, R36 ;  /* 0x000000728474723c */ /* 0x000ff00000041824 */
[C---:B------:R-:W-:Y:S08]  /*cba0*/  HMMA.16816.F32.BF16 R76, R128.reuse, R80, R76 ;  /* 0x00000050804c723c */ /* 0x040ff0000004184c */
[----:B------:R-:W-:Y:S08]  /*cbb0*/  HMMA.16816.F32.BF16 R80, R128, R82, R20 ;  /* 0x000000528050723c */ /* 0x000ff00000041814 */
[----:B------:R-:W-:Y:S01]  /*cbc0*/  HMMA.16816.F32.BF16 R132, R132, R10, R32 ;  /* 0x0000000a8484723c */ /* 0x000fe20000041820 */
[----:B--2---:R-:W-:-:S07]  /*cbd0*/  IMAD.MOV.U32 R27, RZ, RZ, R94 ;  /* 0x000000ffff1b7224 */ /* 0x004fce00078e005e */
[C---:B------:R-:W-:Y:S08]  /*cbe0*/  HMMA.16816.F32.BF16 R92, R128.reuse, R96, R196 ;  /* 0x00000060805c723c */ /* 0x040ff000000418c4 */
[----:B------:R-:W-:Y:S07]  /*cbf0*/  HMMA.16816.F32.BF16 R96, R128, R98, R12 ;  /* 0x000000628060723c */ /* 0x000fee000004180c */
[----:B------:R-:W-:Y:S01]  /*cc00*/  FADD.FTZ R13, R203, R202 ;  /* 0x000000cacb0d7221 */ /* 0x000fe20000010000 */
[----:B------:R-:W-:Y:S01]  /*cc10*/  MOV R203, R204 ;  /* 0x000000cc00cb7202 */ /* 0x000fe20000000f00 */
[----:B------:R-:W-:Y:S01]  /*cc20*/  IMAD.MOV.U32 R204, RZ, RZ, R207 ;  /* 0x000000ffffcc7224 */ /* 0x000fe200078e00cf */
[----:B------:R-:W-:Y:S01]  /*cc30*/  MOV R207, R42 ;  /* 0x0000002a00cf7202 */ /* 0x000fe20000000f00 */
[----:B------:R-:W-:Y:S01]  /*cc40*/  IMAD.MOV.U32 R42, RZ, RZ, R245 ;  /* 0x000000ffff2a7224 */ /* 0x000fe200078e00f5 */
[----:B------:R-:W-:Y:S01]  /*cc50*/  MOV R245, R250 ;  /* 0x000000fa00f57202 */ /* 0x000fe20000000f00 */
[----:B------:R-:W-:-:S04]  /*cc60*/  @P6 IMAD.HI.U32 R12, R4, c[0x0][0x2c8], RZ ;  /* 0x0000b200040c6a27 */ /* 0x000fc800078e00ff */
[----:B------:R-:W-:Y:S01]  /*cc70*/  FADD.FTZ R14, R206, R205 ;  /* 0x000000cdce0e7221 */ /* 0x000fe20000010000 */
[----:B------:R-:W-:Y:S01]  /*cc80*/  MOV R205, R40 ;  /* 0x0000002800cd7202 */ /* 0x000fe20000000f00 */
[----:B------:R-:W-:Y:S01]  /*cc90*/  IMAD.MOV.U32 R250, RZ, RZ, R45 ;  /* 0x000000fffffa7224 */ /* 0x000fe200078e002d */
[----:B------:R-:W-:Y:S01]  /*cca0*/  MOV R45, R0 ;  /* 0x00000000002d7202 */ /* 0x000fe20000000f00 */
[----:B------:R-:W-:Y:S01]  /*ccb0*/  IMAD.MOV.U32 R0, RZ, RZ, R4 ;  /* 0x000000ffff007224 */ /* 0x000fe200078e0004 */
[----:B------:R-:W-:Y:S01]  /*ccc0*/  @P6 SHF.R.U32.HI R0, RZ, c[0x0][0x2cc], R12 ;  /* 0x0000b300ff006a19 */ /* 0x000fe2000001160c */
[----:B------:R-:W-:Y:S02]  /*ccd0*/  FADD.FTZ R15, R242, R241 ;  /* 0x000000f1f20f7221 */ /* 0x000fe40000010000 */
[----:B------:R-:W-:Y:S02]  /*cce0*/  IMAD.MOV.U32 R206, RZ, RZ, R41 ;  /* 0x000000ffffce7224 */ /* 0x000fe400078e0029 */
[----:B------:R-:W-:-:S02]  /*ccf0*/  IMAD.MOV.U32 R40, RZ, RZ, R43 ;  /* 0x000000ffff287224 */ /* 0x000fc400078e002b */
[----:B------:R-:W-:Y:S02]  /*cd00*/  FADD.FTZ R13, R203, R13 ;  /* 0x0000000dcb0d7221 */ /* 0x000fe40000010000 */
[----:B------:R-:W-:Y:S01]  /*cd10*/  FADD.FTZ R14, R204, R14 ;  /* 0x0000000ecc0e7221 */ /* 0x000fe20000010000 */
[----:B------:R-:W-:Y:S01]  /*cd20*/  MOV R41, R244 ;  /* 0x000000f400297202 */ /* 0x000fe20000000f00 */
[----:B------:R-:W-:Y:S01]  /*cd30*/  FADD.FTZ R12, R169, R207 ;  /* 0x000000cfa90c7221 */ /* 0x000fe20000010000 */
[----:B------:R-:W-:Y:S01]  /*cd40*/  MOV R43, R246 ;  /* 0x000000f6002b7202 */ /* 0x000fe20000000f00 */
[----:B------:R-:W-:Y:S01]  /*cd50*/  IMAD.MOV.U32 R244, RZ, RZ, R247 ;  /* 0x000000fffff47224 */ /* 0x000fe200078e00f7 */
[----:B------:R-:W-:Y:S01]  /*cd60*/  MOV R247, R44 ;  /* 0x0000002c00f77202 */ /* 0x000fe20000000f00 */
[----:B------:R-:W-:Y:S02]  /*cd70*/  FADD.FTZ R15, R205, R15 ;  /* 0x0000000fcd0f7221 */ /* 0x000fe40000010000 */
[----:B------:R-:W-:-:S02]  /*cd80*/  IMAD.MOV.U32 R246, RZ, RZ, R251 ;  /* 0x000000fffff67224 */ /* 0x000fc400078e00fb */
        /* <DEDUP_REMOVED lines=8> */
[----:B------:R-:W-:Y:S01]  /*ce10*/  HMMA.16816.F32.BF16 R124, R128, R8, R244 ;  /* 0x00000008807c723c */ /* 0x000fe200000418f4 */
[----:B------:R-:W-:-:S02]  /*ce20*/  FADD.FTZ R15, R248, R15 ;  /* 0x0000000ff80f7221 */ /* 0x000fc40000010000 */
[----:B------:R-:W-:Y:S02]  /*ce30*/  IMAD.MOV.U32 R44, RZ, RZ, R240 ;  /* 0x000000ffff2c7224 */ /* 0x000fe400078e00f0 */
[----:B------:R-:W-:Y:S02]  /*ce40*/  FADD.FTZ R13, R249, R13 ;  /* 0x0000000df90d7221 */ /* 0x000fe40000010000 */
[----:B------:R-:W-:Y:S02]  /*ce50*/  FADD.FTZ R9, R250, R14 ;  /* 0x0000000efa097221 */ /* 0x000fe40000010000 */
[----:B------:R-:W-:Y:S01]  /*ce60*/  FADD.FTZ R12, R208, R12 ;  /* 0x0000000cd00c7221 */ /* 0x000fe20000010000 */
[----:B------:R-:W-:Y:S01]  /*ce70*/  MOV R47, R108 ;  /* 0x0000006c002f7202 */ /* 0x000fe20000000f00 */
[----:B------:R-:W-:Y:S01]  /*ce80*/  FADD.FTZ R8, R251, R15 ;  /* 0x0000000ffb087221 */ /* 0x000fe20000010000 */
[----:B------:R-:W-:Y:S01]  /*ce90*/  MOV R240, R110 ;  /* 0x0000006e00f07202 */ /* 0x000fe20000000f00 */
[----:B------:R-:W-:-:S02]  /*cea0*/  FADD.FTZ R13, R44, R13 ;  /* 0x0000000d2c0d7221 */ /* 0x000fc40000010000 */
[----:B------:R-:W-:Y:S02]  /*ceb0*/  FADD.FTZ R14, R45, R9 ;  /* 0x000000092d0e7221 */ /* 0x000fe40000010000 */
[----:B------:R-:W-:Y:S02]  /*cec0*/  FADD.FTZ R9, R175, R12 ;  /* 0x0000000caf097221 */ /* 0x000fe40000010000 */
[----:B------:R-:W-:Y:S02]  /*ced0*/  IMAD.MOV.U32 R242, RZ, RZ, R109 ;  /* 0x000000fffff27224 */ /* 0x000fe400078e006d */
[----:B------:R-:W-:Y:S02]  /*cee0*/  IMAD.MOV.U32 R241, RZ, RZ, R111 ;  /* 0x000000fffff17224 */ /* 0x000fe400078e006f */
[----:B------:R-:W-:Y:S01]  /*cef0*/  HMMA.16816.F32.BF16 R108, R128, R112, R212 ;  /* 0x00000070806c723c */ /* 0x000fe200000418d4 */
[----:B------:R-:W-:Y:S02]  /*cf00*/  FADD.FTZ R12, R46, R8 ;  /* 0x000000082e0c7221 */ /* 0x000fe40000010000 */
[----:B------:R-:W-:-:S02]  /*cf10*/  FADD.FTZ R8, R47, R13 ;  /* 0x0000000d2f087221 */ /* 0x000fc40000010000 */
[----:B------:R-:W-:-:S03]  /*cf20*/  FADD.FTZ R9, R210, R9 ;  /* 0x00000009d2097221 */ /* 0x000fc60000010000 */
[C---:B------:R-:W-:Y:S08]  /*cf30*/  HMMA.16816.F32.BF16 R112, R128.reuse, R114, R28 ;  /* 0x000000728070723c */ /* 0x040ff0000004181c */
        /* <DEDUP_REMOVED lines=21> */
[----:B-1----:R-:W-:-:S05]  /*d090*/  FADD.FTZ R2, R6, R7 ;  /* 0x0000000706027221 */ /* 0x002fca0000010000 */
[----:B------:R-:W-:Y:S01]  /*d0a0*/  STL [R1+0x98], R2 ;  /* 0x0000980201007387 */ /* 0x000fe20000100800 */
[----:B------:R-:W-:Y:S01]  /*d0b0*/  FADD.FTZ R9, R54, R9 ;  /* 0x0000000936097221 */ /* 0x000fe20000010000 */
[----:B------:R-:W-:-:S03]  /*d0c0*/  IADD3 R0, -R52, R53, R0 ;  /* 0x0000003534007210 */ /* 0x000fc60007ffe100 */
[----:B------:R-:W-:Y:S01]  /*d0d0*/  FADD.FTZ R3, R24, R9 ;  /* 0x0000000918037221 */ /* 0x000fe20000010000 */
[----:B------:R-:W-:-:S04]  /*d0e0*/  IADD3 R235, R27, -0x2, RZ ;  /* 0xfffffffe1beb7810 */ /* 0x000fc80007ffe0ff */
[----:B------:R1:W-:Y:S02]  /*d0f0*/  STL [R1+0x94], R3 ;  /* 0x0000940301007387 */ /* 0x0003e40000100800 */
[----:B-1----:R-:W-:Y:S01]  /*d100*/  IADD3 R3, R0, c[0x0][0x328], RZ ;  /* 0x0000ca0000037a10 */ /* 0x002fe20007ffe0ff */
[----:B------:R-:W-:Y:S05]  /*d110*/  @!P6 BRA `(.L_x_3142) ;  /* 0x000001000000e947 */ /* 0x000fea0003800000 */
[C---:B----4-:R-:W-:Y:S01]  /*d120*/  ISETP.GT.AND P0, PT, R0.reuse, RZ, PT ;  /* 0x000000ff0000720c */ /* 0x050fe20003f04270 */
        /* <DEDUP_REMOVED lines=9> */
.L_x_3144:
[----:B------:R-:W-:-:S13]  /*d1c0*/  ISETP.NE.AND P0, PT, R25, 0x1, PT ;  /* 0x000000011900780c */ /* 0x000fda0003f05270 */
[----:B------:R-:W-:-:S05]  /*d1d0*/  @P0 IMAD.HI.U32 R0, R2, c[0x0][0x330], RZ ;  /* 0x0000cc0002000a27 */ /* 0x000fca00078e00ff */
[----:B------:R-:W-:Y:S02]  /*d1e0*/  @P0 SHF.R.U32.HI R2, RZ, c[0x0][0x334], R0 ;  /* 0x0000cd00ff020a19 */ /* 0x000fe40000011600 */
.L_x_3145:
[----:B------:R-:W-:Y:S05]  /*d1f0*/  BSYNC B0 ;  /* 0x0000000000007941 */ /* 0x000fea0003800000 */
.L_x_3143:
[----:B------:R-:W-:-:S05]  /*d200*/  IMAD R2, R2, R25, c[0x0][0x32c] ;  /* 0x0000cb0002027624 */ /* 0x000fca00078e0219 */
[----:B------:R-:W-:-:S04]  /*d210*/  IMNMX R3, R3, R2, PT ;  /* 0x0000000203037217 */ /* 0x000fc80003800200 */
.L_x_3142:
[----:B----4-:R-:W2:Y:S01]  /*d220*/  LDL R2, [R1+0x9c] ;  /* 0x00009c0001027983 */ /* 0x010ea20000100800 */
[----:B------:R-:W-:-:S05]  /*d230*/  IMAD.HI R3, R3, 0x2aaaaaab, RZ ;  /* 0x2aaaaaab03037827 */ /* 0x000fca00078e02ff */
[----:B------:R-:W-:-:S04]  /*d240*/  SHF.R.U32.HI R0, RZ, 0x1f, R3 ;  /* 0x0000001fff007819 */ /* 0x000fc80000011603 */
[----:B------:R-:W-:-:S04]  /*d250*/  LEA.HI.SX32 R3, R3, R0, 0x1d ;  /* 0x0000000003037211 */ /* 0x000fc800078feaff */
[----:B--2---:R-:W-:-:S04]  /*d260*/  IMNMX R2, R2, R3, !PT ;  /* 0x0000000302027217 */ /* 0x004fc80007800200 */
[----:B------:R-:W-:Y:S01]  /*d270*/  ISETP.GE.AND P0, PT, R235, R2, PT ;  /* 0x00000002eb00720c */ /* 0x000fe20003f06270 */
[----:B------:R1:W-:-:S12]  /*d280*/  STL [R1+0xa4], R2 ;  /* 0x0000a40201007387 */ /* 0x0003d80000100800 */
[----:B------:R-:W-:Y:S05]  /*d290*/  @!P0 BRA `(.L_x_3146) ;  /* 0x000044d000008947 */ /* 0x000fea0003800000 */
.L_x_3163:
[----:B--2---:R-:W2:Y:S01]  /*d2a0*/  LDL R4, [R1+0x9c] ;  /* 0x00009c0001047983 */ /* 0x004ea20000100800 */
[----:B------:R-:W-:Y:S04]  /*d2b0*/  DEPBAR.LE SB0, 0x0 ;  /* 0x000080000000791a */ /* 0x000fe80000000000 */
[----:B------:R-:W3:Y:S01]  /*d2c0*/  LDL.64 R212, [R1+0xb8] ;  /* 0x0000b80001d47983 */ /* 0x000ee20000100a00 */
[----:B------:R-:W-:Y:S04]  /*d2d0*/  WARPSYNC 0xffffffff ;  /* 0xffffffff00007948 */ /* 0x000fe80003800000 */
[----:B------:R-:W3:Y:S05]  /*d2e0*/  LDL.64 R170, [R1+0xc8] ;  /* 0x0000c80001aa7983 */ /* 0x000eea0000100a00 */
[----:B------:R-:W4:Y:S05]  /*d2f0*/  LDL R175, [R1+0xa8] ;  /* 0x0000a80001af7983 */ /* 0x000f2a0000100800 */
[----:B------:R-:W3:Y:S05]  /*d300*/  LDL R169, [R1+0xe8] ;  /* 0x0000e80001a97983 */ /* 0x000eea0000100800 */
[----:B------:R-:W-:Y:S06]  /*d310*/  BAR.SYNC.DEFER_BLOCKING 0x0 ;  /* 0x0000000000007b1d */ /* 0x000fec0000010000 */
[----:B------:R-:W-:Y:S05]  /*d320*/  LDSM.16.M88.4 R52, [R223+0x8080] ;  /* 0x00808000df34783b */ /* 0x000fea0000000200 */
[----:B-----5:R-:W1:Y:S05]  /*d330*/  LDSM.16.M88.4 R20, [R216+0x5080] ;  /* 0x00508000d814783b */ /* 0x020e6a0000000200 */
[----:B------:R-:W1:Y:S05]  /*d340*/  LDSM.16.M88.4 R48, [R223+0xa080] ;  /* 0x00a08000df30783b */ /* 0x000e6a0000000200 */
[----:B------:R-:W1:Y:S05]  /*d350*/  LDSM.16.M88.4 R36, [R216+0x5880] ;  /* 0x00588000d824783b */ /* 0x000e6a0000000200 */
[----:B------:R-:W3:Y:S05]  /*d360*/  LDL R243, [R1+0xdc] ;  /* 0x0000dc0001f37983 */ /* 0x000eea0000100800 */
[----:B------:R-:W1:Y:S05]  /*d370*/  LDSM.16.M88.4 R176, [R216+0x6080] ;  /* 0x00608000d8b0783b */ /* 0x000e6a0000000200 */
[----:B------:R-:W3:Y:S05]  /*d380*/  LDL R242, [R1+0x4] ;  /* 0x0000040001f27983 */ /* 0x000eea0000100800 */
[----:B------:R-:W-:Y:S05]  /*d390*/  LDSM.16.M88.4 R196, [R225+0x8080] ;  /* 0x00808000e1c4783b */ /* 0x000fea0000000200 */
[----:B------:R-:W3:Y:S01]  /*d3a0*/  LDL.64 R240, [R1+0xb0] ;  /* 0x0000b00001f07983 */ /* 0x000ee20000100a00 */
[-C--:B-1----:R-:W-:Y:S04]  /*d3b0*/  HMMA.16816.F32.BF16 R8, R52, R20.reuse, RZ ;  /* 0x000000143408723c */ /* 0x082fe800000418ff */
[----:B------:R-:W1:Y:S05]  /*d3c0*/  LDSM.16.M88.4 R200, [R227] ;  /* 0x00000000e3c8783b */ /* 0x000e6a0000000200 */
[----:B------:R-:W3:Y:S01]  /*d3d0*/  LDL.64 R238, [R1+0xc0] ;  /* 0x0000c00001ee7983 */ /* 0x000ee20000100a00 */
[C---:B------:R-:W-:Y:S04]  /*d3e0*/  HMMA.16816.F32.BF16 R12, R48.reuse, R20, RZ ;  /* 0x00000014300c723c */ /* 0x040fe800000418ff */
[----:B------:R-:W1:Y:S04]  /*d3f0*/  LDSM.16.M88.4 R204, [R225+0xa080] ;  /* 0x00a08000e1cc783b */ /* 0x000e680000000200 */
[-C--:B------:R-:W-:Y:S01]  /*d400*/  HMMA.16816.F32.BF16 R16, R48, R22.reuse, RZ ;  /* 0x000000163010723c */ /* 0x080fe200000418ff */
[----:B------:R-:W3:Y:S05]  /*d410*/  LDL R237, [R1+0xd8] ;  /* 0x0000d80001ed7983 */ /* 0x000eea0000100800 */
[----:B------:R-:W1:Y:S02]  /*d420*/  LDSM.16.M88.4 R208, [R233] ;  /* 0x00000000e9d0783b */ /* 0x000e640000000200 */
        /* <DEDUP_REMOVED lines=26> */
[----:B----4-:R-:W-:Y:S02]  /*d5d0*/  ISETP.GE.AND P4, PT, R175, c[0x0][0x1d4], PT ;  /* 0x00007500af007a0c */ /* 0x010fe40003f86270 */
[----:B------:R-:W2:Y:S01]  /*d5e0*/  LDL R175, [R1+0xd4] ;  /* 0x0000d40001af7983 */ /* 0x000ea20000100800 */
[----:B------:R-:W-:Y:S02]  /*d5f0*/  @!P0 IMAD R0, R0, c[0x0][0x208], RZ ;  /* 0x0000820000008a24 */ /* 0x000fe400078e02ff */
[----:B---3--:R-:W-:Y:S01]  /*d600*/  @!P0 IMAD.MOV.U32 R171, RZ, RZ, R213 ;  /* 0x000000ffffab8224 */ /* 0x008fe200078e00d5 */
[----:B------:R-:W-:Y:S01]  /*d610*/  ISETP.GE.AND P3, PT, R169, c[0x0][0x1d4], PT ;  /* 0x00007500a9007a0c */ /* 0x000fe20003f66270 */
[----:B------:R-:W-:Y:S01]  /*d620*/  @!P0 IMAD R0, R235, c[0x0][0x20c], R0 ;  /* 0x00008300eb008a24 */ /* 0x000fe200078e0200 */
[----:B------:R-:W3:Y:S01]  /*d630*/  LDL R169, [R1+0xd0] ;  /* 0x0000d00001a97983 */ /* 0x000ee20000100800 */
[----:B------:R-:W-:Y:S04]  /*d640*/  @!P0 IMAD.WIDE.U32 R170, R2, 0x30, R170 ;  /* 0x0000003002aa8825 */ /* 0x000fe800078e00aa */
[----:B------:R-:W-:Y:S01]  /*d650*/  @!P0 IMAD.IADD R0, R3, 0x1, R0 ;  /* 0x0000000103008824 */ /* 0x000fe200078e0200 */
[----:B------:R-:W-:Y:S03]  /*d660*/  @!P0 LEA R6, P1, R170, c[0x0][0x1f8], 0x1 ;  /* 0x00007e00aa068a11 */ /* 0x000fe600078208ff */
[----:B------:R-:W-:Y:S01]  /*d670*/  @!P0 IMAD R0, R0, 0x30, RZ ;  /* 0x0000003000008824 */ /* 0x000fe200078e02ff */
[----:B------:R-:W-:Y:S03]  /*d680*/  @!P0 IADD3 R2, P2, R6, UR10, RZ ;  /* 0x0000000a06028c10 */ /* 0x000fe6000ff5e0ff */
[----:B------:R-:W-:Y:S05]  /*d690*/  @!P0 IMAD.IADD R0, R171, 0x1, R0 ;  /* 0x00000001ab008824 */ /* 0x000fea00078e0200 */
[----:B------:R-:W-:Y:S02]  /*d6a0*/  @!P0 LEA.HI.X R7, R170, c[0x0][0x1fc], R0, 0x1, P1 ;  /* 0x00007f00aa078a11 */ /* 0x000fe400008f0c00 */
[----:B------:R-:W-:Y:S02]  /*d6b0*/  @!P0 IADD3 R170, P1, R2, UR10, RZ ;  /* 0x0000000a02aa8c10 */ /* 0x000fe4000ff3e0ff */
[----:B------:R-:W-:Y:S01]  /*d6c0*/  @!P0 IADD3.X R3, R7, UR5, RZ, P2, !PT ;  /* 0x0000000507038c10 */ /* 0x000fe200097fe4ff */
[----:B------:R-:W-:Y:S01]  /*d6d0*/  @!PT LDS RZ, [RZ] ;  /* 0x00000000fffff984 */ /* 0x000fe20000000800 */
[----:B------:R-:W-:Y:S01]  /*d6e0*/  @!PT LDS RZ, [RZ] ;  /* 0x00000000fffff984 */ /* 0x000fe20000000800 */
[----:B------:R-:W-:Y:S01]  /*d6f0*/  @!PT LDS RZ, [RZ] ;  /* 0x00000000fffff984 */ /* 0x000fe20000000800 */
[----:B------:R1:W-:Y:S03]  /*d700*/  @!P0 LDGSTS.E.BYPASS.LTC128B.128 [R234+0x2080], [R6.64], !P4 ;  /* 0x0208000006ea8fae */ /* 0x0003e6000e101d46 */
[----:B------:R-:W-:Y:S02]  /*d710*/  @!P0 IADD3.X R171, R3, UR5, RZ, P1, !PT ;  /* 0x0000000503ab8c10 */ /* 0x000fe40008ffe4ff */
[----:B------:R1:W-:Y:S05]  /*d720*/  @!P0 LDGSTS.E.BYPASS.LTC128B.128 [R234+0x3880], [R6.64+0x80], !P3 ;  /* 0x0388008006ea8fae */ /* 0x0003ea000d901d46 */
[----:B------:R4:W-:Y:S05]  /*d730*/  @!P0 LDGSTS.E.BYPASS.LTC128B.128 [R234+0x2880], [R2.64], !P4 ;  /* 0x0288000002ea8fae */ /* 0x0009ea000e101d46 */
[----:B------:R4:W-:Y:S05]  /*d740*/  @!P0 LDGSTS.E.BYPASS.LTC128B.128 [R234+0x4080], [R2.64+0x80], !P3 ;  /* 0x0408008002ea8fae */ /* 0x0009ea000d901d46 */
[----:B------:R4:W-:Y:S05]  /*d750*/  @!P0 LDGSTS.E.BYPASS.LTC128B.128 [R234+0x3080], [R170.64], !P4 ;  /* 0x03080000aaea8fae */ /* 0x0009ea000e101d46 */
[----:B------:R4:W-:Y:S01]  /*d760*/  @!P0 LDGSTS.E.BYPASS.LTC128B.128 [R234+0x4880], [R170.64+0x80], !P3 ;  /* 0x04880080aaea8fae */ /* 0x0009e2000d901d46 */
[C---:B------:R-:W-:Y:S04]  /*d770*/  ISETP.GT.AND P0, PT, R235.reuse, R4, PT ;  /* 0x00000004eb00720c */ /* 0x040fe80003f04270 */
[----:B------:R-:W-:Y:S05]  /*d780*/  LDSM.16.M88.4 R200, [R224+0x8080] ;  /* 0x00808000e0c8783b */ /* 0x000fea0000000200 */
[----:B------:R-:W4:Y:S04]  /*d790*/  LDSM.16.M88.4 R204, [R222+0x5080] ;  /* 0x00508000decc783b */ /* 0x000f280000000200 */
[----:B------:R-:W-:Y:S01]  /*d7a0*/  @P0 IADD3 R0, R235, -0x1, RZ ;  /* 0xffffffffeb000810 */ /* 0x000fe20007ffe0ff */
[----:B------:R-:W4:Y:S01]  /*d7b0*/  LDSM.16.M88.4 R208, [R224+0xa080] ;  /* 0x00a08000e0d0783b */ /* 0x000f220000000200 */
[----:B-1----:R-:W-:Y:S04]  /*d7c0*/  @P0 MOV R7, R241 ;  /* 0x000000f100070202 */ /* 0x002fe80000000f00 */
[----:B------:R-:W1:Y:S01]  /*d7d0*/  LDSM.16.M88.4 R212, [R222+0x5880] ;  /* 0x00588000ded4783b */ /* 0x000e620000000200 */
[----:B----4-:R-:W-:Y:S04]  /*d7e0*/  @P0 SHF.R.S32.HI R2, RZ, 0x1f, R0 ;  /* 0x0000001fff020819 */ /* 0x010fe80000011400 */
[----:B------:R-:W0:Y:S01]  /*d7f0*/  LDGDEPBAR ;  /* 0x00000000000079af */ /* 0x000e220000000000 */
[----:B------:R-:W-:Y:S02]  /*d800*/  @P0 IMAD R2, R2, c[0x0][0x1e0], RZ ;  /* 0x0000780002020a24 */ /* 0x000fe400078e02ff */
[----:B------:R-:W-:Y:S02]  /*d810*/  IMAD.MOV.U32 R170, RZ, RZ, c[0x0][0x1e4] ;  /* 0x00007900ffaa7624 */ /* 0x000fe400078e00ff */
[----:B------:R-:W4:Y:S01]  /*d820*/  LDSM.16.M88.4 R176, [R222+0x6080] ;  /* 0x00608000deb0783b */ /* 0x000f220000000200 */
[C---:B------:R-:W-:Y:S02]  /*d830*/  @P0 IMAD R4, R0.reuse, c[0x0][0x1e4], R2 ;  /* 0x0000790000040a24 */ /* 0x040fe400078e0202 */
[----:B------:R-:W-:Y:S02]  /*d840*/  @P0 IMAD.WIDE.U32 R2, R0, c[0x0][0x1e0], RZ ;  /* 0x0000780000020a25 */ /* 0x000fe400078e00ff */
[----:B------:R-:W-:Y:S02]  /*d850*/  LDSM.16.M88.4 R196, [R226+0x8080] ;  /* 0x00808000e2c4783b */ /* 0x000fe40000000200 */
[----:B------:R-:W-:Y:S02]  /*d860*/  @P0 IMAD.IADD R3, R3, 0x1, R4 ;  /* 0x0000000103030824 */ /* 0x000fe400078e0204 */
[----:B------:R-:W-:Y:S01]  /*d870*/  @P0 IMAD.MOV.U32 R6, RZ, RZ, R238 ;  /* 0x000000ffff060224 */ /* 0x000fe200078e00ee */
[----:B------:R-:W-:Y:S01]  /*d880*/  STL [R1+0xa0], R242 ;  /* 0x0000a0f201007387 */ /* 0x000fe20000100800 */
[----:B------:R-:W-:Y:S01]  /*d890*/  @P0 IMAD R3, R3, 0x30, RZ ;  /* 0x0000003003030824 */ /* 0x000fe200078e02ff */
[----:B------:R-:W-:Y:S01]  /*d8a0*/  MOV R238, c[0x0][0x32c] ;  /* 0x0000cb0000ee7a02 */ /* 0x000fe20000000f00 */
[----:B------:R-:W-:Y:S04]  /*d8b0*/  @P0 IMAD.WIDE.U32 R6, R2, 0x30, R6 ;  /* 0x0000003002060825 */ /* 0x000fe800078e0006 */
[----:B------:R-:W-:Y:S01]  /*d8c0*/  IMAD R0, R242, 0x80, R243 ;  /* 0x00000080f2007824 */ /* 0x000fe200078e02f3 */
[C---:B------:R-:W-:Y:S01]  /*d8d0*/  @P0 LEA R2, P1, R6.reuse, c[0x0][0x1c8], 0x1 ;  /* 0x0000720006020a11 */ /* 0x040fe200078208ff */
[-C--:B------:R-:W-:Y:S08]  /*d8e0*/  HMMA.16816.F32.BF16 R8, R200, R204.reuse, R8 ;  /* 0x000000ccc808723c */ /* 0x080ff00000041808 */
        /* <DEDUP_REMOVED lines=14> */
[----:B------:R-:W4:Y:S05]  /*d9d0*/  LDSM.16.M88.4 R176, [R221+0x1000] ;  /* 0x00100000ddb0783b */ /* 0x000f2a0000000200 */
[----:B------:R-:W-:Y:S02]  /*d9e0*/  LDSM.16.M88.4 R200, [R223+0xc080] ;  /* 0x00c08000dfc8783b */ /* 0x000fe40000000200 */
[-C--:B------:R-:W-:Y:S08]  /*d9f0*/  HMMA.16816.F32.BF16 R8, R196, R204.reuse, R8 ;  /* 0x000000ccc408723c */ /* 0x080ff00000041808 */
        /* <DEDUP_REMOVED lines=12> */
[----:B------:R-:W4:Y:S03]  /*dac0*/  LDSM.16.M88.4 R208, [R223+0xe080] ;  /* 0x00e08000dfd0783b */ /* 0x000f260000000200 */
[----:B--2---:R-:W-:Y:S01]  /*dad0*/  IADD3 R0, R175, R0, R237 ;  /* 0x00000000af007210 */ /* 0x004fe20007ffe0ed */
[----:B------:R-:W-:Y:S03]  /*dae0*/  IMAD.MOV.U32 R175, RZ, RZ, c[0x0][0x2c4] ;  /* 0x0000b100ffaf7624 */ /* 0x000fe600078e00ff */
[----:B------:R-:W-:Y:S01]  /*daf0*/  HMMA.16816.F32.BF16 R52, R196, R178, R52 ;  /* 0x000000b2c434723c */ /* 0x000fe20000041834 */
[----:B------:R-:W2:Y:S03]  /*db00*/  LDSM.16.M88.4 R176, [R216+0x7880] ;  /* 0x00788000d8b0783b */ /* 0x000ea60000000200 */
[----:B---3--:R-:W-:Y:S01]  /*db10*/  IMAD.IADD R171, R169, 0x1, R0 ;  /* 0x00000001a9ab7824 */ /* 0x008fe200078e0200 */
[----:B------:R-:W-:Y:S01]  /*db20*/  ISETP.NE.AND P5, PT, R175, 0x1, PT ;  /* 0x00000001af00780c */ /* 0x000fe20003fa5270 */
[----:B------:R-:W-:Y:S01]  /*db30*/  LDSM.16.M88.4 R196, [R225+0xc080] ;  /* 0x00c08000e1c4783b */ /* 0x000fe20000000200 */
[----:B------:R-:W-:Y:S01]  /*db40*/  @P0 IMAD.IADD R0, R7, 0x1, R3 ;  /* 0x0000000107000824 */ /* 0x000fe200078e0203 */
[-C--:B-1----:R-:W-:Y:S01]  /*db50*/  HMMA.16816.F32.BF16 R8, R200, R204.reuse, R8 ;  /* 0x000000ccc808723c */ /* 0x082fe20000041808 */
[----:B------:R-:W-:Y:S04]  /*db60*/  IMAD.MOV.U32 R169, RZ, RZ, c[0x0][0x1e0] ;  /* 0x00007800ffa97624 */ /* 0x000fe800078e00ff */
[----:B------:R-:W-:Y:S02]  /*db70*/  @P0 LEA.HI.X R3, R6, c[0x0][0x1cc], R0, 0x1, P1 ;  /* 0x0000730006030a11 */ /* 0x000fe400008f0c00 */
[C---:B------:R-:W-:Y:S02]  /*db80*/  @P0 SHF.L.U32 R7, R169.reuse, 0x5, RZ ;  /* 0x00000005a9070819 */ /* 0x040fe400000006ff */
[----:B------:R-:W-:Y:S03]  /*db90*/  @P0 SHF.L.U64.HI R0, R169, 0x5, R170 ;  /* 0x00000005a9000819 */ /* 0x000fe600000102aa */
[-C--:B------:R-:W-:Y:S01]  /*dba0*/  @P0 IADD3 R6, P2, R2, R7.reuse, RZ ;  /* 0x0000000702060210 */ /* 0x080fe20007f5e0ff */
[----:B------:R-:W-:Y:S05]  /*dbb0*/  @P5 IMAD.HI.U32 R4, R171, c[0x0][0x2c8], RZ ;  /* 0x0000b200ab045a27 */ /* 0x000fea00078e00ff */
[----:B------:R-:W-:Y:S01]  /*dbc0*/  @P5 SHF.R.U32.HI R171, RZ, c[0x0][0x2cc], R4 ;  /* 0x0000b300ffab5a19 */ /* 0x000fe20000011604 */
        /* <DEDUP_REMOVED lines=8> */
[----:B------:R-:W-:Y:S07]  /*dc50*/  LDSM.16.M88.4 R212, [R230] ;  /* 0x00000000e6d4783b */ /* 0x000fee0000000200 */
[-C--:B--2---:R-:W-:Y:S08]  /*dc60*/  HMMA.16816.F32.BF16 R40, R200, R176.reuse, R40 ;  /* 0x000000b0c828723c */ /* 0x084ff00000041828 */
[C---:B------:R-:W-:Y:S08]  /*dc70*/  HMMA.16816.F32.BF16 R44, R208.reuse, R176, R44 ;  /* 0x000000b0d02c723c */ /* 0x040ff0000004182c */
[-C--:B------:R-:W-:Y:S01]  /*dc80*/  HMMA.16816.F32.BF16 R48, R208, R178.reuse, R48 ;  /* 0x000000b2d030723c */ /* 0x080fe20000041830 */
[----:B------:R-:W2:Y:S07]  /*dc90*/  LDSM.16.M88.4 R208, [R225+0xe080] ;  /* 0x00e08000e1d0783b */ /* 0x000eae0000000200 */
[----:B------:R-:W-:Y:S01]  /*dca0*/  HMMA.16816.F32.BF16 R52, R200, R178, R52 ;  /* 0x000000b2c834723c */ /* 0x000fe20000041834 */
[----:B------:R-:W3:Y:S05]  /*dcb0*/  LDSM.16.M88.4 R176, [R229] ;  /* 0x00000000e5b0783b */ /* 0x000eea0000000200 */
[----:B------:R-:W-:Y:S02]  /*dcc0*/  LDSM.16.M88.4 R200, [R224+0xc080] ;  /* 0x00c08000e0c8783b */ /* 0x000fe40000000200 */
[-C--:B-1----:R-:W-:Y:S08]  /*dcd0*/  HMMA.16816.F32.BF16 R8, R196, R204.reuse, R8 ;  /* 0x000000ccc408723c */ /* 0x082ff00000041808 */
[C---:B--2---:R-:W-:Y:S08]  /*dce0*/  HMMA.16816.F32.BF16 R12, R208.reuse, R204, R12 ;  /* 0x000000ccd00c723c */ /* 0x044ff0000004180c */
        /* <DEDUP_REMOVED lines=11> */
[----:B------:R-:W2:Y:S07]  /*dda0*/  LDSM.16.M88.4 R208, [R224+0xe080] ;  /* 0x00e08000e0d0783b */ /* 0x000eae0000000200 */
[----:B------:R-:W-:Y:S01]  /*ddb0*/  HMMA.16816.F32.BF16 R52, R196, R178, R52 ;  /* 0x000000b2c434723c */ /* 0x000fe20000041834 */
[----:B------:R-:W3:Y:S05]  /*ddc0*/  LDSM.16.M88.4 R176, [R222+0x7880] ;  /* 0x00788000deb0783b */ /* 0x000eea0000000200 */
        /* <DEDUP_REMOVED lines=11> */
[-C--:B---3--:R-:W-:Y:S08]  /*de80*/  HMMA.16816.F32.BF16 R40, R200, R176.reuse, R40 ;  /* 0x000000b0c828723c */ /* 0x088ff00000041828 */
[C---:B------:R-:W-:Y:S08]  /*de90*/  HMMA.16816.F32.BF16 R44, R208.reuse, R176, R44 ;  /* 0x000000b0d02c723c */ /* 0x040ff0000004182c */
[-C--:B------:R-:W-:Y:S01]  /*dea0*/  HMMA.16816.F32.BF16 R48, R208, R178.reuse, R48 ;  /* 0x000000b2d030723c */ /* 0x080fe20000041830 */
[----:B------:R-:W3:Y:S07]  /*deb0*/  LDSM.16.M88.4 R208, [R221+0x2000] ;  /* 0x00200000ddd0783b */ /* 0x000eee0000000200 */
[----:B------:R-:W-:Y:S01]  /*dec0*/  HMMA.16816.F32.BF16 R52, R200, R178, R52 ;  /* 0x000000b2c834723c */ /* 0x000fe20000041834 */
[----:B------:R-:W4:Y:S05]  /*ded0*/  LDL R200, [R1+0x88] ;  /* 0x0000880001c87983 */ /* 0x000f2a0000100800 */
[----:B------:R-:W4:Y:S02]  /*dee0*/  LDL R201, [R1+0x74] ;  /* 0x0000740001c97983 */ /* 0x000f240000100800 */
[-C--:B-1----:R-:W-:Y:S03]  /*def0*/  HMMA.16816.F32.BF16 R8, R196, R204.reuse, R8 ;  /* 0x000000ccc408723c */ /* 0x082fe60000041808 */
[----:B------:R-:W1:Y:S01]  /*df00*/  LDSM.16.M88.4 R176, [R221+0x2800] ;  /* 0x00280000ddb0783b */ /* 0x000e620000000200 */
[----:B------:R-:W-:Y:S04]  /*df10*/  DEPBAR.LE SB0, 0x0 ;  /* 0x000080000000791a */ /* 0x000fe80000000000 */
[C---:B--2---:R-:W-:Y:S01]  /*df20*/  HMMA.16816.F32.BF16 R12, R212.reuse, R204, R12 ;  /* 0x000000ccd40c723c */ /* 0x044fe2000004180c */
[----:B------:R-:W-:Y:S07]  /*df30*/  BAR.SYNC.DEFER_BLOCKING 0x0 ;  /* 0x0000000000007b1d */ /* 0x000fee0000010000 */
[-C--:B------:R-:W-:Y:S08]  /*df40*/  HMMA.16816.F32.BF16 R16, R212, R206.reuse, R16 ;  /* 0x000000ced410723c */ /* 0x080ff00000041810 */
[C---:B------:R-:W-:Y:S08]  /*df50*/  HMMA.16816.F32.BF16 R20, R196.reuse, R206, R20 ;  /* 0x000000cec414723c */ /* 0x040ff00000041814 */
[-C--:B---3--:R-:W-:Y:S01]  /*df60*/  HMMA.16816.F32.BF16 R24, R196, R208.reuse, R24 ;  /* 0x000000d0c418723c */ /* 0x088fe20000041818 */
[----:B------:R-:W-:Y:S01]  /*df70*/  @!PT LDS RZ, [RZ] ;  /* 0x00000000fffff984 */ /* 0x000fe20000000800 */
[----:B------:R-:W-:Y:S01]  /*df80*/  @!PT LDS RZ, [RZ] ;  /* 0x00000000fffff984 */ /* 0x000fe20000000800 */
[----:B------:R-:W-:Y:S01]  /*df90*/  @!PT LDS RZ, [RZ] ;  /* 0x00000000fffff984 */ /* 0x000fe20000000800 */
[----:B------:R2:W-:Y:S05]  /*dfa0*/  @P0 LDGSTS.E.BYPASS.LTC128B.128 [R234+0x5080], [R2.64], !P4 ;  /* 0x0508000002ea0fae */ /* 0x0005ea000e101d46 */
[----:B------:R2:W-:Y:S02]  /*dfb0*/  @P0 LDGSTS.E.BYPASS.LTC128B.128 [R234+0x6880], [R2.64+0x80], !P3 ;  /* 0x0688008002ea0fae */ /* 0x0005e4000d901d46 */
[C---:B------:R-:W-:Y:S08]  /*dfc0*/  HMMA.16816.F32.BF16 R28, R212.reuse, R208, R28 ;  /* 0x000000d0d41c723c */ /* 0x040ff0000004181c */
[-C--:B------:R-:W-:Y:S08]  /*dfd0*/  HMMA.16816.F32.BF16 R32, R212, R210.reuse, R32 ;  /* 0x000000d2d420723c */ /* 0x080ff00000041820 */
[C---:B------:R-:W-:Y:S08]  /*dfe0*/  HMMA.16816.F32.BF16 R36, R196.reuse, R210, R36 ;  /* 0x000000d2c424723c */ /* 0x040ff00000041824 */
[-C--:B-1----:R-:W-:Y:S08]  /*dff0*/  HMMA.16816.F32.BF16 R40, R196, R176.reuse, R40 ;  /* 0x000000b0c428723c */ /* 0x082ff00000041828 */
[C---:B------:R-:W-:Y:S07]  /*e000*/  HMMA.16816.F32.BF16 R44, R212.reuse, R176, R44 ;  /* 0x000000b0d42c723c */ /* 0x040fee000004182c */
[----:B------:R-:W-:Y:S01]  /*e010*/  @P0 IADD3 R176, P1, R6, R7, RZ ;  /* 0x0000000706b00210 */ /* 0x000fe20007f3e0ff */
[--C-:B------:R-:W-:Y:S01]  /*e020*/  @P0 IMAD.X R7, R3, 0x1, R0.reuse, P2 ;  /* 0x0000000103070824 */ /* 0x100fe200010e0600 */
[-C--:B------:R-:W-:Y:S01]  /*e030*/  HMMA.16816.F32.BF16 R48, R212, R178.reuse, R48 ;  /* 0x000000b2d430723c */ /* 0x080fe20000041830 */
[----:B--2---:R-:W1:Y:S02]  /*e040*/  SHFL.IDX PT, R3, R171, RZ, 0x1c1f ;  /* 0x001c1fffab037589 */ /* 0x004e6400000e0000 */
[----:B------:R-:W-:Y:S02]  /*e050*/  @P0 IMAD.X R177, R7, 0x1, R0, P1 ;  /* 0x0000000107b10824 */ /* 0x000fe400008e0600 */
[----:B------:R-:W-:Y:S01]  /*e060*/  IMAD R0, R235, -0x30, RZ ;  /* 0xffffffd0eb007824 */ /* 0x000fe200078e02ff */
[----:B------:R1:W-:Y:S02]  /*e070*/  @P0 LDGSTS.E.BYPASS.LTC128B.128 [R234+0x5880], [R6.64], !P4 ;  /* 0x0588000006ea0fae */ /* 0x0003e4000e101d46 */
[----:B------:R-:W-:Y:S03]  /*e080*/  HMMA.16816.F32.BF16 R52, R196, R178, R52 ;  /* 0x000000b2c434723c */ /* 0x000fe60000041834 */
[----:B------:R1:W-:Y:S05]  /*e090*/  @P0 LDGSTS.E.BYPASS.LTC128B.128 [R234+0x7080], [R6.64+0x80], !P3 ;  /* 0x0708008006ea0fae */ /* 0x0003ea000d901d46 */
[----:B------:R2:W-:Y:S05]  /*e0a0*/  @P0 LDGSTS.E.BYPASS.LTC128B.128 [R234+0x6080], [R176.64], !P4 ;  /* 0x06080000b0ea0fae */ /* 0x0005ea000e101d46 */
[----:B------:R2:W-:Y:S01]  /*e0b0*/  @P0 LDGSTS.E.BYPASS.LTC128B.128 [R234+0x7880], [R176.64+0x80], !P3 ;  /* 0x07880080b0ea0fae */ /* 0x0005e2000d901d46 */
[----:B------:R-:W-:Y:S04]  /*e0c0*/  ISETP.GE.AND P3, PT, R238, 0x1, PT ;  /* 0x00000001ee00780c */ /* 0x000fe80003f66270 */
[----:B------:R-:W0:Y:S01]  /*e0d0*/  LDGDEPBAR ;  /* 0x00000000000079af */ /* 0x000e220000000000 */
[----:B----4-:R-:W-:Y:S04]  /*e0e0*/  IADD3 R179, -R200, 0x1, R0 ;  /* 0x00000001c8b37810 */ /* 0x010fe80007ffe100 */
[----:B------:R-:W-:Y:S04]  /*e0f0*/  IADD3 R179, -R201, R179, R5 ;  /* 0x000000b3c9b37210 */ /* 0x000fe80007ffe105 */
[C---:B------:R-:W-:Y:S02]  /*e100*/  IADD3 R178, R179.reuse, c[0x0][0x328], RZ ;  /* 0x0000ca00b3b27a10 */ /* 0x040fe40007ffe0ff */
[----:B------:R-:W-:Y:S03]  /*e110*/  IADD3 R179, R179, UR4, RZ ;  /* 0x00000004b3b37c10 */ /* 0x000fe6000fffe0ff */
[C---:B-1----:R-:W-:Y:S02]  /*e120*/  IMAD.IADD R6, R3.reuse, 0x1, R178 ;  /* 0x0000000103067824 */ /* 0x042fe400078e02b2 */
[----:B------:R-:W-:Y:S01]  /*e130*/  IMAD.IADD R2, R3, 0x1, R179 ;  /* 0x0000000103027824 */ /* 0x000fe200078e02b3 */
        /* <DEDUP_REMOVED lines=14> */
.L_x_3149:
[----:B------:R-:W-:Y:S04]  /*e220*/  MOV R4, c[0x0][0x32c] ;  /* 0x0000cb0000047a02 */ /* 0x000fe80000000f00 */
[----:B------:R-:W-:Y:S11]  /*e230*/  ISETP.NE.AND P0, PT, R4, 0x1, PT ;  /* 0x000000010400780c */ /* 0x000ff60003f05270 */
[----:B------:R-:W-:Y:S02]  /*e240*/  @!UPT UIADD3 URZ, URZ, URZ, URZ ;  /* 0x0000003f3f3ff290 */ /* 0x000fe4000fffe03f */
[----:B------:R-:W-:Y:S05]  /*e250*/  @P0 IMAD.HI.U32 R4, R3, c[0x0][0x330], RZ ;  /* 0x0000cc0003040a27 */ /* 0x000fea00078e00ff */
[----:B------:R-:W-:Y:S02]  /*e260*/  @P0 SHF.R.U32.HI R3, RZ, c[0x0][0x334], R4 ;  /* 0x0000cd00ff030a19 */ /* 0x000fe40000011604 */
.L_x_3150:
[----:B------:R-:W-:Y:S05]  /*e270*/  BSYNC B0 ;  /* 0x0000000000007941 */ /* 0x000fea0003800000 */
.L_x_3148:
[----:B------:R-:W-:Y:S04]  /*e280*/  IMAD.IADD R4, R0, 0x1, -R200 ;  /* 0x0000000100047824 */ /* 0x000fe800078e0ac8 */
[----:B------:R-:W-:Y:S05]  /*e290*/  IMAD R3, R3, c[0x0][0x32c], R4 ;  /* 0x0000cb0003037a24 */ /* 0x000fea00078e0204 */
[----:B------:R-:W-:Y:S02]  /*e2a0*/  IADD3 R4, R3, c[0x0][0x32c], RZ ;  /* 0x0000cb0003047a10 */ /* 0x000fe40007ffe0ff */
[----:B------:R-:W-:Y:S02]  /*e2b0*/  IMNMX R2, R2, R3, !PT ;  /* 0x0000000302027217 */ /* 0x000fe40007800200 */
[----:B------:R-:W-:Y:S02]  /*e2c0*/  IMNMX R6, R6, R4, PT ;  /* 0x0000000406067217 */ /* 0x000fe40003800200 */
.L_x_3147:
[----:B--2---:R-:W1:Y:S02]  /*e2d0*/  SHFL.IDX PT, R4, R171, 0x1, 0x1c1f ;  /* 0x003c1f00ab047f89 */ /* 0x004e6400000e0000 */
[-C--:B-1----:R-:W-:Y:S02]  /*e2e0*/  IADD3 R7, R178, R4.reuse, RZ ;  /* 0x00000004b2077210 */ /* 0x082fe40007ffe0ff */
[----:B------:R-:W-:Y:S01]  /*e2f0*/  IADD3 R3, R179, R4, RZ ;  /* 0x00000004b3037210 */ /* 0x000fe20007ffe0ff */
        /* <DEDUP_REMOVED lines=14> */
.L_x_3153:
[----:B------:R-:W-:Y:S04]  /*e3e0*/  MOV R169, c[0x0][0x32c] ;  /* 0x0000cb0000a97a02 */ /* 0x000fe80000000f00 */
[----:B------:R-:W-:Y:S11]  /*e3f0*/  ISETP.NE.AND P0, PT, R169, 0x1, PT ;  /* 0x00000001a900780c */ /* 0x000ff60003f05270 */
[----:B------:R-:W-:Y:S02]  /*e400*/  @!UPT UIADD3 URZ, URZ, URZ, URZ ;  /* 0x0000003f3f3ff290 */ /* 0x000fe4000fffe03f */
[----:B------:R-:W-:Y:S05]  /*e410*/  @P0 IMAD.HI.U32 R169, R4, c[0x0][0x330], RZ ;  /* 0x0000cc0004a90a27 */ /* 0x000fea00078e00ff */
[----:B------:R-:W-:Y:S02]  /*e420*/  @P0 SHF.R.U32.HI R4, RZ, c[0x0][0x334], R169 ;  /* 0x0000cd00ff040a19 */ /* 0x000fe400000116a9 */
.L_x_3154:
[----:B------:R-:W-:Y:S05]  /*e430*/  BSYNC B0 ;  /* 0x0000000000007941 */ /* 0x000fea0003800000 */
.L_x_3152:
[----:B------:R-:W-:Y:S04]  /*e440*/  IMAD.IADD R169, R0, 0x1, -R200 ;  /* 0x0000000100a97824 */ /* 0x000fe800078e0ac8 */
[----:B------:R-:W-:Y:S05]  /*e450*/  IMAD R4, R4, c[0x0][0x32c], R169 ;  /* 0x0000cb0004047a24 */ /* 0x000fea00078e02a9 */
[----:B------:R-:W-:Y:S02]  /*e460*/  IADD3 R169, R4, c[0x0][0x32c], RZ ;  /* 0x0000cb0004a97a10 */ /* 0x000fe40007ffe0ff */
[----:B------:R-:W-:Y:S02]  /*e470*/  IMNMX R3, R3, R4, !PT ;  /* 0x0000000403037217 */ /* 0x000fe40007800200 */
[----:B------:R-:W-:Y:S02]  /*e480*/  IMNMX R7, R7, R169, PT ;  /* 0x000000a907077217 */ /* 0x000fe40003800200 */
.L_x_3151:
[----:B------:R-:W1:Y:S02]  /*e490*/  SHFL.IDX PT, R170, R171, 0x2, 0x1c1f ;  /* 0x005c1f00abaa7f89 */ /* 0x000e6400000e0000 */
        /* <DEDUP_REMOVED lines=16> */
.L_x_3157:
[----:B------:R-:W-:Y:S04]  /*e5a0*/  MOV R175, c[0x0][0x32c] ;  /* 0x0000cb0000af7a02 */ /* 0x000fe80000000f00 */
[----:B------:R-:W-:Y:S11]  /*e5b0*/  ISETP.NE.AND P0, PT, R175, 0x1, PT ;  /* 0x00000001af00780c */ /* 0x000ff60003f05270 */
[----:B------:R-:W-:Y:S02]  /*e5c0*/  @!UPT UIADD3 URZ, URZ, URZ, URZ ;  /* 0x0000003f3f3ff290 */ /* 0x000fe4000fffe03f */
[----:B------:R-:W-:Y:S05]  /*e5d0*/  @P0 IMAD.HI.U32 R175, R170, c[0x0][0x330], RZ ;  /* 0x0000cc00aaaf0a27 */ /* 0x000fea00078e00ff */
[----:B------:R-:W-:Y:S02]  /*e5e0*/  @P0 SHF.R.U32.HI R170, RZ, c[0x0][0x334], R175 ;  /* 0x0000cd00ffaa0a19 */ /* 0x000fe400000116af */
.L_x_3158:
[----:B------:R-:W-:Y:S05]  /*e5f0*/  BSYNC B0 ;  /* 0x0000000000007941 */ /* 0x000fea0003800000 */
.L_x_3156:
[----:B------:R-:W-:Y:S04]  /*e600*/  IMAD.IADD R175, R0, 0x1, -R200 ;  /* 0x0000000100af7824 */ /* 0x000fe800078e0ac8 */
[----:B------:R-:W-:Y:S05]  /*e610*/  IMAD R170, R170, c[0x0][0x32c], R175 ;  /* 0x0000cb00aaaa7a24 */ /* 0x000fea00078e02af */
[----:B------:R-:W-:Y:S02]  /*e620*/  IADD3 R175, R170, c[0x0][0x32c], RZ ;  /* 0x0000cb00aaaf7a10 */ /* 0x000fe40007ffe0ff */
[----:B------:R-:W-:Y:S02]  /*e630*/  IMNMX R4, R4, R170, !PT ;  /* 0x000000aa04047217 */ /* 0x000fe40007800200 */
[----:B------:R-:W-:Y:S02]  /*e640*/  IMNMX R169, R169, R175, PT ;  /* 0x000000afa9a97217 */ /* 0x000fe40003800200 */
.L_x_3155:
[C---:B------:R-:W-:Y:S02]  /*e650*/  ISETP.GE.AND P2, PT, R0.reuse, 0x9, PT ;  /* 0x000000090000780c */ /* 0x040fe40003f46270 */
[----:B------:R-:W-:Y:S02]  /*e660*/  ISETP.GE.AND P1, PT, R0, 0xa, PT ;  /* 0x0000000a0000780c */ /* 0x000fe40003f26270 */
[----:B------:R-:W-:Y:S02]  /*e670*/  ISETP.GT.AND P0, PT, R2, 0x8, !P2 ;  /* 0x000000080200780c */ /* 0x000fe40005704270 */
[----:B------:R-:W-:Y:S02]  /*e680*/  P2R R196, PR, RZ, 0x4 ;  /* 0x00000004ffc47803 */ /* 0x000fe40000000000 */
[----:B------:R-:W-:Y:S02]  /*e690*/  ISETP.LT.OR P0, PT, R6, 0x9, P0 ;  /* 0x000000090600780c */ /* 0x000fe40000701670 */
[----:B------:R-:W-:Y:S02]  /*e6a0*/  P2R R170, PR, RZ, 0x2 ;  /* 0x00000002ffaa7803 */ /* 0x000fe40000000000 */
[----:B------:R-:W-:Y:S02]  /*e6b0*/  FSEL R197, R20, -INF , !P0 ;  /* 0xff80000014c57808 */ /* 0x000fe40004000000 */
[----:B------:R-:W-:Y:S02]  /*e6c0*/  ISETP.GT.AND P0, PT, R2, 0x9, !P1 ;  /* 0x000000090200780c */ /* 0x000fe40004f04270 */
[----:B------:R-:W-:Y:S02]  /*e6d0*/  ISETP.GE.AND P5, PT, R0, 0x21, PT ;  /* 0x000000210000780c */ /* 0x000fe40003fa6270 */
[----:B------:R-:W-:Y:S02]  /*e6e0*/  ISETP.LT.OR P0, PT, R6, 0xa, P0 ;  /* 0x0000000a0600780c */ /* 0x000fe40000701670 */
[C---:B------:R-:W-:Y:S02]  /*e6f0*/  ISETP.GE.AND P4, PT, R0.reuse, 0x22, PT ;  /* 0x000000220000780c */ /* 0x040fe40003f86270 */
[----:B------:R-:W-:Y:S02]  /*e700*/  FSEL R198, R21, -INF , !P0 ;  /* 0xff80000015c67808 */ /* 0x000fe40004000000 */
[----:B------:R-:W-:Y:S02]  /*e710*/  ISETP.GT.AND P0, PT, R3, 0x8, !P2 ;  /* 0x000000080300780c */ /* 0x000fe40005704270 */
[C---:B------:R-:W-:Y:S02]  /*e720*/  ISETP.GE.AND P2, PT, R0.reuse, 0x11, PT ;  /* 0x000000110000780c */ /* 0x040fe40003f46270 */
[----:B------:R-:W-:Y:S02]  /*e730*/  ISETP.LT.OR P0, PT, R7, 0x9, P0 ;  /* 0x000000090700780c */ /* 0x000fe40000701670 */
        /* <DEDUP_REMOVED lines=31> */
[----:B------:R-:W-:Y:S02]  /*e930*/  ISETP.GT.AND P0, PT, R3, 0x18, !P2 ;  /* 0x000000180300780c */ /* 0x000fe40005704270 */
[----:B------:R-:W-:Y:S02]  /*e940*/  ISETP.GE.AND P2, PT, R0, 0x1, PT ;  /* 0x000000010000780c */ /* 0x000fe40003f46270 */
[----:B------:R-:W-:Y:S04]  /*e950*/  ISETP.LT.OR P0, PT, R7, 0x19, P0 ;  /* 0x000000190700780c */ /* 0x000fe80000701670 */
[----:B------:R-:W-:Y:S02]  /*e960*/  FSEL R210, R38, -INF , !P0 ;  /* 0xff80000026d27808 */ /* 0x000fe40004000000 */
[----:B------:R-:W-:Y:S02]  /*e970*/  ISETP.GT.AND P0, PT, R3, 0x19, !P1 ;  /* 0x000000190300780c */ /* 0x000fe40004f04270 */
[----:B------:R-:W-:Y:S02]  /*e980*/  ISETP.GE.AND P1, PT, R0, 0x2, PT ;  /* 0x000000020000780c */ /* 0x000fe40003f26270 */
        /* <DEDUP_REMOVED lines=33> */
[----:B------:R-:W-:Y:S04]  /*eba0*/  ISETP.GT.AND P0, PT, R3, 0x28, !P3 ;  /* 0x000000280300780c */ /* 0x000fe80005f04270 */
[----:B------:R-:W-:Y:S04]  /*ebb0*/  ISETP.LT.OR P0, PT, R7, 0x29, P0 ;  /* 0x000000290700780c */ /* 0x000fe80000701670 */
[----:B------:R-:W-:Y:S02]  /*ebc0*/  FSEL R251, R54, -INF , !P0 ;  /* 0xff80000036fb7808 */ /* 0x000fe40004000000 */
[----:B------:R-:W-:Y:S04]  /*ebd0*/  ISETP.GT.AND P0, PT, R3, 0x29, !P6 ;  /* 0x000000290300780c */ /* 0x000fe80007704270 */
[----:B------:R-:W-:Y:S01]  /*ebe0*/  ISETP.LT.OR P0, PT, R7, 0x2a, P0 ;  /* 0x0000002a0700780c */ /* 0x000fe20000701670 */
[--C-:B-1----:R-:W-:Y:S03]  /*ebf0*/  IMAD.IADD R7, R178, 0x1, R2.reuse ;  /* 0x00000001b2077824 */ /* 0x102fe600078e0202 */
[----:B------:R-:W-:Y:S01]  /*ec00*/  FSEL R176, R55, -INF , !P0 ;  /* 0xff80000037b07808 */ /* 0x000fe20004000000 */
[----:B------:R-:W-:Y:S01]  /*ec10*/  IMAD.IADD R6, R179, 0x1, R2 ;  /* 0x00000001b3067824 */ /* 0x000fe200078e0202 */
        /* <DEDUP_REMOVED lines=37> */
[C---:B------:R-:W-:Y:S04]  /*ee70*/  ISETP.LT.OR P0, PT, R169.reuse, 0x1, P0 ;  /* 0x00000001a900780c */ /* 0x040fe80000701670 */
[----:B------:R-:W-:Y:S02]  /*ee80*/  FSEL R12, R12, -INF , !P0 ;  /* 0xff8000000c0c7808 */ /* 0x000fe40004000000 */
        /* <DEDUP_REMOVED lines=19> */
.L_x_3161:
[----:B------:R-:W-:Y:S04]  /*efc0*/  MOV R3, c[0x0][0x32c] ;  /* 0x0000cb0000037a02 */ /* 0x000fe80000000f00 */
[----:B------:R-:W-:Y:S11]  /*efd0*/  ISETP.NE.AND P0, PT, R3, 0x1, PT ;  /* 0x000000010300780c */ /* 0x000ff60003f05270 */
[----:B------:R-:W-:Y:S02]  /*efe0*/  @!UPT UIADD3 URZ, URZ, URZ, URZ ;  /* 0x0000003f3f3ff290 */ /* 0x000fe4000fffe03f */
[----:B------:R-:W-:Y:S05]  /*eff0*/  @P0 IMAD.HI.U32 R3, R2, c[0x0][0x330], RZ ;  /* 0x0000cc0002030a27 */ /* 0x000fea00078e00ff */
[----:B------:R-:W-:Y:S02]  /*f000*/  @P0 SHF.R.U32.HI R2, RZ, c[0x0][0x334], R3 ;  /* 0x0000cd00ff020a19 */ /* 0x000fe40000011603 */
.L_x_3162:
[----:B------:R-:W-:Y:S05]  /*f010*/  BSYNC B0 ;  /* 0x0000000000007941 */ /* 0x000fea0003800000 */
.L_x_3160:
[----:B------:R-:W-:Y:S04]  /*f020*/  IMAD.IADD R0, R0, 0x1, -R200 ;  /* 0x0000000100007824 */ /* 0x000fe800078e0ac8 */
[----:B------:R-:W-:Y:S05]  /*f030*/  IMAD R2, R2, c[0x0][0x32c], R0 ;  /* 0x0000cb0002027a24 */ /* 0x000fea00078e0200 */
[----:B------:R-:W-:Y:S02]  /*f040*/  IADD3 R0, R2, c[0x0][0x32c], RZ ;  /* 0x0000cb0002007a10 */ /* 0x000fe40007ffe0ff */
[----:B------:R-:W-:Y:S02]  /*f050*/  IMNMX R6, R6, R2, !PT ;  /* 0x0000000206067217 */ /* 0x000fe40007800200 */
[----:B------:R-:W-:Y:S02]  /*f060*/  IMNMX R7, R7, R0, PT ;  /* 0x0000000007077217 */ /* 0x000fe40003800200 */
.L_x_3159:
        /* <DEDUP_REMOVED lines=34> */
[----:B------:R-:W-:Y:S02]  /*f290*/  FMNMX.FTZ R2, R176, R2, !PT ;  /* 0x00000002b0027209 */ /* 0x000fe40007810000 */
[----:B------:R-:W-:Y:S02]  /*f2a0*/  ISETP.LT.OR P0, PT, R7, 0x9, P0 ;  /* 0x000000090700780c */ /* 0x000fe40000701670 */
[----:B------:R-:W-:Y:S02]  /*f2b0*/  FMNMX.FTZ R4, R13, R4, !PT ;  /* 0x000000040d047209 */ /* 0x000fe40007810000 */
[----:B------:R-:W-:Y:S02]  /*f2c0*/  FSEL R18, R18, -INF , !P0 ;  /* 0xff80000012127808 */ /* 0x000fe40004000000 */
[----:B------:R-:W-:Y:S02]  /*f2d0*/  ISETP.NE.AND P0, PT, R170, RZ, PT ;  /* 0x000000ffaa00720c */ /* 0x000fe40003f05270 */
[----:B-1----:R-:W-:Y:S02]  /*f2e0*/  FMNMX.FTZ R0, R0, R3, !PT ;  /* 0x0000000300007209 */ /* 0x002fe40007810000 */
[----:B------:R-:W1:Y:S01]  /*f2f0*/  SHFL.BFLY PT, R3, R2, 0x2, 0x1f ;  /* 0x0c401f0002037f89 */ /* 0x000e6200000e0000 */
[----:B------:R-:W-:Y:S02]  /*f300*/  FMNMX.FTZ R9, R16, R4, !PT ;  /* 0x0000000410097209 */ /* 0x000fe40007810000 */
[----:B------:R-:W-:Y:S02]  /*f310*/  ISETP.GT.AND P0, PT, R6, 0x9, !P0 ;  /* 0x000000090600780c */ /* 0x000fe40004704270 */
[----:B------:R-:W-:Y:S02]  /*f320*/  ISETP.NE.AND P1, PT, R21, RZ, PT ;  /* 0x000000ff1500720c */ /* 0x000fe40003f25270 */
[----:B------:R-:W-:Y:S01]  /*f330*/  ISETP.LT.OR P0, PT, R7, 0xa, P0 ;  /* 0x0000000a0700780c */ /* 0x000fe20000701670 */
[----:B------:R-:W2:Y:S01]  /*f340*/  SHFL.BFLY PT, R4, R0, 0x1, 0x1f ;  /* 0x0c201f0000047f89 */ /* 0x000ea200000e0000 */
[----:B------:R-:W-:Y:S02]  /*f350*/  ISETP.NE.AND P2, PT, R20, RZ, PT ;  /* 0x000000ff1400720c */ /* 0x000fe40003f45270 */
        /* <DEDUP_REMOVED lines=11> */
[----:B--2---:R-:W-:Y:S02]  /*f410*/  FMNMX.FTZ R171, R0, R4, !PT ;  /* 0x0000000400ab7209 */ /* 0x004fe40007810000 */
[----:B------:R-:W1:Y:S01]  /*f420*/  SHFL.BFLY PT, R4, R3, 0x1, 0x1f ;  /* 0x0c201f0003047f89 */ /* 0x000e6200000e0000 */
[----:B------:R-:W-:Y:S02]  /*f430*/  ISETP.LT.OR P0, PT, R7, 0x12, P0 ;  /* 0x000000120700780c */ /* 0x000fe40000701670 */
[----:B------:R-:W-:Y:S01]  /*f440*/  FMUL.FTZ R179, R171, c[0x0][0x2d0] ;  /* 0x0000b400abb37a20 */ /* 0x000fe20000410000 */
[----:B------:R-:W-:Y:S02]  /*f450*/  FMNMX.FTZ R9, R215, R9, !PT ;  /* 0x00000009d7097209 */ /* 0x000fe40007810000 */
[----:B------:R-:W-:Y:S02]  /*f460*/  FSEL R214, R31, -INF , !P0 ;  /* 0xff8000001fd67808 */ /* 0x000fe40004000000 */
[----:B------:R-:W-:Y:S02]  /*f470*/  ISETP.GT.AND P0, PT, R6, 0x18, !P1 ;  /* 0x000000180600780c */ /* 0x000fe40004f04270 */
[----:B------:R-:W-:Y:S02]  /*f480*/  FMNMX.FTZ R9, R237, R9, !PT ;  /* 0x00000009ed097209 */ /* 0x000fe40007810000 */
[----:B------:R-:W-:Y:S02]  /*f490*/  ISETP.LT.OR P0, PT, R7, 0x19, P0 ;  /* 0x000000190700780c */ /* 0x000fe40000701670 */
[----:B------:R-:W-:Y:S02]  /*f4a0*/  FMNMX.FTZ R2, R250, R9, !PT ;  /* 0x00000009fa027209 */ /* 0x000fe40007810000 */
[----:B------:R-:W-:Y:S02]  /*f4b0*/  FSEL R238, R34, -INF , !P0 ;  /* 0xff80000022ee7808 */ /* 0x000fe40004000000 */
[----:B------:R-:W-:Y:S02]  /*f4c0*/  ISETP.GT.AND P0, PT, R6, 0x19, !P2 ;  /* 0x000000190600780c */ /* 0x000fe40005704270 */
[----:B------:R-:W-:Y:S02]  /*f4d0*/  FSETP.NEU.FTZ.AND P2, PT, R171, -INF , PT ;  /* 0xff800000ab00780b */ /* 0x000fe40003f5d000 */
[----:B------:R-:W-:Y:S02]  /*f4e0*/  FMNMX.FTZ R0, R252, R2, !PT ;  /* 0x00000002fc007209 */ /* 0x000fe40007810000 */
[----:B------:R-:W-:Y:S02]  /*f4f0*/  FSEL R179, R179, RZ, P2 ;  /* 0x000000ffb3b37208 */ /* 0x000fe40001000000 */
[----:B-1----:R-:W-:Y:S02]  /*f500*/  FMNMX.FTZ R170, R3, R4, !PT ;  /* 0x0000000403aa7209 */ /* 0x002fe40007810000 */
[----:B------:R-:W-:Y:S01]  /*f510*/  FMNMX.FTZ R0, R36, R0, !PT ;  /* 0x0000000024007209 */ /* 0x000fe20007810000 */
[--C-:B------:R-:W-:Y:S01]  /*f520*/  FFMA.FTZ R3, R197, c[0x0][0x2d0], -R179.reuse ;  /* 0x0000b400c5037a23 */ /* 0x100fe200000108b3 */
[----:B------:R-:W-:Y:S01]  /*f530*/  ISETP.LT.OR P0, PT, R7, 0x1a, P0 ;  /* 0x0000001a0700780c */ /* 0x000fe20000701670 */
[--C-:B------:R-:W-:Y:S01]  /*f540*/  FFMA.FTZ R8, R8, c[0x0][0x2d0], -R179.reuse ;  /* 0x0000b40008087a23 */ /* 0x100fe200000108b3 */
[----:B------:R-:W-:Y:S01]  /*f550*/  FMNMX.FTZ R0, R177, R0, !PT ;  /* 0x00000000b1007209 */ /* 0x000fe20007810000 */
[----:B------:R1:W-:Y:S01]  /*f560*/  MUFU.EX2 R45, R3 ;  /* 0x00000003002d7308 */ /* 0x0003e20000000800 */
[C---:B------:R-:W-:Y:S01]  /*f570*/  FMUL.FTZ R200, R170.reuse, c[0x0][0x2d0] ;  /* 0x0000b400aac87a20 */ /* 0x040fe20000410000 */
[----:B------:R-:W-:Y:S01]  /*f580*/  FSETP.NEU.FTZ.AND P1, PT, R170, -INF , PT ;  /* 0xff800000aa00780b */ /* 0x000fe20003f3d000 */
[--C-:B------:R-:W-:Y:S01]  /*f590*/  FFMA.FTZ R9, R24, c[0x0][0x2d0], -R179.reuse ;  /* 0x0000b40018097a23 */ /* 0x100fe200000108b3 */
[----:B------:R-:W2:Y:S01]  /*f5a0*/  SHFL.BFLY PT, R2, R0, 0x2, 0x1f ;  /* 0x0c401f0000027f89 */ /* 0x000ea200000e0000 */
[----:B------:R-:W-:Y:S02]  /*f5b0*/  FSEL R239, R35, -INF , !P0 ;  /* 0xff80000023ef7808 */ /* 0x000fe40004000000 */
[----:B------:R-:W-:Y:S02]  /*f5c0*/  ISETP.GT.AND P0, PT, R6, 0x20, !P5 ;  /* 0x000000200600780c */ /* 0x000fe40006f04270 */
[----:B------:R-:W-:Y:S01]  /*f5d0*/  FSEL R200, R200, RZ, P1 ;  /* 0x000000ffc8c87208 */ /* 0x000fe20000800000 */
[----:B------:R3:W-:Y:S01]  /*f5e0*/  MUFU.EX2 R49, R8 ;  /* 0x0000000800317308 */ /* 0x0007e20000000800 */
[C---:B------:R-:W-:Y:S04]  /*f5f0*/  ISETP.LT.OR P0, PT, R7.reuse, 0x21, P0 ;  /* 0x000000210700780c */ /* 0x040fe80000701670 */
[----:B------:R-:W-:Y:S02]  /*f600*/  FSEL R247, R46, -INF , !P0 ;  /* 0xff8000002ef77808 */ /* 0x000fe40004000000 */
[----:B------:R-:W-:Y:S03]  /*f610*/  ISETP.GT.AND P0, PT, R6, 0x21, !P4 ;  /* 0x000000210600780c */ /* 0x000fe60006704270 */
[----:B------:R-:W-:Y:S01]  /*f620*/  MUFU.EX2 R29, R9 ;  /* 0x00000009001d7308 */ /* 0x000fe20000000800 */
[----:B------:R-:W-:Y:S01]  /*f630*/  ISETP.LT.OR P0, PT, R7, 0x22, P0 ;  /* 0x000000220700780c */ /* 0x000fe20000701670 */
[----:B-1----:R-:W-:Y:S03]  /*f640*/  FFMA.FTZ R3, R198, c[0x0][0x2d0], -R179 ;  /* 0x0000b400c6037a23 */ /* 0x002fe600000108b3 */
[----:B------:R-:W-:Y:S02]  /*f650*/  FSEL R241, R47, -INF , !P0 ;  /* 0xff8000002ff17808 */ /* 0x000fe40004000000 */
[----:B------:R-:W-:Y:S02]  /*f660*/  ISETP.GT.AND P0, PT, R6, 0x28, !P3 ;  /* 0x000000280600780c */ /* 0x000fe40005f04270 */
[----:B--2---:R-:W-:Y:S01]  /*f670*/  FMNMX.FTZ R0, R0, R2, !PT ;  /* 0x0000000200007209 */ /* 0x004fe20007810000 */
[----:B------:R1:W-:Y:S01]  /*f680*/  MUFU.EX2 R26, R3 ;  /* 0x00000003001a7308 */ /* 0x0003e20000000800 */
[--C-:B------:R-:W-:Y:S01]  /*f690*/  FFMA.FTZ R2, R10, c[0x0][0x2d0], -R200.reuse ;  /* 0x0000b4000a027a23 */ /* 0x100fe200000108c8 */
[----:B------:R-:W-:Y:S02]  /*f6a0*/  ISETP.LT.OR P0, PT, R7, 0x29, P0 ;  /* 0x000000290700780c */ /* 0x000fe40000701670 */
[----:B---3--:R-:W-:Y:S02]  /*f6b0*/  FMNMX.FTZ R8, R14, R168, !PT ;  /* 0x000000a80e087209 */ /* 0x008fe40007810000 */
[----:B------:R-:W-:Y:S02]  /*f6c0*/  FSEL R240, R50, -INF , !P0 ;  /* 0xff80000032f07808 */ /* 0x000fe40004000000 */
[----:B------:R-:W-:Y:S02]  /*f6d0*/  ISETP.GT.AND P0, PT, R6, 0x29, !P6 ;  /* 0x000000290600780c */ /* 0x000fe40007704270 */
[----:B------:R2:W-:Y:S01]  /*f6e0*/  MUFU.EX2 R38, R2 ;  /* 0x0000000200267308 */ /* 0x0005e20000000800 */
[----:B------:R-:W-:Y:S02]  /*f6f0*/  FMNMX.FTZ R8, R15, R8, !PT ;  /* 0x000000080f087209 */ /* 0x000fe40007810000 */
[----:B------:R-:W-:Y:S02]  /*f700*/  ISETP.LT.OR P0, PT, R7, 0x2a, P0 ;  /* 0x0000002a0700780c */ /* 0x000fe40000701670 */
[----:B------:R-:W-:Y:S02]  /*f710*/  FMNMX.FTZ R8, R18, R8, !PT ;  /* 0x0000000812087209 */ /* 0x000fe40007810000 */
[----:B------:R-:W-:Y:S02]  /*f720*/  FSEL R178, R51, -INF , !P0 ;  /* 0xff80000033b27808 */ /* 0x000fe40004000000 */
[----:B------:R-:W-:Y:S04]  /*f730*/  FMNMX.FTZ R4, R19, R8, !PT ;  /* 0x0000000813047209 */ /* 0x000fe80007810000 */
[----:B------:R-:W-:Y:S01]  /*f740*/  FMNMX.FTZ R4, R213, R4, !PT ;  /* 0x00000004d5047209 */ /* 0x000fe20007810000 */
[----:B-1----:R-:W1:Y:S03]  /*f750*/  SHFL.BFLY PT, R3, R0, 0x1, 0x1f ;  /* 0x0c201f0000037f89 */ /* 0x002e6600000e0000 */
[----:B------:R-:W-:Y:S04]  /*f760*/  FMNMX.FTZ R4, R214, R4, !PT ;  /* 0x00000004d6047209 */ /* 0x000fe80007810000 */
[----:B------:R-:W-:Y:S01]  /*f770*/  FMNMX.FTZ R4, R238, R4, !PT ;  /* 0x00000004ee047209 */ /* 0x000fe20007810000 */
[--C-:B--2---:R-:W-:Y:S03]  /*f780*/  FFMA.FTZ R2, R11, c[0x0][0x2d0], -R200.reuse ;  /* 0x0000b4000b027a23 */ /* 0x104fe600000108c8 */
[----:B------:R-:W-:Y:S01]  /*f790*/  FMNMX.FTZ R4, R239, R4, !PT ;  /* 0x00000004ef047209 */ /* 0x000fe20007810000 */
[----:B------:R2:W3:Y:S03]  /*f7a0*/  MUFU.EX2 R39, R2 ;  /* 0x0000000200277308 */ /* 0x0004e60000000800 */
[----:B------:R-:W-:Y:S04]  /*f7b0*/  FMNMX.FTZ R4, R247, R4, !PT ;  /* 0x00000004f7047209 */ /* 0x000fe80007810000 */
[----:B------:R-:W-:Y:S02]  /*f7c0*/  FMNMX.FTZ R4, R241, R4, !PT ;  /* 0x00000004f1047209 */ /* 0x000fe40007810000 */
[----:B-1----:R-:W-:Y:S01]  /*f7d0*/  FMNMX.FTZ R169, R0, R3, !PT ;  /* 0x0000000300a97209 */ /* 0x002fe20007810000 */
[--C-:B------:R-:W-:Y:S01]  /*f7e0*/  FFMA.FTZ R3, R202, c[0x0][0x2d0], -R200.reuse ;  /* 0x0000b400ca037a23 */ /* 0x100fe200000108c8 */
[----:B------:R-:W-:Y:S02]  /*f7f0*/  MOV R202, R36 ;  /* 0x0000002400ca7202 */ /* 0x000fe40000000f00 */
[C---:B------:R-:W-:Y:S01]  /*f800*/  FSETP.NEU.FTZ.AND P0, PT, R169.reuse, -INF , PT ;  /* 0xff800000a900780b */ /* 0x040fe20003f1d000 */
[----:B------:R1:W4:Y:S01]  /*f810*/  MUFU.EX2 R27, R3 ;  /* 0x00000003001b7308 */ /* 0x0003220000000800 */
[----:B------:R-:W-:Y:S05]  /*f820*/  FMUL.FTZ R201, R169, c[0x0][0x2d0] ;  /* 0x0000b400a9c97a20 */ /* 0x000fea0000410000 */
[----:B------:R-:W-:Y:S02]  /*f830*/  FSEL R201, R201, RZ, P0 ;  /* 0x000000ffc9c97208 */ /* 0x000fe40000000000 */
[----:B--2---:R-:W-:Y:S01]  /*f840*/  FMNMX.FTZ R2, R240, R4, !PT ;  /* 0x00000004f0027209 */ /* 0x004fe20007810000 */
[----:B------:R-:W-:Y:S01]  /*f850*/  FFMA.FTZ R4, R199, c[0x0][0x2d0], -R200 ;  /* 0x0000b400c7047a23 */ /* 0x000fe200000108c8 */
[----:B---3--:R-:W-:Y:S02]  /*f860*/  F2FP.BF16.PACK_AB R197, R39, R38 ;  /* 0x0000002627c5723e */ /* 0x008fe400000010ff */
[----:B------:R-:W-:Y:S01]  /*f870*/  FMNMX.FTZ R2, R178, R2, !PT ;  /* 0x00000002b2027209 */ /* 0x000fe20007810000 */
[----:B------:R2:W-:Y:S04]  /*f880*/  MUFU.EX2 R25, R4 ;  /* 0x0000000400197308 */ /* 0x0005e80000000800 */
[----:B------:R-:W3:Y:S01]  /*f890*/  SHFL.BFLY PT, R0, R2, 0x2, 0x1f ;  /* 0x0c401f0002007f89 */ /* 0x000ee200000e0000 */
[--C-:B-1----:R-:W-:Y:S05]  /*f8a0*/  FFMA.FTZ R3, R12, c[0x0][0x2d0], -R201.reuse ;  /* 0x0000b4000c037a23 */ /* 0x102fea00000108c9 */
[----:B------:R1:W-:Y:S01]  /*f8b0*/  MUFU.EX2 R37, R3 ;  /* 0x0000000300257308 */ /* 0x0003e20000000800 */
[--C-:B--2---:R-:W-:Y:S09]  /*f8c0*/  FFMA.FTZ R4, R16, c[0x0][0x2d0], -R201.reuse ;  /* 0x0000b40010047a23 */ /* 0x104ff200000108c9 */
[----:B------:R-:W-:Y:S01]  /*f8d0*/  MUFU.EX2 R48, R4 ;  /* 0x0000000400307308 */ /* 0x000fe20000000800 */
[--C-:B-1----:R-:W-:Y:S09]  /*f8e0*/  FFMA.FTZ R3, R13, c[0x0][0x2d0], -R201.reuse ;  /* 0x0000b4000d037a23 */ /* 0x102ff200000108c9 */
[----:B------:R3:W-:Y:S02]  /*f8f0*/  MUFU.EX2 R44, R3 ;  /* 0x00000003002c7308 */ /* 0x0007e40000000800 */
[----:B---3--:R-:W-:Y:S01]  /*f900*/  FMNMX.FTZ R3, R2, R0, !PT ;  /* 0x0000000002037209 */ /* 0x008fe20007810000 */
[----:B------:R-:W-:Y:S01]  /*f910*/  FFMA.FTZ R2, R17, c[0x0][0x2d0], -R201 ;  /* 0x0000b40011027a23 */ /* 0x000fe200000108c9 */
[----:B------:R-:W-:Y:S06]  /*f920*/  FSEL R0, R171, RZ, P2 ;  /* 0x000000ffab007208 */ /* 0x000fec0001000000 */
[----:B------:R1:W-:Y:S01]  /*f930*/  MUFU.EX2 R28, R2 ;  /* 0x00000002001c7308 */ /* 0x0003e20000000800 */
[----:B------:R-:W2:Y:S01]  /*f940*/  SHFL.BFLY PT, R4, R3, 0x1, 0x1f ;  /* 0x0c201f0003047f89 */ /* 0x000ea200000e0000 */
[----:B------:R-:W-:Y:S01]  /*f950*/  FADD.FTZ R0, -R0, R172 ;  /* 0x000000ac00007221 */ /* 0x000fe20000010100 */
[----:B----4-:R-:W-:Y:S03]  /*f960*/  MOV R172, R27 ;  /* 0x0000001b00ac7202 */ /* 0x010fe60000000f00 */
[----:B------:R-:W-:Y:S04]  /*f970*/  FMUL.FTZ R0, R0, c[0x0][0x2d0] ;  /* 0x0000b40000007a20 */ /* 0x000fe80000410000 */
[----:B------:R3:W4:Y:S01]  /*f980*/  MUFU.EX2 R7, R0 ;  /* 0x0000000000077308 */ /* 0x0007220000000800 */
[----:B-1----:R-:W-:Y:S02]  /*f990*/  FSEL R2, R170, RZ, P1 ;  /* 0x000000ffaa027208 */ /* 0x002fe40000800000 */
[----:B--2---:R-:W-:Y:S03]  /*f9a0*/  FMNMX.FTZ R3, R3, R4, !PT ;  /* 0x0000000403037209 */ /* 0x004fe60007810000 */
[----:B------:R-:W-:Y:S01]  /*f9b0*/  FADD.FTZ R2, -R2, R174 ;  /* 0x000000ae02027221 */ /* 0x000fe20000010100 */
[----:B------:R-:W-:Y:S01]  /*f9c0*/  MOV R174, R26 ;  /* 0x0000001a00ae7202 */ /* 0x000fe20000000f00 */
[----:B------:R-:W-:Y:S02]  /*f9d0*/  FMUL.FTZ R4, R3, c[0x0][0x2d0] ;  /* 0x0000b40003047a20 */ /* 0x000fe40000410000 */
[----:B------:R-:W-:Y:S01]  /*f9e0*/  FMUL.FTZ R2, R2, c[0x0][0x2d0] ;  /* 0x0000b40002027a20 */ /* 0x000fe20000410000 */
[----:B---3--:R-:W-:Y:S01]  /*f9f0*/  FSEL R0, R169, RZ, P0 ;  /* 0x000000ffa9007208 */ /* 0x008fe20000000000 */
[----:B----4-:R-:W-:Y:S01]  /*fa00*/  FMUL.FTZ R9, R7, R181 ;  /* 0x000000b507097220 */ /* 0x010fe20000410000 */
[----:B------:R-:W-:Y:S01]  /*fa10*/  FSETP.NEU.FTZ.AND P0, PT, R3, -INF , PT ;  /* 0xff8000000300780b */ /* 0x000fe20003f1d000 */
[----:B------:R-:W1:Y:S01]  /*fa20*/  MUFU.EX2 R6, R2 ;  /* 0x0000000200067308 */ /* 0x000e620000000800 */
[----:B------:R-:W-:Y:S01]  /*fa30*/  F2FP.BF16.PACK_AB R198, R174, R45 ;  /* 0x0000002daec6723e */ /* 0x000fe200000010ff */
[----:B------:R-:W-:Y:S01]  /*fa40*/  FADD.FTZ R0, -R0, R173 ;  /* 0x000000ad00007221 */ /* 0x000fe20000010100 */
[----:B------:R-:W-:Y:S01]  /*fa50*/  FSEL R4, R4, RZ, P0 ;  /* 0x000000ff04047208 */ /* 0x000fe20000000000 */
[C---:B------:R-:W-:Y:S01]  /*fa60*/  FMUL.FTZ R20, R7.reuse, R192 ;  /* 0x000000c007147220 */ /* 0x040fe20000410000 */
[----:B------:R-:W-:Y:S01]  /*fa70*/  MOV R173, R25 ;  /* 0x0000001900ad7202 */ /* 0x000fe20000000f00 */
[----:B------:R-:W-:Y:S01]  /*fa80*/  FMUL.FTZ R0, R0, c[0x0][0x2d0] ;  /* 0x0000b40000007a20 */ /* 0x000fe20000410000 */
[----:B------:R-:W2:Y:S01]  /*fa90*/  LDSM.16.MT88.4 R24, [R217+0x2080] ;  /* 0x00208000d918783b */ /* 0x000ea20000004200 */
[--C-:B------:R-:W-:Y:S01]  /*faa0*/  FFMA.FTZ R8, R18, c[0x0][0x2d0], -R4.reuse ;  /* 0x0000b40012087a23 */ /* 0x100fe20000010804 */
[----:B------:R-:W-:Y:S01]  /*fab0*/  F2FP.BF16.PACK_AB R199, R172, R173 ;  /* 0x000000adacc7723e */ /* 0x000fe200000010ff */
[----:B------:R3:W4:Y:S01]  /*fac0*/  MUFU.EX2 R2, R0 ;  /* 0x0000000000027308 */ /* 0x0007220000000800 */
[C---:B------:R-:W-:Y:S01]  /*fad0*/  FMUL.FTZ R21, R7.reuse, R193 ;  /* 0x000000c107157220 */ /* 0x040fe20000410000 */
[----:B------:R-:W-:Y:S01]  /*fae0*/  MOV R192, R39 ;  /* 0x0000002700c07202 */ /* 0x000fe20000000f00 */
        /* <DEDUP_REMOVED lines=8> */
[C---:B------:R-:W-:Y:S02]  /*fb70*/  FMUL.FTZ R57, R7.reuse, R57 ;  /* 0x0000003907397220 */ /* 0x040fe40000410000 */
[----:B------:R-:W-:Y:S02]  /*fb80*/  FMUL.FTZ R68, R7, R68 ;  /* 0x0000004407447220 */ /* 0x000fe40000410000 */
[----:B-1----:R-:W-:Y:S01]  /*fb90*/  FMUL.FTZ R10, R6, R182 ;  /* 0x000000b6060a7220 */ /* 0x002fe20000410000 */
[----:B------:R-:W-:Y:S01]  /*fba0*/  F2FP.BF16.PACK_AB R182, R28, R48 ;  /* 0x000000301cb6723e */ /* 0x000fe200000010ff */
[C---:B------:R-:W-:Y:S02]  /*fbb0*/  FMUL.FTZ R11, R6.reuse, R183 ;  /* 0x000000b7060b7220 */ /* 0x040fe40000410000 */
[C---:B------:R-:W-:Y:S01]  /*fbc0*/  FMUL.FTZ R22, R6.reuse, R194 ;  /* 0x000000c206167220 */ /* 0x040fe20000410000 */
[----:B------:R-:W-:Y:S01]  /*fbd0*/  MOV R194, R45 ;  /* 0x0000002d00c27202 */ /* 0x000fe20000000f00 */
[C---:B------:R-:W-:Y:S01]  /*fbe0*/  FMUL.FTZ R23, R6.reuse, R195 ;  /* 0x000000c306177220 */ /* 0x040fe20000410000 */
[----:B------:R-:W-:Y:S01]  /*fbf0*/  MOV R195, R48 ;  /* 0x0000003000c37202 */ /* 0x000fe20000000f00 */
[----:B------:R-:W-:Y:S02]  /*fc00*/  FMUL.FTZ R39, R6, R151 ;  /* 0x0000009706277220 */ /* 0x000fe40000410000 */
[--C-:B---3--:R-:W-:Y:S02]  /*fc10*/  FFMA.FTZ R0, R14, c[0x0][0x2d0], -R4.reuse ;  /* 0x0000b4000e007a23 */ /* 0x108fe40000010804 */
[C---:B----4-:R-:W-:Y:S02]  /*fc20*/  FMUL.FTZ R13, R2.reuse, R185 ;  /* 0x000000b9020d7220 */ /* 0x050fe40000410000 */
[----:B------:R1:W-:Y:S01]  /*fc30*/  MUFU.EX2 R242, R0 ;  /* 0x0000000000f27308 */ /* 0x0003e20000000800 */
[C---:B------:R-:W-:Y:S01]  /*fc40*/  FMUL.FTZ R12, R2.reuse, R184 ;  /* 0x000000b8020c7220 */ /* 0x040fe20000410000 */
[----:B------:R-:W-:Y:S01]  /*fc50*/  MOV R184, R28 ;  /* 0x0000001c00b87202 */ /* 0x000fe20000000f00 */
[C---:B------:R-:W-:Y:S02]  /*fc60*/  FMUL.FTZ R16, R2.reuse, R188 ;  /* 0x000000bc02107220 */ /* 0x040fe40000410000 */
[--C-:B-----5:R-:W-:Y:S02]  /*fc70*/  FFMA.FTZ R8, R19, c[0x0][0x2d0], -R4.reuse ;  /* 0x0000b40013087a23 */ /* 0x120fe40000010804 */
[C---:B------:R-:W-:Y:S02]  /*fc80*/  FMUL.FTZ R17, R2.reuse, R189 ;  /* 0x000000bd02117220 */ /* 0x040fe40000410000 */
[C---:B------:R-:W-:Y:S01]  /*fc90*/  FMUL.FTZ R28, R2.reuse, R140 ;  /* 0x0000008c021c7220 */ /* 0x040fe20000410000 */
[----:B------:R3:W4:Y:S01]  /*fca0*/  MUFU.EX2 R46, R8 ;  /* 0x00000008002e7308 */ /* 0x0007220000000800 */
        /* <DEDUP_REMOVED lines=9> */
[----:B------:R1:W5:Y:S01]  /*fd40*/  MUFU.EX2 R243, R0 ;  /* 0x0000000000f37308 */ /* 0x0003620000000800 */
[C---:B------:R-:W-:Y:S02]  /*fd50*/  FMUL.FTZ R60, R2.reuse, R60 ;  /* 0x0000003c023c7220 */ /* 0x040fe40000410000 */
[----:B------:R-:W-:Y:S02]  /*fd60*/  FMUL.FTZ R61, R2, R61 ;  /* 0x0000003d023d7220 */ /* 0x000fe40000410000 */
[C---:B---3--:R-:W-:Y:S01]  /*fd70*/  FMUL.FTZ R8, R7.reuse, R180 ;  /* 0x000000b407087220 */ /* 0x048fe20000410000 */
[----:B------:R-:W-:Y:S01]  /*fd80*/  F2FP.BF16.PACK_AB R180, R44, R37 ;  /* 0x000000252cb4723e */ /* 0x000fe200000010ff */
[C---:B------:R-:W-:Y:S01]  /*fd90*/  FMUL.FTZ R37, R7.reuse, R149 ;  /* 0x0000009507257220 */ /* 0x040fe20000410000 */
[----:B----4-:R-:W-:Y:S01]  /*fda0*/  F2FP.BF16.PACK_AB R183, R46, R47 ;  /* 0x0000002f2eb7723e */ /* 0x010fe200000010ff */
[----:B------:R-:W-:Y:S01]  /*fdb0*/  FMUL.FTZ R44, R2, R156 ;  /* 0x0000009c022c7220 */ /* 0x000fe20000410000 */
[----:B------:R-:W-:Y:S01]  /*fdc0*/  MOV R149, R38 ;  /* 0x0000002600957202 */ /* 0x000fe20000000f00 */
[----:B------:R-:W-:Y:S01]  /*fdd0*/  FMUL.FTZ R38, R6, R150 ;  /* 0x0000009606267220 */ /* 0x000fe20000410000 */
[----:B------:R-:W-:Y:S01]  /*fde0*/  MOV R150, R49 ;  /* 0x0000003100967202 */ /* 0x000fe20000000f00 */
[C---:B------:R-:W-:Y:S01]  /*fdf0*/  FMUL.FTZ R64, R2.reuse, R64 ;  /* 0x0000004002407220 */ /* 0x040fe20000410000 */
[----:B------:R-:W-:Y:S01]  /*fe00*/  MOV R157, R149 ;  /* 0x00000095009d7202 */ /* 0x000fe20000000f00 */
[----:B------:R-:W-:Y:S01]  /*fe10*/  FMUL.FTZ R65, R2, R65 ;  /* 0x0000004102417220 */ /* 0x000fe20000410000 */
[----:B------:R-:W-:Y:S01]  /*fe20*/  MOV R156, R150 ;  /* 0x00000096009c7202 */ /* 0x000fe20000000f00 */
[C---:B------:R-:W-:Y:S01]  /*fe30*/  FMUL.FTZ R69, R7.reuse, R69 ;  /* 0x0000004507457220 */ /* 0x040fe20000410000 */
[----:B------:R-:W-:Y:S01]  /*fe40*/  MOV R167, R157 ;  /* 0x0000009d00a77202 */ /* 0x000fe20000000f00 */
[C---:B------:R-:W-:Y:S01]  /*fe50*/  FMUL.FTZ R70, R6.reuse, R70 ;  /* 0x0000004606467220 */ /* 0x040fe20000410000 */
[----:B------:R-:W-:Y:S01]  /*fe60*/  MOV R157, R193 ;  /* 0x000000c1009d7202 */ /* 0x000fe20000000f00 */
[C---:B------:R-:W-:Y:S02]  /*fe70*/  FMUL.FTZ R71, R6.reuse, R71 ;  /* 0x0000004706477220 */ /* 0x040fe40000410000 */
[----:B------:R-:W-:Y:S01]  /*fe80*/  FMUL.FTZ R72, R7, R72 ;  /* 0x0000004807487220 */ /* 0x000fe20000410000 */
[----:B-1----:R-:W-:Y:S01]  /*fe90*/  FSEL R0, R3, RZ, P0 ;  /* 0x000000ff03007208 */ /* 0x002fe20000000000 */
[----:B------:R-:W-:Y:S01]  /*fea0*/  FMUL.FTZ R73, R7, R73 ;  /* 0x0000004907497220 */ /* 0x000fe20000410000 */
[----:B-----5:R-:W-:Y:S01]  /*feb0*/  F2FP.BF16.PACK_AB R181, R243, R242 ;  /* 0x000000f2f3b5723e */ /* 0x020fe200000010ff */
[----:B------:R-:W-:Y:S02]  /*fec0*/  FMUL.FTZ R74, R6, R74 ;  /* 0x0000004a064a7220 */ /* 0x000fe40000410000 */
[----:B------:R-:W-:Y:S01]  /*fed0*/  FADD.FTZ R0, -R0, R168 ;  /* 0x000000a800007221 */ /* 0x000fe20000010100 */
[----:B------:R-:W-:Y:S01]  /*fee0*/  MOV R168, R29 ;  /* 0x0000001d00a87202 */ /* 0x000fe20000000f00 */
[----:B------:R-:W-:Y:S02]  /*fef0*/  FMUL.FTZ R29, R2, R141 ;  /* 0x0000008d021d7220 */ /* 0x000fe40000410000 */
[----:B------:R-:W-:Y:S01]  /*ff00*/  FMUL.FTZ R0, R0, c[0x0][0x2d0] ;  /* 0x0000b40000007a20 */ /* 0x000fe20000410000 */
[----:B------:R-:W-:Y:S01]  /*ff10*/  F2FP.BF16.PACK_AB R196, R168, R49 ;  /* 0x00000031a8c4723e */ /* 0x000fe200000010ff */
[----:B------:R-:W-:Y:S01]  /*ff20*/  FMUL.FTZ R49, R2, R161 ;  /* 0x000000a102317220 */ /* 0x000fe20000410000 */
[----:B------:R-:W-:Y:S01]  /*ff30*/  MOV R166, R168 ;  /* 0x000000a800a67202 */ /* 0x000fe20000000f00 */
[----:B------:R-:W3:Y:S01]  /*ff40*/  LDL.LU R161, [R1+0x90] ;  /* 0x0000900001a17983 */ /* 0x000ee20000300800 */
[----:B------:R-:W-:Y:S01]  /*ff50*/  FMUL.FTZ R75, R6, R75 ;  /* 0x0000004b064b7220 */ /* 0x000fe20000410000 */
[----:B------:R-:W1:Y:S01]  /*ff60*/  MUFU.EX2 R0, R0 ;  /* 0x0000000000007308 */ /* 0x000e620000000800 */
[C---:B------:R-:W-:Y:S01]  /*ff70*/  FMUL.FTZ R76, R2.reuse, R76 ;  /* 0x0000004c024c7220 */ /* 0x040fe20000410000 */
[-C--:B--2---:R-:W-:Y:S05]  /*ff80*/  HMMA.16816.F32.BF16 R8, R196, R24.reuse, R8 ;  /* 0x00000018c408723c */ /* 0x084fea0000041808 */
[----:B------:R-:W-:Y:S02]  /*ff90*/  FMUL.FTZ R77, R2, R77 ;  /* 0x0000004d024d7220 */ /* 0x000fe40000410000 */
[--C-:B------:R-:W-:Y:S02]  /*ffa0*/  FFMA.FTZ R144, R204, c[0x0][0x2d0], -R179.reuse ;  /* 0x0000b400cc907a23 */ /* 0x100fe400000108b3 */
[C---:B------:R-:W-:Y:S02]  /*ffb0*/  FMUL.FTZ R80, R2.reuse, R80 ;  /* 0x0000005002507220 */ /* 0x040fe40000410000 */
[----:B------:R2:W-:Y:S01]  /*ffc0*/  MUFU.EX2 R189, R144 ;  /* 0x0000009000bd7308 */ /* 0x0005e20000000800 */
[----:B------:R-:W-:Y:S02]  /*ffd0*/  FMUL.FTZ R81, R2, R81 ;  /* 0x0000005102517220 */ /* 0x000fe40000410000 */
[C---:B------:R-:W-:Y:S02]  /*ffe0*/  FMUL.FTZ R84, R7.reuse, R84 ;  /* 0x0000005407547220 */ /* 0x040fe40000410000 */
[C---:B------:R-:W-:Y:S02]  /*fff0*/  FMUL.FTZ R85, R7.reuse, R85 ;  /* 0x0000005507557220 */ /* 0x040fe40000410000 */
[C---:B------:R-:W-:Y:S02]  /*10000*/  FMUL.FTZ R86, R6.reuse, R86 ;  /* 0x0000005606567220 */ /* 0x040fe40000410000 */
[----:B------:R-:W-:Y:S02]  /*10010*/  FMUL.FTZ R87, R6, R87 ;  /* 0x0000005706577220 */ /* 0x000fe40000410000 */
[C---:B-1----:R-:W-:Y:S02]  /*10020*/  FMUL.FTZ R14, R0.reuse, R186 ;  /* 0x000000ba000e7220 */ /* 0x042fe40000410000 */
        /* <DEDUP_REMOVED lines=8> */
[C---:B------:R-:W-:Y:S02]  /*100b0*/  FMUL.FTZ R19, R0.reuse, R191 ;  /* 0x000000bf00137220 */ /* 0x040fe40000410000 */
[C---:B------:R-:W-:Y:S04]  /*100c0*/  FMUL.FTZ R24, R7.reuse, R136 ;  /* 0x0000008807187220 */ /* 0x040fe80000410000 */
[C---:B------:R-:W-:Y:S01]  /*100d0*/  FMUL.FTZ R25, R7.reuse, R137 ;  /* 0x0000008907197220 */ /* 0x040fe20000410000 */
[-C--:B------:R-:W-:Y:S03]  /*100e0*/  HMMA.16816.F32.BF16 R16, R180, R26.reuse, R16 ;  /* 0x0000001ab410723c */ /* 0x080fe60000041810 */
[C---:B------:R-:W-:Y:S02]  /*100f0*/  FMUL.FTZ R34, R0.reuse, R146 ;  /* 0x0000009200227220 */ /* 0x040fe40000410000 */
[C---:B------:R-:W-:Y:S02]  /*10100*/  FMUL.FTZ R35, R0.reuse, R147 ;  /* 0x0000009300237220 */ /* 0x040fe40000410000 */
[C---:B------:R-:W-:Y:S01]  /*10110*/  FMUL.FTZ R46, R0.reuse, R158 ;  /* 0x0000009e002e7220 */ /* 0x040fe20000410000 */
[C---:B------:R-:W-:Y:S04]  /*10120*/  HMMA.16816.F32.BF16 R20, R196.reuse, R26, R20 ;  /* 0x0000001ac414723c */ /* 0x040fe80000041814 */
[C---:B------:R-:W-:Y:S01]  /*10130*/  FMUL.FTZ R47, R0.reuse, R159 ;  /* 0x0000009f002f7220 */ /* 0x040fe20000410000 */
[----:B------:R-:W-:Y:S01]  /*10140*/  MOV R159, R202 ;  /* 0x000000ca009f7202 */ /* 0x000fe20000000f00 */
[----:B------:R-:W-:Y:S01]  /*10150*/  FMUL.FTZ R50, R0, R162 ;  /* 0x000000a200327220 */ /* 0x000fe20000410000 */
[----:B------:R-:W-:Y:S01]  /*10160*/  MOV R158, R148 ;  /* 0x00000094009e7202 */ /* 0x000fe20000000f00 */
[C---:B------:R-:W-:Y:S04]  /*10170*/  FMUL.FTZ R26, R6.reuse, R138 ;  /* 0x0000008a061a7220 */ /* 0x040fe80000410000 */
[----:B------:R-:W-:Y:S01]  /*10180*/  FMUL.FTZ R27, R6, R139 ;  /* 0x0000008b061b7220 */ /* 0x000fe20000410000 */
[----:B------:R-:W-:Y:S01]  /*10190*/  MOV R160, R158 ;  /* 0x0000009e00a07202 */ /* 0x000fe20000000f00 */
[----:B------:R-:W1:Y:S01]  /*101a0*/  LDSM.16.MT88.4 R136, [R220+0x2080] ;  /* 0x00208000dc88783b */ /* 0x000e620000004200 */
[----:B------:R-:W-:Y:S01]  /*101b0*/  MOV R158, R195 ;  /* 0x000000c3009e7202 */ /* 0x000fe20000000f00 */
        /* <DEDUP_REMOVED lines=11> */
[----:B------:R-:W-:Y:S02]  /*10270*/  FMUL.FTZ R40, R7, R152 ;  /* 0x0000009807287220 */ /* 0x000fe40000410000 */
[C---:B------:R-:W-:Y:S04]  /*10280*/  HMMA.16816.F32.BF16 R36, R196.reuse, R42, R36 ;  /* 0x0000002ac424723c */ /* 0x040fe80000041824 */
[--C-:B--2---:R-:W-:Y:S02]  /*10290*/  FFMA.FTZ R144, R205, c[0x0][0x2d0], -R200.reuse ;  /* 0x0000b400cd907a23 */ /* 0x104fe400000108c8 */
[----:B------:R-:W-:Y:S02]  /*102a0*/  FMUL.FTZ R82, R0, R82 ;  /* 0x0000005200527220 */ /* 0x000fe40000410000 */
[C---:B------:R-:W-:Y:S01]  /*102b0*/  FMUL.FTZ R42, R6.reuse, R154 ;  /* 0x0000009a062a7220 */ /* 0x040fe20000410000 */
[----:B------:R2:W-:Y:S03]  /*102c0*/  MUFU.EX2 R186, R144 ;  /* 0x0000009000ba7308 */ /* 0x0005e60000000800 */
[----:B------:R-:W-:Y:S02]  /*102d0*/  FMUL.FTZ R43, R6, R155 ;  /* 0x0000009b062b7220 */ /* 0x000fe40000410000 */
[----:B------:R-:W-:Y:S02]  /*102e0*/  FMUL.FTZ R83, R0, R83 ;  /* 0x0000005300537220 */ /* 0x000fe40000410000 */
[C---:B------:R-:W-:Y:S02]  /*102f0*/  FMUL.FTZ R88, R7.reuse, R88 ;  /* 0x0000005807587220 */ /* 0x040fe40000410000 */
[C---:B------:R-:W-:Y:S01]  /*10300*/  FMUL.FTZ R89, R7.reuse, R89 ;  /* 0x0000005907597220 */ /* 0x040fe20000410000 */
[-C--:B-1----:R-:W-:Y:S03]  /*10310*/  HMMA.16816.F32.BF16 R40, R196, R136.reuse, R40 ;  /* 0x00000088c428723c */ /* 0x082fe60000041828 */
        /* <DEDUP_REMOVED lines=8> */
[C---:B------:R-:W-:Y:S02]  /*103a0*/  FMUL.FTZ R94, R0.reuse, R94 ;  /* 0x0000005e005e7220 */ /* 0x040fe40000410000 */
[----:B------:R-:W-:Y:S02]  /*103b0*/  FMUL.FTZ R95, R0, R95 ;  /* 0x0000005f005f7220 */ /* 0x000fe40000410000 */
        /* <DEDUP_REMOVED lines=16> */
[--C-:B-1----:R-:W-:Y:S02]  /*104c0*/  FFMA.FTZ R144, R210, c[0x0][0x2d0], -R200.reuse ;  /* 0x0000b400d2907a23 */ /* 0x102fe400000108c8 */
[C---:B------:R-:W-:Y:S01]  /*104d0*/  FMUL.FTZ R106, R6.reuse, R106 ;  /* 0x0000006a066a7220 */ /* 0x040fe20000410000 */
[-C--:B--2---:R-:W-:Y:S02]  /*104e0*/  HMMA.16816.F32.BF16 R72, R196, R136.reuse, R72 ;  /* 0x00000088c448723c */ /* 0x084fe40000041848 */
[----:B------:R1:W-:Y:S01]  /*104f0*/  MUFU.EX2 R164, R144 ;  /* 0x0000009000a47308 */ /* 0x0003e20000000800 */
[C---:B------:R-:W-:Y:S02]  /*10500*/  FMUL.FTZ R107, R6.reuse, R107 ;  /* 0x0000006b066b7220 */ /* 0x040fe40000410000 */
[C---:B------:R-:W-:Y:S02]  /*10510*/  FMUL.FTZ R118, R6.reuse, R118 ;  /* 0x0000007606767220 */ /* 0x040fe40000410000 */
[C---:B------:R-:W-:Y:S01]  /*10520*/  FMUL.FTZ R119, R6.reuse, R119 ;  /* 0x0000007706777220 */ /* 0x040fe20000410000 */
[C---:B------:R-:W-:Y:S04]  /*10530*/  HMMA.16816.F32.BF16 R76, R180.reuse, R136, R76 ;  /* 0x00000088b44c723c */ /* 0x040fe8000004184c */
[C---:B------:R-:W-:Y:S02]  /*10540*/  FMUL.FTZ R122, R6.reuse, R122 ;  /* 0x0000007a067a7220 */ /* 0x040fe40000410000 */
[----:B------:R-:W-:Y:S02]  /*10550*/  FMUL.FTZ R123, R6, R123 ;  /* 0x0000007b067b7220 */ /* 0x000fe40000410000 */
[-C--:B------:R-:W-:Y:S01]  /*10560*/  HMMA.16816.F32.BF16 R80, R180, R138.reuse, R80 ;  /* 0x0000008ab450723c */ /* 0x080fe20000041850 */
[----:B----4-:R-:W2:Y:S03]  /*10570*/  LDSM.16.MT88.4 R140, [R218+0x3880] ;  /* 0x00388000da8c783b */ /* 0x010ea60000004200 */
[--C-:B------:R-:W-:Y:S02]  /*10580*/  FFMA.FTZ R136, R206, c[0x0][0x2d0], -R200.reuse ;  /* 0x0000b400ce887a23 */ /* 0x100fe400000108c8 */
[C---:B------:R-:W-:Y:S02]  /*10590*/  FMUL.FTZ R134, R6.reuse, R134 ;  /* 0x0000008606867220 */ /* 0x040fe40000410000 */
[C---:B------:R-:W-:Y:S01]  /*105a0*/  HMMA.16816.F32.BF16 R84, R196.reuse, R138, R84 ;  /* 0x0000008ac454723c */ /* 0x040fe20000041854 */
[----:B------:R4:W5:Y:S03]  /*105b0*/  MUFU.EX2 R191, R136 ;  /* 0x0000008800bf7308 */ /* 0x0009660000000800 */
[----:B-1----:R-:W-:Y:S02]  /*105c0*/  FFMA.FTZ R144, R211, c[0x0][0x2d0], -R201 ;  /* 0x0000b400d3907a23 */ /* 0x002fe400000108c9 */
[----:B------:R-:W-:Y:S02]  /*105d0*/  FMUL.FTZ R135, R6, R135 ;  /* 0x0000008706877220 */ /* 0x000fe40000410000 */
[C---:B------:R-:W-:Y:S03]  /*105e0*/  FMUL.FTZ R104, R7.reuse, R104 ;  /* 0x0000006807687220 */ /* 0x040fe60000410000 */
[----:B------:R1:W-:Y:S01]  /*105f0*/  MUFU.EX2 R162, R144 ;  /* 0x0000009000a27308 */ /* 0x0003e20000000800 */
[----:B------:R-:W-:Y:S02]  /*10600*/  FMUL.FTZ R105, R7, R105 ;  /* 0x0000006907697220 */ /* 0x000fe40000410000 */
[C---:B------:R-:W-:Y:S02]  /*10610*/  FMUL.FTZ R108, R2.reuse, R108 ;  /* 0x0000006c026c7220 */ /* 0x040fe40000410000 */
[----:B------:R-:W-:Y:S02]  /*10620*/  FMUL.FTZ R109, R2, R109 ;  /* 0x0000006d026d7220 */ /* 0x000fe40000410000 */
[C---:B------:R-:W-:Y:S02]  /*10630*/  FMUL.FTZ R110, R0.reuse, R110 ;  /* 0x0000006e006e7220 */ /* 0x040fe40000410000 */
[----:B------:R-:W-:Y:S02]  /*10640*/  FMUL.FTZ R111, R0, R111 ;  /* 0x0000006f006f7220 */ /* 0x000fe40000410000 */
[C---:B------:R-:W-:Y:S02]  /*10650*/  FMUL.FTZ R112, R2.reuse, R112 ;  /* 0x0000007002707220 */ /* 0x040fe40000410000 */
[----:B------:R-:W-:Y:S02]  /*10660*/  FMUL.FTZ R113, R2, R113 ;  /* 0x0000007102717220 */ /* 0x000fe40000410000 */
[----:B----4-:R-:W-:Y:S02]  /*10670*/  FFMA.FTZ R136, R207, c[0x0][0x2d0], -R179 ;  /* 0x0000b400cf887a23 */ /* 0x010fe400000108b3 */
[C---:B------:R-:W-:Y:S02]  /*10680*/  FMUL.FTZ R114, R0.reuse, R114 ;  /* 0x0000007200727220 */ /* 0x040fe40000410000 */
[----:B------:R4:W-:Y:S01]  /*10690*/  MUFU.EX2 R163, R136 ;  /* 0x0000008800a37308 */ /* 0x0009e20000000800 */
[----:B------:R-:W-:Y:S01]  /*106a0*/  FMUL.FTZ R115, R0, R115 ;  /* 0x0000007300737220 */ /* 0x000fe20000410000 */
[-C--:B--2---:R-:W-:Y:S03]  /*106b0*/  HMMA.16816.F32.BF16 R88, R196, R140.reuse, R88 ;  /* 0x0000008cc458723c */ /* 0x084fe60000041858 */
[--C-:B-1----:R-:W-:Y:S02]  /*106c0*/  FFMA.FTZ R144, R215, c[0x0][0x2d0], -R201.reuse ;  /* 0x0000b400d7907a23 */ /* 0x102fe400000108c9 */
[C---:B------:R-:W-:Y:S03]  /*106d0*/  FMUL.FTZ R116, R7.reuse, R116 ;  /* 0x0000007407747220 */ /* 0x040fe60000410000 */
[----:B------:R-:W-:Y:S01]  /*106e0*/  MUFU.EX2 R151, R144 ;  /* 0x0000009000977308 */ /* 0x000fe20000000800 */
[C---:B------:R-:W-:Y:S04]  /*106f0*/  HMMA.16816.F32.BF16 R92, R180.reuse, R140, R92 ;  /* 0x0000008cb45c723c */ /* 0x040fe8000004185c */
[C---:B------:R-:W-:Y:S02]  /*10700*/  FMUL.FTZ R117, R7.reuse, R117 ;  /* 0x0000007507757220 */ /* 0x040fe40000410000 */
[C---:B------:R-:W-:Y:S02]  /*10710*/  FMUL.FTZ R120, R7.reuse, R120 ;  /* 0x0000007807787220 */ /* 0x040fe40000410000 */
[-C--:B------:R-:W-:Y:S04]  /*10720*/  HMMA.16816.F32.BF16 R96, R180, R142.reuse, R96 ;  /* 0x0000008eb460723c */ /* 0x080fe80000041860 */
[----:B------:R-:W-:Y:S01]  /*10730*/  FFMA.FTZ R140, R212, c[0x0][0x2d0], -R200 ;  /* 0x0000b400d48c7a23 */ /* 0x000fe200000108c8 */
[----:B----4-:R-:W1:Y:S01]  /*10740*/  LDSM.16.MT88.4 R136, [R220+0x3880] ;  /* 0x00388000dc88783b */ /* 0x010e620000004200 */
[C---:B------:R-:W-:Y:S02]  /*10750*/  FMUL.FTZ R121, R7.reuse, R121 ;  /* 0x0000007907797220 */ /* 0x040fe40000410000 */
[C---:B------:R-:W-:Y:S01]  /*10760*/  HMMA.16816.F32.BF16 R100, R196.reuse, R142, R100 ;  /* 0x0000008ec464723c */ /* 0x040fe20000041864 */
[----:B------:R2:W4:Y:S03]  /*10770*/  MUFU.EX2 R145, R140 ;  /* 0x0000008c00917308 */ /* 0x0005260000000800 */
        /* <DEDUP_REMOVED lines=10> */
[----:B--2---:R-:W-:Y:S04]  /*10820*/  FFMA.FTZ R140, R209, c[0x0][0x2d0], -R201 ;  /* 0x0000b400d18c7a23 */ /* 0x004fe800000108c9 */
[----:B------:R2:W2:Y:S01]  /*10830*/  MUFU.EX2 R188, R140 ;  /* 0x0000008c00bc7308 */ /* 0x0004a20000000800 */
[----:B---3--:R-:W-:Y:S01]  /*10840*/  FFMA.FTZ R6, R6, R161, R167 ;  /* 0x000000a106067223 */ /* 0x008fe200000100a7 */
[-C--:B-1----:R-:W-:Y:S03]  /*10850*/  HMMA.16816.F32.BF16 R104, R196, R136.reuse, R104 ;  /* 0x00000088c468723c */ /* 0x082fe60000041868 */
[----:B------:R-:W-:Y:S01]  /*10860*/  FADD.FTZ R6, R165, R6 ;  /* 0x00000006a5067221 */ /* 0x000fe20000010000 */
[----:B------:R-:W-:Y:S04]  /*10870*/  MOV R161, R172 ;  /* 0x000000ac00a17202 */ /* 0x000fe80000000f00 */
[C---:B------:R-:W-:Y:S07]  /*10880*/  HMMA.16816.F32.BF16 R108, R180.reuse, R136, R108 ;  /* 0x00000088b46c723c */ /* 0x040fee000004186c */
[--C-:B------:R-:W-:Y:S01]  /*10890*/  FFMA.FTZ R136, R237, c[0x0][0x2d0], -R201.reuse ;  /* 0x0000b400ed887a23 */ /* 0x100fe200000108c9 */
[-C--:B------:R-:W-:Y:S01]  /*108a0*/  HMMA.16816.F32.BF16 R112, R180, R138.reuse, R112 ;  /* 0x0000008ab470723c */ /* 0x080fe20000041870 */
[----:B--2---:R-:W1:Y:S02]  /*108b0*/  LDSM.16.MT88.4 R140, [R219+0x3880] ;  /* 0x00388000db8c783b */ /* 0x004e640000004200 */
[----:B------:R2:W-:Y:S01]  /*108c0*/  MUFU.EX2 R237, R136 ;  /* 0x0000008800ed7308 */ /* 0x0005e20000000800 */
[----:B-----5:R-:W-:Y:S04]  /*108d0*/  F2FP.BF16.PACK_AB R137, R191, R186 ;  /* 0x000000babf89723e */ /* 0x020fe800000010ff */
[C---:B------:R-:W-:Y:S04]  /*108e0*/  HMMA.16816.F32.BF16 R116, R196.reuse, R138, R116 ;  /* 0x0000008ac474723c */ /* 0x040fe80000041874 */
[--C-:B--2---:R-:W-:Y:S04]  /*108f0*/  FFMA.FTZ R136, R213, c[0x0][0x2d0], -R4.reuse ;  /* 0x0000b400d5887a23 */ /* 0x104fe80000010804 */
[----:B------:R2:W-:Y:S01]  /*10900*/  MUFU.EX2 R215, R136 ;  /* 0x0000008800d77308 */ /* 0x0005e20000000800 */
[-C--:B-1----:R-:W-:Y:S08]  /*10910*/  HMMA.16816.F32.BF16 R120, R196, R140.reuse, R120 ;  /* 0x0000008cc478723c */ /* 0x082ff00000041878 */
[C---:B------:R-:W-:Y:S04]  /*10920*/  HMMA.16816.F32.BF16 R124, R180.reuse, R140, R124 ;  /* 0x0000008cb47c723c */ /* 0x040fe8000004187c */
[--C-:B--2---:R-:W-:Y:S01]  /*10930*/  FFMA.FTZ R136, R214, c[0x0][0x2d0], -R4.reuse ;  /* 0x0000b400d6887a23 */ /* 0x104fe20000010804 */
[----:B----4-:R-:W-:Y:S03]  /*10940*/  MOV R214, R145 ;  /* 0x0000009100d67202 */ /* 0x010fe60000000f00 */
[-C--:B------:R-:W-:Y:S01]  /*10950*/  HMMA.16816.F32.BF16 R128, R180, R142.reuse, R128 ;  /* 0x0000008eb480723c */ /* 0x080fe20000041880 */
[----:B------:R-:W1:Y:S01]  /*10960*/  LDSM.16.MT88.4 R144, [R217+0x2880] ;  /* 0x00288000d990783b */ /* 0x000e620000004200 */
[----:B------:R2:W3:Y:S02]  /*10970*/  MUFU.EX2 R204, R136 ;  /* 0x0000008800cc7308 */ /* 0x0004e40000000800 */
[----:B------:R-:W-:Y:S02]  /*10980*/  F2FP.BF16.PACK_AB R139, R214, R164 ;  /* 0x000000a4d68b723e */ /* 0x000fe400000010ff */
[----:B------:R-:W-:Y:S02]  /*10990*/  F2FP.BF16.PACK_AB R140, R162, R188 ;  /* 0x000000bca28c723e */ /* 0x000fe400000010ff */
[----:B------:R-:W-:Y:S04]  /*109a0*/  HMMA.16816.F32.BF16 R132, R196, R142, R132 ;  /* 0x0000008ec484723c */ /* 0x000fe80000041884 */
[----:B------:R-:W-:Y:S02]  /*109b0*/  MOV R183, R156 ;  /* 0x0000009c00b77202 */ /* 0x000fe40000000f00 */
[----:B------:R-:W-:Y:S02]  /*109c0*/  MOV R156, R194 ;  /* 0x000000c2009c7202 */ /* 0x000fe40000000f00 */
[----:B------:R-:W-:Y:S01]  /*109d0*/  LDSM.16.MT88.4 R192, [R217+0x3080] ;  /* 0x00308000d9c0783b */ /* 0x000fe20000004200 */
[----:B--2---:R-:W-:Y:S03]  /*109e0*/  FFMA.FTZ R136, R238, c[0x0][0x2d0], -R4 ;  /* 0x0000b400ee887a23 */ /* 0x004fe60000010804 */
[----:B------:R-:W-:Y:S01]  /*109f0*/  MOV R238, R152 ;  /* 0x0000009800ee7202 */ /* 0x000fe20000000f00 */
[----:B------:R-:W-:Y:S01]  /*10a00*/  FFMA.FTZ R152, R246, c[0x0][0x2d0], -R200 ;  /* 0x0000b400f6987a23 */ /* 0x000fe200000108c8 */
[----:B---3--:R-:W-:Y:S01]  /*10a10*/  F2FP.BF16.PACK_AB R141, R204, R215 ;  /* 0x000000d7cc8d723e */ /* 0x008fe200000010ff */
[----:B------:R2:W-:Y:S01]  /*10a20*/  MUFU.EX2 R203, R136 ;  /* 0x0000008800cb7308 */ /* 0x0005e20000000800 */
[----:B------:R-:W-:Y:S02]  /*10a30*/  F2FP.BF16.PACK_AB R138, R238, R163 ;  /* 0x000000a3ee8a723e */ /* 0x000fe400000010ff */
[----:B------:R-:W-:Y:S07]  /*10a40*/  MOV R246, R162 ;  /* 0x000000a200f67202 */ /* 0x000fee0000000f00 */
[----:B------:R3:W-:Y:S01]  /*10a50*/  MUFU.EX2 R211, R152 ;  /* 0x0000009800d37308 */ /* 0x0007e20000000800 */
[----:B--2---:R-:W-:Y:S01]  /*10a60*/  FFMA.FTZ R136, R239, c[0x0][0x2d0], -R4 ;  /* 0x0000b400ef887a23 */ /* 0x004fe20000010804 */
[----:B------:R-:W-:Y:S02]  /*10a70*/  MOV R239, R151 ;  /* 0x0000009700ef7202 */ /* 0x000fe40000000f00 */
[----:B------:R-:W2:Y:S06]  /*10a80*/  LDSM.16.MT88.4 R148, [R218+0x2880] ;  /* 0x00288000da94783b */ /* 0x000eac0000004200 */
[----:B------:R4:W5:Y:S01]  /*10a90*/  MUFU.EX2 R202, R136 ;  /* 0x0000008800ca7308 */ /* 0x0009620000000800 */
[----:B------:R-:W-:Y:S01]  /*10aa0*/  F2FP.BF16.PACK_AB R142, R237, R239 ;  /* 0x000000efed8e723e */ /* 0x000fe200000010ff */
[--C-:B---3--:R-:W-:Y:S01]  /*10ab0*/  FFMA.FTZ R152, R248, c[0x0][0x2d0], -R200.reuse ;  /* 0x0000b400f8987a23 */ /* 0x108fe200000108c8 */
[----:B------:R-:W-:Y:S07]  /*10ac0*/  MOV R248, R191 ;  /* 0x000000bf00f87202 */ /* 0x000fee0000000f00 */
[----:B------:R3:W-:Y:S01]  /*10ad0*/  MUFU.EX2 R210, R152 ;  /* 0x0000009800d27308 */ /* 0x0007e20000000800 */
[----:B----4-:R-:W-:Y:S02]  /*10ae0*/  F2FP.BF16.PACK_AB R136, R189, R185 ;  /* 0x000000b9bd88723e */ /* 0x010fe400000010ff */
[----:B-----5:R-:W-:Y:S05]  /*10af0*/  F2FP.BF16.PACK_AB R143, R202, R203 ;  /* 0x000000cbca8f723e */ /* 0x020fea00000010ff */
[-C--:B-1----:R-:W-:Y:S05]  /*10b00*/  HMMA.16816.F32.BF16 R8, R136, R144.reuse, R8 ;  /* 0x000000908808723c */ /* 0x082fea0000041808 */
[--C-:B---3--:R-:W-:Y:S01]  /*10b10*/  FFMA.FTZ R152, R251, c[0x0][0x2d0], -R200.reuse ;  /* 0x0000b400fb987a23 */ /* 0x108fe200000108c8 */
[----:B------:R-:W-:Y:S01]  /*10b20*/  MOV R251, R189 ;  /* 0x000000bd00fb7202 */ /* 0x000fe20000000f00 */
[----:B------:R-:W-:Y:S01]  /*10b30*/  FFMA.FTZ R200, R176, c[0x0][0x2d0], -R200 ;  /* 0x0000b400b0c87a23 */ /* 0x000fe200000108c8 */
[C---:B------:R-:W-:Y:S01]  /*10b40*/  HMMA.16816.F32.BF16 R12, R140.reuse, R144, R12 ;  /* 0x000000908c0c723c */ /* 0x040fe2000004180c */
[----:B------:R1:W-:Y:S07]  /*10b50*/  MUFU.EX2 R206, R152 ;  /* 0x0000009800ce7308 */ /* 0x0003ee0000000800 */
[-C--:B------:R-:W-:Y:S03]  /*10b60*/  HMMA.16816.F32.BF16 R16, R140, R146.reuse, R16 ;  /* 0x000000928c10723c */ /* 0x080fe60000041810 */
[----:B------:R-:W-:Y:S05]  /*10b70*/  MUFU.EX2 R207, R200 ;  /* 0x000000c800cf7308 */ /* 0x000fea0000000800 */
[C---:B------:R-:W-:Y:S01]  /*10b80*/  HMMA.16816.F32.BF16 R20, R136.reuse, R146, R20 ;  /* 0x000000928814723c */ /* 0x040fe20000041814 */
[----:B------:R-:W3:Y:S07]  /*10b90*/  LDSM.16.MT88.4 R144, [R220+0x2880] ;  /* 0x00288000dc90783b */ /* 0x000eee0000004200 */
[-C--:B--2---:R-:W-:Y:S04]  /*10ba0*/  HMMA.16816.F32.BF16 R24, R136, R148.reuse, R24 ;  /* 0x000000948818723c */ /* 0x084fe80000041818 */
[----:B-1----:R-:W-:Y:S01]  /*10bb0*/  FFMA.FTZ R152, R250, c[0x0][0x2d0], -R201 ;  /* 0x0000b400fa987a23 */ /* 0x002fe200000108c9 */
[----:B------:R-:W-:Y:S03]  /*10bc0*/  MOV R250, R188 ;  /* 0x000000bc00fa7202 */ /* 0x000fe60000000f00 */
[C---:B------:R-:W-:Y:S01]  /*10bd0*/  HMMA.16816.F32.BF16 R28, R140.reuse, R148, R28 ;  /* 0x000000948c1c723c */ /* 0x040fe2000004181c */
[----:B------:R1:W-:Y:S07]  /*10be0*/  MUFU.EX2 R205, R152 ;  /* 0x0000009800cd7308 */ /* 0x0003ee0000000800 */
[-C--:B------:R-:W-:Y:S08]  /*10bf0*/  HMMA.16816.F32.BF16 R32, R140, R150.reuse, R32 ;  /* 0x000000968c20723c */ /* 0x080ff00000041820 */
[C---:B------:R-:W-:Y:S01]  /*10c00*/  HMMA.16816.F32.BF16 R36, R136.reuse, R150, R36 ;  /* 0x000000968824723c */ /* 0x040fe20000041824 */
[----:B------:R-:W2:Y:S07]  /*10c10*/  LDSM.16.MT88.4 R148, [R219+0x2880] ;  /* 0x00288000db94783b */ /* 0x000eae0000004200 */
[-C--:B---3--:R-:W-:Y:S01]  /*10c20*/  HMMA.16816.F32.BF16 R40, R136, R144.reuse, R40 ;  /* 0x000000908828723c */ /* 0x088fe20000041828 */
[----:B-1----:R-:W-:Y:S07]  /*10c30*/  LDSM.16.MT88.4 R152, [R219+0x4080] ;  /* 0x00408000db98783b */ /* 0x002fee0000004200 */
[C---:B------:R-:W-:Y:S08]  /*10c40*/  HMMA.16816.F32.BF16 R44, R140.reuse, R144, R44 ;  /* 0x000000908c2c723c */ /* 0x040ff0000004182c */
[-C--:B------:R-:W-:Y:S08]  /*10c50*/  HMMA.16816.F32.BF16 R48, R140, R146.reuse, R48 ;  /* 0x000000928c30723c */ /* 0x080ff00000041830 */
[C---:B------:R-:W-:Y:S01]  /*10c60*/  HMMA.16816.F32.BF16 R52, R136.reuse, R146, R52 ;  /* 0x000000928834723c */ /* 0x040fe20000041834 */
[----:B------:R-:W1:Y:S07]  /*10c70*/  LDSM.16.MT88.4 R144, [R217+0x4080] ;  /* 0x00408000d990783b */ /* 0x000e6e0000004200 */
[-C--:B--2---:R-:W-:Y:S08]  /*10c80*/  HMMA.16816.F32.BF16 R56, R136, R148.reuse, R56 ;  /* 0x000000948838723c */ /* 0x084ff00000041838 */
[C---:B------:R-:W-:Y:S07]  /*10c90*/  HMMA.16816.F32.BF16 R60, R140.reuse, R148, R60 ;  /* 0x000000948c3c723c */ /* 0x040fee000004183c */
[--C-:B------:R-:W-:Y:S01]  /*10ca0*/  FFMA.FTZ R148, R244, c[0x0][0x2d0], -R179.reuse ;  /* 0x0000b400f4947a23 */ /* 0x100fe200000108b3 */
[-C--:B------:R-:W-:Y:S03]  /*10cb0*/  HMMA.16816.F32.BF16 R64, R140, R150.reuse, R64 ;  /* 0x000000968c40723c */ /* 0x080fe60000041840 */
[----:B------:R2:W-:Y:S01]  /*10cc0*/  MUFU.EX2 R213, R148 ;  /* 0x0000009400d57308 */ /* 0x0005e20000000800 */
[----:B------:R-:W-:Y:S04]  /*10cd0*/  MOV R244, R164 ;  /* 0x000000a400f47202 */ /* 0x000fe80000000f00 */
[C---:B------:R-:W-:Y:S08]  /*10ce0*/  HMMA.16816.F32.BF16 R68, R136.reuse, R150, R68 ;  /* 0x000000968844723c */ /* 0x040ff00000041844 */
[-C--:B-1----:R-:W-:Y:S08]  /*10cf0*/  HMMA.16816.F32.BF16 R72, R136, R144.reuse, R72 ;  /* 0x000000908848723c */ /* 0x082ff00000041848 */
[C---:B------:R-:W-:Y:S04]  /*10d00*/  HMMA.16816.F32.BF16 R76, R140.reuse, R144, R76 ;  /* 0x000000908c4c723c */ /* 0x040fe8000004184c */
[--C-:B--2---:R-:W-:Y:S01]  /*10d10*/  FFMA.FTZ R148, R245, c[0x0][0x2d0], -R179.reuse ;  /* 0x0000b400f5947a23 */ /* 0x104fe200000108b3 */
[----:B------:R-:W-:Y:S02]  /*10d20*/  MOV R245, R163 ;  /* 0x000000a300f57202 */ /* 0x000fe40000000f00 */
[--C-:B------:R-:W-:Y:S01]  /*10d30*/  FFMA.FTZ R144, R249, c[0x0][0x2d0], -R179.reuse ;  /* 0x0000b400f9907a23 */ /* 0x100fe200000108b3 */
[-C--:B------:R-:W-:Y:S01]  /*10d40*/  HMMA.16816.F32.BF16 R80, R140, R146.reuse, R80 ;  /* 0x000000928c50723c */ /* 0x080fe20000041850 */
[----:B------:R1:W2:Y:S03]  /*10d50*/  MUFU.EX2 R212, R148 ;  /* 0x0000009400d47308 */ /* 0x0002a60000000800 */
[----:B------:R-:W-:Y:S01]  /*10d60*/  FFMA.FTZ R179, R175, c[0x0][0x2d0], -R179 ;  /* 0x0000b400afb37a23 */ /* 0x000fe200000108b3 */
[----:B------:R-:W-:Y:S01]  /*10d70*/  MOV R249, R190 ;  /* 0x000000be00f97202 */ /* 0x000fe20000000f00 */
[----:B------:R-:W3:Y:S02]  /*10d80*/  LDL.LU R175, [R1+0x8c] ;  /* 0x00008c0001af7983 */ /* 0x000ee40000300800 */
[C---:B------:R-:W-:Y:S03]  /*10d90*/  HMMA.16816.F32.BF16 R84, R136.reuse, R146, R84 ;  /* 0x000000928854723c */ /* 0x040fe60000041854 */
[----:B------:R4:W-:Y:S10]  /*10da0*/  MUFU.EX2 R209, R144 ;  /* 0x0000009000d17308 */ /* 0x0009f40000000800 */
[----:B------:R-:W-:Y:S01]  /*10db0*/  MUFU.EX2 R208, R179 ;  /* 0x000000b300d07308 */ /* 0x000fe20000000800 */
[----:B-1----:R-:W1:Y:S01]  /*10dc0*/  LDSM.16.MT88.4 R148, [R218+0x4080] ;  /* 0x00408000da94783b */ /* 0x002e620000004200 */
[----:B--2---:R-:W-:Y:S07]  /*10dd0*/  F2FP.BF16.PACK_AB R172, R212, R213 ;  /* 0x000000d5d4ac723e */ /* 0x004fee00000010ff */
[----:B----4-:R-:W2:Y:S01]  /*10de0*/  LDSM.16.MT88.4 R144, [R220+0x4080] ;  /* 0x00408000dc90783b */ /* 0x010ea20000004200 */
[-C--:B-1----:R-:W-:Y:S08]  /*10df0*/  HMMA.16816.F32.BF16 R88, R136, R148.reuse, R88 ;  /* 0x000000948858723c */ /* 0x082ff00000041858 */
[C---:B------:R-:W-:Y:S07]  /*10e00*/  HMMA.16816.F32.BF16 R92, R140.reuse, R148, R92 ;  /* 0x000000948c5c723c */ /* 0x040fee000004185c */
[--C-:B------:R-:W-:Y:S01]  /*10e10*/  FFMA.FTZ R148, R252, c[0x0][0x2d0], -R201.reuse ;  /* 0x0000b400fc947a23 */ /* 0x100fe200000108c9 */
[-C--:B------:R-:W-:Y:S03]  /*10e20*/  HMMA.16816.F32.BF16 R96, R140, R150.reuse, R96 ;  /* 0x000000968c60723c */ /* 0x080fe60000041860 */
[----:B------:R1:W4:Y:S01]  /*10e30*/  MUFU.EX2 R200, R148 ;  /* 0x0000009400c87308 */ /* 0x0003220000000800 */
[----:B------:R-:W-:Y:S04]  /*10e40*/  MOV R252, R187 ;  /* 0x000000bb00fc7202 */ /* 0x000fe80000000f00 */
[C---:B------:R-:W-:Y:S08]  /*10e50*/  HMMA.16816.F32.BF16 R100, R136.reuse, R150, R100 ;  /* 0x000000968864723c */ /* 0x040ff00000041864 */
[-C--:B--2---:R-:W-:Y:S08]  /*10e60*/  HMMA.16816.F32.BF16 R104, R136, R144.reuse, R104 ;  /* 0x000000908868723c */ /* 0x084ff00000041868 */
[C---:B------:R-:W-:Y:S04]  /*10e70*/  HMMA.16816.F32.BF16 R108, R140.reuse, R144, R108 ;  /* 0x000000908c6c723c */ /* 0x040fe8000004186c */
[--C-:B-1----:R-:W-:Y:S01]  /*10e80*/  FFMA.FTZ R148, R159, c[0x0][0x2d0], -R201.reuse ;  /* 0x0000b4009f947a23 */ /* 0x102fe200000108c9 */
[----:B----4-:R-:W-:Y:S01]  /*10e90*/  F2FP.BF16.PACK_AB R176, R200, R205 ;  /* 0x000000cdc8b0723e */ /* 0x010fe200000010ff */
[----:B------:R-:W2:Y:S01]  /*10ea0*/  LDL.LU R159, [R1+0x94] ;  /* 0x00009400019f7983 */ /* 0x000ea20000300800 */
[--C-:B------:R-:W-:Y:S01]  /*10eb0*/  FFMA.FTZ R144, R241, c[0x0][0x2d0], -R4.reuse ;  /* 0x0000b400f1907a23 */ /* 0x100fe20000010804 */
[-C--:B------:R-:W-:Y:S01]  /*10ec0*/  HMMA.16816.F32.BF16 R112, R140, R146.reuse, R112 ;  /* 0x000000928c70723c */ /* 0x080fe20000041870 */
[----:B------:R1:W-:Y:S03]  /*10ed0*/  MUFU.EX2 R199, R148 ;  /* 0x0000009400c77308 */ /* 0x0003e60000000800 */
[----:B------:R-:W-:Y:S01]  /*10ee0*/  MOV R241, R185 ;  /* 0x000000b900f17202 */ /* 0x000fe20000000f00 */
[----:B------:R-:W-:Y:S03]  /*10ef0*/  FFMA.FTZ R201, R177, c[0x0][0x2d0], -R201 ;  /* 0x0000b400b1c97a23 */ /* 0x000fe600000108c9 */
[C---:B------:R-:W-:Y:S03]  /*10f00*/  HMMA.16816.F32.BF16 R116, R136.reuse, R146, R116 ;  /* 0x000000928874723c */ /* 0x040fe60000041874 */
[----:B------:R4:W-:Y:S05]  /*10f10*/  MUFU.EX2 R197, R144 ;  /* 0x0000009000c57308 */ /* 0x0009ea0000000800 */
[-C--:B------:R-:W-:Y:S05]  /*10f20*/  HMMA.16816.F32.BF16 R120, R136, R152.reuse, R120 ;  /* 0x000000988878723c */ /* 0x080fea0000041878 */
[----:B------:R-:W5:Y:S03]  /*10f30*/  MUFU.EX2 R201, R201 ;  /* 0x000000c900c97308 */ /* 0x000f660000000800 */
[C---:B------:R-:W-:Y:S04]  /*10f40*/  HMMA.16816.F32.BF16 R124, R140.reuse, R152, R124 ;  /* 0x000000988c7c723c */ /* 0x040fe8000004187c */
[--C-:B-1----:R-:W-:Y:S01]  /*10f50*/  FFMA.FTZ R148, R247, c[0x0][0x2d0], -R4.reuse ;  /* 0x0000b400f7947a23 */ /* 0x102fe20000010804 */
[----:B------:R-:W-:Y:S03]  /*10f60*/  MOV R247, R186 ;  /* 0x000000ba00f77202 */ /* 0x000fe60000000f00 */
[-C--:B------:R-:W-:Y:S01]  /*10f70*/  HMMA.16816.F32.BF16 R128, R140, R154.reuse, R128 ;  /* 0x0000009a8c80723c */ /* 0x080fe20000041880 */
[----:B------:R1:W1:Y:S03]  /*10f80*/  MUFU.EX2 R198, R148 ;  /* 0x0000009400c67308 */ /* 0x0002660000000800 */
[--C-:B----4-:R-:W-:Y:S01]  /*10f90*/  FFMA.FTZ R144, R240, c[0x0][0x2d0], -R4.reuse ;  /* 0x0000b400f0907a23 */ /* 0x110fe20000010804 */
[----:B------:R-:W-:Y:S01]  /*10fa0*/  MOV R240, R184 ;  /* 0x000000b800f07202 */ /* 0x000fe20000000f00 */
[----:B------:R-:W-:Y:S02]  /*10fb0*/  FFMA.FTZ R4, R178, c[0x0][0x2d0], -R4 ;  /* 0x0000b400b2047a23 */ /* 0x000fe40000010804 */
[----:B------:R-:W-:Y:S03]  /*10fc0*/  HMMA.16816.F32.BF16 R132, R136, R154, R132 ;  /* 0x0000009a8884723c */ /* 0x000fe60000041884 */
[----:B------:R-:W-:Y:S01]  /*10fd0*/  MUFU.EX2 R168, R4 ;  /* 0x0000000400a87308 */ /* 0x000fe20000000800 */
[----:B-----5:R-:W-:Y:S09]  /*10fe0*/  F2FP.BF16.PACK_AB R178, R201, R199 ;  /* 0x000000c7c9b2723e */ /* 0x020ff200000010ff */
[----:B------:R-:W4:Y:S01]  /*10ff0*/  MUFU.EX2 R196, R144 ;  /* 0x0000009000c47308 */ /* 0x000f220000000800 */
[----:B-1----:R-:W1:Y:S01]  /*11000*/  LDSM.16.MT88.4 R148, [R218+0x3080] ;  /* 0x00308000da94783b */ /* 0x002e620000004200 */
[----:B------:R-:W-:Y:S02]  /*11010*/  F2FP.BF16.PACK_AB R177, R197, R198 ;  /* 0x000000c6c5b1723e */ /* 0x000fe400000010ff */
[----:B----4-:R-:W-:Y:S01]  /*11020*/  F2FP.BF16.PACK_AB R179, R168, R196 ;  /* 0x000000c4a8b3723e */ /* 0x010fe200000010ff */
[----:B---3--:R-:W-:Y:S01]  /*11030*/  FFMA.FTZ R7, R7, R175, R183 ;  /* 0x000000af07077223 */ /* 0x008fe200000100b7 */
[----:B------:R-:W-:Y:S03]  /*11040*/  F2FP.BF16.PACK_AB R175, R207, R206 ;  /* 0x000000cecfaf723e */ /* 0x000fe600000010ff */
[----:B------:R-:W-:Y:S02]  /*11050*/  FADD.FTZ R4, R166, R7 ;  /* 0x00000007a6047221 */ /* 0x000fe40000010000 */
[----:B------:R-:W3:Y:S01]  /*11060*/  LDSM.16.MT88.4 R164, [R220+0x3080] ;  /* 0x00308000dca4783b */ /* 0x000ee20000004200 */
[----:B--2---:R-:W-:Y:S01]  /*11070*/  FFMA.FTZ R2, R2, R159, R160 ;  /* 0x0000009f02027223 */ /* 0x004fe200000100a0 */
[----:B------:R-:W-:Y:S02]  /*11080*/  MOV R159, R173 ;  /* 0x000000ad009f7202 */ /* 0x000fe40000000f00 */
[----:B------:R-:W-:Y:S02]  /*11090*/  F2FP.BF16.PACK_AB R173, R210, R211 ;  /* 0x000000d3d2ad723e */ /* 0x000fe400000010ff */
[----:B------:R-:W-:Y:S02]  /*110a0*/  MOV R160, R174 ;  /* 0x000000ae00a07202 */ /* 0x000fe40000000f00 */
[----:B------:R-:W-:Y:S02]  /*110b0*/  F2FP.BF16.PACK_AB R174, R208, R209 ;  /* 0x000000d1d0ae723e */ /* 0x000fe400000010ff */
[----:B------:R-:W-:Y:S05]  /*110c0*/  MOV R7, R159 ;  /* 0x0000009f00077202 */ /* 0x000fea0000000f00 */
[-C--:B------:R-:W-:Y:S01]  /*110d0*/  HMMA.16816.F32.BF16 R180, R172, R192.reuse, R8 ;  /* 0x000000c0acb4723c */ /* 0x080fe20000041808 */
[----:B------:R-:W2:Y:S04]  /*110e0*/  LDSM.16.MT88.4 R8, [R219+0x3080] ;  /* 0x00308000db08783b */ /* 0x000ea80000004200 */
[----:B------:R-:W-:Y:S03]  /*110f0*/  FADD.FTZ R7, R7, R6 ;  /* 0x0000000607077221 */ /* 0x000fe60000010000 */
[C---:B------:R-:W-:Y:S01]  /*11100*/  HMMA.16816.F32.BF16 R184, R176.reuse, R192, R12 ;  /* 0x000000c0b0b8723c */ /* 0x040fe2000004180c */
[----:B------:R-:W4:Y:S07]  /*11110*/  LDSM.16.MT88.4 R12, [R217+0x4880] ;  /* 0x00488000d90c783b */ /* 0x000f2e0000004200 */
[-C--:B------:R-:W-:Y:S01]  /*11120*/  HMMA.16816.F32.BF16 R188, R176, R194.reuse, R16 ;  /* 0x000000c2b0bc723c */ /* 0x080fe20000041810 */
[----:B------:R-:W2:Y:S07]  /*11130*/  LDSM.16.MT88.4 R16, [R218+0x4880] ;  /* 0x00488000da10783b */ /* 0x000eae0000004200 */
[C---:B------:R-:W-:Y:S01]  /*11140*/  HMMA.16816.F32.BF16 R192, R172.reuse, R194, R20 ;  /* 0x000000c2acc0723c */ /* 0x040fe20000041814 */
[----:B------:R-:W2:Y:S07]  /*11150*/  LDSM.16.MT88.4 R20, [R220+0x4880] ;  /* 0x00488000dc14783b */ /* 0x000eae0000004200 */
[-C--:B-1----:R-:W-:Y:S01]  /*11160*/  HMMA.16816.F32.BF16 R136, R172, R148.reuse, R24 ;  /* 0x00000094ac88723c */ /* 0x082fe20000041818 */
[----:B------:R-:W1:Y:S07]  /*11170*/  LDSM.16.MT88.4 R24, [R219+0x4880] ;  /* 0x00488000db18783b */ /* 0x000e6e0000004200 */
[C---:B------:R-:W-:Y:S01]  /*11180*/  HMMA.16816.F32.BF16 R140, R176.reuse, R148, R28 ;  /* 0x00000094b08c723c */ /* 0x040fe2000004181c */
[----:B------:R-:W5:Y:S06]  /*11190*/  LDL.LU R28, [R1+0x98] ;  /* 0x00009800011c7983 */ /* 0x000f6c0000300800 */
[----:B------:R-:W-:Y:S01]  /*111a0*/  MOV R29, R158 ;  /* 0x0000009e001d7202 */ /* 0x000fe20000000f00 */
[-C--:B------:R-:W-:Y:S04]  /*111b0*/  HMMA.16816.F32.BF16 R144, R176, R150.reuse, R32 ;  /* 0x00000096b090723c */ /* 0x080fe80000041820 */
[----:B------:R-:W-:Y:S02]  /*111c0*/  MOV R31, R161 ;  /* 0x000000a1001f7202 */ /* 0x000fe40000000f00 */
[----:B------:R-:W-:Y:S02]  /*111d0*/  MOV R30, R160 ;  /* 0x000000a0001e7202 */ /* 0x000fe40000000f00 */
[C---:B------:R-:W-:Y:S04]  /*111e0*/  HMMA.16816.F32.BF16 R148, R172.reuse, R150, R36 ;  /* 0x00000096ac94723c */ /* 0x040fe80000041824 */
[----:B------:R-:W-:Y:S02]  /*111f0*/  MOV R34, R157 ;  /* 0x0000009d00227202 */ /* 0x000fe40000000f00 */
[----:B------:R-:W-:Y:S02]  /*11200*/  MOV R35, R156 ;  /* 0x0000009c00237202 */ /* 0x000fe40000000f00 */
[-C--:B---3--:R-:W-:Y:S04]  /*11210*/  HMMA.16816.F32.BF16 R152, R172, R164.reuse, R40 ;  /* 0x000000a4ac98723c */ /* 0x088fe80000041828 */
[----:B------:R-:W-:Y:S02]  /*11220*/  FADD.FTZ R2, R34, R2 ;  /* 0x0000000222027221 */ /* 0x000fe40000010000 */
[----:B------:R-:W-:Y:S02]  /*11230*/  FADD.FTZ R4, R35, R4 ;  /* 0x0000000423047221 */ /* 0x000fe40000010000 */
[C---:B------:R-:W-:Y:S08]  /*11240*/  HMMA.16816.F32.BF16 R156, R176.reuse, R164, R44 ;  /* 0x000000a4b09c723c */ /* 0x040ff0000004182c */
[-C--:B------:R-:W-:Y:S08]  /*11250*/  HMMA.16816.F32.BF16 R160, R176, R166.reuse, R48 ;  /* 0x000000a6b0a0723c */ /* 0x080ff00000041830 */
[C---:B------:R-:W-:Y:S08]  /*11260*/  HMMA.16816.F32.BF16 R164, R172.reuse, R166, R52 ;  /* 0x000000a6aca4723c */ /* 0x040ff00000041834 */
[-C--:B--2---:R-:W-:Y:S08]  /*11270*/  HMMA.16816.F32.BF16 R56, R172, R8.reuse, R56 ;  /* 0x00000008ac38723c */ /* 0x084ff00000041838 */
[C---:B------:R-:W-:Y:S01]  /*11280*/  HMMA.16816.F32.BF16 R60, R176.reuse, R8, R60 ;  /* 0x00000008b03c723c */ /* 0x040fe2000004183c */
[----:B------:R-:W2:Y:S06]  /*11290*/  LDL R9, [R1+0xa4] ;  /* 0x0000a40001097983 */ /* 0x000eac0000100800 */
[----:B------:R-:W-:Y:S01]  /*112a0*/  FADD.FTZ R8, R29, R2 ;  /* 0x000000021d087221 */ /* 0x000fe20000010000 */
[-C--:B------:R-:W-:Y:S04]  /*112b0*/  HMMA.16816.F32.BF16 R64, R176, R10.reuse, R64 ;  /* 0x0000000ab040723c */ /* 0x080fe80000041840 */
[----:B------:R-:W-:Y:S04]  /*112c0*/  FADD.FTZ R2, R30, R4 ;  /* 0x000000041e027221 */ /* 0x000fe80000010000 */
        /* <DEDUP_REMOVED lines=16> */
[----:B------:R-:W-:Y:S07]  /*113d0*/  HMMA.16816.F32.BF16 R132, R172, R26, R132 ;  /* 0x0000001aac84723c */ /* 0x000fee0000041884 */
[----:B------:R-:W-:Y:S02]  /*113e0*/  MOV R174, R170 ;  /* 0x000000aa00ae7202 */ /* 0x000fe40000000f00 */
[----:B------:R-:W-:Y:S03]  /*113f0*/  MOV R172, R171 ;  /* 0x000000ab00ac7202 */ /* 0x000fe60000000f00 */
[----:B------:R-:W-:Y:S01]  /*11400*/  MOV R173, R169 ;  /* 0x000000a900ad7202 */ /* 0x000fe20000000f00 */
[----:B-----5:R-:W-:Y:S02]  /*11410*/  FFMA.FTZ R6, R0, R28, R242 ;  /* 0x0000001c00067223 */ /* 0x020fe400000100f2 */
        /* <DEDUP_REMOVED lines=33> */
[----:B--2---:R-:W-:Y:S01]  /*11630*/  ISETP.GT.AND P0, PT, R235, R9, PT ;  /* 0x00000009eb00720c */ /* 0x004fe20003f04270 */
[----:B------:R-:W-:Y:S02]  /*11640*/  FADD.FTZ R4, R199, R4 ;  /* 0x00000004c7047221 */ /* 0x000fe40000010000 */
[----:B------:R-:W-:Y:S02]  /*11650*/  FADD.FTZ R2, R196, R2 ;  /* 0x00000002c4027221 */ /* 0x000fe40000010000 */
[----:B------:R-:W-:Y:S02]  /*11660*/  FADD.FTZ R6, R207, R6 ;  /* 0x00000006cf067221 */ /* 0x000fe40000010000 */
        /* <DEDUP_REMOVED lines=16> */
.L_x_3146:
        /* <DEDUP_REMOVED lines=27> */
.L_x_3166:
[----:B------:R-:W-:-:S13]  /*11920*/  ISETP.NE.AND P0, PT, R6, 0x1, PT ;  /* 0x000000010600780c */ /* 0x000fda0003f05270 */
[----:B------:R-:W-:-:S05]  /*11930*/  @P0 IMAD.HI.U32 R3, R0, c[0x0][0x330], RZ ;  /* 0x0000cc0000030a27 */ /* 0x000fca00078e00ff */
[----:B------:R-:W-:Y:S02]  /*11940*/  @P0 SHF.R.U32.HI R0, RZ, c[0x0][0x334], R3 ;  /* 0x0000cd00ff000a19 */ /* 0x000fe40000011603 */
.L_x_3167:
[----:B------:R-:W-:Y:S05]  /*11950*/  BSYNC B0 ;  /* 0x0000000000007941 */ /* 0x000fea0003800000 */
.L_x_3165:
[----:B------:R-:W-:-:S05]  /*11960*/  IMAD R0, R0, c[0x0][0x32c], RZ ;  /* 0x0000cb0000007a24 */ /* 0x000fca00078e02ff */
[----:B------:R-:W-:-:S03]  /*11970*/  IMNMX R2, R2, R0, !PT ;  /* 0x0000000002027217 */ /* 0x000fc60007800200 */
.L_x_3164:
        /* <DEDUP_REMOVED lines=9> */
[----:B------:R-:W-:Y:S01]  /*11a10*/  MOV R2, R174 ;  /* 0x000000ae00027202 */ /* 0x000fe20000000f00 */
[----:B------:R-:W-:Y:S01]  /*11a20*/  IMAD.MOV.U32 R169, RZ, RZ, R168 ;  /* 0x000000ffffa97224 */ /* 0x000fe200078e00a8 */
[----:B------:R-:W-:Y:S01]  /*11a30*/  MOV R0, R172 ;  /* 0x000000ac00007202 */ /* 0x000fe20000000f00 */
[----:B------:R-:W-:Y:S01]  /*11a40*/  IMAD.MOV.U32 R237, RZ, RZ, R235 ;  /* 0x000000ffffed7224 */ /* 0x000fe200078e00eb */
[----:B-1----:R-:W-:Y:S02]  /*11a50*/  MOV R3, R173 ;  /* 0x000000ad00037202 */ /* 0x002fe40000000f00 */
.L_x_3169:
[----:B------:R-:W2:Y:S01]  /*11a60*/  LDL R235, [R1+0x9c] ;  /* 0x00009c0001eb7983 */ /* 0x000ea20000100800 */
[----:B------:R-:W-:Y:S04]  /*11a70*/  DEPBAR.LE SB0, 0x0 ;  /* 0x000080000000791a */ /* 0x000fe80000000000 */
[----:B----4-:R-:W4:Y:S01]  /*11a80*/  LDL.64 R212, [R1+0xb8] ;  /* 0x0000b80001d47983 */ /* 0x010f220000100a00 */
[----:B------:R-:W-:Y:S05]  /*11a90*/  WARPSYNC 0xffffffff ;  /* 0xffffffff00007948 */ /* 0x000fea0003800000 */
[----:B------:R-:W4:Y:S06]  /*11aa0*/  LDL.64 R210, [R1+0xc8] ;  /* 0x0000c80001d27983 */ /* 0x000f2c0000100a00 */
[----:B------:R-:W4:Y:S04]  /*11ab0*/  LDL R208, [R1+0xa8] ;  /* 0x0000a80001d07983 */ /* 0x000f280000100800 */
[----:B------:R-:W4:Y:S04]  /*11ac0*/  LDL R168, [R1+0xe8] ;  /* 0x0000e80001a87983 */ /* 0x000f280000100800 */
        /* <DEDUP_REMOVED lines=13> */
[C---:B------:R-:W-:Y:S07]  /*11ba0*/  HMMA.16816.F32.BF16 R20, R52.reuse, R22, RZ ;  /* 0x000000163414723c */ /* 0x040fee00000418ff */
[----:B------:R-:W3:Y:S06]  /*11bb0*/  LDL.64 R240, [R1+0xb0] ;  /* 0x0000b00001f07983 */ /* 0x000eec0000100a00 */
[----:B------:R-:W3:Y:S01]  /*11bc0*/  LDL.64 R238, [R1+0xc0] ;  /* 0x0000c00001ee7983 */ /* 0x000ee20000100a00 */
        /* <DEDUP_REMOVED lines=24> */
[C---:B------:R-:W-:Y:S01]  /*11d50*/  @!P0 IMAD.WIDE.U32 R6, R237.reuse, c[0x0][0x208], RZ ;  /* 0x00008200ed068a25 */ /* 0x040fe200078e00ff */
[----:B----4-:R-:W-:Y:S02]  /*11d60*/  @!P0 MOV R196, R210 ;  /* 0x000000d200c48202 */ /* 0x010fe40000000f00 */
[----:B------:R-:W-:Y:S01]  /*11d70*/  @!P0 MOV R197, R213 ;  /* 0x000000d500c58202 */ /* 0x000fe20000000f00 */
        /* <DEDUP_REMOVED lines=28> */
[----:B----4-:R-:W4:Y:S08]  /*11f40*/  LDSM.16.M88.4 R196, [R224+0x8080] ;  /* 0x00808000e0c4783b */ /* 0x010f300000000200 */
[----:B------:R-:W0:Y:S08]  /*11f50*/  LDGDEPBAR ;  /* 0x00000000000079af */ /* 0x000e300000000000 */
[----:B------:R-:W1:Y:S08]  /*11f60*/  LDSM.16.M88.4 R200, [R222+0x6080] ;  /* 0x00608000dec8783b */ /* 0x000e700000000200 */
[----:B------:R-:W-:Y:S08]  /*11f70*/  LDSM.16.M88.4 R172, [R226+0x8080] ;  /* 0x00808000e2ac783b */ /* 0x000ff00000000200 */
[----:B------:R-:W1:Y:S01]  /*11f80*/  LDSM.16.M88.4 R176, [R221] ;  /* 0x00000000ddb0783b */ /* 0x000e620000000200 */
[-C--:B----4-:R-:W-:Y:S08]  /*11f90*/  HMMA.16816.F32.BF16 R8, R196, R204.reuse, R8 ;  /* 0x000000ccc408723c */ /* 0x090ff00000041808 */
        /* <DEDUP_REMOVED lines=14> */
[----:B------:R-:W-:Y:S07]  /*12080*/  LDSM.16.M88.4 R196, [R216+0x6880] ;  /* 0x00688000d8c4783b */ /* 0x000fee0000000200 */
[-C--:B------:R-:W-:Y:S01]  /*12090*/  HMMA.16816.F32.BF16 R8, R172, R176.reuse, R8 ;  /* 0x000000b0ac08723c */ /* 0x080fe20000041808 */
[----:B------:R-:W-:Y:S07]  /*120a0*/  LDSM.16.M88.4 R200, [R223+0xe080] ;  /* 0x00e08000dfc8783b */ /* 0x000fee0000000200 */
[C---:B----4-:R-:W-:Y:S08]  /*120b0*/  HMMA.16816.F32.BF16 R12, R204.reuse, R176, R12 ;  /* 0x000000b0cc0c723c */ /* 0x050ff0000004180c */
        /* <DEDUP_REMOVED lines=14> */
[-C--:B----4-:R-:W-:Y:S01]  /*121a0*/  HMMA.16816.F32.BF16 R8, R176, R196.reuse, R8 ;  /* 0x000000c4b008723c */ /* 0x090fe20000041808 */
[----:B------:R-:W-:Y:S07]  /*121b0*/  LDSM.16.M88.4 R208, [R225+0xe080] ;  /* 0x00e08000e1d0783b */ /* 0x000fee0000000200 */
[C---:B------:R-:W-:Y:S08]  /*121c0*/  HMMA.16816.F32.BF16 R12, R200.reuse, R196, R12 ;  /* 0x000000c4c80c723c */ /* 0x040ff0000004180c */
[-C--:B------:R-:W-:Y:S08]  /*121d0*/  HMMA.16816.F32.BF16 R16, R200, R198.reuse, R16 ;  /* 0x000000c6c810723c */ /* 0x080ff00000041810 */
[C---:B------:R-:W-:Y:S01]  /*121e0*/  HMMA.16816.F32.BF16 R20, R176.reuse, R198, R20 ;  /* 0x000000c6b014723c */ /* 0x040fe20000041814 */
[----:B------:R-:W4:Y:S07]  /*121f0*/  LDSM.16.M88.4 R196, [R231] ;  /* 0x00000000e7c4783b */ /* 0x000f2e0000000200 */
        /* <DEDUP_REMOVED lines=8> */
[----:B------:R-:W1:Y:S07]  /*12280*/  LDSM.16.M88.4 R200, [R229] ;  /* 0x00000000e5c8783b */ /* 0x000e6e0000000200 */
[----:B------:R-:W-:Y:S01]  /*12290*/  HMMA.16816.F32.BF16 R52, R176, R206, R52 ;  /* 0x000000ceb034723c */ /* 0x000fe20000041834 */
[----:B------:R-:W-:Y:S07]  /*122a0*/  LDSM.16.M88.4 R176, [R224+0xc080] ;  /* 0x00c08000e0b0783b */ /* 0x000fee0000000200 */
[-C--:B----4-:R-:W-:Y:S01]  /*122b0*/  HMMA.16816.F32.BF16 R8, R172, R196.reuse, R8 ;  /* 0x000000c4ac08723c */ /* 0x090fe20000041808 */
[----:B------:R-:W-:Y:S07]  /*122c0*/  LDSM.16.M88.4 R204, [R224+0xe080] ;  /* 0x00e08000e0cc783b */ /* 0x000fee0000000200 */
        /* <DEDUP_REMOVED lines=29> */
[----:B------:R-:W1:Y:S01]  /*124a0*/  LDSM.16.M88.4 R204, [R221+0x2800] ;  /* 0x00280000ddcc783b */ /* 0x000e620000000200 */
[----:B------:R-:W-:Y:S06]  /*124b0*/  DEPBAR.LE SB0, 0x0 ;  /* 0x000080000000791a */ /* 0x000fec0000000000 */
[----:B------:R-:W-:Y:S01]  /*124c0*/  HMMA.16816.F32.BF16 R52, R176, R210, R52 ;  /* 0x000000d2b034723c */ /* 0x000fe20000041834 */
[----:B------:R-:W-:Y:S07]  /*124d0*/  BAR.SYNC.DEFER_BLOCKING 0x0 ;  /* 0x0000000000007b1d */ /* 0x000fee0000010000 */
[-C--:B----4-:R-:W-:Y:S08]  /*124e0*/  HMMA.16816.F32.BF16 R8, R172, R196.reuse, R8 ;  /* 0x000000c4ac08723c */ /* 0x090ff00000041808 */
        /* <DEDUP_REMOVED lines=44> */
[----:B------:R-:W-:Y:S04]  /*127b0*/  FMNMX.FTZ R6, R44, R6, !PT ;  /* 0x000000062c067209 */ /* 0x000fe80007810000 */
[----:B------:R-:W-:Y:S01]  /*127c0*/  FMNMX.FTZ R6, R45, R6, !PT ;  /* 0x000000062d067209 */ /* 0x000fe20007810000 */
[----:B------:R-:W2:Y:S03]  /*127d0*/  SHFL.BFLY PT, R7, R172, 0x2, 0x1f ;  /* 0x0c401f00ac077f89 */ /* 0x000ea600000e0000 */
[----:B------:R-:W-:Y:S04]  /*127e0*/  FMNMX.FTZ R6, R48, R6, !PT ;  /* 0x0000000630067209 */ /* 0x000fe80007810000 */
[----:B------:R-:W-:Y:S05]  /*127f0*/  FMNMX.FTZ R6, R49, R6, !PT ;  /* 0x0000000631067209 */ /* 0x000fea0007810000 */
[----:B------:R-:W4:Y:S01]  /*12800*/  SHFL.BFLY PT, R170, R6, 0x2, 0x1f ;  /* 0x0c401f0006aa7f89 */ /* 0x000f2200000e0000 */
[----:B-1----:R-:W-:Y:S07]  /*12810*/  FMNMX.FTZ R4, R4, R168, !PT ;  /* 0x000000a804047209 */ /* 0x002fee0007810000 */
[----:B------:R-:W1:Y:S01]  /*12820*/  SHFL.BFLY PT, R174, R4, 0x1, 0x1f ;  /* 0x0c201f0004ae7f89 */ /* 0x000e6200000e0000 */
[----:B--2---:R-:W-:Y:S02]  /*12830*/  FMNMX.FTZ R172, R172, R7, !PT ;  /* 0x00000007acac7209 */ /* 0x004fe40007810000 */
[----:B------:R-:W-:Y:S05]  /*12840*/  FMNMX.FTZ R7, R14, R169, !PT ;  /* 0x000000a90e077209 */ /* 0x000fea0007810000 */
[----:B------:R-:W2:Y:S01]  /*12850*/  SHFL.BFLY PT, R171, R172, 0x1, 0x1f ;  /* 0x0c201f00acab7f89 */ /* 0x000ea200000e0000 */
[----:B------:R-:W-:Y:S04]  /*12860*/  FMNMX.FTZ R7, R15, R7, !PT ;  /* 0x000000070f077209 */ /* 0x000fe80007810000 */
[----:B------:R-:W-:Y:S02]  /*12870*/  FMNMX.FTZ R7, R18, R7, !PT ;  /* 0x0000000712077209 */ /* 0x000fe40007810000 */
[----:B----4-:R-:W-:Y:S02]  /*12880*/  FMNMX.FTZ R6, R6, R170, !PT ;  /* 0x000000aa06067209 */ /* 0x010fe40007810000 */
[----:B------:R-:W-:Y:S03]  /*12890*/  FMNMX.FTZ R7, R19, R7, !PT ;  /* 0x0000000713077209 */ /* 0x000fe60007810000 */
[----:B------:R-:W4:Y:S01]  /*128a0*/  SHFL.BFLY PT, R173, R6, 0x1, 0x1f ;  /* 0x0c201f0006ad7f89 */ /* 0x000f2200000e0000 */
[----:B------:R-:W-:Y:S02]  /*128b0*/  FMNMX.FTZ R7, R30, R7, !PT ;  /* 0x000000071e077209 */ /* 0x000fe40007810000 */
[----:B-1----:R-:W-:Y:S02]  /*128c0*/  FMNMX.FTZ R174, R4, R174, !PT ;  /* 0x000000ae04ae7209 */ /* 0x002fe40007810000 */
[----:B------:R-:W-:Y:S03]  /*128d0*/  FMNMX.FTZ R7, R31, R7, !PT ;  /* 0x000000071f077209 */ /* 0x000fe60007810000 */
[----:B------:R-:W-:Y:S01]  /*128e0*/  FADD.FTZ R2, -R174, R2 ;  /* 0x00000002ae027221 */ /* 0x000fe20000010100 */
[----:B------:R-:W-:Y:S01]  /*128f0*/  FMNMX.FTZ R7, R34, R7, !PT ;  /* 0x0000000722077209 */ /* 0x000fe20007810000 */
[----:B------:R-:W-:Y:S01]  /*12900*/  FMUL.FTZ R208, R174, c[0x0][0x2d0] ;  /* 0x0000b400aed07a20 */ /* 0x000fe20000410000 */
[----:B--2---:R-:W-:Y:S01]  /*12910*/  FMNMX.FTZ R172, R172, R171, !PT ;  /* 0x000000abacac7209 */ /* 0x004fe20007810000 */
[----:B------:R-:W-:Y:S01]  /*12920*/  FMUL.FTZ R2, R2, c[0x0][0x2d0] ;  /* 0x0000b40002027a20 */ /* 0x000fe20000410000 */
[----:B------:R-:W-:Y:S01]  /*12930*/  FMNMX.FTZ R7, R35, R7, !PT ;  /* 0x0000000723077209 */ /* 0x000fe20007810000 */
[----:B------:R-:W-:Y:S02]  /*12940*/  FFMA.FTZ R11, R11, c[0x0][0x2d0], -R208 ;  /* 0x0000b4000b0b7a23 */ /* 0x000fe400000108d0 */
[----:B------:R-:W-:Y:S01]  /*12950*/  FADD.FTZ R0, -R172, R0 ;  /* 0x00000000ac007221 */ /* 0x000fe20000010100 */
[----:B------:R-:W-:Y:S01]  /*12960*/  FMNMX.FTZ R4, R46, R7, !PT ;  /* 0x000000072e047209 */ /* 0x000fe20007810000 */
[----:B------:R-:W-:Y:S01]  /*12970*/  FMUL.FTZ R207, R172, c[0x0][0x2d0] ;  /* 0x0000b400accf7a20 */ /* 0x000fe20000410000 */
[----:B------:R1:W-:Y:S01]  /*12980*/  MUFU.EX2 R247, R11 ;  /* 0x0000000b00f77308 */ /* 0x0003e20000000800 */
[----:B------:R-:W-:Y:S02]  /*12990*/  FMUL.FTZ R0, R0, c[0x0][0x2d0] ;  /* 0x0000b40000007a20 */ /* 0x000fe40000410000 */
[--C-:B------:R-:W-:Y:S01]  /*129a0*/  FFMA.FTZ R8, R8, c[0x0][0x2d0], -R207.reuse ;  /* 0x0000b40008087a23 */ /* 0x100fe200000108cf */
[----:B----4-:R-:W-:Y:S01]  /*129b0*/  FMNMX.FTZ R173, R6, R173, !PT ;  /* 0x000000ad06ad7209 */ /* 0x010fe20007810000 */
[--C-:B------:R-:W-:Y:S02]  /*129c0*/  FFMA.FTZ R9, R9, c[0x0][0x2d0], -R207.reuse ;  /* 0x0000b40009097a23 */ /* 0x100fe400000108cf */
[--C-:B------:R-:W-:Y:S02]  /*129d0*/  FFMA.FTZ R10, R10, c[0x0][0x2d0], -R208.reuse ;  /* 0x0000b4000a0a7a23 */ /* 0x100fe400000108d0 */
[--C-:B------:R-:W-:Y:S01]  /*129e0*/  FFMA.FTZ R20, R20, c[0x0][0x2d0], -R207.reuse ;  /* 0x0000b40014147a23 */ /* 0x100fe200000108cf */
[----:B------:R2:W4:Y:S01]  /*129f0*/  MUFU.EX2 R7, R0 ;  /* 0x0000000000077308 */ /* 0x0005220000000800 */
[--C-:B------:R-:W-:Y:S02]  /*12a00*/  FFMA.FTZ R21, R21, c[0x0][0x2d0], -R207.reuse ;  /* 0x0000b40015157a23 */ /* 0x100fe400000108cf */
[--C-:B------:R-:W-:Y:S02]  /*12a10*/  FFMA.FTZ R22, R22, c[0x0][0x2d0], -R208.reuse ;  /* 0x0000b40016167a23 */ /* 0x100fe400000108d0 */
[--C-:B------:R-:W-:Y:S02]  /*12a20*/  FFMA.FTZ R23, R23, c[0x0][0x2d0], -R208.reuse ;  /* 0x0000b40017177a23 */ /* 0x100fe400000108d0 */
[----:B------:R-:W-:Y:S02]  /*12a30*/  FMUL.FTZ R209, R173, c[0x0][0x2d0] ;  /* 0x0000b400add17a20 */ /* 0x000fe40000410000 */
[----:B------:R-:W-:Y:S01]  /*12a40*/  FFMA.FTZ R24, R24, c[0x0][0x2d0], -R207 ;  /* 0x0000b40018187a23 */ /* 0x000fe200000108cf */
[----:B------:R-:W-:Y:S01]  /*12a50*/  MUFU.EX2 R243, R8 ;  /* 0x0000000800f37308 */ /* 0x000fe20000000800 */
[--C-:B------:R-:W-:Y:S02]  /*12a60*/  FFMA.FTZ R12, R12, c[0x0][0x2d0], -R209.reuse ;  /* 0x0000b4000c0c7a23 */ /* 0x100fe400000108d1 */
[--C-:B------:R-:W-:Y:S01]  /*12a70*/  FFMA.FTZ R13, R13, c[0x0][0x2d0], -R209.reuse ;  /* 0x0000b4000d0d7a23 */ /* 0x100fe200000108d1 */
[----:B-1----:R-:W-:Y:S01]  /*12a80*/  @P0 MOV R11, c[0x0][0x1e0] ;  /* 0x00007800000b0a02 */ /* 0x002fe20000000f00 */
[--C-:B------:R-:W-:Y:S02]  /*12a90*/  FFMA.FTZ R16, R16, c[0x0][0x2d0], -R209.reuse ;  /* 0x0000b40010107a23 */ /* 0x100fe400000108d1 */
[----:B------:R-:W-:Y:S02]  /*12aa0*/  FFMA.FTZ R17, R17, c[0x0][0x2d0], -R209 ;  /* 0x0000b40011117a23 */ /* 0x000fe400000108d1 */
[--C-:B------:R-:W-:Y:S01]  /*12ab0*/  FFMA.FTZ R25, R25, c[0x0][0x2d0], -R207.reuse ;  /* 0x0000b40019197a23 */ /* 0x100fe200000108cf */
[----:B------:R-:W1:Y:S01]  /*12ac0*/  MUFU.EX2 R250, R9 ;  /* 0x0000000900fa7308 */ /* 0x000e620000000800 */
[--C-:B------:R-:W-:Y:S02]  /*12ad0*/  FFMA.FTZ R26, R26, c[0x0][0x2d0], -R208.reuse ;  /* 0x0000b4001a1a7a23 */ /* 0x100fe400000108d0 */
[--C-:B------:R-:W-:Y:S01]  /*12ae0*/  FFMA.FTZ R36, R36, c[0x0][0x2d0], -R207.reuse ;  /* 0x0000b40024247a23 */ /* 0x100fe200000108cf */
[----:B--2---:R-:W-:Y:S01]  /*12af0*/  FMNMX.FTZ R0, R47, R4, !PT ;  /* 0x000000042f007209 */ /* 0x004fe20007810000 */
[C---:B----4-:R-:W-:Y:S02]  /*12b00*/  FMUL.FTZ R136, R7.reuse, R136 ;  /* 0x0000008807887220 */ /* 0x050fe40000410000 */
[----:B------:R-:W-:Y:S01]  /*12b10*/  FMUL.FTZ R137, R7, R137 ;  /* 0x0000008907897220 */ /* 0x000fe20000410000 */
[----:B------:R-:W-:Y:S01]  /*12b20*/  FMNMX.FTZ R0, R50, R0, !PT ;  /* 0x0000000032007209 */ /* 0x000fe20007810000 */
[----:B------:R-:W-:Y:S01]  /*12b30*/  FFMA.FTZ R37, R37, c[0x0][0x2d0], -R207 ;  /* 0x0000b40025257a23 */ /* 0x000fe200000108cf */
[----:B------:R2:W4:Y:S01]  /*12b40*/  MUFU.EX2 R4, R2 ;  /* 0x0000000200047308 */ /* 0x0005220000000800 */
[--C-:B------:R-:W-:Y:S01]  /*12b50*/  FFMA.FTZ R38, R38, c[0x0][0x2d0], -R208.reuse ;  /* 0x0000b40026267a23 */ /* 0x100fe200000108d0 */
[----:B------:R-:W-:Y:S01]  /*12b60*/  FMNMX.FTZ R0, R51, R0, !PT ;  /* 0x0000000033007209 */ /* 0x000fe20007810000 */
[--C-:B------:R-:W-:Y:S02]  /*12b70*/  FFMA.FTZ R39, R39, c[0x0][0x2d0], -R208.reuse ;  /* 0x0000b40027277a23 */ /* 0x100fe400000108d0 */
[--C-:B------:R-:W-:Y:S02]  /*12b80*/  FFMA.FTZ R28, R28, c[0x0][0x2d0], -R209.reuse ;  /* 0x0000b4001c1c7a23 */ /* 0x100fe400000108d1 */
[----:B------:R-:W-:Y:S02]  /*12b90*/  FFMA.FTZ R29, R29, c[0x0][0x2d0], -R209 ;  /* 0x0000b4001d1d7a23 */ /* 0x000fe400000108d1 */
[--C-:B------:R-:W-:Y:S01]  /*12ba0*/  FFMA.FTZ R40, R40, c[0x0][0x2d0], -R207.reuse ;  /* 0x0000b40028287a23 */ /* 0x100fe200000108cf */
[----:B------:R3:W3:Y:S01]  /*12bb0*/  MUFU.EX2 R242, R10 ;  /* 0x0000000a00f27308 */ /* 0x0006e20000000800 */
[----:B------:R-:W-:Y:S02]  /*12bc0*/  FFMA.FTZ R41, R41, c[0x0][0x2d0], -R207 ;  /* 0x0000b40029297a23 */ /* 0x000fe400000108cf */
[--C-:B------:R-:W-:Y:S01]  /*12bd0*/  FFMA.FTZ R42, R42, c[0x0][0x2d0], -R208.reuse ;  /* 0x0000b4002a2a7a23 */ /* 0x100fe200000108d0 */
[----:B-1----:R-:W-:Y:S01]  /*12be0*/  F2FP.BF16.PACK_AB R176, R250, R243 ;  /* 0x000000f3fab0723e */ /* 0x002fe200000010ff */
[----:B------:R-:W-:Y:S04]  /*12bf0*/  @P0 IMAD.WIDE.U32 R8, R235, c[0x0][0x1e0], RZ ;  /* 0x00007800eb080a25 */ /* 0x000fe800078e00ff */
[----:B------:R-:W-:Y:S01]  /*12c00*/  FFMA.FTZ R43, R43, c[0x0][0x2d0], -R208 ;  /* 0x0000b4002b2b7a23 */ /* 0x000fe200000108d0 */
[----:B------:R1:W-:Y:S01]  /*12c10*/  MUFU.EX2 R252, R20 ;  /* 0x0000001400fc7308 */ /* 0x0003e20000000800 */
[C---:B------:R-:W-:Y:S02]  /*12c20*/  FMUL.FTZ R148, R7.reuse, R148 ;  /* 0x0000009407947220 */ /* 0x040fe40000410000 */
[----:B------:R-:W-:Y:S02]  /*12c30*/  FMUL.FTZ R149, R7, R149 ;  /* 0x0000009507957220 */ /* 0x000fe40000410000 */
[----:B--2---:R-:W-:Y:S02]  /*12c40*/  FADD.FTZ R2, -R173, R3 ;  /* 0x00000003ad027221 */ /* 0x004fe40000010100 */
[----:B------:R-:W2:Y:S01]  /*12c50*/  SHFL.BFLY PT, R3, R0, 0x2, 0x1f ;  /* 0x0c401f0000037f89 */ /* 0x000ea200000e0000 */
[----:B----4-:R-:W-:Y:S02]  /*12c60*/  FMUL.FTZ R138, R4, R138 ;  /* 0x0000008a048a7220 */ /* 0x010fe40000410000 */
[----:B------:R-:W-:Y:S01]  /*12c70*/  FMUL.FTZ R2, R2, c[0x0][0x2d0] ;  /* 0x0000b40002027a20 */ /* 0x000fe20000410000 */
[----:B------:R-:W4:Y:S01]  /*12c80*/  MUFU.EX2 R251, R21 ;  /* 0x0000001500fb7308 */ /* 0x000f220000000800 */
[C---:B------:R-:W-:Y:S01]  /*12c90*/  FMUL.FTZ R139, R4.reuse, R139 ;  /* 0x0000008b048b7220 */ /* 0x040fe20000410000 */
[----:B---3--:R-:W-:Y:S01]  /*12ca0*/  @P0 SHF.L.U32 R10, R11, 0x5, RZ ;  /* 0x000000050b0a0819 */ /* 0x008fe200000006ff */
[C---:B------:R-:W-:Y:S01]  /*12cb0*/  FMUL.FTZ R150, R4.reuse, R150 ;  /* 0x0000009604967220 */ /* 0x040fe20000410000 */
[----:B------:R-:W-:Y:S01]  /*12cc0*/  F2FP.BF16.PACK_AB R177, R247, R242 ;  /* 0x000000f2f7b1723e */ /* 0x000fe200000010ff */
[C---:B------:R-:W-:Y:S02]  /*12cd0*/  FMUL.FTZ R151, R4.reuse, R151 ;  /* 0x0000009704977220 */ /* 0x040fe40000410000 */
[C---:B------:R-:W-:Y:S03]  /*12ce0*/  FMUL.FTZ R152, R7.reuse, R152 ;  /* 0x0000009807987220 */ /* 0x040fe60000410000 */
[----:B------:R3:W3:Y:S01]  /*12cf0*/  MUFU.EX2 R6, R2 ;  /* 0x0000000200067308 */ /* 0x0006e20000000800 */
[C---:B------:R-:W-:Y:S02]  /*12d00*/  FMUL.FTZ R153, R7.reuse, R153 ;  /* 0x0000009907997220 */ /* 0x040fe40000410000 */
[C---:B-1----:R-:W-:Y:S02]  /*12d10*/  FMUL.FTZ R20, R7.reuse, R192 ;  /* 0x000000c007147220 */ /* 0x042fe40000410000 */
[C---:B------:R-:W-:Y:S02]  /*12d20*/  FMUL.FTZ R154, R4.reuse, R154 ;  /* 0x0000009a049a7220 */ /* 0x040fe40000410000 */
[----:B------:R-:W-:Y:S02]  /*12d30*/  FMUL.FTZ R155, R4, R155 ;  /* 0x0000009b049b7220 */ /* 0x000fe40000410000 */
[C---:B------:R-:W-:Y:S01]  /*12d40*/  FMUL.FTZ R164, R7.reuse, R164 ;  /* 0x000000a407a47220 */ /* 0x040fe20000410000 */
[----:B--2---:R-:W-:Y:S01]  /*12d50*/  FMNMX.FTZ R0, R0, R3, !PT ;  /* 0x0000000300007209 */ /* 0x004fe20007810000 */
[----:B------:R1:W-:Y:S01]  /*12d60*/  MUFU.EX2 R249, R22 ;  /* 0x0000001600f97308 */ /* 0x0003e20000000800 */
[----:B------:R-:W-:Y:S01]  /*12d70*/  @P0 MOV R3, R241 ;  /* 0x000000f100030202 */ /* 0x000fe20000000f00 */
[----:B------:R-:W-:Y:S01]  /*12d80*/  FMUL.FTZ R165, R7, R165 ;  /* 0x000000a507a57220 */ /* 0x000fe20000410000 */
[----:B----4-:R-:W-:Y:S01]  /*12d90*/  F2FP.BF16.PACK_AB R178, R251, R252 ;  /* 0x000000fcfbb2723e */ /* 0x010fe200000010ff */
[C---:B------:R-:W-:Y:S02]  /*12da0*/  FMUL.FTZ R21, R7.reuse, R193 ;  /* 0x000000c107157220 */ /* 0x040fe40000410000 */
[C---:B------:R-:W-:Y:S02]  /*12db0*/  FMUL.FTZ R166, R4.reuse, R166 ;  /* 0x000000a604a67220 */ /* 0x040fe40000410000 */
[----:B------:R-:W-:Y:S02]  /*12dc0*/  FMUL.FTZ R167, R4, R167 ;  /* 0x000000a704a77220 */ /* 0x000fe40000410000 */
[----:B------:R-:W2:Y:S01]  /*12dd0*/  MUFU.EX2 R248, R23 ;  /* 0x0000001700f87308 */ /* 0x000ea20000000800 */
[----:B------:R-:W-:Y:S01]  /*12de0*/  FMUL.FTZ R56, R7, R56 ;  /* 0x0000003807387220 */ /* 0x000fe20000410000 */
[----:B---3--:R-:W3:Y:S01]  /*12df0*/  SHFL.BFLY PT, R2, R0, 0x1, 0x1f ;  /* 0x0c201f0000027f89 */ /* 0x008ee200000e0000 */
[C---:B------:R-:W-:Y:S02]  /*12e00*/  FMUL.FTZ R140, R6.reuse, R140 ;  /* 0x0000008c068c7220 */ /* 0x040fe40000410000 */
[C---:B------:R-:W-:Y:S02]  /*12e10*/  FMUL.FTZ R141, R6.reuse, R141 ;  /* 0x0000008d068d7220 */ /* 0x040fe40000410000 */
[C---:B------:R-:W-:Y:S03]  /*12e20*/  FMUL.FTZ R144, R6.reuse, R144 ;  /* 0x0000009006907220 */ /* 0x040fe60000410000 */
[----:B------:R4:W-:Y:S01]  /*12e30*/  MUFU.EX2 R241, R12 ;  /* 0x0000000c00f17308 */ /* 0x0009e20000000800 */
[C---:B------:R-:W-:Y:S02]  /*12e40*/  FMUL.FTZ R145, R6.reuse, R145 ;  /* 0x0000009106917220 */ /* 0x040fe40000410000 */
[----:B------:R-:W-:Y:S02]  /*12e50*/  FMUL.FTZ R156, R6, R156 ;  /* 0x0000009c069c7220 */ /* 0x000fe40000410000 */
[----:B-1----:R-:W-:Y:S02]  /*12e60*/  FMUL.FTZ R22, R4, R194 ;  /* 0x000000c204167220 */ /* 0x002fe40000410000 */
[C---:B------:R-:W-:Y:S02]  /*12e70*/  FMUL.FTZ R157, R6.reuse, R157 ;  /* 0x0000009d069d7220 */ /* 0x040fe40000410000 */
[C---:B------:R-:W-:Y:S01]  /*12e80*/  FMUL.FTZ R160, R6.reuse, R160 ;  /* 0x000000a006a07220 */ /* 0x040fe20000410000 */
[----:B------:R1:W-:Y:S01]  /*12e90*/  MUFU.EX2 R246, R13 ;  /* 0x0000000d00f67308 */ /* 0x0003e20000000800 */
[C---:B------:R-:W-:Y:S02]  /*12ea0*/  FMUL.FTZ R161, R6.reuse, R161 ;  /* 0x000000a106a17220 */ /* 0x040fe40000410000 */
[----:B------:R-:W-:Y:S01]  /*12eb0*/  FMUL.FTZ R60, R6, R60 ;  /* 0x0000003c063c7220 */ /* 0x000fe20000410000 */
[----:B--2---:R-:W-:Y:S01]  /*12ec0*/  F2FP.BF16.PACK_AB R179, R248, R249 ;  /* 0x000000f9f8b3723e */ /* 0x004fe200000010ff */
[----:B------:R-:W-:Y:S01]  /*12ed0*/  FMUL.FTZ R23, R4, R195 ;  /* 0x000000c304177220 */ /* 0x000fe20000410000 */
[----:B---3--:R-:W-:Y:S01]  /*12ee0*/  FMNMX.FTZ R168, R0, R2, !PT ;  /* 0x0000000200a87209 */ /* 0x008fe20007810000 */
[C---:B------:R-:W-:Y:S01]  /*12ef0*/  FMUL.FTZ R61, R6.reuse, R61 ;  /* 0x0000003d063d7220 */ /* 0x040fe20000410000 */
[----:B------:R-:W-:Y:S02]  /*12f00*/  @P0 SHF.R.S32.HI R2, RZ, 0x1f, R235 ;  /* 0x0000001fff020819 */ /* 0x000fe400000114eb */
[----:B------:R2:W-:Y:S01]  /*12f10*/  MUFU.EX2 R244, R16 ;  /* 0x0000001000f47308 */ /* 0x0005e20000000800 */
[----:B------:R-:W-:Y:S02]  /*12f20*/  FMUL.FTZ R64, R6, R64 ;  /* 0x0000004006407220 */ /* 0x000fe40000410000 */
[----:B------:R-:W-:Y:S02]  /*12f30*/  FADD.FTZ R0, -R168, R169 ;  /* 0x000000a9a8007221 */ /* 0x000fe40000010100 */
[----:B------:R-:W-:Y:S02]  /*12f40*/  @P0 IMAD R2, R2, c[0x0][0x1e0], RZ ;  /* 0x0000780002020a24 */ /* 0x000fe400078e02ff */
[----:B------:R-:W-:Y:S02]  /*12f50*/  FMUL.FTZ R169, R168, c[0x0][0x2d0] ;  /* 0x0000b400a8a97a20 */ /* 0x000fe40000410000 */
[----:B------:R-:W-:Y:S01]  /*12f60*/  @P0 IMAD R2, R235, c[0x0][0x1e4], R2 ;  /* 0x00007900eb020a24 */ /* 0x000fe200078e0202 */
[----:B------:R3:W-:Y:S01]  /*12f70*/  MUFU.EX2 R245, R17 ;  /* 0x0000001100f57308 */ /* 0x0007e20000000800 */
[----:B------:R-:W-:Y:S02]  /*12f80*/  FMUL.FTZ R0, R0, c[0x0][0x2d0] ;  /* 0x0000b40000007a20 */ /* 0x000fe40000410000 */
[--C-:B------:R-:W-:Y:S01]  /*12f90*/  FFMA.FTZ R14, R14, c[0x0][0x2d0], -R169.reuse ;  /* 0x0000b4000e0e7a23 */ /* 0x100fe200000108a9 */
[----:B------:R-:W-:Y:S01]  /*12fa0*/  @P0 IADD3 R9, R9, R2, RZ ;  /* 0x0000000209090210 */ /* 0x000fe20007ffe0ff */
[--C-:B------:R-:W-:Y:S01]  /*12fb0*/  FFMA.FTZ R15, R15, c[0x0][0x2d0], -R169.reuse ;  /* 0x0000b4000f0f7a23 */ /* 0x100fe200000108a9 */
[----:B------:R-:W-:Y:S01]  /*12fc0*/  @P0 MOV R2, R238 ;  /* 0x000000ee00020202 */ /* 0x000fe20000000f00 */
[----:B------:R-:W-:Y:S02]  /*12fd0*/  FFMA.FTZ R18, R18, c[0x0][0x2d0], -R169 ;  /* 0x0000b40012127a23 */ /* 0x000fe400000108a9 */
[----:B------:R-:W-:Y:S01]  /*12fe0*/  @P0 IMAD R9, R9, 0x30, RZ ;  /* 0x0000003009090824 */ /* 0x000fe200078e02ff */
[----:B------:R-:W3:Y:S01]  /*12ff0*/  MUFU.EX2 R0, R0 ;  /* 0x0000000000007308 */ /* 0x000ee20000000800 */
[----:B------:R-:W-:Y:S04]  /*13000*/  @P0 IMAD.WIDE.U32 R2, R8, 0x30, R2 ;  /* 0x0000003008020825 */ /* 0x000fe800078e0002 */
[----:B------:R-:W-:Y:S01]  /*13010*/  FFMA.FTZ R19, R19, c[0x0][0x2d0], -R169 ;  /* 0x0000b40013137a23 */ /* 0x000fe200000108a9 */
[----:B------:R-:W-:Y:S01]  /*13020*/  @P0 LEA R8, P1, R2, c[0x0][0x1c8], 0x1 ;  /* 0x0000720002080a11 */ /* 0x000fe200078208ff */
[C---:B----4-:R-:W-:Y:S01]  /*13030*/  FMUL.FTZ R12, R6.reuse, R184 ;  /* 0x000000b8060c7220 */ /* 0x050fe20000410000 */
[----:B------:R-:W-:Y:S01]  /*13040*/  @P0 IADD3 R9, R3, R9, RZ ;  /* 0x0000000903090210 */ /* 0x000fe20007ffe0ff */
[----:B-1----:R-:W-:Y:S01]  /*13050*/  FMUL.FTZ R13, R6, R185 ;  /* 0x000000b9060d7220 */ /* 0x002fe20000410000 */
[----:B------:R-:W-:Y:S01]  /*13060*/  @P0 MOV R3, c[0x0][0x1e4] ;  /* 0x0000790000030a02 */ /* 0x000fe20000000f00 */
[----:B------:R1:W-:Y:S01]  /*13070*/  MUFU.EX2 R204, R15 ;  /* 0x0000000f00cc7308 */ /* 0x0003e20000000800 */
[----:B------:R-:W-:Y:S01]  /*13080*/  @P0 LEA.HI.X R9, R2, c[0x0][0x1cc], R9, 0x1, P1 ;  /* 0x0000730002090a11 */ /* 0x000fe200008f0c09 */
[----:B--2---:R-:W-:Y:S01]  /*13090*/  FMUL.FTZ R16, R6, R188 ;  /* 0x000000bc06107220 */ /* 0x004fe20000410000 */
[-C--:B------:R-:W-:Y:S01]  /*130a0*/  @P0 IADD3 R2, P2, R8, R10.reuse, RZ ;  /* 0x0000000a08020210 */ /* 0x080fe20007f5e0ff */
[----:B---3--:R-:W-:Y:S01]  /*130b0*/  FMUL.FTZ R17, R6, R189 ;  /* 0x000000bd06117220 */ /* 0x008fe20000410000 */
[----:B------:R-:W-:Y:S01]  /*130c0*/  @P0 SHF.L.U64.HI R11, R11, 0x5, R3 ;  /* 0x000000050b0b0819 */ /* 0x000fe20000010203 */
[----:B------:R2:W-:Y:S01]  /*130d0*/  @P0 LDGSTS.E.BYPASS.LTC128B.128 [R234+0x5080], [R8.64], !P4 ;  /* 0x0508000008ea0fae */ /* 0x0005e2000e101d46 */
[----:B------:R-:W-:Y:S01]  /*130e0*/  @P0 IADD3 R10, P1, R2, R10, RZ ;  /* 0x0000000a020a0210 */ /* 0x000fe20007f3e0ff */
[C---:B------:R-:W-:Y:S01]  /*130f0*/  FMUL.FTZ R65, R6.reuse, R65 ;  /* 0x0000004106417220 */ /* 0x040fe20000410000 */
[-C--:B------:R-:W-:Y:S01]  /*13100*/  @P0 IADD3.X R3, R9, R11.reuse, RZ, P2, !PT ;  /* 0x0000000b09030210 */ /* 0x080fe200017fe4ff */
[----:B------:R3:W-:Y:S01]  /*13110*/  MUFU.EX2 R205, R18 ;  /* 0x0000001200cd7308 */ /* 0x0007e20000000800 */
[----:B------:R-:W-:Y:S02]  /*13120*/  FMUL.FTZ R76, R6, R76 ;  /* 0x0000004c064c7220 */ /* 0x000fe40000410000 */
[----:B------:R-:W-:Y:S01]  /*13130*/  @P0 IADD3.X R11, R3, R11, RZ, P1, !PT ;  /* 0x0000000b030b0210 */ /* 0x000fe20000ffe4ff */
[----:B------:R2:W-:Y:S01]  /*13140*/  @P0 LDGSTS.E.BYPASS.LTC128B.128 [R234+0x6880], [R8.64+0x80], !P3 ;  /* 0x0688008008ea0fae */ /* 0x0005e2000d901d46 */
[C---:B------:R-:W-:Y:S02]  /*13150*/  FMUL.FTZ R142, R0.reuse, R142 ;  /* 0x0000008e008e7220 */ /* 0x040fe40000410000 */
[----:B------:R-:W-:Y:S02]  /*13160*/  FMUL.FTZ R143, R0, R143 ;  /* 0x0000008f008f7220 */ /* 0x000fe40000410000 */
[C---:B------:R-:W-:Y:S01]  /*13170*/  FMUL.FTZ R77, R6.reuse, R77 ;  /* 0x0000004d064d7220 */ /* 0x040fe20000410000 */
[----:B------:R4:W4:Y:S01]  /*13180*/  MUFU.EX2 R206, R19 ;  /* 0x0000001300ce7308 */ /* 0x0009220000000800 */
[C---:B------:R-:W-:Y:S01]  /*13190*/  FMUL.FTZ R80, R6.reuse, R80 ;  /* 0x0000005006507220 */ /* 0x040fe20000410000 */
[----:B------:R4:W-:Y:S01]  /*131a0*/  @P0 LDGSTS.E.BYPASS.LTC128B.128 [R234+0x5880], [R2.64], !P4 ;  /* 0x0588000002ea0fae */ /* 0x0009e2000e101d46 */
[----:B------:R-:W-:Y:S02]  /*131b0*/  FMUL.FTZ R81, R6, R81 ;  /* 0x0000005106517220 */ /* 0x000fe40000410000 */
[----:B-1----:R-:W-:Y:S02]  /*131c0*/  FMUL.FTZ R15, R0, R187 ;  /* 0x000000bb000f7220 */ /* 0x002fe40000410000 */
[C---:B------:R-:W-:Y:S02]  /*131d0*/  FMUL.FTZ R92, R6.reuse, R92 ;  /* 0x0000005c065c7220 */ /* 0x040fe40000410000 */
[C---:B------:R-:W-:Y:S01]  /*131e0*/  FMUL.FTZ R93, R6.reuse, R93 ;  /* 0x0000005d065d7220 */ /* 0x040fe20000410000 */
[----:B------:R1:W-:Y:S01]  /*131f0*/  @P0 LDGSTS.E.BYPASS.LTC128B.128 [R234+0x7080], [R2.64+0x80], !P3 ;  /* 0x0708008002ea0fae */ /* 0x0003e2000d901d46 */
[----:B------:R-:W-:Y:S01]  /*13200*/  MUFU.EX2 R240, R24 ;  /* 0x0000001800f07308 */ /* 0x000fe20000000800 */
[----:B------:R-:W-:Y:S02]  /*13210*/  FMUL.FTZ R96, R6, R96 ;  /* 0x0000006006607220 */ /* 0x000fe40000410000 */
[----:B---3--:R-:W-:Y:S02]  /*13220*/  FMUL.FTZ R18, R0, R190 ;  /* 0x000000be00127220 */ /* 0x008fe40000410000 */
[----:B------:R-:W-:Y:S02]  /*13230*/  FMUL.FTZ R97, R6, R97 ;  /* 0x0000006106617220 */ /* 0x000fe40000410000 */
[----:B------:R3:W-:Y:S01]  /*13240*/  @P0 LDGSTS.E.BYPASS.LTC128B.128 [R234+0x6080], [R10.64], !P4 ;  /* 0x060800000aea0fae */ /* 0x0007e2000e101d46 */
[--C-:B------:R-:W-:Y:S02]  /*13250*/  FFMA.FTZ R30, R30, c[0x0][0x2d0], -R169.reuse ;  /* 0x0000b4001e1e7a23 */ /* 0x100fe400000108a9 */
[C---:B--2---:R-:W-:Y:S01]  /*13260*/  FMUL.FTZ R8, R7.reuse, R180 ;  /* 0x000000b407087220 */ /* 0x044fe20000410000 */
[----:B------:R-:W-:Y:S01]  /*13270*/  F2FP.BF16.PACK_AB R180, R246, R241 ;  /* 0x000000f1f6b4723e */ /* 0x000fe200000010ff */
[----:B------:R-:W-:Y:S01]  /*13280*/  FMUL.FTZ R9, R7, R181 ;  /* 0x000000b507097220 */ /* 0x000fe20000410000 */
[----:B------:R-:W-:Y:S01]  /*13290*/  MUFU.EX2 R239, R25 ;  /* 0x0000001900ef7308 */ /* 0x000fe20000000800 */
[----:B----4-:R-:W-:Y:S01]  /*132a0*/  FMUL.FTZ R19, R0, R191 ;  /* 0x000000bf00137220 */ /* 0x010fe20000410000 */
[----:B------:R3:W-:Y:S01]  /*132b0*/  @P0 LDGSTS.E.BYPASS.LTC128B.128 [R234+0x7880], [R10.64+0x80], !P3 ;  /* 0x078800800aea0fae */ /* 0x0007e2000d901d46 */
[----:B------:R-:W-:Y:S02]  /*132c0*/  FFMA.FTZ R31, R31, c[0x0][0x2d0], -R169 ;  /* 0x0000b4001f1f7a23 */ /* 0x000fe400000108a9 */
[C---:B------:R-:W-:Y:S02]  /*132d0*/  FMUL.FTZ R108, R6.reuse, R108 ;  /* 0x0000006c066c7220 */ /* 0x040fe40000410000 */
[C---:B------:R-:W-:Y:S02]  /*132e0*/  FMUL.FTZ R109, R6.reuse, R109 ;  /* 0x0000006d066d7220 */ /* 0x040fe40000410000 */
[C---:B------:R-:W-:Y:S01]  /*132f0*/  FMUL.FTZ R112, R6.reuse, R112 ;  /* 0x0000007006707220 */ /* 0x040fe20000410000 */
[----:B------:R-:W2:Y:S01]  /*13300*/  LDSM.16.MT88.4 R196, [R217+0x2080] ;  /* 0x00208000d9c4783b */ /* 0x000ea20000004200 */
[----:B------:R4:W-:Y:S01]  /*13310*/  MUFU.EX2 R214, R26 ;  /* 0x0000001a00d67308 */ /* 0x0009e20000000800 */
[C---:B------:R-:W-:Y:S02]  /*13320*/  FMUL.FTZ R113, R6.reuse, R113 ;  /* 0x0000007106717220 */ /* 0x040fe40000410000 */
[--C-:B-1----:R-:W-:Y:S02]  /*13330*/  FFMA.FTZ R3, R27, c[0x0][0x2d0], -R208.reuse ;  /* 0x0000b4001b037a23 */ /* 0x102fe400000108d0 */
[C---:B------:R-:W-:Y:S02]  /*13340*/  FMUL.FTZ R124, R6.reuse, R124 ;  /* 0x0000007c067c7220 */ /* 0x040fe40000410000 */
[----:B------:R-:W1:Y:S01]  /*13350*/  LDSM.16.MT88.4 R200, [R218+0x2080] ;  /* 0x00208000dac8783b */ /* 0x000e620000004200 */
[C---:B------:R-:W-:Y:S02]  /*13360*/  FMUL.FTZ R125, R6.reuse, R125 ;  /* 0x0000007d067d7220 */ /* 0x040fe40000410000 */
[----:B------:R-:W4:Y:S01]  /*13370*/  MUFU.EX2 R2, R14 ;  /* 0x0000000e00027308 */ /* 0x000f220000000800 */
[C---:B------:R-:W-:Y:S02]  /*13380*/  FMUL.FTZ R128, R6.reuse, R128 ;  /* 0x0000008006807220 */ /* 0x040fe40000410000 */
[----:B------:R-:W-:Y:S02]  /*13390*/  FMUL.FTZ R129, R6, R129 ;  /* 0x0000008106817220 */ /* 0x000fe40000410000 */
[----:B------:R-:W-:Y:S01]  /*133a0*/  LDSM.16.MT88.4 R188, [R219+0x2080] ;  /* 0x00208000dbbc783b */ /* 0x000fe20000004200 */
[----:B------:R-:W-:Y:S02]  /*133b0*/  FMUL.FTZ R146, R0, R146 ;  /* 0x0000009200927220 */ /* 0x000fe40000410000 */
[C---:B---3--:R-:W-:Y:S01]  /*133c0*/  FMUL.FTZ R10, R4.reuse, R182 ;  /* 0x000000b6040a7220 */ /* 0x048fe20000410000 */
[----:B------:R-:W-:Y:S01]  /*133d0*/  F2FP.BF16.PACK_AB R182, R245, R244 ;  /* 0x000000f4f5b6723e */ /* 0x000fe200000010ff */
[----:B------:R-:W-:Y:S01]  /*133e0*/  FMUL.FTZ R11, R4, R183 ;  /* 0x000000b7040b7220 */ /* 0x000fe20000410000 */
[----:B------:R-:W-:Y:S01]  /*133f0*/  F2FP.BF16.PACK_AB R183, R206, R205 ;  /* 0x000000cdceb7723e */ /* 0x000fe200000010ff */
[----:B------:R-:W-:Y:S01]  /*13400*/  MUFU.EX2 R238, R36 ;  /* 0x0000002400ee7308 */ /* 0x000fe20000000800 */
[----:B------:R-:W-:Y:S01]  /*13410*/  LDSM.16.MT88.4 R192, [R217+0x3080] ;  /* 0x00308000d9c0783b */ /* 0x000fe20000004200 */
[C---:B------:R-:W-:Y:S02]  /*13420*/  FMUL.FTZ R147, R0.reuse, R147 ;  /* 0x0000009300937220 */ /* 0x040fe40000410000 */
[C---:B------:R-:W-:Y:S02]  /*13430*/  FMUL.FTZ R158, R0.reuse, R158 ;  /* 0x0000009e009e7220 */ /* 0x040fe40000410000 */
[C---:B------:R-:W-:Y:S02]  /*13440*/  FMUL.FTZ R159, R0.reuse, R159 ;  /* 0x0000009f009f7220 */ /* 0x040fe40000410000 */
[C---:B------:R-:W-:Y:S01]  /*13450*/  FMUL.FTZ R162, R0.reuse, R162 ;  /* 0x000000a200a27220 */ /* 0x040fe20000410000 */
[----:B----4-:R-:W-:Y:S01]  /*13460*/  LDSM.16.MT88.4 R24, [R220+0x3880] ;  /* 0x00388000dc18783b */ /* 0x010fe20000004200 */
[----:B------:R-:W-:Y:S01]  /*13470*/  MUFU.EX2 R215, R37 ;  /* 0x0000002500d77308 */ /* 0x000fe20000000800 */
[----:B------:R-:W-:Y:S01]  /*13480*/  FMUL.FTZ R163, R0, R163 ;  /* 0x000000a300a37220 */ /* 0x000fe20000410000 */
[----:B------:R-:W-:Y:S01]  /*13490*/  F2FP.BF16.PACK_AB R181, R204, R2 ;  /* 0x00000002ccb5723e */ /* 0x000fe200000010ff */
[----:B------:R-:W-:Y:S02]  /*134a0*/  FMUL.FTZ R14, R0, R186 ;  /* 0x000000ba000e7220 */ /* 0x000fe40000410000 */
[C---:B------:R-:W-:Y:S01]  /*134b0*/  FMUL.FTZ R57, R7.reuse, R57 ;  /* 0x0000003907397220 */ /* 0x040fe20000410000 */
[-C--:B--2---:R-:W-:Y:S01]  /*134c0*/  HMMA.16816.F32.BF16 R8, R176, R196.reuse, R8 ;  /* 0x000000c4b008723c */ /* 0x084fe20000041808 */
[----:B------:R-:W2:Y:S03]  /*134d0*/  LDSM.16.MT88.4 R184, [R220+0x2080] ;  /* 0x00208000dcb8783b */ /* 0x000ea60000004200 */
[----:B------:R-:W-:Y:S01]  /*134e0*/  MUFU.EX2 R212, R38 ;  /* 0x0000002600d47308 */ /* 0x000fe20000000800 */
[C---:B------:R-:W-:Y:S02]  /*134f0*/  FMUL.FTZ R58, R4.reuse, R58 ;  /* 0x0000003a043a7220 */ /* 0x040fe40000410000 */
[----:B------:R-:W-:Y:S01]  /*13500*/  FMUL.FTZ R59, R4, R59 ;  /* 0x0000003b043b7220 */ /* 0x000fe20000410000 */
[C---:B------:R-:W-:Y:S01]  /*13510*/  HMMA.16816.F32.BF16 R12, R180.reuse, R196, R12 ;  /* 0x000000c4b40c723c */ /* 0x040fe2000004180c */
[----:B------:R-:W0:Y:S03]  /*13520*/  LDGDEPBAR ;  /* 0x00000000000079af */ /* 0x000e260000000000 */
[C---:B------:R-:W-:Y:S02]  /*13530*/  FMUL.FTZ R62, R0.reuse, R62 ;  /* 0x0000003e003e7220 */ /* 0x040fe40000410000 */
[----:B------:R3:W-:Y:S01]  /*13540*/  MUFU.EX2 R211, R39 ;  /* 0x0000002700d37308 */ /* 0x0007e20000000800 */
[C---:B------:R-:W-:Y:S01]  /*13550*/  FMUL.FTZ R63, R0.reuse, R63 ;  /* 0x0000003f003f7220 */ /* 0x040fe20000410000 */
[-C--:B------:R-:W-:Y:S04]  /*13560*/  HMMA.16816.F32.BF16 R16, R180, R198.reuse, R16 ;  /* 0x000000c6b410723c */ /* 0x080fe80000041810 */
[C---:B------:R-:W-:Y:S02]  /*13570*/  FMUL.FTZ R66, R0.reuse, R66 ;  /* 0x0000004200427220 */ /* 0x040fe40000410000 */
[----:B------:R-:W-:Y:S02]  /*13580*/  FMUL.FTZ R67, R0, R67 ;  /* 0x0000004300437220 */ /* 0x000fe40000410000 */
[----:B------:R-:W-:Y:S01]  /*13590*/  MUFU.EX2 R210, R28 ;  /* 0x0000001c00d27308 */ /* 0x000fe20000000800 */
[C---:B------:R-:W-:Y:S04]  /*135a0*/  HMMA.16816.F32.BF16 R20, R176.reuse, R198, R20 ;  /* 0x000000c6b014723c */ /* 0x040fe80000041814 */
[C---:B------:R-:W-:Y:S02]  /*135b0*/  FMUL.FTZ R68, R7.reuse, R68 ;  /* 0x0000004407447220 */ /* 0x040fe40000410000 */
[C---:B------:R-:W-:Y:S02]  /*135c0*/  FMUL.FTZ R69, R7.reuse, R69 ;  /* 0x0000004507457220 */ /* 0x040fe40000410000 */
[-C--:B-1----:R-:W-:Y:S01]  /*135d0*/  HMMA.16816.F32.BF16 R136, R176, R200.reuse, R136 ;  /* 0x000000c8b088723c */ /* 0x082fe20000041888 */
[----:B------:R-:W-:Y:S03]  /*135e0*/  MUFU.EX2 R196, R30 ;  /* 0x0000001e00c47308 */ /* 0x000fe60000000800 */
[C---:B------:R-:W-:Y:S01]  /*135f0*/  FMUL.FTZ R70, R4.reuse, R70 ;  /* 0x0000004604467220 */ /* 0x040fe20000410000 */
[----:B---3--:R-:W-:Y:S01]  /*13600*/  LDSM.16.MT88.4 R36, [R219+0x3880] ;  /* 0x00388000db24783b */ /* 0x008fe20000004200 */
[C---:B------:R-:W-:Y:S02]  /*13610*/  FMUL.FTZ R71, R4.reuse, R71 ;  /* 0x0000004704477220 */ /* 0x040fe40000410000 */
[C---:B------:R-:W-:Y:S03]  /*13620*/  HMMA.16816.F32.BF16 R140, R180.reuse, R200, R140 ;  /* 0x000000c8b48c723c */ /* 0x040fe6000004188c */
[----:B------:R-:W-:Y:S01]  /*13630*/  MUFU.EX2 R175, R31 ;  /* 0x0000001f00af7308 */ /* 0x000fe20000000800 */
[C---:B------:R-:W-:Y:S02]  /*13640*/  FMUL.FTZ R72, R7.reuse, R72 ;  /* 0x0000004807487220 */ /* 0x040fe40000410000 */
[C---:B------:R-:W-:Y:S02]  /*13650*/  FMUL.FTZ R73, R7.reuse, R73 ;  /* 0x0000004907497220 */ /* 0x040fe40000410000 */
[-C--:B------:R-:W-:Y:S04]  /*13660*/  HMMA.16816.F32.BF16 R144, R180, R202.reuse, R144 ;  /* 0x000000cab490723c */ /* 0x080fe80000041890 */
[C---:B------:R-:W-:Y:S01]  /*13670*/  FMUL.FTZ R74, R4.reuse, R74 ;  /* 0x0000004a044a7220 */ /* 0x040fe20000410000 */
[----:B------:R-:W-:Y:S01]  /*13680*/  MUFU.EX2 R200, R40 ;  /* 0x0000002800c87308 */ /* 0x000fe20000000800 */
[----:B------:R-:W-:Y:S02]  /*13690*/  FMUL.FTZ R75, R4, R75 ;  /* 0x0000004b044b7220 */ /* 0x000fe40000410000 */
[C---:B------:R-:W-:Y:S04]  /*136a0*/  HMMA.16816.F32.BF16 R148, R176.reuse, R202, R148 ;  /* 0x000000cab094723c */ /* 0x040fe80000041894 */
[C---:B------:R-:W-:Y:S02]  /*136b0*/  FMUL.FTZ R78, R0.reuse, R78 ;  /* 0x0000004e004e7220 */ /* 0x040fe40000410000 */
[C---:B------:R-:W-:Y:S01]  /*136c0*/  FMUL.FTZ R79, R0.reuse, R79 ;  /* 0x0000004f004f7220 */ /* 0x040fe20000410000 */
[----:B------:R1:W-:Y:S01]  /*136d0*/  MUFU.EX2 R203, R29 ;  /* 0x0000001d00cb7308 */ /* 0x0003e20000000800 */
[-C--:B--2---:R-:W-:Y:S04]  /*136e0*/  HMMA.16816.F32.BF16 R152, R176, R184.reuse, R152 ;  /* 0x000000b8b098723c */ /* 0x084fe80000041898 */
[C---:B------:R-:W-:Y:S02]  /*136f0*/  FMUL.FTZ R82, R0.reuse, R82 ;  /* 0x0000005200527220 */ /* 0x040fe40000410000 */
[----:B------:R-:W-:Y:S02]  /*13700*/  FMUL.FTZ R83, R0, R83 ;  /* 0x0000005300537220 */ /* 0x000fe40000410000 */
[C---:B------:R-:W-:Y:S01]  /*13710*/  HMMA.16816.F32.BF16 R156, R180.reuse, R184, R156 ;  /* 0x000000b8b49c723c */ /* 0x040fe2000004189c */
[----:B------:R-:W-:Y:S03]  /*13720*/  MUFU.EX2 R199, R41 ;  /* 0x0000002900c77308 */ /* 0x000fe60000000800 */
[C---:B------:R-:W-:Y:S02]  /*13730*/  FMUL.FTZ R84, R7.reuse, R84 ;  /* 0x0000005407547220 */ /* 0x040fe40000410000 */
[C---:B------:R-:W-:Y:S02]  /*13740*/  FMUL.FTZ R85, R7.reuse, R85 ;  /* 0x0000005507557220 */ /* 0x040fe40000410000 */
[-C--:B------:R-:W-:Y:S03]  /*13750*/  HMMA.16816.F32.BF16 R160, R180, R186.reuse, R160 ;  /* 0x000000bab4a0723c */ /* 0x080fe600000418a0 */
[----:B------:R-:W2:Y:S01]  /*13760*/  MUFU.EX2 R213, R3 ;  /* 0x0000000300d57308 */ /* 0x000ea20000000800 */
[C---:B------:R-:W-:Y:S02]  /*13770*/  FMUL.FTZ R86, R4.reuse, R86 ;  /* 0x0000005604567220 */ /* 0x040fe40000410000 */
[C---:B------:R-:W-:Y:S01]  /*13780*/  FMUL.FTZ R87, R4.reuse, R87 ;  /* 0x0000005704577220 */ /* 0x040fe20000410000 */
[----:B-1----:R-:W-:Y:S01]  /*13790*/  LDSM.16.MT88.4 R28, [R217+0x2880] ;  /* 0x00288000d91c783b */ /* 0x002fe20000004200 */
[C---:B------:R-:W-:Y:S04]  /*137a0*/  HMMA.16816.F32.BF16 R164, R176.reuse, R186, R164 ;  /* 0x000000bab0a4723c */ /* 0x040fe800000418a4 */
[C---:B------:R-:W-:Y:S02]  /*137b0*/  FMUL.FTZ R88, R7.reuse, R88 ;  /* 0x0000005807587220 */ /* 0x040fe40000410000 */
[C---:B------:R-:W-:Y:S01]  /*137c0*/  FMUL.FTZ R89, R7.reuse, R89 ;  /* 0x0000005907597220 */ /* 0x040fe20000410000 */
[----:B------:R-:W1:Y:S01]  /*137d0*/  LDSM.16.MT88.4 R184, [R217+0x3880] ;  /* 0x00388000d9b8783b */ /* 0x000e620000004200 */
[-C--:B------:R-:W-:Y:S04]  /*137e0*/  HMMA.16816.F32.BF16 R56, R176, R188.reuse, R56 ;  /* 0x000000bcb038723c */ /* 0x080fe80000041838 */
[C---:B------:R-:W-:Y:S02]  /*137f0*/  FMUL.FTZ R90, R4.reuse, R90 ;  /* 0x0000005a045a7220 */ /* 0x040fe40000410000 */
[----:B------:R-:W-:Y:S02]  /*13800*/  FMUL.FTZ R91, R4, R91 ;  /* 0x0000005b045b7220 */ /* 0x000fe40000410000 */
[C---:B------:R-:W-:Y:S04]  /*13810*/  HMMA.16816.F32.BF16 R60, R180.reuse, R188, R60 ;  /* 0x000000bcb43c723c */ /* 0x040fe8000004183c */
[C---:B------:R-:W-:Y:S02]  /*13820*/  FMUL.FTZ R94, R0.reuse, R94 ;  /* 0x0000005e005e7220 */ /* 0x040fe40000410000 */
[C---:B------:R-:W-:Y:S02]  /*13830*/  FMUL.FTZ R95, R0.reuse, R95 ;  /* 0x0000005f005f7220 */ /* 0x040fe40000410000 */
[-C--:B------:R-:W-:Y:S04]  /*13840*/  HMMA.16816.F32.BF16 R64, R180, R190.reuse, R64 ;  /* 0x000000beb440723c */ /* 0x080fe80000041840 */
[C---:B------:R-:W-:Y:S02]  /*13850*/  FMUL.FTZ R98, R0.reuse, R98 ;  /* 0x0000006200627220 */ /* 0x040fe40000410000 */
[----:B------:R-:W-:Y:S02]  /*13860*/  FMUL.FTZ R99, R0, R99 ;  /* 0x0000006300637220 */ /* 0x000fe40000410000 */
[C---:B------:R-:W-:Y:S01]  /*13870*/  HMMA.16816.F32.BF16 R68, R176.reuse, R190, R68 ;  /* 0x000000beb044723c */ /* 0x040fe20000041844 */
[----:B------:R-:W3:Y:S03]  /*13880*/  LDSM.16.MT88.4 R188, [R218+0x3880] ;  /* 0x00388000dabc783b */ /* 0x000ee60000004200 */
[C---:B------:R-:W-:Y:S02]  /*13890*/  FMUL.FTZ R100, R7.reuse, R100 ;  /* 0x0000006407647220 */ /* 0x040fe40000410000 */
[C---:B------:R-:W-:Y:S02]  /*138a0*/  FMUL.FTZ R101, R7.reuse, R101 ;  /* 0x0000006507657220 */ /* 0x040fe40000410000 */
[C---:B------:R-:W-:Y:S04]  /*138b0*/  FMUL.FTZ R102, R4.reuse, R102 ;  /* 0x0000006604667220 */ /* 0x040fe80000410000 */
[C---:B------:R-:W-:Y:S02]  /*138c0*/  FMUL.FTZ R103, R4.reuse, R103 ;  /* 0x0000006704677220 */ /* 0x040fe40000410000 */
[C---:B------:R-:W-:Y:S01]  /*138d0*/  FMUL.FTZ R104, R7.reuse, R104 ;  /* 0x0000006807687220 */ /* 0x040fe20000410000 */
[-C--:B-1----:R-:W-:Y:S03]  /*138e0*/  HMMA.16816.F32.BF16 R72, R176, R184.reuse, R72 ;  /* 0x000000b8b048723c */ /* 0x082fe60000041848 */
[C---:B------:R-:W-:Y:S02]  /*138f0*/  FMUL.FTZ R105, R7.reuse, R105 ;  /* 0x0000006907697220 */ /* 0x040fe40000410000 */
[C---:B------:R-:W-:Y:S02]  /*13900*/  FMUL.FTZ R106, R4.reuse, R106 ;  /* 0x0000006a046a7220 */ /* 0x040fe40000410000 */
[----:B------:R-:W-:Y:S01]  /*13910*/  FMUL.FTZ R107, R4, R107 ;  /* 0x0000006b046b7220 */ /* 0x000fe20000410000 */
[C---:B------:R-:W-:Y:S01]  /*13920*/  HMMA.16816.F32.BF16 R76, R180.reuse, R184, R76 ;  /* 0x000000b8b44c723c */ /* 0x040fe2000004184c */
[----:B------:R-:W4:Y:S03]  /*13930*/  LDL.LU R184, [R1+0x94] ;  /* 0x0000940001b87983 */ /* 0x000f260000300800 */
[C---:B------:R-:W-:Y:S01]  /*13940*/  FMUL.FTZ R110, R0.reuse, R110 ;  /* 0x0000006e006e7220 */ /* 0x040fe20000410000 */
[----:B------:R-:W4:Y:S01]  /*13950*/  LDL.LU R185, [R1+0x98] ;  /* 0x0000980001b97983 */ /* 0x000f220000300800 */
[C---:B------:R-:W-:Y:S02]  /*13960*/  FMUL.FTZ R111, R0.reuse, R111 ;  /* 0x0000006f006f7220 */ /* 0x040fe40000410000 */
[-C--:B------:R-:W-:Y:S04]  /*13970*/  HMMA.16816.F32.BF16 R80, R180, R186.reuse, R80 ;  /* 0x000000bab450723c */ /* 0x080fe80000041850 */
[C---:B------:R-:W-:Y:S02]  /*13980*/  FMUL.FTZ R114, R0.reuse, R114 ;  /* 0x0000007200727220 */ /* 0x040fe40000410000 */
[----:B------:R-:W-:Y:S02]  /*13990*/  FMUL.FTZ R115, R0, R115 ;  /* 0x0000007300737220 */ /* 0x000fe40000410000 */
[C---:B------:R-:W-:Y:S01]  /*139a0*/  HMMA.16816.F32.BF16 R84, R176.reuse, R186, R84 ;  /* 0x000000bab054723c */ /* 0x040fe20000041854 */
[----:B------:R-:W4:Y:S03]  /*139b0*/  LDL.LU R186, [R1+0x8c] ;  /* 0x00008c0001ba7983 */ /* 0x000f260000300800 */
[C---:B------:R-:W-:Y:S01]  /*139c0*/  FMUL.FTZ R116, R7.reuse, R116 ;  /* 0x0000007407747220 */ /* 0x040fe20000410000 */
[----:B------:R-:W4:Y:S01]  /*139d0*/  LDL.LU R187, [R1+0x90] ;  /* 0x0000900001bb7983 */ /* 0x000f220000300800 */
[C---:B------:R-:W-:Y:S02]  /*139e0*/  FMUL.FTZ R117, R7.reuse, R117 ;  /* 0x0000007507757220 */ /* 0x040fe40000410000 */
[-C--:B---3--:R-:W-:Y:S04]  /*139f0*/  HMMA.16816.F32.BF16 R88, R176, R188.reuse, R88 ;  /* 0x000000bcb058723c */ /* 0x088fe80000041858 */
[C---:B------:R-:W-:Y:S02]  /*13a00*/  FMUL.FTZ R118, R4.reuse, R118 ;  /* 0x0000007604767220 */ /* 0x040fe40000410000 */
[C---:B------:R-:W-:Y:S02]  /*13a10*/  FMUL.FTZ R119, R4.reuse, R119 ;  /* 0x0000007704777220 */ /* 0x040fe40000410000 */
        /* <DEDUP_REMOVED lines=10> */
[--C-:B------:R-:W-:Y:S02]  /*13ac0*/  FFMA.FTZ R32, R32, c[0x0][0x2d0], -R209.reuse ;  /* 0x0000b40020207a23 */ /* 0x100fe400000108d1 */
[----:B------:R-:W-:Y:S02]  /*13ad0*/  FFMA.FTZ R33, R33, c[0x0][0x2d0], -R209 ;  /* 0x0000b40021217a23 */ /* 0x000fe400000108d1 */
[C---:B------:R-:W-:Y:S01]  /*13ae0*/  HMMA.16816.F32.BF16 R108, R180.reuse, R24, R108 ;  /* 0x00000018b46c723c */ /* 0x040fe2000004186c */
[----:B------:R1:W-:Y:S03]  /*13af0*/  MUFU.EX2 R202, R32 ;  /* 0x0000002000ca7308 */ /* 0x0003e60000000800 */
[--C-:B------:R-:W-:Y:S02]  /*13b00*/  FFMA.FTZ R34, R34, c[0x0][0x2d0], -R169.reuse ;  /* 0x0000b40022227a23 */ /* 0x100fe400000108a9 */
[----:B------:R-:W-:Y:S01]  /*13b10*/  FFMA.FTZ R35, R35, c[0x0][0x2d0], -R169 ;  /* 0x0000b40023237a23 */ /* 0x000fe200000108a9 */
[----:B------:R-:W-:Y:S01]  /*13b20*/  F2FP.BF16.PACK_AB R24, R239, R240 ;  /* 0x000000f0ef18723e */ /* 0x000fe200000010ff */
[-C--:B------:R-:W-:Y:S03]  /*13b30*/  HMMA.16816.F32.BF16 R112, R180, R26.reuse, R112 ;  /* 0x0000001ab470723c */ /* 0x080fe60000041870 */
[----:B------:R3:W3:Y:S01]  /*13b40*/  MUFU.EX2 R201, R33 ;  /* 0x0000002100c97308 */ /* 0x0006e20000000800 */
[C---:B------:R-:W-:Y:S01]  /*13b50*/  FMUL.FTZ R130, R0.reuse, R130 ;  /* 0x0000008200827220 */ /* 0x040fe20000410000 */
[----:B--2---:R-:W-:Y:S01]  /*13b60*/  F2FP.BF16.PACK_AB R25, R213, R214 ;  /* 0x000000d6d519723e */ /* 0x004fe200000010ff */
[----:B------:R-:W-:Y:S02]  /*13b70*/  FMUL.FTZ R131, R0, R131 ;  /* 0x0000008300837220 */ /* 0x000fe40000410000 */
[C---:B------:R-:W-:Y:S04]  /*13b80*/  HMMA.16816.F32.BF16 R116, R176.reuse, R26, R116 ;  /* 0x0000001ab074723c */ /* 0x040fe80000041874 */
[C---:B------:R-:W-:Y:S01]  /*13b90*/  FMUL.FTZ R132, R7.reuse, R132 ;  /* 0x0000008407847220 */ /* 0x040fe20000410000 */
[----:B------:R2:W-:Y:S01]  /*13ba0*/  MUFU.EX2 R170, R34 ;  /* 0x0000002200aa7308 */ /* 0x0005e20000000800 */
[----:B------:R-:W-:Y:S01]  /*13bb0*/  FMUL.FTZ R133, R7, R133 ;  /* 0x0000008507857220 */ /* 0x000fe20000410000 */
[----:B------:R-:W-:Y:S01]  /*13bc0*/  F2FP.BF16.PACK_AB R26, R215, R238 ;  /* 0x000000eed71a723e */ /* 0x000fe200000010ff */
[-C--:B------:R-:W-:Y:S04]  /*13bd0*/  HMMA.16816.F32.BF16 R120, R176, R36.reuse, R120 ;  /* 0x00000024b078723c */ /* 0x080fe80000041878 */
[----:B-1----:R-:W-:Y:S01]  /*13be0*/  F2FP.BF16.PACK_AB R32, R203, R210 ;  /* 0x000000d2cb20723e */ /* 0x002fe200000010ff */
[C---:B------:R-:W-:Y:S01]  /*13bf0*/  FMUL.FTZ R134, R4.reuse, R134 ;  /* 0x0000008604867220 */ /* 0x040fe20000410000 */
[----:B------:R-:W-:Y:S01]  /*13c00*/  F2FP.BF16.PACK_AB R27, R211, R212 ;  /* 0x000000d4d31b723e */ /* 0x000fe200000010ff */
[----:B------:R-:W1:Y:S01]  /*13c10*/  MUFU.EX2 R171, R35 ;  /* 0x0000002300ab7308 */ /* 0x000e620000000800 */
[C---:B------:R-:W-:Y:S04]  /*13c20*/  HMMA.16816.F32.BF16 R124, R180.reuse, R36, R124 ;  /* 0x00000024b47c723c */ /* 0x040fe8000004187c */
[----:B---3--:R-:W-:Y:S01]  /*13c30*/  F2FP.BF16.PACK_AB R33, R175, R196 ;  /* 0x000000c4af21723e */ /* 0x008fe200000010ff */
[----:B------:R-:W-:Y:S02]  /*13c40*/  FMUL.FTZ R135, R4, R135 ;  /* 0x0000008704877220 */ /* 0x000fe40000410000 */
[--C-:B------:R-:W-:Y:S01]  /*13c50*/  FFMA.FTZ R52, R52, c[0x0][0x2d0], -R207.reuse ;  /* 0x0000b40034347a23 */ /* 0x100fe200000108cf */
[-C--:B------:R-:W-:Y:S01]  /*13c60*/  HMMA.16816.F32.BF16 R128, R180, R38.reuse, R128 ;  /* 0x00000026b480723c */ /* 0x080fe20000041880 */
[----:B------:R-:W3:Y:S02]  /*13c70*/  LDSM.16.MT88.4 R180, [R218+0x2880] ;  /* 0x00288000dab4783b */ /* 0x000ee40000004200 */
[----:B------:R-:W-:Y:S01]  /*13c80*/  MUFU.EX2 R198, R52 ;  /* 0x0000003400c67308 */ /* 0x000fe20000000800 */
[----:B------:R-:W-:Y:S01]  /*13c90*/  FFMA.FTZ R53, R53, c[0x0][0x2d0], -R207 ;  /* 0x0000b40035357a23 */ /* 0x000fe200000108cf */
[----:B--2---:R-:W-:Y:S01]  /*13ca0*/  F2FP.BF16.PACK_AB R34, R201, R202 ;  /* 0x000000cac922723e */ /* 0x004fe200000010ff */
[--C-:B------:R-:W-:Y:S02]  /*13cb0*/  FFMA.FTZ R55, R55, c[0x0][0x2d0], -R208.reuse ;  /* 0x0000b40037377a23 */ /* 0x100fe400000108d0 */
[----:B------:R-:W-:Y:S01]  /*13cc0*/  HMMA.16816.F32.BF16 R132, R176, R38, R132 ;  /* 0x00000026b084723c */ /* 0x000fe20000041884 */
[----:B------:R-:W2:Y:S03]  /*13cd0*/  LDSM.16.MT88.4 R36, [R220+0x2880] ;  /* 0x00288000dc24783b */ /* 0x000ea60000004200 */
[--C-:B------:R-:W-:Y:S01]  /*13ce0*/  FFMA.FTZ R49, R49, c[0x0][0x2d0], -R209.reuse ;  /* 0x0000b40031317a23 */ /* 0x100fe200000108d1 */
[----:B------:R-:W-:Y:S01]  /*13cf0*/  MUFU.EX2 R52, R43 ;  /* 0x0000002b00347308 */ /* 0x000fe20000000800 */
[----:B------:R-:W-:Y:S01]  /*13d00*/  FFMA.FTZ R54, R54, c[0x0][0x2d0], -R208 ;  /* 0x0000b40036367a23 */ /* 0x000fe200000108d0 */
[----:B-1----:R-:W-:Y:S01]  /*13d10*/  F2FP.BF16.PACK_AB R35, R171, R170 ;  /* 0x000000aaab23723e */ /* 0x002fe200000010ff */
[-C--:B------:R-:W-:Y:S01]  /*13d20*/  HMMA.16816.F32.BF16 R8, R24, R28.reuse, R8 ;  /* 0x0000001c1808723c */ /* 0x080fe20000041808 */
[----:B------:R-:W-:Y:S04]  /*13d30*/  LDSM.16.MT88.4 R176, [R217+0x4080] ;  /* 0x00408000d9b0783b */ /* 0x000fe80000004200 */
[--C-:B------:R-:W-:Y:S02]  /*13d40*/  FFMA.FTZ R44, R44, c[0x0][0x2d0], -R209.reuse ;  /* 0x0000b4002c2c7a23 */ /* 0x100fe400000108d1 */
[----:B------:R-:W-:Y:S01]  /*13d50*/  MUFU.EX2 R197, R53 ;  /* 0x0000003500c57308 */ /* 0x000fe20000000800 */
[C---:B------:R-:W-:Y:S04]  /*13d60*/  HMMA.16816.F32.BF16 R12, R32.reuse, R28, R12 ;  /* 0x0000001c200c723c */ /* 0x040fe8000004180c */
[--C-:B------:R-:W-:Y:S02]  /*13d70*/  FFMA.FTZ R45, R45, c[0x0][0x2d0], -R209.reuse ;  /* 0x0000b4002d2d7a23 */ /* 0x100fe400000108d1 */
[----:B------:R-:W-:Y:S02]  /*13d80*/  FFMA.FTZ R48, R48, c[0x0][0x2d0], -R209 ;  /* 0x0000b40030307a23 */ /* 0x000fe400000108d1 */
[-C--:B------:R-:W-:Y:S01]  /*13d90*/  HMMA.16816.F32.BF16 R16, R32, R30.reuse, R16 ;  /* 0x0000001e2010723c */ /* 0x080fe20000041810 */
[----:B------:R1:W-:Y:S03]  /*13da0*/  MUFU.EX2 R53, R42 ;  /* 0x0000002a00357308 */ /* 0x0003e60000000800 */
[--C-:B------:R-:W-:Y:S02]  /*13db0*/  FFMA.FTZ R46, R46, c[0x0][0x2d0], -R169.reuse ;  /* 0x0000b4002e2e7a23 */ /* 0x100fe400000108a9 */
[--C-:B------:R-:W-:Y:S02]  /*13dc0*/  FFMA.FTZ R47, R47, c[0x0][0x2d0], -R169.reuse ;  /* 0x0000b4002f2f7a23 */ /* 0x100fe400000108a9 */
[C---:B------:R-:W-:Y:S01]  /*13dd0*/  HMMA.16816.F32.BF16 R20, R24.reuse, R30, R20 ;  /* 0x0000001e1814723c */ /* 0x040fe20000041814 */
[----:B------:R-:W2:Y:S02]  /*13de0*/  LDSM.16.MT88.4 R28, [R219+0x2880] ;  /* 0x00288000db1c783b */ /* 0x000ea40000004200 */
[----:B------:R-:W-:Y:S01]  /*13df0*/  MUFU.EX2 R55, R55 ;  /* 0x0000003700377308 */ /* 0x000fe20000000800 */
[--C-:B------:R-:W-:Y:S02]  /*13e00*/  FFMA.FTZ R50, R50, c[0x0][0x2d0], -R169.reuse ;  /* 0x0000b40032327a23 */ /* 0x100fe400000108a9 */
[----:B------:R-:W-:Y:S02]  /*13e10*/  FFMA.FTZ R169, R51, c[0x0][0x2d0], -R169 ;  /* 0x0000b40033a97a23 */ /* 0x000fe400000108a9 */
[-C--:B---3--:R-:W-:Y:S05]  /*13e20*/  HMMA.16816.F32.BF16 R136, R24, R180.reuse, R136 ;  /* 0x000000b41888723c */ /* 0x088fea0000041888 */
[----:B------:R-:W-:Y:S03]  /*13e30*/  MUFU.EX2 R49, R49 ;  /* 0x0000003100317308 */ /* 0x000fe60000000800 */
[C---:B------:R-:W-:Y:S01]  /*13e40*/  HMMA.16816.F32.BF16 R140, R32.reuse, R180, R140 ;  /* 0x000000b4208c723c */ /* 0x040fe2000004188c */
[----:B-1----:R-:W-:Y:S06]  /*13e50*/  LDSM.16.MT88.4 R40, [R219+0x4080] ;  /* 0x00408000db28783b */ /* 0x002fec0000004200 */
[----:B------:R-:W-:Y:S01]  /*13e60*/  MUFU.EX2 R169, R169 ;  /* 0x000000a900a97308 */ /* 0x000fe20000000800 */
[-C--:B------:R-:W-:Y:S08]  /*13e70*/  HMMA.16816.F32.BF16 R144, R32, R182.reuse, R144 ;  /* 0x000000b62090723c */ /* 0x080ff00000041890 */
[C---:B------:R-:W-:Y:S01]  /*13e80*/  HMMA.16816.F32.BF16 R148, R24.reuse, R182, R148 ;  /* 0x000000b61894723c */ /* 0x040fe20000041894 */
[----:B------:R-:W-:Y:S07]  /*13e90*/  MUFU.EX2 R54, R54 ;  /* 0x0000003600367308 */ /* 0x000fee0000000800 */
[-C--:B--2---:R-:W-:Y:S03]  /*13ea0*/  HMMA.16816.F32.BF16 R152, R24, R36.reuse, R152 ;  /* 0x000000241898723c */ /* 0x084fe60000041898 */
[----:B------:R-:W-:Y:S05]  /*13eb0*/  MUFU.EX2 R44, R44 ;  /* 0x0000002c002c7308 */ /* 0x000fea0000000800 */
[C---:B------:R-:W-:Y:S05]  /*13ec0*/  HMMA.16816.F32.BF16 R156, R32.reuse, R36, R156 ;  /* 0x00000024209c723c */ /* 0x040fea000004189c */
[----:B------:R-:W1:Y:S03]  /*13ed0*/  MUFU.EX2 R45, R45 ;  /* 0x0000002d002d7308 */ /* 0x000e660000000800 */
[-C--:B------:R-:W-:Y:S07]  /*13ee0*/  HMMA.16816.F32.BF16 R160, R32, R38.reuse, R160 ;  /* 0x0000002620a0723c */ /* 0x080fee00000418a0 */
[----:B------:R-:W-:Y:S01]  /*13ef0*/  MUFU.EX2 R48, R48 ;  /* 0x0000003000307308 */ /* 0x000fe20000000800 */
[C---:B------:R-:W-:Y:S01]  /*13f00*/  HMMA.16816.F32.BF16 R164, R24.reuse, R38, R164 ;  /* 0x0000002618a4723c */ /* 0x040fe200000418a4 */
[----:B------:R-:W2:Y:S07]  /*13f10*/  LDSM.16.MT88.4 R36, [R218+0x4080] ;  /* 0x00408000da24783b */ /* 0x000eae0000004200 */
[-C--:B------:R-:W-:Y:S01]  /*13f20*/  HMMA.16816.F32.BF16 R56, R24, R28.reuse, R56 ;  /* 0x0000001c1838723c */ /* 0x080fe20000041838 */
[----:B------:R-:W-:Y:S07]  /*13f30*/  MUFU.EX2 R46, R46 ;  /* 0x0000002e002e7308 */ /* 0x000fee0000000800 */
[C---:B------:R-:W-:Y:S03]  /*13f40*/  HMMA.16816.F32.BF16 R60, R32.reuse, R28, R60 ;  /* 0x0000001c203c723c */ /* 0x040fe6000004183c */
[----:B------:R-:W3:Y:S05]  /*13f50*/  MUFU.EX2 R47, R47 ;  /* 0x0000002f002f7308 */ /* 0x000eea0000000800 */
[-C--:B------:R-:W-:Y:S05]  /*13f60*/  HMMA.16816.F32.BF16 R64, R32, R30.reuse, R64 ;  /* 0x0000001e2040723c */ /* 0x080fea0000041840 */
[----:B------:R-:W1:Y:S03]  /*13f70*/  MUFU.EX2 R50, R50 ;  /* 0x0000003200327308 */ /* 0x000e660000000800 */
        /* <DEDUP_REMOVED lines=8> */
[-C--:B------:R-:W-:Y:S04]  /*14000*/  HMMA.16816.F32.BF16 R96, R32, R38.reuse, R96 ;  /* 0x000000262060723c */ /* 0x080fe80000041860 */
[----:B----4-:R-:W-:Y:S02]  /*14010*/  FFMA.FTZ R3, R6, R184, R241 ;  /* 0x000000b806037223 */ /* 0x010fe400000100f1 */
[----:B------:R-:W2:Y:S02]  /*14020*/  LDL R6, [R1+0x70] ;  /* 0x0000700001067983 */ /* 0x000ea40000100800 */
[C---:B------:R-:W-:Y:S02]  /*14030*/  HMMA.16816.F32.BF16 R100, R24.reuse, R38, R100 ;  /* 0x000000261864723c */ /* 0x040fe40000041864 */
[----:B------:R-:W4:Y:S02]  /*14040*/  LDSM.16.MT88.4 R36, [R218+0x3080] ;  /* 0x00308000da24783b */ /* 0x000f240000004200 */
[----:B------:R-:W-:Y:S02]  /*14050*/  FFMA.FTZ R2, R0, R185, R2 ;  /* 0x000000b900027223 */ /* 0x000fe40000010002 */
[----:B------:R-:W-:Y:S02]  /*14060*/  FADD.FTZ R3, R246, R3 ;  /* 0x00000003f6037221 */ /* 0x000fe40000010000 */
[-C--:B-1----:R-:W-:Y:S04]  /*14070*/  HMMA.16816.F32.BF16 R104, R24, R28.reuse, R104 ;  /* 0x0000001c1868723c */ /* 0x082fe80000041868 */
[----:B------:R-:W-:Y:S02]  /*14080*/  FADD.FTZ R3, R244, R3 ;  /* 0x00000003f4037221 */ /* 0x000fe40000010000 */
[----:B------:R-:W-:Y:S02]  /*14090*/  FFMA.FTZ R7, R7, R186, R243 ;  /* 0x000000ba07077223 */ /* 0x000fe400000100f3 */
[C---:B------:R-:W-:Y:S04]  /*140a0*/  HMMA.16816.F32.BF16 R108, R32.reuse, R28, R108 ;  /* 0x0000001c206c723c */ /* 0x040fe8000004186c */
[----:B------:R-:W-:Y:S02]  /*140b0*/  FFMA.FTZ R4, R4, R187, R242 ;  /* 0x000000bb04047223 */ /* 0x000fe400000100f2 */
[----:B------:R-:W-:Y:S01]  /*140c0*/  FADD.FTZ R0, R250, R7 ;  /* 0x00000007fa007221 */ /* 0x000fe20000010000 */
[----:B------:R-:W-:Y:S01]  /*140d0*/  F2FP.BF16.PACK_AB R28, R45, R44 ;  /* 0x0000002c2d1c723e */ /* 0x000fe200000010ff */
[-C--:B------:R-:W-:Y:S04]  /*140e0*/  HMMA.16816.F32.BF16 R112, R32, R30.reuse, R112 ;  /* 0x0000001e2070723c */ /* 0x080fe80000041870 */
[----:B---3--:R-:W-:Y:S01]  /*140f0*/  F2FP.BF16.PACK_AB R29, R47, R46 ;  /* 0x0000002e2f1d723e */ /* 0x008fe200000010ff */
[----:B------:R-:W-:Y:S02]  /*14100*/  FADD.FTZ R7, R245, R3 ;  /* 0x00000003f5077221 */ /* 0x000fe40000010000 */
[----:B------:R-:W-:Y:S01]  /*14110*/  FADD.FTZ R2, R204, R2 ;  /* 0x00000002cc027221 */ /* 0x000fe20000010000 */
[C---:B------:R-:W-:Y:S04]  /*14120*/  HMMA.16816.F32.BF16 R116, R24.reuse, R30, R116 ;  /* 0x0000001e1874723c */ /* 0x040fe80000041874 */
[----:B------:R-:W-:Y:S02]  /*14130*/  FADD.FTZ R2, R205, R2 ;  /* 0x00000002cd027221 */ /* 0x000fe40000010000 */
[----:B------:R-:W-:Y:S01]  /*14140*/  FADD.FTZ R0, R252, R0 ;  /* 0x00000000fc007221 */ /* 0x000fe20000010000 */
[----:B------:R-:W-:Y:S01]  /*14150*/  F2FP.BF16.PACK_AB R30, R49, R48 ;  /* 0x00000030311e723e */ /* 0x000fe200000010ff */
[-C--:B------:R-:W-:Y:S04]  /*14160*/  HMMA.16816.F32.BF16 R120, R24, R40.reuse, R120 ;  /* 0x000000281878723c */ /* 0x080fe80000041878 */
[----:B------:R-:W-:Y:S01]  /*14170*/  F2FP.BF16.PACK_AB R31, R169, R50 ;  /* 0x00000032a91f723e */ /* 0x000fe200000010ff */
[----:B------:R-:W-:Y:S03]  /*14180*/  FADD.FTZ R0, R251, R0 ;  /* 0x00000000fb007221 */ /* 0x000fe60000010000 */
[C---:B------:R-:W-:Y:S08]  /*14190*/  HMMA.16816.F32.BF16 R124, R32.reuse, R40, R124 ;  /* 0x00000028207c723c */ /* 0x040ff0000004187c */
[-C--:B------:R-:W-:Y:S01]  /*141a0*/  HMMA.16816.F32.BF16 R128, R32, R42.reuse, R128 ;  /* 0x0000002a2080723c */ /* 0x080fe20000041880 */
[----:B------:R-:W1:Y:S07]  /*141b0*/  LDSM.16.MT88.4 R32, [R220+0x3080] ;  /* 0x00308000dc20783b */ /* 0x000e6e0000004200 */
[----:B------:R-:W-:Y:S07]  /*141c0*/  HMMA.16816.F32.BF16 R132, R24, R42, R132 ;  /* 0x0000002a1884723c */ /* 0x000fee0000041884 */
[----:B------:R-:W-:Y:S02]  /*141d0*/  F2FP.BF16.PACK_AB R24, R199, R200 ;  /* 0x000000c8c718723e */ /* 0x000fe400000010ff */
[----:B------:R-:W-:Y:S03]  /*141e0*/  F2FP.BF16.PACK_AB R26, R197, R198 ;  /* 0x000000c6c51a723e */ /* 0x000fe600000010ff */
[----:B------:R-:W-:Y:S02]  /*141f0*/  F2FP.BF16.PACK_AB R25, R52, R53 ;  /* 0x000000353419723e */ /* 0x000fe400000010ff */
[----:B------:R-:W-:Y:S07]  /*14200*/  F2FP.BF16.PACK_AB R27, R55, R54 ;  /* 0x00000036371b723e */ /* 0x000fee00000010ff */
[-C--:B------:R-:W-:Y:S01]  /*14210*/  HMMA.16816.F32.BF16 R180, R24, R192.reuse, R8 ;  /* 0x000000c018b4723c */ /* 0x080fe20000041808 */
[----:B------:R-:W3:Y:S07]  /*14220*/  LDSM.16.MT88.4 R8, [R219+0x3080] ;  /* 0x00308000db08783b */ /* 0x000eee0000004200 */
[C---:B------:R-:W-:Y:S01]  /*14230*/  HMMA.16816.F32.BF16 R184, R28.reuse, R192, R12 ;  /* 0x000000c01cb8723c */ /* 0x040fe2000004180c */
[----:B------:R-:W1:Y:S07]  /*14240*/  LDSM.16.MT88.4 R12, [R217+0x4880] ;  /* 0x00488000d90c783b */ /* 0x000e6e0000004200 */
[-C--:B------:R-:W-:Y:S01]  /*14250*/  HMMA.16816.F32.BF16 R188, R28, R194.reuse, R16 ;  /* 0x000000c21cbc723c */ /* 0x080fe20000041810 */
[----:B------:R-:W1:Y:S07]  /*14260*/  LDSM.16.MT88.4 R16, [R218+0x4880] ;  /* 0x00488000da10783b */ /* 0x000e6e0000004200 */
[C---:B------:R-:W-:Y:S01]  /*14270*/  HMMA.16816.F32.BF16 R192, R24.reuse, R194, R20 ;  /* 0x000000c218c0723c */ /* 0x040fe20000041814 */
[----:B------:R-:W3:Y:S07]  /*14280*/  LDSM.16.MT88.4 R20, [R220+0x4880] ;  /* 0x00488000dc14783b */ /* 0x000eee0000004200 */
[-C--:B----4-:R-:W-:Y:S08]  /*14290*/  HMMA.16816.F32.BF16 R136, R24, R36.reuse, R136 ;  /* 0x000000241888723c */ /* 0x090ff00000041888 */
        /* <DEDUP_REMOVED lines=14> */
[C---:B------:R-:W-:Y:S04]  /*14380*/  HMMA.16816.F32.BF16 R68, R24.reuse, R10, R68 ;  /* 0x0000000a1844723c */ /* 0x040fe80000041844 */
[----:B------:R-:W-:Y:S04]  /*14390*/  FADD.FTZ R8, R248, R8 ;  /* 0x00000008f8087221 */ /* 0x000fe80000010000 */
        /* <DEDUP_REMOVED lines=12> */
[-C--:B------:R-:W-:Y:S03]  /*14460*/  HMMA.16816.F32.BF16 R112, R28, R22.reuse, R112 ;  /* 0x000000161c70723c */ /* 0x080fe60000041870 */
[----:B--2---:R-:W-:Y:S01]  /*14470*/  ISETP.GT.AND P0, PT, R237, R6, PT ;  /* 0x00000006ed00720c */ /* 0x004fe20003f04270 */
[----:B------:R-:W-:Y:S04]  /*14480*/  FADD.FTZ R6, R206, R2 ;  /* 0x00000002ce067221 */ /* 0x000fe80000010000 */
[C---:B------:R-:W-:Y:S04]  /*14490*/  HMMA.16816.F32.BF16 R116, R24.reuse, R22, R116 ;  /* 0x000000161874723c */ /* 0x040fe80000041874 */
[----:B------:R-:W-:Y:S01]  /*144a0*/  FADD.FTZ R2, R210, R7 ;  /* 0x00000007d2027221 */ /* 0x000fe20000010000 */
[----:B------:R-:W-:Y:S01]  /*144b0*/  MOV R237, R235 ;  /* 0x000000eb00ed7202 */ /* 0x000fe20000000f00 */
[----:B------:R-:W-:Y:S02]  /*144c0*/  FADD.FTZ R0, R196, R6 ;  /* 0x00000006c4007221 */ /* 0x000fe40000010000 */
[----:B------:R-:W-:Y:S01]  /*144d0*/  FADD.FTZ R7, R213, R3 ;  /* 0x00000003d5077221 */ /* 0x000fe20000010000 */
[-C--:B----4-:R-:W-:Y:S03]  /*144e0*/  HMMA.16816.F32.BF16 R120, R24, R36.reuse, R120 ;  /* 0x000000241878723c */ /* 0x090fe60000041878 */
        /* <DEDUP_REMOVED lines=30> */
[----:B------:R-:W-:Y:S02]  /*146d0*/  MOV R169, R168 ;  /* 0x000000a800a97202 */ /* 0x000fe40000000f00 */
[----:B------:R2:W-:Y:S04]  /*146e0*/  STL [R1+0x94], R2 ;  /* 0x0000940201007387 */ /* 0x0005e80000100800 */
[----:B------:R3:W-:Y:S04]  /*146f0*/  STL [R1+0x98], R0 ;  /* 0x0000980001007387 */ /* 0x0007e80000100800 */
[----:B------:R4:W-:Y:S01]  /*14700*/  STL [R1+0x8c], R6 ;  /* 0x00008c0601007387 */ /* 0x0009e20000100800 */
[----:B-1----:R-:W-:Y:S02]  /*14710*/  MOV R3, R173 ;  /* 0x000000ad00037202 */ /* 0x002fe40000000f00 */
[----:B--2---:R-:W-:Y:S02]  /*14720*/  MOV R2, R174 ;  /* 0x000000ae00027202 */ /* 0x004fe40000000f00 */
[----:B---3--:R-:W-:Y:S01]  /*14730*/  MOV R0, R172 ;  /* 0x000000ac00007202 */ /* 0x008fe20000000f00 */
[----:B------:R-:W-:-:S05]  /*14740*/  @P0 BRA `(.L_x_3169) ;  /* 0xffffd31000000947 */ /* 0x000fca000383ffff */
.L_x_3168:
[----:B------:R-:W2:Y:S02]  /*14750*/  LDL R4, [R1+0x9c] ;  /* 0x00009c0001047983 */ /* 0x000ea40000100800 */
[----:B--2---:R-:W-:-:S13]  /*14760*/  ISETP.GE.AND P0, PT, R235, R4, PT ;  /* 0x00000004eb00720c */ /* 0x004fda0003f06270 */
[----:B------:R-:W-:Y:S05]  /*14770*/  @!P0 BRA `(.L_x_3170) ;  /* 0x000044f000008947 */ /* 0x000fea0003800000 */
[----:B------:R-:W2:Y:S04]  /*14780*/  LDL.64 R10, [R1+0xc8] ;  /* 0x0000c800010a7983 */ /* 0x000ea80000100a00 */
[----:B------:R-:W3:Y:S01]  /*14790*/  LDL.64 R14, [R1+0xb8] ;  /* 0x0000b800010e7983 */ /* 0x000ee20000100a00 */
[----:B------:R-:W-:Y:S01]  /*147a0*/  IMAD.U32 R2, RZ, RZ, UR10 ;  /* 0x0000000aff027e24 */ /* 0x000fe2000f8e00ff */
[----:B------:R-:W-:Y:S01]  /*147b0*/  MOV R0, UR12 ;  /* 0x0000000c00007c02 */ /* 0x000fe20008000f00 */
[----:B-1----:R-:W-:Y:S01]  /*147c0*/  IMAD.MOV.U32 R3, RZ, RZ, 0x30 ;  /* 0x00000030ff037424 */ /* 0x002fe200078e00ff */
[----:B------:R-:W-:Y:S01]  /*147d0*/  MOV R8, c[0x0][0x1e4] ;  /* 0x0000790000087a02 */ /* 0x000fe20000000f00 */
[----:B------:R-:W-:Y:S01]  /*147e0*/  IMAD.MOV.U32 R4, RZ, RZ, c[0x0][0x1e0] ;  /* 0x00007800ff047624 */ /* 0x000fe200078e00ff */
[----:B------:R-:W-:Y:S01]  /*147f0*/  IADD3 R2, P0, R2, 0x80, RZ ;  /* 0x0000008002027810 */ /* 0x000fe20007f1e0ff */
[----:B------:R-:W-:Y:S01]  /*14800*/  IMAD.MOV.U32 R7, RZ, RZ, R174 ;  /* 0x000000ffff077224 */ /* 0x000fe200078e00ae */
[----:B------:R-:W-:Y:S01]  /*14810*/  IADD3 R9, P1, R0, 0x80, RZ ;  /* 0x0000008000097810 */ /* 0x000fe20007f3e0ff */
[----:B------:R-:W-:Y:S01]  /*14820*/  IMAD R0, R3, c[0x0][0x20c], RZ ;  /* 0x0000830003007a24 */ /* 0x000fe200078e02ff */
[----:B----4-:R-:W-:Y:S01]  /*14830*/  MOV R6, R172 ;  /* 0x000000ac00067202 */ /* 0x010fe20000000f00 */
[----:B------:R1:W-:Y:S01]  /*14840*/  STL [R1+0x84], R2 ;  /* 0x0000840201007387 */ /* 0x0003e20000100800 */
[----:B------:R-:W-:Y:S01]  /*14850*/  IMAD.MOV.U32 R170, RZ, RZ, R168 ;  /* 0x000000ffffaa7224 */ /* 0x000fe200078e00a8 */
[----:B------:R-:W-:-:S02]  /*14860*/  MOV R169, R173 ;  /* 0x000000ad00a97202 */ /* 0x000fc40000000f00 */
[----:B------:R4:W-:Y:S01]  /*14870*/  STL [R1+0x70], R9 ;  /* 0x0000700901007387 */ /* 0x0009e20000100800 */
[----:B------:R-:W-:Y:S02]  /*14880*/  IADD3.X R252, RZ, UR9, RZ, P1, !PT ;  /* 0x00000009fffc7c10 */ /* 0x000fe40008ffe4ff */
[----:B--2---:R-:W-:Y:S01]  /*14890*/  IADD3 R12, P2, R10, 0x40, RZ ;  /* 0x000000400a0c7810 */ /* 0x004fe20007f5e0ff */
[----:B------:R-:W-:Y:S01]  /*148a0*/  IMAD.WIDE.U32 R10, R3, c[0x0][0x208], RZ ;  /* 0x00008200030a7a25 */ /* 0x000fe200078e00ff */
[----:B------:R-:W-:Y:S02]  /*148b0*/  SHF.L.U64.HI R3, R4, 0x5, R8 ;  /* 0x0000000504037819 */ /* 0x000fe40000010208 */
[----:B---3--:R-:W-:Y:S01]  /*148c0*/  IADD3.X R13, RZ, R15, RZ, P2, !PT ;  /* 0x0000000fff0d7210 */ /* 0x008fe200017fe4ff */
[----:B-1----:R-:W-:Y:S02]  /*148d0*/  IMAD.IADD R2, R11, 0x1, R0 ;  /* 0x000000010b027824 */ /* 0x002fe400078e0200 */
[----:B------:R-:W-:-:S02]  /*148e0*/  IMAD.X R0, RZ, RZ, UR5, P0 ;  /* 0x00000005ff007e24 */ /* 0x000fc400080e06ff */
[----:B------:R4:W-:Y:S04]  /*148f0*/  STL.64 [R1+0x78], R12 ;  /* 0x0000780c01007387 */ /* 0x0009e80000100a00 */
[----:B------:R4:W-:Y:S02]  /*14900*/  STL [R1+0x80], R0 ;  /* 0x0000800001007387 */ /* 0x0009e40000100800 */
.L_x_3187:
[----:B------:R-:W2:Y:S01]  /*14910*/  LDL.64 R18, [R1+0xb8] ;  /* 0x0000b80001127983 */ /* 0x000ea20000100a00 */
[----:B------:R-:W-:Y:S04]  /*14920*/  DEPBAR.LE SB0, 0x0 ;  /* 0x000080000000791a */ /* 0x000fe80000000000 */
[----:B------:R-:W3:Y:S01]  /*14930*/  LDL.64 R16, [R1+0xc8] ;  /* 0x0000c80001107983 */ /* 0x000ee20000100a00 */
[----:B------:R-:W-:Y:S01]  /*14940*/  WARPSYNC 0xffffffff ;  /* 0xffffffff00007948 */ /* 0x000fe20003800000 */
[----:B------:R-:W-:Y:S02]  /*14950*/  IMAD.MOV.U32 R2, RZ, RZ, 0x30 ;  /* 0x00000030ff027424 */ /* 0x000fe400078e00ff */
[----:B----4-:R-:W-:Y:S01]  /*14960*/  IMAD.MOV.U32 R0, RZ, RZ, 0x30 ;  /* 0x00000030ff007424 */ /* 0x010fe200078e00ff */
[----:B------:R-:W4:Y:S01]  /*14970*/  LDL R29, [R1+0xa8] ;  /* 0x0000a800011d7983 */ /* 0x000f220000100800 */
[----:B------:R-:W-:Y:S01]  /*14980*/  IMAD.WIDE.U32 R2, R2, c[0x0][0x208], RZ ;  /* 0x0000820002027a25 */ /* 0x000fe200078e00ff */
[----:B------:R-:W-:Y:S03]  /*14990*/  SHF.R.S32.HI R2, RZ, 0x1f, R235 ;  /* 0x0000001fff027819 */ /* 0x000fe600000114eb */
[----:B------:R-:W4:Y:S01]  /*149a0*/  LDL.64 R30, [R1+0x78] ;  /* 0x00007800011e7983 */ /* 0x000f220000100a00 */
[----:B------:R-:W-:Y:S02]  /*149b0*/  IMAD R0, R0, c[0x0][0x20c], RZ ;  /* 0x0000830000007a24 */ /* 0x000fe400078e02ff */
[----:B------:R-:W-:Y:S02]  /*149c0*/  IMAD.MOV.U32 R26, RZ, RZ, 0x30 ;  /* 0x00000030ff1a7424 */ /* 0x000fe400078e00ff */
[----:B------:R-:W4:Y:S01]  /*149d0*/  LDL R28, [R1+0xe8] ;  /* 0x0000e800011c7983 */ /* 0x000f220000100800 */
[----:B------:R-:W-:Y:S02]  /*149e0*/  IMAD.IADD R0, R3, 0x1, R0 ;  /* 0x0000000103007824 */ /* 0x000fe400078e0200 */
[----:B------:R-:W-:Y:S02]  /*149f0*/  IMAD.WIDE.U32 R26, R26, c[0x0][0x208], RZ ;  /* 0x000082001a1a7a25 */ /* 0x000fe400078e00ff */
[----:B------:R-:W4:Y:S02]  /*14a00*/  LDL R41, [R1+0x84] ;  /* 0x0000840001297983 */ /* 0x000f240000100800 */
[----:B------:R-:W-:Y:S03]  /*14a10*/  IMAD R0, R0, R235, RZ ;  /* 0x000000eb00007224 */ /* 0x000fe600078e02ff */
[----:B------:R-:W4:Y:S01]  /*14a20*/  LDL R40, [R1+0x80] ;  /* 0x0000800001287983 */ /* 0x000f220000100800 */
[----:B------:R-:W-:Y:S04]  /*14a30*/  IMAD R0, R2, R26, R0 ;  /* 0x0000001a02007224 */ /* 0x000fe800078e0200 */
[----:B------:R-:W-:Y:S06]  /*14a40*/  BAR.SYNC.DEFER_BLOCKING 0x0 ;  /* 0x0000000000007b1d */ /* 0x000fec0000010000 */
[----:B------:R-:W-:Y:S05]  /*14a50*/  LDSM.16.M88.4 R52, [R223+0x8080] ;  /* 0x00808000df34783b */ /* 0x000fea0000000200 */
[----:B-----5:R-:W1:Y:S05]  /*14a60*/  LDSM.16.M88.4 R20, [R216+0x5080] ;  /* 0x00508000d814783b */ /* 0x020e6a0000000200 */
[----:B------:R-:W1:Y:S05]  /*14a70*/  LDSM.16.M88.4 R48, [R223+0xa080] ;  /* 0x00a08000df30783b */ /* 0x000e6a0000000200 */
[----:B------:R-:W2:Y:S05]  /*14a80*/  LDSM.16.M88.4 R36, [R216+0x5880] ;  /* 0x00588000d824783b */ /* 0x000eaa0000000200 */
[----:B------:R-:W4:Y:S05]  /*14a90*/  LDL R212, [R1+0x9c] ;  /* 0x00009c0001d47983 */ /* 0x000f2a0000100800 */
[----:B------:R-:W2:Y:S05]  /*14aa0*/  LDSM.16.M88.4 R172, [R216+0x6080] ;  /* 0x00608000d8ac783b */ /* 0x000eaa0000000200 */
[----:B------:R-:W4:Y:S05]  /*14ab0*/  LDL R215, [R1+0xdc] ;  /* 0x0000dc0001d77983 */ /* 0x000f2a0000100800 */
[----:B------:R-:W-:Y:S05]  /*14ac0*/  LDSM.16.M88.4 R176, [R225+0x8080] ;  /* 0x00808000e1b0783b */ /* 0x000fea0000000200 */
[----:B------:R-:W4:Y:S01]  /*14ad0*/  LDL R168, [R1+0x4] ;  /* 0x0000040001a87983 */ /* 0x000f220000100800 */
[-C--:B-1----:R-:W-:Y:S04]  /*14ae0*/  HMMA.16816.F32.BF16 R8, R52, R20.reuse, RZ ;  /* 0x000000143408723c */ /* 0x082fe800000418ff */
[----:B------:R-:W1:Y:S05]  /*14af0*/  LDSM.16.M88.4 R196, [R227] ;  /* 0x00000000e3c4783b */ /* 0x000e6a0000000200 */
[----:B------:R-:W4:Y:S01]  /*14b00*/  LDL R213, [R1+0xd8] ;  /* 0x0000d80001d57983 */ /* 0x000f220000100800 */
[C---:B------:R-:W-:Y:S04]  /*14b10*/  HMMA.16816.F32.BF16 R12, R48.reuse, R20, RZ ;  /* 0x00000014300c723c */ /* 0x040fe800000418ff */
[----:B------:R-:W1:Y:S05]  /*14b20*/  LDSM.16.M88.4 R200, [R225+0xa080] ;  /* 0x00a08000e1c8783b */ /* 0x000e6a0000000200 */
[----:B------:R-:W1:Y:S05]  /*14b30*/  LDSM.16.M88.4 R204, [R233] ;  /* 0x00000000e9cc783b */ /* 0x000e6a0000000200 */
[----:B------:R-:W1:Y:S05]  /*14b40*/  LDSM.16.M88.4 R208, [R232] ;  /* 0x00000000e8d0783b */ /* 0x000e6a0000000200 */
[----:B------:R-:W4:Y:S05]  /*14b50*/  LDL R171, [R1+0xd4] ;  /* 0x0000d40001ab7983 */ /* 0x000f2a0000100800 */
[----:B------:R-:W4:Y:S05]  /*14b60*/  LDL.64 R238, [R1+0xc0] ;  /* 0x0000c00001ee7983 */ /* 0x000f2a0000100a00 */
[----:B------:R-:W4:Y:S05]  /*14b70*/  LDL R214, [R1+0xd0] ;  /* 0x0000d00001d67983 */ /* 0x000f2a0000100800 */
[----:B------:R-:W4:Y:S01]  /*14b80*/  LDL.64 R240, [R1+0xb0] ;  /* 0x0000b00001f07983 */ /* 0x000f220000100a00 */
[----:B--2---:R-:W-:Y:S01]  /*14b90*/  IMAD.MOV.U32 R25, RZ, RZ, R19 ;  /* 0x000000ffff197224 */ /* 0x004fe200078e0013 */
[----:B---3--:R-:W-:Y:S02]  /*14ba0*/  MOV R24, R16 ;  /* 0x0000001000187202 */ /* 0x008fe40000000f00 */
[-C--:B------:R-:W-:Y:S03]  /*14bb0*/  HMMA.16816.F32.BF16 R16, R48, R22.reuse, RZ ;  /* 0x000000163010723c */ /* 0x080fe600000418ff */
[-C--:B------:R-:W-:Y:S01]  /*14bc0*/  IMAD.WIDE.U32 R24, R235, R26.reuse, R24 ;  /* 0x0000001aeb187225 */ /* 0x080fe200078e0018 */
[----:B----4-:R-:W-:Y:S03]  /*14bd0*/  ISETP.GE.AND P4, PT, R29, c[0x0][0x1d4], PT ;  /* 0x000075001d007a0c */ /* 0x010fe60003f86270 */
[----:B------:R-:W-:Y:S01]  /*14be0*/  IMAD.IADD R4, R25, 0x1, R0 ;  /* 0x0000000119047824 */ /* 0x000fe200078e0200 */
[C---:B------:R-:W-:Y:S04]  /*14bf0*/  HMMA.16816.F32.BF16 R20, R52.reuse, R22, RZ ;  /* 0x000000163414723c */ /* 0x040fe800000418ff */
[----:B------:R-:W-:Y:S01]  /*14c00*/  LEA R32, P1, R24, c[0x0][0x1f8], 0x1 ;  /* 0x00007e0018207a11 */ /* 0x000fe200078208ff */
[----:B------:R-:W-:Y:S01]  /*14c10*/  IMAD.WIDE.U32 R2, R235, R26, R30 ;  /* 0x0000001aeb027225 */ /* 0x000fe200078e001e */
[----:B------:R-:W-:Y:S02]  /*14c20*/  ISETP.GE.AND P3, PT, R28, c[0x0][0x1d4], PT ;  /* 0x000075001c007a0c */ /* 0x000fe40003f66270 */
[----:B------:R-:W-:Y:S01]  /*14c30*/  LEA.HI.X R33, R24, c[0x0][0x1fc], R4, 0x1, P1 ;  /* 0x00007f0018217a11 */ /* 0x000fe200008f0c04 */
[----:B------:R-:W-:Y:S01]  /*14c40*/  IMAD.IADD R0, R0, 0x1, R3 ;  /* 0x0000000100007824 */ /* 0x000fe200078e0203 */
[-C--:B------:R-:W-:Y:S02]  /*14c50*/  HMMA.16816.F32.BF16 R24, R52, R36.reuse, RZ ;  /* 0x000000243418723c */ /* 0x080fe400000418ff */
[C---:B------:R-:W-:Y:S01]  /*14c60*/  LEA R34, P0, R2.reuse, c[0x0][0x1f8], 0x1 ;  /* 0x00007e0002227a11 */ /* 0x040fe200078008ff */
[----:B------:R-:W-:Y:S01]  /*14c70*/  @!PT LDS RZ, [RZ] ;  /* 0x00000000fffff984 */ /* 0x000fe20000000800 */
[----:B------:R-:W-:Y:S01]  /*14c80*/  @!PT LDS RZ, [RZ] ;  /* 0x00000000fffff984 */ /* 0x000fe20000000800 */
[----:B------:R-:W-:Y:S01]  /*14c90*/  @!PT LDS RZ, [RZ] ;  /* 0x00000000fffff984 */ /* 0x000fe20000000800 */
[----:B------:R2:W-:Y:S03]  /*14ca0*/  LDGSTS.E.BYPASS.LTC128B.128 [R234+0x2080], [R32.64], !P4 ;  /* 0x0208000020ea7fae */ /* 0x0005e6000e101d46 */
[----:B------:R-:W-:Y:S02]  /*14cb0*/  LEA.HI.X R35, R2, c[0x0][0x1fc], R0, 0x1, P0 ;  /* 0x00007f0002237a11 */ /* 0x000fe400000f0c00 */
[C---:B------:R-:W-:Y:S03]  /*14cc0*/  HMMA.16816.F32.BF16 R28, R48.reuse, R36, RZ ;  /* 0x00000024301c723c */ /* 0x040fe600000418ff */
[----:B------:R2:W-:Y:S01]  /*14cd0*/  LDGSTS.E.BYPASS.LTC128B.128 [R234+0x3880], [R34.64], !P3 ;  /* 0x0388000022ea7fae */ /* 0x0005e2000d901d46 */
[----:B------:R-:W-:Y:S04]  /*14ce0*/  IADD3 R2, P0, R32, UR10, RZ ;  /* 0x0000000a20027c10 */ /* 0x000fe8000ff1e0ff */
[----:B------:R-:W-:Y:S04]  /*14cf0*/  IADD3.X R3, R33, UR5, RZ, P0, !PT ;  /* 0x0000000521037c10 */ /* 0x000fe800087fe4ff */
[C---:B------:R-:W-:Y:S01]  /*14d00*/  IADD3 R36, P0, R2.reuse, UR10, RZ ;  /* 0x0000000a02247c10 */ /* 0x040fe2000ff1e0ff */
[----:B------:R3:W-:Y:S03]  /*14d10*/  LDGSTS.E.BYPASS.LTC128B.128 [R234+0x2880], [R2.64], !P4 ;  /* 0x0288000002ea7fae */ /* 0x0007e6000e101d46 */
[C---:B------:R-:W-:Y:S02]  /*14d20*/  IADD3.X R37, R3.reuse, UR5, RZ, P0, !PT ;  /* 0x0000000503257c10 */ /* 0x040fe400087fe4ff */
[----:B------:R3:W-:Y:S05]  /*14d30*/  LDGSTS.E.BYPASS.LTC128B.128 [R234+0x4080], [R2.64+0x80], !P3 ;  /* 0x0408008002ea7fae */ /* 0x0007ea000d901d46 */
[----:B------:R4:W-:Y:S01]  /*14d40*/  LDGSTS.E.BYPASS.LTC128B.128 [R234+0x3080], [R36.64], !P4 ;  /* 0x0308000024ea7fae */ /* 0x0009e2000e101d46 */
[-C--:B--2---:R-:W-:Y:S01]  /*14d50*/  HMMA.16816.F32.BF16 R32, R48, R38.reuse, RZ ;  /* 0x000000263020723c */ /* 0x084fe200000418ff */
[----:B---3--:R-:W-:Y:S07]  /*14d60*/  IADD3 R2, P0, R2, R41, RZ ;  /* 0x0000002902027210 */ /* 0x008fee0007f1e0ff */
[C---:B----4-:R-:W-:Y:S04]  /*14d70*/  HMMA.16816.F32.BF16 R36, R52.reuse, R38, RZ ;  /* 0x000000263424723c */ /* 0x050fe800000418ff */
[----:B------:R-:W-:Y:S01]  /*14d80*/  IMAD.X R3, R3, 0x1, R40, P0 ;  /* 0x0000000103037824 */ /* 0x000fe200000e0628 */
[C---:B------:R-:W-:Y:S04]  /*14d90*/  ISETP.GT.AND P0, PT, R235.reuse, R212, PT ;  /* 0x000000d4eb00720c */ /* 0x040fe80003f04270 */
[----:B------:R2:W-:Y:S01]  /*14da0*/  LDGSTS.E.BYPASS.LTC128B.128 [R234+0x4880], [R2.64], !P3 ;  /* 0x0488000002ea7fae */ /* 0x0005e2000d901d46 */
[-C--:B------:R-:W-:Y:S04]  /*14db0*/  HMMA.16816.F32.BF16 R40, R52, R172.reuse, RZ ;  /* 0x000000ac3428723c */ /* 0x080fe800000418ff */
[----:B------:R-:W0:Y:S04]  /*14dc0*/  LDGDEPBAR ;  /* 0x00000000000079af */ /* 0x000e280000000000 */
[C---:B------:R-:W-:Y:S04]  /*14dd0*/  HMMA.16816.F32.BF16 R44, R48.reuse, R172, RZ ;  /* 0x000000ac302c723c */ /* 0x040fe800000418ff */
[----:B------:R-:W-:Y:S04]  /*14de0*/  @P0 IADD3 R0, R235, -0x1, RZ ;  /* 0xffffffffeb000810 */ /* 0x000fe80007ffe0ff */
[-C--:B------:R-:W-:Y:S08]  /*14df0*/  HMMA.16816.F32.BF16 R48, R48, R174.reuse, RZ ;  /* 0x000000ae3030723c */ /* 0x080ff000000418ff */
[----:B------:R-:W-:Y:S01]  /*14e00*/  HMMA.16816.F32.BF16 R52, R52, R174, RZ ;  /* 0x000000ae3434723c */ /* 0x000fe200000418ff */
[----:B------:R-:W-:Y:S03]  /*14e10*/  LDSM.16.M88.4 R172, [R224+0x8080] ;  /* 0x00808000e0ac783b */ /* 0x000fe60000000200 */
[----:B--2---:R-:W-:Y:S04]  /*14e20*/  @P0 SHF.R.S32.HI R2, RZ, 0x1f, R0 ;  /* 0x0000001fff020819 */ /* 0x004fe80000011400 */
[-C--:B-1----:R-:W-:Y:S05]  /*14e30*/  HMMA.16816.F32.BF16 R8, R176, R196.reuse, R8 ;  /* 0x000000c4b008723c */ /* 0x082fea0000041808 */
[----:B------:R-:W-:Y:S03]  /*14e40*/  @P0 IMAD R2, R2, c[0x0][0x1e0], RZ ;  /* 0x0000780002020a24 */ /* 0x000fe600078e02ff */
[C---:B------:R-:W-:Y:S08]  /*14e50*/  HMMA.16816.F32.BF16 R12, R200.reuse, R196, R12 ;  /* 0x000000c4c80c723c */ /* 0x040ff0000004180c */
[-C--:B------:R-:W-:Y:S04]  /*14e60*/  HMMA.16816.F32.BF16 R16, R200, R198.reuse, R16 ;  /* 0x000000c6c810723c */ /* 0x080fe80000041810 */
[----:B------:R-:W-:Y:S04]  /*14e70*/  @P0 IMAD.MOV.U32 R3, RZ, RZ, R241 ;  /* 0x000000ffff030224 */ /* 0x000fe800078e00f1 */
        /* <DEDUP_REMOVED lines=8> */
[C---:B------:R-:W-:Y:S01]  /*14f00*/  HMMA.16816.F32.BF16 R44, R200.reuse, R208, R44 ;  /* 0x000000d0c82c723c */ /* 0x040fe2000004182c */
[----:B------:R-:W2:Y:S06]  /*14f10*/  LDL R208, [R1+0x74] ;  /* 0x0000740001d07983 */ /* 0x000eac0000100800 */
[----:B------:R-:W-:Y:S01]  /*14f20*/  IMAD.MOV.U32 R209, RZ, RZ, c[0x0][0x32c] ;  /* 0x0000cb00ffd17624 */ /* 0x000fe200078e00ff */
[-C--:B------:R-:W-:Y:S01]  /*14f30*/  HMMA.16816.F32.BF16 R48, R200, R210.reuse, R48 ;  /* 0x000000d2c830723c */ /* 0x080fe20000041830 */
[----:B------:R-:W3:Y:S07]  /*14f40*/  LDSM.16.M88.4 R200, [R224+0xa080] ;  /* 0x00a08000e0c8783b */ /* 0x000eee0000000200 */
[----:B------:R-:W-:Y:S01]  /*14f50*/  HMMA.16816.F32.BF16 R52, R176, R210, R52 ;  /* 0x000000d2b034723c */ /* 0x000fe20000041834 */
[----:B------:R-:W4:Y:S07]  /*14f60*/  LDSM.16.M88.4 R176, [R222+0x5880] ;  /* 0x00588000deb0783b */ /* 0x000f2e0000000200 */
[-C--:B-1----:R-:W-:Y:S08]  /*14f70*/  HMMA.16816.F32.BF16 R8, R172, R196.reuse, R8 ;  /* 0x000000c4ac08723c */ /* 0x082ff00000041808 */
[C---:B---3--:R-:W-:Y:S08]  /*14f80*/  HMMA.16816.F32.BF16 R12, R200.reuse, R196, R12 ;  /* 0x000000c4c80c723c */ /* 0x048ff0000004180c */
        /* <DEDUP_REMOVED lines=10> */
[-C--:B------:R-:W-:Y:S01]  /*15030*/  HMMA.16816.F32.BF16 R48, R200, R206.reuse, R48 ;  /* 0x000000cec830723c */ /* 0x080fe20000041830 */
[----:B------:R-:W3:Y:S07]  /*15040*/  LDSM.16.M88.4 R200, [R226+0xa080] ;  /* 0x00a08000e2c8783b */ /* 0x000eee0000000200 */
[----:B------:R-:W-:Y:S01]  /*15050*/  HMMA.16816.F32.BF16 R52, R172, R206, R52 ;  /* 0x000000ceac34723c */ /* 0x000fe20000041834 */
[----:B------:R-:W4:Y:S05]  /*15060*/  LDSM.16.M88.4 R172, [R221+0x800] ;  /* 0x00080000ddac783b */ /* 0x000f2a0000000200 */
[----:B------:R-:W4:Y:S02]  /*15070*/  LDSM.16.M88.4 R204, [R221+0x1000] ;  /* 0x00100000ddcc783b */ /* 0x000f240000000200 */
[-C--:B-1----:R-:W-:Y:S08]  /*15080*/  HMMA.16816.F32.BF16 R8, R176, R196.reuse, R8 ;  /* 0x000000c4b008723c */ /* 0x082ff00000041808 */
[C---:B---3--:R-:W-:Y:S08]  /*15090*/  HMMA.16816.F32.BF16 R12, R200.reuse, R196, R12 ;  /* 0x000000c4c80c723c */ /* 0x048ff0000004180c */
[-C--:B------:R-:W-:Y:S08]  /*150a0*/  HMMA.16816.F32.BF16 R16, R200, R198.reuse, R16 ;  /* 0x000000c6c810723c */ /* 0x080ff00000041810 */
[C---:B------:R-:W-:Y:S01]  /*150b0*/  HMMA.16816.F32.BF16 R20, R176.reuse, R198, R20 ;  /* 0x000000c6b014723c */ /* 0x040fe20000041814 */
[----:B------:R-:W-:Y:S07]  /*150c0*/  LDSM.16.M88.4 R196, [R216+0x6880] ;  /* 0x00688000d8c4783b */ /* 0x000fee0000000200 */
        /* <DEDUP_REMOVED lines=11> */
[----:B------:R-:W2:Y:S02]  /*15180*/  LDSM.16.M88.4 R204, [R216+0x7880] ;  /* 0x00788000d8cc783b */ /* 0x000ea40000000200 */
        /* <DEDUP_REMOVED lines=15> */
[----:B------:R-:W3:Y:S05]  /*15280*/  LDSM.16.M88.4 R172, [R230] ;  /* 0x00000000e6ac783b */ /* 0x000eea0000000200 */
[----:B------:R-:W4:Y:S02]  /*15290*/  LDSM.16.M88.4 R204, [R229] ;  /* 0x00000000e5cc783b */ /* 0x000f240000000200 */
[-C--:B-1----:R-:W-:Y:S08]  /*152a0*/  HMMA.16816.F32.BF16 R8, R176, R196.reuse, R8 ;  /* 0x000000c4b008723c */ /* 0x082ff00000041808 */
        /* <DEDUP_REMOVED lines=12> */
[----:B------:R-:W2:Y:S07]  /*15370*/  LDSM.16.M88.4 R200, [R224+0xe080] ;  /* 0x00e08000e0c8783b */ /* 0x000eae0000000200 */
[----:B------:R-:W-:Y:S01]  /*15380*/  HMMA.16816.F32.BF16 R52, R176, R206, R52 ;  /* 0x000000ceb034723c */ /* 0x000fe20000041834 */
[----:B------:R-:W3:Y:S05]  /*15390*/  LDSM.16.M88.4 R176, [R222+0x7080] ;  /* 0x00708000deb0783b */ /* 0x000eea0000000200 */
[----:B------:R-:W4:Y:S02]  /*153a0*/  LDSM.16.M88.4 R204, [R222+0x7880] ;  /* 0x00788000decc783b */ /* 0x000f240000000200 */
        /* <DEDUP_REMOVED lines=11> */
[C---:B------:R-:W-:Y:S07]  /*15460*/  HMMA.16816.F32.BF16 R44, R200.reuse, R204, R44 ;  /* 0x000000ccc82c723c */ /* 0x040fee000004182c */
[----:B------:R-:W-:Y:S01]  /*15470*/  IMAD.MOV.U32 R205, RZ, RZ, c[0x0][0x1e4] ;  /* 0x00007900ffcd7624 */ /* 0x000fe200078e00ff */
[-C--:B------:R-:W-:Y:S01]  /*15480*/  HMMA.16816.F32.BF16 R48, R200, R206.reuse, R48 ;  /* 0x000000cec830723c */ /* 0x080fe20000041830 */
[----:B------:R-:W2:Y:S03]  /*15490*/  LDSM.16.M88.4 R200, [R228+0xe080] ;  /* 0x00e08000e4c8783b */ /* 0x000ea60000000200 */
[----:B------:R-:W-:Y:S04]  /*154a0*/  IMAD.MOV.U32 R204, RZ, RZ, c[0x0][0x1e0] ;  /* 0x00007800ffcc7624 */ /* 0x000fe800078e00ff */
[----:B------:R-:W-:Y:S01]  /*154b0*/  HMMA.16816.F32.BF16 R52, R172, R206, R52 ;  /* 0x000000ceac34723c */ /* 0x000fe20000041834 */
[----:B------:R-:W3:Y:S03]  /*154c0*/  LDL R206, [R1+0x70] ;  /* 0x0000700001ce7983 */ /* 0x000ee60000100800 */
[----:B------:R-:W-:Y:S02]  /*154d0*/  SHF.L.U64.HI R204, R204, 0x5, R205 ;  /* 0x00000005cccc7819 */ /* 0x000fe400000102cd */
[----:B------:R-:W4:Y:S01]  /*154e0*/  LDSM.16.M88.4 R172, [R221+0x2000] ;  /* 0x00200000ddac783b */ /* 0x000f220000000200 */
[----:B------:R-:W-:Y:S01]  /*154f0*/  MOV R207, c[0x0][0x1e0] ;  /* 0x0000780000cf7a02 */ /* 0x000fe20000000f00 */
[-C--:B-1----:R-:W-:Y:S05]  /*15500*/  HMMA.16816.F32.BF16 R8, R176, R196.reuse, R8 ;  /* 0x000000c4b008723c */ /* 0x082fea0000041808 */
[----:B------:R-:W-:Y:S03]  /*15510*/  IMAD.SHL.U32 R207, R207, 0x20, RZ ;  /* 0x00000020cfcf7824 */ /* 0x000fe600078e00ff */
[C---:B--2---:R-:W-:Y:S07]  /*15520*/  HMMA.16816.F32.BF16 R12, R200.reuse, R196, R12 ;  /* 0x000000c4c80c723c */ /* 0x044fee000004180c */
[C---:B------:R-:W-:Y:S01]  /*15530*/  @P0 IMAD.WIDE.U32 R196, R0.reuse, c[0x0][0x1e0], RZ ;  /* 0x0000780000c40a25 */ /* 0x040fe200078e00ff */
[-C--:B------:R-:W-:Y:S04]  /*15540*/  HMMA.16816.F32.BF16 R16, R200, R198.reuse, R16 ;  /* 0x000000c6c810723c */ /* 0x080fe80000041810 */
[----:B------:R-:W-:Y:S01]  /*15550*/  @P0 IMAD R0, R0, c[0x0][0x1e4], R2 ;  /* 0x0000790000000a24 */ /* 0x000fe200078e0202 */
[----:B------:R-:W-:Y:S03]  /*15560*/  @P0 MOV R2, R238 ;  /* 0x000000ee00020202 */ /* 0x000fe60000000f00 */
[C---:B------:R-:W-:Y:S04]  /*15570*/  HMMA.16816.F32.BF16 R20, R176.reuse, R198, R20 ;  /* 0x000000c6b014723c */ /* 0x040fe80000041814 */
[----:B------:R-:W-:Y:S02]  /*15580*/  @P0 IMAD.IADD R0, R197, 0x1, R0 ;  /* 0x00000001c5000824 */ /* 0x000fe400078e0200 */
[----:B------:R-:W-:Y:S02]  /*15590*/  @P0 IMAD.WIDE.U32 R2, R196, 0x30, R2 ;  /* 0x00000030c4020825 */ /* 0x000fe400078e0002 */
[-C--:B----4-:R-:W-:Y:S01]  /*155a0*/  HMMA.16816.F32.BF16 R24, R176, R172.reuse, R24 ;  /* 0x000000acb018723c */ /* 0x090fe20000041818 */
[----:B------:R-:W1:Y:S01]  /*155b0*/  LDSM.16.M88.4 R196, [R221+0x2800] ;  /* 0x00280000ddc4783b */ /* 0x000e620000000200 */
[----:B------:R-:W-:Y:S04]  /*155c0*/  DEPBAR.LE SB0, 0x0 ;  /* 0x000080000000791a */ /* 0x000fe80000000000 */
[----:B------:R-:W-:Y:S01]  /*155d0*/  @P0 IMAD R4, R0, 0x30, RZ ;  /* 0x0000003000040824 */ /* 0x000fe200078e02ff */
[----:B------:R-:W-:Y:S01]  /*155e0*/  BAR.SYNC.DEFER_BLOCKING 0x0 ;  /* 0x0000000000007b1d */ /* 0x000fe20000010000 */
[C---:B------:R-:W-:Y:S05]  /*155f0*/  HMMA.16816.F32.BF16 R28, R200.reuse, R172, R28 ;  /* 0x000000acc81c723c */ /* 0x040fea000004181c */
[----:B------:R-:W-:Y:S01]  /*15600*/  @P0 IMAD.IADD R4, R3, 0x1, R4 ;  /* 0x0000000103040824 */ /* 0x000fe200078e0204 */
[----:B------:R-:W-:Y:S01]  /*15610*/  LEA R3, R168, R215, 0x7 ;  /* 0x000000d7a8037211 */ /* 0x000fe200078e38ff */
[C---:B------:R-:W-:Y:S01]  /*15620*/  @P0 IMAD.SHL.U32 R0, R2.reuse, 0x2, RZ ;  /* 0x0000000202000824 */ /* 0x040fe200078e00ff */
[-C--:B------:R-:W-:Y:S04]  /*15630*/  HMMA.16816.F32.BF16 R32, R200, R174.reuse, R32 ;  /* 0x000000aec820723c */ /* 0x080fe80000041820 */
[----:B------:R-:W-:Y:S01]  /*15640*/  IADD3 R3, R171, R3, R213 ;  /* 0x00000003ab037210 */ /* 0x000fe20007ffe0d5 */
[----:B------:R-:W-:Y:S01]  /*15650*/  IMAD.MOV.U32 R213, RZ, RZ, c[0x0][0x2c4] ;  /* 0x0000b100ffd57624 */ /* 0x000fe200078e00ff */
[----:B------:R-:W2:Y:S01]  /*15660*/  LDL R171, [R1+0x88] ;  /* 0x0000880001ab7983 */ /* 0x000ea20000100800 */
[----:B------:R-:W-:Y:S01]  /*15670*/  @P0 SHF.L.U64.HI R4, R2, 0x1, R4 ;  /* 0x0000000102040819 */ /* 0x000fe20000010204 */
[C---:B------:R-:W-:Y:S04]  /*15680*/  HMMA.16816.F32.BF16 R36, R176.reuse, R174, R36 ;  /* 0x000000aeb024723c */ /* 0x040fe80000041824 */
[----:B------:R-:W-:Y:S01]  /*15690*/  @P0 IADD3 R2, P1, R0, c[0x0][0x1c8], RZ ;  /* 0x0000720000020a10 */ /* 0x000fe20007f3e0ff */
[----:B------:R-:W-:Y:S01]  /*156a0*/  IMAD.IADD R172, R214, 0x1, R3 ;  /* 0x00000001d6ac7824 */ /* 0x000fe200078e0203 */
[----:B------:R-:W-:Y:S01]  /*156b0*/  @P0 IADD3 R0, P2, R0, 0x80, RZ ;  /* 0x0000008000000810 */ /* 0x000fe20007f5e0ff */
[----:B------:R-:W-:Y:S01]  /*156c0*/  IMAD R168, R235, -0x30, RZ ;  /* 0xffffffd0eba87824 */ /* 0x000fe200078e02ff */
[----:B------:R-:W-:Y:S02]  /*156d0*/  @P0 IADD3.X R3, R4, c[0x0][0x1cc], RZ, P1, !PT ;  /* 0x0000730004030a10 */ /* 0x000fe40000ffe4ff */
[----:B------:R-:W-:Y:S02]  /*156e0*/  ISETP.NE.AND P5, PT, R213, 0x1, PT ;  /* 0x00000001d500780c */ /* 0x000fe40003fa5270 */
[----:B------:R-:W-:Y:S01]  /*156f0*/  @P0 IADD3 R174, P1, R0, c[0x0][0x1c8], RZ ;  /* 0x0000720000ae0a10 */ /* 0x000fe20007f3e0ff */
[----:B------:R-:W-:Y:S01]  /*15700*/  @!PT LDS RZ, [RZ] ;  /* 0x00000000fffff984 */ /* 0x000fe20000000800 */
[----:B------:R-:W-:Y:S01]  /*15710*/  @!PT LDS RZ, [RZ] ;  /* 0x00000000fffff984 */ /* 0x000fe20000000800 */
[----:B------:R-:W-:Y:S01]  /*15720*/  @!PT LDS RZ, [RZ] ;  /* 0x00000000fffff984 */ /* 0x000fe20000000800 */
[----:B------:R4:W-:Y:S03]  /*15730*/  @P0 LDGSTS.E.BYPASS.LTC128B.128 [R234+0x5080], [R2.64], !P4 ;  /* 0x0508000002ea0fae */ /* 0x0009e6000e101d46 */
[----:B------:R-:W-:Y:S01]  /*15740*/  @P0 IADD3.X R175, RZ, c[0x0][0x1cc], R4, P1, P2 ;  /* 0x00007300ffaf0a10 */ /* 0x000fe20000fe4404 */
[-C--:B-1----:R-:W-:Y:S04]  /*15750*/  HMMA.16816.F32.BF16 R40, R176, R196.reuse, R40 ;  /* 0x000000c4b028723c */ /* 0x082fe80000041828 */
[----:B------:R3:W-:Y:S02]  /*15760*/  @P0 LDGSTS.E.BYPASS.LTC128B.128 [R234+0x6880], [R174.64], !P3 ;  /* 0x06880000aeea0fae */ /* 0x0007e4000d901d46 */
[----:B------:R-:W-:Y:S02]  /*15770*/  @P5 IMAD.HI.U32 R0, R172, c[0x0][0x2c8], RZ ;  /* 0x0000b200ac005a27 */ /* 0x000fe400078e00ff */
[C---:B------:R-:W-:Y:S04]  /*15780*/  HMMA.16816.F32.BF16 R44, R200.reuse, R196, R44 ;  /* 0x000000c4c82c723c */ /* 0x040fe8000004182c */
[----:B------:R-:W-:Y:S04]  /*15790*/  @P5 SHF.R.U32.HI R172, RZ, c[0x0][0x2cc], R0 ;  /* 0x0000b300ffac5a19 */ /* 0x000fe80000011600 */
[-C--:B------:R-:W-:Y:S01]  /*157a0*/  HMMA.16816.F32.BF16 R48, R200, R198.reuse, R48 ;  /* 0x000000c6c830723c */ /* 0x080fe20000041830 */
[----:B------:R-:W1:Y:S03]  /*157b0*/  SHFL.IDX PT, R4, R172, RZ, 0x1c1f ;  /* 0x001c1fffac047589 */ /* 0x000e6600000e0000 */
[-C--:B----4-:R-:W-:Y:S04]  /*157c0*/  @P0 IADD3 R2, P1, R2, R207.reuse, RZ ;  /* 0x000000cf02020210 */ /* 0x090fe80007f3e0ff */
[----:B------:R-:W-:Y:S04]  /*157d0*/  HMMA.16816.F32.BF16 R52, R176, R198, R52 ;  /* 0x000000c6b034723c */ /* 0x000fe80000041834 */
[----:B------:R-:W-:Y:S02]  /*157e0*/  @P0 IADD3.X R3, R3, R204, RZ, P1, !PT ;  /* 0x000000cc03030210 */ /* 0x000fe40000ffe4ff */
[C---:B------:R-:W-:Y:S03]  /*157f0*/  @P0 IADD3 R196, P2, R2.reuse, R207, RZ ;  /* 0x000000cf02c40210 */ /* 0x040fe60007f5e0ff */
[----:B------:R1:W-:Y:S03]  /*15800*/  @P0 LDGSTS.E.BYPASS.LTC128B.128 [R234+0x5880], [R2.64], !P4 ;  /* 0x0588000002ea0fae */ /* 0x0003e6000e101d46 */
[C---:B------:R-:W-:Y:S02]  /*15810*/  @P0 IMAD.X R197, R3.reuse, 0x1, R204, P2 ;  /* 0x0000000103c50824 */ /* 0x040fe400010e06cc */
[----:B------:R1:W-:Y:S05]  /*15820*/  @P0 LDGSTS.E.BYPASS.LTC128B.128 [R234+0x7080], [R2.64+0x80], !P3 ;  /* 0x0708008002ea0fae */ /* 0x0003ea000d901d46 */
[----:B------:R4:W-:Y:S01]  /*15830*/  @P0 LDGSTS.E.BYPASS.LTC128B.128 [R234+0x6080], [R196.64], !P4 ;  /* 0x06080000c4ea0fae */ /* 0x0009e2000e101d46 */
[----:B---3--:R-:W-:Y:S05]  /*15840*/  @P0 IADD3 R174, P1, R2, R206, RZ ;  /* 0x000000ce02ae0210 */ /* 0x008fea0007f3e0ff */
[----:B------:R-:W-:Y:S05]  /*15850*/  @P0 IMAD.X R175, R3, 0x1, R252, P1 ;  /* 0x0000000103af0824 */ /* 0x000fea00008e06fc */
[----:B------:R2:W-:Y:S01]  /*15860*/  @P0 LDGSTS.E.BYPASS.LTC128B.128 [R234+0x7880], [R174.64], !P3 ;  /* 0x07880000aeea0fae */ /* 0x0005e2000d901d46 */
[----:B------:R-:W-:Y:S04]  /*15870*/  ISETP.GE.AND P3, PT, R209, 0x1, PT ;  /* 0x00000001d100780c */ /* 0x000fe80003f66270 */
[----:B------:R-:W0:Y:S01]  /*15880*/  LDGDEPBAR ;  /* 0x00000000000079af */ /* 0x000e220000000000 */
[C---:B--2---:R-:W-:Y:S02]  /*15890*/  IADD3 R174, -R171.reuse, 0x1, R168 ;  /* 0x00000001abae7810 */ /* 0x044fe40007ffe1a8 */
[----:B------:R-:W-:Y:S02]  /*158a0*/  IADD3 R175, -R171, R168, RZ ;  /* 0x000000a8abaf7210 */ /* 0x000fe40007ffe1ff */
[----:B------:R-:W-:Y:S04]  /*158b0*/  IADD3 R174, -R208, R174, R5 ;  /* 0x000000aed0ae7210 */ /* 0x000fe80007ffe105 */
[C---:B------:R-:W-:Y:S02]  /*158c0*/  IADD3 R173, R174.reuse, c[0x0][0x328], RZ ;  /* 0x0000ca00aead7a10 */ /* 0x040fe40007ffe0ff */
[----:B------:R-:W-:Y:S03]  /*158d0*/  IADD3 R174, R174, UR4, RZ ;  /* 0x00000004aeae7c10 */ /* 0x000fe6000fffe0ff */
[--C-:B-1----:R-:W-:Y:S02]  /*158e0*/  IMAD.IADD R2, R173, 0x1, R4.reuse ;  /* 0x00000001ad027824 */ /* 0x102fe400078e0204 */
[----:B------:R-:W-:Y:S01]  /*158f0*/  IMAD.IADD R0, R174, 0x1, R4 ;  /* 0x00000001ae007824 */ /* 0x000fe200078e0204 */
[----:B------:R-:W-:-:S05]  /*15900*/  @!P3 BRA `(.L_x_3171) ;  /* 0x000001700000b947 */ /* 0x000fca0003800000 */
[----:B----4-:R-:W-:Y:S01]  /*15910*/  IADD3 R3, -R208, R5, R4 ;  /* 0x00000005d0037210 */ /* 0x010fe20007ffe104 */
        /* <DEDUP_REMOVED lines=12> */
.L_x_3173:
[----:B------:R-:W-:Y:S04]  /*159e0*/  MOV R4, c[0x0][0x32c] ;  /* 0x0000cb0000047a02 */ /* 0x000fe80000000f00 */
[----:B------:R-:W-:Y:S11]  /*159f0*/  ISETP.NE.AND P0, PT, R4, 0x1, PT ;  /* 0x000000010400780c */ /* 0x000ff60003f05270 */
[----:B------:R-:W-:Y:S02]  /*15a00*/  @!UPT UIADD3 URZ, URZ, URZ, URZ ;  /* 0x0000003f3f3ff290 */ /* 0x000fe4000fffe03f */
[----:B------:R-:W-:Y:S05]  /*15a10*/  @P0 IMAD.HI.U32 R4, R3, c[0x0][0x330], RZ ;  /* 0x0000cc0003040a27 */ /* 0x000fea00078e00ff */
[----:B------:R-:W-:Y:S02]  /*15a20*/  @P0 SHF.R.U32.HI R3, RZ, c[0x0][0x334], R4 ;  /* 0x0000cd00ff030a19 */ /* 0x000fe40000011604 */
.L_x_3174:
[----:B------:R-:W-:Y:S05]  /*15a30*/  BSYNC B0 ;  /* 0x0000000000007941 */ /* 0x000fea0003800000 */
.L_x_3172:
[----:B------:R-:W-:Y:S05]  /*15a40*/  IMAD R3, R3, c[0x0][0x32c], R175 ;  /* 0x0000cb0003037a24 */ /* 0x000fea00078e02af */
[----:B------:R-:W-:Y:S02]  /*15a50*/  IADD3 R4, R3, c[0x0][0x32c], RZ ;  /* 0x0000cb0003047a10 */ /* 0x000fe40007ffe0ff */
[----:B------:R-:W-:Y:S02]  /*15a60*/  IMNMX R0, R0, R3, !PT ;  /* 0x0000000300007217 */ /* 0x000fe40007800200 */
[----:B------:R-:W-:Y:S02]  /*15a70*/  IMNMX R2, R2, R4, PT ;  /* 0x0000000402027217 */ /* 0x000fe40003800200 */
.L_x_3171:
[----:B----4-:R-:W1:Y:S02]  /*15a80*/  SHFL.IDX PT, R171, R172, 0x1, 0x1c1f ;  /* 0x003c1f00acab7f89 */ /* 0x010e6400000e0000 */
        /* <DEDUP_REMOVED lines=16> */
.L_x_3177:
[----:B------:R-:W-:Y:S04]  /*15b90*/  MOV R176, c[0x0][0x32c] ;  /* 0x0000cb0000b07a02 */ /* 0x000fe80000000f00 */
[----:B------:R-:W-:Y:S11]  /*15ba0*/  ISETP.NE.AND P0, PT, R176, 0x1, PT ;  /* 0x00000001b000780c */ /* 0x000ff60003f05270 */
[----:B------:R-:W-:Y:S02]  /*15bb0*/  @!UPT UIADD3 URZ, URZ, URZ, URZ ;  /* 0x0000003f3f3ff290 */ /* 0x000fe4000fffe03f */
[----:B------:R-:W-:Y:S05]  /*15bc0*/  @P0 IMAD.HI.U32 R176, R171, c[0x0][0x330], RZ ;  /* 0x0000cc00abb00a27 */ /* 0x000fea00078e00ff */
[----:B------:R-:W-:Y:S02]  /*15bd0*/  @P0 SHF.R.U32.HI R171, RZ, c[0x0][0x334], R176 ;  /* 0x0000cd00ffab0a19 */ /* 0x000fe400000116b0 */
.L_x_3178:
[----:B------:R-:W-:Y:S05]  /*15be0*/  BSYNC B0 ;  /* 0x0000000000007941 */ /* 0x000fea0003800000 */
.L_x_3176:
[----:B------:R-:W-:Y:S05]  /*15bf0*/  IMAD R171, R171, c[0x0][0x32c], R175 ;  /* 0x0000cb00abab7a24 */ /* 0x000fea00078e02af */
[----:B------:R-:W-:Y:S02]  /*15c00*/  IADD3 R176, R171, c[0x0][0x32c], RZ ;  /* 0x0000cb00abb07a10 */ /* 0x000fe40007ffe0ff */
[----:B------:R-:W-:Y:S02]  /*15c10*/  IMNMX R3, R3, R171, !PT ;  /* 0x000000ab03037217 */ /* 0x000fe40007800200 */
[----:B------:R-:W-:Y:S02]  /*15c20*/  IMNMX R4, R4, R176, PT ;  /* 0x000000b004047217 */ /* 0x000fe40003800200 */
.L_x_3175:
[C---:B------:R-:W-:Y:S02]  /*15c30*/  ISETP.GE.AND P0, PT, R168.reuse, 0x2, PT ;  /* 0x00000002a800780c */ /* 0x040fe40003f06270 */
        /* <DEDUP_REMOVED lines=39> */
[----:B------:R-:W-:Y:S02]  /*15eb0*/  LOP3.LUT R236, R236, 0xffffffdf, RZ, 0xc0, !PT ;  /* 0xffffffdfecec7812 */ /* 0x000fe400078ec0ff */
        /* <DEDUP_REMOVED lines=11> */
[----:B------:R-:W-:Y:S04]  /*15f70*/  ISETP.GT.AND P0, PT, R0, RZ, !P1 ;  /* 0x000000ff0000720c */ /* 0x000fe80004f04270 */
[----:B------:R-:W-:Y:S04]  /*15f80*/  ISETP.LT.OR P0, PT, R2, 0x1, P0 ;  /* 0x000000010200780c */ /* 0x000fe80000701670 */
[----:B------:R-:W-:Y:S02]  /*15f90*/  FSEL R9, R8, -INF , !P0 ;  /* 0xff80000008097808 */ /* 0x000fe40004000000 */
[----:B------:R-:W-:Y:S01]  /*15fa0*/  ISETP.GE.AND P0, PT, R168, 0x2a, PT ;  /* 0x0000002aa800780c */ /* 0x000fe20003f06270 */
[----:B------:R-:W1:Y:S11]  /*15fb0*/  SHFL.IDX PT, R8, R172, 0x2, 0x1c1f ;  /* 0x005c1f00ac087f89 */ /* 0x000e7600000e0000 */
[----:B------:R-:W-:Y:S01]  /*15fc0*/  @!UPT UIADD3 URZ, URZ, URZ, URZ ;  /* 0x0000003f3f3ff290 */ /* 0x000fe2000fffe03f */
[----:B------:R-:W-:Y:S02]  /*15fd0*/  @P0 LOP3.LUT R236, R236, 0x20, RZ, 0xfc, !PT ;  /* 0x00000020ecec0812 */ /* 0x000fe400078efcff */
[----:B------:R-:W-:Y:S04]  /*15fe0*/  ISETP.GT.AND P0, PT, R0, 0x29, !P0 ;  /* 0x000000290000780c */ /* 0x000fe80004704270 */
[----:B------:R-:W-:Y:S04]  /*15ff0*/  ISETP.LT.OR P0, PT, R2, 0x2a, P0 ;  /* 0x0000002a0200780c */ /* 0x000fe80000701670 */
[----:B------:R-:W-:Y:S01]  /*16000*/  FSEL R53, R53, -INF , !P0 ;  /* 0xff80000035357808 */ /* 0x000fe20004000000 */
[--C-:B-1----:R-:W-:Y:S01]  /*16010*/  IMAD.IADD R2, R173, 0x1, R8.reuse ;  /* 0x00000001ad027824 */ /* 0x102fe200078e0208 */
[----:B------:R-:W-:Y:S01]  /*16020*/  ISETP.GE.AND P0, PT, R209, 0x1, PT ;  /* 0x00000001d100780c */ /* 0x000fe20003f06270 */
[----:B------:R-:W-:Y:S11]  /*16030*/  IMAD.IADD R0, R174, 0x1, R8 ;  /* 0x00000001ae007824 */ /* 0x000ff600078e0208 */
[----:B------:R-:W-:Y:S01]  /*16040*/  @!UPT UIADD3 URZ, URZ, URZ, URZ ;  /* 0x0000003f3f3ff290 */ /* 0x000fe2000fffe03f */
        /* <DEDUP_REMOVED lines=14> */
.L_x_3181:
[----:B------:R-:W-:Y:S04]  /*16130*/  MOV R20, c[0x0][0x32c] ;  /* 0x0000cb0000147a02 */ /* 0x000fe80000000f00 */
[----:B------:R-:W-:Y:S11]  /*16140*/  ISETP.NE.AND P0, PT, R20, 0x1, PT ;  /* 0x000000011400780c */ /* 0x000ff60003f05270 */
[----:B------:R-:W-:Y:S02]  /*16150*/  @!UPT UIADD3 URZ, URZ, URZ, URZ ;  /* 0x0000003f3f3ff290 */ /* 0x000fe4000fffe03f */
[----:B------:R-:W-:Y:S05]  /*16160*/  @P0 IMAD.HI.U32 R20, R8, c[0x0][0x330], RZ ;  /* 0x0000cc0008140a27 */ /* 0x000fea00078e00ff */
[----:B------:R-:W-:Y:S02]  /*16170*/  @P0 SHF.R.U32.HI R8, RZ, c[0x0][0x334], R20 ;  /* 0x0000cd00ff080a19 */ /* 0x000fe40000011614 */
.L_x_3182:
[----:B------:R-:W-:Y:S05]  /*16180*/  BSYNC B0 ;  /* 0x0000000000007941 */ /* 0x000fea0003800000 */
.L_x_3180:
[----:B------:R-:W-:Y:S05]  /*16190*/  IMAD R8, R8, c[0x0][0x32c], R175 ;  /* 0x0000cb0008087a24 */ /* 0x000fea00078e02af */
[----:B------:R-:W-:Y:S02]  /*161a0*/  IADD3 R20, R8, c[0x0][0x32c], RZ ;  /* 0x0000cb0008147a10 */ /* 0x000fe40007ffe0ff */
[----:B------:R-:W-:Y:S02]  /*161b0*/  IMNMX R0, R0, R8, !PT ;  /* 0x0000000800007217 */ /* 0x000fe40007800200 */
[----:B------:R-:W-:Y:S02]  /*161c0*/  IMNMX R2, R2, R20, PT ;  /* 0x0000001402027217 */ /* 0x000fe40003800200 */
.L_x_3179:
[----:B------:R-:W-:Y:S04]  /*161d0*/  LOP3.LUT P0, RZ, R236, 0x10, RZ, 0xc0, !PT ;  /* 0x00000010ecff7812 */ /* 0x000fe8000780c0ff */
[C---:B------:R-:W-:Y:S04]  /*161e0*/  ISETP.GT.AND P0, PT, R3.reuse, 0x8, !P0 ;  /* 0x000000080300780c */ /* 0x040fe80004704270 */
[----:B------:R-:W-:Y:S04]  /*161f0*/  ISETP.LT.OR P0, PT, R4, 0x9, P0 ;  /* 0x000000090400780c */ /* 0x000fe80000701670 */
[----:B------:R-:W-:Y:S02]  /*16200*/  FSEL R22, R22, -INF , !P0 ;  /* 0xff80000016167808 */ /* 0x000fe40004000000 */
[----:B------:R-:W-:Y:S04]  /*16210*/  LOP3.LUT P0, RZ, R236, 0x2, RZ, 0xc0, !PT ;  /* 0x00000002ecff7812 */ /* 0x000fe8000780c0ff */
[----:B------:R-:W-:Y:S04]  /*16220*/  ISETP.GT.AND P0, PT, R3, 0x9, !P0 ;  /* 0x000000090300780c */ /* 0x000fe80004704270 */
[----:B------:R-:W-:Y:S04]  /*16230*/  ISETP.LT.OR P0, PT, R4, 0xa, P0 ;  /* 0x0000000a0400780c */ /* 0x000fe80000701670 */
[----:B------:R-:W-:Y:S02]  /*16240*/  FSEL R23, R23, -INF , !P0 ;  /* 0xff80000017177808 */ /* 0x000fe40004000000 */
[----:B------:R-:W-:Y:S04]  /*16250*/  LOP3.LUT P0, RZ, R236, 0x1, RZ, 0xc0, !PT ;  /* 0x00000001ecff7812 */ /* 0x000fe8000780c0ff */
        /* <DEDUP_REMOVED lines=16> */
[----:B------:R-:W-:Y:S04]  /*16360*/  ISETP.LT.OR P0, PT, R4, 0x22, P0 ;  /* 0x000000220400780c */ /* 0x000fe80000701670 */
[----:B------:R-:W-:Y:S02]  /*16370*/  FSEL R206, R43, -INF , !P0 ;  /* 0xff8000002bce7808 */ /* 0x000fe40004000000 */
[----:B------:R-:W-:Y:S04]  /*16380*/  LOP3.LUT P0, RZ, R236, 0x4, RZ, 0xc0, !PT ;  /* 0x00000004ecff7812 */ /* 0x000fe8000780c0ff */
[----:B------:R-:W-:Y:S04]  /*16390*/  ISETP.GT.AND P0, PT, R3, 0x1, !P0 ;  /* 0x000000010300780c */ /* 0x000fe80004704270 */
[C---:B------:R-:W-:Y:S04]  /*163a0*/  ISETP.LT.OR P0, PT, R4.reuse, 0x2, P0 ;  /* 0x000000020400780c */ /* 0x040fe80000701670 */
[----:B------:R-:W-:Y:S02]  /*163b0*/  FSEL R20, R11, -INF , !P0 ;  /* 0xff8000000b147808 */ /* 0x000fe40004000000 */
[C---:B------:R-:W-:Y:S04]  /*163c0*/  ISETP.GT.AND P0, PT, R3.reuse, RZ, !P1 ;  /* 0x000000ff0300720c */ /* 0x040fe80004f04270 */
[----:B------:R-:W-:Y:S04]  /*163d0*/  ISETP.LT.OR P0, PT, R4, 0x1, P0 ;  /* 0x000000010400780c */ /* 0x000fe80000701670 */
[----:B------:R-:W-:Y:S02]  /*163e0*/  FSEL R10, R10, -INF , !P0 ;  /* 0xff8000000a0a7808 */ /* 0x000fe40004000000 */
[----:B------:R-:W-:Y:S04]  /*163f0*/  LOP3.LUT P0, RZ, R236, 0x8, RZ, 0xc0, !PT ;  /* 0x00000008ecff7812 */ /* 0x000fe8000780c0ff */
[C---:B------:R-:W-:Y:S04]  /*16400*/  ISETP.GT.AND P0, PT, R3.reuse, 0x28, !P0 ;  /* 0x000000280300780c */ /* 0x040fe80004704270 */
[----:B------:R-:W-:Y:S04]  /*16410*/  ISETP.LT.OR P0, PT, R4, 0x29, P0 ;  /* 0x000000290400780c */ /* 0x000fe80000701670 */
[----:B------:R-:W-:Y:S02]  /*16420*/  FSEL R205, R54, -INF , !P0 ;  /* 0xff80000036cd7808 */ /* 0x000fe40004000000 */
[----:B------:R-:W-:Y:S04]  /*16430*/  LOP3.LUT P0, RZ, R236, 0x20, RZ, 0xc0, !PT ;  /* 0x00000020ecff7812 */ /* 0x000fe8000780c0ff */
[----:B------:R-:W-:Y:S02]  /*16440*/  ISETP.GT.AND P0, PT, R3, 0x29, !P0 ;  /* 0x000000290300780c */ /* 0x000fe40004704270 */
[----:B------:R-:W1:Y:S02]  /*16450*/  SHFL.IDX PT, R3, R172, 0x3, 0x1c1f ;  /* 0x007c1f00ac037f89 */ /* 0x000e6400000e0000 */
[----:B------:R-:W-:Y:S04]  /*16460*/  ISETP.LT.OR P0, PT, R4, 0x2a, P0 ;  /* 0x0000002a0400780c */ /* 0x000fe80000701670 */
[----:B------:R-:W-:Y:S02]  /*16470*/  FSEL R204, R55, -INF , !P0 ;  /* 0xff80000037cc7808 */ /* 0x000fe40004000000 */
[----:B------:R-:W-:Y:S04]  /*16480*/  ISETP.GT.AND P0, PT, R0, RZ, !P1 ;  /* 0x000000ff0000720c */ /* 0x000fe80004f04270 */
        /* <DEDUP_REMOVED lines=59> */
.L_x_3185:
[----:B------:R-:W-:Y:S04]  /*16840*/  MOV R4, c[0x0][0x32c] ;  /* 0x0000cb0000047a02 */ /* 0x000fe80000000f00 */
[----:B------:R-:W-:Y:S11]  /*16850*/  ISETP.NE.AND P0, PT, R4, 0x1, PT ;  /* 0x000000010400780c */ /* 0x000ff60003f05270 */
[----:B------:R-:W-:Y:S02]  /*16860*/  @!UPT UIADD3 URZ, URZ, URZ, URZ ;  /* 0x0000003f3f3ff290 */ /* 0x000fe4000fffe03f */
[----:B------:R-:W-:Y:S05]  /*16870*/  @P0 IMAD.HI.U32 R4, R3, c[0x0][0x330], RZ ;  /* 0x0000cc0003040a27 */ /* 0x000fea00078e00ff */
[----:B------:R-:W-:Y:S02]  /*16880*/  @P0 SHF.R.U32.HI R3, RZ, c[0x0][0x334], R4 ;  /* 0x0000cd00ff030a19 */ /* 0x000fe40000011604 */
.L_x_3186:
[----:B------:R-:W-:Y:S05]  /*16890*/  BSYNC B0 ;  /* 0x0000000000007941 */ /* 0x000fea0003800000 */
.L_x_3184:
[----:B------:R-:W-:Y:S05]  /*168a0*/  IMAD R175, R3, c[0x0][0x32c], R175 ;  /* 0x0000cb0003af7a24 */ /* 0x000fea00078e02af */
[----:B------:R-:W-:Y:S02]  /*168b0*/  IADD3 R3, R175, c[0x0][0x32c], RZ ;  /* 0x0000cb00af037a10 */ /* 0x000fe40007ffe0ff */
[----:B------:R-:W-:Y:S02]  /*168c0*/  IMNMX R0, R0, R175, !PT ;  /* 0x000000af00007217 */ /* 0x000fe40007800200 */
[----:B------:R-:W-:Y:S02]  /*168d0*/  IMNMX R2, R2, R3, PT ;  /* 0x0000000302027217 */ /* 0x000fe40003800200 */
.L_x_3183:
        /* <DEDUP_REMOVED lines=36> */
[----:B------:R-:W-:Y:S02]  /*16b20*/  LOP3.LUT P1, RZ, R236, 0x1, RZ, 0xc0, !PT ;  /* 0x00000001ecff7812 */ /* 0x000fe4000782c0ff */
[----:B------:R-:W-:Y:S02]  /*16b30*/  FMNMX.FTZ R3, R206, R3, !PT ;  /* 0x00000003ce037209 */ /* 0x000fe40007810000 */
[----:B------:R-:W-:Y:S02]  /*16b40*/  FSEL R19, R19, -INF , !P0 ;  /* 0xff80000013137808 */ /* 0x000fe40004000000 */
[----:B------:R-:W-:Y:S02]  /*16b50*/  ISETP.GT.AND P0, PT, R0, 0x10, !P1 ;  /* 0x000000100000780c */ /* 0x000fe40004f04270 */
[----:B------:R-:W-:Y:S02]  /*16b60*/  FMNMX.FTZ R3, R205, R3, !PT ;  /* 0x00000003cd037209 */ /* 0x000fe40007810000 */
[----:B------:R-:W-:Y:S02]  /*16b70*/  FMNMX.FTZ R4, R11, R169, !PT ;  /* 0x000000a90b047209 */ /* 0x000fe40007810000 */
[----:B------:R-:W-:Y:S02]  /*16b80*/  ISETP.LT.OR P0, PT, R2, 0x11, P0 ;  /* 0x000000110200780c */ /* 0x000fe40000701670 */
[----:B-1----:R-:W-:Y:S02]  /*16b90*/  FMNMX.FTZ R172, R172, R8, !PT ;  /* 0x00000008acac7209 */ /* 0x002fe40007810000 */
[----:B------:R-:W-:Y:S02]  /*16ba0*/  FMNMX.FTZ R3, R204, R3, !PT ;  /* 0x00000003cc037209 */ /* 0x000fe40007810000 */
[----:B------:R-:W-:Y:S01]  /*16bb0*/  FMNMX.FTZ R4, R21, R4, !PT ;  /* 0x0000000415047209 */ /* 0x000fe20007810000 */
[----:B------:R-:W1:Y:S01]  /*16bc0*/  SHFL.BFLY PT, R8, R172, 0x1, 0x1f ;  /* 0x0c201f00ac087f89 */ /* 0x000e6200000e0000 */
[----:B------:R-:W-:Y:S02]  /*16bd0*/  FSEL R42, R30, -INF , !P0 ;  /* 0xff8000001e2a7808 */ /* 0x000fe40004000000 */
[----:B------:R-:W-:Y:S02]  /*16be0*/  ISETP.GT.AND P0, PT, R0, 0x11, !P6 ;  /* 0x000000110000780c */ /* 0x000fe40007704270 */
[----:B------:R-:W-:Y:S02]  /*16bf0*/  FMNMX.FTZ R4, R16, R4, !PT ;  /* 0x0000000410047209 */ /* 0x000fe40007810000 */
[----:B------:R-:W-:Y:S01]  /*16c00*/  ISETP.LT.OR P0, PT, R2, 0x12, P0 ;  /* 0x000000120200780c */ /* 0x000fe20000701670 */
[----:B------:R-:W2:Y:S01]  /*16c10*/  SHFL.BFLY PT, R174, R3, 0x2, 0x1f ;  /* 0x0c401f0003ae7f89 */ /* 0x000ea200000e0000 */
        /* <DEDUP_REMOVED lines=12> */
[----:B------:R-:W-:Y:S01]  /*16ce0*/  ISETP.GT.AND P0, PT, R0, 0x20, !P3 ;  /* 0x000000200000780c */ /* 0x000fe20005f04270 */
[----:B------:R-:W-:Y:S01]  /*16cf0*/  LDSM.16.MT88.4 R32, [R217+0x2080] ;  /* 0x00208000d920783b */ /* 0x000fe20000004200 */
[----:B-1----:R-:W-:Y:S02]  /*16d00*/  FMNMX.FTZ R172, R172, R8, !PT ;  /* 0x00000008acac7209 */ /* 0x002fe40007810000 */
[----:B------:R-:W-:Y:S02]  /*16d10*/  ISETP.LT.OR P0, PT, R2, 0x21, P0 ;  /* 0x000000210200780c */ /* 0x000fe40000701670 */
[----:B--2---:R-:W-:Y:S01]  /*16d20*/  FMNMX.FTZ R174, R3, R174, !PT ;  /* 0x000000ae03ae7209 */ /* 0x004fe20007810000 */
[----:B------:R-:W-:Y:S01]  /*16d30*/  FMUL.FTZ R12, R172, c[0x0][0x2d0] ;  /* 0x0000b400ac0c7a20 */ /* 0x000fe20000410000 */
[----:B------:R-:W-:Y:S02]  /*16d40*/  FMNMX.FTZ R3, R200, R4, !PT ;  /* 0x00000004c8037209 */ /* 0x000fe40007810000 */
[----:B------:R-:W-:Y:S01]  /*16d50*/  FSEL R208, R46, -INF , !P0 ;  /* 0xff8000002ed07808 */ /* 0x000fe20004000000 */
[----:B------:R-:W1:Y:S01]  /*16d60*/  SHFL.BFLY PT, R13, R174, 0x1, 0x1f ;  /* 0x0c201f00ae0d7f89 */ /* 0x000e6200000e0000 */
[----:B------:R-:W-:Y:S02]  /*16d70*/  ISETP.GT.AND P0, PT, R0, 0x21, !P2 ;  /* 0x000000210000780c */ /* 0x000fe40005704270 */
[----:B------:R-:W-:Y:S02]  /*16d80*/  FSETP.NEU.FTZ.AND P2, PT, R172, -INF , PT ;  /* 0xff800000ac00780b */ /* 0x000fe40003f5d000 */
[----:B------:R-:W-:Y:S02]  /*16d90*/  FMNMX.FTZ R3, R203, R3, !PT ;  /* 0x00000003cb037209 */ /* 0x000fe40007810000 */
[----:B------:R-:W-:Y:S02]  /*16da0*/  FSEL R12, R12, RZ, P2 ;  /* 0x000000ff0c0c7208 */ /* 0x000fe40001000000 */
[----:B------:R-:W-:Y:S02]  /*16db0*/  FMNMX.FTZ R3, R202, R3, !PT ;  /* 0x00000003ca037209 */ /* 0x000fe40007810000 */
[----:B------:R-:W-:Y:S01]  /*16dc0*/  ISETP.LT.OR P0, PT, R2, 0x22, P0 ;  /* 0x000000220200780c */ /* 0x000fe20000701670 */
[--C-:B------:R-:W-:Y:S01]  /*16dd0*/  FFMA.FTZ R4, R9, c[0x0][0x2d0], -R12.reuse ;  /* 0x0000b40009047a23 */ /* 0x100fe2000001080c */
[----:B------:R-:W-:Y:S01]  /*16de0*/  FMNMX.FTZ R3, R201, R3, !PT ;  /* 0x00000003c9037209 */ /* 0x000fe20007810000 */
[--C-:B------:R-:W-:Y:S01]  /*16df0*/  FFMA.FTZ R8, R171, c[0x0][0x2d0], -R12.reuse ;  /* 0x0000b400ab087a23 */ /* 0x100fe2000001080c */
[----:B------:R-:W-:Y:S01]  /*16e00*/  LOP3.LUT P1, RZ, R236, 0x8, RZ, 0xc0, !PT ;  /* 0x00000008ecff7812 */ /* 0x000fe2000782c0ff */
[----:B------:R2:W-:Y:S01]  /*16e10*/  MUFU.EX2 R243, R4 ;  /* 0x0000000400f37308 */ /* 0x0005e20000000800 */
[----:B------:R-:W-:Y:S01]  /*16e20*/  FSEL R175, R47, -INF , !P0 ;  /* 0xff8000002faf7808 */ /* 0x000fe20004000000 */
[----:B------:R-:W3:Y:S01]  /*16e30*/  SHFL.BFLY PT, R9, R3, 0x2, 0x1f ;  /* 0x0c401f0003097f89 */ /* 0x000ee200000e0000 */
[----:B------:R-:W-:Y:S01]  /*16e40*/  ISETP.GT.AND P0, PT, R0, 0x28, !P1 ;  /* 0x000000280000780c */ /* 0x000fe20004f04270 */
[--C-:B------:R-:W-:Y:S01]  /*16e50*/  FFMA.FTZ R179, R179, c[0x0][0x2d0], -R12.reuse ;  /* 0x0000b400b3b37a23 */ /* 0x100fe2000001080c */
[----:B------:R-:W-:Y:S01]  /*16e60*/  LOP3.LUT P6, RZ, R236, 0x20, RZ, 0xc0, !PT ;  /* 0x00000020ecff7812 */ /* 0x000fe200078cc0ff */
[--C-:B------:R-:W-:Y:S01]  /*16e70*/  FFMA.FTZ R178, R178, c[0x0][0x2d0], -R12.reuse ;  /* 0x0000b400b2b27a23 */ /* 0x100fe2000001080c */
[----:B------:R-:W-:Y:S01]  /*16e80*/  ISETP.LT.OR P0, PT, R2, 0x29, P0 ;  /* 0x000000290200780c */ /* 0x000fe20000701670 */
[--C-:B------:R-:W-:Y:S01]  /*16e90*/  FFMA.FTZ R45, R36, c[0x0][0x2d0], -R12.reuse ;  /* 0x0000b400242d7a23 */ /* 0x100fe2000001080c */
[----:B-1----:R-:W-:Y:S01]  /*16ea0*/  FMNMX.FTZ R174, R174, R13, !PT ;  /* 0x0000000daeae7209 */ /* 0x002fe20007810000 */
[----:B------:R1:W4:Y:S01]  /*16eb0*/  MUFU.EX2 R248, R8 ;  /* 0x0000000800f87308 */ /* 0x0003220000000800 */
[----:B------:R-:W-:Y:S01]  /*16ec0*/  FSEL R171, R50, -INF , !P0 ;  /* 0xff80000032ab7808 */ /* 0x000fe20004000000 */
[--C-:B------:R-:W-:Y:S01]  /*16ed0*/  FFMA.FTZ R46, R37, c[0x0][0x2d0], -R12.reuse ;  /* 0x0000b400252e7a23 */ /* 0x100fe2000001080c */
[C---:B------:R-:W-:Y:S01]  /*16ee0*/  FSETP.NEU.FTZ.AND P1, PT, R174.reuse, -INF , PT ;  /* 0xff800000ae00780b */ /* 0x040fe20003f3d000 */
[----:B------:R-:W-:Y:S01]  /*16ef0*/  FMUL.FTZ R25, R174, c[0x0][0x2d0] ;  /* 0x0000b400ae197a20 */ /* 0x000fe20000410000 */
[----:B------:R-:W-:Y:S01]  /*16f00*/  ISETP.GT.AND P0, PT, R0, 0x29, !P6 ;  /* 0x000000290000780c */ /* 0x000fe20007704270 */
[--C-:B------:R-:W-:Y:S03]  /*16f10*/  FFMA.FTZ R53, R53, c[0x0][0x2d0], -R12.reuse ;  /* 0x0000b40035357a23 */ /* 0x100fe6000001080c */
[----:B------:R-:W-:Y:S01]  /*16f20*/  FSEL R25, R25, RZ, P1 ;  /* 0x000000ff19197208 */ /* 0x000fe20000800000 */
[----:B------:R-:W-:Y:S01]  /*16f30*/  MUFU.EX2 R215, R179 ;  /* 0x000000b300d77308 */ /* 0x000fe20000000800 */
[----:B------:R-:W-:Y:S02]  /*16f40*/  ISETP.LT.OR P0, PT, R2, 0x2a, P0 ;  /* 0x0000002a0200780c */ /* 0x000fe40000701670 */
[----:B--2---:R-:W-:Y:S01]  /*16f50*/  FMNMX.FTZ R4, R14, R170, !PT ;  /* 0x000000aa0e047209 */ /* 0x004fe20007810000 */
[--C-:B------:R-:W-:Y:S01]  /*16f60*/  FFMA.FTZ R2, R20, c[0x0][0x2d0], -R25.reuse ;  /* 0x0000b40014027a23 */ /* 0x100fe20000010819 */
[----:B---3--:R-:W-:Y:S01]  /*16f70*/  FMNMX.FTZ R3, R3, R9, !PT ;  /* 0x0000000903037209 */ /* 0x008fe20007810000 */
[--C-:B------:R-:W-:Y:S01]  /*16f80*/  FFMA.FTZ R10, R10, c[0x0][0x2d0], -R25.reuse ;  /* 0x0000b4000a0a7a23 */ /* 0x100fe20000010819 */
[----:B------:R-:W-:Y:S01]  /*16f90*/  FMNMX.FTZ R4, R15, R4, !PT ;  /* 0x000000040f047209 */ /* 0x000fe20007810000 */
[--C-:B------:R-:W-:Y:S02]  /*16fa0*/  FFMA.FTZ R27, R168, c[0x0][0x2d0], -R25.reuse ;  /* 0x0000b400a81b7a23 */ /* 0x100fe40000010819 */
[----:B------:R2:W-:Y:S01]  /*16fb0*/  MUFU.EX2 R242, R2 ;  /* 0x0000000200f27308 */ /* 0x0005e20000000800 */
[----:B------:R-:W3:Y:S01]  /*16fc0*/  SHFL.BFLY PT, R173, R3, 0x1, 0x1f ;  /* 0x0c201f0003ad7f89 */ /* 0x000ee200000e0000 */
[----:B------:R-:W-:Y:S02]  /*16fd0*/  FSEL R24, R51, -INF , !P0 ;  /* 0xff80000033187808 */ /* 0x000fe40004000000 */
[----:B-1----:R-:W-:Y:S01]  /*16fe0*/  FMNMX.FTZ R8, R18, R4, !PT ;  /* 0x0000000412087209 */ /* 0x002fe20007810000 */
[--C-:B------:R-:W-:Y:S01]  /*16ff0*/  FFMA.FTZ R4, R176, c[0x0][0x2d0], -R12.reuse ;  /* 0x0000b400b0047a23 */ /* 0x100fe2000001080c */
[----:B----4-:R-:W-:Y:S01]  /*17000*/  F2FP.BF16.PACK_AB R28, R248, R243 ;  /* 0x000000f3f81c723e */ /* 0x010fe200000010ff */
[--C-:B------:R-:W-:Y:S01]  /*17010*/  FFMA.FTZ R176, R40, c[0x0][0x2d0], -R12.reuse ;  /* 0x0000b40028b07a23 */ /* 0x100fe2000001080c */
[----:B------:R-:W-:Y:S02]  /*17020*/  FMNMX.FTZ R8, R19, R8, !PT ;  /* 0x0000000813087209 */ /* 0x000fe40007810000 */
[----:B------:R1:W-:Y:S02]  /*17030*/  MUFU.EX2 R247, R4 ;  /* 0x0000000400f77308 */ /* 0x0003e40000000800 */
[----:B------:R-:W-:Y:S04]  /*17040*/  FMNMX.FTZ R8, R42, R8, !PT ;  /* 0x000000082a087209 */ /* 0x000fe80007810000 */
[----:B------:R-:W-:Y:S04]  /*17050*/  FMNMX.FTZ R8, R44, R8, !PT ;  /* 0x000000082c087209 */ /* 0x000fe80007810000 */
[----:B------:R-:W4:Y:S01]  /*17060*/  MUFU.EX2 R244, R10 ;  /* 0x0000000a00f47308 */ /* 0x000f220000000800 */
[--C-:B--2---:R-:W-:Y:S01]  /*17070*/  FFMA.FTZ R2, R22, c[0x0][0x2d0], -R25.reuse ;  /* 0x0000b40016027a23 */ /* 0x104fe20000010819 */
[----:B---3--:R-:W-:Y:S01]  /*17080*/  FMNMX.FTZ R173, R3, R173, !PT ;  /* 0x000000ad03ad7209 */ /* 0x008fe20007810000 */
[--C-:B------:R-:W-:Y:S03]  /*17090*/  FFMA.FTZ R3, R23, c[0x0][0x2d0], -R25.reuse ;  /* 0x0000b40017037a23 */ /* 0x100fe60000010819 */
[C---:B------:R-:W-:Y:S04]  /*170a0*/  FSETP.NEU.FTZ.AND P0, PT, R173.reuse, -INF , PT ;  /* 0xff800000ad00780b */ /* 0x040fe80003f1d000 */
[----:B------:R2:W-:Y:S01]  /*170b0*/  MUFU.EX2 R251, R3 ;  /* 0x0000000300fb7308 */ /* 0x0005e20000000800 */
[----:B------:R-:W-:Y:S02]  /*170c0*/  FMUL.FTZ R26, R173, c[0x0][0x2d0] ;  /* 0x0000b400ad1a7a20 */ /* 0x000fe40000410000 */
[----:B-1----:R-:W-:Y:S03]  /*170d0*/  FFMA.FTZ R4, R177, c[0x0][0x2d0], -R12 ;  /* 0x0000b400b1047a23 */ /* 0x002fe6000001080c */
[----:B------:R-:W-:Y:S04]  /*170e0*/  FSEL R26, R26, RZ, P0 ;  /* 0x000000ff1a1a7208 */ /* 0x000fe80000000000 */
[----:B------:R1:W3:Y:S01]  /*170f0*/  MUFU.EX2 R250, R4 ;  /* 0x0000000400fa7308 */ /* 0x0002e20000000800 */
[--C-:B------:R-:W-:Y:S01]  /*17100*/  FFMA.FTZ R40, R203, c[0x0][0x2d0], -R26.reuse ;  /* 0x0000b400cb287a23 */ /* 0x100fe2000001081a */
[----:B----4-:R-:W-:Y:S08]  /*17110*/  F2FP.BF16.PACK_AB R29, R242, R244 ;  /* 0x000000f4f21d723e */ /* 0x010ff000000010ff */
[----:B------:R-:W4:Y:S01]  /*17120*/  MUFU.EX2 R240, R2 ;  /* 0x0000000200f07308 */ /* 0x000f220000000800 */
[--C-:B--2---:R-:W-:Y:S09]  /*17130*/  FFMA.FTZ R3, R11, c[0x0][0x2d0], -R26.reuse ;  /* 0x0000b4000b037a23 */ /* 0x104ff2000001081a */
[----:B------:R2:W-:Y:S01]  /*17140*/  MUFU.EX2 R238, R3 ;  /* 0x0000000300ee7308 */ /* 0x0005e20000000800 */
[----:B-1----:R-:W-:Y:S02]  /*17150*/  FMNMX.FTZ R4, R48, R8, !PT ;  /* 0x0000000830047209 */ /* 0x002fe40007810000 */
[----:B---3--:R-:W-:Y:S02]  /*17160*/  F2FP.BF16.PACK_AB R30, R250, R247 ;  /* 0x000000f7fa1e723e */ /* 0x008fe400000010ff */
[----:B------:R-:W-:Y:S05]  /*17170*/  FMNMX.FTZ R4, R49, R4, !PT ;  /* 0x0000000431047209 */ /* 0x000fea0007810000 */
[----:B------:R1:W-:Y:S01]  /*17180*/  MUFU.EX2 R214, R27 ;  /* 0x0000001b00d67308 */ /* 0x0003e20000000800 */
[----:B------:R-:W-:Y:S01]  /*17190*/  FMNMX.FTZ R0, R208, R4, !PT ;  /* 0x00000004d0007209 */ /* 0x000fe20007810000 */
[--C-:B------:R-:W-:Y:S01]  /*171a0*/  FFMA.FTZ R4, R16, c[0x0][0x2d0], -R26.reuse ;  /* 0x0000b40010047a23 */ /* 0x100fe2000001081a */
[----:B----4-:R-:W-:Y:S02]  /*171b0*/  F2FP.BF16.PACK_AB R31, R251, R240 ;  /* 0x000000f0fb1f723e */ /* 0x010fe400000010ff */
[----:B------:R-:W-:Y:S04]  /*171c0*/  FMNMX.FTZ R0, R175, R0, !PT ;  /* 0x00000000af007209 */ /* 0x000fe80007810000 */
[----:B------:R-:W-:Y:S01]  /*171d0*/  FMNMX.FTZ R0, R171, R0, !PT ;  /* 0x00000000ab007209 */ /* 0x000fe20007810000 */
[----:B------:R-:W-:Y:S03]  /*171e0*/  MUFU.EX2 R241, R4 ;  /* 0x0000000400f17308 */ /* 0x000fe60000000800 */
[----:B------:R-:W-:Y:S01]  /*171f0*/  FMNMX.FTZ R0, R24, R0, !PT ;  /* 0x0000000018007209 */ /* 0x000fe20007810000 */
[--C-:B--2---:R-:W-:Y:S04]  /*17200*/  FFMA.FTZ R3, R21, c[0x0][0x2d0], -R26.reuse ;  /* 0x0000b40015037a23 */ /* 0x104fe8000001081a */
[----:B------:R-:W2:Y:S02]  /*17210*/  SHFL.BFLY PT, R2, R0, 0x2, 0x1f ;  /* 0x0c401f0000027f89 */ /* 0x000ea400000e0000 */
[----:B------:R2:W3:Y:S01]  /*17220*/  MUFU.EX2 R239, R3 ;  /* 0x0000000300ef7308 */ /* 0x0004e20000000800 */
[--C-:B-1----:R-:W-:Y:S09]  /*17230*/  FFMA.FTZ R27, R196, c[0x0][0x2d0], -R25.reuse ;  /* 0x0000b400c41b7a23 */ /* 0x102ff20000010819 */
[----:B------:R1:W-:Y:S10]  /*17240*/  MUFU.EX2 R213, R27 ;  /* 0x0000001b00d57308 */ /* 0x0003f40000000800 */
[----:B------:R-:W-:Y:S01]  /*17250*/  MUFU.EX2 R211, R46 ;  /* 0x0000002e00d37308 */ /* 0x000fe20000000800 */
[----:B--2---:R-:W-:Y:S01]  /*17260*/  FMNMX.FTZ R3, R0, R2, !PT ;  /* 0x0000000200037209 */ /* 0x004fe20007810000 */
[----:B------:R-:W-:Y:S01]  /*17270*/  FFMA.FTZ R2, R17, c[0x0][0x2d0], -R26 ;  /* 0x0000b40011027a23 */ /* 0x000fe2000001081a */
[----:B------:R-:W-:Y:S02]  /*17280*/  FSEL R0, R172, RZ, P2 ;  /* 0x000000ffac007208 */ /* 0x000fe40001000000 */
[----:B---3--:R-:W-:Y:S01]  /*17290*/  F2FP.BF16.PACK_AB R36, R239, R238 ;  /* 0x000000eeef24723e */ /* 0x008fe200000010ff */
[----:B------:R-:W2:Y:S04]  /*172a0*/  SHFL.BFLY PT, R4, R3, 0x1, 0x1f ;  /* 0x0c201f0003047f89 */ /* 0x000ea800000e0000 */
[----:B------:R3:W4:Y:S01]  /*172b0*/  MUFU.EX2 R249, R2 ;  /* 0x0000000200f97308 */ /* 0x0007220000000800 */
[----:B------:R-:W-:Y:S02]  /*172c0*/  FADD.FTZ R0, -R0, R6 ;  /* 0x0000000600007221 */ /* 0x000fe40000010100 */
[----:B-1----:R-:W-:Y:S02]  /*172d0*/  FFMA.FTZ R27, R199, c[0x0][0x2d0], -R25 ;  /* 0x0000b400c71b7a23 */ /* 0x002fe40000010819 */
[----:B------:R-:W-:Y:S05]  /*172e0*/  FMUL.FTZ R0, R0, c[0x0][0x2d0] ;  /* 0x0000b40000007a20 */ /* 0x000fea0000410000 */
[----:B------:R1:W5:Y:S10]  /*172f0*/  MUFU.EX2 R6, R0 ;  /* 0x0000000000067308 */ /* 0x0003740000000800 */
[----:B------:R-:W-:Y:S01]  /*17300*/  MUFU.EX2 R209, R27 ;  /* 0x0000001b00d17308 */ /* 0x000fe20000000800 */
[----:B--2---:R-:W-:Y:S02]  /*17310*/  FMNMX.FTZ R3, R3, R4, !PT ;  /* 0x0000000403037209 */ /* 0x004fe40007810000 */
[----:B---3--:R-:W-:Y:S02]  /*17320*/  FSEL R2, R174, RZ, P1 ;  /* 0x000000ffae027208 */ /* 0x008fe40000800000 */
[----:B----4-:R-:W-:Y:S01]  /*17330*/  F2FP.BF16.PACK_AB R38, R249, R241 ;  /* 0x000000f1f926723e */ /* 0x010fe200000010ff */
[----:B------:R-:W-:Y:S02]  /*17340*/  FMUL.FTZ R4, R3, c[0x0][0x2d0] ;  /* 0x0000b40003047a20 */ /* 0x000fe40000410000 */
[----:B------:R-:W-:Y:S02]  /*17350*/  FADD.FTZ R2, -R2, R7 ;  /* 0x0000000702027221 */ /* 0x000fe40000010100 */
[----:B------:R-:W-:Y:S01]  /*17360*/  MUFU.EX2 R237, R178 ;  /* 0x000000b200ed7308 */ /* 0x000fe20000000800 */
[----:B-1----:R-:W-:Y:S01]  /*17370*/  FSEL R0, R173, RZ, P0 ;  /* 0x000000ffad007208 */ /* 0x002fe20000000000 */
[----:B------:R-:W-:Y:S01]  /*17380*/  FMUL.FTZ R2, R2, c[0x0][0x2d0] ;  /* 0x0000b40002027a20 */ /* 0x000fe20000410000 */
[----:B------:R-:W-:Y:S01]  /*17390*/  FSETP.NEU.FTZ.AND P0, PT, R3, -INF , PT ;  /* 0xff8000000300780b */ /* 0x000fe20003f1d000 */
[----:B-----5:R-:W-:Y:S02]  /*173a0*/  FMUL.FTZ R9, R6, R181 ;  /* 0x000000b506097220 */ /* 0x020fe40000410000 */
[----:B------:R-:W-:Y:S01]  /*173b0*/  FADD.FTZ R0, -R0, R169 ;  /* 0x000000a900007221 */ /* 0x000fe20000010100 */
[----:B------:R-:W-:Y:S03]  /*173c0*/  FSEL R4, R4, RZ, P0 ;  /* 0x000000ff04047208 */ /* 0x000fe60000000000 */
[----:B------:R-:W1:Y:S01]  /*173d0*/  MUFU.EX2 R7, R2 ;  /* 0x0000000200077308 */ /* 0x000e620000000800 */
[----:B------:R-:W-:Y:S01]  /*173e0*/  FFMA.FTZ R169, R52, c[0x0][0x2d0], -R12 ;  /* 0x0000b40034a97a23 */ /* 0x000fe2000001080c */
[----:B------:R-:W2:Y:S01]  /*173f0*/  LDL.LU R181, [R1+0x98] ;  /* 0x0000980001b57983 */ /* 0x000ea20000300800 */
[----:B------:R-:W-:Y:S02]  /*17400*/  FMUL.FTZ R0, R0, c[0x0][0x2d0] ;  /* 0x0000b40000007a20 */ /* 0x000fe40000410000 */
[--C-:B------:R-:W-:Y:S02]  /*17410*/  FFMA.FTZ R8, R18, c[0x0][0x2d0], -R4.reuse ;  /* 0x0000b40012087a23 */ /* 0x100fe40000010804 */
[C---:B------:R-:W-:Y:S02]  /*17420*/  FMUL.FTZ R20, R6.reuse, R192 ;  /* 0x000000c006147220 */ /* 0x040fe40000410000 */
[C---:B------:R-:W-:Y:S01]  /*17430*/  FMUL.FTZ R21, R6.reuse, R193 ;  /* 0x000000c106157220 */ /* 0x040fe20000410000 */
[----:B------:R3:W4:Y:S01]  /*17440*/  MUFU.EX2 R2, R0 ;  /* 0x0000000000027308 */ /* 0x0007220000000800 */
        /* <DEDUP_REMOVED lines=9> */
[C---:B------:R-:W-:Y:S01]  /*174e0*/  FMUL.FTZ R11, R7.reuse, R183 ;  /* 0x000000b7070b7220 */ /* 0x040fe20000410000 */
[----:B------:R-:W2:Y:S01]  /*174f0*/  LDL.LU R182, [R1+0x94] ;  /* 0x0000940001b67983 */ /* 0x000ea20000300800 */
[C---:B------:R-:W-:Y:S01]  /*17500*/  FMUL.FTZ R22, R7.reuse, R194 ;  /* 0x000000c207167220 */ /* 0x040fe20000410000 */
[----:B------:R-:W-:Y:S01]  /*17510*/  MUFU.EX2 R178, R53 ;  /* 0x0000003500b27308 */ /* 0x000fe20000000800 */
[C---:B------:R-:W-:Y:S01]  /*17520*/  FMUL.FTZ R23, R7.reuse, R195 ;  /* 0x000000c307177220 */ /* 0x040fe20000410000 */
[----:B------:R-:W2:Y:S01]  /*17530*/  LDL.LU R183, [R1+0x90] ;  /* 0x0000900001b77983 */ /* 0x000ea20000300800 */
[C---:B------:R-:W-:Y:S02]  /*17540*/  FMUL.FTZ R138, R7.reuse, R138 ;  /* 0x0000008a078a7220 */ /* 0x040fe40000410000 */
[--C-:B---3--:R-:W-:Y:S01]  /*17550*/  FFMA.FTZ R0, R14, c[0x0][0x2d0], -R4.reuse ;  /* 0x0000b4000e007a23 */ /* 0x108fe20000010804 */
[----:B------:R-:W-:Y:S01]  /*17560*/  LDSM.16.MT88.4 R192, [R217+0x3080] ;  /* 0x00308000d9c0783b */ /* 0x000fe20000004200 */
[C---:B----4-:R-:W-:Y:S02]  /*17570*/  FMUL.FTZ R13, R2.reuse, R185 ;  /* 0x000000b9020d7220 */ /* 0x050fe40000410000 */
[C---:B------:R-:W-:Y:S01]  /*17580*/  FMUL.FTZ R16, R2.reuse, R188 ;  /* 0x000000bc02107220 */ /* 0x040fe20000410000 */
[----:B------:R1:W-:Y:S01]  /*17590*/  MUFU.EX2 R50, R0 ;  /* 0x0000000000327308 */ /* 0x0003e20000000800 */
[C---:B------:R-:W-:Y:S02]  /*175a0*/  FMUL.FTZ R17, R2.reuse, R189 ;  /* 0x000000bd02117220 */ /* 0x040fe40000410000 */
[----:B------:R-:W-:Y:S02]  /*175b0*/  FMUL.FTZ R139, R7, R139 ;  /* 0x0000008b078b7220 */ /* 0x000fe40000410000 */
[--C-:B-----5:R-:W-:Y:S02]  /*175c0*/  FFMA.FTZ R8, R19, c[0x0][0x2d0], -R4.reuse ;  /* 0x0000b40013087a23 */ /* 0x120fe40000010804 */
        /* <DEDUP_REMOVED lines=10> */
[C---:B------:R-:W-:Y:S02]  /*17670*/  FMUL.FTZ R156, R2.reuse, R156 ;  /* 0x0000009c029c7220 */ /* 0x040fe40000410000 */
[----:B-1----:R-:W-:Y:S02]  /*17680*/  FFMA.FTZ R0, R15, c[0x0][0x2d0], -R4 ;  /* 0x0000b4000f007a23 */ /* 0x002fe40000010804 */
[C---:B------:R-:W-:Y:S02]  /*17690*/  FMUL.FTZ R157, R2.reuse, R157 ;  /* 0x0000009d029d7220 */ /* 0x040fe40000410000 */
[C---:B------:R-:W-:Y:S01]  /*176a0*/  FMUL.FTZ R160, R2.reuse, R160 ;  /* 0x000000a002a07220 */ /* 0x040fe20000410000 */
[----:B------:R1:W4:Y:S01]  /*176b0*/  MUFU.EX2 R245, R0 ;  /* 0x0000000000f57308 */ /* 0x0003220000000800 */
[----:B------:R-:W-:Y:S02]  /*176c0*/  FMUL.FTZ R161, R2, R161 ;  /* 0x000000a102a17220 */ /* 0x000fe40000410000 */
[C---:B------:R-:W-:Y:S01]  /*176d0*/  FMUL.FTZ R165, R6.reuse, R165 ;  /* 0x000000a506a57220 */ /* 0x040fe20000410000 */
[----:B---3--:R-:W-:Y:S01]  /*176e0*/  F2FP.BF16.PACK_AB R39, R51, R246 ;  /* 0x000000f63327723e */ /* 0x008fe200000010ff */
[C---:B------:R-:W-:Y:S01]  /*176f0*/  FMUL.FTZ R8, R6.reuse, R180 ;  /* 0x000000b406087220 */ /* 0x040fe20000410000 */
[----:B------:R-:W-:Y:S01]  /*17700*/  MOV R180, R212 ;  /* 0x000000d400b47202 */ /* 0x000fe20000000f00 */
[C---:B------:R-:W-:Y:S02]  /*17710*/  FMUL.FTZ R166, R7.reuse, R166 ;  /* 0x000000a607a67220 */ /* 0x040fe40000410000 */
[C---:B------:R-:W-:Y:S01]  /*17720*/  FMUL.FTZ R167, R7.reuse, R167 ;  /* 0x000000a707a77220 */ /* 0x040fe20000410000 */
[----:B------:R-:W-:Y:S01]  /*17730*/  MUFU.EX2 R212, R45 ;  /* 0x0000002d00d47308 */ /* 0x000fe20000000800 */
        /* <DEDUP_REMOVED lines=8> */
[----:B------:R-:W-:Y:S02]  /*177c0*/  FMUL.FTZ R61, R2, R61 ;  /* 0x0000003d023d7220 */ /* 0x000fe40000410000 */
[----:B------:R-:W-:Y:S02]  /*177d0*/  FADD.FTZ R0, -R0, R170 ;  /* 0x000000aa00007221 */ /* 0x000fe40000010100 */
[----:B------:R-:W-:Y:S02]  /*177e0*/  FFMA.FTZ R170, R41, c[0x0][0x2d0], -R12 ;  /* 0x0000b40029aa7a23 */ /* 0x000fe4000001080c */
[----:B------:R-:W-:Y:S02]  /*177f0*/  FMUL.FTZ R0, R0, c[0x0][0x2d0] ;  /* 0x0000b40000007a20 */ /* 0x000fe40000410000 */
[C---:B------:R-:W-:Y:S02]  /*17800*/  FMUL.FTZ R12, R2.reuse, R184 ;  /* 0x000000b8020c7220 */ /* 0x040fe40000410000 */
[C---:B------:R-:W-:Y:S01]  /*17810*/  FMUL.FTZ R64, R2.reuse, R64 ;  /* 0x0000004002407220 */ /* 0x040fe20000410000 */
[----:B------:R-:W3:Y:S01]  /*17820*/  LDL.LU R184, [R1+0x8c] ;  /* 0x00008c0001b87983 */ /* 0x000ee20000300800 */
[----:B------:R-:W1:Y:S01]  /*17830*/  MUFU.EX2 R0, R0 ;  /* 0x0000000000007308 */ /* 0x000e620000000800 */
        /* <DEDUP_REMOVED lines=9> */
[--C-:B------:R-:W-:Y:S02]  /*178d0*/  FFMA.FTZ R27, R198, c[0x0][0x2d0], -R25.reuse ;  /* 0x0000b400c61b7a23 */ /* 0x100fe40000010819 */
[C---:B------:R-:W-:Y:S02]  /*178e0*/  FMUL.FTZ R76, R2.reuse, R76 ;  /* 0x0000004c024c7220 */ /* 0x040fe40000410000 */
[----:B------:R-:W-:Y:S01]  /*178f0*/  FMUL.FTZ R77, R2, R77 ;  /* 0x0000004d024d7220 */ /* 0x000fe20000410000 */
[----:B------:R4:W-:Y:S01]  /*17900*/  MUFU.EX2 R210, R27 ;  /* 0x0000001b00d27308 */ /* 0x0009e20000000800 */
        /* <DEDUP_REMOVED lines=29> */
[C---:B------:R-:W-:Y:S02]  /*17ae0*/  FMUL.FTZ R87, R7.reuse, R87 ;  /* 0x0000005707577220 */ /* 0x040fe40000410000 */
[C---:B------:R-:W-:Y:S01]  /*17af0*/  FMUL.FTZ R88, R6.reuse, R88 ;  /* 0x0000005806587220 */ /* 0x040fe20000410000 */
[-C--:B-1----:R-:W-:Y:S03]  /*17b00*/  HMMA.16816.F32.BF16 R136, R28, R32.reuse, R136 ;  /* 0x000000201c88723c */ /* 0x082fe60000041888 */
[----:B------:R-:W-:Y:S02]  /*17b10*/  FMUL.FTZ R89, R6, R89 ;  /* 0x0000005906597220 */ /* 0x000fe40000410000 */
        /* <DEDUP_REMOVED lines=11> */
[----:B------:R-:W-:Y:S02]  /*17bd0*/  FMUL.FTZ R97, R2, R97 ;  /* 0x0000006102617220 */ /* 0x000fe40000410000 */
[C---:B------:R-:W-:Y:S04]  /*17be0*/  FMUL.FTZ R98, R0.reuse, R98 ;  /* 0x0000006200627220 */ /* 0x040fe80000410000 */
        /* <DEDUP_REMOVED lines=33> */
[C---:B------:R-:W-:Y:S02]  /*17e00*/  FMUL.FTZ R131, R0.reuse, R131 ;  /* 0x0000008300837220 */ /* 0x040fe40000410000 */
[----:B--2---:R-:W-:Y:S02]  /*17e10*/  FFMA.FTZ R0, R0, R181, R50 ;  /* 0x000000b500007223 */ /* 0x004fe40000010032 */
[--C-:B----4-:R-:W-:Y:S02]  /*17e20*/  FFMA.FTZ R27, R55, c[0x0][0x2d0], -R26.reuse ;  /* 0x0000b400371b7a23 */ /* 0x110fe4000001081a */
[C---:B------:R-:W-:Y:S01]  /*17e30*/  FMUL.FTZ R120, R6.reuse, R120 ;  /* 0x0000007806787220 */ /* 0x040fe20000410000 */
[----:B------:R-:W-:Y:S01]  /*17e40*/  MUFU.EX2 R55, R170 ;  /* 0x000000aa00377308 */ /* 0x000fe20000000800 */
[C---:B------:R-:W-:Y:S02]  /*17e50*/  FMUL.FTZ R121, R6.reuse, R121 ;  /* 0x0000007906797220 */ /* 0x040fe40000410000 */
[C---:B------:R-:W-:Y:S02]  /*17e60*/  FMUL.FTZ R122, R7.reuse, R122 ;  /* 0x0000007a077a7220 */ /* 0x040fe40000410000 */
[C---:B------:R-:W-:Y:S02]  /*17e70*/  FMUL.FTZ R123, R7.reuse, R123 ;  /* 0x0000007b077b7220 */ /* 0x040fe40000410000 */
[C---:B------:R-:W-:Y:S02]  /*17e80*/  FMUL.FTZ R132, R6.reuse, R132 ;  /* 0x0000008406847220 */ /* 0x040fe40000410000 */
[----:B------:R-:W-:Y:S01]  /*17e90*/  FMUL.FTZ R133, R6, R133 ;  /* 0x0000008506857220 */ /* 0x000fe20000410000 */
[----:B------:R2:W-:Y:S01]  /*17ea0*/  MUFU.EX2 R196, R27 ;  /* 0x0000001b00c47308 */ /* 0x0005e20000000800 */
[C---:B------:R-:W-:Y:S02]  /*17eb0*/  FMUL.FTZ R134, R7.reuse, R134 ;  /* 0x0000008607867220 */ /* 0x040fe40000410000 */
[C---:B------:R-:W-:Y:S02]  /*17ec0*/  FMUL.FTZ R135, R7.reuse, R135 ;  /* 0x0000008707877220 */ /* 0x040fe40000410000 */
[----:B------:R-:W-:Y:S01]  /*17ed0*/  FFMA.FTZ R41, R200, c[0x0][0x2d0], -R26 ;  /* 0x0000b400c8297a23 */ /* 0x000fe2000001081a */
[-C--:B-1----:R-:W-:Y:S03]  /*17ee0*/  HMMA.16816.F32.BF16 R56, R28, R32.reuse, R56 ;  /* 0x000000201c38723c */ /* 0x082fe60000041838 */
[----:B------:R-:W-:Y:S05]  /*17ef0*/  FFMA.FTZ R7, R7, R183, R244 ;  /* 0x000000b707077223 */ /* 0x000fea00000100f4 */
[C---:B------:R-:W-:Y:S08]  /*17f00*/  HMMA.16816.F32.BF16 R60, R36.reuse, R32, R60 ;  /* 0x00000020243c723c */ /* 0x040ff0000004183c */
[-C--:B------:R-:W-:Y:S04]  /*17f10*/  HMMA.16816.F32.BF16 R64, R36, R34.reuse, R64 ;  /* 0x000000222440723c */ /* 0x080fe80000041840 */
[--C-:B--2---:R-:W-:Y:S04]  /*17f20*/  FFMA.FTZ R27, R54, c[0x0][0x2d0], -R26.reuse ;  /* 0x0000b400361b7a23 */ /* 0x104fe8000001081a */
[C---:B------:R-:W-:Y:S01]  /*17f30*/  HMMA.16816.F32.BF16 R68, R28.reuse, R34, R68 ;  /* 0x000000221c44723c */ /* 0x040fe20000041844 */
[----:B------:R-:W1:Y:S01]  /*17f40*/  LDSM.16.MT88.4 R32, [R217+0x3880] ;  /* 0x00388000d920783b */ /* 0x000e620000004200 */
[----:B------:R2:W-:Y:S02]  /*17f50*/  MUFU.EX2 R198, R27 ;  /* 0x0000001b00c67308 */ /* 0x0005e40000000800 */
[--C-:B--2---:R-:W-:Y:S02]  /*17f60*/  FFMA.FTZ R27, R43, c[0x0][0x2d0], -R26.reuse ;  /* 0x0000b4002b1b7a23 */ /* 0x104fe4000001081a */
[--C-:B------:R-:W-:Y:S06]  /*17f70*/  FFMA.FTZ R43, R206, c[0x0][0x2d0], -R25.reuse ;  /* 0x0000b400ce2b7a23 */ /* 0x100fec0000010819 */
[----:B------:R2:W-:Y:S10]  /*17f80*/  MUFU.EX2 R199, R27 ;  /* 0x0000001b00c77308 */ /* 0x0005f40000000800 */
[----:B------:R-:W-:Y:S01]  /*17f90*/  MUFU.EX2 R54, R43 ;  /* 0x0000002b00367308 */ /* 0x000fe20000000800 */
[-C--:B-1----:R-:W-:Y:S08]  /*17fa0*/  HMMA.16816.F32.BF16 R72, R28, R32.reuse, R72 ;  /* 0x000000201c48723c */ /* 0x082ff00000041848 */
[C---:B------:R-:W-:Y:S04]  /*17fb0*/  HMMA.16816.F32.BF16 R76, R36.reuse, R32, R76 ;  /* 0x00000020244c723c */ /* 0x040fe8000004184c */
[----:B--2---:R-:W-:Y:S01]  /*17fc0*/  FFMA.FTZ R27, R197, c[0x0][0x2d0], -R26 ;  /* 0x0000b400c51b7a23 */ /* 0x004fe2000001081a */
[----:B------:R-:W-:Y:S03]  /*17fd0*/  MOV R197, R180 ;  /* 0x000000b400c57202 */ /* 0x000fe60000000f00 */
[-C--:B------:R-:W-:Y:S01]  /*17fe0*/  HMMA.16816.F32.BF16 R80, R36, R34.reuse, R80 ;  /* 0x000000222450723c */ /* 0x080fe20000041850 */
[----:B------:R1:W-:Y:S02]  /*17ff0*/  MUFU.EX2 R179, R27 ;  /* 0x0000001b00b37308 */ /* 0x0003e40000000800 */
[----:B------:R-:W-:Y:S05]  /*18000*/  ISETP.GT.AND P0, PT, R235, R197, PT ;  /* 0x000000c5eb00720c */ /* 0x000fea0003f04270 */
[C---:B------:R-:W-:Y:S01]  /*18010*/  HMMA.16816.F32.BF16 R84, R28.reuse, R34, R84 ;  /* 0x000000221c54723c */ /* 0x040fe20000041854 */
[----:B------:R-:W2:Y:S03]  /*18020*/  LDSM.16.MT88.4 R32, [R218+0x3880] ;  /* 0x00388000da20783b */ /* 0x000ea60000004200 */
[--C-:B-1----:R-:W-:Y:S02]  /*18030*/  FFMA.FTZ R27, R42, c[0x0][0x2d0], -R4.reuse ;  /* 0x0000b4002a1b7a23 */ /* 0x102fe40000010804 */
[--C-:B------:R-:W-:Y:S02]  /*18040*/  FFMA.FTZ R42, R205, c[0x0][0x2d0], -R25.reuse ;  /* 0x0000b400cd2a7a23 */ /* 0x100fe40000010819 */
[----:B------:R1:W-:Y:S10]  /*18050*/  MUFU.EX2 R46, R27 ;  /* 0x0000001b002e7308 */ /* 0x0003f40000000800 */
[----:B------:R-:W-:Y:S01]  /*18060*/  MUFU.EX2 R170, R42 ;  /* 0x0000002a00aa7308 */ /* 0x000fe20000000800 */
[-C--:B--2---:R-:W-:Y:S03]  /*18070*/  HMMA.16816.F32.BF16 R88, R28, R32.reuse, R88 ;  /* 0x000000201c58723c */ /* 0x084fe60000041858 */
[--C-:B-1----:R-:W-:Y:S02]  /*18080*/  FFMA.FTZ R27, R44, c[0x0][0x2d0], -R4.reuse ;  /* 0x0000b4002c1b7a23 */ /* 0x102fe40000010804 */
[--C-:B------:R-:W-:Y:S03]  /*18090*/  FFMA.FTZ R44, R207, c[0x0][0x2d0], -R25.reuse ;  /* 0x0000b400cf2c7a23 */ /* 0x100fe60000010819 */
[C---:B------:R-:W-:Y:S01]  /*180a0*/  HMMA.16816.F32.BF16 R92, R36.reuse, R32, R92 ;  /* 0x00000020245c723c */ /* 0x040fe2000004185c */
[----:B------:R1:W-:Y:S03]  /*180b0*/  MUFU.EX2 R45, R27 ;  /* 0x0000001b002d7308 */ /* 0x0003e60000000800 */
[----:B------:R-:W-:Y:S04]  /*180c0*/  FFMA.FTZ R25, R204, c[0x0][0x2d0], -R25 ;  /* 0x0000b400cc197a23 */ /* 0x000fe80000010819 */
[-C--:B------:R-:W-:Y:S03]  /*180d0*/  HMMA.16816.F32.BF16 R96, R36, R34.reuse, R96 ;  /* 0x000000222460723c */ /* 0x080fe60000041860 */
[----:B------:R2:W-:Y:S05]  /*180e0*/  MUFU.EX2 R177, R25 ;  /* 0x0000001900b17308 */ /* 0x0005ea0000000800 */
[C---:B------:R-:W-:Y:S01]  /*180f0*/  HMMA.16816.F32.BF16 R100, R28.reuse, R34, R100 ;  /* 0x000000221c64723c */ /* 0x040fe20000041864 */
[----:B------:R-:W4:Y:S04]  /*18100*/  LDSM.16.MT88.4 R32, [R220+0x3880] ;  /* 0x00388000dc20783b */ /* 0x000f280000004200 */
[----:B------:R-:W-:Y:S01]  /*18110*/  MUFU.EX2 R52, R44 ;  /* 0x0000002c00347308 */ /* 0x000fe20000000800 */
[--C-:B-1----:R-:W-:Y:S09]  /*18120*/  FFMA.FTZ R27, R48, c[0x0][0x2d0], -R4.reuse ;  /* 0x0000b400301b7a23 */ /* 0x102ff20000010804 */
[----:B------:R1:W-:Y:S01]  /*18130*/  MUFU.EX2 R47, R27 ;  /* 0x0000001b002f7308 */ /* 0x0003e20000000800 */
[--C-:B--2---:R-:W-:Y:S09]  /*18140*/  FFMA.FTZ R25, R208, c[0x0][0x2d0], -R4.reuse ;  /* 0x0000b400d0197a23 */ /* 0x104ff20000010804 */
[----:B------:R2:W-:Y:S10]  /*18150*/  MUFU.EX2 R43, R25 ;  /* 0x00000019002b7308 */ /* 0x0005f40000000800 */
[----:B------:R-:W-:Y:S01]  /*18160*/  MUFU.EX2 R44, R41 ;  /* 0x00000029002c7308 */ /* 0x000fe20000000800 */
[--C-:B-1----:R-:W-:Y:S01]  /*18170*/  FFMA.FTZ R27, R49, c[0x0][0x2d0], -R4.reuse ;  /* 0x0000b400311b7a23 */ /* 0x102fe20000010804 */
[-C--:B----4-:R-:W-:Y:S08]  /*18180*/  HMMA.16816.F32.BF16 R104, R28, R32.reuse, R104 ;  /* 0x000000201c68723c */ /* 0x090ff00000041868 */
[----:B------:R1:W-:Y:S01]  /*18190*/  MUFU.EX2 R48, R27 ;  /* 0x0000001b00307308 */ /* 0x0003e20000000800 */
[C---:B------:R-:W-:Y:S04]  /*181a0*/  HMMA.16816.F32.BF16 R108, R36.reuse, R32, R108 ;  /* 0x00000020246c723c */ /* 0x040fe8000004186c */
[----:B--2---:R-:W-:Y:S05]  /*181b0*/  FFMA.FTZ R25, R175, c[0x0][0x2d0], -R4 ;  /* 0x0000b400af197a23 */ /* 0x004fea0000010804 */
[----:B------:R-:W2:Y:S01]  /*181c0*/  MUFU.EX2 R49, R176 ;  /* 0x000000b000317308 */ /* 0x000ea20000000800 */
[-C--:B------:R-:W-:Y:S08]  /*181d0*/  HMMA.16816.F32.BF16 R112, R36, R34.reuse, R112 ;  /* 0x000000222470723c */ /* 0x080ff00000041870 */
[C---:B------:R-:W-:Y:S01]  /*181e0*/  HMMA.16816.F32.BF16 R116, R28.reuse, R34, R116 ;  /* 0x000000221c74723c */ /* 0x040fe20000041874 */
[----:B------:R-:W4:Y:S01]  /*181f0*/  LDSM.16.MT88.4 R32, [R219+0x3880] ;  /* 0x00388000db20783b */ /* 0x000f220000004200 */
[----:B------:R-:W5:Y:S02]  /*18200*/  MUFU.EX2 R176, R169 ;  /* 0x000000a900b07308 */ /* 0x000f640000000800 */
[--C-:B-1----:R-:W-:Y:S02]  /*18210*/  FFMA.FTZ R27, R202, c[0x0][0x2d0], -R26.reuse ;  /* 0x0000b400ca1b7a23 */ /* 0x102fe4000001081a */
[----:B------:R-:W-:Y:S06]  /*18220*/  FFMA.FTZ R26, R201, c[0x0][0x2d0], -R26 ;  /* 0x0000b400c91a7a23 */ /* 0x000fec000001081a */
[----:B------:R3:W-:Y:S10]  /*18230*/  MUFU.EX2 R169, R26 ;  /* 0x0000001a00a97308 */ /* 0x0007f40000000800 */
[----:B------:R1:W1:Y:S10]  /*18240*/  MUFU.EX2 R168, R27 ;  /* 0x0000001b00a87308 */ /* 0x0002740000000800 */
[----:B------:R5:W5:Y:S01]  /*18250*/  MUFU.EX2 R41, R25 ;  /* 0x0000001900297308 */ /* 0x000b620000000800 */
[----:B---3--:R-:W-:Y:S02]  /*18260*/  FFMA.FTZ R26, R6, R184, R243 ;  /* 0x000000b8061a7223 */ /* 0x008fe400000100f3 */
[--C-:B------:R-:W-:Y:S02]  /*18270*/  FFMA.FTZ R6, R171, c[0x0][0x2d0], -R4.reuse ;  /* 0x0000b400ab067a23 */ /* 0x100fe40000010804 */
[----:B------:R-:W-:Y:S01]  /*18280*/  FFMA.FTZ R4, R24, c[0x0][0x2d0], -R4 ;  /* 0x0000b40018047a23 */ /* 0x000fe20000010804 */
[-C--:B----4-:R-:W-:Y:S04]  /*18290*/  HMMA.16816.F32.BF16 R120, R28, R32.reuse, R120 ;  /* 0x000000201c78723c */ /* 0x090fe80000041878 */
[----:B------:R3:W-:Y:S01]  /*182a0*/  MUFU.EX2 R42, R6 ;  /* 0x00000006002a7308 */ /* 0x0007e20000000800 */
[----:B--2---:R-:W-:Y:S02]  /*182b0*/  F2FP.BF16.PACK_AB R24, R55, R49 ;  /* 0x000000313718723e */ /* 0x004fe400000010ff */
[----:B-1----:R-:W-:Y:S01]  /*182c0*/  F2FP.BF16.PACK_AB R27, R177, R170 ;  /* 0x000000aab11b723e */ /* 0x002fe200000010ff */
[C---:B------:R-:W-:Y:S06]  /*182d0*/  HMMA.16816.F32.BF16 R124, R36.reuse, R32, R124 ;  /* 0x00000020247c723c */ /* 0x040fec000004187c */
[----:B------:R1:W2:Y:S01]  /*182e0*/  MUFU.EX2 R40, R4 ;  /* 0x0000000400287308 */ /* 0x0002a20000000800 */
[----:B------:R-:W-:Y:S01]  /*182f0*/  F2FP.BF16.PACK_AB R32, R198, R196 ;  /* 0x000000c4c620723e */ /* 0x000fe200000010ff */
[-C--:B------:R-:W-:Y:S01]  /*18300*/  HMMA.16816.F32.BF16 R128, R36, R34.reuse, R128 ;  /* 0x000000222480723c */ /* 0x080fe20000041880 */
[----:B------:R-:W4:Y:S03]  /*18310*/  LDSM.16.MT88.4 R36, [R217+0x2880] ;  /* 0x00288000d924783b */ /* 0x000f260000004200 */
[----:B------:R-:W-:Y:S02]  /*18320*/  F2FP.BF16.PACK_AB R33, R45, R46 ;  /* 0x0000002e2d21723e */ /* 0x000fe400000010ff */
[----:B-----5:R-:W-:Y:S02]  /*18330*/  F2FP.BF16.PACK_AB R25, R54, R52 ;  /* 0x000000343619723e */ /* 0x020fe400000010ff */
[----:B------:R-:W-:Y:S04]  /*18340*/  HMMA.16816.F32.BF16 R132, R28, R34, R132 ;  /* 0x000000221c84723c */ /* 0x000fe80000041884 */
[----:B---3--:R-:W-:Y:S02]  /*18350*/  FFMA.FTZ R6, R2, R182, R238 ;  /* 0x000000b602067223 */ /* 0x008fe400000100ee */
[----:B------:R-:W-:Y:S01]  /*18360*/  FADD.FTZ R2, R242, R7 ;  /* 0x00000007f2027221 */ /* 0x000fe20000010000 */
[----:B------:R-:W-:Y:S01]  /*18370*/  F2FP.BF16.PACK_AB R28, R237, R215 ;  /* 0x000000d7ed1c723e */ /* 0x000fe200000010ff */
[----:B------:R-:W-:Y:S01]  /*18380*/  FADD.FTZ R6, R239, R6 ;  /* 0x00000006ef067221 */ /* 0x000fe20000010000 */
[----:B------:R-:W-:Y:S03]  /*18390*/  F2FP.BF16.PACK_AB R29, R213, R214 ;  /* 0x000000d6d51d723e */ /* 0x000fe600000010ff */
[----:B------:R-:W-:Y:S01]  /*183a0*/  F2FP.BF16.PACK_AB R30, R211, R212 ;  /* 0x000000d4d31e723e */ /* 0x000fe200000010ff */
[----:B-1----:R-:W-:Y:S01]  /*183b0*/  FADD.FTZ R4, R248, R26 ;  /* 0x0000001af8047221 */ /* 0x002fe20000010000 */
[----:B------:R-:W-:Y:S01]  /*183c0*/  F2FP.BF16.PACK_AB R31, R210, R209 ;  /* 0x000000d1d21f723e */ /* 0x000fe200000010ff */
[----:B------:R-:W-:Y:S01]  /*183d0*/  FADD.FTZ R6, R241, R6 ;  /* 0x00000006f1067221 */ /* 0x000fe20000010000 */
[----:B------:R-:W-:Y:S01]  /*183e0*/  F2FP.BF16.PACK_AB R34, R179, R199 ;  /* 0x000000c7b322723e */ /* 0x000fe200000010ff */
[----:B------:R-:W-:Y:S01]  /*183f0*/  FADD.FTZ R4, R247, R4 ;  /* 0x00000004f7047221 */ /* 0x000fe20000010000 */
[----:B------:R-:W-:Y:S01]  /*18400*/  F2FP.BF16.PACK_AB R35, R48, R47 ;  /* 0x0000002f3023723e */ /* 0x000fe200000010ff */
[----:B------:R-:W-:Y:S01]  /*18410*/  FADD.FTZ R2, R240, R2 ;  /* 0x00000002f0027221 */ /* 0x000fe20000010000 */
[----:B------:R-:W-:Y:S01]  /*18420*/  F2FP.BF16.PACK_AB R26, R178, R176 ;  /* 0x000000b0b21a723e */ /* 0x000fe200000010ff */
[----:B------:R-:W-:Y:S02]  /*18430*/  FADD.FTZ R7, R250, R4 ;  /* 0x00000004fa077221 */ /* 0x000fe40000010000 */
[----:B------:R-:W-:Y:S02]  /*18440*/  FADD.FTZ R4, R245, R0 ;  /* 0x00000000f5047221 */ /* 0x000fe40000010000 */
[----:B------:R-:W-:Y:S02]  /*18450*/  FADD.FTZ R0, R249, R6 ;  /* 0x00000006f9007221 */ /* 0x000fe40000010000 */
[----:B------:R-:W-:Y:S02]  /*18460*/  FADD.FTZ R7, R215, R7 ;  /* 0x00000007d7077221 */ /* 0x000fe40000010000 */
[----:B------:R-:W-:Y:S02]  /*18470*/  FADD.FTZ R6, R196, R0 ;  /* 0x00000000c4067221 */ /* 0x000fe40000010000 */
[----:B------:R-:W-:Y:S01]  /*18480*/  FADD.FTZ R2, R251, R2 ;  /* 0x00000002fb027221 */ /* 0x000fe20000010000 */
[-C--:B----4-:R-:W-:Y:S03]  /*18490*/  HMMA.16816.F32.BF16 R8, R28, R36.reuse, R8 ;  /* 0x000000241c08723c */ /* 0x090fe60000041808 */
[----:B------:R-:W-:Y:S02]  /*184a0*/  FADD.FTZ R6, R198, R6 ;  /* 0x00000006c6067221 */ /* 0x000fe40000010000 */
[----:B------:R-:W-:Y:S03]  /*184b0*/  FADD.FTZ R4, R246, R4 ;  /* 0x00000004f6047221 */ /* 0x000fe60000010000 */
[C---:B------:R-:W-:Y:S04]  /*184c0*/  HMMA.16816.F32.BF16 R12, R32.reuse, R36, R12 ;  /* 0x00000024200c723c */ /* 0x040fe8000004180c */
[----:B------:R-:W-:Y:S04]  /*184d0*/  FADD.FTZ R4, R51, R4 ;  /* 0x0000000433047221 */ /* 0x000fe80000010000 */
[-C--:B------:R-:W-:Y:S04]  /*184e0*/  HMMA.16816.F32.BF16 R16, R32, R38.reuse, R16 ;  /* 0x000000262010723c */ /* 0x080fe80000041810 */
[----:B------:R-:W-:Y:S04]  /*184f0*/  FADD.FTZ R4, R46, R4 ;  /* 0x000000042e047221 */ /* 0x000fe80000010000 */
[C---:B------:R-:W-:Y:S01]  /*18500*/  HMMA.16816.F32.BF16 R20, R28.reuse, R38, R20 ;  /* 0x000000261c14723c */ /* 0x040fe20000041814 */
[----:B------:R-:W1:Y:S03]  /*18510*/  LDSM.16.MT88.4 R36, [R218+0x2880] ;  /* 0x00288000da24783b */ /* 0x000e660000004200 */
[----:B------:R-:W-:Y:S04]  /*18520*/  FADD.FTZ R4, R45, R4 ;  /* 0x000000042d047221 */ /* 0x000fe80000010000 */
[----:B------:R-:W-:Y:S04]  /*18530*/  FADD.FTZ R4, R47, R4 ;  /* 0x000000042f047221 */ /* 0x000fe80000010000 */
[----:B------:R-:W-:Y:S01]  /*18540*/  FADD.FTZ R4, R48, R4 ;  /* 0x0000000430047221 */ /* 0x000fe20000010000 */
        /* <DEDUP_REMOVED lines=32> */
[-C--:B------:R-:W-:Y:S01]  /*18750*/  HMMA.16816.F32.BF16 R128, R32, R38.reuse, R128 ;  /* 0x000000262080723c */ /* 0x080fe20000041880 */
[----:B------:R-:W1:Y:S07]  /*18760*/  LDSM.16.MT88.4 R32, [R218+0x3080] ;  /* 0x00308000da20783b */ /* 0x000e6e0000004200 */
[----:B------:R-:W-:Y:S01]  /*18770*/  HMMA.16816.F32.BF16 R132, R28, R38, R132 ;  /* 0x000000261c84723c */ /* 0x000fe20000041884 */
[----:B------:R-:W3:Y:S06]  /*18780*/  LDSM.16.MT88.4 R36, [R220+0x3080] ;  /* 0x00308000dc24783b */ /* 0x000eec0000004200 */
[----:B------:R-:W-:Y:S01]  /*18790*/  F2FP.BF16.PACK_AB R28, R53, R44 ;  /* 0x0000002c351c723e */ /* 0x000fe200000010ff */
[-C--:B------:R-:W-:Y:S01]  /*187a0*/  HMMA.16816.F32.BF16 R180, R24, R192.reuse, R8 ;  /* 0x000000c018b4723c */ /* 0x080fe20000041808 */
[----:B------:R-:W4:Y:S04]  /*187b0*/  LDSM.16.MT88.4 R8, [R219+0x3080] ;  /* 0x00308000db08783b */ /* 0x000f280000004200 */
[----:B------:R-:W-:Y:S02]  /*187c0*/  F2FP.BF16.PACK_AB R30, R169, R168 ;  /* 0x000000a8a91e723e */ /* 0x000fe400000010ff */
[----:B------:R-:W-:Y:S02]  /*187d0*/  F2FP.BF16.PACK_AB R29, R41, R43 ;  /* 0x0000002b291d723e */ /* 0x000fe400000010ff */
[----:B--2---:R-:W-:Y:S07]  /*187e0*/  F2FP.BF16.PACK_AB R31, R40, R42 ;  /* 0x0000002a281f723e */ /* 0x004fee00000010ff */
[C---:B------:R-:W-:Y:S01]  /*187f0*/  HMMA.16816.F32.BF16 R184, R28.reuse, R192, R12 ;  /* 0x000000c01cb8723c */ /* 0x040fe2000004180c */
[----:B------:R-:W2:Y:S07]  /*18800*/  LDSM.16.MT88.4 R12, [R217+0x4880] ;  /* 0x00488000d90c783b */ /* 0x000eae0000004200 */
[-C--:B------:R-:W-:Y:S01]  /*18810*/  HMMA.16816.F32.BF16 R188, R28, R194.reuse, R16 ;  /* 0x000000c21cbc723c */ /* 0x080fe20000041810 */
[----:B------:R-:W5:Y:S07]  /*18820*/  LDSM.16.MT88.4 R16, [R218+0x4880] ;  /* 0x00488000da10783b */ /* 0x000f6e0000004200 */
        /* <DEDUP_REMOVED lines=44> */
[----:B------:R-:W-:Y:S01]  /*18af0*/  FADD.FTZ R6, R177, R6 ;  /* 0x00000006b1067221 */ /* 0x000fe20000010000 */
[-C--:B------:R-:W-:Y:S01]  /*18b00*/  MOV R170, R3.reuse ;  /* 0x0000000300aa7202 */ /* 0x080fe20000000f00 */
[----:B------:R-:W-:Y:S01]  /*18b10*/  FADD.FTZ R4, R168, R4 ;  /* 0x00000004a8047221 */ /* 0x000fe20000010000 */
[----:B------:R-:W-:Y:S01]  /*18b20*/  MOV R168, R3 ;  /* 0x0000000300a87202 */ /* 0x000fe20000000f00 */
[-C--:B------:R-:W-:Y:S01]  /*18b30*/  HMMA.16816.F32.BF16 R104, R24, R20.reuse, R104 ;  /* 0x000000141868723c */ /* 0x080fe20000041868 */
[----:B------:R3:W-:Y:S03]  /*18b40*/  STL [R1+0x90], R6 ;  /* 0x0000900601007387 */ /* 0x0007e60000100800 */
[----:B------:R-:W-:Y:S01]  /*18b50*/  FADD.FTZ R4, R169, R4 ;  /* 0x00000004a9047221 */ /* 0x000fe20000010000 */
[----:B------:R-:W-:Y:S01]  /*18b60*/  MOV R169, R173 ;  /* 0x000000ad00a97202 */ /* 0x000fe20000000f00 */
[----:B------:R-:W-:Y:S02]  /*18b70*/  FADD.FTZ R2, R41, R2 ;  /* 0x0000000229027221 */ /* 0x000fe40000010000 */
[C---:B------:R-:W-:Y:S01]  /*18b80*/  HMMA.16816.F32.BF16 R108, R28.reuse, R20, R108 ;  /* 0x000000141c6c723c */ /* 0x040fe2000004186c */
[----:B------:R4:W-:Y:S03]  /*18b90*/  STL [R1+0x94], R4 ;  /* 0x0000940401007387 */ /* 0x0009e60000100800 */
[----:B------:R-:W-:Y:S04]  /*18ba0*/  FADD.FTZ R2, R42, R2 ;  /* 0x000000022a027221 */ /* 0x000fe80000010000 */
[-C--:B------:R-:W-:Y:S04]  /*18bb0*/  HMMA.16816.F32.BF16 R112, R28, R22.reuse, R112 ;  /* 0x000000161c70723c */ /* 0x080fe80000041870 */
[----:B------:R-:W-:Y:S01]  /*18bc0*/  FADD.FTZ R2, R40, R2 ;  /* 0x0000000228027221 */ /* 0x000fe20000010000 */
[----:B--2---:R-:W-:Y:S03]  /*18bd0*/  IADD3 R0, R235, -0x1, RZ ;  /* 0xffffffffeb007810 */ /* 0x004fe60007ffe0ff */
[C---:B------:R-:W-:Y:S01]  /*18be0*/  HMMA.16816.F32.BF16 R116, R24.reuse, R22, R116 ;  /* 0x000000161874723c */ /* 0x040fe20000041874 */
[----:B------:R4:W-:Y:S03]  /*18bf0*/  STL [R1+0x98], R2 ;  /* 0x0000980201007387 */ /* 0x0009e60000100800 */
[----:B------:R-:W-:Y:S02]  /*18c00*/  MOV R235, R0 ;  /* 0x0000000000eb7202 */ /* 0x000fe40000000f00 */
[----:B---3--:R-:W-:Y:S02]  /*18c10*/  MOV R6, R172 ;  /* 0x000000ac00067202 */ /* 0x008fe40000000f00 */
[-C--:B-1----:R-:W-:Y:S08]  /*18c20*/  HMMA.16816.F32.BF16 R120, R24, R32.reuse, R120 ;  /* 0x000000201878723c */ /* 0x082ff00000041878 */
[C---:B------:R-:W-:Y:S08]  /*18c30*/  HMMA.16816.F32.BF16 R124, R28.reuse, R32, R124 ;  /* 0x000000201c7c723c */ /* 0x040ff0000004187c */
[-C--:B------:R-:W-:Y:S08]  /*18c40*/  HMMA.16816.F32.BF16 R128, R28, R34.reuse, R128 ;  /* 0x000000221c80723c */ /* 0x080ff00000041880 */
[----:B------:R-:W-:Y:S01]  /*18c50*/  HMMA.16816.F32.BF16 R132, R24, R34, R132 ;  /* 0x000000221884723c */ /* 0x000fe20000041884 */
[----:B----4-:R-:W-:-:S07]  /*18c60*/  @P0 BRA `(.L_x_3187) ;  /* 0xffffbca000000947 */ /* 0x010fce000383ffff */
.L_x_3170:
[----:B------:R-:W-:Y:S07]  /*18c70*/  @!UPT UIADD3 URZ, URZ, URZ, URZ ;  /* 0x0000003f3f3ff290 */ /* 0x000fee000fffe03f */
[----:B------:R-:W-:Y:S02]  /*18c80*/  MOV R10, 0x1f ;  /* 0x0000001f000a7802 */ /* 0x000fe40000000f00 */
[----:B------:R-:W-:Y:S01]  /*18c90*/  MOV R8, 0xffffffff ;  /* 0xffffffff00087802 */ /* 0x000fe20000000f00 */
[----:B------:R-:W-:Y:S06]  /*18ca0*/  BRA.DIV ~URZ, `(.L_x_3188) ;  /* 0x00003fa27f007947 */ /* 0x000fec000b800000 */
[----:B------:R-:W2:Y:S04]  /*18cb0*/  LDL R0, [R1+0x8c] ;  /* 0x00008c0001007983 */ /* 0x000ea80000100800 */
[----:B--2---:R2:W3:Y:S02]  /*18cc0*/  SHFL.BFLY PT, R4, R0, 0x2, 0x1f ;  /* 0x0c401f0000047f89 */ /* 0x0044e400000e0000 */
.L_x_3247:
[----:B--2---:R-:W2:Y:S02]  /*18cd0*/  LDL.LU R0, [R1+0x8c] ;  /* 0x00008c0001007983 */ /* 0x004ea40000300800 */
[----:B--23--:R-:W-:Y:S01]  /*18ce0*/  FADD.FTZ R4, R4, R0 ;  /* 0x0000000004047221 */ /* 0x00cfe20000010000 */
[----:B------:R-:W-:Y:S05]  /*18cf0*/  BRA.DIV ~URZ, `(.L_x_3189) ;  /* 0x00003fb27f007947 */ /* 0x000fea000b800000 */
[----:B------:R-:W2:Y:S04]  /*18d00*/  LDL.LU R2, [R1+0x90] ;  /* 0x0000900001027983 */ /* 0x000ea80000300800 */
[----:B------:R-:W3:Y:S04]  /*18d10*/  LDL.LU R0, [R1+0x94] ;  /* 0x0000940001007983 */ /* 0x000ee80000300800 */
[----:B----4-:R-:W4:Y:S04]  /*18d20*/  LDL.LU R8, [R1+0x98] ;  /* 0x0000980001087983 */ /* 0x010f280000300800 */
        /* <DEDUP_REMOVED lines=13> */
.L_x_3248:
        /* <DEDUP_REMOVED lines=165> */
.L_x_3096:
        /* <DEDUP_REMOVED lines=185> */
.L_x_3191:
        /* <DEDUP_REMOVED lines=150> */
.L_x_3193:
[----:B--234-:R-:W-:Y:S05]  /*1ad40*/  BSYNC B0 ;  /* 0x0000000000007941 */ /* 0x01cfea0003800000 */
.L_x_3192:
        /* <DEDUP_REMOVED lines=16> */
.L_x_3195:
[----:B------:R-:W-:Y:S05]  /*1ae50*/  BSYNC B0 ;  /* 0x0000000000007941 */ /* 0x000fea0003800000 */
.L_x_3194:
        /* <DEDUP_REMOVED lines=16> */
.L_x_3197:
[----:B------:R-:W-:Y:S05]  /*1af60*/  BSYNC B0 ;  /* 0x0000000000007941 */ /* 0x000fea0003800000 */
.L_x_3196:
        /* <DEDUP_REMOVED lines=16> */
.L_x_3199:
[----:B------:R-:W-:Y:S05]  /*1b070*/  BSYNC B0 ;  /* 0x0000000000007941 */ /* 0x000fea0003800000 */
.L_x_3198:
        /* <DEDUP_REMOVED lines=16> */
.L_x_3201:
[----:B------:R-:W-:Y:S05]  /*1b180*/  BSYNC B0 ;  /* 0x0000000000007941 */ /* 0x000fea0003800000 */
.L_x_3200:
        /* <DEDUP_REMOVED lines=16> */
.L_x_3203:
[----:B------:R-:W-:Y:S05]  /*1b290*/  BSYNC B0 ;  /* 0x0000000000007941 */ /* 0x000fea0003800000 */
.L_x_3202:
        /* <DEDUP_REMOVED lines=16> */
.L_x_3205:
[----:B------:R-:W-:Y:S05]  /*1b3a0*/  BSYNC B0 ;  /* 0x0000000000007941 */ /* 0x000fea0003800000 */
.L_x_3204:
        /* <DEDUP_REMOVED lines=17> */
.L_x_3190:
        /* <DEDUP_REMOVED lines=19> */
.L_x_3206:
        /* <DEDUP_REMOVED lines=43> */
.L_x_3208:
[----:B----4-:R-:W-:Y:S05]  /*1b8a0*/  BSYNC B0 ;  /* 0x0000000000007941 */ /* 0x010fea0003800000 */
.L_x_3207:
        /* <DEDUP_REMOVED lines=44> */
.L_x_3249:
[----:B------:R-:W-:Y:S05]  /*1bb70*/  BRA.DIV ~URZ, `(.L_x_3210) ;  /* 0x000014127f007947 */ /* 0x000fea000b800000 */
[----:B------:R4:W1:Y:S02]  /*1bb80*/  SHFL.IDX PT, R2, R11, RZ, 0x181f ;  /* 0x00181fff0b027589 */ /* 0x00086400000e0000 */
.L_x_3250:
        /* <DEDUP_REMOVED lines=14> */
.L_x_3212:
[----:B------:R-:W-:Y:S05]  /*1bc70*/  BSYNC B0 ;  /* 0x0000000000007941 */ /* 0x000fea0003800000 */
.L_x_3211:
[----:B------:R-:W-:Y:S05]  /*1bc80*/  BRA.DIV ~URZ, `(.L_x_3213) ;  /* 0x000013827f007947 */ /* 0x000fea000b800000 */
[----:B------:R3:W2:Y:S04]  /*1bc90*/  SHFL.IDX PT, R0, R9, 0x1, 0x181f ;  /* 0x00381f0009007f89 */ /* 0x0006a800000e0000 */
[----:B-1----:R3:W1:Y:S02]  /*1bca0*/  SHFL.IDX PT, R2, R11, 0x1, 0x181f ;  /* 0x00381f000b027f89 */ /* 0x00266400000e0000 */
.L_x_3251:
        /* <DEDUP_REMOVED lines=14> */
.L_x_3215:
[----:B------:R-:W-:Y:S05]  /*1bd90*/  BSYNC B0 ;  /* 0x0000000000007941 */ /* 0x000fea0003800000 */
.L_x_3214:
[----:B------:R-:W-:Y:S05]  /*1bda0*/  BRA.DIV ~URZ, `(.L_x_3216) ;  /* 0x000013527f007947 */ /* 0x000fea000b800000 */
[----:B------:R2:W3:Y:S02]  /*1bdb0*/  SHFL.IDX PT, R0, R9, 0x2, 0x181f ;  /* 0x00581f0009007f89 */ /* 0x0004e400000e0000 */
.L_x_3252:
[----:B------:R-:W-:Y:S05]  /*1bdc0*/  BRA.DIV ~URZ, `(.L_x_3217) ;  /* 0x000013b27f007947 */ /* 0x000fea000b800000 */
[----:B-1----:R1:W2:Y:S02]  /*1bdd0*/  SHFL.IDX PT, R2, R11, 0x2, 0x181f ;  /* 0x00581f000b027f89 */ /* 0x0022a400000e0000 */
.L_x_3253:
        /* <DEDUP_REMOVED lines=14> */
.L_x_3219:
[----:B------:R-:W-:Y:S05]  /*1bec0*/  BSYNC B0 ;  /* 0x0000000000007941 */ /* 0x000fea0003800000 */
.L_x_3218:
[----:B------:R-:W-:Y:S05]  /*1bed0*/  BRA.DIV ~URZ, `(.L_x_3220) ;  /* 0x000013227f007947 */ /* 0x000fea000b800000 */
[----:B------:R3:W1:Y:S04]  /*1bee0*/  SHFL.IDX PT, R0, R9, 0x3, 0x181f ;  /* 0x00781f0009007f89 */ /* 0x00066800000e0000 */
[----:B--2---:R3:W2:Y:S02]  /*1bef0*/  SHFL.IDX PT, R2, R11, 0x3, 0x181f ;  /* 0x00781f000b027f89 */ /* 0x0046a400000e0000 */
.L_x_3254:
        /* <DEDUP_REMOVED lines=14> */
.L_x_3222:
[----:B------:R-:W-:Y:S05]  /*1bfe0*/  BSYNC B0 ;  /* 0x0000000000007941 */ /* 0x000fea0003800000 */
.L_x_3221:
[----:B------:R-:W-:Y:S05]  /*1bff0*/  BRA.DIV ~URZ, `(.L_x_3223) ;  /* 0x000012f27f007947 */ /* 0x000fea000b800000 */
[----:B------:R1:W3:Y:S02]  /*1c000*/  SHFL.IDX PT, R0, R9, 0x4, 0x181f ;  /* 0x00981f0009007f89 */ /* 0x0002e400000e0000 */
.L_x_3255:
[----:B------:R-:W-:Y:S05]  /*1c010*/  BRA.DIV ~URZ, `(.L_x_3224) ;  /* 0x000013527f007947 */ /* 0x000fea000b800000 */
[----:B-12---:R1:W2:Y:S02]  /*1c020*/  SHFL.IDX PT, R2, R11, 0x4, 0x181f ;  /* 0x00981f000b027f89 */ /* 0x0062a400000e0000 */
.L_x_3256:
        /* <DEDUP_REMOVED lines=14> */
.L_x_3226:
[----:B------:R-:W-:Y:S05]  /*1c110*/  BSYNC B0 ;  /* 0x0000000000007941 */ /* 0x000fea0003800000 */
.L_x_3225:
[----:B------:R-:W-:Y:S05]  /*1c120*/  BRA.DIV ~URZ, `(.L_x_3227) ;  /* 0x000012c27f007947 */ /* 0x000fea000b800000 */
[----:B------:R3:W1:Y:S04]  /*1c130*/  SHFL.IDX PT, R0, R9, 0x5, 0x181f ;  /* 0x00b81f0009007f89 */ /* 0x00066800000e0000 */
[----:B--2---:R3:W2:Y:S02]  /*1c140*/  SHFL.IDX PT, R2, R11, 0x5, 0x181f ;  /* 0x00b81f000b027f89 */ /* 0x0046a400000e0000 */
.L_x_3257:
        /* <DEDUP_REMOVED lines=14> */
.L_x_3229:
[----:B------:R-:W-:Y:S05]  /*1c230*/  BSYNC B0 ;  /* 0x0000000000007941 */ /* 0x000fea0003800000 */
.L_x_3228:
[----:B------:R-:W-:Y:S05]  /*1c240*/  BRA.DIV ~URZ, `(.L_x_3230) ;  /* 0x000012927f007947 */ /* 0x000fea000b800000 */
[----:B------:R1:W3:Y:S02]  /*1c250*/  SHFL.IDX PT, R0, R9, 0x6, 0x181f ;  /* 0x00d81f0009007f89 */ /* 0x0002e400000e0000 */
.L_x_3258:
[----:B------:R-:W-:Y:S05]  /*1c260*/  BRA.DIV ~URZ, `(.L_x_3231) ;  /* 0x000012f27f007947 */ /* 0x000fea000b800000 */
[----:B-12---:R1:W2:Y:S02]  /*1c270*/  SHFL.IDX PT, R2, R11, 0x6, 0x181f ;  /* 0x00d81f000b027f89 */ /* 0x0062a400000e0000 */
.L_x_3259:
        /* <DEDUP_REMOVED lines=14> */
.L_x_3233:
[----:B------:R-:W-:Y:S05]  /*1c360*/  BSYNC B0 ;  /* 0x0000000000007941 */ /* 0x000fea0003800000 */
.L_x_3232:
[----:B------:R-:W-:Y:S05]  /*1c370*/  BRA.DIV ~URZ, `(.L_x_3234) ;  /* 0x000012627f007947 */ /* 0x000fea000b800000 */
[----:B------:R3:W1:Y:S04]  /*1c380*/  SHFL.IDX PT, R0, R9, 0x7, 0x181f ;  /* 0x00f81f0009007f89 */ /* 0x00066800000e0000 */
[----:B--2---:R3:W2:Y:S02]  /*1c390*/  SHFL.IDX PT, R2, R11, 0x7, 0x181f ;  /* 0x00f81f000b027f89 */ /* 0x0046a400000e0000 */
.L_x_3260:
        /* <DEDUP_REMOVED lines=15> */
.L_x_3097:
[----:B------:R-:W-:Y:S01]  /*1c490*/  IMAD.MOV.U32 R106, RZ, RZ, R17 ;  /* 0x000000ffff6a7224 */ /* 0x000fe200078e0011 */
[----:B------:R-:W-:Y:S01]  /*1c4a0*/  MOV R133, 0x181f ;  /* 0x0000181f00857802 */ /* 0x000fe20000000f00 */
[----:B-1----:R-:W-:Y:S01]  /*1c4b0*/  IMAD.MOV.U32 R3, RZ, RZ, RZ ;  /* 0x000000ffff037224 */ /* 0x002fe200078e00ff */
[----:B------:R-:W-:Y:S02]  /*1c4c0*/  MOV R132, 0xffffffff ;  /* 0xffffffff00847802 */ /* 0x000fe40000000f00 */
[----:B------:R-:W-:Y:S02]  /*1c4d0*/  MOV R2, 0x1c4f0 ;  /* 0x0001c4f000027802 */ /* 0x000fe40000000f00 */
[----:B------:R-:W-:Y:S05]  /*1c4e0*/  CALL.REL.NOINC `($__internal_11_$__cuda_sm70_shflsync_idx_p) ;  /* 0x0000d27000007944 */ /* 0x000fea0003c00000 */
[----:B------:R-:W-:Y:S01]  /*1c4f0*/  MOV R7, R105 ;  /* 0x0000006900077202 */ /* 0x000fe20000000f00 */
[----:B------:R-:W-:Y:S05]  /*1c500*/  BRA `(.L_x_3235) ;  /* 0xfffeb03000007947 */ /* 0x000fea000383ffff */
.L_x_3098:
[----:B------:R-:W-:Y:S01]  /*1c510*/  IMAD.MOV.U32 R106, RZ, RZ, R16 ;  /* 0x000000ffff6a7224 */ /* 0x000fe200078e0010 */
[----:B------:R-:W-:Y:S01]  /*1c520*/  MOV R133, 0x181f ;  /* 0x0000181f00857802 */ /* 0x000fe20000000f00 */
[----:B-1----:R-:W-:Y:S01]  /*1c530*/  IMAD.MOV.U32 R3, RZ, RZ, RZ ;  /* 0x000000ffff037224 */ /* 0x002fe200078e00ff */
[----:B------:R-:W-:-:S02]  /*1c540*/  MOV R132, 0xffffffff ;  /* 0xffffffff00847802 */ /* 0x000fc40000000f00 */
[----:B------:R-:W-:Y:S02]  /*1c550*/  MOV R2, 0x1c570 ;  /* 0x0001c57000027802 */ /* 0x000fe40000000f00 */
[----:B--23--:R-:W-:Y:S05]  /*1c560*/  CALL.REL.NOINC `($__internal_11_$__cuda_sm70_shflsync_idx_p) ;  /* 0x0000d1f000007944 */ /* 0x00cfea0003c00000 */
[----:B------:R-:W-:Y:S01]  /*1c570*/  MOV R0, R105 ;  /* 0x0000006900007202 */ /* 0x000fe20000000f00 */
[----:B------:R-:W-:Y:S05]  /*1c580*/  BRA `(.L_x_3236) ;  /* 0xfffeafd000007947 */ /* 0x000fea000383ffff */
.L_x_3101:
[----:B------:R-:W-:Y:S01]  /*1c590*/  IMAD.MOV.U32 R106, RZ, RZ, R17 ;  /* 0x000000ffff6a7224 */ /* 0x000fe200078e0011 */
[----:B------:R-:W-:Y:S01]  /*1c5a0*/  MOV R133, 0x181f ;  /* 0x0000181f00857802 */ /* 0x000fe20000000f00 */
[----:B-1----:R-:W-:Y:S01]  /*1c5b0*/  IMAD.MOV.U32 R3, RZ, RZ, 0x1 ;  /* 0x00000001ff037424 */ /* 0x002fe200078e00ff */
[----:B------:R-:W-:Y:S02]  /*1c5c0*/  MOV R132, 0xffffffff ;  /* 0xffffffff00847802 */ /* 0x000fe40000000f00 */
[----:B------:R-:W-:Y:S02]  /*1c5d0*/  MOV R2, 0x1c5f0 ;  /* 0x0001c5f000027802 */ /* 0x000fe40000000f00 */
[----:B--234-:R-:W-:Y:S05]  /*1c5e0*/  CALL.REL.NOINC `($__internal_11_$__cuda_sm70_shflsync_idx_p) ;  /* 0x0000d17000007944 */ /* 0x01cfea0003c00000 */
[----:B------:R-:W-:Y:S01]  /*1c5f0*/  IMAD.MOV.U32 R7, RZ, RZ, R105 ;  /* 0x000000ffff077224 */ /* 0x000fe200078e0069 */
[----:B------:R-:W-:Y:S01]  /*1c600*/  MOV R106, R16 ;  /* 0x00000010006a7202 */ /* 0x000fe20000000f00 */
[----:B------:R-:W-:Y:S01]  /*1c610*/  IMAD.MOV.U32 R3, RZ, RZ, 0x1 ;  /* 0x00000001ff037424 */ /* 0x000fe200078e00ff */
[----:B------:R-:W-:Y:S01]  /*1c620*/  MOV R133, 0x181f ;  /* 0x0000181f00857802 */ /* 0x000fe20000000f00 */
[----:B------:R-:W-:Y:S01]  /*1c630*/  IMAD.MOV.U32 R132, RZ, RZ, -0x1 ;  /* 0xffffffffff847424 */ /* 0x000fe200078e00ff */
[----:B------:R-:W-:-:S02]  /*1c640*/  MOV R2, 0x1c660 ;  /* 0x0001c66000027802 */ /* 0x000fc40000000f00 */
[----:B------:R-:W-:Y:S05]  /*1c650*/  CALL.REL.NOINC `($__internal_11_$__cuda_sm70_shflsync_idx_p) ;  /* 0x0000d10000007944 */ /* 0x000fea0003c00000 */
[----:B------:R-:W-:Y:S01]  /*1c660*/  MOV R0, R105 ;  /* 0x0000006900007202 */ /* 0x000fe20000000f00 */
[----:B------:R-:W-:Y:S05]  /*1c670*/  BRA `(.L_x_3237) ;  /* 0xfffeb08000007947 */ /* 0x000fea000383ffff */
.L_x_3104:
[----:B------:R-:W-:Y:S01]  /*1c680*/  IMAD.MOV.U32 R106, RZ, RZ, R17 ;  /* 0x000000ffff6a7224 */ /* 0x000fe200078e0011 */
[----:B------:R-:W-:Y:S01]  /*1c690*/  MOV R133, 0x181f ;  /* 0x0000181f00857802 */ /* 0x000fe20000000f00 */
[----:B-1----:R-:W-:Y:S01]  /*1c6a0*/  IMAD.MOV.U32 R3, RZ, RZ, 0x2 ;  /* 0x00000002ff037424 */ /* 0x002fe200078e00ff */
[----:B------:R-:W-:-:S02]  /*1c6b0*/  MOV R132, 0xffffffff ;  /* 0xffffffff00847802 */ /* 0x000fc40000000f00 */
[----:B------:R-:W-:Y:S02]  /*1c6c0*/  MOV R2, 0x1c6e0 ;  /* 0x0001c6e000027802 */ /* 0x000fe40000000f00 */
[----:B--234-:R-:W-:Y:S05]  /*1c6d0*/  CALL.REL.NOINC `($__internal_11_$__cuda_sm70_shflsync_idx_p) ;  /* 0x0000d08000007944 */ /* 0x01cfea0003c00000 */
[----:B------:R-:W-:Y:S01]  /*1c6e0*/  MOV R7, R105 ;  /* 0x0000006900077202 */ /* 0x000fe20000000f00 */
[----:B------:R-:W-:Y:S05]  /*1c6f0*/  BRA `(.L_x_3238) ;  /* 0xfffeb18000007947 */ /* 0x000fea000383ffff */
.L_x_3105:
[----:B------:R-:W-:Y:S01]  /*1c700*/  IMAD.MOV.U32 R106, RZ, RZ, R16 ;  /* 0x000000ffff6a7224 */ /* 0x000fe200078e0010 */
[----:B------:R-:W-:Y:S01]  /*1c710*/  MOV R133, 0x181f ;  /* 0x0000181f00857802 */ /* 0x000fe20000000f00 */
[----:B-1----:R-:W-:Y:S01]  /*1c720*/  IMAD.MOV.U32 R3, RZ, RZ, 0x2 ;  /* 0x00000002ff037424 */ /* 0x002fe200078e00ff */
[----:B------:R-:W-:Y:S02]  /*1c730*/  MOV R132, 0xffffffff ;  /* 0xffffffff00847802 */ /* 0x000fe40000000f00 */
[----:B------:R-:W-:Y:S02]  /*1c740*/  MOV R2, 0x1c760 ;  /* 0x0001c76000027802 */ /* 0x000fe40000000f00 */
[----:B--234-:R-:W-:Y:S05]  /*1c750*/  CALL.REL.NOINC `($__internal_11_$__cuda_sm70_shflsync_idx_p) ;  /* 0x0000d00000007944 */ /* 0x01cfea0003c00000 */
[----:B------:R-:W-:Y:S01]  /*1c760*/  MOV R0, R105 ;  /* 0x0000006900007202 */ /* 0x000fe20000000f00 */
[----:B------:R-:W-:Y:S05]  /*1c770*/  BRA `(.L_x_3239) ;  /* 0xfffeb12000007947 */ /* 0x000fea000383ffff */
.L_x_3108:
[----:B------:R-:W-:Y:S01]  /*1c780*/  IMAD.MOV.U32 R106, RZ, RZ, R17 ;  /* 0x000000ffff6a7224 */ /* 0x000fe200078e0011 */
[----:B------:R-:W-:Y:S01]  /*1c790*/  MOV R133, 0x181f ;  /* 0x0000181f00857802 */ /* 0x000fe20000000f00 */
[----:B--2---:R-:W-:Y:S01]  /*1c7a0*/  IMAD.MOV.U32 R3, RZ, RZ, 0x3 ;  /* 0x00000003ff037424 */ /* 0x004fe200078e00ff */
[----:B------:R-:W-:-:S02]  /*1c7b0*/  MOV R132, 0xffffffff ;  /* 0xffffffff00847802 */ /* 0x000fc40000000f00 */
[----:B------:R-:W-:Y:S02]  /*1c7c0*/  MOV R2, 0x1c7e0 ;  /* 0x0001c7e000027802 */ /* 0x000fe40000000f00 */
[----:B-1-34-:R-:W-:Y:S05]  /*1c7d0*/  CALL.REL.NOINC `($__internal_11_$__cuda_sm70_shflsync_idx_p) ;  /* 0x0000cf8000007944 */ /* 0x01afea0003c00000 */
[----:B------:R-:W-:Y:S01]  /*1c7e0*/  IMAD.MOV.U32 R7, RZ, RZ, R105 ;  /* 0x000000ffff077224 */ /* 0x000fe200078e0069 */
[----:B------:R-:W-:Y:S01]  /*1c7f0*/  MOV R106, R16 ;  /* 0x00000010006a7202 */ /* 0x000fe20000000f00 */
[----:B------:R-:W-:Y:S01]  /*1c800*/  IMAD.MOV.U32 R3, RZ, RZ, 0x3 ;  /* 0x00000003ff037424 */ /* 0x000fe200078e00ff */
[----:B------:R-:W-:Y:S01]  /*1c810*/  MOV R133, 0x181f ;  /* 0x0000181f00857802 */ /* 0x000fe20000000f00 */
[----:B------:R-:W-:Y:S01]  /*1c820*/  IMAD.MOV.U32 R132, RZ, RZ, -0x1 ;  /* 0xffffffffff847424 */ /* 0x000fe200078e00ff */
[----:B------:R-:W-:Y:S02]  /*1c830*/  MOV R2, 0x1c850 ;  /* 0x0001c85000027802 */ /* 0x000fe40000000f00 */
[----:B------:R-:W-:Y:S05]  /*1c840*/  CALL.REL.NOINC `($__internal_11_$__cuda_sm70_shflsync_idx_p) ;  /* 0x0000cf1000007944 */ /* 0x000fea0003c00000 */
[----:B------:R-:W-:Y:S01]  /*1c850*/  MOV R0, R105 ;  /* 0x0000006900007202 */ /* 0x000fe20000000f00 */
[----:B------:R-:W-:Y:S05]  /*1c860*/  BRA `(.L_x_3240) ;  /* 0xfffeb1c000007947 */ /* 0x000fea000383ffff */
.L_x_3111:
[----:B------:R-:W-:Y:S01]  /*1c870*/  IMAD.MOV.U32 R106, RZ, RZ, R17 ;  /* 0x000000ffff6a7224 */ /* 0x000fe200078e0011 */
[----:B------:R-:W-:Y:S01]  /*1c880*/  MOV R133, 0x181f ;  /* 0x0000181f00857802 */ /* 0x000fe20000000f00 */
[----:B-1----:R-:W-:Y:S01]  /*1c890*/  IMAD.MOV.U32 R3, RZ, RZ, 0x4 ;  /* 0x00000004ff037424 */ /* 0x002fe200078e00ff */
[----:B------:R-:W-:Y:S02]  /*1c8a0*/  MOV R132, 0xffffffff ;  /* 0xffffffff00847802 */ /* 0x000fe40000000f00 */
[----:B------:R-:W-:-:S02]  /*1c8b0*/  MOV R2, 0x1c8d0 ;  /* 0x0001c8d000027802 */ /* 0x000fc40000000f00 */
[----:B--234-:R-:W-:Y:S05]  /*1c8c0*/  CALL.REL.NOINC `($__internal_11_$__cuda_sm70_shflsync_idx_p) ;  /* 0x0000ce9000007944 */ /* 0x01cfea0003c00000 */
[----:B------:R-:W-:Y:S01]  /*1c8d0*/  MOV R7, R105 ;  /* 0x0000006900077202 */ /* 0x000fe20000000f00 */
[----:B------:R-:W-:Y:S05]  /*1c8e0*/  BRA `(.L_x_3241) ;  /* 0xfffeb2c000007947 */ /* 0x000fea000383ffff */
.L_x_3112:
[----:B------:R-:W-:Y:S01]  /*1c8f0*/  IMAD.MOV.U32 R106, RZ, RZ, R16 ;  /* 0x000000ffff6a7224 */ /* 0x000fe200078e0010 */
[----:B------:R-:W-:Y:S01]  /*1c900*/  MOV R133, 0x181f ;  /* 0x0000181f00857802 */ /* 0x000fe20000000f00 */
[----:B------:R-:W-:Y:S01]  /*1c910*/  IMAD.MOV.U32 R3, RZ, RZ, 0x4 ;  /* 0x00000004ff037424 */ /* 0x000fe200078e00ff */
[----:B------:R-:W-:-:S02]  /*1c920*/  MOV R132, 0xffffffff ;  /* 0xffffffff00847802 */ /* 0x000fc40000000f00 */
[----:B------:R-:W-:Y:S02]  /*1c930*/  MOV R2, 0x1c950 ;  /* 0x0001c95000027802 */ /* 0x000fe40000000f00 */
[----:B-1234-:R-:W-:Y:S05]  /*1c940*/  CALL.REL.NOINC `($__internal_11_$__cuda_sm70_shflsync_idx_p) ;  /* 0x0000ce1000007944 */ /* 0x01efea0003c00000 */
[----:B------:R-:W-:Y:S01]  /*1c950*/  MOV R0, R105 ;  /* 0x0000006900007202 */ /* 0x000fe20000000f00 */
[----:B------:R-:W-:Y:S05]  /*1c960*/  BRA `(.L_x_3242) ;  /* 0xfffeb26000007947 */ /* 0x000fea000383ffff */
.L_x_3115:
        /* <DEDUP_REMOVED lines=15> */
.L_x_3118:
        /* <DEDUP_REMOVED lines=8> */
.L_x_3119:
        /* <DEDUP_REMOVED lines=8> */
.L_x_3122:
        /* <DEDUP_REMOVED lines=15> */
.L_x_3188:
[----:B------:R2:W5:Y:S01]  /*1cc50*/  LDL R0, [R1+0x8c] ;  /* 0x00008c0001007983 */ /* 0x0005620000100800 */
[----:B-1----:R-:W-:Y:S02]  /*1cc60*/  MOV R3, 0x2 ;  /* 0x0000000200037802 */ /* 0x002fe40000000f00 */
[----:B------:R-:W-:Y:S02]  /*1cc70*/  MOV R2, 0x1cc90 ;  /* 0x0001cc9000027802 */ /* 0x000fe40000000f00 */
[----:B--2-45:R-:W-:Y:S05]  /*1cc80*/  CALL.REL.NOINC `($__internal_10_$__cuda_sm70_shflsync_bfly_p) ;  /* 0x0000ca9000007944 */ /* 0x034fea0003c00000 */
[----:B------:R-:W-:Y:S01]  /*1cc90*/  MOV R4, R7 ;  /* 0x0000000700047202 */ /* 0x000fe20000000f00 */
[----:B------:R-:W-:Y:S05]  /*1cca0*/  BRA `(.L_x_3247) ;  /* 0xffffc02000007947 */ /* 0x000fea000383ffff */
.L_x_3189:
[----:B------:R-:W-:Y:S01]  /*1ccb0*/  IMAD.MOV.U32 R0, RZ, RZ, R4 ;  /* 0x000000ffff007224 */ /* 0x000fe200078e0004 */
[----:B-1----:R-:W-:-:S02]  /*1ccc0*/  MOV R3, 0x1 ;  /* 0x0000000100037802 */ /* 0x002fc40000000f00 */
[----:B------:R-:W-:Y:S02]  /*1ccd0*/  MOV R2, 0x1ccf0 ;  /* 0x0001ccf000027802 */ /* 0x000fe40000000f00 */
[----:B----45:R-:W-:Y:S05]  /*1cce0*/  CALL.REL.NOINC `($__internal_10_$__cuda_sm70_shflsync_bfly_p) ;  /* 0x0000ca3000007944 */ /* 0x030fea0003c00000 */
[----:B------:R1:W5:Y:S01]  /*1ccf0*/  LDL R0, [R1+0x90] ;  /* 0x0000900001007983 */ /* 0x0003620000100800 */
[----:B------:R-:W-:Y:S01]  /*1cd00*/  FADD.FTZ R4, R4, R7 ;  /* 0x0000000704047221 */ /* 0x000fe20000010000 */
[----:B------:R-:W-:Y:S02]  /*1cd10*/  MOV R3, 0x2 ;  /* 0x0000000200037802 */ /* 0x000fe40000000f00 */
[----:B------:R-:W-:Y:S02]  /*1cd20*/  MOV R2, 0x1cd40 ;  /* 0x0001cd4000027802 */ /* 0x000fe40000000f00 */
[----:B-1---5:R-:W-:Y:S05]  /*1cd30*/  CALL.REL.NOINC `($__internal_10_$__cuda_sm70_shflsync_bfly_p) ;  /* 0x0000c9e000007944 */ /* 0x022fea0003c00000 */
[----:B------:R-:W2:Y:S01]  /*1cd40*/  LDL.LU R0, [R1+0x90] ;  /* 0x0000900001007983 */ /* 0x000ea20000300800 */
[----:B------:R-:W-:Y:S02]  /*1cd50*/  MOV R3, 0x1 ;  /* 0x0000000100037802 */ /* 0x000fe40000000f00 */
[----:B------:R-:W-:Y:S01]  /*1cd60*/  MOV R2, 0x1cda0 ;  /* 0x0001cda000027802 */ /* 0x000fe20000000f00 */
[----:B--2---:R-:W-:-:S05]  /*1cd70*/  FADD.FTZ R5, R0, R7 ;  /* 0x0000000700057221 */ /* 0x004fca0000010000 */
[----:B------:R-:W-:Y:S02]  /*1cd80*/  MOV R0, R5 ;  /* 0x0000000500007202 */ /* 0x000fe40000000f00 */
[----:B------:R-:W-:Y:S05]  /*1cd90*/  CALL.REL.NOINC `($__internal_10_$__cuda_sm70_shflsync_bfly_p) ;  /* 0x0000c98000007944 */ /* 0x000fea0003c00000 */
        /* <DEDUP_REMOVED lines=22> */
[----:B------:R-:W-:Y:S05]  /*1cf00*/  BRA `(.L_x_3248) ;  /* 0xffffbef000007947 */ /* 0x000fea000383ffff */
.L_x_3209:
[----:B------:R-:W-:Y:S01]  /*1cf10*/  IMAD.MOV.U32 R106, RZ, RZ, R9 ;  /* 0x000000ffff6a7224 */ /* 0x000fe200078e0009 */
[----:B------:R-:W-:Y:S01]  /*1cf20*/  MOV R133, 0x181f ;  /* 0x0000181f00857802 */ /* 0x000fe20000000f00 */
[----:B------:R-:W-:Y:S01]  /*1cf30*/  IMAD.MOV.U32 R3, RZ, RZ, RZ ;  /* 0x000000ffff037224 */ /* 0x000fe200078e00ff */
[----:B------:R-:W-:Y:S02]  /*1cf40*/  MOV R132, 0xffffffff ;  /* 0xffffffff00847802 */ /* 0x000fe40000000f00 */
[----:B------:R-:W-:Y:S02]  /*1cf50*/  MOV R2, 0x1cf70 ;  /* 0x0001cf7000027802 */ /* 0x000fe40000000f00 */
[----:B-1---5:R-:W-:Y:S05]  /*1cf60*/  CALL.REL.NOINC `($__internal_11_$__cuda_sm70_shflsync_idx_p) ;  /* 0x0000c7f000007944 */ /* 0x022fea0003c00000 */
[----:B------:R-:W-:Y:S01]  /*1cf70*/  MOV R0, R105 ;  /* 0x0000006900007202 */ /* 0x000fe20000000f00 */
[----:B------:R-:W-:Y:S05]  /*1cf80*/  BRA `(.L_x_3249) ;  /* 0xffffebe000007947 */ /* 0x000fea000383ffff */
.L_x_3210:
[----:B------:R-:W-:Y:S01]  /*1cf90*/  IMAD.MOV.U32 R106, RZ, RZ, R11 ;  /* 0x000000ffff6a7224 */ /* 0x000fe200078e000b */
[----:B------:R-:W-:Y:S01]  /*1cfa0*/  MOV R133, 0x181f ;  /* 0x0000181f00857802 */ /* 0x000fe20000000f00 */
[----:B------:R-:W-:Y:S01]  /*1cfb0*/  IMAD.MOV.U32 R3, RZ, RZ, RZ ;  /* 0x000000ffff037224 */ /* 0x000fe200078e00ff */
[----:B------:R-:W-:Y:S02]  /*1cfc0*/  MOV R132, 0xffffffff ;  /* 0xffffffff00847802 */ /* 0x000fe40000000f00 */
[----:B------:R-:W-:-:S02]  /*1cfd0*/  MOV R2, 0x1cff0 ;  /* 0x0001cff000027802 */ /* 0x000fc40000000f00 */
[----:B-123-5:R-:W-:Y:S05]  /*1cfe0*/  CALL.REL.NOINC `($__internal_11_$__cuda_sm70_shflsync_idx_p) ;  /* 0x0000c77000007944 */ /* 0x02efea0003c00000 */
[----:B------:R-:W-:Y:S01]  /*1cff0*/  MOV R2, R105 ;  /* 0x0000006900027202 */ /* 0x000fe20000000f00 */
[----:B------:R-:W-:Y:S05]  /*1d000*/  BRA `(.L_x_3250) ;  /* 0xffffeb8000007947 */ /* 0x000fea000383ffff */
.L_x_3213:
[----:B------:R-:W-:Y:S01]  /*1d010*/  IMAD.MOV.U32 R106, RZ, RZ, R9 ;  /* 0x000000ffff6a7224 */ /* 0x000fe200078e0009 */
[----:B------:R-:W-:Y:S01]  /*1d020*/  MOV R133, 0x181f ;  /* 0x0000181f00857802 */ /* 0x000fe20000000f00 */
[----:B-1----:R-:W-:Y:S01]  /*1d030*/  IMAD.MOV.U32 R3, RZ, RZ, 0x1 ;  /* 0x00000001ff037424 */ /* 0x002fe200078e00ff */
[----:B------:R-:W-:-:S02]  /*1d040*/  MOV R132, 0xffffffff ;  /* 0xffffffff00847802 */ /* 0x000fc40000000f00 */
[----:B------:R-:W-:Y:S02]  /*1d050*/  MOV R2, 0x1d070 ;  /* 0x0001d07000027802 */ /* 0x000fe40000000f00 */
[----:B--2-4-:R-:W-:Y:S05]  /*1d060*/  CALL.REL.NOINC `($__internal_11_$__cuda_sm70_shflsync_idx_p) ;  /* 0x0000c6f000007944 */ /* 0x014fea0003c00000 */
        /* <DEDUP_REMOVED lines=9> */
.L_x_3216:
[----:B------:R-:W-:Y:S01]  /*1d100*/  IMAD.MOV.U32 R106, RZ, RZ, R9 ;  /* 0x000000ffff6a7224 */ /* 0x000fe200078e0009 */
[----:B------:R-:W-:Y:S01]  /*1d110*/  MOV R133, 0x181f ;  /* 0x0000181f00857802 */ /* 0x000fe20000000f00 */
[----:B-1----:R-:W-:Y:S01]  /*1d120*/  IMAD.MOV.U32 R3, RZ, RZ, 0x2 ;  /* 0x00000002ff037424 */ /* 0x002fe200078e00ff */
[----:B------:R-:W-:Y:S02]  /*1d130*/  MOV R132, 0xffffffff ;  /* 0xffffffff00847802 */ /* 0x000fe40000000f00 */
[----:B------:R-:W-:-:S02]  /*1d140*/  MOV R2, 0x1d160 ;  /* 0x0001d16000027802 */ /* 0x000fc40000000f00 */
[----:B---34-:R-:W-:Y:S05]  /*1d150*/  CALL.REL.NOINC `($__internal_11_$__cuda_sm70_shflsync_idx_p) ;  /* 0x0000c60000007944 */ /* 0x018fea0003c00000 */
[----:B------:R-:W-:Y:S01]  /*1d160*/  MOV R0, R105 ;  /* 0x0000006900007202 */ /* 0x000fe20000000f00 */
[----:B------:R-:W-:Y:S05]  /*1d170*/  BRA `(.L_x_3252) ;  /* 0xffffec4000007947 */ /* 0x000fea000383ffff */
.L_x_3217:
        /* <DEDUP_REMOVED lines=8> */
.L_x_3220:
[----:B------:R-:W-:Y:S01]  /*1d200*/  IMAD.MOV.U32 R106, RZ, RZ, R9 ;  /* 0x000000ffff6a7224 */ /* 0x000fe200078e0009 */
[----:B------:R-:W-:Y:S01]  /*1d210*/  MOV R133, 0x181f ;  /* 0x0000181f00857802 */ /* 0x000fe20000000f00 */
[----:B--2---:R-:W-:Y:S01]  /*1d220*/  IMAD.MOV.U32 R3, RZ, RZ, 0x3 ;  /* 0x00000003ff037424 */ /* 0x004fe200078e00ff */
[----:B------:R-:W-:Y:S02]  /*1d230*/  MOV R132, 0xffffffff ;  /* 0xffffffff00847802 */ /* 0x000fe40000000f00 */
[----:B------:R-:W-:Y:S02]  /*1d240*/  MOV R2, 0x1d260 ;  /* 0x0001d26000027802 */ /* 0x000fe40000000f00 */
[----:B-1--4-:R-:W-:Y:S05]  /*1d250*/  CALL.REL.NOINC `($__internal_11_$__cuda_sm70_shflsync_idx_p) ;  /* 0x0000c50000007944 */ /* 0x012fea0003c00000 */
        /* <DEDUP_REMOVED lines=9> */
.L_x_3223:
[----:B------:R-:W-:Y:S01]  /*1d2f0*/  IMAD.MOV.U32 R106, RZ, RZ, R9 ;  /* 0x000000ffff6a7224 */ /* 0x000fe200078e0009 */
[----:B------:R-:W-:Y:S01]  /*1d300*/  MOV R133, 0x181f ;  /* 0x0000181f00857802 */ /* 0x000fe20000000f00 */
[----:B-1----:R-:W-:Y:S01]  /*1d310*/  IMAD.MOV.U32 R3, RZ, RZ, 0x4 ;  /* 0x00000004ff037424 */ /* 0x002fe200078e00ff */
[----:B------:R-:W-:-:S02]  /*1d320*/  MOV R132, 0xffffffff ;  /* 0xffffffff00847802 */ /* 0x000fc40000000f00 */
[----:B--2---:R-:W-:Y:S02]  /*1d330*/  MOV R2, 0x1d350 ;  /* 0x0001d35000027802 */ /* 0x004fe40000000f00 */
[----:B---34-:R-:W-:Y:S05]  /*1d340*/  CALL.REL.NOINC `($__internal_11_$__cuda_sm70_shflsync_idx_p) ;  /* 0x0000c41000007944 */ /* 0x018fea0003c00000 */
[----:B------:R-:W-:Y:S01]  /*1d350*/  MOV R0, R105 ;  /* 0x0000006900007202 */ /* 0x000fe20000000f00 */
[----:B------:R-:W-:Y:S05]  /*1d360*/  BRA `(.L_x_3255) ;  /* 0xffffeca000007947 */ /* 0x000fea000383ffff */
.L_x_3224:
[----:B------:R-:W-:Y:S01]  /*1d370*/  IMAD.MOV.U32 R106, RZ, RZ, R11 ;  /* 0x000000ffff6a7224 */ /* 0x000fe200078e000b */
[----:B------:R-:W-:Y:S01]  /*1d380*/  MOV R133, 0x181f ;  /* 0x0000181f00857802 */ /* 0x000fe20000000f00 */
[----:B-1----:R-:W-:Y:S01]  /*1d390*/  IMAD.MOV.U32 R3, RZ, RZ, 0x4 ;  /* 0x00000004ff037424 */ /* 0x002fe200078e00ff */
[----:B------:R-:W-:Y:S02]  /*1d3a0*/  MOV R132, 0xffffffff ;  /* 0xffffffff00847802 */ /* 0x000fe40000000f00 */
[----:B--2---:R-:W-:Y:S02]  /*1d3b0*/  MOV R2, 0x1d3d0 ;  /* 0x0001d3d000027802 */ /* 0x004fe40000000f00 */
[----:B---34-:R-:W-:Y:S05]  /*1d3c0*/  CALL.REL.NOINC `($__internal_11_$__cuda_sm70_shflsync_idx_p) ;  /* 0x0000c39000007944 */ /* 0x018fea0003c00000 */
[----:B------:R-:W-:Y:S01]  /*1d3d0*/  MOV R2, R105 ;  /* 0x0000006900027202 */ /* 0x000fe20000000f00 */
[----:B------:R-:W-:Y:S05]  /*1d3e0*/  BRA `(.L_x_3256) ;  /* 0xffffec4000007947 */ /* 0x000fea000383ffff */
.L_x_3227:
[----:B------:R-:W-:Y:S01]  /*1d3f0*/  IMAD.MOV.U32 R106, RZ, RZ, R9 ;  /* 0x000000ffff6a7224 */ /* 0x000fe200078e0009 */
[----:B------:R-:W-:Y:S01]  /*1d400*/  MOV R133, 0x181f ;  /* 0x0000181f00857802 */ /* 0x000fe20000000f00 */
[----:B--2---:R-:W-:Y:S01]  /*1d410*/  IMAD.MOV.U32 R3, RZ, RZ, 0x5 ;  /* 0x00000005ff037424 */ /* 0x004fe200078e00ff */
[----:B------:R-:W-:-:S02]  /*1d420*/  MOV R132, 0xffffffff ;  /* 0xffffffff00847802 */ /* 0x000fc40000000f00 */
[----:B------:R-:W-:Y:S02]  /*1d430*/  MOV R2, 0x1d450 ;  /* 0x0001d45000027802 */ /* 0x000fe40000000f00 */
[----:B-1--4-:R-:W-:Y:S05]  /*1d440*/  CALL.REL.NOINC `($__internal_11_$__cuda_sm70_shflsync_idx_p) ;  /* 0x0000c31000007944 */ /* 0x012fea0003c00000 */
        /* <DEDUP_REMOVED lines=9> */
.L_x_3230:
[----:B------:R-:W-:Y:S01]  /*1d4e0*/  IMAD.MOV.U32 R106, RZ, RZ, R9 ;  /* 0x000000ffff6a7224 */ /* 0x000fe200078e0009 */
[----:B------:R-:W-:Y:S01]  /*1d4f0*/  MOV R133, 0x181f ;  /* 0x0000181f00857802 */ /* 0x000fe20000000f00 */
[----:B-1----:R-:W-:Y:S01]  /*1d500*/  IMAD.MOV.U32 R3, RZ, RZ, 0x6 ;  /* 0x00000006ff037424 */ /* 0x002fe200078e00ff */
[----:B------:R-:W-:Y:S02]  /*1d510*/  MOV R132, 0xffffffff ;  /* 0xffffffff00847802 */ /* 0x000fe40000000f00 */
[----:B--2---:R-:W-:-:S02]  /*1d520*/  MOV R2, 0x1d540 ;  /* 0x0001d54000027802 */ /* 0x004fc40000000f00 */
[----:B---34-:R-:W-:Y:S05]  /*1d530*/  CALL.REL.NOINC `($__internal_11_$__cuda_sm70_shflsync_idx_p) ;  /* 0x0000c22000007944 */ /* 0x018fea0003c00000 */
[----:B------:R-:W-:Y:S01]  /*1d540*/  MOV R0, R105 ;  /* 0x0000006900007202 */ /* 0x000fe20000000f00 */
[----:B------:R-:W-:Y:S05]  /*1d550*/  BRA `(.L_x_3258) ;  /* 0xffffed0000007947 */ /* 0x000fea000383ffff */
.L_x_3231:
        /* <DEDUP_REMOVED lines=8> */
.L_x_3234:
        /* <DEDUP_REMOVED lines=15> */
        .type           $_ZN7cutlass13device_kernelIN5flash19enable_sm80_to_sm89INS1_16FlashAttnFwdSm80INS1_25CollectiveMainloopFwdSm80ILi4ELi1ELb0EN4cute5tupleIJNS5_1CILi128EEENS7_ILi48EEES8_EEELi128ENS_10bfloat16_tEfNS_4arch4Sm80ELb0ELb1ELb0ELb1ELb0ELb1ELb1ELb0EEENS1_21CollectiveEpilogueFwdINS6_IJS8_S8_S9_EEENS6_IJNS7_ILi1EEESH_SH_EEESB_SD_Li128ELb1ELb1ELb0ELb0EEENS1_19SingleTileSchedulerILb1ELb0ELb1ELi128EEEEEEEEEvNT_6ParamsE$_ZZN5flash25CollectiveMainloopFwdSm80ILi4ELi1ELb0EN4cute5tupleIJNS1_1CILi128EEENS3_ILi48EEES4_EEELi128EN7cutlass10bfloat16_tEfNS7_4arch4Sm80ELb0ELb1ELb0ELb1ELb0ELb1ELb1ELb0EE3mmaINS_16FlashAttnFwdSm80ISB_NS_21CollectiveEpilogueFwdINS2_IJS4_S4_S5_EEENS2_IJNS3_ILi1EEESG_SG_EEES8_SA_Li128ELb1ELb1ELb0ELb0EEENS_19SingleTileSchedulerILb1ELb0ELb1ELi128EEEE13SharedStorageENS1_6TensorINS1_11ArrayEngineIfLm128EEENS1_6LayoutINS2_IJNS2_IJNS3_ILi2EEESR_EEESR_NS3_ILi16EEEEEENS2_IJNS2_IJSG_SR_EEENS3_ILi4EEENS3_ILi8EEEEEEEEEENS_7SoftmaxILi4ELi0EEEEEbRKNSB_6ParamsERT0_RT1_iRKNS_16SeqlenInfoQKNewKILb1ELb1EEENS2_IJiiiiEEERT_ENKUlvE_clEv,@function
        .size           $_ZN7cutlass13device_kernelIN5flash19enable_sm80_to_sm89INS1_16FlashAttnFwdSm80INS1_25CollectiveMainloopFwdSm80ILi4ELi1ELb0EN4cute5tupleIJNS5_1CILi128EEENS7_ILi48EEES8_EEELi128ENS_10bfloat16_tEfNS_4arch4Sm80ELb0ELb1ELb0ELb1ELb0ELb1ELb1ELb0EEENS1_21CollectiveEpilogueFwdINS6_IJS8_S8_S9_EEENS6_IJNS7_ILi1EEESH_SH_EEESB_SD_Li128ELb1ELb1ELb0ELb0EEENS1_19SingleTileSchedulerILb1ELb0ELb1ELi128EEEEEEEEEvNT_6ParamsE$_ZZN5flash25CollectiveMainloopFwdSm80ILi4ELi1ELb0EN4cute5tupleIJNS1_1CILi128EEENS3_ILi48EEES4_EEELi128EN7cutlass10bfloat16_tEfNS7_4arch4Sm80ELb0ELb1ELb0ELb1ELb0ELb1ELb1ELb0EE3mmaINS_16FlashAttnFwdSm80ISB_NS_21CollectiveEpilogueFwdINS2_IJS4_S4_S5_EEENS2_IJNS3_ILi1EEESG_SG_EEES8_SA_Li128ELb1ELb1ELb0ELb0EEENS_19SingleTileSchedulerILb1ELb0ELb1ELi128EEEE13SharedStorageENS1_6TensorINS1_11ArrayEngineIfLm128EEENS1_6LayoutINS2_IJNS2_IJNS3_ILi2EEESR_EEESR_NS3_ILi16EEEEEENS2_IJNS2_IJSG_SR_EEENS3_ILi4EEENS3_ILi8EEEEEEEEEENS_7SoftmaxILi4ELi0EEEEEbRKNSB_6ParamsERT0_RT1_iRKNS_16SeqlenInfoQKNewKILb1ELb1EEENS2_IJiiiiEEERT_ENKUlvE_clEv,($__internal_10_$__cuda_sm70_shflsync_bfly_p - $_ZN7cutlass13device_kernelIN5flash19enable_sm80_to_sm89INS1_16FlashAttnFwdSm80INS1_25CollectiveMainloopFwdSm80ILi4ELi1ELb0EN4cute5tupleIJNS5_1CILi128EEENS7_ILi48EEES8_EEELi128ENS_10bfloat16_tEfNS_4arch4Sm80ELb0ELb1ELb0ELb1ELb0ELb1ELb1ELb0EEENS1_21CollectiveEpilogueFwdINS6_IJS8_S8_S9_EEENS6_IJNS7_ILi1EEESH_SH_EEESB_SD_Li128ELb1ELb1ELb0ELb0EEENS1_19SingleTileSchedulerILb1ELb0ELb1ELi128EEEEEEEEEvNT_6ParamsE$_ZZN5flash25CollectiveMainloopFwdSm80ILi4ELi1ELb0EN4cute5tupleIJNS1_1CILi128EEENS3_ILi48EEES4_EEELi128EN7cutlass10bfloat16_tEfNS7_4arch4Sm80ELb0ELb1ELb0ELb1ELb0ELb1ELb1ELb0EE3mmaINS_16FlashAttnFwdSm80ISB_NS_21CollectiveEpilogueFwdINS2_IJS4_S4_S5_EEENS2_IJNS3_ILi1EEESG_SG_EEES8_SA_Li128ELb1ELb1ELb0ELb0EEENS_19SingleTileSchedulerILb1ELb0ELb1ELi128EEEE13SharedStorageENS1_6TensorINS1_11ArrayEngineIfLm128EEENS1_6LayoutINS2_IJNS2_IJNS3_ILi2EEESR_EEESR_NS3_ILi16EEEEEENS2_IJNS2_IJSG_SR_EEENS3_ILi4EEENS3_ILi8EEEEEEEEEENS_7SoftmaxILi4ELi0EEEEEbRKNSB_6ParamsERT0_RT1_iRKNS_16SeqlenInfoQKNewKILb1ELb1EEENS2_IJiiiiEEERT_ENKUlvE_clEv)
$_ZN7cutlass13device_kernelIN5flash19enable_sm80_to_sm89INS1_16FlashAttnFwdSm80INS1_25CollectiveMainloopFwdSm80ILi4ELi1ELb0EN4cute5tupleIJNS5_1CILi128EEENS7_ILi48EEES8_EEELi128ENS_10bfloat16_tEfNS_4arch4Sm80ELb0ELb1ELb0ELb1ELb0ELb1ELb1ELb0EEENS1_21CollectiveEpilogueFwdINS6_IJS8_S8_S9_EEENS6_IJNS7_ILi1EEESH_SH_EEESB_SD_Li128ELb1ELb1ELb0ELb0EEENS1_19SingleTileSchedulerILb1ELb0ELb1ELi128EEEEEEEEEvNT_6ParamsE$_ZZN5flash25CollectiveMainloopFwdSm80ILi4ELi1ELb0EN4cute5tupleIJNS1_1CILi128EEENS3_ILi48EEES4_EEELi128EN7cutlass10bfloat16_tEfNS7_4arch4Sm80ELb0ELb1ELb0ELb1ELb0ELb1ELb1ELb0EE3mmaINS_16FlashAttnFwdSm80ISB_NS_21CollectiveEpilogueFwdINS2_IJS4_S4_S5_EEENS2_IJNS3_ILi1EEESG_SG_EEES8_SA_Li128ELb1ELb1ELb0ELb0EEENS_19SingleTileSchedulerILb1ELb0ELb1ELi128EEEE13SharedStorageENS1_6TensorINS1_11ArrayEngineIfLm128EEENS1_6LayoutINS2_IJNS2_IJNS3_ILi2EEESR_EEESR_NS3_ILi16EEEEEENS2_IJNS2_IJSG_SR_EEENS3_ILi4EEENS3_ILi8EEEEEEEEEENS_7SoftmaxILi4ELi0EEEEEbRKNSB_6ParamsERT0_RT1_iRKNS_16SeqlenInfoQKNewKILb1ELb1EEENS2_IJiiiiEEERT_ENKUlvE_clEv:
        /* <DEDUP_REMOVED lines=9> */
[----:B------:R-:W-:Y:S05]  /*1d760*/  RET.REL.NODEC R2 `(_ZN7cutlass13device_kernelIN5flash19enable_sm80_to_sm89INS1_16FlashAttnFwdSm80INS1_25CollectiveMainloopFwdSm80ILi4ELi1ELb0EN4cute5tupleIJNS5_1CILi128EEENS7_ILi48EEES8_EEELi128ENS_10bfloat16_tEfNS_4arch4Sm80ELb0ELb1ELb0ELb1ELb0ELb1ELb1ELb0EEENS1_21CollectiveEpilogueFwdINS6_IJS8_S8_S9_EEENS6_IJNS7_ILi1EEESH_SH_EEESB_SD_Li128ELb1ELb1ELb0ELb0EEENS1_19SingleTileSchedulerILb1ELb0ELb1ELi128EEEEEEEEEvNT_6ParamsE) ;  /* 0xfffe289002007950 */ /* 0x000fea0003c3ffff */
.L_x_3261:
        /* <DEDUP_REMOVED lines=47> */
.L_x_3264:
[----:B------:R-:W-:Y:S05]  /*1da60*/  BSYNC B0 ;  /* 0x0000000000007941 */ /* 0x000fea0003800000 */
.L_x_3263:
        /* <DEDUP_REMOVED lines=17> */
.L_x_3363:
[----:B------:R-:W-:Y:S05]  /*1db80*/  BRA.DIV ~URZ, `(.L_x_3266) ;  /* 0x00009da27f007947 */ /* 0x000fea000b800000 */
[----:B------:R3:W4:Y:S01]  /*1db90*/  SHFL.IDX PT, R8, R16, RZ, 0x181f ;  /* 0x00181fff10087589 */ /* 0x00072200000e0000 */
[----:B--2---:R-:W-:-:S03]  /*1dba0*/  MOV R9, R0 ;  /* 0x0000000000097202 */ /* 0x004fc60000000f00 */
[----:B------:R3:W2:Y:S04]  /*1dbb0*/  SHFL.IDX PT, R7, R20, RZ, 0x181f ;  /* 0x00181fff14077589 */ /* 0x0006a800000e0000 */
[----:B------:R3:W1:Y:S02]  /*1dbc0*/  SHFL.IDX PT, R2, R17, RZ, 0x181f ;  /* 0x00181fff11027589 */ /* 0x00066400000e0000 */
.L_x_3364:
        /* <DEDUP_REMOVED lines=28> */
.L_x_3268:
[----:B------:R-:W-:Y:S05]  /*1dd90*/  BSYNC B0 ;  /* 0x0000000000007941 */ /* 0x000fea0003800000 */
.L_x_3267:
        /* <DEDUP_REMOVED lines=17> */
.L_x_3365:
        /* <DEDUP_REMOVED lines=26> */
.L_x_3271:
[----:B------:R-:W-:Y:S05]  /*1e050*/  BSYNC B0 ;  /* 0x0000000000007941 */ /* 0x000fea0003800000 */
.L_x_3270:
        /* <DEDUP_REMOVED lines=14> */
.L_x_3366:
[----:B------:R-:W-:Y:S05]  /*1e140*/  BRA.DIV ~URZ, `(.L_x_3273) ;  /* 0x00009bb27f007947 */ /* 0x000fea000b800000 */
[----:B----4-:R3:W4:Y:S01]  /*1e150*/  SHFL.IDX PT, R8, R16, 0x2, 0x181f ;  /* 0x00581f0010087f89 */ /* 0x01072200000e0000 */
[----:B--2---:R-:W-:-:S03]  /*1e160*/  MOV R9, R0 ;  /* 0x0000000000097202 */ /* 0x004fc60000000f00 */
[----:B------:R3:W2:Y:S04]  /*1e170*/  SHFL.IDX PT, R7, R20, 0x2, 0x181f ;  /* 0x00581f0014077f89 */ /* 0x0006a800000e0000 */
[----:B------:R3:W1:Y:S02]  /*1e180*/  SHFL.IDX PT, R2, R17, 0x2, 0x181f ;  /* 0x00581f0011027f89 */ /* 0x00066400000e0000 */
.L_x_3367:
        /* <DEDUP_REMOVED lines=28> */
.L_x_3275:
[----:B------:R-:W-:Y:S05]  /*1e350*/  BSYNC B0 ;  /* 0x0000000000007941 */ /* 0x000fea0003800000 */
.L_x_3274:
        /* <DEDUP_REMOVED lines=17> */
.L_x_3368:
        /* <DEDUP_REMOVED lines=26> */
.L_x_3278:
[----:B------:R-:W-:Y:S05]  /*1e610*/  BSYNC B0 ;  /* 0x0000000000007941 */ /* 0x000fea0003800000 */
.L_x_3277:
        /* <DEDUP_REMOVED lines=14> */
.L_x_3369:
[----:B------:R-:W-:Y:S05]  /*1e700*/  BRA.DIV ~URZ, `(.L_x_3280) ;  /* 0x000099c27f007947 */ /* 0x000fea000b800000 */
[----:B----4-:R3:W4:Y:S01]  /*1e710*/  SHFL.IDX PT, R8, R16, 0x4, 0x181f ;  /* 0x00981f0010087f89 */ /* 0x01072200000e0000 */
[----:B--2---:R-:W-:-:S03]  /*1e720*/  MOV R9, R0 ;  /* 0x0000000000097202 */ /* 0x004fc60000000f00 */
[----:B------:R3:W2:Y:S04]  /*1e730*/  SHFL.IDX PT, R7, R20, 0x4, 0x181f ;  /* 0x00981f0014077f89 */ /* 0x0006a800000e0000 */
[----:B------:R3:W1:Y:S02]  /*1e740*/  SHFL.IDX PT, R2, R17, 0x4, 0x181f ;  /* 0x00981f0011027f89 */ /* 0x00066400000e0000 */
.L_x_3370:
        /* <DEDUP_REMOVED lines=28> */
.L_x_3282:
[----:B------:R-:W-:Y:S05]  /*1e910*/  BSYNC B0 ;  /* 0x0000000000007941 */ /* 0x000fea0003800000 */
.L_x_3281:
        /* <DEDUP_REMOVED lines=15> */
.L_x_3371:
[----:B------:R-:W-:Y:S05]  /*1ea10*/  BRA.DIV ~URZ, `(.L_x_3284) ;  /* 0x000098a27f007947 */ /* 0x000fea000b800000 */
[----:B----4-:R4:W1:Y:S01]  /*1ea20*/  SHFL.IDX PT, R8, R16, 0x5, 0x181f ;  /* 0x00b81f0010087f89 */ /* 0x01086200000e0000 */
[----:B--2---:R-:W-:-:S03]  /*1ea30*/  MOV R9, R0 ;  /* 0x0000000000097202 */ /* 0x004fc60000000f00 */
[----:B------:R4:W2:Y:S04]  /*1ea40*/  SHFL.IDX PT, R7, R20, 0x5, 0x181f ;  /* 0x00b81f0014077f89 */ /* 0x0008a800000e0000 */
[----:B------:R4:W3:Y:S02]  /*1ea50*/  SHFL.IDX PT, R2, R17, 0x5, 0x181f ;  /* 0x00b81f0011027f89 */ /* 0x0008e400000e0000 */
.L_x_3372:
        /* <DEDUP_REMOVED lines=27> */
.L_x_3286:
[----:B------:R-:W-:Y:S05]  /*1ec10*/  BSYNC B0 ;  /* 0x0000000000007941 */ /* 0x000fea0003800000 */
.L_x_3285:
        /* <DEDUP_REMOVED lines=14> */
.L_x_3373:
        /* <DEDUP_REMOVED lines=8> */
.L_x_3374:
        /* <DEDUP_REMOVED lines=28> */
.L_x_3290:
[----:B------:R-:W-:Y:S05]  /*1ef40*/  BSYNC B0 ;  /* 0x0000000000007941 */ /* 0x000fea0003800000 */
.L_x_3289:
        /* <DEDUP_REMOVED lines=15> */
.L_x_3375:
        /* <DEDUP_REMOVED lines=8> */
.L_x_3376:
        /* <DEDUP_REMOVED lines=27> */
.L_x_3294:
[----:B------:R-:W-:Y:S05]  /*1f270*/  BSYNC B0 ;  /* 0x0000000000007941 */ /* 0x000fea0003800000 */
.L_x_3293:
        /* <DEDUP_REMOVED lines=89> */
.L_x_3298:
[----:B------:R-:W-:Y:S05]  /*1f810*/  BSYNC B0 ;  /* 0x0000000000007941 */ /* 0x000fea0003800000 */
.L_x_3297:
        /* <DEDUP_REMOVED lines=49> */
.L_x_3296:
[----:B------:R-:W-:Y:S05]  /*1fb30*/  BSYNC B1 ;  /* 0x0000000000017941 */ /* 0x000fea0003800000 */
.L_x_3295:
        /* <DEDUP_REMOVED lines=53> */
.L_x_3302:
[----:B------:R-:W-:Y:S05]  /*1fe90*/  BSYNC B0 ;  /* 0x0000000000007941 */ /* 0x000fea0003800000 */
.L_x_3301:
        /* <DEDUP_REMOVED lines=49> */
.L_x_3300:
[----:B------:R-:W-:Y:S05]  /*201b0*/  BSYNC B1 ;  /* 0x0000000000017941 */ /* 0x000fea0003800000 */
.L_x_3299:
        /* <DEDUP_REMOVED lines=53> */
.L_x_3306:
[----:B------:R-:W-:Y:S05]  /*20510*/  BSYNC B0 ;  /* 0x0000000000007941 */ /* 0x000fea0003800000 */
.L_x_3305:
        /* <DEDUP_REMOVED lines=49> */
.L_x_3304:
[----:B------:R-:W-:Y:S05]  /*20830*/  BSYNC B1 ;  /* 0x0000000000017941 */ /* 0x000fea0003800000 */
.L_x_3303:
        /* <DEDUP_REMOVED lines=53> */
.L_x_3310:
[----:B------:R-:W-:Y:S05]  /*20b90*/  BSYNC B0 ;  /* 0x0000000000007941 */ /* 0x000fea0003800000 */
.L_x_3309:
        /* <DEDUP_REMOVED lines=49> */
.L_x_3308:
[----:B------:R-:W-:Y:S05]  /*20eb0*/  BSYNC B1 ;  /* 0x0000000000017941 */ /* 0x000fea0003800000 */
.L_x_3307:
        /* <DEDUP_REMOVED lines=53> */
.L_x_3314:
[----:B------:R-:W-:Y:S05]  /*21210*/  BSYNC B0 ;  /* 0x0000000000007941 */ /* 0x000fea0003800000 */
.L_x_3313:
        /* <DEDUP_REMOVED lines=49> */
.L_x_3312:
[----:B------:R-:W-:Y:S05]  /*21530*/  BSYNC B1 ;  /* 0x0000000000017941 */ /* 0x000fea0003800000 */
.L_x_3311:
        /* <DEDUP_REMOVED lines=53> */
.L_x_3318:
[----:B------:R-:W-:Y:S05]  /*21890*/  BSYNC B0 ;  /* 0x0000000000007941 */ /* 0x000fea0003800000 */
.L_x_3317:
        /* <DEDUP_REMOVED lines=49> */
.L_x_3316:
[----:B------:R-:W-:Y:S05]  /*21bb0*/  BSYNC B1 ;  /* 0x0000000000017941 */ /* 0x000fea0003800000 */
.L_x_3315:
        /* <DEDUP_REMOVED lines=53> */
.L_x_3322:
[----:B------:R-:W-:Y:S05]  /*21f10*/  BSYNC B0 ;  /* 0x0000000000007941 */ /* 0x000fea0003800000 */
.L_x_3321:
        /* <DEDUP_REMOVED lines=49> */
.L_x_3320:
[----:B------:R-:W-:Y:S05]  /*22230*/  BSYNC B1 ;  /* 0x0000000000017941 */ /* 0x000fea0003800000 */
.L_x_3319:
[----:B------:R-:W-:Y:S01]  /*22240*/  IADD3 R0, R68, 0x70, RZ ;  /* 0x0000007044007810 */ /* 0x000fe20007ffe0ff */
[----:B------:R-:W-:Y:S02]  /*22250*/  IMAD.MOV.U32 R2, RZ, RZ, R143 ;  /* 0x000000ffff027224 */ /* 0x000fe400078e008f */
[----:B------:R-:W-:Y:S01]  /*22260*/  IMAD.MOV.U32 R3, RZ, RZ, 0x0 ;  /* 0x00000000ff037424 */ /* 0x000fe200078e00ff */
[----:B------:R-:W-:-:S13]  /*22270*/  ISETP.GE.AND P0, PT, R0, R24, PT ;  /* 0x000000180000720c */ /* 0x000fda0003f06270 */
[----:B------:R-:W-:Y:S05]  /*22280*/  @P0 RET.REL.NODEC R2 `(_ZN7cutlass13device_kernelIN5flash19enable_sm80_to_sm89INS1_16FlashAttnFwdSm80INS1_25CollectiveMainloopFwdSm80ILi4ELi1ELb0EN4cute5tupleIJNS5_1CILi128EEENS7_ILi48EEES8_EEELi128ENS_10bfloat16_tEfNS_4arch4Sm80ELb0ELb1ELb0ELb1ELb0ELb1ELb1ELb0EEENS1_21CollectiveEpilogueFwdINS6_IJS8_S8_S9_EEENS6_IJNS7_ILi1EEESH_SH_EEESB_SD_Li128ELb1ELb1ELb0ELb0EEENS1_19SingleTileSchedulerILb1ELb0ELb1ELi128EEEEEEEEEvNT_6ParamsE) ;  /* 0xfffddd7002000950 */ /* 0x000fea0003c3ffff */
        /* <DEDUP_REMOVED lines=49> */
.L_x_3324:
[----:B------:R-:W-:Y:S05]  /*225a0*/  BSYNC B0 ;  /* 0x0000000000007941 */ /* 0x000fea0003800000 */
.L_x_3323:
[----:B------:R-:W-:Y:S01]  /*225b0*/  IADD3 R0, R26, 0x20, RZ ;  /* 0x000000201a007810 */ /* 0x000fe20007ffe0ff */
[----:B------:R-:W-:Y:S02]  /*225c0*/  IMAD.MOV.U32 R2, RZ, RZ, R143 ;  /* 0x000000ffff027224 */ /* 0x000fe400078e008f */
[----:B------:R-:W-:Y:S01]  /*225d0*/  IMAD.MOV.U32 R3, RZ, RZ, 0x0 ;  /* 0x00000000ff037424 */ /* 0x000fe200078e00ff */
[----:B------:R-:W-:-:S13]  /*225e0*/  ISETP.GE.AND P0, PT, R0, R39, PT ;  /* 0x000000270000720c */ /* 0x000fda0003f06270 */
[----:B------:R-:W-:Y:S05]  /*225f0*/  @P0 RET.REL.NODEC R2 `(_ZN7cutlass13device_kernelIN5flash19enable_sm80_to_sm89INS1_16FlashAttnFwdSm80INS1_25CollectiveMainloopFwdSm80ILi4ELi1ELb0EN4cute5tupleIJNS5_1CILi128EEENS7_ILi48EEES8_EEELi128ENS_10bfloat16_tEfNS_4arch4Sm80ELb0ELb1ELb0ELb1ELb0ELb1ELb1ELb0EEENS1_21CollectiveEpilogueFwdINS6_IJS8_S8_S9_EEENS6_IJNS7_ILi1EEESH_SH_EEESB_SD_Li128ELb1ELb1ELb0ELb0EEENS1_19SingleTileSchedulerILb1ELb0ELb1ELi128EEEEEEEEEvNT_6ParamsE) ;  /* 0xfffdda0002000950 */ /* 0x000fea0003c3ffff */
        /* <DEDUP_REMOVED lines=48> */
[----:B------:R-:W-:Y:S05]  /*22900*/  RET.REL.NODEC R2 `(_ZN7cutlass13device_kernelIN5flash19enable_sm80_to_sm89INS1_16FlashAttnFwdSm80INS1_25CollectiveMainloopFwdSm80ILi4ELi1ELb0EN4cute5tupleIJNS5_1CILi128EEENS7_ILi48EEES8_EEELi128ENS_10bfloat16_tEfNS_4arch4Sm80ELb0ELb1ELb0ELb1ELb0ELb1ELb1ELb0EEENS1_21CollectiveEpilogueFwdINS6_IJS8_S8_S9_EEENS6_IJNS7_ILi1EEESH_SH_EEESB_SD_Li128ELb1ELb1ELb0ELb0EEENS1_19SingleTileSchedulerILb1ELb0ELb1ELi128EEEEEEEEEvNT_6ParamsE) ;  /* 0xfffdd6f002007950 */ /* 0x000fea0003c3ffff */
.L_x_3262:
        /* <DEDUP_REMOVED lines=8> */
.L_x_3326:
[----:B------:R-:W-:Y:S05]  /*22990*/  BSYNC B0 ;  /* 0x0000000000007941 */ /* 0x000fea0003800000 */
.L_x_3325:
        /* <DEDUP_REMOVED lines=18> */
.L_x_3377:
[----:B------:R-:W-:Y:S05]  /*22ac0*/  BRA.DIV ~URZ, `(.L_x_3328) ;  /* 0x00005da27f007947 */ /* 0x000fea000b800000 */
[----:B------:R3:W4:Y:S01]  /*22ad0*/  SHFL.IDX PT, R8, R14, RZ, 0x181f ;  /* 0x00181fff0e087589 */ /* 0x00072200000e0000 */
[----:B--2---:R-:W-:-:S03]  /*22ae0*/  MOV R9, R0 ;  /* 0x0000000000097202 */ /* 0x004fc60000000f00 */
[----:B------:R3:W2:Y:S04]  /*22af0*/  SHFL.IDX PT, R7, R10, RZ, 0x181f ;  /* 0x00181fff0a077589 */ /* 0x0006a800000e0000 */
[----:B------:R3:W1:Y:S02]  /*22b00*/  SHFL.IDX PT, R3, R15, RZ, 0x181f ;  /* 0x00181fff0f037589 */ /* 0x00066400000e0000 */
.L_x_3378:
        /* <DEDUP_REMOVED lines=36> */
.L_x_3379:
        /* <DEDUP_REMOVED lines=20> */
.L_x_3331:
[----:B------:R-:W-:Y:S05]  /*22e90*/  BSYNC B0 ;  /* 0x0000000000007941 */ /* 0x000fea0003800000 */
.L_x_3330:
        /* <DEDUP_REMOVED lines=14> */
.L_x_3380:
[----:B------:R-:W-:Y:S05]  /*22f80*/  BRA.DIV ~URZ, `(.L_x_3333) ;  /* 0x00005cb27f007947 */ /* 0x000fea000b800000 */
[----:B----4-:R4:W1:Y:S01]  /*22f90*/  SHFL.IDX PT, R8, R14, 0x2, 0x181f ;  /* 0x00581f000e087f89 */ /* 0x01086200000e0000 */
[----:B--23--:R-:W-:-:S03]  /*22fa0*/  MOV R9, R0 ;  /* 0x0000000000097202 */ /* 0x00cfc60000000f00 */
[----:B------:R4:W2:Y:S04]  /*22fb0*/  SHFL.IDX PT, R7, R10, 0x2, 0x181f ;  /* 0x00581f000a077f89 */ /* 0x0008a800000e0000 */
[----:B------:R4:W3:Y:S02]  /*22fc0*/  SHFL.IDX PT, R3, R15, 0x2, 0x181f ;  /* 0x00581f000f037f89 */ /* 0x0008e400000e0000 */
.L_x_3381:
        /* <DEDUP_REMOVED lines=33> */
.L_x_3382:
        /* <DEDUP_REMOVED lines=20> */
.L_x_3336:
[----:B------:R-:W-:Y:S05]  /*23320*/  BSYNC B0 ;  /* 0x0000000000007941 */ /* 0x000fea0003800000 */
.L_x_3335:
        /* <DEDUP_REMOVED lines=14> */
.L_x_3383:
[----:B------:R-:W-:Y:S05]  /*23410*/  BRA.DIV ~URZ, `(.L_x_3338) ;  /* 0x00005bf27f007947 */ /* 0x000fea000b800000 */
[----:B---3--:R3:W1:Y:S01]  /*23420*/  SHFL.IDX PT, R8, R14, 0x4, 0x181f ;  /* 0x00981f000e087f89 */ /* 0x00866200000e0000 */
[----:B--2-4-:R-:W-:-:S03]  /*23430*/  MOV R9, R0 ;  /* 0x0000000000097202 */ /* 0x014fc60000000f00 */
[----:B------:R3:W2:Y:S04]  /*23440*/  SHFL.IDX PT, R7, R10, 0x4, 0x181f ;  /* 0x00981f000a077f89 */ /* 0x0006a800000e0000 */
[----:B------:R3:W4:Y:S02]  /*23450*/  SHFL.IDX PT, R3, R15, 0x4, 0x181f ;  /* 0x00981f000f037f89 */ /* 0x00072400000e0000 */
.L_x_3384:
        /* <DEDUP_REMOVED lines=33> */
.L_x_3385:
        /* <DEDUP_REMOVED lines=20> */
.L_x_3341:
[----:B------:R-:W-:Y:S05]  /*237b0*/  BSYNC B0 ;  /* 0x0000000000007941 */ /* 0x000fea0003800000 */
.L_x_3340:
        /* <DEDUP_REMOVED lines=14> */
.L_x_3386:
[----:B------:R-:W-:Y:S05]  /*238a0*/  BRA.DIV ~URZ, `(.L_x_3343) ;  /* 0x00005b327f007947 */ /* 0x000fea000b800000 */
[----:B----4-:R4:W1:Y:S01]  /*238b0*/  SHFL.IDX PT, R8, R14, 0x6, 0x181f ;  /* 0x00d81f000e087f89 */ /* 0x01086200000e0000 */
[----:B--23--:R-:W-:-:S03]  /*238c0*/  MOV R9, R0 ;  /* 0x0000000000097202 */ /* 0x00cfc60000000f00 */
[----:B------:R4:W2:Y:S04]  /*238d0*/  SHFL.IDX PT, R7, R10, 0x6, 0x181f ;  /* 0x00d81f000a077f89 */ /* 0x0008a800000e0000 */
[----:B------:R4:W3:Y:S02]  /*238e0*/  SHFL.IDX PT, R2, R15, 0x6, 0x181f ;  /* 0x00d81f000f027f89 */ /* 0x0008e400000e0000 */
.L_x_3387:
        /* <DEDUP_REMOVED lines=20> */
.L_x_3345:
[----:B------:R-:W-:Y:S05]  /*23a30*/  BSYNC B0 ;  /* 0x0000000000007941 */ /* 0x000fea0003800000 */
.L_x_3344:
        /* <DEDUP_REMOVED lines=18> */
.L_x_3388:
        /* <DEDUP_REMOVED lines=19> */
.L_x_3348:
[----:B------:R-:W-:Y:S05]  /*23c90*/  BSYNC B0 ;  /* 0x0000000000007941 */ /* 0x000fea0003800000 */
.L_x_3347:
        /* <DEDUP_REMOVED lines=138> */
.L_x_3350:
[----:B--2---:R-:W-:Y:S05]  /*24540*/  BSYNC B0 ;  /* 0x0000000000007941 */ /* 0x004fea0003800000 */
.L_x_3349:
        /* <DEDUP_REMOVED lines=116> */
.L_x_3352:
[----:B------:R-:W-:Y:S05]  /*24c90*/  BSYNC B0 ;  /* 0x0000000000007941 */ /* 0x000fea0003800000 */
.L_x_3351:
        /* <DEDUP_REMOVED lines=116> */
.L_x_3354:
[----:B------:R-:W-:Y:S05]  /*253e0*/  BSYNC B0 ;  /* 0x0000000000007941 */ /* 0x000fea0003800000 */
.L_x_3353:
        /* <DEDUP_REMOVED lines=116> */
.L_x_3356:
[----:B------:R-:W-:Y:S05]  /*25b30*/  BSYNC B0 ;  /* 0x0000000000007941 */ /* 0x000fea0003800000 */
.L_x_3355:
        /* <DEDUP_REMOVED lines=116> */
.L_x_3358:
[----:B------:R-:W-:Y:S05]  /*26280*/  BSYNC B0 ;  /* 0x0000000000007941 */ /* 0x000fea0003800000 */
.L_x_3357:
        /* <DEDUP_REMOVED lines=116> */
.L_x_3360:
[----:B------:R-:W-:Y:S05]  /*269d0*/  BSYNC B0 ;  /* 0x0000000000007941 */ /* 0x000fea0003800000 */
.L_x_3359:
        /* <DEDUP_REMOVED lines=116> */
.L_x_3362:
[----:B------:R-:W-:Y:S05]  /*27120*/  BSYNC B0 ;  /* 0x0000000000007941 */ /* 0x000fea0003800000 */
.L_x_3361:
[----:B------:R-:W-:Y:S01]  /*27130*/  IADD3 R0, R68, 0x70, RZ ;  /* 0x0000007044007810 */ /* 0x000fe20007ffe0ff */
[----:B------:R-:W-:-:S02]  /*27140*/  IMAD.MOV.U32 R2, RZ, RZ, R143 ;  /* 0x000000ffff027224 */ /* 0x000fc400078e008f */
[----:B------:R-:W-:Y:S01]  /*27150*/  IMAD.MOV.U32 R3, RZ, RZ, 0x0 ;  /* 0x00000000ff037424 */ /* 0x000fe200078e00ff */
[----:B------:R-:W-:-:S13]  /*27160*/  ISETP.GE.OR P0, PT, R0, R70, P1 ;  /* 0x000000460000720c */ /* 0x000fda0000f06670 */
[----:B------:R-:W-:Y:S05]  /*27170*/  @P0 RET.REL.NODEC R2 `(_ZN7cutlass13device_kernelIN5flash19enable_sm80_to_sm89INS1_16FlashAttnFwdSm80INS1_25CollectiveMainloopFwdSm80ILi4ELi1ELb0EN4cute5tupleIJNS5_1CILi128EEENS7_ILi48EEES8_EEELi128ENS_10bfloat16_tEfNS_4arch4Sm80ELb0ELb1ELb0ELb1ELb0ELb1ELb1ELb0EEENS1_21CollectiveEpilogueFwdINS6_IJS8_S8_S9_EEENS6_IJNS7_ILi1EEESH_SH_EEESB_SD_Li128ELb1ELb1ELb0ELb0EEENS1_19SingleTileSchedulerILb1ELb0ELb1ELi128EEEEEEEEEvNT_6ParamsE) ;  /* 0xfffd8e8002000950 */ /* 0x000fea0003c3ffff */
        /* <DEDUP_REMOVED lines=114> */
[----:B------:R-:W-:Y:S05]  /*278a0*/  RET.REL.NODEC R2 `(_ZN7cutlass13device_kernelIN5flash19enable_sm80_to_sm89INS1_16FlashAttnFwdSm80INS1_25CollectiveMainloopFwdSm80ILi4ELi1ELb0EN4cute5tupleIJNS5_1CILi128EEENS7_ILi48EEES8_EEELi128ENS_10bfloat16_tEfNS_4arch4Sm80ELb0ELb1ELb0ELb1ELb0ELb1ELb1ELb0EEENS1_21CollectiveEpilogueFwdINS6_IJS8_S8_S9_EEENS6_IJNS7_ILi1EEESH_SH_EEESB_SD_Li128ELb1ELb1ELb0ELb0EEENS1_19SingleTileSchedulerILb1ELb0ELb1ELi128EEEEEEEEEvNT_6ParamsE) ;  /* 0xfffd875002007950 */ /* 0x000fea0003c3ffff */
.L_x_3265:
[----:B------:R-:W-:Y:S01]  /*278b0*/  IMAD.MOV.U32 R106, RZ, RZ, R14 ;  /* 0x000000ffff6a7224 */ /* 0x000fe200078e000e */
[----:B------:R-:W-:Y:S01]  /*278c0*/  MOV R133, 0x181f ;  /* 0x0000181f00857802 */ /* 0x000fe20000000f00 */
[----:B------:R-:W-:Y:S01]  /*278d0*/  IMAD.MOV.U32 R3, RZ, RZ, RZ ;  /* 0x000000ffff037224 */ /* 0x000fe200078e00ff */
[----:B------:R-:W-:-:S02]  /*278e0*/  MOV R132, 0xffffffff ;  /* 0xffffffff00847802 */ /* 0x000fc40000000f00 */
[----:B------:R-:W-:Y:S02]  /*278f0*/  MOV R2, 0x27910 ;  /* 0x0002791000027802 */ /* 0x000fe40000000f00 */
[----:B------:R-:W-:Y:S05]  /*27900*/  CALL.REL.NOINC `($__internal_11_$__cuda_sm70_shflsync_idx_p) ;  /* 0x00001e5000007944 */ /* 0x000fea0003c00000 */
[----:B------:R-:W-:Y:S01]  /*27910*/  MOV R0, R105 ;  /* 0x0000006900007202 */ /* 0x000fe20000000f00 */
[----:B------:R-:W-:Y:S05]  /*27920*/  BRA `(.L_x_3363) ;  /* 0xffff625000007947 */ /* 0x000fea000383ffff */
.L_x_3266:
[----:B------:R-:W-:Y:S01]  /*27930*/  IMAD.MOV.U32 R106, RZ, RZ, R16 ;  /* 0x000000ffff6a7224 */ /* 0x000fe200078e0010 */
[----:B------:R-:W-:Y:S01]  /*27940*/  MOV R133, 0x181f ;  /* 0x0000181f00857802 */ /* 0x000fe20000000f00 */
[----:B------:R-:W-:Y:S01]  /*27950*/  IMAD.MOV.U32 R3, RZ, RZ, RZ ;  /* 0x000000ffff037224 */ /* 0x000fe200078e00ff */
[----:B------:R-:W-:Y:S02]  /*27960*/  MOV R132, 0xffffffff ;  /* 0xffffffff00847802 */ /* 0x000fe40000000f00 */
[----:B------:R-:W-:Y:S02]  /*27970*/  MOV R2, 0x27990 ;  /* 0x0002799000027802 */ /* 0x000fe40000000f00 */
[----:B-12---:R-:W-:Y:S05]  /*27980*/  CALL.REL.NOINC `($__internal_11_$__cuda_sm70_shflsync_idx_p) ;  /* 0x00001dd000007944 */ /* 0x006fea0003c00000 */
[----:B------:R-:W-:Y:S01]  /*27990*/  IMAD.MOV.U32 R106, RZ, RZ, R20 ;  /* 0x000000ffff6a7224 */ /* 0x000fe200078e0014 */
[----:B------:R-:W-:Y:S01]  /*279a0*/  MOV R133, 0x181f ;  /* 0x0000181f00857802 */ /* 0x000fe20000000f00 */
[----:B------:R-:W-:Y:S01]  /*279b0*/  IMAD.MOV.U32 R3, RZ, RZ, RZ ;  /* 0x000000ffff037224 */ /* 0x000fe200078e00ff */
[----:B------:R-:W-:Y:S01]  /*279c0*/  MOV R8, R105 ;  /* 0x0000006900087202 */ /* 0x000fe20000000f00 */
[----:B------:R-:W-:Y:S01]  /*279d0*/  IMAD.MOV.U32 R132, RZ, RZ, -0x1 ;  /* 0xffffffffff847424 */ /* 0x000fe200078e00ff */
[----:B------:R-:W-:-:S02]  /*279e0*/  MOV R9, R0 ;  /* 0x0000000000097202 */ /* 0x000fc40000000f00 */
[----:B------:R-:W-:Y:S02]  /*279f0*/  MOV R2, 0x27a10 ;  /* 0x00027a1000027802 */ /* 0x000fe40000000f00 */
[----:B------:R-:W-:Y:S05]  /*27a00*/  CALL.REL.NOINC `($__internal_11_$__cuda_sm70_shflsync_idx_p) ;  /* 0x00001d5000007944 */ /* 0x000fea0003c00000 */
[----:B------:R-:W-:Y:S01]  /*27a10*/  IMAD.MOV.U32 R7, RZ, RZ, R105 ;  /* 0x000000ffff077224 */ /* 0x000fe200078e0069 */
[----:B------:R-:W-:Y:S01]  /*27a20*/  MOV R106, R17 ;  /* 0x00000011006a7202 */ /* 0x000fe20000000f00 */
[----:B------:R-:W-:Y:S01]  /*27a30*/  IMAD.MOV.U32 R3, RZ, RZ, RZ ;  /* 0x000000ffff037224 */ /* 0x000fe200078e00ff */
[----:B------:R-:W-:Y:S01]  /*27a40*/  MOV R133, 0x181f ;  /* 0x0000181f00857802 */ /* 0x000fe20000000f00 */
[----:B------:R-:W-:Y:S01]  /*27a50*/  IMAD.MOV.U32 R132, RZ, RZ, -0x1 ;  /* 0xffffffffff847424 */ /* 0x000fe200078e00ff */
[----:B------:R-:W-:Y:S02]  /*27a60*/  MOV R2, 0x27a80 ;  /* 0x00027a8000027802 */ /* 0x000fe40000000f00 */
[----:B------:R-:W-:Y:S05]  /*27a70*/  CALL.REL.NOINC `($__internal_11_$__cuda_sm70_shflsync_idx_p) ;  /* 0x00001ce000007944 */ /* 0x000fea0003c00000 */
[----:B------:R-:W-:Y:S01]  /*27a80*/  MOV R2, R105 ;  /* 0x0000006900027202 */ /* 0x000fe20000000f00 */
[----:B------:R-:W-:Y:S05]  /*27a90*/  BRA `(.L_x_3364) ;  /* 0xffff613000007947 */ /* 0x000fea000383ffff */
.L_x_3269:
[----:B------:R-:W-:Y:S01]  /*27aa0*/  IMAD.MOV.U32 R106, RZ, RZ, R14 ;  /* 0x000000ffff6a7224 */ /* 0x000fe200078e000e */
[----:B------:R-:W-:Y:S01]  /*27ab0*/  MOV R133, 0x181f ;  /* 0x0000181f00857802 */ /* 0x000fe20000000f00 */
[----:B------:R-:W-:Y:S01]  /*27ac0*/  IMAD.MOV.U32 R3, RZ, RZ, 0x1 ;  /* 0x00000001ff037424 */ /* 0x000fe200078e00ff */
[----:B------:R-:W-:Y:S02]  /*27ad0*/  MOV R132, 0xffffffff ;  /* 0xffffffff00847802 */ /* 0x000fe40000000f00 */
[----:B------:R-:W-:-:S02]  /*27ae0*/  MOV R2, 0x27b00 ;  /* 0x00027b0000027802 */ /* 0x000fc40000000f00 */
[----:B---34-:R-:W-:Y:S05]  /*27af0*/  CALL.REL.NOINC `($__internal_11_$__cuda_sm70_shflsync_idx_p) ;  /* 0x00001c6000007944 */ /* 0x018fea0003c00000 */
[----:B------:R-:W-:Y:S01]  /*27b00*/  IMAD.MOV.U32 R0, RZ, RZ, R105 ;  /* 0x000000ffff007224 */ /* 0x000fe200078e0069 */
[----:B------:R-:W-:Y:S01]  /*27b10*/  MOV R106, R16 ;  /* 0x00000010006a7202 */ /* 0x000fe20000000f00 */
[----:B------:R-:W-:Y:S01]  /*27b20*/  IMAD.MOV.U32 R3, RZ, RZ, 0x1 ;  /* 0x00000001ff037424 */ /* 0x000fe200078e00ff */
[----:B------:R-:W-:Y:S01]  /*27b30*/  MOV R133, 0x181f ;  /* 0x0000181f00857802 */ /* 0x000fe20000000f00 */
[----:B------:R-:W-:Y:S01]  /*27b40*/  IMAD.MOV.U32 R132, RZ, RZ, -0x1 ;  /* 0xffffffffff847424 */ /* 0x000fe200078e00ff */
[----:B------:R-:W-:-:S02]  /*27b50*/  MOV R2, 0x27b70 ;  /* 0x00027b7000027802 */ /* 0x000fc40000000f00 */
[----:B------:R-:W-:Y:S05]  /*27b60*/  CALL.REL.NOINC `($__internal_11_$__cuda_sm70_shflsync_idx_p) ;  /* 0x00001bf000007944 */ /* 0x000fea0003c00000 */
[----:B------:R-:W-:Y:S01]  /*27b70*/  IMAD.MOV.U32 R106, RZ, RZ, R20 ;  /* 0x000000ffff6a7224 */ /* 0x000fe200078e0014 */
[----:B------:R-:W-:Y:S01]  /*27b80*/  MOV R133, 0x181f ;  /* 0x0000181f00857802 */ /* 0x000fe20000000f00 */
[----:B------:R-:W-:Y:S01]  /*27b90*/  IMAD.MOV.U32 R3, RZ, RZ, 0x1 ;  /* 0x00000001ff037424 */ /* 0x000fe200078e00ff */
[----:B------:R-:W-:Y:S01]  /*27ba0*/  MOV R8, R105 ;  /* 0x0000006900087202 */ /* 0x000fe20000000f00 */
[----:B------:R-:W-:Y:S01]  /*27bb0*/  IMAD.MOV.U32 R132, RZ, RZ, -0x1 ;  /* 0xffffffffff847424 */ /* 0x000fe200078e00ff */
[----:B------:R-:W-:-:S02]  /*27bc0*/  MOV R9, R0 ;  /* 0x0000000000097202 */ /* 0x000fc40000000f00 */
[----:B------:R-:W-:Y:S02]  /*27bd0*/  MOV R2, 0x27bf0 ;  /* 0x00027bf000027802 */ /* 0x000fe40000000f00 */
[----:B------:R-:W-:Y:S05]  /*27be0*/  CALL.REL.NOINC `($__internal_11_$__cuda_sm70_shflsync_idx_p) ;  /* 0x00001b7000007944 */ /* 0x000fea0003c00000 */
        /* <DEDUP_REMOVED lines=9> */
.L_x_3272:
[----:B------:R-:W-:Y:S01]  /*27c80*/  IMAD.MOV.U32 R106, RZ, RZ, R14 ;  /* 0x000000ffff6a7224 */ /* 0x000fe200078e000e */
[----:B------:R-:W-:Y:S01]  /*27c90*/  MOV R133, 0x181f ;  /* 0x0000181f00857802 */ /* 0x000fe20000000f00 */
[----:B------:R-:W-:Y:S01]  /*27ca0*/  IMAD.MOV.U32 R3, RZ, RZ, 0x2 ;  /* 0x00000002ff037424 */ /* 0x000fe200078e00ff */
[----:B------:R-:W-:Y:S02]  /*27cb0*/  MOV R132, 0xffffffff ;  /* 0xffffffff00847802 */ /* 0x000fe40000000f00 */
[----:B------:R-:W-:-:S02]  /*27cc0*/  MOV R2, 0x27ce0 ;  /* 0x00027ce000027802 */ /* 0x000fc40000000f00 */
[----:B----4-:R-:W-:Y:S05]  /*27cd0*/  CALL.REL.NOINC `($__internal_11_$__cuda_sm70_shflsync_idx_p) ;  /* 0x00001a8000007944 */ /* 0x010fea0003c00000 */
[----:B------:R-:W-:Y:S01]  /*27ce0*/  MOV R0, R105 ;  /* 0x0000006900007202 */ /* 0x000fe20000000f00 */
[----:B------:R-:W-:Y:S05]  /*27cf0*/  BRA `(.L_x_3366) ;  /* 0xffff644000007947 */ /* 0x000fea000383ffff */
.L_x_3273:
[----:B------:R-:W-:Y:S01]  /*27d00*/  IMAD.MOV.U32 R106, RZ, RZ, R16 ;  /* 0x000000ffff6a7224 */ /* 0x000fe200078e0010 */
[----:B------:R-:W-:Y:S01]  /*27d10*/  MOV R133, 0x181f ;  /* 0x0000181f00857802 */ /* 0x000fe20000000f00 */
[----:B------:R-:W-:Y:S01]  /*27d20*/  IMAD.MOV.U32 R3, RZ, RZ, 0x2 ;  /* 0x00000002ff037424 */ /* 0x000fe200078e00ff */
[----:B------:R-:W-:-:S02]  /*27d30*/  MOV R132, 0xffffffff ;  /* 0xffffffff00847802 */ /* 0x000fc40000000f00 */
[----:B------:R-:W-:Y:S02]  /*27d40*/  MOV R2, 0x27d60 ;  /* 0x00027d6000027802 */ /* 0x000fe40000000f00 */
[----:B-12-4-:R-:W-:Y:S05]  /*27d50*/  CALL.REL.NOINC `($__internal_11_$__cuda_sm70_shflsync_idx_p) ;  /* 0x00001a0000007944 */ /* 0x016fea0003c00000 */
[----:B------:R-:W-:Y:S01]  /*27d60*/  IMAD.MOV.U32 R106, RZ, RZ, R20 ;  /* 0x000000ffff6a7224 */ /* 0x000fe200078e0014 */
[----:B------:R-:W-:Y:S01]  /*27d70*/  MOV R133, 0x181f ;  /* 0x0000181f00857802 */ /* 0x000fe20000000f00 */
[----:B------:R-:W-:Y:S01]  /*27d80*/  IMAD.MOV.U32 R3, RZ, RZ, 0x2 ;  /* 0x00000002ff037424 */ /* 0x000fe200078e00ff */
[----:B------:R-:W-:Y:S01]  /*27d90*/  MOV R8, R105 ;  /* 0x0000006900087202 */ /* 0x000fe20000000f00 */
[----:B------:R-:W-:Y:S01]  /*27da0*/  IMAD.MOV.U32 R132, RZ, RZ, -0x1 ;  /* 0xffffffffff847424 */ /* 0x000fe200078e00ff */
[----:B------:R-:W-:Y:S02]  /*27db0*/  MOV R9, R0 ;  /* 0x0000000000097202 */ /* 0x000fe40000000f00 */
[----:B------:R-:W-:Y:S02]  /*27dc0*/  MOV R2, 0x27de0 ;  /* 0x00027de000027802 */ /* 0x000fe40000000f00 */
[----:B------:R-:W-:Y:S05]  /*27dd0*/  CALL.REL.NOINC `($__internal_11_$__cuda_sm70_shflsync_idx_p) ;  /* 0x0000198000007944 */ /* 0x000fea0003c00000 */
        /* <DEDUP_REMOVED lines=9> */
.L_x_3276:
[----:B------:R-:W-:Y:S01]  /*27e70*/  IMAD.MOV.U32 R106, RZ, RZ, R14 ;  /* 0x000000ffff6a7224 */ /* 0x000fe200078e000e */
[----:B------:R-:W-:Y:S01]  /*27e80*/  MOV R133, 0x181f ;  /* 0x0000181f00857802 */ /* 0x000fe20000000f00 */
[----:B------:R-:W-:Y:S01]  /*27e90*/  IMAD.MOV.U32 R3, RZ, RZ, 0x3 ;  /* 0x00000003ff037424 */ /* 0x000fe200078e00ff */
[----:B------:R-:W-:-:S02]  /*27ea0*/  MOV R132, 0xffffffff ;  /* 0xffffffff00847802 */ /* 0x000fc40000000f00 */
[----:B------:R-:W-:Y:S02]  /*27eb0*/  MOV R2, 0x27ed0 ;  /* 0x00027ed000027802 */ /* 0x000fe40000000f00 */
[----:B---34-:R-:W-:Y:S05]  /*27ec0*/  CALL.REL.NOINC `($__internal_11_$__cuda_sm70_shflsync_idx_p) ;  /* 0x0000189000007944 */ /* 0x018fea0003c00000 */
[----:B------:R-:W-:Y:S01]  /*27ed0*/  IMAD.MOV.U32 R0, RZ, RZ, R105 ;  /* 0x000000ffff007224 */ /* 0x000fe200078e0069 */
[----:B------:R-:W-:Y:S01]  /*27ee0*/  MOV R106, R16 ;  /* 0x00000010006a7202 */ /* 0x000fe20000000f00 */
[----:B------:R-:W-:Y:S01]  /*27ef0*/  IMAD.MOV.U32 R3, RZ, RZ, 0x3 ;  /* 0x00000003ff037424 */ /* 0x000fe200078e00ff */
[----:B------:R-:W-:Y:S01]  /*27f00*/  MOV R133, 0x181f ;  /* 0x0000181f00857802 */ /* 0x000fe20000000f00 */
[----:B------:R-:W-:Y:S01]  /*27f10*/  IMAD.MOV.U32 R132, RZ, RZ, -0x1 ;  /* 0xffffffffff847424 */ /* 0x000fe200078e00ff */
[----:B------:R-:W-:Y:S02]  /*27f20*/  MOV R2, 0x27f40 ;  /* 0x00027f4000027802 */ /* 0x000fe40000000f00 */
        /* <DEDUP_REMOVED lines=18> */
.L_x_3279:
        /* <DEDUP_REMOVED lines=8> */
.L_x_3280:
        /* <DEDUP_REMOVED lines=23> */
.L_x_3283:
[----:B------:R-:W-:Y:S01]  /*28240*/  IMAD.MOV.U32 R106, RZ, RZ, R14 ;  /* 0x000000ffff6a7224 */ /* 0x000fe200078e000e */
[----:B------:R-:W-:Y:S01]  /*28250*/  MOV R133, 0x181f ;  /* 0x0000181f00857802 */ /* 0x000fe20000000f00 */
[----:B------:R-:W-:Y:S01]  /*28260*/  IMAD.MOV.U32 R3, RZ, RZ, 0x5 ;  /* 0x00000005ff037424 */ /* 0x000fe200078e00ff */
[----:B------:R-:W-:-:S02]  /*28270*/  MOV R132, 0xffffffff ;  /* 0xffffffff00847802 */ /* 0x000fc40000000f00 */
[----:B------:R-:W-:Y:S02]  /*28280*/  MOV R2, 0x282a0 ;  /* 0x000282a000027802 */ /* 0x000fe40000000f00 */
[----:B---34-:R-:W-:Y:S05]  /*28290*/  CALL.REL.NOINC `($__internal_11_$__cuda_sm70_shflsync_idx_p) ;  /* 0x000014c000007944 */ /* 0x018fea0003c00000 */
[----:B------:R-:W-:Y:S01]  /*282a0*/  MOV R0, R105 ;  /* 0x0000006900007202 */ /* 0x000fe20000000f00 */
[----:B------:R-:W-:Y:S05]  /*282b0*/  BRA `(.L_x_3371) ;  /* 0xffff675000007947 */ /* 0x000fea000383ffff */
.L_x_3284:
[----:B------:R-:W-:Y:S01]  /*282c0*/  IMAD.MOV.U32 R106, RZ, RZ, R16 ;  /* 0x000000ffff6a7224 */ /* 0x000fe200078e0010 */
[----:B------:R-:W-:Y:S01]  /*282d0*/  MOV R133, 0x181f ;  /* 0x0000181f00857802 */ /* 0x000fe20000000f00 */
[----:B------:R-:W-:Y:S01]  /*282e0*/  IMAD.MOV.U32 R3, RZ, RZ, 0x5 ;  /* 0x00000005ff037424 */ /* 0x000fe200078e00ff */
[----:B------:R-:W-:Y:S02]  /*282f0*/  MOV R132, 0xffffffff ;  /* 0xffffffff00847802 */ /* 0x000fe40000000f00 */
[----:B------:R-:W-:Y:S02]  /*28300*/  MOV R2, 0x28320 ;  /* 0x0002832000027802 */ /* 0x000fe40000000f00 */
[----:B-1234-:R-:W-:Y:S05]  /*28310*/  CALL.REL.NOINC `($__internal_11_$__cuda_sm70_shflsync_idx_p) ;  /* 0x0000144000007944 */ /* 0x01efea0003c00000 */
        /* <DEDUP_REMOVED lines=17> */
.L_x_3287:
        /* <DEDUP_REMOVED lines=8> */
.L_x_3288:
        /* <DEDUP_REMOVED lines=9> */
[----:B------:R-:W-:Y:S01]  /*28540*/  MOV R132, 0xffffffff ;  /* 0xffffffff00847802 */ /* 0x000fe20000000f00 */
[----:B------:R-:W-:Y:S01]  /*28550*/  IMAD.MOV.U32 R8, RZ, RZ, R105 ;  /* 0x000000ffff087224 */ /* 0x000fe200078e0069 */
        /* <DEDUP_REMOVED lines=11> */
.L_x_3291:
[----:B------:R-:W-:Y:S01]  /*28610*/  IMAD.MOV.U32 R106, RZ, RZ, R14 ;  /* 0x000000ffff6a7224 */ /* 0x000fe200078e000e */
[----:B------:R-:W-:Y:S01]  /*28620*/  MOV R133, 0x181f ;  /* 0x0000181f00857802 */ /* 0x000fe20000000f00 */
[----:B------:R-:W-:Y:S01]  /*28630*/  IMAD.MOV.U32 R3, RZ, RZ, 0x7 ;  /* 0x00000007ff037424 */ /* 0x000fe200078e00ff */
[----:B------:R-:W-:-:S02]  /*28640*/  MOV R132, 0xffffffff ;  /* 0xffffffff00847802 */ /* 0x000fc40000000f00 */
[----:B------:R-:W-:Y:S02]  /*28650*/  MOV R2, 0x28670 ;  /* 0x0002867000027802 */ /* 0x000fe40000000f00 */
[----:B---3--:R-:W-:Y:S05]  /*28660*/  CALL.REL.NOINC `($__internal_11_$__cuda_sm70_shflsync_idx_p) ;  /* 0x000010f000007944 */ /* 0x008fea0003c00000 */
[----:B------:R-:W-:Y:S01]  /*28670*/  MOV R9, R105 ;  /* 0x0000006900097202 */ /* 0x000fe20000000f00 */
[----:B------:R-:W-:Y:S05]  /*28680*/  BRA `(.L_x_3375) ;  /* 0xffff69b000007947 */ /* 0x000fea000383ffff */
.L_x_3292:
[----:B------:R-:W-:Y:S01]  /*28690*/  IMAD.MOV.U32 R106, RZ, RZ, R16 ;  /* 0x000000ffff6a7224 */ /* 0x000fe200078e0010 */
[----:B------:R-:W-:Y:S01]  /*286a0*/  MOV R133, 0x181f ;  /* 0x0000181f00857802 */ /* 0x000fe20000000f00 */
[----:B------:R-:W-:Y:S01]  /*286b0*/  IMAD.MOV.U32 R3, RZ, RZ, 0x7 ;  /* 0x00000007ff037424 */ /* 0x000fe200078e00ff */
[----:B------:R-:W-:Y:S02]  /*286c0*/  MOV R132, 0xffffffff ;  /* 0xffffffff00847802 */ /* 0x000fe40000000f00 */
[----:B------:R-:W-:Y:S02]  /*286d0*/  MOV R2, 0x286f0 ;  /* 0x000286f000027802 */ /* 0x000fe40000000f00 */
[----:B-123--:R-:W-:Y:S05]  /*286e0*/  CALL.REL.NOINC `($__internal_11_$__cuda_sm70_shflsync_idx_p) ;  /* 0x0000107000007944 */ /* 0x00efea0003c00000 */
[----:B------:R-:W-:Y:S01]  /*286f0*/  IMAD.MOV.U32 R106, RZ, RZ, R20 ;  /* 0x000000ffff6a7224 */ /* 0x000fe200078e0014 */
[----:B------:R-:W-:Y:S01]  /*28700*/  MOV R3, 0x7 ;  /* 0x0000000700037802 */ /* 0x000fe20000000f00 */
[----:B------:R-:W-:Y:S01]  /*28710*/  IMAD.MOV.U32 R133, RZ, RZ, 0x181f ;  /* 0x0000181fff857424 */ /* 0x000fe200078e00ff */
[----:B------:R-:W-:Y:S01]  /*28720*/  MOV R132, 0xffffffff ;  /* 0xffffffff00847802 */ /* 0x000fe20000000f00 */
[----:B------:R-:W-:Y:S01]  /*28730*/  IMAD.MOV.U32 R8, RZ, RZ, R105 ;  /* 0x000000ffff087224 */ /* 0x000fe200078e0069 */
[----:B------:R-:W-:-:S02]  /*28740*/  MOV R2, 0x28760 ;  /* 0x0002876000027802 */ /* 0x000fc40000000f00 */
        /* <DEDUP_REMOVED lines=10> */
.L_x_3327:
        /* <DEDUP_REMOVED lines=8> */
.L_x_3328:
        /* <DEDUP_REMOVED lines=23> */
.L_x_3329:
[----:B------:R-:W-:Y:S01]  /*289e0*/  IMAD.MOV.U32 R106, RZ, RZ, R11 ;  /* 0x000000ffff6a7224 */ /* 0x000fe200078e000b */
[----:B------:R-:W-:Y:S01]  /*289f0*/  MOV R133, 0x181f ;  /* 0x0000181f00857802 */ /* 0x000fe20000000f00 */
[----:B------:R-:W-:Y:S01]  /*28a00*/  IMAD.MOV.U32 R3, RZ, RZ, 0x1 ;  /* 0x00000001ff037424 */ /* 0x000fe200078e00ff */
[----:B------:R-:W-:Y:S02]  /*28a10*/  MOV R132, 0xffffffff ;  /* 0xffffffff00847802 */ /* 0x000fe40000000f00 */
[----:B------:R-:W-:-:S02]  /*28a20*/  MOV R2, 0x28a40 ;  /* 0x00028a4000027802 */ /* 0x000fc40000000f00 */
[----:B---3--:R-:W-:Y:S05]  /*28a30*/  CALL.REL.NOINC `($__internal_11_$__cuda_sm70_shflsync_idx_p) ;  /* 0x00000d2000007944 */ /* 0x008fea0003c00000 */
        /* <DEDUP_REMOVED lines=24> */
.L_x_3332:
[----:B------:R-:W-:Y:S01]  /*28bc0*/  IMAD.MOV.U32 R106, RZ, RZ, R11 ;  /* 0x000000ffff6a7224 */ /* 0x000fe200078e000b */
[----:B------:R-:W-:Y:S01]  /*28bd0*/  MOV R133, 0x181f ;  /* 0x0000181f00857802 */ /* 0x000fe20000000f00 */
[----:B------:R-:W-:Y:S01]  /*28be0*/  IMAD.MOV.U32 R3, RZ, RZ, 0x2 ;  /* 0x00000002ff037424 */ /* 0x000fe200078e00ff */
[----:B------:R-:W-:Y:S02]  /*28bf0*/  MOV R132, 0xffffffff ;  /* 0xffffffff00847802 */ /* 0x000fe40000000f00 */
[----:B------:R-:W-:-:S02]  /*28c00*/  MOV R2, 0x28c20 ;  /* 0x00028c2000027802 */ /* 0x000fc40000000f00 */
[----:B--2-4-:R-:W-:Y:S05]  /*28c10*/  CALL.REL.NOINC `($__internal_11_$__cuda_sm70_shflsync_idx_p) ;  /* 0x00000b4000007944 */ /* 0x014fea0003c00000 */
[----:B------:R-:W-:Y:S01]  /*28c20*/  MOV R0, R105 ;  /* 0x0000006900007202 */ /* 0x000fe20000000f00 */
[----:B------:R-:W-:Y:S05]  /*28c30*/  BRA `(.L_x_3380) ;  /* 0xffffa34000007947 */ /* 0x000fea000383ffff */
.L_x_3333:
[----:B------:R-:W-:Y:S01]  /*28c40*/  IMAD.MOV.U32 R106, RZ, RZ, R14 ;  /* 0x000000ffff6a7224 */ /* 0x000fe200078e000e */
[----:B------:R-:W-:Y:S01]  /*28c50*/  MOV R133, 0x181f ;  /* 0x0000181f00857802 */ /* 0x000fe20000000f00 */
[----:B------:R-:W-:Y:S01]  /*28c60*/  IMAD.MOV.U32 R3, RZ, RZ, 0x2 ;  /* 0x00000002ff037424 */ /* 0x000fe200078e00ff */
[----:B------:R-:W-:-:S02]  /*28c70*/  MOV R132, 0xffffffff ;  /* 0xffffffff00847802 */ /* 0x000fc40000000f00 */
[----:B------:R-:W-:Y:S02]  /*28c80*/  MOV R2, 0x28ca0 ;  /* 0x00028ca000027802 */ /* 0x000fe40000000f00 */
[----:B-1234-:R-:W-:Y:S05]  /*28c90*/  CALL.REL.NOINC `($__internal_11_$__cuda_sm70_shflsync_idx_p) ;  /* 0x00000ac000007944 */ /* 0x01efea0003c00000 */
        /* <DEDUP_REMOVED lines=17> */
.L_x_3334:
[----:B------:R-:W-:Y:S01]  /*28db0*/  IMAD.MOV.U32 R106, RZ, RZ, R11 ;  /* 0x000000ffff6a7224 */ /* 0x000fe200078e000b */
[----:B------:R-:W-:Y:S01]  /*28dc0*/  MOV R133, 0x181f ;  /* 0x0000181f00857802 */ /* 0x000fe20000000f00 */
[----:B------:R-:W-:Y:S01]  /*28dd0*/  IMAD.MOV.U32 R3, RZ, RZ, 0x3 ;  /* 0x00000003ff037424 */ /* 0x000fe200078e00ff */
[----:B------:R-:W-:-:S02]  /*28de0*/  MOV R132, 0xffffffff ;  /* 0xffffffff00847802 */ /* 0x000fc40000000f00 */
[----:B------:R-:W-:Y:S02]  /*28df0*/  MOV R2, 0x28e10 ;  /* 0x00028e1000027802 */ /* 0x000fe40000000f00 */
[----:B----4-:R-:W-:Y:S05]  /*28e00*/  CALL.REL.NOINC `($__internal_11_$__cuda_sm70_shflsync_idx_p) ;  /* 0x0000095000007944 */ /* 0x010fea0003c00000 */
        /* <DEDUP_REMOVED lines=24> */
.L_x_3337:
[----:B------:R-:W-:Y:S01]  /*28f90*/  IMAD.MOV.U32 R106, RZ, RZ, R11 ;  /* 0x000000ffff6a7224 */ /* 0x000fe200078e000b */
[----:B------:R-:W-:Y:S01]  /*28fa0*/  MOV R133, 0x181f ;  /* 0x0000181f00857802 */ /* 0x000fe20000000f00 */
[----:B------:R-:W-:Y:S01]  /*28fb0*/  IMAD.MOV.U32 R3, RZ, RZ, 0x4 ;  /* 0x00000004ff037424 */ /* 0x000fe200078e00ff */
[----:B------:R-:W-:Y:S02]  /*28fc0*/  MOV R132, 0xffffffff ;  /* 0xffffffff00847802 */ /* 0x000fe40000000f00 */
[----:B------:R-:W-:-:S02]  /*28fd0*/  MOV R2, 0x28ff0 ;  /* 0x00028ff000027802 */ /* 0x000fc40000000f00 */
[----:B--23--:R-:W-:Y:S05]  /*28fe0*/  CALL.REL.NOINC `($__internal_11_$__cuda_sm70_shflsync_idx_p) ;  /* 0x0000077000007944 */ /* 0x00cfea0003c00000 */
[----:B------:R-:W-:Y:S01]  /*28ff0*/  MOV R0, R105 ;  /* 0x0000006900007202 */ /* 0x000fe20000000f00 */
[----:B------:R-:W-:Y:S05]  /*29000*/  BRA `(.L_x_3383) ;  /* 0xffffa40000007947 */ /* 0x000fea000383ffff */
.L_x_3338:
        /* <DEDUP_REMOVED lines=23> */
.L_x_3339:
[----:B------:R-:W-:Y:S01]  /*29180*/  IMAD.MOV.U32 R106, RZ, RZ, R11 ;  /* 0x000000ffff6a7224 */ /* 0x000fe200078e000b */
[----:B------:R-:W-:Y:S01]  /*29190*/  MOV R133, 0x181f ;  /* 0x0000181f00857802 */ /* 0x000fe20000000f00 */
[----:B------:R-:W-:Y:S01]  /*291a0*/  IMAD.MOV.U32 R3, RZ, RZ, 0x5 ;  /* 0x00000005ff037424 */ /* 0x000fe200078e00ff */
[----:B------:R-:W-:-:S02]  /*291b0*/  MOV R132, 0xffffffff ;  /* 0xffffffff00847802 */ /* 0x000fc40000000f00 */
[----:B------:R-:W-:Y:S02]  /*291c0*/  MOV R2, 0x291e0 ;  /* 0x000291e000027802 */ /* 0x000fe40000000f00 */
[----:B---3--:R-:W-:Y:S05]  /*291d0*/  CALL.REL.NOINC `($__internal_11_$__cuda_sm70_shflsync_idx_p) ;  /* 0x0000058000007944 */ /* 0x008fea0003c00000 */
        /* <DEDUP_REMOVED lines=24> */
.L_x_3342:
        /* <DEDUP_REMOVED lines=8> */
.L_x_3343:
        /* <DEDUP_REMOVED lines=23> */
.L_x_3346:
        /* <DEDUP_REMOVED lines=29> */
        .weak           $__internal_10_$__cuda_sm70_shflsync_bfly_p
        .type           $__internal_10_$__cuda_sm70_shflsync_bfly_p,@function
        .size           $__internal_10_$__cuda_sm70_shflsync_bfly_p,($__internal_11_$__cuda_sm70_shflsync_idx_p - $__internal_10_$__cuda_sm70_shflsync_bfly_p)
$__internal_10_$__cuda_sm70_shflsync_bfly_p:
[----:B------:R-:W-:Y:S04]  /*29720*/  WARPSYNC R8 ;  /* 0x0000000800007348 */ /* 0x000fe80003800000 */
[----:B------:R1:W2:Y:S02]  /*29730*/  SHFL.BFLY PT, R7, R0, R3, R10 ;  /* 0x0c00000300077389 */ /* 0x0002a400000e000a */
[----:B-1----:R-:W-:-:S04]  /*29740*/  MOV R3, 0x0 ;  /* 0x0000000000037802 */ /* 0x002fc80000000f00 */
[----:B--2---:R-:W-:Y:S05]  /*29750*/  RET.REL.NODEC R2 `(_ZN7cutlass13device_kernelIN5flash19enable_sm80_to_sm89INS1_16FlashAttnFwdSm80INS1_25CollectiveMainloopFwdSm80ILi4ELi1ELb0EN4cute5tupleIJNS5_1CILi128EEENS7_ILi48EEES8_EEELi128ENS_10bfloat16_tEfNS_4arch4Sm80ELb0ELb1ELb0ELb1ELb0ELb1ELb1ELb0EEENS1_21CollectiveEpilogueFwdINS6_IJS8_S8_S9_EEENS6_IJNS7_ILi1EEESH_SH_EEESB_SD_Li128ELb1ELb1ELb0ELb0EEENS1_19SingleTileSchedulerILb1ELb0ELb1ELi128EEEEEEEEEvNT_6ParamsE) ;  /* 0xfffd68a002007950 */ /* 0x004fea0003c3ffff */
        .weak           $__internal_11_$__cuda_sm70_shflsync_idx_p
        .type           $__internal_11_$__cuda_sm70_shflsync_idx_p,@function
        .size           $__internal_11_$__cuda_sm70_shflsync_idx_p,(.L_x_3802 - $__internal_11_$__cuda_sm70_shflsync_idx_p)
$__internal_11_$__cuda_sm70_shflsync_idx_p:
[----:B------:R-:W-:Y:S04]  /*29760*/  WARPSYNC R132 ;  /* 0x0000008400007348 */ /* 0x000fe80003800000 */
[----:B------:R1:W2:Y:S02]  /*29770*/  SHFL.IDX PT, R105, R106, R3, R133 ;  /* 0x000000036a697389 */ /* 0x0002a400000e0085 */
[----:B-1----:R-:W-:-:S04]  /*29780*/  MOV R3, 0x0 ;  /* 0x0000000000037802 */ /* 0x002fc80000000f00 */
[----:B--2---:R-:W-:Y:S05]  /*29790*/  RET.REL.NODEC R2 `(_ZN7cutlass13device_kernelIN5flash19enable_sm80_to_sm89INS1_16FlashAttnFwdSm80INS1_25CollectiveMainloopFwdSm80ILi4ELi1ELb0EN4cute5tupleIJNS5_1CILi128EEENS7_ILi48EEES8_EEELi128ENS_10bfloat16_tEfNS_4arch4Sm80ELb0ELb1ELb0ELb1ELb0ELb1ELb1ELb0EEENS1_21CollectiveEpilogueFwdINS6_IJS8_S8_S9_EEENS6_IJNS7_ILi1EEESH_SH_EEESB_SD_Li128ELb1ELb1ELb0ELb0EEENS1_19SingleTileSchedulerILb1ELb0ELb1ELi128EEEEEEEEEvNT_6ParamsE) ;  /* 0xfffd686002007950 */ /* 0x004fea0003c3ffff */
.L_x_3389:
        /* <DEDUP_REMOVED lines=14> */
.L_x_3802:


//--------------------- .text._ZN7cutlass13device_kernelIN5flash19enable_sm80_to_sm89INS1_16FlashAttnFwdSm80INS1_25CollectiveMainloopFwdSm80ILi4ELi1ELb0EN4cute5tupleIJNS5_1CILi128EEENS7_ILi64EEES8_EEELi128ENS_10bfloat16_tEfNS_4arch4Sm80ELb1ELb0ELb0ELb0ELb0ELb0ELb1ELb0EEENS1_21CollectiveEpilogueFwdINS6_IJS8_S8_S9_EEENS6_IJNS7_ILi1EEESH_SH_EEESB_SD_Li128ELb0ELb1ELb0ELb0EEENS1_30DynamicPersistentTileSchedulerILi128ELi128ELb0ELb1ELb0EEEEEEEEEvNT_6ParamsE --------------------------
	.section	.text._ZN7cutlass13device_kernelIN5flash19enable_sm80_to_sm89INS1_16FlashAttnFwdSm80INS1_25CollectiveMainloopFwdSm80ILi4ELi1ELb0EN4cute5tupleIJNS5_1CILi128EEENS7_ILi64EEES8_EEELi128ENS_10bfloat16_tEfNS_4arch4Sm80ELb1ELb0ELb0ELb0ELb0ELb0ELb1ELb0EEENS1_21CollectiveEpilogueFwdINS6_IJS8_S8_S9_EEENS6_IJNS7_ILi1EEESH_SH_EEESB_SD_Li128ELb0ELb1ELb0ELb0EEENS1_30DynamicPersistentTileSchedulerILi128ELi128ELb0ELb1ELb0EEEEEEEEEvNT_6ParamsE,"ax",@progbits
	.sectioninfo	@"SHI_REGISTERS=255"
	.align	128
.text._ZN7cutlass13device_kernelIN5flash19enable_sm80_to_sm89INS1_16FlashAttnFwdSm80INS1_25CollectiveMainloopFwdSm80ILi4ELi1ELb0EN4cute5tupleIJNS5_1CILi128EEENS7_ILi64EEES8_EEELi128ENS_10bfloat16_tEfNS_4arch4Sm80ELb1ELb0ELb0ELb0ELb0ELb0ELb1ELb0EEENS1_21CollectiveEpilogueFwdINS6_IJS8_S8_S9_EEENS6_IJNS7_ILi1EEESH_SH_EEESB_SD_Li128ELb0ELb1ELb0ELb0EEENS1_30DynamicPersistentTileSchedulerILi128ELi128ELb0ELb1ELb0EEEEEEEEEvNT_6ParamsE:
        .type           _ZN7cutlass13device_kernelIN5flash19enable_sm80_to_sm89INS1_16FlashAttnFwdSm80INS1_25CollectiveMainloopFwdSm80ILi4ELi1ELb0EN4cute5tupleIJNS5_1CILi128EEENS7_ILi64EEES8_EEELi128ENS_10bfloat16_tEfNS_4arch4Sm80ELb1ELb0ELb0ELb0ELb0ELb0ELb1ELb0EEENS1_21CollectiveEpilogueFwdINS6_IJS8_S8_S9_EEENS6_IJNS7_ILi1EEESH_SH_EEESB_SD_Li128ELb0ELb1ELb0ELb0EEENS1_30DynamicPersistentTileSchedulerILi128ELi128ELb0ELb1ELb0EEEEEEEEEvNT_6ParamsE,@function
        .size           _ZN7cutlass13device_kernelIN5flash19enable_sm80_to_sm89INS1_16FlashAttnFwdSm80INS1_25CollectiveMainloopFwdSm80ILi4ELi1ELb0EN4cute5tupleIJNS5_1CILi128EEENS7_ILi64EEES8_EEELi128ENS_10bfloat16_tEfNS_4arch4Sm80ELb1ELb0ELb0ELb0ELb0ELb0ELb1ELb0EEENS1_21CollectiveEpilogueFwdINS6_IJS8_S8_S9_EEENS6_IJNS7_ILi1EEESH_SH_EEESB_SD_Li128ELb0ELb1ELb0ELb0EEENS1_30DynamicPersistentTileSchedulerILi128ELi128ELb0ELb1ELb0EEEEEEEEEvNT_6ParamsE,(.L_x_3806 - _ZN7cutlass13device_kernelIN5flash19enable_sm80_to_sm89INS1_16FlashAttnFwdSm80INS1_25CollectiveMainloopFwdSm80ILi4ELi1ELb0EN4cute5tupleIJNS5_1CILi128EEENS7_ILi64EEES8_EEELi128ENS_10bfloat16_tEfNS_4arch4Sm80ELb1ELb0ELb0ELb0ELb0ELb0ELb1ELb0EEENS1_21CollectiveEpilogueFwdINS6_IJS8_S8_S9_EEENS6_IJNS7_ILi1EEESH_SH_EEESB_SD_Li128ELb0ELb1ELb0ELb0EEENS1_30DynamicPersistentTileSchedulerILi128ELi128ELb0ELb1ELb0EEEEEEEEEvNT_6ParamsE)
        .other          _ZN7cutlass13device_kernelIN5flash19enable_sm80_to_sm89INS1_16FlashAttnFwdSm80INS1_25CollectiveMainloopFwdSm80ILi4ELi1ELb0EN4cute5tupleIJNS5_1CILi128EEENS7_ILi64EEES8_EEELi128ENS_10bfloat16_tEfNS_4arch4Sm80ELb1ELb0ELb0ELb0ELb0ELb0ELb1ELb0EEENS1_21CollectiveEpilogueFwdINS6_IJS8_S8_S9_EEENS6_IJNS7_ILi1EEESH_SH_EEESB_SD_Li128ELb0ELb1ELb0ELb0EEENS1_30DynamicPersistentTileSchedulerILi128ELi128ELb0ELb1ELb0EEEEEEEEEvNT_6ParamsE,@"STO_CUDA_ENTRY STV_DEFAULT"
_ZN7cutlass13device_kernelIN5flash19enable_sm80_to_sm89INS1_16FlashAttnFwdSm80INS1_25CollectiveMainloopFwdSm80ILi4ELi1ELb0EN4cute5tupleIJNS5_1CILi128EEENS7_ILi64EEES8_EEELi128ENS_10bfloat16_tEfNS_4arch4Sm80ELb1ELb0ELb0ELb0ELb0ELb0ELb1ELb0EEENS1_21CollectiveEpilogueFwdINS6_IJS8_S8_S9_EEENS6_IJNS7_ILi1EEESH_SH_EEESB_SD_Li128ELb0ELb1ELb0ELb0EEENS1_30DynamicPersistentTileSchedulerILi128ELi128ELb0ELb1ELb0EEEEEEEEEvNT_6ParamsE:
        /* <DEDUP_REMOVED lines=154> */
.L_x_3479:
        /* <DEDUP_REMOVED lines=19> */
.L_x_3391:
[----:B------:R-:W-:-:S04]  /*0ad0*/  MOV R0, c[0x0][0x554] ;  /* 0x0001550000007a02 */ /* 0x000fc80000000f00 */
[----:B------:R-:W-:Y:S02]  /*0ae0*/  ISETP.NE.AND P0, PT, R0, 0x1, PT ;  /* 0x000000010000780c */ /* 0x000fe40003f05270 */
[----:B------:R-:W-:-:S11]  /*0af0*/  MOV R0, R2 ;  /* 0x0000000200007202 */ /* 0x000fd60000000f00 */
[----:B------:R-:W-:-:S05]  /*0b00*/  @P0 IMAD.HI.U32 R4, R2, c[0x0][0x558], RZ ;  /* 0x0001560002040a27 */ /* 0x000fca00078e00ff */
[----:B------:R-:W-:-:S05]  /*0b10*/  @P0 SHF.R.U32.HI R0, RZ, c[0x0][0x55c], R4 ;  /* 0x00015700ff000a19 */ /* 0x000fca0000011604 */
[----:B------:R-:W-:Y:S02]  /*0b20*/  IMAD R4, R0, c[0x0][0x554], RZ ;  /* 0x0001550000047a24 */ /* 0x000fe400078e02ff */
.L_x_3392:
[----:B------:R-:W-:Y:S05]  /*0b30*/  BSYNC B0 ;  /* 0x0000000000007941 */ /* 0x000fea0003800000 */
.L_x_3390:
        /* <DEDUP_REMOVED lines=209> */
.L_x_3480:
[----:B------:R-:W-:Y:S05]  /*1850*/  BRA.DIV ~URZ, `(.L_x_3395) ;  /* 0x00010aa27f007947 */ /* 0x000fea000b800000 */
[----:B-1----:R1:W4:Y:S02]  /*1860*/  SHFL.IDX PT, R4, R3, RZ, 0x181f ;  /* 0x00181fff03047589 */ /* 0x00232400000e0000 */
.L_x_3481:
        /* <DEDUP_REMOVED lines=17> */
.L_x_3397:
[----:B------:R-:W-:Y:S05]  /*1980*/  BSYNC B0 ;  /* 0x0000000000007941 */ /* 0x000fea0003800000 */
.L_x_3396:
[----:B------:R-:W-:Y:S05]  /*1990*/  BRA.DIV ~URZ, `(.L_x_3398) ;  /* 0x000109c27f007947 */ /* 0x000fea000b800000 */
[----:B--23--:R2:W3:Y:S04]  /*19a0*/  SHFL.IDX PT, R5, R2, 0x1, 0x181f ;  /* 0x00381f0002057f89 */ /* 0x00c4e800000e0000 */
[----:B----4-:R2:W4:Y:S02]  /*19b0*/  SHFL.IDX PT, R4, R3, 0x1, 0x181f ;  /* 0x00381f0003047f89 */ /* 0x01052400000e0000 */
.L_x_3482:
        /* <DEDUP_REMOVED lines=16> */
.L_x_3400:
[----:B------:R-:W-:Y:S05]  /*1ac0*/  BSYNC B0 ;  /* 0x0000000000007941 */ /* 0x000fea0003800000 */
.L_x_3399:
[----:B------:R-:W-:Y:S05]  /*1ad0*/  BRA.DIV ~URZ, `(.L_x_3401) ;  /* 0x000109427f007947 */ /* 0x000fea000b800000 */
[----:B--23--:R2:W3:Y:S02]  /*1ae0*/  SHFL.IDX PT, R5, R2, 0x2, 0x181f ;  /* 0x00581f0002057f89 */ /* 0x00c4e400000e0000 */
.L_x_3483:
[----:B------:R-:W-:Y:S05]  /*1af0*/  BRA.DIV ~URZ, `(.L_x_3402) ;  /* 0x000109927f007947 */ /* 0x000fea000b800000 */
[----:B----4-:R4:W1:Y:S02]  /*1b00*/  SHFL.IDX PT, R4, R3, 0x2, 0x181f ;  /* 0x00581f0003047f89 */ /* 0x01086400000e0000 */
.L_x_3484:
        /* <DEDUP_REMOVED lines=16> */
.L_x_3404:
[----:B------:R-:W-:Y:S05]  /*1c10*/  BSYNC B0 ;  /* 0x0000000000007941 */ /* 0x000fea0003800000 */
.L_x_3403:
[----:B------:R-:W-:Y:S05]  /*1c20*/  BRA.DIV ~URZ, `(.L_x_3405) ;  /* 0x000108c27f007947 */ /* 0x000fea000b800000 */
[----:B-1-3--:R1:W3:Y:S04]  /*1c30*/  SHFL.IDX PT, R5, R2, 0x3, 0x181f ;  /* 0x00781f0002057f89 */ /* 0x00a2e800000e0000 */
[----:B------:R1:W2:Y:S02]  /*1c40*/  SHFL.IDX PT, R4, R3, 0x3, 0x181f ;  /* 0x00781f0003047f89 */ /* 0x0002a400000e0000 */
.L_x_3485:
        /* <DEDUP_REMOVED lines=16> */
.L_x_3407:
[----:B------:R-:W-:Y:S05]  /*1d50*/  BSYNC B0 ;  /* 0x0000000000007941 */ /* 0x000fea0003800000 */
.L_x_3406:
[----:B------:R-:W-:Y:S05]  /*1d60*/  BRA.DIV ~URZ, `(.L_x_3408) ;  /* 0x000108427f007947 */ /* 0x000fea000b800000 */
[----:B--23--:R2:W3:Y:S02]  /*1d70*/  SHFL.IDX PT, R5, R2, 0x4, 0x181f ;  /* 0x00981f0002057f89 */ /* 0x00c4e400000e0000 */
.L_x_3486:
[----:B------:R-:W-:Y:S05]  /*1d80*/  BRA.DIV ~URZ, `(.L_x_3409) ;  /* 0x000108927f007947 */ /* 0x000fea000b800000 */
[----:B------:R1:W2:Y:S02]  /*1d90*/  SHFL.IDX PT, R4, R3, 0x4, 0x181f ;  /* 0x00981f0003047f89 */ /* 0x0002a400000e0000 */
.L_x_3487:
        /* <DEDUP_REMOVED lines=16> */
.L_x_3411:
[----:B------:R-:W-:Y:S05]  /*1ea0*/  BSYNC B0 ;  /* 0x0000000000007941 */ /* 0x000fea0003800000 */
.L_x_3410:
[----:B------:R-:W-:Y:S05]  /*1eb0*/  BRA.DIV ~URZ, `(.L_x_3412) ;  /* 0x000107c27f007947 */ /* 0x000fea000b800000 */
[----:B--23--:R2:W3:Y:S04]  /*1ec0*/  SHFL.IDX PT, R5, R2, 0x5, 0x181f ;  /* 0x00b81f0002057f89 */ /* 0x00c4e800000e0000 */
[----:B------:R2:W1:Y:S02]  /*1ed0*/  SHFL.IDX PT, R4, R3, 0x5, 0x181f ;  /* 0x00b81f0003047f89 */ /* 0x00046400000e0000 */
.L_x_3488:
        /* <DEDUP_REMOVED lines=16> */
.L_x_3414:
[----:B------:R-:W-:Y:S05]  /*1fe0*/  BSYNC B0 ;  /* 0x0000000000007941 */ /* 0x000fea0003800000 */
.L_x_3413:
[----:B------:R-:W-:Y:S05]  /*1ff0*/  BRA.DIV ~URZ, `(.L_x_3415) ;  /* 0x000107427f007947 */ /* 0x000fea000b800000 */
[----:B-1-3--:R1:W3:Y:S02]  /*2000*/  SHFL.IDX PT, R5, R2, 0x6, 0x181f ;  /* 0x00d81f0002057f89 */ /* 0x00a2e400000e0000 */
.L_x_3489:
[----:B------:R-:W-:Y:S05]  /*2010*/  BRA.DIV ~URZ, `(.L_x_3416) ;  /* 0x000107927f007947 */ /* 0x000fea000b800000 */
[----:B------:R1:W2:Y:S02]  /*2020*/  SHFL.IDX PT, R4, R3, 0x6, 0x181f ;  /* 0x00d81f0003047f89 */ /* 0x0002a400000e0000 */
.L_x_3490:
        /* <DEDUP_REMOVED lines=16> */
.L_x_3418:
[----:B------:R-:W-:Y:S05]  /*2130*/  BSYNC B0 ;  /* 0x0000000000007941 */ /* 0x000fea0003800000 */
.L_x_3417:
[----:B------:R-:W-:Y:S05]  /*2140*/  BRA.DIV ~URZ, `(.L_x_3419) ;  /* 0x000106c27f007947 */ /* 0x000fea000b800000 */
[----:B--2---:R2:W1:Y:S04]  /*2150*/  SHFL.IDX PT, R6, R2, 0x7, 0x181f ;  /* 0x00f81f0002067f89 */ /* 0x00446800000e0000 */
[----:B-1--4-:R-:W1:Y:S02]  /*2160*/  SHFL.IDX PT, R3, R3, 0x7, 0x181f ;  /* 0x00f81f0003037f89 */ /* 0x012e6400000e0000 */
.L_x_3491:
        /* <DEDUP_REMOVED lines=33> */
[----:B------:R-:W-:-:S04]  /*2380*/  IMAD R3, R52, c[0x0][0x1e4], R2 ;  /* 0x0000790034037a24 */ /* 0x000fc800078e0202 */
[----:B------:R-:W-:-:S04]  /*2390*/  IMAD.IADD R3, R5, 0x1, R3 ;  /* 0x0000000105037824 */ /* 0x000fc800078e0203 */
[----:B------:R-:W-:Y:S01]  /*23a0*/  @P1 ISETP.GE.AND P0, PT, R154, c[0x0][0x1d4], PT ;  /* 0x000075009a001a0c */ /* 0x000fe20003f06270 */
[----:B------:R-:W-:Y:S01]  /*23b0*/  IMAD.MOV.U32 R54, RZ, RZ, c[0x0][0x1e0] ;  /* 0x00007800ff367624 */ /* 0x000fe200078e00ff */
[----:B------:R-:W-:Y:S01]  /*23c0*/  BAR.SYNC.DEFER_BLOCKING 0x0 ;  /* 0x0000000000007b1d */ /* 0x000fe20000010000 */
[----:B------:R-:W-:Y:S01]  /*23d0*/  ISETP.GE.AND P6, PT, R7, c[0x0][0x1d4], PT ;  /* 0x0000750007007a0c */ /* 0x000fe20003fc6270 */
[----:B------:R-:W-:Y:S01]  /*23e0*/  IMAD.MOV.U32 R55, RZ, RZ, c[0x0][0x1e4] ;  /* 0x00007900ff377624 */ /* 0x000fe200078e00ff */
[----:B------:R-:W-:Y:S01]  /*23f0*/  ISETP.GE.AND P5, PT, R0, 0x21, PT ;  /* 0x000000210000780c */ /* 0x000fe20003fa6270 */
[----:B------:R-:W-:-:S04]  /*2400*/  IMAD.WIDE.U32 R10, R54, 0x20, RZ ;  /* 0x00000020360a7825 */ /* 0x000fc800078e00ff */
[----:B------:R-:W-:-:S04]  /*2410*/  IMAD.MOV.U32 R152, RZ, RZ, -0x40 ;  /* 0xffffffc0ff987424 */ /* 0x000fc800078e00ff */
[----:B------:R-:W-:Y:S01]  /*2420*/  IMAD R53, R52, R152, c[0x0][0x1d0] ;  /* 0x0000740034357624 */ /* 0x000fe200078e0298 */
        /* <DEDUP_REMOVED lines=17> */
[----:B-1----:R-:W-:Y:S01]  /*2540*/  IMAD.SHL.U32 R4, R55, 0x20, RZ ;  /* 0x0000002037047824 */ /* 0x002fe200078e00ff */
[----:B------:R-:W-:Y:S02]  /*2550*/  @P3 ISETP.GE.AND P0, PT, R154, c[0x0][0x1d4], PT ;  /* 0x000075009a003a0c */ /* 0x000fe40003f06270 */
[----:B------:R2:W-:Y:S02]  /*2560*/  @P2 LDGSTS.E.BYPASS.LTC128B.128 [R248+0x6900], [R8.64+0x80], !P6 ;  /* 0x0690008008f82fae */ /* 0x0005e4000f101d46 */
[----:B------:R-:W-:Y:S02]  /*2570*/  @P5 IADD3.X R4, R3, R11, R4, P1, !PT ;  /* 0x0000000b03045210 */ /* 0x000fe40000ffe404 */
[----:B------:R-:W-:Y:S01]  /*2580*/  @P5 LEA R6, P1, R0, c[0x0][0x1c8], 0x1 ;  /* 0x0000720000065a11 */ /* 0x000fe200078208ff */
[----:B------:R-:W-:-:S03]  /*2590*/  @P3 IMAD.WIDE.U32 R2, R54, 0x30, R2 ;  /* 0x0000003036023825 */ /* 0x000fc600078e0002 */
[----:B------:R-:W-:Y:S01]  /*25a0*/  @P5 LEA.HI.X R7, R0, c[0x0][0x1cc], R4, 0x1, P1 ;  /* 0x0000730000075a11 */ /* 0x000fe200008f0c04 */
[----:B------:R-:W-:Y:S01]  /*25b0*/  @P3 IMAD R0, R55, 0x30, RZ ;  /* 0x0000003037003824 */ /* 0x000fe200078e02ff */
[----:B------:R-:W-:Y:S02]  /*25c0*/  @P5 ISETP.GE.AND P1, PT, R154, c[0x0][0x1d4], PT ;  /* 0x000075009a005a0c */ /* 0x000fe40003f26270 */
[----:B------:R-:W-:Y:S01]  /*25d0*/  @P3 LEA R4, P2, R2, c[0x0][0x1c8], 0x1 ;  /* 0x0000720002043a11 */ /* 0x000fe200078408ff */
[----:B------:R-:W-:-:S05]  /*25e0*/  @P3 IMAD.IADD R0, R3, 0x1, R0 ;  /* 0x0000000103003824 */ /* 0x000fca00078e0200 */
[----:B------:R-:W-:-:S05]  /*25f0*/  @P3 LEA.HI.X R5, R2, c[0x0][0x1cc], R0, 0x1, P2 ;  /* 0x0000730002053a11 */ /* 0x000fca00010f0c00 */
        /* <DEDUP_REMOVED lines=9> */
[----:B------:R-:W1:Y:S04]  /*2690*/  LDSM.16.M88.4 R12, [R228+0x800] ;  /* 0x00080000e40c783b */ /* 0x000e680000000200 */
[----:B--2---:R-:W2:Y:S04]  /*26a0*/  LDSM.16.M88.4 R8, [R235] ;  /* 0x00000000eb08783b */ /* 0x004ea80000000200 */
[----:B------:R-:W3:Y:S04]  /*26b0*/  LDSM.16.M88.4 R16, [R228] ;  /* 0x00000000e410783b */ /* 0x000ee80000000200 */
[----:B------:R-:W3:Y:S04]  /*26c0*/  LDSM.16.M88.4 R20, [R228+0x1000] ;  /* 0x00100000e414783b */ /* 0x000ee80000000200 */
[----:B------:R-:W3:Y:S01]  /*26d0*/  LDSM.16.M88.4 R28, [R228+0x1800] ;  /* 0x00180000e41c783b */ /* 0x000ee20000000200 */
[----:B------:R-:W-:Y:S01]  /*26e0*/  IMAD R0, R24, c[0x0][0x208], RZ ;  /* 0x0000820018007a24 */ /* 0x000fe200078e02ff */
[----:B------:R-:W-:-:S02]  /*26f0*/  ISETP.GE.AND P5, PT, R154, c[0x0][0x1d4], PT ;  /* 0x000075009a007a0c */ /* 0x000fc40003fa6270 */
[----:B------:R-:W-:Y:S01]  /*2700*/  LDSM.16.M88.4 R36, [R239] ;  /* 0x00000000ef24783b */ /* 0x000fe20000000200 */
[C---:B------:R-:W-:Y:S01]  /*2710*/  IMAD R0, R52.reuse, c[0x0][0x20c], R0 ;  /* 0x0000830034007a24 */ /* 0x040fe200078e0200 */
[-C--:B-1----:R-:W-:Y:S08]  /*2720*/  HMMA.16816.F32.BF16 R60, R4, R12.reuse, RZ ;  /* 0x0000000c043c723c */ /* 0x082ff000000418ff */
[----:B--2---:R-:W-:Y:S07]  /*2730*/  HMMA.16816.F32.BF16 R80, R8, R12, RZ ;  /* 0x0000000c0850723c */ /* 0x004fee00000418ff */
[----:B------:R-:W-:-:S04]  /*2740*/  IMAD.WIDE.U32 R12, R52, c[0x0][0x208], RZ ;  /* 0x00008200340c7a25 */ /* 0x000fc800078e00ff */
[----:B------:R-:W-:Y:S01]  /*2750*/  IMAD.IADD R0, R13, 0x1, R0 ;  /* 0x000000010d007824 */ /* 0x000fe200078e0200 */
[C---:B----4-:R-:W-:Y:S01]  /*2760*/  LEA R3, P0, R12.reuse, R32, 0x6 ;  /* 0x000000200c037211 */ /* 0x050fe200078030ff */
[----:B---3--:R-:W-:Y:S01]  /*2770*/  HMMA.16816.F32.BF16 R40, R4, R16, RZ ;  /* 0x000000100428723c */ /* 0x008fe200000418ff */
[----:B------:R-:W-:Y:S02]  /*2780*/  LDSM.16.M88.4 R32, [R247] ;  /* 0x00000000f720783b */ /* 0x000fe40000000200 */
[----:B-----5:R-:W-:Y:S01]  /*2790*/  LEA.HI.X R12, R12, R26, R0, 0x6, P0 ;  /* 0x0000001a0c0c7211 */ /* 0x020fe200000f3400 */
[----:B------:R-:W-:-:S04]  /*27a0*/  IMAD.IADD R0, R53, 0x1, -R25 ;  /* 0x0000000135007824 */ /* 0x000fc800078e0a19 */
[----:B------:R-:W-:Y:S01]  /*27b0*/  HMMA.16816.F32.BF16 R92, R8, R16, RZ ;  /* 0x00000010085c723c */ /* 0x000fe200000418ff */
[----:B------:R-:W-:Y:S06]  /*27c0*/  LDSM.16.M88.4 R24, [R246] ;  /* 0x00000000f618783b */ /* 0x000fec0000000200 */
[----:B------:R-:W-:Y:S02]  /*27d0*/  IMAD.MOV.U32 R17, RZ, RZ, c[0x0][0x208] ;  /* 0x00008200ff117624 */ /* 0x000fe400078e00ff */
[----:B------:R-:W-:Y:S01]  /*27e0*/  IMAD.MOV.U32 R16, RZ, RZ, 0x5 ;  /* 0x00000005ff107424 */ /* 0x000fe200078e00ff */
[----:B------:R-:W-:Y:S01]  /*27f0*/  HMMA.16816.F32.BF16 R44, R4, R20, RZ ;  /* 0x00000014042c723c */ /* 0x000fe200000418ff */
[----:B------:R-:W-:-:S02]  /*2800*/  LEA R2, P0, R3, c[0x0][0x1f8], 0x1 ;  /* 0x00007e0003027a11 */ /* 0x000fc400078008ff */
[C---:B------:R-:W-:Y:S02]  /*2810*/  ISETP.LT.OR P3, PT, R0.reuse, 0x1, P5 ;  /* 0x000000010000780c */ /* 0x040fe40002f61670 */
[C---:B------:R-:W-:Y:S01]  /*2820*/  SHF.L.U64.HI R16, R17.reuse, R16, c[0x0][0x20c] ;  /* 0x0000830011107619 */ /* 0x040fe20000010210 */
[----:B------:R-:W-:Y:S02]  /*2830*/  IMAD.SHL.U32 R17, R17, 0x20, RZ ;  /* 0x0000002011117824 */ /* 0x000fe400078e00ff */
[----:B------:R-:W-:Y:S01]  /*2840*/  HMMA.16816.F32.BF16 R48, R4, R28, RZ ;  /* 0x0000001c0430723c */ /* 0x000fe200000418ff */
[C---:B------:R-:W-:Y:S02]  /*2850*/  ISETP.LT.OR P2, PT, R0.reuse, 0x1, P6 ;  /* 0x000000010000780c */ /* 0x040fe40003741670 */
[----:B------:R-:W-:-:S05]  /*2860*/  ISETP.LT.OR P1, PT, R0, 0x11, P5 ;  /* 0x000000110000780c */ /* 0x000fca0002f21670 */
[----:B------:R-:W-:Y:S01]  /*2870*/  HMMA.16816.F32.BF16 R88, R4, R18, RZ ;  /* 0x000000120458723c */ /* 0x000fe200000418ff */
[----:B------:R-:W-:-:S07]  /*2880*/  LEA.HI.X R3, R3, c[0x0][0x1fc], R12, 0x1, P0 ;  /* 0x00007f0003037a11 */ /* 0x000fce00000f0c0c */
[C---:B------:R-:W-:Y:S08]  /*2890*/  HMMA.16816.F32.BF16 R100, R4.reuse, R14, RZ ;  /* 0x0000000e0464723c */ /* 0x040ff000000418ff */
[C---:B------:R-:W-:Y:S08]  /*28a0*/  HMMA.16816.F32.BF16 R104, R4.reuse, R22, RZ ;  /* 0x000000160468723c */ /* 0x040ff000000418ff */
[----:B------:R-:W-:Y:S01]  /*28b0*/  HMMA.16816.F32.BF16 R96, R4, R30, RZ ;  /* 0x0000001e0460723c */ /* 0x000fe200000418ff */
[----:B------:R-:W1:Y:S07]  /*28c0*/  LDSM.16.M88.4 R4, [R237+0x2000] ;  /* 0x00200000ed04783b */ /* 0x000e6e0000000200 */
[C---:B------:R-:W-:Y:S07]  /*28d0*/  HMMA.16816.F32.BF16 R84, R8.reuse, R14, RZ ;  /* 0x0000000e0854723c */ /* 0x040fee00000418ff */
[----:B------:R-:W-:Y:S01]  /*28e0*/  IADD3 R14, P0, R17, R2, RZ ;  /* 0x00000002110e7210 */ /* 0x000fe20007f1e0ff */
[----:B------:R-:W-:Y:S04]  /*28f0*/  HMMA.16816.F32.BF16 R108, R8, R18, RZ ;  /* 0x00000012086c723c */ /* 0x000fe800000418ff */
[----:B------:R-:W-:Y:S01]  /*2900*/  IMAD.X R15, R16, 0x1, R3, P0 ;  /* 0x00000001100f7824 */ /* 0x000fe200000e0603 */
[----:B------:R-:W-:-:S03]  /*2910*/  IADD3 R12, P0, R14, R17, RZ ;  /* 0x000000110e0c7210 */ /* 0x000fc60007f1e0ff */
[----:B------:R-:W-:Y:S02]  /*2920*/  HMMA.16816.F32.BF16 R76, R8, R20, RZ ;  /* 0x00000014084c723c */ /* 0x000fe400000418ff */
[----:B------:R-:W-:-:S06]  /*2930*/  IMAD.X R13, R15, 0x1, R16, P0 ;  /* 0x000000010f0d7824 */ /* 0x000fcc00000e0610 */
[C---:B------:R-:W-:Y:S01]  /*2940*/  HMMA.16816.F32.BF16 R72, R8.reuse, R22, RZ ;  /* 0x000000160848723c */ /* 0x040fe200000418ff */
[----:B------:R-:W2:Y:S07]  /*2950*/  LDSM.16.M88.4 R20, [R245] ;  /* 0x00000000f514783b */ /* 0x000eae0000000200 */
[C---:B------:R-:W-:Y:S08]  /*2960*/  HMMA.16816.F32.BF16 R68, R8.reuse, R28, RZ ;  /* 0x0000001c0844723c */ /* 0x040ff000000418ff */
[----:B------:R-:W-:Y:S01]  /*2970*/  HMMA.16816.F32.BF16 R64, R8, R30, RZ ;  /* 0x0000001e0840723c */ /* 0x000fe200000418ff */
[----:B------:R-:W3:Y:S04]  /*2980*/  LDSM.16.M88.4 R8, [R237] ;  /* 0x00000000ed08783b */ /* 0x000ee80000000200 */
[----:B------:R-:W-:Y:S01]  /*2990*/  @!PT LDS RZ, [RZ] ;  /* 0x00000000fffff984 */ /* 0x000fe20000000800 */
[----:B------:R-:W-:Y:S01]  /*29a0*/  @!PT LDS RZ, [RZ] ;  /* 0x00000000fffff984 */ /* 0x000fe20000000800 */
[----:B------:R-:W-:Y:S01]  /*29b0*/  @!PT LDS RZ, [RZ] ;  /* 0x00000000fffff984 */ /* 0x000fe20000000800 */
[----:B------:R4:W-:Y:S04]  /*29c0*/  LDGSTS.E.BYPASS.LTC128B.128 [R248+0x100], [R2.64], !P3 ;  /* 0x0010000002f87fae */ /* 0x0009e8000d901d46 */
[----:B------:R4:W-:Y:S04]  /*29d0*/  LDGSTS.E.BYPASS.LTC128B.128 [R248+0x2100], [R2.64+0x80], !P2 ;  /* 0x0210008002f87fae */ /* 0x0009e8000d101d46 */
[----:B------:R5:W-:Y:S01]  /*29e0*/  LDGSTS.E.BYPASS.LTC128B.128 [R248+0x900], [R14.64], !P1 ;  /* 0x009000000ef87fae */ /* 0x000be2000c901d46 */
[----:B------:R-:W-:-:S02]  /*29f0*/  ISETP.LT.OR P3, PT, R0, 0x11, P6 ;  /* 0x000000110000780c */ /* 0x000fc40003761670 */
[----:B-----5:R-:W-:Y:S02]  /*2a00*/  IADD3 R14, P2, P1, R17, 0x80, R2 ;  /* 0x00000080110e7810 */ /* 0x020fe4000795e002 */
[----:B----4-:R-:W-:Y:S02]  /*2a10*/  IADD3 R2, P0, R12, R17, RZ ;  /* 0x000000110c027210 */ /* 0x010fe40007f1e0ff */
[----:B------:R-:W-:Y:S02]  /*2a20*/  IADD3.X R15, R16, RZ, R3, P2, P1 ;  /* 0x000000ff100f7210 */ /* 0x000fe400017e2403 */
[C---:B------:R-:W-:Y:S01]  /*2a30*/  ISETP.LT.OR P1, PT, R0.reuse, 0x21, P5 ;  /* 0x000000210000780c */ /* 0x040fe20002f21670 */
[----:B------:R-:W-:Y:S01]  /*2a40*/  IMAD.X R3, R13, 0x1, R16, P0 ;  /* 0x000000010d037824 */ /* 0x000fe200000e0610 */
[----:B------:R-:W-:-:S03]  /*2a50*/  ISETP.LT.OR P0, PT, R0, 0x21, P6 ;  /* 0x000000210000780c */ /* 0x000fc60003701670 */
[----:B------:R4:W-:Y:S01]  /*2a60*/  LDGSTS.E.BYPASS.LTC128B.128 [R248+0x2900], [R14.64], !P3 ;  /* 0x029000000ef87fae */ /* 0x0009e2000d901d46 */
[C---:B------:R-:W-:Y:S02]  /*2a70*/  ISETP.LT.OR P5, PT, R0.reuse, 0x31, P5 ;  /* 0x000000310000780c */ /* 0x040fe40002fa1670 */
[----:B------:R-:W-:-:S05]  /*2a80*/  ISETP.LT.OR P2, PT, R0, 0x31, P6 ;  /* 0x000000310000780c */ /* 0x000fca0003741670 */
[----:B------:R4:W-:Y:S04]  /*2a90*/  LDGSTS.E.BYPASS.LTC128B.128 [R248+0x1100], [R12.64], !P1 ;  /* 0x011000000cf87fae */ /* 0x0009e8000c901d46 */
[----:B------:R4:W-:Y:S04]  /*2aa0*/  LDGSTS.E.BYPASS.LTC128B.128 [R248+0x3100], [R12.64+0x80], !P0 ;  /* 0x031000800cf87fae */ /* 0x0009e8000c101d46 */
[----:B------:R2:W-:Y:S04]  /*2ab0*/  LDGSTS.E.BYPASS.LTC128B.128 [R248+0x1900], [R2.64], !P5 ;  /* 0x0190000002f87fae */ /* 0x0005e8000e901d46 */
[----:B------:R2:W-:Y:S04]  /*2ac0*/  LDGSTS.E.BYPASS.LTC128B.128 [R248+0x3900], [R2.64+0x80], !P2 ;  /* 0x0390008002f87fae */ /* 0x0005e8000d101d46 */
[----:B------:R-:W-:Y:S04]  /*2ad0*/  LDSM.16.M88.4 R16, [R236+0x2000] ;  /* 0x00200000ec10783b */ /* 0x000fe80000000200 */
[----:B------:R-:W5:Y:S01]  /*2ae0*/  LDSM.16.M88.4 R56, [R234] ;  /* 0x00000000ea38783b */ /* 0x000f620000000200 */
[C---:B-1----:R-:W-:Y:S03]  /*2af0*/  HMMA.16816.F32.BF16 R60, R4.reuse, R32, R60 ;  /* 0x00000020043c723c */ /* 0x042fe6000004183c */
[----:B------:R-:W0:Y:S05]  /*2b00*/  LDGDEPBAR ;  /* 0x00000000000079af */ /* 0x000e2a0000000000 */
[C---:B----4-:R-:W-:Y:S01]  /*2b10*/  HMMA.16816.F32.BF16 R12, R4.reuse, R24, R44 ;  /* 0x00000018040c723c */ /* 0x050fe2000004182c */
[----:B------:R-:W1:Y:S07]  /*2b20*/  LDSM.16.M88.4 R44, [R234+0x1000] ;  /* 0x00100000ea2c783b */ /* 0x000e6e0000000200 */
[C---:B--2---:R-:W-:Y:S01]  /*2b30*/  HMMA.16816.F32.BF16 R124, R4.reuse, R20, R48 ;  /* 0x00000014047c723c */ /* 0x044fe20000041830 */
[----:B------:R-:W2:Y:S07]  /*2b40*/  LDSM.16.M88.4 R48, [R234+0x800] ;  /* 0x00080000ea30783b */ /* 0x000eae0000000200 */
[----:B------:R-:W-:Y:S08]  /*2b50*/  HMMA.16816.F32.BF16 R132, R4, R34, R100 ;  /* 0x000000220484723c */ /* 0x000ff00000041864 */
[C---:B---3--:R-:W-:Y:S08]  /*2b60*/  HMMA.16816.F32.BF16 R136, R8.reuse, R32, R80 ;  /* 0x000000200888723c */ /* 0x048ff00000041850 */
[----:B------:R-:W-:Y:S08]  /*2b70*/  HMMA.16816.F32.BF16 R148, R8, R20, R68 ;  /* 0x000000140894723c */ /* 0x000ff00000041844 */
[-C--:B------:R-:W-:Y:S01]  /*2b80*/  HMMA.16816.F32.BF16 R28, R4, R36.reuse, R40 ;  /* 0x00000024041c723c */ /* 0x080fe20000041828 */
[----:B------:R-:W3:Y:S07]  /*2b90*/  LDSM.16.M88.4 R40, [R234+0x1800] ;  /* 0x00180000ea28783b */ /* 0x000eee0000000200 */
[C---:B------:R-:W-:Y:S08]  /*2ba0*/  HMMA.16816.F32.BF16 R100, R8.reuse, R36, R92 ;  /* 0x000000240864723c */ /* 0x040ff0000004185c */
[C---:B------:R-:W-:Y:S08]  /*2bb0*/  HMMA.16816.F32.BF16 R144, R8.reuse, R24, R76 ;  /* 0x000000180890723c */ /* 0x040ff0000004184c */
[C---:B------:R-:W-:Y:S08]  /*2bc0*/  HMMA.16816.F32.BF16 R68, R8.reuse, R38, R108 ;  /* 0x000000260844723c */ /* 0x040ff0000004186c */
[C---:B------:R-:W-:Y:S08]  /*2bd0*/  HMMA.16816.F32.BF16 R32, R8.reuse, R34, R84 ;  /* 0x000000220820723c */ /* 0x040ff00000041854 */
[C---:B------:R-:W-:Y:S08]  /*2be0*/  HMMA.16816.F32.BF16 R116, R8.reuse, R26, R72 ;  /* 0x0000001a0874723c */ /* 0x040ff00000041848 */
[----:B------:R-:W-:Y:S01]  /*2bf0*/  HMMA.16816.F32.BF16 R112, R8, R22, R64 ;  /* 0x000000160870723c */ /* 0x000fe20000041840 */
[----:B------:R-:W4:Y:S07]  /*2c00*/  LDSM.16.M88.4 R8, [R236] ;  /* 0x00000000ec08783b */ /* 0x000f2e0000000200 */
[C---:B------:R-:W-:Y:S01]  /*2c10*/  HMMA.16816.F32.BF16 R140, R4.reuse, R38, R88 ;  /* 0x00000026048c723c */ /* 0x040fe20000041858 */
[----:B------:R-:W-:Y:S07]  /*2c20*/  LDSM.16.M88.4 R36, [R231+0x1800] ;  /* 0x00180000e724783b */ /* 0x000fee0000000200 */
[C---:B------:R-:W-:Y:S01]  /*2c30*/  HMMA.16816.F32.BF16 R128, R4.reuse, R26, R104 ;  /* 0x0000001a0480723c */ /* 0x040fe20000041868 */
[----:B------:R-:W-:Y:S07]  /*2c40*/  LDSM.16.M88.4 R24, [R231+0x800] ;  /* 0x00080000e718783b */ /* 0x000fee0000000200 */
[----:B------:R-:W-:Y:S01]  /*2c50*/  HMMA.16816.F32.BF16 R120, R4, R22, R96 ;  /* 0x000000160478723c */ /* 0x000fe20000041860 */
[----:B------:R-:W-:Y:S04]  /*2c60*/  LDSM.16.M88.4 R4, [R238+0x2000] ;  /* 0x00200000ee04783b */ /* 0x000fe80000000200 */
[----:B------:R-:W-:Y:S03]  /*2c70*/  LDSM.16.M88.4 R20, [R231+0x1000] ;  /* 0x00100000e714783b */ /* 0x000fe60000000200 */
[C---:B-----5:R-:W-:Y:S01]  /*2c80*/  HMMA.16816.F32.BF16 R108, R16.reuse, R56, R28 ;  /* 0x00000038106c723c */ /* 0x060fe2000004181c */
[----:B------:R-:W5:Y:S07]  /*2c90*/  LDSM.16.M88.4 R28, [R231] ;  /* 0x00000000e71c783b */ /* 0x000f6e0000000200 */
[C---:B-1----:R-:W-:Y:S01]  /*2ca0*/  HMMA.16816.F32.BF16 R88, R16.reuse, R44, R12 ;  /* 0x0000002c1058723c */ /* 0x042fe2000004180c */
[----:B------:R-:W1:Y:S07]  /*2cb0*/  LDSM.16.M88.4 R12, [R238] ;  /* 0x00000000ee0c783b */ /* 0x000e6e0000000200 */
[C---:B--2---:R-:W-:Y:S08]  /*2cc0*/  HMMA.16816.F32.BF16 R104, R16.reuse, R48, R60 ;  /* 0x000000301068723c */ /* 0x044ff0000004183c */
[C---:B---3--:R-:W-:Y:S08]  /*2cd0*/  HMMA.16816.F32.BF16 R80, R16.reuse, R40, R124 ;  /* 0x000000281050723c */ /* 0x048ff0000004187c */
        /* <DEDUP_REMOVED lines=9> */
[C---:B------:R-:W-:Y:S01]  /*2d70*/  HMMA.16816.F32.BF16 R32, R8.reuse, R46, R116 ;  /* 0x0000002e0820723c */ /* 0x040fe20000041874 */
[----:B------:R-:W-:Y:S07]  /*2d80*/  LDSM.16.M88.4 R44, [R228+0x2000] ;  /* 0x00200000e42c783b */ /* 0x000fee0000000200 */
[C---:B------:R-:W-:Y:S08]  /*2d90*/  HMMA.16816.F32.BF16 R48, R8.reuse, R40, R148 ;  /* 0x000000280830723c */ /* 0x040ff00000041894 */
[----:B------:R-:W-:Y:S01]  /*2da0*/  HMMA.16816.F32.BF16 R16, R8, R42, R112 ;  /* 0x0000002a0810723c */ /* 0x000fe20000041870 */
[----:B------:R-:W2:Y:S04]  /*2db0*/  LDSM.16.M88.4 R8, [R235+0x6000] ;  /* 0x00600000eb08783b */ /* 0x000ea80000000200 */
[----:B------:R-:W3:Y:S03]  /*2dc0*/  LDSM.16.M88.4 R40, [R228+0x2800] ;  /* 0x00280000e428783b */ /* 0x000ee60000000200 */
[C---:B-----5:R-:W-:Y:S08]  /*2dd0*/  HMMA.16816.F32.BF16 R68, R4.reuse, R28, R108 ;  /* 0x0000001c0444723c */ /* 0x060ff0000004186c */
[C---:B------:R-:W-:Y:S08]  /*2de0*/  HMMA.16816.F32.BF16 R124, R4.reuse, R24, R104 ;  /* 0x00000018047c723c */ /* 0x040ff00000041868 */
[C---:B------:R-:W-:Y:S08]  /*2df0*/  HMMA.16816.F32.BF16 R120, R4.reuse, R26, R92 ;  /* 0x0000001a0478723c */ /* 0x040ff0000004185c */
[----:B------:R-:W-:Y:S08]  /*2e00*/  HMMA.16816.F32.BF16 R136, R4, R36, R80 ;  /* 0x000000240488723c */ /* 0x000ff00000041850 */
[C---:B-1----:R-:W-:Y:S08]  /*2e10*/  HMMA.16816.F32.BF16 R132, R12.reuse, R28, R100 ;  /* 0x0000001c0c84723c */ /* 0x042ff00000041864 */
[C---:B------:R-:W-:Y:S08]  /*2e20*/  HMMA.16816.F32.BF16 R128, R12.reuse, R30, R76 ;  /* 0x0000001e0c80723c */ /* 0x040ff0000004184c */
[C---:B------:R-:W-:Y:S08]  /*2e30*/  HMMA.16816.F32.BF16 R116, R12.reuse, R24, R64 ;  /* 0x000000180c74723c */ /* 0x040ff00000041840 */
[C---:B------:R-:W-:Y:S01]  /*2e40*/  HMMA.16816.F32.BF16 R112, R12.reuse, R26, R60 ;  /* 0x0000001a0c70723c */ /* 0x040fe2000004183c */
[----:B------:R-:W-:Y:S04]  /*2e50*/  LDSM.16.M88.4 R24, [R243] ;  /* 0x00000000f318783b */ /* 0x000fe80000000200 */
[----:B------:R-:W-:Y:S03]  /*2e60*/  LDSM.16.M88.4 R60, [R241] ;  /* 0x00000000f13c783b */ /* 0x000fe60000000200 */
[C---:B------:R-:W-:Y:S08]  /*2e70*/  HMMA.16816.F32.BF16 R108, R12.reuse, R20, R56 ;  /* 0x000000140c6c723c */ /* 0x040ff00000041838 */
[C---:B------:R-:W-:Y:S01]  /*2e80*/  HMMA.16816.F32.BF16 R104, R12.reuse, R22, R32 ;  /* 0x000000160c68723c */ /* 0x040fe20000041820 */
[----:B------:R-:W-:Y:S07]  /*2e90*/  LDSM.16.M88.4 R32, [R228+0x3000] ;  /* 0x00300000e420783b */ /* 0x000fee0000000200 */
[C---:B------:R-:W-:Y:S01]  /*2ea0*/  HMMA.16816.F32.BF16 R92, R12.reuse, R36, R48 ;  /* 0x000000240c5c723c */ /* 0x040fe20000041830 */
[----:B------:R-:W-:Y:S07]  /*2eb0*/  LDSM.16.M88.4 R48, [R242] ;  /* 0x00000000f230783b */ /* 0x000fee0000000200 */
[----:B------:R-:W-:Y:S01]  /*2ec0*/  HMMA.16816.F32.BF16 R80, R12, R38, R16 ;  /* 0x000000260c50723c */ /* 0x000fe20000041810 */
[----:B------:R-:W1:Y:S04]  /*2ed0*/  LDSM.16.M88.4 R12, [R235+0x4000] ;  /* 0x00400000eb0c783b */ /* 0x000e680000000200 */
[----:B------:R-:W4:Y:S03]  /*2ee0*/  LDSM.16.M88.4 R16, [R228+0x3800] ;  /* 0x00380000e410783b */ /* 0x000f260000000200 */
[C---:B------:R-:W-:Y:S01]  /*2ef0*/  HMMA.16816.F32.BF16 R96, R4.reuse, R30, R96 ;  /* 0x0000001e0460723c */ /* 0x040fe20000041860 */
[----:B------:R-:W-:Y:S07]  /*2f00*/  LDSM.16.M88.4 R28, [R244] ;  /* 0x00000000f41c783b */ /* 0x000fee0000000200 */
[C---:B------:R-:W-:Y:S08]  /*2f10*/  HMMA.16816.F32.BF16 R140, R4.reuse, R22, R84 ;  /* 0x00000016048c723c */ /* 0x040ff00000041854 */
[C---:B------:R-:W-:Y:S01]  /*2f20*/  HMMA.16816.F32.BF16 R88, R4.reuse, R20, R88 ;  /* 0x000000140458723c */ /* 0x040fe20000041858 */
[----:B------:R-:W-:Y:S07]  /*2f30*/  LDSM.16.M88.4 R20, [R237+0x4000] ;  /* 0x00400000ed14783b */ /* 0x000fee0000000200 */
[----:B------:R-:W-:Y:S01]  /*2f40*/  HMMA.16816.F32.BF16 R84, R4, R38, R72 ;  /* 0x000000260454723c */ /* 0x000fe20000041848 */
[----:B------:R-:W5:Y:S07]  /*2f50*/  LDSM.16.M88.4 R4, [R237+0x6000] ;  /* 0x00600000ed04783b */ /* 0x000f6e0000000200 */
[C---:B--2---:R-:W-:Y:S08]  /*2f60*/  HMMA.16816.F32.BF16 R72, R8.reuse, R44, R68 ;  /* 0x0000002c0848723c */ /* 0x044ff00000041844 */
[C---:B------:R-:W-:Y:S08]  /*2f70*/  HMMA.16816.F32.BF16 R68, R8.reuse, R46, R96 ;  /* 0x0000002e0844723c */ /* 0x040ff00000041860 */
[C---:B---3--:R-:W-:Y:S08]  /*2f80*/  HMMA.16816.F32.BF16 R64, R8.reuse, R40, R124 ;  /* 0x000000280840723c */ /* 0x048ff0000004187c */
[----:B------:R-:W-:Y:S08]  /*2f90*/  HMMA.16816.F32.BF16 R56, R8, R42, R120 ;  /* 0x0000002a0838723c */ /* 0x000ff00000041878 */
[C---:B-1----:R-:W-:Y:S08]  /*2fa0*/  HMMA.16816.F32.BF16 R76, R12.reuse, R44, R132 ;  /* 0x0000002c0c4c723c */ /* 0x042ff00000041884 */
[C---:B------:R-:W-:Y:S08]  /*2fb0*/  HMMA.16816.F32.BF16 R36, R12.reuse, R40, R116 ;  /* 0x000000280c24723c */ /* 0x040ff00000041874 */
[C---:B------:R-:W-:Y:S08]  /*2fc0*/  HMMA.16816.F32.BF16 R44, R12.reuse, R46, R128 ;  /* 0x0000002e0c2c723c */ /* 0x040ff00000041880 */
[----:B------:R-:W-:Y:S08]  /*2fd0*/  HMMA.16816.F32.BF16 R40, R12, R42, R112 ;  /* 0x0000002a0c28723c */ /* 0x000ff00000041870 */
[C---:B------:R-:W-:Y:S08]  /*2fe0*/  HMMA.16816.F32.BF16 R88, R8.reuse, R32, R88 ;  /* 0x000000200858723c */ /* 0x040ff00000041858 */
[C---:B------:R-:W-:Y:S08]  /*2ff0*/  HMMA.16816.F32.BF16 R100, R8.reuse, R34, R140 ;  /* 0x000000220864723c */ /* 0x040ff0000004188c */
[C---:B----4-:R-:W-:Y:S08]  /*3000*/  HMMA.16816.F32.BF16 R96, R8.reuse, R16, R136 ;  /* 0x000000100860723c */ /* 0x050ff00000041888 */
[----:B------:R-:W-:Y:S08]  /*3010*/  HMMA.16816.F32.BF16 R84, R8, R18, R84 ;  /* 0x000000120854723c */ /* 0x000ff00000041854 */
[C---:B------:R-:W-:Y:S08]  /*3020*/  HMMA.16816.F32.BF16 R8, R12.reuse, R32, R108 ;  /* 0x000000200c08723c */ /* 0x040ff0000004186c */
[C---:B------:R-:W-:Y:S08]  /*3030*/  HMMA.16816.F32.BF16 R32, R12.reuse, R34, R104 ;  /* 0x000000220c20723c */ /* 0x040ff00000041868 */
[C---:B------:R-:W-:Y:S08]  /*3040*/  HMMA.16816.F32.BF16 R92, R12.reuse, R16, R92 ;  /* 0x000000100c5c723c */ /* 0x040ff0000004185c */
[----:B------:R-:W-:Y:S01]  /*3050*/  HMMA.16816.F32.BF16 R80, R12, R18, R80 ;  /* 0x000000120c50723c */ /* 0x000fe20000041850 */
[----:B------:R-:W-:Y:S04]  /*3060*/  LDSM.16.M88.4 R16, [R236+0x6000] ;  /* 0x00600000ec10783b */ /* 0x000fe80000000200 */
[----:B------:R-:W-:Y:S03]  /*3070*/  LDSM.16.M88.4 R12, [R236+0x4000] ;  /* 0x00400000ec0c783b */ /* 0x000fe60000000200 */
[----:B-----5:R-:W-:Y:S01]  /*3080*/  HMMA.16816.F32.BF16 R140, R4, R26, R56 ;  /* 0x0000001a048c723c */ /* 0x020fe20000041838 */
[----:B------:R-:W1:Y:S07]  /*3090*/  LDSM.16.M88.4 R56, [R234+0x2000] ;  /* 0x00200000ea38783b */ /* 0x000e6e0000000200 */
[C---:B------:R-:W-:Y:S01]  /*30a0*/  HMMA.16816.F32.BF16 R120, R20.reuse, R30, R44 ;  /* 0x0000001e1478723c */ /* 0x040fe2000004182c */
[----:B------:R-:W2:Y:S07]  /*30b0*/  LDSM.16.M88.4 R44, [R234+0x2800] ;  /* 0x00280000ea2c783b */ /* 0x000eae0000000200 */
[C---:B------:R-:W-:Y:S01]  /*30c0*/  HMMA.16816.F32.BF16 R116, R20.reuse, R24, R36 ;  /* 0x000000181474723c */ /* 0x040fe20000041824 */
[----:B------:R-:W-:Y:S07]  /*30d0*/  LDSM.16.M88.4 R36, [R234+0x3800] ;  /* 0x00380000ea24783b */ /* 0x000fee0000000200 */
[----:B------:R-:W-:Y:S01]  /*30e0*/  HMMA.16816.F32.BF16 R112, R20, R26, R40 ;  /* 0x0000001a1470723c */ /* 0x000fe20000041828 */
[----:B------:R-:W3:Y:S07]  /*30f0*/  LDSM.16.M88.4 R40, [R234+0x3000] ;  /* 0x00300000ea28783b */ /* 0x000eee0000000200 */
[C---:B------:R-:W-:Y:S08]  /*3100*/  HMMA.16816.F32.BF16 R72, R4.reuse, R28, R72 ;  /* 0x0000001c0448723c */ /* 0x040ff00000041848 */
[C---:B------:R-:W-:Y:S01]  /*3110*/  HMMA.16816.F32.BF16 R144, R4.reuse, R24, R64 ;  /* 0x000000180490723c */ /* 0x040fe20000041840 */
[----:B------:R-:W-:Y:S07]  /*3120*/  LDSM.16.M88.4 R24, [R231+0x3000] ;  /* 0x00300000e718783b */ /* 0x000fee0000000200 */
[C---:B------:R-:W-:Y:S08]  /*3130*/  HMMA.16816.F32.BF16 R148, R4.reuse, R30, R68 ;  /* 0x0000001e0494723c */ /* 0x040ff00000041844 */
        /* <DEDUP_REMOVED lines=8> */
[----:B------:R-:W-:Y:S07]  /*31c0*/  LDSM.16.M88.4 R8, [R238+0x4000] ;  /* 0x00400000ee08783b */ /* 0x000fee0000000200 */
[C---:B------:R-:W-:Y:S01]  /*31d0*/  HMMA.16816.F32.BF16 R104, R20.reuse, R50, R32 ;  /* 0x000000321468723c */ /* 0x040fe20000041820 */
[----:B------:R-:W-:Y:S07]  /*31e0*/  LDSM.16.M88.4 R32, [R231+0x2000] ;  /* 0x00200000e720783b */ /* 0x000fee0000000200 */
[C---:B------:R-:W-:Y:S08]  /*31f0*/  HMMA.16816.F32.BF16 R100, R20.reuse, R60, R92 ;  /* 0x0000003c1464723c */ /* 0x040ff0000004185c */
[----:B------:R-:W-:Y:S01]  /*3200*/  HMMA.16816.F32.BF16 R68, R20, R62, R80 ;  /* 0x0000003e1444723c */ /* 0x000fe20000041850 */
[----:B------:R-:W4:Y:S01]  /*3210*/  LDSM.16.M88.4 R20, [R231+0x3800] ;  /* 0x00380000e714783b */ /* 0x000f220000000200 */
[----:B------:R-:W-:Y:S01]  /*3220*/  ISETP.GE.AND P0, PT, R187, 0x2, PT ;  /* 0x00000002bb00780c */ /* 0x000fe20003f06270 */
[----:B------:R-:W-:-:S05]  /*3230*/  DEPBAR.LE SB0, 0x0 ;  /* 0x000080000000791a */ /* 0x000fca0000000000 */
[C---:B-1----:R-:W-:Y:S08]  /*3240*/  HMMA.16816.F32.BF16 R96, R16.reuse, R56, R72 ;  /* 0x000000381060723c */ /* 0x042ff00000041848 */
[C---:B------:R-:W-:Y:S08]  /*3250*/  HMMA.16816.F32.BF16 R92, R16.reuse, R58, R148 ;  /* 0x0000003a105c723c */ /* 0x040ff00000041894 */
[C---:B--2---:R-:W-:Y:S08]  /*3260*/  HMMA.16816.F32.BF16 R88, R16.reuse, R44, R144 ;  /* 0x0000002c1058723c */ /* 0x044ff00000041890 */
        /* <DEDUP_REMOVED lines=13> */
[----:B------:R-:W-:Y:S07]  /*3340*/  BSSY B0, `(.L_x_3420) ;  /* 0x0000034000007945 */ /* 0x000fee0003800000 */
[----:B----4-:R-:W-:Y:S08]  /*3350*/  HMMA.16816.F32.BF16 R68, R4, R22, R64 ;  /* 0x000000160444723c */ /* 0x010ff00000041840 */
        /* <DEDUP_REMOVED lines=50> */
.L_x_3421:
[----:B------:R-:W-:Y:S05]  /*3680*/  BSYNC B0 ;  /* 0x0000000000007941 */ /* 0x000fea0003800000 */
.L_x_3420:
[----:B------:R-:W2:Y:S04]  /*3690*/  LDL R0, [R1+0x58] ;  /* 0x0000580001007983 */ /* 0x000ea80000100800 */
[----:B------:R-:W2:Y:S04]  /*36a0*/  LDL R204, [R1+0x44] ;  /* 0x0000440001cc7983 */ /* 0x000ea80000100800 */
[----:B-1----:R-:W3:Y:S04]  /*36b0*/  LDL R4, [R1+0x54] ;  /* 0x0000540001047983 */ /* 0x002ee80000100800 */
[----:B------:R-:W-:Y:S04]  /*36c0*/  LDSM.16.MT88.4 R100, [R233+0x2000] ;  /* 0x00200000e964783b */ /* 0x000fe80000004200 */
[----:B------:R-:W-:Y:S04]  /*36d0*/  LDSM.16.MT88.4 R116, [R232+0x2000] ;  /* 0x00200000e874783b */ /* 0x000fe80000004200 */
[----:B------:R-:W0:Y:S01]  /*36e0*/  LDGDEPBAR ;  /* 0x00000000000079af */ /* 0x000e220000000000 */
[----:B--2---:R-:W-:-:S04]  /*36f0*/  IMAD.IADD R0, R0, 0x1, R204 ;  /* 0x0000000100007824 */ /* 0x004fc800078e02cc */
[----:B------:R-:W-:-:S05]  /*3700*/  @P4 IMAD.HI.U32 R2, R0, c[0x0][0x2c8], RZ ;  /* 0x0000b20000024a27 */ /* 0x000fca00078e00ff */
[----:B------:R-:W-:-:S05]  /*3710*/  @P4 SHF.R.U32.HI R0, RZ, c[0x0][0x2cc], R2 ;  /* 0x0000b300ff004a19 */ /* 0x000fca0000011602 */
[----:B------:R-:W1:Y:S04]  /*3720*/  SHFL.IDX PT, R2, R0, RZ, 0x1c1f ;  /* 0x001c1fff00027589 */ /* 0x000e6800000e0000 */
[----:B------:R-:W2:Y:S04]  /*3730*/  SHFL.IDX PT, R3, R0, 0x1, 0x1c1f ;  /* 0x003c1f0000037f89 */ /* 0x000ea800000e0000 */
[----:B------:R-:W4:Y:S04]  /*3740*/  SHFL.IDX PT, R6, R0, 0x2, 0x1c1f ;  /* 0x005c1f0000067f89 */ /* 0x000f2800000e0000 */
[----:B------:R1:W2:Y:S02]  /*3750*/  SHFL.IDX PT, R5, R0, 0x3, 0x1c1f ;  /* 0x007c1f0000057f89 */ /* 0x0002a400000e0000 */
[----:B-1----:R-:W-:-:S05]  /*3760*/  IMAD R0, R52, R152, 0x1 ;  /* 0x0000000134007424 */ /* 0x002fca00078e0298 */
[----:B---3--:R-:W-:-:S04]  /*3770*/  IADD3 R0, -R4, c[0x0][0x1d0], R0 ;  /* 0x0000740004007a10 */ /* 0x008fc80007ffe100 */
[----:B------:R-:W-:Y:S01]  /*3780*/  IADD3 R0, R0, -c[0x0][0x168], RZ ;  /* 0x80005a0000007a10 */ /* 0x000fe20007ffe0ff */
[----:B------:R-:W-:-:S04]  /*3790*/  IMAD.IADD R4, R53, 0x1, -R4 ;  /* 0x0000000135047824 */ /* 0x000fc800078e0a04 */
[----:B------:R-:W-:-:S05]  /*37a0*/  IMAD.IADD R2, R0, 0x1, R2 ;  /* 0x0000000100027824 */ /* 0x000fca00078e0202 */
[----:B------:R-:W-:Y:S01]  /*37b0*/  IMNMX R2, R4, R2, PT ;  /* 0x0000000204027217 */ /* 0x000fe20003800200 */
[C---:B--2---:R-:W-:Y:S02]  /*37c0*/  IMAD.IADD R3, R0.reuse, 0x1, R3 ;  /* 0x0000000100037824 */ /* 0x044fe400078e0203 */
[----:B----4-:R-:W-:Y:S01]  /*37d0*/  IMAD.IADD R6, R0, 0x1, R6 ;  /* 0x0000000100067824 */ /* 0x010fe200078e0206 */
[C---:B------:R-:W-:Y:S02]  /*37e0*/  ISETP.GT.AND P2, PT, R2.reuse, RZ, PT ;  /* 0x000000ff0200720c */ /* 0x040fe40003f44270 */
[----:B------:R-:W-:Y:S01]  /*37f0*/  ISETP.GT.AND P0, PT, R2, 0x1, PT ;  /* 0x000000010200780c */ /* 0x000fe20003f04270 */
[----:B------:R-:W-:Y:S01]  /*3800*/  IMAD.IADD R5, R0, 0x1, R5 ;  /* 0x0000000100057824 */ /* 0x000fe200078e0205 */
[----:B------:R-:W-:Y:S02]  /*3810*/  ISETP.GT.AND P1, PT, R2, 0x8, PT ;  /* 0x000000080200780c */ /* 0x000fe40003f24270 */
[----:B------:R-:W-:-:S02]  /*3820*/  FSEL R7, R60, -INF , P2 ;  /* 0xff8000003c077808 */ /* 0x000fc40001000000 */
[----:B------:R-:W-:Y:S02]  /*3830*/  FSEL R8, R61, -INF , P0 ;  /* 0xff8000003d087808 */ /* 0x000fe40000000000 */
[C---:B------:R-:W-:Y:S02]  /*3840*/  IMNMX R0, R4.reuse, R3, PT ;  /* 0x0000000304007217 */ /* 0x040fe40003800200 */
[C---:B------:R-:W-:Y:S02]  /*3850*/  IMNMX R3, R4.reuse, R6, PT ;  /* 0x0000000604037217 */ /* 0x040fe40003800200 */
[----:B------:R-:W-:Y:S02]  /*3860*/  IMNMX R4, R4, R5, PT ;  /* 0x0000000504047217 */ /* 0x000fe40003800200 */
[----:B------:R-:W-:Y:S02]  /*3870*/  ISETP.GT.AND P3, PT, R2, 0x9, PT ;  /* 0x000000090200780c */ /* 0x000fe40003f64270 */
[----:B------:R-:W-:-:S02]  /*3880*/  FSEL R9, R56, -INF , P1 ;  /* 0xff80000038097808 */ /* 0x000fc40000800000 */
[----:B------:R-:W-:Y:S02]  /*3890*/  FMNMX.FTZ R5, R7, R8, !PT ;  /* 0x0000000807057209 */ /* 0x000fe40007810000 */
[----:B------:R-:W-:Y:S02]  /*38a0*/  ISETP.GT.AND P1, PT, R0, 0x1, PT ;  /* 0x000000010000780c */ /* 0x000fe40003f24270 */
[----:B------:R-:W-:Y:S02]  /*38b0*/  ISETP.GT.AND P0, PT, R2, 0x10, PT ;  /* 0x000000100200780c */ /* 0x000fe40003f04270 */
[----:B------:R-:W-:Y:S02]  /*38c0*/  FSEL R10, R57, -INF , P3 ;  /* 0xff800000390a7808 */ /* 0x000fe40001800000 */
        /* <DEDUP_REMOVED lines=10> */
[----:B------:R-:W-:Y:S02]  /*3970*/  FMNMX.FTZ R5, R12, R5, !PT ;  /* 0x000000050c057209 */ /* 0x000fe40007810000 */
[C---:B------:R-:W-:Y:S02]  /*3980*/  ISETP.GT.AND P2, PT, R0.reuse, RZ, PT ;  /* 0x000000ff0000720c */ /* 0x040fe40003f44270 */
[----:B------:R-:W-:Y:S02]  /*3990*/  ISETP.GT.AND P0, PT, R0, 0x9, PT ;  /* 0x000000090000780c */ /* 0x000fe40003f04270 */
[----:B------:R-:W-:-:S02]  /*39a0*/  ISETP.GT.AND P1, PT, R2, 0x20, PT ;  /* 0x000000200200780c */ /* 0x000fc40003f24270 */
[----:B------:R-:W-:Y:S02]  /*39b0*/  FSEL R14, R49, -INF , P3 ;  /* 0xff800000310e7808 */ /* 0x000fe40001800000 */
[----:B------:R-:W-:Y:S02]  /*39c0*/  FMNMX.FTZ R5, R13, R5, !PT ;  /* 0x000000050d057209 */ /* 0x000fe40007810000 */
[----:B------:R-:W-:Y:S02]  /*39d0*/  FSEL R25, R62, -INF , P2 ;  /* 0xff8000003e197808 */ /* 0x000fe40001000000 */
[----:B------:R-:W-:Y:S02]  /*39e0*/  ISETP.GT.AND P2, PT, R0, 0x8, PT ;  /* 0x000000080000780c */ /* 0x000fe40003f44270 */
        /* <DEDUP_REMOVED lines=14> */
[C---:B------:R-:W-:Y:S02]  /*3ad0*/  ISETP.GT.AND P5, PT, R2.reuse, 0x31, PT ;  /* 0x000000310200780c */ /* 0x040fe40003fa4270 */
[C---:B------:R-:W-:Y:S02]  /*3ae0*/  ISETP.GT.AND P3, PT, R2.reuse, 0x38, PT ;  /* 0x000000380200780c */ /* 0x040fe40003f64270 */
[----:B------:R-:W-:Y:S02]  /*3af0*/  ISETP.GT.AND P2, PT, R2, 0x39, PT ;  /* 0x000000390200780c */ /* 0x000fe40003f44270 */
[----:B------:R-:W-:Y:S02]  /*3b00*/  FSEL R162, R40, -INF , P0 ;  /* 0xff80000028a27808 */ /* 0x000fe40000000000 */
[----:B------:R-:W-:Y:S02]  /*3b10*/  FMNMX.FTZ R2, R164, R5, !PT ;  /* 0x00000005a4027209 */ /* 0x000fe40007810000 */
[----:B------:R-:W-:-:S02]  /*3b20*/  FSEL R161, R41, -INF , P5 ;  /* 0xff80000029a17808 */ /* 0x000fc40002800000 */
[----:B------:R-:W-:Y:S02]  /*3b30*/  FMNMX.FTZ R2, R162, R2, !PT ;  /* 0x00000002a2027209 */ /* 0x000fe40007810000 */
[----:B------:R-:W-:Y:S02]  /*3b40*/  FSEL R159, R32, -INF , P3 ;  /* 0xff800000209f7808 */ /* 0x000fe40001800000 */
[----:B------:R-:W-:Y:S02]  /*3b50*/  FMNMX.FTZ R2, R161, R2, !PT ;  /* 0x00000002a1027209 */ /* 0x000fe40007810000 */
[----:B------:R-:W-:Y:S02]  /*3b60*/  ISETP.GT.AND P0, PT, R0, 0x11, PT ;  /* 0x000000110000780c */ /* 0x000fe40003f04270 */
[----:B------:R-:W-:Y:S02]  /*3b70*/  FSEL R157, R33, -INF , P2 ;  /* 0xff800000219d7808 */ /* 0x000fe40001000000 */
[----:B------:R-:W-:-:S02]  /*3b80*/  FMNMX.FTZ R2, R159, R2, !PT ;  /* 0x000000029f027209 */ /* 0x000fc40007810000 */
[----:B------:R-:W-:Y:S02]  /*3b90*/  FSEL R23, R67, -INF , P0 ;  /* 0xff80000043177808 */ /* 0x000fe40000000000 */
[C---:B------:R-:W-:Y:S02]  /*3ba0*/  ISETP.GT.AND P1, PT, R0.reuse, 0x10, PT ;  /* 0x000000100000780c */ /* 0x040fe40003f24270 */
[----:B------:R-:W-:Y:S02]  /*3bb0*/  ISETP.GT.AND P0, PT, R0, 0x19, PT ;  /* 0x000000190000780c */ /* 0x000fe40003f04270 */
[----:B------:R-:W-:Y:S02]  /*3bc0*/  FMNMX.FTZ R2, R157, R2, !PT ;  /* 0x000000029d027209 */ /* 0x000fe40007810000 */
[----:B------:R-:W-:Y:S02]  /*3bd0*/  FSEL R19, R66, -INF , P1 ;  /* 0xff80000042137808 */ /* 0x000fe40000800000 */
[----:B------:R-:W-:Y:S01]  /*3be0*/  FSEL R26, R51, -INF , P0 ;  /* 0xff800000331a7808 */ /* 0x000fe20000000000 */
[----:B------:R-:W1:Y:S01]  /*3bf0*/  SHFL.BFLY PT, R6, R2, 0x2, 0x1f ;  /* 0x0c401f0002067f89 */ /* 0x000e6200000e0000 */
[----:B------:R-:W-:-:S02]  /*3c00*/  ISETP.GT.AND P1, PT, R0, 0x18, PT ;  /* 0x000000180000780c */ /* 0x000fc40003f24270 */
[C---:B------:R-:W-:Y:S02]  /*3c10*/  ISETP.GT.AND P3, PT, R0.reuse, 0x20, PT ;  /* 0x000000200000780c */ /* 0x040fe40003f64270 */
[C---:B------:R-:W-:Y:S02]  /*3c20*/  ISETP.GT.AND P2, PT, R0.reuse, 0x21, PT ;  /* 0x000000210000780c */ /* 0x040fe40003f44270 */
[----:B------:R-:W-:Y:S02]  /*3c30*/  ISETP.GT.AND P0, PT, R0, 0x28, PT ;  /* 0x000000280000780c */ /* 0x000fe40003f04270 */
[----:B------:R-:W-:Y:S02]  /*3c40*/  FMNMX.FTZ R5, R25, R29, !PT ;  /* 0x0000001d19057209 */ /* 0x000fe40007810000 */
[----:B------:R-:W-:Y:S02]  /*3c50*/  FSEL R24, R50, -INF , P1 ;  /* 0xff80000032187808 */ /* 0x000fe40000800000 */
[----:B------:R-:W-:-:S02]  /*3c60*/  FSEL R154, R38, -INF , P3 ;  /* 0xff800000269a7808 */ /* 0x000fc40001800000 */
[----:B------:R-:W-:Y:S02]  /*3c70*/  FSEL R152, R39, -INF , P2 ;  /* 0xff80000027987808 */ /* 0x000fe40001000000 */
[----:B------:R-:W-:Y:S01]  /*3c80*/  FSEL R151, R46, -INF , P0 ;  /* 0xff8000002e977808 */ /* 0x000fe20000000000 */
[----:B------:R-:W-:Y:S01]  /*3c90*/  LDSM.16.MT88.4 R36, [R229+0x800] ;  /* 0x00080000e524783b */ /* 0x000fe20000004200 */
[C---:B------:R-:W-:Y:S02]  /*3ca0*/  ISETP.GT.AND P5, PT, R0.reuse, 0x29, PT ;  /* 0x000000290000780c */ /* 0x040fe40003fa4270 */
[C---:B------:R-:W-:Y:S02]  /*3cb0*/  ISETP.GT.AND P3, PT, R0.reuse, 0x30, PT ;  /* 0x000000300000780c */ /* 0x040fe40003f64270 */
[C---:B------:R-:W-:Y:S02]  /*3cc0*/  ISETP.GT.AND P2, PT, R0.reuse, 0x31, PT ;  /* 0x000000310000780c */ /* 0x040fe40003f44270 */
[----:B------:R-:W-:-:S02]  /*3cd0*/  ISETP.GT.AND P1, PT, R0, 0x38, PT ;  /* 0x000000380000780c */ /* 0x000fc40003f24270 */
[----:B------:R-:W-:Y:S02]  /*3ce0*/  ISETP.GT.AND P0, PT, R0, 0x39, PT ;  /* 0x000000390000780c */ /* 0x000fe40003f04270 */
[----:B------:R-:W-:-:S04]  /*3cf0*/  FMNMX.FTZ R0, R28, R5, !PT ;  /* 0x000000051c007209 */ /* 0x000fc80007810000 */
[----:B------:R-:W-:-:S04]  /*3d00*/  FMNMX.FTZ R0, R27, R0, !PT ;  /* 0x000000001b007209 */ /* 0x000fc80007810000 */
[----:B------:R-:W-:-:S04]  /*3d10*/  FMNMX.FTZ R0, R19, R0, !PT ;  /* 0x0000000013007209 */ /* 0x000fc80007810000 */
[----:B------:R-:W-:-:S04]  /*3d20*/  FMNMX.FTZ R0, R23, R0, !PT ;  /* 0x0000000017007209 */ /* 0x000fc80007810000 */
[----:B------:R-:W-:Y:S02]  /*3d30*/  FMNMX.FTZ R5, R24, R0, !PT ;  /* 0x0000000018057209 */ /* 0x000fe40007810000 */
[----:B-1----:R-:W-:Y:S02]  /*3d40*/  FMNMX.FTZ R0, R2, R6, !PT ;  /* 0x0000000602007209 */ /* 0x002fe40007810000 */
[----:B------:R-:W-:-:S04]  /*3d50*/  FMNMX.FTZ R2, R26, R5, !PT ;  /* 0x000000051a027209 */ /* 0x000fc80007810000 */
[----:B------:R-:W-:Y:S01]  /*3d60*/  FMNMX.FTZ R2, R154, R2, !PT ;  /* 0x000000029a027209 */ /* 0x000fe20007810000 */
[----:B------:R-:W1:Y:S03]  /*3d70*/  SHFL.BFLY PT, R5, R0, 0x1, 0x1f ;  /* 0x0c201f0000057f89 */ /* 0x000e6600000e0000 */
[----:B------:R-:W-:Y:S02]  /*3d80*/  FMNMX.FTZ R2, R152, R2, !PT ;  /* 0x0000000298027209 */ /* 0x000fe40007810000 */
[----:B------:R-:W-:Y:S02]  /*3d90*/  FSEL R150, R47, -INF , P5 ;  /* 0xff8000002f967808 */ /* 0x000fe40002800000 */
[----:B------:R-:W-:Y:S01]  /*3da0*/  FMNMX.FTZ R2, R151, R2, !PT ;  /* 0x0000000297027209 */ /* 0x000fe20007810000 */
[----:B------:R-:W-:Y:S01]  /*3db0*/  LDSM.16.MT88.4 R44, [R233] ;  /* 0x00000000e92c783b */ /* 0x000fe20000004200 */
[----:B------:R-:W-:-:S02]  /*3dc0*/  FSEL R149, R42, -INF , P3 ;  /* 0xff8000002a957808 */ /* 0x000fc40001800000 */
[----:B------:R-:W-:Y:S02]  /*3dd0*/  FMNMX.FTZ R2, R150, R2, !PT ;  /* 0x0000000296027209 */ /* 0x000fe40007810000 */
[----:B------:R-:W-:Y:S02]  /*3de0*/  FSEL R148, R43, -INF , P2 ;  /* 0xff8000002b947808 */ /* 0x000fe40001000000 */
[----:B------:R-:W-:Y:S01]  /*3df0*/  FMNMX.FTZ R2, R149, R2, !PT ;  /* 0x0000000295027209 */ /* 0x000fe20007810000 */
[----:B------:R-:W-:Y:S01]  /*3e00*/  LDSM.16.MT88.4 R40, [R229] ;  /* 0x00000000e528783b */ /* 0x000fe20000004200 */
[----:B------:R-:W-:Y:S02]  /*3e10*/  FSEL R146, R35, -INF , P0 ;  /* 0xff80000023927808 */ /* 0x000fe40000000000 */
[----:B------:R-:W-:Y:S02]  /*3e20*/  FSEL R147, R34, -INF , P1 ;  /* 0xff80000022937808 */ /* 0x000fe40000800000 */
[----:B------:R-:W-:-:S02]  /*3e30*/  ISETP.GT.AND P0, PT, R4, 0x1, PT ;  /* 0x000000010400780c */ /* 0x000fc40003f04270 */
[----:B------:R-:W-:Y:S02]  /*3e40*/  FMNMX.FTZ R2, R148, R2, !PT ;  /* 0x0000000294027209 */ /* 0x000fe40007810000 */
[C---:B------:R-:W-:Y:S02]  /*3e50*/  ISETP.GT.AND P3, PT, R3.reuse, RZ, PT ;  /* 0x000000ff0300720c */ /* 0x040fe40003f64270 */
[----:B------:R-:W-:Y:S02]  /*3e60*/  ISETP.GT.AND P2, PT, R3, 0x1, PT ;  /* 0x000000010300780c */ /* 0x000fe40003f44270 */
[----:B------:R-:W-:Y:S02]  /*3e70*/  ISETP.GT.AND P1, PT, R4, RZ, PT ;  /* 0x000000ff0400720c */ /* 0x000fe40003f24270 */
[----:B------:R-:W-:Y:S02]  /*3e80*/  FSEL R34, R99, -INF , P0 ;  /* 0xff80000063227808 */ /* 0x000fe40000000000 */
[----:B------:R-:W-:-:S02]  /*3e90*/  FMNMX.FTZ R2, R147, R2, !PT ;  /* 0x0000000293027209 */ /* 0x000fc40007810000 */
[----:B------:R-:W-:Y:S02]  /*3ea0*/  FSEL R22, R96, -INF , P3 ;  /* 0xff80000060167808 */ /* 0x000fe40001800000 */
[----:B------:R-:W-:Y:S02]  /*3eb0*/  ISETP.GT.AND P0, PT, R4, 0x9, PT ;  /* 0x000000090400780c */ /* 0x000fe40003f04270 */
[----:B------:R-:W-:Y:S02]  /*3ec0*/  FSEL R21, R97, -INF , P2 ;  /* 0xff80000061157808 */ /* 0x000fe40001000000 */
[----:B------:R-:W-:Y:S02]  /*3ed0*/  ISETP.GT.AND P3, PT, R3, 0x8, PT ;  /* 0x000000080300780c */ /* 0x000fe40003f64270 */
[----:B------:R-:W-:Y:S02]  /*3ee0*/  FSEL R32, R98, -INF , P1 ;  /* 0xff80000062207808 */ /* 0x000fe40000800000 */
[----:B-1----:R-:W-:-:S02]  /*3ef0*/  FMNMX.FTZ R185, R0, R5, !PT ;  /* 0x0000000500b97209 */ /* 0x002fc40007810000 */
[----:B------:R-:W-:Y:S02]  /*3f00*/  ISETP.GT.AND P1, PT, R4, 0x8, PT ;  /* 0x000000080400780c */ /* 0x000fe40003f24270 */
[----:B------:R-:W-:Y:S02]  /*3f10*/  FMNMX.FTZ R0, R146, R2, !PT ;  /* 0x0000000292007209 */ /* 0x000fe40007810000 */
[----:B------:R-:W-:Y:S02]  /*3f20*/  FSEL R33, R95, -INF , P0 ;  /* 0xff8000005f217808 */ /* 0x000fe40000000000 */
[----:B------:R-:W-:Y:S02]  /*3f30*/  ISETP.GT.AND P2, PT, R3, 0x9, PT ;  /* 0x000000090300780c */ /* 0x000fe40003f44270 */
[----:B------:R-:W-:Y:S02]  /*3f40*/  FSEL R15, R92, -INF , P3 ;  /* 0xff8000005c0f7808 */ /* 0x000fe40001800000 */
[----:B------:R-:W-:-:S02]  /*3f50*/  ISETP.GT.AND P0, PT, R4, 0x11, PT ;  /* 0x000000110400780c */ /* 0x000fc40003f04270 */
[----:B------:R-:W-:Y:S01]  /*3f60*/  FMNMX.FTZ R2, R22, R21, !PT ;  /* 0x0000001516027209 */ /* 0x000fe20007810000 */
[----:B------:R-:W1:Y:S01]  /*3f70*/  SHFL.BFLY PT, R6, R0, 0x2, 0x1f ;  /* 0x0c401f0000067f89 */ /* 0x000e6200000e0000 */
[----:B------:R-:W-:Y:S02]  /*3f80*/  FSEL R30, R94, -INF , P1 ;  /* 0xff8000005e1e7808 */ /* 0x000fe40000800000 */
[----:B------:R-:W-:Y:S02]  /*3f90*/  ISETP.GT.AND P1, PT, R4, 0x10, PT ;  /* 0x000000100400780c */ /* 0x000fe40003f24270 */
[----:B------:R-:W-:Y:S02]  /*3fa0*/  FSEL R17, R93, -INF , P2 ;  /* 0xff8000005d117808 */ /* 0x000fe40001000000 */
[----:B------:R-:W-:Y:S02]  /*3fb0*/  ISETP.GT.AND P3, PT, R3, 0x10, PT ;  /* 0x000000100300780c */ /* 0x000fe40003f64270 */
[----:B------:R-:W-:-:S02]  /*3fc0*/  FSEL R49, R91, -INF , P0 ;  /* 0xff8000005b317808 */ /* 0x000fc40000000000 */
[----:B------:R-:W-:Y:S02]  /*3fd0*/  FMNMX.FTZ R2, R15, R2, !PT ;  /* 0x000000020f027209 */ /* 0x000fe40007810000 */
[----:B------:R-:W-:Y:S02]  /*3fe0*/  ISETP.GT.AND P0, PT, R4, 0x19, PT ;  /* 0x000000190400780c */ /* 0x000fe40003f04270 */
[----:B------:R-:W-:Y:S02]  /*3ff0*/  FSEL R48, R90, -INF , P1 ;  /* 0xff8000005a307808 */ /* 0x000fe40000800000 */
[----:B------:R-:W-:Y:S02]  /*4000*/  ISETP.GT.AND P2, PT, R3, 0x11, PT ;  /* 0x000000110300780c */ /* 0x000fe40003f44270 */
[----:B------:R-:W-:Y:S02]  /*4010*/  FSEL R16, R88, -INF , P3 ;  /* 0xff80000058107808 */ /* 0x000fe40001800000 */
[----:B------:R-:W-:-:S02]  /*4020*/  ISETP.GT.AND P1, PT, R4, 0x18, PT ;  /* 0x000000180400780c */ /* 0x000fc40003f24270 */
[----:B------:R-:W-:Y:S02]  /*4030*/  FMNMX.FTZ R2, R17, R2, !PT ;  /* 0x0000000211027209 */ /* 0x000fe40007810000 */
[----:B------:R-:W-:Y:S02]  /*4040*/  FSEL R56, R87, -INF , P0 ;  /* 0xff80000057387808 */ /* 0x000fe40000000000 */
[----:B------:R-:W-:Y:S02]  /*4050*/  ISETP.GT.AND P0, PT, R3, 0x29, PT ;  /* 0x000000290300780c */ /* 0x000fe40003f04270 */
[----:B------:R-:W-:Y:S02]  /*4060*/  FSEL R18, R89, -INF , P2 ;  /* 0xff80000059127808 */ /* 0x000fe40001000000 */
[----:B------:R-:W-:Y:S01]  /*4070*/  ISETP.GT.AND P3, PT, R3, 0x18, PT ;  /* 0x000000180300780c */ /* 0x000fe20003f64270 */
[----:B------:R-:W-:Y:S01]  /*4080*/  LDSM.16.MT88.4 R88, [R230+0x2000] ;  /* 0x00200000e658783b */ /* 0x000fe20000004200 */
[----:B------:R-:W-:-:S02]  /*4090*/  FSEL R50, R86, -INF , P1 ;  /* 0xff80000056327808 */ /* 0x000fc40000800000 */
[----:B------:R-:W-:Y:S01]  /*40a0*/  FMNMX.FTZ R5, R16, R2, !PT ;  /* 0x0000000210057209 */ /* 0x000fe20007810000 */
[----:B------:R-:W-:Y:S01]  /*40b0*/  FMUL.FTZ R2, R185, c[0x0][0x2d0] ;  /* 0x0000b400b9027a20 */ /* 0x000fe20000410000 */
[C---:B------:R-:W-:Y:S02]  /*40c0*/  ISETP.GT.AND P2, PT, R3.reuse, 0x19, PT ;  /* 0x000000190300780c */ /* 0x040fe40003f44270 */
[----:B------:R-:W-:Y:S02]  /*40d0*/  ISETP.GT.AND P1, PT, R3, 0x28, PT ;  /* 0x000000280300780c */ /* 0x000fe40003f24270 */
[----:B------:R-:W-:Y:S02]  /*40e0*/  FSEL R140, R77, -INF , P0 ;  /* 0xff8000004d8c7808 */ /* 0x000fe40000000000 */
[----:B------:R-:W-:Y:S02]  /*40f0*/  FSETP.NEU.FTZ.AND P0, PT, R185, -INF , PT ;  /* 0xff800000b900780b */ /* 0x000fe40003f1d000 */
[----:B------:R-:W-:-:S02]  /*4100*/  FSEL R31, R84, -INF , P3 ;  /* 0xff800000541f7808 */ /* 0x000fc40001800000 */
[----:B------:R-:W-:Y:S02]  /*4110*/  FMNMX.FTZ R5, R18, R5, !PT ;  /* 0x0000000512057209 */ /* 0x000fe40007810000 */
[----:B------:R-:W-:Y:S02]  /*4120*/  FSEL R35, R85, -INF , P2 ;  /* 0xff80000055237808 */ /* 0x000fe40001000000 */
[----:B------:R-:W-:Y:S01]  /*4130*/  FSEL R141, R76, -INF , P1 ;  /* 0xff8000004c8d7808 */ /* 0x000fe20000800000 */
[----:B------:R-:W-:Y:S01]  /*4140*/  LDSM.16.MT88.4 R84, [R233+0x800] ;  /* 0x00080000e954783b */ /* 0x000fe20000004200 */
[C---:B------:R-:W-:Y:S02]  /*4150*/  ISETP.GT.AND P3, PT, R3.reuse, 0x20, PT ;  /* 0x000000200300780c */ /* 0x040fe40003f64270 */
[----:B------:R-:W-:Y:S02]  /*4160*/  ISETP.GT.AND P2, PT, R3, 0x21, PT ;  /* 0x000000210300780c */ /* 0x000fe40003f44270 */
[----:B------:R-:W-:-:S02]  /*4170*/  ISETP.GT.AND P1, PT, R4, 0x20, PT ;  /* 0x000000200400780c */ /* 0x000fc40003f24270 */
[----:B------:R-:W-:Y:S02]  /*4180*/  FSEL R20, R2, RZ, P0 ;  /* 0x000000ff02147208 */ /* 0x000fe40000000000 */
[----:B------:R-:W-:Y:S02]  /*4190*/  FMNMX.FTZ R5, R31, R5, !PT ;  /* 0x000000051f057209 */ /* 0x000fe40007810000 */
[----:B------:R-:W-:Y:S02]  /*41a0*/  FSEL R143, R80, -INF , P3 ;  /* 0xff800000508f7808 */ /* 0x000fe40001800000 */
[----:B------:R-:W-:Y:S02]  /*41b0*/  FSEL R142, R81, -INF , P2 ;  /* 0xff800000518e7808 */ /* 0x000fe40001000000 */
[----:B------:R-:W-:Y:S01]  /*41c0*/  FSEL R139, R82, -INF , P1 ;  /* 0xff800000528b7808 */ /* 0x000fe20000800000 */
[----:B------:R-:W-:Y:S01]  /*41d0*/  FFMA.FTZ R2, R7, c[0x0][0x2d0], -R20 ;  /* 0x0000b40007027a23 */ /* 0x000fe20000010814 */
[----:B------:R-:W-:-:S02]  /*41e0*/  ISETP.GT.AND P5, PT, R3, 0x30, PT ;  /* 0x000000300300780c */ /* 0x000fc40003fa4270 */
[C---:B------:R-:W-:Y:S02]  /*41f0*/  ISETP.GT.AND P3, PT, R3.reuse, 0x31, PT ;  /* 0x000000310300780c */ /* 0x040fe40003f64270 */
[C---:B------:R-:W-:Y:S02]  /*4200*/  ISETP.GT.AND P2, PT, R3.reuse, 0x38, PT ;  /* 0x000000380300780c */ /* 0x040fe40003f44270 */
[----:B------:R-:W-:Y:S02]  /*4210*/  ISETP.GT.AND P1, PT, R3, 0x39, PT ;  /* 0x000000390300780c */ /* 0x000fe40003f24270 */
[----:B------:R-:W-:Y:S01]  /*4220*/  FMNMX.FTZ R3, R35, R5, !PT ;  /* 0x0000000523037209 */ /* 0x000fe20007810000 */
[----:B------:R2:W-:Y:S01]  /*4230*/  MUFU.EX2 R173, R2 ;  /* 0x0000000200ad7308 */ /* 0x0005e20000000800 */
[----:B-1----:R-:W-:Y:S02]  /*4240*/  FMNMX.FTZ R5, R0, R6, !PT ;  /* 0x0000000600057209 */ /* 0x002fe40007810000 */
[----:B------:R-:W-:-:S04]  /*4250*/  FMNMX.FTZ R0, R143, R3, !PT ;  /* 0x000000038f007209 */ /* 0x000fc80007810000 */
[----:B------:R-:W-:Y:S02]  /*4260*/  FMNMX.FTZ R0, R142, R0, !PT ;  /* 0x000000008e007209 */ /* 0x000fe40007810000 */
[----:B--2---:R-:W-:-:S04]  /*4270*/  FMNMX.FTZ R2, R32, R34, !PT ;  /* 0x0000002220027209 */ /* 0x004fc80007810000 */
[----:B------:R-:W-:Y:S02]  /*4280*/  FMNMX.FTZ R2, R30, R2, !PT ;  /* 0x000000021e027209 */ /* 0x000fe40007810000 */
[----:B------:R-:W-:Y:S02]  /*4290*/  FMNMX.FTZ R0, R141, R0, !PT ;  /* 0x000000008d007209 */ /* 0x000fe40007810000 */
[----:B------:R-:W-:Y:S02]  /*42a0*/  FMNMX.FTZ R2, R33, R2, !PT ;  /* 0x0000000221027209 */ /* 0x000fe40007810000 */
[----:B------:R-:W-:Y:S02]  /*42b0*/  FSEL R137, R72, -INF , P5 ;  /* 0xff80000048897808 */ /* 0x000fe40002800000 */
[----:B------:R-:W-:Y:S02]  /*42c0*/  FMNMX.FTZ R0, R140, R0, !PT ;  /* 0x000000008c007209 */ /* 0x000fe40007810000 */
[----:B------:R-:W-:-:S02]  /*42d0*/  FMNMX.FTZ R2, R48, R2, !PT ;  /* 0x0000000230027209 */ /* 0x000fc40007810000 */
[----:B------:R-:W-:Y:S02]  /*42e0*/  FSEL R136, R73, -INF , P3 ;  /* 0xff80000049887808 */ /* 0x000fe40001800000 */
[----:B------:R-:W-:Y:S02]  /*42f0*/  FMNMX.FTZ R0, R137, R0, !PT ;  /* 0x0000000089007209 */ /* 0x000fe40007810000 */
[----:B------:R-:W-:Y:S02]  /*4300*/  FMNMX.FTZ R2, R49, R2, !PT ;  /* 0x0000000231027209 */ /* 0x000fe40007810000 */
[----:B------:R-:W-:Y:S02]  /*4310*/  FMNMX.FTZ R183, R136, R0, !PT ;  /* 0x0000000088b77209 */ /* 0x000fe40007810000 */
[----:B------:R-:W-:Y:S02]  /*4320*/  FSEL R135, R68, -INF , P2 ;  /* 0xff80000044877808 */ /* 0x000fe40001000000 */
[----:B------:R-:W-:Y:S01]  /*4330*/  FMNMX.FTZ R0, R50, R2, !PT ;  /* 0x0000000232007209 */ /* 0x000fe20007810000 */
[----:B------:R-:W1:Y:S01]  /*4340*/  SHFL.BFLY PT, R7, R5, 0x1, 0x1f ;  /* 0x0c201f0005077f89 */ /* 0x000e6200000e0000 */
[----:B------:R-:W-:-:S02]  /*4350*/  FSEL R134, R69, -INF , P1 ;  /* 0xff80000045867808 */ /* 0x000fc40000800000 */
[----:B------:R-:W-:Y:S02]  /*4360*/  FMNMX.FTZ R183, R135, R183, !PT ;  /* 0x000000b787b77209 */ /* 0x000fe40007810000 */
[----:B------:R-:W-:Y:S01]  /*4370*/  FMNMX.FTZ R2, R56, R0, !PT ;  /* 0x0000000038027209 */ /* 0x000fe20007810000 */
[----:B------:R-:W-:Y:S01]  /*4380*/  FFMA.FTZ R0, R11, c[0x0][0x2d0], -R20 ;  /* 0x0000b4000b007a23 */ /* 0x000fe20000010814 */
[----:B------:R-:W-:Y:S02]  /*4390*/  ISETP.GT.AND P0, PT, R4, 0x21, PT ;  /* 0x000000210400780c */ /* 0x000fe40003f04270 */
[----:B------:R-:W-:Y:S01]  /*43a0*/  FMNMX.FTZ R183, R134, R183, !PT ;  /* 0x000000b786b77209 */ /* 0x000fe20007810000 */
[----:B------:R2:W-:Y:S01]  /*43b0*/  MUFU.EX2 R250, R0 ;  /* 0x0000000000fa7308 */ /* 0x0005e20000000800 */
[----:B------:R-:W-:Y:S02]  /*43c0*/  FSEL R138, R83, -INF , P0 ;  /* 0xff800000538a7808 */ /* 0x000fe40000000000 */
[C---:B------:R-:W-:Y:S01]  /*43d0*/  ISETP.GT.AND P0, PT, R4.reuse, 0x28, PT ;  /* 0x000000280400780c */ /* 0x040fe20003f04270 */
[----:B------:R-:W3:Y:S01]  /*43e0*/  SHFL.BFLY PT, R6, R183, 0x2, 0x1f ;  /* 0x0c401f00b7067f89 */ /* 0x000ee200000e0000 */
[----:B------:R-:W-:-:S02]  /*43f0*/  ISETP.GT.AND P1, PT, R4, 0x29, PT ;  /* 0x000000290400780c */ /* 0x000fc40003f24270 */
[----:B------:R-:W-:Y:S01]  /*4400*/  FSEL R133, R78, -INF , P0 ;  /* 0xff8000004e857808 */ /* 0x000fe20000000000 */
[----:B------:R-:W-:Y:S01]  /*4410*/  FFMA.FTZ R3, R8, c[0x0][0x2d0], -R20 ;  /* 0x0000b40008037a23 */ /* 0x000fe20000010814 */
[----:B------:R-:W-:Y:S02]  /*4420*/  FSEL R132, R79, -INF , P1 ;  /* 0xff8000004f847808 */ /* 0x000fe40000800000 */
[----:B--2---:R-:W-:-:S04]  /*4430*/  FMNMX.FTZ R0, R139, R2, !PT ;  /* 0x000000028b007209 */ /* 0x004fc80007810000 */
[----:B------:R-:W-:Y:S02]  /*4440*/  FMNMX.FTZ R0, R138, R0, !PT ;  /* 0x000000008a007209 */ /* 0x000fe40007810000 */
[C---:B------:R-:W-:Y:S02]  /*4450*/  ISETP.GT.AND P1, PT, R4.reuse, 0x30, PT ;  /* 0x000000300400780c */ /* 0x040fe40003f24270 */
[----:B------:R-:W-:Y:S01]  /*4460*/  FMNMX.FTZ R0, R133, R0, !PT ;  /* 0x0000000085007209 */ /* 0x000fe20007810000 */
[----:B------:R2:W4:Y:S01]  /*4470*/  MUFU.EX2 R172, R3 ;  /* 0x0000000300ac7308 */ /* 0x0005220000000800 */
[----:B------:R-:W-:Y:S02]  /*4480*/  ISETP.GT.AND P0, PT, R4, 0x31, PT ;  /* 0x000000310400780c */ /* 0x000fe40003f04270 */
[----:B------:R-:W-:Y:S02]  /*4490*/  FSEL R131, R74, -INF , P1 ;  /* 0xff8000004a837808 */ /* 0x000fe40000800000 */
[----:B------:R-:W-:Y:S01]  /*44a0*/  FMNMX.FTZ R0, R132, R0, !PT ;  /* 0x0000000084007209 */ /* 0x000fe20007810000 */
[----:B------:R-:W-:Y:S01]  /*44b0*/  FFMA.FTZ R2, R12, c[0x0][0x2d0], -R20 ;  /* 0x0000b4000c027a23 */ /* 0x000fe20000010814 */
[----:B-1----:R-:W-:-:S02]  /*44c0*/  FMNMX.FTZ R184, R5, R7, !PT ;  /* 0x0000000705b87209 */ /* 0x002fc40007810000 */
[C---:B------:R-:W-:Y:S02]  /*44d0*/  ISETP.GT.AND P2, PT, R4.reuse, 0x38, PT ;  /* 0x000000380400780c */ /* 0x040fe40003f44270 */
[----:B------:R-:W-:Y:S01]  /*44e0*/  FSEL R130, R75, -INF , P0 ;  /* 0xff8000004b827808 */ /* 0x000fe20000000000 */
[----:B--2---:R-:W-:Y:S01]  /*44f0*/  FFMA.FTZ R3, R9, c[0x0][0x2d0], -R20 ;  /* 0x0000b40009037a23 */ /* 0x004fe20000010814 */
[----:B------:R-:W-:Y:S01]  /*4500*/  FMNMX.FTZ R0, R131, R0, !PT ;  /* 0x0000000083007209 */ /* 0x000fe20007810000 */
[----:B------:R1:W-:Y:S01]  /*4510*/  MUFU.EX2 R249, R2 ;  /* 0x0000000200f97308 */ /* 0x0003e20000000800 */
[----:B------:R-:W-:Y:S01]  /*4520*/  ISETP.GT.AND P1, PT, R4, 0x39, PT ;  /* 0x000000390400780c */ /* 0x000fe20003f24270 */
[----:B------:R-:W-:Y:S01]  /*4530*/  LDSM.16.MT88.4 R72, [R229+0x2000] ;  /* 0x00200000e548783b */ /* 0x000fe20000004200 */
[----:B------:R-:W-:-:S05]  /*4540*/  FSEL R129, R70, -INF , P2 ;  /* 0xff80000046817808 */ /* 0x000fca0001000000 */
[----:B------:R2:W-:Y:S01]  /*4550*/  MUFU.EX2 R175, R3 ;  /* 0x0000000300af7308 */ /* 0x0005e20000000800 */
[----:B------:R-:W-:Y:S02]  /*4560*/  FMNMX.FTZ R0, R130, R0, !PT ;  /* 0x0000000082007209 */ /* 0x000fe40007810000 */
[----:B------:R-:W-:Y:S02]  /*4570*/  FSETP.NEU.FTZ.AND P0, PT, R184, -INF , PT ;  /* 0xff800000b800780b */ /* 0x000fe40003f1d000 */
[----:B------:R-:W-:Y:S01]  /*4580*/  FSEL R128, R71, -INF , P1 ;  /* 0xff80000047807808 */ /* 0x000fe20000800000 */
[--C-:B-1----:R-:W-:Y:S02]  /*4590*/  FFMA.FTZ R2, R13, c[0x0][0x2d0], -R20.reuse ;  /* 0x0000b4000d027a23 */ /* 0x102fe40000010814 */
[----:B--2---:R-:W-:-:S04]  /*45a0*/  FFMA.FTZ R3, R10, c[0x0][0x2d0], -R20 ;  /* 0x0000b4000a037a23 */ /* 0x004fc80000010814 */
[----:B------:R1:W2:Y:S01]  /*45b0*/  MUFU.EX2 R174, R3 ;  /* 0x0000000300ae7308 */ /* 0x0002a20000000800 */
[----:B------:R-:W-:Y:S02]  /*45c0*/  FMNMX.FTZ R182, R129, R0, !PT ;  /* 0x0000000081b67209 */ /* 0x000fe40007810000 */
[----:B---3--:R-:W-:Y:S02]  /*45d0*/  FMNMX.FTZ R183, R183, R6, !PT ;  /* 0x00000006b7b77209 */ /* 0x008fe40007810000 */
[----:B------:R-:W-:-:S03]  /*45e0*/  FMNMX.FTZ R182, R128, R182, !PT ;  /* 0x000000b680b67209 */ /* 0x000fc60007810000 */
[----:B------:R3:W-:Y:S01]  /*45f0*/  MUFU.EX2 R251, R2 ;  /* 0x0000000200fb7308 */ /* 0x0007e20000000800 */
[----:B-1----:R-:W-:-:S05]  /*4600*/  FMUL.FTZ R3, R184, c[0x0][0x2d0] ;  /* 0x0000b400b8037a20 */ /* 0x002fca0000410000 */
[----:B------:R-:W-:Y:S01]  /*4610*/  FSEL R3, R3, RZ, P0 ;  /* 0x000000ff03037208 */ /* 0x000fe20000000000 */
[----:B---3--:R-:W-:-:S04]  /*4620*/  FFMA.FTZ R2, R14, c[0x0][0x2d0], -R20 ;  /* 0x0000b4000e027a23 */ /* 0x008fc80000010814 */
[--C-:B------:R-:W-:Y:S01]  /*4630*/  FFMA.FTZ R0, R25, c[0x0][0x2d0], -R3.reuse ;  /* 0x0000b40019007a23 */ /* 0x100fe20000010803 */
[----:B------:R1:W-:Y:S01]  /*4640*/  MUFU.EX2 R252, R2 ;  /* 0x0000000200fc7308 */ /* 0x0003e20000000800 */
[----:B------:R-:W-:Y:S07]  /*4650*/  SHFL.BFLY PT, R4, R182, 0x2, 0x1f ;  /* 0x0c401f00b6047f89 */ /* 0x000fee00000e0000 */
[----:B------:R3:W-:Y:S01]  /*4660*/  MUFU.EX2 R169, R0 ;  /* 0x0000000000a97308 */ /* 0x0007e20000000800 */
[----:B-1----:R-:W1:Y:S01]  /*4670*/  SHFL.BFLY PT, R2, R183, 0x1, 0x1f ;  /* 0x0c201f00b7027f89 */ /* 0x002e6200000e0000 */
[----:B---3--:R-:W-:-:S06]  /*4680*/  FFMA.FTZ R0, R29, c[0x0][0x2d0], -R3 ;  /* 0x0000b4001d007a23 */ /* 0x008fcc0000010803 */
[----:B------:R3:W1:Y:S02]  /*4690*/  MUFU.EX2 R168, R0 ;  /* 0x0000000000a87308 */ /* 0x0006640000000800 */
[----:B---3--:R-:W-:-:S06]  /*46a0*/  FFMA.FTZ R0, R28, c[0x0][0x2d0], -R3 ;  /* 0x0000b4001c007a23 */ /* 0x008fcc0000010803 */
[----:B------:R3:W-:Y:S01]  /*46b0*/  MUFU.EX2 R170, R0 ;  /* 0x0000000000aa7308 */ /* 0x0007e20000000800 */
[----:B-1----:R-:W-:Y:S02]  /*46c0*/  FMNMX.FTZ R183, R183, R2, !PT ;  /* 0x00000002b7b77209 */ /* 0x002fe40007810000 */
[----:B------:R-:W-:Y:S01]  /*46d0*/  FMNMX.FTZ R182, R182, R4, !PT ;  /* 0x00000004b6b67209 */ /* 0x000fe20007810000 */
[----:B---3--:R-:W-:-:S04]  /*46e0*/  FFMA.FTZ R0, R27, c[0x0][0x2d0], -R3 ;  /* 0x0000b4001b007a23 */ /* 0x008fc80000010803 */
[----:B------:R1:W3:Y:S01]  /*46f0*/  MUFU.EX2 R171, R0 ;  /* 0x0000000000ab7308 */ /* 0x0002e20000000800 */
[C---:B------:R-:W-:Y:S01]  /*4700*/  FMUL.FTZ R2, R183.reuse, c[0x0][0x2d0] ;  /* 0x0000b400b7027a20 */ /* 0x040fe20000410000 */
[----:B------:R-:W-:Y:S01]  /*4710*/  FSETP.NEU.FTZ.AND P0, PT, R183, -INF , PT ;  /* 0xff800000b700780b */ /* 0x000fe20003f1d000 */
[----:B------:R-:W2:Y:S01]  /*4720*/  SHFL.BFLY PT, R4, R182, 0x1, 0x1f ;  /* 0x0c201f00b6047f89 */ /* 0x000ea200000e0000 */
[----:B-1----:R-:W-:-:S04]  /*4730*/  FFMA.FTZ R0, R19, c[0x0][0x2d0], -R3 ;  /* 0x0000b40013007a23 */ /* 0x002fc80000010803 */
[----:B------:R1:W-:Y:S01]  /*4740*/  MUFU.EX2 R216, R0 ;  /* 0x0000000000d87308 */ /* 0x0003e20000000800 */
[----:B------:R-:W-:Y:S01]  /*4750*/  FSEL R2, R2, RZ, P0 ;  /* 0x000000ff02027208 */ /* 0x000fe20000000000 */
[----:B-1----:R-:W-:-:S06]  /*4760*/  FFMA.FTZ R0, R23, c[0x0][0x2d0], -R3 ;  /* 0x0000b40017007a23 */ /* 0x002fcc0000010803 */
[----:B------:R1:W-:Y:S02]  /*4770*/  MUFU.EX2 R217, R0 ;  /* 0x0000000000d97308 */ /* 0x0003e40000000800 */
[----:B-1----:R-:W-:-:S06]  /*4780*/  FFMA.FTZ R0, R24, c[0x0][0x2d0], -R3 ;  /* 0x0000b40018007a23 */ /* 0x002fcc0000010803 */
[----:B------:R1:W-:Y:S02]  /*4790*/  MUFU.EX2 R218, R0 ;  /* 0x0000000000da7308 */ /* 0x0003e40000000800 */
[----:B-1----:R-:W-:Y:S01]  /*47a0*/  FFMA.FTZ R0, R26, c[0x0][0x2d0], -R3 ;  /* 0x0000b4001a007a23 */ /* 0x002fe20000010803 */
[----:B--2---:R-:W-:Y:S01]  /*47b0*/  FMNMX.FTZ R182, R182, R4, !PT ;  /* 0x00000004b6b67209 */ /* 0x004fe20007810000 */
[----:B------:R-:W1:Y:S04]  /*47c0*/  LDSM.16.MT88.4 R24, [R230] ;  /* 0x00000000e618783b */ /* 0x000e680000004200 */
[----:B------:R2:W-:Y:S02]  /*47d0*/  MUFU.EX2 R219, R0 ;  /* 0x0000000000db7308 */ /* 0x0005e40000000800 */
[----:B--2---:R-:W-:-:S06]  /*47e0*/  FFMA.FTZ R0, R22, c[0x0][0x2d0], -R2 ;  /* 0x0000b40016007a23 */ /* 0x004fcc0000010802 */
[----:B------:R2:W-:Y:S01]  /*47f0*/  MUFU.EX2 R158, R0 ;  /* 0x00000000009e7308 */ /* 0x0005e20000000800 */
[--C-:B------:R-:W-:Y:S02]  /*4800*/  FFMA.FTZ R4, R16, c[0x0][0x2d0], -R2.reuse ;  /* 0x0000b40010047a23 */ /* 0x100fe40000010802 */
[----:B--2---:R-:W-:-:S05]  /*4810*/  FFMA.FTZ R0, R21, c[0x0][0x2d0], -R2 ;  /* 0x0000b40015007a23 */ /* 0x004fca0000010802 */
[----:B------:R2:W1:Y:S01]  /*4820*/  MUFU.EX2 R156, R0 ;  /* 0x00000000009c7308 */ /* 0x0004620000000800 */
[----:B------:R-:W-:Y:S01]  /*4830*/  FSETP.NEU.FTZ.AND P0, PT, R182, -INF , PT ;  /* 0xff800000b600780b */ /* 0x000fe20003f1d000 */
[----:B--2---:R-:W-:-:S06]  /*4840*/  FFMA.FTZ R0, R15, c[0x0][0x2d0], -R2 ;  /* 0x0000b4000f007a23 */ /* 0x004fcc0000010802 */
[----:B------:R2:W-:Y:S02]  /*4850*/  MUFU.EX2 R160, R0 ;  /* 0x0000000000a07308 */ /* 0x0005e40000000800 */
[----:B--2---:R-:W-:-:S06]  /*4860*/  FFMA.FTZ R0, R17, c[0x0][0x2d0], -R2 ;  /* 0x0000b40011007a23 */ /* 0x004fcc0000010802 */
[----:B------:R2:W1:Y:S08]  /*4870*/  MUFU.EX2 R163, R0 ;  /* 0x0000000000a37308 */ /* 0x0004700000000800 */
[----:B------:R1:W-:Y:S01]  /*4880*/  MUFU.EX2 R179, R4 ;  /* 0x0000000400b37308 */ /* 0x0003e20000000800 */
[----:B--2---:R-:W-:-:S05]  /*4890*/  FMUL.FTZ R0, R182, c[0x0][0x2d0] ;  /* 0x0000b400b6007a20 */ /* 0x004fca0000410000 */
[----:B------:R-:W-:Y:S01]  /*48a0*/  FSEL R0, R0, RZ, P0 ;  /* 0x000000ff00007208 */ /* 0x000fe20000000000 */
[----:B-1----:R-:W-:-:S04]  /*48b0*/  FFMA.FTZ R4, R18, c[0x0][0x2d0], -R2 ;  /* 0x0000b40012047a23 */ /* 0x002fc80000010802 */
[----:B------:R1:W-:Y:S02]  /*48c0*/  MUFU.EX2 R210, R4 ;  /* 0x0000000400d27308 */ /* 0x0003e40000000800 */
[----:B-1----:R-:W-:-:S06]  /*48d0*/  FFMA.FTZ R4, R32, c[0x0][0x2d0], -R0 ;  /* 0x0000b40020047a23 */ /* 0x002fcc0000010800 */
[----:B------:R1:W-:Y:S02]  /*48e0*/  MUFU.EX2 R145, R4 ;  /* 0x0000000400917308 */ /* 0x0003e40000000800 */
[----:B-1----:R-:W-:-:S06]  /*48f0*/  FFMA.FTZ R4, R34, c[0x0][0x2d0], -R0 ;  /* 0x0000b40022047a23 */ /* 0x002fcc0000010800 */
[----:B------:R1:W2:Y:S02]  /*4900*/  MUFU.EX2 R144, R4 ;  /* 0x0000000400907308 */ /* 0x0002a40000000800 */
[----:B-1----:R-:W-:-:S06]  /*4910*/  FFMA.FTZ R4, R30, c[0x0][0x2d0], -R0 ;  /* 0x0000b4001e047a23 */ /* 0x002fcc0000010800 */
[----:B------:R1:W-:Y:S02]  /*4920*/  MUFU.EX2 R153, R4 ;  /* 0x0000000400997308 */ /* 0x0003e40000000800 */
[----:B-1----:R-:W-:-:S06]  /*4930*/  FFMA.FTZ R4, R33, c[0x0][0x2d0], -R0 ;  /* 0x0000b40021047a23 */ /* 0x002fcc0000010800 */
[----:B------:R1:W1:Y:S01]  /*4940*/  MUFU.EX2 R155, R4 ;  /* 0x00000004009b7308 */ /* 0x0002620000000800 */
[----:B----4-:R-:W-:Y:S01]  /*4950*/  F2FP.BF16.PACK_AB R16, R172, R173 ;  /* 0x000000adac10723e */ /* 0x010fe200000010ff */
[----:B-1----:R-:W-:-:S06]  /*4960*/  FFMA.FTZ R4, R31, c[0x0][0x2d0], -R2 ;  /* 0x0000b4001f047a23 */ /* 0x002fcc0000010802 */
[----:B------:R1:W-:Y:S01]  /*4970*/  MUFU.EX2 R208, R4 ;  /* 0x0000000400d07308 */ /* 0x0003e20000000800 */
[----:B------:R-:W-:Y:S02]  /*4980*/  F2FP.BF16.PACK_AB R18, R174, R175 ;  /* 0x000000afae12723e */ /* 0x000fe400000010ff */
[----:B------:R-:W-:Y:S02]  /*4990*/  F2FP.BF16.PACK_AB R17, R168, R169 ;  /* 0x000000a9a811723e */ /* 0x000fe400000010ff */
[----:B---3--:R-:W-:Y:S01]  /*49a0*/  F2FP.BF16.PACK_AB R19, R171, R170 ;  /* 0x000000aaab13723e */ /* 0x008fe200000010ff */
[----:B-1----:R-:W-:Y:S02]  /*49b0*/  FFMA.FTZ R4, R35, c[0x0][0x2d0], -R2 ;  /* 0x0000b40023047a23 */ /* 0x002fe40000010802 */
[----:B------:R-:W1:Y:S02]  /*49c0*/  LDSM.16.MT88.4 R32, [R230+0x800] ;  /* 0x00080000e620783b */ /* 0x000e640000004200 */
[----:B------:R3:W4:Y:S01]  /*49d0*/  MUFU.EX2 R211, R4 ;  /* 0x0000000400d37308 */ /* 0x0007220000000800 */
[----:B------:R-:W-:Y:S01]  /*49e0*/  F2FP.BF16.PACK_AB R12, R156, R158 ;  /* 0x0000009e9c0c723e */ /* 0x000fe200000010ff */
[----:B------:R-:W-:Y:S01]  /*49f0*/  HMMA.16816.F32.BF16 R64, R16, R40, RZ ;  /* 0x000000281040723c */ /* 0x000fe200000418ff */
[----:B------:R-:W-:-:S02]  /*4a00*/  F2FP.BF16.PACK_AB R14, R163, R160 ;  /* 0x000000a0a30e723e */ /* 0x000fc400000010ff */
[----:B--2---:R-:W-:Y:S01]  /*4a10*/  F2FP.BF16.PACK_AB R13, R144, R145 ;  /* 0x00000091900d723e */ /* 0x004fe200000010ff */
[----:B---3--:R-:W-:-:S04]  /*4a20*/  FFMA.FTZ R4, R48, c[0x0][0x2d0], -R0 ;  /* 0x0000b40030047a23 */ /* 0x008fc80000010800 */
[----:B------:R2:W-:Y:S01]  /*4a30*/  MUFU.EX2 R176, R4 ;  /* 0x0000000400b07308 */ /* 0x0005e20000000800 */
[----:B------:R-:W-:Y:S01]  /*4a40*/  F2FP.BF16.PACK_AB R15, R155, R153 ;  /* 0x000000999b0f723e */ /* 0x000fe200000010ff */
[----:B------:R-:W-:Y:S01]  /*4a50*/  HMMA.16816.F32.BF16 R52, R16, R24, RZ ;  /* 0x000000181034723c */ /* 0x000fe200000418ff */
[----:B--2---:R-:W-:-:S05]  /*4a60*/  FFMA.FTZ R4, R49, c[0x0][0x2d0], -R0 ;  /* 0x0000b40031047a23 */ /* 0x004fca0000010800 */
[----:B------:R2:W3:Y:S02]  /*4a70*/  MUFU.EX2 R177, R4 ;  /* 0x0000000400b17308 */ /* 0x0004e40000000800 */
[----:B--2---:R-:W-:-:S06]  /*4a80*/  FFMA.FTZ R4, R50, c[0x0][0x2d0], -R0 ;  /* 0x0000b40032047a23 */ /* 0x004fcc0000010800 */
[----:B------:R2:W-:Y:S01]  /*4a90*/  MUFU.EX2 R178, R4 ;  /* 0x0000000400b27308 */ /* 0x0005e20000000800 */
[C---:B------:R-:W-:Y:S01]  /*4aa0*/  HMMA.16816.F32.BF16 R48, R12.reuse, R24, RZ ;  /* 0x000000180c30723c */ /* 0x040fe200000418ff */
[----:B------:R-:W-:Y:S01]  /*4ab0*/  F2FP.BF16.PACK_AB R8, R249, R250 ;  /* 0x000000faf908723e */ /* 0x000fe200000010ff */
[----:B--2---:R-:W-:Y:S01]  /*4ac0*/  FFMA.FTZ R4, R56, c[0x0][0x2d0], -R0 ;  /* 0x0000b40038047a23 */ /* 0x004fe20000010800 */
[----:B------:R-:W-:Y:S02]  /*4ad0*/  F2FP.BF16.PACK_AB R9, R217, R216 ;  /* 0x000000d8d909723e */ /* 0x000fe400000010ff */
[----:B------:R-:W-:Y:S02]  /*4ae0*/  F2FP.BF16.PACK_AB R10, R252, R251 ;  /* 0x000000fbfc0a723e */ /* 0x000fe400000010ff */
[----:B------:R2:W1:Y:S01]  /*4af0*/  MUFU.EX2 R209, R4 ;  /* 0x0000000400d17308 */ /* 0x0004620000000800 */
[----:B------:R-:W-:Y:S02]  /*4b00*/  F2FP.BF16.PACK_AB R11, R219, R218 ;  /* 0x000000dadb0b723e */ /* 0x000fe400000010ff */
[----:B----4-:R-:W-:Y:S01]  /*4b10*/  F2FP.BF16.PACK_AB R6, R211, R208 ;  /* 0x000000d0d306723e */ /* 0x010fe200000010ff */
[----:B------:R-:W-:Y:S01]  /*4b20*/  HMMA.16816.F32.BF16 R80, R12, R100, RZ ;  /* 0x000000640c50723c */ /* 0x000fe200000418ff */
[----:B---3--:R-:W-:Y:S01]  /*4b30*/  F2FP.BF16.PACK_AB R5, R177, R176 ;  /* 0x000000b0b105723e */ /* 0x008fe200000010ff */
[----:B------:R-:W-:Y:S06]  /*4b40*/  LDSM.16.MT88.4 R56, [R232] ;  /* 0x00000000e838783b */ /* 0x000fec0000004200 */
[----:B------:R-:W-:Y:S01]  /*4b50*/  HMMA.16816.F32.BF16 R192, R8, R36, R64 ;  /* 0x0000002408c0723c */ /* 0x000fe20000041840 */
[----:B------:R-:W3:Y:S01]  /*4b60*/  LDSM.16.MT88.4 R64, [R233+0x2800] ;  /* 0x00280000e940783b */ /* 0x000ee20000004200 */
[----:B--2---:R-:W-:-:S02]  /*4b70*/  F2FP.BF16.PACK_AB R4, R210, R179 ;  /* 0x000000b3d204723e */ /* 0x004fc400000010ff */
[----:B-1----:R-:W-:-:S04]  /*4b80*/  F2FP.BF16.PACK_AB R7, R209, R178 ;  /* 0x000000b2d107723e */ /* 0x002fc800000010ff */
[-C--:B------:R-:W-:Y:S01]  /*4b90*/  HMMA.16816.F32.BF16 R212, R8, R32.reuse, R52 ;  /* 0x0000002008d4723c */ /* 0x080fe20000041834 */
[----:B------:R-:W1:Y:S07]  /*4ba0*/  LDSM.16.MT88.4 R52, [R230+0x2800] ;  /* 0x00280000e634783b */ /* 0x000e6e0000004200 */
[----:B------:R-:W-:Y:S01]  /*4bb0*/  HMMA.16816.F32.BF16 R200, R4, R32, R48 ;  /* 0x0000002004c8723c */ /* 0x000fe20000041830 */
[----:B------:R-:W2:Y:S07]  /*4bc0*/  LDSM.16.MT88.4 R48, [R229+0x2800] ;  /* 0x00280000e530783b */ /* 0x000eae0000004200 */
[----:B------:R-:W-:Y:S08]  /*4bd0*/  HMMA.16816.F32.BF16 R96, R12, R88, RZ ;  /* 0x000000580c60723c */ /* 0x000ff000000418ff */
[C---:B------:R-:W-:Y:S08]  /*4be0*/  HMMA.16816.F32.BF16 R28, R16.reuse, R44, RZ ;  /* 0x0000002c101c723c */ /* 0x040ff000000418ff */
[-C--:B------:R-:W-:Y:S08]  /*4bf0*/  HMMA.16816.F32.BF16 R112, R16, R72.reuse, RZ ;  /* 0x000000481070723c */ /* 0x080ff000000418ff */
[----:B------:R-:W-:Y:S08]  /*4c00*/  HMMA.16816.F32.BF16 R108, R12, R72, RZ ;  /* 0x000000480c6c723c */ /* 0x000ff000000418ff */
[----:B------:R-:W-:Y:S08]  /*4c10*/  HMMA.16816.F32.BF16 R92, R16, R100, RZ ;  /* 0x00000064105c723c */ /* 0x000ff000000418ff */
[----:B---3--:R-:W-:Y:S08]  /*4c20*/  HMMA.16816.F32.BF16 R80, R4, R64, R80 ;  /* 0x000000400450723c */ /* 0x008ff00000041850 */
[----:B------:R-:W-:Y:S08]  /*4c30*/  HMMA.16816.F32.BF16 R60, R12, R40, RZ ;  /* 0x000000280c3c723c */ /* 0x000ff000000418ff */
[----:B-1----:R-:W-:Y:S08]  /*4c40*/  HMMA.16816.F32.BF16 R96, R4, R52, R96 ;  /* 0x000000340460723c */ /* 0x002ff00000041860 */
[C---:B------:R-:W-:Y:S01]  /*4c50*/  HMMA.16816.F32.BF16 R104, R8.reuse, R84, R28 ;  /* 0x000000540868723c */ /* 0x040fe2000004181c */
[----:B------:R-:W1:Y:S07]  /*4c60*/  LDSM.16.MT88.4 R28, [R232+0x800] ;  /* 0x00080000e81c783b */ /* 0x000e6e0000004200 */
[-C--:B--2---:R-:W-:Y:S08]  /*4c70*/  HMMA.16816.F32.BF16 R112, R8, R48.reuse, R112 ;  /* 0x000000300870723c */ /* 0x084ff00000041870 */
[----:B------:R-:W-:Y:S08]  /*4c80*/  HMMA.16816.F32.BF16 R108, R4, R48, R108 ;  /* 0x00000030046c723c */ /* 0x000ff0000004186c */
[----:B------:R-:W-:Y:S01]  /*4c90*/  HMMA.16816.F32.BF16 R92, R8, R64, R92 ;  /* 0x00000040085c723c */ /* 0x000fe2000004185c */
[----:B------:R-:W-:-:S07]  /*4ca0*/  FFMA.FTZ R159, R159, c[0x0][0x2d0], -R20 ;  /* 0x0000b4009f9f7a23 */ /* 0x000fce0000010814 */
[----:B------:R-:W-:Y:S01]  /*4cb0*/  HMMA.16816.F32.BF16 R68, R12, R44, RZ ;  /* 0x0000002c0c44723c */ /* 0x000fe200000418ff */
[----:B------:R-:W-:-:S06]  /*4cc0*/  FFMA.FTZ R157, R157, c[0x0][0x2d0], -R20 ;  /* 0x0000b4009d9d7a23 */ /* 0x000fcc0000010814 */
[----:B------:R-:W-:Y:S01]  /*4cd0*/  IMAD.MOV.U32 R44, RZ, RZ, R83 ;  /* 0x000000ffff2c7224 */ /* 0x000fe200078e0053 */
[----:B------:R-:W-:Y:S01]  /*4ce0*/  HMMA.16816.F32.BF16 R188, R4, R36, R60 ;  /* 0x0000002404bc723c */ /* 0x000fe2000004183c */
[----:B------:R-:W-:Y:S01]  /*4cf0*/  FFMA.FTZ R45, R165, c[0x0][0x2d0], -R20 ;  /* 0x0000b400a52d7a23 */ /* 0x000fe20000010814 */
[----:B------:R-:W2:Y:S01]  /*4d00*/  LDSM.16.MT88.4 R60, [R232+0x2800] ;  /* 0x00280000e83c783b */ /* 0x000ea20000004200 */
[----:B------:R-:W-:Y:S02]  /*4d10*/  IMAD.MOV.U32 R165, RZ, RZ, R44 ;  /* 0x000000ffffa57224 */ /* 0x000fe400078e002c */
[----:B------:R-:W-:Y:S02]  /*4d20*/  FFMA.FTZ R44, R164, c[0x0][0x2d0], -R20 ;  /* 0x0000b400a42c7a23 */ /* 0x000fe40000010814 */
[----:B------:R-:W-:Y:S01]  /*4d30*/  IMAD.MOV.U32 R37, RZ, RZ, R97 ;  /* 0x000000ffff257224 */ /* 0x000fe200078e0061 */
[----:B------:R-:W-:Y:S01]  /*4d40*/  HMMA.16816.F32.BF16 R124, R16, R56, RZ ;  /* 0x00000038107c723c */ /* 0x000fe200000418ff */
[----:B------:R-:W-:-:S02]  /*4d50*/  FFMA.FTZ R181, R148, c[0x0][0x2d0], -R3 ;  /* 0x0000b40094b57a23 */ /* 0x000fc40000010803 */
[----:B------:R-:W-:Y:S02]  /*4d60*/  IMAD.MOV.U32 R199, RZ, RZ, R104 ;  /* 0x000000ffffc77224 */ /* 0x000fe400078e0068 */
[----:B------:R-:W-:-:S03]  /*4d70*/  IMAD.MOV.U32 R198, RZ, RZ, R105 ;  /* 0x000000ffffc67224 */ /* 0x000fc600078e0069 */
[----:B------:R-:W-:Y:S01]  /*4d80*/  HMMA.16816.F32.BF16 R120, R12, R56, RZ ;  /* 0x000000380c78723c */ /* 0x000fe200000418ff */
[----:B------:R-:W-:Y:S02]  /*4d90*/  IMAD.MOV.U32 R197, RZ, RZ, R106 ;  /* 0x000000ffffc57224 */ /* 0x000fe400078e006a */
[----:B------:R-:W-:Y:S02]  /*4da0*/  IMAD.MOV.U32 R196, RZ, RZ, R107 ;  /* 0x000000ffffc47224 */ /* 0x000fe400078e006b */
[----:B------:R-:W-:Y:S02]  /*4db0*/  IMAD.MOV.U32 R23, RZ, RZ, R114 ;  /* 0x000000ffff177224 */ /* 0x000fe400078e0072 */
[--C-:B------:R-:W-:Y:S02]  /*4dc0*/  FFMA.FTZ R57, R167, c[0x0][0x2d0], -R20.reuse ;  /* 0x0000b400a7397a23 */ /* 0x100fe40000010814 */
[--C-:B------:R-:W-:Y:S02]  /*4dd0*/  FFMA.FTZ R56, R166, c[0x0][0x2d0], -R20.reuse ;  /* 0x0000b400a6387a23 */ /* 0x100fe40000010814 */
[----:B------:R-:W-:-:S02]  /*4de0*/  FFMA.FTZ R166, R162, c[0x0][0x2d0], -R20 ;  /* 0x0000b400a2a67a23 */ /* 0x000fc40000010814 */
[----:B------:R-:W-:Y:S01]  /*4df0*/  FFMA.FTZ R167, R161, c[0x0][0x2d0], -R20 ;  /* 0x0000b400a1a77a23 */ /* 0x000fe20000010814 */
[----:B------:R-:W-:Y:S01]  /*4e00*/  HMMA.16816.F32.BF16 R104, R16, R88, RZ ;  /* 0x000000581068723c */ /* 0x000fe200000418ff */
[----:B------:R-:W-:Y:S02]  /*4e10*/  IMAD.MOV.U32 R22, RZ, RZ, R108 ;  /* 0x000000ffff167224 */ /* 0x000fe400078e006c */
[----:B------:R-:W-:Y:S02]  /*4e20*/  IMAD.MOV.U32 R21, RZ, RZ, R109 ;  /* 0x000000ffff157224 */ /* 0x000fe400078e006d */
[--C-:B------:R-:W-:Y:S02]  /*4e30*/  FFMA.FTZ R20, R149, c[0x0][0x2d0], -R3.reuse ;  /* 0x0000b40095147a23 */ /* 0x100fe40000010803 */
[----:B------:R-:W-:Y:S02]  /*4e40*/  FFMA.FTZ R148, R147, c[0x0][0x2d0], -R3 ;  /* 0x0000b40093947a23 */ /* 0x000fe40000010803 */
[----:B------:R-:W-:-:S02]  /*4e50*/  IMAD.MOV.U32 R49, RZ, RZ, R94 ;  /* 0x000000ffff317224 */ /* 0x000fc400078e005e */
[----:B------:R-:W-:Y:S02]  /*4e60*/  IMAD.MOV.U32 R101, RZ, RZ, R93 ;  /* 0x000000ffff657224 */ /* 0x000fe400078e005d */
[----:B------:R-:W-:Y:S02]  /*4e70*/  FFMA.FTZ R149, R146, c[0x0][0x2d0], -R3 ;  /* 0x0000b40092957a23 */ /* 0x000fe40000010803 */
[--C-:B------:R-:W-:Y:S02]  /*4e80*/  FFMA.FTZ R147, R135, c[0x0][0x2d0], -R2.reuse ;  /* 0x0000b40087937a23 */ /* 0x100fe40000010802 */
[--C-:B------:R-:W-:Y:S02]  /*4e90*/  FFMA.FTZ R94, R143, c[0x0][0x2d0], -R2.reuse ;  /* 0x0000b4008f5e7a23 */ /* 0x100fe40000010802 */
[--C-:B------:R-:W-:Y:S02]  /*4ea0*/  FFMA.FTZ R93, R142, c[0x0][0x2d0], -R2.reuse ;  /* 0x0000b4008e5d7a23 */ /* 0x100fe40000010802 */
[----:B------:R-:W-:-:S02]  /*4eb0*/  FFMA.FTZ R89, R141, c[0x0][0x2d0], -R2 ;  /* 0x0000b4008d597a23 */ /* 0x000fc40000010802 */
[--C-:B------:R-:W-:Y:S02]  /*4ec0*/  FFMA.FTZ R88, R140, c[0x0][0x2d0], -R2.reuse ;  /* 0x0000b4008c587a23 */ /* 0x100fe40000010802 */
[--C-:B------:R-:W-:Y:S02]  /*4ed0*/  FFMA.FTZ R162, R137, c[0x0][0x2d0], -R2.reuse ;  /* 0x0000b40089a27a23 */ /* 0x100fe40000010802 */
[--C-:B------:R-:W-:Y:S02]  /*4ee0*/  FFMA.FTZ R161, R136, c[0x0][0x2d0], -R2.reuse ;  /* 0x0000b40088a17a23 */ /* 0x100fe40000010802 */
[----:B------:R-:W-:Y:S02]  /*4ef0*/  IMAD.MOV.U32 R135, RZ, RZ, R37 ;  /* 0x000000ffff877224 */ /* 0x000fe400078e0025 */
[----:B------:R-:W-:Y:S02]  /*4f00*/  FFMA.FTZ R146, R134, c[0x0][0x2d0], -R2 ;  /* 0x0000b40086927a23 */ /* 0x000fe40000010802 */
[----:B------:R-:W-:-:S02]  /*4f10*/  FFMA.FTZ R2, R138, c[0x0][0x2d0], -R0 ;  /* 0x0000b4008a027a23 */ /* 0x000fc40000010800 */
[--C-:B------:R-:W-:Y:S02]  /*4f20*/  FFMA.FTZ R37, R133, c[0x0][0x2d0], -R0.reuse ;  /* 0x0000b40085257a23 */ /* 0x100fe40000010800 */
[----:B------:R-:W-:Y:S02]  /*4f30*/  FFMA.FTZ R73, R132, c[0x0][0x2d0], -R0 ;  /* 0x0000b40084497a23 */ /* 0x000fe40000010800 */
[----:B------:R-:W-:Y:S02]  /*4f40*/  IMAD.MOV.U32 R143, RZ, RZ, R20 ;  /* 0x000000ffff8f7224 */ /* 0x000fe400078e0014 */
[----:B------:R-:W-:Y:S02]  /*4f50*/  IMAD.MOV.U32 R138, RZ, RZ, R23 ;  /* 0x000000ffff8a7224 */ /* 0x000fe400078e0017 */
[----:B------:R-:W-:Y:S02]  /*4f60*/  IMAD.MOV.U32 R133, RZ, RZ, R22 ;  /* 0x000000ffff857224 */ /* 0x000fe400078e0016 */
[----:B------:R-:W-:-:S02]  /*4f70*/  IMAD.MOV.U32 R132, RZ, RZ, R21 ;  /* 0x000000ffff847224 */ /* 0x000fc400078e0015 */
[----:B------:R-:W-:Y:S01]  /*4f80*/  HMMA.16816.F32.BF16 R20, R12, R58, RZ ;  /* 0x0000003a0c14723c */ /* 0x000fe200000418ff */
[----:B------:R-:W-:Y:S02]  /*4f90*/  IMAD.MOV.U32 R48, RZ, RZ, R96 ;  /* 0x000000ffff307224 */ /* 0x000fe400078e0060 */
[----:B------:R-:W-:Y:S02]  /*4fa0*/  IMAD.MOV.U32 R41, RZ, RZ, R99 ;  /* 0x000000ffff297224 */ /* 0x000fe400078e0063 */
[----:B------:R-:W-:-:S03]  /*4fb0*/  IMAD.MOV.U32 R40, RZ, RZ, R98 ;  /* 0x000000ffff287224 */ /* 0x000fc600078e0062 */
[----:B------:R-:W-:Y:S08]  /*4fc0*/  HMMA.16816.F32.BF16 R104, R8, R52, R104 ;  /* 0x000000340868723c */ /* 0x000ff00000041868 */
[C---:B------:R-:W-:Y:S08]  /*4fd0*/  HMMA.16816.F32.BF16 R220, R4.reuse, R84, R68 ;  /* 0x0000005404dc723c */ /* 0x040ff00000041844 */
[----:B-1----:R-:W-:Y:S08]  /*4fe0*/  HMMA.16816.F32.BF16 R96, R4, R30, R20 ;  /* 0x0000001e0460723c */ /* 0x002ff00000041814 */
[----:B------:R-:W-:Y:S08]  /*4ff0*/  HMMA.16816.F32.BF16 R20, R12, R74, RZ ;  /* 0x0000004a0c14723c */ /* 0x000ff000000418ff */
[-C--:B------:R-:W-:Y:S08]  /*5000*/  HMMA.16816.F32.BF16 R76, R16, R116.reuse, RZ ;  /* 0x00000074104c723c */ /* 0x080ff000000418ff */
[----:B------:R-:W-:Y:S01]  /*5010*/  HMMA.16816.F32.BF16 R68, R12, R116, RZ ;  /* 0x000000740c44723c */ /* 0x000fe200000418ff */
[----:B------:R-:W-:-:S02]  /*5020*/  IMAD.MOV.U32 R32, RZ, RZ, R107 ;  /* 0x000000ffff207224 */ /* 0x000fc400078e006b */
[----:B------:R-:W-:Y:S02]  /*5030*/  IMAD.MOV.U32 R24, RZ, RZ, R106 ;  /* 0x000000ffff187224 */ /* 0x000fe400078e006a */
[----:B------:R-:W-:Y:S02]  /*5040*/  IMAD.MOV.U32 R206, RZ, RZ, R105 ;  /* 0x000000ffffce7224 */ /* 0x000fe400078e0069 */
[----:B------:R-:W-:Y:S02]  /*5050*/  IMAD.MOV.U32 R205, RZ, RZ, R104 ;  /* 0x000000ffffcd7224 */ /* 0x000fe400078e0068 */
[----:B------:R-:W-:Y:S08]  /*5060*/  HMMA.16816.F32.BF16 R104, R4, R50, R20 ;  /* 0x000000320468723c */ /* 0x000ff00000041814 */
[-C--:B--2---:R-:W-:Y:S08]  /*5070*/  HMMA.16816.F32.BF16 R76, R8, R60.reuse, R76 ;  /* 0x0000003c084c723c */ /* 0x084ff0000004184c */
[----:B------:R-:W-:Y:S08]  /*5080*/  HMMA.16816.F32.BF16 R68, R4, R60, R68 ;  /* 0x0000003c0444723c */ /* 0x000ff00000041844 */
[----:B------:R-:W-:Y:S01]  /*5090*/  HMMA.16816.F32.BF16 R20, R12, R90, RZ ;  /* 0x0000005a0c14723c */ /* 0x000fe200000418ff */
[----:B------:R1:W-:Y:S04]  /*50a0*/  STL [R1+0xa0], R237 ;  /* 0x0000a0ed01007387 */ /* 0x0003e80000100800 */
[----:B------:R2:W-:Y:S01]  /*50b0*/  STL [R1+0x9c], R236 ;  /* 0x00009cec01007387 */ /* 0x0005e20000100800 */
[----:B------:R-:W-:-:S03]  /*50c0*/  IMAD.MOV.U32 R186, RZ, RZ, R110 ;  /* 0x000000ffffba7224 */ /* 0x000fc600078e006e */
[----:B------:R3:W-:Y:S01]  /*50d0*/  STL [R1+0x98], R235 ;  /* 0x000098eb01007387 */ /* 0x0007e20000100800 */
[----:B------:R-:W-:-:S03]  /*50e0*/  IMAD.MOV.U32 R180, RZ, RZ, R111 ;  /* 0x000000ffffb47224 */ /* 0x000fc600078e006f */
[----:B------:R4:W-:Y:S01]  /*50f0*/  STL [R1+0x94], R234 ;  /* 0x000094ea01007387 */ /* 0x0009e20000100800 */
[----:B------:R-:W-:-:S03]  /*5100*/  IMAD.MOV.U32 R36, RZ, RZ, R82 ;  /* 0x000000ffff247224 */ /* 0x000fc600078e0052 */
[----:B------:R4:W-:Y:S01]  /*5110*/  STL [R1+0x90], R231 ;  /* 0x000090e701007387 */ /* 0x0009e20000100800 */
[----:B------:R-:W-:Y:S02]  /*5120*/  IMAD.MOV.U32 R33, RZ, RZ, R81 ;  /* 0x000000ffff217224 */ /* 0x000fe400078e0051 */
[----:B------:R-:W-:Y:S01]  /*5130*/  IMAD.MOV.U32 R53, RZ, RZ, R80 ;  /* 0x000000ffff357224 */ /* 0x000fe200078e0050 */
[----:B------:R4:W-:Y:S01]  /*5140*/  STL [R1+0x8c], R228 ;  /* 0x00008ce401007387 */ /* 0x0009e20000100800 */
[----:B------:R-:W-:Y:S01]  /*5150*/  IMAD.MOV.U32 R116, RZ, RZ, R76 ;  /* 0x000000ffff747224 */ /* 0x000fe200078e004c */
[----:B------:R-:W-:Y:S01]  /*5160*/  HMMA.16816.F32.BF16 R80, R12, R42, RZ ;  /* 0x0000002a0c50723c */ /* 0x000fe200000418ff */
[----:B------:R-:W-:Y:S02]  /*5170*/  IMAD.MOV.U32 R117, RZ, RZ, R77 ;  /* 0x000000ffff757224 */ /* 0x000fe400078e004d */
[----:B-1----:R-:W-:Y:S02]  /*5180*/  IMAD.MOV.U32 R237, RZ, RZ, R68 ;  /* 0x000000ffffed7224 */ /* 0x002fe400078e0044 */
[----:B--2---:R-:W-:-:S03]  /*5190*/  IMAD.MOV.U32 R236, RZ, RZ, R69 ;  /* 0x000000ffffec7224 */ /* 0x004fc600078e0045 */
[----:B------:R-:W-:Y:S01]  /*51a0*/  HMMA.16816.F32.BF16 R108, R4, R54, R20 ;  /* 0x00000036046c723c */ /* 0x000fe20000041814 */
[----:B---3--:R-:W-:Y:S02]  /*51b0*/  IMAD.MOV.U32 R235, RZ, RZ, R70 ;  /* 0x000000ffffeb7224 */ /* 0x008fe400078e0046 */
[----:B----4-:R-:W-:-:S05]  /*51c0*/  IMAD.MOV.U32 R234, RZ, RZ, R71 ;  /* 0x000000ffffea7224 */ /* 0x010fca00078e0047 */
[----:B------:R-:W-:Y:S01]  /*51d0*/  HMMA.16816.F32.BF16 R20, R12, R102, RZ ;  /* 0x000000660c14723c */ /* 0x000fe200000418ff */
[----:B------:R-:W-:Y:S02]  /*51e0*/  IMAD.MOV.U32 R231, RZ, RZ, R78 ;  /* 0x000000ffffe77224 */ /* 0x000fe400078e004e */
[----:B------:R-:W-:-:S05]  /*51f0*/  IMAD.MOV.U32 R228, RZ, RZ, R79 ;  /* 0x000000ffffe47224 */ /* 0x000fca00078e004f */
[C---:B------:R-:W-:Y:S08]  /*5200*/  HMMA.16816.F32.BF16 R68, R12.reuse, R46, RZ ;  /* 0x0000002e0c44723c */ /* 0x040ff000000418ff */
[C---:B------:R-:W-:Y:S08]  /*5210*/  HMMA.16816.F32.BF16 R76, R12.reuse, R26, RZ ;  /* 0x0000001a0c4c723c */ /* 0x040ff000000418ff */
[----:B------:R-:W-:Y:S01]  /*5220*/  HMMA.16816.F32.BF16 R12, R12, R118, RZ ;  /* 0x000000760c0c723c */ /* 0x000fe200000418ff */
[----:B------:R-:W-:-:S07]  /*5230*/  IMAD.MOV.U32 R25, RZ, RZ, R113 ;  /* 0x000000ffff197224 */ /* 0x000fce00078e0071 */
[-C--:B------:R-:W-:Y:S08]  /*5240*/  HMMA.16816.F32.BF16 R224, R8, R28.reuse, R124 ;  /* 0x0000001c08e0723c */ /* 0x080ff0000004187c */
[C---:B------:R-:W-:Y:S07]  /*5250*/  HMMA.16816.F32.BF16 R120, R4.reuse, R28, R120 ;  /* 0x0000001c0478723c */ /* 0x040fee0000041878 */
[----:B------:R-:W-:Y:S01]  /*5260*/  IMAD.MOV.U32 R29, RZ, RZ, R115 ;  /* 0x000000ffff1d7224 */ /* 0x000fe200078e0073 */
[----:B------:R-:W-:Y:S01]  /*5270*/  HMMA.16816.F32.BF16 R80, R4, R38, R80 ;  /* 0x000000260450723c */ /* 0x000fe20000041850 */
[----:B------:R-:W-:-:S07]  /*5280*/  IMAD.MOV.U32 R28, RZ, RZ, R112 ;  /* 0x000000ffff1c7224 */ /* 0x000fce00078e0070 */
[C---:B------:R-:W-:Y:S08]  /*5290*/  HMMA.16816.F32.BF16 R76, R4.reuse, R34, R76 ;  /* 0x00000022044c723c */ /* 0x040ff0000004184c */
[C---:B------:R-:W-:Y:S08]  /*52a0*/  HMMA.16816.F32.BF16 R68, R4.reuse, R86, R68 ;  /* 0x000000560444723c */ /* 0x040ff00000041844 */
[C---:B------:R-:W-:Y:S08]  /*52b0*/  HMMA.16816.F32.BF16 R112, R4.reuse, R66, R20 ;  /* 0x000000420470723c */ /* 0x040ff00000041814 */
[----:B------:R-:W-:Y:S01]  /*52c0*/  HMMA.16816.F32.BF16 R124, R4, R62, R12 ;  /* 0x0000003e047c723c */ /* 0x000fe2000004180c */
[----:B------:R-:W-:Y:S01]  /*52d0*/  IMAD.MOV.U32 R164, RZ, RZ, R36 ;  /* 0x000000ffffa47224 */ /* 0x000fe200078e0024 */
[----:B------:R-:W1:Y:S06]  /*52e0*/  LDSM.16.MT88.4 R12, [R229+0x1000] ;  /* 0x00100000e50c783b */ /* 0x000e6c0000004200 */
[----:B------:R-:W-:Y:S01]  /*52f0*/  HMMA.16816.F32.BF16 R4, R16, R46, RZ ;  /* 0x0000002e1004723c */ /* 0x000fe200000418ff */
[----:B------:R-:W-:-:S02]  /*5300*/  IMAD.MOV.U32 R52, RZ, RZ, R95 ;  /* 0x000000ffff347224 */ /* 0x000fc400078e005f */
[----:B------:R-:W-:Y:S11]  /*5310*/  FFMA.FTZ R36, R154, c[0x0][0x2d0], -R3 ;  /* 0x0000b4009a247a23 */ /* 0x000ff60000010803 */
[----:B------:R-:W-:Y:S10]  /*5320*/  @!UPT UIADD3 URZ, URZ, URZ, URZ ;  /* 0x0000003f3f3ff290 */ /* 0x000ff4000fffe03f */
[----:B------:R-:W-:Y:S08]  /*5330*/  HMMA.16816.F32.BF16 R84, R8, R86, R4 ;  /* 0x000000560854723c */ /* 0x000ff00000041804 */
[----:B------:R-:W-:Y:S01]  /*5340*/  HMMA.16816.F32.BF16 R4, R16, R58, RZ ;  /* 0x0000003a1004723c */ /* 0x000fe200000418ff */
[----:B------:R-:W-:Y:S02]  /*5350*/  IMAD.MOV.U32 R100, RZ, RZ, R92 ;  /* 0x000000ffff647224 */ /* 0x000fe400078e005c */
[----:B------:R-:W-:-:S02]  /*5360*/  IMAD.MOV.U32 R154, RZ, RZ, R33 ;  /* 0x000000ffff9a7224 */ /* 0x000fc400078e0021 */
[----:B------:R-:W-:Y:S02]  /*5370*/  IMAD.MOV.U32 R95, RZ, RZ, R32 ;  /* 0x000000ffff5f7224 */ /* 0x000fe400078e0020 */
        /* <DEDUP_REMOVED lines=8> */
[----:B------:R-:W-:Y:S11]  /*5400*/  IMAD.MOV.U32 R140, RZ, RZ, R48 ;  /* 0x000000ffff8c7224 */ /* 0x000ff600078e0030 */
[----:B------:R-:W-:Y:S10]  /*5410*/  @!UPT UIADD3 URZ, URZ, URZ, URZ ;  /* 0x0000003f3f3ff290 */ /* 0x000ff4000fffe03f */
[----:B------:R-:W-:Y:S08]  /*5420*/  HMMA.16816.F32.BF16 R48, R8, R50, R4 ;  /* 0x000000320830723c */ /* 0x000ff00000041804 */
[----:B------:R-:W-:Y:S01]  /*5430*/  HMMA.16816.F32.BF16 R4, R16, R90, RZ ;  /* 0x0000005a1004723c */ /* 0x000fe200000418ff */
[----:B------:R-:W-:Y:S02]  /*5440*/  IMAD.MOV.U32 R152, RZ, RZ, R53 ;  /* 0x000000ffff987224 */ /* 0x000fe400078e0035 */
[----:B------:R-:W-:-:S02]  /*5450*/  IMAD.MOV.U32 R142, RZ, RZ, R52 ;  /* 0x000000ffff8e7224 */ /* 0x000fc400078e0034 */
[----:B------:R-:W-:Y:S02]  /*5460*/  IMAD.MOV.U32 R137, RZ, RZ, R41 ;  /* 0x000000ffff897224 */ /* 0x000fe400078e0029 */
[----:B------:R-:W-:Y:S02]  /*5470*/  IMAD.MOV.U32 R136, RZ, RZ, R40 ;  /* 0x000000ffff887224 */ /* 0x000fe400078e0028 */
[----:B------:R-:W-:Y:S11]  /*5480*/  HMMA.16816.F32.BF16 R40, R16, R42, RZ ;  /* 0x0000002a1028723c */ /* 0x000ff600000418ff */
[----:B------:R-:W-:Y:S04]  /*5490*/  @!UPT UIADD3 URZ, URZ, URZ, URZ ;  /* 0x0000003f3f3ff290 */ /* 0x000fe8000fffe03f */
[----:B------:R-:W-:Y:S08]  /*54a0*/  HMMA.16816.F32.BF16 R52, R8, R54, R4 ;  /* 0x000000360834723c */ /* 0x000ff00000041804 */
[----:B------:R-:W-:Y:S01]  /*54b0*/  HMMA.16816.F32.BF16 R4, R16, R102, RZ ;  /* 0x000000661004723c */ /* 0x000fe200000418ff */
[----:B------:R-:W-:Y:S02]  /*54c0*/  FFMA.FTZ R72, R139, c[0x0][0x2d0], -R0 ;  /* 0x0000b4008b487a23 */ /* 0x000fe40000010800 */
[----:B------:R-:W-:-:S02]  /*54d0*/  IMAD.MOV.U32 R139, RZ, RZ, R25 ;  /* 0x000000ffff8b7224 */ /* 0x000fc400078e0019 */
[----:B------:R-:W-:-:S03]  /*54e0*/  IMAD.MOV.U32 R23, RZ, RZ, R24 ;  /* 0x000000ffff177224 */ /* 0x000fc600078e0018 */
[----:B------:R-:W-:Y:S01]  /*54f0*/  HMMA.16816.F32.BF16 R24, R16, R26, RZ ;  /* 0x0000001a1018723c */ /* 0x000fe200000418ff */
[----:B------:R-:W-:-:S07]  /*5500*/  IMAD.MOV.U32 R150, RZ, RZ, R187 ;  /* 0x000000ffff967224 */ /* 0x000fce00078e00bb */
[----:B------:R-:W-:Y:S01]  /*5510*/  HMMA.16816.F32.BF16 R16, R16, R118, RZ ;  /* 0x000000761010723c */ /* 0x000fe200000418ff */
[----:B------:R-:W-:Y:S01]  /*5520*/  IMAD.MOV.U32 R151, RZ, RZ, R204 ;  /* 0x000000ffff977224 */ /* 0x000fe200078e00cc */
[----:B------:R-:W-:Y:S01]  /*5530*/  MUFU.EX2 R187, R57 ;  /* 0x0000003900bb7308 */ /* 0x000fe20000000800 */
[----:B------:R-:W-:Y:S02]  /*5540*/  IMAD.MOV.U32 R90, RZ, RZ, R186 ;  /* 0x000000ffff5a7224 */ /* 0x000fe400078e00ba */
[----:B------:R-:W-:Y:S02]  /*5550*/  IMAD.MOV.U32 R91, RZ, RZ, R180 ;  /* 0x000000ffff5b7224 */ /* 0x000fe400078e00b4 */
[----:B------:R-:W-:Y:S01]  /*5560*/  IMAD.MOV.U32 R119, RZ, RZ, R206 ;  /* 0x000000ffff777224 */ /* 0x000fe200078e00ce */
[C---:B------:R-:W-:Y:S01]  /*5570*/  HMMA.16816.F32.BF16 R64, R8.reuse, R66, R4 ;  /* 0x000000420840723c */ /* 0x040fe20000041804 */
[----:B------:R-:W-:Y:S01]  /*5580*/  IMAD.MOV.U32 R118, RZ, RZ, R205 ;  /* 0x000000ffff767224 */ /* 0x000fe200078e00cd */
[----:B------:R-:W-:Y:S05]  /*5590*/  MUFU.EX2 R206, R45 ;  /* 0x0000002d00ce7308 */ /* 0x000fea0000000800 */
[----:B------:R-:W-:Y:S01]  /*55a0*/  FADD.FTZ R5, R158, R156 ;  /* 0x0000009c9e057221 */ /* 0x000fe20000010000 */
[----:B------:R-:W-:Y:S01]  /*55b0*/  HMMA.16816.F32.BF16 R40, R8, R38, R40 ;  /* 0x000000260828723c */ /* 0x000fe20000041828 */
[----:B------:R-:W-:Y:S01]  /*55c0*/  IMAD.MOV.U32 R158, RZ, RZ, R181 ;  /* 0x000000ffff9e7224 */ /* 0x000fe200078e00b5 */
[----:B------:R-:W-:Y:S01]  /*55d0*/  MUFU.EX2 R205, R56 ;  /* 0x0000003800cd7308 */ /* 0x000fe20000000800 */
[----:B------:R-:W-:-:S02]  /*55e0*/  FFMA.FTZ R131, R131, c[0x0][0x2d0], -R0 ;  /* 0x0000b40083837a23 */ /* 0x000fc40000010800 */
[----:B------:R-:W-:-:S05]  /*55f0*/  FFMA.FTZ R130, R130, c[0x0][0x2d0], -R0 ;  /* 0x0000b40082827a23 */ /* 0x000fca0000010800 */
[----:B------:R-:W-:Y:S01]  /*5600*/  MUFU.EX2 R207, R44 ;  /* 0x0000002c00cf7308 */ /* 0x000fe20000000800 */
[--C-:B------:R-:W-:Y:S02]  /*5610*/  FFMA.FTZ R129, R129, c[0x0][0x2d0], -R0.reuse ;  /* 0x0000b40081817a23 */ /* 0x100fe40000010800 */
[----:B------:R-:W-:-:S05]  /*5620*/  FFMA.FTZ R128, R128, c[0x0][0x2d0], -R0 ;  /* 0x0000b40080807a23 */ /* 0x000fca0000010800 */
[----:B------:R-:W-:Y:S01]  /*5630*/  MUFU.EX2 R180, R36 ;  /* 0x0000002400b47308 */ /* 0x000fe20000000800 */
[----:B------:R-:W-:Y:S02]  /*5640*/  FADD.FTZ R0, R173, R172 ;  /* 0x000000acad007221 */ /* 0x000fe40000010000 */
[----:B------:R-:W-:-:S05]  /*5650*/  IMAD.MOV.U32 R75, RZ, RZ, R3 ;  /* 0x000000ffff4b7224 */ /* 0x000fca00078e0003 */
[----:B------:R-:W-:Y:S01]  /*5660*/  MUFU.EX2 R186, R33 ;  /* 0x0000002100ba7308 */ /* 0x000fe20000000800 */
[----:B------:R-:W-:-:S07]  /*5670*/  FADD.FTZ R3, R169, R168 ;  /* 0x000000a8a9037221 */ /* 0x000fce0000010000 */
[----:B------:R-:W-:Y:S08]  /*5680*/  MUFU.EX2 R204, R32 ;  /* 0x0000002000cc7308 */ /* 0x000ff00000000800 */
[----:B------:R-:W-:Y:S08]  /*5690*/  MUFU.EX2 R181, R92 ;  /* 0x0000005c00b57308 */ /* 0x000ff00000000800 */
[----:B------:R-:W-:Y:S08]  /*56a0*/  MUFU.EX2 R47, R94 ;  /* 0x0000005e002f7308 */ /* 0x000ff00000000800 */
[----:B------:R-:W-:Y:S08]  /*56b0*/  MUFU.EX2 R57, R93 ;  /* 0x0000005d00397308 */ /* 0x000ff00000000800 */
[----:B------:R-:W-:Y:S08]  /*56c0*/  MUFU.EX2 R58, R89 ;  /* 0x00000059003a7308 */ /* 0x000ff00000000800 */
[----:B------:R-:W2:Y:S08]  /*56d0*/  MUFU.EX2 R59, R88 ;  /* 0x00000058003b7308 */ /* 0x000eb00000000800 */
[----:B------:R-:W-:Y:S08]  /*56e0*/  MUFU.EX2 R44, R72 ;  /* 0x00000048002c7308 */ /* 0x000ff00000000800 */
[----:B------:R3:W4:Y:S08]  /*56f0*/  MUFU.EX2 R46, R2 ;  /* 0x00000002002e7308 */ /* 0x0007300000000800 */
[----:B------:R-:W-:Y:S08]  /*5700*/  MUFU.EX2 R56, R37 ;  /* 0x0000002500387308 */ /* 0x000ff00000000800 */
[----:B------:R-:W1:Y:S01]  /*5710*/  MUFU.EX2 R45, R73 ;  /* 0x00000049002d7308 */ /* 0x000e620000000800 */
[----:B---3--:R-:W-:-:S02]  /*5720*/  FADD.FTZ R2, R175, R0 ;  /* 0x00000000af027221 */ /* 0x008fc40000010000 */
[----:B------:R-:W-:Y:S02]  /*5730*/  FADD.FTZ R0, R170, R3 ;  /* 0x00000003aa007221 */ /* 0x000fe40000010000 */
[----:B------:R-:W-:Y:S02]  /*5740*/  FADD.FTZ R4, R145, R144 ;  /* 0x0000009091047221 */ /* 0x000fe40000010000 */
[----:B------:R-:W-:Y:S02]  /*5750*/  FADD.FTZ R5, R160, R5 ;  /* 0x00000005a0057221 */ /* 0x000fe40000010000 */
[----:B------:R-:W-:Y:S01]  /*5760*/  FADD.FTZ R21, R174, R2 ;  /* 0x00000002ae157221 */ /* 0x000fe20000010000 */
[----:B------:R-:W-:Y:S01]  /*5770*/  HMMA.16816.F32.BF16 R24, R8, R34, R24 ;  /* 0x000000220818723c */ /* 0x000fe20000041818 */
[----:B------:R-:W-:Y:S01]  /*5780*/  FADD.FTZ R2, R171, R0 ;  /* 0x00000000ab027221 */ /* 0x000fe20000010000 */
[----:B--2---:R-:W-:Y:S01]  /*5790*/  F2FP.BF16.PACK_AB R6, R59, R58 ;  /* 0x0000003a3b06723e */ /* 0x004fe200000010ff */
[----:B------:R-:W-:Y:S01]  /*57a0*/  FADD.FTZ R3, R153, R4 ;  /* 0x0000000499037221 */ /* 0x000fe20000010000 */
[----:B------:R-:W-:Y:S01]  /*57b0*/  F2FP.BF16.PACK_AB R4, R57, R47 ;  /* 0x0000002f3904723e */ /* 0x000fe200000010ff */
[----:B------:R-:W-:Y:S01]  /*57c0*/  FADD.FTZ R0, R163, R5 ;  /* 0x00000005a3007221 */ /* 0x000fe20000010000 */
[----:B----4-:R-:W-:-:S02]  /*57d0*/  F2FP.BF16.PACK_AB R5, R46, R44 ;  /* 0x0000002c2e05723e */ /* 0x010fc400000010ff */
[----:B------:R-:W-:Y:S01]  /*57e0*/  HMMA.16816.F32.BF16 R60, R8, R62, R16 ;  /* 0x0000003e083c723c */ /* 0x000fe20000041810 */
[----:B-1----:R-:W-:Y:S01]  /*57f0*/  F2FP.BF16.PACK_AB R7, R45, R56 ;  /* 0x000000382d07723e */ /* 0x002fe200000010ff */
[----:B------:R-:W-:-:S05]  /*5800*/  IMAD.MOV.U32 R92, RZ, RZ, R148 ;  /* 0x000000ffff5c7224 */ /* 0x000fca00078e0094 */
[----:B------:R-:W-:Y:S02]  /*5810*/  F2FP.BF16.PACK_AB R8, R205, R187 ;  /* 0x000000bbcd08723e */ /* 0x000fe400000010ff */
[----:B------:R-:W-:Y:S02]  /*5820*/  F2FP.BF16.PACK_AB R9, R186, R180 ;  /* 0x000000b4ba09723e */ /* 0x000fe400000010ff */
[----:B------:R-:W-:Y:S02]  /*5830*/  F2FP.BF16.PACK_AB R10, R207, R206 ;  /* 0x000000cecf0a723e */ /* 0x000fe400000010ff */
[----:B------:R-:W-:Y:S01]  /*5840*/  F2FP.BF16.PACK_AB R11, R181, R204 ;  /* 0x000000ccb50b723e */ /* 0x000fe200000010ff */
[----:B------:R-:W-:Y:S02]  /*5850*/  IMAD.MOV.U32 R145, RZ, RZ, R149 ;  /* 0x000000ffff917224 */ /* 0x000fe400078e0095 */
[----:B------:R-:W-:Y:S02]  /*5860*/  IMAD.MOV.U32 R144, RZ, RZ, R150 ;  /* 0x000000ffff907224 */ /* 0x000fe400078e0096 */
[----:B------:R-:W-:Y:S01]  /*5870*/  IMAD.MOV.U32 R22, RZ, RZ, R151 ;  /* 0x000000ffff167224 */ /* 0x000fe200078e0097 */
[----:B------:R-:W-:Y:S01]  /*5880*/  HMMA.16816.F32.BF16 R188, R4, R12, R188 ;  /* 0x0000000c04bc723c */ /* 0x000fe200000418bc */
[----:B------:R-:W-:-:S02]  /*5890*/  IMAD.MOV.U32 R148, RZ, RZ, R199 ;  /* 0x000000ffff947224 */ /* 0x000fc400078e00c7 */
[----:B------:R-:W-:Y:S02]  /*58a0*/  IMAD.MOV.U32 R149, RZ, RZ, R198 ;  /* 0x000000ffff957224 */ /* 0x000fe400078e00c6 */
[----:B------:R-:W-:Y:S02]  /*58b0*/  IMAD.MOV.U32 R150, RZ, RZ, R197 ;  /* 0x000000ffff967224 */ /* 0x000fe400078e00c5 */
[----:B------:R-:W-:Y:S01]  /*58c0*/  IMAD.MOV.U32 R151, RZ, RZ, R196 ;  /* 0x000000ffff977224 */ /* 0x000fe200078e00c4 */
[----:B------:R-:W-:Y:S08]  /*58d0*/  HMMA.16816.F32.BF16 R192, R8, R12, R192 ;  /* 0x0000000c08c0723c */ /* 0x000ff000000418c0 */
[-C--:B------:R-:W-:Y:S08]  /*58e0*/  HMMA.16816.F32.BF16 R196, R4, R14.reuse, R80 ;  /* 0x0000000e04c4723c */ /* 0x080ff00000041850 */
        /* <DEDUP_REMOVED lines=10> */
[----:B------:R-:W-:Y:S02]  /*5990*/  IMAD.MOV.U32 R16, RZ, RZ, R140 ;  /* 0x000000ffff107224 */ /* 0x000fe400078e008c */
[----:B------:R-:W-:Y:S02]  /*59a0*/  IMAD.MOV.U32 R102, RZ, RZ, R141 ;  /* 0x000000ffff667224 */ /* 0x000fe400078e008d */
[----:B------:R-:W-:Y:S02]  /*59b0*/  IMAD.MOV.U32 R103, RZ, RZ, R142 ;  /* 0x000000ffff677224 */ /* 0x000fe400078e008e */
[----:B------:R-:W-:Y:S01]  /*59c0*/  IMAD.MOV.U32 R156, RZ, RZ, R143 ;  /* 0x000000ffff9c7224 */ /* 0x000fe200078e008f */
[-C--:B-1----:R-:W-:Y:S08]  /*59d0*/  HMMA.16816.F32.BF16 R132, R8, R12.reuse, R212 ;  /* 0x0000000c0884723c */ /* 0x082ff000000418d4 */
[C---:B------:R-:W-:Y:S08]  /*59e0*/  HMMA.16816.F32.BF16 R136, R4.reuse, R12, R200 ;  /* 0x0000000c0488723c */ /* 0x040ff000000418c8 */
[-C--:B------:R-:W-:Y:S08]  /*59f0*/  HMMA.16816.F32.BF16 R140, R4, R14.reuse, R76 ;  /* 0x0000000e048c723c */ /* 0x080ff0000004184c */
[----:B------:R-:W-:Y:S01]  /*5a00*/  HMMA.16816.F32.BF16 R36, R8, R14, R24 ;  /* 0x0000000e0824723c */ /* 0x000fe20000041818 */
[----:B------:R-:W1:Y:S01]  /*5a10*/  LDSM.16.MT88.4 R12, [R233+0x1000] ;  /* 0x00100000e90c783b */ /* 0x000e620000004200 */
[----:B------:R-:W-:-:S02]  /*5a20*/  FADD.FTZ R20, R155, R3 ;  /* 0x000000039b147221 */ /* 0x000fc40000010000 */
        /* <DEDUP_REMOVED lines=20> */
[-C--:B-1----:R-:W-:Y:S08]  /*5b70*/  HMMA.16816.F32.BF16 R164, R8, R12.reuse, R224 ;  /* 0x0000000c08a4723c */ /* 0x082ff000000418e0 */
[C---:B------:R-:W-:Y:S08]  /*5b80*/  HMMA.16816.F32.BF16 R168, R4.reuse, R12, R120 ;  /* 0x0000000c04a8723c */ /* 0x040ff00000041878 */
[----:B------:R-:W-:Y:S01]  /*5b90*/  HMMA.16816.F32.BF16 R172, R4, R14, R96 ;  /* 0x0000000e04ac723c */ /* 0x000fe20000041860 */
[----:B------:R-:W-:-:S02]  /*5ba0*/  IMAD.MOV.U32 R160, RZ, RZ, R92 ;  /* 0x000000ffffa07224 */ /* 0x000fc400078e005c */
[----:B------:R-:W-:Y:S02]  /*5bb0*/  IMAD.MOV.U32 R93, RZ, RZ, R119 ;  /* 0x000000ffff5d7224 */ /* 0x000fe400078e0077 */
[----:B------:R-:W-:Y:S02]  /*5bc0*/  IMAD.MOV.U32 R200, RZ, RZ, R237 ;  /* 0x000000ffffc87224 */ /* 0x000fe400078e00ed */
[----:B------:R-:W-:Y:S01]  /*5bd0*/  IMAD.MOV.U32 R201, RZ, RZ, R236 ;  /* 0x000000ffffc97224 */ /* 0x000fe200078e00ec */
[----:B------:R-:W-:Y:S01]  /*5be0*/  HMMA.16816.F32.BF16 R68, R8, R14, R28 ;  /* 0x0000000e0844723c */ /* 0x000fe2000004181c */
[----:B------:R-:W1:Y:S01]  /*5bf0*/  LDSM.16.MT88.4 R12, [R229+0x3000] ;  /* 0x00300000e50c783b */ /* 0x000e620000004200 */
[----:B------:R-:W-:Y:S02]  /*5c00*/  IMAD.MOV.U32 R92, RZ, RZ, R118 ;  /* 0x000000ffff5c7224 */ /* 0x000fe400078e0076 */
[----:B------:R-:W-:Y:S02]  /*5c10*/  IMAD.MOV.U32 R202, RZ, RZ, R235 ;  /* 0x000000ffffca7224 */ /* 0x000fe400078e00eb */
[----:B------:R-:W-:-:S02]  /*5c20*/  IMAD.MOV.U32 R203, RZ, RZ, R234 ;  /* 0x000000ffffcb7224 */ /* 0x000fc400078e00ea */
[----:B------:R-:W-:Y:S02]  /*5c30*/  FADD.FTZ R0, R179, R0 ;  /* 0x00000000b3007221 */ /* 0x000fe40000010000 */
[----:B------:R-:W-:Y:S01]  /*5c40*/  FADD.FTZ R2, R216, R2 ;  /* 0x00000002d8027221 */ /* 0x000fe20000010000 */
[----:B------:R-:W-:Y:S01]  /*5c50*/  MUFU.EX2 R23, R23 ;  /* 0x0000001700177308 */ /* 0x000fe20000000800 */
[----:B------:R-:W-:Y:S01]  /*5c60*/  IMAD.MOV.U32 R119, RZ, RZ, R228 ;  /* 0x000000ffff777224 */ /* 0x000fe200078e00e4 */
[----:B------:R-:W-:Y:S01]  /*5c70*/  LDSM.16.MT88.4 R96, [R230+0x3800] ;  /* 0x00380000e660783b */ /* 0x000fe20000004200 */
[----:B------:R-:W-:Y:S02]  /*5c80*/  IMAD.MOV.U32 R222, RZ, RZ, R22 ;  /* 0x000000ffffde7224 */ /* 0x000fe400078e0016 */
[----:B------:R-:W-:Y:S01]  /*5c90*/  IMAD.MOV.U32 R223, RZ, RZ, R144 ;  /* 0x000000ffffdf7224 */ /* 0x000fe200078e0090 */
[----:B------:R2:W5:Y:S01]  /*5ca0*/  LDL.LU R237, [R1+0xa0] ;  /* 0x0000a00001ed7983 */ /* 0x0005620000300800 */
[----:B-1----:R-:W-:Y:S08]  /*5cb0*/  HMMA.16816.F32.BF16 R212, R8, R12, R72 ;  /* 0x0000000c08d4723c */ /* 0x002ff00000041848 */
[-C--:B------:R-:W-:Y:S08]  /*5cc0*/  HMMA.16816.F32.BF16 R76, R4, R14.reuse, R104 ;  /* 0x0000000e044c723c */ /* 0x080ff00000041868 */
[----:B------:R-:W-:Y:S01]  /*5cd0*/  HMMA.16816.F32.BF16 R48, R8, R14, R48 ;  /* 0x0000000e0830723c */ /* 0x000fe20000041830 */
[----:B------:R-:W-:Y:S01]  /*5ce0*/  IMAD.MOV.U32 R118, RZ, RZ, R231 ;  /* 0x000000ffff767224 */ /* 0x000fe200078e00e7 */
[----:B------:R-:W-:Y:S01]  /*5cf0*/  MUFU.EX2 R22, R147 ;  /* 0x0000009300167308 */ /* 0x000fe20000000800 */
[----:B------:R2:W5:Y:S04]  /*5d00*/  LDL.LU R236, [R1+0x9c] ;  /* 0x00009c0001ec7983 */ /* 0x0005680000300800 */
[----:B------:R2:W5:Y:S01]  /*5d10*/  LDL.LU R235, [R1+0x98] ;  /* 0x0000980001eb7983 */ /* 0x0005620000300800 */
[----:B------:R-:W-:Y:S03]  /*5d20*/  HMMA.16816.F32.BF16 R72, R4, R12, R88 ;  /* 0x0000000c0448723c */ /* 0x000fe60000041858 */
[----:B------:R-:W1:Y:S04]  /*5d30*/  LDSM.16.MT88.4 R12, [R230+0x3000] ;  /* 0x00300000e60c783b */ /* 0x000e680000004200 */
[----:B------:R2:W5:Y:S04]  /*5d40*/  LDL.LU R234, [R1+0x94] ;  /* 0x0000940001ea7983 */ /* 0x0005680000300800 */
[----:B------:R2:W5:Y:S04]  /*5d50*/  LDL.LU R231, [R1+0x90] ;  /* 0x0000900001e77983 */ /* 0x0005680000300800 */
[----:B------:R2:W5:Y:S01]  /*5d60*/  LDL.LU R228, [R1+0x8c] ;  /* 0x00008c0001e47983 */ /* 0x0005620000300800 */
[-C--:B-1----:R-:W-:Y:S08]  /*5d70*/  HMMA.16816.F32.BF16 R40, R8, R12.reuse, R92 ;  /* 0x0000000c0828723c */ /* 0x082ff0000004185c */
[C---:B------:R-:W-:Y:S01]  /*5d80*/  HMMA.16816.F32.BF16 R88, R4.reuse, R12, R16 ;  /* 0x0000000c0458723c */ /* 0x040fe20000041810 */
[----:B------:R-:W1:Y:S07]  /*5d90*/  LDSM.16.MT88.4 R16, [R233+0x3000] ;  /* 0x00300000e910783b */ /* 0x000e6e0000004200 */
[-C--:B------:R-:W-:Y:S08]  /*5da0*/  HMMA.16816.F32.BF16 R92, R4, R14.reuse, R108 ;  /* 0x0000000e045c723c */ /* 0x080ff0000004186c */
[----:B------:R-:W-:Y:S01]  /*5db0*/  HMMA.16816.F32.BF16 R52, R8, R14, R52 ;  /* 0x0000000e0834723c */ /* 0x000fe20000041834 */
[----:B------:R-:W3:Y:S07]  /*5dc0*/  LDSM.16.MT88.4 R12, [R232+0x3000] ;  /* 0x00300000e80c783b */ /* 0x000eee0000004200 */
[C---:B-1----:R-:W-:Y:S08]  /*5dd0*/  HMMA.16816.F32.BF16 R104, R4.reuse, R16, R24 ;  /* 0x000000100468723c */ /* 0x042ff00000041818 */
[C---:B------:R-:W-:Y:S08]  /*5de0*/  HMMA.16816.F32.BF16 R108, R4.reuse, R18, R112 ;  /* 0x00000012046c723c */ /* 0x040ff00000041870 */
[-C--:B---3--:R-:W-:Y:S08]  /*5df0*/  HMMA.16816.F32.BF16 R120, R4, R12.reuse, R200 ;  /* 0x0000000c0478723c */ /* 0x088ff000000418c8 */
[----:B------:R-:W-:Y:S01]  /*5e00*/  HMMA.16816.F32.BF16 R116, R8, R12, R116 ;  /* 0x0000000c0874723c */ /* 0x000fe20000041874 */
[----:B------:R1:W-:Y:S01]  /*5e10*/  MUFU.EX2 R12, R3 ;  /* 0x00000003000c7308 */ /* 0x0003e20000000800 */
[----:B------:R-:W-:Y:S04]  /*5e20*/  LDSM.16.MT88.4 R200, [R229+0x1800] ;  /* 0x00180000e5c8783b */ /* 0x000fe80000004200 */
[----:B------:R-:W-:Y:S02]  /*5e30*/  LDSM.16.MT88.4 R112, [R233+0x3800] ;  /* 0x00380000e970783b */ /* 0x000fe40000004200 */
[----:B------:R-:W-:Y:S07]  /*5e40*/  HMMA.16816.F32.BF16 R28, R4, R14, R124 ;  /* 0x0000000e041c723c */ /* 0x000fee000004187c */
[----:B------:R-:W-:-:S02]  /*5e50*/  FADD.FTZ R4, R210, R0 ;  /* 0x00000000d2047221 */ /* 0x000fc40000010000 */
[----:B-1----:R-:W-:Y:S02]  /*5e60*/  FADD.FTZ R3, R250, R21 ;  /* 0x00000015fa037221 */ /* 0x002fe40000010000 */
        /* <DEDUP_REMOVED lines=8> */
[----:B------:R-:W1:Y:S01]  /*5ef0*/  LDSM.16.MT88.4 R4, [R232+0x3800] ;  /* 0x00380000e804783b */ /* 0x000e620000004200 */
[C---:B------:R-:W-:Y:S01]  /*5f00*/  HMMA.16816.F32.BF16 R100, R8.reuse, R16, R100 ;  /* 0x000000100864723c */ /* 0x040fe20000041864 */
[----:B------:R-:W-:Y:S07]  /*5f10*/  MUFU.EX2 R16, R163 ;  /* 0x000000a300107308 */ /* 0x000fee0000000800 */
[C---:B------:R-:W-:Y:S01]  /*5f20*/  HMMA.16816.F32.BF16 R64, R8.reuse, R18, R64 ;  /* 0x000000120840723c */ /* 0x040fe20000041840 */
[----:B------:R-:W-:Y:S07]  /*5f30*/  MUFU.EX2 R18, R83 ;  /* 0x0000005300127308 */ /* 0x000fee0000000800 */
[----:B------:R-:W-:Y:S01]  /*5f40*/  HMMA.16816.F32.BF16 R60, R8, R14, R60 ;  /* 0x0000000e083c723c */ /* 0x000fe2000004183c */
[----:B------:R-:W-:Y:S08]  /*5f50*/  MUFU.EX2 R11, R81 ;  /* 0x00000051000b7308 */ /* 0x000ff00000000800 */
[----:B------:R3:W4:Y:S08]  /*5f60*/  MUFU.EX2 R15, R82 ;  /* 0x00000052000f7308 */ /* 0x0007300000000800 */
[----:B------:R-:W-:Y:S08]  /*5f70*/  MUFU.EX2 R19, R160 ;  /* 0x000000a000137308 */ /* 0x000ff00000000800 */
[----:B------:R-:W1:Y:S08]  /*5f80*/  MUFU.EX2 R24, R145 ;  /* 0x0000009100187308 */ /* 0x000e700000000800 */
[----:B------:R-:W-:Y:S08]  /*5f90*/  MUFU.EX2 R25, R146 ;  /* 0x0000009200197308 */ /* 0x000ff00000000800 */
[----:B------:R4:W-:Y:S01]  /*5fa0*/  MUFU.EX2 R13, R128 ;  /* 0x00000080000d7308 */ /* 0x0009e20000000800 */
[----:B------:R-:W-:Y:S01]  /*5fb0*/  FADD.FTZ R27, R252, R2 ;  /* 0x00000002fc1b7221 */ /* 0x000fe20000010000 */
[----:B---3--:R-:W-:Y:S06]  /*5fc0*/  LDSM.16.MT88.4 R80, [R229+0x3800] ;  /* 0x00380000e550783b */ /* 0x008fec0000004200 */
[----:B------:R-:W-:Y:S08]  /*5fd0*/  MUFU.EX2 R14, R162 ;  /* 0x000000a2000e7308 */ /* 0x000ff00000000800 */
[----:B------:R-:W3:Y:S08]  /*5fe0*/  MUFU.EX2 R17, R161 ;  /* 0x000000a100117308 */ /* 0x000ef00000000800 */
[----:B------:R-:W-:Y:S08]  /*5ff0*/  MUFU.EX2 R8, R131 ;  /* 0x0000008300087308 */ /* 0x000ff00000000800 */
[----:B------:R1:W1:Y:S08]  /*6000*/  MUFU.EX2 R10, R130 ;  /* 0x00000082000a7308 */ /* 0x0002700000000800 */
[----:B------:R2:W2:Y:S01]  /*6010*/  MUFU.EX2 R9, R129 ;  /* 0x0000008100097308 */ /* 0x0004a20000000800 */
[----:B------:R-:W-:-:S04]  /*6020*/  @P4 IMAD.HI.U32 R2, R222, c[0x0][0x2c8], RZ ;  /* 0x0000b200de024a27 */ /* 0x000fc800078e00ff */
[----:B------:R-:W-:Y:S01]  /*6030*/  FADD.FTZ R26, R219, R0 ;  /* 0x00000000db1a7221 */ /* 0x000fe20000010000 */
[----:B----4-:R-:W-:Y:S01]  /*6040*/  F2FP.BF16.PACK_AB R128, R15, R11 ;  /* 0x0000000b0f80723e */ /* 0x010fe200000010ff */
[----:B------:R-:W-:Y:S01]  /*6050*/  IMAD.MOV.U32 R0, RZ, RZ, R222 ;  /* 0x000000ffff007224 */ /* 0x000fe200078e00de */
[----:B------:R-:W-:Y:S01]  /*6060*/  @P4 SHF.R.U32.HI R0, RZ, c[0x0][0x2cc], R2 ;  /* 0x0000b300ff004a19 */ /* 0x000fe20000011602 */
[----:B------:R-:W-:Y:S01]  /*6070*/  IMAD.MOV.U32 R2, RZ, RZ, c[0x0][0x168] ;  /* 0x00005a00ff027624 */ /* 0x000fe200078e00ff */
[----:B-1----:R-:W-:Y:S01]  /*6080*/  F2FP.BF16.PACK_AB R130, R23, R18 ;  /* 0x000000121782723e */ /* 0x002fe200000010ff */
[----:B------:R-:W-:Y:S01]  /*6090*/  FADD.FTZ R3, R178, R3 ;  /* 0x00000003b2037221 */ /* 0x000fe20000010000 */
[----:B------:R-:W-:Y:S01]  /*60a0*/  F2FP.BF16.PACK_AB R131, R24, R19 ;  /* 0x000000131883723e */ /* 0x000fe200000010ff */
[----:B------:R-:W1:Y:S01]  /*60b0*/  LDSM.16.MT88.4 R160, [R233+0x1800] ;  /* 0x00180000e9a0783b */ /* 0x000e620000004200 */
[----:B---3--:R-:W-:Y:S02]  /*60c0*/  F2FP.BF16.PACK_AB R124, R17, R14 ;  /* 0x0000000e117c723e */ /* 0x008fe400000010ff */
[----:B--2---:R-:W-:Y:S01]  /*60d0*/  F2FP.BF16.PACK_AB R129, R16, R12 ;  /* 0x0000000c1081723e */ /* 0x004fe200000010ff */
[----:B------:R-:W2:Y:S01]  /*60e0*/  LDSM.16.MT88.4 R176, [R232+0x1800] ;  /* 0x00180000e8b0783b */ /* 0x000ea20000004200 */
[----:B------:R-:W-:-:S02]  /*60f0*/  F2FP.BF16.PACK_AB R125, R10, R8 ;  /* 0x000000080a7d723e */ /* 0x000fc400000010ff */
[----:B------:R-:W-:Y:S01]  /*6100*/  F2FP.BF16.PACK_AB R126, R25, R22 ;  /* 0x00000016197e723e */ /* 0x000fe200000010ff */
[----:B------:R-:W3:Y:S01]  /*6110*/  LDSM.16.MT88.4 R144, [R230+0x1800] ;  /* 0x00180000e690783b */ /* 0x000ee20000004200 */
[----:B------:R-:W-:Y:S02]  /*6120*/  F2FP.BF16.PACK_AB R127, R13, R9 ;  /* 0x000000090d7f723e */ /* 0x000fe400000010ff */
[----:B------:R-:W-:Y:S01]  /*6130*/  IADD3 R0, R0, c[0x0][0x1d0], -R2 ;  /* 0x0000740000007a10 */ /* 0x000fe20007ffe802 */
[-C--:B------:R-:W-:Y:S08]  /*6140*/  HMMA.16816.F32.BF16 R116, R128, R4.reuse, R116 ;  /* 0x000000048074723c */ /* 0x080ff00000041874 */
[----:B------:R-:W-:Y:S07]  /*6150*/  HMMA.16816.F32.BF16 R120, R124, R4, R120 ;  /* 0x000000047c78723c */ /* 0x000fee0000041878 */
[----:B------:R-:W-:Y:S01]  /*6160*/  SHF.R.S32.HI R5, RZ, 0x1f, R0 ;  /* 0x0000001fff057819 */ /* 0x000fe20000011400 */
[----:B------:R-:W-:-:S03]  /*6170*/  FADD.FTZ R20, R209, R3 ;  /* 0x00000003d1147221 */ /* 0x000fc60000010000 */
[----:B------:R-:W-:Y:S01]  /*6180*/  LEA.HI R5, R5, R0, RZ, 0x6 ;  /* 0x0000000005057211 */ /* 0x000fe200078f30ff */
        /* <DEDUP_REMOVED lines=19> */
[----:B------:R-:W-:Y:S01]  /*62c0*/  SHF.R.S32.HI R5, RZ, 0x6, R5 ;  /* 0x00000006ff057819 */ /* 0x000fe20000011405 */
[----:B------:R-:W-:Y:S02]  /*62d0*/  FADD.FTZ R4, R8, R4 ;  /* 0x0000000408047221 */ /* 0x000fe40000010000 */
[----:B------:R-:W-:Y:S02]  /*62e0*/  FADD.FTZ R3, R14, R3 ;  /* 0x000000030e037221 */ /* 0x000fe40000010000 */
[----:B------:R-:W-:Y:S02]  /*62f0*/  FADD.FTZ R0, R18, R0 ;  /* 0x0000000012007221 */ /* 0x000fe40000010000 */
[----:B------:R-:W-:Y:S01]  /*6300*/  FADD.FTZ R2, R16, R2 ;  /* 0x0000000210027221 */ /* 0x000fe20000010000 */
[----:B------:R-:W-:Y:S01]  /*6310*/  IMNMX R5, RZ, R5, !PT ;  /* 0x00000005ff057217 */ /* 0x000fe20007800200 */
[----:B------:R-:W-:Y:S01]  /*6320*/  FADD.FTZ R4, R10, R4 ;  /* 0x000000040a047221 */ /* 0x000fe20000010000 */
[----:B------:R-:W-:Y:S01]  /*6330*/  IADD3 R249, R223, -0x2, RZ ;  /* 0xfffffffedff97810 */ /* 0x000fe20007ffe0ff */
[----:B------:R-:W-:-:S02]  /*6340*/  FADD.FTZ R3, R17, R3 ;  /* 0x0000000311037221 */ /* 0x000fc40000010000 */
[----:B------:R-:W-:Y:S02]  /*6350*/  FADD.FTZ R0, R23, R0 ;  /* 0x0000000017007221 */ /* 0x000fe40000010000 */
[----:B------:R-:W-:Y:S02]  /*6360*/  FADD.FTZ R2, R19, R2 ;  /* 0x0000000213027221 */ /* 0x000fe40000010000 */
[----:B------:R-:W-:Y:S01]  /*6370*/  FADD.FTZ R4, R9, R4 ;  /* 0x0000000409047221 */ /* 0x000fe20000010000 */
[----:B------:R4:W-:Y:S01]  /*6380*/  STL [R1+0x40], R5 ;  /* 0x0000400501007387 */ /* 0x0009e20000100800 */
[----:B------:R-:W-:Y:S01]  /*6390*/  FADD.FTZ R3, R22, R3 ;  /* 0x0000000316037221 */ /* 0x000fe20000010000 */
[----:B------:R-:W-:Y:S02]  /*63a0*/  ISETP.GE.AND P0, PT, R249, R5, PT ;  /* 0x00000005f900720c */ /* 0x000fe40003f06270 */
[----:B------:R2:W-:Y:S01]  /*63b0*/  STL [R1+0x4], R0 ;  /* 0x0000040001007387 */ /* 0x0005e20000100800 */
[----:B-1----:R-:W-:Y:S01]  /*63c0*/  HMMA.16816.F32.BF16 R148, R128, R160, R148 ;  /* 0x000000a08094723c */ /* 0x002fe20000041894 */
[----:B----4-:R-:W-:-:S02]  /*63d0*/  FADD.FTZ R5, R24, R2 ;  /* 0x0000000218057221 */ /* 0x010fc40000010000 */
[----:B------:R-:W-:Y:S02]  /*63e0*/  FADD.FTZ R2, R25, R3 ;  /* 0x0000000319027221 */ /* 0x000fe40000010000 */
[----:B--2---:R-:W-:Y:S01]  /*63f0*/  FADD.FTZ R0, R13, R4 ;  /* 0x000000040d007221 */ /* 0x004fe20000010000 */
[----:B------:R1:W-:Y:S04]  /*6400*/  STL [R1+0x18], R5 ;  /* 0x0000180501007387 */ /* 0x0003e80000100800 */
[----:B------:R1:W-:Y:S04]  /*6410*/  STL [R1+0x20], R0 ;  /* 0x0000200001007387 */ /* 0x0003e80000100800 */
[----:B------:R1:W-:Y:S01]  /*6420*/  STL [R1+0x1c], R2 ;  /* 0x00001c0201007387 */ /* 0x0003e20000100800 */
[C---:B------:R-:W-:Y:S08]  /*6430*/  HMMA.16816.F32.BF16 R152, R124.reuse, R160, R152 ;  /* 0x000000a07c98723c */ /* 0x040ff00000041898 */
[C---:B------:R-:W-:Y:S08]  /*6440*/  HMMA.16816.F32.BF16 R156, R124.reuse, R162, R156 ;  /* 0x000000a27c9c723c */ /* 0x040ff0000004189c */
[C---:B------:R-:W-:Y:S08]  /*6450*/  HMMA.16816.F32.BF16 R168, R124.reuse, R176, R168 ;  /* 0x000000b07ca8723c */ /* 0x040ff000000418a8 */
[----:B------:R-:W-:Y:S08]  /*6460*/  HMMA.16816.F32.BF16 R172, R124, R178, R172 ;  /* 0x000000b27cac723c */ /* 0x000ff000000418ac */
[C---:B------:R-:W-:Y:S08]  /*6470*/  HMMA.16816.F32.BF16 R164, R128.reuse, R176, R164 ;  /* 0x000000b080a4723c */ /* 0x040ff000000418a4 */
[C---:B------:R-:W-:Y:S08]  /*6480*/  HMMA.16816.F32.BF16 R160, R128.reuse, R162, R84 ;  /* 0x000000a280a0723c */ /* 0x040ff00000041854 */
[C---:B------:R-:W-:Y:S08]  /*6490*/  HMMA.16816.F32.BF16 R176, R128.reuse, R178, R68 ;  /* 0x000000b280b0723c */ /* 0x040ff00000041844 */
[-C--:B------:R-:W-:Y:S08]  /*64a0*/  HMMA.16816.F32.BF16 R192, R128, R200.reuse, R192 ;  /* 0x000000c880c0723c */ /* 0x080ff000000418c0 */
[C---:B------:R-:W-:Y:S08]  /*64b0*/  HMMA.16816.F32.BF16 R188, R124.reuse, R200, R188 ;  /* 0x000000c87cbc723c */ /* 0x040ff000000418bc */
[----:B------:R-:W-:Y:S08]  /*64c0*/  HMMA.16816.F32.BF16 R196, R124, R202, R196 ;  /* 0x000000ca7cc4723c */ /* 0x000ff000000418c4 */
        /* <DEDUP_REMOVED lines=26> */
.L_x_3423:
[----:B------:R-:W-:Y:S04]  /*6670*/  DEPBAR.LE SB0, 0x0 ;  /* 0x000080000000791a */ /* 0x000fe80000000000 */
[----:B------:R-:W-:Y:S01]  /*6680*/  WARPSYNC 0xffffffff ;  /* 0xffffffff00007948 */ /* 0x000fe20003800000 */
[----:B------:R-:W-:Y:S08]  /*6690*/  BAR.SYNC.DEFER_BLOCKING 0x0 ;  /* 0x0000000000007b1d */ /* 0x000ff00000010000 */
[----:B-----5:R-:W-:Y:S08]  /*66a0*/  LDSM.16.M88.4 R64, [R235] ;  /* 0x00000000eb40783b */ /* 0x020ff00000000200 */
[----:B------:R-:W2:Y:S08]  /*66b0*/  LDSM.16.M88.4 R16, [R228] ;  /* 0x00000000e410783b */ /* 0x000eb00000000200 */
[----:B------:R-:W3:Y:S08]  /*66c0*/  LDSM.16.M88.4 R60, [R235+0x2000] ;  /* 0x00200000eb3c783b */ /* 0x000ef00000000200 */
[----:B------:R-:W3:Y:S08]  /*66d0*/  LDSM.16.M88.4 R32, [R228+0x800] ;  /* 0x00080000e420783b */ /* 0x000ef00000000200 */
[----:B------:R-:W4:Y:S06]  /*66e0*/  LDL.64 R218, [R1+0x10] ;  /* 0x0000100001da7983 */ /* 0x000f2c0000100a00 */
[----:B------:R-:W1:Y:S08]  /*66f0*/  LDSM.16.M88.4 R48, [R228+0x1000] ;  /* 0x00100000e430783b */ /* 0x000e700000000200 */
[----:B------:R-:W4:Y:S01]  /*6700*/  LDL R217, [R1+0x38] ;  /* 0x0000380001d97983 */ /* 0x000f220000100800 */
[-C--:B--2---:R-:W-:Y:S03]  /*6710*/  HMMA.16816.F32.BF16 R4, R64, R16.reuse, RZ ;  /* 0x000000104004723c */ /* 0x084fe600000418ff */
[----:B------:R-:W2:Y:S05]  /*6720*/  LDL.64 R220, [R1+0x30] ;  /* 0x0000300001dc7983 */ /* 0x000eaa0000100a00 */
[C---:B---3--:R-:W-:Y:S01]  /*6730*/  HMMA.16816.F32.BF16 R8, R60.reuse, R16, RZ ;  /* 0x000000103c08723c */ /* 0x048fe200000418ff */
[----:B------:R-:W3:Y:S04]  /*6740*/  LDL.LU R216, [R1] ;  /* 0x0000000001d87983 */ /* 0x000ee80000300800 */
[----:B------:R-:W1:Y:S03]  /*6750*/  LDSM.16.M88.4 R204, [R228+0x1800] ;  /* 0x00180000e4cc783b */ /* 0x000e660000000200 */
[-C--:B------:R-:W-:Y:S05]  /*6760*/  HMMA.16816.F32.BF16 R12, R60, R18.reuse, RZ ;  /* 0x000000123c0c723c */ /* 0x080fea00000418ff */
[----:B------:R-:W-:Y:S03]  /*6770*/  LDSM.16.M88.4 R208, [R237] ;  /* 0x00000000edd0783b */ /* 0x000fe60000000200 */
[C---:B------:R-:W-:Y:S05]  /*6780*/  HMMA.16816.F32.BF16 R16, R64.reuse, R18, RZ ;  /* 0x000000124010723c */ /* 0x040fea00000418ff */
[----:B------:R-:W-:Y:S03]  /*6790*/  LDSM.16.M88.4 R212, [R237+0x2000] ;  /* 0x00200000edd4783b */ /* 0x000fe60000000200 */
[-C--:B------:R-:W-:Y:S05]  /*67a0*/  HMMA.16816.F32.BF16 R20, R64, R32.reuse, RZ ;  /* 0x000000204014723c */ /* 0x080fea00000418ff */
[----:B------:R1:W-:Y:S03]  /*67b0*/  STL [R1+0xac], R130 ;  /* 0x0000ac8201007387 */ /* 0x0003e60000100800 */
[C---:B------:R-:W-:Y:S01]  /*67c0*/  HMMA.16816.F32.BF16 R24, R60.reuse, R32, RZ ;  /* 0x000000203c18723c */ /* 0x040fe200000418ff */
[----:B------:R1:W-:Y:S04]  /*67d0*/  STL [R1+0xa8], R131 ;  /* 0x0000a88301007387 */ /* 0x0003e80000100800 */
[----:B------:R-:W-:Y:S03]  /*67e0*/  STL [R1+0x8c], R239 ;  /* 0x00008cef01007387 */ /* 0x000fe60000100800 */
[-C--:B------:R-:W-:Y:S01]  /*67f0*/  HMMA.16816.F32.BF16 R28, R60, R34.reuse, RZ ;  /* 0x000000223c1c723c */ /* 0x080fe200000418ff */
[----:B------:R-:W-:Y:S04]  /*6800*/  STL [R1+0x90], R247 ;  /* 0x000090f701007387 */ /* 0x000fe80000100800 */
[----:B------:R-:W-:Y:S03]  /*6810*/  STL [R1+0x94], R246 ;  /* 0x000094f601007387 */ /* 0x000fe60000100800 */
[C---:B------:R-:W-:Y:S01]  /*6820*/  HMMA.16816.F32.BF16 R32, R64.reuse, R34, RZ ;  /* 0x000000224020723c */ /* 0x040fe200000418ff */
[----:B------:R-:W-:Y:S04]  /*6830*/  STL [R1+0x98], R245 ;  /* 0x000098f501007387 */ /* 0x000fe80000100800 */
[----:B-1----:R-:W2:Y:S03]  /*6840*/  LDL R130, [R1+0x54] ;  /* 0x0000540001827983 */ /* 0x002ea60000100800 */
[-C--:B------:R-:W-:Y:S01]  /*6850*/  HMMA.16816.F32.BF16 R36, R64, R48.reuse, RZ ;  /* 0x000000304024723c */ /* 0x080fe200000418ff */
[----:B------:R-:W2:Y:S07]  /*6860*/  LDL R131, [R1+0x58] ;  /* 0x0000580001837983 */ /* 0x000eae0000100800 */
        /* <DEDUP_REMOVED lines=20> */
[-C--:B------:R-:W-:Y:S03]  /*69b0*/  HMMA.16816.F32.BF16 R44, R212, R206.reuse, R44 ;  /* 0x000000ced42c723c */ /* 0x080fe6000004182c */
[C---:B---3--:R-:W-:Y:S05]  /*69c0*/  ISETP.GE.AND P5, PT, R216.reuse, RZ, PT ;  /* 0x000000ffd800720c */ /* 0x048fea0003fa6270 */
[C---:B------:R-:W-:Y:S01]  /*69d0*/  HMMA.16816.F32.BF16 R48, R208.reuse, R206, R48 ;  /* 0x000000ced030723c */ /* 0x040fe20000041830 */
[----:B------:R-:W1:Y:S07]  /*69e0*/  LDSM.16.M88.4 R204, [R245] ;  /* 0x00000000f5cc783b */ /* 0x000e6e0000000200 */
[----:B------:R-:W-:Y:S01]  /*69f0*/  @P5 SHF.R.S32.HI R0, RZ, 0x1f, R216 ;  /* 0x0000001fff005819 */ /* 0x000fe200000114d8 */
[----:B------:R-:W-:Y:S01]  /*6a00*/  @P5 IMAD.WIDE.U32 R2, R216, c[0x0][0x208], RZ ;  /* 0x00008200d8025a25 */ /* 0x000fe200078e00ff */
[----:B----4-:R-:W-:Y:S03]  /*6a10*/  @P5 ISETP.GE.AND P0, PT, R218, c[0x0][0x1d4], PT ;  /* 0x00007500da005a0c */ /* 0x010fe60003f06270 */
[----:B------:R-:W-:Y:S02]  /*6a20*/  @P5 IMAD R0, R0, c[0x0][0x208], RZ ;  /* 0x0000820000005a24 */ /* 0x000fe400078e02ff */
[----:B------:R-:W-:Y:S02]  /*6a30*/  @P5 IMAD.MOV.U32 R182, RZ, RZ, 0x5 ;  /* 0x00000005ffb65424 */ /* 0x000fe400078e00ff */
[----:B------:R-:W-:Y:S04]  /*6a40*/  @P5 IMAD R0, R216, c[0x0][0x20c], R0 ;  /* 0x00008300d8005a24 */ /* 0x000fe800078e0200 */
[----:B------:R-:W-:Y:S05]  /*6a50*/  @P5 IMAD.IADD R0, R3, 0x1, R0 ;  /* 0x0000000103005824 */ /* 0x000fea00078e0200 */
[C---:B------:R-:W-:Y:S01]  /*6a60*/  @P5 SHF.L.U64.HI R3, R2.reuse, 0x6, R0 ;  /* 0x0000000602035819 */ /* 0x040fe20000010200 */
[----:B------:R-:W-:Y:S05]  /*6a70*/  @P5 IMAD.SHL.U32 R2, R2, 0x40, RZ ;  /* 0x0000004002025824 */ /* 0x000fea00078e00ff */
[C---:B--2---:R-:W-:Y:S02]  /*6a80*/  @P5 IADD3 R0, P3, R2.reuse, R220, RZ ;  /* 0x000000dc02005210 */ /* 0x044fe40007f7e0ff */
[----:B------:R-:W-:Y:S03]  /*6a90*/  @P5 IADD3 R2, P2, P1, R2, 0x40, R220 ;  /* 0x0000004002025810 */ /* 0x000fe6000795e0dc */
[C-C-:B------:R-:W-:Y:S01]  /*6aa0*/  @P5 IMAD.X R183, R3.reuse, 0x1, R217.reuse, P3 ;  /* 0x0000000103b75824 */ /* 0x140fe200018e06d9 */
[C---:B------:R-:W-:Y:S02]  /*6ab0*/  @P5 LEA R184, P3, R0.reuse, c[0x0][0x1f8], 0x1 ;  /* 0x00007e0000b85a11 */ /* 0x040fe400078608ff */
[----:B------:R-:W-:Y:S01]  /*6ac0*/  @P5 IADD3.X R3, R3, RZ, R217, P2, P1 ;  /* 0x000000ff03035210 */ /* 0x000fe200017e24d9 */
[-C--:B-1----:R-:W-:Y:S01]  /*6ad0*/  HMMA.16816.F32.BF16 R52, R208, R204.reuse, R52 ;  /* 0x000000ccd034723c */ /* 0x082fe20000041834 */
[----:B------:R-:W2:Y:S02]  /*6ae0*/  LDL R217, [R1+0x44] ;  /* 0x0000440001d97983 */ /* 0x000ea40000100800 */
[----:B------:R-:W-:Y:S02]  /*6af0*/  @P5 LEA.HI.X R185, R0, c[0x0][0x1fc], R183, 0x1, P3 ;  /* 0x00007f0000b95a11 */ /* 0x000fe400018f0cb7 */
[----:B------:R-:W-:Y:S03]  /*6b00*/  STL [R1+0x9c], R235 ;  /* 0x00009ceb01007387 */ /* 0x000fe60000100800 */
[C---:B------:R-:W-:Y:S01]  /*6b10*/  HMMA.16816.F32.BF16 R56, R212.reuse, R204, R56 ;  /* 0x000000ccd438723c */ /* 0x040fe20000041838 */
[----:B------:R-:W-:Y:S01]  /*6b20*/  @!PT LDS RZ, [RZ] ;  /* 0x00000000fffff984 */ /* 0x000fe20000000800 */
[----:B------:R-:W-:Y:S01]  /*6b30*/  @!PT LDS RZ, [RZ] ;  /* 0x00000000fffff984 */ /* 0x000fe20000000800 */
[----:B------:R-:W-:Y:S01]  /*6b40*/  @!PT LDS RZ, [RZ] ;  /* 0x00000000fffff984 */ /* 0x000fe20000000800 */
[----:B------:R1:W-:Y:S06]  /*6b50*/  @P5 LDGSTS.E.BYPASS.LTC128B.128 [R248+0x100], [R184.64], !P0 ;  /* 0x00100000b8f85fae */ /* 0x0003ec000c101d46 */
[C---:B------:R-:W-:Y:S01]  /*6b60*/  @P5 LEA R204, P2, R2.reuse, c[0x0][0x1f8], 0x1 ;  /* 0x00007e0002cc5a11 */ /* 0x040fe200078408ff */
[-C--:B------:R-:W-:Y:S01]  /*6b70*/  HMMA.16816.F32.BF16 R60, R212, R206.reuse, R60 ;  /* 0x000000ced43c723c */ /* 0x080fe2000004183c */
[----:B------:R-:W-:Y:S03]  /*6b80*/  STL [R1+0xa0], R228 ;  /* 0x0000a0e401007387 */ /* 0x000fe60000100800 */
[----:B------:R-:W-:Y:S01]  /*6b90*/  @P5 LEA.HI.X R205, R2, c[0x0][0x1fc], R3, 0x1, P2 ;  /* 0x00007f0002cd5a11 */ /* 0x000fe200010f0c03 */
[----:B------:R-:W-:Y:S03]  /*6ba0*/  STL [R1+0xa4], R244 ;  /* 0x0000a4f401007387 */ /* 0x000fe60000100800 */
[----:B------:R-:W-:Y:S01]  /*6bb0*/  HMMA.16816.F32.BF16 R64, R208, R206, R64 ;  /* 0x000000ced040723c */ /* 0x000fe20000041840 */
[----:B------:R3:W-:Y:S06]  /*6bc0*/  @P5 LDGSTS.E.BYPASS.LTC128B.128 [R248+0x2100], [R204.64], !P6 ;  /* 0x02100000ccf85fae */ /* 0x0007ec000f101d46 */
[----:B------:R-:W-:Y:S05]  /*6bd0*/  @P5 MOV R206, c[0x0][0x208] ;  /* 0x0000820000ce5a02 */ /* 0x000fea0000000f00 */
[C---:B------:R-:W-:Y:S02]  /*6be0*/  @P5 SHF.L.U32 R207, R206.reuse, 0x5, RZ ;  /* 0x00000005cecf5819 */ /* 0x040fe400000006ff */
[----:B------:R-:W-:Y:S02]  /*6bf0*/  @P5 SHF.L.U64.HI R206, R206, R182, c[0x0][0x20c] ;  /* 0x00008300cece5619 */ /* 0x000fe400000102b6 */
[-C--:B------:R-:W-:Y:S04]  /*6c00*/  @P5 IADD3 R182, P1, R184, R207.reuse, RZ ;  /* 0x000000cfb8b65210 */ /* 0x080fe80007f3e0ff */
[-C--:B------:R-:W-:Y:S02]  /*6c10*/  @P5 IADD3.X R183, R185, R206.reuse, RZ, P1, !PT ;  /* 0x000000ceb9b75210 */ /* 0x080fe40000ffe4ff */
[-C--:B------:R-:W-:Y:S03]  /*6c20*/  @P5 IADD3 R2, P2, R182, R207.reuse, RZ ;  /* 0x000000cfb6025210 */ /* 0x080fe60007f5e0ff */
[----:B------:R4:W-:Y:S01]  /*6c30*/  @P5 LDGSTS.E.BYPASS.LTC128B.128 [R248+0x900], [R182.64], !P0 ;  /* 0x00900000b6f85fae */ /* 0x0009e2000c101d46 */
[----:B-1----:R-:W-:Y:S01]  /*6c40*/  @P5 IADD3 R184, P1, R2, R207, RZ ;  /* 0x000000cf02b85210 */ /* 0x002fe20007f3e0ff */
[----:B------:R-:W-:Y:S05]  /*6c50*/  @P5 IMAD.X R3, R183, 0x1, R206, P2 ;  /* 0x00000001b7035824 */ /* 0x000fea00010e06ce */
[----:B------:R-:W-:Y:S01]  /*6c60*/  @P5 IADD3.X R185, R3, R206, RZ, P1, !PT ;  /* 0x000000ce03b95210 */ /* 0x000fe20000ffe4ff */
[----:B------:R4:W-:Y:S08]  /*6c70*/  @P5 LDGSTS.E.BYPASS.LTC128B.128 [R248+0x2900], [R182.64+0x80], !P6 ;  /* 0x02900080b6f85fae */ /* 0x0009f0000f101d46 */
[----:B------:R1:W-:Y:S08]  /*6c80*/  @P5 LDGSTS.E.BYPASS.LTC128B.128 [R248+0x1100], [R2.64], !P0 ;  /* 0x0110000002f85fae */ /* 0x0003f0000c101d46 */
        /* <DEDUP_REMOVED lines=21> */
[----:B------:R-:W1:Y:S03]  /*6de0*/  LDSM.16.M88.4 R208, [R234+0x1800] ;  /* 0x00180000ead0783b */ /* 0x000e660000000200 */
[----:B--2---:R-:W-:Y:S04]  /*6df0*/  IMAD.IADD R0, R131, 0x1, R217 ;  /* 0x0000000183007824 */ /* 0x004fe800078e02d9 */
[----:B------:R-:W-:Y:S05]  /*6e00*/  @P4 IMAD.HI.U32 R2, R0, c[0x0][0x2c8], RZ ;  /* 0x0000b20000024a27 */ /* 0x000fea00078e00ff */
[----:B------:R-:W-:Y:S05]  /*6e10*/  @P4 SHF.R.U32.HI R0, RZ, c[0x0][0x2cc], R2 ;  /* 0x0000b300ff004a19 */ /* 0x000fea0000011602 */
[----:B------:R-:W-:Y:S08]  /*6e20*/  SHFL.IDX PT, R2, R0, 0x2, 0x1c1f ;  /* 0x005c1f0000027f89 */ /* 0x000ff000000e0000 */
[----:B----4-:R-:W-:Y:S08]  /*6e30*/  SHFL.IDX PT, R182, R0, RZ, 0x1c1f ;  /* 0x001c1fff00b67589 */ /* 0x010ff000000e0000 */
[----:B------:R-:W-:Y:S01]  /*6e40*/  SHFL.IDX PT, R183, R0, 0x3, 0x1c1f ;  /* 0x007c1f0000b77f89 */ /* 0x000fe200000e0000 */
[-C--:B-1----:R-:W-:Y:S07]  /*6e50*/  HMMA.16816.F32.BF16 R52, R204, R208.reuse, R52 ;  /* 0x000000d0cc34723c */ /* 0x082fee0000041834 */
[----:B------:R1:W2:Y:S01]  /*6e60*/  SHFL.IDX PT, R3, R0, 0x1, 0x1c1f ;  /* 0x003c1f0000037f89 */ /* 0x0002a200000e0000 */
[C---:B------:R-:W-:Y:S08]  /*6e70*/  HMMA.16816.F32.BF16 R56, R212.reuse, R208, R56 ;  /* 0x000000d0d438723c */ /* 0x040ff00000041838 */
[-C--:B------:R-:W-:Y:S01]  /*6e80*/  HMMA.16816.F32.BF16 R60, R212, R210.reuse, R60 ;  /* 0x000000d2d43c723c */ /* 0x080fe2000004183c */
[----:B------:R-:W-:Y:S07]  /*6e90*/  LDSM.16.M88.4 R212, [R238+0x2000] ;  /* 0x00200000eed4783b */ /* 0x000fee0000000200 */
[----:B------:R-:W-:Y:S01]  /*6ea0*/  HMMA.16816.F32.BF16 R64, R204, R210, R64 ;  /* 0x000000d2cc40723c */ /* 0x000fe20000041840 */
[----:B------:R-:W-:Y:S03]  /*6eb0*/  LDSM.16.M88.4 R204, [R238] ;  /* 0x00000000eecc783b */ /* 0x000fe60000000200 */
[----:B-1----:R-:W-:Y:S05]  /*6ec0*/  MOV R0, 0xffffffc0 ;  /* 0xffffffc000007802 */ /* 0x002fea0000000f00 */
[----:B------:R-:W1:Y:S03]  /*6ed0*/  LDSM.16.M88.4 R208, [R231] ;  /* 0x00000000e7d0783b */ /* 0x000e660000000200 */
[----:B------:R-:W-:Y:S05]  /*6ee0*/  IMAD R0, R216, R0, 0x1 ;  /* 0x00000001d8007424 */ /* 0x000fea00078e0200 */
[----:B------:R-:W-:Y:S02]  /*6ef0*/  IADD3 R0, R0, c[0x0][0x1d0], -R130 ;  /* 0x0000740000007a10 */ /* 0x000fe40007ffe882 */
[----:B------:R-:W3:Y:S02]  /*6f00*/  LDL R130, [R1+0x24] ;  /* 0x0000240001827983 */ /* 0x000ee40000100800 */
[----:B------:R-:W-:Y:S04]  /*6f10*/  IADD3 R0, R0, -c[0x0][0x168], RZ ;  /* 0x80005a0000007a10 */ /* 0x000fe80007ffe0ff */
[C---:B--2---:R-:W-:Y:S01]  /*6f20*/  IADD3 R3, R0.reuse, R3, RZ ;  /* 0x0000000300037210 */ /* 0x044fe20007ffe0ff */
[C---:B------:R-:W-:Y:S02]  /*6f30*/  IMAD.IADD R2, R0.reuse, 0x1, R2 ;  /* 0x0000000100027824 */ /* 0x040fe400078e0202 */
[C---:B------:R-:W-:Y:S01]  /*6f40*/  IMAD.IADD R182, R0.reuse, 0x1, R182 ;  /* 0x0000000100b67824 */ /* 0x040fe200078e02b6 */
[----:B------:R-:W-:Y:S02]  /*6f50*/  IADD3 R0, R0, R183, RZ ;  /* 0x000000b700007210 */ /* 0x000fe40007ffe0ff */
[C---:B------:R-:W-:Y:S02]  /*6f60*/  ISETP.GT.AND P0, PT, R3.reuse, 0x1, PT ;  /* 0x000000010300780c */ /* 0x040fe40003f04270 */
[C---:B------:R-:W-:Y:S02]  /*6f70*/  ISETP.GT.AND P3, PT, R182.reuse, RZ, PT ;  /* 0x000000ffb600720c */ /* 0x040fe40003f64270 */
[----:B------:R-:W-:Y:S02]  /*6f80*/  ISETP.GT.AND P2, PT, R182, 0x1, PT ;  /* 0x00000001b600780c */ /* 0x000fe40003f44270 */
[C---:B------:R-:W-:Y:S02]  /*6f90*/  ISETP.GT.AND P1, PT, R3.reuse, RZ, PT ;  /* 0x000000ff0300720c */ /* 0x040fe40003f24270 */
[----:B------:R-:W-:Y:S01]  /*6fa0*/  ISETP.GT.AND P5, PT, R3, 0x28, PT ;  /* 0x000000280300780c */ /* 0x000fe20003fa4270 */
        /* <DEDUP_REMOVED lines=102> */
[----:B------:R-:W1:Y:S01]  /*7610*/  LDSM.16.M88.4 R208, [R231+0x3800] ;  /* 0x00380000e7d0783b */ /* 0x000e620000000200 */
[----:B------:R-:W-:Y:S07]  /*7620*/  DEPBAR.LE SB0, 0x0 ;  /* 0x000080000000791a */ /* 0x000fee0000000000 */
[----:B------:R-:W-:Y:S11]  /*7630*/  BAR.SYNC.DEFER_BLOCKING 0x0 ;  /* 0x0000000000007b1d */ /* 0x000ff60000010000 */
[----:B------:R-:W-:Y:S04]  /*7640*/  @!UPT UIADD3 URZ, URZ, URZ, URZ ;  /* 0x0000003f3f3ff290 */ /* 0x000fe8000fffe03f */
[----:B------:R-:W-:Y:S02]  /*7650*/  FSEL R50, R50, -INF , P5 ;  /* 0xff80000032327808 */ /* 0x000fe40002800000 */
[----:B------:R-:W-:Y:S01]  /*7660*/  ISETP.GT.AND P5, PT, R182, 0x39, PT ;  /* 0x00000039b600780c */ /* 0x000fe20003fa4270 */
[-C--:B-1----:R-:W-:Y:S08]  /*7670*/  HMMA.16816.F32.BF16 R52, R204, R208.reuse, R52 ;  /* 0x000000d0cc34723c */ /* 0x082ff00000041834 */
[C---:B------:R-:W-:Y:S08]  /*7680*/  HMMA.16816.F32.BF16 R56, R212.reuse, R208, R56 ;  /* 0x000000d0d438723c */ /* 0x040ff00000041838 */
[-C--:B------:R-:W-:Y:S01]  /*7690*/  HMMA.16816.F32.BF16 R60, R212, R210.reuse, R60 ;  /* 0x000000d2d43c723c */ /* 0x080fe2000004183c */
[----:B------:R-:W2:Y:S06]  /*76a0*/  LDL.64 R212, [R1+0x28] ;  /* 0x0000280001d47983 */ /* 0x000eac0000100a00 */
[----:B------:R-:W-:Y:S01]  /*76b0*/  IADD3 R214, R216, -0x1, RZ ;  /* 0xffffffffd8d67810 */ /* 0x000fe20007ffe0ff */
[----:B------:R-:W-:Y:S07]  /*76c0*/  HMMA.16816.F32.BF16 R64, R204, R210, R64 ;  /* 0x000000d2cc40723c */ /* 0x000fee0000041840 */
[----:B------:R-:W-:Y:S02]  /*76d0*/  FSEL R204, R4, -INF , P3 ;  /* 0xff80000004cc7808 */ /* 0x000fe40001800000 */
[----:B------:R-:W-:Y:S03]  /*76e0*/  ISETP.GT.AND P3, PT, R2, RZ, PT ;  /* 0x000000ff0200720c */ /* 0x000fe60003f64270 */
        /* <DEDUP_REMOVED lines=8> */
[----:B------:R-:W-:Y:S02]  /*7770*/  FSEL R208, R9, -INF , P2 ;  /* 0xff80000009d07808 */ /* 0x000fe40001000000 */
[----:B------:R-:W-:Y:S02]  /*7780*/  ISETP.GT.AND P2, PT, R2, 0x9, PT ;  /* 0x000000090200780c */ /* 0x000fe40003f44270 */
[----:B------:R-:W-:Y:S02]  /*7790*/  ISETP.GT.AND P3, PT, R182, 0x8, PT ;  /* 0x00000008b600780c */ /* 0x000fe40003f64270 */
[----:B------:R-:W-:Y:S02]  /*77a0*/  ISETP.GT.AND P0, PT, R0, 0x9, PT ;  /* 0x000000090000780c */ /* 0x000fe40003f04270 */
        /* <DEDUP_REMOVED lines=10> */
[----:B------:R-:W-:Y:S02]  /*7850*/  FSEL R19, R19, -INF , P0 ;  /* 0xff80000013137808 */ /* 0x000fe40000000000 */
[----:B------:R-:W-:Y:S02]  /*7860*/  ISETP.GT.AND P0, PT, R3, 0x11, PT ;  /* 0x000000110300780c */ /* 0x000fe40003f04270 */
[----:B------:R-:W-:Y:S02]  /*7870*/  ISETP.GT.AND P3, PT, R2, 0x10, PT ;  /* 0x000000100200780c */ /* 0x000fe40003f64270 */
[----:B------:R-:W-:Y:S02]  /*7880*/  ISETP.GT.AND P1, PT, R0, RZ, PT ;  /* 0x000000ff0000720c */ /* 0x000fe40003f24270 */
[----:B------:R-:W-:Y:S02]  /*7890*/  FSEL R21, R21, -INF , P2 ;  /* 0xff80000015157808 */ /* 0x000fe40001000000 */
[----:B------:R-:W-:Y:S02]  /*78a0*/  FSEL R23, R23, -INF , P0 ;  /* 0xff80000017177808 */ /* 0x000fe40000000000 */
[----:B------:R-:W-:Y:S02]  /*78b0*/  FSEL R24, R24, -INF , P3 ;  /* 0xff80000018187808 */ /* 0x000fe40001800000 */
[----:B------:R-:W-:Y:S02]  /*78c0*/  FSEL R211, R10, -INF , P1 ;  /* 0xff8000000ad37808 */ /* 0x000fe40000800000 */
[----:B------:R-:W-:Y:S02]  /*78d0*/  ISETP.GT.AND P2, PT, R2, 0x11, PT ;  /* 0x000000110200780c */ /* 0x000fe40003f44270 */
[----:B------:R-:W-:Y:S02]  /*78e0*/  ISETP.GT.AND P0, PT, R0, 0x11, PT ;  /* 0x000000110000780c */ /* 0x000fe40003f04270 */
[----:B------:R-:W-:Y:S02]  /*78f0*/  ISETP.GT.AND P3, PT, R2, 0x18, PT ;  /* 0x000000180200780c */ /* 0x000fe40003f64270 */
[----:B------:R-:W-:Y:S02]  /*7900*/  ISETP.GT.AND P1, PT, R0, 0x8, PT ;  /* 0x000000080000780c */ /* 0x000fe40003f24270 */
        /* <DEDUP_REMOVED lines=11> */
[----:B------:R-:W-:Y:S02]  /*79c0*/  ISETP.GT.AND P1, PT, R3, 0x10, PT ;  /* 0x000000100300780c */ /* 0x000fe40003f24270 */
[----:B------:R-:W-:Y:S02]  /*79d0*/  FSEL R31, R31, -INF , P0 ;  /* 0xff8000001f1f7808 */ /* 0x000fe40000000000 */
[C---:B------:R-:W-:Y:S02]  /*79e0*/  ISETP.GT.AND P3, PT, R182.reuse, 0x20, PT ;  /* 0x00000020b600780c */ /* 0x040fe40003f64270 */
[----:B------:R-:W-:Y:S02]  /*79f0*/  ISETP.GT.AND P2, PT, R182, 0x19, PT ;  /* 0x00000019b600780c */ /* 0x000fe40003f44270 */
[----:B------:R-:W-:Y:S02]  /*7a00*/  ISETP.GT.AND P0, PT, R3, 0x19, PT ;  /* 0x000000190300780c */ /* 0x000fe40003f04270 */
[----:B------:R-:W-:Y:S02]  /*7a10*/  FSEL R22, R22, -INF , P1 ;  /* 0xff80000016167808 */ /* 0x000fe40000800000 */
[----:B------:R-:W-:Y:S02]  /*7a20*/  FSEL R36, R36, -INF , P3 ;  /* 0xff80000024247808 */ /* 0x000fe40001800000 */
[----:B------:R-:W-:Y:S02]  /*7a30*/  ISETP.GT.AND P1, PT, R0, 0x10, PT ;  /* 0x000000100000780c */ /* 0x000fe40003f24270 */
[----:B------:R-:W-:Y:S02]  /*7a40*/  FSEL R33, R33, -INF , P2 ;  /* 0xff80000021217808 */ /* 0x000fe40001000000 */
[----:B------:R-:W-:Y:S02]  /*7a50*/  FSEL R35, R35, -INF , P0 ;  /* 0xff80000023237808 */ /* 0x000fe40000000000 */
        /* <DEDUP_REMOVED lines=8> */
[----:B------:R-:W-:Y:S02]  /*7ae0*/  ISETP.GT.AND P3, PT, R2, 0x28, PT ;  /* 0x000000280200780c */ /* 0x000fe40003f64270 */
[C---:B------:R-:W-:Y:S02]  /*7af0*/  ISETP.GT.AND P1, PT, R0.reuse, 0x18, PT ;  /* 0x000000180000780c */ /* 0x040fe40003f24270 */
[----:B------:R-:W-:Y:S02]  /*7b00*/  ISETP.GT.AND P0, PT, R0, 0x21, PT ;  /* 0x000000210000780c */ /* 0x000fe40003f04270 */
[----:B------:R-:W-:Y:S02]  /*7b10*/  FSEL R30, R30, -INF , P1 ;  /* 0xff8000001e1e7808 */ /* 0x000fe40000800000 */
[----:B------:R-:W-:Y:S02]  /*7b20*/  ISETP.GT.AND P1, PT, R3, 0x18, PT ;  /* 0x000000180300780c */ /* 0x000fe40003f24270 */
[----:B------:R-:W-:Y:S02]  /*7b30*/  FSEL R41, R41, -INF , P2 ;  /* 0xff80000029297808 */ /* 0x000fe40001000000 */
[----:B------:R-:W-:Y:S02]  /*7b40*/  FSEL R43, R43, -INF , P0 ;  /* 0xff8000002b2b7808 */ /* 0x000fe40000000000 */
[----:B------:R-:W-:Y:S02]  /*7b50*/  ISETP.GT.AND P2, PT, R2, 0x29, PT ;  /* 0x000000290200780c */ /* 0x000fe40003f44270 */
[----:B------:R-:W-:Y:S02]  /*7b60*/  FSEL R44, R44, -INF , P3 ;  /* 0xff8000002c2c7808 */ /* 0x000fe40001800000 */
[----:B------:R-:W-:Y:S02]  /*7b70*/  ISETP.GT.AND P3, PT, R182, 0x28, PT ;  /* 0x00000028b600780c */ /* 0x000fe40003f64270 */
[----:B------:R-:W-:Y:S02]  /*7b80*/  ISETP.GT.AND P0, PT, R0, 0x29, PT ;  /* 0x000000290000780c */ /* 0x000fe40003f04270 */
[----:B------:R-:W-:Y:S02]  /*7b90*/  FSEL R45, R45, -INF , P2 ;  /* 0xff8000002d2d7808 */ /* 0x000fe40001000000 */
[----:B------:R-:W-:Y:S02]  /*7ba0*/  FSEL R34, R34, -INF , P1 ;  /* 0xff80000022227808 */ /* 0x000fe40000800000 */
[----:B------:R-:W-:Y:S02]  /*7bb0*/  ISETP.GT.AND P1, PT, R3, 0x20, PT ;  /* 0x000000200300780c */ /* 0x000fe40003f24270 */
[----:B------:R-:W-:Y:S02]  /*7bc0*/  FSEL R47, R47, -INF , P0 ;  /* 0xff8000002f2f7808 */ /* 0x000fe40000000000 */
[----:B------:R-:W-:Y:S02]  /*7bd0*/  ISETP.GT.AND P0, PT, R182, 0x29, PT ;  /* 0x00000029b600780c */ /* 0x000fe40003f04270 */
[----:B------:R-:W-:Y:S02]  /*7be0*/  FSEL R48, R48, -INF , P3 ;  /* 0xff80000030307808 */ /* 0x000fe40001800000 */
[C---:B------:R-:W-:Y:S02]  /*7bf0*/  ISETP.GT.AND P3, PT, R182.reuse, 0x31, PT ;  /* 0x00000031b600780c */ /* 0x040fe40003f64270 */
        /* <DEDUP_REMOVED lines=14> */
[C---:B------:R-:W-:Y:S02]  /*7ce0*/  ISETP.GT.AND P5, PT, R2.reuse, 0x38, PT ;  /* 0x000000380200780c */ /* 0x040fe40003fa4270 */
[----:B------:R-:W-:Y:S02]  /*7cf0*/  ISETP.GT.AND P2, PT, R2, 0x30, PT ;  /* 0x000000300200780c */ /* 0x000fe40003f44270 */
[----:B------:R-:W-:Y:S02]  /*7d00*/  FSEL R66, R66, -INF , P3 ;  /* 0xff80000042427808 */ /* 0x000fe40001800000 */
[----:B------:R-:W-:Y:S02]  /*7d10*/  ISETP.GT.AND P3, PT, R2, 0x39, PT ;  /* 0x000000390200780c */ /* 0x000fe40003f64270 */
[----:B------:R-:W-:Y:S02]  /*7d20*/  FMNMX.FTZ R2, R207, R181, !PT ;  /* 0x000000b5cf027209 */ /* 0x000fe40007810000 */
[----:B------:R-:W-:Y:S02]  /*7d30*/  ISETP.GT.AND P1, PT, R0, 0x28, PT ;  /* 0x000000280000780c */ /* 0x000fe40003f24270 */
[----:B------:R-:W-:Y:S02]  /*7d40*/  FMNMX.FTZ R185, R204, R180, !PT ;  /* 0x000000b4ccb97209 */ /* 0x000fe40007810000 */
        /* <DEDUP_REMOVED lines=8> */
[----:B------:R-:W-:Y:S02]  /*7dd0*/  FSEL R54, R54, -INF , P1 ;  /* 0xff80000036367808 */ /* 0x000fe40000800000 */
[----:B------:R-:W-:Y:S02]  /*7de0*/  FMNMX.FTZ R185, R16, R185, !PT ;  /* 0x000000b910b97209 */ /* 0x000fe40007810000 */
[----:B------:R-:W-:Y:S02]  /*7df0*/  FMNMX.FTZ R4, R211, R187, !PT ;  /* 0x000000bbd3047209 */ /* 0x000fe40007810000 */
        /* <DEDUP_REMOVED lines=43> */
[----:B------:R-:W-:Y:S02]  /*80b0*/  ISETP.GT.AND P1, PT, R0, 0x30, PT ;  /* 0x000000300000780c */ /* 0x000fe40003f24270 */
[----:B------:R-:W-:Y:S02]  /*80c0*/  FMNMX.FTZ R185, R53, R185, !PT ;  /* 0x000000b935b97209 */ /* 0x000fe40007810000 */
[----:B------:R-:W-:Y:S02]  /*80d0*/  FSEL R56, R56, -INF , P2 ;  /* 0xff80000038387808 */ /* 0x000fe40001000000 */
[----:B------:R-:W-:Y:S02]  /*80e0*/  FSEL R58, R58, -INF , P1 ;  /* 0xff8000003a3a7808 */ /* 0x000fe40000800000 */
[C---:B------:R-:W-:Y:S02]  /*80f0*/  ISETP.GT.AND P2, PT, R0.reuse, 0x31, PT ;  /* 0x000000310000780c */ /* 0x040fe40003f44270 */
[C---:B------:R-:W-:Y:S02]  /*8100*/  ISETP.GT.AND P1, PT, R0.reuse, 0x38, PT ;  /* 0x000000380000780c */ /* 0x040fe40003f24270 */
[----:B------:R-:W-:Y:S02]  /*8110*/  FSEL R57, R57, -INF , P0 ;  /* 0xff80000039397808 */ /* 0x000fe40000000000 */
[----:B------:R-:W-:Y:S02]  /*8120*/  ISETP.GT.AND P0, PT, R0, 0x39, PT ;  /* 0x000000390000780c */ /* 0x000fe40003f04270 */
[----:B------:R-:W-:Y:S02]  /*8130*/  FMNMX.FTZ R0, R45, R2, !PT ;  /* 0x000000022d007209 */ /* 0x000fe40007810000 */
[----:B------:R-:W-:Y:S02]  /*8140*/  FMNMX.FTZ R2, R47, R3, !PT ;  /* 0x000000032f027209 */ /* 0x000fe40007810000 */
[----:B------:R-:W-:Y:S02]  /*8150*/  FSEL R59, R59, -INF , P2 ;  /* 0xff8000003b3b7808 */ /* 0x000fe40001000000 */
[----:B------:R-:W-:Y:S02]  /*8160*/  FMNMX.FTZ R185, R64, R185, !PT ;  /* 0x000000b940b97209 */ /* 0x000fe40007810000 */
[----:B------:R-:W-:Y:S02]  /*8170*/  FMNMX.FTZ R0, R56, R0, !PT ;  /* 0x0000000038007209 */ /* 0x000fe40007810000 */
[----:B------:R-:W-:Y:S02]  /*8180*/  FMNMX.FTZ R2, R58, R2, !PT ;  /* 0x000000023a027209 */ /* 0x000fe40007810000 */
[----:B------:R-:W-:Y:S02]  /*8190*/  FSEL R60, R60, -INF , P5 ;  /* 0xff8000003c3c7808 */ /* 0x000fe40002800000 */
[----:B------:R-:W-:Y:S02]  /*81a0*/  FSEL R62, R62, -INF , P1 ;  /* 0xff8000003e3e7808 */ /* 0x000fe40000800000 */
[----:B------:R-:W-:Y:S02]  /*81b0*/  FMNMX.FTZ R0, R57, R0, !PT ;  /* 0x0000000039007209 */ /* 0x000fe40007810000 */
[----:B------:R-:W-:Y:S02]  /*81c0*/  FMNMX.FTZ R2, R59, R2, !PT ;  /* 0x000000023b027209 */ /* 0x000fe40007810000 */
[----:B------:R-:W-:Y:S02]  /*81d0*/  FMNMX.FTZ R185, R65, R185, !PT ;  /* 0x000000b941b97209 */ /* 0x000fe40007810000 */
[----:B------:R-:W-:Y:S02]  /*81e0*/  FSEL R6, R63, -INF , P0 ;  /* 0xff8000003f067808 */ /* 0x000fe40000000000 */
[----:B------:R-:W-:Y:S01]  /*81f0*/  FMNMX.FTZ R3, R60, R0, !PT ;  /* 0x000000003c037209 */ /* 0x000fe20007810000 */
[----:B------:R-:W1:Y:S01]  /*8200*/  SHFL.BFLY PT, R4, R185, 0x2, 0x1f ;  /* 0x0c401f00b9047f89 */ /* 0x000e6200000e0000 */
[----:B------:R-:W-:Y:S02]  /*8210*/  FMNMX.FTZ R0, R62, R2, !PT ;  /* 0x000000023e007209 */ /* 0x000fe40007810000 */
[----:B------:R-:W-:Y:S02]  /*8220*/  FSEL R61, R61, -INF , P3 ;  /* 0xff8000003d3d7808 */ /* 0x000fe40001800000 */
[----:B------:R-:W-:Y:S02]  /*8230*/  FMNMX.FTZ R0, R6, R0, !PT ;  /* 0x0000000006007209 */ /* 0x000fe40007810000 */
[----:B------:R-:W-:Y:S02]  /*8240*/  FMNMX.FTZ R184, R66, R184, !PT ;  /* 0x000000b842b87209 */ /* 0x000fe40007810000 */
[----:B------:R-:W-:Y:S01]  /*8250*/  FMNMX.FTZ R3, R61, R3, !PT ;  /* 0x000000033d037209 */ /* 0x000fe20007810000 */
[----:B------:R-:W4:Y:S01]  /*8260*/  SHFL.BFLY PT, R2, R0, 0x2, 0x1f ;  /* 0x0c401f0000027f89 */ /* 0x000f2200000e0000 */
[----:B------:R-:W-:Y:S02]  /*8270*/  FMNMX.FTZ R184, R67, R184, !PT ;  /* 0x000000b843b87209 */ /* 0x000fe40007810000 */
[----:B------:R-:W-:Y:S05]  /*8280*/  ISETP.GE.AND P5, PT, R216, 0x1, PT ;  /* 0x00000001d800780c */ /* 0x000fea0003fa6270 */
[----:B------:R-:W2:Y:S01]  /*8290*/  SHFL.BFLY PT, R183, R3, 0x2, 0x1f ;  /* 0x0c401f0003b77f89 */ /* 0x000ea200000e0000 */
[----:B-1----:R-:W-:Y:S07]  /*82a0*/  FMNMX.FTZ R185, R185, R4, !PT ;  /* 0x00000004b9b97209 */ /* 0x002fee0007810000 */
[----:B------:R-:W1:Y:S01]  /*82b0*/  SHFL.BFLY PT, R5, R184, 0x2, 0x1f ;  /* 0x0c401f00b8057f89 */ /* 0x000e6200000e0000 */
[----:B------:R-:W-:Y:S01]  /*82c0*/  @P5 IMAD.WIDE.U32 R8, R214, c[0x0][0x1e0], RZ ;  /* 0x00007800d6085a25 */ /* 0x000fe200078e00ff */
[----:B------:R-:W-:Y:S04]  /*82d0*/  @P5 ISETP.GE.AND P3, PT, R218, c[0x0][0x1d4], PT ;  /* 0x00007500da005a0c */ /* 0x000fe80003f66270 */
[----:B------:R-:W-:Y:S02]  /*82e0*/  @P5 SHF.L.U32 R7, R8, 0x6, RZ ;  /* 0x0000000608075819 */ /* 0x000fe400000006ff */
[----:B------:R-:W3:Y:S01]  /*82f0*/  SHFL.BFLY PT, R4, R185, 0x1, 0x1f ;  /* 0x0c201f00b9047f89 */ /* 0x000ee200000e0000 */
[----:B----4-:R-:W-:Y:S02]  /*8300*/  FMNMX.FTZ R0, R0, R2, !PT ;  /* 0x0000000200007209 */ /* 0x010fe40007810000 */
[----:B------:R-:W-:Y:S02]  /*8310*/  @P5 SHF.R.S32.HI R2, RZ, 0x1f, R214 ;  /* 0x0000001fff025819 */ /* 0x000fe400000114d6 */
[----:B--2---:R-:W-:Y:S03]  /*8320*/  FMNMX.FTZ R183, R3, R183, !PT ;  /* 0x000000b703b77209 */ /* 0x004fe60007810000 */
[----:B------:R-:W-:Y:S01]  /*8330*/  @P5 IMAD R2, R2, c[0x0][0x1e0], RZ ;  /* 0x0000780002025a24 */ /* 0x000fe200078e02ff */
[----:B------:R-:W2:Y:S03]  /*8340*/  SHFL.BFLY PT, R3, R0, 0x1, 0x1f ;  /* 0x0c201f0000037f89 */ /* 0x000ea600000e0000 */
[----:B------:R-:W-:Y:S01]  /*8350*/  @P5 IMAD R2, R214, c[0x0][0x1e4], R2 ;  /* 0x00007900d6025a24 */ /* 0x000fe200078e0202 */
[----:B-1----:R-:W-:Y:S03]  /*8360*/  FMNMX.FTZ R184, R184, R5, !PT ;  /* 0x00000005b8b87209 */ /* 0x002fe60007810000 */
[----:B------:R-:W-:Y:S01]  /*8370*/  @P5 IMAD.IADD R2, R9, 0x1, R2 ;  /* 0x0000000109025824 */ /* 0x000fe200078e0202 */
[----:B------:R-:W1:Y:S01]  /*8380*/  SHFL.BFLY PT, R10, R183, 0x1, 0x1f ;  /* 0x0c201f00b70a7f89 */ /* 0x000e6200000e0000 */
[----:B---3--:R-:W-:Y:S07]  /*8390*/  FMNMX.FTZ R185, R185, R4, !PT ;  /* 0x00000004b9b97209 */ /* 0x008fee0007810000 */
[----:B------:R-:W3:Y:S01]  /*83a0*/  SHFL.BFLY PT, R5, R184, 0x1, 0x1f ;  /* 0x0c201f00b8057f89 */ /* 0x000ee200000e0000 */
[----:B------:R-:W-:Y:S02]  /*83b0*/  @P5 SHF.L.U64.HI R4, R8, 0x6, R2 ;  /* 0x0000000608045819 */ /* 0x000fe40000010202 */
[C---:B------:R-:W-:Y:S04]  /*83c0*/  FSETP.NEU.FTZ.AND P2, PT, R185.reuse, -INF , PT ;  /* 0xff800000b900780b */ /* 0x040fe80003f5d000 */
[----:B------:R-:W-:Y:S02]  /*83d0*/  FSEL R2, R185, RZ, P2 ;  /* 0x000000ffb9027208 */ /* 0x000fe40001000000 */
[----:B--2---:R-:W-:Y:S02]  /*83e0*/  FMNMX.FTZ R182, R0, R3, !PT ;  /* 0x0000000300b67209 */ /* 0x004fe40007810000 */
[----:B------:R-:W-:Y:S04]  /*83f0*/  @P5 IADD3 R0, P1, R7, R212, RZ ;  /* 0x000000d407005210 */ /* 0x000fe80007f3e0ff */
[----:B------:R-:W-:Y:S02]  /*8400*/  @P5 LEA R8, P0, R0, c[0x0][0x1c8], 0x1 ;  /* 0x0000720000085a11 */ /* 0x000fe400078008ff */
[----:B-1----:R-:W-:Y:S02]  /*8410*/  FMNMX.FTZ R183, R183, R10, !PT ;  /* 0x0000000ab7b77209 */ /* 0x002fe40007810000 */
[----:B---3--:R-:W-:Y:S01]  /*8420*/  FMNMX.FTZ R184, R184, R5, !PT ;  /* 0x00000005b8b87209 */ /* 0x008fe20007810000 */
[----:B------:R-:W-:Y:S02]  /*8430*/  FADD.FTZ R5, -R2, R180 ;  /* 0x000000b402057221 */ /* 0x000fe40000010100 */
[----:B------:R-:W-:Y:S05]  /*8440*/  @P5 IMAD.X R2, R4, 0x1, R130, P1 ;  /* 0x0000000104025824 */ /* 0x000fea00008e0682 */
        /* <DEDUP_REMOVED lines=17> */
[----:B--2---:R-:W-:Y:S02]  /*8560*/  FMUL.FTZ R11, R185, c[0x0][0x2d0] ;  /* 0x0000b400b90b7a20 */ /* 0x004fe40000410000 */
[----:B------:R-:W-:Y:S03]  /*8570*/  FMUL.FTZ R10, R184, c[0x0][0x2d0] ;  /* 0x0000b400b80a7a20 */ /* 0x000fe60000410000 */
[----:B------:R-:W-:Y:S02]  /*8580*/  FSEL R11, R11, RZ, P2 ;  /* 0x000000ff0b0b7208 */ /* 0x000fe40001000000 */
[----:B-1----:R-:W-:Y:S02]  /*8590*/  @P5 IADD3 R8, P2, R8, R2, RZ ;  /* 0x0000000208085210 */ /* 0x002fe40007f5e0ff */
[----:B------:R-:W-:Y:S01]  /*85a0*/  FSEL R10, R10, RZ, P1 ;  /* 0x000000ff0a0a7208 */ /* 0x000fe20000800000 */
[----:B------:R-:W-:Y:S02]  /*85b0*/  FFMA.FTZ R7, R204, c[0x0][0x2d0], -R11 ;  /* 0x0000b400cc077a23 */ /* 0x000fe4000001080b */
[----:B------:R-:W-:Y:S02]  /*85c0*/  @P5 IMAD.X R9, R0, 0x1, R9, P2 ;  /* 0x0000000100095824 */ /* 0x000fe400010e0609 */
[----:B------:R1:W-:Y:S01]  /*85d0*/  MUFU.EX2 R213, R7 ;  /* 0x0000000700d57308 */ /* 0x0003e20000000800 */
[--C-:B------:R-:W-:Y:S01]  /*85e0*/  FFMA.FTZ R252, R33, c[0x0][0x2d0], -R11.reuse ;  /* 0x0000b40021fc7a23 */ /* 0x100fe2000001080b */
[----:B------:R-:W-:Y:S01]  /*85f0*/  MOV R33, R214 ;  /* 0x000000d600217202 */ /* 0x000fe20000000f00 */
[----:B------:R2:W-:Y:S01]  /*8600*/  @P5 LDGSTS.E.BYPASS.LTC128B.128 [R248+0x4900], [R8.64], !P3 ;  /* 0x0490000008f85fae */ /* 0x0005e2000d901d46 */
[--C-:B------:R-:W-:Y:S02]  /*8610*/  FFMA.FTZ R244, R64, c[0x0][0x2d0], -R11.reuse ;  /* 0x0000b40040f47a23 */ /* 0x100fe4000001080b */
[--C-:B------:R-:W-:Y:S02]  /*8620*/  FFMA.FTZ R63, R20, c[0x0][0x2d0], -R11.reuse ;  /* 0x0000b400143f7a23 */ /* 0x100fe4000001080b */
[--C-:B------:R-:W-:Y:S02]  /*8630*/  FFMA.FTZ R130, R21, c[0x0][0x2d0], -R11.reuse ;  /* 0x0000b40015827a23 */ /* 0x100fe4000001080b */
[--C-:B------:R-:W-:Y:S01]  /*8640*/  FFMA.FTZ R250, R22, c[0x0][0x2d0], -R10.reuse ;  /* 0x0000b40016fa7a23 */ /* 0x100fe2000001080a */
[----:B------:R2:W-:Y:S01]  /*8650*/  @P5 LDGSTS.E.BYPASS.LTC128B.128 [R248+0x6900], [R8.64+0x80], !P6 ;  /* 0x0690008008f85fae */ /* 0x0005e2000f101d46 */
[--C-:B------:R-:W-:Y:S02]  /*8660*/  FFMA.FTZ R249, R23, c[0x0][0x2d0], -R10.reuse ;  /* 0x0000b40017f97a23 */ /* 0x100fe4000001080a */
[--C-:B------:R-:W-:Y:S02]  /*8670*/  FFMA.FTZ R228, R36, c[0x0][0x2d0], -R11.reuse ;  /* 0x0000b40024e47a23 */ /* 0x100fe4000001080b */
[--C-:B------:R-:W-:Y:S02]  /*8680*/  FFMA.FTZ R36, R49, c[0x0][0x2d0], -R11.reuse ;  /* 0x0000b40031247a23 */ /* 0x100fe4000001080b */
[--C-:B------:R-:W-:Y:S02]  /*8690*/  FFMA.FTZ R39, R39, c[0x0][0x2d0], -R10.reuse ;  /* 0x0000b40027277a23 */ /* 0x100fe4000001080a */
[--C-:B------:R-:W-:Y:S02]  /*86a0*/  FFMA.FTZ R131, R32, c[0x0][0x2d0], -R11.reuse ;  /* 0x0000b40020837a23 */ /* 0x100fe4000001080b */
[--C-:B------:R-:W-:Y:S02]  /*86b0*/  FFMA.FTZ R32, R38, c[0x0][0x2d0], -R10.reuse ;  /* 0x0000b40026207a23 */ /* 0x100fe4000001080a */
[--C-:B-1----:R-:W-:Y:S02]  /*86c0*/  FFMA.FTZ R7, R205, c[0x0][0x2d0], -R11.reuse ;  /* 0x0000b400cd077a23 */ /* 0x102fe4000001080b */
[--C-:B------:R-:W-:Y:S02]  /*86d0*/  FFMA.FTZ R54, R54, c[0x0][0x2d0], -R10.reuse ;  /* 0x0000b40036367a23 */ /* 0x100fe4000001080a */
[----:B------:R1:W3:Y:S01]  /*86e0*/  MUFU.EX2 R220, R7 ;  /* 0x0000000700dc7308 */ /* 0x0002e20000000800 */
[--C-:B------:R-:W-:Y:S02]  /*86f0*/  FFMA.FTZ R55, R55, c[0x0][0x2d0], -R10.reuse ;  /* 0x0000b40037377a23 */ /* 0x100fe4000001080a */
[--C-:B------:R-:W-:Y:S02]  /*8700*/  FFMA.FTZ R48, R48, c[0x0][0x2d0], -R11.reuse ;  /* 0x0000b40030307a23 */ /* 0x100fe4000001080b */
[--C-:B------:R-:W-:Y:S02]  /*8710*/  FFMA.FTZ R251, R34, c[0x0][0x2d0], -R10.reuse ;  /* 0x0000b40022fb7a23 */ /* 0x100fe4000001080a */
[--C-:B------:R-:W-:Y:S02]  /*8720*/  FFMA.FTZ R65, R65, c[0x0][0x2d0], -R11.reuse ;  /* 0x0000b40041417a23 */ /* 0x100fe4000001080b */
[--C-:B------:R-:W-:Y:S01]  /*8730*/  FFMA.FTZ R49, R35, c[0x0][0x2d0], -R10.reuse ;  /* 0x0000b40023317a23 */ /* 0x100fe2000001080a */
[----:B--2---:R-:W-:Y:S01]  /*8740*/  @P5 IADD3 R8, P2, R8, R2, RZ ;  /* 0x0000000208085210 */ /* 0x004fe20007f5e0ff */
[--C-:B------:R-:W-:Y:S02]  /*8750*/  FFMA.FTZ R50, R50, c[0x0][0x2d0], -R10.reuse ;  /* 0x0000b40032327a23 */ /* 0x100fe4000001080a */
[--C-:B------:R-:W-:Y:S01]  /*8760*/  FFMA.FTZ R51, R51, c[0x0][0x2d0], -R10.reuse ;  /* 0x0000b40033337a23 */ /* 0x100fe2000001080a */
[----:B------:R-:W-:Y:S01]  /*8770*/  @P5 IADD3.X R9, R9, R0, RZ, P2, !PT ;  /* 0x0000000009095210 */ /* 0x000fe200017fe4ff */
[--C-:B------:R-:W-:Y:S02]  /*8780*/  FFMA.FTZ R66, R66, c[0x0][0x2d0], -R10.reuse ;  /* 0x0000b40042427a23 */ /* 0x100fe4000001080a */
[--C-:B------:R-:W-:Y:S02]  /*8790*/  FFMA.FTZ R67, R67, c[0x0][0x2d0], -R10.reuse ;  /* 0x0000b40043437a23 */ /* 0x100fe4000001080a */
[----:B------:R2:W-:Y:S01]  /*87a0*/  @P5 LDGSTS.E.BYPASS.LTC128B.128 [R248+0x5100], [R8.64], !P3 ;  /* 0x0510000008f85fae */ /* 0x0005e2000d901d46 */
[--C-:B-1----:R-:W-:Y:S01]  /*87b0*/  FFMA.FTZ R7, R16, c[0x0][0x2d0], -R11.reuse ;  /* 0x0000b40010077a23 */ /* 0x102fe2000001080b */
[----:B---3--:R-:W-:Y:S06]  /*87c0*/  F2FP.BF16.PACK_AB R204, R220, R213 ;  /* 0x000000d5dccc723e */ /* 0x008fec00000010ff */
[----:B------:R2:W-:Y:S01]  /*87d0*/  @P5 LDGSTS.E.BYPASS.LTC128B.128 [R248+0x7100], [R8.64+0x80], !P6 ;  /* 0x0710008008f85fae */ /* 0x0005e2000f101d46 */
[----:B------:R1:W-:Y:S02]  /*87e0*/  MUFU.EX2 R222, R7 ;  /* 0x0000000700de7308 */ /* 0x0003e40000000800 */
[----:B-1----:R-:W-:Y:S01]  /*87f0*/  FFMA.FTZ R7, R17, c[0x0][0x2d0], -R11 ;  /* 0x0000b40011077a23 */ /* 0x002fe2000001080b */
[----:B--2---:R-:W-:Y:S01]  /*8800*/  @P5 IADD3 R8, P1, R8, R2, RZ ;  /* 0x0000000208085210 */ /* 0x004fe20007f3e0ff */
[----:B------:R-:W-:Y:S06]  /*8810*/  FFMA.FTZ R2, R19, c[0x0][0x2d0], -R10 ;  /* 0x0000b40013027a23 */ /* 0x000fec000001080a */
[----:B------:R1:W2:Y:S01]  /*8820*/  MUFU.EX2 R227, R7 ;  /* 0x0000000700e37308 */ /* 0x0002a20000000800 */
[----:B------:R-:W-:Y:S01]  /*8830*/  @P5 IMAD.X R9, R9, 0x1, R0, P1 ;  /* 0x0000000109095824 */ /* 0x000fe200008e0600 */
[C---:B------:R-:W-:Y:S04]  /*8840*/  FSETP.NEU.FTZ.AND P1, PT, R182.reuse, -INF , PT ;  /* 0xff800000b600780b */ /* 0x040fe80003f3d000 */
[----:B------:R-:W-:Y:S01]  /*8850*/  FSEL R0, R182, RZ, P1 ;  /* 0x000000ffb6007208 */ /* 0x000fe20000800000 */
[----:B------:R3:W-:Y:S03]  /*8860*/  @P5 LDGSTS.E.BYPASS.LTC128B.128 [R248+0x5900], [R8.64], !P3 ;  /* 0x0590000008f85fae */ /* 0x0007e6000d901d46 */
[----:B------:R4:W-:Y:S05]  /*8870*/  MUFU.EX2 R221, R2 ;  /* 0x0000000200dd7308 */ /* 0x0009ea0000000800 */
[----:B------:R3:W-:Y:S01]  /*8880*/  @P5 LDGSTS.E.BYPASS.LTC128B.128 [R248+0x7900], [R8.64+0x80], !P6 ;  /* 0x0790008008f85fae */ /* 0x0007e2000f101d46 */
[--C-:B-1----:R-:W-:Y:S07]  /*8890*/  FFMA.FTZ R7, R207, c[0x0][0x2d0], -R10.reuse ;  /* 0x0000b400cf077a23 */ /* 0x102fee000001080a */
[----:B------:R-:W1:Y:S01]  /*88a0*/  LDSM.16.MT88.4 R20, [R229] ;  /* 0x00000000e514783b */ /* 0x000e620000004200 */
[----:B------:R2:W-:Y:S07]  /*88b0*/  MUFU.EX2 R212, R7 ;  /* 0x0000000700d47308 */ /* 0x0005ee0000000800 */
[----:B------:R-:W0:Y:S01]  /*88c0*/  LDGDEPBAR ;  /* 0x00000000000079af */ /* 0x000e220000000000 */
[----:B----4-:R-:W-:Y:S02]  /*88d0*/  FADD.FTZ R2, -R0, R187 ;  /* 0x000000bb00027221 */ /* 0x010fe40000010100 */
[----:B---3--:R-:W-:Y:S02]  /*88e0*/  FFMA.FTZ R9, R52, c[0x0][0x2d0], -R11 ;  /* 0x0000b40034097a23 */ /* 0x008fe4000001080b */
[--C-:B--2---:R-:W-:Y:S01]  /*88f0*/  FFMA.FTZ R7, R206, c[0x0][0x2d0], -R10.reuse ;  /* 0x0000b400ce077a23 */ /* 0x104fe2000001080a */
[----:B------:R-:W-:Y:S03]  /*8900*/  F2FP.BF16.PACK_AB R206, R227, R222 ;  /* 0x000000dee3ce723e */ /* 0x000fe600000010ff */
[----:B------:R2:W3:Y:S02]  /*8910*/  MUFU.EX2 R218, R7 ;  /* 0x0000000700da7308 */ /* 0x0004e40000000800 */
[----:B--2---:R-:W-:Y:S01]  /*8920*/  FFMA.FTZ R7, R18, c[0x0][0x2d0], -R10 ;  /* 0x0000b40012077a23 */ /* 0x004fe2000001080a */
[----:B---3--:R-:W-:Y:S07]  /*8930*/  F2FP.BF16.PACK_AB R205, R218, R212 ;  /* 0x000000d4dacd723e */ /* 0x008fee00000010ff */
[----:B------:R2:W3:Y:S02]  /*8940*/  MUFU.EX2 R219, R7 ;  /* 0x0000000700db7308 */ /* 0x0004e40000000800 */
[----:B--2---:R-:W-:Y:S01]  /*8950*/  FMUL.FTZ R7, R183, c[0x0][0x2d0] ;  /* 0x0000b400b7077a20 */ /* 0x004fe20000410000 */
[----:B---3--:R-:W-:Y:S04]  /*8960*/  F2FP.BF16.PACK_AB R207, R221, R219 ;  /* 0x000000dbddcf723e */ /* 0x008fe800000010ff */
[----:B------:R-:W-:Y:S05]  /*8970*/  FSEL R7, R7, RZ, P0 ;  /* 0x000000ff07077208 */ /* 0x000fea0000000000 */
[--C-:B------:R-:W-:Y:S02]  /*8980*/  FFMA.FTZ R0, R208, c[0x0][0x2d0], -R7.reuse ;  /* 0x0000b400d0007a23 */ /* 0x100fe40000010807 */
[--C-:B------:R-:W-:Y:S02]  /*8990*/  FFMA.FTZ R8, R209, c[0x0][0x2d0], -R7.reuse ;  /* 0x0000b400d1087a23 */ /* 0x100fe40000010807 */
[----:B------:R2:W-:Y:S01]  /*89a0*/  MUFU.EX2 R215, R0 ;  /* 0x0000000000d77308 */ /* 0x0005e20000000800 */
        /* <DEDUP_REMOVED lines=10> */
[--C-:B------:R-:W-:Y:S02]  /*8a50*/  FFMA.FTZ R57, R57, c[0x0][0x2d0], -R7.reuse ;  /* 0x0000b40039397a23 */ /* 0x100fe40000010807 */
[--C-:B------:R-:W-:Y:S02]  /*8a60*/  FFMA.FTZ R60, R60, c[0x0][0x2d0], -R7.reuse ;  /* 0x0000b4003c3c7a23 */ /* 0x100fe40000010807 */
[--C-:B------:R-:W-:Y:S02]  /*8a70*/  FFMA.FTZ R61, R61, c[0x0][0x2d0], -R7.reuse ;  /* 0x0000b4003d3d7a23 */ /* 0x100fe40000010807 */
[----:B--2---:R-:W-:Y:S04]  /*8a80*/  FFMA.FTZ R0, R12, c[0x0][0x2d0], -R7 ;  /* 0x0000b4000c007a23 */ /* 0x004fe80000010807 */
[----:B------:R2:W-:Y:S01]  /*8a90*/  MUFU.EX2 R214, R0 ;  /* 0x0000000000d67308 */ /* 0x0005e20000000800 */
[--C-:B---3--:R-:W-:Y:S02]  /*8aa0*/  FFMA.FTZ R8, R37, c[0x0][0x2d0], -R11.reuse ;  /* 0x0000b40025087a23 */ /* 0x108fe4000001080b */
[----:B------:R-:W-:Y:S03]  /*8ab0*/  IMAD.MOV.U32 R37, RZ, RZ, R216 ;  /* 0x000000ffff257224 */ /* 0x000fe600078e00d8 */
[----:B------:R-:W-:Y:S01]  /*8ac0*/  MOV R52, R8 ;  /* 0x0000000800347202 */ /* 0x000fe20000000f00 */
[----:B------:R-:W-:Y:S02]  /*8ad0*/  FFMA.FTZ R8, R53, c[0x0][0x2d0], -R11 ;  /* 0x0000b40035087a23 */ /* 0x000fe4000001080b */
[----:B------:R-:W-:Y:S03]  /*8ae0*/  IMAD.MOV.U32 R53, RZ, RZ, R9 ;  /* 0x000000ffff357224 */ /* 0x000fe600078e0009 */
[----:B------:R-:W-:Y:S01]  /*8af0*/  MOV R64, R8 ;  /* 0x0000000800407202 */ /* 0x000fe20000000f00 */
[----:B------:R-:W-:Y:S05]  /*8b00*/  FMUL.FTZ R8, R182, c[0x0][0x2d0] ;  /* 0x0000b400b6087a20 */ /* 0x000fea0000410000 */
[----:B------:R-:W-:Y:S01]  /*8b10*/  FSEL R8, R8, RZ, P1 ;  /* 0x000000ff08087208 */ /* 0x000fe20000800000 */
[----:B--2---:R-:W-:Y:S04]  /*8b20*/  FFMA.FTZ R0, R13, c[0x0][0x2d0], -R7 ;  /* 0x0000b4000d007a23 */ /* 0x004fe80000010807 */
[--C-:B------:R-:W-:Y:S01]  /*8b30*/  FFMA.FTZ R7, R210, c[0x0][0x2d0], -R8.reuse ;  /* 0x0000b400d2077a23 */ /* 0x100fe20000010808 */
[----:B------:R2:W-:Y:S01]  /*8b40*/  MUFU.EX2 R245, R0 ;  /* 0x0000000000f57308 */ /* 0x0005e20000000800 */
        /* <DEDUP_REMOVED lines=14> */
[----:B--2---:R-:W-:Y:S02]  /*8c30*/  FMUL.FTZ R0, R5, c[0x0][0x2d0] ;  /* 0x0000b40005007a20 */ /* 0x004fe40000410000 */
[--C-:B------:R-:W-:Y:S02]  /*8c40*/  FFMA.FTZ R5, R14, c[0x0][0x2d0], -R8.reuse ;  /* 0x0000b4000e057a23 */ /* 0x100fe40000010808 */
[--C-:B------:R-:W-:Y:S01]  /*8c50*/  FFMA.FTZ R58, R58, c[0x0][0x2d0], -R8.reuse ;  /* 0x0000b4003a3a7a23 */ /* 0x100fe20000010808 */
[----:B------:R2:W3:Y:S10]  /*8c60*/  MUFU.EX2 R181, R0 ;  /* 0x0000000000b57308 */ /* 0x0004f40000000800 */
[----:B------:R4:W-:Y:S01]  /*8c70*/  MUFU.EX2 R209, R5 ;  /* 0x0000000500d17308 */ /* 0x0009e20000000800 */
[----:B--2---:R-:W-:Y:S02]  /*8c80*/  FMUL.FTZ R0, R4, c[0x0][0x2d0] ;  /* 0x0000b40004007a20 */ /* 0x004fe40000410000 */
[----:B------:R-:W-:Y:S07]  /*8c90*/  FFMA.FTZ R4, R15, c[0x0][0x2d0], -R8 ;  /* 0x0000b4000f047a23 */ /* 0x000fee0000010808 */
[----:B------:R2:W1:Y:S01]  /*8ca0*/  MUFU.EX2 R180, R0 ;  /* 0x0000000000b47308 */ /* 0x0004620000000800 */
[C---:B---3--:R-:W-:Y:S02]  /*8cb0*/  FMUL.FTZ R16, R181.reuse, R200 ;  /* 0x000000c8b5107220 */ /* 0x048fe40000410000 */
[C---:B------:R-:W-:Y:S01]  /*8cc0*/  FMUL.FTZ R17, R181.reuse, R201 ;  /* 0x000000c9b5117220 */ /* 0x040fe20000410000 */
[----:B------:R-:W-:Y:S01]  /*8cd0*/  MOV R201, R60 ;  /* 0x0000003c00c97202 */ /* 0x000fe20000000f00 */
[----:B------:R-:W-:Y:S02]  /*8ce0*/  IMAD.MOV.U32 R200, RZ, RZ, R58 ;  /* 0x000000ffffc87224 */ /* 0x000fe400078e003a */
[C---:B----4-:R-:W-:Y:S02]  /*8cf0*/  FMUL.FTZ R5, R181.reuse, R193 ;  /* 0x000000c1b5057220 */ /* 0x050fe40000410000 */
[----:B------:R-:W-:Y:S01]  /*8d00*/  IMAD.MOV.U32 R193, RZ, RZ, R41 ;  /* 0x000000ffffc17224 */ /* 0x000fe200078e0029 */
        /* <DEDUP_REMOVED lines=8> */
[----:B------:R-:W-:Y:S02]  /*8d90*/  FMUL.FTZ R96, R181, R96 ;  /* 0x00000060b5607220 */ /* 0x000fe40000410000 */
[----:B--2---:R-:W-:Y:S02]  /*8da0*/  FMUL.FTZ R0, R3, c[0x0][0x2d0] ;  /* 0x0000b40003007a20 */ /* 0x004fe40000410000 */
[C---:B-1----:R-:W-:Y:S02]  /*8db0*/  FMUL.FTZ R7, R180.reuse, R195 ;  /* 0x000000c3b4077220 */ /* 0x042fe40000410000 */
[C---:B------:R-:W-:Y:S01]  /*8dc0*/  FMUL.FTZ R6, R180.reuse, R194 ;  /* 0x000000c2b4067220 */ /* 0x040fe20000410000 */
[----:B------:R1:W2:Y:S01]  /*8dd0*/  MUFU.EX2 R3, R0 ;  /* 0x0000000000037308 */ /* 0x0002a20000000800 */
[----:B------:R-:W-:Y:S02]  /*8de0*/  IMAD.MOV.U32 R195, RZ, RZ, R39 ;  /* 0x000000ffffc37224 */ /* 0x000fe400078e0027 */
[C---:B------:R-:W-:Y:S02]  /*8df0*/  FMUL.FTZ R18, R180.reuse, R202 ;  /* 0x000000cab4127220 */ /* 0x040fe40000410000 */
[----:B---3--:R-:W-:Y:S02]  /*8e00*/  FMUL.FTZ R4, R181, R192 ;  /* 0x000000c0b5047220 */ /* 0x008fe40000410000 */
[----:B------:R-:W-:Y:S02]  /*8e10*/  IMAD.MOV.U32 R202, RZ, RZ, R56 ;  /* 0x000000ffffca7224 */ /* 0x000fe400078e0038 */
[C---:B------:R-:W-:Y:S01]  /*8e20*/  FMUL.FTZ R70, R180.reuse, R70 ;  /* 0x00000046b4467220 */ /* 0x040fe20000410000 */
[----:B------:R-:W-:Y:S01]  /*8e30*/  MUFU.EX2 R195, R195 ;  /* 0x000000c300c37308 */ /* 0x000fe20000000800 */
[C---:B------:R-:W-:Y:S01]  /*8e40*/  FMUL.FTZ R71, R180.reuse, R71 ;  /* 0x00000047b4477220 */ /* 0x040fe20000410000 */
[-C--:B------:R-:W-:Y:S03]  /*8e50*/  HMMA.16816.F32.BF16 R4, R204, R20.reuse, R4 ;  /* 0x00000014cc04723c */ /* 0x080fe60000041804 */
[C---:B------:R-:W-:Y:S01]  /*8e60*/  FMUL.FTZ R19, R180.reuse, R203 ;  /* 0x000000cbb4137220 */ /* 0x040fe20000410000 */
[----:B------:R-:W-:Y:S01]  /*8e70*/  MOV R203, R67 ;  /* 0x0000004300cb7202 */ /* 0x000fe20000000f00 */
[C---:B------:R-:W-:Y:S01]  /*8e80*/  FMUL.FTZ R34, R180.reuse, R146 ;  /* 0x00000092b4227220 */ /* 0x040fe20000410000 */
[----:B------:R-:W-:Y:S01]  /*8e90*/  MOV R146, R44 ;  /* 0x0000002c00927202 */ /* 0x000fe20000000f00 */
[----:B------:R-:W-:Y:S02]  /*8ea0*/  FMUL.FTZ R35, R180, R147 ;  /* 0x00000093b4237220 */ /* 0x000fe40000410000 */
[----:B------:R-:W-:Y:S03]  /*8eb0*/  IMAD.MOV.U32 R147, RZ, RZ, R45 ;  /* 0x000000ffff937224 */ /* 0x000fe600078e002d */
[----:B-1----:R-:W-:Y:S02]  /*8ec0*/  FMUL.FTZ R0, R2, c[0x0][0x2d0] ;  /* 0x0000b40002007a20 */ /* 0x002fe40000410000 */
[C---:B--2---:R-:W-:Y:S01]  /*8ed0*/  FMUL.FTZ R12, R3.reuse, R196 ;  /* 0x000000c4030c7220 */ /* 0x044fe20000410000 */
[----:B------:R-:W-:Y:S01]  /*8ee0*/  MOV R196, R52 ;  /* 0x0000003400c47202 */ /* 0x000fe20000000f00 */
[C---:B------:R-:W-:Y:S01]  /*8ef0*/  FMUL.FTZ R8, R3.reuse, R188 ;  /* 0x000000bc03087220 */ /* 0x040fe20000410000 */
[----:B------:R-:W-:Y:S01]  /*8f00*/  MOV R52, R37 ;  /* 0x0000002500347202 */ /* 0x000fe20000000f00 */
[----:B------:R-:W1:Y:S01]  /*8f10*/  MUFU.EX2 R0, R0 ;  /* 0x0000000000007308 */ /* 0x000e620000000800 */
        /* <DEDUP_REMOVED lines=10> */
[C---:B------:R-:W-:Y:S01]  /*8fc0*/  FMUL.FTZ R28, R3.reuse, R140 ;  /* 0x0000008c031c7220 */ /* 0x040fe20000410000 */
[----:B------:R-:W-:Y:S01]  /*8fd0*/  MUFU.EX2 R196, R196 ;  /* 0x000000c400c47308 */ /* 0x000fe20000000800 */
[C---:B------:R-:W-:Y:S02]  /*8fe0*/  FMUL.FTZ R41, R3.reuse, R153 ;  /* 0x0000009903297220 */ /* 0x040fe40000410000 */
[C---:B------:R-:W-:Y:S02]  /*8ff0*/  FMUL.FTZ R44, R3.reuse, R156 ;  /* 0x0000009c032c7220 */ /* 0x040fe40000410000 */
[C---:B------:R-:W-:Y:S02]  /*9000*/  FMUL.FTZ R45, R3.reuse, R157 ;  /* 0x0000009d032d7220 */ /* 0x040fe40000410000 */
[----:B------:R-:W-:Y:S02]  /*9010*/  IMAD.MOV.U32 R2, RZ, RZ, R57 ;  /* 0x000000ffff027224 */ /* 0x000fe400078e0039 */
[C---:B------:R-:W-:Y:S02]  /*9020*/  FMUL.FTZ R56, R3.reuse, R168 ;  /* 0x000000a803387220 */ /* 0x040fe40000410000 */
[----:B------:R-:W-:Y:S01]  /*9030*/  FMUL.FTZ R57, R3, R169 ;  /* 0x000000a903397220 */ /* 0x000fe20000410000 */
[----:B------:R-:W-:Y:S01]  /*9040*/  MUFU.EX2 R168, R211 ;  /* 0x000000d300a87308 */ /* 0x000fe20000000800 */
[C---:B-1----:R-:W-:Y:S02]  /*9050*/  FMUL.FTZ R27, R0.reuse, R139 ;  /* 0x0000008b001b7220 */ /* 0x042fe40000410000 */
[----:B------:R-:W-:Y:S02]  /*9060*/  IMAD.MOV.U32 R139, RZ, RZ, R36 ;  /* 0x000000ffff8b7224 */ /* 0x000fe400078e0024 */
[----:B------:R-:W1:Y:S01]  /*9070*/  LDSM.16.MT88.4 R36, [R230] ;  /* 0x00000000e624783b */ /* 0x000e620000004200 */
[C---:B------:R-:W-:Y:S01]  /*9080*/  FMUL.FTZ R10, R0.reuse, R190 ;  /* 0x000000be000a7220 */ /* 0x040fe20000410000 */
[----:B------:R-:W-:Y:S01]  /*9090*/  F2FP.BF16.PACK_AB R190, R245, R214 ;  /* 0x000000d6f5be723e */ /* 0x000fe200000010ff */
[C---:B------:R-:W-:Y:S01]  /*90a0*/  FMUL.FTZ R11, R0.reuse, R191 ;  /* 0x000000bf000b7220 */ /* 0x040fe20000410000 */
[----:B------:R-:W-:Y:S01]  /*90b0*/  F2FP.BF16.PACK_AB R191, R247, R209 ;  /* 0x000000d1f7bf723e */ /* 0x000fe200000010ff */
[C---:B------:R-:W-:Y:S01]  /*90c0*/  FMUL.FTZ R60, R3.reuse, R172 ;  /* 0x000000ac033c7220 */ /* 0x040fe20000410000 */
[----:B------:R-:W-:Y:S01]  /*90d0*/  MUFU.EX2 R169, R131 ;  /* 0x0000008300a97308 */ /* 0x000fe20000000800 */
[----:B------:R-:W-:Y:S02]  /*90e0*/  IMAD.MOV.U32 R136, RZ, RZ, R64 ;  /* 0x000000ffff887224 */ /* 0x000fe400078e0040 */
[----:B------:R-:W-:Y:S02]  /*90f0*/  FMUL.FTZ R72, R3, R72 ;  /* 0x0000004803487220 */ /* 0x000fe40000410000 */
[C---:B------:R-:W-:Y:S04]  /*9100*/  HMMA.16816.F32.BF16 R8, R188.reuse, R20, R8 ;  /* 0x00000014bc08723c */ /* 0x040fe80000041808 */
[C---:B------:R-:W-:Y:S01]  /*9110*/  FMUL.FTZ R14, R0.reuse, R198 ;  /* 0x000000c6000e7220 */ /* 0x040fe20000410000 */
[----:B------:R-:W-:Y:S01]  /*9120*/  MOV R198, R54 ;  /* 0x0000003600c67202 */ /* 0x000fe20000000f00 */
[C---:B------:R-:W-:Y:S01]  /*9130*/  FMUL.FTZ R15, R0.reuse, R199 ;  /* 0x000000c7000f7220 */ /* 0x040fe20000410000 */
[----:B------:R-:W2:Y:S01]  /*9140*/  LDSM.16.MT88.4 R52, [R233] ;  /* 0x00000000e934783b */ /* 0x000ea20000004200 */
[C---:B------:R-:W-:Y:S04]  /*9150*/  FMUL.FTZ R20, R181.reuse, R132 ;  /* 0x00000084b5147220 */ /* 0x040fe80000410000 */
[----:B------:R-:W-:Y:S01]  /*9160*/  FMUL.FTZ R21, R181, R133 ;  /* 0x00000085b5157220 */ /* 0x000fe20000410000 */
[-C--:B------:R-:W-:Y:S03]  /*9170*/  HMMA.16816.F32.BF16 R12, R188, R22.reuse, R12 ;  /* 0x00000016bc0c723c */ /* 0x080fe6000004180c */
[C---:B------:R-:W-:Y:S02]  /*9180*/  FMUL.FTZ R73, R3.reuse, R73 ;  /* 0x0000004903497220 */ /* 0x040fe40000410000 */
[C---:B------:R-:W-:Y:S02]  /*9190*/  FMUL.FTZ R76, R3.reuse, R76 ;  /* 0x0000004c034c7220 */ /* 0x040fe40000410000 */
[C---:B------:R-:W-:Y:S01]  /*91a0*/  FMUL.FTZ R77, R3.reuse, R77 ;  /* 0x0000004d034d7220 */ /* 0x040fe20000410000 */
[C---:B------:R-:W-:Y:S04]  /*91b0*/  HMMA.16816.F32.BF16 R16, R204.reuse, R22, R16 ;  /* 0x00000016cc10723c */ /* 0x040fe80000041810 */
[C---:B------:R-:W-:Y:S02]  /*91c0*/  FMUL.FTZ R26, R0.reuse, R138 ;  /* 0x0000008a001a7220 */ /* 0x040fe40000410000 */
[----:B------:R-:W-:Y:S01]  /*91d0*/  FMUL.FTZ R30, R0, R142 ;  /* 0x0000008e001e7220 */ /* 0x000fe20000410000 */
[----:B------:R-:W-:Y:S01]  /*91e0*/  MOV R142, R50 ;  /* 0x00000032008e7202 */ /* 0x000fe20000000f00 */
[C---:B------:R-:W-:Y:S04]  /*91f0*/  FMUL.FTZ R22, R180.reuse, R134 ;  /* 0x00000086b4167220 */ /* 0x040fe80000410000 */
[----:B------:R-:W-:Y:S02]  /*9200*/  FMUL.FTZ R23, R180, R135 ;  /* 0x00000087b4177220 */ /* 0x000fe40000410000 */
[----:B------:R-:W3:Y:S01]  /*9210*/  LDSM.16.MT88.4 R132, [R232] ;  /* 0x00000000e884783b */ /* 0x000ee20000004200 */
[----:B------:R-:W-:Y:S02]  /*9220*/  IMAD.MOV.U32 R138, RZ, RZ, R48 ;  /* 0x000000ffff8a7224 */ /* 0x000fe400078e0030 */
[C---:B------:R-:W-:Y:S02]  /*9230*/  FMUL.FTZ R88, R3.reuse, R88 ;  /* 0x0000005803587220 */ /* 0x040fe40000410000 */
[-C--:B-1----:R-:W-:Y:S03]  /*9240*/  HMMA.16816.F32.BF16 R20, R204, R36.reuse, R20 ;  /* 0x00000024cc14723c */ /* 0x082fe60000041814 */
[C---:B------:R-:W-:Y:S02]  /*9250*/  FMUL.FTZ R89, R3.reuse, R89 ;  /* 0x0000005903597220 */ /* 0x040fe40000410000 */
[C---:B------:R-:W-:Y:S02]  /*9260*/  FMUL.FTZ R92, R3.reuse, R92 ;  /* 0x0000005c035c7220 */ /* 0x040fe40000410000 */
[C---:B------:R-:W-:Y:S01]  /*9270*/  FMUL.FTZ R93, R3.reuse, R93 ;  /* 0x0000005d035d7220 */ /* 0x040fe20000410000 */
[C---:B------:R-:W-:Y:S04]  /*9280*/  HMMA.16816.F32.BF16 R24, R188.reuse, R36, R24 ;  /* 0x00000024bc18723c */ /* 0x040fe80000041818 */
[----:B------:R-:W-:Y:S01]  /*9290*/  FMUL.FTZ R31, R0, R143 ;  /* 0x0000008f001f7220 */ /* 0x000fe20000410000 */
[----:B------:R-:W-:Y:S01]  /*92a0*/  MOV R143, R32 ;  /* 0x00000020008f7202 */ /* 0x000fe20000000f00 */
[C---:B------:R-:W-:Y:S02]  /*92b0*/  FMUL.FTZ R104, R3.reuse, R104 ;  /* 0x0000006803687220 */ /* 0x040fe40000410000 */
[----:B------:R-:W-:Y:S03]  /*92c0*/  FMUL.FTZ R105, R3, R105 ;  /* 0x0000006903697220 */ /* 0x000fe60000410000 */
[-C--:B------:R-:W-:Y:S03]  /*92d0*/  HMMA.16816.F32.BF16 R28, R188, R38.reuse, R28 ;  /* 0x00000026bc1c723c */ /* 0x080fe6000004181c */
[C---:B------:R-:W-:Y:S02]  /*92e0*/  FMUL.FTZ R32, R181.reuse, R144 ;  /* 0x00000090b5207220 */ /* 0x040fe40000410000 */
[----:B------:R-:W-:Y:S02]  /*92f0*/  IMAD.MOV.U32 R48, RZ, RZ, R33 ;  /* 0x000000ffff307224 */ /* 0x000fe400078e0021 */
[----:B------:R-:W-:Y:S01]  /*9300*/  FMUL.FTZ R33, R181, R145 ;  /* 0x00000091b5217220 */ /* 0x000fe20000410000 */
[----:B------:R-:W-:Y:S01]  /*9310*/  MOV R145, R40 ;  /* 0x0000002800917202 */ /* 0x000fe20000000f00 */
[C---:B------:R-:W-:Y:S03]  /*9320*/  FMUL.FTZ R40, R3.reuse, R152 ;  /* 0x0000009803287220 */ /* 0x040fe60000410000 */
[----:B------:R-:W-:Y:S01]  /*9330*/  FMUL.FTZ R108, R3, R108 ;  /* 0x0000006c036c7220 */ /* 0x000fe20000410000 */
[----:B------:R-:W-:Y:S01]  /*9340*/  MOV R194, R48 ;  /* 0x0000003000c27202 */ /* 0x000fe20000000f00 */
        /* <DEDUP_REMOVED lines=8> */
[----:B------:R-:W-:Y:S01]  /*93d0*/  MOV R157, R152 ;  /* 0x00000098009d7202 */ /* 0x000fe20000000f00 */
[C---:B------:R-:W-:Y:S02]  /*93e0*/  FMUL.FTZ R109, R3.reuse, R109 ;  /* 0x0000006d036d7220 */ /* 0x040fe40000410000 */
[C---:B------:R-:W-:Y:S02]  /*93f0*/  FMUL.FTZ R120, R3.reuse, R120 ;  /* 0x0000007803787220 */ /* 0x040fe40000410000 */
[C---:B------:R-:W-:Y:S01]  /*9400*/  FMUL.FTZ R121, R3.reuse, R121 ;  /* 0x0000007903797220 */ /* 0x040fe20000410000 */
[-C--:B--2---:R-:W-:Y:S03]  /*9410*/  HMMA.16816.F32.BF16 R36, R204, R52.reuse, R36 ;  /* 0x00000034cc24723c */ /* 0x084fe60000041824 */
[C---:B------:R-:W-:Y:S02]  /*9420*/  FMUL.FTZ R42, R0.reuse, R154 ;  /* 0x0000009a002a7220 */ /* 0x040fe40000410000 */
[----:B------:R-:W-:Y:S02]  /*9430*/  IMAD.MOV.U32 R149, RZ, RZ, R43 ;  /* 0x000000ffff957224 */ /* 0x000fe400078e002b */
[C---:B------:R-:W-:Y:S01]  /*9440*/  FMUL.FTZ R43, R0.reuse, R155 ;  /* 0x0000009b002b7220 */ /* 0x040fe20000410000 */
[----:B------:R-:W-:Y:S01]  /*9450*/  MOV R155, R150 ;  /* 0x00000096009b7202 */ /* 0x000fe20000000f00 */
[C---:B------:R-:W-:Y:S03]  /*9460*/  FMUL.FTZ R124, R3.reuse, R124 ;  /* 0x0000007c037c7220 */ /* 0x040fe60000410000 */
[----:B------:R-:W-:Y:S02]  /*9470*/  FMUL.FTZ R125, R3, R125 ;  /* 0x0000007d037d7220 */ /* 0x000fe40000410000 */
[C---:B------:R-:W-:Y:S04]  /*9480*/  HMMA.16816.F32.BF16 R40, R188.reuse, R52, R40 ;  /* 0x00000034bc28723c */ /* 0x040fe80000041828 */
[----:B------:R-:W-:Y:S02]  /*9490*/  IMAD.MOV.U32 R151, RZ, RZ, R47 ;  /* 0x000000ffff977224 */ /* 0x000fe400078e002f */
[C---:B------:R-:W-:Y:S02]  /*94a0*/  FMUL.FTZ R46, R0.reuse, R158 ;  /* 0x0000009e002e7220 */ /* 0x040fe40000410000 */
[----:B------:R-:W-:Y:S01]  /*94b0*/  FMUL.FTZ R47, R0, R159 ;  /* 0x0000009f002f7220 */ /* 0x000fe20000410000 */
[----:B------:R-:W-:Y:S03]  /*94c0*/  MUFU.EX2 R158, R226 ;  /* 0x000000e2009e7308 */ /* 0x000fe60000000800 */
[----:B------:R-:W-:Y:S01]  /*94d0*/  IMAD.MOV.U32 R154, RZ, RZ, R151 ;  /* 0x000000ffff9a7224 */ /* 0x000fe200078e0097 */
[----:B------:R-:W-:Y:S01]  /*94e0*/  MOV R151, R146 ;  /* 0x0000009200977202 */ /* 0x000fe20000000f00 */
[----:B------:R-:W-:Y:S01]  /*94f0*/  IMAD.MOV.U32 R146, RZ, RZ, R139 ;  /* 0x000000ffff927224 */ /* 0x000fe200078e008b */
[-C--:B------:R-:W-:Y:S03]  /*9500*/  HMMA.16816.F32.BF16 R44, R188, R54.reuse, R44 ;  /* 0x00000036bc2c723c */ /* 0x080fe6000004182c */
[----:B------:R-:W-:Y:S01]  /*9510*/  IMAD.MOV.U32 R144, RZ, RZ, R51 ;  /* 0x000000ffff907224 */ /* 0x000fe200078e0033 */
[----:B------:R-:W-:Y:S01]  /*9520*/  MUFU.EX2 R159, R217 ;  /* 0x000000d9009f7308 */ /* 0x000fe20000000800 */
[C---:B------:R-:W-:Y:S02]  /*9530*/  FMUL.FTZ R48, R181.reuse, R160 ;  /* 0x000000a0b5307220 */ /* 0x040fe40000410000 */
[C---:B------:R-:W-:Y:S02]  /*9540*/  FMUL.FTZ R49, R181.reuse, R161 ;  /* 0x000000a1b5317220 */ /* 0x040fe40000410000 */
[C---:B------:R-:W-:Y:S03]  /*9550*/  FMUL.FTZ R50, R180.reuse, R162 ;  /* 0x000000a2b4327220 */ /* 0x040fe60000410000 */
[----:B------:R-:W-:Y:S02]  /*9560*/  FMUL.FTZ R51, R180, R163 ;  /* 0x000000a3b4337220 */ /* 0x000fe40000410000 */
[----:B------:R-:W-:Y:S01]  /*9570*/  MUFU.EX2 R163, R250 ;  /* 0x000000fa00a37308 */ /* 0x000fe20000000800 */
[C---:B------:R-:W-:Y:S02]  /*9580*/  FMUL.FTZ R52, R181.reuse, R164 ;  /* 0x000000a4b5347220 */ /* 0x040fe40000410000 */
[----:B------:R-:W-:Y:S02]  /*9590*/  FMUL.FTZ R53, R181, R165 ;  /* 0x000000a5b5357220 */ /* 0x000fe40000410000 */
[C---:B------:R-:W-:Y:S04]  /*95a0*/  HMMA.16816.F32.BF16 R48, R204.reuse, R54, R48 ;  /* 0x00000036cc30723c */ /* 0x040fe80000041830 */
[C---:B------:R-:W-:Y:S01]  /*95b0*/  FMUL.FTZ R58, R0.reuse, R170 ;  /* 0x000000aa003a7220 */ /* 0x040fe20000410000 */
[----:B------:R1:W-:Y:S01]  /*95c0*/  MUFU.EX2 R165, R130 ;  /* 0x0000008200a57308 */ /* 0x0003e20000000800 */
[----:B------:R-:W-:Y:S02]  /*95d0*/  FMUL.FTZ R59, R0, R171 ;  /* 0x000000ab003b7220 */ /* 0x000fe40000410000 */
[C---:B------:R-:W-:Y:S04]  /*95e0*/  FMUL.FTZ R54, R180.reuse, R166 ;  /* 0x000000a6b4367220 */ /* 0x040fe80000410000 */
[----:B------:R-:W-:Y:S02]  /*95f0*/  FMUL.FTZ R55, R180, R167 ;  /* 0x000000a7b4377220 */ /* 0x000fe40000410000 */
[----:B------:R-:W-:Y:S01]  /*9600*/  IMAD.MOV.U32 R197, RZ, RZ, R61 ;  /* 0x000000ffffc57224 */ /* 0x000fe200078e003d */
[----:B------:R-:W2:Y:S01]  /*9610*/  MUFU.EX2 R160, R225 ;  /* 0x000000e100a07308 */ /* 0x000ea20000000800 */
[----:B------:R-:W-:Y:S02]  /*9620*/  FMUL.FTZ R61, R3, R173 ;  /* 0x000000ad033d7220 */ /* 0x000fe40000410000 */
[----:B------:R-:W-:Y:S01]  /*9630*/  IMAD.MOV.U32 R153, RZ, RZ, R63 ;  /* 0x000000ffff997224 */ /* 0x000fe200078e003f */
[-C--:B---3--:R-:W-:Y:S03]  /*9640*/  HMMA.16816.F32.BF16 R52, R204, R132.reuse, R52 ;  /* 0x00000084cc34723c */ /* 0x088fe60000041834 */
[C---:B------:R-:W-:Y:S02]  /*9650*/  FMUL.FTZ R62, R0.reuse, R174 ;  /* 0x000000ae003e7220 */ /* 0x040fe40000410000 */
[----:B------:R-:W-:Y:S01]  /*9660*/  FMUL.FTZ R63, R0, R175 ;  /* 0x000000af003f7220 */ /* 0x000fe20000410000 */
[----:B------:R3:W-:Y:S01]  /*9670*/  MUFU.EX2 R162, R153 ;  /* 0x0000009900a27308 */ /* 0x0007e20000000800 */
[----:B------:R-:W-:Y:S01]  /*9680*/  IMAD.MOV.U32 R199, RZ, RZ, R65 ;  /* 0x000000ffffc77224 */ /* 0x000fe200078e0041 */
[C---:B------:R-:W-:Y:S01]  /*9690*/  HMMA.16816.F32.BF16 R56, R188.reuse, R132, R56 ;  /* 0x00000084bc38723c */ /* 0x040fe20000041838 */
[----:B-1----:R-:W4:Y:S03]  /*96a0*/  LDL.LU R130, [R1+0xac] ;  /* 0x0000ac0001827983 */ /* 0x002f260000300800 */
[C---:B------:R-:W-:Y:S01]  /*96b0*/  FMUL.FTZ R64, R181.reuse, R176 ;  /* 0x000000b0b5407220 */ /* 0x040fe20000410000 */
[----:B------:R-:W4:Y:S01]  /*96c0*/  LDL.LU R131, [R1+0xa8] ;  /* 0x0000a80001837983 */ /* 0x000f220000300800 */
[C---:B------:R-:W-:Y:S02]  /*96d0*/  FMUL.FTZ R65, R181.reuse, R177 ;  /* 0x000000b1b5417220 */ /* 0x040fe40000410000 */
[-C--:B------:R-:W-:Y:S01]  /*96e0*/  HMMA.16816.F32.BF16 R60, R188, R134.reuse, R60 ;  /* 0x00000086bc3c723c */ /* 0x080fe2000004183c */
[----:B------:R1:W-:Y:S03]  /*96f0*/  MUFU.EX2 R171, R157 ;  /* 0x0000009d00ab7308 */ /* 0x0003e60000000800 */
[C---:B------:R-:W-:Y:S02]  /*9700*/  FMUL.FTZ R67, R180.reuse, R179 ;  /* 0x000000b3b4437220 */ /* 0x040fe40000410000 */
[----:B------:R-:W-:Y:S02]  /*9710*/  IMAD.MOV.U32 R140, RZ, RZ, R66 ;  /* 0x000000ffff8c7224 */ /* 0x000fe400078e0042 */
[----:B------:R-:W-:Y:S03]  /*9720*/  FMUL.FTZ R66, R180, R178 ;  /* 0x000000b2b4427220 */ /* 0x000fe60000410000 */
[----:B------:R-:W2:Y:S01]  /*9730*/  MUFU.EX2 R161, R216 ;  /* 0x000000d800a17308 */ /* 0x000ea20000000800 */
[C---:B------:R-:W-:Y:S02]  /*9740*/  FMUL.FTZ R74, R0.reuse, R74 ;  /* 0x0000004a004a7220 */ /* 0x040fe40000410000 */
[C---:B------:R-:W-:Y:S01]  /*9750*/  FMUL.FTZ R75, R0.reuse, R75 ;  /* 0x0000004b004b7220 */ /* 0x040fe20000410000 */
[C---:B------:R-:W-:Y:S01]  /*9760*/  HMMA.16816.F32.BF16 R64, R204.reuse, R134, R64 ;  /* 0x00000086cc40723c */ /* 0x040fe20000041840 */
[----:B------:R-:W2:Y:S03]  /*9770*/  LDSM.16.MT88.4 R132, [R229+0x2000] ;  /* 0x00200000e584783b */ /* 0x000ea60000004200 */
[C---:B------:R-:W-:Y:S01]  /*9780*/  FMUL.FTZ R78, R0.reuse, R78 ;  /* 0x0000004e004e7220 */ /* 0x040fe20000410000 */
[----:B---3--:R-:W-:Y:S01]  /*9790*/  MOV R153, R148 ;  /* 0x0000009400997202 */ /* 0x008fe20000000f00 */
[----:B------:R-:W-:Y:S01]  /*97a0*/  FMUL.FTZ R79, R0, R79 ;  /* 0x0000004f004f7220 */ /* 0x000fe20000410000 */
[----:B------:R-:W-:Y:S01]  /*97b0*/  MUFU.EX2 R170, R252 ;  /* 0x000000fc00aa7308 */ /* 0x000fe20000000800 */
[C---:B------:R-:W-:Y:S04]  /*97c0*/  FMUL.FTZ R82, R180.reuse, R82 ;  /* 0x00000052b4527220 */ /* 0x040fe80000410000 */
[C---:B------:R-:W-:Y:S01]  /*97d0*/  FMUL.FTZ R83, R180.reuse, R83 ;  /* 0x00000053b4537220 */ /* 0x040fe20000410000 */
[----:B-1----:R-:W-:Y:S01]  /*97e0*/  MOV R157, R153 ;  /* 0x00000099009d7202 */ /* 0x002fe20000000f00 */
[C---:B------:R-:W-:Y:S01]  /*97f0*/  FMUL.FTZ R86, R180.reuse, R86 ;  /* 0x00000056b4567220 */ /* 0x040fe20000410000 */
[----:B------:R-:W-:Y:S01]  /*9800*/  MOV R153, R151 ;  /* 0x0000009700997202 */ /* 0x000fe20000000f00 */
[----:B------:R-:W-:Y:S01]  /*9810*/  FMUL.FTZ R87, R180, R87 ;  /* 0x00000057b4577220 */ /* 0x000fe20000410000 */
[----:B------:R-:W-:Y:S01]  /*9820*/  MUFU.EX2 R167, R249 ;  /* 0x000000f900a77308 */ /* 0x000fe20000000800 */
[C---:B------:R-:W-:Y:S02]  /*9830*/  FMUL.FTZ R90, R0.reuse, R90 ;  /* 0x0000005a005a7220 */ /* 0x040fe40000410000 */
[C---:B------:R-:W-:Y:S02]  /*9840*/  FMUL.FTZ R91, R0.reuse, R91 ;  /* 0x0000005b005b7220 */ /* 0x040fe40000410000 */
[C---:B------:R-:W-:Y:S02]  /*9850*/  FMUL.FTZ R94, R0.reuse, R94 ;  /* 0x0000005e005e7220 */ /* 0x040fe40000410000 */
        /* <DEDUP_REMOVED lines=11> */
[-C--:B--2---:R-:W-:Y:S03]  /*9910*/  HMMA.16816.F32.BF16 R68, R204, R132.reuse, R68 ;  /* 0x00000084cc44723c */ /* 0x084fe60000041844 */
[C---:B------:R-:W-:Y:S02]  /*9920*/  FMUL.FTZ R107, R0.reuse, R107 ;  /* 0x0000006b006b7220 */ /* 0x040fe40000410000 */
        /* <DEDUP_REMOVED lines=9> */
[----:B------:R-:W2:Y:S03]  /*99c0*/  LDSM.16.MT88.4 R132, [R230+0x2000] ;  /* 0x00200000e684783b */ /* 0x000ea60000004200 */
[C---:B------:R-:W-:Y:S02]  /*99d0*/  FMUL.FTZ R116, R181.reuse, R116 ;  /* 0x00000074b5747220 */ /* 0x040fe40000410000 */
[C---:B------:R-:W-:Y:S02]  /*99e0*/  FMUL.FTZ R117, R181.reuse, R117 ;  /* 0x00000075b5757220 */ /* 0x040fe40000410000 */
[C---:B------:R-:W-:Y:S04]  /*99f0*/  FMUL.FTZ R118, R180.reuse, R118 ;  /* 0x00000076b4767220 */ /* 0x040fe80000410000 */
[----:B------:R-:W-:Y:S02]  /*9a00*/  FMUL.FTZ R119, R180, R119 ;  /* 0x00000077b4777220 */ /* 0x000fe40000410000 */
[C---:B------:R-:W-:Y:S02]  /*9a10*/  FMUL.FTZ R122, R0.reuse, R122 ;  /* 0x0000007a007a7220 */ /* 0x040fe40000410000 */
[C---:B------:R-:W-:Y:S02]  /*9a20*/  FMUL.FTZ R123, R0.reuse, R123 ;  /* 0x0000007b007b7220 */ /* 0x040fe40000410000 */
        /* <DEDUP_REMOVED lines=9> */
[C---:B------:R-:W-:Y:S01]  /*9ac0*/  FMUL.FTZ R126, R0.reuse, R126 ;  /* 0x0000007e007e7220 */ /* 0x040fe20000410000 */
[----:B------:R-:W-:Y:S01]  /*9ad0*/  LDSM.16.MT88.4 R136, [R229+0x800] ;  /* 0x00080000e588783b */ /* 0x000fe20000004200 */
[----:B------:R-:W-:Y:S02]  /*9ae0*/  FMUL.FTZ R127, R0, R127 ;  /* 0x0000007f007f7220 */ /* 0x000fe40000410000 */
[C---:B------:R-:W-:Y:S02]  /*9af0*/  FMUL.FTZ R128, R181.reuse, R128 ;  /* 0x00000080b5807220 */ /* 0x040fe40000410000 */
[----:B------:R-:W-:Y:S02]  /*9b00*/  FMUL.FTZ R129, R181, R129 ;  /* 0x00000081b5817220 */ /* 0x000fe40000410000 */
[----:B------:R-:W-:Y:S01]  /*9b10*/  IMAD.MOV.U32 R152, RZ, RZ, R147 ;  /* 0x000000ffff987224 */ /* 0x000fe200078e0093 */
[----:B------:R-:W-:Y:S01]  /*9b20*/  MOV R147, R142 ;  /* 0x0000008e00937202 */ /* 0x000fe20000000f00 */
[----:B------:R-:W-:Y:S02]  /*9b30*/  IMAD.MOV.U32 R142, RZ, RZ, R244 ;  /* 0x000000ffff8e7224 */ /* 0x000fe400078e00f4 */
[----:B------:R3:W5:Y:S01]  /*9b40*/  LDL.LU R244, [R1+0xa4] ;  /* 0x0000a40001f47983 */ /* 0x0007620000300800 */
[-C--:B--2---:R-:W-:Y:S03]  /*9b50*/  HMMA.16816.F32.BF16 R84, R204, R132.reuse, R84 ;  /* 0x00000084cc54723c */ /* 0x084fe60000041854 */
[----:B------:R-:W-:Y:S01]  /*9b60*/  MOV R149, R147 ;  /* 0x0000009300957202 */ /* 0x000fe20000000f00 */
[----:B------:R-:W-:Y:S01]  /*9b70*/  IMAD.MOV.U32 R172, RZ, RZ, R152 ;  /* 0x000000ffffac7224 */ /* 0x000fe200078e0098 */
[----:B------:R-:W-:Y:S01]  /*9b80*/  MOV R147, R145 ;  /* 0x0000009100937202 */ /* 0x000fe20000000f00 */
[----:B------:R-:W-:Y:S02]  /*9b90*/  IMAD.MOV.U32 R145, RZ, RZ, R143 ;  /* 0x000000ffff917224 */ /* 0x000fe400078e008f */
[C---:B------:R-:W-:Y:S04]  /*9ba0*/  HMMA.16816.F32.BF16 R88, R188.reuse, R132, R88 ;  /* 0x00000084bc58723c */ /* 0x040fe80000041858 */
[----:B-1----:R-:W-:Y:S01]  /*9bb0*/  MOV R251, R145 ;  /* 0x0000009100fb7202 */ /* 0x002fe20000000f00 */
[----:B------:R-:W-:Y:S02]  /*9bc0*/  IMAD.MOV.U32 R143, RZ, RZ, R199 ;  /* 0x000000ffff8f7224 */ /* 0x000fe400078e00c7 */
[----:B------:R-:W1:Y:S01]  /*9bd0*/  MUFU.EX2 R199, R223 ;  /* 0x000000df00c77308 */ /* 0x000e620000000800 */
[-C--:B------:R-:W-:Y:S04]  /*9be0*/  HMMA.16816.F32.BF16 R92, R188, R134.reuse, R92 ;  /* 0x00000086bc5c723c */ /* 0x080fe8000004185c */
[----:B------:R-:W-:Y:S02]  /*9bf0*/  IMAD.MOV.U32 R152, RZ, RZ, R150 ;  /* 0x000000ffff987224 */ /* 0x000fe400078e0096 */
[----:B------:R-:W-:Y:S02]  /*9c00*/  IMAD.MOV.U32 R150, RZ, RZ, R148 ;  /* 0x000000ffff967224 */ /* 0x000fe400078e0094 */
[C---:B------:R-:W-:Y:S01]  /*9c10*/  HMMA.16816.F32.BF16 R96, R204.reuse, R134, R96 ;  /* 0x00000086cc60723c */ /* 0x040fe20000041860 */
[----:B------:R-:W2:Y:S01]  /*9c20*/  LDSM.16.MT88.4 R132, [R233+0x2000] ;  /* 0x00200000e984783b */ /* 0x000ea20000004200 */
[----:B------:R-:W-:Y:S02]  /*9c30*/  MUFU.EX2 R251, R251 ;  /* 0x000000fb00fb7308 */ /* 0x000fe40000000800 */
[----:B------:R-:W-:Y:S01]  /*9c40*/  IMAD.MOV.U32 R148, RZ, RZ, R146 ;  /* 0x000000ffff947224 */ /* 0x000fe200078e0092 */
[----:B------:R-:W-:Y:S01]  /*9c50*/  MOV R146, R142 ;  /* 0x0000008e00927202 */ /* 0x000fe20000000f00 */
[----:B------:R-:W-:Y:S01]  /*9c60*/  IMAD.MOV.U32 R173, RZ, RZ, R172 ;  /* 0x000000ffffad7224 */ /* 0x000fe200078e00ac */
[----:B------:R-:W-:Y:S02]  /*9c70*/  MOV R142, R198 ;  /* 0x000000c6008e7202 */ /* 0x000fe40000000f00 */
[----:B------:R-:W-:Y:S03]  /*9c80*/  MOV R172, R153 ;  /* 0x0000009900ac7202 */ /* 0x000fe60000000f00 */
[----:B------:R-:W1:Y:S01]  /*9c90*/  MUFU.EX2 R198, R210 ;  /* 0x000000d200c67308 */ /* 0x000e620000000800 */
        /* <DEDUP_REMOVED lines=27> */
[----:B------:R-:W-:Y:S01]  /*9e50*/  MOV R151, R141 ;  /* 0x0000008d00977202 */ /* 0x000fe20000000f00 */
[-C--:B--2---:R-:W-:Y:S01]  /*9e60*/  HMMA.16816.F32.BF16 R100, R204, R132.reuse, R100 ;  /* 0x00000084cc64723c */ /* 0x084fe20000041864 */
[----:B------:R-:W-:Y:S02]  /*9e70*/  MUFU.EX2 R173, R173 ;  /* 0x000000ad00ad7308 */ /* 0x000fe40000000800 */
[----:B------:R-:W-:Y:S01]  /*9e80*/  F2FP.BF16.PACK_AB R141, R161, R159 ;  /* 0x0000009fa18d723e */ /* 0x000fe200000010ff */
[----:B------:R-:W-:Y:S01]  /*9e90*/  IMAD.MOV.U32 R177, RZ, RZ, R153 ;  /* 0x000000ffffb17224 */ /* 0x000fe200078e0099 */
[----:B------:R-:W-:Y:S01]  /*9ea0*/  MOV R153, R203 ;  /* 0x000000cb00997202 */ /* 0x000fe20000000f00 */
[----:B------:R-:W-:Y:S01]  /*9eb0*/  IMAD.MOV.U32 R203, RZ, RZ, R202 ;  /* 0x000000ffffcb7224 */ /* 0x000fe200078e00ca */
[----:B------:R-:W-:Y:S01]  /*9ec0*/  MOV R202, R201 ;  /* 0x000000c900ca7202 */ /* 0x000fe20000000f00 */
[C---:B------:R-:W-:Y:S03]  /*9ed0*/  HMMA.16816.F32.BF16 R104, R188.reuse, R132, R104 ;  /* 0x00000084bc68723c */ /* 0x040fe60000041868 */
[----:B------:R-:W-:Y:S01]  /*9ee0*/  MUFU.EX2 R177, R177 ;  /* 0x000000b100b17308 */ /* 0x000fe20000000800 */
[----:B------:R-:W-:Y:S01]  /*9ef0*/  IMAD.MOV.U32 R201, RZ, RZ, R197 ;  /* 0x000000ffffc97224 */ /* 0x000fe200078e00c5 */
[----:B------:R-:W-:Y:S01]  /*9f00*/  MOV R197, R228 ;  /* 0x000000e400c57202 */ /* 0x000fe20000000f00 */
[----:B------:R-:W-:Y:S01]  /*9f10*/  IMAD.MOV.U32 R250, RZ, RZ, R153 ;  /* 0x000000fffffa7224 */ /* 0x000fe200078e0099 */
[----:B------:R-:W-:Y:S01]  /*9f20*/  MOV R179, R150 ;  /* 0x0000009600b37202 */ /* 0x000fe20000000f00 */
[-C--:B------:R-:W-:Y:S04]  /*9f30*/  HMMA.16816.F32.BF16 R108, R188, R134.reuse, R108 ;  /* 0x00000086bc6c723c */ /* 0x080fe8000004186c */
[----:B------:R-:W-:Y:S01]  /*9f40*/  IMAD.MOV.U32 R150, RZ, RZ, R142 ;  /* 0x000000ffff967224 */ /* 0x000fe200078e008e */
[----:B-1----:R-:W-:Y:S01]  /*9f50*/  F2FP.BF16.PACK_AB R142, R199, R166 ;  /* 0x000000a6c78e723e */ /* 0x002fe200000010ff */
[----:B------:R-:W-:Y:S01]  /*9f60*/  MUFU.EX2 R225, R202 ;  /* 0x000000ca00e17308 */ /* 0x000fe20000000800 */
[----:B------:R-:W-:Y:S01]  /*9f70*/  MOV R174, R172 ;  /* 0x000000ac00ae7202 */ /* 0x000fe20000000f00 */
[C---:B------:R-:W-:Y:S01]  /*9f80*/  HMMA.16816.F32.BF16 R112, R204.reuse, R134, R112 ;  /* 0x00000086cc70723c */ /* 0x040fe20000041870 */
[----:B------:R-:W1:Y:S03]  /*9f90*/  LDSM.16.MT88.4 R132, [R232+0x2000] ;  /* 0x00200000e884783b */ /* 0x000e660000004200 */
[----:B------:R-:W-:Y:S01]  /*9fa0*/  MOV R252, R150 ;  /* 0x0000009600fc7202 */ /* 0x000fe20000000f00 */
[----:B------:R-:W-:Y:S01]  /*9fb0*/  IMAD.MOV.U32 R172, RZ, RZ, R149 ;  /* 0x000000ffffac7224 */ /* 0x000fe200078e0095 */
[----:B------:R-:W-:Y:S02]  /*9fc0*/  MOV R149, R143 ;  /* 0x0000008f00957202 */ /* 0x000fe40000000f00 */
[----:B------:R-:W-:Y:S01]  /*9fd0*/  F2FP.BF16.PACK_AB R143, R198, R168 ;  /* 0x000000a8c68f723e */ /* 0x000fe200000010ff */
[----:B------:R-:W2:Y:S03]  /*9fe0*/  MUFU.EX2 R224, R201 ;  /* 0x000000c900e07308 */ /* 0x000ea60000000800 */
[----:B------:R-:W-:Y:S07]  /*9ff0*/  IMAD.MOV.U32 R249, RZ, RZ, R149 ;  /* 0x000000fffff97224 */ /* 0x000fee00078e0095 */
[----:B------:R-:W-:Y:S10]  /*a000*/  MUFU.EX2 R197, R197 ;  /* 0x000000c500c57308 */ /* 0x000ff40000000800 */
[----:B------:R-:W-:Y:S01]  /*a010*/  MUFU.EX2 R172, R172 ;  /* 0x000000ac00ac7308 */ /* 0x000fe20000000800 */
[----:B--2---:R-:W-:Y:S09]  /*a020*/  F2FP.BF16.PACK_AB R210, R224, R225 ;  /* 0x000000e1e0d2723e */ /* 0x004ff200000010ff */
[----:B------:R-:W-:Y:S01]  /*a030*/  MUFU.EX2 R174, R174 ;  /* 0x000000ae00ae7308 */ /* 0x000fe20000000800 */
[-C--:B-1----:R-:W-:Y:S08]  /*a040*/  HMMA.16816.F32.BF16 R116, R204, R132.reuse, R116 ;  /* 0x00000084cc74723c */ /* 0x082ff00000041874 */
[C---:B------:R-:W-:Y:S01]  /*a050*/  HMMA.16816.F32.BF16 R120, R188.reuse, R132, R120 ;  /* 0x00000084bc78723c */ /* 0x040fe20000041878 */
[----:B------:R-:W2:Y:S01]  /*a060*/  LDL.LU R132, [R1+0x4] ;  /* 0x0000040001847983 */ /* 0x000ea20000300800 */
[----:B------:R-:W-:Y:S03]  /*a070*/  MUFU.EX2 R249, R249 ;  /* 0x000000f900f97308 */ /* 0x000fe60000000800 */
[----:B------:R-:W3:Y:S02]  /*a080*/  LDL.LU R2, [R1+0x18] ;  /* 0x0000180001027983 */ /* 0x000ee40000300800 */
[----:B------:R-:W-:Y:S01]  /*a090*/  F2FP.BF16.PACK_AB R133, R167, R163 ;  /* 0x000000a3a785723e */ /* 0x000fe200000010ff */
[-C--:B------:R-:W-:Y:S01]  /*a0a0*/  HMMA.16816.F32.BF16 R124, R188, R134.reuse, R124 ;  /* 0x00000086bc7c723c */ /* 0x080fe2000004187c */
[----:B------:R-:W3:Y:S03]  /*a0b0*/  LDL.LU R148, [R1+0x1c] ;  /* 0x00001c0001947983 */ /* 0x000ee60000300800 */
[----:B------:R-:W-:Y:S01]  /*a0c0*/  MUFU.EX2 R188, R155 ;  /* 0x0000009b00bc7308 */ /* 0x000fe20000000800 */
[----:B------:R1:W5:Y:S09]  /*a0d0*/  LDL.LU R228, [R1+0xa0] ;  /* 0x0000a00001e47983 */ /* 0x0003720000300800 */
[----:B------:R-:W-:Y:S10]  /*a0e0*/  MUFU.EX2 R189, R179 ;  /* 0x000000b300bd7308 */ /* 0x000ff40000000800 */
[----:B------:R-:W-:Y:S01]  /*a0f0*/  MUFU.EX2 R179, R176 ;  /* 0x000000b000b37308 */ /* 0x000fe20000000800 */
[C---:B----4-:R-:W-:Y:S02]  /*a100*/  FMUL.FTZ R130, R180.reuse, R130 ;  /* 0x00000082b4827220 */ /* 0x050fe40000410000 */
[----:B------:R-:W-:Y:S07]  /*a110*/  FMUL.FTZ R131, R180, R131 ;  /* 0x00000083b4837220 */ /* 0x000fee0000410000 */
[----:B------:R4:W-:Y:S01]  /*a120*/  MUFU.EX2 R176, R154 ;  /* 0x0000009a00b07308 */ /* 0x0009e20000000800 */
[----:B------:R-:W-:Y:S09]  /*a130*/  HMMA.16816.F32.BF16 R128, R204, R134, R128 ;  /* 0x00000086cc80723c */ /* 0x000ff20000041880 */
[----:B------:R-:W-:Y:S03]  /*a140*/  MUFU.EX2 R190, R178 ;  /* 0x000000b200be7308 */ /* 0x000fe60000000800 */
[----:B------:R-:W-:Y:S01]  /*a150*/  F2FP.BF16.PACK_AB R134, R170, R169 ;  /* 0x000000a9aa86723e */ /* 0x000fe200000010ff */
[----:B------:R-:W-:Y:S01]  /*a160*/  IMAD.MOV.U32 R205, RZ, RZ, R146 ;  /* 0x000000ffffcd7224 */ /* 0x000fe200078e0092 */
[----:B------:R-:W-:Y:S02]  /*a170*/  F2FP.BF16.PACK_AB R135, R171, R164 ;  /* 0x000000a4ab87723e */ /* 0x000fe400000010ff */
[----:B------:R-:W-:Y:S02]  /*a180*/  MOV R206, R147 ;  /* 0x0000009300ce7202 */ /* 0x000fe40000000f00 */
[----:B------:R-:W-:Y:S01]  /*a190*/  LDSM.16.MT88.4 R144, [R230+0x1000] ;  /* 0x00100000e690783b */ /* 0x000fe20000004200 */
[----:B------:R-:W-:Y:S01]  /*a1a0*/  MOV R207, R152 ;  /* 0x0000009800cf7202 */ /* 0x000fe20000000f00 */
[----:B------:R1:W-:Y:S06]  /*a1b0*/  MUFU.EX2 R178, R175 ;  /* 0x000000af00b27308 */ /* 0x0003ec0000000800 */
[----:B----4-:R-:W-:Y:S04]  /*a1c0*/  LDSM.16.MT88.4 R152, [R232+0x1000] ;  /* 0x00100000e898783b */ /* 0x010fe80000004200 */
[----:B------:R-:W-:Y:S10]  /*a1d0*/  MUFU.EX2 R204, R157 ;  /* 0x0000009d00cc7308 */ /* 0x000ff40000000800 */
[----:B------:R4:W-:Y:S01]  /*a1e0*/  MUFU.EX2 R191, R156 ;  /* 0x0000009c00bf7308 */ /* 0x0009e20000000800 */
[----:B-1----:R-:W-:Y:S09]  /*a1f0*/  IMAD.MOV.U32 R175, RZ, RZ, R151 ;  /* 0x000000ffffaf7224 */ /* 0x002ff200078e0097 */
[----:B------:R-:W1:Y:S10]  /*a200*/  MUFU.EX2 R252, R252 ;  /* 0x000000fc00fc7308 */ /* 0x000e740000000800 */
[----:B------:R-:W-:Y:S10]  /*a210*/  MUFU.EX2 R175, R175 ;  /* 0x000000af00af7308 */ /* 0x000ff40000000800 */
[----:B------:R-:W-:Y:S01]  /*a220*/  MUFU.EX2 R250, R250 ;  /* 0x000000fa00fa7308 */ /* 0x000fe20000000800 */
[----:B--2---:R-:W-:Y:S01]  /*a230*/  FFMA.FTZ R181, R181, R132, R213 ;  /* 0x00000084b5b57223 */ /* 0x004fe200000100d5 */
[----:B------:R-:W-:Y:S01]  /*a240*/  F2FP.BF16.PACK_AB R132, R165, R162 ;  /* 0x000000a2a584723e */ /* 0x000fe200000010ff */
[----:B---3--:R-:W-:Y:S07]  /*a250*/  FFMA.FTZ R2, R180, R2, R212 ;  /* 0x00000002b4027223 */ /* 0x008fee00000100d4 */
[----:B------:R-:W-:Y:S01]  /*a260*/  MUFU.EX2 R180, R207 ;  /* 0x000000cf00b47308 */ /* 0x000fe20000000800 */
[-C--:B------:R-:W-:Y:S05]  /*a270*/  HMMA.16816.F32.BF16 R4, R132, R136.reuse, R4 ;  /* 0x000000888404723c */ /* 0x080fea0000041804 */
[----:B------:R-:W-:Y:S02]  /*a280*/  FFMA.FTZ R148, R3, R148, R186 ;  /* 0x0000009403947223 */ /* 0x000fe400000100ba */
[----:B------:R-:W2:Y:S01]  /*a290*/  LDL.LU R3, [R1+0x20] ;  /* 0x0000200001037983 */ /* 0x000ea20000300800 */
[C---:B------:R-:W-:Y:S01]  /*a2a0*/  HMMA.16816.F32.BF16 R8, R140.reuse, R136, R8 ;  /* 0x000000888c08723c */ /* 0x040fe20000041808 */
[----:B------:R3:W-:Y:S03]  /*a2b0*/  MUFU.EX2 R186, R235 ;  /* 0x000000eb00ba7308 */ /* 0x0007e60000000800 */
[----:B------:R-:W-:Y:S04]  /*a2c0*/  FADD.FTZ R2, R218, R2 ;  /* 0x00000002da027221 */ /* 0x000fe80000010000 */
[-C--:B------:R-:W-:Y:S04]  /*a2d0*/  HMMA.16816.F32.BF16 R12, R140, R138.reuse, R12 ;  /* 0x0000008a8c0c723c */ /* 0x080fe8000004180c */
[----:B------:R-:W-:Y:S02]  /*a2e0*/  FADD.FTZ R2, R219, R2 ;  /* 0x00000002db027221 */ /* 0x000fe40000010000 */
[----:B------:R-:W-:Y:S02]  /*a2f0*/  LDSM.16.MT88.4 R216, [R230+0x3800] ;  /* 0x00380000e6d8783b */ /* 0x000fe40000004200 */
[C---:B------:R-:W-:Y:S04]  /*a300*/  HMMA.16816.F32.BF16 R16, R132.reuse, R138, R16 ;  /* 0x0000008a8410723c */ /* 0x040fe80000041810 */
[----:B----4-:R-:W-:Y:S02]  /*a310*/  FADD.FTZ R156, R221, R2 ;  /* 0x00000002dd9c7221 */ /* 0x010fe40000010000 */
[----:B------:R-:W4:Y:S01]  /*a320*/  LDSM.16.MT88.4 R136, [R230+0x800] ;  /* 0x00080000e688783b */ /* 0x000f220000004200 */
[----:B------:R1:W-:Y:S07]  /*a330*/  MUFU.EX2 R2, R205 ;  /* 0x000000cd00027308 */ /* 0x0003ee0000000800 */
[----:B---3--:R3:W5:Y:S01]  /*a340*/  LDL.LU R235, [R1+0x9c] ;  /* 0x00009c0001eb7983 */ /* 0x0087620000300800 */
[----:B-1----:R-:W-:Y:S01]  /*a350*/  F2FP.BF16.PACK_AB R205, R252, R249 ;  /* 0x000000f9fccd723e */ /* 0x002fe200000010ff */
[-C--:B----4-:R-:W-:Y:S08]  /*a360*/  HMMA.16816.F32.BF16 R20, R132, R136.reuse, R20 ;  /* 0x000000888414723c */ /* 0x090ff00000041814 */
        /* <DEDUP_REMOVED lines=31> */
[----:B--2---:R-:W-:Y:S01]  /*a560*/  FFMA.FTZ R136, R0, R3, R187 ;  /* 0x0000000300887223 */ /* 0x004fe200000100bb */
[-C--:B------:R-:W-:Y:S01]  /*a570*/  HMMA.16816.F32.BF16 R124, R140, R138.reuse, R124 ;  /* 0x0000008a8c7c723c */ /* 0x080fe2000004187c */
[----:B------:R-:W1:Y:S01]  /*a580*/  LDSM.16.MT88.4 R140, [R229+0x1000] ;  /* 0x00100000e58c783b */ /* 0x000e620000004200 */
[----:B------:R-:W2:Y:S02]  /*a590*/  MUFU.EX2 R187, R200 ;  /* 0x000000c800bb7308 */ /* 0x000ea40000000800 */
[----:B------:R-:W-:Y:S01]  /*a5a0*/  FADD.FTZ R0, R215, R148 ;  /* 0x00000094d7007221 */ /* 0x000fe20000010000 */
[----:B------:R-:W-:Y:S01]  /*a5b0*/  F2FP.BF16.PACK_AB R137, R191, R204 ;  /* 0x000000ccbf89723e */ /* 0x000fe200000010ff */
[----:B------:R-:W-:Y:S02]  /*a5c0*/  FADD.FTZ R3, R220, R181 ;  /* 0x000000b5dc037221 */ /* 0x000fe40000010000 */
[----:B------:R-:W-:Y:S01]  /*a5d0*/  HMMA.16816.F32.BF16 R128, R132, R138, R128 ;  /* 0x0000008a8480723c */ /* 0x000fe20000041880 */
[----:B------:R-:W4:Y:S03]  /*a5e0*/  LDSM.16.MT88.4 R148, [R233+0x1000] ;  /* 0x00100000e994783b */ /* 0x000f260000004200 */
[----:B------:R-:W-:Y:S01]  /*a5f0*/  FADD.FTZ R136, R208, R136 ;  /* 0x00000088d0887221 */ /* 0x000fe20000010000 */
[----:B------:R-:W-:Y:S01]  /*a600*/  MUFU.EX2 R181, R246 ;  /* 0x000000f600b57308 */ /* 0x000fe20000000800 */
        /* <DEDUP_REMOVED lines=9> */
[----:B------:R-:W-:Y:S01]  /*a6a0*/  F2FP.BF16.PACK_AB R138, R178, R179 ;  /* 0x000000b3b28a723e */ /* 0x000fe200000010ff */
[----:B------:R-:W-:Y:S01]  /*a6b0*/  FADD.FTZ R3, R227, R3 ;  /* 0x00000003e3037221 */ /* 0x000fe20000010000 */
[----:B------:R-:W-:Y:S01]  /*a6c0*/  LDSM.16.MT88.4 R220, [R233+0x3800] ;  /* 0x00380000e9dc783b */ /* 0x000fe20000004200 */
[----:B------:R-:W-:Y:S01]  /*a6d0*/  F2FP.BF16.PACK_AB R139, R176, R188 ;  /* 0x000000bcb08b723e */ /* 0x000fe200000010ff */
[----:B------:R-:W-:Y:S01]  /*a6e0*/  MUFU.EX2 R227, R226 ;  /* 0x000000e200e37308 */ /* 0x000fe20000000800 */
[----:B------:R-:W-:Y:S01]  /*a6f0*/  FADD.FTZ R3, R162, R3 ;  /* 0x00000003a2037221 */ /* 0x000fe20000010000 */
[----:B------:R-:W-:Y:S01]  /*a700*/  F2FP.BF16.PACK_AB R136, R193, R174 ;  /* 0x000000aec188723e */ /* 0x000fe200000010ff */
[----:B------:R-:W-:Y:S01]  /*a710*/  FADD.FTZ R0, R159, R0 ;  /* 0x000000009f007221 */ /* 0x000fe20000010000 */
[----:B------:R-:W-:Y:S01]  /*a720*/  MOV R159, R195 ;  /* 0x000000c3009f7202 */ /* 0x000fe20000000f00 */
[----:B------:R-:W-:Y:S01]  /*a730*/  FADD.FTZ R3, R165, R3 ;  /* 0x00000003a5037221 */ /* 0x000fe20000010000 */
[----:B--2---:R-:W-:Y:S01]  /*a740*/  F2FP.BF16.PACK_AB R209, R186, R187 ;  /* 0x000000bbbad1723e */ /* 0x004fe200000010ff */
[----:B------:R-:W-:Y:S03]  /*a750*/  IMAD.MOV.U32 R165, RZ, RZ, R194 ;  /* 0x000000ffffa57224 */ /* 0x000fe600078e00c2 */
[----:B------:R2:W2:Y:S01]  /*a760*/  MUFU.EX2 R226, R203 ;  /* 0x000000cb00e27308 */ /* 0x0004a20000000800 */
[-C--:B-1----:R-:W-:Y:S08]  /*a770*/  HMMA.16816.F32.BF16 R4, R132, R140.reuse, R4 ;  /* 0x0000008c8404723c */ /* 0x082ff00000041804 */
[C---:B------:R-:W-:Y:S08]  /*a780*/  HMMA.16816.F32.BF16 R8, R136.reuse, R140, R8 ;  /* 0x0000008c8808723c */ /* 0x040ff00000041808 */
[-C--:B------:R-:W-:Y:S01]  /*a790*/  HMMA.16816.F32.BF16 R12, R136, R142.reuse, R12 ;  /* 0x0000008e880c723c */ /* 0x080fe2000004180c */
[----:B--2---:R-:W-:Y:S03]  /*a7a0*/  LDSM.16.MT88.4 R200, [R229+0x1800] ;  /* 0x00180000e5c8783b */ /* 0x004fe60000004200 */
[----:B------:R-:W-:Y:S04]  /*a7b0*/  F2FP.BF16.PACK_AB R208, R226, R250 ;  /* 0x000000fae2d0723e */ /* 0x000fe800000010ff */
[C---:B------:R-:W-:Y:S01]  /*a7c0*/  HMMA.16816.F32.BF16 R16, R132.reuse, R142, R16 ;  /* 0x0000008e8410723c */ /* 0x040fe20000041810 */
[----:B------:R-:W1:Y:S07]  /*a7d0*/  LDSM.16.MT88.4 R140, [R229+0x3000] ;  /* 0x00300000e58c783b */ /* 0x000e6e0000004200 */
[-C--:B------:R-:W-:Y:S08]  /*a7e0*/  HMMA.16816.F32.BF16 R20, R132, R144.reuse, R20 ;  /* 0x000000908414723c */ /* 0x080ff00000041814 */
[C---:B------:R-:W-:Y:S08]  /*a7f0*/  HMMA.16816.F32.BF16 R24, R136.reuse, R144, R24 ;  /* 0x000000908818723c */ /* 0x040ff00000041818 */
[-C--:B------:R-:W-:Y:S08]  /*a800*/  HMMA.16816.F32.BF16 R28, R136, R146.reuse, R28 ;  /* 0x00000092881c723c */ /* 0x080ff0000004181c */
[C---:B------:R-:W-:Y:S01]  /*a810*/  HMMA.16816.F32.BF16 R32, R132.reuse, R146, R32 ;  /* 0x000000928420723c */ /* 0x040fe20000041820 */
[----:B------:R-:W2:Y:S07]  /*a820*/  LDSM.16.MT88.4 R144, [R230+0x3000] ;  /* 0x00300000e690783b */ /* 0x000eae0000004200 */
[-C--:B----4-:R-:W-:Y:S08]  /*a830*/  HMMA.16816.F32.BF16 R36, R132, R148.reuse, R36 ;  /* 0x000000948424723c */ /* 0x090ff00000041824 */
        /* <DEDUP_REMOVED lines=10> */
[C---:B------:R-:W-:Y:S01]  /*a8e0*/  HMMA.16816.F32.BF16 R72, R136.reuse, R140, R72 ;  /* 0x0000008c8848723c */ /* 0x040fe20000041848 */
[----:B------:R-:W1:Y:S06]  /*a8f0*/  MUFU.EX2 R141, R206 ;  /* 0x000000ce008d7308 */ /* 0x000e6c0000000800 */
[----:B------:R-:W-:Y:S01]  /*a900*/  FADD.FTZ R140, R163, R156 ;  /* 0x0000009ca38c7221 */ /* 0x000fe20000010000 */
[-C--:B------:R-:W-:Y:S04]  /*a910*/  HMMA.16816.F32.BF16 R76, R136, R142.reuse, R76 ;  /* 0x0000008e884c723c */ /* 0x080fe8000004184c */
[----:B------:R-:W-:Y:S04]  /*a920*/  MOV R156, R197 ;  /* 0x000000c5009c7202 */ /* 0x000fe80000000f00 */
[C---:B------:R-:W-:Y:S07]  /*a930*/  HMMA.16816.F32.BF16 R80, R132.reuse, R142, R80 ;  /* 0x0000008e8450723c */ /* 0x040fee0000041850 */
[----:B------:R-:W-:Y:S01]  /*a940*/  MOV R143, R2 ;  /* 0x00000002008f7202 */ /* 0x000fe20000000f00 */
[-C--:B--2---:R-:W-:Y:S04]  /*a950*/  HMMA.16816.F32.BF16 R84, R132, R144.reuse, R84 ;  /* 0x000000908454723c */ /* 0x084fe80000041854 */
[----:B------:R-:W-:Y:S02]  /*a960*/  FADD.FTZ R2, R245, R157 ;  /* 0x0000009df5027221 */ /* 0x000fe40000010000 */
[----:B------:R2:W5:Y:S01]  /*a970*/  LDL.LU R245, [R1+0x98] ;  /* 0x0000980001f57983 */ /* 0x0005620000300800 */
[----:B------:R-:W-:Y:S01]  /*a980*/  IMAD.MOV.U32 R142, RZ, RZ, R204 ;  /* 0x000000ffff8e7224 */ /* 0x000fe200078e00cc */
[C---:B------:R-:W-:Y:S02]  /*a990*/  HMMA.16816.F32.BF16 R88, R136.reuse, R144, R88 ;  /* 0x000000908858723c */ /* 0x040fe40000041858 */
[----:B------:R2:W5:Y:S02]  /*a9a0*/  LDL.LU R246, [R1+0x94] ;  /* 0x0000940001f67983 */ /* 0x0005640000300800 */
[----:B------:R-:W-:Y:S01]  /*a9b0*/  F2FP.BF16.PACK_AB R204, R251, R227 ;  /* 0x000000e3fbcc723e */ /* 0x000fe200000010ff */
[----:B------:R-:W-:Y:S01]  /*a9c0*/  FADD.FTZ R2, R158, R2 ;  /* 0x000000029e027221 */ /* 0x000fe20000010000 */
[----:B------:R2:W5:Y:S01]  /*a9d0*/  LDL.LU R247, [R1+0x90] ;  /* 0x0000900001f77983 */ /* 0x0005620000300800 */
[----:B------:R-:W-:Y:S01]  /*a9e0*/  IMAD.MOV.U32 R157, RZ, RZ, R198 ;  /* 0x000000ffff9d7224 */ /* 0x000fe200078e00c6 */
[-C--:B------:R-:W-:Y:S04]  /*a9f0*/  HMMA.16816.F32.BF16 R92, R136, R146.reuse, R92 ;  /* 0x00000092885c723c */ /* 0x080fe8000004185c */
[----:B------:R-:W-:Y:S04]  /*aa00*/  IMAD.MOV.U32 R158, RZ, RZ, R196 ;  /* 0x000000ffff9e7224 */ /* 0x000fe800078e00c4 */
[C---:B------:R-:W-:Y:S01]  /*aa10*/  HMMA.16816.F32.BF16 R96, R132.reuse, R146, R96 ;  /* 0x000000928460723c */ /* 0x040fe20000041860 */
[----:B------:R-:W1:Y:S07]  /*aa20*/  LDSM.16.MT88.4 R144, [R230+0x1800] ;  /* 0x00180000e690783b */ /* 0x000e6e0000004200 */
[-C--:B----4-:R-:W-:Y:S08]  /*aa30*/  HMMA.16816.F32.BF16 R100, R132, R148.reuse, R100 ;  /* 0x000000948464723c */ /* 0x090ff00000041864 */
[C---:B------:R-:W-:Y:S08]  /*aa40*/  HMMA.16816.F32.BF16 R104, R136.reuse, R148, R104 ;  /* 0x000000948868723c */ /* 0x040ff00000041868 */
[-C--:B------:R-:W-:Y:S08]  /*aa50*/  HMMA.16816.F32.BF16 R108, R136, R150.reuse, R108 ;  /* 0x00000096886c723c */ /* 0x080ff0000004186c */
[C---:B------:R-:W-:Y:S07]  /*aa60*/  HMMA.16816.F32.BF16 R112, R132.reuse, R150, R112 ;  /* 0x000000968470723c */ /* 0x040fee0000041870 */
[----:B------:R-:W-:Y:S01]  /*aa70*/  MOV R151, R199 ;  /* 0x000000c700977202 */ /* 0x000fe20000000f00 */
[-C--:B---3--:R-:W-:Y:S08]  /*aa80*/  HMMA.16816.F32.BF16 R116, R132, R152.reuse, R116 ;  /* 0x000000988474723c */ /* 0x088ff00000041874 */
[C---:B------:R-:W-:Y:S07]  /*aa90*/  HMMA.16816.F32.BF16 R120, R136.reuse, R152, R120 ;  /* 0x000000988878723c */ /* 0x040fee0000041878 */
[----:B------:R-:W-:Y:S01]  /*aaa0*/  IMAD.MOV.U32 R152, RZ, RZ, R180 ;  /* 0x000000ffff987224 */ /* 0x000fe200078e00b4 */
[-C--:B------:R-:W-:Y:S01]  /*aab0*/  HMMA.16816.F32.BF16 R124, R136, R154.reuse, R124 ;  /* 0x0000009a887c723c */ /* 0x080fe2000004187c */
[----:B------:R-:W3:Y:S03]  /*aac0*/  MUFU.EX2 R180, R239 ;  /* 0x000000ef00b47308 */ /* 0x000ee60000000800 */
[----:B-1----:R-:W-:Y:S01]  /*aad0*/  MOV R153, R141 ;  /* 0x0000008d00997202 */ /* 0x002fe20000000f00 */
[----:B------:R-:W-:Y:S01]  /*aae0*/  FADD.FTZ R141, R167, R140 ;  /* 0x0000008ca78d7221 */ /* 0x000fe20000010000 */
[----:B------:R-:W-:Y:S01]  /*aaf0*/  F2FP.BF16.PACK_AB R207, R152, R175 ;  /* 0x000000af98cf723e */ /* 0x000fe200000010ff */
[----:B------:R-:W-:Y:S01]  /*ab00*/  FADD.FTZ R140, R160, R2 ;  /* 0x00000002a08c7221 */ /* 0x000fe20000010000 */
[----:B------:R-:W-:Y:S04]  /*ab10*/  HMMA.16816.F32.BF16 R128, R132, R154, R128 ;  /* 0x0000009a8480723c */ /* 0x000fe80000041880 */
[----:B------:R-:W-:Y:S01]  /*ab20*/  F2FP.BF16.PACK_AB R206, R153, R143 ;  /* 0x0000008f99ce723e */ /* 0x000fe200000010ff */
[----:B------:R-:W-:Y:S01]  /*ab30*/  FADD.FTZ R141, R164, R141 ;  /* 0x0000008da48d7221 */ /* 0x000fe20000010000 */
[----:B------:R-:W-:Y:S01]  /*ab40*/  MOV R167, R193 ;  /* 0x000000c100a77202 */ /* 0x000fe20000000f00 */
[----:B------:R-:W-:Y:S01]  /*ab50*/  FADD.FTZ R2, R161, R0 ;  /* 0x00000000a1027221 */ /* 0x000fe20000010000 */
[----:B------:R-:W-:Y:S01]  /*ab60*/  MOV R164, R172 ;  /* 0x000000ac00a47202 */ /* 0x000fe20000000f00 */
[----:B------:R-:W-:Y:S01]  /*ab70*/  IMAD.MOV.U32 R172, RZ, RZ, R192 ;  /* 0x000000ffffac7224 */ /* 0x000fe200078e00c0 */
[----:B------:R-:W1:Y:S01]  /*ab80*/  LDSM.16.MT88.4 R160, [R233+0x1800] ;  /* 0x00180000e9a0783b */ /* 0x000e620000004200 */
[-C--:B------:R-:W-:Y:S05]  /*ab90*/  HMMA.16816.F32.BF16 R192, R204, R200.reuse, R4 ;  /* 0x000000c8ccc0723c */ /* 0x080fea0000041804 */
[----:B------:R-:W-:Y:S01]  /*aba0*/  MOV R139, R190 ;  /* 0x000000be008b7202 */ /* 0x000fe20000000f00 */
[----:B------:R-:W-:Y:S01]  /*abb0*/  IMAD.MOV.U32 R136, RZ, RZ, R189 ;  /* 0x000000ffff887224 */ /* 0x000fe200078e00bd */
[----:B---3--:R-:W-:Y:S01]  /*abc0*/  F2FP.BF16.PACK_AB R211, R180, R181 ;  /* 0x000000b5b4d3723e */ /* 0x008fe200000010ff */
[----:B------:R-:W-:Y:S01]  /*abd0*/  FADD.FTZ R0, R169, R3 ;  /* 0x00000003a9007221 */ /* 0x000fe20000010000 */
[----:B------:R-:W-:Y:S01]  /*abe0*/  MOV R137, R188 ;  /* 0x000000bc00897202 */ /* 0x000fe20000000f00 */
[----:B------:R2:W5:Y:S02]  /*abf0*/  LDL.LU R239, [R1+0x8c] ;  /* 0x00008c0001ef7983 */ /* 0x0005640000300800 */
[----:B------:R-:W-:Y:S02]  /*ac00*/  IMAD.MOV.U32 R169, RZ, RZ, R191 ;  /* 0x000000ffffa97224 */ /* 0x000fe400078e00bf */
[C---:B------:R-:W-:Y:S01]  /*ac10*/  HMMA.16816.F32.BF16 R188, R208.reuse, R200, R8 ;  /* 0x000000c8d0bc723c */ /* 0x040fe20000041808 */
[----:B------:R-:W-:Y:S03]  /*ac20*/  LDSM.16.MT88.4 R4, [R232+0x3800] ;  /* 0x00380000e804783b */ /* 0x000fe60000004200 */
[----:B------:R-:W-:Y:S02]  /*ac30*/  IMAD.MOV.U32 R138, RZ, RZ, R179 ;  /* 0x000000ffff8a7224 */ /* 0x000fe400078e00b3 */
[----:B------:R-:W-:Y:S01]  /*ac40*/  FADD.FTZ R150, R166, R140 ;  /* 0x0000008ca6967221 */ /* 0x000fe20000010000 */
[----:B------:R-:W-:Y:S01]  /*ac50*/  MOV R166, R178 ;  /* 0x000000b200a67202 */ /* 0x000fe20000000f00 */
[-C--:B------:R-:W-:Y:S04]  /*ac60*/  HMMA.16816.F32.BF16 R196, R208, R202.reuse, R12 ;  /* 0x000000cad0c4723c */ /* 0x080fe8000004180c */
[----:B------:R-:W-:Y:S01]  /*ac70*/  IMAD.MOV.U32 R140, RZ, RZ, R177 ;  /* 0x000000ffff8c7224 */ /* 0x000fe200078e00b1 */
[----:B------:R-:W-:Y:S01]  /*ac80*/  MOV R10, R159 ;  /* 0x0000009f000a7202 */ /* 0x000fe20000000f00 */
[----:B------:R-:W-:Y:S01]  /*ac90*/  FADD.FTZ R149, R168, R2 ;  /* 0x00000002a8957221 */ /* 0x000fe20000010000 */
[----:B------:R-:W-:Y:S01]  /*aca0*/  MOV R2, R176 ;  /* 0x000000b000027202 */ /* 0x000fe20000000f00 */
[C---:B------:R-:W-:Y:S01]  /*acb0*/  HMMA.16816.F32.BF16 R200, R204.reuse, R202, R16 ;  /* 0x000000caccc8723c */ /* 0x040fe20000041810 */
[----:B------:R-:W3:Y:S03]  /*acc0*/  LDSM.16.MT88.4 R176, [R232+0x1800] ;  /* 0x00180000e8b0783b */ /* 0x000ee60000004200 */
[----:B------:R-:W-:Y:S01]  /*acd0*/  MOV R14, R152 ;  /* 0x00000098000e7202 */ /* 0x000fe20000000f00 */
[----:B------:R-:W-:Y:S01]  /*ace0*/  IMAD.MOV.U32 R13, RZ, RZ, R153 ;  /* 0x000000ffff0d7224 */ /* 0x000fe200078e0099 */
[----:B------:R-:W-:Y:S01]  /*acf0*/  MOV R9, R167 ;  /* 0x000000a700097202 */ /* 0x000fe20000000f00 */
[----:B------:R-:W-:Y:S01]  /*ad00*/  IMAD.MOV.U32 R15, RZ, RZ, R165 ;  /* 0x000000ffff0f7224 */ /* 0x000fe200078e00a5 */
[-C--:B------:R-:W-:Y:S04]  /*ad10*/  HMMA.16816.F32.BF16 R132, R204, R144.reuse, R20 ;  /* 0x00000090cc84723c */ /* 0x080fe80000041814 */
[----:B------:R-:W-:Y:S01]  /*ad20*/  FADD.FTZ R3, R171, R141 ;  /* 0x0000008dab037221 */ /* 0x000fe20000010000 */
[----:B------:R-:W-:Y:S01]  /*ad30*/  MOV R19, R143 ;  /* 0x0000008f00137202 */ /* 0x000fe20000000f00 */
[----:B------:R-:W-:Y:S01]  /*ad40*/  IMAD.MOV.U32 R16, RZ, RZ, R140 ;  /* 0x000000ffff107224 */ /* 0x000fe200078e008c */
[----:B------:R-:W-:Y:S01]  /*ad50*/  MOV R23, R136 ;  /* 0x0000008800177202 */ /* 0x000fe20000000f00 */
[----:B------:R-:W-:Y:S01]  /*ad60*/  IMAD.MOV.U32 R22, RZ, RZ, R137 ;  /* 0x000000ffff167224 */ /* 0x000fe200078e0089 */
[----:B------:R-:W-:Y:S03]  /*ad70*/  MOV R21, R138 ;  /* 0x0000008a00157202 */ /* 0x000fe60000000f00 */
[----:B------:R-:W-:Y:S01]  /*ad80*/  IMAD.MOV.U32 R20, RZ, RZ, R139 ;  /* 0x000000ffff147224 */ /* 0x000fe200078e008b */
[----:B------:R-:W-:Y:S01]  /*ad90*/  MOV R17, R166 ;  /* 0x000000a600117202 */ /* 0x000fe20000000f00 */
[C---:B------:R-:W-:Y:S04]  /*ada0*/  HMMA.16816.F32.BF16 R136, R208.reuse, R144, R24 ;  /* 0x00000090d088723c */ /* 0x040fe80000041818 */
[----:B------:R-:W-:Y:S01]  /*adb0*/  FADD.FTZ R148, R170, R0 ;  /* 0x00000000aa947221 */ /* 0x000fe20000010000 */
[----:B------:R-:W-:Y:S01]  /*adc0*/  MOV R8, R156 ;  /* 0x0000009c00087202 */ /* 0x000fe20000000f00 */
[----:B------:R-:W-:Y:S01]  /*add0*/  IMAD.MOV.U32 R18, RZ, RZ, R2 ;  /* 0x000000ffff127224 */ /* 0x000fe200078e0002 */
[----:B------:R-:W-:Y:S01]  /*ade0*/  MOV R2, R151 ;  /* 0x0000009700027202 */ /* 0x000fe20000000f00 */
[----:B------:R-:W-:Y:S01]  /*adf0*/  IMAD.MOV.U32 R25, RZ, RZ, R142 ;  /* 0x000000ffff197224 */ /* 0x000fe200078e008e */
[----:B------:R-:W-:Y:S01]  /*ae00*/  MOV R27, R164 ;  /* 0x000000a4001b7202 */ /* 0x000fe20000000f00 */
[-C--:B------:R-:W-:Y:S03]  /*ae10*/  HMMA.16816.F32.BF16 R140, R208, R146.reuse, R28 ;  /* 0x00000092d08c723c */ /* 0x080fe6000004181c */
[----:B------:R-:W-:Y:S01]  /*ae20*/  IMAD.MOV.U32 R12, RZ, RZ, R175 ;  /* 0x000000ffff0c7224 */ /* 0x000fe200078e00af */
[----:B------:R-:W-:Y:S01]  /*ae30*/  MOV R24, R174 ;  /* 0x000000ae00187202 */ /* 0x000fe20000000f00 */
[----:B------:R-:W-:Y:S02]  /*ae40*/  IMAD.MOV.U32 R11, RZ, RZ, R158 ;  /* 0x000000ffff0b7224 */ /* 0x000fe400078e009e */
[----:B------:R-:W-:Y:S01]  /*ae50*/  IMAD.MOV.U32 R26, RZ, RZ, R169 ;  /* 0x000000ffff1a7224 */ /* 0x000fe200078e00a9 */
[C---:B------:R-:W-:Y:S01]  /*ae60*/  HMMA.16816.F32.BF16 R144, R204.reuse, R146, R32 ;  /* 0x00000092cc90723c */ /* 0x040fe20000041820 */
[----:B------:R-:W4:Y:S03]  /*ae70*/  LDL R34, [R1+0x40] ;  /* 0x0000400001227983 */ /* 0x000f260000100800 */
[----:B------:R-:W-:Y:S01]  /*ae80*/  IMAD.MOV.U32 R28, RZ, RZ, R150 ;  /* 0x000000ffff1c7224 */ /* 0x000fe200078e0096 */
[----:B------:R-:W-:Y:S01]  /*ae90*/  MOV R29, R149 ;  /* 0x00000095001d7202 */ /* 0x000fe20000000f00 */
[----:B------:R-:W-:Y:S01]  /*aea0*/  IMAD.MOV.U32 R30, RZ, RZ, R148 ;  /* 0x000000ffff1e7224 */ /* 0x000fe200078e0094 */
[----:B------:R-:W-:Y:S01]  /*aeb0*/  MOV R31, R173 ;  /* 0x000000ad001f7202 */ /* 0x000fe20000000f00 */
[-C--:B-1----:R-:W-:Y:S04]  /*aec0*/  HMMA.16816.F32.BF16 R148, R204, R160.reuse, R36 ;  /* 0x000000a0cc94723c */ /* 0x082fe80000041824 */
[----:B------:R-:W-:Y:S02]  /*aed0*/  FADD.FTZ R3, R31, R3 ;  /* 0x000000031f037221 */ /* 0x000fe40000010000 */
[----:B------:R-:W-:Y:S02]  /*aee0*/  FADD.FTZ R2, R2, R28 ;  /* 0x0000001c02027221 */ /* 0x000fe40000010000 */
[C---:B------:R-:W-:Y:S04]  /*aef0*/  HMMA.16816.F32.BF16 R152, R208.reuse, R160, R40 ;  /* 0x000000a0d098723c */ /* 0x040fe80000041828 */
[----:B------:R-:W-:Y:S02]  /*af00*/  IMAD.MOV.U32 R0, RZ, RZ, R157 ;  /* 0x000000ffff007224 */ /* 0x000fe400078e009d */
        /* <DEDUP_REMOVED lines=23> */
[----:B------:R-:W-:Y:S01]  /*b080*/  FADD.FTZ R3, R187, R3 ;  /* 0x00000003bb037221 */ /* 0x000fe20000010000 */
[----:B------:R-:W-:Y:S03]  /*b090*/  MOV R187, R182 ;  /* 0x000000b600bb7202 */ /* 0x000fe60000000f00 */
[-C--:B------:R-:W-:Y:S04]  /*b0a0*/  HMMA.16816.F32.BF16 R76, R208, R214.reuse, R76 ;  /* 0x000000d6d04c723c */ /* 0x080fe8000004184c */
[----:B------:R-:W-:Y:S02]  /*b0b0*/  FADD.FTZ R3, R186, R3 ;  /* 0x00000003ba037221 */ /* 0x000fe40000010000 */
[----:B------:R-:W-:Y:S02]  /*b0c0*/  IMAD.MOV.U32 R186, RZ, RZ, R183 ;  /* 0x000000ffffba7224 */ /* 0x000fe400078e00b7 */
        /* <DEDUP_REMOVED lines=17> */
[----:B------:R-:W-:Y:S01]  /*b1e0*/  FADD.FTZ R5, R250, R5 ;  /* 0x00000005fa057221 */ /* 0x000fe20000010000 */
[----:B------:R-:W-:Y:S01]  /*b1f0*/  MOV R249, R15 ;  /* 0x0000000f00f97202 */ /* 0x000fe20000000f00 */
        /* <DEDUP_REMOVED lines=16> */
[----:B------:R-:W-:Y:S03]  /*b300*/  IMAD.MOV.U32 R181, RZ, RZ, R184 ;  /* 0x000000ffffb57224 */ /* 0x000fe600078e00b8 */
[----:B------:R2:W-:Y:S04]  /*b310*/  STL [R1+0x20], R2 ;  /* 0x0000200201007387 */ /* 0x0005e80000100800 */
[----:B------:R2:W-:Y:S01]  /*b320*/  STL [R1], R0 ;  /* 0x0000000001007387 */ /* 0x0005e20000100800 */
[----:B----4-:R-:W-:Y:S11]  /*b330*/  ISETP.GT.AND P0, PT, R35, R34, PT ;  /* 0x000000222300720c */ /* 0x010ff60003f04270 */
[----:B------:R-:W-:Y:S02]  /*b340*/  @!UPT UIADD3 URZ, URZ, URZ, URZ ;  /* 0x0000003f3f3ff290 */ /* 0x000fe4000fffe03f */
[----:B--2---:R-:W-:-:S05]  /*b350*/  @P0 BRA `(.L_x_3423) ;  /* 0xffffb31000000947 */ /* 0x004fca000383ffff */
.L_x_3422:
[----:B-1----:R-:W-:-:S13]  /*b360*/  ISETP.GE.AND P0, PT, R249, RZ, PT ;  /* 0x000000fff900720c */ /* 0x002fda0003f06270 */
[----:B------:R-:W-:Y:S05]  /*b370*/  @!P0 BRA `(.L_x_3424) ;  /* 0x00003a3000008947 */ /* 0x000fea0003800000 */
[----:B------:R-:W-:Y:S01]  /*b380*/  IMAD.MOV.U32 R2, RZ, RZ, R184 ;  /* 0x000000ffff027224 */ /* 0x000fe200078e00b8 */
[----:B------:R-:W-:Y:S01]  /*b390*/  MOV R186, R182 ;  /* 0x000000b600ba7202 */ /* 0x000fe20000000f00 */
[----:B------:R-:W-:Y:S01]  /*b3a0*/  IMAD.MOV.U32 R0, RZ, RZ, R185 ;  /* 0x000000ffff007224 */ /* 0x000fe200078e00b9 */
[----:B------:R-:W-:Y:S02]  /*b3b0*/  MOV R3, R183 ;  /* 0x000000b700037202 */ /* 0x000fe40000000f00 */
.L_x_3425:
[----:B------:R-:W2:Y:S01]  /*b3c0*/  LDL.64 R40, [R1+0x30] ;  /* 0x0000300001287983 */ /* 0x000ea20000100a00 */
[----:B------:R-:W-:Y:S04]  /*b3d0*/  DEPBAR.LE SB0, 0x0 ;  /* 0x000080000000791a */ /* 0x000fe80000000000 */
[----:B------:R-:W-:Y:S01]  /*b3e0*/  WARPSYNC 0xffffffff ;  /* 0xffffffff00007948 */ /* 0x000fe20003800000 */
[----:B------:R-:W3:Y:S01]  /*b3f0*/  LDL R42, [R1+0x38] ;  /* 0x00003800012a7983 */ /* 0x000ee20000100800 */
[----:B------:R-:W-:Y:S01]  /*b400*/  SHF.R.S32.HI R20, RZ, 0x1f, R249 ;  /* 0x0000001fff147819 */ /* 0x000fe200000114f9 */
[----:B------:R-:W-:Y:S01]  /*b410*/  IMAD.WIDE.U32 R28, R249, c[0x0][0x208], RZ ;  /* 0x00008200f91c7a25 */ /* 0x000fe200078e00ff */
[----:B------:R-:W-:Y:S01]  /*b420*/  MOV R55, c[0x0][0x208] ;  /* 0x0000820000377a02 */ /* 0x000fe20000000f00 */
[----:B------:R-:W3:Y:S01]  /*b430*/  LDL.64 R38, [R1+0x10] ;  /* 0x0000100001267983 */ /* 0x000ee20000100a00 */
[----:B------:R-:W-:Y:S01]  /*b440*/  MOV R250, 0x5 ;  /* 0x0000000500fa7802 */ /* 0x000fe20000000f00 */
[----:B------:R-:W-:Y:S01]  /*b450*/  IMAD R24, R20, c[0x0][0x208], RZ ;  /* 0x0000820014187a24 */ /* 0x000fe200078e02ff */
[C---:B------:R-:W-:Y:S02]  /*b460*/  SHF.L.U32 R30, R28.reuse, 0x6, RZ ;  /* 0x000000061c1e7819 */ /* 0x040fe400000006ff */
[----:B------:R-:W-:Y:S01]  /*b470*/  SHF.L.U32 R54, R55, 0x5, RZ ;  /* 0x0000000537367819 */ /* 0x000fe200000006ff */
[----:B------:R-:W-:Y:S01]  /*b480*/  BAR.SYNC.DEFER_BLOCKING 0x0 ;  /* 0x0000000000007b1d */ /* 0x000fe20000010000 */
[----:B------:R-:W-:Y:S01]  /*b490*/  IMAD R24, R249, c[0x0][0x20c], R24 ;  /* 0x00008300f9187a24 */ /* 0x000fe200078e0218 */
[----:B------:R-:W-:Y:S04]  /*b4a0*/  SHF.L.U64.HI R55, R55, R250, c[0x0][0x20c] ;  /* 0x0000830037377619 */ /* 0x000fe800000102fa */
[----:B------:R-:W-:Y:S02]  /*b4b0*/  IADD3 R29, R29, R24, RZ ;  /* 0x000000181d1d7210 */ /* 0x000fe40007ffe0ff */
[----:B-----5:R-:W-:Y:S04]  /*b4c0*/  STL [R1+0x8c], R239 ;  /* 0x00008cef01007387 */ /* 0x020fe80000100800 */
        /* <DEDUP_REMOVED lines=9> */
[----:B------:R1:W2:Y:S01]  /*b560*/  LDSM.16.M88.4 R208, [R239] ;  /* 0x00000000efd0783b */ /* 0x0002a20000000200 */
[-C--:B------:R-:W-:Y:S07]  /*b570*/  HMMA.16816.F32.BF16 R12, R60, R18.reuse, RZ ;  /* 0x000000123c0c723c */ /* 0x080fee00000418ff */
[----:B------:R-:W2:Y:S01]  /*b580*/  LDSM.16.M88.4 R212, [R237+0x2000] ;  /* 0x00200000edd4783b */ /* 0x000ea20000000200 */
[C---:B------:R-:W-:Y:S07]  /*b590*/  HMMA.16816.F32.BF16 R16, R64.reuse, R18, RZ ;  /* 0x000000124010723c */ /* 0x040fee00000418ff */
[----:B------:R-:W2:Y:S01]  /*b5a0*/  LDSM.16.M88.4 R216, [R247] ;  /* 0x00000000f7d8783b */ /* 0x000ea20000000200 */
[-C--:B------:R-:W-:Y:S07]  /*b5b0*/  HMMA.16816.F32.BF16 R20, R64, R32.reuse, RZ ;  /* 0x000000204014723c */ /* 0x080fee00000418ff */
[----:B-1----:R-:W4:Y:S04]  /*b5c0*/  LDL R239, [R1+0x24] ;  /* 0x0000240001ef7983 */ /* 0x002f280000100800 */
[----:B------:R-:W1:Y:S01]  /*b5d0*/  LDSM.16.M88.4 R220, [R246] ;  /* 0x00000000f6dc783b */ /* 0x000e620000000200 */
[C---:B------:R-:W-:Y:S07]  /*b5e0*/  HMMA.16816.F32.BF16 R24, R60.reuse, R32, RZ ;  /* 0x000000203c18723c */ /* 0x040fee00000418ff */
[----:B------:R-:W1:Y:S01]  /*b5f0*/  LDSM.16.M88.4 R224, [R245] ;  /* 0x00000000f5e0783b */ /* 0x000e620000000200 */
[----:B------:R-:W-:Y:S07]  /*b600*/  SHF.L.U64.HI R32, R28, 0x6, R29 ;  /* 0x000000061c207819 */ /* 0x000fee000001021d */
[----:B------:R-:W-:Y:S04]  /*b610*/  STL [R1+0x90], R247 ;  /* 0x000090f701007387 */ /* 0x000fe80000100800 */
[----:B------:R-:W-:Y:S04]  /*b620*/  STL [R1+0x94], R246 ;  /* 0x000094f601007387 */ /* 0x000fe80000100800 */
[----:B------:R-:W-:Y:S01]  /*b630*/  STL [R1+0x98], R245 ;  /* 0x000098f501007387 */ /* 0x000fe20000100800 */
[C---:B--2---:R-:W-:Y:S02]  /*b640*/  IADD3 R36, P4, R30.reuse, R40, RZ ;  /* 0x000000281e247210 */ /* 0x044fe40007f9e0ff */
[----:B------:R-:W-:Y:S02]  /*b650*/  IADD3 R33, P2, P1, R30, 0x40, R40 ;  /* 0x000000401e217810 */ /* 0x000fe4000795e028 */
[-C--:B------:R-:W-:Y:S01]  /*b660*/  HMMA.16816.F32.BF16 R28, R60, R34.reuse, RZ ;  /* 0x000000223c1c723c */ /* 0x080fe200000418ff */
[----:B------:R-:W-:Y:S02]  /*b670*/  LEA R40, P3, R36, c[0x0][0x1f8], 0x1 ;  /* 0x00007e0024287a11 */ /* 0x000fe400078608ff */
[C---:B------:R-:W-:Y:S02]  /*b680*/  LEA R46, P0, R33.reuse, c[0x0][0x1f8], 0x1 ;  /* 0x00007e00212e7a11 */ /* 0x040fe400078008ff */
[C---:B---3--:R-:W-:Y:S02]  /*b690*/  IADD3.X R37, R32.reuse, R42, RZ, P4, !PT ;  /* 0x0000002a20257210 */ /* 0x048fe400027fe4ff */
[----:B------:R-:W-:Y:S02]  /*b6a0*/  IADD3.X R32, R32, RZ, R42, P2, P1 ;  /* 0x000000ff20207210 */ /* 0x000fe400017e242a */
[----:B------:R-:W-:Y:S03]  /*b6b0*/  LEA.HI.X R41, R36, c[0x0][0x1fc], R37, 0x1, P3 ;  /* 0x00007f0024297a11 */ /* 0x000fe600018f0c25 */
[----:B------:R-:W-:Y:S02]  /*b6c0*/  LEA.HI.X R47, R33, c[0x0][0x1fc], R32, 0x1, P0 ;  /* 0x00007f00212f7a11 */ /* 0x000fe400000f0c20 */
[C---:B------:R-:W-:Y:S02]  /*b6d0*/  HMMA.16816.F32.BF16 R32, R64.reuse, R34, RZ ;  /* 0x000000224020723c */ /* 0x040fe400000418ff */
[----:B------:R-:W-:Y:S02]  /*b6e0*/  ISETP.GE.AND P0, PT, R38, c[0x0][0x1d4], PT ;  /* 0x0000750026007a0c */ /* 0x000fe40003f06270 */
[-C--:B------:R-:W-:Y:S04]  /*b6f0*/  IADD3 R44, P1, R40, R54.reuse, RZ ;  /* 0x00000036282c7210 */ /* 0x080fe80007f3e0ff */
[-C--:B------:R-:W-:Y:S01]  /*b700*/  HMMA.16816.F32.BF16 R36, R64, R48.reuse, RZ ;  /* 0x000000304024723c */ /* 0x080fe200000418ff */
[-C--:B------:R-:W-:Y:S03]  /*b710*/  IADD3.X R45, R41, R55.reuse, RZ, P1, !PT ;  /* 0x00000037292d7210 */ /* 0x080fe60000ffe4ff */
[-C--:B------:R-:W-:Y:S03]  /*b720*/  IADD3 R52, P2, R44, R54.reuse, RZ ;  /* 0x000000362c347210 */ /* 0x080fe60007f5e0ff */
[----:B------:R-:W-:Y:S01]  /*b730*/  @!PT LDS RZ, [RZ] ;  /* 0x00000000fffff984 */ /* 0x000fe20000000800 */
[----:B------:R-:W-:Y:S01]  /*b740*/  @!PT LDS RZ, [RZ] ;  /* 0x00000000fffff984 */ /* 0x000fe20000000800 */
[----:B------:R-:W-:Y:S01]  /*b750*/  @!PT LDS RZ, [RZ] ;  /* 0x00000000fffff984 */ /* 0x000fe20000000800 */
[----:B------:R2:W-:Y:S01]  /*b760*/  LDGSTS.E.BYPASS.LTC128B.128 [R248+0x100], [R40.64], !P0 ;  /* 0x0010000028f87fae */ /* 0x0005e2000c101d46 */
[-C--:B------:R-:W-:Y:S04]  /*b770*/  IADD3.X R53, R45, R55.reuse, RZ, P2, !PT ;  /* 0x000000372d357210 */ /* 0x080fe800017fe4ff */
[----:B------:R-:W-:Y:S03]  /*b780*/  IADD3 R54, P1, R52, R54, RZ ;  /* 0x0000003634367210 */ /* 0x000fe60007f3e0ff */
[----:B------:R3:W-:Y:S01]  /*b790*/  LDGSTS.E.BYPASS.LTC128B.128 [R248+0x2100], [R46.64], !P6 ;  /* 0x021000002ef87fae */ /* 0x0007e2000f101d46 */
[----:B------:R-:W-:Y:S02]  /*b7a0*/  IADD3.X R55, R53, R55, RZ, P1, !PT ;  /* 0x0000003735377210 */ /* 0x000fe40000ffe4ff */
[C---:B------:R-:W-:Y:S02]  /*b7b0*/  ISETP.GT.AND P1, PT, R249.reuse, RZ, PT ;  /* 0x000000fff900720c */ /* 0x040fe40003f24270 */
[----:B------:R-:W-:Y:S03]  /*b7c0*/  IADD3 R249, R249, -0x1, RZ ;  /* 0xfffffffff9f97810 */ /* 0x000fe60007ffe0ff */
[----:B------:R3:W-:Y:S08]  /*b7d0*/  LDGSTS.E.BYPASS.LTC128B.128 [R248+0x900], [R44.64], !P0 ;  /* 0x009000002cf87fae */ /* 0x0007f0000c101d46 */
        /* <DEDUP_REMOVED lines=14> */
[-C--:B------:R-:W-:Y:S08]  /*b8c0*/  HMMA.16816.F32.BF16 R4, R204, R208.reuse, R4 ;  /* 0x000000d0cc04723c */ /* 0x080ff00000041804 */
        /* <DEDUP_REMOVED lines=19> */
[----:B------:R-:W1:Y:S07]  /*ba00*/  LDSM.16.M88.4 R204, [R234+0x800] ;  /* 0x00080000eacc783b */ /* 0x000e6e0000000200 */
[-C--:B--2---:R-:W-:Y:S08]  /*ba10*/  HMMA.16816.F32.BF16 R4, R180, R208.reuse, R4 ;  /* 0x000000d0b404723c */ /* 0x084ff00000041804 */
        /* <DEDUP_REMOVED lines=105> */
[----:B------:R-:W2:Y:S07]  /*c0b0*/  LDSM.16.M88.4 R216, [R231+0x2800] ;  /* 0x00280000e7d8783b */ /* 0x000eae0000000200 */
[----:B------:R-:W-:Y:S01]  /*c0c0*/  HMMA.16816.F32.BF16 R64, R180, R222, R64 ;  /* 0x000000deb440723c */ /* 0x000fe20000041840 */
[----:B------:R-:W4:Y:S07]  /*c0d0*/  LDSM.16.M88.4 R180, [R231+0x3000] ;  /* 0x00300000e7b4783b */ /* 0x000f2e0000000200 */
[-C--:B-1----:R-:W-:Y:S01]  /*c0e0*/  HMMA.16816.F32.BF16 R4, R204, R208.reuse, R4 ;  /* 0x000000d0cc04723c */ /* 0x082fe20000041804 */
[----:B------:R-:W1:Y:S01]  /*c0f0*/  LDSM.16.M88.4 R220, [R231+0x3800] ;  /* 0x00380000e7dc783b */ /* 0x000e620000000200 */
[----:B------:R-:W-:Y:S06]  /*c100*/  DEPBAR.LE SB0, 0x0 ;  /* 0x000080000000791a */ /* 0x000fec0000000000 */
[C---:B---3--:R-:W-:Y:S01]  /*c110*/  HMMA.16816.F32.BF16 R8, R212.reuse, R208, R8 ;  /* 0x000000d0d408723c */ /* 0x048fe20000041808 */
[----:B------:R-:W3:Y:S06]  /*c120*/  LDL.64 R208, [R1+0x28] ;  /* 0x0000280001d07983 */ /* 0x000eec0000100a00 */
[----:B------:R-:W-:Y:S01]  /*c130*/  BAR.SYNC.DEFER_BLOCKING 0x0 ;  /* 0x0000000000007b1d */ /* 0x000fe20000010000 */
        /* <DEDUP_REMOVED lines=55> */
[----:B------:R-:W-:Y:S03]  /*c4b0*/  FMNMX.FTZ R181, R40, R181, !PT ;  /* 0x000000b528b57209 */ /* 0x000fe60007810000 */
[----:B------:R-:W2:Y:S01]  /*c4c0*/  SHFL.BFLY PT, R183, R180, 0x2, 0x1f ;  /* 0x0c401f00b4b77f89 */ /* 0x000ea200000e0000 */
[----:B------:R-:W-:Y:S04]  /*c4d0*/  FMNMX.FTZ R181, R41, R181, !PT ;  /* 0x000000b529b57209 */ /* 0x000fe80007810000 */
[----:B------:R-:W-:Y:S04]  /*c4e0*/  FMNMX.FTZ R181, R44, R181, !PT ;  /* 0x000000b52cb57209 */ /* 0x000fe80007810000 */
[----:B------:R-:W-:Y:S04]  /*c4f0*/  FMNMX.FTZ R181, R45, R181, !PT ;  /* 0x000000b52db57209 */ /* 0x000fe80007810000 */
        /* <DEDUP_REMOVED lines=9> */
[----:B------:R-:W-:Y:S01]  /*c590*/  FMNMX.FTZ R182, R14, R182, !PT ;  /* 0x000000b60eb67209 */ /* 0x000fe20007810000 */
[----:B------:R-:W2:Y:S03]  /*c5a0*/  SHFL.BFLY PT, R184, R181, 0x2, 0x1f ;  /* 0x0c401f00b5b87f89 */ /* 0x000ea600000e0000 */
[----:B------:R-:W-:Y:S04]  /*c5b0*/  FMNMX.FTZ R182, R15, R182, !PT ;  /* 0x000000b60fb67209 */ /* 0x000fe80007810000 */
[----:B------:R-:W-:Y:S01]  /*c5c0*/  FMNMX.FTZ R182, R26, R182, !PT ;  /* 0x000000b61ab67209 */ /* 0x000fe20007810000 */
[----:B------:R-:W4:Y:S03]  /*c5d0*/  SHFL.BFLY PT, R183, R180, 0x1, 0x1f ;  /* 0x0c201f00b4b77f89 */ /* 0x000f2600000e0000 */
[----:B------:R-:W-:Y:S02]  /*c5e0*/  FMNMX.FTZ R182, R27, R182, !PT ;  /* 0x000000b61bb67209 */ /* 0x000fe40007810000 */
[----:B-1----:R-:W-:Y:S02]  /*c5f0*/  FMNMX.FTZ R185, R185, R187, !PT ;  /* 0x000000bbb9b97209 */ /* 0x002fe40007810000 */
[----:B------:R-:W-:Y:S03]  /*c600*/  FMNMX.FTZ R182, R30, R182, !PT ;  /* 0x000000b61eb67209 */ /* 0x000fe60007810000 */
[----:B------:R-:W-:Y:S01]  /*c610*/  FADD.FTZ R0, -R185, R0 ;  /* 0x00000000b9007221 */ /* 0x000fe20000010100 */
[----:B------:R-:W-:Y:S01]  /*c620*/  FMNMX.FTZ R182, R31, R182, !PT ;  /* 0x000000b61fb67209 */ /* 0x000fe20007810000 */
[----:B------:R-:W-:Y:S02]  /*c630*/  FMUL.FTZ R214, R185, c[0x0][0x2d0] ;  /* 0x0000b400b9d67a20 */ /* 0x000fe40000410000 */
[----:B------:R-:W-:Y:S01]  /*c640*/  FMUL.FTZ R0, R0, c[0x0][0x2d0] ;  /* 0x0000b40000007a20 */ /* 0x000fe20000410000 */
[----:B--2---:R-:W-:Y:S01]  /*c650*/  FMNMX.FTZ R181, R181, R184, !PT ;  /* 0x000000b8b5b57209 */ /* 0x004fe20007810000 */
[--C-:B------:R-:W-:Y:S01]  /*c660*/  FFMA.FTZ R4, R4, c[0x0][0x2d0], -R214.reuse ;  /* 0x0000b40004047a23 */ /* 0x100fe200000108d6 */
[----:B------:R-:W-:Y:S01]  /*c670*/  FMNMX.FTZ R182, R42, R182, !PT ;  /* 0x000000b62ab67209 */ /* 0x000fe20007810000 */
[--C-:B------:R-:W-:Y:S02]  /*c680*/  FFMA.FTZ R5, R5, c[0x0][0x2d0], -R214.reuse ;  /* 0x0000b40005057a23 */ /* 0x100fe400000108d6 */
[----:B------:R-:W1:Y:S01]  /*c690*/  SHFL.BFLY PT, R204, R181, 0x1, 0x1f ;  /* 0x0c201f00b5cc7f89 */ /* 0x000e6200000e0000 */
[----:B------:R-:W-:Y:S01]  /*c6a0*/  FMNMX.FTZ R182, R43, R182, !PT ;  /* 0x000000b62bb67209 */ /* 0x000fe20007810000 */
[----:B------:R2:W-:Y:S01]  /*c6b0*/  MUFU.EX2 R219, R4 ;  /* 0x0000000400db7308 */ /* 0x0005e20000000800 */
[----:B----4-:R-:W-:Y:S01]  /*c6c0*/  FMNMX.FTZ R184, R180, R183, !PT ;  /* 0x000000b7b4b87209 */ /* 0x010fe20007810000 */
[--C-:B------:R-:W-:Y:S01]  /*c6d0*/  FFMA.FTZ R17, R17, c[0x0][0x2d0], -R214.reuse ;  /* 0x0000b40011117a23 */ /* 0x100fe200000108d6 */
[----:B------:R-:W-:Y:S01]  /*c6e0*/  FMNMX.FTZ R182, R46, R182, !PT ;  /* 0x000000b62eb67209 */ /* 0x000fe20007810000 */
[--C-:B------:R-:W-:Y:S02]  /*c6f0*/  FFMA.FTZ R16, R16, c[0x0][0x2d0], -R214.reuse ;  /* 0x0000b40010107a23 */ /* 0x100fe400000108d6 */
[----:B------:R-:W-:Y:S02]  /*c700*/  FMUL.FTZ R213, R184, c[0x0][0x2d0] ;  /* 0x0000b400b8d57a20 */ /* 0x000fe40000410000 */
[--C-:B------:R-:W-:Y:S02]  /*c710*/  FFMA.FTZ R20, R20, c[0x0][0x2d0], -R214.reuse ;  /* 0x0000b40014147a23 */ /* 0x100fe400000108d6 */
[----:B------:R4:W4:Y:S01]  /*c720*/  MUFU.EX2 R180, R0 ;  /* 0x0000000000b47308 */ /* 0x0009220000000800 */
[--C-:B------:R-:W-:Y:S02]  /*c730*/  FFMA.FTZ R7, R7, c[0x0][0x2d0], -R213.reuse ;  /* 0x0000b40007077a23 */ /* 0x100fe400000108d5 */
[--C-:B------:R-:W-:Y:S02]  /*c740*/  FFMA.FTZ R6, R6, c[0x0][0x2d0], -R213.reuse ;  /* 0x0000b40006067a23 */ /* 0x100fe400000108d5 */
[--C-:B------:R-:W-:Y:S02]  /*c750*/  FFMA.FTZ R18, R18, c[0x0][0x2d0], -R213.reuse ;  /* 0x0000b40012127a23 */ /* 0x100fe400000108d5 */
[--C-:B------:R-:W-:Y:S02]  /*c760*/  FFMA.FTZ R19, R19, c[0x0][0x2d0], -R213.reuse ;  /* 0x0000b40013137a23 */ /* 0x100fe400000108d5 */
[--C-:B------:R-:W-:Y:S01]  /*c770*/  FFMA.FTZ R21, R21, c[0x0][0x2d0], -R214.reuse ;  /* 0x0000b40015157a23 */ /* 0x100fe200000108d6 */
[----:B------:R-:W-:Y:S01]  /*c780*/  MUFU.EX2 R251, R5 ;  /* 0x0000000500fb7308 */ /* 0x000fe20000000800 */
[--C-:B------:R-:W-:Y:S01]  /*c790*/  FFMA.FTZ R22, R22, c[0x0][0x2d0], -R213.reuse ;  /* 0x0000b40016167a23 */ /* 0x100fe200000108d5 */
[----:B-1----:R-:W-:Y:S01]  /*c7a0*/  FMNMX.FTZ R183, R181, R204, !PT ;  /* 0x000000ccb5b77209 */ /* 0x002fe20007810000 */
[----:B------:R-:W-:Y:S01]  /*c7b0*/  FFMA.FTZ R23, R23, c[0x0][0x2d0], -R213 ;  /* 0x0000b40017177a23 */ /* 0x000fe200000108d5 */
[----:B--2---:R-:W-:Y:S01]  /*c7c0*/  @P1 SHF.R.S32.HI R4, RZ, 0x1f, R249 ;  /* 0x0000001fff041819 */ /* 0x004fe200000114f9 */
[--C-:B------:R-:W-:Y:S02]  /*c7d0*/  FFMA.FTZ R32, R32, c[0x0][0x2d0], -R214.reuse ;  /* 0x0000b40020207a23 */ /* 0x100fe400000108d6 */
[----:B------:R-:W-:Y:S02]  /*c7e0*/  FMUL.FTZ R212, R183, c[0x0][0x2d0] ;  /* 0x0000b400b7d47a20 */ /* 0x000fe40000410000 */
[----:B------:R-:W-:Y:S01]  /*c7f0*/  FFMA.FTZ R33, R33, c[0x0][0x2d0], -R214 ;  /* 0x0000b40021217a23 */ /* 0x000fe200000108d6 */
[----:B------:R1:W-:Y:S01]  /*c800*/  MUFU.EX2 R225, R17 ;  /* 0x0000001100e17308 */ /* 0x0003e20000000800 */
[--C-:B------:R-:W-:Y:S02]  /*c810*/  FFMA.FTZ R8, R8, c[0x0][0x2d0], -R212.reuse ;  /* 0x0000b40008087a23 */ /* 0x100fe400000108d4 */
[----:B------:R-:W-:Y:S02]  /*c820*/  FFMA.FTZ R12, R12, c[0x0][0x2d0], -R212 ;  /* 0x0000b4000c0c7a23 */ /* 0x000fe400000108d4 */
[----:B----4-:R-:W-:Y:S01]  /*c830*/  FADD.FTZ R0, -R184, R2 ;  /* 0x00000002b8007221 */ /* 0x010fe20000010100 */
[----:B------:R-:W-:Y:S01]  /*c840*/  FMNMX.FTZ R2, R47, R182, !PT ;  /* 0x000000b62f027209 */ /* 0x000fe20007810000 */
[--C-:B------:R-:W-:Y:S02]  /*c850*/  FFMA.FTZ R13, R13, c[0x0][0x2d0], -R212.reuse ;  /* 0x0000b4000d0d7a23 */ /* 0x100fe400000108d4 */
[----:B------:R-:W-:Y:S01]  /*c860*/  FMUL.FTZ R0, R0, c[0x0][0x2d0] ;  /* 0x0000b40000007a20 */ /* 0x000fe20000410000 */
[----:B------:R-:W-:Y:S01]  /*c870*/  FMNMX.FTZ R2, R58, R2, !PT ;  /* 0x000000023a027209 */ /* 0x000fe20007810000 */
[----:B------:R-:W-:Y:S01]  /*c880*/  MUFU.EX2 R187, R6 ;  /* 0x0000000600bb7308 */ /* 0x000fe20000000800 */
[C---:B------:R-:W-:Y:S02]  /*c890*/  FMUL.FTZ R132, R180.reuse, R132 ;  /* 0x00000084b4847220 */ /* 0x040fe40000410000 */
[C---:B------:R-:W-:Y:S02]  /*c8a0*/  FMUL.FTZ R133, R180.reuse, R133 ;  /* 0x00000085b4857220 */ /* 0x040fe40000410000 */
[C---:B------:R-:W-:Y:S02]  /*c8b0*/  FMUL.FTZ R144, R180.reuse, R144 ;  /* 0x00000090b4907220 */ /* 0x040fe40000410000 */
[C---:B------:R-:W-:Y:S02]  /*c8c0*/  FMUL.FTZ R145, R180.reuse, R145 ;  /* 0x00000091b4917220 */ /* 0x040fe40000410000 */
[C---:B------:R-:W-:Y:S01]  /*c8d0*/  FMUL.FTZ R148, R180.reuse, R148 ;  /* 0x00000094b4947220 */ /* 0x040fe20000410000 */
[----:B------:R2:W4:Y:S01]  /*c8e0*/  MUFU.EX2 R181, R0 ;  /* 0x0000000000b57308 */ /* 0x0005220000000800 */
[----:B------:R-:W-:Y:S02]  /*c8f0*/  FMUL.FTZ R149, R180, R149 ;  /* 0x00000095b4957220 */ /* 0x000fe40000410000 */
[--C-:B-1----:R-:W-:Y:S02]  /*c900*/  FFMA.FTZ R17, R9, c[0x0][0x2d0], -R212.reuse ;  /* 0x0000b40009117a23 */ /* 0x102fe400000108d4 */
[--C-:B------:R-:W-:Y:S02]  /*c910*/  FFMA.FTZ R34, R34, c[0x0][0x2d0], -R213.reuse ;  /* 0x0000b40022227a23 */ /* 0x100fe400000108d5 */
[--C-:B------:R-:W-:Y:S02]  /*c920*/  FFMA.FTZ R35, R35, c[0x0][0x2d0], -R213.reuse ;  /* 0x0000b40023237a23 */ /* 0x100fe400000108d5 */
[--C-:B------:R-:W-:Y:S01]  /*c930*/  FFMA.FTZ R24, R24, c[0x0][0x2d0], -R212.reuse ;  /* 0x0000b40018187a23 */ /* 0x100fe200000108d4 */
[----:B------:R-:W-:Y:S01]  /*c940*/  MUFU.EX2 R224, R7 ;  /* 0x0000000700e07308 */ /* 0x000fe20000000800 */
[----:B------:R-:W-:Y:S02]  /*c950*/  FFMA.FTZ R25, R25, c[0x0][0x2d0], -R212 ;  /* 0x0000b40019197a23 */ /* 0x000fe400000108d4 */
[--C-:B------:R-:W-:Y:S02]  /*c960*/  FFMA.FTZ R48, R48, c[0x0][0x2d0], -R214.reuse ;  /* 0x0000b40030307a23 */ /* 0x100fe400000108d6 */
[--C-:B------:R-:W-:Y:S02]  /*c970*/  FFMA.FTZ R36, R36, c[0x0][0x2d0], -R214.reuse ;  /* 0x0000b40024247a23 */ /* 0x100fe400000108d6 */
[----:B------:R-:W-:Y:S02]  /*c980*/  FFMA.FTZ R37, R37, c[0x0][0x2d0], -R214 ;  /* 0x0000b40025257a23 */ /* 0x000fe400000108d6 */
[--C-:B------:R-:W-:Y:S01]  /*c990*/  FFMA.FTZ R38, R38, c[0x0][0x2d0], -R213.reuse ;  /* 0x0000b40026267a23 */ /* 0x100fe200000108d5 */
[----:B------:R-:W-:Y:S01]  /*c9a0*/  MUFU.EX2 R246, R16 ;  /* 0x0000001000f67308 */ /* 0x000fe20000000800 */
[----:B------:R-:W-:Y:S02]  /*c9b0*/  FFMA.FTZ R39, R39, c[0x0][0x2d0], -R213 ;  /* 0x0000b40027277a23 */ /* 0x000fe400000108d5 */
[----:B------:R-:W-:Y:S01]  /*c9c0*/  FFMA.FTZ R45, R45, c[0x0][0x2d0], -R212 ;  /* 0x0000b4002d2d7a23 */ /* 0x000fe200000108d4 */
[----:B--2---:R-:W-:Y:S01]  /*c9d0*/  FMNMX.FTZ R0, R59, R2, !PT ;  /* 0x000000023b007209 */ /* 0x004fe20007810000 */
[----:B------:R-:W-:Y:S02]  /*c9e0*/  FADD.FTZ R2, -R183, R3 ;  /* 0x00000003b7027221 */ /* 0x000fe40000010100 */
[C---:B----4-:R-:W-:Y:S01]  /*c9f0*/  FMUL.FTZ R134, R181.reuse, R134 ;  /* 0x00000086b5867220 */ /* 0x050fe20000410000 */
[----:B------:R-:W-:Y:S01]  /*ca00*/  FMNMX.FTZ R0, R62, R0, !PT ;  /* 0x000000003e007209 */ /* 0x000fe20007810000 */
[----:B------:R-:W-:Y:S01]  /*ca10*/  FMUL.FTZ R2, R2, c[0x0][0x2d0] ;  /* 0x0000b40002027a20 */ /* 0x000fe20000410000 */
[----:B------:R-:W-:Y:S01]  /*ca20*/  MUFU.EX2 R245, R17 ;  /* 0x0000001100f57308 */ /* 0x000fe20000000800 */
[----:B------:R-:W-:Y:S01]  /*ca30*/  FMUL.FTZ R135, R181, R135 ;  /* 0x00000087b5877220 */ /* 0x000fe20000410000 */
[----:B------:R-:W-:Y:S01]  /*ca40*/  FMNMX.FTZ R0, R63, R0, !PT ;  /* 0x000000003f007209 */ /* 0x000fe20007810000 */
[C---:B------:R-:W-:Y:S02]  /*ca50*/  FMUL.FTZ R146, R181.reuse, R146 ;  /* 0x00000092b5927220 */ /* 0x040fe40000410000 */
[C---:B------:R-:W-:Y:S02]  /*ca60*/  FMUL.FTZ R147, R181.reuse, R147 ;  /* 0x00000093b5937220 */ /* 0x040fe40000410000 */
[C---:B------:R-:W-:Y:S02]  /*ca70*/  FMUL.FTZ R150, R181.reuse, R150 ;  /* 0x00000096b5967220 */ /* 0x040fe40000410000 */
[C---:B------:R-:W-:Y:S01]  /*ca80*/  FMUL.FTZ R151, R181.reuse, R151 ;  /* 0x00000097b5977220 */ /* 0x040fe20000410000 */
[----:B------:R1:W2:Y:S01]  /*ca90*/  MUFU.EX2 R3, R2 ;  /* 0x0000000200037308 */ /* 0x0002a20000000800 */
        /* <DEDUP_REMOVED lines=13> */
[----:B------:R-:W-:Y:S01]  /*cb70*/  FMUL.FTZ R179, R181, R179 ;  /* 0x000000b3b5b37220 */ /* 0x000fe20000410000 */
[----:B-1----:R-:W1:Y:S01]  /*cb80*/  SHFL.BFLY PT, R2, R0, 0x2, 0x1f ;  /* 0x0c401f0000027f89 */ /* 0x002e6200000e0000 */
[C---:B--2---:R-:W-:Y:S02]  /*cb90*/  FMUL.FTZ R136, R3.reuse, R136 ;  /* 0x0000008803887220 */ /* 0x044fe40000410000 */
        /* <DEDUP_REMOVED lines=11> */
[----:B----4-:R-:W-:Y:S02]  /*cc50*/  FMUL.FTZ R18, R181, R202 ;  /* 0x000000cab5127220 */ /* 0x010fe40000410000 */
[C---:B------:R-:W-:Y:S01]  /*cc60*/  FMUL.FTZ R172, R3.reuse, R172 ;  /* 0x000000ac03ac7220 */ /* 0x040fe20000410000 */
[----:B-1----:R-:W-:Y:S01]  /*cc70*/  FMNMX.FTZ R0, R0, R2, !PT ;  /* 0x0000000200007209 */ /* 0x002fe20007810000 */
[----:B------:R-:W-:Y:S01]  /*cc80*/  FMUL.FTZ R173, R3, R173 ;  /* 0x000000ad03ad7220 */ /* 0x000fe20000410000 */
[----:B------:R-:W-:Y:S01]  /*cc90*/  MUFU.EX2 R221, R21 ;  /* 0x0000001500dd7308 */ /* 0x000fe20000000800 */
[C---:B------:R-:W-:Y:S02]  /*cca0*/  FMUL.FTZ R68, R180.reuse, R68 ;  /* 0x00000044b4447220 */ /* 0x040fe40000410000 */
[----:B------:R-:W1:Y:S01]  /*ccb0*/  SHFL.BFLY PT, R2, R0, 0x1, 0x1f ;  /* 0x0c201f0000027f89 */ /* 0x000e6200000e0000 */
[C---:B--2---:R-:W-:Y:S02]  /*ccc0*/  FMUL.FTZ R19, R181.reuse, R203 ;  /* 0x000000cbb5137220 */ /* 0x044fe40000410000 */
[C---:B------:R-:W-:Y:S02]  /*ccd0*/  FMUL.FTZ R69, R180.reuse, R69 ;  /* 0x00000045b4457220 */ /* 0x040fe40000410000 */
[C---:B------:R-:W-:Y:S02]  /*cce0*/  FMUL.FTZ R70, R181.reuse, R70 ;  /* 0x00000046b5467220 */ /* 0x040fe40000410000 */
[----:B------:R-:W-:Y:S01]  /*ccf0*/  MUFU.EX2 R220, R22 ;  /* 0x0000001600dc7308 */ /* 0x000fe20000000800 */
[----:B------:R-:W-:Y:S02]  /*cd00*/  FMUL.FTZ R71, R181, R71 ;  /* 0x00000047b5477220 */ /* 0x000fe40000410000 */
[C---:B------:R-:W-:Y:S02]  /*cd10*/  FMUL.FTZ R72, R3.reuse, R72 ;  /* 0x0000004803487220 */ /* 0x040fe40000410000 */
[C---:B------:R-:W-:Y:S02]  /*cd20*/  FMUL.FTZ R73, R3.reuse, R73 ;  /* 0x0000004903497220 */ /* 0x040fe40000410000 */
[C---:B------:R-:W-:Y:S02]  /*cd30*/  FMUL.FTZ R76, R3.reuse, R76 ;  /* 0x0000004c034c7220 */ /* 0x040fe40000410000 */
[----:B------:R-:W-:Y:S01]  /*cd40*/  FMUL.FTZ R77, R3, R77 ;  /* 0x0000004d034d7220 */ /* 0x000fe20000410000 */
[----:B------:R-:W-:Y:S01]  /*cd50*/  MUFU.EX2 R226, R39 ;  /* 0x0000002700e27308 */ /* 0x000fe20000000800 */
[C---:B------:R-:W-:Y:S02]  /*cd60*/  FMUL.FTZ R80, R180.reuse, R80 ;  /* 0x00000050b4507220 */ /* 0x040fe40000410000 */
[----:B------:R-:W-:Y:S02]  /*cd70*/  FMUL.FTZ R81, R180, R81 ;  /* 0x00000051b4517220 */ /* 0x000fe40000410000 */
[----:B------:R-:W-:Y:S01]  /*cd80*/  FMUL.FTZ R82, R181, R82 ;  /* 0x00000052b5527220 */ /* 0x000fe20000410000 */
[----:B-1----:R-:W-:Y:S01]  /*cd90*/  FMNMX.FTZ R182, R0, R2, !PT ;  /* 0x0000000200b67209 */ /* 0x002fe20007810000 */
[----:B------:R-:W-:Y:S02]  /*cda0*/  @P1 IMAD R2, R4, c[0x0][0x1e0], RZ ;  /* 0x0000780004021a24 */ /* 0x000fe400078e02ff */
[C---:B------:R-:W-:Y:S04]  /*cdb0*/  @P1 IMAD.WIDE.U32 R4, R249.reuse, c[0x0][0x1e0], RZ ;  /* 0x00007800f9041a25 */ /* 0x040fe800078e00ff */
[----:B------:R-:W-:Y:S01]  /*cdc0*/  @P1 IMAD R2, R249, c[0x0][0x1e4], R2 ;  /* 0x00007900f9021a24 */ /* 0x000fe200078e0202 */
[----:B------:R-:W-:Y:S01]  /*cdd0*/  @P1 SHF.L.U32 R7, R4, 0x6, RZ ;  /* 0x0000000604071819 */ /* 0x000fe200000006ff */
[----:B------:R-:W-:Y:S02]  /*cde0*/  FADD.FTZ R0, -R182, R186 ;  /* 0x000000bab6007221 */ /* 0x000fe40000010100 */
[----:B------:R1:W-:Y:S01]  /*cdf0*/  MUFU.EX2 R186, R13 ;  /* 0x0000000d00ba7308 */ /* 0x0003e20000000800 */
[----:B------:R-:W-:Y:S01]  /*ce00*/  @P1 IADD3 R6, R5, R2, RZ ;  /* 0x0000000205061210 */ /* 0x000fe20007ffe0ff */
[----:B------:R-:W-:Y:S01]  /*ce10*/  FMUL.FTZ R0, R0, c[0x0][0x2d0] ;  /* 0x0000b40000007a20 */ /* 0x000fe20000410000 */
[----:B---3--:R-:W-:Y:S01]  /*ce20*/  @P1 IADD3 R2, P3, R7, R208, RZ ;  /* 0x000000d007021210 */ /* 0x008fe20007f7e0ff */
[----:B------:R-:W-:Y:S01]  /*ce30*/  FMUL.FTZ R83, R181, R83 ;  /* 0x00000053b5537220 */ /* 0x000fe20000410000 */
[----:B------:R-:W-:Y:S01]  /*ce40*/  @P1 SHF.L.U64.HI R6, R4, 0x6, R6 ;  /* 0x0000000604061819 */ /* 0x000fe20000010206 */
[----:B------:R-:W-:Y:S01]  /*ce50*/  FMUL.FTZ R84, R180, R84 ;  /* 0x00000054b4547220 */ /* 0x000fe20000410000 */
[----:B------:R-:W-:Y:S01]  /*ce60*/  @P1 LEA R4, P2, R2, c[0x0][0x1c8], 0x1 ;  /* 0x0000720002041a11 */ /* 0x000fe200078408ff */
[----:B------:R-:W-:Y:S01]  /*ce70*/  FMUL.FTZ R85, R180, R85 ;  /* 0x00000055b4557220 */ /* 0x000fe20000410000 */
[----:B------:R-:W-:Y:S01]  /*ce80*/  @P1 IADD3.X R5, R6, R239, RZ, P3, !PT ;  /* 0x000000ef06051210 */ /* 0x000fe20001ffe4ff */
[----:B------:R-:W2:Y:S01]  /*ce90*/  MUFU.EX2 R0, R0 ;  /* 0x0000000000007308 */ /* 0x000ea20000000800 */
[----:B------:R-:W-:Y:S01]  /*cea0*/  @P1 IADD3 R7, P4, P3, R7, 0x40, R208 ;  /* 0x0000004007071810 */ /* 0x000fe20007b9e0d0 */
[C---:B------:R-:W-:Y:S01]  /*ceb0*/  FMUL.FTZ R86, R181.reuse, R86 ;  /* 0x00000056b5567220 */ /* 0x040fe20000410000 */
[----:B------:R-:W-:Y:S01]  /*cec0*/  @P1 LEA.HI.X R5, R2, c[0x0][0x1cc], R5, 0x1, P2 ;  /* 0x0000730002051a11 */ /* 0x000fe200010f0c05 */
[----:B------:R-:W-:Y:S01]  /*ced0*/  FMUL.FTZ R87, R181, R87 ;  /* 0x00000057b5577220 */ /* 0x000fe20000410000 */
[----:B------:R-:W-:Y:S01]  /*cee0*/  @P1 LEA R16, P2, R7, c[0x0][0x1c8], 0x1 ;  /* 0x0000720007101a11 */ /* 0x000fe200078408ff */
[----:B------:R-:W-:Y:S01]  /*cef0*/  FMUL.FTZ R88, R3, R88 ;  /* 0x0000005803587220 */ /* 0x000fe20000410000 */
[----:B------:R-:W-:Y:S01]  /*cf00*/  @P1 IADD3.X R6, R6, RZ, R239, P4, P3 ;  /* 0x000000ff06061210 */ /* 0x000fe200027e64ef */
[----:B------:R3:W-:Y:S01]  /*cf10*/  @P1 LDGSTS.E.BYPASS.LTC128B.128 [R248+0x4100], [R4.64], !P0 ;  /* 0x0410000004f81fae */ /* 0x0007e2000c101d46 */
[----:B------:R-:W-:Y:S01]  /*cf20*/  @P1 MOV R2, c[0x0][0x1e0] ;  /* 0x0000780000021a02 */ /* 0x000fe20000000f00 */
[----:B------:R4:W3:Y:S01]  /*cf30*/  MUFU.EX2 R239, R12 ;  /* 0x0000000c00ef7308 */ /* 0x0008e20000000800 */
[----:B------:R-:W-:Y:S01]  /*cf40*/  @P1 LEA.HI.X R17, R7, c[0x0][0x1cc], R6, 0x1, P2 ;  /* 0x0000730007111a11 */ /* 0x000fe200010f0c06 */
[C---:B------:R-:W-:Y:S01]  /*cf50*/  FMUL.FTZ R89, R3.reuse, R89 ;  /* 0x0000005903597220 */ /* 0x040fe20000410000 */
[C---:B------:R-:W-:Y:S01]  /*cf60*/  @P1 SHF.L.U32 R8, R2.reuse, 0x5, RZ ;  /* 0x0000000502081819 */ /* 0x040fe200000006ff */
[----:B-1----:R-:W-:Y:S01]  /*cf70*/  FMUL.FTZ R13, R3, R197 ;  /* 0x000000c5030d7220 */ /* 0x002fe20000410000 */
[----:B------:R-:W-:Y:S01]  /*cf80*/  @P1 SHF.L.U64.HI R9, R2, R250, c[0x0][0x1e4] ;  /* 0x0000790002091619 */ /* 0x000fe200000102fa */
[----:B------:R1:W-:Y:S01]  /*cf90*/  @P1 LDGSTS.E.BYPASS.LTC128B.128 [R248+0x6100], [R16.64], !P6 ;  /* 0x0610000010f81fae */ /* 0x0003e2000f101d46 */
[----:B------:R-:W-:Y:S01]  /*cfa0*/  @P1 IADD3 R6, P2, R4, R8, RZ ;  /* 0x0000000804061210 */ /* 0x000fe20007f5e0ff */
[----:B------:R-:W-:Y:S02]  /*cfb0*/  FMUL.FTZ R2, R182, c[0x0][0x2d0] ;  /* 0x0000b400b6027a20 */ /* 0x000fe40000410000 */
[----:B------:R-:W-:Y:S01]  /*cfc0*/  MUFU.EX2 R250, R37 ;  /* 0x0000002500fa7308 */ /* 0x000fe20000000800 */
[----:B------:R-:W-:Y:S01]  /*cfd0*/  @P1 IADD3.X R7, R5, R9, RZ, P2, !PT ;  /* 0x0000000905071210 */ /* 0x000fe200017fe4ff */
[--C-:B------:R-:W-:Y:S02]  /*cfe0*/  FFMA.FTZ R14, R14, c[0x0][0x2d0], -R2.reuse ;  /* 0x0000b4000e0e7a23 */ /* 0x100fe40000010802 */
[--C-:B------:R-:W-:Y:S02]  /*cff0*/  FFMA.FTZ R15, R15, c[0x0][0x2d0], -R2.reuse ;  /* 0x0000b4000f0f7a23 */ /* 0x100fe40000010802 */
[----:B------:R1:W-:Y:S01]  /*d000*/  @P1 LDGSTS.E.BYPASS.LTC128B.128 [R248+0x4900], [R6.64], !P0 ;  /* 0x0490000006f81fae */ /* 0x0003e2000c101d46 */
[--C-:B------:R-:W-:Y:S02]  /*d010*/  FFMA.FTZ R10, R10, c[0x0][0x2d0], -R2.reuse ;  /* 0x0000b4000a0a7a23 */ /* 0x100fe40000010802 */
[--C-:B------:R-:W-:Y:S01]  /*d020*/  FFMA.FTZ R11, R11, c[0x0][0x2d0], -R2.reuse ;  /* 0x0000b4000b0b7a23 */ /* 0x100fe20000010802 */
[----:B------:R1:W-:Y:S01]  /*d030*/  MUFU.EX2 R217, R14 ;  /* 0x0000000e00d97308 */ /* 0x0003e20000000800 */
[C---:B--2---:R-:W-:Y:S02]  /*d040*/  FMUL.FTZ R138, R0.reuse, R138 ;  /* 0x0000008a008a7220 */ /* 0x044fe40000410000 */
[----:B------:R-:W-:Y:S01]  /*d050*/  FMUL.FTZ R139, R0, R139 ;  /* 0x0000008b008b7220 */ /* 0x000fe20000410000 */
[----:B------:R2:W-:Y:S01]  /*d060*/  @P1 LDGSTS.E.BYPASS.LTC128B.128 [R248+0x6900], [R6.64+0x80], !P6 ;  /* 0x0690008006f81fae */ /* 0x0005e2000f101d46 */
[----:B---3--:R-:W-:Y:S01]  /*d070*/  @P1 IADD3 R4, P3, R6, R8, RZ ;  /* 0x0000000806041210 */ /* 0x008fe20007f7e0ff */
[----:B----4-:R-:W-:Y:S02]  /*d080*/  FMUL.FTZ R12, R3, R196 ;  /* 0x000000c4030c7220 */ /* 0x010fe40000410000 */
[----:B------:R-:W-:Y:S01]  /*d090*/  FMUL.FTZ R142, R0, R142 ;  /* 0x0000008e008e7220 */ /* 0x000fe20000410000 */
[----:B------:R-:W-:Y:S01]  /*d0a0*/  @P1 IADD3.X R5, R7, R9, RZ, P3, !PT ;  /* 0x0000000907051210 */ /* 0x000fe20001ffe4ff */
[----:B------:R3:W-:Y:S01]  /*d0b0*/  MUFU.EX2 R215, R10 ;  /* 0x0000000a00d77308 */ /* 0x0007e20000000800 */
[----:B------:R-:W-:Y:S01]  /*d0c0*/  @P1 IADD3 R8, P2, R4, R8, RZ ;  /* 0x0000000804081210 */ /* 0x000fe20007f5e0ff */
[----:B------:R-:W-:Y:S02]  /*d0d0*/  FMUL.FTZ R143, R0, R143 ;  /* 0x0000008f008f7220 */ /* 0x000fe40000410000 */
[----:B------:R4:W-:Y:S01]  /*d0e0*/  @P1 LDGSTS.E.BYPASS.LTC128B.128 [R248+0x5100], [R4.64], !P0 ;  /* 0x0510000004f81fae */ /* 0x0009e2000c101d46 */
[----:B------:R-:W-:Y:S01]  /*d0f0*/  @P1 IADD3.X R9, R5, R9, RZ, P2, !PT ;  /* 0x0000000905091210 */ /* 0x000fe200017fe4ff */
[C---:B-1----:R-:W-:Y:S02]  /*d100*/  FMUL.FTZ R16, R180.reuse, R200 ;  /* 0x000000c8b4107220 */ /* 0x042fe40000410000 */
[----:B------:R-:W-:Y:S02]  /*d110*/  FMUL.FTZ R17, R180, R201 ;  /* 0x000000c9b4117220 */ /* 0x000fe40000410000 */
[----:B------:R1:W1:Y:S01]  /*d120*/  MUFU.EX2 R218, R15 ;  /* 0x0000000f00da7308 */ /* 0x0002620000000800 */
[C---:B------:R-:W-:Y:S01]  /*d130*/  FMUL.FTZ R154, R0.reuse, R154 ;  /* 0x0000009a009a7220 */ /* 0x040fe20000410000 */
[----:B------:R4:W-:Y:S01]  /*d140*/  @P1 LDGSTS.E.BYPASS.LTC128B.128 [R248+0x7100], [R4.64+0x80], !P6 ;  /* 0x0710008004f81fae */ /* 0x0009e2000f101d46 */
[C---:B------:R-:W-:Y:S02]  /*d150*/  FMUL.FTZ R155, R0.reuse, R155 ;  /* 0x0000009b009b7220 */ /* 0x040fe40000410000 */
[C---:B------:R-:W-:Y:S02]  /*d160*/  FMUL.FTZ R14, R0.reuse, R198 ;  /* 0x000000c6000e7220 */ /* 0x040fe40000410000 */
[C---:B------:R-:W-:Y:S02]  /*d170*/  FMUL.FTZ R158, R0.reuse, R158 ;  /* 0x0000009e009e7220 */ /* 0x040fe40000410000 */
[C---:B------:R-:W-:Y:S01]  /*d180*/  FMUL.FTZ R159, R0.reuse, R159 ;  /* 0x0000009f009f7220 */ /* 0x040fe20000410000 */
[----:B------:R4:W-:Y:S01]  /*d190*/  @P1 LDGSTS.E.BYPASS.LTC128B.128 [R248+0x5900], [R8.64], !P0 ;  /* 0x0590000008f81fae */ /* 0x0009e2000c101d46 */
[----:B------:R4:W4:Y:S01]  /*d1a0*/  MUFU.EX2 R216, R11 ;  /* 0x0000000b00d87308 */ /* 0x0009220000000800 */
[----:B--2---:R-:W-:Y:S01]  /*d1b0*/  FMUL.FTZ R6, R181, R194 ;  /* 0x000000c2b5067220 */ /* 0x004fe20000410000 */
[----:B------:R-:W-:Y:S01]  /*d1c0*/  F2FP.BF16.PACK_AB R194, R225, R246 ;  /* 0x000000f6e1c2723e */ /* 0x000fe200000010ff */
[----:B------:R-:W-:Y:S01]  /*d1d0*/  FMUL.FTZ R7, R181, R195 ;  /* 0x000000c3b5077220 */ /* 0x000fe20000410000 */
[----:B------:R-:W-:Y:S01]  /*d1e0*/  F2FP.BF16.PACK_AB R195, R227, R247 ;  /* 0x000000f7e3c3723e */ /* 0x000fe200000010ff */
[----:B---3--:R-:W-:Y:S01]  /*d1f0*/  FMUL.FTZ R10, R0, R190 ;  /* 0x000000be000a7220 */ /* 0x008fe20000410000 */
[----:B------:R-:W-:Y:S01]  /*d200*/  F2FP.BF16.PACK_AB R190, R186, R239 ;  /* 0x000000efbabe723e */ /* 0x000fe200000010ff */
[----:B------:R2:W-:Y:S01]  /*d210*/  @P1 LDGSTS.E.BYPASS.LTC128B.128 [R248+0x7900], [R8.64+0x80], !P6 ;  /* 0x0790008008f81fae */ /* 0x0005e2000f101d46 */
[--C-:B------:R-:W-:Y:S02]  /*d220*/  FFMA.FTZ R26, R26, c[0x0][0x2d0], -R2.reuse ;  /* 0x0000b4001a1a7a23 */ /* 0x100fe40000010802 */
[--C-:B------:R-:W-:Y:S02]  /*d230*/  FFMA.FTZ R27, R27, c[0x0][0x2d0], -R2.reuse ;  /* 0x0000b4001b1b7a23 */ /* 0x100fe40000010802 */
[--C-:B------:R-:W-:Y:S02]  /*d240*/  FFMA.FTZ R42, R42, c[0x0][0x2d0], -R2.reuse ;  /* 0x0000b4002a2a7a23 */ /* 0x100fe40000010802 */
[----:B-1----:R-:W-:Y:S01]  /*d250*/  FMUL.FTZ R15, R0, R199 ;  /* 0x000000c7000f7220 */ /* 0x002fe20000410000 */
[----:B------:R-:W1:Y:S01]  /*d260*/  LDSM.16.MT88.4 R204, [R229] ;  /* 0x00000000e5cc783b */ /* 0x000e620000004200 */
[--C-:B------:R-:W-:Y:S02]  /*d270*/  FFMA.FTZ R46, R46, c[0x0][0x2d0], -R2.reuse ;  /* 0x0000b4002e2e7a23 */ /* 0x100fe40000010802 */
[C---:B----4-:R-:W-:Y:S01]  /*d280*/  FMUL.FTZ R4, R180.reuse, R192 ;  /* 0x000000c0b4047220 */ /* 0x050fe20000410000 */
[----:B------:R-:W-:Y:S01]  /*d290*/  F2FP.BF16.PACK_AB R192, R251, R219 ;  /* 0x000000dbfbc0723e */ /* 0x000fe200000010ff */
[----:B------:R-:W-:Y:S01]  /*d2a0*/  FMUL.FTZ R5, R180, R193 ;  /* 0x000000c1b4057220 */ /* 0x000fe20000410000 */
[----:B------:R-:W-:Y:S01]  /*d2b0*/  F2FP.BF16.PACK_AB R193, R224, R187 ;  /* 0x000000bbe0c1723e */ /* 0x000fe200000010ff */
[----:B------:R-:W-:Y:S01]  /*d2c0*/  FFMA.FTZ R47, R47, c[0x0][0x2d0], -R2 ;  /* 0x0000b4002f2f7a23 */ /* 0x000fe20000010802 */
[----:B------:R-:W3:Y:S01]  /*d2d0*/  LDSM.16.MT88.4 R208, [R230] ;  /* 0x00000000e6d0783b */ /* 0x000ee20000004200 */
[----:B------:R-:W-:Y:S01]  /*d2e0*/  FMUL.FTZ R11, R0, R191 ;  /* 0x000000bf000b7220 */ /* 0x000fe20000410000 */
[----:B------:R-:W-:Y:S01]  /*d2f0*/  F2FP.BF16.PACK_AB R191, R218, R217 ;  /* 0x000000d9dabf723e */ /* 0x000fe200000010ff */
[C---:B------:R-:W-:Y:S02]  /*d300*/  FMUL.FTZ R170, R0.reuse, R170 ;  /* 0x000000aa00aa7220 */ /* 0x040fe40000410000 */
[C---:B------:R-:W-:Y:S02]  /*d310*/  FMUL.FTZ R171, R0.reuse, R171 ;  /* 0x000000ab00ab7220 */ /* 0x040fe40000410000 */
[C---:B------:R-:W-:Y:S01]  /*d320*/  FMUL.FTZ R174, R0.reuse, R174 ;  /* 0x000000ae00ae7220 */ /* 0x040fe20000410000 */
[----:B------:R-:W4:Y:S01]  /*d330*/  LDSM.16.MT88.4 R196, [R233] ;  /* 0x00000000e9c4783b */ /* 0x000f220000004200 */
[----:B------:R-:W-:Y:S02]  /*d340*/  FMUL.FTZ R175, R0, R175 ;  /* 0x000000af00af7220 */ /* 0x000fe40000410000 */
[----:B--2---:R-:W-:Y:S01]  /*d350*/  FMUL.FTZ R8, R3, R188 ;  /* 0x000000bc03087220 */ /* 0x004fe20000410000 */
[----:B------:R-:W-:Y:S01]  /*d360*/  F2FP.BF16.PACK_AB R188, R245, R252 ;  /* 0x000000fcf5bc723e */ /* 0x000fe200000010ff */
[C---:B------:R-:W-:Y:S01]  /*d370*/  FMUL.FTZ R9, R3.reuse, R189 ;  /* 0x000000bd03097220 */ /* 0x040fe20000410000 */
[----:B------:R-:W-:Y:S01]  /*d380*/  F2FP.BF16.PACK_AB R189, R216, R215 ;  /* 0x000000d7d8bd723e */ /* 0x000fe200000010ff */
[C---:B------:R-:W-:Y:S01]  /*d390*/  FMUL.FTZ R74, R0.reuse, R74 ;  /* 0x0000004a004a7220 */ /* 0x040fe20000410000 */
[----:B------:R-:W2:Y:S01]  /*d3a0*/  LDSM.16.MT88.4 R200, [R232] ;  /* 0x00000000e8c8783b */ /* 0x000ea20000004200 */
[C---:B------:R-:W-:Y:S02]  /*d3b0*/  FMUL.FTZ R75, R0.reuse, R75 ;  /* 0x0000004b004b7220 */ /* 0x040fe40000410000 */
[C---:B------:R-:W-:Y:S02]  /*d3c0*/  FMUL.FTZ R78, R0.reuse, R78 ;  /* 0x0000004e004e7220 */ /* 0x040fe40000410000 */
[C---:B------:R-:W-:Y:S02]  /*d3d0*/  FMUL.FTZ R79, R0.reuse, R79 ;  /* 0x0000004f004f7220 */ /* 0x040fe40000410000 */
[C---:B------:R-:W-:Y:S01]  /*d3e0*/  FMUL.FTZ R90, R0.reuse, R90 ;  /* 0x0000005a005a7220 */ /* 0x040fe20000410000 */
[----:B------:R-:W0:Y:S01]  /*d3f0*/  LDGDEPBAR ;  /* 0x00000000000079af */ /* 0x000e220000000000 */
[C---:B------:R-:W-:Y:S02]  /*d400*/  FMUL.FTZ R91, R0.reuse, R91 ;  /* 0x0000005b005b7220 */ /* 0x040fe40000410000 */
[C---:B------:R-:W-:Y:S02]  /*d410*/  FMUL.FTZ R92, R3.reuse, R92 ;  /* 0x0000005c035c7220 */ /* 0x040fe40000410000 */
[----:B------:R-:W-:Y:S02]  /*d420*/  FMUL.FTZ R93, R3, R93 ;  /* 0x0000005d035d7220 */ /* 0x000fe40000410000 */
[C---:B------:R-:W-:Y:S01]  /*d430*/  FMUL.FTZ R94, R0.reuse, R94 ;  /* 0x0000005e005e7220 */ /* 0x040fe20000410000 */
[-C--:B-1----:R-:W-:Y:S05]  /*d440*/  HMMA.16816.F32.BF16 R4, R192, R204.reuse, R4 ;  /* 0x000000ccc004723c */ /* 0x082fea0000041804 */
[----:B------:R-:W-:Y:S02]  /*d450*/  FMUL.FTZ R95, R0, R95 ;  /* 0x0000005f005f7220 */ /* 0x000fe40000410000 */
[C---:B------:R-:W-:Y:S01]  /*d460*/  FMUL.FTZ R96, R180.reuse, R96 ;  /* 0x00000060b4607220 */ /* 0x040fe20000410000 */
[C---:B------:R-:W-:Y:S01]  /*d470*/  HMMA.16816.F32.BF16 R8, R188.reuse, R204, R8 ;  /* 0x000000ccbc08723c */ /* 0x040fe20000041808 */
[----:B------:R-:W1:Y:S03]  /*d480*/  MUFU.EX2 R204, R33 ;  /* 0x0000002100cc7308 */ /* 0x000e660000000800 */
[C---:B------:R-:W-:Y:S02]  /*d490*/  FMUL.FTZ R97, R180.reuse, R97 ;  /* 0x00000061b4617220 */ /* 0x040fe40000410000 */
[C---:B------:R-:W-:Y:S02]  /*d4a0*/  FMUL.FTZ R98, R181.reuse, R98 ;  /* 0x00000062b5627220 */ /* 0x040fe40000410000 */
[-C--:B------:R-:W-:Y:S04]  /*d4b0*/  HMMA.16816.F32.BF16 R12, R188, R206.reuse, R12 ;  /* 0x000000cebc0c723c */ /* 0x080fe8000004180c */
[C---:B------:R-:W-:Y:S02]  /*d4c0*/  FMUL.FTZ R99, R181.reuse, R99 ;  /* 0x00000063b5637220 */ /* 0x040fe40000410000 */
[C---:B------:R-:W-:Y:S02]  /*d4d0*/  FMUL.FTZ R100, R180.reuse, R100 ;  /* 0x00000064b4647220 */ /* 0x040fe40000410000 */
[C---:B------:R-:W-:Y:S01]  /*d4e0*/  HMMA.16816.F32.BF16 R16, R192.reuse, R206, R16 ;  /* 0x000000cec010723c */ /* 0x040fe20000041810 */
[----:B------:R-:W-:Y:S03]  /*d4f0*/  MUFU.EX2 R207, R26 ;  /* 0x0000001a00cf7308 */ /* 0x000fe60000000800 */
[----:B------:R-:W-:Y:S02]  /*d500*/  FMUL.FTZ R101, R180, R101 ;  /* 0x00000065b4657220 */ /* 0x000fe40000410000 */
[C---:B------:R-:W-:Y:S02]  /*d510*/  FMUL.FTZ R102, R181.reuse, R102 ;  /* 0x00000066b5667220 */ /* 0x040fe40000410000 */
[-C--:B---3--:R-:W-:Y:S03]  /*d520*/  HMMA.16816.F32.BF16 R132, R192, R208.reuse, R132 ;  /* 0x000000d0c084723c */ /* 0x088fe60000041884 */
[----:B------:R-:W4:Y:S01]  /*d530*/  MUFU.EX2 R206, R27 ;  /* 0x0000001b00ce7308 */ /* 0x000f220000000800 */
[----:B------:R-:W-:Y:S02]  /*d540*/  FMUL.FTZ R103, R181, R103 ;  /* 0x00000067b5677220 */ /* 0x000fe40000410000 */
[C---:B------:R-:W-:Y:S02]  /*d550*/  FMUL.FTZ R104, R3.reuse, R104 ;  /* 0x0000006803687220 */ /* 0x040fe40000410000 */
[C---:B------:R-:W-:Y:S04]  /*d560*/  HMMA.16816.F32.BF16 R136, R188.reuse, R208, R136 ;  /* 0x000000d0bc88723c */ /* 0x040fe80000041888 */
[C---:B------:R-:W-:Y:S01]  /*d570*/  FMUL.FTZ R105, R3.reuse, R105 ;  /* 0x0000006903697220 */ /* 0x040fe20000410000 */
[----:B------:R-:W-:Y:S01]  /*d580*/  MUFU.EX2 R208, R32 ;  /* 0x0000002000d07308 */ /* 0x000fe20000000800 */
[C---:B------:R-:W-:Y:S02]  /*d590*/  FMUL.FTZ R106, R0.reuse, R106 ;  /* 0x0000006a006a7220 */ /* 0x040fe40000410000 */
[-C--:B------:R-:W-:Y:S04]  /*d5a0*/  HMMA.16816.F32.BF16 R140, R188, R210.reuse, R140 ;  /* 0x000000d2bc8c723c */ /* 0x080fe8000004188c */
[C---:B------:R-:W-:Y:S02]  /*d5b0*/  FMUL.FTZ R107, R0.reuse, R107 ;  /* 0x0000006b006b7220 */ /* 0x040fe40000410000 */
[C---:B------:R-:W-:Y:S01]  /*d5c0*/  FMUL.FTZ R108, R3.reuse, R108 ;  /* 0x0000006c036c7220 */ /* 0x040fe20000410000 */
[----:B------:R-:W-:Y:S01]  /*d5d0*/  MUFU.EX2 R209, R34 ;  /* 0x0000002200d17308 */ /* 0x000fe20000000800 */
[C---:B------:R-:W-:Y:S04]  /*d5e0*/  HMMA.16816.F32.BF16 R144, R192.reuse, R210, R144 ;  /* 0x000000d2c090723c */ /* 0x040fe80000041890 */
[----:B------:R-:W-:Y:S02]  /*d5f0*/  FMUL.FTZ R109, R3, R109 ;  /* 0x0000006d036d7220 */ /* 0x000fe40000410000 */
[C---:B------:R-:W-:Y:S02]  /*d600*/  FMUL.FTZ R110, R0.reuse, R110 ;  /* 0x0000006e006e7220 */ /* 0x040fe40000410000 */
[-C--:B----4-:R-:W-:Y:S01]  /*d610*/  HMMA.16816.F32.BF16 R148, R192, R196.reuse, R148 ;  /* 0x000000c4c094723c */ /* 0x090fe20000041894 */
[----:B------:R4:W1:Y:S03]  /*d620*/  MUFU.EX2 R210, R23 ;  /* 0x0000001700d27308 */ /* 0x0008660000000800 */
[----:B------:R-:W-:Y:S02]  /*d630*/  FMUL.FTZ R111, R0, R111 ;  /* 0x0000006f006f7220 */ /* 0x000fe40000410000 */
[C---:B------:R-:W-:Y:S02]  /*d640*/  FMUL.FTZ R112, R180.reuse, R112 ;  /* 0x00000070b4707220 */ /* 0x040fe40000410000 */
[C---:B------:R-:W-:Y:S03]  /*d650*/  HMMA.16816.F32.BF16 R152, R188.reuse, R196, R152 ;  /* 0x000000c4bc98723c */ /* 0x040fe60000041898 */
[----:B------:R-:W-:Y:S01]  /*d660*/  MUFU.EX2 R211, R45 ;  /* 0x0000002d00d37308 */ /* 0x000fe20000000800 */
        /* <DEDUP_REMOVED lines=9> */
[-C--:B--2---:R-:W-:Y:S01]  /*d700*/  HMMA.16816.F32.BF16 R164, R192, R200.reuse, R164 ;  /* 0x000000c8c0a4723c */ /* 0x084fe200000418a4 */
[----:B----4-:R-:W-:Y:S03]  /*d710*/  LDSM.16.MT88.4 R20, [R233+0x2000] ;  /* 0x00200000e914783b */ /* 0x010fe60000004200 */
[----:B------:R-:W-:Y:S02]  /*d720*/  FMUL.FTZ R119, R181, R119 ;  /* 0x00000077b5777220 */ /* 0x000fe40000410000 */
[C---:B------:R-:W-:Y:S02]  /*d730*/  FMUL.FTZ R120, R3.reuse, R120 ;  /* 0x0000007803787220 */ /* 0x040fe40000410000 */
        /* <DEDUP_REMOVED lines=13> */
[----:B------:R-:W-:Y:S02]  /*d810*/  FMUL.FTZ R129, R180, R129 ;  /* 0x00000081b4817220 */ /* 0x000fe40000410000 */
[C---:B------:R-:W-:Y:S01]  /*d820*/  FMUL.FTZ R130, R181.reuse, R130 ;  /* 0x00000082b5827220 */ /* 0x040fe20000410000 */
[C---:B------:R-:W-:Y:S01]  /*d830*/  HMMA.16816.F32.BF16 R72, R188.reuse, R196, R72 ;  /* 0x000000c4bc48723c */ /* 0x040fe20000041848 */
[----:B------:R-:W-:Y:S03]  /*d840*/  MUFU.EX2 R196, R24 ;  /* 0x0000001800c47308 */ /* 0x000fe60000000800 */
[----:B------:R-:W-:Y:S02]  /*d850*/  FMUL.FTZ R131, R181, R131 ;  /* 0x00000083b5837220 */ /* 0x000fe40000410000 */
[----:B------:R-:W-:Y:S01]  /*d860*/  FFMA.FTZ R41, R41, c[0x0][0x2d0], -R212 ;  /* 0x0000b40029297a23 */ /* 0x000fe200000108d4 */
[----:B------:R-:W-:Y:S01]  /*d870*/  MOV R197, R222 ;  /* 0x000000de00c57202 */ /* 0x000fe20000000f00 */
[-C--:B------:R-:W-:Y:S04]  /*d880*/  HMMA.16816.F32.BF16 R76, R188, R198.reuse, R76 ;  /* 0x000000c6bc4c723c */ /* 0x080fe8000004184c */
[--C-:B------:R-:W-:Y:S02]  /*d890*/  FFMA.FTZ R50, R50, c[0x0][0x2d0], -R213.reuse ;  /* 0x0000b40032327a23 */ /* 0x100fe400000108d5 */
[--C-:B------:R-:W-:Y:S02]  /*d8a0*/  FFMA.FTZ R51, R51, c[0x0][0x2d0], -R213.reuse ;  /* 0x0000b40033337a23 */ /* 0x100fe400000108d5 */
[C---:B------:R-:W-:Y:S01]  /*d8b0*/  HMMA.16816.F32.BF16 R80, R192.reuse, R198, R80 ;  /* 0x000000c6c050723c */ /* 0x040fe20000041850 */
[----:B------:R1:W-:Y:S03]  /*d8c0*/  MUFU.EX2 R199, R25 ;  /* 0x0000001900c77308 */ /* 0x0003e60000000800 */
[----:B------:R-:W-:Y:S02]  /*d8d0*/  FFMA.FTZ R43, R43, c[0x0][0x2d0], -R2 ;  /* 0x0000b4002b2b7a23 */ /* 0x000fe40000010802 */
[--C-:B------:R-:W-:Y:S02]  /*d8e0*/  FFMA.FTZ R40, R40, c[0x0][0x2d0], -R212.reuse ;  /* 0x0000b40028287a23 */ /* 0x100fe400000108d4 */
[-C--:B--2---:R-:W-:Y:S03]  /*d8f0*/  HMMA.16816.F32.BF16 R84, R192, R200.reuse, R84 ;  /* 0x000000c8c054723c */ /* 0x084fe60000041854 */
[----:B------:R2:W-:Y:S01]  /*d900*/  MUFU.EX2 R222, R50 ;  /* 0x0000003200de7308 */ /* 0x0005e20000000800 */
[--C-:B------:R-:W-:Y:S02]  /*d910*/  FFMA.FTZ R44, R44, c[0x0][0x2d0], -R212.reuse ;  /* 0x0000b4002c2c7a23 */ /* 0x100fe400000108d4 */
[--C-:B------:R-:W-:Y:S02]  /*d920*/  FFMA.FTZ R57, R57, c[0x0][0x2d0], -R212.reuse ;  /* 0x0000b40039397a23 */ /* 0x100fe400000108d4 */
[C---:B------:R-:W-:Y:S04]  /*d930*/  HMMA.16816.F32.BF16 R88, R188.reuse, R200, R88 ;  /* 0x000000c8bc58723c */ /* 0x040fe80000041858 */
[--C-:B------:R-:W-:Y:S01]  /*d940*/  FFMA.FTZ R28, R28, c[0x0][0x2d0], -R212.reuse ;  /* 0x0000b4001c1c7a23 */ /* 0x100fe200000108d4 */
[----:B------:R4:W4:Y:S01]  /*d950*/  MUFU.EX2 R200, R35 ;  /* 0x0000002300c87308 */ /* 0x0009220000000800 */
[----:B------:R-:W-:Y:S02]  /*d960*/  FFMA.FTZ R29, R29, c[0x0][0x2d0], -R212 ;  /* 0x0000b4001d1d7a23 */ /* 0x000fe400000108d4 */
[-C--:B------:R-:W-:Y:S01]  /*d970*/  HMMA.16816.F32.BF16 R92, R188, R202.reuse, R92 ;  /* 0x000000cabc5c723c */ /* 0x080fe2000004185c */
[----:B-1----:R-:W-:Y:S03]  /*d980*/  LDSM.16.MT88.4 R24, [R229+0x800] ;  /* 0x00080000e518783b */ /* 0x002fe60000004200 */
[--C-:B------:R-:W-:Y:S02]  /*d990*/  FFMA.FTZ R30, R30, c[0x0][0x2d0], -R2.reuse ;  /* 0x0000b4001e1e7a23 */ /* 0x100fe40000010802 */
[----:B------:R-:W-:Y:S01]  /*d9a0*/  FFMA.FTZ R31, R31, c[0x0][0x2d0], -R2 ;  /* 0x0000b4001f1f7a23 */ /* 0x000fe20000010802 */
[----:B------:R-:W1:Y:S01]  /*d9b0*/  MUFU.EX2 R201, R28 ;  /* 0x0000001c00c97308 */ /* 0x000e620000000800 */
[C---:B------:R-:W-:Y:S01]  /*d9c0*/  HMMA.16816.F32.BF16 R96, R192.reuse, R202, R96 ;  /* 0x000000cac060723c */ /* 0x040fe20000041860 */
[----:B------:R-:W3:Y:S03]  /*d9d0*/  LDL.LU R202, [R1+0x1c] ;  /* 0x00001c0001ca7983 */ /* 0x000ee60000300800 */
[--C-:B--2---:R-:W-:Y:S02]  /*d9e0*/  FFMA.FTZ R50, R64, c[0x0][0x2d0], -R214.reuse ;  /* 0x0000b40040327a23 */ /* 0x104fe400000108d6 */
[--C-:B------:R-:W-:Y:S01]  /*d9f0*/  FFMA.FTZ R49, R49, c[0x0][0x2d0], -R214.reuse ;  /* 0x0000b40031317a23 */ /* 0x100fe200000108d6 */
[----:B------:R-:W-:Y:S01]  /*da00*/  MOV R203, R204 ;  /* 0x000000cc00cb7202 */ /* 0x000fe20000000f00 */
[-C--:B------:R-:W-:Y:S01]  /*da10*/  HMMA.16816.F32.BF16 R100, R192, R20.reuse, R100 ;  /* 0x00000014c064723c */ /* 0x080fe20000041864 */
[----:B------:R-:W-:Y:S03]  /*da20*/  MUFU.EX2 R64, R47 ;  /* 0x0000002f00407308 */ /* 0x000fe60000000800 */
[----:B------:R-:W-:Y:S01]  /*da30*/  FFMA.FTZ R52, R52, c[0x0][0x2d0], -R214 ;  /* 0x0000b40034347a23 */ /* 0x000fe200000108d6 */
[----:B----4-:R-:W2:Y:S01]  /*da40*/  LDSM.16.MT88.4 R32, [R232+0x2000] ;  /* 0x00200000e820783b */ /* 0x010ea20000004200 */
[--C-:B------:R-:W-:Y:S02]  /*da50*/  FFMA.FTZ R60, R60, c[0x0][0x2d0], -R212.reuse ;  /* 0x0000b4003c3c7a23 */ /* 0x100fe400000108d4 */
[C---:B------:R-:W-:Y:S03]  /*da60*/  HMMA.16816.F32.BF16 R104, R188.reuse, R20, R104 ;  /* 0x00000014bc68723c */ /* 0x040fe60000041868 */
[----:B------:R4:W-:Y:S01]  /*da70*/  MUFU.EX2 R223, R51 ;  /* 0x0000003300df7308 */ /* 0x0009e20000000800 */
[--C-:B------:R-:W-:Y:S02]  /*da80*/  FFMA.FTZ R66, R66, c[0x0][0x2d0], -R213.reuse ;  /* 0x0000b40042427a23 */ /* 0x100fe400000108d5 */
[--C-:B------:R-:W-:Y:S02]  /*da90*/  FFMA.FTZ R56, R56, c[0x0][0x2d0], -R212.reuse ;  /* 0x0000b40038387a23 */ /* 0x100fe400000108d4 */
[-C--:B------:R-:W-:Y:S04]  /*daa0*/  HMMA.16816.F32.BF16 R108, R188, R22.reuse, R108 ;  /* 0x00000016bc6c723c */ /* 0x080fe8000004186c */
[----:B------:R-:W-:Y:S01]  /*dab0*/  FFMA.FTZ R212, R61, c[0x0][0x2d0], -R212 ;  /* 0x0000b4003dd47a23 */ /* 0x000fe200000108d4 */
[----:B------:R1:W1:Y:S03]  /*dac0*/  MUFU.EX2 R198, R29 ;  /* 0x0000001d00c67308 */ /* 0x0002660000000800 */
[C---:B------:R-:W-:Y:S07]  /*dad0*/  HMMA.16816.F32.BF16 R112, R192.reuse, R22, R112 ;  /* 0x00000016c070723c */ /* 0x040fee0000041870 */
[----:B------:R-:W-:Y:S01]  /*dae0*/  MUFU.EX2 R212, R212 ;  /* 0x000000d400d47308 */ /* 0x000fe20000000800 */
[--C-:B----4-:R-:W-:Y:S09]  /*daf0*/  FFMA.FTZ R51, R65, c[0x0][0x2d0], -R214.reuse ;  /* 0x0000b40041337a23 */ /* 0x110ff200000108d6 */
[----:B------:R-:W-:Y:S01]  /*db00*/  MUFU.EX2 R65, R46 ;  /* 0x0000002e00417308 */ /* 0x000fe20000000800 */
[-C--:B--2---:R-:W-:Y:S03]  /*db10*/  HMMA.16816.F32.BF16 R116, R192, R32.reuse, R116 ;  /* 0x00000020c074723c */ /* 0x084fe60000041874 */
[----:B-1----:R-:W-:Y:S06]  /*db20*/  F2FP.BF16.PACK_AB R29, R206, R207 ;  /* 0x000000cfce1d723e */ /* 0x002fec00000010ff */
[----:B------:R1:W-:Y:S01]  /*db30*/  MUFU.EX2 R204, R30 ;  /* 0x0000001e00cc7308 */ /* 0x0003e20000000800 */
[C---:B------:R-:W-:Y:S08]  /*db40*/  HMMA.16816.F32.BF16 R120, R188.reuse, R32, R120 ;  /* 0x00000020bc78723c */ /* 0x040ff00000041878 */
[-C--:B------:R-:W-:Y:S01]  /*db50*/  HMMA.16816.F32.BF16 R124, R188, R34.reuse, R124 ;  /* 0x00000022bc7c723c */ /* 0x080fe2000004187c */
[----:B------:R-:W2:Y:S01]  /*db60*/  MUFU.EX2 R205, R31 ;  /* 0x0000001f00cd7308 */ /* 0x000ea20000000800 */
[----:B------:R-:W4:Y:S05]  /*db70*/  LDL.LU R190, [R1+0x20] ;  /* 0x0000200001be7983 */ /* 0x000f2a0000300800 */
[----:B------:R-:W-:Y:S01]  /*db80*/  MOV R191, R220 ;  /* 0x000000dc00bf7202 */ /* 0x000fe20000000f00 */
[----:B------:R-:W-:Y:S01]  /*db90*/  HMMA.16816.F32.BF16 R128, R192, R34, R128 ;  /* 0x00000022c080723c */ /* 0x000fe20000041880 */
[----:B------:R-:W2:Y:S02]  /*dba0*/  LDSM.16.MT88.4 R32, [R230+0x800] ;  /* 0x00080000e620783b */ /* 0x000ea40000004200 */
[----:B------:R1:W-:Y:S01]  /*dbb0*/  MUFU.EX2 R220, R40 ;  /* 0x0000002800dc7308 */ /* 0x0003e20000000800 */
[----:B------:R-:W-:Y:S02]  /*dbc0*/  MOV R188, R221 ;  /* 0x000000dd00bc7202 */ /* 0x000fe40000000f00 */
[----:B------:R-:W-:Y:S02]  /*dbd0*/  MOV R189, R210 ;  /* 0x000000d200bd7202 */ /* 0x000fe40000000f00 */
[----:B------:R-:W-:Y:S04]  /*dbe0*/  MOV R193, R209 ;  /* 0x000000d100c17202 */ /* 0x000fe80000000f00 */
[----:B------:R-:W-:Y:S01]  /*dbf0*/  MOV R194, R208 ;  /* 0x000000d000c27202 */ /* 0x000fe20000000f00 */
[----:B------:R2:W2:Y:S01]  /*dc00*/  MUFU.EX2 R221, R41 ;  /* 0x0000002900dd7308 */ /* 0x0004a20000000800 */
[----:B------:R-:W-:Y:S02]  /*dc10*/  F2FP.BF16.PACK_AB R23, R200, R193 ;  /* 0x000000c1c817723e */ /* 0x000fe400000010ff */
[----:B------:R-:W-:Y:S02]  /*dc20*/  F2FP.BF16.PACK_AB R22, R203, R194 ;  /* 0x000000c2cb16723e */ /* 0x000fe400000010ff */
[----:B------:R-:W-:Y:S02]  /*dc30*/  F2FP.BF16.PACK_AB R20, R188, R197 ;  /* 0x000000c5bc14723e */ /* 0x000fe400000010ff */
[----:B------:R-:W-:Y:S02]  /*dc40*/  F2FP.BF16.PACK_AB R21, R189, R191 ;  /* 0x000000bfbd15723e */ /* 0x000fe400000010ff */
[----:B------:R-:W-:Y:S01]  /*dc50*/  MOV R192, R201 ;  /* 0x000000c900c07202 */ /* 0x000fe20000000f00 */
[----:B------:R-:W-:Y:S01]  /*dc60*/  MUFU.EX2 R66, R66 ;  /* 0x0000004200427308 */ /* 0x000fe20000000800 */
[----:B------:R-:W-:Y:S02]  /*dc70*/  MOV R195, R199 ;  /* 0x000000c700c37202 */ /* 0x000fe40000000f00 */
[----:B------:R-:W-:Y:S01]  /*dc80*/  MOV R201, R251 ;  /* 0x000000fb00c97202 */ /* 0x000fe20000000f00 */
[-C--:B------:R-:W-:Y:S05]  /*dc90*/  HMMA.16816.F32.BF16 R4, R20, R24.reuse, R4 ;  /* 0x000000181404723c */ /* 0x080fea0000041804 */
[----:B------:R-:W-:Y:S01]  /*dca0*/  F2FP.BF16.PACK_AB R28, R195, R196 ;  /* 0x000000c4c31c723e */ /* 0x000fe200000010ff */
[----:B------:R-:W-:Y:S01]  /*dcb0*/  MUFU.EX2 R251, R36 ;  /* 0x0000002400fb7308 */ /* 0x000fe20000000800 */
[----:B-1----:R-:W-:Y:S01]  /*dcc0*/  F2FP.BF16.PACK_AB R30, R198, R192 ;  /* 0x000000c0c61e723e */ /* 0x002fe200000010ff */
[----:B------:R-:W-:Y:S01]  /*dcd0*/  FFMA.FTZ R40, R53, c[0x0][0x2d0], -R214 ;  /* 0x0000b40035287a23 */ /* 0x000fe200000108d6 */
[----:B--2---:R-:W-:Y:S03]  /*dce0*/  F2FP.BF16.PACK_AB R31, R205, R204 ;  /* 0x000000cccd1f723e */ /* 0x004fe600000010ff */
[----:B------:R-:W-:Y:S01]  /*dcf0*/  MOV R41, R187 ;  /* 0x000000bb00297202 */ /* 0x000fe20000000f00 */
[--C-:B------:R-:W-:Y:S01]  /*dd00*/  FFMA.FTZ R53, R62, c[0x0][0x2d0], -R2.reuse ;  /* 0x0000b4003e357a23 */ /* 0x100fe20000010802 */
[----:B------:R-:W-:Y:S02]  /*dd10*/  MOV R199, R225 ;  /* 0x000000e100c77202 */ /* 0x000fe40000000f00 */
[C---:B------:R-:W-:Y:S01]  /*dd20*/  HMMA.16816.F32.BF16 R8, R28.reuse, R24, R8 ;  /* 0x000000181c08723c */ /* 0x040fe20000041808 */
[----:B------:R1:W-:Y:S03]  /*dd30*/  MUFU.EX2 R225, R48 ;  /* 0x0000003000e17308 */ /* 0x0003e60000000800 */
[----:B------:R-:W-:Y:S02]  /*dd40*/  MOV R210, R186 ;  /* 0x000000ba00d27202 */ /* 0x000fe40000000f00 */
[----:B------:R-:W-:Y:S02]  /*dd50*/  MOV R209, R227 ;  /* 0x000000e300d17202 */ /* 0x000fe40000000f00 */
[-C--:B------:R-:W-:Y:S03]  /*dd60*/  HMMA.16816.F32.BF16 R12, R28, R26.reuse, R12 ;  /* 0x0000001a1c0c723c */ /* 0x080fe6000004180c */
[----:B------:R2:W-:Y:S01]  /*dd70*/  MUFU.EX2 R186, R42 ;  /* 0x0000002a00ba7308 */ /* 0x0005e20000000800 */
[----:B------:R-:W-:Y:S02]  /*dd80*/  MOV R208, R224 ;  /* 0x000000e000d07202 */ /* 0x000fe40000000f00 */
[----:B------:R-:W-:Y:S02]  /*dd90*/  MOV R214, R198 ;  /* 0x000000c600d67202 */ /* 0x000fe40000000f00 */
[C---:B------:R-:W-:Y:S01]  /*dda0*/  HMMA.16816.F32.BF16 R16, R20.reuse, R26, R16 ;  /* 0x0000001a1410723c */ /* 0x040fe20000041810 */
[----:B------:R-:W2:Y:S03]  /*ddb0*/  LDSM.16.MT88.4 R24, [R233+0x800] ;  /* 0x00080000e918783b */ /* 0x000ea60000004200 */
[----:B------:R-:W-:Y:S01]  /*ddc0*/  MOV R198, R199 ;  /* 0x000000c700c67202 */ /* 0x000fe20000000f00 */
[----:B------:R2:W-:Y:S01]  /*ddd0*/  MUFU.EX2 R227, R38 ;  /* 0x0000002600e37308 */ /* 0x0005e20000000800 */
[----:B------:R-:W-:Y:S02]  /*dde0*/  MOV R199, R210 ;  /* 0x000000d200c77202 */ /* 0x000fe40000000f00 */
[-C--:B------:R-:W-:Y:S01]  /*ddf0*/  HMMA.16816.F32.BF16 R132, R20, R32.reuse, R132 ;  /* 0x000000201484723c */ /* 0x080fe20000041884 */
[----:B-1----:R-:W3:Y:S06]  /*de00*/  LDL.LU R48, [R1+0x18] ;  /* 0x0000180001307983 */ /* 0x002eec0000300800 */
[----:B------:R-:W-:Y:S01]  /*de10*/  MUFU.EX2 R62, R50 ;  /* 0x00000032003e7308 */ /* 0x000fe20000000800 */
[C---:B------:R-:W-:Y:S01]  /*de20*/  HMMA.16816.F32.BF16 R136, R28.reuse, R32, R136 ;  /* 0x000000201c88723c */ /* 0x040fe20000041888 */
[----:B--2---:R-:W2:Y:S07]  /*de30*/  LDL.LU R42, [R1+0x4] ;  /* 0x00000400012a7983 */ /* 0x004eae0000300800 */
[-C--:B------:R-:W-:Y:S01]  /*de40*/  HMMA.16816.F32.BF16 R140, R28, R34.reuse, R140 ;  /* 0x000000221c8c723c */ /* 0x080fe2000004188c */
[----:B------:R1:W1:Y:S01]  /*de50*/  MUFU.EX2 R187, R43 ;  /* 0x0000002b00bb7308 */ /* 0x0002620000000800 */
[----:B------:R-:W-:Y:S06]  /*de60*/  LDSM.16.MT88.4 R36, [R230+0x1000] ;  /* 0x00100000e624783b */ /* 0x000fec0000004200 */
[C---:B------:R-:W-:Y:S03]  /*de70*/  HMMA.16816.F32.BF16 R144, R20.reuse, R34, R144 ;  /* 0x000000221490723c */ /* 0x040fe60000041890 */
[----:B------:R1:W-:Y:S01]  /*de80*/  MUFU.EX2 R224, R49 ;  /* 0x0000003100e07308 */ /* 0x0003e20000000800 */
[----:B------:R-:W1:Y:S04]  /*de90*/  LDSM.16.MT88.4 R32, [R232+0x800] ;  /* 0x00080000e820783b */ /* 0x000e680000004200 */
[-C--:B------:R-:W-:Y:S05]  /*dea0*/  HMMA.16816.F32.BF16 R148, R20, R24.reuse, R148 ;  /* 0x000000181494723c */ /* 0x080fea0000041894 */
[----:B------:R-:W-:Y:S03]  /*deb0*/  MUFU.EX2 R210, R52 ;  /* 0x0000003400d27308 */ /* 0x000fe60000000800 */
[C---:B------:R-:W-:Y:S04]  /*dec0*/  HMMA.16816.F32.BF16 R152, R28.reuse, R24, R152 ;  /* 0x000000181c98723c */ /* 0x040fe80000041898 */
[----:B-1----:R-:W-:Y:S03]  /*ded0*/  MOV R43, R219 ;  /* 0x000000db002b7202 */ /* 0x002fe60000000f00 */
[----:B------:R1:W1:Y:S01]  /*dee0*/  MUFU.EX2 R219, R44 ;  /* 0x0000002c00db7308 */ /* 0x0002620000000800 */
[-C--:B------:R-:W-:Y:S04]  /*def0*/  HMMA.16816.F32.BF16 R156, R28, R26.reuse, R156 ;  /* 0x0000001a1c9c723c */ /* 0x080fe8000004189c */
[--C-:B------:R-:W-:Y:S02]  /*df00*/  FFMA.FTZ R49, R55, c[0x0][0x2d0], -R213.reuse ;  /* 0x0000b40037317a23 */ /* 0x100fe400000108d5 */
[--C-:B------:R-:W-:Y:S02]  /*df10*/  FFMA.FTZ R55, R58, c[0x0][0x2d0], -R2.reuse ;  /* 0x0000b4003a377a23 */ /* 0x100fe40000010802 */
[C---:B------:R-:W-:Y:S01]  /*df20*/  HMMA.16816.F32.BF16 R160, R20.reuse, R26, R160 ;  /* 0x0000001a14a0723c */ /* 0x040fe200000418a0 */
[----:B------:R-:W1:Y:S01]  /*df30*/  LDSM.16.MT88.4 R24, [R229+0x2800] ;  /* 0x00280000e518783b */ /* 0x000e620000004200 */
[----:B------:R1:W-:Y:S06]  /*df40*/  MUFU.EX2 R58, R60 ;  /* 0x0000003c003a7308 */ /* 0x0003ec0000000800 */
[-C--:B------:R-:W-:Y:S04]  /*df50*/  HMMA.16816.F32.BF16 R164, R20, R32.reuse, R164 ;  /* 0x0000002014a4723c */ /* 0x080fe800000418a4 */
[----:B------:R-:W-:Y:S01]  /*df60*/  MUFU.EX2 R53, R53 ;  /* 0x0000003500357308 */ /* 0x000fe20000000800 */
[--C-:B-1----:R-:W-:Y:S02]  /*df70*/  FFMA.FTZ R44, R54, c[0x0][0x2d0], -R213.reuse ;  /* 0x0000b400362c7a23 */ /* 0x102fe400000108d5 */
[----:B------:R-:W-:Y:S02]  /*df80*/  FFMA.FTZ R213, R67, c[0x0][0x2d0], -R213 ;  /* 0x0000b40043d57a23 */ /* 0x000fe400000108d5 */
[--C-:B------:R-:W-:Y:S01]  /*df90*/  FFMA.FTZ R54, R59, c[0x0][0x2d0], -R2.reuse ;  /* 0x0000b4003b367a23 */ /* 0x100fe20000010802 */
[C---:B------:R-:W-:Y:S04]  /*dfa0*/  HMMA.16816.F32.BF16 R168, R28.reuse, R32, R168 ;  /* 0x000000201ca8723c */ /* 0x040fe800000418a8 */
[----:B------:R1:W-:Y:S01]  /*dfb0*/  MUFU.EX2 R67, R49 ;  /* 0x0000003100437308 */ /* 0x0003e20000000800 */
[----:B------:R-:W-:Y:S01]  /*dfc0*/  FFMA.FTZ R2, R63, c[0x0][0x2d0], -R2 ;  /* 0x0000b4003f027a23 */ /* 0x000fe20000010802 */
[----:B------:R-:W-:Y:S02]  /*dfd0*/  MOV R60, R192 ;  /* 0x000000c0003c7202 */ /* 0x000fe40000000f00 */
[-C--:B------:R-:W-:Y:S06]  /*dfe0*/  HMMA.16816.F32.BF16 R172, R28, R34.reuse, R172 ;  /* 0x000000221cac723c */ /* 0x080fec00000418ac */
[----:B------:R-:W-:Y:S02]  /*dff0*/  MUFU.EX2 R63, R51 ;  /* 0x00000033003f7308 */ /* 0x000fe40000000800 */
[C---:B------:R-:W-:Y:S01]  /*e000*/  HMMA.16816.F32.BF16 R176, R20.reuse, R34, R176 ;  /* 0x0000002214b0723c */ /* 0x040fe200000418b0 */
[----:B------:R-:W1:Y:S07]  /*e010*/  LDSM.16.MT88.4 R32, [R230+0x2800] ;  /* 0x00280000e620783b */ /* 0x000e6e0000004200 */
[----:B------:R-:W-:Y:S01]  /*e020*/  MUFU.EX2 R52, R2 ;  /* 0x0000000200347308 */ /* 0x000fe20000000800 */
[-C--:B------:R-:W-:Y:S03]  /*e030*/  HMMA.16816.F32.BF16 R68, R20, R24.reuse, R68 ;  /* 0x000000181444723c */ /* 0x080fe60000041844 */
[----:B-1----:R-:W-:Y:S05]  /*e040*/  MOV R49, R201 ;  /* 0x000000c900317202 */ /* 0x002fea0000000f00 */
[C---:B------:R-:W-:Y:S01]  /*e050*/  HMMA.16816.F32.BF16 R72, R28.reuse, R24, R72 ;  /* 0x000000181c48723c */ /* 0x040fe20000041848 */
[----:B------:R-:W-:Y:S07]  /*e060*/  MUFU.EX2 R213, R213 ;  /* 0x000000d500d57308 */ /* 0x000fee0000000800 */
[-C--:B------:R-:W-:Y:S03]  /*e070*/  HMMA.16816.F32.BF16 R76, R28, R26.reuse, R76 ;  /* 0x0000001a1c4c723c */ /* 0x080fe6000004184c */
[----:B------:R-:W-:Y:S05]  /*e080*/  MUFU.EX2 R59, R57 ;  /* 0x00000039003b7308 */ /* 0x000fea0000000800 */
[C---:B------:R-:W-:Y:S01]  /*e090*/  HMMA.16816.F32.BF16 R80, R20.reuse, R26, R80 ;  /* 0x0000001a1450723c */ /* 0x040fe20000041850 */
[----:B------:R-:W1:Y:S04]  /*e0a0*/  LDSM.16.MT88.4 R24, [R233+0x2800] ;  /* 0x00280000e918783b */ /* 0x000e680000004200 */
[----:B------:R1:W1:Y:S03]  /*e0b0*/  MUFU.EX2 R61, R56 ;  /* 0x00000038003d7308 */ /* 0x0002660000000800 */
[-C--:B------:R-:W-:Y:S07]  /*e0c0*/  HMMA.16816.F32.BF16 R84, R20, R32.reuse, R84 ;  /* 0x000000201454723c */ /* 0x080fee0000041854 */
[----:B------:R-:W-:Y:S01]  /*e0d0*/  MUFU.EX2 R55, R55 ;  /* 0x0000003700377308 */ /* 0x000fe20000000800 */
[C---:B------:R-:W-:Y:S08]  /*e0e0*/  HMMA.16816.F32.BF16 R88, R28.reuse, R32, R88 ;  /* 0x000000201c58723c */ /* 0x040ff00000041858 */
[-C--:B------:R-:W-:Y:S01]  /*e0f0*/  HMMA.16816.F32.BF16 R92, R28, R34.reuse, R92 ;  /* 0x000000221c5c723c */ /* 0x080fe2000004185c */
[----:B------:R-:W2:Y:S07]  /*e100*/  MUFU.EX2 R54, R54 ;  /* 0x0000003600367308 */ /* 0x000eae0000000800 */
[C---:B------:R-:W-:Y:S01]  /*e110*/  HMMA.16816.F32.BF16 R96, R20.reuse, R34, R96 ;  /* 0x000000221460723c */ /* 0x040fe20000041860 */
[----:B------:R-:W4:Y:S07]  /*e120*/  LDSM.16.MT88.4 R32, [R232+0x2800] ;  /* 0x00280000e820783b */ /* 0x000f2e0000004200 */
[-C--:B-1----:R-:W-:Y:S08]  /*e130*/  HMMA.16816.F32.BF16 R100, R20, R24.reuse, R100 ;  /* 0x000000181464723c */ /* 0x082ff00000041864 */
[C---:B------:R-:W-:Y:S08]  /*e140*/  HMMA.16816.F32.BF16 R104, R28.reuse, R24, R104 ;  /* 0x000000181c68723c */ /* 0x040ff00000041868 */
[-C--:B------:R-:W-:Y:S08]  /*e150*/  HMMA.16816.F32.BF16 R108, R28, R26.reuse, R108 ;  /* 0x0000001a1c6c723c */ /* 0x080ff0000004186c */
[C---:B------:R-:W-:Y:S01]  /*e160*/  HMMA.16816.F32.BF16 R112, R20.reuse, R26, R112 ;  /* 0x0000001a1470723c */ /* 0x040fe20000041870 */
[----:B------:R-:W1:Y:S07]  /*e170*/  LDSM.16.MT88.4 R24, [R229+0x1000] ;  /* 0x00100000e518783b */ /* 0x000e6e0000004200 */
[-C--:B----4-:R-:W-:Y:S08]  /*e180*/  HMMA.16816.F32.BF16 R116, R20, R32.reuse, R116 ;  /* 0x000000201474723c */ /* 0x090ff00000041874 */
[C---:B------:R-:W-:Y:S08]  /*e190*/  HMMA.16816.F32.BF16 R120, R28.reuse, R32, R120 ;  /* 0x000000201c78723c */ /* 0x040ff00000041878 */
[-C--:B------:R-:W-:Y:S07]  /*e1a0*/  HMMA.16816.F32.BF16 R124, R28, R34.reuse, R124 ;  /* 0x000000221c7c723c */ /* 0x080fee000004187c */
[----:B------:R-:W-:Y:S01]  /*e1b0*/  F2FP.BF16.PACK_AB R28, R221, R220 ;  /* 0x000000dcdd1c723e */ /* 0x000fe200000010ff */
[----:B------:R-:W-:Y:S01]  /*e1c0*/  HMMA.16816.F32.BF16 R128, R20, R34, R128 ;  /* 0x000000221480723c */ /* 0x000fe20000041880 */
[----:B------:R-:W4:Y:S03]  /*e1d0*/  LDSM.16.MT88.4 R32, [R233+0x1000] ;  /* 0x00100000e920783b */ /* 0x000f260000004200 */
[----:B------:R-:W-:Y:S01]  /*e1e0*/  F2FP.BF16.PACK_AB R29, R187, R186 ;  /* 0x000000babb1d723e */ /* 0x000fe200000010ff */
[----:B------:R-:W-:Y:S01]  /*e1f0*/  FFMA.FTZ R0, R0, R190, R215 ;  /* 0x000000be00007223 */ /* 0x000fe200000100d7 */
[----:B------:R-:W-:Y:S02]  /*e200*/  F2FP.BF16.PACK_AB R30, R211, R219 ;  /* 0x000000dbd31e723e */ /* 0x000fe400000010ff */
[----:B------:R-:W-:Y:S01]  /*e210*/  F2FP.BF16.PACK_AB R20, R250, R251 ;  /* 0x000000fbfa14723e */ /* 0x000fe200000010ff */
[----:B------:R-:W-:Y:S03]  /*e220*/  FADD.FTZ R0, R216, R0 ;  /* 0x00000000d8007221 */ /* 0x000fe60000010000 */
[----:B------:R-:W-:Y:S01]  /*e230*/  F2FP.BF16.PACK_AB R21, R226, R227 ;  /* 0x000000e3e215723e */ /* 0x000fe200000010ff */
[----:B------:R-:W-:Y:S01]  /*e240*/  FADD.FTZ R56, R217, R0 ;  /* 0x00000000d9387221 */ /* 0x000fe20000010000 */
[----:B------:R-:W-:Y:S02]  /*e250*/  F2FP.BF16.PACK_AB R22, R224, R225 ;  /* 0x000000e1e016723e */ /* 0x000fe400000010ff */
[----:B------:R-:W-:Y:S02]  /*e260*/  F2FP.BF16.PACK_AB R23, R223, R222 ;  /* 0x000000dedf17723e */ /* 0x000fe400000010ff */
[----:B------:R-:W-:Y:S02]  /*e270*/  F2FP.BF16.PACK_AB R31, R64, R65 ;  /* 0x00000041401f723e */ /* 0x000fe400000010ff */
[----:B------:R-:W-:Y:S02]  /*e280*/  MOV R215, R203 ;  /* 0x000000cb00d77202 */ /* 0x000fe40000000f00 */
[----:B------:R-:W-:Y:S01]  /*e290*/  MOV R190, R209 ;  /* 0x000000d100be7202 */ /* 0x000fe20000000f00 */
[-C--:B-1----:R-:W-:Y:S01]  /*e2a0*/  HMMA.16816.F32.BF16 R4, R20, R24.reuse, R4 ;  /* 0x000000181404723c */ /* 0x082fe20000041804 */
[----:B------:R1:W1:Y:S02]  /*e2b0*/  MUFU.EX2 R209, R40 ;  /* 0x0000002800d17308 */ /* 0x0002640000000800 */
[----:B------:R-:W-:Y:S02]  /*e2c0*/  MOV R216, R195 ;  /* 0x000000c300d87202 */ /* 0x000fe40000000f00 */
[----:B------:R-:W-:Y:S02]  /*e2d0*/  MOV R0, R188 ;  /* 0x000000bc00007202 */ /* 0x000fe40000000f00 */
[----:B------:R-:W-:Y:S01]  /*e2e0*/  MOV R217, R189 ;  /* 0x000000bd00d97202 */ /* 0x000fe20000000f00 */
[C---:B------:R-:W-:Y:S08]  /*e2f0*/  HMMA.16816.F32.BF16 R8, R28.reuse, R24, R8 ;  /* 0x000000181c08723c */ /* 0x040ff00000041808 */
[-C--:B------:R-:W-:Y:S08]  /*e300*/  HMMA.16816.F32.BF16 R12, R28, R26.reuse, R12 ;  /* 0x0000001a1c0c723c */ /* 0x080ff0000004180c */
[C---:B------:R-:W-:Y:S01]  /*e310*/  HMMA.16816.F32.BF16 R16, R20.reuse, R26, R16 ;  /* 0x0000001a1410723c */ /* 0x040fe20000041810 */
[----:B------:R-:W1:Y:S07]  /*e320*/  LDSM.16.MT88.4 R24, [R232+0x1000] ;  /* 0x00100000e818783b */ /* 0x000e6e0000004200 */
[-C--:B------:R-:W-:Y:S08]  /*e330*/  HMMA.16816.F32.BF16 R132, R20, R36.reuse, R132 ;  /* 0x000000241484723c */ /* 0x080ff00000041884 */
[C---:B------:R-:W-:Y:S08]  /*e340*/  HMMA.16816.F32.BF16 R136, R28.reuse, R36, R136 ;  /* 0x000000241c88723c */ /* 0x040ff00000041888 */
[-C--:B------:R-:W-:Y:S04]  /*e350*/  HMMA.16816.F32.BF16 R140, R28, R38.reuse, R140 ;  /* 0x000000261c8c723c */ /* 0x080fe8000004188c */
[----:B---3--:R-:W-:Y:S04]  /*e360*/  FFMA.FTZ R181, R181, R48, R41 ;  /* 0x00000030b5b57223 */ /* 0x008fe80000010029 */
[C---:B------:R-:W-:Y:S01]  /*e370*/  HMMA.16816.F32.BF16 R144, R20.reuse, R38, R144 ;  /* 0x000000261490723c */ /* 0x040fe20000041890 */
[----:B------:R-:W-:Y:S03]  /*e380*/  LDSM.16.MT88.4 R36, [R230+0x3000] ;  /* 0x00300000e624783b */ /* 0x000fe60000004200 */
[----:B------:R-:W-:Y:S01]  /*e390*/  FFMA.FTZ R48, R3, R202, R252 ;  /* 0x000000ca03307223 */ /* 0x000fe200000100fc */
[----:B------:R-:W-:Y:S02]  /*e3a0*/  MOV R252, R200 ;  /* 0x000000c800fc7202 */ /* 0x000fe40000000f00 */
[----:B------:R-:W-:Y:S01]  /*e3b0*/  MOV R3, R208 ;  /* 0x000000d000037202 */ /* 0x000fe20000000f00 */
[-C--:B----4-:R-:W-:Y:S01]  /*e3c0*/  HMMA.16816.F32.BF16 R148, R20, R32.reuse, R148 ;  /* 0x000000201494723c */ /* 0x090fe20000041894 */
[----:B------:R-:W-:Y:S01]  /*e3d0*/  LDSM.16.MT88.4 R200, [R229+0x1800] ;  /* 0x00180000e5c8783b */ /* 0x000fe20000004200 */
[----:B------:R3:W4:Y:S02]  /*e3e0*/  MUFU.EX2 R208, R44 ;  /* 0x0000002c00d07308 */ /* 0x0007240000000800 */
[----:B--2---:R-:W-:Y:S02]  /*e3f0*/  FFMA.FTZ R180, R180, R42, R43 ;  /* 0x0000002ab4b47223 */ /* 0x004fe4000001002b */
[----:B------:R-:W-:Y:S02]  /*e400*/  FADD.FTZ R2, R245, R48 ;  /* 0x00000030f5027221 */ /* 0x000fe40000010000 */
[C---:B------:R-:W-:Y:S01]  /*e410*/  HMMA.16816.F32.BF16 R152, R28.reuse, R32, R152 ;  /* 0x000000201c98723c */ /* 0x040fe20000041898 */
[----:B-1----:R-:W1:Y:S03]  /*e420*/  LDSM.16.MT88.4 R40, [R229+0x3000] ;  /* 0x00300000e528783b */ /* 0x002e660000004200 */
[----:B------:R-:W-:Y:S02]  /*e430*/  FADD.FTZ R2, R239, R2 ;  /* 0x00000002ef027221 */ /* 0x000fe40000010000 */
[----:B------:R-:W-:Y:S01]  /*e440*/  FADD.FTZ R3, R3, R181 ;  /* 0x000000b503037221 */ /* 0x000fe20000010000 */
[----:B------:R-:W-:Y:S01]  /*e450*/  MOV R181, R194 ;  /* 0x000000c200b57202 */ /* 0x000fe20000000f00 */
[-C--:B------:R-:W-:Y:S01]  /*e460*/  HMMA.16816.F32.BF16 R156, R28, R34.reuse, R156 ;  /* 0x000000221c9c723c */ /* 0x080fe2000004189c */
[----:B------:R2:W5:Y:S03]  /*e470*/  LDL.LU R245, [R1+0x98] ;  /* 0x0000980001f57983 */ /* 0x0005660000300800 */
[----:B------:R-:W-:Y:S04]  /*e480*/  FADD.FTZ R3, R247, R3 ;  /* 0x00000003f7037221 */ /* 0x000fe80000010000 */
[C---:B------:R-:W-:Y:S01]  /*e490*/  HMMA.16816.F32.BF16 R160, R20.reuse, R34, R160 ;  /* 0x0000002214a0723c */ /* 0x040fe200000418a0 */
[----:B------:R-:W-:Y:S07]  /*e4a0*/  LDSM.16.MT88.4 R32, [R232+0x3000] ;  /* 0x00300000e820783b */ /* 0x000fee0000004200 */
[-C--:B------:R-:W-:Y:S01]  /*e4b0*/  HMMA.16816.F32.BF16 R164, R20, R24.reuse, R164 ;  /* 0x0000001814a4723c */ /* 0x080fe200000418a4 */
[----:B---3--:R-:W3:Y:S07]  /*e4c0*/  LDSM.16.MT88.4 R44, [R233+0x3000] ;  /* 0x00300000e92c783b */ /* 0x008eee0000004200 */
[C---:B------:R-:W-:Y:S07]  /*e4d0*/  HMMA.16816.F32.BF16 R168, R28.reuse, R24, R168 ;  /* 0x000000181ca8723c */ /* 0x040fee00000418a8 */
[----:B------:R-:W-:Y:S01]  /*e4e0*/  FADD.FTZ R24, R49, R180 ;  /* 0x000000b431187221 */ /* 0x000fe20000010000 */
[-C--:B------:R-:W-:Y:S01]  /*e4f0*/  HMMA.16816.F32.BF16 R172, R28, R26.reuse, R172 ;  /* 0x0000001a1cac723c */ /* 0x080fe200000418ac */
[----:B------:R-:W-:Y:S03]  /*e500*/  LDSM.16.MT88.4 R48, [R233+0x3800] ;  /* 0x00380000e930783b */ /* 0x000fe60000004200 */
[----:B------:R-:W-:Y:S01]  /*e510*/  FADD.FTZ R57, R246, R24 ;  /* 0x00000018f6397221 */ /* 0x000fe20000010000 */
[----:B------:R-:W-:Y:S02]  /*e520*/  MOV R180, R193 ;  /* 0x000000c100b47202 */ /* 0x000fe40000000f00 */
[----:B------:R-:W-:Y:S01]  /*e530*/  F2FP.BF16.PACK_AB R24, R59, R61 ;  /* 0x0000003d3b18723e */ /* 0x000fe200000010ff */
[C---:B------:R-:W-:Y:S01]  /*e540*/  HMMA.16816.F32.BF16 R176, R20.reuse, R26, R176 ;  /* 0x0000001a14b0723c */ /* 0x040fe200000418b0 */
[----:B------:R2:W5:Y:S03]  /*e550*/  LDL.LU R246, [R1+0x94] ;  /* 0x0000940001f67983 */ /* 0x0005660000300800 */
[----:B------:R-:W-:Y:S01]  /*e560*/  F2FP.BF16.PACK_AB R25, R54, R55 ;  /* 0x000000373619723e */ /* 0x000fe200000010ff */
[----:B------:R2:W5:Y:S02]  /*e570*/  LDL.LU R247, [R1+0x90] ;  /* 0x0000900001f77983 */ /* 0x0005640000300800 */
[----:B------:R-:W-:Y:S01]  /*e580*/  F2FP.BF16.PACK_AB R26, R212, R58 ;  /* 0x0000003ad41a723e */ /* 0x000fe200000010ff */
[-C--:B-1----:R-:W-:Y:S01]  /*e590*/  HMMA.16816.F32.BF16 R68, R20, R40.reuse, R68 ;  /* 0x000000281444723c */ /* 0x082fe20000041844 */
[----:B------:R2:W5:Y:S03]  /*e5a0*/  LDL.LU R239, [R1+0x8c] ;  /* 0x00008c0001ef7983 */ /* 0x0005660000300800 */
[----:B------:R-:W-:Y:S04]  /*e5b0*/  F2FP.BF16.PACK_AB R27, R52, R53 ;  /* 0x00000035341b723e */ /* 0x000fe800000010ff */
        /* <DEDUP_REMOVED lines=15> */
[C---:B------:R-:W-:Y:S08]  /*e6b0*/  HMMA.16816.F32.BF16 R120, R28.reuse, R32, R120 ;  /* 0x000000201c78723c */ /* 0x040ff00000041878 */
[-C--:B------:R-:W-:Y:S01]  /*e6c0*/  HMMA.16816.F32.BF16 R124, R28, R34.reuse, R124 ;  /* 0x000000221c7c723c */ /* 0x080fe2000004187c */
[----:B------:R-:W1:Y:S07]  /*e6d0*/  LDSM.16.MT88.4 R28, [R229+0x3800] ;  /* 0x00380000e51c783b */ /* 0x000e6e0000004200 */
[----:B------:R-:W-:Y:S01]  /*e6e0*/  HMMA.16816.F32.BF16 R128, R20, R34, R128 ;  /* 0x000000221480723c */ /* 0x000fe20000041880 */
[----:B------:R-:W1:Y:S06]  /*e6f0*/  LDSM.16.MT88.4 R32, [R230+0x3800] ;  /* 0x00380000e620783b */ /* 0x000e6c0000004200 */
[----:B------:R-:W-:Y:S02]  /*e700*/  F2FP.BF16.PACK_AB R20, R209, R210 ;  /* 0x000000d2d114723e */ /* 0x000fe400000010ff */
[----:B----4-:R-:W-:Y:S03]  /*e710*/  F2FP.BF16.PACK_AB R21, R67, R208 ;  /* 0x000000d04315723e */ /* 0x010fe600000010ff */
[----:B------:R-:W-:Y:S02]  /*e720*/  F2FP.BF16.PACK_AB R22, R63, R62 ;  /* 0x0000003e3f16723e */ /* 0x000fe400000010ff */
[----:B------:R-:W-:Y:S07]  /*e730*/  F2FP.BF16.PACK_AB R23, R213, R66 ;  /* 0x00000042d517723e */ /* 0x000fee00000010ff */
[-C--:B------:R-:W-:Y:S07]  /*e740*/  HMMA.16816.F32.BF16 R192, R20, R200.reuse, R4 ;  /* 0x000000c814c0723c */ /* 0x080fee0000041804 */
[----:B------:R-:W-:Y:S02]  /*e750*/  MOV R6, R190 ;  /* 0x000000be00067202 */ /* 0x000fe40000000f00 */
[----:B------:R-:W-:Y:S02]  /*e760*/  MOV R7, R191 ;  /* 0x000000bf00077202 */ /* 0x000fe40000000f00 */
[C---:B------:R-:W-:Y:S07]  /*e770*/  HMMA.16816.F32.BF16 R188, R24.reuse, R200, R8 ;  /* 0x000000c818bc723c */ /* 0x040fee0000041808 */
[----:B------:R-:W-:Y:S02]  /*e780*/  MOV R9, R199 ;  /* 0x000000c700097202 */ /* 0x000fe40000000f00 */
[----:B------:R-:W-:Y:S03]  /*e790*/  MOV R10, R196 ;  /* 0x000000c4000a7202 */ /* 0x000fe60000000f00 */
[----:B------:R-:W-:Y:S01]  /*e7a0*/  MOV R8, R197 ;  /* 0x000000c500087202 */ /* 0x000fe20000000f00 */
[----:B------:R-:W-:Y:S01]  /*e7b0*/  FADD.FTZ R2, R9, R2 ;  /* 0x0000000209027221 */ /* 0x000fe20000010000 */
[----:B------:R-:W-:Y:S01]  /*e7c0*/  MOV R11, R0 ;  /* 0x00000000000b7202 */ /* 0x000fe20000000f00 */
[----:B------:R-:W-:Y:S01]  /*e7d0*/  FADD.FTZ R9, R218, R56 ;  /* 0x00000038da097221 */ /* 0x000fe20000010000 */
[----:B------:R-:W-:Y:S01]  /*e7e0*/  MOV R0, R198 ;  /* 0x000000c600007202 */ /* 0x000fe20000000f00 */
[----:B------:R-:W-:Y:S01]  /*e7f0*/  FADD.FTZ R2, R10, R2 ;  /* 0x000000020a027221 */ /* 0x000fe20000010000 */
[-C--:B------:R-:W-:Y:S03]  /*e800*/  HMMA.16816.F32.BF16 R196, R24, R202.reuse, R12 ;  /* 0x000000ca18c4723c */ /* 0x080fe6000004180c */
[----:B------:R-:W-:Y:S04]  /*e810*/  FADD.FTZ R0, R0, R57 ;  /* 0x0000003900007221 */ /* 0x000fe80000010000 */
[----:B------:R-:W-:Y:S01]  /*e820*/  MOV R14, R6 ;  /* 0x00000006000e7202 */ /* 0x000fe20000000f00 */
[C---:B------:R-:W-:Y:S04]  /*e830*/  HMMA.16816.F32.BF16 R200, R20.reuse, R202, R16 ;  /* 0x000000ca14c8723c */ /* 0x040fe80000041810 */
[----:B------:R-:W-:Y:S01]  /*e840*/  MOV R15, R7 ;  /* 0x00000007000f7202 */ /* 0x000fe20000000f00 */
[----:B------:R-:W-:Y:S01]  /*e850*/  FADD.FTZ R3, R14, R3 ;  /* 0x000000030e037221 */ /* 0x000fe20000010000 */
[----:B------:R-:W4:Y:S01]  /*e860*/  LDSM.16.MT88.4 R4, [R232+0x3800] ;  /* 0x00380000e804783b */ /* 0x000f220000004200 */
[----:B------:R-:W-:Y:S01]  /*e870*/  FADD.FTZ R8, R8, R0 ;  /* 0x0000000008087221 */ /* 0x000fe20000010000 */
        /* <DEDUP_REMOVED lines=23> */
[----:B------:R-:W-:Y:S01]  /*e9f0*/  MOV R186, R182 ;  /* 0x000000b600ba7202 */ /* 0x000fe20000000f00 */
        /* <DEDUP_REMOVED lines=51> */
[----:B------:R1:W-:Y:S01]  /*ed30*/  STL [R1+0x18], R3 ;  /* 0x0000180301007387 */ /* 0x0003e20000100800 */
[----:B------:R-:W-:Y:S03]  /*ed40*/  FADD.FTZ R0, R52, R0 ;  /* 0x0000000034007221 */ /* 0x000fe60000010000 */
[----:B------:R3:W-:Y:S04]  /*ed50*/  STL [R1+0x1c], R2 ;  /* 0x00001c0201007387 */ /* 0x0007e80000100800 */
[----:B------:R4:W-:Y:S01]  /*ed60*/  STL [R1+0x20], R0 ;  /* 0x0000200001007387 */ /* 0x0009e20000100800 */
[----:B-1----:R-:W-:Y:S02]  /*ed70*/  MOV R3, R183 ;  /* 0x000000b700037202 */ /* 0x002fe40000000f00 */
[----:B---3--:R-:W-:Y:S02]  /*ed80*/  MOV R2, R184 ;  /* 0x000000b800027202 */ /* 0x008fe40000000f00 */
[----:B----4-:R-:W-:Y:S01]  /*ed90*/  MOV R0, R185 ;  /* 0x000000b900007202 */ /* 0x010fe20000000f00 */
[----:B--2---:R-:W-:-:S05]  /*eda0*/  @P1 BRA `(.L_x_3425) ;  /* 0xffffc61000001947 */ /* 0x004fca000383ffff */
.L_x_3424:
[----:B------:R-:W-:Y:S02]  /*edb0*/  MOV R10, 0x1f ;  /* 0x0000001f000a7802 */ /* 0x000fe40000000f00 */
[----:B------:R-:W-:Y:S01]  /*edc0*/  MOV R9, 0xffffffff ;  /* 0xffffffff00097802 */ /* 0x000fe20000000f00 */
[----:B------:R-:W-:Y:S05]  /*edd0*/  BRA.DIV ~URZ, `(.L_x_3426) ;  /* 0x00003b027f007947 */ /* 0x000fea000b800000 */
[----:B------:R-:W2:Y:S04]  /*ede0*/  LDL R0, [R1+0x4] ;  /* 0x0000040001007983 */ /* 0x000ea80000100800 */
[----:B--2---:R1:W2:Y:S02]  /*edf0*/  SHFL.BFLY PT, R4, R0, 0x2, 0x1f ;  /* 0x0c401f0000047f89 */ /* 0x0042a400000e0000 */
.L_x_3492:
        /* <DEDUP_REMOVED lines=19> */
.L_x_3493:
        /* <DEDUP_REMOVED lines=166> */
.L_x_3393:
        /* <DEDUP_REMOVED lines=19> */
.L_x_3429:
[----:B-1----:R-:W-:Y:S05]  /*fac0*/  BSYNC B0 ;  /* 0x0000000000007941 */ /* 0x002fea0003800000 */
.L_x_3428:
        /* <DEDUP_REMOVED lines=151> */
[----:B------:R-:W-:Y:S05]  /*10440*/  CALL.REL.NOINC `($__internal_13_$__cuda_sm70_shflsync_idx_p) ;  /* 0x00002e5000007944 */ /* 0x000fea0003c00000 */
.L_x_3432:
        /* <DEDUP_REMOVED lines=128> */
.L_x_3434:
[----:B--234-:R-:W-:Y:S05]  /*10c50*/  BSYNC B0 ;  /* 0x0000000000007941 */ /* 0x01cfea0003800000 */
.L_x_3433:
        /* <DEDUP_REMOVED lines=14> */
.L_x_3436:
[----:B------:R-:W-:Y:S05]  /*10d40*/  BSYNC B0 ;  /* 0x0000000000007941 */ /* 0x000fea0003800000 */
.L_x_3435:
        /* <DEDUP_REMOVED lines=14> */
.L_x_3438:
[----:B------:R-:W-:Y:S05]  /*10e30*/  BSYNC B0 ;  /* 0x0000000000007941 */ /* 0x000fea0003800000 */
.L_x_3437:
        /* <DEDUP_REMOVED lines=14> */
.L_x_3440:
[----:B------:R-:W-:Y:S05]  /*10f20*/  BSYNC B0 ;  /* 0x0000000000007941 */ /* 0x000fea0003800000 */
.L_x_3439:
        /* <DEDUP_REMOVED lines=14> */
.L_x_3442:
[----:B------:R-:W-:Y:S05]  /*11010*/  BSYNC B0 ;  /* 0x0000000000007941 */ /* 0x000fea0003800000 */
.L_x_3441:
        /* <DEDUP_REMOVED lines=14> */
.L_x_3444:
[----:B------:R-:W-:Y:S05]  /*11100*/  BSYNC B0 ;  /* 0x0000000000007941 */ /* 0x000fea0003800000 */
.L_x_3443:
        /* <DEDUP_REMOVED lines=14> */
.L_x_3446:
[----:B------:R-:W-:Y:S05]  /*111f0*/  BSYNC B0 ;  /* 0x0000000000007941 */ /* 0x000fea0003800000 */
.L_x_3445:
        /* <DEDUP_REMOVED lines=15> */
.L_x_3431:
        /* <DEDUP_REMOVED lines=40> */
.L_x_3449:
[----:B------:R-:W-:Y:S05]  /*11570*/  BSYNC B0 ;  /* 0x0000000000007941 */ /* 0x000fea0003800000 */
.L_x_3448:
        /* <DEDUP_REMOVED lines=35> */
.L_x_3494:
[----:B------:R-:W-:Y:S05]  /*117b0*/  BRA.DIV ~URZ, `(.L_x_3451) ;  /* 0x000014527f007947 */ /* 0x000fea000b800000 */
[----:B------:R3:W4:Y:S02]  /*117c0*/  SHFL.IDX PT, R4, R3, RZ, 0x181f ;  /* 0x00181fff03047589 */ /* 0x00072400000e0000 */
.L_x_3495:
        /* <DEDUP_REMOVED lines=16> */
.L_x_3453:
[----:B------:R-:W-:Y:S05]  /*118d0*/  BSYNC B0 ;  /* 0x0000000000007941 */ /* 0x000fea0003800000 */
.L_x_3452:
[----:B------:R-:W-:Y:S05]  /*118e0*/  BRA.DIV ~URZ, `(.L_x_3454) ;  /* 0x000013827f007947 */ /* 0x000fea000b800000 */
[----:B--2---:R2:W1:Y:S04]  /*118f0*/  SHFL.IDX PT, R5, R2, 0x1, 0x181f ;  /* 0x00381f0002057f89 */ /* 0x00446800000e0000 */
[----:B----4-:R2:W4:Y:S02]  /*11900*/  SHFL.IDX PT, R4, R3, 0x1, 0x181f ;  /* 0x00381f0003047f89 */ /* 0x01052400000e0000 */
.L_x_3496:
        /* <DEDUP_REMOVED lines=15> */
.L_x_3456:
[----:B------:R-:W-:Y:S05]  /*11a00*/  BSYNC B0 ;  /* 0x0000000000007941 */ /* 0x000fea0003800000 */
.L_x_3455:
[----:B------:R-:W-:Y:S05]  /*11a10*/  BRA.DIV ~URZ, `(.L_x_3457) ;  /* 0x000013127f007947 */ /* 0x000fea000b800000 */
[----:B-1----:R1:W2:Y:S02]  /*11a20*/  SHFL.IDX PT, R5, R2, 0x2, 0x181f ;  /* 0x00581f0002057f89 */ /* 0x0022a400000e0000 */
.L_x_3497:
[----:B------:R-:W-:Y:S05]  /*11a30*/  BRA.DIV ~URZ, `(.L_x_3458) ;  /* 0x000013627f007947 */ /* 0x000fea000b800000 */
[----:B----4-:R4:W1:Y:S02]  /*11a40*/  SHFL.IDX PT, R4, R3, 0x2, 0x181f ;  /* 0x00581f0003047f89 */ /* 0x01086400000e0000 */
.L_x_3498:
        /* <DEDUP_REMOVED lines=15> */
.L_x_3460:
[----:B------:R-:W-:Y:S05]  /*11b40*/  BSYNC B0 ;  /* 0x0000000000007941 */ /* 0x000fea0003800000 */
.L_x_3459:
[----:B------:R-:W-:Y:S05]  /*11b50*/  BRA.DIV ~URZ, `(.L_x_3461) ;  /* 0x000012a27f007947 */ /* 0x000fea000b800000 */
[----:B-12---:R1:W2:Y:S04]  /*11b60*/  SHFL.IDX PT, R5, R2, 0x3, 0x181f ;  /* 0x00781f0002057f89 */ /* 0x0062a800000e0000 */
[----:B------:R1:W3:Y:S02]  /*11b70*/  SHFL.IDX PT, R4, R3, 0x3, 0x181f ;  /* 0x00781f0003047f89 */ /* 0x0002e400000e0000 */
.L_x_3499:
        /* <DEDUP_REMOVED lines=15> */
.L_x_3463:
[----:B------:R-:W-:Y:S05]  /*11c70*/  BSYNC B0 ;  /* 0x0000000000007941 */ /* 0x000fea0003800000 */
.L_x_3462:
[----:B------:R-:W-:Y:S05]  /*11c80*/  BRA.DIV ~URZ, `(.L_x_3464) ;  /* 0x000012327f007947 */ /* 0x000fea000b800000 */
[----:B--2---:R2:W1:Y:S02]  /*11c90*/  SHFL.IDX PT, R5, R2, 0x4, 0x181f ;  /* 0x00981f0002057f89 */ /* 0x00446400000e0000 */
.L_x_3500:
[----:B------:R-:W-:Y:S05]  /*11ca0*/  BRA.DIV ~URZ, `(.L_x_3465) ;  /* 0x000012827f007947 */ /* 0x000fea000b800000 */
[----:B---3--:R3:W2:Y:S02]  /*11cb0*/  SHFL.IDX PT, R4, R3, 0x4, 0x181f ;  /* 0x00981f0003047f89 */ /* 0x0086a400000e0000 */
.L_x_3501:
        /* <DEDUP_REMOVED lines=15> */
.L_x_3467:
[----:B------:R-:W-:Y:S05]  /*11db0*/  BSYNC B0 ;  /* 0x0000000000007941 */ /* 0x000fea0003800000 */
.L_x_3466:
[----:B------:R-:W-:Y:S05]  /*11dc0*/  BRA.DIV ~URZ, `(.L_x_3468) ;  /* 0x000011c27f007947 */ /* 0x000fea000b800000 */
[----:B-1----:R1:W3:Y:S04]  /*11dd0*/  SHFL.IDX PT, R5, R2, 0x5, 0x181f ;  /* 0x00b81f0002057f89 */ /* 0x0022e800000e0000 */
[----:B--2---:R1:W2:Y:S02]  /*11de0*/  SHFL.IDX PT, R4, R3, 0x5, 0x181f ;  /* 0x00b81f0003047f89 */ /* 0x0042a400000e0000 */
.L_x_3502:
        /* <DEDUP_REMOVED lines=15> */
.L_x_3470:
[----:B------:R-:W-:Y:S05]  /*11ee0*/  BSYNC B0 ;  /* 0x0000000000007941 */ /* 0x000fea0003800000 */
.L_x_3469:
[----:B------:R-:W-:Y:S05]  /*11ef0*/  BRA.DIV ~URZ, `(.L_x_3471) ;  /* 0x000011527f007947 */ /* 0x000fea000b800000 */
[----:B--23--:R2:W3:Y:S02]  /*11f00*/  SHFL.IDX PT, R5, R2, 0x6, 0x181f ;  /* 0x00d81f0002057f89 */ /* 0x00c4e400000e0000 */
.L_x_3503:
[----:B------:R-:W-:Y:S05]  /*11f10*/  BRA.DIV ~URZ, `(.L_x_3472) ;  /* 0x000011a27f007947 */ /* 0x000fea000b800000 */
[----:B------:R1:W2:Y:S02]  /*11f20*/  SHFL.IDX PT, R4, R3, 0x6, 0x181f ;  /* 0x00d81f0003047f89 */ /* 0x0002a400000e0000 */
.L_x_3504:
        /* <DEDUP_REMOVED lines=15> */
.L_x_3474:
[----:B------:R-:W-:Y:S05]  /*12020*/  BSYNC B0 ;  /* 0x0000000000007941 */ /* 0x000fea0003800000 */
.L_x_3473:
[----:B------:R-:W-:Y:S05]  /*12030*/  BRA.DIV ~URZ, `(.L_x_3475) ;  /* 0x000010e27f007947 */ /* 0x000fea000b800000 */
[----:B--2---:R2:W1:Y:S04]  /*12040*/  SHFL.IDX PT, R6, R2, 0x7, 0x181f ;  /* 0x00f81f0002067f89 */ /* 0x00446800000e0000 */
[----:B-1--4-:R-:W1:Y:S02]  /*12050*/  SHFL.IDX PT, R3, R3, 0x7, 0x181f ;  /* 0x00f81f0003037f89 */ /* 0x012e6400000e0000 */
.L_x_3505:
        /* <DEDUP_REMOVED lines=14> */
.L_x_3447:
[----:B------:R-:W-:Y:S05]  /*12140*/  BSYNC B1 ;  /* 0x0000000000017941 */ /* 0x000fea0003800000 */
.L_x_3430:
        /* <DEDUP_REMOVED lines=10> */
.L_x_3506:
[----:B------:R-:W-:Y:S01]  /*121f0*/  WARPSYNC 0xffffffff ;  /* 0xffffffff00007948 */ /* 0x000fe20003800000 */
[----:B------:R-:W-:Y:S06]  /*12200*/  BAR.SYNC.DEFER_BLOCKING 0x4, 0x80 ;  /* 0x0102000000007b1d */ /* 0x000fec0000010000 */
[----:B----4-:R4:W-:Y:S04]  /*12210*/  STL [R1+0x5c], R0 ;  /* 0x00005c0001007387 */ /* 0x0109e80000100800 */
[----:B------:R4:W-:Y:S04]  /*12220*/  @!P4 STS [0x10100], R73 ;  /* 0x01010049ff00c388 */ /* 0x0009e80000000800 */
[----:B------:R-:W-:Y:S06]  /*12230*/  BAR.ARV 0x5, 0x80 ;  /* 0x0142000000007b1d */ /* 0x000fec0000002000 */
.L_x_3476:
[----:B--2-4-:R-:W2:Y:S02]  /*12240*/  LDL R0, [R1+0x5c] ;  /* 0x00005c0001007983 */ /* 0x014ea40000100800 */
[----:B--2---:R-:W-:-:S13]  /*12250*/  ISETP.GE.AND P0, PT, R0, c[0x0][0x538], PT ;  /* 0x00014e0000007a0c */ /* 0x004fda0003f06270 */
[----:B-1-3-5:R-:W-:Y:S01]  /*12260*/  @P0 CALL.REL.NOINC `(.L_x_3478) ;  /* 0x0000001000000944 */ /* 0x02afe20003c00000 */
[----:B------:R-:W-:Y:S05]  /*12270*/  BRA `(.L_x_3479) ;  /* 0xfffee72000007947 */ /* 0x000fea000383ffff */
.L_x_3478:
[----:B------:R-:W-:Y:S05]  /*12280*/  EXIT ;  /* 0x000000000000794d */ /* 0x000fea0003800000 */
.L_x_3394:
[----:B------:R-:W-:Y:S01]  /*12290*/  IMAD.MOV.U32 R10, RZ, RZ, R2 ;  /* 0x000000ffff0a7224 */ /* 0x000fe200078e0002 */
[----:B------:R-:W-:Y:S01]  /*122a0*/  MOV R7, RZ ;  /* 0x000000ff00077202 */ /* 0x000fe20000000f00 */
[----:B-1----:R-:W-:Y:S01]  /*122b0*/  IMAD.MOV.U32 R4, RZ, RZ, 0x181f ;  /* 0x0000181fff047424 */ /* 0x002fe200078e00ff */
[----:B------:R-:W-:Y:S02]  /*122c0*/  MOV R8, 0x122e0 ;  /* 0x000122e000087802 */ /* 0x000fe40000000f00 */
[----:B------:R-:W-:Y:S05]  /*122d0*/  CALL.REL.NOINC `($__internal_13_$__cuda_sm70_shflsync_idx_p) ;  /* 0x00000fc000007944 */ /* 0x000fea0003c00000 */
[----:B------:R-:W-:Y:S01]  /*122e0*/  MOV R5, R4 ;  /* 0x0000000400057202 */ /* 0x000fe20000000f00 */
[----:B------:R-:W-:Y:S05]  /*122f0*/  BRA `(.L_x_3480) ;  /* 0xfffef55000007947 */ /* 0x000fea000383ffff */
.L_x_3395:
[----:B------:R-:W-:Y:S01]  /*12300*/  IMAD.MOV.U32 R10, RZ, RZ, R3 ;  /* 0x000000ffff0a7224 */ /* 0x000fe200078e0003 */
[----:B------:R-:W-:Y:S01]  /*12310*/  MOV R7, RZ ;  /* 0x000000ff00077202 */ /* 0x000fe20000000f00 */
[----:B-1----:R-:W-:Y:S01]  /*12320*/  IMAD.MOV.U32 R4, RZ, RZ, 0x181f ;  /* 0x0000181fff047424 */ /* 0x002fe200078e00ff */
[----:B------:R-:W-:Y:S02]  /*12330*/  MOV R8, 0x12350 ;  /* 0x0001235000087802 */ /* 0x000fe40000000f00 */
[----:B--23--:R-:W-:Y:S05]  /*12340*/  CALL.REL.NOINC `($__internal_13_$__cuda_sm70_shflsync_idx_p) ;  /* 0x00000f5000007944 */ /* 0x00cfea0003c00000 */
[----:B------:R-:W-:Y:S05]  /*12350*/  BRA `(.L_x_3481) ;  /* 0xfffef51000007947 */ /* 0x000fea000383ffff */
.L_x_3398:
[----:B------:R-:W-:Y:S01]  /*12360*/  IMAD.MOV.U32 R10, RZ, RZ, R2 ;  /* 0x000000ffff0a7224 */ /* 0x000fe200078e0002 */
[----:B--2---:R-:W-:Y:S01]  /*12370*/  MOV R7, 0x1 ;  /* 0x0000000100077802 */ /* 0x004fe20000000f00 */
[----:B----4-:R-:W-:Y:S01]  /*12380*/  IMAD.MOV.U32 R4, RZ, RZ, 0x181f ;  /* 0x0000181fff047424 */ /* 0x010fe200078e00ff */
[----:B------:R-:W-:-:S02]  /*12390*/  MOV R8, 0x123b0 ;  /* 0x000123b000087802 */ /* 0x000fc40000000f00 */
[----:B-1-3--:R-:W-:Y:S05]  /*123a0*/  CALL.REL.NOINC `($__internal_13_$__cuda_sm70_shflsync_idx_p) ;  /* 0x00000ef000007944 */ /* 0x00afea0003c00000 */
[----:B------:R-:W-:Y:S01]  /*123b0*/  IMAD.MOV.U32 R5, RZ, RZ, R4 ;  /* 0x000000ffff057224 */ /* 0x000fe200078e0004 */
[----:B------:R-:W-:Y:S01]  /*123c0*/  MOV R7, 0x1 ;  /* 0x0000000100077802 */ /* 0x000fe20000000f00 */
[----:B------:R-:W-:Y:S01]  /*123d0*/  IMAD.MOV.U32 R10, RZ, RZ, R3 ;  /* 0x000000ffff0a7224 */ /* 0x000fe200078e0003 */
[----:B------:R-:W-:-:S02]  /*123e0*/  MOV R4, 0x181f ;  /* 0x0000181f00047802 */ /* 0x000fc40000000f00 */
[----:B------:R-:W-:Y:S02]  /*123f0*/  MOV R8, 0x12410 ;  /* 0x0001241000087802 */ /* 0x000fe40000000f00 */
[----:B------:R-:W-:Y:S05]  /*12400*/  CALL.REL.NOINC `($__internal_13_$__cuda_sm70_shflsync_idx_p) ;  /* 0x00000e9000007944 */ /* 0x000fea0003c00000 */
[----:B------:R-:W-:Y:S05]  /*12410*/  BRA `(.L_x_3482) ;  /* 0xfffef5a000007947 */ /* 0x000fea000383ffff */
.L_x_3401:
[----:B------:R-:W-:Y:S01]  /*12420*/  IMAD.MOV.U32 R10, RZ, RZ, R2 ;  /* 0x000000ffff0a7224 */ /* 0x000fe200078e0002 */
[----:B--2---:R-:W-:Y:S01]  /*12430*/  MOV R7, 0x2 ;  /* 0x0000000200077802 */ /* 0x004fe20000000f00 */
[----:B----4-:R-:W-:Y:S01]  /*12440*/  IMAD.MOV.U32 R4, RZ, RZ, 0x181f ;  /* 0x0000181fff047424 */ /* 0x010fe200078e00ff */
[----:B------:R-:W-:Y:S02]  /*12450*/  MOV R8, 0x12470 ;  /* 0x0001247000087802 */ /* 0x000fe40000000f00 */
[----:B-1-3--:R-:W-:Y:S05]  /*12460*/  CALL.REL.NOINC `($__internal_13_$__cuda_sm70_shflsync_idx_p) ;  /* 0x00000e3000007944 */ /* 0x00afea0003c00000 */
[----:B------:R-:W-:Y:S01]  /*12470*/  MOV R5, R4 ;  /* 0x0000000400057202 */ /* 0x000fe20000000f00 */
[----:B------:R-:W-:Y:S05]  /*12480*/  BRA `(.L_x_3483) ;  /* 0xfffef66000007947 */ /* 0x000fea000383ffff */
.L_x_3402:
[----:B------:R-:W-:Y:S01]  /*12490*/  IMAD.MOV.U32 R10, RZ, RZ, R3 ;  /* 0x000000ffff0a7224 */ /* 0x000fe200078e0003 */
[----:B------:R-:W-:Y:S01]  /*124a0*/  MOV R7, 0x2 ;  /* 0x0000000200077802 */ /* 0x000fe20000000f00 */
[----:B----4-:R-:W-:Y:S01]  /*124b0*/  IMAD.MOV.U32 R4, RZ, RZ, 0x181f ;  /* 0x0000181fff047424 */ /* 0x010fe200078e00ff */
[----:B------:R-:W-:Y:S02]  /*124c0*/  MOV R8, 0x124e0 ;  /* 0x000124e000087802 */ /* 0x000fe40000000f00 */
[----:B-123--:R-:W-:Y:S05]  /*124d0*/  CALL.REL.NOINC `($__internal_13_$__cuda_sm70_shflsync_idx_p) ;  /* 0x00000dc000007944 */ /* 0x00efea0003c00000 */
[----:B------:R-:W-:Y:S05]  /*124e0*/  BRA `(.L_x_3484) ;  /* 0xfffef62000007947 */ /* 0x000fea000383ffff */
.L_x_3405:
[----:B------:R-:W-:Y:S01]  /*124f0*/  IMAD.MOV.U32 R10, RZ, RZ, R2 ;  /* 0x000000ffff0a7224 */ /* 0x000fe200078e0002 */
[----:B-1----:R-:W-:Y:S01]  /*12500*/  MOV R7, 0x3 ;  /* 0x0000000300077802 */ /* 0x002fe20000000f00 */
[----:B------:R-:W-:Y:S01]  /*12510*/  IMAD.MOV.U32 R4, RZ, RZ, 0x181f ;  /* 0x0000181fff047424 */ /* 0x000fe200078e00ff */
[----:B------:R-:W-:-:S02]  /*12520*/  MOV R8, 0x12540 ;  /* 0x0001254000087802 */ /* 0x000fc40000000f00 */
[----:B--234-:R-:W-:Y:S05]  /*12530*/  CALL.REL.NOINC `($__internal_13_$__cuda_sm70_shflsync_idx_p) ;  /* 0x00000d6000007944 */ /* 0x01cfea0003c00000 */
[----:B------:R-:W-:Y:S01]  /*12540*/  IMAD.MOV.U32 R5, RZ, RZ, R4 ;  /* 0x000000ffff057224 */ /* 0x000fe200078e0004 */
[----:B------:R-:W-:Y:S01]  /*12550*/  MOV R7, 0x3 ;  /* 0x0000000300077802 */ /* 0x000fe20000000f00 */
[----:B------:R-:W-:Y:S01]  /*12560*/  IMAD.MOV.U32 R10, RZ, RZ, R3 ;  /* 0x000000ffff0a7224 */ /* 0x000fe200078e0003 */
[----:B------:R-:W-:-:S02]  /*12570*/  MOV R4, 0x181f ;  /* 0x0000181f00047802 */ /* 0x000fc40000000f00 */
[----:B------:R-:W-:Y:S02]  /*12580*/  MOV R8, 0x125a0 ;  /* 0x000125a000087802 */ /* 0x000fe40000000f00 */
[----:B------:R-:W-:Y:S05]  /*12590*/  CALL.REL.NOINC `($__internal_13_$__cuda_sm70_shflsync_idx_p) ;  /* 0x00000d0000007944 */ /* 0x000fea0003c00000 */
[----:B------:R-:W-:Y:S05]  /*125a0*/  BRA `(.L_x_3485) ;  /* 0xfffef6a000007947 */ /* 0x000fea000383ffff */
.L_x_3408:
[----:B------:R-:W-:Y:S01]  /*125b0*/  IMAD.MOV.U32 R10, RZ, RZ, R2 ;  /* 0x000000ffff0a7224 */ /* 0x000fe200078e0002 */
[----:B--2---:R-:W-:Y:S01]  /*125c0*/  MOV R7, 0x4 ;  /* 0x0000000400077802 */ /* 0x004fe20000000f00 */
[----:B------:R-:W-:Y:S01]  /*125d0*/  IMAD.MOV.U32 R4, RZ, RZ, 0x181f ;  /* 0x0000181fff047424 */ /* 0x000fe200078e00ff */
[----:B------:R-:W-:Y:S02]  /*125e0*/  MOV R8, 0x12600 ;  /* 0x0001260000087802 */ /* 0x000fe40000000f00 */
[----:B-1-34-:R-:W-:Y:S05]  /*125f0*/  CALL.REL.NOINC `($__internal_13_$__cuda_sm70_shflsync_idx_p) ;  /* 0x00000ca000007944 */ /* 0x01afea0003c00000 */
[----:B------:R-:W-:Y:S01]  /*12600*/  MOV R5, R4 ;  /* 0x0000000400057202 */ /* 0x000fe20000000f00 */
[----:B------:R-:W-:Y:S05]  /*12610*/  BRA `(.L_x_3486) ;  /* 0xfffef76000007947 */ /* 0x000fea000383ffff */
.L_x_3409:
[----:B------:R-:W-:Y:S01]  /*12620*/  IMAD.MOV.U32 R10, RZ, RZ, R3 ;  /* 0x000000ffff0a7224 */ /* 0x000fe200078e0003 */
[----:B------:R-:W-:Y:S01]  /*12630*/  MOV R7, 0x4 ;  /* 0x0000000400077802 */ /* 0x000fe20000000f00 */
[----:B------:R-:W-:Y:S01]  /*12640*/  IMAD.MOV.U32 R4, RZ, RZ, 0x181f ;  /* 0x0000181fff047424 */ /* 0x000fe200078e00ff */
[----:B------:R-:W-:Y:S02]  /*12650*/  MOV R8, 0x12670 ;  /* 0x0001267000087802 */ /* 0x000fe40000000f00 */
[----:B-1234-:R-:W-:Y:S05]  /*12660*/  CALL.REL.NOINC `($__internal_13_$__cuda_sm70_shflsync_idx_p) ;  /* 0x00000c3000007944 */ /* 0x01efea0003c00000 */
[----:B------:R-:W-:Y:S05]  /*12670*/  BRA `(.L_x_3487) ;  /* 0xfffef72000007947 */ /* 0x000fea000383ffff */
.L_x_3412:
[----:B------:R-:W-:Y:S01]  /*12680*/  IMAD.MOV.U32 R10, RZ, RZ, R2 ;  /* 0x000000ffff0a7224 */ /* 0x000fe200078e0002 */
[----:B--2---:R-:W-:Y:S01]  /*12690*/  MOV R7, 0x5 ;  /* 0x0000000500077802 */ /* 0x004fe20000000f00 */
[----:B------:R-:W-:Y:S01]  /*126a0*/  IMAD.MOV.U32 R4, RZ, RZ, 0x181f ;  /* 0x0000181fff047424 */ /* 0x000fe200078e00ff */
[----:B------:R-:W-:-:S02]  /*126b0*/  MOV R8, 0x126d0 ;  /* 0x000126d000087802 */ /* 0x000fc40000000f00 */
[----:B-1-34-:R-:W-:Y:S05]  /*126c0*/  CALL.REL.NOINC `($__internal_13_$__cuda_sm70_shflsync_idx_p) ;  /* 0x00000bd000007944 */ /* 0x01afea0003c00000 */
[----:B------:R-:W-:Y:S01]  /*126d0*/  IMAD.MOV.U32 R5, RZ, RZ, R4 ;  /* 0x000000ffff057224 */ /* 0x000fe200078e0004 */
[----:B------:R-:W-:Y:S01]  /*126e0*/  MOV R7, 0x5 ;  /* 0x0000000500077802 */ /* 0x000fe20000000f00 */
[----:B------:R-:W-:Y:S01]  /*126f0*/  IMAD.MOV.U32 R10, RZ, RZ, R3 ;  /* 0x000000ffff0a7224 */ /* 0x000fe200078e0003 */
[----:B------:R-:W-:-:S02]  /*12700*/  MOV R4, 0x181f ;  /* 0x0000181f00047802 */ /* 0x000fc40000000f00 */
[----:B------:R-:W-:Y:S02]  /*12710*/  MOV R8, 0x12730 ;  /* 0x0001273000087802 */ /* 0x000fe40000000f00 */
[----:B------:R-:W-:Y:S05]  /*12720*/  CALL.REL.NOINC `($__internal_13_$__cuda_sm70_shflsync_idx_p) ;  /* 0x00000b7000007944 */ /* 0x000fea0003c00000 */
[----:B------:R-:W-:Y:S05]  /*12730*/  BRA `(.L_x_3488) ;  /* 0xfffef7a000007947 */ /* 0x000fea000383ffff */
.L_x_3415:
[----:B------:R-:W-:Y:S01]  /*12740*/  IMAD.MOV.U32 R10, RZ, RZ, R2 ;  /* 0x000000ffff0a7224 */ /* 0x000fe200078e0002 */
[----:B-1----:R-:W-:Y:S01]  /*12750*/  MOV R7, 0x6 ;  /* 0x0000000600077802 */ /* 0x002fe20000000f00 */
[----:B------:R-:W-:Y:S01]  /*12760*/  IMAD.MOV.U32 R4, RZ, RZ, 0x181f ;  /* 0x0000181fff047424 */ /* 0x000fe200078e00ff */
[----:B------:R-:W-:Y:S02]  /*12770*/  MOV R8, 0x12790 ;  /* 0x0001279000087802 */ /* 0x000fe40000000f00 */
[----:B--234-:R-:W-:Y:S05]  /*12780*/  CALL.REL.NOINC `($__internal_13_$__cuda_sm70_shflsync_idx_p) ;  /* 0x00000b1000007944 */ /* 0x01cfea0003c00000 */
[----:B------:R-:W-:Y:S01]  /*12790*/  MOV R5, R4 ;  /* 0x0000000400057202 */ /* 0x000fe20000000f00 */
[----:B------:R-:W-:Y:S05]  /*127a0*/  BRA `(.L_x_3489) ;  /* 0xfffef86000007947 */ /* 0x000fea000383ffff */
.L_x_3416:
[----:B------:R-:W-:Y:S01]  /*127b0*/  IMAD.MOV.U32 R10, RZ, RZ, R3 ;  /* 0x000000ffff0a7224 */ /* 0x000fe200078e0003 */
[----:B------:R-:W-:Y:S01]  /*127c0*/  MOV R7, 0x6 ;  /* 0x0000000600077802 */ /* 0x000fe20000000f00 */
[----:B------:R-:W-:Y:S01]  /*127d0*/  IMAD.MOV.U32 R4, RZ, RZ, 0x181f ;  /* 0x0000181fff047424 */ /* 0x000fe200078e00ff */
[----:B------:R-:W-:Y:S02]  /*127e0*/  MOV R8, 0x12800 ;  /* 0x0001280000087802 */ /* 0x000fe40000000f00 */
[----:B-1234-:R-:W-:Y:S05]  /*127f0*/  CALL.REL.NOINC `($__internal_13_$__cuda_sm70_shflsync_idx_p) ;  /* 0x00000aa000007944 */ /* 0x01efea0003c00000 */
[----:B------:R-:W-:Y:S05]  /*12800*/  BRA `(.L_x_3490) ;  /* 0xfffef82000007947 */ /* 0x000fea000383ffff */
.L_x_3419:
        /* <DEDUP_REMOVED lines=11> */
[----:B------:R-:W-:Y:S01]  /*128c0*/  MOV R3, R4 ;  /* 0x0000000400037202 */ /* 0x000fe20000000f00 */
[----:B------:R-:W-:Y:S05]  /*128d0*/  BRA `(.L_x_3491) ;  /* 0xfffef89000007947 */ /* 0x000fea000383ffff */
.L_x_3426:
[----:B------:R1:W5:Y:S01]  /*128e0*/  LDL R0, [R1+0x4] ;  /* 0x0000040001007983 */ /* 0x0003620000100800 */
[----:B------:R-:W-:Y:S02]  /*128f0*/  MOV R3, 0x2 ;  /* 0x0000000200037802 */ /* 0x000fe40000000f00 */
[----:B------:R-:W-:Y:S02]  /*12900*/  MOV R2, 0x12920 ;  /* 0x0001292000027802 */ /* 0x000fe40000000f00 */
[----:B-1---5:R-:W-:Y:S05]  /*12910*/  CALL.REL.NOINC `($__internal_12_$__cuda_sm70_shflsync_bfly_p) ;  /* 0x0000094000007944 */ /* 0x022fea0003c00000 */
[----:B------:R-:W-:Y:S01]  /*12920*/  MOV R4, R8 ;  /* 0x0000000800047202 */ /* 0x000fe20000000f00 */
[----:B------:R-:W-:Y:S05]  /*12930*/  BRA `(.L_x_3492) ;  /* 0xffffc4c000007947 */ /* 0x000fea000383ffff */
.L_x_3427:
[----:B------:R-:W-:Y:S01]  /*12940*/  IMAD.MOV.U32 R0, RZ, RZ, R4 ;  /* 0x000000ffff007224 */ /* 0x000fe200078e0004 */
[----:B------:R-:W-:Y:S02]  /*12950*/  MOV R3, 0x1 ;  /* 0x0000000100037802 */ /* 0x000fe40000000f00 */
[----:B------:R-:W-:Y:S02]  /*12960*/  MOV R2, 0x12980 ;  /* 0x0001298000027802 */ /* 0x000fe40000000f00 */
[----:B-----5:R-:W-:Y:S05]  /*12970*/  CALL.REL.NOINC `($__internal_12_$__cuda_sm70_shflsync_bfly_p) ;  /* 0x000008e000007944 */ /* 0x020fea0003c00000 */
[----:B------:R1:W5:Y:S01]  /*12980*/  LDL R0, [R1+0x18] ;  /* 0x0000180001007983 */ /* 0x0003620000100800 */
[----:B------:R-:W-:Y:S01]  /*12990*/  FADD.FTZ R4, R4, R8 ;  /* 0x0000000804047221 */ /* 0x000fe20000010000 */
[----:B------:R-:W-:-:S02]  /*129a0*/  MOV R3, 0x2 ;  /* 0x0000000200037802 */ /* 0x000fc40000000f00 */
[----:B------:R-:W-:Y:S02]  /*129b0*/  MOV R2, 0x129d0 ;  /* 0x000129d000027802 */ /* 0x000fe40000000f00 */
[----:B-1---5:R-:W-:Y:S05]  /*129c0*/  CALL.REL.NOINC `($__internal_12_$__cuda_sm70_shflsync_bfly_p) ;  /* 0x0000089000007944 */ /* 0x022fea0003c00000 */
[----:B------:R-:W2:Y:S01]  /*129d0*/  LDL.LU R0, [R1+0x18] ;  /* 0x0000180001007983 */ /* 0x000ea20000300800 */
[----:B------:R-:W-:Y:S02]  /*129e0*/  MOV R3, 0x1 ;  /* 0x0000000100037802 */ /* 0x000fe40000000f00 */
[----:B------:R-:W-:Y:S01]  /*129f0*/  MOV R2, 0x12a30 ;  /* 0x00012a3000027802 */ /* 0x000fe20000000f00 */
[----:B--2---:R-:W-:-:S05]  /*12a00*/  FADD.FTZ R5, R0, R8 ;  /* 0x0000000800057221 */ /* 0x004fca0000010000 */
[----:B------:R-:W-:Y:S02]  /*12a10*/  MOV R0, R5 ;  /* 0x0000000500007202 */ /* 0x000fe40000000f00 */
[----:B------:R-:W-:Y:S05]  /*12a20*/  CALL.REL.NOINC `($__internal_12_$__cuda_sm70_shflsync_bfly_p) ;  /* 0x0000083000007944 */ /* 0x000fea0003c00000 */
[----:B------:R1:W5:Y:S01]  /*12a30*/  LDL R0, [R1+0x1c] ;  /* 0x00001c0001007983 */ /* 0x0003620000100800 */
[----:B------:R-:W-:Y:S01]  /*12a40*/  FADD.FTZ R5, R5, R8 ;  /* 0x0000000805057221 */ /* 0x000fe20000010000 */
[----:B------:R-:W-:Y:S02]  /*12a50*/  MOV R3, 0x2 ;  /* 0x0000000200037802 */ /* 0x000fe40000000f00 */
        /* <DEDUP_REMOVED lines=19> */
[----:B------:R-:W-:Y:S05]  /*12b90*/  BRA `(.L_x_3493) ;  /* 0xffffc39000007947 */ /* 0x000fea000383ffff */
.L_x_3450:
[----:B------:R-:W-:Y:S01]  /*12ba0*/  IMAD.MOV.U32 R10, RZ, RZ, R2 ;  /* 0x000000ffff0a7224 */ /* 0x000fe200078e0002 */
[----:B------:R-:W-:Y:S01]  /*12bb0*/  MOV R7, RZ ;  /* 0x000000ff00077202 */ /* 0x000fe20000000f00 */
[----:B------:R-:W-:Y:S01]  /*12bc0*/  IMAD.MOV.U32 R4, RZ, RZ, 0x181f ;  /* 0x0000181fff047424 */ /* 0x000fe200078e00ff */
[----:B------:R-:W-:Y:S02]  /*12bd0*/  MOV R8, 0x12bf0 ;  /* 0x00012bf000087802 */ /* 0x000fe40000000f00 */
[----:B------:R-:W-:Y:S05]  /*12be0*/  CALL.REL.NOINC `($__internal_13_$__cuda_sm70_shflsync_idx_p) ;  /* 0x000006b000007944 */ /* 0x000fea0003c00000 */
[----:B------:R-:W-:Y:S01]  /*12bf0*/  MOV R5, R4 ;  /* 0x0000000400057202 */ /* 0x000fe20000000f00 */
[----:B------:R-:W-:Y:S05]  /*12c00*/  BRA `(.L_x_3494) ;  /* 0xffffeba000007947 */ /* 0x000fea000383ffff */
.L_x_3451:
[----:B------:R-:W-:Y:S01]  /*12c10*/  IMAD.MOV.U32 R10, RZ, RZ, R3 ;  /* 0x000000ffff0a7224 */ /* 0x000fe200078e0003 */
[----:B------:R-:W-:Y:S01]  /*12c20*/  MOV R7, RZ ;  /* 0x000000ff00077202 */ /* 0x000fe20000000f00 */
[----:B------:R-:W-:Y:S01]  /*12c30*/  IMAD.MOV.U32 R4, RZ, RZ, 0x181f ;  /* 0x0000181fff047424 */ /* 0x000fe200078e00ff */
[----:B------:R-:W-:Y:S02]  /*12c40*/  MOV R8, 0x12c60 ;  /* 0x00012c6000087802 */ /* 0x000fe40000000f00 */
[----:B-12---:R-:W-:Y:S05]  /*12c50*/  CALL.REL.NOINC `($__internal_13_$__cuda_sm70_shflsync_idx_p) ;  /* 0x0000064000007944 */ /* 0x006fea0003c00000 */
[----:B------:R-:W-:Y:S05]  /*12c60*/  BRA `(.L_x_3495) ;  /* 0xffffeb6000007947 */ /* 0x000fea000383ffff */
.L_x_3454:
        /* <DEDUP_REMOVED lines=12> */
.L_x_3457:
[----:B------:R-:W-:Y:S01]  /*12d30*/  IMAD.MOV.U32 R10, RZ, RZ, R2 ;  /* 0x000000ffff0a7224 */ /* 0x000fe200078e0002 */
[----:B-1----:R-:W-:Y:S01]  /*12d40*/  MOV R7, 0x2 ;  /* 0x0000000200077802 */ /* 0x002fe20000000f00 */
[----:B----4-:R-:W-:Y:S01]  /*12d50*/  IMAD.MOV.U32 R4, RZ, RZ, 0x181f ;  /* 0x0000181fff047424 */ /* 0x010fe200078e00ff */
[----:B------:R-:W-:Y:S02]  /*12d60*/  MOV R8, 0x12d80 ;  /* 0x00012d8000087802 */ /* 0x000fe40000000f00 */
[----:B--23--:R-:W-:Y:S05]  /*12d70*/  CALL.REL.NOINC `($__internal_13_$__cuda_sm70_shflsync_idx_p) ;  /* 0x0000052000007944 */ /* 0x00cfea0003c00000 */
[----:B------:R-:W-:Y:S01]  /*12d80*/  MOV R5, R4 ;  /* 0x0000000400057202 */ /* 0x000fe20000000f00 */
[----:B------:R-:W-:Y:S05]  /*12d90*/  BRA `(.L_x_3497) ;  /* 0xffffec9000007947 */ /* 0x000fea000383ffff */
.L_x_3458:
[----:B------:R-:W-:Y:S01]  /*12da0*/  IMAD.MOV.U32 R10, RZ, RZ, R3 ;  /* 0x000000ffff0a7224 */ /* 0x000fe200078e0003 */
[----:B------:R-:W-:Y:S01]  /*12db0*/  MOV R7, 0x2 ;  /* 0x0000000200077802 */ /* 0x000fe20000000f00 */
[----:B----4-:R-:W-:Y:S01]  /*12dc0*/  IMAD.MOV.U32 R4, RZ, RZ, 0x181f ;  /* 0x0000181fff047424 */ /* 0x010fe200078e00ff */
[----:B------:R-:W-:Y:S02]  /*12dd0*/  MOV R8, 0x12df0 ;  /* 0x00012df000087802 */ /* 0x000fe40000000f00 */
[----:B-123--:R-:W-:Y:S05]  /*12de0*/  CALL.REL.NOINC `($__internal_13_$__cuda_sm70_shflsync_idx_p) ;  /* 0x000004b000007944 */ /* 0x00efea0003c00000 */
[----:B------:R-:W-:Y:S05]  /*12df0*/  BRA `(.L_x_3498) ;  /* 0xffffec5000007947 */ /* 0x000fea000383ffff */
.L_x_3461:
        /* <DEDUP_REMOVED lines=12> */
.L_x_3464:
[----:B------:R-:W-:Y:S01]  /*12ec0*/  IMAD.MOV.U32 R10, RZ, RZ, R2 ;  /* 0x000000ffff0a7224 */ /* 0x000fe200078e0002 */
[----:B--2---:R-:W-:Y:S01]  /*12ed0*/  MOV R7, 0x4 ;  /* 0x0000000400077802 */ /* 0x004fe20000000f00 */
[----:B---3--:R-:W-:Y:S01]  /*12ee0*/  IMAD.MOV.U32 R4, RZ, RZ, 0x181f ;  /* 0x0000181fff047424 */ /* 0x008fe200078e00ff */
[----:B------:R-:W-:Y:S02]  /*12ef0*/  MOV R8, 0x12f10 ;  /* 0x00012f1000087802 */ /* 0x000fe40000000f00 */
[----:B-1--4-:R-:W-:Y:S05]  /*12f00*/  CALL.REL.NOINC `($__internal_13_$__cuda_sm70_shflsync_idx_p) ;  /* 0x0000039000007944 */ /* 0x012fea0003c00000 */
[----:B------:R-:W-:Y:S01]  /*12f10*/  MOV R5, R4 ;  /* 0x0000000400057202 */ /* 0x000fe20000000f00 */
[----:B------:R-:W-:Y:S05]  /*12f20*/  BRA `(.L_x_3500) ;  /* 0xffffed7000007947 */ /* 0x000fea000383ffff */
.L_x_3465:
[----:B------:R-:W-:Y:S01]  /*12f30*/  IMAD.MOV.U32 R10, RZ, RZ, R3 ;  /* 0x000000ffff0a7224 */ /* 0x000fe200078e0003 */
[----:B------:R-:W-:Y:S01]  /*12f40*/  MOV R7, 0x4 ;  /* 0x0000000400077802 */ /* 0x000fe20000000f00 */
[----:B---3--:R-:W-:Y:S01]  /*12f50*/  IMAD.MOV.U32 R4, RZ, RZ, 0x181f ;  /* 0x0000181fff047424 */ /* 0x008fe200078e00ff */
[----:B------:R-:W-:Y:S02]  /*12f60*/  MOV R8, 0x12f80 ;  /* 0x00012f8000087802 */ /* 0x000fe40000000f00 */
[----:B-12-4-:R-:W-:Y:S05]  /*12f70*/  CALL.REL.NOINC `($__internal_13_$__cuda_sm70_shflsync_idx_p) ;  /* 0x0000032000007944 */ /* 0x016fea0003c00000 */
[----:B------:R-:W-:Y:S05]  /*12f80*/  BRA `(.L_x_3501) ;  /* 0xffffed3000007947 */ /* 0x000fea000383ffff */
.L_x_3468:
[----:B------:R-:W-:Y:S01]  /*12f90*/  IMAD.MOV.U32 R10, RZ, RZ, R2 ;  /* 0x000000ffff0a7224 */ /* 0x000fe200078e0002 */
[----:B-1----:R-:W-:Y:S01]  /*12fa0*/  MOV R7, 0x5 ;  /* 0x0000000500077802 */ /* 0x002fe20000000f00 */
[----:B--2---:R-:W-:Y:S01]  /*12fb0*/  IMAD.MOV.U32 R4, RZ, RZ, 0x181f ;  /* 0x0000181fff047424 */ /* 0x004fe200078e00ff */
[----:B------:R-:W-:-:S02]  /*12fc0*/  MOV R8, 0x12fe0 ;  /* 0x00012fe000087802 */ /* 0x000fc40000000f00 */
[----:B---34-:R-:W-:Y:S05]  /*12fd0*/  CALL.REL.NOINC `($__internal_13_$__cuda_sm70_shflsync_idx_p) ;  /* 0x000002c000007944 */ /* 0x018fea0003c00000 */
[----:B------:R-:W-:Y:S01]  /*12fe0*/  IMAD.MOV.U32 R5, RZ, RZ, R4 ;  /* 0x000000ffff057224 */ /* 0x000fe200078e0004 */
[----:B------:R-:W-:Y:S01]  /*12ff0*/  MOV R7, 0x5 ;  /* 0x0000000500077802 */ /* 0x000fe20000000f00 */
[----:B------:R-:W-:Y:S01]  /*13000*/  IMAD.MOV.U32 R10, RZ, RZ, R3 ;  /* 0x000000ffff0a7224 */ /* 0x000fe200078e0003 */
[----:B------:R-:W-:-:S02]  /*13010*/  MOV R4, 0x181f ;  /* 0x0000181f00047802 */ /* 0x000fc40000000f00 */
[----:B------:R-:W-:Y:S02]  /*13020*/  MOV R8, 0x13040 ;  /* 0x0001304000087802 */ /* 0x000fe40000000f00 */
[----:B------:R-:W-:Y:S05]  /*13030*/  CALL.REL.NOINC `($__internal_13_$__cuda_sm70_shflsync_idx_p) ;  /* 0x0000026000007944 */ /* 0x000fea0003c00000 */
[----:B------:R-:W-:Y:S05]  /*13040*/  BRA `(.L_x_3502) ;  /* 0xffffeda000007947 */ /* 0x000fea000383ffff */
.L_x_3471:
[----:B------:R-:W-:Y:S01]  /*13050*/  IMAD.MOV.U32 R10, RZ, RZ, R2 ;  /* 0x000000ffff0a7224 */ /* 0x000fe200078e0002 */
[----:B--2---:R-:W-:Y:S01]  /*13060*/  MOV R7, 0x6 ;  /* 0x0000000600077802 */ /* 0x004fe20000000f00 */
[----:B------:R-:W-:Y:S01]  /*13070*/  IMAD.MOV.U32 R4, RZ, RZ, 0x181f ;  /* 0x0000181fff047424 */ /* 0x000fe200078e00ff */
[----:B------:R-:W-:Y:S02]  /*13080*/  MOV R8, 0x130a0 ;  /* 0x000130a000087802 */ /* 0x000fe40000000f00 */
[----:B-1-34-:R-:W-:Y:S05]  /*13090*/  CALL.REL.NOINC `($__internal_13_$__cuda_sm70_shflsync_idx_p) ;  /* 0x0000020000007944 */ /* 0x01afea0003c00000 */
[----:B------:R-:W-:Y:S01]  /*130a0*/  MOV R5, R4 ;  /* 0x0000000400057202 */ /* 0x000fe20000000f00 */
[----:B------:R-:W-:Y:S05]  /*130b0*/  BRA `(.L_x_3503) ;  /* 0xffffee5000007947 */ /* 0x000fea000383ffff */
.L_x_3472:
[----:B------:R-:W-:Y:S01]  /*130c0*/  IMAD.MOV.U32 R10, RZ, RZ, R3 ;  /* 0x000000ffff0a7224 */ /* 0x000fe200078e0003 */
[----:B------:R-:W-:Y:S01]  /*130d0*/  MOV R7, 0x6 ;  /* 0x0000000600077802 */ /* 0x000fe20000000f00 */
[----:B------:R-:W-:Y:S01]  /*130e0*/  IMAD.MOV.U32 R4, RZ, RZ, 0x181f ;  /* 0x0000181fff047424 */ /* 0x000fe200078e00ff */
[----:B------:R-:W-:Y:S02]  /*130f0*/  MOV R8, 0x13110 ;  /* 0x0001311000087802 */ /* 0x000fe40000000f00 */
[----:B-1234-:R-:W-:Y:S05]  /*13100*/  CALL.REL.NOINC `($__internal_13_$__cuda_sm70_shflsync_idx_p) ;  /* 0x0000019000007944 */ /* 0x01efea0003c00000 */
[----:B------:R-:W-:Y:S05]  /*13110*/  BRA `(.L_x_3504) ;  /* 0xffffee1000007947 */ /* 0x000fea000383ffff */
.L_x_3475:
        /* <DEDUP_REMOVED lines=13> */
.L_x_3477:
[----:B------:R-:W-:Y:S01]  /*131f0*/  IMAD.MOV.U32 R10, RZ, RZ, R73 ;  /* 0x000000ffff0a7224 */ /* 0x000fe200078e0049 */
[----:B------:R-:W-:Y:S01]  /*13200*/  MOV R7, RZ ;  /* 0x000000ff00077202 */ /* 0x000fe20000000f00 */
[----:B-1----:R-:W-:Y:S01]  /*13210*/  IMAD.MOV.U32 R4, RZ, RZ, 0x1f ;  /* 0x0000001fff047424 */ /* 0x002fe200078e00ff */
[----:B------:R-:W-:Y:S02]  /*13220*/  MOV R8, 0x13240 ;  /* 0x0001324000087802 */ /* 0x000fe40000000f00 */
[----:B--2345:R-:W-:Y:S05]  /*13230*/  CALL.REL.NOINC `($__internal_13_$__cuda_sm70_shflsync_idx_p) ;  /* 0x0000006000007944 */ /* 0x03cfea0003c00000 */
[----:B------:R-:W-:Y:S01]  /*13240*/  MOV R0, R4 ;  /* 0x0000000400007202 */ /* 0x000fe20000000f00 */
[----:B------:R-:W-:Y:S05]  /*13250*/  BRA `(.L_x_3506) ;  /* 0xffffef9000007947 */ /* 0x000fea000383ffff */
        .weak           $__internal_12_$__cuda_sm70_shflsync_bfly_p
        .type           $__internal_12_$__cuda_sm70_shflsync_bfly_p,@function
        .size           $__internal_12_$__cuda_sm70_shflsync_bfly_p,($__internal_13_$__cuda_sm70_shflsync_idx_p - $__internal_12_$__cuda_sm70_shflsync_bfly_p)
$__internal_12_$__cuda_sm70_shflsync_bfly_p:
[----:B------:R-:W-:Y:S04]  /*13260*/  WARPSYNC R9 ;  /* 0x0000000900007348 */ /* 0x000fe80003800000 */
[----:B------:R1:W2:Y:S02]  /*13270*/  SHFL.BFLY PT, R8, R0, R3, R10 ;  /* 0x0c00000300087389 */ /* 0x0002a400000e000a */
[----:B-1----:R-:W-:-:S04]  /*13280*/  MOV R3, 0x0 ;  /* 0x0000000000037802 */ /* 0x002fc80000000f00 */
[----:B--2---:R-:W-:Y:S05]  /*13290*/  RET.REL.NODEC R2 `(_ZN7cutlass13device_kernelIN5flash19enable_sm80_to_sm89INS1_16FlashAttnFwdSm80INS1_25CollectiveMainloopFwdSm80ILi4ELi1ELb0EN4cute5tupleIJNS5_1CILi128EEENS7_ILi64EEES8_EEELi128ENS_10bfloat16_tEfNS_4arch4Sm80ELb1ELb0ELb0ELb0ELb0ELb0ELb1ELb0EEENS1_21CollectiveEpilogueFwdINS6_IJS8_S8_S9_EEENS6_IJNS7_ILi1EEESH_SH_EEESB_SD_Li128ELb0ELb1ELb0ELb0EEENS1_30DynamicPersistentTileSchedulerILi128ELi128ELb0ELb1ELb0EEEEEEEEEvNT_6ParamsE) ;  /* 0xfffecd6002007950 */ /* 0x004fea0003c3ffff */
        .weak           $__internal_13_$__cuda_sm70_shflsync_idx_p
        .type           $__internal_13_$__cuda_sm70_shflsync_idx_p,@function
        .size           $__internal_13_$__cuda_sm70_shflsync_idx_p,(.L_x_3806 - $__internal_13_$__cuda_sm70_shflsync_idx_p)
$__internal_13_$__cuda_sm70_shflsync_idx_p:
[----:B------:R-:W-:-:S04]  /*132a0*/  MOV R9, 0xffffffff ;  /* 0xffffffff00097802 */ /* 0x000fc80000000f00 */
[----:B------:R-:W-:Y:S04]  /*132b0*/  WARPSYNC R9 ;  /* 0x0000000900007348 */ /* 0x000fe80003800000 */
[----:B------:R1:W2:Y:S02]  /*132c0*/  SHFL.IDX PT, R4, R10, R7, R4 ;  /* 0x000000070a047389 */ /* 0x0002a400000e0004 */
[----:B-1----:R-:W-:-:S04]  /*132d0*/  MOV R9, 0x0 ;  /* 0x0000000000097802 */ /* 0x002fc80000000f00 */
[----:B--2---:R-:W-:Y:S05]  /*132e0*/  RET.REL.NODEC R8 `(_ZN7cutlass13device_kernelIN5flash19enable_sm80_to_sm89INS1_16FlashAttnFwdSm80INS1_25CollectiveMainloopFwdSm80ILi4ELi1ELb0EN4cute5tupleIJNS5_1CILi128EEENS7_ILi64EEES8_EEELi128ENS_10bfloat16_tEfNS_4arch4Sm80ELb1ELb0ELb0ELb0ELb0ELb0ELb1ELb0EEENS1_21CollectiveEpilogueFwdINS6_IJS8_S8_S9_EEENS6_IJNS7_ILi1EEESH_SH_EEESB_SD_Li128ELb0ELb1ELb0ELb0EEENS1_30DynamicPersistentTileSchedulerILi128ELi128ELb0ELb1ELb0EEEEEEEEEvNT_6ParamsE) ;  /* 0xfffecd1008007950 */ /* 0x004fea0003c3ffff */
.L_x_3507:
        /* <DEDUP_REMOVED lines=9> */
.L_x_3806:


//--------------------- .text._ZN7cutlass13device_kernelIN5flash19enable_sm80_to_sm89INS1_16FlashAttnFwdSm80INS1_25CollectiveMainloopFwdSm80ILi4ELi1ELb0EN4cute5tupleIJNS5_1CILi128EEENS7_ILi64EEES8_EEELi128ENS_10bfloat16_tEfNS_4arch4Sm80ELb1ELb0ELb0ELb1ELb0ELb0ELb1ELb0EEENS1_21CollectiveEpilogueFwdINS6_IJS8_S8_S9_EEENS6_IJNS7_ILi1EEESH_SH_EEESB_SD_Li128ELb1ELb1ELb0ELb0EEENS1_19SingleTileSchedulerILb1ELb0ELb1ELi128EEEEEEEEEvNT_6ParamsE --------------------------
	.section	.text._ZN7cutlass13device_kernelIN5flash19enable_sm80_to_sm89INS1_16FlashAttnFwdSm80INS1_25CollectiveMainloopFwdSm80ILi4ELi1ELb0EN4cute5tupleIJNS5_1CILi128EEENS7_ILi64EEES8_EEELi128ENS_10bfloat16_tEfNS_4arch4Sm80ELb1ELb0ELb0ELb1ELb0ELb0ELb1ELb0EEENS1_21CollectiveEpilogueFwdINS6_IJS8_S8_S9_EEENS6_IJNS7_ILi1EEESH_SH_EEESB_SD_Li128ELb1ELb1ELb0ELb0EEENS1_19SingleTileSchedulerILb1ELb0ELb1ELi128EEEEEEEEEvNT_6ParamsE,"ax",@progbits
	.sectioninfo	@"SHI_REGISTERS=255"
	.align	128
.text._ZN7cutlass13device_kernelIN5flash19enable_sm80_to_sm89INS1_16FlashAttnFwdSm80INS1_25CollectiveMainloopFwdSm80ILi4ELi1ELb0EN4cute5tupleIJNS5_1CILi128EEENS7_ILi64EEES8_EEELi128ENS_10bfloat16_tEfNS_4arch4Sm80ELb1ELb0ELb0ELb1ELb0ELb0ELb1ELb0EEENS1_21CollectiveEpilogueFwdINS6_IJS8_S8_S9_EEENS6_IJNS7_ILi1EEESH_SH_EEESB_SD_Li128ELb1ELb1ELb0ELb0EEENS1_19SingleTileSchedulerILb1ELb0ELb1ELi128EEEEEEEEEvNT_6ParamsE:
        .type           _ZN7cutlass13device_kernelIN5flash19enable_sm80_to_sm89INS1_16FlashAttnFwdSm80INS1_25CollectiveMainloopFwdSm80ILi4ELi1ELb0EN4cute5tupleIJNS5_1CILi128EEENS7_ILi64EEES8_EEELi128ENS_10bfloat16_tEfNS_4arch4Sm80ELb1ELb0ELb0ELb1ELb0ELb0ELb1ELb0EEENS1_21CollectiveEpilogueFwdINS6_IJS8_S8_S9_EEENS6_IJNS7_ILi1EEESH_SH_EEESB_SD_Li128ELb1ELb1ELb0ELb0EEENS1_19SingleTileSchedulerILb1ELb0ELb1ELi128EEEEEEEEEvNT_6ParamsE,@function
        .size           _ZN7cutlass13device_kernelIN5flash19enable_sm80_to_sm89INS1_16FlashAttnFwdSm80INS1_25CollectiveMainloopFwdSm80ILi4ELi1ELb0EN4cute5tupleIJNS5_1CILi128EEENS7_ILi64EEES8_EEELi128ENS_10bfloat16_tEfNS_4arch4Sm80ELb1ELb0ELb0ELb1ELb0ELb0ELb1ELb0EEENS1_21CollectiveEpilogueFwdINS6_IJS8_S8_S9_EEENS6_IJNS7_ILi1EEESH_SH_EEESB_SD_Li128ELb1ELb1ELb0ELb0EEENS1_19SingleTileSchedulerILb1ELb0ELb1ELi128EEEEEEEEEvNT_6ParamsE,(.L_x_3809 - _ZN7cutlass13device_kernelIN5flash19enable_sm80_to_sm89INS1_16FlashAttnFwdSm80INS1_25CollectiveMainloopFwdSm80ILi4ELi1ELb0EN4cute5tupleIJNS5_1CILi128EEENS7_ILi64EEES8_EEELi128ENS_10bfloat16_tEfNS_4arch4Sm80ELb1ELb0ELb0ELb1ELb0ELb0ELb1ELb0EEENS1_21CollectiveEpilogueFwdINS6_IJS8_S8_S9_EEENS6_IJNS7_ILi1EEESH_SH_EEESB_SD_Li128ELb1ELb1ELb0ELb0EEENS1_19SingleTileSchedulerILb1ELb0ELb1ELi128EEEEEEEEEvNT_6ParamsE)
        .other          _ZN7cutlass13device_kernelIN5flash19enable_sm80_to_sm89INS1_16FlashAttnFwdSm80INS1_25CollectiveMainloopFwdSm80ILi4ELi1ELb0EN4cute5tupleIJNS5_1CILi128EEENS7_ILi64EEES8_EEELi128ENS_10bfloat16_tEfNS_4arch4Sm80ELb1ELb0ELb0ELb1ELb0ELb0ELb1ELb0EEENS1_21CollectiveEpilogueFwdINS6_IJS8_S8_S9_EEENS6_IJNS7_ILi1EEESH_SH_EEESB_SD_Li128ELb1ELb1ELb0ELb0EEENS1_19SingleTileSchedulerILb1ELb0ELb1ELi128EEEEEEEEEvNT_6ParamsE,@"STO_CUDA_ENTRY STV_DEFAULT"
_ZN7cutlass13device_kernelIN5flash19enable_sm80_to_sm89INS1_16FlashAttnFwdSm80INS1_25CollectiveMainloopFwdSm80ILi4ELi1ELb0EN4cute5tupleIJNS5_1CILi128EEENS7_ILi64EEES8_EEELi128ENS_10bfloat16_tEfNS_4arch4Sm80ELb1ELb0ELb0ELb1ELb0ELb0ELb1ELb0EEENS1_21CollectiveEpilogueFwdINS6_IJS8_S8_S9_EEENS6_IJNS7_ILi1EEESH_SH_EEESB_SD_Li128ELb1ELb1ELb0ELb0EEENS1_19SingleTileSchedulerILb1ELb0ELb1ELi128EEEEEEEEEvNT_6ParamsE:
        /* <DEDUP_REMOVED lines=17> */
.L_x_3509:
        /* <DEDUP_REMOVED lines=8> */
.L_x_3511:
[----:B------:R-:W-:-:S04]  /*0190*/  MOV R0, c[0x0][0x54c] ;  /* 0x0001530000007a02 */ /* 0x000fc80000000f00 */
.L_x_3510:
[----:B------:R-:W-:Y:S01]  /*01a0*/  USHF.L.U32 UR17, UR17, 0x7, URZ ;  /* 0x0000000711117899 */ /* 0x000fe2000800063f */
[----:B-----5:R-:W-:-:S05]  /*01b0*/  IMAD R0, R0, c[0x0][0x548], RZ ;  /* 0x0001520000007a24 */ /* 0x020fca00078e02ff */
[----:B------:R-:W-:-:S04]  /*01c0*/  ISETP.LE.AND P0, PT, R0, UR17, PT ;  /* 0x0000001100007c0c */ /* 0x000fc8000bf03270 */
[----:B------:R-:W-:-:S05]  /*01d0*/  SEL R0, R5, 0xffffffff, !P0 ;  /* 0xffffffff05007807 */ /* 0x000fca0004000000 */
[----:B------:R2:W-:Y:S01]  /*01e0*/  STL [R1+0x64], R0 ;  /* 0x0000640001007387 */ /* 0x0005e20000100800 */
[----:B------:R-:W-:Y:S05]  /*01f0*/  BRA `(.L_x_3512) ;  /* 0x0000013000007947 */ /* 0x000fea0003800000 */
.L_x_3508:
[----:B------:R-:W-:-:S04]  /*0200*/  ISETP.NE.U32.AND P0, PT, RZ, c[0x0][0x568], PT ;  /* 0x00015a00ff007a0c */ /* 0x000fc80003f05070 */
[----:B------:R-:W-:-:S13]  /*0210*/  ISETP.NE.AND.EX P0, PT, RZ, c[0x0][0x56c], PT, P0 ;  /* 0x00015b00ff007a0c */ /* 0x000fda0003f05300 */
[----:B------:R-:W-:Y:S05]  /*0220*/  @!P0 BRA `(.L_x_3513) ;  /* 0x0000002000008947 */ /* 0x000fea0003800000 */
[----:B------:R1:W5:Y:S01]  /*0230*/  LDG.E R0, [R2.64] ;  /* 0x0000001202007981 */ /* 0x000362000c1e1900 */
[----:B------:R-:W-:Y:S05]  /*0240*/  BRA `(.L_x_3514) ;  /* 0x0000009000007947 */ /* 0x000fea0003800000 */
.L_x_3513:
        /* <DEDUP_REMOVED lines=8> */
.L_x_3515:
[----:B------:R-:W-:-:S04]  /*02d0*/  MOV R0, c[0x0][0x54c] ;  /* 0x0001530000007a02 */ /* 0x000fc80000000f00 */
.L_x_3514:
[----:B------:R-:W-:Y:S01]  /*02e0*/  USHF.L.U32 UR17, UR17, 0x7, URZ ;  /* 0x0000000711117899 */ /* 0x000fe2000800063f */
[----:B-----5:R-:W-:-:S05]  /*02f0*/  IMAD R0, R0, c[0x0][0x548], RZ ;  /* 0x0001520000007a24 */ /* 0x020fca00078e02ff */
[----:B------:R-:W-:-:S04]  /*0300*/  ISETP.LE.AND P0, PT, R0, UR17, PT ;  /* 0x0000001100007c0c */ /* 0x000fc8000bf03270 */
[----:B------:R-:W-:-:S05]  /*0310*/  SEL R0, R5, 0xffffffff, !P0 ;  /* 0xffffffff05007807 */ /* 0x000fca0004000000 */
[----:B------:R2:W-:Y:S04]  /*0320*/  STL [R1+0x64], R0 ;  /* 0x0000640001007387 */ /* 0x0005e80000100800 */
.L_x_3512:
        /* <DEDUP_REMOVED lines=32> */
.L_x_3516:
[----:B------:R-:W-:-:S04]  /*0530*/  ISETP.NE.U32.AND P1, PT, RZ, c[0x0][0x368], PT ;  /* 0x0000da00ff007a0c */ /* 0x000fc80003f25070 */
[----:B------:R-:W-:-:S13]  /*0540*/  ISETP.NE.AND.EX P1, PT, RZ, c[0x0][0x36c], PT, P1 ;  /* 0x0000db00ff007a0c */ /* 0x000fda0003f25310 */
[----:B------:R-:W-:Y:S05]  /*0550*/  @!P1 BRA `(.L_x_3517) ;  /* 0x0000004000009947 */ /* 0x000fea0003800000 */
[----:B------:R-:W-:-:S05]  /*0560*/  IMAD.WIDE R2, R60, R9, c[0x0][0x368] ;  /* 0x0000da003c027625 */ /* 0x000fca00078e0209 */
[----:B------:R-:W2:Y:S02]  /*0570*/  LDG.E R0, [R2.64] ;  /* 0x0000001202007981 */ /* 0x000ea4000c1e1900 */
[----:B--2---:R1:W2:Y:S02]  /*0580*/  R2UR UR8, R0 ;  /* 0x00000000000873c2 */ /* 0x0042a400000e0000 */
[----:B-12---:R-:W-:Y:S05]  /*0590*/  BRA `(.L_x_3518) ;  /* 0x0000006000007947 */ /* 0x006fea0003800000 */
.L_x_3517:
[----:B------:R-:W-:Y:S05]  /*05a0*/  @!P2 BRA `(.L_x_3518) ;  /* 0x000000500000a947 */ /* 0x000fea0003800000 */
[----:B------:R1:W2:Y:S04]  /*05b0*/  LDG.E R0, [R2.64] ;  /* 0x0000001202007981 */ /* 0x0002a8000c1e1900 */
[----:B-1----:R-:W4:Y:S01]  /*05c0*/  LDG.E R2, [R2.64+0x4] ;  /* 0x0000041202027981 */ /* 0x002f22000c1e1900 */
[----:B--2---:R-:W1:Y:S08]  /*05d0*/  R2UR UR8, R0 ;  /* 0x00000000000873c2 */ /* 0x004e7000000e0000 */
[----:B----4-:R-:W1:Y:S02]  /*05e0*/  R2UR UR4, R2 ;  /* 0x00000000020473c2 */ /* 0x010e6400000e0000 */
[----:B-1----:R-:W-:-:S06]  /*05f0*/  UIADD3 UR8, -UR8, UR4, URZ ;  /* 0x0000000408087290 */ /* 0x002fcc000fffe13f */
.L_x_3518:
        /* <DEDUP_REMOVED lines=246> */
.L_x_3521:
[----:B---34-:R-:W-:Y:S05]  /*1560*/  BSYNC B0 ;  /* 0x0000000000007941 */ /* 0x018fea0003800000 */
.L_x_3520:
        /* <DEDUP_REMOVED lines=16> */
.L_x_3523:
[----:B------:R-:W-:Y:S05]  /*1670*/  BSYNC B0 ;  /* 0x0000000000007941 */ /* 0x000fea0003800000 */
.L_x_3522:
        /* <DEDUP_REMOVED lines=16> */
.L_x_3525:
[----:B------:R-:W-:Y:S05]  /*1780*/  BSYNC B0 ;  /* 0x0000000000007941 */ /* 0x000fea0003800000 */
.L_x_3524:
        /* <DEDUP_REMOVED lines=16> */
.L_x_3527:
[----:B------:R-:W-:Y:S05]  /*1890*/  BSYNC B0 ;  /* 0x0000000000007941 */ /* 0x000fea0003800000 */
.L_x_3526:
        /* <DEDUP_REMOVED lines=16> */
.L_x_3529:
[----:B------:R-:W-:Y:S05]  /*19a0*/  BSYNC B0 ;  /* 0x0000000000007941 */ /* 0x000fea0003800000 */
.L_x_3528:
        /* <DEDUP_REMOVED lines=16> */
.L_x_3531:
[----:B------:R-:W-:Y:S05]  /*1ab0*/  BSYNC B0 ;  /* 0x0000000000007941 */ /* 0x000fea0003800000 */
.L_x_3530:
        /* <DEDUP_REMOVED lines=16> */
.L_x_3533:
[----:B------:R-:W-:Y:S05]  /*1bc0*/  BSYNC B0 ;  /* 0x0000000000007941 */ /* 0x000fea0003800000 */
.L_x_3532:
        /* <DEDUP_REMOVED lines=328> */
[C---:B------:R-:W-:Y:S08]  /*3050*/  HMMA.16816.F32.BF16 R80, R16.reuse, R38, R132 ;  /* 0x000000261050723c */ /* 0x040ff00000041884 */
[C---:B------:R-:W-:Y:S08]  /*3060*/  HMMA.16816.F32.BF16 R76, R16.reuse, R32, R128 ;  /* 0x00000020104c723c */ /* 0x040ff00000041880 */
[----:B------:R-:W-:Y:S08]  /*3070*/  HMMA.16816.F32.BF16 R64, R16, R34, R124 ;  /* 0x000000221040723c */ /* 0x000ff0000004187c */
[C---:B------:R-:W-:Y:S08]  /*3080*/  HMMA.16816.F32.BF16 R40, R12.reuse, R36, R108 ;  /* 0x000000240c28723c */ /* 0x040ff0000004186c */
        /* <DEDUP_REMOVED lines=57> */
.L_x_3534:
[----:B---3--:R-:W-:Y:S01]  /*3420*/  LEA.HI R6, R157, R161, RZ, 0x2 ;  /* 0x000000a19d067211 */ /* 0x008fe200078f10ff */
[----:B------:R-:W-:Y:S01]  /*3430*/  UMOV UR4, 0xffffffc0 ;  /* 0xffffffc000047882 */ /* 0x000fe20000000000 */
[----:B------:R-:W-:Y:S01]  /*3440*/  LOP3.LUT R4, R156, 0xffffffe0, RZ, 0xc0, !PT ;  /* 0xffffffe09c047812 */ /* 0x000fe200078ec0ff */
[----:B------:R-:W-:Y:S01]  /*3450*/  UIMAD UR4, UR21, UR4, 0x1 ;  /* 0x00000001150474a4 */ /* 0x000fe2000f8e0204 */
[----:B------:R-:W-:Y:S01]  /*3460*/  LOP3.LUT R6, R6, 0xfffffffc, RZ, 0xc0, !PT ;  /* 0xfffffffc06067812 */ /* 0x000fe200078ec0ff */
[----:B------:R-:W-:Y:S01]  /*3470*/  STL [R1+0xb0], R245 ;  /* 0x0000b0f501007387 */ /* 0x000fe20000100800 */
[----:B------:R-:W-:Y:S01]  /*3480*/  SHF.R.S32.HI R5, RZ, 0x1f, R154 ;  /* 0x0000001fff057819 */ /* 0x000fe2000001149a */
[C---:B------:R-:W-:Y:S01]  /*3490*/  IMAD.IADD R4, R161.reuse, 0x1, -R4 ;  /* 0x00000001a1047824 */ /* 0x040fe200078e0a04 */
[----:B------:R-:W-:Y:S01]  /*34a0*/  SHF.L.U32 R225, R2, 0x1, RZ ;  /* 0x0000000102e17819 */ /* 0x000fe200000006ff */
[----:B------:R-:W-:Y:S01]  /*34b0*/  IMAD.IADD R6, R161, 0x1, -R6 ;  /* 0x00000001a1067824 */ /* 0x000fe200078e0a06 */
[----:B------:R-:W-:Y:S01]  /*34c0*/  LEA.HI R5, R5, R154, RZ, 0x2 ;  /* 0x0000009a05057211 */ /* 0x000fe200078f10ff */
[----:B------:R-:W-:Y:S01]  /*34d0*/  STL [R1+0xac], R243 ;  /* 0x0000acf301007387 */ /* 0x000fe20000100800 */
[----:B------:R-:W-:Y:S01]  /*34e0*/  SHF.R.S32.HI R7, RZ, 0x1f, R4 ;  /* 0x0000001fff077819 */ /* 0x000fe20000011404 */
[--C-:B------:R-:W-:Y:S01]  /*34f0*/  IMAD R226, R3, 0x2, R225.reuse ;  /* 0x0000000203e27824 */ /* 0x100fe200078e02e1 */
[----:B------:R-:W-:Y:S01]  /*3500*/  LOP3.LUT R8, R5, 0xffffffc, RZ, 0xc0, !PT ;  /* 0x0ffffffc05087812 */ /* 0x000fe200078ec0ff */
[----:B------:R-:W-:Y:S01]  /*3510*/  STL [R1+0xa8], R242 ;  /* 0x0000a8f201007387 */ /* 0x000fe20000100800 */
[----:B------:R-:W-:Y:S01]  /*3520*/  LEA.HI R5, R6, R6, RZ, 0x1 ;  /* 0x0000000606057211 */ /* 0x000fe200078f08ff */
[----:B------:R-:W-:Y:S01]  /*3530*/  IMAD R228, R0, 0x2, R225 ;  /* 0x0000000200e47824 */ /* 0x000fe200078e02e1 */
[----:B------:R-:W-:Y:S01]  /*3540*/  LEA.HI R7, R7, R4, RZ, 0x2 ;  /* 0x0000000407077211 */ /* 0x000fe200078f10ff */
[----:B------:R-:W-:Y:S01]  /*3550*/  IMAD.IADD R9, R154, 0x1, -R8 ;  /* 0x000000019a097824 */ /* 0x000fe200078e0a08 */
[C---:B------:R-:W-:Y:S01]  /*3560*/  LOP3.LUT R11, R5.reuse, 0x1ffffffe, RZ, 0xc0, !PT ;  /* 0x1ffffffe050b7812 */ /* 0x040fe200078ec0ff */
[----:B------:R-:W-:Y:S01]  /*3570*/  IMAD.SHL.U32 R10, R5, 0x20, RZ ;  /* 0x00000020050a7824 */ /* 0x000fe200078e00ff */
[C---:B------:R-:W-:Y:S01]  /*3580*/  LEA.HI.SX32 R8, R7.reuse, UR17, 0x1e ;  /* 0x0000001107087c11 */ /* 0x040fe2000f8ff2ff */
[----:B------:R-:W-:Y:S01]  /*3590*/  STL [R1+0xa4], R241 ;  /* 0x0000a4f101007387 */ /* 0x000fe20000100800 */
[----:B------:R-:W-:Y:S01]  /*35a0*/  LOP3.LUT R7, R7, 0x7ffffffc, RZ, 0xc0, !PT ;  /* 0x7ffffffc07077812 */ /* 0x000fe200078ec0ff */
[----:B------:R-:W-:Y:S01]  /*35b0*/  IMAD.IADD R6, R6, 0x1, -R11 ;  /* 0x0000000106067824 */ /* 0x000fe200078e0a0b */
[----:B------:R-:W-:Y:S01]  /*35c0*/  LEA R5, R9, R8, 0x4 ;  /* 0x0000000809057211 */ /* 0x000fe200078e20ff */
[----:B------:R-:W-:Y:S01]  /*35d0*/  STL [R1+0xa0], R240 ;  /* 0x0000a0f001007387 */ /* 0x000fe20000100800 */
[----:B------:R-:W-:-:S02]  /*35e0*/  LOP3.LUT R8, R10, 0xffffffc0, RZ, 0xc0, !PT ;  /* 0xffffffc00a087812 */ /* 0x000fc400078ec0ff */
[----:B------:R-:W-:Y:S01]  /*35f0*/  IADD3 R4, R4, -R7, RZ ;  /* 0x8000000704047210 */ /* 0x000fe20007ffe0ff */
[----:B------:R-:W-:Y:S01]  /*3600*/  IMAD.U32 R7, RZ, RZ, UR4 ;  /* 0x00000004ff077e24 */ /* 0x000fe2000f8e00ff */
[----:B------:R-:W-:Y:S01]  /*3610*/  STL [R1+0x9c], R239 ;  /* 0x00009cef01007387 */ /* 0x000fe20000100800 */
[----:B------:R-:W-:Y:S01]  /*3620*/  IMAD.IADD R5, R8, 0x1, R5 ;  /* 0x0000000108057824 */ /* 0x000fe200078e0205 */
[----:B------:R-:W-:Y:S01]  /*3630*/  LEA R227, R0, R226, 0x1 ;  /* 0x000000e200e37211 */ /* 0x000fe200078e08ff */
[----:B------:R-:W-:Y:S01]  /*3640*/  IMAD.SHL.U32 R10, R4, 0x2, RZ ;  /* 0x00000002040a7824 */ /* 0x000fe200078e00ff */
[----:B------:R-:W-:Y:S01]  /*3650*/  STL [R1+0x98], R238 ;  /* 0x000098ee01007387 */ /* 0x000fe20000100800 */
[----:B------:R-:W-:Y:S01]  /*3660*/  IMAD R12, R6, 0x8, R5 ;  /* 0x00000008060c7824 */ /* 0x000fe200078e0205 */
[----:B------:R-:W-:Y:S02]  /*3670*/  ULDC.64 UR4, c[0x0][0x2c8] ;  /* 0x0000b20000047ab9 */ /* 0x000fe40000000a00 */
[----:B------:R-:W-:Y:S01]  /*3680*/  IADD3 R4, -R10, UR8, R7 ;  /* 0x000000080a047c10 */ /* 0x000fe2000fffe107 */
[----:B------:R-:W-:Y:S01]  /*3690*/  @P3 IMAD.HI.U32 R5, R12, c[0x0][0x2c8], RZ ;  /* 0x0000b2000c053a27 */ /* 0x000fe200078e00ff */
[----:B------:R-:W-:Y:S01]  /*36a0*/  IADD3 R11, -R10, UR20, RZ ;  /* 0x000000140a0b7c10 */ /* 0x000fe2000fffe1ff */
[----:B------:R-:W-:Y:S01]  /*36b0*/  STL [R1+0x94], R237 ;  /* 0x000094ed01007387 */ /* 0x000fe20000100800 */
[----:B------:R-:W-:Y:S01]  /*36c0*/  IADD3 R9, R4, -UR11, RZ ;  /* 0x8000000b04097c10 */ /* 0x000fe2000fffe0ff */
[----:B------:R-:W-:Y:S01]  /*36d0*/  IMAD.MOV.U32 R6, RZ, RZ, R12 ;  /* 0x000000ffff067224 */ /* 0x000fe200078e000c */
[----:B------:R-:W-:Y:S01]  /*36e0*/  @P3 SHF.R.U32.HI R6, RZ, c[0x0][0x2cc], R5 ;  /* 0x0000b300ff063a19 */ /* 0x000fe20000011605 */
[----:B------:R-:W-:Y:S04]  /*36f0*/  STL [R1+0x90], R236 ;  /* 0x000090ec01007387 */ /* 0x000fe80000100800 */
[----:B------:R-:W1:Y:S04]  /*3700*/  SHFL.IDX PT, R5, R6, 0x2, 0x1c1f ;  /* 0x005c1f0006057f89 */ /* 0x000e6800000e0000 */
[----:B------:R-:W2:Y:S04]  /*3710*/  SHFL.IDX PT, R8, R6, 0x3, 0x1c1f ;  /* 0x007c1f0006087f89 */ /* 0x000ea800000e0000 */
[----:B------:R-:W-:Y:S04]  /*3720*/  STL [R1+0x8c], R235 ;  /* 0x00008ceb01007387 */ /* 0x000fe80000100800 */
[----:B------:R-:W-:Y:S04]  /*3730*/  STL [R1+0x88], R234 ;  /* 0x000088ea01007387 */ /* 0x000fe80000100800 */
[----:B------:R-:W-:Y:S04]  /*3740*/  STL [R1+0x84], R233 ;  /* 0x000084e901007387 */ /* 0x000fe80000100800 */
[----:B------:R-:W-:Y:S01]  /*3750*/  STL [R1+0x80], R232 ;  /* 0x000080e801007387 */ /* 0x000fe20000100800 */
[----:B-1----:R-:W-:-:S03]  /*3760*/  IMAD.IADD R5, R9, 0x1, R5 ;  /* 0x0000000109057824 */ /* 0x002fc600078e0205 */
[----:B------:R-:W-:Y:S01]  /*3770*/  STL [R1+0x7c], R231 ;  /* 0x00007ce701007387 */ /* 0x000fe20000100800 */
[----:B--2---:R-:W-:Y:S01]  /*3780*/  IMAD.IADD R4, R9, 0x1, R8 ;  /* 0x0000000109047824 */ /* 0x004fe200078e0208 */
[C---:B------:R-:W-:Y:S02]  /*3790*/  IMNMX R5, R11.reuse, R5, PT ;  /* 0x000000050b057217 */ /* 0x040fe40003800200 */
[----:B------:R-:W-:Y:S02]  /*37a0*/  STL [R1+0x78], R230 ;  /* 0x000078e601007387 */ /* 0x000fe40000100800 */
[----:B------:R-:W-:Y:S02]  /*37b0*/  IMNMX R4, R11, R4, PT ;  /* 0x000000040b047217 */ /* 0x000fe40003800200 */
[----:B------:R-:W-:Y:S01]  /*37c0*/  STL [R1+0x74], R229 ;  /* 0x000074e501007387 */ /* 0x000fe20000100800 */
[C---:B------:R-:W-:Y:S02]  /*37d0*/  ISETP.GT.AND P2, PT, R5.reuse, RZ, PT ;  /* 0x000000ff0500720c */ /* 0x040fe40003f44270 */
[----:B------:R-:W-:Y:S01]  /*37e0*/  ISETP.GT.AND P6, PT, R5, 0x1, PT ;  /* 0x000000010500780c */ /* 0x000fe20003fc4270 */
[----:B------:R-:W-:Y:S01]  /*37f0*/  STL [R1+0x70], R224 ;  /* 0x000070e001007387 */ /* 0x000fe20000100800 */
[----:B------:R-:W-:-:S02]  /*3800*/  ISETP.GT.AND P0, PT, R4, 0x1, PT ;  /* 0x000000010400780c */ /* 0x000fc40003f04270 */
[----:B------:R-:W-:Y:S01]  /*3810*/  FSEL R14, R101, -INF , P6 ;  /* 0xff800000650e7808 */ /* 0x000fe20003000000 */
[----:B------:R1:W-:Y:S01]  /*3820*/  STL [R1+0x44], R12 ;  /* 0x0000440c01007387 */ /* 0x0003e20000100800 */
[----:B------:R-:W-:Y:S02]  /*3830*/  FSEL R18, R103, -INF , P0 ;  /* 0xff80000067127808 */ /* 0x000fe40000000000 */
[----:B------:R-:W-:Y:S01]  /*3840*/  ISETP.GT.AND P0, PT, R5, 0x9, PT ;  /* 0x000000090500780c */ /* 0x000fe20003f04270 */
[----:B------:R2:W-:Y:S01]  /*3850*/  STL [R1+0x60], R10 ;  /* 0x0000600a01007387 */ /* 0x0005e20000100800 */
[C---:B------:R-:W-:Y:S02]  /*3860*/  ISETP.GT.AND P1, PT, R4.reuse, RZ, PT ;  /* 0x000000ff0400720c */ /* 0x040fe40003f24270 */
[----:B------:R-:W-:Y:S01]  /*3870*/  FSEL R16, R97, -INF , P0 ;  /* 0xff80000061107808 */ /* 0x000fe20000000000 */
[----:B------:R-:W-:Y:S01]  /*3880*/  LDSM.16.MT88.4 R104, [R225+0x2100] ;  /* 0x00210000e168783b */ /* 0x000fe20000004200 */
[----:B------:R-:W-:-:S02]  /*3890*/  ISETP.GT.AND P0, PT, R4, 0x8, PT ;  /* 0x000000080400780c */ /* 0x000fc40003f04270 */
[----:B------:R-:W-:Y:S01]  /*38a0*/  FSEL R17, R102, -INF , P1 ;  /* 0xff80000066117808 */ /* 0x000fe20000800000 */
[----:B------:R-:W-:Y:S01]  /*38b0*/  LDSM.16.MT88.4 R116, [R228+0x2100] ;  /* 0x00210000e474783b */ /* 0x000fe20000004200 */
[C---:B------:R-:W-:Y:S02]  /*38c0*/  ISETP.GT.AND P1, PT, R5.reuse, 0x10, PT ;  /* 0x000000100500780c */ /* 0x040fe40003f24270 */
[----:B------:R-:W-:Y:S01]  /*38d0*/  FSEL R19, R98, -INF , P0 ;  /* 0xff80000062137808 */ /* 0x000fe20000000000 */
[----:B------:R-:W-:Y:S01]  /*38e0*/  LDSM.16.MT88.4 R112, [R226+0x2100] ;  /* 0x00210000e270783b */ /* 0x000fe20000004200 */
[----:B------:R-:W-:Y:S02]  /*38f0*/  ISETP.GT.AND P0, PT, R4, 0x11, PT ;  /* 0x000000110400780c */ /* 0x000fe40003f04270 */
[----:B------:R-:W-:Y:S01]  /*3900*/  ISETP.GT.AND P6, PT, R5, 0x11, PT ;  /* 0x000000110500780c */ /* 0x000fe20003fc4270 */
[----:B------:R-:W-:Y:S01]  /*3910*/  LDSM.16.MT88.4 R120, [R227+0x2100] ;  /* 0x00210000e378783b */ /* 0x000fe20000004200 */
[----:B------:R-:W-:-:S02]  /*3920*/  FSEL R24, R92, -INF , P1 ;  /* 0xff8000005c187808 */ /* 0x000fc40000800000 */
[----:B------:R-:W-:Y:S01]  /*3930*/  ISETP.GT.AND P1, PT, R4, 0x10, PT ;  /* 0x000000100400780c */ /* 0x000fe20003f24270 */
[----:B------:R-:W-:Y:S01]  /*3940*/  UIADD3 UR25, UR25, -0x2, URZ ;  /* 0xfffffffe19197890 */ /* 0x000fe2000fffe03f */
[----:B-1----:R-:W-:Y:S01]  /*3950*/  FSEL R12, R100, -INF , P2 ;  /* 0xff800000640c7808 */ /* 0x002fe20001000000 */
[----:B------:R-:W0:Y:S01]  /*3960*/  LDGDEPBAR ;  /* 0x00000000000079af */ /* 0x000e220000000000 */
[----:B------:R-:W-:Y:S02]  /*3970*/  ISETP.GT.AND P2, PT, R5, 0x8, PT ;  /* 0x000000080500780c */ /* 0x000fe40003f44270 */
[----:B------:R-:W-:Y:S01]  /*3980*/  FMNMX.FTZ R7, R12, R14, !PT ;  /* 0x0000000e0c077209 */ /* 0x000fe20007810000 */
[----:B------:R-:W-:Y:S01]  /*3990*/  LDSM.16.MT88.4 R100, [R227+0x100] ;  /* 0x00010000e364783b */ /* 0x000fe20000004200 */
[----:B------:R-:W-:Y:S02]  /*39a0*/  FSEL R15, R96, -INF , P2 ;  /* 0xff800000600f7808 */ /* 0x000fe40001000000 */
[----:B------:R-:W-:-:S02]  /*39b0*/  ISETP.GT.AND P2, PT, R4, 0x9, PT ;  /* 0x000000090400780c */ /* 0x000fc40003f44270 */
[----:B------:R-:W-:Y:S02]  /*39c0*/  FMNMX.FTZ R7, R15, R7, !PT ;  /* 0x000000070f077209 */ /* 0x000fe40007810000 */
[----:B------:R-:W-:Y:S02]  /*39d0*/  FSEL R36, R95, -INF , P0 ;  /* 0xff8000005f247808 */ /* 0x000fe40000000000 */
[----:B------:R-:W-:Y:S02]  /*39e0*/  FMNMX.FTZ R7, R16, R7, !PT ;  /* 0x0000000710077209 */ /* 0x000fe40007810000 */
[----:B------:R-:W-:Y:S02]  /*39f0*/  FSEL R25, R93, -INF , P6 ;  /* 0xff8000005d197808 */ /* 0x000fe40003000000 */
[----:B------:R-:W-:Y:S02]  /*3a00*/  ISETP.GT.AND P0, PT, R5, 0x18, PT ;  /* 0x000000180500780c */ /* 0x000fe40003f04270 */
[----:B------:R-:W-:-:S02]  /*3a10*/  FMNMX.FTZ R7, R24, R7, !PT ;  /* 0x0000000718077209 */ /* 0x000fc40007810000 */
[----:B------:R-:W-:Y:S02]  /*3a20*/  FSEL R35, R94, -INF , P1 ;  /* 0xff8000005e237808 */ /* 0x000fe40000800000 */
[----:B------:R-:W-:Y:S01]  /*3a30*/  FSEL R21, R99, -INF , P2 ;  /* 0xff80000063157808 */ /* 0x000fe20001000000 */
[----:B------:R-:W-:Y:S01]  /*3a40*/  LDSM.16.MT88.4 R92, [R228+0x100] ;  /* 0x00010000e45c783b */ /* 0x000fe20000004200 */
[----:B------:R-:W-:Y:S02]  /*3a50*/  ISETP.GT.AND P1, PT, R4, 0x18, PT ;  /* 0x000000180400780c */ /* 0x000fe40003f24270 */
[----:B------:R-:W-:Y:S01]  /*3a60*/  ISETP.GT.AND P2, PT, R5, 0x19, PT ;  /* 0x000000190500780c */ /* 0x000fe20003f44270 */
[----:B------:R-:W-:Y:S01]  /*3a70*/  LDSM.16.MT88.4 R96, [R226+0x100] ;  /* 0x00010000e260783b */ /* 0x000fe20000004200 */
[----:B------:R-:W-:Y:S02]  /*3a80*/  FSEL R26, R88, -INF , P0 ;  /* 0xff800000581a7808 */ /* 0x000fe40000000000 */
[----:B------:R-:W-:-:S02]  /*3a90*/  FMNMX.FTZ R7, R25, R7, !PT ;  /* 0x0000000719077209 */ /* 0x000fc40007810000 */
[----:B------:R-:W-:Y:S02]  /*3aa0*/  ISETP.GT.AND P0, PT, R4, 0x19, PT ;  /* 0x000000190400780c */ /* 0x000fe40003f04270 */
        /* <DEDUP_REMOVED lines=21> */
[----:B------:R-:W-:Y:S02]  /*3c00*/  ISETP.GT.AND P0, PT, R5, 0x30, PT ;  /* 0x000000300500780c */ /* 0x000fe40003f04270 */
[----:B------:R-:W-:Y:S02]  /*3c10*/  FMNMX.FTZ R8, R36, R8, !PT ;  /* 0x0000000824087209 */ /* 0x000fe40007810000 */
[----:B------:R-:W-:-:S02]  /*3c20*/  FMNMX.FTZ R7, R173, R7, !PT ;  /* 0x00000007ad077209 */ /* 0x000fc40007810000 */
[----:B------:R-:W-:Y:S02]  /*3c30*/  FSEL R172, R86, -INF , P1 ;  /* 0xff80000056ac7808 */ /* 0x000fe40000800000 */
[C---:B------:R-:W-:Y:S02]  /*3c40*/  ISETP.GT.AND P6, PT, R5.reuse, 0x31, PT ;  /* 0x000000310500780c */ /* 0x040fe40003fc4270 */
[C---:B------:R-:W-:Y:S02]  /*3c50*/  ISETP.GT.AND P2, PT, R5.reuse, 0x38, PT ;  /* 0x000000380500780c */ /* 0x040fe40003f44270 */
        /* <DEDUP_REMOVED lines=10> */
[----:B--2---:R-:W-:Y:S02]  /*3d00*/  FSEL R10, R64, -INF , P2 ;  /* 0xff800000400a7808 */ /* 0x004fe40001000000 */
[----:B------:R-:W-:Y:S02]  /*3d10*/  FMNMX.FTZ R5, R172, R5, !PT ;  /* 0x00000005ac057209 */ /* 0x000fe40007810000 */
[----:B------:R-:W-:Y:S01]  /*3d20*/  FMNMX.FTZ R7, R188, R7, !PT ;  /* 0x00000007bc077209 */ /* 0x000fe20007810000 */
[----:B------:R-:W-:Y:S01]  /*3d30*/  STL [R1+0x20], R10 ;  /* 0x0000200a01007387 */ /* 0x000fe20000100800 */
[----:B------:R-:W-:Y:S02]  /*3d40*/  ISETP.GT.AND P2, PT, R4, 0x29, PT ;  /* 0x000000290400780c */ /* 0x000fe40003f44270 */
[----:B------:R-:W-:-:S02]  /*3d50*/  FSEL R250, R65, -INF , P1 ;  /* 0xff80000041fa7808 */ /* 0x000fc40000800000 */
[----:B------:R-:W-:Y:S02]  /*3d60*/  FSEL R166, R82, -INF , P0 ;  /* 0xff80000052a67808 */ /* 0x000fe40000000000 */
[----:B------:R-:W-:Y:S02]  /*3d70*/  FMNMX.FTZ R5, R167, R5, !PT ;  /* 0x00000005a7057209 */ /* 0x000fe40007810000 */
[----:B------:R-:W-:Y:S02]  /*3d80*/  FMNMX.FTZ R7, R10, R7, !PT ;  /* 0x000000070a077209 */ /* 0x000fe40007810000 */
[----:B------:R-:W-:Y:S02]  /*3d90*/  FSEL R165, R83, -INF , P2 ;  /* 0xff80000053a57808 */ /* 0x000fe40001000000 */
[----:B------:R-:W-:Y:S02]  /*3da0*/  ISETP.GT.AND P1, PT, R4, 0x30, PT ;  /* 0x000000300400780c */ /* 0x000fe40003f24270 */
[----:B------:R-:W-:-:S02]  /*3db0*/  FMNMX.FTZ R5, R166, R5, !PT ;  /* 0x00000005a6057209 */ /* 0x000fc40007810000 */
[----:B------:R-:W-:Y:S02]  /*3dc0*/  FMNMX.FTZ R7, R250, R7, !PT ;  /* 0x00000007fa077209 */ /* 0x000fe40007810000 */
[----:B------:R-:W-:Y:S02]  /*3dd0*/  ISETP.GT.AND P0, PT, R4, 0x31, PT ;  /* 0x000000310400780c */ /* 0x000fe40003f04270 */
[----:B------:R-:W-:Y:S01]  /*3de0*/  FSEL R13, R78, -INF , P1 ;  /* 0xff8000004e0d7808 */ /* 0x000fe20000800000 */
[----:B------:R-:W1:Y:S01]  /*3df0*/  SHFL.BFLY PT, R10, R7, 0x2, 0x1f ;  /* 0x0c401f00070a7f89 */ /* 0x000e6200000e0000 */
[----:B------:R-:W-:Y:S02]  /*3e00*/  FMNMX.FTZ R5, R165, R5, !PT ;  /* 0x00000005a5057209 */ /* 0x000fe40007810000 */
[----:B------:R-:W-:Y:S01]  /*3e10*/  FSEL R8, R79, -INF , P0 ;  /* 0xff8000004f087808 */ /* 0x000fe20000000000 */
[----:B------:R-:W-:Y:S01]  /*3e20*/  STL [R1+0x28], R13 ;  /* 0x0000280d01007387 */ /* 0x000fe20000100800 */
[----:B------:R-:W-:-:S02]  /*3e30*/  ISETP.GT.AND P1, PT, R4, 0x38, PT ;  /* 0x000000380400780c */ /* 0x000fc40003f24270 */
[----:B------:R-:W-:Y:S01]  /*3e40*/  FMNMX.FTZ R5, R13, R5, !PT ;  /* 0x000000050d057209 */ /* 0x000fe20007810000 */
[----:B------:R-:W-:Y:S01]  /*3e50*/  STL [R1+0x24], R8 ;  /* 0x0000240801007387 */ /* 0x000fe20000100800 */
[----:B------:R-:W-:Y:S02]  /*3e60*/  ISETP.GT.AND P0, PT, R4, 0x39, PT ;  /* 0x000000390400780c */ /* 0x000fe40003f04270 */
[----:B------:R-:W-:Y:S01]  /*3e70*/  FSEL R235, R66, -INF , P1 ;  /* 0xff80000042eb7808 */ /* 0x000fe20000800000 */
[----:B------:R-:W-:Y:S01]  /*3e80*/  LDSM.16.MT88.4 R76, [R225+0x2900] ;  /* 0x00290000e14c783b */ /* 0x000fe20000004200 */
[----:B------:R-:W-:Y:S02]  /*3e90*/  FMNMX.FTZ R5, R8, R5, !PT ;  /* 0x0000000508057209 */ /* 0x000fe40007810000 */
[----:B------:R-:W-:Y:S01]  /*3ea0*/  FSEL R234, R67, -INF , P0 ;  /* 0xff80000043ea7808 */ /* 0x000fe20000000000 */
[----:B------:R-:W-:Y:S01]  /*3eb0*/  STL [R1+0xb4], R235 ;  /* 0x0000b4eb01007387 */ /* 0x000fe20000100800 */
[----:B------:R-:W-:-:S03]  /*3ec0*/  FMNMX.FTZ R5, R235, R5, !PT ;  /* 0x00000005eb057209 */ /* 0x000fc60007810000 */
[----:B------:R-:W-:Y:S01]  /*3ed0*/  STL [R1+0xb8], R234 ;  /* 0x0000b8ea01007387 */ /* 0x000fe20000100800 */
[----:B------:R-:W-:Y:S02]  /*3ee0*/  FMNMX.FTZ R5, R234, R5, !PT ;  /* 0x00000005ea057209 */ /* 0x000fe40007810000 */
[----:B-1----:R-:W-:-:S03]  /*3ef0*/  FMNMX.FTZ R4, R7, R10, !PT ;  /* 0x0000000a07047209 */ /* 0x002fc60007810000 */
[----:B------:R-:W1:Y:S04]  /*3f00*/  SHFL.BFLY PT, R8, R5, 0x2, 0x1f ;  /* 0x0c401f0005087f89 */ /* 0x000e6800000e0000 */
[----:B------:R-:W2:Y:S01]  /*3f10*/  SHFL.BFLY PT, R7, R4, 0x1, 0x1f ;  /* 0x0c201f0004077f89 */ /* 0x000ea200000e0000 */
[----:B-1----:R-:W-:Y:S02]  /*3f20*/  FMNMX.FTZ R5, R5, R8, !PT ;  /* 0x0000000805057209 */ /* 0x002fe40007810000 */
[----:B--2---:R-:W-:-:S03]  /*3f30*/  FMNMX.FTZ R183, R4, R7, !PT ;  /* 0x0000000704b77209 */ /* 0x004fc60007810000 */
[----:B------:R-:W1:Y:S01]  /*3f40*/  SHFL.BFLY PT, R8, R5, 0x1, 0x1f ;  /* 0x0c201f0005087f89 */ /* 0x000e6200000e0000 */
[----:B------:R-:W-:-:S03]  /*3f50*/  FSETP.NEU.FTZ.AND P0, PT, R183, -INF , PT ;  /* 0xff800000b700780b */ /* 0x000fc60003f1d000 */
[----:B------:R-:W2:Y:S01]  /*3f60*/  SHFL.IDX PT, R7, R6, RZ, 0x1c1f ;  /* 0x001c1fff06077589 */ /* 0x000ea200000e0000 */
[----:B------:R-:W-:-:S03]  /*3f70*/  FMUL.FTZ R4, R183, c[0x0][0x2d0] ;  /* 0x0000b400b7047a20 */ /* 0x000fc60000410000 */
[----:B------:R-:W3:Y:S02]  /*3f80*/  SHFL.IDX PT, R6, R6, 0x1, 0x1c1f ;  /* 0x003c1f0006067f89 */ /* 0x000ee400000e0000 */
[----:B------:R-:W-:Y:S02]  /*3f90*/  FSEL R13, R4, RZ, P0 ;  /* 0x000000ff040d7208 */ /* 0x000fe40000000000 */
[----:B------:R-:W-:Y:S03]  /*3fa0*/  STL [R1+0xbc], R183 ;  /* 0x0000bcb701007387 */ /* 0x000fe60000100800 */
[----:B------:R-:W-:-:S04]  /*3fb0*/  FFMA.FTZ R4, R12, c[0x0][0x2d0], -R13 ;  /* 0x0000b4000c047a23 */ /* 0x000fc8000001080d */
[----:B------:R4:W-:Y:S01]  /*3fc0*/  MUFU.EX2 R242, R4 ;  /* 0x0000000400f27308 */ /* 0x0009e20000000800 */
[----:B-1----:R-:W-:Y:S01]  /*3fd0*/  FMNMX.FTZ R182, R5, R8, !PT ;  /* 0x0000000805b67209 */ /* 0x002fe20007810000 */
[----:B------:R-:W-:Y:S02]  /*3fe0*/  FFMA.FTZ R5, R15, c[0x0][0x2d0], -R13 ;  /* 0x0000b4000f057a23 */ /* 0x000fe4000001080d */
[----:B--2---:R-:W-:-:S04]  /*3ff0*/  IMAD.IADD R2, R9, 0x1, R7 ;  /* 0x0000000109027824 */ /* 0x004fc800078e0207 */
[----:B------:R3:W-:Y:S01]  /*4000*/  MUFU.EX2 R204, R5 ;  /* 0x0000000500cc7308 */ /* 0x0007e20000000800 */
[----:B------:R-:W-:Y:S01]  /*4010*/  FSETP.NEU.FTZ.AND P0, PT, R182, -INF , PT ;  /* 0xff800000b600780b */ /* 0x000fe20003f1d000 */
[----:B------:R-:W-:Y:S01]  /*4020*/  STL [R1+0xc0], R182 ;  /* 0x0000c0b601007387 */ /* 0x000fe20000100800 */
[----:B------:R-:W-:Y:S01]  /*4030*/  IMNMX R3, R11, R2, PT ;  /* 0x000000020b037217 */ /* 0x000fe20003800200 */
[----:B----4-:R-:W-:-:S03]  /*4040*/  FFMA.FTZ R4, R14, c[0x0][0x2d0], -R13 ;  /* 0x0000b4000e047a23 */ /* 0x010fc6000001080d */
[C---:B------:R-:W-:Y:S01]  /*4050*/  ISETP.GT.AND P2, PT, R3.reuse, 0x1, PT ;  /* 0x000000010300780c */ /* 0x040fe20003f44270 */
[----:B------:R1:W2:Y:S01]  /*4060*/  MUFU.EX2 R241, R4 ;  /* 0x0000000400f17308 */ /* 0x0002a20000000800 */
[----:B------:R-:W-:Y:S02]  /*4070*/  ISETP.GT.AND P6, PT, R3, RZ, PT ;  /* 0x000000ff0300720c */ /* 0x000fe40003fc4270 */
[----:B------:R-:W-:Y:S02]  /*4080*/  FSEL R20, R61, -INF , P2 ;  /* 0xff8000003d147808 */ /* 0x000fe40001000000 */
[----:B------:R-:W-:Y:S01]  /*4090*/  ISETP.GT.AND P2, PT, R3, 0x8, PT ;  /* 0x000000080300780c */ /* 0x000fe20003f44270 */
[----:B---3--:R-:W-:-:S05]  /*40a0*/  IMAD.IADD R5, R9, 0x1, R6 ;  /* 0x0000000109057824 */ /* 0x008fca00078e0206 */
[----:B------:R-:W-:-:S04]  /*40b0*/  IMNMX R2, R11, R5, PT ;  /* 0x000000050b027217 */ /* 0x000fc80003800200 */
[----:B------:R-:W-:Y:S01]  /*40c0*/  ISETP.GT.AND P1, PT, R2, RZ, PT ;  /* 0x000000ff0200720c */ /* 0x000fe20003f24270 */
[----:B-1----:R-:W-:Y:S01]  /*40d0*/  FMUL.FTZ R4, R182, c[0x0][0x2d0] ;  /* 0x0000b400b6047a20 */ /* 0x002fe20000410000 */
[----:B--2---:R-:W-:Y:S02]  /*40e0*/  F2FP.BF16.PACK_AB R8, R241, R242 ;  /* 0x000000f2f108723e */ /* 0x004fe400000010ff */
[----:B------:R-:W-:Y:S02]  /*40f0*/  FSEL R30, R62, -INF , P1 ;  /* 0xff8000003e1e7808 */ /* 0x000fe40000800000 */
[----:B------:R-:W-:Y:S01]  /*4100*/  FSEL R12, R4, RZ, P0 ;  /* 0x000000ff040c7208 */ /* 0x000fe20000000000 */
[----:B------:R-:W-:Y:S01]  /*4110*/  FFMA.FTZ R4, R16, c[0x0][0x2d0], -R13 ;  /* 0x0000b40010047a23 */ /* 0x000fe2000001080d */
[----:B------:R-:W-:Y:S02]  /*4120*/  ISETP.GT.AND P0, PT, R2, 0x1, PT ;  /* 0x000000010200780c */ /* 0x000fe40003f04270 */
[----:B------:R-:W-:Y:S01]  /*4130*/  FSEL R16, R56, -INF , P2 ;  /* 0xff80000038107808 */ /* 0x000fe20001000000 */
[----:B------:R1:W2:Y:S01]  /*4140*/  MUFU.EX2 R236, R4 ;  /* 0x0000000400ec7308 */ /* 0x0002a20000000800 */
[----:B------:R-:W-:Y:S01]  /*4150*/  FFMA.FTZ R0, R21, c[0x0][0x2d0], -R12 ;  /* 0x0000b40015007a23 */ /* 0x000fe2000001080c */
[----:B------:R-:W-:-:S02]  /*4160*/  FSEL R32, R63, -INF , P0 ;  /* 0xff8000003f207808 */ /* 0x000fc40000000000 */
[C---:B------:R-:W-:Y:S02]  /*4170*/  ISETP.GT.AND P0, PT, R3.reuse, 0x9, PT ;  /* 0x000000090300780c */ /* 0x040fe40003f04270 */
[----:B------:R-:W-:Y:S02]  /*4180*/  ISETP.GT.AND P1, PT, R3, 0x10, PT ;  /* 0x000000100300780c */ /* 0x000fe40003f24270 */
[----:B------:R3:W-:Y:S01]  /*4190*/  MUFU.EX2 R208, R0 ;  /* 0x0000000000d07308 */ /* 0x0007e20000000800 */
[----:B------:R-:W-:-:S04]  /*41a0*/  ISETP.GT.AND P2, PT, R2, 0x9, PT ;  /* 0x000000090200780c */ /* 0x000fc80003f44270 */
[----:B------:R-:W-:Y:S02]  /*41b0*/  FSEL R29, R59, -INF , P2 ;  /* 0xff8000003b1d7808 */ /* 0x000fe40001000000 */
[----:B------:R-:W-:Y:S01]  /*41c0*/  ISETP.GT.AND P2, PT, R3, 0x19, PT ;  /* 0x000000190300780c */ /* 0x000fe20003f44270 */
[----:B-1----:R-:W-:Y:S01]  /*41d0*/  FFMA.FTZ R4, R17, c[0x0][0x2d0], -R12 ;  /* 0x0000b40011047a23 */ /* 0x002fe2000001080c */
[----:B------:R-:W-:Y:S02]  /*41e0*/  FSEL R17, R60, -INF , P6 ;  /* 0xff8000003c117808 */ /* 0x000fe40003000000 */
[----:B------:R-:W-:Y:S01]  /*41f0*/  ISETP.GT.AND P6, PT, R3, 0x11, PT ;  /* 0x000000110300780c */ /* 0x000fe20003fc4270 */
[----:B------:R1:W-:Y:S01]  /*4200*/  MUFU.EX2 R207, R4 ;  /* 0x0000000400cf7308 */ /* 0x0003e20000000800 */
[----:B------:R-:W-:Y:S01]  /*4210*/  FSEL R23, R49, -INF , P2 ;  /* 0xff80000031177808 */ /* 0x000fe20001000000 */
[----:B------:R-:W-:Y:S01]  /*4220*/  LDSM.16.MT88.4 R60, [R226+0x900] ;  /* 0x00090000e23c783b */ /* 0x000fe20000004200 */
[----:B------:R-:W-:-:S02]  /*4230*/  FSEL R21, R53, -INF , P6 ;  /* 0xff80000035157808 */ /* 0x000fc40003000000 */
[----:B---3--:R-:W-:Y:S02]  /*4240*/  FMNMX.FTZ R0, R17, R20, !PT ;  /* 0x0000001411007209 */ /* 0x008fe40007810000 */
[C---:B------:R-:W-:Y:S02]  /*4250*/  ISETP.GT.AND P2, PT, R3.reuse, 0x28, PT ;  /* 0x000000280300780c */ /* 0x040fe40003f44270 */
[----:B------:R-:W-:Y:S02]  /*4260*/  FMNMX.FTZ R0, R16, R0, !PT ;  /* 0x0000000010007209 */ /* 0x000fe40007810000 */
[----:B------:R-:W-:Y:S02]  /*4270*/  FSEL R163, R44, -INF , P2 ;  /* 0xff8000002ca37808 */ /* 0x000fe40001000000 */
[C---:B------:R-:W-:Y:S02]  /*4280*/  ISETP.GT.AND P6, PT, R3.reuse, 0x31, PT ;  /* 0x000000310300780c */ /* 0x040fe40003fc4270 */
[----:B------:R-:W-:Y:S01]  /*4290*/  ISETP.GT.AND P2, PT, R3, 0x38, PT ;  /* 0x000000380300780c */ /* 0x000fe20003f44270 */
[----:B-1----:R-:W-:Y:S01]  /*42a0*/  FFMA.FTZ R4, R18, c[0x0][0x2d0], -R12 ;  /* 0x0000b40012047a23 */ /* 0x002fe2000001080c */
[----:B------:R-:W-:-:S02]  /*42b0*/  FSEL R18, R57, -INF , P0 ;  /* 0xff80000039127808 */ /* 0x000fc40000000000 */
[----:B------:R-:W-:Y:S01]  /*42c0*/  ISETP.GT.AND P0, PT, R2, 0x8, PT ;  /* 0x000000080200780c */ /* 0x000fe20003f04270 */
[----:B------:R1:W3:Y:S01]  /*42d0*/  MUFU.EX2 R206, R4 ;  /* 0x0000000400ce7308 */ /* 0x0002e20000000800 */
[----:B------:R-:W-:Y:S02]  /*42e0*/  FMNMX.FTZ R0, R18, R0, !PT ;  /* 0x0000000012007209 */ /* 0x000fe40007810000 */
[----:B------:R-:W-:Y:S02]  /*42f0*/  FSEL R28, R58, -INF , P0 ;  /* 0xff8000003a1c7808 */ /* 0x000fe40000000000 */
[----:B------:R-:W-:Y:S01]  /*4300*/  ISETP.GT.AND P0, PT, R2, 0x11, PT ;  /* 0x000000110200780c */ /* 0x000fe20003f04270 */
[----:B------:R-:W-:Y:S01]  /*4310*/  LDSM.16.MT88.4 R56, [R228+0x2900] ;  /* 0x00290000e438783b */ /* 0x000fe20000004200 */
[----:B------:R-:W-:Y:S02]  /*4320*/  FSEL R214, R73, -INF , P6 ;  /* 0xff80000049d67808 */ /* 0x000fe40003000000 */
[----:B------:R-:W-:-:S02]  /*4330*/  FSEL R33, R55, -INF , P0 ;  /* 0xff80000037217808 */ /* 0x000fc40000000000 */
[----:B------:R-:W-:Y:S02]  /*4340*/  ISETP.GT.AND P0, PT, R3, 0x18, PT ;  /* 0x000000180300780c */ /* 0x000fe40003f04270 */
[----:B------:R-:W-:Y:S02]  /*4350*/  FSEL R203, R168, -INF , P2 ;  /* 0xff800000a8cb7808 */ /* 0x000fe40001000000 */
[----:B------:R-:W-:Y:S01]  /*4360*/  FSEL R22, R48, -INF , P0 ;  /* 0xff80000030167808 */ /* 0x000fe20000000000 */
[----:B-1----:R-:W-:Y:S01]  /*4370*/  FFMA.FTZ R4, R19, c[0x0][0x2d0], -R12 ;  /* 0x0000b40013047a23 */ /* 0x002fe2000001080c */
[----:B------:R-:W-:Y:S02]  /*4380*/  FSEL R19, R52, -INF , P1 ;  /* 0xff80000034137808 */ /* 0x000fe40000800000 */
[----:B------:R-:W-:Y:S01]  /*4390*/  ISETP.GT.AND P1, PT, R2, 0x10, PT ;  /* 0x000000100200780c */ /* 0x000fe20003f24270 */
[----:B------:R1:W4:Y:S01]  /*43a0*/  MUFU.EX2 R243, R4 ;  /* 0x0000000400f37308 */ /* 0x0003220000000800 */
[----:B------:R-:W-:-:S02]  /*43b0*/  FMNMX.FTZ R0, R19, R0, !PT ;  /* 0x0000000013007209 */ /* 0x000fc40007810000 */
[----:B------:R-:W-:Y:S02]  /*43c0*/  FSEL R31, R54, -INF , P1 ;  /* 0xff800000361f7808 */ /* 0x000fe40000800000 */
[C---:B------:R-:W-:Y:S01]  /*43d0*/  ISETP.GT.AND P1, PT, R2.reuse, 0x18, PT ;  /* 0x000000180200780c */ /* 0x040fe20003f24270 */
[----:B------:R-:W-:Y:S01]  /*43e0*/  LDSM.16.MT88.4 R52, [R228+0x900] ;  /* 0x00090000e434783b */ /* 0x000fe20000004200 */
[----:B------:R-:W-:Y:S02]  /*43f0*/  FMNMX.FTZ R0, R21, R0, !PT ;  /* 0x0000000015007209 */ /* 0x000fe40007810000 */
[----:B------:R-:W-:Y:S02]  /*4400*/  ISETP.GT.AND P0, PT, R2, 0x19, PT ;  /* 0x000000190200780c */ /* 0x000fe40003f04270 */
[----:B------:R-:W-:Y:S02]  /*4410*/  FSEL R34, R50, -INF , P1 ;  /* 0xff80000032227808 */ /* 0x000fe40000800000 */
[----:B------:R-:W-:-:S02]  /*4420*/  ISETP.GT.AND P1, PT, R3, 0x20, PT ;  /* 0x000000200300780c */ /* 0x000fc40003f24270 */
[----:B------:R-:W-:Y:S01]  /*4430*/  FMNMX.FTZ R0, R22, R0, !PT ;  /* 0x0000000016007209 */ /* 0x000fe20007810000 */
[----:B-1----:R-:W-:Y:S01]  /*4440*/  FFMA.FTZ R4, R25, c[0x0][0x2d0], -R13 ;  /* 0x0000b40019047a23 */ /* 0x002fe2000001080d */
[----:B------:R-:W-:Y:S02]  /*4450*/  FSEL R68, R51, -INF , P0 ;  /* 0xff80000033447808 */ /* 0x000fe40000000000 */
[----:B------:R-:W-:Y:S01]  /*4460*/  ISETP.GT.AND P0, PT, R3, 0x21, PT ;  /* 0x000000210300780c */ /* 0x000fe20003f04270 */
[----:B------:R-:W-:Y:S01]  /*4470*/  MUFU.EX2 R229, R4 ;  /* 0x0000000400e57308 */ /* 0x000fe20000000800 */
[----:B------:R-:W-:Y:S01]  /*4480*/  FSEL R161, R40, -INF , P1 ;  /* 0xff80000028a17808 */ /* 0x000fe20000800000 */
[----:B------:R-:W-:Y:S01]  /*4490*/  LDSM.16.MT88.4 R48, [R227+0x900] ;  /* 0x00090000e330783b */ /* 0x000fe20000004200 */
        /* <DEDUP_REMOVED lines=8> */
[----:B------:R-:W-:Y:S02]  /*4520*/  FSEL R160, R42, -INF , P1 ;  /* 0xff8000002aa07808 */ /* 0x000fe40000800000 */
[----:B------:R-:W-:Y:S02]  /*4530*/  FMNMX.FTZ R0, R163, R0, !PT ;  /* 0x00000000a3007209 */ /* 0x000fe40007810000 */
[----:B------:R-:W-:Y:S01]  /*4540*/  ISETP.GT.AND P1, PT, R3, 0x39, PT ;  /* 0x000000390300780c */ /* 0x000fe20003f24270 */
[----:B------:R-:W-:Y:S01]  /*4550*/  FFMA.FTZ R3, R24, c[0x0][0x2d0], -R13 ;  /* 0x0000b40018037a23 */ /* 0x000fe2000001080d */
[----:B------:R-:W-:Y:S02]  /*4560*/  FSEL R215, R72, -INF , P0 ;  /* 0xff80000048d77808 */ /* 0x000fe40000000000 */
[----:B------:R-:W-:Y:S01]  /*4570*/  FMNMX.FTZ R0, R162, R0, !PT ;  /* 0x00000000a2007209 */ /* 0x000fe20007810000 */
[----:B------:R1:W-:Y:S01]  /*4580*/  MUFU.EX2 R232, R3 ;  /* 0x0000000300e87308 */ /* 0x0003e20000000800 */
[----:B------:R-:W-:-:S02]  /*4590*/  FSEL R202, R169, -INF , P1 ;  /* 0xff800000a9ca7808 */ /* 0x000fc40000800000 */
[----:B------:R-:W-:Y:S02]  /*45a0*/  FMNMX.FTZ R0, R215, R0, !PT ;  /* 0x00000000d7007209 */ /* 0x000fe40007810000 */
[----:B------:R-:W-:Y:S02]  /*45b0*/  ISETP.GT.AND P0, PT, R2, 0x21, PT ;  /* 0x000000210200780c */ /* 0x000fe40003f04270 */
[----:B------:R-:W-:Y:S02]  /*45c0*/  FMNMX.FTZ R0, R214, R0, !PT ;  /* 0x00000000d6007209 */ /* 0x000fe40007810000 */
[----:B------:R-:W-:Y:S02]  /*45d0*/  FSEL R71, R43, -INF , P0 ;  /* 0xff8000002b477808 */ /* 0x000fe40000000000 */
[----:B------:R-:W-:Y:S02]  /*45e0*/  FMNMX.FTZ R0, R203, R0, !PT ;  /* 0x00000000cb007209 */ /* 0x000fe40007810000 */
[----:B------:R-:W-:-:S02]  /*45f0*/  ISETP.GT.AND P0, PT, R2, 0x28, PT ;  /* 0x000000280200780c */ /* 0x000fc40003f04270 */
[----:B------:R-:W-:Y:S02]  /*4600*/  FMNMX.FTZ R0, R202, R0, !PT ;  /* 0x00000000ca007209 */ /* 0x000fe40007810000 */
[----:B-1----:R-:W-:Y:S02]  /*4610*/  FMNMX.FTZ R3, R30, R32, !PT ;  /* 0x000000201e037209 */ /* 0x002fe40007810000 */
[----:B------:R-:W-:Y:S01]  /*4620*/  ISETP.GT.AND P1, PT, R2, 0x29, PT ;  /* 0x000000290200780c */ /* 0x000fe20003f24270 */
[----:B------:R-:W1:Y:S01]  /*4630*/  SHFL.BFLY PT, R5, R0, 0x2, 0x1f ;  /* 0x0c401f0000057f89 */ /* 0x000e6200000e0000 */
[----:B------:R-:W-:Y:S02]  /*4640*/  FMNMX.FTZ R3, R28, R3, !PT ;  /* 0x000000031c037209 */ /* 0x000fe40007810000 */
[----:B------:R-:W-:Y:S02]  /*4650*/  FSEL R70, R46, -INF , P0 ;  /* 0xff8000002e467808 */ /* 0x000fe40000000000 */
[----:B------:R-:W-:Y:S01]  /*4660*/  FMNMX.FTZ R4, R29, R3, !PT ;  /* 0x000000031d047209 */ /* 0x000fe20007810000 */
[----:B------:R-:W-:Y:S01]  /*4670*/  FFMA.FTZ R3, R26, c[0x0][0x2d0], -R13 ;  /* 0x0000b4001a037a23 */ /* 0x000fe2000001080d */
[----:B------:R-:W-:-:S02]  /*4680*/  FSEL R69, R47, -INF , P1 ;  /* 0xff8000002f457808 */ /* 0x000fc40000800000 */
[----:B------:R-:W-:Y:S01]  /*4690*/  FMNMX.FTZ R4, R31, R4, !PT ;  /* 0x000000041f047209 */ /* 0x000fe20007810000 */
[----:B------:R2:W-:Y:S01]  /*46a0*/  MUFU.EX2 R205, R3 ;  /* 0x0000000300cd7308 */ /* 0x0005e20000000800 */
[C---:B------:R-:W-:Y:S01]  /*46b0*/  ISETP.GT.AND P6, PT, R2.reuse, 0x30, PT ;  /* 0x000000300200780c */ /* 0x040fe20003fc4270 */
[----:B------:R-:W-:Y:S01]  /*46c0*/  LDSM.16.MT88.4 R44, [R225+0x900] ;  /* 0x00090000e12c783b */ /* 0x000fe20000004200 */
[C---:B------:R-:W-:Y:S02]  /*46d0*/  ISETP.GT.AND P2, PT, R2.reuse, 0x31, PT ;  /* 0x000000310200780c */ /* 0x040fe40003f44270 */
[C---:B------:R-:W-:Y:S02]  /*46e0*/  ISETP.GT.AND P1, PT, R2.reuse, 0x38, PT ;  /* 0x000000380200780c */ /* 0x040fe40003f24270 */
[----:B------:R-:W-:Y:S02]  /*46f0*/  ISETP.GT.AND P0, PT, R2, 0x39, PT ;  /* 0x000000390200780c */ /* 0x000fe40003f04270 */
[----:B------:R-:W-:-:S02]  /*4700*/  FSEL R201, R74, -INF , P6 ;  /* 0xff8000004ac97808 */ /* 0x000fc40003000000 */
[----:B------:R-:W-:Y:S02]  /*4710*/  FSEL R200, R75, -INF , P2 ;  /* 0xff8000004bc87808 */ /* 0x000fe40001000000 */
[----:B------:R-:W-:Y:S01]  /*4720*/  FSEL R179, R170, -INF , P1 ;  /* 0xff800000aab37808 */ /* 0x000fe20000800000 */
[----:B------:R-:W-:Y:S01]  /*4730*/  LDSM.16.MT88.4 R72, [R226+0x2900] ;  /* 0x00290000e248783b */ /* 0x000fe20000004200 */
[----:B-1----:R-:W-:Y:S02]  /*4740*/  FMNMX.FTZ R0, R0, R5, !PT ;  /* 0x0000000500007209 */ /* 0x002fe40007810000 */
[----:B--2---:R-:W-:Y:S01]  /*4750*/  FMNMX.FTZ R3, R33, R4, !PT ;  /* 0x0000000421037209 */ /* 0x004fe20007810000 */
[----:B------:R-:W-:Y:S01]  /*4760*/  FFMA.FTZ R4, R27, c[0x0][0x2d0], -R13 ;  /* 0x0000b4001b047a23 */ /* 0x000fe2000001080d */
[----:B------:R-:W-:Y:S01]  /*4770*/  FSEL R178, R171, -INF , P0 ;  /* 0xff800000abb27808 */ /* 0x000fe20000000000 */
[----:B------:R-:W1:Y:S01]  /*4780*/  SHFL.BFLY PT, R15, R0, 0x1, 0x1f ;  /* 0x0c201f00000f7f89 */ /* 0x000e6200000e0000 */
[----:B------:R-:W-:Y:S01]  /*4790*/  FMNMX.FTZ R3, R34, R3, !PT ;  /* 0x0000000322037209 */ /* 0x000fe20007810000 */
[----:B------:R2:W2:Y:S01]  /*47a0*/  MUFU.EX2 R249, R4 ;  /* 0x0000000400f97308 */ /* 0x0004a20000000800 */
[----:B------:R-:W-:-:S02]  /*47b0*/  F2FP.BF16.PACK_AB R10, R236, R204 ;  /* 0x000000ccec0a723e */ /* 0x000fc400000010ff */
[----:B------:R-:W-:Y:S02]  /*47c0*/  FMNMX.FTZ R3, R68, R3, !PT ;  /* 0x0000000344037209 */ /* 0x000fe40007810000 */
[----:B---3--:R-:W-:Y:S02]  /*47d0*/  F2FP.BF16.PACK_AB R9, R206, R207 ;  /* 0x000000cfce09723e */ /* 0x008fe400000010ff */
[----:B------:R-:W-:Y:S02]  /*47e0*/  FMNMX.FTZ R2, R160, R3, !PT ;  /* 0x00000003a0027209 */ /* 0x000fe40007810000 */
[----:B----4-:R-:W-:Y:S02]  /*47f0*/  F2FP.BF16.PACK_AB R11, R208, R243 ;  /* 0x000000f3d00b723e */ /* 0x010fe400000010ff */
[----:B------:R-:W-:Y:S01]  /*4800*/  FMNMX.FTZ R3, R71, R2, !PT ;  /* 0x0000000247037209 */ /* 0x000fe20007810000 */
[----:B------:R-:W-:-:S03]  /*4810*/  FFMA.FTZ R2, R36, c[0x0][0x2d0], -R12 ;  /* 0x0000b40024027a23 */ /* 0x000fc6000001080c */
[----:B------:R-:W-:Y:S01]  /*4820*/  FMNMX.FTZ R3, R70, R3, !PT ;  /* 0x0000000346037209 */ /* 0x000fe20007810000 */
[----:B------:R3:W-:Y:S01]  /*4830*/  MUFU.EX2 R224, R2 ;  /* 0x0000000200e07308 */ /* 0x0007e20000000800 */
[----:B--2---:R-:W-:Y:S01]  /*4840*/  FFMA.FTZ R4, R35, c[0x0][0x2d0], -R12 ;  /* 0x0000b40023047a23 */ /* 0x004fe2000001080c */
[C---:B------:R-:W-:Y:S01]  /*4850*/  HMMA.16816.F32.BF16 R64, R8.reuse, R88, RZ ;  /* 0x000000580840723c */ /* 0x040fe200000418ff */
[----:B------:R-:W-:Y:S02]  /*4860*/  FMNMX.FTZ R3, R69, R3, !PT ;  /* 0x0000000345037209 */ /* 0x000fe40007810000 */
[----:B------:R-:W-:Y:S02]  /*4870*/  F2FP.BF16.PACK_AB R6, R249, R205 ;  /* 0x000000cdf906723e */ /* 0x000fe400000010ff */
[----:B------:R-:W-:Y:S01]  /*4880*/  FMNMX.FTZ R3, R201, R3, !PT ;  /* 0x00000003c9037209 */ /* 0x000fe20007810000 */
[----:B------:R2:W4:Y:S01]  /*4890*/  MUFU.EX2 R231, R4 ;  /* 0x0000000400e77308 */ /* 0x0005220000000800 */
[----:B-1----:R-:W-:Y:S01]  /*48a0*/  FMNMX.FTZ R185, R0, R15, !PT ;  /* 0x0000000f00b97209 */ /* 0x002fe20007810000 */
[----:B------:R-:W-:Y:S01]  /*48b0*/  HMMA.16816.F32.BF16 R144, R8, R104, RZ ;  /* 0x000000680890723c */ /* 0x000fe200000418ff */
[----:B------:R-:W-:-:S02]  /*48c0*/  FMNMX.FTZ R3, R200, R3, !PT ;  /* 0x00000003c8037209 */ /* 0x000fc40007810000 */
[----:B------:R-:W-:Y:S02]  /*48d0*/  FSETP.NEU.FTZ.AND P0, PT, R185, -INF , PT ;  /* 0xff800000b900780b */ /* 0x000fe40003f1d000 */
[----:B------:R-:W-:Y:S01]  /*48e0*/  FMNMX.FTZ R3, R179, R3, !PT ;  /* 0x00000003b3037209 */ /* 0x000fe20007810000 */
[----:B---3--:R-:W-:Y:S02]  /*48f0*/  FFMA.FTZ R2, R37, c[0x0][0x2d0], -R12 ;  /* 0x0000b40025027a23 */ /* 0x008fe4000001080c */
[C---:B------:R-:W-:Y:S01]  /*4900*/  HMMA.16816.F32.BF16 R136, R8.reuse, R116, RZ ;  /* 0x000000740888723c */ /* 0x040fe200000418ff */
[----:B------:R-:W-:Y:S01]  /*4910*/  FMNMX.FTZ R3, R178, R3, !PT ;  /* 0x00000003b2037209 */ /* 0x000fe20007810000 */
[----:B------:R1:W-:Y:S04]  /*4920*/  MUFU.EX2 R182, R2 ;  /* 0x0000000200b67308 */ /* 0x0003e80000000800 */
[----:B------:R-:W3:Y:S01]  /*4930*/  SHFL.BFLY PT, R14, R3, 0x2, 0x1f ;  /* 0x0c401f00030e7f89 */ /* 0x000ee200000e0000 */
[----:B--2---:R-:W-:Y:S01]  /*4940*/  F2FP.BF16.PACK_AB R4, R229, R232 ;  /* 0x000000e8e504723e */ /* 0x004fe200000010ff */
[----:B------:R-:W-:Y:S01]  /*4950*/  HMMA.16816.F32.BF16 R80, R8, R106, RZ ;  /* 0x0000006a0850723c */ /* 0x000fe200000418ff */
[----:B----4-:R-:W-:-:S07]  /*4960*/  F2FP.BF16.PACK_AB R5, R224, R231 ;  /* 0x000000e7e005723e */ /* 0x010fce00000010ff */
[----:B------:R-:W-:Y:S01]  /*4970*/  HMMA.16816.F32.BF16 R156, R8, R96, RZ ;  /* 0x00000060089c723c */ /* 0x000fe200000418ff */
[----:B-1----:R-:W-:-:S04]  /*4980*/  FFMA.FTZ R2, R38, c[0x0][0x2d0], -R12 ;  /* 0x0000b40026027a23 */ /* 0x002fc8000001080c */
[----:B------:R1:W2:Y:S03]  /*4990*/  MUFU.EX2 R245, R2 ;  /* 0x0000000200f57308 */ /* 0x0002a60000000800 */
[----:B------:R-:W-:Y:S01]  /*49a0*/  HMMA.16816.F32.BF16 R152, R8, R92, RZ ;  /* 0x0000005c0898723c */ /* 0x000fe200000418ff */
[----:B---3--:R-:W-:-:S07]  /*49b0*/  FMNMX.FTZ R0, R3, R14, !PT ;  /* 0x0000000e03007209 */ /* 0x008fce0007810000 */
        /* <DEDUP_REMOVED lines=11> */
[----:B------:R1:W2:Y:S03]  /*4a70*/  MUFU.EX2 R177, R3 ;  /* 0x0000000300b17308 */ /* 0x0002a60000000800 */
[C---:B------:R-:W-:Y:S08]  /*4a80*/  HMMA.16816.F32.BF16 R108, R8.reuse, R94, RZ ;  /* 0x0000005e086c723c */ /* 0x040ff000000418ff */
[----:B------:R-:W-:Y:S01]  /*4a90*/  HMMA.16816.F32.BF16 R84, R8, R102, RZ ;  /* 0x000000660854723c */ /* 0x000fe200000418ff */
[----:B-1----:R-:W-:-:S07]  /*4aa0*/  FFMA.FTZ R3, R16, c[0x0][0x2d0], -R2 ;  /* 0x0000b40010037a23 */ /* 0x002fce0000010802 */
[C---:B------:R-:W-:Y:S01]  /*4ab0*/  HMMA.16816.F32.BF16 R40, R8.reuse, R114, RZ ;  /* 0x000000720828723c */ /* 0x040fe200000418ff */
[----:B------:R1:W-:Y:S07]  /*4ac0*/  MUFU.EX2 R213, R3 ;  /* 0x0000000300d57308 */ /* 0x0003ee0000000800 */
[C---:B------:R-:W-:Y:S08]  /*4ad0*/  HMMA.16816.F32.BF16 R36, R8.reuse, R118, RZ ;  /* 0x000000760824723c */ /* 0x040ff000000418ff */
[----:B------:R-:W-:Y:S01]  /*4ae0*/  HMMA.16816.F32.BF16 R24, R8, R122, RZ ;  /* 0x0000007a0818723c */ /* 0x000fe200000418ff */
[----:B------:R-:W3:Y:S01]  /*4af0*/  SHFL.BFLY PT, R8, R0, 0x1, 0x1f ;  /* 0x0c201f0000087f89 */ /* 0x000ee200000e0000 */
[----:B-1----:R-:W-:-:S04]  /*4b00*/  FFMA.FTZ R3, R18, c[0x0][0x2d0], -R2 ;  /* 0x0000b40012037a23 */ /* 0x002fc80000010802 */
[----:B------:R1:W-:Y:S02]  /*4b10*/  MUFU.EX2 R14, R3 ;  /* 0x00000003000e7308 */ /* 0x0003e40000000800 */
[C---:B------:R-:W-:Y:S01]  /*4b20*/  HMMA.16816.F32.BF16 R192, R4.reuse, R44, R64 ;  /* 0x0000002c04c0723c */ /* 0x040fe20000041840 */
[----:B------:R-:W4:Y:S07]  /*4b30*/  LDSM.16.MT88.4 R64, [R227+0x2900] ;  /* 0x00290000e340783b */ /* 0x000f2e0000004200 */
[----:B------:R-:W-:Y:S01]  /*4b40*/  HMMA.16816.F32.BF16 R144, R4, R76, R144 ;  /* 0x0000004c0490723c */ /* 0x000fe20000041890 */
[----:B-1----:R-:W-:-:S07]  /*4b50*/  FFMA.FTZ R3, R19, c[0x0][0x2d0], -R2 ;  /* 0x0000b40013037a23 */ /* 0x002fce0000010802 */
[C---:B------:R-:W-:Y:S01]  /*4b60*/  HMMA.16816.F32.BF16 R136, R4.reuse, R56, R136 ;  /* 0x000000380488723c */ /* 0x040fe20000041888 */
[----:B---3--:R-:W-:Y:S01]  /*4b70*/  FMNMX.FTZ R184, R0, R8, !PT ;  /* 0x0000000800b87209 */ /* 0x008fe20007810000 */
[----:B------:R1:W-:Y:S03]  /*4b80*/  MUFU.EX2 R233, R3 ;  /* 0x0000000300e97308 */ /* 0x0003e60000000800 */
[C---:B------:R-:W-:Y:S01]  /*4b90*/  FSETP.NEU.FTZ.AND P0, PT, R184.reuse, -INF , PT ;  /* 0xff800000b800780b */ /* 0x040fe20003f1d000 */
[----:B------:R-:W-:Y:S02]  /*4ba0*/  FMUL.FTZ R0, R184, c[0x0][0x2d0] ;  /* 0x0000b400b8007a20 */ /* 0x000fe40000410000 */
[----:B------:R-:W-:Y:S03]  /*4bb0*/  HMMA.16816.F32.BF16 R168, R4, R60, R156 ;  /* 0x0000003c04a8723c */ /* 0x000fe6000004189c */
[----:B------:R-:W-:-:S05]  /*4bc0*/  FSEL R0, R0, RZ, P0 ;  /* 0x000000ff00007208 */ /* 0x000fca0000000000 */
[----:B------:R-:W-:Y:S01]  /*4bd0*/  IMAD.MOV.U32 R210, RZ, RZ, R147 ;  /* 0x000000ffffd27224 */ /* 0x000fe200078e0093 */
[C---:B------:R-:W-:Y:S01]  /*4be0*/  HMMA.16816.F32.BF16 R156, R4.reuse, R54, R108 ;  /* 0x00000036049c723c */ /* 0x040fe2000004186c */
[----:B------:R-:W-:Y:S01]  /*4bf0*/  MOV R248, R145 ;  /* 0x0000009100f87202 */ /* 0x000fe20000000f00 */
[----:B-1----:R-:W-:Y:S02]  /*4c00*/  FFMA.FTZ R3, R21, c[0x0][0x2d0], -R2 ;  /* 0x0000b40015037a23 */ /* 0x002fe40000010802 */
[----:B------:R-:W-:Y:S02]  /*4c10*/  IMAD.MOV.U32 R211, RZ, RZ, R146 ;  /* 0x000000ffffd37224 */ /* 0x000fe400078e0092 */
[----:B------:R1:W-:Y:S01]  /*4c20*/  MUFU.EX2 R230, R3 ;  /* 0x0000000300e67308 */ /* 0x0003e20000000800 */
[----:B------:R-:W-:Y:S01]  /*4c30*/  IMAD.MOV.U32 R19, RZ, RZ, R139 ;  /* 0x000000ffff137224 */ /* 0x000fe200078e008b */
[----:B------:R-:W-:Y:S01]  /*4c40*/  MOV R10, R137 ;  /* 0x00000089000a7202 */ /* 0x000fe20000000f00 */
[----:B------:R-:W-:Y:S01]  /*4c50*/  IMAD.MOV.U32 R11, RZ, RZ, R138 ;  /* 0x000000ffff0b7224 */ /* 0x000fe200078e008a */
[----:B----4-:R-:W-:Y:S01]  /*4c60*/  HMMA.16816.F32.BF16 R132, R4, R64, R132 ;  /* 0x000000400484723c */ /* 0x010fe20000041884 */
[----:B------:R-:W-:-:S02]  /*4c70*/  IMAD.MOV.U32 R147, RZ, RZ, R136 ;  /* 0x000000ffff937224 */ /* 0x000fc400078e0088 */
[----:B------:R-:W-:-:S05]  /*4c80*/  IMAD.MOV.U32 R209, RZ, RZ, R144 ;  /* 0x000000ffffd17224 */ /* 0x000fca00078e0090 */
[----:B------:R-:W-:Y:S01]  /*4c90*/  HMMA.16816.F32.BF16 R196, R4, R48, R148 ;  /* 0x0000003004c4723c */ /* 0x000fe20000041894 */
[----:B-1----:R-:W-:-:S04]  /*4ca0*/  FFMA.FTZ R3, R22, c[0x0][0x2d0], -R2 ;  /* 0x0000b40016037a23 */ /* 0x002fc80000010802 */
[----:B------:R1:W-:Y:S03]  /*4cb0*/  MUFU.EX2 R18, R3 ;  /* 0x0000000300127308 */ /* 0x0003e60000000800 */
[C---:B------:R-:W-:Y:S08]  /*4cc0*/  HMMA.16816.F32.BF16 R216, R4.reuse, R50, R84 ;  /* 0x0000003204d8723c */ /* 0x040ff00000041854 */
[----:B------:R-:W-:Y:S01]  /*4cd0*/  IMAD.MOV.U32 R9, RZ, RZ, R134 ;  /* 0x000000ffff097224 */ /* 0x000fe200078e0086 */
[C---:B------:R-:W-:Y:S01]  /*4ce0*/  HMMA.16816.F32.BF16 R140, R4.reuse, R72, R140 ;  /* 0x00000048048c723c */ /* 0x040fe2000004188c */
[----:B------:R-:W-:Y:S01]  /*4cf0*/  IMAD.MOV.U32 R8, RZ, RZ, R133 ;  /* 0x000000ffff087224 */ /* 0x000fe200078e0085 */
[----:B------:R-:W-:Y:S01]  /*4d00*/  MOV R16, R132 ;  /* 0x0000008400107202 */ /* 0x000fe20000000f00 */
[----:B------:R-:W-:Y:S01]  /*4d10*/  IMAD.MOV.U32 R110, RZ, RZ, R9 ;  /* 0x000000ffff6e7224 */ /* 0x000fe200078e0009 */
[----:B------:R-:W-:Y:S01]  /*4d20*/  MOV R86, R251 ;  /* 0x000000fb00567202 */ /* 0x000fe20000000f00 */
[----:B------:R-:W-:Y:S01]  /*4d30*/  IMAD.MOV.U32 R111, RZ, RZ, R8 ;  /* 0x000000ffff6f7224 */ /* 0x000fe200078e0008 */
[----:B--2---:R-:W-:Y:S01]  /*4d40*/  F2FP.BF16.PACK_AB R8, R177, R212 ;  /* 0x000000d4b108723e */ /* 0x004fe200000010ff */
[----:B-1----:R-:W-:Y:S01]  /*4d50*/  FFMA.FTZ R3, R23, c[0x0][0x2d0], -R2 ;  /* 0x0000b40017037a23 */ /* 0x002fe20000010802 */
[----:B------:R-:W-:Y:S01]  /*4d60*/  HMMA.16816.F32.BF16 R152, R4, R52, R152 ;  /* 0x000000340498723c */ /* 0x000fe20000041898 */
[----:B------:R-:W-:-:S02]  /*4d70*/  IMAD.MOV.U32 R187, RZ, RZ, R196 ;  /* 0x000000ffffbb7224 */ /* 0x000fc400078e00c4 */
[----:B------:R1:W2:Y:S01]  /*4d80*/  MUFU.EX2 R15, R3 ;  /* 0x00000003000f7308 */ /* 0x0002a20000000800 */
[----:B------:R-:W-:Y:S02]  /*4d90*/  IMAD.MOV.U32 R186, RZ, RZ, R197 ;  /* 0x000000ffffba7224 */ /* 0x000fe400078e00c5 */
[----:B------:R-:W-:Y:S02]  /*4da0*/  IMAD.MOV.U32 R181, RZ, RZ, R198 ;  /* 0x000000ffffb57224 */ /* 0x000fe400078e00c6 */
[----:B------:R-:W-:Y:S01]  /*4db0*/  HMMA.16816.F32.BF16 R20, R4, R78, R80 ;  /* 0x0000004e0414723c */ /* 0x000fe20000041850 */
[----:B------:R-:W-:Y:S02]  /*4dc0*/  IMAD.MOV.U32 R180, RZ, RZ, R199 ;  /* 0x000000ffffb47224 */ /* 0x000fe400078e00c7 */
[----:B------:R-:W-:Y:S02]  /*4dd0*/  IMAD.MOV.U32 R17, RZ, RZ, R135 ;  /* 0x000000ffff117224 */ /* 0x000fe400078e0087 */
[----:B------:R-:W-:-:S03]  /*4de0*/  IMAD.MOV.U32 R87, RZ, RZ, R250 ;  /* 0x000000ffff577224 */ /* 0x000fc600078e00fa */
[C---:B------:R-:W-:Y:S01]  /*4df0*/  HMMA.16816.F32.BF16 R196, R4.reuse, R46, R128 ;  /* 0x0000002e04c4723c */ /* 0x040fe20000041880 */
[----:B------:R-:W-:Y:S01]  /*4e00*/  IMAD.MOV.U32 R35, RZ, RZ, R141 ;  /* 0x000000ffff237224 */ /* 0x000fe200078e008d */
[----:B------:R-:W-:Y:S01]  /*4e10*/  MOV R146, R142 ;  /* 0x0000008e00927202 */ /* 0x000fe20000000f00 */
[----:B-1----:R-:W-:Y:S02]  /*4e20*/  FFMA.FTZ R3, R30, c[0x0][0x2d0], -R0 ;  /* 0x0000b4001e037a23 */ /* 0x002fe40000010800 */
[----:B--2---:R-:W-:Y:S02]  /*4e30*/  IMAD.MOV.U32 R85, RZ, RZ, R15 ;  /* 0x000000ffff557224 */ /* 0x004fe400078e000f */
[----:B------:R1:W-:Y:S01]  /*4e40*/  MUFU.EX2 R108, R3 ;  /* 0x00000003006c7308 */ /* 0x0003e20000000800 */
[----:B------:R-:W-:Y:S01]  /*4e50*/  MOV R131, R11 ;  /* 0x0000000b00837202 */ /* 0x000fe20000000f00 */
[----:B------:R-:W-:Y:S01]  /*4e60*/  IMAD.MOV.U32 R129, RZ, RZ, R10 ;  /* 0x000000ffff817224 */ /* 0x000fe200078e000a */
[----:B------:R-:W-:Y:S01]  /*4e70*/  F2FP.BF16.PACK_AB R10, R14, R213 ;  /* 0x000000d50e0a723e */ /* 0x000fe200000010ff */
[----:B------:R-:W-:Y:S01]  /*4e80*/  IMAD.MOV.U32 R145, RZ, RZ, R143 ;  /* 0x000000ffff917224 */ /* 0x000fe200078e008f */
[----:B------:R-:W-:Y:S01]  /*4e90*/  HMMA.16816.F32.BF16 R220, R4, R66, R24 ;  /* 0x0000004204dc723c */ /* 0x000fe20000041818 */
[----:B------:R-:W-:-:S02]  /*4ea0*/  IMAD.MOV.U32 R144, RZ, RZ, R140 ;  /* 0x000000ffff907224 */ /* 0x000fc400078e008c */
[----:B------:R-:W-:Y:S01]  /*4eb0*/  IMAD.MOV.U32 R130, RZ, RZ, R19 ;  /* 0x000000ffff827224 */ /* 0x000fe200078e0013 */
[----:B------:R-:W-:Y:S01]  /*4ec0*/  MOV R136, R22 ;  /* 0x0000001600887202 */ /* 0x000fe20000000f00 */
[----:B------:R-:W-:Y:S02]  /*4ed0*/  IMAD.MOV.U32 R139, RZ, RZ, R23 ;  /* 0x000000ffff8b7224 */ /* 0x000fe400078e0017 */
[----:B------:R-:W-:Y:S01]  /*4ee0*/  IMAD.MOV.U32 R138, RZ, RZ, R20 ;  /* 0x000000ffff8a7224 */ /* 0x000fe200078e0014 */
[----:B------:R-:W-:Y:S01]  /*4ef0*/  HMMA.16816.F32.BF16 R140, R4, R62, R124 ;  /* 0x0000003e048c723c */ /* 0x000fe2000004187c */
[----:B------:R-:W-:Y:S02]  /*4f00*/  IMAD.MOV.U32 R137, RZ, RZ, R21 ;  /* 0x000000ffff897224 */ /* 0x000fe400078e0015 */
[----:B-1----:R-:W-:Y:S02]  /*4f10*/  FFMA.FTZ R3, R32, c[0x0][0x2d0], -R0 ;  /* 0x0000b40020037a23 */ /* 0x002fe40000010800 */
[----:B------:R-:W-:-:S02]  /*4f20*/  IMAD.MOV.U32 R128, RZ, RZ, R188 ;  /* 0x000000ffff807224 */ /* 0x000fc400078e00bc */
[----:B------:R1:W2:Y:S01]  /*4f30*/  MUFU.EX2 R84, R3 ;  /* 0x0000000300547308 */ /* 0x0002a20000000800 */
[----:B------:R-:W-:Y:S01]  /*4f40*/  HMMA.16816.F32.BF16 R20, R4, R74, R40 ;  /* 0x0000004a0414723c */ /* 0x000fe20000041828 */
[----:B-1----:R-:W-:Y:S01]  /*4f50*/  FFMA.FTZ R3, R28, c[0x0][0x2d0], -R0 ;  /* 0x0000b4001c037a23 */ /* 0x002fe20000010800 */
[----:B--2---:R-:W-:-:S05]  /*4f60*/  F2FP.BF16.PACK_AB R9, R84, R108 ;  /* 0x0000006c5409723e */ /* 0x004fca00000010ff */
[----:B------:R1:W-:Y:S11]  /*4f70*/  MUFU.EX2 R109, R3 ;  /* 0x00000003006d7308 */ /* 0x0003f60000000800 */
[----:B------:R-:W-:Y:S06]  /*4f80*/  @!UPT UIADD3 URZ, URZ, URZ, URZ ;  /* 0x0000003f3f3ff290 */ /* 0x000fec000fffe03f */
[----:B------:R-:W-:Y:S02]  /*4f90*/  IMAD.MOV.U32 R183, RZ, RZ, R20 ;  /* 0x000000ffffb77224 */ /* 0x000fe400078e0014 */
[----:B------:R-:W-:Y:S02]  /*4fa0*/  IMAD.MOV.U32 R234, RZ, RZ, R21 ;  /* 0x000000ffffea7224 */ /* 0x000fe400078e0015 */
[----:B------:R-:W-:Y:S02]  /*4fb0*/  IMAD.MOV.U32 R235, RZ, RZ, R22 ;  /* 0x000000ffffeb7224 */ /* 0x000fe400078e0016 */
[----:B------:R-:W-:Y:S02]  /*4fc0*/  IMAD.MOV.U32 R15, RZ, RZ, R23 ;  /* 0x000000ffff0f7224 */ /* 0x000fe400078e0017 */
[----:B------:R-:W-:Y:S01]  /*4fd0*/  HMMA.16816.F32.BF16 R20, R4, R58, R36 ;  /* 0x0000003a0414723c */ /* 0x000fe20000041824 */
[----:B-1----:R-:W-:-:S04]  /*4fe0*/  FFMA.FTZ R3, R29, c[0x0][0x2d0], -R0 ;  /* 0x0000b4001d037a23 */ /* 0x002fc80000010800 */
[----:B------:R1:W2:Y:S02]  /*4ff0*/  MUFU.EX2 R32, R3 ;  /* 0x0000000300207308 */ /* 0x0002a40000000800 */
[----:B------:R-:W-:Y:S01]  /*5000*/  F2FP.BF16.PACK_AB R4, R230, R233 ;  /* 0x000000e9e604723e */ /* 0x000fe200000010ff */
[----:B-1----:R-:W-:Y:S01]  /*5010*/  FFMA.FTZ R3, R31, c[0x0][0x2d0], -R0 ;  /* 0x0000b4001f037a23 */ /* 0x002fe20000010800 */
[----:B--2---:R-:W-:Y:S11]  /*5020*/  F2FP.BF16.PACK_AB R11, R32, R109 ;  /* 0x0000006d200b723e */ /* 0x004ff600000010ff */
[----:B------:R-:W-:Y:S04]  /*5030*/  @!UPT UIADD3 URZ, URZ, URZ, URZ ;  /* 0x0000003f3f3ff290 */ /* 0x000fe8000fffe03f */
[----:B------:R-:W-:Y:S01]  /*5040*/  IMAD.MOV.U32 R239, RZ, RZ, R21 ;  /* 0x000000ffffef7224 */ /* 0x000fe200078e0015 */
[----:B------:R-:W-:Y:S01]  /*5050*/  MOV R240, R20 ;  /* 0x0000001400f07202 */ /* 0x000fe20000000f00 */
[----:B------:R1:W-:Y:S01]  /*5060*/  MUFU.EX2 R252, R3 ;  /* 0x0000000300fc7308 */ /* 0x0003e20000000800 */
[----:B------:R-:W-:Y:S02]  /*5070*/  IMAD.MOV.U32 R238, RZ, RZ, R22 ;  /* 0x000000ffffee7224 */ /* 0x000fe400078e0016 */
[----:B------:R-:W-:Y:S01]  /*5080*/  IMAD.MOV.U32 R237, RZ, RZ, R23 ;  /* 0x000000ffffed7224 */ /* 0x000fe200078e0017 */
[C---:B------:R-:W-:Y:S07]  /*5090*/  HMMA.16816.F32.BF16 R28, R8.reuse, R88, RZ ;  /* 0x00000058081c723c */ /* 0x040fee00000418ff */
[----:B------:R-:W-:Y:S01]  /*50a0*/  IMAD.MOV.U32 R89, RZ, RZ, R35 ;  /* 0x000000ffff597224 */ /* 0x000fe200078e0023 */
[----:B------:R-:W-:Y:S01]  /*50b0*/  HMMA.16816.F32.BF16 R20, R8, R92, RZ ;  /* 0x0000005c0814723c */ /* 0x000fe200000418ff */
[----:B------:R-:W-:-:S02]  /*50c0*/  IMAD.MOV.U32 R88, RZ, RZ, R144 ;  /* 0x000000ffff587224 */ /* 0x000fc400078e0090 */
[----:B-1----:R-:W-:-:S04]  /*50d0*/  FFMA.FTZ R3, R33, c[0x0][0x2d0], -R0 ;  /* 0x0000b40021037a23 */ /* 0x002fc80000010800 */
[----:B------:R-:W-:Y:S01]  /*50e0*/  IMAD.MOV.U32 R92, RZ, RZ, R139 ;  /* 0x000000ffff5c7224 */ /* 0x000fe200078e008b */
[----:B------:R1:W2:Y:S01]  /*50f0*/  MUFU.EX2 R247, R3 ;  /* 0x0000000300f77308 */ /* 0x0002a20000000800 */
[----:B------:R-:W-:Y:S01]  /*5100*/  HMMA.16816.F32.BF16 R24, R8, R96, RZ ;  /* 0x000000600818723c */ /* 0x000fe200000418ff */
[----:B------:R-:W-:-:S06]  /*5110*/  MOV R93, R205 ;  /* 0x000000cd005d7202 */ /* 0x000fcc0000000f00 */
[----:B------:R-:W-:Y:S01]  /*5120*/  IMAD.MOV.U32 R96, RZ, RZ, R17 ;  /* 0x000000ffff607224 */ /* 0x000fe200078e0011 */
[----:B------:R-:W-:Y:S01]  /*5130*/  HMMA.16816.F32.BF16 R36, R8, R98, RZ ;  /* 0x000000620824723c */ /* 0x000fe200000418ff */
[----:B------:R-:W-:Y:S02]  /*5140*/  IMAD.MOV.U32 R97, RZ, RZ, R16 ;  /* 0x000000ffff617224 */ /* 0x000fe400078e0010 */
[----:B-1----:R-:W-:Y:S01]  /*5150*/  FFMA.FTZ R3, R34, c[0x0][0x2d0], -R0 ;  /* 0x0000b40022037a23 */ /* 0x002fe20000010800 */
[----:B--2---:R-:W-:-:S03]  /*5160*/  F2FP.BF16.PACK_AB R5, R247, R252 ;  /* 0x000000fcf705723e */ /* 0x004fc600000010ff */
[----:B------:R-:W-:Y:S01]  /*5170*/  IMAD.MOV.U32 R98, RZ, RZ, R211 ;  /* 0x000000ffff627224 */ /* 0x000fe200078e00d3 */
[----:B------:R-:W-:Y:S01]  /*5180*/  MOV R99, R210 ;  /* 0x000000d200637202 */ /* 0x000fe20000000f00 */
[----:B------:R1:W-:Y:S02]  /*5190*/  MUFU.EX2 R246, R3 ;  /* 0x0000000300f67308 */ /* 0x0003e40000000800 */
[----:B-1----:R-:W-:Y:S01]  /*51a0*/  FFMA.FTZ R3, R68, c[0x0][0x2d0], -R0 ;  /* 0x0000b40044037a23 */ /* 0x002fe20000010800 */
[----:B------:R-:W-:Y:S02]  /*51b0*/  MOV R68, R18 ;  /* 0x0000001200447202 */ /* 0x000fe40000000f00 */
[----:B------:R-:W-:Y:S03]  /*51c0*/  HMMA.16816.F32.BF16 R16, R8, R100, RZ ;  /* 0x000000640810723c */ /* 0x000fe600000418ff */
[----:B------:R-:W1:Y:S01]  /*51d0*/  MUFU.EX2 R244, R3 ;  /* 0x0000000300f47308 */ /* 0x000e620000000800 */
[----:B------:R-:W-:-:S03]  /*51e0*/  F2FP.BF16.PACK_AB R6, R85, R68 ;  /* 0x000000445506723e */ /* 0x000fc600000010ff */
[----:B------:R-:W-:Y:S01]  /*51f0*/  MOV R100, R32 ;  /* 0x0000002000647202 */ /* 0x000fe20000000f00 */
[----:B------:R-:W-:Y:S01]  /*5200*/  IMAD.MOV.U32 R101, RZ, RZ, R128 ;  /* 0x000000ffff657224 */ /* 0x000fe200078e0080 */
[----:B------:R-:W-:Y:S07]  /*5210*/  HMMA.16816.F32.BF16 R32, R8, R90, RZ ;  /* 0x0000005a0820723c */ /* 0x000fee00000418ff */
[----:B------:R-:W-:Y:S01]  /*5220*/  IMAD.MOV.U32 R90, RZ, RZ, R146 ;  /* 0x000000ffff5a7224 */ /* 0x000fe200078e0092 */
[----:B-1----:R-:W-:Y:S01]  /*5230*/  F2FP.BF16.PACK_AB R7, R244, R246 ;  /* 0x000000f6f407723e */ /* 0x002fe200000010ff */
[----:B------:R-:W-:-:S02]  /*5240*/  IMAD.MOV.U32 R91, RZ, RZ, R145 ;  /* 0x000000ffff5b7224 */ /* 0x000fc400078e0091 */
[----:B------:R-:W-:Y:S02]  /*5250*/  FFMA.FTZ R3, R161, c[0x0][0x2d0], -R2 ;  /* 0x0000b400a1037a23 */ /* 0x000fe40000010802 */
[----:B------:R-:W-:Y:S02]  /*5260*/  IMAD.MOV.U32 R161, RZ, RZ, R186 ;  /* 0x000000ffffa17224 */ /* 0x000fe400078e00ba */
[----:B------:R-:W-:Y:S08]  /*5270*/  HMMA.16816.F32.BF16 R148, R4, R52, R20 ;  /* 0x000000340494723c */ /* 0x000ff00000041814 */
[----:B------:R-:W-:Y:S07]  /*5280*/  HMMA.16816.F32.BF16 R20, R8, R116, RZ ;  /* 0x000000740814723c */ /* 0x000fee00000418ff */
[----:B------:R-:W-:Y:S01]  /*5290*/  IMAD.MOV.U32 R116, RZ, RZ, R130 ;  /* 0x000000ffff747224 */ /* 0x000fe200078e0082 */
[----:B------:R-:W-:Y:S01]  /*52a0*/  HMMA.16816.F32.BF16 R188, R4, R44, R28 ;  /* 0x0000002c04bc723c */ /* 0x000fe2000004181c */
[----:B------:R-:W-:-:S02]  /*52b0*/  IMAD.MOV.U32 R117, RZ, RZ, R111 ;  /* 0x000000ffff757224 */ /* 0x000fc400078e006f */
[----:B------:R-:W-:-:S04]  /*52c0*/  IMAD.MOV.U32 R111, RZ, RZ, R204 ;  /* 0x000000ffff6f7224 */ /* 0x000fc800078e00cc */
[----:B------:R-:W-:Y:S01]  /*52d0*/  IMAD.MOV.U32 R44, RZ, RZ, R138 ;  /* 0x000000ffff2c7224 */ /* 0x000fe200078e008a */
[----:B------:R-:W-:Y:S01]  /*52e0*/  HMMA.16816.F32.BF16 R28, R8, R104, RZ ;  /* 0x00000068081c723c */ /* 0x000fe200000418ff */
[----:B------:R-:W-:-:S06]  /*52f0*/  IMAD.MOV.U32 R45, RZ, RZ, R137 ;  /* 0x000000ffff2d7224 */ /* 0x000fcc00078e0089 */
[----:B------:R-:W-:Y:S01]  /*5300*/  IMAD.MOV.U32 R105, RZ, RZ, R129 ;  /* 0x000000ffff697224 */ /* 0x000fe200078e0081 */
[----:B------:R-:W-:Y:S01]  /*5310*/  HMMA.16816.F32.BF16 R124, R4, R48, R16 ;  /* 0x00000030047c723c */ /* 0x000fe20000041810 */
[----:B------:R-:W-:-:S07]  /*5320*/  MOV R104, R147 ;  /* 0x0000009300687202 */ /* 0x000fce0000000f00 */
[----:B------:R-:W-:Y:S07]  /*5330*/  HMMA.16816.F32.BF16 R16, R8, R120, RZ ;  /* 0x000000780810723c */ /* 0x000fee00000418ff */
[----:B------:R-:W-:Y:S01]  /*5340*/  IMAD.MOV.U32 R121, RZ, RZ, R131 ;  /* 0x000000ffff797224 */ /* 0x000fe200078e0083 */
[----:B------:R-:W-:Y:S01]  /*5350*/  HMMA.16816.F32.BF16 R132, R4, R60, R24 ;  /* 0x0000003c0484723c */ /* 0x000fe20000041818 */
[----:B------:R-:W-:-:S07]  /*5360*/  IMAD.MOV.U32 R120, RZ, RZ, R206 ;  /* 0x000000ffff787224 */ /* 0x000fce00078e00ce */
[----:B------:R-:W-:Y:S08]  /*5370*/  HMMA.16816.F32.BF16 R128, R4, R56, R20 ;  /* 0x000000380480723c */ /* 0x000ff00000041814 */
[C---:B------:R-:W-:Y:S07]  /*5380*/  HMMA.16816.F32.BF16 R24, R8.reuse, R112, RZ ;  /* 0x000000700818723c */ /* 0x040fee00000418ff */
[----:B------:R-:W-:Y:S01]  /*5390*/  IMAD.MOV.U32 R112, RZ, RZ, R110 ;  /* 0x000000ffff707224 */ /* 0x000fe200078e006e */
[----:B------:R-:W-:Y:S01]  /*53a0*/  HMMA.16816.F32.BF16 R20, R8, R114, RZ ;  /* 0x000000720814723c */ /* 0x000fe200000418ff */
[----:B------:R-:W-:Y:S01]  /*53b0*/  MOV R113, R136 ;  /* 0x0000008800717202 */ /* 0x000fe20000000f00 */
[----:B------:R-:W-:-:S06]  /*53c0*/  IMAD.MOV.U32 R110, RZ, RZ, R249 ;  /* 0x000000ffff6e7224 */ /* 0x000fcc00078e00f9 */
[C---:B------:R-:W-:Y:S08]  /*53d0*/  HMMA.16816.F32.BF16 R80, R4.reuse, R76, R28 ;  /* 0x0000004c0450723c */ /* 0x040ff0000004181c */
[----:B------:R-:W-:Y:S07]  /*53e0*/  HMMA.16816.F32.BF16 R40, R4, R46, R32 ;  /* 0x0000002e0428723c */ /* 0x000fee0000041820 */
[----:B------:R-:W-:Y:S01]  /*53f0*/  IMAD.MOV.U32 R47, RZ, RZ, R207 ;  /* 0x000000ffff2f7224 */ /* 0x000fe200078e00cf */
[----:B------:R-:W-:Y:S01]  /*5400*/  HMMA.16816.F32.BF16 R28, R8, R102, RZ ;  /* 0x00000066081c723c */ /* 0x000fe200000418ff */
[----:B------:R-:W-:-:S02]  /*5410*/  IMAD.MOV.U32 R46, RZ, RZ, R208 ;  /* 0x000000ffff2e7224 */ /* 0x000fc400078e00d0 */
[----:B------:R1:W-:Y:S04]  /*5420*/  MUFU.EX2 R208, R3 ;  /* 0x0000000300d07308 */ /* 0x0003e80000000800 */
[----:B------:R-:W-:Y:S01]  /*5430*/  IMAD.MOV.U32 R103, RZ, RZ, R99 ;  /* 0x000000ffff677224 */ /* 0x000fe200078e0063 */
[----:B------:R-:W-:Y:S01]  /*5440*/  HMMA.16816.F32.BF16 R32, R8, R94, RZ ;  /* 0x0000005e0820723c */ /* 0x000fe200000418ff */
[----:B------:R-:W-:-:S06]  /*5450*/  MOV R102, R98 ;  /* 0x0000006200667202 */ /* 0x000fcc0000000f00 */
[----:B------:R-:W-:Y:S01]  /*5460*/  IMAD.MOV.U32 R95, RZ, RZ, R116 ;  /* 0x000000ffff5f7224 */ /* 0x000fe200078e0074 */
[C---:B------:R-:W-:Y:S01]  /*5470*/  HMMA.16816.F32.BF16 R60, R4.reuse, R62, R36 ;  /* 0x0000003e043c723c */ /* 0x040fe20000041824 */
[----:B------:R-:W-:Y:S02]  /*5480*/  IMAD.MOV.U32 R94, RZ, RZ, R121 ;  /* 0x000000ffff5e7224 */ /* 0x000fe400078e0079 */
[----:B------:R-:W-:Y:S01]  /*5490*/  IMAD.MOV.U32 R116, RZ, RZ, R117 ;  /* 0x000000ffff747224 */ /* 0x000fe200078e0075 */
[----:B------:R-:W-:Y:S01]  /*54a0*/  MOV R117, R112 ;  /* 0x0000007000757202 */ /* 0x000fe20000000f00 */
[----:B------:R-:W-:Y:S02]  /*54b0*/  IMAD.MOV.U32 R112, RZ, RZ, R96 ;  /* 0x000000ffff707224 */ /* 0x000fe400078e0060 */
[----:B------:R-:W-:Y:S01]  /*54c0*/  IMAD.MOV.U32 R121, RZ, RZ, R97 ;  /* 0x000000ffff797224 */ /* 0x000fe200078e0061 */
[----:B------:R-:W-:Y:S01]  /*54d0*/  HMMA.16816.F32.BF16 R144, R4, R72, R24 ;  /* 0x000000480490723c */ /* 0x000fe20000041818 */
[----:B-1----:R-:W-:-:S06]  /*54e0*/  FFMA.FTZ R3, R164, c[0x0][0x2d0], -R2 ;  /* 0x0000b400a4037a23 */ /* 0x002fcc0000010802 */
[----:B------:R-:W-:Y:S01]  /*54f0*/  IMAD.MOV.U32 R73, RZ, RZ, R248 ;  /* 0x000000ffff497224 */ /* 0x000fe200078e00f8 */
[----:B------:R-:W-:Y:S01]  /*5500*/  HMMA.16816.F32.BF16 R36, R4, R74, R20 ;  /* 0x0000004a0424723c */ /* 0x000fe20000041814 */
[----:B------:R-:W-:Y:S01]  /*5510*/  IMAD.MOV.U32 R72, RZ, RZ, R209 ;  /* 0x000000ffff487224 */ /* 0x000fe200078e00d1 */
[----:B------:R-:W-:Y:S01]  /*5520*/  LDSM.16.MT88.4 R20, [R225+0x1100] ;  /* 0x00110000e114783b */ /* 0x000fe20000004200 */
[----:B------:R1:W2:Y:S04]  /*5530*/  MUFU.EX2 R209, R3 ;  /* 0x0000000300d17308 */ /* 0x0002a80000000800 */
[----:B------:R-:W-:Y:S01]  /*5540*/  MOV R75, R103 ;  /* 0x00000067004b7202 */ /* 0x000fe20000000f00 */
[----:B------:R-:W-:Y:S01]  /*5550*/  HMMA.16816.F32.BF16 R24, R8, R106, RZ ;  /* 0x0000006a0818723c */ /* 0x000fe200000418ff */
[----:B------:R-:W-:Y:S01]  /*5560*/  IMAD.MOV.U32 R74, RZ, RZ, R102 ;  /* 0x000000ffff4a7224 */ /* 0x000fe200078e0066 */
[----:B------:R-:W-:Y:S01]  /*5570*/  MOV R103, R47 ;  /* 0x0000002f00677202 */ /* 0x000fe20000000f00 */
[----:B------:R-:W-:-:S02]  /*5580*/  IMAD.MOV.U32 R102, RZ, RZ, R46 ;  /* 0x000000ffff667224 */ /* 0x000fc400078e002e */
[----:B------:R-:W-:Y:S02]  /*5590*/  IMAD.MOV.U32 R46, RZ, RZ, R112 ;  /* 0x000000ffff2e7224 */ /* 0x000fe400078e0070 */
[----:B------:R-:W-:Y:S01]  /*55a0*/  IMAD.MOV.U32 R106, RZ, RZ, R94 ;  /* 0x000000ffff6a7224 */ /* 0x000fe200078e005e */
[----:B------:R-:W-:Y:S01]  /*55b0*/  HMMA.16816.F32.BF16 R248, R4, R64, R16 ;  /* 0x0000004004f8723c */ /* 0x000fe20000041810 */
[----:B------:R-:W-:Y:S02]  /*55c0*/  IMAD.MOV.U32 R94, RZ, RZ, R120 ;  /* 0x000000ffff5e7224 */ /* 0x000fe400078e0078 */
[----:B------:R-:W-:Y:S01]  /*55d0*/  IMAD.MOV.U32 R107, RZ, RZ, R95 ;  /* 0x000000ffff6b7224 */ /* 0x000fe200078e005f */
[----:B------:R-:W-:Y:S01]  /*55e0*/  MOV R95, R117 ;  /* 0x00000075005f7202 */ /* 0x000fe20000000f00 */
[----:B------:R-:W-:Y:S01]  /*55f0*/  IMAD.MOV.U32 R120, RZ, RZ, R121 ;  /* 0x000000ffff787224 */ /* 0x000fe200078e0079 */
[----:B------:R-:W-:Y:S01]  /*5600*/  MOV R117, R93 ;  /* 0x0000005d00757202 */ /* 0x000fe20000000f00 */
[----:B------:R-:W-:Y:S01]  /*5610*/  IMAD.MOV.U32 R121, RZ, RZ, R116 ;  /* 0x000000ffff797224 */ /* 0x000fe200078e0074 */
[----:B------:R-:W-:Y:S01]  /*5620*/  HMMA.16816.F32.BF16 R16, R8, R118, RZ ;  /* 0x000000760810723c */ /* 0x000fe200000418ff */
[----:B------:R-:W-:Y:S01]  /*5630*/  IMAD.MOV.U32 R47, RZ, RZ, R113 ;  /* 0x000000ffff2f7224 */ /* 0x000fe200078e0071 */
[----:B------:R-:W-:Y:S01]  /*5640*/  MOV R113, R235 ;  /* 0x000000eb00717202 */ /* 0x000fe20000000f00 */
[----:B------:R-:W-:-:S02]  /*5650*/  IMAD.MOV.U32 R112, RZ, RZ, R182 ;  /* 0x000000ffff707224 */ /* 0x000fc400078e00b6 */
[----:B------:R-:W-:Y:S01]  /*5660*/  IMAD.MOV.U32 R116, RZ, RZ, R92 ;  /* 0x000000ffff747224 */ /* 0x000fe200078e005c */
[----:B------:R3:W5:Y:S01]  /*5670*/  LDL.LU R182, [R1+0xc0] ;  /* 0x0000c00001b67983 */ /* 0x0007620000300800 */
[----:B------:R-:W-:Y:S01]  /*5680*/  IMAD.MOV.U32 R92, RZ, RZ, R183 ;  /* 0x000000ffff5c7224 */ /* 0x000fe200078e00b7 */
[----:B------:R-:W-:Y:S01]  /*5690*/  HMMA.16816.F32.BF16 R8, R8, R122, RZ ;  /* 0x0000007a0808723c */ /* 0x000fe200000418ff */
[----:B------:R-:W-:Y:S01]  /*56a0*/  IMAD.MOV.U32 R119, RZ, RZ, R103 ;  /* 0x000000ffff777224 */ /* 0x000fe200078e0067 */
[----:B------:R3:W5:Y:S01]  /*56b0*/  LDL.LU R183, [R1+0xbc] ;  /* 0x0000bc0001b77983 */ /* 0x0007620000300800 */
[----:B------:R-:W-:Y:S02]  /*56c0*/  IMAD.MOV.U32 R93, RZ, RZ, R234 ;  /* 0x000000ffff5d7224 */ /* 0x000fe400078e00ea */
[----:B------:R-:W-:Y:S01]  /*56d0*/  IMAD.MOV.U32 R114, RZ, RZ, R102 ;  /* 0x000000ffff727224 */ /* 0x000fe200078e0066 */
[----:B------:R-:W4:Y:S01]  /*56e0*/  LDL.LU R234, [R1+0xb8] ;  /* 0x0000b80001ea7983 */ /* 0x000f220000300800 */
[----:B------:R-:W-:Y:S01]  /*56f0*/  IMAD.MOV.U32 R103, RZ, RZ, R46 ;  /* 0x000000ffff677224 */ /* 0x000fe200078e002e */
[----:B------:R-:W-:Y:S01]  /*5700*/  MOV R102, R95 ;  /* 0x0000005f00667202 */ /* 0x000fe20000000f00 */
[----:B------:R-:W-:Y:S01]  /*5710*/  IMAD.MOV.U32 R46, RZ, RZ, R47 ;  /* 0x000000ffff2e7224 */ /* 0x000fe200078e002f */
[----:B------:R-:W3:Y:S01]  /*5720*/  LDL.LU R235, [R1+0xb4] ;  /* 0x0000b40001eb7983 */ /* 0x000ee20000300800 */
[----:B------:R-:W-:Y:S01]  /*5730*/  IMAD.MOV.U32 R47, RZ, RZ, R116 ;  /* 0x000000ffff2f7224 */ /* 0x000fe200078e0074 */
[----:B------:R-:W-:Y:S01]  /*5740*/  HMMA.16816.F32.BF16 R52, R4, R54, R32 ;  /* 0x000000360434723c */ /* 0x000fe20000041820 */
[----:B------:R-:W-:-:S02]  /*5750*/  IMAD.MOV.U32 R95, RZ, RZ, R112 ;  /* 0x000000ffff5f7224 */ /* 0x000fc400078e0070 */
[----:B------:R-:W-:Y:S01]  /*5760*/  IMAD.MOV.U32 R116, RZ, RZ, R113 ;  /* 0x000000ffff747224 */ /* 0x000fe200078e0071 */
[----:B------:R-:W3:Y:S01]  /*5770*/  LDL.LU R112, [R1+0x24] ;  /* 0x0000240001707983 */ /* 0x000ee20000300800 */
[----:B-1----:R-:W-:Y:S02]  /*5780*/  FFMA.FTZ R3, R163, c[0x0][0x2d0], -R2 ;  /* 0x0000b400a3037a23 */ /* 0x002fe40000010802 */
[----:B------:R-:W-:Y:S01]  /*5790*/  IMAD.MOV.U32 R115, RZ, RZ, R94 ;  /* 0x000000ffff737224 */ /* 0x000fe200078e005e */
[----:B------:R-:W3:Y:S01]  /*57a0*/  LDL.LU R113, [R1+0x20] ;  /* 0x0000200001717983 */ /* 0x000ee20000300800 */
[----:B------:R-:W-:Y:S01]  /*57b0*/  MOV R94, R117 ;  /* 0x00000075005e7202 */ /* 0x000fe20000000f00 */
[----:B------:R-:W-:Y:S01]  /*57c0*/  IMAD.MOV.U32 R117, RZ, RZ, R15 ;  /* 0x000000ffff757224 */ /* 0x000fe200078e000f */
[----:B------:R1:W-:Y:S01]  /*57d0*/  MUFU.EX2 R210, R3 ;  /* 0x0000000300d27308 */ /* 0x0003e20000000800 */
[----:B------:R-:W3:Y:S01]  /*57e0*/  LDL.LU R15, [R1+0x28] ;  /* 0x00002800010f7983 */ /* 0x000ee20000300800 */
[----:B------:R-:W-:Y:S01]  /*57f0*/  HMMA.16816.F32.BF16 R32, R4, R66, R8 ;  /* 0x000000420420723c */ /* 0x000fe20000041808 */
[----:B------:R-:W-:-:S06]  /*5800*/  IMAD.MOV.U32 R163, RZ, RZ, R180 ;  /* 0x000000ffffa37224 */ /* 0x000fcc00078e00b4 */
[----:B--2---:R-:W-:Y:S01]  /*5810*/  F2FP.BF16.PACK_AB R8, R209, R208 ;  /* 0x000000d0d108723e */ /* 0x004fe200000010ff */
[----:B------:R-:W-:Y:S01]  /*5820*/  HMMA.16816.F32.BF16 R56, R4, R58, R16 ;  /* 0x0000003a0438723c */ /* 0x000fe20000041810 */
[----:B------:R-:W2:Y:S01]  /*5830*/  LDSM.16.MT88.4 R16, [R226+0x1100] ;  /* 0x00110000e210783b */ /* 0x000ea20000004200 */
[----:B-1----:R-:W-:Y:S02]  /*5840*/  FFMA.FTZ R3, R162, c[0x0][0x2d0], -R2 ;  /* 0x0000b400a2037a23 */ /* 0x002fe40000010802 */
[----:B------:R-:W-:-:S04]  /*5850*/  IMAD.MOV.U32 R162, RZ, RZ, R181 ;  /* 0x000000ffffa27224 */ /* 0x000fc800078e00b5 */
[C---:B------:R-:W-:Y:S01]  /*5860*/  HMMA.16816.F32.BF16 R48, R4.reuse, R50, R28 ;  /* 0x000000320430723c */ /* 0x040fe2000004181c */
[----:B------:R1:W1:Y:S01]  /*5870*/  MUFU.EX2 R211, R3 ;  /* 0x0000000300d37308 */ /* 0x0002620000000800 */
[----:B------:R-:W2:Y:S06]  /*5880*/  LDSM.16.MT88.4 R28, [R228+0x1100] ;  /* 0x00110000e41c783b */ /* 0x000eac0000004200 */
[----:B------:R-:W-:Y:S01]  /*5890*/  HMMA.16816.F32.BF16 R76, R4, R78, R24 ;  /* 0x0000004e044c723c */ /* 0x000fe20000041818 */
[----:B------:R-:W-:Y:S01]  /*58a0*/  LDSM.16.MT88.4 R24, [R225+0x3100] ;  /* 0x00310000e118783b */ /* 0x000fe20000004200 */
[----:B-1----:R-:W-:Y:S01]  /*58b0*/  FFMA.FTZ R3, R160, c[0x0][0x2d0], -R0 ;  /* 0x0000b400a0037a23 */ /* 0x002fe20000010800 */
[----:B------:R-:W-:Y:S01]  /*58c0*/  F2FP.BF16.PACK_AB R10, R211, R210 ;  /* 0x000000d2d30a723e */ /* 0x000fe200000010ff */
[----:B------:R-:W-:-:S02]  /*58d0*/  IMAD.MOV.U32 R160, RZ, RZ, R187 ;  /* 0x000000ffffa07224 */ /* 0x000fc400078e00bb */
[----:B------:R1:W-:Y:S02]  /*58e0*/  MUFU.EX2 R187, R3 ;  /* 0x0000000300bb7308 */ /* 0x0003e40000000800 */
[----:B-1----:R-:W-:-:S06]  /*58f0*/  FFMA.FTZ R3, R71, c[0x0][0x2d0], -R0 ;  /* 0x0000b40047037a23 */ /* 0x002fcc0000010800 */
[----:B------:R1:W1:Y:S02]  /*5900*/  MUFU.EX2 R204, R3 ;  /* 0x0000000300cc7308 */ /* 0x0002640000000800 */
[----:B-1----:R-:W-:Y:S01]  /*5910*/  FFMA.FTZ R3, R70, c[0x0][0x2d0], -R0 ;  /* 0x0000b40046037a23 */ /* 0x002fe20000010800 */
[----:B------:R-:W-:-:S05]  /*5920*/  F2FP.BF16.PACK_AB R9, R204, R187 ;  /* 0x000000bbcc09723e */ /* 0x000fca00000010ff */
[----:B------:R1:W-:Y:S02]  /*5930*/  MUFU.EX2 R206, R3 ;  /* 0x0000000300ce7308 */ /* 0x0003e40000000800 */
[----:B-1----:R-:W-:-:S06]  /*5940*/  FFMA.FTZ R3, R69, c[0x0][0x2d0], -R0 ;  /* 0x0000b40045037a23 */ /* 0x002fcc0000010800 */
[----:B------:R1:W1:Y:S02]  /*5950*/  MUFU.EX2 R207, R3 ;  /* 0x0000000300cf7308 */ /* 0x0002640000000800 */
[----:B-1----:R-:W-:Y:S01]  /*5960*/  FFMA.FTZ R3, R175, c[0x0][0x2d0], -R13 ;  /* 0x0000b400af037a23 */ /* 0x002fe2000001080d */
[----:B------:R-:W-:-:S05]  /*5970*/  F2FP.BF16.PACK_AB R11, R207, R206 ;  /* 0x000000cecf0b723e */ /* 0x000fca00000010ff */
[----:B------:R1:W-:Y:S02]  /*5980*/  MUFU.EX2 R66, R3 ;  /* 0x0000000300427308 */ /* 0x0003e40000000800 */
[C---:B--2---:R-:W-:Y:S08]  /*5990*/  HMMA.16816.F32.BF16 R132, R8.reuse, R16, R132 ;  /* 0x000000100884723c */ /* 0x044ff00000041884 */
[----:B------:R-:W-:Y:S01]  /*59a0*/  HMMA.16816.F32.BF16 R60, R8, R18, R60 ;  /* 0x00000012083c723c */ /* 0x000fe2000004183c */
[----:B-1----:R-:W-:-:S04]  /*59b0*/  FFMA.FTZ R3, R174, c[0x0][0x2d0], -R13 ;  /* 0x0000b400ae037a23 */ /* 0x002fc8000001080d */
[----:B------:R1:W2:Y:S03]  /*59c0*/  MUFU.EX2 R180, R3 ;  /* 0x0000000300b47308 */ /* 0x0002a60000000800 */
[C---:B------:R-:W-:Y:S08]  /*59d0*/  HMMA.16816.F32.BF16 R188, R8.reuse, R20, R188 ;  /* 0x0000001408bc723c */ /* 0x040ff000000418bc */
[----:B------:R-:W-:Y:S01]  /*59e0*/  HMMA.16816.F32.BF16 R40, R8, R22, R40 ;  /* 0x000000160828723c */ /* 0x000fe20000041828 */
[----:B-1----:R-:W-:Y:S01]  /*59f0*/  FFMA.FTZ R3, R173, c[0x0][0x2d0], -R13 ;  /* 0x0000b400ad037a23 */ /* 0x002fe2000001080d */
[----:B--2---:R-:W-:-:S06]  /*5a00*/  F2FP.BF16.PACK_AB R4, R180, R66 ;  /* 0x00000042b404723e */ /* 0x004fcc00000010ff */
[C---:B------:R-:W-:Y:S01]  /*5a10*/  HMMA.16816.F32.BF16 R148, R8.reuse, R28, R148 ;  /* 0x0000001c0894723c */ /* 0x040fe20000041894 */
[----:B------:R1:W-:Y:S07]  /*5a20*/  MUFU.EX2 R186, R3 ;  /* 0x0000000300ba7308 */ /* 0x0003ee0000000800 */
        /* <DEDUP_REMOVED lines=19> */
[C---:B------:R-:W-:Y:S08]  /*5b60*/  HMMA.16816.F32.BF16 R152, R4.reuse, R28, R152 ;  /* 0x0000001c0498723c */ /* 0x040ff00000041898 */
[----:B------:R-:W-:Y:S01]  /*5b70*/  HMMA.16816.F32.BF16 R156, R4, R30, R156 ;  /* 0x0000001e049c723c */ /* 0x000fe2000004189c */
[----:B------:R-:W2:Y:S07]  /*5b80*/  LDSM.16.MT88.4 R28, [R227+0x3100] ;  /* 0x00310000e31c783b */ /* 0x000eae0000004200 */
[-C--:B-1----:R-:W-:Y:S08]  /*5b90*/  HMMA.16816.F32.BF16 R164, R8, R16.reuse, R124 ;  /* 0x0000001008a4723c */ /* 0x082ff0000004187c */
[C---:B------:R-:W-:Y:S08]  /*5ba0*/  HMMA.16816.F32.BF16 R168, R4.reuse, R16, R160 ;  /* 0x0000001004a8723c */ /* 0x040ff000000418a0 */
[-C--:B------:R-:W-:Y:S08]  /*5bb0*/  HMMA.16816.F32.BF16 R172, R4, R18.reuse, R216 ;  /* 0x0000001204ac723c */ /* 0x080ff000000418d8 */
[C---:B------:R-:W-:Y:S08]  /*5bc0*/  HMMA.16816.F32.BF16 R20, R8.reuse, R18, R48 ;  /* 0x000000120814723c */ /* 0x040ff00000041830 */
[----:B------:R-:W-:Y:S11]  /*5bd0*/  HMMA.16816.F32.BF16 R16, R8, R24, R80 ;  /* 0x000000180810723c */ /* 0x000ff60000041850 */
[----:B------:R-:W-:Y:S05]  /*5be0*/  @!UPT UIADD3 URZ, URZ, URZ, URZ ;  /* 0x0000003f3f3ff290 */ /* 0x000fea000fffe03f */
[----:B------:R-:W-:Y:S01]  /*5bf0*/  IMAD.MOV.U32 R99, RZ, RZ, R20 ;  /* 0x000000ffff637224 */ /* 0x000fe200078e0014 */
[----:B------:R-:W-:Y:S01]  /*5c00*/  MOV R98, R21 ;  /* 0x0000001500627202 */ /* 0x000fe20000000f00 */
[----:B------:R-:W-:Y:S02]  /*5c10*/  IMAD.MOV.U32 R97, RZ, RZ, R22 ;  /* 0x000000ffff617224 */ /* 0x000fe400078e0016 */
[----:B------:R-:W-:Y:S02]  /*5c20*/  IMAD.MOV.U32 R96, RZ, RZ, R23 ;  /* 0x000000ffff607224 */ /* 0x000fe400078e0017 */
[----:B------:R-:W1:Y:S02]  /*5c30*/  LDSM.16.MT88.4 R20, [R226+0x3100] ;  /* 0x00310000e214783b */ /* 0x000e640000004200 */
[----:B------:R-:W-:Y:S01]  /*5c40*/  IMAD.MOV.U32 R83, RZ, RZ, R16 ;  /* 0x000000ffff537224 */ /* 0x000fe200078e0010 */
[----:B------:R-:W-:Y:S01]  /*5c50*/  MOV R82, R17 ;  /* 0x0000001100527202 */ /* 0x000fe20000000f00 */
[----:B------:R-:W-:-:S02]  /*5c60*/  IMAD.MOV.U32 R81, RZ, RZ, R18 ;  /* 0x000000ffff517224 */ /* 0x000fc400078e0012 */
[----:B------:R-:W-:Y:S02]  /*5c70*/  IMAD.MOV.U32 R80, RZ, RZ, R19 ;  /* 0x000000ffff507224 */ /* 0x000fe400078e0013 */
[----:B------:R-:W3:Y:S01]  /*5c80*/  LDSM.16.MT88.4 R16, [R228+0x3100] ;  /* 0x00310000e410783b */ /* 0x000ee20000004200 */
        /* <DEDUP_REMOVED lines=8> */
[----:B------:R-:W-:-:S02]  /*5d10*/  IMAD.MOV.U32 R122, RZ, RZ, R102 ;  /* 0x000000ffff7a7224 */ /* 0x000fc400078e0066 */
[----:B------:R-:W-:Y:S02]  /*5d20*/  IMAD.MOV.U32 R123, RZ, RZ, R103 ;  /* 0x000000ffff7b7224 */ /* 0x000fe400078e0067 */
[----:B------:R-:W-:Y:S02]  /*5d30*/  IMAD.MOV.U32 R94, RZ, RZ, R116 ;  /* 0x000000ffff5e7224 */ /* 0x000fe400078e0074 */
[----:B------:R-:W-:Y:S02]  /*5d40*/  IMAD.MOV.U32 R95, RZ, RZ, R117 ;  /* 0x000000ffff5f7224 */ /* 0x000fe400078e0075 */
[----:B------:R-:W-:Y:S01]  /*5d50*/  IMAD.MOV.U32 R71, RZ, RZ, R224 ;  /* 0x000000ffff477224 */ /* 0x000fe200078e00e0 */
[----:B------:R-:W-:Y:S01]  /*5d60*/  MOV R3, R115 ;  /* 0x0000007300037202 */ /* 0x000fe20000000f00 */
[----:B------:R-:W-:Y:S01]  /*5d70*/  IMAD.MOV.U32 R69, RZ, RZ, R230 ;  /* 0x000000ffff457224 */ /* 0x000fe200078e00e6 */
[----:B------:R-:W-:Y:S01]  /*5d80*/  HMMA.16816.F32.BF16 R72, R4, R24, R72 ;  /* 0x000000180448723c */ /* 0x000fe20000041848 */
[----:B------:R-:W-:-:S07]  /*5d90*/  IMAD.MOV.U32 R219, RZ, RZ, R161 ;  /* 0x000000ffffdb7224 */ /* 0x000fce00078e00a1 */
[C---:B--2---:R-:W-:Y:S08]  /*5da0*/  HMMA.16816.F32.BF16 R120, R4.reuse, R28, R120 ;  /* 0x0000001c0478723c */ /* 0x044ff00000041878 */
[C---:B-1----:R-:W-:Y:S08]  /*5db0*/  HMMA.16816.F32.BF16 R88, R4.reuse, R20, R88 ;  /* 0x000000140458723c */ /* 0x042ff00000041858 */
[C---:B---3--:R-:W-:Y:S07]  /*5dc0*/  HMMA.16816.F32.BF16 R48, R4.reuse, R18, R124 ;  /* 0x000000120430723c */ /* 0x048fee000004187c */
[----:B------:R-:W-:Y:S01]  /*5dd0*/  IMAD.MOV.U32 R127, RZ, RZ, R69 ;  /* 0x000000ffff7f7224 */ /* 0x000fe200078e0045 */
[----:B------:R-:W-:Y:S01]  /*5de0*/  MOV R125, R71 ;  /* 0x00000047007d7202 */ /* 0x000fe20000000f00 */
[----:B------:R-:W-:Y:S01]  /*5df0*/  IMAD.MOV.U32 R126, RZ, RZ, R70 ;  /* 0x000000ffff7e7224 */ /* 0x000fe200078e0046 */
[----:B------:R-:W-:Y:S01]  /*5e00*/  HMMA.16816.F32.BF16 R104, R4, R16, R104 ;  /* 0x000000100468723c */ /* 0x000fe20000041868 */
[----:B------:R-:W-:-:S07]  /*5e10*/  IMAD.MOV.U32 R124, RZ, RZ, R68 ;  /* 0x000000ffff7c7224 */ /* 0x000fce00078e0044 */
[C---:B------:R-:W-:Y:S08]  /*5e20*/  HMMA.16816.F32.BF16 R44, R4.reuse, R26, R44 ;  /* 0x0000001a042c723c */ /* 0x040ff0000004182c */
[C---:B------:R-:W-:Y:S08]  /*5e30*/  HMMA.16816.F32.BF16 R92, R4.reuse, R22, R92 ;  /* 0x00000016045c723c */ /* 0x040ff0000004185c */
[----:B------:R-:W-:Y:S07]  /*5e40*/  HMMA.16816.F32.BF16 R68, R4, R30, R220 ;  /* 0x0000001e0444723c */ /* 0x000fee00000418dc */
[----:B------:R-:W-:-:S02]  /*5e50*/  IMAD.MOV.U32 R6, RZ, RZ, R3 ;  /* 0x000000ffff067224 */ /* 0x000fc400078e0003 */
[----:B------:R-:W-:Y:S02]  /*5e60*/  FFMA.FTZ R3, R215, c[0x0][0x2d0], -R2 ;  /* 0x0000b400d7037a23 */ /* 0x000fe40000010802 */
[----:B------:R-:W-:Y:S02]  /*5e70*/  IMAD.MOV.U32 R7, RZ, RZ, R219 ;  /* 0x000000ffff077224 */ /* 0x000fe400078e00db */
[----:B------:R-:W-:Y:S01]  /*5e80*/  HMMA.16816.F32.BF16 R216, R8, R20, R144 ;  /* 0x0000001408d8723c */ /* 0x000fe20000041890 */
[----:B------:R1:W-:Y:S01]  /*5e90*/  MUFU.EX2 R21, R3 ;  /* 0x0000000300157308 */ /* 0x0003e20000000800 */
[----:B------:R-:W-:Y:S01]  /*5ea0*/  IMAD.MOV.U32 R102, RZ, RZ, R112 ;  /* 0x000000ffff667224 */ /* 0x000fe200078e0070 */
[----:B------:R-:W-:Y:S01]  /*5eb0*/  MOV R103, R113 ;  /* 0x0000007100677202 */ /* 0x000fe20000000f00 */
[----:B------:R-:W-:-:S04]  /*5ec0*/  IMAD.MOV.U32 R112, RZ, RZ, R242 ;  /* 0x000000ffff707224 */ /* 0x000fc800078e00f2 */
[----:B------:R-:W-:Y:S01]  /*5ed0*/  HMMA.16816.F32.BF16 R36, R8, R22, R36 ;  /* 0x000000160824723c */ /* 0x000fe20000041824 */
[----:B------:R-:W-:Y:S02]  /*5ee0*/  IMAD.MOV.U32 R113, RZ, RZ, R241 ;  /* 0x000000ffff717224 */ /* 0x000fe400078e00f1 */
[----:B------:R-:W-:Y:S02]  /*5ef0*/  IMAD.MOV.U32 R116, RZ, RZ, R86 ;  /* 0x000000ffff747224 */ /* 0x000fe400078e0056 */
[----:B------:R-:W-:-:S03]  /*5f00*/  IMAD.MOV.U32 R117, RZ, RZ, R87 ;  /* 0x000000ffff757224 */ /* 0x000fc600078e0057 */
[----:B------:R-:W-:Y:S01]  /*5f10*/  HMMA.16816.F32.BF16 R56, R8, R18, R56 ;  /* 0x000000120838723c */ /* 0x000fe20000041838 */
[----:B-1----:R-:W-:Y:S01]  /*5f20*/  FFMA.FTZ R3, R214, c[0x0][0x2d0], -R2 ;  /* 0x0000b400d6037a23 */ /* 0x002fe20000010802 */
[----:B------:R-:W-:Y:S01]  /*5f30*/  MOV R5, R118 ;  /* 0x0000007600057202 */ /* 0x000fe20000000f00 */
[----:B------:R-:W-:-:S05]  /*5f40*/  IMAD.MOV.U32 R4, RZ, RZ, R119 ;  /* 0x000000ffff047224 */ /* 0x000fca00078e0077 */
[C---:B------:R-:W-:Y:S01]  /*5f50*/  HMMA.16816.F32.BF16 R32, R8.reuse, R30, R32 ;  /* 0x0000001e0820723c */ /* 0x040fe20000041820 */
[----:B------:R1:W2:Y:S01]  /*5f60*/  MUFU.EX2 R23, R3 ;  /* 0x0000000300177308 */ /* 0x0002a20000000800 */
[----:B------:R-:W-:Y:S02]  /*5f70*/  IMAD.MOV.U32 R25, RZ, RZ, R112 ;  /* 0x000000ffff197224 */ /* 0x000fe400078e0070 */
[----:B------:R-:W-:Y:S02]  /*5f80*/  IMAD.MOV.U32 R160, RZ, RZ, R232 ;  /* 0x000000ffffa07224 */ /* 0x000fe400078e00e8 */
[----:B------:R-:W-:Y:S01]  /*5f90*/  IMAD.MOV.U32 R176, RZ, RZ, R231 ;  /* 0x000000ffffb07224 */ /* 0x000fe200078e00e7 */
[----:B------:R-:W-:Y:S01]  /*5fa0*/  MOV R162, R233 ;  /* 0x000000e900a27202 */ /* 0x000fe20000000f00 */
[----:B------:R-:W-:Y:S01]  /*5fb0*/  HMMA.16816.F32.BF16 R220, R8, R26, R76 ;  /* 0x0000001a08dc723c */ /* 0x000fe2000004184c */
[----:B------:R-:W-:Y:S01]  /*5fc0*/  IMAD.MOV.U32 R112, RZ, RZ, R113 ;  /* 0x000000ffff707224 */ /* 0x000fe200078e0071 */
[----:B------:R-:W-:Y:S01]  /*5fd0*/  LDSM.16.MT88.4 R144, [R226+0x1900] ;  /* 0x00190000e290783b */ /* 0x000fe20000004200 */
[----:B-1----:R-:W-:-:S02]  /*5fe0*/  FFMA.FTZ R3, R203, c[0x0][0x2d0], -R2 ;  /* 0x0000b400cb037a23 */ /* 0x002fc40000010802 */
[----:B------:R-:W-:Y:S01]  /*5ff0*/  FFMA.FTZ R2, R202, c[0x0][0x2d0], -R2 ;  /* 0x0000b400ca027a23 */ /* 0x000fe20000010802 */
[----:B------:R-:W-:-:S03]  /*6000*/  MOV R113, R100 ;  /* 0x0000006400717202 */ /* 0x000fc60000000f00 */
[----:B------:R1:W-:Y:S01]  /*6010*/  MUFU.EX2 R22, R2 ;  /* 0x0000000200167308 */ /* 0x0003e20000000800 */
[----:B------:R-:W-:Y:S02]  /*6020*/  IMAD.MOV.U32 R79, RZ, RZ, R102 ;  /* 0x000000ffff4f7224 */ /* 0x000fe400078e0066 */
[----:B------:R-:W-:Y:S02]  /*6030*/  IMAD.MOV.U32 R27, RZ, RZ, R103 ;  /* 0x000000ffff1b7224 */ /* 0x000fe400078e0067 */
[----:B------:R-:W-:Y:S02]  /*6040*/  IMAD.MOV.U32 R78, RZ, RZ, R101 ;  /* 0x000000ffff4e7224 */ /* 0x000fe400078e0065 */
[----:B------:R-:W-:Y:S01]  /*6050*/  HMMA.16816.F32.BF16 R100, R8, R16, R128 ;  /* 0x000000100864723c */ /* 0x000fe20000041880 */
[----:B-1----:R-:W-:-:S04]  /*6060*/  FFMA.FTZ R2, R201, c[0x0][0x2d0], -R0 ;  /* 0x0000b400c9027a23 */ /* 0x002fc80000010800 */
[----:B------:R1:W-:Y:S01]  /*6070*/  MUFU.EX2 R17, R2 ;  /* 0x0000000200117308 */ /* 0x0003e20000000800 */
[----:B------:R-:W-:Y:S01]  /*6080*/  MOV R76, R116 ;  /* 0x00000074004c7202 */ /* 0x000fe20000000f00 */
[----:B------:R-:W-:Y:S02]  /*6090*/  IMAD.MOV.U32 R77, RZ, RZ, R117 ;  /* 0x000000ffff4d7224 */ /* 0x000fe400078e0075 */
[--C-:B-1----:R-:W-:Y:S02]  /*60a0*/  FFMA.FTZ R2, R200, c[0x0][0x2d0], -R0.reuse ;  /* 0x0000b400c8027a23 */ /* 0x102fe40000010800 */
[----:B------:R-:W1:Y:S02]  /*60b0*/  LDSM.16.MT88.4 R200, [R225+0x1900] ;  /* 0x00190000e1c8783b */ /* 0x000e640000004200 */
[----:B------:R3:W1:Y:S02]  /*60c0*/  MUFU.EX2 R18, R2 ;  /* 0x0000000200127308 */ /* 0x0006640000000800 */
[----:B---3--:R-:W-:-:S02]  /*60d0*/  FFMA.FTZ R2, R179, c[0x0][0x2d0], -R0 ;  /* 0x0000b400b3027a23 */ /* 0x008fc40000010800 */
[----:B------:R-:W-:-:S04]  /*60e0*/  FFMA.FTZ R0, R178, c[0x0][0x2d0], -R0 ;  /* 0x0000b400b2007a23 */ /* 0x000fc80000010800 */
[----:B------:R3:W-:Y:S02]  /*60f0*/  MUFU.EX2 R19, R0 ;  /* 0x0000000000137308 */ /* 0x0007e40000000800 */
[----:B---3--:R-:W-:Y:S02]  /*6100*/  FFMA.FTZ R0, R76, c[0x0][0x2d0], -R13 ;  /* 0x0000b4004c007a23 */ /* 0x008fe4000001080d */
[----:B------:R-:W-:Y:S02]  /*6110*/  IMAD.MOV.U32 R76, RZ, RZ, R77 ;  /* 0x000000ffff4c7224 */ /* 0x000fe400078e004d */
[----:B------:R-:W-:Y:S01]  /*6120*/  IMAD.MOV.U32 R77, RZ, RZ, R112 ;  /* 0x000000ffff4d7224 */ /* 0x000fe200078e0070 */
[----:B------:R-:W-:Y:S01]  /*6130*/  MOV R112, R113 ;  /* 0x0000007100707202 */ /* 0x000fe20000000f00 */
[----:B------:R-:W-:Y:S02]  /*6140*/  IMAD.MOV.U32 R113, RZ, RZ, R14 ;  /* 0x000000ffff717224 */ /* 0x000fe400078e000e */
[----:B------:R3:W-:Y:S02]  /*6150*/  MUFU.EX2 R14, R0 ;  /* 0x00000000000e7308 */ /* 0x0007e40000000800 */
[----:B---3--:R-:W-:-:S02]  /*6160*/  FFMA.FTZ R0, R78, c[0x0][0x2d0], -R13 ;  /* 0x0000b4004e007a23 */ /* 0x008fc4000001080d */
[----:B------:R-:W-:-:S04]  /*6170*/  IMAD.MOV.U32 R78, RZ, RZ, R15 ;  /* 0x000000ffff4e7224 */ /* 0x000fc800078e000f */
[----:B------:R3:W-:Y:S01]  /*6180*/  MUFU.EX2 R15, R0 ;  /* 0x00000000000f7308 */ /* 0x0007e20000000800 */
[----:B------:R-:W-:Y:S01]  /*6190*/  HMMA.16816.F32.BF16 R116, R8, R28, R248 ;  /* 0x0000001c0874723c */ /* 0x000fe200000418f8 */
[----:B---3--:R-:W-:-:S06]  /*61a0*/  FFMA.FTZ R0, R27, c[0x0][0x2d0], -R13 ;  /* 0x0000b4001b007a23 */ /* 0x008fcc000001080d */
[----:B------:R3:W-:Y:S01]  /*61b0*/  MUFU.EX2 R16, R0 ;  /* 0x0000000000107308 */ /* 0x0007e20000000800 */
[----:B------:R-:W-:Y:S02]  /*61c0*/  IMAD.MOV.U32 R163, RZ, RZ, R235 ;  /* 0x000000ffffa37224 */ /* 0x000fe400078e00eb */
[----:B---3--:R-:W-:-:S05]  /*61d0*/  FFMA.FTZ R0, R76, c[0x0][0x2d0], -R13 ;  /* 0x0000b4004c007a23 */ /* 0x008fca000001080d */
[----:B------:R3:W-:Y:S01]  /*61e0*/  MUFU.EX2 R13, R0 ;  /* 0x00000000000d7308 */ /* 0x0007e20000000800 */
[----:B----4-:R-:W-:Y:S02]  /*61f0*/  IMAD.MOV.U32 R161, RZ, RZ, R234 ;  /* 0x000000ffffa17224 */ /* 0x010fe400078e00ea */
[----:B---3--:R-:W-:Y:S01]  /*6200*/  FFMA.FTZ R0, R78, c[0x0][0x2d0], -R12 ;  /* 0x0000b4004e007a23 */ /* 0x008fe2000001080c */
[----:B------:R-:W-:-:S04]  /*6210*/  MOV R78, R5 ;  /* 0x00000005004e7202 */ /* 0x000fc80000000f00 */
[----:B------:R3:W-:Y:S01]  /*6220*/  MUFU.EX2 R9, R0 ;  /* 0x0000000000097308 */ /* 0x0007e20000000800 */
[----:B------:R-:W-:Y:S01]  /*6230*/  IMAD.MOV.U32 R5, RZ, RZ, R7 ;  /* 0x000000ffff057224 */ /* 0x000fe200078e0007 */
[----:B------:R-:W-:-:S03]  /*6240*/  MOV R7, R125 ;  /* 0x0000007d00077202 */ /* 0x000fc60000000f00 */
[----:B------:R-:W-:Y:S02]  /*6250*/  IMAD.MOV.U32 R251, RZ, RZ, R5 ;  /* 0x000000fffffb7224 */ /* 0x000fe400078e0005 */
[----:B------:R-:W-:Y:S01]  /*6260*/  IMAD.MOV.U32 R249, RZ, RZ, R7 ;  /* 0x000000fffff97224 */ /* 0x000fe200078e0007 */
[----:B------:R4:W-:Y:S01]  /*6270*/  MUFU.EX2 R20, R2 ;  /* 0x0000000200147308 */ /* 0x0009e20000000800 */
[----:B---3--:R-:W-:Y:S02]  /*6280*/  FFMA.FTZ R0, R79, c[0x0][0x2d0], -R12 ;  /* 0x0000b4004f007a23 */ /* 0x008fe4000001080c */
[----:B------:R-:W-:Y:S02]  /*6290*/  IMAD.MOV.U32 R79, RZ, RZ, R4 ;  /* 0x000000ffff4f7224 */ /* 0x000fe400078e0004 */
[----:B------:R-:W-:Y:S02]  /*62a0*/  IMAD.MOV.U32 R4, RZ, RZ, R6 ;  /* 0x000000ffff047224 */ /* 0x000fe400078e0006 */
[----:B------:R-:W-:Y:S01]  /*62b0*/  IMAD.MOV.U32 R6, RZ, RZ, R124 ;  /* 0x000000ffff067224 */ /* 0x000fe200078e007c */
[----:B------:R3:W-:Y:S01]  /*62c0*/  MUFU.EX2 R10, R0 ;  /* 0x00000000000a7308 */ /* 0x0007e20000000800 */
[----:B------:R-:W-:-:S02]  /*62d0*/  IMAD.MOV.U32 R214, RZ, RZ, R4 ;  /* 0x000000ffffd67224 */ /* 0x000fc400078e0004 */
[--C-:B----4-:R-:W-:Y:S01]  /*62e0*/  FFMA.FTZ R2, R163, c[0x0][0x2d0], -R12.reuse ;  /* 0x0000b400a3027a23 */ /* 0x110fe2000001080c */
[----:B------:R-:W-:Y:S02]  /*62f0*/  MOV R250, R6 ;  /* 0x0000000600fa7202 */ /* 0x000fe40000000f00 */
[----:B------:R-:W4:Y:S02]  /*6300*/  LDSM.16.MT88.4 R4, [R227+0x3900] ;  /* 0x00390000e304783b */ /* 0x000f240000004200 */
[----:B------:R-:W1:Y:S01]  /*6310*/  MUFU.EX2 R24, R3 ;  /* 0x0000000300187308 */ /* 0x000e620000000800 */
[----:B---3--:R-:W-:-:S07]  /*6320*/  FFMA.FTZ R0, R161, c[0x0][0x2d0], -R12 ;  /* 0x0000b400a1007a23 */ /* 0x008fce000001080c */
[----:B------:R-:W-:Y:S08]  /*6330*/  MUFU.EX2 R11, R2 ;  /* 0x00000002000b7308 */ /* 0x000ff00000000800 */
[----:B------:R-:W3:Y:S01]  /*6340*/  MUFU.EX2 R12, R0 ;  /* 0x00000000000c7308 */ /* 0x000ee20000000800 */
[----:B------:R-:W-:Y:S02]  /*6350*/  IMAD.MOV.U32 R124, RZ, RZ, R126 ;  /* 0x000000ffff7c7224 */ /* 0x000fe400078e007e */
[----:B------:R-:W-:Y:S01]  /*6360*/  IMAD.MOV.U32 R125, RZ, RZ, R127 ;  /* 0x000000ffff7d7224 */ /* 0x000fe200078e007f */
[----:B------:R-:W-:Y:S01]  /*6370*/  MOV R127, R160 ;  /* 0x000000a0007f7202 */ /* 0x000fe20000000f00 */
[----:B------:R-:W-:Y:S01]  /*6380*/  IMAD.MOV.U32 R126, RZ, RZ, R176 ;  /* 0x000000ffff7e7224 */ /* 0x000fe200078e00b0 */
[----:B--2---:R-:W-:Y:S01]  /*6390*/  F2FP.BF16.PACK_AB R128, R23, R21 ;  /* 0x000000151780723e */ /* 0x004fe200000010ff */
[----:B------:R-:W-:Y:S01]  /*63a0*/  IMAD.MOV.U32 R248, RZ, RZ, R124 ;  /* 0x000000fffff87224 */ /* 0x000fe200078e007c */
[----:B-1----:R-:W-:Y:S01]  /*63b0*/  F2FP.BF16.PACK_AB R129, R18, R17 ;  /* 0x000000111281723e */ /* 0x002fe200000010ff */
[----:B------:R-:W-:Y:S01]  /*63c0*/  IMAD.MOV.U32 R29, RZ, RZ, R125 ;  /* 0x000000ffff1d7224 */ /* 0x000fe200078e007d */
[----:B------:R-:W-:Y:S01]  /*63d0*/  MOV R28, R126 ;  /* 0x0000007e001c7202 */ /* 0x000fe20000000f00 */
[----:B------:R-:W-:Y:S01]  /*63e0*/  IMAD.MOV.U32 R31, RZ, RZ, R127 ;  /* 0x000000ffff1f7224 */ /* 0x000fe200078e007f */
[----:B------:R-:W-:-:S02]  /*63f0*/  F2FP.BF16.PACK_AB R130, R22, R24 ;  /* 0x000000181682723e */ /* 0x000fc400000010ff */
[----:B------:R-:W-:Y:S02]  /*6400*/  F2FP.BF16.PACK_AB R131, R19, R20 ;  /* 0x000000141383723e */ /* 0x000fe400000010ff */
[----:B------:R-:W-:Y:S02]  /*6410*/  F2FP.BF16.PACK_AB R124, R15, R14 ;  /* 0x0000000e0f7c723e */ /* 0x000fe400000010ff */
[----:B------:R-:W-:Y:S02]  /*6420*/  F2FP.BF16.PACK_AB R125, R10, R9 ;  /* 0x000000090a7d723e */ /* 0x000fe400000010ff */
[----:B------:R-:W-:Y:S02]  /*6430*/  F2FP.BF16.PACK_AB R126, R13, R16 ;  /* 0x000000100d7e723e */ /* 0x000fe400000010ff */
[----:B---3--:R-:W-:Y:S01]  /*6440*/  F2FP.BF16.PACK_AB R127, R12, R11 ;  /* 0x0000000b0c7f723e */ /* 0x008fe200000010ff */
[----:B------:R-:W-:Y:S01]  /*6450*/  IMAD.MOV.U32 R176, RZ, RZ, R162 ;  /* 0x000000ffffb07224 */ /* 0x000fe200078e00a2 */
[----:B------:R-:W-:Y:S01]  /*6460*/  MOV R86, R243 ;  /* 0x000000f300567202 */ /* 0x000fe20000000f00 */
[----:B------:R-:W1:Y:S01]  /*6470*/  LDSM.16.MT88.4 R160, [R228+0x1900] ;  /* 0x00190000e4a0783b */ /* 0x000e620000004200 */
[----:B------:R-:W-:Y:S01]  /*6480*/  FADD.FTZ R3, R212, R177 ;  /* 0x000000b1d4037221 */ /* 0x000fe20000010000 */
[----:B------:R-:W-:Y:S01]  /*6490*/  HMMA.16816.F32.BF16 R188, R128, R200, R188 ;  /* 0x000000c880bc723c */ /* 0x000fe200000418bc */
[----:B------:R-:W-:-:S02]  /*64a0*/  FADD.FTZ R0, R79, R78 ;  /* 0x0000004e4f007221 */ /* 0x000fc40000010000 */
[----:B------:R-:W-:-:S05]  /*64b0*/  FADD.FTZ R8, R213, R3 ;  /* 0x00000003d5087221 */ /* 0x000fca0000010000 */
[----:B------:R-:W-:Y:S01]  /*64c0*/  HMMA.16816.F32.BF16 R192, R124, R200, R192 ;  /* 0x000000c87cc0723c */ /* 0x000fe200000418c0 */
[----:B------:R-:W-:Y:S02]  /*64d0*/  IMAD.MOV.U32 R115, RZ, RZ, R236 ;  /* 0x000000ffff737224 */ /* 0x000fe400078e00ec */
[----:B------:R-:W-:-:S05]  /*64e0*/  FADD.FTZ R2, R108, R84 ;  /* 0x000000546c027221 */ /* 0x000fca0000010000 */
[----:B------:R-:W-:Y:S01]  /*64f0*/  HMMA.16816.F32.BF16 R196, R124, R202, R196 ;  /* 0x000000ca7cc4723c */ /* 0x000fe200000418c4 */
[----:B------:R-:W-:Y:S02]  /*6500*/  IMAD.MOV.U32 R3, RZ, RZ, R109 ;  /* 0x000000ffff037224 */ /* 0x000fe400078e006d */
[----:B------:R-:W-:-:S05]  /*6510*/  FADD.FTZ R25, R25, R77 ;  /* 0x0000004d19197221 */ /* 0x000fca0000010000 */
[----:B------:R-:W-:Y:S01]  /*6520*/  HMMA.16816.F32.BF16 R200, R128, R202, R40 ;  /* 0x000000ca80c8723c */ /* 0x000fe20000041828 */
[----:B------:R-:W-:-:S06]  /*6530*/  IMAD.MOV.U32 R212, RZ, RZ, R114 ;  /* 0x000000ffffd47224 */ /* 0x000fcc00078e0072 */
[----:B------:R-:W-:Y:S02]  /*6540*/  IMAD.MOV.U32 R41, RZ, RZ, R86 ;  /* 0x000000ffff297224 */ /* 0x000fe400078e0056 */
[----:B------:R-:W-:Y:S02]  /*6550*/  IMAD.MOV.U32 R42, RZ, RZ, R113 ;  /* 0x000000ffff2a7224 */ /* 0x000fe400078e0071 */
[----:B------:R-:W-:Y:S02]  /*6560*/  IMAD.MOV.U32 R40, RZ, RZ, R111 ;  /* 0x000000ffff287224 */ /* 0x000fe400078e006f */
[----:B------:R-:W-:Y:S02]  /*6570*/  FADD.FTZ R0, R41, R0 ;  /* 0x0000000029007221 */ /* 0x000fe40000010000 */
[----:B------:R-:W-:Y:S02]  /*6580*/  IMAD.MOV.U32 R30, RZ, RZ, R176 ;  /* 0x000000ffff1e7224 */ /* 0x000fe400078e00b0 */
[----:B------:R-:W-:Y:S01]  /*6590*/  FADD.FTZ R8, R42, R8 ;  /* 0x000000082a087221 */ /* 0x000fe20000010000 */
[----:B------:R-:W-:Y:S01]  /*65a0*/  MOV R213, R115 ;  /* 0x0000007300d57202 */ /* 0x000fe20000000f00 */
[----:B------:R-:W-:Y:S01]  /*65b0*/  IMAD.MOV.U32 R43, RZ, RZ, R112 ;  /* 0x000000ffff2b7224 */ /* 0x000fe200078e0070 */
[-C--:B----4-:R-:W-:Y:S01]  /*65c0*/  HMMA.16816.F32.BF16 R120, R124, R4.reuse, R120 ;  /* 0x000000047c78723c */ /* 0x090fe20000041878 */
[----:B------:R-:W-:Y:S01]  /*65d0*/  FADD.FTZ R3, R3, R2 ;  /* 0x0000000203037221 */ /* 0x000fe20000010000 */
[----:B------:R-:W-:Y:S01]  /*65e0*/  MOV R215, R85 ;  /* 0x0000005500d77202 */ /* 0x000fe20000000f00 */
[----:B------:R-:W-:Y:S01]  /*65f0*/  FADD.FTZ R2, R40, R25 ;  /* 0x0000001928027221 */ /* 0x000fe20000010000 */
[----:B------:R-:W-:Y:S01]  /*6600*/  UIMAD.WIDE.U32 UR6, UR17, UR4, URZ ;  /* 0x00000004110672a5 */ /* 0x000fe2000f8e003f */
[----:B------:R-:W-:Y:S01]  /*6610*/  FADD.FTZ R0, R212, R0 ;  /* 0x00000000d4007221 */ /* 0x000fe20000010000 */
[----:B------:R-:W2:Y:S01]  /*6620*/  LDSM.16.MT88.4 R176, [R227+0x1900] ;  /* 0x00190000e3b0783b */ /* 0x000ea20000004200 */
[----:B------:R-:W-:Y:S01]  /*6630*/  FADD.FTZ R8, R30, R8 ;  /* 0x000000081e087221 */ /* 0x000fe20000010000 */
[----:B------:R-:W-:Y:S01]  /*6640*/  HMMA.16816.F32.BF16 R116, R128, R4, R116 ;  /* 0x000000048074723c */ /* 0x000fe20000041874 */
[----:B------:R-:W-:Y:S01]  /*6650*/  FADD.FTZ R3, R43, R3 ;  /* 0x000000032b037221 */ /* 0x000fe20000010000 */
[----:B------:R-:W-:Y:S01]  /*6660*/  LDSM.16.MT88.4 R112, [R228+0x3900] ;  /* 0x00390000e470783b */ /* 0x000fe20000004200 */
[----:B------:R-:W-:-:S02]  /*6670*/  FADD.FTZ R2, R213, R2 ;  /* 0x00000002d5027221 */ /* 0x000fc40000010000 */
[----:B------:R-:W-:Y:S02]  /*6680*/  IMAD.MOV.U32 R87, RZ, RZ, R245 ;  /* 0x000000ffff577224 */ /* 0x000fe400078e00f5 */
[----:B------:R-:W-:Y:S01]  /*6690*/  FADD.FTZ R4, R28, R0 ;  /* 0x000000001c047221 */ /* 0x000fe20000010000 */
[-C--:B------:R-:W-:Y:S01]  /*66a0*/  HMMA.16816.F32.BF16 R132, R128, R144.reuse, R132 ;  /* 0x000000908084723c */ /* 0x080fe20000041884 */
[----:B------:R-:W-:Y:S02]  /*66b0*/  FADD.FTZ R0, R29, R8 ;  /* 0x000000081d007221 */ /* 0x000fe40000010000 */
[----:B------:R-:W-:Y:S01]  /*66c0*/  FADD.FTZ R5, R252, R3 ;  /* 0x00000003fc057221 */ /* 0x000fe20000010000 */
[----:B------:R-:W-:Y:S01]  /*66d0*/  @UP1 USHF.R.U32.HI UR17, URZ, UR5, UR7 ;  /* 0x000000053f111299 */ /* 0x000fe20008011607 */
[----:B------:R-:W-:Y:S01]  /*66e0*/  FADD.FTZ R3, R31, R2 ;  /* 0x000000021f037221 */ /* 0x000fe20000010000 */
[----:B------:R-:W-:Y:S01]  /*66f0*/  MOV R86, R87 ;  /* 0x0000005700567202 */ /* 0x000fe20000000f00 */
[----:B------:R-:W-:Y:S01]  /*6700*/  FADD.FTZ R0, R250, R0 ;  /* 0x00000000fa007221 */ /* 0x000fe20000010000 */
[----:B------:R-:W-:Y:S01]  /*6710*/  HMMA.16816.F32.BF16 R136, R124, R144, R136 ;  /* 0x000000907c88723c */ /* 0x000fe20000041888 */
[----:B------:R-:W-:Y:S01]  /*6720*/  FADD.FTZ R2, R247, R5 ;  /* 0x00000005f7027221 */ /* 0x000fe20000010000 */
[----:B------:R3:W5:Y:S01]  /*6730*/  LDL.LU R245, [R1+0xb0] ;  /* 0x0000b00001f57983 */ /* 0x0007620000300800 */
[----:B------:R-:W-:-:S02]  /*6740*/  FADD.FTZ R4, R249, R4 ;  /* 0x00000004f9047221 */ /* 0x000fc40000010000 */
[----:B------:R-:W-:-:S03]  /*6750*/  IMAD.MOV.U32 R87, RZ, RZ, R110 ;  /* 0x000000ffff577224 */ /* 0x000fc600078e006e */
[----:B------:R-:W-:Y:S01]  /*6760*/  HMMA.16816.F32.BF16 R140, R124, R146, R140 ;  /* 0x000000927c8c723c */ /* 0x000fe2000004188c */
[----:B------:R-:W-:Y:S01]  /*6770*/  FADD.FTZ R3, R248, R3 ;  /* 0x00000003f8037221 */ /* 0x000fe20000010000 */
[----:B------:R-:W-:Y:S01]  /*6780*/  UIADD3 UR17, UR17, UR8, -UR11 ;  /* 0x0000000811117290 */ /* 0x000fe2000fffe80b */
[----:B------:R-:W-:Y:S01]  /*6790*/  FADD.FTZ R0, R215, R0 ;  /* 0x00000000d7007221 */ /* 0x000fe20000010000 */
[----:B------:R3:W5:Y:S01]  /*67a0*/  LDL.LU R243, [R1+0xac] ;  /* 0x0000ac0001f37983 */ /* 0x0007620000300800 */
[----:B------:R-:W-:Y:S02]  /*67b0*/  FADD.FTZ R2, R246, R2 ;  /* 0x00000002f6027221 */ /* 0x000fe40000010000 */
[----:B------:R-:W-:Y:S02]  /*67c0*/  IMAD.MOV.U32 R27, RZ, RZ, R86 ;  /* 0x000000ffff1b7224 */ /* 0x000fe400078e0056 */
[----:B------:R-:W-:Y:S02]  /*67d0*/  FADD.FTZ R4, R214, R4 ;  /* 0x00000004d6047221 */ /* 0x000fe40000010000 */
[----:B------:R-:W-:Y:S01]  /*67e0*/  IMAD.MOV.U32 R26, RZ, RZ, R87 ;  /* 0x000000ffff1a7224 */ /* 0x000fe200078e0057 */
[----:B-1----:R-:W-:Y:S01]  /*67f0*/  HMMA.16816.F32.BF16 R148, R128, R160, R148 ;  /* 0x000000a08094723c */ /* 0x002fe20000041894 */
[----:B------:R-:W-:Y:S01]  /*6800*/  FADD.FTZ R3, R251, R3 ;  /* 0x00000003fb037221 */ /* 0x000fe20000010000 */
[----:B------:R3:W5:Y:S01]  /*6810*/  LDL.LU R242, [R1+0xa8] ;  /* 0x0000a80001f27983 */ /* 0x0007620000300800 */
[----:B------:R-:W-:-:S02]  /*6820*/  FADD.FTZ R0, R208, R0 ;  /* 0x00000000d0007221 */ /* 0x000fc40000010000 */
[----:B------:R-:W-:Y:S01]  /*6830*/  FADD.FTZ R2, R244, R2 ;  /* 0x00000002f4027221 */ /* 0x000fe20000010000 */
[----:B------:R3:W5:Y:S01]  /*6840*/  LDL.LU R241, [R1+0xa4] ;  /* 0x0000a40001f17983 */ /* 0x0007620000300800 */
[----:B------:R-:W-:Y:S02]  /*6850*/  FADD.FTZ R4, R27, R4 ;  /* 0x000000041b047221 */ /* 0x000fe40000010000 */
[----:B------:R-:W-:Y:S01]  /*6860*/  FADD.FTZ R3, R26, R3 ;  /* 0x000000031a037221 */ /* 0x000fe20000010000 */
[----:B------:R-:W-:Y:S01]  /*6870*/  HMMA.16816.F32.BF16 R152, R124, R160, R152 ;  /* 0x000000a07c98723c */ /* 0x000fe20000041898 */
[----:B------:R-:W-:-:S07]  /*6880*/  FADD.FTZ R0, R209, R0 ;  /* 0x00000000d1007221 */ /* 0x000fce0000010000 */
[----:B------:R-:W-:Y:S01]  /*6890*/  HMMA.16816.F32.BF16 R156, R124, R162, R156 ;  /* 0x000000a27c9c723c */ /* 0x000fe2000004189c */
[----:B------:R-:W-:-:S07]  /*68a0*/  FADD.FTZ R2, R187, R2 ;  /* 0x00000002bb027221 */ /* 0x000fce0000010000 */
[C---:B------:R-:W-:Y:S01]  /*68b0*/  HMMA.16816.F32.BF16 R144, R128.reuse, R146, R60 ;  /* 0x000000928090723c */ /* 0x040fe2000004183c */
[----:B------:R-:W-:Y:S01]  /*68c0*/  FADD.FTZ R4, R64, R4 ;  /* 0x0000000440047221 */ /* 0x000fe20000010000 */
[----:B------:R-:W-:Y:S01]  /*68d0*/  USHF.R.S32.HI UR4, URZ, 0x1f, UR17 ;  /* 0x0000001f3f047899 */ /* 0x000fe20008011411 */
[----:B------:R-:W-:Y:S01]  /*68e0*/  FADD.FTZ R3, R66, R3 ;  /* 0x0000000342037221 */ /* 0x000fe20000010000 */
[----:B------:R3:W5:Y:S01]  /*68f0*/  LDL.LU R240, [R1+0xa0] ;  /* 0x0000a00001f07983 */ /* 0x0007620000300800 */
[----:B------:R-:W-:Y:S02]  /*6900*/  FADD.FTZ R0, R210, R0 ;  /* 0x00000000d2007221 */ /* 0x000fe40000010000 */
[----:B------:R-:W-:Y:S01]  /*6910*/  FADD.FTZ R2, R204, R2 ;  /* 0x00000002cc027221 */ /* 0x000fe20000010000 */
[----:B------:R-:W-:Y:S01]  /*6920*/  HMMA.16816.F32.BF16 R160, R128, R162, R52 ;  /* 0x000000a280a0723c */ /* 0x000fe20000041834 */
[----:B------:R-:W-:Y:S01]  /*6930*/  FADD.FTZ R4, R65, R4 ;  /* 0x0000000441047221 */ /* 0x000fe20000010000 */
[----:B------:R-:W-:Y:S01]  /*6940*/  MOV R60, R83 ;  /* 0x00000053003c7202 */ /* 0x000fe20000000f00 */
[----:B------:R-:W-:Y:S01]  /*6950*/  FADD.FTZ R3, R180, R3 ;  /* 0x00000003b4037221 */ /* 0x000fe20000010000 */
[----:B------:R3:W5:Y:S01]  /*6960*/  LDL.LU R239, [R1+0x9c] ;  /* 0x00009c0001ef7983 */ /* 0x0007620000300800 */
[----:B------:R-:W-:-:S02]  /*6970*/  IMAD.MOV.U32 R61, RZ, RZ, R82 ;  /* 0x000000ffff3d7224 */ /* 0x000fc400078e0052 */
[----:B------:R-:W-:Y:S01]  /*6980*/  IMAD.MOV.U32 R62, RZ, RZ, R81 ;  /* 0x000000ffff3e7224 */ /* 0x000fe200078e0051 */
[----:B------:R-:W-:Y:S01]  /*6990*/  MOV R52, R99 ;  /* 0x0000006300347202 */ /* 0x000fe20000000f00 */
[----:B------:R-:W-:Y:S01]  /*69a0*/  IMAD.MOV.U32 R63, RZ, RZ, R80 ;  /* 0x000000ffff3f7224 */ /* 0x000fe200078e0050 */
[----:B------:R3:W5:Y:S01]  /*69b0*/  LDL.LU R238, [R1+0x98] ;  /* 0x0000980001ee7983 */ /* 0x0007620000300800 */
[----:B------:R-:W-:Y:S02]  /*69c0*/  IMAD.MOV.U32 R53, RZ, RZ, R98 ;  /* 0x000000ffff357224 */ /* 0x000fe400078e0062 */
[----:B------:R-:W-:Y:S01]  /*69d0*/  IMAD.MOV.U32 R54, RZ, RZ, R97 ;  /* 0x000000ffff367224 */ /* 0x000fe200078e0061 */
[----:B------:R-:W1:Y:S01]  /*69e0*/  LDSM.16.MT88.4 R80, [R225+0x3900] ;  /* 0x00390000e150783b */ /* 0x000e620000004200 */
[----:B------:R-:W-:Y:S02]  /*69f0*/  IMAD.MOV.U32 R55, RZ, RZ, R96 ;  /* 0x000000ffff377224 */ /* 0x000fe400078e0060 */
[----:B------:R-:W-:Y:S01]  /*6a00*/  FADD.FTZ R0, R211, R0 ;  /* 0x00000000d3007221 */ /* 0x000fe20000010000 */
[----:B------:R-:W4:Y:S01]  /*6a10*/  LDSM.16.MT88.4 R96, [R226+0x3900] ;  /* 0x00390000e260783b */ /* 0x000f220000004200 */
[----:B------:R-:W-:-:S02]  /*6a20*/  FADD.FTZ R2, R206, R2 ;  /* 0x00000002ce027221 */ /* 0x000fc40000010000 */
[----:B------:R-:W-:Y:S01]  /*6a30*/  FADD.FTZ R4, R67, R4 ;  /* 0x0000000443047221 */ /* 0x000fe20000010000 */
[----:B------:R3:W5:Y:S01]  /*6a40*/  LDL.LU R237, [R1+0x94] ;  /* 0x0000940001ed7983 */ /* 0x0007620000300800 */
[----:B------:R-:W-:Y:S02]  /*6a50*/  FADD.FTZ R3, R186, R3 ;  /* 0x00000003ba037221 */ /* 0x000fe40000010000 */
[----:B------:R-:W-:Y:S01]  /*6a60*/  FADD.FTZ R0, R21, R0 ;  /* 0x0000000015007221 */ /* 0x000fe20000010000 */
[----:B------:R-:W-:Y:S01]  /*6a70*/  ULEA.HI UR4, UR4, UR17, URZ, 0x6 ;  /* 0x0000001104047291 */ /* 0x000fe2000f8f303f */
[----:B------:R-:W-:Y:S01]  /*6a80*/  FADD.FTZ R2, R207, R2 ;  /* 0x00000002cf027221 */ /* 0x000fe20000010000 */
[----:B------:R3:W5:Y:S01]  /*6a90*/  LDL.LU R236, [R1+0x90] ;  /* 0x0000900001ec7983 */ /* 0x0007620000300800 */
[----:B------:R-:W-:Y:S02]  /*6aa0*/  FADD.FTZ R4, R181, R4 ;  /* 0x00000004b5047221 */ /* 0x000fe40000010000 */
[----:B------:R-:W-:Y:S01]  /*6ab0*/  FADD.FTZ R3, R205, R3 ;  /* 0x00000003cd037221 */ /* 0x000fe20000010000 */
[----:B------:R3:W5:Y:S01]  /*6ac0*/  LDL.LU R235, [R1+0x8c] ;  /* 0x00008c0001eb7983 */ /* 0x0007620000300800 */
[----:B------:R-:W-:-:S02]  /*6ad0*/  FADD.FTZ R0, R23, R0 ;  /* 0x0000000017007221 */ /* 0x000fc40000010000 */
[----:B------:R-:W-:Y:S01]  /*6ae0*/  FADD.FTZ R2, R17, R2 ;  /* 0x0000000211027221 */ /* 0x000fe20000010000 */
[----:B------:R3:W5:Y:S01]  /*6af0*/  LDL.LU R234, [R1+0x88] ;  /* 0x0000880001ea7983 */ /* 0x0007620000300800 */
[----:B------:R-:W-:Y:S02]  /*6b00*/  FADD.FTZ R4, R9, R4 ;  /* 0x0000000409047221 */ /* 0x000fe40000010000 */
[----:B------:R-:W-:Y:S01]  /*6b10*/  FADD.FTZ R3, R14, R3 ;  /* 0x000000030e037221 */ /* 0x000fe20000010000 */
[----:B------:R3:W5:Y:S01]  /*6b20*/  LDL.LU R233, [R1+0x84] ;  /* 0x0000840001e97983 */ /* 0x0007620000300800 */
[----:B------:R-:W-:Y:S02]  /*6b30*/  FADD.FTZ R0, R24, R0 ;  /* 0x0000000018007221 */ /* 0x000fe40000010000 */
[----:B------:R-:W-:Y:S01]  /*6b40*/  FADD.FTZ R2, R18, R2 ;  /* 0x0000000212027221 */ /* 0x000fe20000010000 */
[----:B------:R-:W-:Y:S01]  /*6b50*/  USHF.R.S32.HI UR24, URZ, 0x6, UR4 ;  /* 0x000000063f187899 */ /* 0x000fe20008011404 */
[----:B------:R-:W-:Y:S01]  /*6b60*/  FADD.FTZ R4, R10, R4 ;  /* 0x000000040a047221 */ /* 0x000fe20000010000 */
[----:B------:R3:W5:Y:S01]  /*6b70*/  LDL.LU R232, [R1+0x80] ;  /* 0x0000800001e87983 */ /* 0x0007620000300800 */
[----:B------:R-:W-:-:S02]  /*6b80*/  FADD.FTZ R3, R15, R3 ;  /* 0x000000030f037221 */ /* 0x000fc40000010000 */
[----:B------:R-:W-:Y:S01]  /*6b90*/  FADD.FTZ R0, R22, R0 ;  /* 0x0000000016007221 */ /* 0x000fe20000010000 */
[----:B------:R3:W5:Y:S01]  /*6ba0*/  LDL.LU R231, [R1+0x7c] ;  /* 0x00007c0001e77983 */ /* 0x0007620000300800 */
[----:B------:R-:W-:Y:S01]  /*6bb0*/  FADD.FTZ R2, R20, R2 ;  /* 0x0000000214027221 */ /* 0x000fe20000010000 */
[----:B------:R-:W-:Y:S01]  /*6bc0*/  UISETP.LT.AND UP0, UPT, URZ, UR24, UPT ;  /* 0x000000183f00728c */ /* 0x000fe2000bf01270 */
[----:B------:R-:W-:Y:S01]  /*6bd0*/  FADD.FTZ R4, R11, R4 ;  /* 0x000000040b047221 */ /* 0x000fe20000010000 */
[----:B------:R3:W5:Y:S01]  /*6be0*/  LDL.LU R230, [R1+0x78] ;  /* 0x0000780001e67983 */ /* 0x0007620000300800 */
[----:B------:R-:W-:-:S03]  /*6bf0*/  FADD.FTZ R3, R16, R3 ;  /* 0x0000000310037221 */ /* 0x000fc60000010000 */
[----:B------:R3:W5:Y:S01]  /*6c00*/  LDL.LU R229, [R1+0x74] ;  /* 0x0000740001e57983 */ /* 0x0007620000300800 */
[----:B------:R-:W-:-:S03]  /*6c10*/  FADD.FTZ R5, R19, R2 ;  /* 0x0000000213057221 */ /* 0x000fc60000010000 */
[----:B------:R3:W5:Y:S01]  /*6c20*/  LDL.LU R224, [R1+0x70] ;  /* 0x0000700001e07983 */ /* 0x0007620000300800 */
[----:B------:R-:W-:Y:S01]  /*6c30*/  USEL UR24, URZ, UR24, !UP0 ;  /* 0x000000183f187287 */ /* 0x000fe2000c000000 */
[----:B------:R-:W-:Y:S02]  /*6c40*/  FADD.FTZ R2, R13, R3 ;  /* 0x000000030d027221 */ /* 0x000fe40000010000 */
[----:B------:R1:W-:Y:S01]  /*6c50*/  STL [R1+0x4], R0 ;  /* 0x0000040001007387 */ /* 0x0003e20000100800 */
[----:B------:R-:W-:-:S03]  /*6c60*/  UISETP.GE.AND UP0, UPT, UR25, UR24, UPT ;  /* 0x000000181900728c */ /* 0x000fc6000bf06270 */
[----:B------:R3:W-:Y:S03]  /*6c70*/  STL [R1+0xc], R5 ;  /* 0x00000c0501007387 */ /* 0x0007e60000100800 */
[----:B------:R-:W-:Y:S01]  /*6c80*/  PLOP3.LUT P0, PT, PT, PT, UP0, 0x80, 0x0 ;  /* 0x000000000000781c */ /* 0x000fe20003f0f008 */
[----:B-1----:R-:W-:-:S05]  /*6c90*/  FADD.FTZ R0, R12, R4 ;  /* 0x000000040c007221 */ /* 0x002fca0000010000 */
[----:B------:R3:W-:Y:S04]  /*6ca0*/  STL [R1+0x2c], R0 ;  /* 0x00002c0001007387 */ /* 0x0007e80000100800 */
[----:B------:R3:W-:Y:S01]  /*6cb0*/  STL [R1+0x8], R2 ;  /* 0x0000080201007387 */ /* 0x0007e20000100800 */
[C---:B--2---:R-:W-:Y:S08]  /*6cc0*/  HMMA.16816.F32.BF16 R168, R124.reuse, R176, R168 ;  /* 0x000000b07ca8723c */ /* 0x044ff000000418a8 */
[C---:B------:R-:W-:Y:S08]  /*6cd0*/  HMMA.16816.F32.BF16 R172, R124.reuse, R178, R172 ;  /* 0x000000b27cac723c */ /* 0x040ff000000418ac */
[C---:B------:R-:W-:Y:S08]  /*6ce0*/  HMMA.16816.F32.BF16 R72, R124.reuse, R80, R72 ;  /* 0x000000507c48723c */ /* 0x040ff00000041848 */
[C---:B------:R-:W-:Y:S08]  /*6cf0*/  HMMA.16816.F32.BF16 R76, R124.reuse, R82, R44 ;  /* 0x000000527c4c723c */ /* 0x040ff0000004182c */
        /* <DEDUP_REMOVED lines=39> */
.L_x_3536:
[----:B--2---:R-:W2:Y:S01]  /*6f70*/  LDL.64 R182, [R1+0x68] ;  /* 0x0000680001b67983 */ /* 0x004ea20000100a00 */
        /* <DEDUP_REMOVED lines=31> */
[----:B------:R-:W-:Y:S01]  /*7170*/  STL [R1+0x70], R235 ;  /* 0x000070eb01007387 */ /* 0x000fe20000100800 */
[-C--:B------:R-:W-:Y:S03]  /*7180*/  HMMA.16816.F32.BF16 R20, R64, R32.reuse, RZ ;  /* 0x000000204014723c */ /* 0x080fe600000418ff */
[----:B------:R-:W-:Y:S04]  /*7190*/  STL [R1+0x74], R243 ;  /* 0x000074f301007387 */ /* 0x000fe80000100800 */
[----:B------:R-:W-:Y:S01]  /*71a0*/  STL [R1+0x78], R242 ;  /* 0x000078f201007387 */ /* 0x000fe20000100800 */
[C---:B------:R-:W-:Y:S03]  /*71b0*/  HMMA.16816.F32.BF16 R24, R60.reuse, R32, RZ ;  /* 0x000000203c18723c */ /* 0x040fe600000418ff */
[----:B------:R-:W-:Y:S04]  /*71c0*/  STL [R1+0x7c], R241 ;  /* 0x00007cf101007387 */ /* 0x000fe80000100800 */
[----:B------:R-:W4:Y:S01]  /*71d0*/  LDL R222, [R1+0x60] ;  /* 0x0000600001de7983 */ /* 0x000f220000100800 */
[-C--:B------:R-:W-:Y:S03]  /*71e0*/  HMMA.16816.F32.BF16 R28, R60, R34.reuse, RZ ;  /* 0x000000223c1c723c */ /* 0x080fe600000418ff */
[----:B-1----:R-:W4:Y:S05]  /*71f0*/  LDL R131, [R1+0x30] ;  /* 0x0000300001837983 */ /* 0x002f2a0000100800 */
        /* <DEDUP_REMOVED lines=41> */
[----:B------:R-:W-:Y:S01]  /*7490*/  @P0 IADD3 R2, P1, R182, UR10, RZ ;  /* 0x0000000ab6020c10 */ /* 0x000fe2000ff3e0ff */
[----:B------:R-:W2:Y:S01]  /*74a0*/  LDL.64 R220, [R1+0x58] ;  /* 0x0000580001dc7983 */ /* 0x000ea20000100a00 */
[----:B------:R-:W-:Y:S01]  /*74b0*/  @P0 LEA.HI.X R185, R3, c[0x0][0x1fc], R0, 0x1, P2 ;  /* 0x00007f0003b90a11 */ /* 0x000fe200010f0c00 */
[----:B------:R-:W-:Y:S01]  /*74c0*/  @UP1 UIMAD UR20, UR20, UR4, URZ ;  /* 0x00000004141412a4 */ /* 0x000fe2000f8e023f */
[----:B------:R-:W-:Y:S02]  /*74d0*/  @P0 IADD3.X R3, R183, UR14, RZ, P1, !PT ;  /* 0x0000000eb7030c10 */ /* 0x000fe40008ffe4ff */
[C---:B-1----:R-:W-:Y:S01]  /*74e0*/  @P0 IADD3 R182, P1, R2.reuse, UR10, RZ ;  /* 0x0000000a02b60c10 */ /* 0x042fe2000ff3e0ff */
[----:B------:R1:W-:Y:S01]  /*74f0*/  @P0 LDGSTS.E.BYPASS.LTC128B.128 [R245+0x2100], [R184.64], !P4 ;  /* 0x02100000b8f50fae */ /* 0x0003e2000e101d52 */
[----:B------:R-:W-:Y:S01]  /*7500*/  @P0 IADD3 R204, P6, R2, UR16, RZ ;  /* 0x0000001002cc0c10 */ /* 0x000fe2000ffde0ff */
[----:B------:R-:W-:Y:S01]  /*7510*/  @UP1 UIMAD UR20, UR25, UR5, UR20 ;  /* 0x00000005191412a4 */ /* 0x000fe2000f8e0214 */
[C---:B------:R-:W-:Y:S02]  /*7520*/  @P0 IADD3.X R183, R3.reuse, UR14, RZ, P1, !PT ;  /* 0x0000000e03b70c10 */ /* 0x040fe40008ffe4ff */
[----:B------:R-:W-:Y:S01]  /*7530*/  @P0 IADD3.X R205, R3, UR15, RZ, P6, !PT ;  /* 0x0000000f03cd0c10 */ /* 0x000fe2000b7fe4ff */
[----:B------:R-:W-:Y:S01]  /*7540*/  @UP1 UIADD3 UR20, UR23, UR20, URZ ;  /* 0x0000001417141290 */ /* 0x000fe2000fffe03f */
[----:B------:R-:W-:Y:S01]  /*7550*/  PLOP3.LUT P6, PT, PT, PT, UP1, 0x80, 0x0 ;  /* 0x000000000000781c */ /* 0x000fe20003fcf018 */
[----:B------:R3:W-:Y:S01]  /*7560*/  @P0 LDGSTS.E.BYPASS.LTC128B.128 [R245+0x900], [R2.64], !P5 ;  /* 0x0090000002f50fae */ /* 0x0007e2000e901d52 */
[----:B------:R-:W-:Y:S02]  /*7570*/  @UP1 USHF.L.U64.HI UR23, UR4, 0x5, UR5 ;  /* 0x0000000504171899 */ /* 0x000fe40008010205 */
[----:B------:R-:W-:Y:S05]  /*7580*/  @UP1 USHF.L.U64.HI UR20, UR22, 0x6, UR20 ;  /* 0x0000000616141899 */ /* 0x000fea0008010214 */
[----:B------:R3:W-:Y:S08]  /*7590*/  @P0 LDGSTS.E.BYPASS.LTC128B.128 [R245+0x2900], [R2.64+0x80], !P4 ;  /* 0x0290008002f50fae */ /* 0x0007f0000e101d52 */
[----:B------:R4:W-:Y:S01]  /*75a0*/  @P0 LDGSTS.E.BYPASS.LTC128B.128 [R245+0x1100], [R182.64], !P5 ;  /* 0x01100000b6f50fae */ /* 0x0009e2000e901d52 */
[C---:B-1----:R-:W-:Y:S04]  /*75b0*/  @P0 IADD3 R184, P2, R182.reuse, UR10, RZ ;  /* 0x0000000ab6b80c10 */ /* 0x042fe8000ff5e0ff */
[C---:B------:R-:W-:Y:S03]  /*75c0*/  @P0 IADD3.X R185, R183.reuse, UR14, RZ, P2, !PT ;  /* 0x0000000eb7b90c10 */ /* 0x040fe600097fe4ff */
[----:B------:R1:W-:Y:S08]  /*75d0*/  @P0 LDGSTS.E.BYPASS.LTC128B.128 [R245+0x3100], [R204.64], !P4 ;  /* 0x03100000ccf50fae */ /* 0x0003f0000e101d52 */
[----:B------:R1:W-:Y:S01]  /*75e0*/  @P0 LDGSTS.E.BYPASS.LTC128B.128 [R245+0x1900], [R184.64], !P5 ;  /* 0x01900000b8f50fae */ /* 0x0003e2000e901d52 */
[----:B---3--:R-:W-:Y:S04]  /*75f0*/  @P0 IADD3 R2, P1, R182, UR16, RZ ;  /* 0x00000010b6020c10 */ /* 0x008fe8000ff3e0ff */
[----:B------:R-:W-:Y:S03]  /*7600*/  @P0 IADD3.X R3, R183, UR15, RZ, P1, !PT ;  /* 0x0000000fb7030c10 */ /* 0x000fe60008ffe4ff */
[----:B------:R-:W-:Y:S04]  /*7610*/  STL [R1+0x80], R231 ;  /* 0x000080e701007387 */ /* 0x000fe80000100800 */
[----:B------:R3:W-:Y:S08]  /*7620*/  @P0 LDGSTS.E.BYPASS.LTC128B.128 [R245+0x3900], [R2.64], !P4 ;  /* 0x0390000002f50fae */ /* 0x0007f0000e101d52 */
[----:B------:R-:W-:Y:S08]  /*7630*/  LDSM.16.M88.4 R212, [R232+0x8100] ;  /* 0x00810000e8d4783b */ /* 0x000ff00000000200 */
[----:B------:R-:W3:Y:S08]  /*7640*/  LDSM.16.M88.4 R216, [R230+0x4100] ;  /* 0x00410000e6d8783b */ /* 0x000ef00000000200 */
[----:B-1----:R-:W1:Y:S08]  /*7650*/  LDSM.16.M88.4 R204, [R232+0xa100] ;  /* 0x00a10000e8cc783b */ /* 0x002e700000000200 */
[----:B------:R-:W4:Y:S08]  /*7660*/  LDSM.16.M88.4 R208, [R230+0x4900] ;  /* 0x00490000e6d0783b */ /* 0x000f300000000200 */
[----:B------:R-:W0:Y:S08]  /*7670*/  LDGDEPBAR ;  /* 0x00000000000079af */ /* 0x000e300000000000 */
[----:B------:R-:W-:Y:S04]  /*7680*/  STL [R1+0x84], R224 ;  /* 0x000084e001007387 */ /* 0x000fe80000100800 */
[----:B------:R-:W-:Y:S01]  /*7690*/  STL [R1+0x88], R240 ;  /* 0x000088f001007387 */ /* 0x000fe20000100800 */
[-C--:B---3--:R-:W-:Y:S03]  /*76a0*/  HMMA.16816.F32.BF16 R4, R212, R216.reuse, R4 ;  /* 0x000000d8d404723c */ /* 0x088fe60000041804 */
[----:B------:R-:W-:Y:S04]  /*76b0*/  STL [R1+0x8c], R233 ;  /* 0x00008ce901007387 */ /* 0x000fe80000100800 */
[----:B------:R-:W-:Y:S01]  /*76c0*/  STL [R1+0x90], R239 ;  /* 0x000090ef01007387 */ /* 0x000fe20000100800 */
[C---:B-1----:R-:W-:Y:S03]  /*76d0*/  HMMA.16816.F32.BF16 R8, R204.reuse, R216, R8 ;  /* 0x000000d8cc08723c */ /* 0x042fe60000041808 */
[----:B------:R1:W3:Y:S05]  /*76e0*/  LDL R0, [R1+0x44] ;  /* 0x0000440001007983 */ /* 0x0002ea0000100800 */
[-C--:B------:R-:W-:Y:S08]  /*76f0*/  HMMA.16816.F32.BF16 R12, R204, R218.reuse, R12 ;  /* 0x000000dacc0c723c */ /* 0x080ff0000004180c */
[C---:B------:R-:W-:Y:S01]  /*7700*/  HMMA.16816.F32.BF16 R16, R212.reuse, R218, R16 ;  /* 0x000000dad410723c */ /* 0x040fe20000041810 */
[----:B------:R-:W1:Y:S07]  /*7710*/  LDSM.16.M88.4 R216, [R230+0x5100] ;  /* 0x00510000e6d8783b */ /* 0x000e6e0000000200 */
[-C--:B----4-:R-:W-:Y:S08]  /*7720*/  HMMA.16816.F32.BF16 R20, R212, R208.reuse, R20 ;  /* 0x000000d0d414723c */ /* 0x090ff00000041814 */
        /* <DEDUP_REMOVED lines=15> */
[----:B------:R-:W2:Y:S01]  /*7820*/  LDSM.16.M88.4 R212, [R229+0x800] ;  /* 0x00080000e5d4783b */ /* 0x000ea20000000200 */
[-C--:B-1----:R-:W-:Y:S08]  /*7830*/  HMMA.16816.F32.BF16 R4, R204, R216.reuse, R4 ;  /* 0x000000d8cc04723c */ /* 0x082ff00000041804 */
[C---:B----4-:R-:W-:Y:S08]  /*7840*/  HMMA.16816.F32.BF16 R8, R208.reuse, R216, R8 ;  /* 0x000000d8d008723c */ /* 0x050ff00000041808 */
[-C--:B------:R-:W-:Y:S08]  /*7850*/  HMMA.16816.F32.BF16 R12, R208, R218.reuse, R12 ;  /* 0x000000dad00c723c */ /* 0x080ff0000004180c */
[C---:B------:R-:W-:Y:S01]  /*7860*/  HMMA.16816.F32.BF16 R16, R204.reuse, R218, R16 ;  /* 0x000000dacc10723c */ /* 0x040fe20000041810 */
[----:B------:R-:W1:Y:S07]  /*7870*/  LDSM.16.M88.4 R216, [R229+0x1000] ;  /* 0x00100000e5d8783b */ /* 0x000e6e0000000200 */
[-C--:B--2---:R-:W-:Y:S08]  /*7880*/  HMMA.16816.F32.BF16 R20, R204, R212.reuse, R20 ;  /* 0x000000d4cc14723c */ /* 0x084ff00000041814 */
        /* <DEDUP_REMOVED lines=15> */
[----:B------:R-:W4:Y:S01]  /*7980*/  LDSM.16.M88.4 R212, [R224+0x6900] ;  /* 0x00690000e0d4783b */ /* 0x000f220000000200 */
[-C--:B-1----:R-:W-:Y:S05]  /*7990*/  HMMA.16816.F32.BF16 R4, R208, R216.reuse, R4 ;  /* 0x000000d8d004723c */ /* 0x082fea0000041804 */
[----:B---3--:R-:W-:Y:S02]  /*79a0*/  @P3 IMAD.MOV.U32 R0, RZ, RZ, R131 ;  /* 0x000000ffff003224 */ /* 0x008fe400078e0083 */
[----:B------:R-:W3:Y:S01]  /*79b0*/  LDL R131, [R1+0x34] ;  /* 0x0000340001837983 */ /* 0x000ee20000100800 */
[C---:B--2---:R-:W-:Y:S03]  /*79c0*/  HMMA.16816.F32.BF16 R8, R204.reuse, R216, R8 ;  /* 0x000000d8cc08723c */ /* 0x044fe60000041808 */
[----:B------:R-:W-:Y:S05]  /*79d0*/  SHFL.IDX PT, R185, R0, 0x2, 0x1c1f ;  /* 0x005c1f0000b97f89 */ /* 0x000fea00000e0000 */
[-C--:B------:R-:W-:Y:S03]  /*79e0*/  HMMA.16816.F32.BF16 R12, R204, R218.reuse, R12 ;  /* 0x000000dacc0c723c */ /* 0x080fe6000004180c */
[----:B------:R-:W-:Y:S05]  /*79f0*/  SHFL.IDX PT, R183, R0, 0x3, 0x1c1f ;  /* 0x007c1f0000b77f89 */ /* 0x000fea00000e0000 */
[C---:B------:R-:W-:Y:S03]  /*7a00*/  HMMA.16816.F32.BF16 R16, R208.reuse, R218, R16 ;  /* 0x000000dad010723c */ /* 0x040fe60000041810 */
[----:B------:R-:W1:Y:S05]  /*7a10*/  LDSM.16.M88.4 R216, [R224+0x7100] ;  /* 0x00710000e0d8783b */ /* 0x000e6a0000000200 */
[-C--:B----4-:R-:W-:Y:S03]  /*7a20*/  HMMA.16816.F32.BF16 R20, R208, R212.reuse, R20 ;  /* 0x000000d4d014723c */ /* 0x090fe60000041814 */
[----:B------:R-:W2:Y:S05]  /*7a30*/  SHFL.IDX PT, R3, R0, RZ, 0x1c1f ;  /* 0x001c1fff00037589 */ /* 0x000eaa00000e0000 */
[C---:B------:R-:W-:Y:S03]  /*7a40*/  HMMA.16816.F32.BF16 R24, R204.reuse, R212, R24 ;  /* 0x000000d4cc18723c */ /* 0x040fe60000041818 */
[----:B------:R4:W1:Y:S05]  /*7a50*/  SHFL.IDX PT, R2, R0, 0x1, 0x1c1f ;  /* 0x003c1f0000027f89 */ /* 0x00086a00000e0000 */
[-C--:B------:R-:W-:Y:S08]  /*7a60*/  HMMA.16816.F32.BF16 R28, R204, R214.reuse, R28 ;  /* 0x000000d6cc1c723c */ /* 0x080ff0000004181c */
[C---:B------:R-:W-:Y:S01]  /*7a70*/  HMMA.16816.F32.BF16 R32, R208.reuse, R214, R32 ;  /* 0x000000d6d020723c */ /* 0x040fe20000041820 */
[----:B------:R-:W2:Y:S07]  /*7a80*/  LDSM.16.M88.4 R212, [R224+0x7900] ;  /* 0x00790000e0d4783b */ /* 0x000eae0000000200 */
[-C--:B-1----:R-:W-:Y:S01]  /*7a90*/  HMMA.16816.F32.BF16 R36, R208, R216.reuse, R36 ;  /* 0x000000d8d024723c */ /* 0x082fe20000041824 */
[----:B----4-:R-:W-:Y:S05]  /*7aa0*/  IMAD.U32 R0, RZ, RZ, UR8 ;  /* 0x00000008ff007e24 */ /* 0x010fea000f8e00ff */
[----:B------:R-:W-:Y:S01]  /*7ab0*/  IADD3 R0, R0, UR21, -R222 ;  /* 0x0000001500007c10 */ /* 0x000fe2000fffe8de */
[----:B------:R-:W-:Y:S01]  /*7ac0*/  @UP1 USHF.L.U32 UR21, UR22, 0x6, URZ ;  /* 0x0000000616151899 */ /* 0x000fe2000800063f */
[C---:B------:R-:W-:Y:S01]  /*7ad0*/  HMMA.16816.F32.BF16 R40, R204.reuse, R216, R40 ;  /* 0x000000d8cc28723c */ /* 0x040fe20000041828 */
[----:B------:R-:W-:Y:S03]  /*7ae0*/  @UP1 USHF.L.U32 UR22, UR4, 0x5, URZ ;  /* 0x0000000504161899 */ /* 0x000fe6000800063f */
[----:B------:R-:W-:Y:S02]  /*7af0*/  IADD3 R182, R0, -UR11, RZ ;  /* 0x8000000b00b67c10 */ /* 0x000fe4000fffe0ff */
[----:B------:R-:W-:Y:S02]  /*7b00*/  @P6 IADD3 R184, P0, R220, UR21, RZ ;  /* 0x00000015dcb86c10 */ /* 0x000fe4000ff1e0ff */
[-C--:B------:R-:W-:Y:S04]  /*7b10*/  HMMA.16816.F32.BF16 R44, R204, R218.reuse, R44 ;  /* 0x000000dacc2c723c */ /* 0x080fe8000004182c */
[C---:B--2---:R-:W-:Y:S01]  /*7b20*/  IADD3 R3, R182.reuse, R3, RZ ;  /* 0x00000003b6037210 */ /* 0x044fe20007ffe0ff */
[C---:B------:R-:W-:Y:S02]  /*7b30*/  IMAD.IADD R2, R182.reuse, 0x1, R2 ;  /* 0x00000001b6027824 */ /* 0x040fe400078e0202 */
[C---:B------:R-:W-:Y:S01]  /*7b40*/  IMAD.IADD R0, R182.reuse, 0x1, R185 ;  /* 0x00000001b6007824 */ /* 0x040fe200078e02b9 */
[C---:B------:R-:W-:Y:S01]  /*7b50*/  HMMA.16816.F32.BF16 R48, R208.reuse, R218, R48 ;  /* 0x000000dad030723c */ /* 0x040fe20000041830 */
[----:B------:R-:W-:Y:S03]  /*7b60*/  LDSM.16.M88.4 R216, [R240] ;  /* 0x00000000f0d8783b */ /* 0x000fe60000000200 */
[----:B------:R-:W-:Y:S02]  /*7b70*/  IADD3 R182, R182, R183, RZ ;  /* 0x000000b7b6b67210 */ /* 0x000fe40007ffe0ff */
[----:B------:R-:W-:Y:S02]  /*7b80*/  ISETP.GT.AND P2, PT, R2, RZ, PT ;  /* 0x000000ff0200720c */ /* 0x000fe40003f44270 */
[-C--:B------:R-:W-:Y:S08]  /*7b90*/  HMMA.16816.F32.BF16 R52, R208, R212.reuse, R52 ;  /* 0x000000d4d034723c */ /* 0x080ff00000041834 */
[C---:B------:R-:W-:Y:S08]  /*7ba0*/  HMMA.16816.F32.BF16 R56, R204.reuse, R212, R56 ;  /* 0x000000d4cc38723c */ /* 0x040ff00000041838 */
[-C--:B------:R-:W-:Y:S01]  /*7bb0*/  HMMA.16816.F32.BF16 R60, R204, R214.reuse, R60 ;  /* 0x000000d6cc3c723c */ /* 0x080fe2000004183c */
[----:B------:R-:W1:Y:S07]  /*7bc0*/  LDSM.16.M88.4 R204, [R233+0xc100] ;  /* 0x00c10000e9cc783b */ /* 0x000e6e0000000200 */
[----:B------:R-:W-:Y:S01]  /*7bd0*/  HMMA.16816.F32.BF16 R64, R208, R214, R64 ;  /* 0x000000d6d040723c */ /* 0x000fe20000041840 */
[----:B------:R-:W2:Y:S08]  /*7be0*/  LDSM.16.M88.4 R208, [R233+0xe100] ;  /* 0x00e10000e9d0783b */ /* 0x000eb00000000200 */
[----:B------:R-:W4:Y:S01]  /*7bf0*/  LDSM.16.M88.4 R212, [R239] ;  /* 0x00000000efd4783b */ /* 0x000f220000000200 */
[-C--:B-1----:R-:W-:Y:S08]  /*7c00*/  HMMA.16816.F32.BF16 R4, R204, R216.reuse, R4 ;  /* 0x000000d8cc04723c */ /* 0x082ff00000041804 */
[C---:B--2---:R-:W-:Y:S08]  /*7c10*/  HMMA.16816.F32.BF16 R8, R208.reuse, R216, R8 ;  /* 0x000000d8d008723c */ /* 0x044ff00000041808 */
[-C--:B------:R-:W-:Y:S08]  /*7c20*/  HMMA.16816.F32.BF16 R12, R208, R218.reuse, R12 ;  /* 0x000000dad00c723c */ /* 0x080ff0000004180c */
[C---:B------:R-:W-:Y:S01]  /*7c30*/  HMMA.16816.F32.BF16 R16, R204.reuse, R218, R16 ;  /* 0x000000dacc10723c */ /* 0x040fe20000041810 */
[----:B------:R-:W1:Y:S07]  /*7c40*/  LDSM.16.M88.4 R216, [R238] ;  /* 0x00000000eed8783b */ /* 0x000e6e0000000200 */
[-C--:B----4-:R-:W-:Y:S08]  /*7c50*/  HMMA.16816.F32.BF16 R20, R204, R212.reuse, R20 ;  /* 0x000000d4cc14723c */ /* 0x090ff00000041814 */
        /* <DEDUP_REMOVED lines=47> */
[----:B------:R-:W2:Y:S01]  /*7f50*/  LDSM.16.M88.4 R212, [R229+0x3800] ;  /* 0x00380000e5d4783b */ /* 0x000ea20000000200 */
[----:B------:R-:W-:Y:S06]  /*7f60*/  DEPBAR.LE SB0, 0x0 ;  /* 0x000080000000791a */ /* 0x000fec0000000000 */
[-C--:B-1----:R-:W-:Y:S01]  /*7f70*/  HMMA.16816.F32.BF16 R36, R204, R216.reuse, R36 ;  /* 0x000000d8cc24723c */ /* 0x082fe20000041824 */
[----:B------:R-:W-:Y:S07]  /*7f80*/  BAR.SYNC.DEFER_BLOCKING 0x0 ;  /* 0x0000000000007b1d */ /* 0x000fee0000010000 */
[C---:B------:R-:W-:Y:S08]  /*7f90*/  HMMA.16816.F32.BF16 R40, R208.reuse, R216, R40 ;  /* 0x000000d8d028723c */ /* 0x040ff00000041828 */
[-C--:B------:R-:W-:Y:S08]  /*7fa0*/  HMMA.16816.F32.BF16 R44, R208, R218.reuse, R44 ;  /* 0x000000dad02c723c */ /* 0x080ff0000004182c */
[C---:B------:R-:W-:Y:S01]  /*7fb0*/  HMMA.16816.F32.BF16 R48, R204.reuse, R218, R48 ;  /* 0x000000dacc30723c */ /* 0x040fe20000041830 */
[----:B------:R-:W4:Y:S06]  /*7fc0*/  LDL.64 R218, [R1+0x48] ;  /* 0x0000480001da7983 */ /* 0x000f2c0000100a00 */
[----:B------:R-:W3:Y:S01]  /*7fd0*/  LDL R216, [R1+0x3c] ;  /* 0x00003c0001d87983 */ /* 0x000ee20000100800 */
[-C--:B--2---:R-:W-:Y:S08]  /*7fe0*/  HMMA.16816.F32.BF16 R52, R204, R212.reuse, R52 ;  /* 0x000000d4cc34723c */ /* 0x084ff00000041834 */
[C---:B------:R-:W-:Y:S07]  /*7ff0*/  HMMA.16816.F32.BF16 R56, R208.reuse, R212, R56 ;  /* 0x000000d4d038723c */ /* 0x040fee0000041838 */
[----:B------:R-:W-:Y:S01]  /*8000*/  FSEL R212, R6, -INF , P2 ;  /* 0xff80000006d47808 */ /* 0x000fe20001000000 */
[-C--:B------:R-:W-:Y:S03]  /*8010*/  HMMA.16816.F32.BF16 R60, R208, R214.reuse, R60 ;  /* 0x000000d6d03c723c */ /* 0x080fe6000004183c */
[----:B------:R-:W-:Y:S04]  /*8020*/  ISETP.GT.AND P2, PT, R182, RZ, PT ;  /* 0x000000ffb600720c */ /* 0x000fe80003f44270 */
[----:B------:R-:W-:Y:S01]  /*8030*/  @P6 LEA R208, P1, R184, c[0x0][0x1c8], 0x1 ;  /* 0x00007200b8d06a11 */ /* 0x000fe200078208ff */
[----:B------:R-:W-:Y:S04]  /*8040*/  HMMA.16816.F32.BF16 R64, R204, R214, R64 ;  /* 0x000000d6cc40723c */ /* 0x000fe80000041840 */
[----:B------:R-:W-:Y:S02]  /*8050*/  FSEL R223, R10, -INF , P2 ;  /* 0xff8000000adf7808 */ /* 0x000fe40001000000 */
[----:B------:R-:W-:Y:S06]  /*8060*/  ISETP.GT.AND P2, PT, R0, 0x9, PT ;  /* 0x000000090000780c */ /* 0x000fec0003f44270 */
[----:B------:R-:W-:Y:S02]  /*8070*/  FSEL R221, R13, -INF , P2 ;  /* 0xff8000000ddd7808 */ /* 0x000fe40001000000 */
[----:B------:R-:W-:Y:S04]  /*8080*/  ISETP.GT.AND P2, PT, R3, 0x8, PT ;  /* 0x000000080300780c */ /* 0x000fe80003f44270 */
[----:B------:R-:W-:Y:S02]  /*8090*/  FSEL R16, R16, -INF , P2 ;  /* 0xff80000010107808 */ /* 0x000fe40001000000 */
[----:B------:R-:W-:Y:S04]  /*80a0*/  ISETP.GT.AND P2, PT, R2, 0x9, PT ;  /* 0x000000090200780c */ /* 0x000fe80003f44270 */
[----:B------:R-:W-:Y:S02]  /*80b0*/  FSEL R19, R19, -INF , P2 ;  /* 0xff80000013137808 */ /* 0x000fe40001000000 */
[----:B------:R-:W-:Y:S04]  /*80c0*/  ISETP.GT.AND P2, PT, R3, 0x11, PT ;  /* 0x000000110300780c */ /* 0x000fe80003f44270 */
[----:B------:R-:W-:Y:S02]  /*80d0*/  FSEL R21, R21, -INF , P2 ;  /* 0xff80000015157808 */ /* 0x000fe40001000000 */
[C---:B------:R-:W-:Y:S04]  /*80e0*/  ISETP.GT.AND P2, PT, R0.reuse, 0x11, PT ;  /* 0x000000110000780c */ /* 0x040fe80003f44270 */
        /* <DEDUP_REMOVED lines=25> */
[----:B----4-:R-:W-:Y:S04]  /*8280*/  @P6 IADD3.X R185, R219, UR20, RZ, P0, !PT ;  /* 0x00000014dbb96c10 */ /* 0x010fe800087fe4ff */
[----:B------:R-:W-:Y:S02]  /*8290*/  @P6 LEA.HI.X R209, R184, c[0x0][0x1cc], R185, 0x1, P1 ;  /* 0x00007300b8d16a11 */ /* 0x000fe400008f0cb9 */
[----:B---3--:R-:W-:Y:S01]  /*82a0*/  @P6 IADD3 R183, P0, R216, UR21, RZ ;  /* 0x00000015d8b76c10 */ /* 0x008fe2000ff1e0ff */
[----:B------:R-:W-:Y:S02]  /*82b0*/  @UP1 UIADD3 UR21, UP0, UR12, 0x80, URZ ;  /* 0x000000800c151890 */ /* 0x000fe4000ff1e03f */
[----:B------:R-:W-:Y:S01]  /*82c0*/  @!PT LDS RZ, [RZ] ;  /* 0x00000000fffff984 */ /* 0x000fe20000000800 */
[----:B------:R-:W-:Y:S01]  /*82d0*/  @!PT LDS RZ, [RZ] ;  /* 0x00000000fffff984 */ /* 0x000fe20000000800 */
[----:B------:R-:W-:Y:S01]  /*82e0*/  @!PT LDS RZ, [RZ] ;  /* 0x00000000fffff984 */ /* 0x000fe20000000800 */
[----:B------:R1:W-:Y:S01]  /*82f0*/  @P6 LDGSTS.E.BYPASS.LTC128B.128 [R245+0x4100], [R208.64], !P5 ;  /* 0x04100000d0f56fae */ /* 0x0003e2000e901d52 */
[----:B------:R-:W-:Y:S01]  /*8300*/  @P6 IADD3.X R184, R131, UR20, RZ, P0, !PT ;  /* 0x0000001483b86c10 */ /* 0x000fe200087fe4ff */
[----:B------:R-:W-:Y:S01]  /*8310*/  @UP1 UIADD3.X UR20, URZ, UR9, URZ, UP0, !UPT ;  /* 0x000000093f141290 */ /* 0x000fe200087fe43f */
[----:B------:R-:W-:Y:S01]  /*8320*/  ISETP.GT.AND P0, PT, R3, RZ, PT ;  /* 0x000000ff0300720c */ /* 0x000fe20003f04270 */
[----:B------:R-:W-:Y:S01]  /*8330*/  UISETP.GT.AND UP0, UPT, UR26, UR24, UPT ;  /* 0x000000181a00728c */ /* 0x000fe2000bf04270 */
[C---:B------:R-:W-:Y:S02]  /*8340*/  @P6 LEA R216, P1, R183.reuse, c[0x0][0x1c8], 0x1 ;  /* 0x00007200b7d86a11 */ /* 0x040fe400078208ff */
[----:B------:R-:W-:Y:S01]  /*8350*/  FSEL R210, R4, -INF , P0 ;  /* 0xff80000004d27808 */ /* 0x000fe20000000000 */
[----:B------:R-:W-:Y:S01]  /*8360*/  UMOV UR26, UR25 ;  /* 0x00000019001a7c82 */ /* 0x000fe20008000000 */
[----:B------:R-:W-:Y:S02]  /*8370*/  ISETP.GT.AND P0, PT, R2, 0x1, PT ;  /* 0x000000010200780c */ /* 0x000fe40003f04270 */
[----:B------:R-:W-:Y:S02]  /*8380*/  @P6 LEA.HI.X R217, R183, c[0x0][0x1cc], R184, 0x1, P1 ;  /* 0x00007300b7d96a11 */ /* 0x000fe400008f0cb8 */
[----:B------:R-:W-:Y:S02]  /*8390*/  FSEL R213, R7, -INF , P0 ;  /* 0xff80000007d57808 */ /* 0x000fe40000000000 */
[----:B------:R-:W-:Y:S01]  /*83a0*/  ISETP.GT.AND P1, PT, R3, 0x1, PT ;  /* 0x000000010300780c */ /* 0x000fe20003f24270 */
[----:B------:R2:W-:Y:S01]  /*83b0*/  @P6 LDGSTS.E.BYPASS.LTC128B.128 [R245+0x6100], [R216.64], !P4 ;  /* 0x06100000d8f56fae */ /* 0x0005e2000e101d52 */
[C---:B------:R-:W-:Y:S02]  /*83c0*/  ISETP.GT.AND P0, PT, R0.reuse, 0x1, PT ;  /* 0x000000010000780c */ /* 0x040fe40003f04270 */
[----:B------:R-:W-:Y:S02]  /*83d0*/  FSEL R211, R5, -INF , P1 ;  /* 0xff80000005d37808 */ /* 0x000fe40000800000 */
[----:B------:R-:W-:Y:S02]  /*83e0*/  FSEL R219, R9, -INF , P0 ;  /* 0xff80000009db7808 */ /* 0x000fe40000000000 */
[C---:B------:R-:W-:Y:S02]  /*83f0*/  ISETP.GT.AND P0, PT, R0.reuse, 0x8, PT ;  /* 0x000000080000780c */ /* 0x040fe40003f04270 */
[----:B------:R-:W-:Y:S02]  /*8400*/  ISETP.GT.AND P1, PT, R0, RZ, PT ;  /* 0x000000ff0000720c */ /* 0x000fe40003f24270 */
[----:B------:R-:W-:Y:S02]  /*8410*/  FSEL R218, R12, -INF , P0 ;  /* 0xff8000000cda7808 */ /* 0x000fe40000000000 */
[----:B------:R-:W-:Y:S02]  /*8420*/  FSEL R220, R8, -INF , P1 ;  /* 0xff80000008dc7808 */ /* 0x000fe40000800000 */
[C---:B------:R-:W-:Y:S02]  /*8430*/  ISETP.GT.AND P1, PT, R182.reuse, 0x1, PT ;  /* 0x00000001b600780c */ /* 0x040fe40003f24270 */
[----:B------:R-:W-:Y:S02]  /*8440*/  ISETP.GT.AND P0, PT, R182, 0x9, PT ;  /* 0x00000009b600780c */ /* 0x000fe40003f04270 */
[----:B------:R-:W-:Y:S02]  /*8450*/  FMNMX.FTZ R185, R210, R180, !PT ;  /* 0x000000b4d2b97209 */ /* 0x000fe40007810000 */
[----:B------:R-:W-:Y:S02]  /*8460*/  FSEL R222, R11, -INF , P1 ;  /* 0xff8000000bde7808 */ /* 0x000fe40000800000 */
[----:B------:R-:W-:Y:S02]  /*8470*/  FSEL R246, R15, -INF , P0 ;  /* 0xff8000000ff67808 */ /* 0x000fe40000000000 */
[----:B------:R-:W-:Y:S02]  /*8480*/  ISETP.GT.AND P0, PT, R2, 0x8, PT ;  /* 0x000000080200780c */ /* 0x000fe40003f04270 */
[----:B------:R-:W-:Y:S02]  /*8490*/  ISETP.GT.AND P1, PT, R182, 0x8, PT ;  /* 0x00000008b600780c */ /* 0x000fe40003f24270 */
[----:B------:R-:W-:Y:S02]  /*84a0*/  FMNMX.FTZ R185, R211, R185, !PT ;  /* 0x000000b9d3b97209 */ /* 0x000fe40007810000 */
[----:B------:R-:W-:Y:S02]  /*84b0*/  FSEL R244, R14, -INF , P1 ;  /* 0xff8000000ef47808 */ /* 0x000fe40000800000 */
[----:B------:R-:W-:Y:S02]  /*84c0*/  FSEL R18, R18, -INF , P0 ;  /* 0xff80000012127808 */ /* 0x000fe40000000000 */
[C---:B------:R-:W-:Y:S02]  /*84d0*/  ISETP.GT.AND P0, PT, R3.reuse, 0x10, PT ;  /* 0x000000100300780c */ /* 0x040fe40003f04270 */
[----:B------:R-:W-:Y:S02]  /*84e0*/  ISETP.GT.AND P1, PT, R3, 0x9, PT ;  /* 0x000000090300780c */ /* 0x000fe40003f24270 */
[----:B------:R-:W-:Y:S02]  /*84f0*/  FSEL R20, R20, -INF , P0 ;  /* 0xff80000014147808 */ /* 0x000fe40000000000 */
[----:B------:R-:W-:Y:S02]  /*8500*/  FSEL R17, R17, -INF , P1 ;  /* 0xff80000011117808 */ /* 0x000fe40000800000 */
[----:B------:R-:W-:Y:S02]  /*8510*/  ISETP.GT.AND P1, PT, R2, 0x10, PT ;  /* 0x000000100200780c */ /* 0x000fe40003f24270 */
[----:B------:R-:W-:Y:S02]  /*8520*/  FMNMX.FTZ R185, R16, R185, !PT ;  /* 0x000000b910b97209 */ /* 0x000fe40007810000 */
[----:B------:R-:W-:Y:S02]  /*8530*/  ISETP.GT.AND P0, PT, R2, 0x11, PT ;  /* 0x000000110200780c */ /* 0x000fe40003f04270 */
[----:B------:R-:W-:Y:S02]  /*8540*/  FSEL R22, R22, -INF , P1 ;  /* 0xff80000016167808 */ /* 0x000fe40000800000 */
[----:B------:R-:W-:Y:S02]  /*8550*/  FSEL R23, R23, -INF , P0 ;  /* 0xff80000017177808 */ /* 0x000fe40000000000 */
[----:B------:R-:W-:Y:S02]  /*8560*/  FMNMX.FTZ R185, R17, R185, !PT ;  /* 0x000000b911b97209 */ /* 0x000fe40007810000 */
[----:B------:R-:W-:Y:S02]  /*8570*/  ISETP.GT.AND P0, PT, R0, 0x10, PT ;  /* 0x000000100000780c */ /* 0x000fe40003f04270 */
        /* <DEDUP_REMOVED lines=8> */
[C---:B------:R-:W-:Y:S02]  /*8600*/  ISETP.GT.AND P0, PT, R3.reuse, 0x19, PT ;  /* 0x000000190300780c */ /* 0x040fe40003f04270 */
[----:B------:R-:W-:Y:S02]  /*8610*/  FSEL R32, R32, -INF , P1 ;  /* 0xff80000020207808 */ /* 0x000fe40000800000 */
[----:B------:R-:W-:Y:S02]  /*8620*/  ISETP.GT.AND P1, PT, R3, 0x20, PT ;  /* 0x000000200300780c */ /* 0x000fe40003f24270 */
        /* <DEDUP_REMOVED lines=8> */
[----:B------:R-:W-:Y:S02]  /*86b0*/  FMNMX.FTZ R185, R37, R185, !PT ;  /* 0x000000b925b97209 */ /* 0x000fe40007810000 */
        /* <DEDUP_REMOVED lines=11> */
[----:B------:R-:W-:Y:S02]  /*8770*/  FMNMX.FTZ R185, R64, R185, !PT ;  /* 0x000000b940b97209 */ /* 0x000fe40007810000 */
[----:B------:R-:W-:Y:S02]  /*8780*/  FMNMX.FTZ R4, R212, R181, !PT ;  /* 0x000000b5d4047209 */ /* 0x000fe40007810000 */
[----:B------:R-:W-:Y:S02]  /*8790*/  FMNMX.FTZ R185, R65, R185, !PT ;  /* 0x000000b941b97209 */ /* 0x000fe40007810000 */
[----:B------:R-:W-:Y:S02]  /*87a0*/  FMNMX.FTZ R4, R213, R4, !PT ;  /* 0x00000004d5047209 */ /* 0x000fe40007810000 */
[----:B------:R-:W-:Y:S01]  /*87b0*/  ISETP.GT.AND P0, PT, R182, 0x19, PT ;  /* 0x00000019b600780c */ /* 0x000fe20003f04270 */
[----:B------:R-:W3:Y:S01]  /*87c0*/  SHFL.BFLY PT, R5, R185, 0x2, 0x1f ;  /* 0x0c401f00b9057f89 */ /* 0x000ee200000e0000 */
[----:B------:R-:W-:Y:S02]  /*87d0*/  FMNMX.FTZ R3, R18, R4, !PT ;  /* 0x0000000412037209 */ /* 0x000fe40007810000 */
[----:B------:R-:W-:Y:S02]  /*87e0*/  FSEL R31, R31, -INF , P0 ;  /* 0xff8000001f1f7808 */ /* 0x000fe40000000000 */
[----:B------:R-:W-:Y:S02]  /*87f0*/  ISETP.GT.AND P0, PT, R2, 0x18, PT ;  /* 0x000000180200780c */ /* 0x000fe40003f04270 */
[----:B------:R-:W-:Y:S02]  /*8800*/  FMNMX.FTZ R3, R19, R3, !PT ;  /* 0x0000000313037209 */ /* 0x000fe40007810000 */
[----:B------:R-:W-:Y:S02]  /*8810*/  FMNMX.FTZ R4, R220, R186, !PT ;  /* 0x000000badc047209 */ /* 0x000fe40007810000 */
[----:B------:R-:W-:Y:S02]  /*8820*/  ISETP.GT.AND P1, PT, R2, 0x19, PT ;  /* 0x000000190200780c */ /* 0x000fe40003f24270 */
[----:B------:R-:W-:Y:S02]  /*8830*/  FSEL R34, R34, -INF , P0 ;  /* 0xff80000022227808 */ /* 0x000fe40000000000 */
[----:B------:R-:W-:Y:S02]  /*8840*/  ISETP.GT.AND P0, PT, R2, 0x21, PT ;  /* 0x000000210200780c */ /* 0x000fe40003f04270 */
[----:B------:R-:W-:Y:S02]  /*8850*/  FMNMX.FTZ R3, R22, R3, !PT ;  /* 0x0000000316037209 */ /* 0x000fe40007810000 */
[----:B------:R-:W-:Y:S02]  /*8860*/  FSEL R39, R39, -INF , P0 ;  /* 0xff80000027277808 */ /* 0x000fe40000000000 */
[----:B------:R-:W-:Y:S02]  /*8870*/  FMNMX.FTZ R4, R219, R4, !PT ;  /* 0x00000004db047209 */ /* 0x000fe40007810000 */
[----:B------:R-:W-:Y:S02]  /*8880*/  FSEL R35, R35, -INF , P1 ;  /* 0xff80000023237808 */ /* 0x000fe40000800000 */
[C---:B------:R-:W-:Y:S02]  /*8890*/  ISETP.GT.AND P1, PT, R2.reuse, 0x20, PT ;  /* 0x000000200200780c */ /* 0x040fe40003f24270 */
[----:B------:R-:W-:Y:S02]  /*88a0*/  ISETP.GT.AND P0, PT, R2, 0x29, PT ;  /* 0x000000290200780c */ /* 0x000fe40003f04270 */
[----:B------:R-:W-:Y:S02]  /*88b0*/  FMNMX.FTZ R3, R23, R3, !PT ;  /* 0x0000000317037209 */ /* 0x000fe40007810000 */
[----:B------:R-:W-:Y:S02]  /*88c0*/  FSEL R38, R38, -INF , P1 ;  /* 0xff80000026267808 */ /* 0x000fe40000800000 */
[----:B------:R-:W-:Y:S02]  /*88d0*/  FMNMX.FTZ R4, R218, R4, !PT ;  /* 0x00000004da047209 */ /* 0x000fe40007810000 */
[C---:B------:R-:W-:Y:S02]  /*88e0*/  ISETP.GT.AND P1, PT, R2.reuse, 0x28, PT ;  /* 0x000000280200780c */ /* 0x040fe40003f24270 */
[----:B------:R-:W-:Y:S02]  /*88f0*/  FSEL R51, R51, -INF , P0 ;  /* 0xff80000033337808 */ /* 0x000fe40000000000 */
[----:B------:R-:W-:Y:S02]  /*8900*/  ISETP.GT.AND P0, PT, R2, 0x30, PT ;  /* 0x000000300200780c */ /* 0x000fe40003f04270 */
[----:B------:R-:W-:Y:S02]  /*8910*/  FMNMX.FTZ R3, R34, R3, !PT ;  /* 0x0000000322037209 */ /* 0x000fe40007810000 */
[----:B------:R-:W-:Y:S02]  /*8920*/  FSEL R54, R54, -INF , P0 ;  /* 0xff80000036367808 */ /* 0x000fe40000000000 */
[----:B------:R-:W-:Y:S02]  /*8930*/  FSEL R50, R50, -INF , P1 ;  /* 0xff80000032327808 */ /* 0x000fe40000800000 */
[C---:B------:R-:W-:Y:S02]  /*8940*/  ISETP.GT.AND P1, PT, R2.reuse, 0x38, PT ;  /* 0x000000380200780c */ /* 0x040fe40003f24270 */
[----:B------:R-:W-:Y:S02]  /*8950*/  ISETP.GT.AND P0, PT, R2, 0x39, PT ;  /* 0x000000390200780c */ /* 0x000fe40003f04270 */
        /* <DEDUP_REMOVED lines=8> */
[----:B------:R-:W-:Y:S02]  /*89e0*/  FSEL R67, R67, -INF , P0 ;  /* 0xff80000043437808 */ /* 0x000fe40000000000 */
[----:B------:R-:W-:Y:S02]  /*89f0*/  FMNMX.FTZ R2, R28, R2, !PT ;  /* 0x000000021c027209 */ /* 0x000fe40007810000 */
[----:B------:R-:W-:Y:S02]  /*8a00*/  ISETP.GT.AND P0, PT, R0, 0x20, PT ;  /* 0x000000200000780c */ /* 0x000fe40003f04270 */
[----:B------:R-:W-:Y:S02]  /*8a10*/  FMNMX.FTZ R184, R50, R3, !PT ;  /* 0x0000000332b87209 */ /* 0x000fe40007810000 */
[----:B------:R-:W-:Y:S02]  /*8a20*/  FMNMX.FTZ R3, R223, R187, !PT ;  /* 0x000000bbdf037209 */ /* 0x000fe40007810000 */
        /* <DEDUP_REMOVED lines=13> */
[C---:B------:R-:W-:Y:S02]  /*8b00*/  ISETP.GT.AND P0, PT, R0.reuse, 0x38, PT ;  /* 0x000000380000780c */ /* 0x040fe40003f04270 */
[----:B------:R-:W-:Y:S02]  /*8b10*/  ISETP.GT.AND P1, PT, R0, 0x31, PT ;  /* 0x000000310000780c */ /* 0x000fe40003f24270 */
[----:B------:R-:W-:Y:S02]  /*8b20*/  FMNMX.FTZ R0, R45, R2, !PT ;  /* 0x000000022d007209 */ /* 0x000fe40007810000 */
[----:B------:R-:W-:Y:S02]  /*8b30*/  FMNMX.FTZ R2, R26, R3, !PT ;  /* 0x000000031a027209 */ /* 0x000fe40007810000 */
[----:B---3--:R-:W-:Y:S02]  /*8b40*/  FMNMX.FTZ R185, R185, R4, !PT ;  /* 0x00000004b9b97209 */ /* 0x008fe40007810000 */
[----:B------:R-:W-:Y:S02]  /*8b50*/  FSEL R60, R60, -INF , P0 ;  /* 0xff8000003c3c7808 */ /* 0x000fe40000000000 */
[----:B------:R-:W-:Y:S01]  /*8b60*/  ISETP.GT.AND P0, PT, R182, 0x21, PT ;  /* 0x00000021b600780c */ /* 0x000fe20003f04270 */
[----:B------:R-:W-:Y:S01]  /*8b70*/  FMUL.FTZ R8, R185, c[0x0][0x2d0] ;  /* 0x0000b400b9087a20 */ /* 0x000fe20000410000 */
[----:B------:R-:W-:Y:S02]  /*8b80*/  FMNMX.FTZ R2, R27, R2, !PT ;  /* 0x000000021b027209 */ /* 0x000fe40007810000 */
[----:B------:R-:W-:Y:S02]  /*8b90*/  FSEL R43, R43, -INF , P0 ;  /* 0xff8000002b2b7808 */ /* 0x000fe40000000000 */
[----:B------:R-:W-:Y:S02]  /*8ba0*/  FSETP.NEU.FTZ.AND P0, PT, R185, -INF , PT ;  /* 0xff800000b900780b */ /* 0x000fe40003f1d000 */
[----:B------:R-:W-:Y:S02]  /*8bb0*/  FSEL R57, R57, -INF , P1 ;  /* 0xff80000039397808 */ /* 0x000fe40000800000 */
[----:B------:R-:W-:Y:S02]  /*8bc0*/  FMNMX.FTZ R2, R30, R2, !PT ;  /* 0x000000021e027209 */ /* 0x000fe40007810000 */
[----:B------:R-:W-:Y:S02]  /*8bd0*/  ISETP.GT.AND P1, PT, R182, 0x20, PT ;  /* 0x00000020b600780c */ /* 0x000fe40003f24270 */
[----:B------:R-:W-:Y:S02]  /*8be0*/  FSEL R8, R8, RZ, P0 ;  /* 0x000000ff08087208 */ /* 0x000fe40000000000 */
[----:B------:R-:W-:Y:S02]  /*8bf0*/  FMNMX.FTZ R2, R31, R2, !PT ;  /* 0x000000021f027209 */ /* 0x000fe40007810000 */
[----:B------:R-:W-:Y:S01]  /*8c00*/  FSEL R42, R42, -INF , P1 ;  /* 0xff8000002a2a7808 */ /* 0x000fe20000800000 */
[--C-:B------:R-:W-:Y:S01]  /*8c10*/  FFMA.FTZ R224, R37, c[0x0][0x2d0], -R8.reuse ;  /* 0x0000b40025e07a23 */ /* 0x100fe20000010808 */
[----:B------:R-:W-:Y:S01]  /*8c20*/  FMNMX.FTZ R184, R51, R184, !PT ;  /* 0x000000b833b87209 */ /* 0x000fe20007810000 */
[--C-:B------:R-:W-:Y:S01]  /*8c30*/  FFMA.FTZ R239, R48, c[0x0][0x2d0], -R8.reuse ;  /* 0x0000b40030ef7a23 */ /* 0x100fe20000010808 */
[----:B------:R-:W-:Y:S01]  /*8c40*/  FMNMX.FTZ R3, R42, R2, !PT ;  /* 0x000000022a037209 */ /* 0x000fe20007810000 */
[--C-:B------:R-:W-:Y:S01]  /*8c50*/  FFMA.FTZ R2, R210, c[0x0][0x2d0], -R8.reuse ;  /* 0x0000b400d2027a23 */ /* 0x100fe20000010808 */
[----:B------:R-:W-:Y:S01]  /*8c60*/  FMNMX.FTZ R184, R54, R184, !PT ;  /* 0x000000b836b87209 */ /* 0x000fe20007810000 */
[--C-:B------:R-:W-:Y:S01]  /*8c70*/  FFMA.FTZ R235, R36, c[0x0][0x2d0], -R8.reuse ;  /* 0x0000b40024eb7a23 */ /* 0x100fe20000010808 */
[----:B------:R-:W-:Y:S01]  /*8c80*/  ISETP.GT.AND P1, PT, R182, 0x29, PT ;  /* 0x00000029b600780c */ /* 0x000fe20003f24270 */
[----:B------:R3:W-:Y:S01]  /*8c90*/  MUFU.EX2 R247, R2 ;  /* 0x0000000200f77308 */ /* 0x0007e20000000800 */
[----:B------:R-:W-:Y:S01]  /*8ca0*/  FMNMX.FTZ R184, R55, R184, !PT ;  /* 0x000000b837b87209 */ /* 0x000fe20007810000 */
[--C-:B------:R-:W-:Y:S01]  /*8cb0*/  FFMA.FTZ R250, R32, c[0x0][0x2d0], -R8.reuse ;  /* 0x0000b40020fa7a23 */ /* 0x100fe20000010808 */
[----:B------:R-:W-:Y:S01]  /*8cc0*/  FMNMX.FTZ R3, R43, R3, !PT ;  /* 0x000000032b037209 */ /* 0x000fe20007810000 */
[--C-:B------:R-:W-:Y:S01]  /*8cd0*/  FFMA.FTZ R48, R52, c[0x0][0x2d0], -R8.reuse ;  /* 0x0000b40034307a23 */ /* 0x100fe20000010808 */
[----:B------:R-:W-:Y:S01]  /*8ce0*/  FMNMX.FTZ R184, R66, R184, !PT ;  /* 0x000000b842b87209 */ /* 0x000fe20007810000 */
[--C-:B------:R-:W-:Y:S01]  /*8cf0*/  FFMA.FTZ R131, R49, c[0x0][0x2d0], -R8.reuse ;  /* 0x0000b40031837a23 */ /* 0x100fe20000010808 */
[----:B------:R-:W-:Y:S02]  /*8d00*/  FSEL R47, R47, -INF , P1 ;  /* 0xff8000002f2f7808 */ /* 0x000fe40000800000 */
[----:B------:R-:W-:Y:S02]  /*8d10*/  FMNMX.FTZ R184, R67, R184, !PT ;  /* 0x000000b843b87209 */ /* 0x000fe40007810000 */
[----:B------:R-:W-:Y:S02]  /*8d20*/  FMNMX.FTZ R3, R46, R3, !PT ;  /* 0x000000032e037209 */ /* 0x000fe40007810000 */
[----:B------:R-:W-:Y:S01]  /*8d30*/  FMNMX.FTZ R0, R56, R0, !PT ;  /* 0x0000000038007209 */ /* 0x000fe20007810000 */
[----:B------:R-:W4:Y:S01]  /*8d40*/  SHFL.BFLY PT, R5, R184, 0x2, 0x1f ;  /* 0x0c401f00b8057f89 */ /* 0x000f2200000e0000 */
[----:B------:R-:W-:Y:S02]  /*8d50*/  FMNMX.FTZ R3, R47, R3, !PT ;  /* 0x000000032f037209 */ /* 0x000fe40007810000 */
[----:B------:R-:W-:Y:S02]  /*8d60*/  FMNMX.FTZ R0, R57, R0, !PT ;  /* 0x0000000039007209 */ /* 0x000fe40007810000 */
[----:B------:R-:W-:Y:S02]  /*8d70*/  ISETP.GT.AND P1, PT, R182, 0x31, PT ;  /* 0x00000031b600780c */ /* 0x000fe40003f24270 */
[----:B------:R-:W-:Y:S02]  /*8d80*/  FMNMX.FTZ R0, R60, R0, !PT ;  /* 0x000000003c007209 */ /* 0x000fe40007810000 */
[----:B------:R-:W-:Y:S01]  /*8d90*/  FSEL R59, R59, -INF , P1 ;  /* 0xff8000003b3b7808 */ /* 0x000fe20000800000 */
[--C-:B---3--:R-:W-:Y:S01]  /*8da0*/  FFMA.FTZ R2, R211, c[0x0][0x2d0], -R8.reuse ;  /* 0x0000b400d3027a23 */ /* 0x108fe20000010808 */
[----:B------:R-:W-:Y:S02]  /*8db0*/  FMNMX.FTZ R0, R61, R0, !PT ;  /* 0x000000003d007209 */ /* 0x000fe40007810000 */
[----:B------:R-:W-:Y:S01]  /*8dc0*/  ISETP.GT.AND P1, PT, R182, 0x39, PT ;  /* 0x00000039b600780c */ /* 0x000fe20003f24270 */
[----:B------:R3:W1:Y:S02]  /*8dd0*/  MUFU.EX2 R248, R2 ;  /* 0x0000000200f87308 */ /* 0x0006640000000800 */
[----:B------:R-:W1:Y:S01]  /*8de0*/  SHFL.BFLY PT, R183, R0, 0x2, 0x1f ;  /* 0x0c401f0000b77f89 */ /* 0x000e6200000e0000 */
[----:B------:R-:W-:Y:S01]  /*8df0*/  FSEL R6, R63, -INF , P1 ;  /* 0xff8000003f067808 */ /* 0x000fe20000800000 */
[--C-:B------:R-:W-:Y:S01]  /*8e00*/  FFMA.FTZ R63, R33, c[0x0][0x2d0], -R8.reuse ;  /* 0x0000b400213f7a23 */ /* 0x100fe20000010808 */
[----:B----4-:R-:W-:Y:S05]  /*8e10*/  FMNMX.FTZ R184, R184, R5, !PT ;  /* 0x00000005b8b87209 */ /* 0x010fea0007810000 */
[----:B------:R-:W4:Y:S01]  /*8e20*/  SHFL.BFLY PT, R4, R184, 0x1, 0x1f ;  /* 0x0c201f00b8047f89 */ /* 0x000f2200000e0000 */
[----:B---3--:R-:W-:Y:S01]  /*8e30*/  FMNMX.FTZ R2, R58, R3, !PT ;  /* 0x000000033a027209 */ /* 0x008fe20007810000 */
[--C-:B------:R-:W-:Y:S01]  /*8e40*/  FFMA.FTZ R3, R16, c[0x0][0x2d0], -R8.reuse ;  /* 0x0000b40010037a23 */ /* 0x100fe20000010808 */
[----:B-1----:R-:W-:Y:S02]  /*8e50*/  FMNMX.FTZ R183, R0, R183, !PT ;  /* 0x000000b700b77209 */ /* 0x002fe40007810000 */
[----:B------:R-:W-:Y:S01]  /*8e60*/  FMNMX.FTZ R2, R59, R2, !PT ;  /* 0x000000023b027209 */ /* 0x000fe20007810000 */
[----:B------:R1:W3:Y:S01]  /*8e70*/  MUFU.EX2 R233, R3 ;  /* 0x0000000300e97308 */ /* 0x0002e20000000800 */
[----:B------:R-:W-:Y:S01]  /*8e80*/  F2FP.BF16.PACK_AB R204, R248, R247 ;  /* 0x000000f7f8cc723e */ /* 0x000fe200000010ff */
[----:B------:R-:W2:Y:S01]  /*8e90*/  SHFL.BFLY PT, R9, R183, 0x1, 0x1f ;  /* 0x0c201f00b7097f89 */ /* 0x000ea200000e0000 */
[----:B------:R-:W-:Y:S04]  /*8ea0*/  FMNMX.FTZ R0, R62, R2, !PT ;  /* 0x000000023e007209 */ /* 0x000fe80007810000 */
[----:B------:R-:W-:Y:S02]  /*8eb0*/  FMNMX.FTZ R0, R6, R0, !PT ;  /* 0x0000000006007209 */ /* 0x000fe40007810000 */
[----:B----4-:R-:W-:Y:S03]  /*8ec0*/  FMNMX.FTZ R184, R184, R4, !PT ;  /* 0x00000004b8b87209 */ /* 0x010fe60007810000 */
[----:B------:R-:W4:Y:S01]  /*8ed0*/  SHFL.BFLY PT, R2, R0, 0x2, 0x1f ;  /* 0x0c401f0000027f89 */ /* 0x000f2200000e0000 */
[----:B------:R-:W-:Y:S01]  /*8ee0*/  @P6 IADD3 R4, P1, R208, UR22, RZ ;  /* 0x00000016d0046c10 */ /* 0x000fe2000ff3e0ff */
[C---:B------:R-:W-:Y:S01]  /*8ef0*/  FMUL.FTZ R7, R184.reuse, c[0x0][0x2d0] ;  /* 0x0000b400b8077a20 */ /* 0x040fe20000410000 */
[----:B------:R-:W-:Y:S02]  /*8f00*/  FSETP.NEU.FTZ.AND P2, PT, R184, -INF , PT ;  /* 0xff800000b800780b */ /* 0x000fe40003f5d000 */
[----:B------:R-:W-:Y:S02]  /*8f10*/  @P6 IADD3.X R5, R209, UR23, RZ, P1, !PT ;  /* 0x00000017d1056c10 */ /* 0x000fe40008ffe4ff */
[----:B------:R-:W-:Y:S02]  /*8f20*/  FSEL R7, R7, RZ, P2 ;  /* 0x000000ff07077208 */ /* 0x000fe40001000000 */
[C---:B------:R-:W-:Y:S01]  /*8f30*/  @P6 IADD3 R10, P1, R4.reuse, UR22, RZ ;  /* 0x00000016040a6c10 */ /* 0x040fe2000ff3e0ff */
[----:B------:R4:W-:Y:S01]  /*8f40*/  @P6 LDGSTS.E.BYPASS.LTC128B.128 [R245+0x4900], [R4.64], !P5 ;  /* 0x0490000004f56fae */ /* 0x0009e2000e901d52 */
[----:B-1----:R-:W-:Y:S02]  /*8f50*/  FFMA.FTZ R3, R17, c[0x0][0x2d0], -R8 ;  /* 0x0000b40011037a23 */ /* 0x002fe40000010808 */
[----:B------:R-:W-:Y:S01]  /*8f60*/  @P6 IADD3.X R11, R5, UR23, RZ, P1, !PT ;  /* 0x00000017050b6c10 */ /* 0x000fe20008ffe4ff */
[----:B--2---:R-:W-:Y:S01]  /*8f70*/  FFMA.FTZ R217, R23, c[0x0][0x2d0], -R7 ;  /* 0x0000b40017d97a23 */ /* 0x004fe20000010807 */
[----:B------:R1:W2:Y:S01]  /*8f80*/  MUFU.EX2 R241, R3 ;  /* 0x0000000300f17308 */ /* 0x0002a20000000800 */
[----:B------:R-:W-:Y:S01]  /*8f90*/  @P6 IADD3 R14, P1, R4, UR21, RZ ;  /* 0x00000015040e6c10 */ /* 0x000fe2000ff3e0ff */
[----:B---3--:R-:W-:Y:S01]  /*8fa0*/  IMAD.MOV.U32 R33, RZ, RZ, R233 ;  /* 0x000000ffff217224 */ /* 0x008fe200078e00e9 */
[----:B------:R3:W-:Y:S01]  /*8fb0*/  @P6 LDGSTS.E.BYPASS.LTC128B.128 [R245+0x6900], [R4.64+0x80], !P4 ;  /* 0x0690008004f56fae */ /* 0x0007e2000e101d52 */
[----:B------:R-:W-:Y:S01]  /*8fc0*/  FMNMX.FTZ R183, R183, R9, !PT ;  /* 0x00000009b7b77209 */ /* 0x000fe20007810000 */
[----:B------:R-:W-:Y:S01]  /*8fd0*/  FFMA.FTZ R49, R54, c[0x0][0x2d0], -R7 ;  /* 0x0000b40036317a23 */ /* 0x000fe20000010807 */
[----:B------:R-:W-:Y:S01]  /*8fe0*/  @P6 IADD3.X R15, R5, UR20, RZ, P1, !PT ;  /* 0x00000014050f6c10 */ /* 0x000fe20008ffe4ff */
[----:B------:R-:W-:Y:S01]  /*8ff0*/  IMAD.MOV.U32 R54, RZ, RZ, R131 ;  /* 0x000000ffff367224 */ /* 0x000fe200078e0083 */
[----:B----4-:R-:W-:Y:S01]  /*9000*/  FMNMX.FTZ R0, R0, R2, !PT ;  /* 0x0000000200007209 */ /* 0x010fe20007810000 */
[--C-:B------:R-:W-:Y:S01]  /*9010*/  FFMA.FTZ R2, R18, c[0x0][0x2d0], -R7.reuse ;  /* 0x0000b40012027a23 */ /* 0x100fe20000010807 */
[----:B------:R-:W-:Y:S01]  /*9020*/  @P6 IADD3 R16, P1, R10, UR22, RZ ;  /* 0x000000160a106c10 */ /* 0x000fe2000ff3e0ff */
[----:B------:R4:W-:Y:S01]  /*9030*/  @P6 LDGSTS.E.BYPASS.LTC128B.128 [R245+0x5100], [R10.64], !P5 ;  /* 0x051000000af56fae */ /* 0x0009e2000e901d52 */
[--C-:B------:R-:W-:Y:S01]  /*9040*/  FFMA.FTZ R131, R55, c[0x0][0x2d0], -R7.reuse ;  /* 0x0000b40037837a23 */ /* 0x100fe20000010807 */
[----:B------:R-:W4:Y:S01]  /*9050*/  MUFU.EX2 R231, R2 ;  /* 0x0000000200e77308 */ /* 0x000f220000000800 */
[----:B------:R-:W-:Y:S01]  /*9060*/  @P6 IADD3.X R17, R11, UR23, RZ, P1, !PT ;  /* 0x000000170b116c10 */ /* 0x000fe20008ffe4ff */
[--C-:B------:R-:W-:Y:S01]  /*9070*/  FFMA.FTZ R66, R66, c[0x0][0x2d0], -R7.reuse ;  /* 0x0000b40042427a23 */ /* 0x100fe20000010807 */
[----:B------:R-:W-:Y:S01]  /*9080*/  @P6 IADD3 R12, P1, R10, UR21, RZ ;  /* 0x000000150a0c6c10 */ /* 0x000fe2000ff3e0ff */
[--C-:B------:R-:W-:Y:S02]  /*9090*/  FFMA.FTZ R67, R67, c[0x0][0x2d0], -R7.reuse ;  /* 0x0000b40043437a23 */ /* 0x100fe40000010807 */
[----:B------:R4:W-:Y:S01]  /*90a0*/  @P6 LDGSTS.E.BYPASS.LTC128B.128 [R245+0x7100], [R14.64], !P4 ;  /* 0x071000000ef56fae */ /* 0x0009e2000e101d52 */
[----:B------:R-:W-:Y:S02]  /*90b0*/  @P6 IADD3.X R13, R11, UR20, RZ, P1, !PT ;  /* 0x000000140b0d6c10 */ /* 0x000fe40008ffe4ff */
[----:B------:R-:W-:Y:S01]  /*90c0*/  FSETP.NEU.FTZ.AND P1, PT, R183, -INF , PT ;  /* 0xff800000b700780b */ /* 0x000fe20003f3d000 */
[----:B-1----:R-:W-:Y:S02]  /*90d0*/  FFMA.FTZ R3, R212, c[0x0][0x2d0], -R7 ;  /* 0x0000b400d4037a23 */ /* 0x002fe40000010807 */
[----:B--2---:R-:W-:Y:S02]  /*90e0*/  IMAD.MOV.U32 R52, RZ, RZ, R241 ;  /* 0x000000ffff347224 */ /* 0x004fe400078e00f1 */
[----:B------:R1:W-:Y:S01]  /*90f0*/  @P6 LDGSTS.E.BYPASS.LTC128B.128 [R245+0x5900], [R16.64], !P5 ;  /* 0x0590000010f56fae */ /* 0x0003e2000e901d52 */
[----:B------:R2:W-:Y:S01]  /*9100*/  MUFU.EX2 R214, R3 ;  /* 0x0000000300d67308 */ /* 0x0005e20000000800 */
[----:B---3--:R-:W-:Y:S02]  /*9110*/  FSEL R4, R185, RZ, P0 ;  /* 0x000000ffb9047208 */ /* 0x008fe40000000000 */
[----:B------:R-:W-:Y:S03]  /*9120*/  F2FP.BF16.PACK_AB R206, R52, R33 ;  /* 0x0000002134ce723e */ /* 0x000fe600000010ff */
[----:B------:R-:W-:Y:S01]  /*9130*/  FADD.FTZ R5, -R4, R180 ;  /* 0x000000b404057221 */ /* 0x000fe20000010100 */
[----:B------:R3:W-:Y:S01]  /*9140*/  @P6 LDGSTS.E.BYPASS.LTC128B.128 [R245+0x7900], [R12.64], !P4 ;  /* 0x079000000cf56fae */ /* 0x0007e2000e101d52 */
[----:B----4-:R-:W-:Y:S02]  /*9150*/  IMAD.MOV.U32 R32, RZ, RZ, R231 ;  /* 0x000000ffff207224 */ /* 0x010fe400078e00e7 */
[----:B------:R-:W-:Y:S05]  /*9160*/  FMUL.FTZ R10, R183, c[0x0][0x2d0] ;  /* 0x0000b400b70a7a20 */ /* 0x000fea0000410000 */
[----:B------:R-:W4:Y:S01]  /*9170*/  SHFL.BFLY PT, R2, R0, 0x1, 0x1f ;  /* 0x0c201f0000027f89 */ /* 0x000f2200000e0000 */
[----:B------:R-:W-:Y:S01]  /*9180*/  FSEL R10, R10, RZ, P1 ;  /* 0x000000ff0a0a7208 */ /* 0x000fe20000800000 */
[--C-:B------:R-:W-:Y:S02]  /*9190*/  FFMA.FTZ R15, R50, c[0x0][0x2d0], -R7.reuse ;  /* 0x0000b400320f7a23 */ /* 0x100fe40000010807 */
[--C-:B------:R-:W-:Y:S02]  /*91a0*/  FFMA.FTZ R14, R38, c[0x0][0x2d0], -R7.reuse ;  /* 0x0000b400260e7a23 */ /* 0x100fe40000010807 */
[--C-:B------:R-:W-:Y:S02]  /*91b0*/  FFMA.FTZ R231, R61, c[0x0][0x2d0], -R10.reuse ;  /* 0x0000b4003de77a23 */ /* 0x100fe4000001080a */
[--C-:B--2---:R-:W-:Y:S01]  /*91c0*/  FFMA.FTZ R3, R213, c[0x0][0x2d0], -R7.reuse ;  /* 0x0000b400d5037a23 */ /* 0x104fe20000010807 */
[----:B------:R-:W0:Y:S01]  /*91d0*/  LDGDEPBAR ;  /* 0x00000000000079af */ /* 0x000e220000000000 */
[--C-:B------:R-:W-:Y:S02]  /*91e0*/  FFMA.FTZ R56, R56, c[0x0][0x2d0], -R10.reuse ;  /* 0x0000b40038387a23 */ /* 0x100fe4000001080a */
[----:B------:R2:W1:Y:S01]  /*91f0*/  MUFU.EX2 R215, R3 ;  /* 0x0000000300d77308 */ /* 0x0004620000000800 */
[--C-:B------:R-:W-:Y:S02]  /*9200*/  FFMA.FTZ R40, R40, c[0x0][0x2d0], -R10.reuse ;  /* 0x0000b40028287a23 */ /* 0x100fe4000001080a */
[--C-:B------:R-:W-:Y:S02]  /*9210*/  FFMA.FTZ R41, R41, c[0x0][0x2d0], -R10.reuse ;  /* 0x0000b40029297a23 */ /* 0x100fe4000001080a */
[----:B------:R-:W-:Y:S02]  /*9220*/  FFMA.FTZ R45, R45, c[0x0][0x2d0], -R10 ;  /* 0x0000b4002d2d7a23 */ /* 0x000fe4000001080a */
[--C-:B---3--:R-:W-:Y:S02]  /*9230*/  FFMA.FTZ R13, R39, c[0x0][0x2d0], -R7.reuse ;  /* 0x0000b400270d7a23 */ /* 0x108fe40000010807 */
[----:B------:R-:W-:Y:S01]  /*9240*/  FFMA.FTZ R12, R64, c[0x0][0x2d0], -R8 ;  /* 0x0000b400400c7a23 */ /* 0x000fe20000010808 */
[----:B------:R-:W-:Y:S01]  /*9250*/  LDSM.16.MT88.4 R36, [R226+0x100] ;  /* 0x00010000e224783b */ /* 0x000fe20000004200 */
[----:B------:R-:W-:Y:S01]  /*9260*/  FFMA.FTZ R64, R34, c[0x0][0x2d0], -R7 ;  /* 0x0000b40022407a23 */ /* 0x000fe20000010807 */
[----:B----4-:R-:W-:Y:S01]  /*9270*/  FMNMX.FTZ R182, R0, R2, !PT ;  /* 0x0000000200b67209 */ /* 0x010fe20007810000 */
[--C-:B------:R-:W-:Y:S01]  /*9280*/  FFMA.FTZ R0, R221, c[0x0][0x2d0], -R10.reuse ;  /* 0x0000b400dd007a23 */ /* 0x100fe2000001080a */
[----:B------:R-:W-:Y:S01]  /*9290*/  FSEL R2, R183, RZ, P1 ;  /* 0x000000ffb7027208 */ /* 0x000fe20000800000 */
[----:B------:R-:W-:Y:S01]  /*92a0*/  FFMA.FTZ R221, R25, c[0x0][0x2d0], -R10 ;  /* 0x0000b40019dd7a23 */ /* 0x000fe2000001080a */
[C---:B------:R-:W-:Y:S01]  /*92b0*/  FSETP.NEU.FTZ.AND P0, PT, R182.reuse, -INF , PT ;  /* 0xff800000b600780b */ /* 0x040fe20003f1d000 */
[----:B------:R3:W-:Y:S01]  /*92c0*/  MUFU.EX2 R242, R0 ;  /* 0x0000000000f27308 */ /* 0x0007e20000000800 */
[----:B------:R-:W-:Y:S02]  /*92d0*/  FMUL.FTZ R9, R182, c[0x0][0x2d0] ;  /* 0x0000b400b6097a20 */ /* 0x000fe40000410000 */
[----:B------:R-:W-:Y:S02]  /*92e0*/  IMAD.MOV.U32 R55, RZ, RZ, R15 ;  /* 0x000000ffff377224 */ /* 0x000fe400078e000f */
[----:B------:R-:W-:Y:S01]  /*92f0*/  IMAD.MOV.U32 R61, RZ, RZ, R14 ;  /* 0x000000ffff3d7224 */ /* 0x000fe200078e000e */
[----:B------:R-:W-:Y:S01]  /*9300*/  FSEL R9, R9, RZ, P0 ;  /* 0x000000ff09097208 */ /* 0x000fe20000000000 */
[----:B--2---:R-:W-:Y:S01]  /*9310*/  FFMA.FTZ R3, R19, c[0x0][0x2d0], -R7 ;  /* 0x0000b40013037a23 */ /* 0x004fe20000010807 */
[----:B-1----:R-:W-:Y:S03]  /*9320*/  F2FP.BF16.PACK_AB R205, R215, R214 ;  /* 0x000000d6d7cd723e */ /* 0x002fe600000010ff */
[----:B------:R1:W2:Y:S01]  /*9330*/  MUFU.EX2 R240, R3 ;  /* 0x0000000300f07308 */ /* 0x0002a20000000800 */
[--C-:B------:R-:W-:Y:S02]  /*9340*/  FFMA.FTZ R11, R244, c[0x0][0x2d0], -R9.reuse ;  /* 0x0000b400f40b7a23 */ /* 0x100fe40000010809 */
[--C-:B------:R-:W-:Y:S02]  /*9350*/  FFMA.FTZ R233, R58, c[0x0][0x2d0], -R9.reuse ;  /* 0x0000b4003ae97a23 */ /* 0x100fe40000010809 */
[--C-:B------:R-:W-:Y:S02]  /*9360*/  FFMA.FTZ R216, R26, c[0x0][0x2d0], -R9.reuse ;  /* 0x0000b4001ad87a23 */ /* 0x100fe40000010809 */
[--C-:B------:R-:W-:Y:S02]  /*9370*/  FFMA.FTZ R241, R62, c[0x0][0x2d0], -R9.reuse ;  /* 0x0000b4003ef17a23 */ /* 0x100fe40000010809 */
[--C-:B------:R-:W-:Y:S01]  /*9380*/  FFMA.FTZ R244, R29, c[0x0][0x2d0], -R10.reuse ;  /* 0x0000b4001df47a23 */ /* 0x100fe2000001080a */
[----:B------:R4:W-:Y:S01]  /*9390*/  MUFU.EX2 R249, R11 ;  /* 0x0000000b00f97308 */ /* 0x0009e20000000800 */
[--C-:B------:R-:W-:Y:S02]  /*93a0*/  FFMA.FTZ R42, R42, c[0x0][0x2d0], -R9.reuse ;  /* 0x0000b4002a2a7a23 */ /* 0x100fe40000010809 */
[--C-:B---3--:R-:W-:Y:S02]  /*93b0*/  FFMA.FTZ R0, R223, c[0x0][0x2d0], -R9.reuse ;  /* 0x0000b400df007a23 */ /* 0x108fe40000010809 */
[--C-:B------:R-:W-:Y:S02]  /*93c0*/  FFMA.FTZ R46, R46, c[0x0][0x2d0], -R9.reuse ;  /* 0x0000b4002e2e7a23 */ /* 0x100fe40000010809 */
[--C-:B------:R-:W-:Y:S03]  /*93d0*/  FFMA.FTZ R47, R47, c[0x0][0x2d0], -R9.reuse ;  /* 0x0000b4002f2f7a23 */ /* 0x100fe60000010809 */
[----:B------:R3:W-:Y:S01]  /*93e0*/  MUFU.EX2 R212, R0 ;  /* 0x0000000000d47308 */ /* 0x0007e20000000800 */
[----:B-1----:R-:W-:Y:S02]  /*93f0*/  FFMA.FTZ R3, R220, c[0x0][0x2d0], -R10 ;  /* 0x0000b400dc037a23 */ /* 0x002fe4000001080a */
[----:B------:R-:W-:Y:S02]  /*9400*/  FFMA.FTZ R220, R20, c[0x0][0x2d0], -R8 ;  /* 0x0000b40014dc7a23 */ /* 0x000fe40000010808 */
[----:B--2---:R-:W-:Y:S05]  /*9410*/  IMAD.MOV.U32 R50, RZ, RZ, R240 ;  /* 0x000000ffff327224 */ /* 0x004fea00078e00f0 */
[----:B------:R1:W-:Y:S01]  /*9420*/  MUFU.EX2 R213, R3 ;  /* 0x0000000300d57308 */ /* 0x0003e20000000800 */
[----:B------:R-:W-:Y:S01]  /*9430*/  FFMA.FTZ R240, R59, c[0x0][0x2d0], -R9 ;  /* 0x0000b4003bf07a23 */ /* 0x000fe20000010809 */
[----:B------:R-:W-:Y:S01]  /*9440*/  F2FP.BF16.PACK_AB R207, R50, R32 ;  /* 0x0000002032cf723e */ /* 0x000fe200000010ff */
[--C-:B----4-:R-:W-:Y:S02]  /*9450*/  FFMA.FTZ R11, R53, c[0x0][0x2d0], -R8.reuse ;  /* 0x0000b400350b7a23 */ /* 0x110fe40000010808 */
[----:B------:R-:W-:Y:S02]  /*9460*/  FFMA.FTZ R53, R65, c[0x0][0x2d0], -R8 ;  /* 0x0000b40041357a23 */ /* 0x000fe40000010808 */
[----:B------:R-:W-:Y:S01]  /*9470*/  FFMA.FTZ R65, R35, c[0x0][0x2d0], -R7 ;  /* 0x0000b40023417a23 */ /* 0x000fe20000010807 */
[----:B------:R-:W-:Y:S01]  /*9480*/  MOV R35, R12 ;  /* 0x0000000c00237202 */ /* 0x000fe20000000f00 */
[----:B------:R-:W-:Y:S02]  /*9490*/  IMAD.MOV.U32 R34, RZ, RZ, R11 ;  /* 0x000000ffff227224 */ /* 0x000fe400078e000b */
[----:B---3--:R-:W-:Y:S02]  /*94a0*/  FFMA.FTZ R0, R222, c[0x0][0x2d0], -R9 ;  /* 0x0000b400de007a23 */ /* 0x008fe40000010809 */
[--C-:B------:R-:W-:Y:S02]  /*94b0*/  FFMA.FTZ R222, R24, c[0x0][0x2d0], -R10.reuse ;  /* 0x0000b40018de7a23 */ /* 0x100fe4000001080a */
[----:B------:R2:W3:Y:S01]  /*94c0*/  MUFU.EX2 R223, R0 ;  /* 0x0000000000df7308 */ /* 0x0004e20000000800 */
[----:B-1----:R-:W-:Y:S02]  /*94d0*/  FFMA.FTZ R3, R219, c[0x0][0x2d0], -R10 ;  /* 0x0000b400db037a23 */ /* 0x002fe4000001080a */
[----:B------:R-:W-:Y:S07]  /*94e0*/  FFMA.FTZ R219, R21, c[0x0][0x2d0], -R8 ;  /* 0x0000b40015db7a23 */ /* 0x000fee0000010808 */
[----:B------:R1:W4:Y:S01]  /*94f0*/  MUFU.EX2 R252, R3 ;  /* 0x0000000300fc7308 */ /* 0x0003220000000800 */
[----:B--2---:R-:W-:Y:S02]  /*9500*/  FSEL R0, R182, RZ, P0 ;  /* 0x000000ffb6007208 */ /* 0x004fe40000000000 */
[----:B---3--:R-:W-:Y:S02]  /*9510*/  F2FP.BF16.PACK_AB R209, R223, R212 ;  /* 0x000000d4dfd1723e */ /* 0x008fe400000010ff */
[----:B------:R-:W-:Y:S01]  /*9520*/  PLOP3.LUT P0, PT, PT, PT, UP0, 0x80, 0x0 ;  /* 0x000000000000781c */ /* 0x000fe20003f0f008 */
[----:B-1----:R-:W-:Y:S01]  /*9530*/  FFMA.FTZ R3, R218, c[0x0][0x2d0], -R10 ;  /* 0x0000b400da037a23 */ /* 0x002fe2000001080a */
[----:B----4-:R-:W-:Y:S01]  /*9540*/  F2FP.BF16.PACK_AB R208, R252, R213 ;  /* 0x000000d5fcd0723e */ /* 0x010fe200000010ff */
[----:B------:R-:W-:Y:S02]  /*9550*/  FFMA.FTZ R218, R22, c[0x0][0x2d0], -R7 ;  /* 0x0000b40016da7a23 */ /* 0x000fe40000010807 */
[----:B------:R1:W2:Y:S01]  /*9560*/  MUFU.EX2 R251, R3 ;  /* 0x0000000300fb7308 */ /* 0x0002a20000000800 */
[----:B------:R-:W3:Y:S01]  /*9570*/  LDSM.16.MT88.4 R20, [R225+0x100] ;  /* 0x00010000e114783b */ /* 0x000ee20000004200 */
[----:B-1----:R-:W-:Y:S02]  /*9580*/  FSEL R3, R184, RZ, P2 ;  /* 0x000000ffb8037208 */ /* 0x002fe40001000000 */
[----:B--2---:R-:W-:Y:S03]  /*9590*/  F2FP.BF16.PACK_AB R210, R242, R251 ;  /* 0x000000fbf2d2723e */ /* 0x004fe600000010ff */
[----:B------:R-:W-:Y:S02]  /*95a0*/  FADD.FTZ R4, -R3, R181 ;  /* 0x000000b503047221 */ /* 0x000fe40000010100 */
[----:B------:R-:W-:Y:S02]  /*95b0*/  FADD.FTZ R3, -R2, R186 ;  /* 0x000000ba02037221 */ /* 0x000fe40000010100 */
[----:B------:R-:W-:Y:S02]  /*95c0*/  FADD.FTZ R2, -R0, R187 ;  /* 0x000000bb00027221 */ /* 0x000fe40000010100 */
[--C-:B------:R-:W-:Y:S02]  /*95d0*/  FFMA.FTZ R0, R246, c[0x0][0x2d0], -R9.reuse ;  /* 0x0000b400f6007a23 */ /* 0x100fe40000010809 */
[--C-:B------:R-:W-:Y:S02]  /*95e0*/  FFMA.FTZ R246, R28, c[0x0][0x2d0], -R10.reuse ;  /* 0x0000b4001cf67a23 */ /* 0x100fe4000001080a */
[----:B------:R1:W2:Y:S01]  /*95f0*/  MUFU.EX2 R243, R0 ;  /* 0x0000000000f37308 */ /* 0x0002a20000000800 */
[--C-:B------:R-:W-:Y:S02]  /*9600*/  FFMA.FTZ R187, R27, c[0x0][0x2d0], -R9.reuse ;  /* 0x0000b4001bbb7a23 */ /* 0x100fe40000010809 */
[----:B------:R-:W-:Y:S02]  /*9610*/  FFMA.FTZ R186, R30, c[0x0][0x2d0], -R9 ;  /* 0x0000b4001eba7a23 */ /* 0x000fe40000010809 */
[----:B-1----:R-:W-:Y:S01]  /*9620*/  FMUL.FTZ R0, R5, c[0x0][0x2d0] ;  /* 0x0000b40005007a20 */ /* 0x002fe20000410000 */
[----:B--2---:R-:W-:Y:S01]  /*9630*/  F2FP.BF16.PACK_AB R211, R243, R249 ;  /* 0x000000f9f3d3723e */ /* 0x004fe200000010ff */
[----:B------:R-:W-:Y:S01]  /*9640*/  FFMA.FTZ R5, R51, c[0x0][0x2d0], -R7 ;  /* 0x0000b40033057a23 */ /* 0x000fe20000010807 */
[----:B------:R-:W-:Y:S02]  /*9650*/  MOV R51, R239 ;  /* 0x000000ef00337202 */ /* 0x000fe40000000f00 */
[----:B------:R1:W2:Y:S01]  /*9660*/  MUFU.EX2 R181, R0 ;  /* 0x0000000000b57308 */ /* 0x0002a20000000800 */
[--C-:B------:R-:W-:Y:S01]  /*9670*/  FFMA.FTZ R239, R57, c[0x0][0x2d0], -R10.reuse ;  /* 0x0000b40039ef7a23 */ /* 0x100fe2000001080a */
[----:B------:R-:W-:Y:S01]  /*9680*/  MOV R57, R224 ;  /* 0x000000e000397202 */ /* 0x000fe20000000f00 */
[--C-:B------:R-:W-:Y:S02]  /*9690*/  FFMA.FTZ R224, R60, c[0x0][0x2d0], -R10.reuse ;  /* 0x0000b4003ce07a23 */ /* 0x100fe4000001080a */
[----:B------:R-:W-:Y:S02]  /*96a0*/  IMAD.MOV.U32 R58, RZ, RZ, R5 ;  /* 0x000000ffff3a7224 */ /* 0x000fe400078e0005 */
[----:B-1----:R-:W-:Y:S02]  /*96b0*/  FMUL.FTZ R0, R4, c[0x0][0x2d0] ;  /* 0x0000b40004007a20 */ /* 0x002fe40000410000 */
[----:B------:R-:W-:Y:S01]  /*96c0*/  FFMA.FTZ R4, R44, c[0x0][0x2d0], -R10 ;  /* 0x0000b4002c047a23 */ /* 0x000fe2000001080a */
[----:B------:R-:W-:Y:S01]  /*96d0*/  MOV R44, R235 ;  /* 0x000000eb002c7202 */ /* 0x000fe20000000f00 */
[----:B------:R1:W4:Y:S01]  /*96e0*/  MUFU.EX2 R180, R0 ;  /* 0x0000000000b47308 */ /* 0x0003220000000800 */
[--C-:B------:R-:W-:Y:S02]  /*96f0*/  FFMA.FTZ R235, R6, c[0x0][0x2d0], -R9.reuse ;  /* 0x0000b40006eb7a23 */ /* 0x100fe40000010809 */
[----:B------:R-:W-:Y:S02]  /*9700*/  IMAD.MOV.U32 R60, RZ, RZ, R4 ;  /* 0x000000ffff3c7224 */ /* 0x000fe400078e0004 */
[----:B------:R-:W-:Y:S01]  /*9710*/  FFMA.FTZ R4, R43, c[0x0][0x2d0], -R9 ;  /* 0x0000b4002b047a23 */ /* 0x000fe20000010809 */
[----:B------:R-:W-:Y:S01]  /*9720*/  MOV R43, R13 ;  /* 0x0000000d002b7202 */ /* 0x000fe20000000f00 */
[C---:B--2---:R-:W-:Y:S01]  /*9730*/  FMUL.FTZ R5, R181.reuse, R189 ;  /* 0x000000bdb5057220 */ /* 0x044fe20000410000 */
[----:B------:R-:W-:Y:S01]  /*9740*/  MOV R189, R41 ;  /* 0x0000002900bd7202 */ /* 0x000fe20000000f00 */
[----:B------:R-:W-:Y:S02]  /*9750*/  IMAD.MOV.U32 R59, RZ, RZ, R4 ;  /* 0x000000ffff3b7224 */ /* 0x000fe400078e0004 */
[C---:B------:R-:W-:Y:S02]  /*9760*/  FMUL.FTZ R4, R181.reuse, R188 ;  /* 0x000000bcb5047220 */ /* 0x040fe40000410000 */
[C---:B------:R-:W-:Y:S01]  /*9770*/  FMUL.FTZ R16, R181.reuse, R200 ;  /* 0x000000c8b5107220 */ /* 0x040fe20000410000 */
[----:B------:R-:W-:Y:S01]  /*9780*/  MOV R200, R56 ;  /* 0x0000003800c87202 */ /* 0x000fe20000000f00 */
[C---:B------:R-:W-:Y:S01]  /*9790*/  FMUL.FTZ R17, R181.reuse, R201 ;  /* 0x000000c9b5117220 */ /* 0x040fe20000410000 */
[----:B------:R-:W-:Y:S01]  /*97a0*/  MOV R201, R67 ;  /* 0x0000004300c97202 */ /* 0x000fe20000000f00 */
[----:B------:R-:W-:Y:S01]  /*97b0*/  IMAD.MOV.U32 R188, RZ, RZ, R47 ;  /* 0x000000ffffbc7224 */ /* 0x000fe200078e002f */
[----:B------:R-:W-:Y:S01]  /*97c0*/  MUFU.EX2 R189, R189 ;  /* 0x000000bd00bd7308 */ /* 0x000fe20000000800 */
[C---:B------:R-:W-:Y:S02]  /*97d0*/  FMUL.FTZ R68, R181.reuse, R68 ;  /* 0x00000044b5447220 */ /* 0x040fe40000410000 */
[C---:B------:R-:W-:Y:S02]  /*97e0*/  FMUL.FTZ R69, R181.reuse, R69 ;  /* 0x00000045b5457220 */ /* 0x040fe40000410000 */
[----:B------:R-:W-:Y:S02]  /*97f0*/  FMUL.FTZ R80, R181, R80 ;  /* 0x00000050b5507220 */ /* 0x000fe40000410000 */
[----:B-1----:R-:W-:Y:S02]  /*9800*/  FMUL.FTZ R0, R3, c[0x0][0x2d0] ;  /* 0x0000b40003007a20 */ /* 0x002fe40000410000 */
[C---:B----4-:R-:W-:Y:S01]  /*9810*/  FMUL.FTZ R6, R180.reuse, R190 ;  /* 0x000000beb4067220 */ /* 0x050fe20000410000 */
[----:B------:R-:W-:Y:S01]  /*9820*/  MUFU.EX2 R188, R188 ;  /* 0x000000bc00bc7308 */ /* 0x000fe20000000800 */
[C---:B------:R-:W-:Y:S02]  /*9830*/  FMUL.FTZ R7, R180.reuse, R191 ;  /* 0x000000bfb4077220 */ /* 0x040fe40000410000 */
[C---:B------:R-:W-:Y:S02]  /*9840*/  FMUL.FTZ R18, R180.reuse, R202 ;  /* 0x000000cab4127220 */ /* 0x040fe40000410000 */
[----:B------:R-:W-:Y:S02]  /*9850*/  IMAD.MOV.U32 R202, RZ, RZ, R66 ;  /* 0x000000ffffca7224 */ /* 0x000fe400078e0042 */
[C---:B------:R-:W-:Y:S01]  /*9860*/  FMUL.FTZ R19, R180.reuse, R203 ;  /* 0x000000cbb4137220 */ /* 0x040fe20000410000 */
[-C--:B---3--:R-:W-:Y:S02]  /*9870*/  HMMA.16816.F32.BF16 R4, R204, R20.reuse, R4 ;  /* 0x00000014cc04723c */ /* 0x088fe40000041804 */
[----:B------:R1:W2:Y:S01]  /*9880*/  MUFU.EX2 R3, R0 ;  /* 0x0000000000037308 */ /* 0x0002a20000000800 */
[----:B------:R-:W-:Y:S01]  /*9890*/  MOV R203, R53 ;  /* 0x0000003500cb7202 */ /* 0x000fe20000000f00 */
[----:B------:R-:W-:Y:S02]  /*98a0*/  IMAD.MOV.U32 R190, RZ, RZ, R46 ;  /* 0x000000ffffbe7224 */ /* 0x000fe400078e002e */
[----:B------:R-:W-:Y:S02]  /*98b0*/  IMAD.MOV.U32 R191, RZ, RZ, R60 ;  /* 0x000000ffffbf7224 */ /* 0x000fe400078e003c */
[C---:B------:R-:W-:Y:S04]  /*98c0*/  FMUL.FTZ R66, R180.reuse, R178 ;  /* 0x000000b2b4427220 */ /* 0x040fe80000410000 */
[C---:B------:R-:W-:Y:S01]  /*98d0*/  FMUL.FTZ R67, R180.reuse, R179 ;  /* 0x000000b3b4437220 */ /* 0x040fe20000410000 */
[----:B------:R-:W-:Y:S01]  /*98e0*/  MUFU.EX2 R191, R191 ;  /* 0x000000bf00bf7308 */ /* 0x000fe20000000800 */
[C---:B------:R-:W-:Y:S02]  /*98f0*/  FMUL.FTZ R70, R180.reuse, R70 ;  /* 0x00000046b4467220 */ /* 0x040fe40000410000 */
[C---:B------:R-:W-:Y:S02]  /*9900*/  FMUL.FTZ R71, R180.reuse, R71 ;  /* 0x00000047b4477220 */ /* 0x040fe40000410000 */
[C---:B------:R-:W-:Y:S02]  /*9910*/  FMUL.FTZ R81, R181.reuse, R81 ;  /* 0x00000051b5517220 */ /* 0x040fe40000410000 */
[C---:B------:R-:W-:Y:S02]  /*9920*/  FMUL.FTZ R82, R180.reuse, R82 ;  /* 0x00000052b4527220 */ /* 0x040fe40000410000 */
[----:B------:R-:W-:Y:S01]  /*9930*/  FMUL.FTZ R83, R180, R83 ;  /* 0x00000053b4537220 */ /* 0x000fe20000410000 */
[----:B------:R-:W-:Y:S01]  /*9940*/  MUFU.EX2 R190, R190 ;  /* 0x000000be00be7308 */ /* 0x000fe20000000800 */
[----:B------:R-:W-:Y:S02]  /*9950*/  FMUL.FTZ R84, R181, R84 ;  /* 0x00000054b5547220 */ /* 0x000fe40000410000 */
[----:B-1----:R-:W-:Y:S02]  /*9960*/  FMUL.FTZ R0, R2, c[0x0][0x2d0] ;  /* 0x0000b40002007a20 */ /* 0x002fe40000410000 */
[----:B------:R-:W-:Y:S02]  /*9970*/  FFMA.FTZ R2, R31, c[0x0][0x2d0], -R9 ;  /* 0x0000b4001f027a23 */ /* 0x000fe40000010809 */
[C---:B--2---:R-:W-:Y:S01]  /*9980*/  FMUL.FTZ R8, R3.reuse, R192 ;  /* 0x000000c003087220 */ /* 0x044fe20000410000 */
[----:B------:R-:W-:Y:S01]  /*9990*/  MOV R192, R55 ;  /* 0x0000003700c07202 */ /* 0x000fe20000000f00 */
[C---:B------:R-:W-:Y:S01]  /*99a0*/  FMUL.FTZ R9, R3.reuse, R193 ;  /* 0x000000c103097220 */ /* 0x040fe20000410000 */
[----:B------:R-:W1:Y:S01]  /*99b0*/  MUFU.EX2 R0, R0 ;  /* 0x0000000000007308 */ /* 0x000e620000000800 */
[C---:B------:R-:W-:Y:S02]  /*99c0*/  FMUL.FTZ R12, R3.reuse, R196 ;  /* 0x000000c4030c7220 */ /* 0x040fe40000410000 */
[C---:B------:R-:W-:Y:S02]  /*99d0*/  FMUL.FTZ R13, R3.reuse, R197 ;  /* 0x000000c5030d7220 */ /* 0x040fe40000410000 */
[C---:B------:R-:W-:Y:S02]  /*99e0*/  FMUL.FTZ R29, R3.reuse, R141 ;  /* 0x0000008d031d7220 */ /* 0x040fe40000410000 */
[----:B------:R-:W-:Y:S02]  /*99f0*/  IMAD.MOV.U32 R141, RZ, RZ, R52 ;  /* 0x000000ffff8d7224 */ /* 0x000fe400078e0034 */
[C---:B------:R-:W-:Y:S01]  /*9a00*/  FMUL.FTZ R24, R3.reuse, R136 ;  /* 0x0000008803187220 */ /* 0x040fe20000410000 */
[----:B------:R-:W-:Y:S01]  /*9a10*/  MOV R136, R48 ;  /* 0x0000003000887202 */ /* 0x000fe20000000f00 */
[C---:B------:R-:W-:Y:S01]  /*9a20*/  FMUL.FTZ R25, R3.reuse, R137 ;  /* 0x0000008903197220 */ /* 0x040fe20000410000 */
[----:B------:R-:W-:Y:S01]  /*9a30*/  MOV R137, R49 ;  /* 0x0000003100897202 */ /* 0x000fe20000000f00 */
[C---:B------:R-:W-:Y:S01]  /*9a40*/  FMUL.FTZ R28, R3.reuse, R140 ;  /* 0x0000008c031c7220 */ /* 0x040fe20000410000 */
[----:B------:R-:W-:Y:S01]  /*9a50*/  MUFU.EX2 R192, R192 ;  /* 0x000000c000c07308 */ /* 0x000fe20000000800 */
[----:B------:R-:W-:Y:S02]  /*9a60*/  IMAD.MOV.U32 R196, RZ, RZ, R42 ;  /* 0x000000ffffc47224 */ /* 0x000fe400078e002a */
[C---:B------:R-:W-:Y:S02]  /*9a70*/  FMUL.FTZ R41, R3.reuse, R153 ;  /* 0x0000009903297220 */ /* 0x040fe40000410000 */
[----:B------:R-:W-:Y:S02]  /*9a80*/  IMAD.MOV.U32 R197, RZ, RZ, R40 ;  /* 0x000000ffffc57224 */ /* 0x000fe400078e0028 */
[----:B------:R-:W-:Y:S02]  /*9a90*/  FMUL.FTZ R40, R3, R152 ;  /* 0x0000009803287220 */ /* 0x000fe40000410000 */
[----:B------:R-:W-:Y:S01]  /*9aa0*/  IMAD.MOV.U32 R140, RZ, RZ, R45 ;  /* 0x000000ffff8c7224 */ /* 0x000fe200078e002d */
[----:B------:R-:W-:Y:S01]  /*9ab0*/  MUFU.EX2 R196, R196 ;  /* 0x000000c400c47308 */ /* 0x000fe20000000800 */
[C---:B-1----:R-:W-:Y:S02]  /*9ac0*/  FMUL.FTZ R10, R0.reuse, R194 ;  /* 0x000000c2000a7220 */ /* 0x042fe40000410000 */
[C---:B------:R-:W-:Y:S02]  /*9ad0*/  FMUL.FTZ R11, R0.reuse, R195 ;  /* 0x000000c3000b7220 */ /* 0x040fe40000410000 */
[C---:B------:R-:W-:Y:S01]  /*9ae0*/  FMUL.FTZ R14, R0.reuse, R198 ;  /* 0x000000c6000e7220 */ /* 0x040fe20000410000 */
[----:B------:R-:W-:Y:S01]  /*9af0*/  MOV R198, R61 ;  /* 0x0000003d00c67202 */ /* 0x000fe20000000f00 */
[C---:B------:R-:W-:Y:S01]  /*9b00*/  FMUL.FTZ R15, R0.reuse, R199 ;  /* 0x000000c7000f7220 */ /* 0x040fe20000410000 */
[----:B------:R-:W-:Y:S01]  /*9b10*/  MOV R199, R44 ;  /* 0x0000002c00c77202 */ /* 0x000fe20000000f00 */
[C---:B------:R-:W-:Y:S01]  /*9b20*/  FMUL.FTZ R31, R0.reuse, R143 ;  /* 0x0000008f001f7220 */ /* 0x040fe20000410000 */
[C---:B------:R-:W-:Y:S01]  /*9b30*/  HMMA.16816.F32.BF16 R8, R208.reuse, R20, R8 ;  /* 0x00000014d008723c */ /* 0x040fe20000041808 */
[----:B------:R-:W-:Y:S03]  /*9b40*/  MUFU.EX2 R197, R197 ;  /* 0x000000c500c57308 */ /* 0x000fe60000000800 */
[----:B------:R-:W-:Y:S02]  /*9b50*/  IMAD.MOV.U32 R143, RZ, RZ, R54 ;  /* 0x000000ffff8f7224 */ /* 0x000fe400078e0036 */
[----:B------:R-:W1:Y:S01]  /*9b60*/  LDSM.16.MT88.4 R52, [R228+0x100] ;  /* 0x00010000e434783b */ /* 0x000e620000004200 */
[C---:B------:R-:W-:Y:S01]  /*9b70*/  FMUL.FTZ R20, R181.reuse, R132 ;  /* 0x00000084b5147220 */ /* 0x040fe20000410000 */
[-C--:B------:R-:W-:Y:S03]  /*9b80*/  HMMA.16816.F32.BF16 R12, R208, R22.reuse, R12 ;  /* 0x00000016d00c723c */ /* 0x080fe6000004180c */
[----:B------:R-:W-:Y:S01]  /*9b90*/  MUFU.EX2 R199, R199 ;  /* 0x000000c700c77308 */ /* 0x000fe20000000800 */
[C---:B------:R-:W-:Y:S01]  /*9ba0*/  FMUL.FTZ R21, R181.reuse, R133 ;  /* 0x00000085b5157220 */ /* 0x040fe20000410000 */
[----:B------:R-:W-:Y:S01]  /*9bb0*/  MOV R178, R143 ;  /* 0x0000008f00b27202 */ /* 0x000fe20000000f00 */
[C---:B------:R-:W-:Y:S02]  /*9bc0*/  FMUL.FTZ R26, R0.reuse, R138 ;  /* 0x0000008a001a7220 */ /* 0x040fe40000410000 */
[C---:B------:R-:W-:Y:S04]  /*9bd0*/  HMMA.16816.F32.BF16 R16, R204.reuse, R22, R16 ;  /* 0x00000016cc10723c */ /* 0x040fe80000041810 */
[C---:B------:R-:W-:Y:S01]  /*9be0*/  FMUL.FTZ R27, R0.reuse, R139 ;  /* 0x0000008b001b7220 */ /* 0x040fe20000410000 */
[----:B------:R-:W-:Y:S01]  /*9bf0*/  MOV R139, R32 ;  /* 0x00000020008b7202 */ /* 0x000fe20000000f00 */
[----:B------:R-:W-:Y:S01]  /*9c00*/  FMUL.FTZ R30, R0, R142 ;  /* 0x0000008e001e7220 */ /* 0x000fe20000410000 */
[----:B------:R-:W-:Y:S01]  /*9c10*/  MUFU.EX2 R178, R178 ;  /* 0x000000b200b27308 */ /* 0x000fe20000000800 */
[C---:B------:R-:W-:Y:S04]  /*9c20*/  FMUL.FTZ R22, R180.reuse, R134 ;  /* 0x00000086b4167220 */ /* 0x040fe80000410000 */
[----:B------:R-:W-:Y:S02]  /*9c30*/  FMUL.FTZ R23, R180, R135 ;  /* 0x00000087b4177220 */ /* 0x000fe40000410000 */
[----:B------:R-:W2:Y:S01]  /*9c40*/  LDSM.16.MT88.4 R132, [R227+0x100] ;  /* 0x00010000e384783b */ /* 0x000ea20000004200 */
[----:B------:R-:W-:Y:S02]  /*9c50*/  IMAD.MOV.U32 R138, RZ, RZ, R33 ;  /* 0x000000ffff8a7224 */ /* 0x000fe400078e0021 */
[C---:B------:R-:W-:Y:S01]  /*9c60*/  FMUL.FTZ R32, R181.reuse, R144 ;  /* 0x00000090b5207220 */ /* 0x040fe20000410000 */
[----:B------:R-:W-:Y:S01]  /*9c70*/  MUFU.EX2 R198, R198 ;  /* 0x000000c600c67308 */ /* 0x000fe20000000800 */
[-C--:B------:R-:W-:Y:S03]  /*9c80*/  HMMA.16816.F32.BF16 R20, R204, R36.reuse, R20 ;  /* 0x00000024cc14723c */ /* 0x080fe60000041814 */
[----:B------:R-:W-:Y:S02]  /*9c90*/  IMAD.MOV.U32 R144, RZ, RZ, R58 ;  /* 0x000000ffff907224 */ /* 0x000fe400078e003a */
[----:B------:R-:W-:Y:S02]  /*9ca0*/  FMUL.FTZ R33, R181, R145 ;  /* 0x00000091b5217220 */ /* 0x000fe40000410000 */
[----:B------:R-:W-:Y:S01]  /*9cb0*/  FMUL.FTZ R42, R0, R154 ;  /* 0x0000009a002a7220 */ /* 0x000fe20000410000 */
[C---:B------:R-:W-:Y:S04]  /*9cc0*/  HMMA.16816.F32.BF16 R24, R208.reuse, R36, R24 ;  /* 0x00000024d018723c */ /* 0x040fe80000041818 */
[C---:B------:R-:W-:Y:S02]  /*9cd0*/  FMUL.FTZ R44, R3.reuse, R156 ;  /* 0x0000009c032c7220 */ /* 0x040fe40000410000 */
[----:B------:R-:W-:Y:S02]  /*9ce0*/  FMUL.FTZ R45, R3, R157 ;  /* 0x0000009d032d7220 */ /* 0x000fe40000410000 */
[-C--:B------:R-:W-:Y:S04]  /*9cf0*/  HMMA.16816.F32.BF16 R28, R208, R38.reuse, R28 ;  /* 0x00000026d01c723c */ /* 0x080fe8000004181c */
[----:B------:R-:W-:Y:S02]  /*9d00*/  IMAD.MOV.U32 R145, RZ, RZ, R34 ;  /* 0x000000ffff917224 */ /* 0x000fe400078e0022 */
[C---:B------:R-:W-:Y:S02]  /*9d10*/  FMUL.FTZ R34, R180.reuse, R146 ;  /* 0x00000092b4227220 */ /* 0x040fe40000410000 */
[----:B------:R-:W-:Y:S04]  /*9d20*/  IMAD.MOV.U32 R146, RZ, RZ, R35 ;  /* 0x000000ffff927224 */ /* 0x000fe800078e0023 */
[----:B------:R-:W-:Y:S01]  /*9d30*/  FMUL.FTZ R35, R180, R147 ;  /* 0x00000093b4237220 */ /* 0x000fe20000410000 */
[----:B------:R-:W-:Y:S01]  /*9d40*/  MOV R147, R59 ;  /* 0x0000003b00937202 */ /* 0x000fe20000000f00 */
[C---:B------:R-:W-:Y:S01]  /*9d50*/  FMUL.FTZ R36, R181.reuse, R148 ;  /* 0x00000094b5247220 */ /* 0x040fe20000410000 */
[----:B------:R-:W-:Y:S01]  /*9d60*/  MOV R148, R65 ;  /* 0x0000004100947202 */ /* 0x000fe20000000f00 */
[C---:B------:R-:W-:Y:S02]  /*9d70*/  FMUL.FTZ R37, R181.reuse, R149 ;  /* 0x00000095b5257220 */ /* 0x040fe40000410000 */
[C---:B------:R-:W-:Y:S01]  /*9d80*/  FMUL.FTZ R46, R0.reuse, R158 ;  /* 0x0000009e002e7220 */ /* 0x040fe20000410000 */
[C---:B------:R-:W-:Y:S04]  /*9d90*/  HMMA.16816.F32.BF16 R32, R204.reuse, R38, R32 ;  /* 0x00000026cc20723c */ /* 0x040fe80000041820 */
[----:B------:R-:W-:Y:S02]  /*9da0*/  IMAD.MOV.U32 R194, RZ, RZ, R43 ;  /* 0x000000ffffc27224 */ /* 0x000fe400078e002b */
[----:B------:R-:W-:Y:S02]  /*9db0*/  FMUL.FTZ R43, R0, R155 ;  /* 0x0000009b002b7220 */ /* 0x000fe40000410000 */
[C---:B------:R-:W-:Y:S02]  /*9dc0*/  FMUL.FTZ R38, R180.reuse, R150 ;  /* 0x00000096b4267220 */ /* 0x040fe40000410000 */
[----:B------:R-:W-:Y:S02]  /*9dd0*/  MUFU.EX2 R194, R194 ;  /* 0x000000c200c27308 */ /* 0x000fe40000000800 */
[----:B------:R-:W-:Y:S02]  /*9de0*/  FMUL.FTZ R39, R180, R151 ;  /* 0x00000097b4277220 */ /* 0x000fe40000410000 */
[----:B------:R-:W-:Y:S02]  /*9df0*/  FMUL.FTZ R47, R0, R159 ;  /* 0x0000009f002f7220 */ /* 0x000fe40000410000 */
[----:B------:R-:W-:Y:S02]  /*9e00*/  IMAD.MOV.U32 R142, RZ, RZ, R50 ;  /* 0x000000ffff8e7224 */ /* 0x000fe400078e0032 */
[C---:B------:R-:W-:Y:S01]  /*9e10*/  FMUL.FTZ R48, R181.reuse, R160 ;  /* 0x000000a0b5307220 */ /* 0x040fe20000410000 */
[-C--:B-1----:R-:W-:Y:S03]  /*9e20*/  HMMA.16816.F32.BF16 R36, R204, R52.reuse, R36 ;  /* 0x00000034cc24723c */ /* 0x082fe60000041824 */
[----:B------:R-:W-:Y:S02]  /*9e30*/  FMUL.FTZ R49, R181, R161 ;  /* 0x000000a1b5317220 */ /* 0x000fe40000410000 */
[----:B------:R-:W-:Y:S02]  /*9e40*/  FMUL.FTZ R50, R180, R162 ;  /* 0x000000a2b4327220 */ /* 0x000fe40000410000 */
[----:B------:R-:W-:Y:S01]  /*9e50*/  MUFU.EX2 R162, R222 ;  /* 0x000000de00a27308 */ /* 0x000fe20000000800 */
[C---:B------:R-:W-:Y:S04]  /*9e60*/  HMMA.16816.F32.BF16 R40, R208.reuse, R52, R40 ;  /* 0x00000034d028723c */ /* 0x040fe80000041828 */
[----:B------:R-:W-:Y:S02]  /*9e70*/  FMUL.FTZ R56, R3, R168 ;  /* 0x000000a803387220 */ /* 0x000fe40000410000 */
[----:B------:R-:W-:Y:S02]  /*9e80*/  FMUL.FTZ R58, R0, R170 ;  /* 0x000000aa003a7220 */ /* 0x000fe40000410000 */
[-C--:B------:R-:W-:Y:S01]  /*9e90*/  HMMA.16816.F32.BF16 R44, R208, R54.reuse, R44 ;  /* 0x00000036d02c723c */ /* 0x080fe2000004182c */
[----:B------:R-:W-:Y:S03]  /*9ea0*/  MUFU.EX2 R168, R219 ;  /* 0x000000db00a87308 */ /* 0x000fe60000000800 */
[----:B------:R-:W-:Y:S02]  /*9eb0*/  IMAD.MOV.U32 R193, RZ, RZ, R51 ;  /* 0x000000ffffc17224 */ /* 0x000fe400078e0033 */
[----:B------:R-:W-:Y:S02]  /*9ec0*/  FMUL.FTZ R51, R180, R163 ;  /* 0x000000a3b4337220 */ /* 0x000fe40000410000 */
[C---:B------:R-:W-:Y:S03]  /*9ed0*/  FMUL.FTZ R52, R181.reuse, R164 ;  /* 0x000000a4b5347220 */ /* 0x040fe60000410000 */
[----:B------:R-:W-:Y:S01]  /*9ee0*/  MUFU.EX2 R164, R221 ;  /* 0x000000dd00a47308 */ /* 0x000fe20000000800 */
[----:B------:R-:W-:Y:S01]  /*9ef0*/  FMUL.FTZ R53, R181, R165 ;  /* 0x000000a5b5357220 */ /* 0x000fe20000410000 */
[C---:B------:R-:W-:Y:S04]  /*9f00*/  HMMA.16816.F32.BF16 R48, R204.reuse, R54, R48 ;  /* 0x00000036cc30723c */ /* 0x040fe80000041830 */
[----:B------:R-:W-:Y:S02]  /*9f10*/  FMUL.FTZ R59, R0, R171 ;  /* 0x000000ab003b7220 */ /* 0x000fe40000410000 */
[----:B------:R-:W-:Y:S02]  /*9f20*/  IMAD.MOV.U32 R195, RZ, RZ, R57 ;  /* 0x000000ffffc37224 */ /* 0x000fe400078e0039 */
[C---:B------:R-:W-:Y:S01]  /*9f30*/  FMUL.FTZ R54, R180.reuse, R166 ;  /* 0x000000a6b4367220 */ /* 0x040fe20000410000 */
[----:B------:R-:W-:Y:S03]  /*9f40*/  MUFU.EX2 R163, R216 ;  /* 0x000000d800a37308 */ /* 0x000fe60000000800 */
[----:B------:R-:W-:Y:S02]  /*9f50*/  FMUL.FTZ R55, R180, R167 ;  /* 0x000000a7b4377220 */ /* 0x000fe40000410000 */
[C---:B------:R-:W-:Y:S02]  /*9f60*/  FMUL.FTZ R57, R3.reuse, R169 ;  /* 0x000000a903397220 */ /* 0x040fe40000410000 */
[C---:B------:R-:W-:Y:S02]  /*9f70*/  FMUL.FTZ R60, R3.reuse, R172 ;  /* 0x000000ac033c7220 */ /* 0x040fe40000410000 */
[----:B------:R-:W-:Y:S01]  /*9f80*/  FMUL.FTZ R61, R3, R173 ;  /* 0x000000ad033d7220 */ /* 0x000fe20000410000 */
[-C--:B--2---:R-:W-:Y:S01]  /*9f90*/  HMMA.16816.F32.BF16 R52, R204, R132.reuse, R52 ;  /* 0x00000084cc34723c */ /* 0x084fe20000041834 */
[----:B------:R-:W-:Y:S02]  /*9fa0*/  MUFU.EX2 R169, R217 ;  /* 0x000000d900a97308 */ /* 0x000fe40000000800 */
[C---:B------:R-:W-:Y:S02]  /*9fb0*/  FMUL.FTZ R62, R0.reuse, R174 ;  /* 0x000000ae003e7220 */ /* 0x040fe40000410000 */
[----:B------:R-:W-:Y:S02]  /*9fc0*/  FMUL.FTZ R65, R181, R177 ;  /* 0x000000b1b5417220 */ /* 0x000fe40000410000 */
[C---:B------:R-:W-:Y:S01]  /*9fd0*/  FMUL.FTZ R72, R3.reuse, R72 ;  /* 0x0000004803487220 */ /* 0x040fe20000410000 */
[C---:B------:R-:W-:Y:S03]  /*9fe0*/  HMMA.16816.F32.BF16 R56, R208.reuse, R132, R56 ;  /* 0x00000084d038723c */ /* 0x040fe60000041838 */
[----:B------:R-:W-:Y:S01]  /*9ff0*/  MUFU.EX2 R174, R2 ;  /* 0x0000000200ae7308 */ /* 0x000fe20000000800 */
[----:B------:R-:W-:Y:S02]  /*a000*/  IMAD.MOV.U32 R150, RZ, RZ, R63 ;  /* 0x000000ffff967224 */ /* 0x000fe400078e003f */
[C---:B------:R-:W-:Y:S02]  /*a010*/  FMUL.FTZ R63, R0.reuse, R175 ;  /* 0x000000af003f7220 */ /* 0x040fe40000410000 */
[----:B------:R-:W-:Y:S04]  /*a020*/  FMUL.FTZ R73, R3, R73 ;  /* 0x0000004903497220 */ /* 0x000fe80000410000 */
[C---:B------:R-:W-:Y:S01]  /*a030*/  FMUL.FTZ R74, R0.reuse, R74 ;  /* 0x0000004a004a7220 */ /* 0x040fe20000410000 */
[-C--:B------:R-:W-:Y:S01]  /*a040*/  HMMA.16816.F32.BF16 R60, R208, R134.reuse, R60 ;  /* 0x00000086d03c723c */ /* 0x080fe2000004183c */
[----:B------:R1:W-:Y:S02]  /*a050*/  MUFU.EX2 R170, R150 ;  /* 0x0000009600aa7308 */ /* 0x0003e40000000800 */
[----:B------:R-:W-:Y:S02]  /*a060*/  IMAD.MOV.U32 R149, RZ, RZ, R64 ;  /* 0x000000ffff957224 */ /* 0x000fe400078e0040 */
[----:B------:R-:W-:Y:S02]  /*a070*/  FMUL.FTZ R64, R181, R176 ;  /* 0x000000b0b5407220 */ /* 0x000fe40000410000 */
[C---:B------:R-:W-:Y:S02]  /*a080*/  FMUL.FTZ R75, R0.reuse, R75 ;  /* 0x0000004b004b7220 */ /* 0x040fe40000410000 */
[C---:B------:R-:W-:Y:S02]  /*a090*/  FMUL.FTZ R76, R3.reuse, R76 ;  /* 0x0000004c034c7220 */ /* 0x040fe40000410000 */
[----:B------:R-:W-:Y:S01]  /*a0a0*/  MUFU.EX2 R165, R220 ;  /* 0x000000dc00a57308 */ /* 0x000fe20000000800 */
[C---:B------:R-:W-:Y:S01]  /*a0b0*/  HMMA.16816.F32.BF16 R64, R204.reuse, R134, R64 ;  /* 0x00000086cc40723c */ /* 0x040fe20000041840 */
[----:B------:R-:W2:Y:S03]  /*a0c0*/  LDSM.16.MT88.4 R132, [R225+0x2100] ;  /* 0x00210000e184783b */ /* 0x000ea60000004200 */
[----:B------:R-:W-:Y:S02]  /*a0d0*/  FMUL.FTZ R77, R3, R77 ;  /* 0x0000004d034d7220 */ /* 0x000fe40000410000 */
[C---:B------:R-:W-:Y:S02]  /*a0e0*/  FMUL.FTZ R78, R0.reuse, R78 ;  /* 0x0000004e004e7220 */ /* 0x040fe40000410000 */
[----:B------:R-:W-:Y:S01]  /*a0f0*/  FMUL.FTZ R79, R0, R79 ;  /* 0x0000004f004f7220 */ /* 0x000fe20000410000 */
[----:B------:R-:W-:Y:S03]  /*a100*/  MUFU.EX2 R220, R250 ;  /* 0x000000fa00dc7308 */ /* 0x000fe60000000800 */
[----:B------:R-:W-:Y:S01]  /*a110*/  FMUL.FTZ R85, R181, R85 ;  /* 0x00000055b5557220 */ /* 0x000fe20000410000 */
[----:B-1----:R-:W-:Y:S01]  /*a120*/  MOV R150, R149 ;  /* 0x0000009500967202 */ /* 0x002fe20000000f00 */
[C---:B------:R-:W-:Y:S02]  /*a130*/  FMUL.FTZ R86, R180.reuse, R86 ;  /* 0x00000056b4567220 */ /* 0x040fe40000410000 */
[----:B------:R-:W-:Y:S02]  /*a140*/  FMUL.FTZ R87, R180, R87 ;  /* 0x00000057b4577220 */ /* 0x000fe40000410000 */
        /* <DEDUP_REMOVED lines=8> */
[C---:B------:R-:W-:Y:S02]  /*a1d0*/  FMUL.FTZ R94, R0.reuse, R94 ;  /* 0x0000005e005e7220 */ /* 0x040fe40000410000 */
[----:B------:R-:W-:Y:S02]  /*a1e0*/  FMUL.FTZ R95, R0, R95 ;  /* 0x0000005f005f7220 */ /* 0x000fe40000410000 */
[C---:B------:R-:W-:Y:S02]  /*a1f0*/  FMUL.FTZ R96, R181.reuse, R96 ;  /* 0x00000060b5607220 */ /* 0x040fe40000410000 */
[C---:B------:R-:W-:Y:S02]  /*a200*/  FMUL.FTZ R97, R181.reuse, R97 ;  /* 0x00000061b5617220 */ /* 0x040fe40000410000 */
[C---:B------:R-:W-:Y:S01]  /*a210*/  FMUL.FTZ R98, R180.reuse, R98 ;  /* 0x00000062b4627220 */ /* 0x040fe20000410000 */
[----:B------:R-:W-:Y:S01]  /*a220*/  MUFU.EX2 R187, R224 ;  /* 0x000000e000bb7308 */ /* 0x000fe20000000800 */
[C---:B------:R-:W-:Y:S01]  /*a230*/  FMUL.FTZ R99, R180.reuse, R99 ;  /* 0x00000063b4637220 */ /* 0x040fe20000410000 */
[-C--:B--2---:R-:W-:Y:S03]  /*a240*/  HMMA.16816.F32.BF16 R68, R204, R132.reuse, R68 ;  /* 0x00000084cc44723c */ /* 0x084fe60000041844 */
[C---:B------:R-:W-:Y:S02]  /*a250*/  FMUL.FTZ R100, R181.reuse, R100 ;  /* 0x00000064b5647220 */ /* 0x040fe40000410000 */
[----:B------:R-:W-:Y:S02]  /*a260*/  FMUL.FTZ R101, R181, R101 ;  /* 0x00000065b5657220 */ /* 0x000fe40000410000 */
[C---:B------:R-:W-:Y:S01]  /*a270*/  FMUL.FTZ R102, R180.reuse, R102 ;  /* 0x00000066b4667220 */ /* 0x040fe20000410000 */
[C---:B------:R-:W-:Y:S01]  /*a280*/  HMMA.16816.F32.BF16 R72, R208.reuse, R132, R72 ;  /* 0x00000084d048723c */ /* 0x040fe20000041848 */
[----:B------:R-:W-:Y:S03]  /*a290*/  MUFU.EX2 R172, R244 ;  /* 0x000000f400ac7308 */ /* 0x000fe60000000800 */
[----:B------:R-:W-:Y:S02]  /*a2a0*/  FMUL.FTZ R103, R180, R103 ;  /* 0x00000067b4677220 */ /* 0x000fe40000410000 */
[C---:B------:R-:W-:Y:S02]  /*a2b0*/  FMUL.FTZ R104, R3.reuse, R104 ;  /* 0x0000006803687220 */ /* 0x040fe40000410000 */
[-C--:B------:R-:W-:Y:S03]  /*a2c0*/  HMMA.16816.F32.BF16 R76, R208, R134.reuse, R76 ;  /* 0x00000086d04c723c */ /* 0x080fe6000004184c */
[----:B------:R-:W-:Y:S01]  /*a2d0*/  MUFU.EX2 R244, R240 ;  /* 0x000000f000f47308 */ /* 0x000fe20000000800 */
[C---:B------:R-:W-:Y:S02]  /*a2e0*/  FMUL.FTZ R105, R3.reuse, R105 ;  /* 0x0000006903697220 */ /* 0x040fe40000410000 */
[C---:B------:R-:W-:Y:S02]  /*a2f0*/  FMUL.FTZ R106, R0.reuse, R106 ;  /* 0x0000006a006a7220 */ /* 0x040fe40000410000 */
[C---:B------:R-:W-:Y:S01]  /*a300*/  HMMA.16816.F32.BF16 R80, R204.reuse, R134, R80 ;  /* 0x00000086cc50723c */ /* 0x040fe20000041850 */
[----:B------:R-:W1:Y:S03]  /*a310*/  LDSM.16.MT88.4 R132, [R226+0x2100] ;  /* 0x00210000e284783b */ /* 0x000e660000004200 */
[C---:B------:R-:W-:Y:S01]  /*a320*/  FMUL.FTZ R107, R0.reuse, R107 ;  /* 0x0000006b006b7220 */ /* 0x040fe20000410000 */
[----:B------:R-:W2:Y:S01]  /*a330*/  MUFU.EX2 R171, R186 ;  /* 0x000000ba00ab7308 */ /* 0x000ea20000000800 */
[C---:B------:R-:W-:Y:S02]  /*a340*/  FMUL.FTZ R108, R3.reuse, R108 ;  /* 0x0000006c036c7220 */ /* 0x040fe40000410000 */
[----:B------:R-:W-:Y:S04]  /*a350*/  FMUL.FTZ R109, R3, R109 ;  /* 0x0000006d036d7220 */ /* 0x000fe80000410000 */
[C---:B------:R-:W-:Y:S02]  /*a360*/  FMUL.FTZ R110, R0.reuse, R110 ;  /* 0x0000006e006e7220 */ /* 0x040fe40000410000 */
[----:B------:R-:W-:Y:S01]  /*a370*/  FMUL.FTZ R111, R0, R111 ;  /* 0x0000006f006f7220 */ /* 0x000fe20000410000 */
[----:B------:R-:W-:Y:S01]  /*a380*/  MUFU.EX2 R186, R231 ;  /* 0x000000e700ba7308 */ /* 0x000fe20000000800 */
[C---:B------:R-:W-:Y:S02]  /*a390*/  FMUL.FTZ R112, R181.reuse, R112 ;  /* 0x00000070b5707220 */ /* 0x040fe40000410000 */
[C---:B------:R-:W-:Y:S02]  /*a3a0*/  FMUL.FTZ R113, R181.reuse, R113 ;  /* 0x00000071b5717220 */ /* 0x040fe40000410000 */
[C---:B------:R-:W-:Y:S02]  /*a3b0*/  FMUL.FTZ R114, R180.reuse, R114 ;  /* 0x00000072b4727220 */ /* 0x040fe40000410000 */
[C---:B------:R-:W-:Y:S02]  /*a3c0*/  FMUL.FTZ R115, R180.reuse, R115 ;  /* 0x00000073b4737220 */ /* 0x040fe40000410000 */
[C---:B------:R-:W-:Y:S01]  /*a3d0*/  FMUL.FTZ R116, R181.reuse, R116 ;  /* 0x00000074b5747220 */ /* 0x040fe20000410000 */
[----:B------:R-:W-:Y:S01]  /*a3e0*/  MUFU.EX2 R193, R193 ;  /* 0x000000c100c17308 */ /* 0x000fe20000000800 */
[----:B------:R-:W-:Y:S02]  /*a3f0*/  FMUL.FTZ R117, R181, R117 ;  /* 0x00000075b5757220 */ /* 0x000fe40000410000 */
[----:B------:R-:W-:Y:S01]  /*a400*/  FMUL.FTZ R118, R180, R118 ;  /* 0x00000076b4767220 */ /* 0x000fe20000410000 */
[----:B--2---:R-:W-:Y:S01]  /*a410*/  F2FP.BF16.PACK_AB R143, R174, R171 ;  /* 0x000000abae8f723e */ /* 0x004fe200000010ff */
[----:B------:R-:W-:Y:S02]  /*a420*/  FMUL.FTZ R119, R180, R119 ;  /* 0x00000077b4777220 */ /* 0x000fe40000410000 */
[C---:B------:R-:W-:Y:S02]  /*a430*/  FMUL.FTZ R120, R3.reuse, R120 ;  /* 0x0000007803787220 */ /* 0x040fe40000410000 */
[----:B------:R-:W-:Y:S01]  /*a440*/  FMUL.FTZ R121, R3, R121 ;  /* 0x0000007903797220 */ /* 0x000fe20000410000 */
[----:B------:R-:W2:Y:S01]  /*a450*/  MUFU.EX2 R167, R218 ;  /* 0x000000da00a77308 */ /* 0x000ea20000000800 */
[C---:B------:R-:W-:Y:S02]  /*a460*/  FMUL.FTZ R122, R0.reuse, R122 ;  /* 0x0000007a007a7220 */ /* 0x040fe40000410000 */
[C---:B------:R-:W-:Y:S02]  /*a470*/  FMUL.FTZ R123, R0.reuse, R123 ;  /* 0x0000007b007b7220 */ /* 0x040fe40000410000 */
[C---:B------:R-:W-:Y:S01]  /*a480*/  FMUL.FTZ R128, R181.reuse, R128 ;  /* 0x00000080b5807220 */ /* 0x040fe20000410000 */
[-C--:B-1----:R-:W-:Y:S03]  /*a490*/  HMMA.16816.F32.BF16 R84, R204, R132.reuse, R84 ;  /* 0x00000084cc54723c */ /* 0x082fe60000041854 */
[----:B------:R-:W-:Y:S01]  /*a4a0*/  FMUL.FTZ R129, R181, R129 ;  /* 0x00000081b5817220 */ /* 0x000fe20000410000 */
[----:B------:R-:W-:Y:S01]  /*a4b0*/  MUFU.EX2 R195, R195 ;  /* 0x000000c300c37308 */ /* 0x000fe20000000800 */
[C---:B------:R-:W-:Y:S02]  /*a4c0*/  FMUL.FTZ R126, R0.reuse, R126 ;  /* 0x0000007e007e7220 */ /* 0x040fe40000410000 */
[----:B------:R-:W-:Y:S01]  /*a4d0*/  FMUL.FTZ R127, R0, R127 ;  /* 0x0000007f007f7220 */ /* 0x000fe20000410000 */
[C---:B------:R-:W-:Y:S04]  /*a4e0*/  HMMA.16816.F32.BF16 R88, R208.reuse, R132, R88 ;  /* 0x00000084d058723c */ /* 0x040fe80000041858 */
[----:B------:R-:W-:Y:S02]  /*a4f0*/  FMUL.FTZ R130, R180, R130 ;  /* 0x00000082b4827220 */ /* 0x000fe40000410000 */
[----:B------:R-:W-:Y:S01]  /*a500*/  IMAD.MOV.U32 R149, RZ, RZ, R148 ;  /* 0x000000ffff957224 */ /* 0x000fe200078e0094 */
[----:B------:R-:W-:Y:S01]  /*a510*/  MOV R148, R147 ;  /* 0x0000009300947202 */ /* 0x000fe20000000f00 */
[-C--:B------:R-:W-:Y:S04]  /*a520*/  HMMA.16816.F32.BF16 R92, R208, R134.reuse, R92 ;  /* 0x00000086d05c723c */ /* 0x080fe8000004185c */
[----:B------:R-:W-:Y:S01]  /*a530*/  IMAD.MOV.U32 R147, RZ, RZ, R146 ;  /* 0x000000ffff937224 */ /* 0x000fe200078e0092 */
[----:B------:R-:W-:Y:S01]  /*a540*/  MOV R146, R145 ;  /* 0x0000009100927202 */ /* 0x000fe20000000f00 */
[----:B------:R-:W-:Y:S01]  /*a550*/  IMAD.MOV.U32 R145, RZ, RZ, R139 ;  /* 0x000000ffff917224 */ /* 0x000fe200078e008b */
[----:B------:R-:W-:Y:S01]  /*a560*/  MOV R139, R138 ;  /* 0x0000008a008b7202 */ /* 0x000fe20000000f00 */
[C---:B------:R-:W-:Y:S01]  /*a570*/  HMMA.16816.F32.BF16 R96, R204.reuse, R134, R96 ;  /* 0x00000086cc60723c */ /* 0x040fe20000041860 */
[----:B------:R-:W1:Y:S03]  /*a580*/  LDSM.16.MT88.4 R132, [R228+0x2100] ;  /* 0x00210000e484783b */ /* 0x000e660000004200 */
[----:B------:R-:W-:Y:S01]  /*a590*/  IMAD.MOV.U32 R138, RZ, RZ, R131 ;  /* 0x000000ffff8a7224 */ /* 0x000fe200078e0083 */
[----:B------:R-:W-:Y:S01]  /*a5a0*/  MOV R151, R147 ;  /* 0x0000009300977202 */ /* 0x000fe20000000f00 */
[----:B------:R-:W-:Y:S01]  /*a5b0*/  IMAD.MOV.U32 R152, RZ, RZ, R148 ;  /* 0x000000ffff987224 */ /* 0x000fe200078e0094 */
[----:B------:R-:W-:Y:S01]  /*a5c0*/  MOV R153, R149 ;  /* 0x0000009500997202 */ /* 0x000fe20000000f00 */
[----:B------:R-:W-:Y:S01]  /*a5d0*/  IMAD.MOV.U32 R148, RZ, RZ, R139 ;  /* 0x000000ffff947224 */ /* 0x000fe200078e008b */
[----:B------:R-:W3:Y:S02]  /*a5e0*/  LDL.LU R131, [R1+0x94] ;  /* 0x0000940001837983 */ /* 0x000ee40000300800 */
        /* <DEDUP_REMOVED lines=8> */
[----:B------:R-:W-:Y:S01]  /*a670*/  LDSM.16.MT88.4 R136, [R225+0x900] ;  /* 0x00090000e188783b */ /* 0x000fe20000004200 */
        /* <DEDUP_REMOVED lines=9> */
[----:B------:R-:W-:Y:S02]  /*a710*/  IMAD.MOV.U32 R158, RZ, RZ, R150 ;  /* 0x000000ffff9e7224 */ /* 0x000fe400078e0096 */
[----:B------:R-:W-:Y:S02]  /*a720*/  IMAD.MOV.U32 R152, RZ, RZ, R148 ;  /* 0x000000ffff987224 */ /* 0x000fe400078e0094 */
[----:B------:R-:W-:Y:S01]  /*a730*/  IMAD.MOV.U32 R148, RZ, RZ, R144 ;  /* 0x000000ffff947224 */ /* 0x000fe200078e0090 */
[----:B----4-:R-:W-:Y:S01]  /*a740*/  MOV R153, R149 ;  /* 0x0000009500997202 */ /* 0x010fe20000000f00 */
[----:B------:R-:W-:Y:S01]  /*a750*/  IMAD.MOV.U32 R179, RZ, RZ, R152 ;  /* 0x000000ffffb37224 */ /* 0x000fe200078e0098 */
[----:B------:R-:W-:Y:S01]  /*a760*/  MOV R149, R145 ;  /* 0x0000009100957202 */ /* 0x000fe20000000f00 */
[----:B------:R-:W-:Y:S01]  /*a770*/  IMAD.MOV.U32 R152, RZ, RZ, R142 ;  /* 0x000000ffff987224 */ /* 0x000fe200078e008e */
[----:B------:R-:W-:Y:S01]  /*a780*/  LDSM.16.MT88.4 R144, [R226+0x900] ;  /* 0x00090000e290783b */ /* 0x000fe20000004200 */
[----:B------:R-:W-:Y:S01]  /*a790*/  IMAD.MOV.U32 R176, RZ, RZ, R148 ;  /* 0x000000ffffb07224 */ /* 0x000fe200078e0094 */
[-C--:B-1----:R-:W-:Y:S03]  /*a7a0*/  HMMA.16816.F32.BF16 R100, R204, R132.reuse, R100 ;  /* 0x00000084cc64723c */ /* 0x082fe60000041864 */
[----:B------:R-:W-:Y:S01]  /*a7b0*/  MOV R175, R149 ;  /* 0x0000009500af7202 */ /* 0x000fe20000000f00 */
[C---:B------:R-:W-:Y:S01]  /*a7c0*/  FMUL.FTZ R124, R3.reuse, R124 ;  /* 0x0000007c037c7220 */ /* 0x040fe20000410000 */
[----:B------:R-:W-:Y:S01]  /*a7d0*/  MUFU.EX2 R176, R176 ;  /* 0x000000b000b07308 */ /* 0x000fe20000000800 */
[----:B------:R-:W-:Y:S01]  /*a7e0*/  LDSM.16.MT88.4 R148, [R228+0x900] ;  /* 0x00090000e494783b */ /* 0x000fe20000004200 */
[----:B------:R-:W-:Y:S01]  /*a7f0*/  MOV R250, R152 ;  /* 0x0000009800fa7202 */ /* 0x000fe20000000f00 */
[C---:B------:R-:W-:Y:S04]  /*a800*/  HMMA.16816.F32.BF16 R104, R208.reuse, R132, R104 ;  /* 0x00000084d068723c */ /* 0x040fe80000041868 */
[----:B------:R-:W-:Y:S01]  /*a810*/  MOV R177, R153 ;  /* 0x0000009900b17202 */ /* 0x000fe20000000f00 */
[----:B------:R-:W-:Y:S01]  /*a820*/  FMUL.FTZ R125, R3, R125 ;  /* 0x0000007d037d7220 */ /* 0x000fe20000410000 */
[----:B------:R-:W-:Y:S02]  /*a830*/  MOV R153, R141 ;  /* 0x0000008d00997202 */ /* 0x000fe40000000f00 */
[-C--:B------:R-:W-:Y:S04]  /*a840*/  HMMA.16816.F32.BF16 R108, R208, R134.reuse, R108 ;  /* 0x00000086d06c723c */ /* 0x080fe8000004186c */
[----:B------:R-:W-:Y:S01]  /*a850*/  F2FP.BF16.PACK_AB R141, R166, R163 ;  /* 0x000000a3a68d723e */ /* 0x000fe200000010ff */
[----:B------:R-:W-:Y:S02]  /*a860*/  IMAD.MOV.U32 R161, RZ, RZ, R153 ;  /* 0x000000ffffa17224 */ /* 0x000fe400078e0099 */
[----:B------:R-:W-:Y:S01]  /*a870*/  IMAD.MOV.U32 R218, RZ, RZ, R177 ;  /* 0x000000ffffda7224 */ /* 0x000fe200078e00b1 */
[C---:B------:R-:W-:Y:S01]  /*a880*/  HMMA.16816.F32.BF16 R112, R204.reuse, R134, R112 ;  /* 0x00000086cc70723c */ /* 0x040fe20000041870 */
[----:B------:R-:W1:Y:S01]  /*a890*/  LDSM.16.MT88.4 R132, [R227+0x2100] ;  /* 0x00210000e384783b */ /* 0x000e620000004200 */
[----:B------:R-:W-:Y:S06]  /*a8a0*/  MUFU.EX2 R177, R154 ;  /* 0x0000009a00b17308 */ /* 0x000fec0000000800 */
[-C--:B-1----:R-:W-:Y:S08]  /*a8b0*/  HMMA.16816.F32.BF16 R116, R204, R132.reuse, R116 ;  /* 0x00000084cc74723c */ /* 0x082ff00000041874 */
[C---:B------:R-:W-:Y:S01]  /*a8c0*/  HMMA.16816.F32.BF16 R120, R208.reuse, R132, R120 ;  /* 0x00000084d078723c */ /* 0x040fe20000041878 */
[----:B------:R-:W4:Y:S06]  /*a8d0*/  LDL.LU R132, [R1+0x4] ;  /* 0x0000040001847983 */ /* 0x000f2c0000300800 */
[----:B--2---:R-:W-:Y:S01]  /*a8e0*/  F2FP.BF16.PACK_AB R133, R169, R167 ;  /* 0x000000a7a985723e */ /* 0x004fe200000010ff */
[-C--:B------:R-:W-:Y:S01]  /*a8f0*/  HMMA.16816.F32.BF16 R124, R208, R134.reuse, R124 ;  /* 0x00000086d07c723c */ /* 0x080fe2000004187c */
[----:B------:R-:W1:Y:S06]  /*a900*/  MUFU.EX2 R208, R246 ;  /* 0x000000f600d07308 */ /* 0x000e6c0000000800 */
[----:B------:R-:W-:Y:S02]  /*a910*/  MOV R211, R179 ;  /* 0x000000b300d37202 */ /* 0x000fe40000000f00 */
[----:B------:R-:W-:Y:S02]  /*a920*/  F2FP.BF16.PACK_AB R210, R186, R187 ;  /* 0x000000bbbad2723e */ /* 0x000fe400000010ff */
[----:B------:R2:W-:Y:S10]  /*a930*/  MUFU.EX2 R179, R155 ;  /* 0x0000009b00b37308 */ /* 0x0005f40000000800 */
[----:B------:R-:W2:Y:S01]  /*a940*/  MUFU.EX2 R246, R233 ;  /* 0x000000e900f67308 */ /* 0x000ea20000000800 */
[----:B-1----:R-:W-:Y:S01]  /*a950*/  F2FP.BF16.PACK_AB R142, R172, R208 ;  /* 0x000000d0ac8e723e */ /* 0x002fe200000010ff */
[----:B--2---:R-:W-:Y:S01]  /*a960*/  LDSM.16.MT88.4 R152, [R226+0x1100] ;  /* 0x00110000e298783b */ /* 0x004fe20000004200 */
[----:B------:R-:W-:Y:S01]  /*a970*/  F2FP.BF16.PACK_AB R209, R244, R246 ;  /* 0x000000f6f4d1723e */ /* 0x000fe200000010ff */
[----:B---3--:R-:W-:Y:S07]  /*a980*/  FMUL.FTZ R131, R180, R131 ;  /* 0x00000083b4837220 */ /* 0x008fee0000410000 */
[----:B------:R-:W-:Y:S07]  /*a990*/  HMMA.16816.F32.BF16 R128, R204, R134, R128 ;  /* 0x00000086cc80723c */ /* 0x000fee0000041880 */
[----:B------:R-:W-:Y:S02]  /*a9a0*/  F2FP.BF16.PACK_AB R134, R170, R220 ;  /* 0x000000dcaa86723e */ /* 0x000fe400000010ff */
[----:B------:R-:W-:Y:S03]  /*a9b0*/  F2FP.BF16.PACK_AB R135, R173, R217 ;  /* 0x000000d9ad87723e */ /* 0x000fe600000010ff */
[----:B----4-:R-:W-:Y:S02]  /*a9c0*/  FFMA.FTZ R181, R181, R132, R247 ;  /* 0x00000084b5b57223 */ /* 0x010fe400000100f7 */
[----:B------:R-:W2:Y:S01]  /*a9d0*/  LDL.LU R132, [R1+0xc] ;  /* 0x00000c0001847983 */ /* 0x000ea20000300800 */
[----:B------:R1:W-:Y:S03]  /*a9e0*/  MUFU.EX2 R247, R239 ;  /* 0x000000ef00f77308 */ /* 0x0003e60000000800 */
[----:B------:R-:W3:Y:S01]  /*a9f0*/  LDL.LU R2, [R1+0x8] ;  /* 0x0000080001027983 */ /* 0x000ee20000300800 */
[----:B--2---:R-:W-:Y:S01]  /*aa00*/  FFMA.FTZ R180, R180, R132, R214 ;  /* 0x00000084b4b47223 */ /* 0x004fe200000100d6 */
[----:B------:R-:W-:Y:S01]  /*aa10*/  F2FP.BF16.PACK_AB R132, R168, R165 ;  /* 0x000000a5a884723e */ /* 0x000fe200000010ff */
[----:B---3--:R-:W-:Y:S02]  /*aa20*/  FFMA.FTZ R157, R3, R2, R213 ;  /* 0x00000002039d7223 */ /* 0x008fe400000100d5 */
[----:B------:R-:W2:Y:S01]  /*aa30*/  LDL.LU R2, [R1+0x2c] ;  /* 0x00002c0001027983 */ /* 0x000ea20000300800 */
[----:B------:R-:W-:Y:S03]  /*aa40*/  FADD.FTZ R3, R248, R181 ;  /* 0x000000b5f8037221 */ /* 0x000fe60000010000 */
[-C--:B------:R-:W-:Y:S01]  /*aa50*/  HMMA.16816.F32.BF16 R4, R132, R136.reuse, R4 ;  /* 0x000000888404723c */ /* 0x080fe20000041804 */
[----:B------:R-:W-:Y:S01]  /*aa60*/  MUFU.EX2 R181, R158 ;  /* 0x0000009e00b57308 */ /* 0x000fe20000000800 */
[----:B-1----:R1:W5:Y:S03]  /*aa70*/  LDL.LU R239, [R1+0x90] ;  /* 0x0000900001ef7983 */ /* 0x0023660000300800 */
[----:B------:R-:W-:Y:S01]  /*aa80*/  FADD.FTZ R3, R211, R3 ;  /* 0x00000003d3037221 */ /* 0x000fe20000010000 */
[----:B------:R1:W5:Y:S02]  /*aa90*/  LDL.LU R233, [R1+0x8c] ;  /* 0x00008c0001e97983 */ /* 0x0003640000300800 */
[C---:B------:R-:W-:Y:S02]  /*aaa0*/  HMMA.16816.F32.BF16 R8, R140.reuse, R136, R8 ;  /* 0x000000888c08723c */ /* 0x040fe40000041808 */
[----:B------:R1:W5:Y:S01]  /*aab0*/  LDL.LU R240, [R1+0x88] ;  /* 0x0000880001f07983 */ /* 0x0003620000300800 */
[----:B------:R-:W-:Y:S01]  /*aac0*/  MUFU.EX2 R248, R200 ;  /* 0x000000c800f87308 */ /* 0x000fe20000000800 */
[----:B------:R-:W-:Y:S02]  /*aad0*/  FADD.FTZ R161, R161, R3 ;  /* 0x00000003a1a17221 */ /* 0x000fe40000010000 */
[----:B------:R1:W5:Y:S02]  /*aae0*/  LDL.LU R224, [R1+0x84] ;  /* 0x0000840001e07983 */ /* 0x0003640000300800 */
[-C--:B------:R-:W-:Y:S02]  /*aaf0*/  HMMA.16816.F32.BF16 R12, R140, R138.reuse, R12 ;  /* 0x0000008a8c0c723c */ /* 0x080fe4000004180c */
[----:B------:R1:W5:Y:S06]  /*ab00*/  LDL.LU R231, [R1+0x80] ;  /* 0x0000800001e77983 */ /* 0x00036c0000300800 */
[C---:B------:R-:W-:Y:S01]  /*ab10*/  HMMA.16816.F32.BF16 R16, R132.reuse, R138, R16 ;  /* 0x0000008a8410723c */ /* 0x040fe20000041810 */
[----:B------:R-:W3:Y:S07]  /*ab20*/  LDSM.16.MT88.4 R136, [R227+0x900] ;  /* 0x00090000e388783b */ /* 0x000eee0000004200 */
        /* <DEDUP_REMOVED lines=26> */
[C---:B------:R-:W-:Y:S07]  /*acd0*/  HMMA.16816.F32.BF16 R104, R140.reuse, R136, R104 ;  /* 0x000000888c68723c */ /* 0x040fee0000041868 */
[----:B------:R-:W-:Y:S01]  /*ace0*/  F2FP.BF16.PACK_AB R137, R179, R196 ;  /* 0x000000c4b389723e */ /* 0x000fe200000010ff */
[-C--:B------:R-:W-:Y:S08]  /*acf0*/  HMMA.16816.F32.BF16 R108, R140, R138.reuse, R108 ;  /* 0x0000008a8c6c723c */ /* 0x080ff0000004186c */
[C---:B------:R-:W-:Y:S07]  /*ad00*/  HMMA.16816.F32.BF16 R112, R132.reuse, R138, R112 ;  /* 0x0000008a8470723c */ /* 0x040fee0000041870 */
[----:B------:R-:W-:Y:S01]  /*ad10*/  F2FP.BF16.PACK_AB R138, R177, R191 ;  /* 0x000000bfb18a723e */ /* 0x000fe200000010ff */
[-C--:B----4-:R-:W-:Y:S04]  /*ad20*/  HMMA.16816.F32.BF16 R116, R132, R144.reuse, R116 ;  /* 0x000000908474723c */ /* 0x090fe80000041874 */
[----:B------:R-:W-:Y:S04]  /*ad30*/  F2FP.BF16.PACK_AB R139, R188, R190 ;  /* 0x000000bebc8b723e */ /* 0x000fe800000010ff */
[C---:B------:R-:W-:Y:S08]  /*ad40*/  HMMA.16816.F32.BF16 R120, R140.reuse, R144, R120 ;  /* 0x000000908c78723c */ /* 0x040ff00000041878 */
[-C--:B------:R-:W-:Y:S01]  /*ad50*/  HMMA.16816.F32.BF16 R124, R140, R146.reuse, R124 ;  /* 0x000000928c7c723c */ /* 0x080fe2000004187c */
[----:B------:R-:W3:Y:S07]  /*ad60*/  LDSM.16.MT88.4 R140, [R228+0x1100] ;  /* 0x00110000e48c783b */ /* 0x000eee0000004200 */
[----:B------:R-:W-:Y:S01]  /*ad70*/  HMMA.16816.F32.BF16 R128, R132, R146, R128 ;  /* 0x000000928480723c */ /* 0x000fe20000041880 */
[----:B------:R-:W4:Y:S06]  /*ad80*/  LDSM.16.MT88.4 R144, [R227+0x1100] ;  /* 0x00110000e390783b */ /* 0x000f2c0000004200 */
[----:B------:R-:W-:Y:S02]  /*ad90*/  F2FP.BF16.PACK_AB R134, R178, R193 ;  /* 0x000000c1b286723e */ /* 0x000fe400000010ff */
[----:B------:R-:W-:Y:S03]  /*ada0*/  F2FP.BF16.PACK_AB R135, R176, R192 ;  /* 0x000000c0b087723e */ /* 0x000fe600000010ff */
[----:B------:R-:W-:Y:S02]  /*adb0*/  F2FP.BF16.PACK_AB R132, R195, R199 ;  /* 0x000000c7c384723e */ /* 0x000fe400000010ff */
[----:B------:R-:W-:Y:S07]  /*adc0*/  F2FP.BF16.PACK_AB R133, R194, R198 ;  /* 0x000000c6c285723e */ /* 0x000fee00000010ff */
[-C--:B-1----:R-:W-:Y:S03]  /*add0*/  HMMA.16816.F32.BF16 R4, R132, R148.reuse, R4 ;  /* 0x000000948404723c */ /* 0x082fe60000041804 */
[----:B--2---:R-:W-:Y:S02]  /*ade0*/  FFMA.FTZ R156, R0, R2, R212 ;  /* 0x00000002009c7223 */ /* 0x004fe400000100d4 */
[----:B------:R-:W-:Y:S02]  /*adf0*/  FADD.FTZ R2, R215, R180 ;  /* 0x000000b4d7027221 */ /* 0x000fe40000010000 */
[----:B------:R-:W-:Y:S01]  /*ae00*/  FADD.FTZ R136, R223, R156 ;  /* 0x0000009cdf887221 */ /* 0x000fe20000010000 */
[----:B------:R-:W-:Y:S01]  /*ae10*/  LDSM.16.MT88.4 R212, [R225+0x3900] ;  /* 0x00390000e1d4783b */ /* 0x000fe20000004200 */
[----:B------:R-:W-:Y:S01]  /*ae20*/  FADD.FTZ R2, R218, R2 ;  /* 0x00000002da027221 */ /* 0x000fe20000010000 */
[----:B------:R-:W-:Y:S02]  /*ae30*/  MUFU.EX2 R180, R175 ;  /* 0x000000af00b47308 */ /* 0x000fe40000000800 */
[----:B------:R-:W-:Y:S02]  /*ae40*/  IMAD.MOV.U32 R218, RZ, RZ, R160 ;  /* 0x000000ffffda7224 */ /* 0x000fe400078e00a0 */
[----:B------:R-:W-:Y:S01]  /*ae50*/  FADD.FTZ R160, R249, R136 ;  /* 0x00000088f9a07221 */ /* 0x000fe20000010000 */
[----:B------:R-:W-:Y:S01]  /*ae60*/  F2FP.BF16.PACK_AB R136, R189, R197 ;  /* 0x000000c5bd88723e */ /* 0x000fe200000010ff */
[----:B------:R-:W-:Y:S02]  /*ae70*/  FADD.FTZ R0, R252, R157 ;  /* 0x0000009dfc007221 */ /* 0x000fe40000010000 */
[----:B------:R-:W-:Y:S02]  /*ae80*/  FADD.FTZ R3, R250, R2 ;  /* 0x00000002fa037221 */ /* 0x000fe40000010000 */
[----:B------:R-:W-:Y:S01]  /*ae90*/  FADD.FTZ R0, R251, R0 ;  /* 0x00000000fb007221 */ /* 0x000fe20000010000 */
[----:B------:R1:W-:Y:S01]  /*aea0*/  MUFU.EX2 R175, R159 ;  /* 0x0000009f00af7308 */ /* 0x0003e20000000800 */
[C---:B------:R-:W-:Y:S04]  /*aeb0*/  HMMA.16816.F32.BF16 R8, R136.reuse, R148, R8 ;  /* 0x000000948808723c */ /* 0x040fe80000041808 */
[----:B------:R-:W-:Y:S02]  /*aec0*/  FADD.FTZ R0, R242, R0 ;  /* 0x00000000f2007221 */ /* 0x000fe40000010000 */
[----:B------:R-:W-:Y:S02]  /*aed0*/  FADD.FTZ R3, R167, R3 ;  /* 0x00000003a7037221 */ /* 0x000fe40000010000 */
[-C--:B------:R-:W-:Y:S01]  /*aee0*/  HMMA.16816.F32.BF16 R12, R136, R150.reuse, R12 ;  /* 0x00000096880c723c */ /* 0x080fe2000004180c */
[----:B------:R-:W-:Y:S03]  /*aef0*/  MUFU.EX2 R2, R203 ;  /* 0x000000cb00027308 */ /* 0x000fe60000000800 */
[----:B------:R-:W-:Y:S02]  /*af00*/  FADD.FTZ R0, R162, R0 ;  /* 0x00000000a2007221 */ /* 0x000fe40000010000 */
[----:B------:R-:W-:Y:S02]  /*af10*/  IMAD.MOV.U32 R167, RZ, RZ, R194 ;  /* 0x000000ffffa77224 */ /* 0x000fe400078e00c2 */
[C---:B------:R-:W-:Y:S01]  /*af20*/  HMMA.16816.F32.BF16 R16, R132.reuse, R150, R16 ;  /* 0x000000968410723c */ /* 0x040fe20000041810 */
[----:B------:R-:W2:Y:S02]  /*af30*/  LDSM.16.MT88.4 R148, [R225+0x3100] ;  /* 0x00310000e194783b */ /* 0x000ea40000004200 */
[----:B------:R-:W-:Y:S05]  /*af40*/  MUFU.EX2 R251, R202 ;  /* 0x000000ca00fb7308 */ /* 0x000fea0000000800 */
[-C--:B------:R-:W-:Y:S01]  /*af50*/  HMMA.16816.F32.BF16 R20, R132, R152.reuse, R20 ;  /* 0x000000988414723c */ /* 0x080fe20000041814 */
[----:B-1----:R-:W-:Y:S04]  /*af60*/  LDSM.16.MT88.4 R156, [R228+0x3100] ;  /* 0x00310000e49c783b */ /* 0x002fe80000004200 */
[----:B------:R-:W1:Y:S03]  /*af70*/  MUFU.EX2 R249, R201 ;  /* 0x000000c900f97308 */ /* 0x000e660000000800 */
[C---:B------:R-:W-:Y:S07]  /*af80*/  HMMA.16816.F32.BF16 R24, R136.reuse, R152, R24 ;  /* 0x000000988818723c */ /* 0x040fee0000041818 */
[----:B------:R-:W2:Y:S01]  /*af90*/  MUFU.EX2 R252, R218 ;  /* 0x000000da00fc7308 */ /* 0x000ea20000000800 */
[-C--:B------:R-:W-:Y:S08]  /*afa0*/  HMMA.16816.F32.BF16 R28, R136, R154.reuse, R28 ;  /* 0x0000009a881c723c */ /* 0x080ff0000004181c */
[C---:B------:R-:W-:Y:S01]  /*afb0*/  HMMA.16816.F32.BF16 R32, R132.reuse, R154, R32 ;  /* 0x0000009a8420723c */ /* 0x040fe20000041820 */
[----:B------:R-:W2:Y:S01]  /*afc0*/  LDSM.16.MT88.4 R152, [R226+0x3100] ;  /* 0x00310000e298783b */ /* 0x000ea20000004200 */
[----:B------:R-:W-:Y:S02]  /*afd0*/  MUFU.EX2 R250, R219 ;  /* 0x000000db00fa7308 */ /* 0x000fe40000000800 */
[----:B-1----:R-:W-:Y:S04]  /*afe0*/  F2FP.BF16.PACK_AB R207, R249, R251 ;  /* 0x000000fbf9cf723e */ /* 0x002fe800000010ff */
[-C--:B---3--:R-:W-:Y:S01]  /*aff0*/  HMMA.16816.F32.BF16 R36, R132, R140.reuse, R36 ;  /* 0x0000008c8424723c */ /* 0x088fe20000041824 */
[----:B------:R-:W-:Y:S07]  /*b000*/  LDSM.16.MT88.4 R200, [R225+0x1900] ;  /* 0x00190000e1c8783b */ /* 0x000fee0000004200 */
        /* <DEDUP_REMOVED lines=8> */
[----:B------:R-:W3:Y:S07]  /*b090*/  LDSM.16.MT88.4 R144, [R226+0x1900] ;  /* 0x00190000e290783b */ /* 0x000eee0000004200 */
[-C--:B--2---:R-:W-:Y:S08]  /*b0a0*/  HMMA.16816.F32.BF16 R68, R132, R148.reuse, R68 ;  /* 0x000000948444723c */ /* 0x084ff00000041844 */
[C---:B------:R-:W-:Y:S07]  /*b0b0*/  HMMA.16816.F32.BF16 R72, R136.reuse, R148, R72 ;  /* 0x000000948848723c */ /* 0x040fee0000041848 */
[----:B------:R-:W-:Y:S01]  /*b0c0*/  FADD.FTZ R149, R169, R3 ;  /* 0x00000003a9957221 */ /* 0x000fe20000010000 */
[-C--:B------:R-:W-:Y:S04]  /*b0d0*/  HMMA.16816.F32.BF16 R76, R136, R150.reuse, R76 ;  /* 0x00000096884c723c */ /* 0x080fe8000004184c */
[----:B------:R-:W-:Y:S01]  /*b0e0*/  MOV R169, R178 ;  /* 0x000000b200a97202 */ /* 0x000fe20000000f00 */
[----:B------:R-:W-:Y:S01]  /*b0f0*/  FADD.FTZ R148, R164, R0 ;  /* 0x00000000a4947221 */ /* 0x000fe20000010000 */
[----:B------:R-:W-:Y:S01]  /*b100*/  MOV R0, R176 ;  /* 0x000000b000007202 */ /* 0x000fe20000000f00 */
[----:B------:R-:W-:Y:S01]  /*b110*/  IMAD.MOV.U32 R164, RZ, RZ, R177 ;  /* 0x000000ffffa47224 */ /* 0x000fe200078e00b1 */
[C---:B------:R-:W-:Y:S07]  /*b120*/  HMMA.16816.F32.BF16 R80, R132.reuse, R150, R80 ;  /* 0x000000968450723c */ /* 0x040fee0000041850 */
[----:B------:R-:W-:Y:S01]  /*b130*/  MOV R151, R181 ;  /* 0x000000b500977202 */ /* 0x000fe20000000f00 */
[-C--:B------:R-:W-:Y:S01]  /*b140*/  HMMA.16816.F32.BF16 R84, R132, R152.reuse, R84 ;  /* 0x000000988454723c */ /* 0x080fe20000041854 */
[----:B------:R2:W-:Y:S03]  /*b150*/  MUFU.EX2 R181, R241 ;  /* 0x000000f100b57308 */ /* 0x0005e60000000800 */
[----:B------:R-:W-:Y:S01]  /*b160*/  IMAD.MOV.U32 R150, RZ, RZ, R180 ;  /* 0x000000ffff967224 */ /* 0x000fe200078e00b4 */
[----:B------:R-:W-:Y:S03]  /*b170*/  F2FP.BF16.PACK_AB R205, R252, R151 ;  /* 0x00000097fccd723e */ /* 0x000fe600000010ff */
[C---:B------:R-:W-:Y:S03]  /*b180*/  HMMA.16816.F32.BF16 R88, R136.reuse, R152, R88 ;  /* 0x000000988858723c */ /* 0x040fe60000041858 */
[----:B------:R-:W4:Y:S01]  /*b190*/  MUFU.EX2 R180, R235 ;  /* 0x000000eb00b47308 */ /* 0x000f220000000800 */
[----:B------:R-:W-:Y:S03]  /*b1a0*/  F2FP.BF16.PACK_AB R204, R175, R150 ;  /* 0x00000096afcc723e */ /* 0x000fe600000010ff */
[----:B------:R-:W-:Y:S01]  /*b1b0*/  IMAD.MOV.U32 R153, RZ, RZ, R220 ;  /* 0x000000ffff997224 */ /* 0x000fe200078e00dc */
[-C--:B------:R-:W-:Y:S01]  /*b1c0*/  HMMA.16816.F32.BF16 R92, R136, R154.reuse, R92 ;  /* 0x0000009a885c723c */ /* 0x080fe2000004185c */
[----:B------:R-:W-:Y:S07]  /*b1d0*/  LDSM.16.MT88.4 R220, [R228+0x3900] ;  /* 0x00390000e4dc783b */ /* 0x000fee0000004200 */
[C---:B------:R-:W-:Y:S01]  /*b1e0*/  HMMA.16816.F32.BF16 R96, R132.reuse, R154, R96 ;  /* 0x0000009a8460723c */ /* 0x040fe20000041860 */
[----:B--2---:R2:W5:Y:S04]  /*b1f0*/  LDL.LU R241, [R1+0x7c] ;  /* 0x00007c0001f17983 */ /* 0x0045680000300800 */
[----:B------:R2:W5:Y:S02]  /*b200*/  LDL.LU R242, [R1+0x78] ;  /* 0x0000780001f27983 */ /* 0x0005640000300800 */
[----:B------:R-:W-:Y:S01]  /*b210*/  MOV R155, R217 ;  /* 0x000000d9009b7202 */ /* 0x000fe20000000f00 */
[-C--:B------:R-:W-:Y:S01]  /*b220*/  HMMA.16816.F32.BF16 R100, R132, R156.reuse, R100 ;  /* 0x0000009c8464723c */ /* 0x080fe20000041864 */
[----:B------:R-:W-:Y:S03]  /*b230*/  LDSM.16.MT88.4 R216, [R226+0x3900] ;  /* 0x00390000e2d8783b */ /* 0x000fe60000004200 */
[----:B----4-:R-:W-:Y:S01]  /*b240*/  F2FP.BF16.PACK_AB R211, R180, R181 ;  /* 0x000000b5b4d3723e */ /* 0x010fe200000010ff */
[----:B------:R-:W-:Y:S01]  /*b250*/  IMAD.MOV.U32 R154, RZ, RZ, R208 ;  /* 0x000000ffff9a7224 */ /* 0x000fe200078e00d0 */
[----:B------:R-:W-:Y:S02]  /*b260*/  F2FP.BF16.PACK_AB R208, R247, R248 ;  /* 0x000000f8f7d0723e */ /* 0x000fe400000010ff */
[C---:B------:R-:W-:Y:S07]  /*b270*/  HMMA.16816.F32.BF16 R104, R136.reuse, R156, R104 ;  /* 0x0000009c8868723c */ /* 0x040fee0000041868 */
[----:B------:R-:W-:Y:S01]  /*b280*/  MOV R157, R199 ;  /* 0x000000c7009d7202 */ /* 0x000fe20000000f00 */
[-C--:B------:R-:W-:Y:S04]  /*b290*/  HMMA.16816.F32.BF16 R108, R136, R158.reuse, R108 ;  /* 0x0000009e886c723c */ /* 0x080fe8000004186c */
[----:B------:R-:W-:Y:S04]  /*b2a0*/  IMAD.MOV.U32 R156, RZ, RZ, R198 ;  /* 0x000000ffff9c7224 */ /* 0x000fe800078e00c6 */
[C---:B------:R-:W-:Y:S07]  /*b2b0*/  HMMA.16816.F32.BF16 R112, R132.reuse, R158, R112 ;  /* 0x0000009e8470723c */ /* 0x040fee0000041870 */
[----:B------:R-:W-:Y:S01]  /*b2c0*/  MOV R158, R2 ;  /* 0x00000002009e7202 */ /* 0x000fe20000000f00 */
[-C--:B-1----:R-:W-:Y:S04]  /*b2d0*/  HMMA.16816.F32.BF16 R116, R132, R140.reuse, R116 ;  /* 0x0000008c8474723c */ /* 0x082fe80000041874 */
[----:B------:R-:W-:Y:S01]  /*b2e0*/  FADD.FTZ R2, R243, R160 ;  /* 0x000000a0f3027221 */ /* 0x000fe20000010000 */
[----:B------:R-:W-:Y:S01]  /*b2f0*/  F2FP.BF16.PACK_AB R206, R158, R250 ;  /* 0x000000fa9ece723e */ /* 0x000fe200000010ff */
[----:B------:R2:W5:Y:S01]  /*b300*/  LDL.LU R243, [R1+0x74] ;  /* 0x0000740001f37983 */ /* 0x0005620000300800 */
[----:B------:R-:W-:Y:S01]  /*b310*/  MOV R159, R197 ;  /* 0x000000c5009f7202 */ /* 0x000fe20000000f00 */
[C---:B------:R-:W-:Y:S02]  /*b320*/  HMMA.16816.F32.BF16 R120, R136.reuse, R140, R120 ;  /* 0x0000008c8878723c */ /* 0x040fe40000041878 */
[----:B------:R2:W5:Y:S02]  /*b330*/  LDL.LU R235, [R1+0x70] ;  /* 0x0000700001eb7983 */ /* 0x0005640000300800 */
[----:B------:R-:W-:Y:S03]  /*b340*/  FADD.FTZ R2, R163, R2 ;  /* 0x00000002a3027221 */ /* 0x000fe60000010000 */
[----:B------:R-:W-:Y:S01]  /*b350*/  FADD.FTZ R140, R165, R161 ;  /* 0x000000a1a58c7221 */ /* 0x000fe20000010000 */
[-C--:B------:R-:W-:Y:S01]  /*b360*/  HMMA.16816.F32.BF16 R124, R136, R142.reuse, R124 ;  /* 0x0000008e887c723c */ /* 0x080fe2000004187c */
[----:B------:R-:W1:Y:S03]  /*b370*/  LDSM.16.MT88.4 R160, [R228+0x1900] ;  /* 0x00190000e4a0783b */ /* 0x000e660000004200 */
[----:B------:R-:W-:Y:S01]  /*b380*/  FADD.FTZ R152, R168, R140 ;  /* 0x0000008ca8987221 */ /* 0x000fe20000010000 */
[----:B------:R-:W-:Y:S01]  /*b390*/  MOV R140, R189 ;  /* 0x000000bd008c7202 */ /* 0x000fe20000000f00 */
[----:B------:R-:W-:Y:S01]  /*b3a0*/  IMAD.MOV.U32 R168, RZ, RZ, R179 ;  /* 0x000000ffffa87224 */ /* 0x000fe200078e00b3 */
[----:B------:R-:W-:Y:S01]  /*b3b0*/  MOV R137, R191 ;  /* 0x000000bf00897202 */ /* 0x000fe20000000f00 */
[----:B------:R-:W-:Y:S01]  /*b3c0*/  HMMA.16816.F32.BF16 R128, R132, R142, R128 ;  /* 0x0000008e8480723c */ /* 0x000fe20000041880 */
[----:B------:R-:W4:Y:S03]  /*b3d0*/  LDSM.16.MT88.4 R176, [R227+0x1900] ;  /* 0x00190000e3b0783b */ /* 0x000f260000004200 */
[----:B------:R-:W-:Y:S01]  /*b3e0*/  IMAD.MOV.U32 R136, RZ, RZ, R190 ;  /* 0x000000ffff887224 */ /* 0x000fe200078e00be */
[----:B------:R-:W-:Y:S01]  /*b3f0*/  MOV R141, R195 ;  /* 0x000000c3008d7202 */ /* 0x000fe20000000f00 */
[----:B------:R-:W-:Y:S01]  /*b400*/  IMAD.MOV.U32 R138, RZ, RZ, R192 ;  /* 0x000000ffff8a7224 */ /* 0x000fe200078e00c0 */
[----:B------:R-:W-:Y:S01]  /*b410*/  MOV R139, R193 ;  /* 0x000000c1008b7202 */ /* 0x000fe20000000f00 */
[----:B------:R-:W-:Y:S02]  /*b420*/  IMAD.MOV.U32 R143, RZ, RZ, R188 ;  /* 0x000000ffff8f7224 */ /* 0x000fe400078e00bc */
[-C--:B------:R-:W-:Y:S01]  /*b430*/  HMMA.16816.F32.BF16 R188, R204, R200.reuse, R4 ;  /* 0x000000c8ccbc723c */ /* 0x080fe20000041804 */
[----:B------:R-:W1:Y:S04]  /*b440*/  LDSM.16.MT88.4 R4, [R227+0x3900] ;  /* 0x00390000e304783b */ /* 0x000e680000004200 */
[----:B------:R-:W-:Y:S02]  /*b450*/  IMAD.MOV.U32 R165, RZ, RZ, R196 ;  /* 0x000000ffffa57224 */ /* 0x000fe400078e00c4 */
[----:B------:R-:W-:Y:S01]  /*b460*/  FADD.FTZ R3, R166, R2 ;  /* 0x00000002a6037221 */ /* 0x000fe20000010000 */
[C---:B------:R-:W-:Y:S04]  /*b470*/  HMMA.16816.F32.BF16 R192, R208.reuse, R200, R8 ;  /* 0x000000c8d0c0723c */ /* 0x040fe80000041808 */
[----:B------:R-:W-:Y:S03]  /*b480*/  IMAD.MOV.U32 R2, RZ, RZ, R153 ;  /* 0x000000ffff027224 */ /* 0x000fe600078e0099 */
[----:B------:R-:W-:Y:S01]  /*b490*/  IMAD.MOV.U32 R8, RZ, RZ, R156 ;  /* 0x000000ffff087224 */ /* 0x000fe200078e009c */
[-C--:B------:R-:W-:Y:S04]  /*b4a0*/  HMMA.16816.F32.BF16 R196, R208, R202.reuse, R12 ;  /* 0x000000cad0c4723c */ /* 0x080fe8000004180c */
[----:B------:R-:W-:Y:S01]  /*b4b0*/  MOV R9, R157 ;  /* 0x0000009d00097202 */ /* 0x000fe20000000f00 */
[----:B------:R-:W-:Y:S02]  /*b4c0*/  IMAD.MOV.U32 R10, RZ, RZ, R174 ;  /* 0x000000ffff0a7224 */ /* 0x000fe400078e00ae */
[----:B------:R-:W-:Y:S01]  /*b4d0*/  IMAD.MOV.U32 R15, RZ, RZ, R158 ;  /* 0x000000ffff0f7224 */ /* 0x000fe200078e009e */
[C---:B------:R-:W-:Y:S04]  /*b4e0*/  HMMA.16816.F32.BF16 R200, R204.reuse, R202, R16 ;  /* 0x000000caccc8723c */ /* 0x040fe80000041810 */
[----:B------:R-:W-:Y:S01]  /*b4f0*/  MOV R14, R175 ;  /* 0x000000af000e7202 */ /* 0x000fe20000000f00 */
[----:B------:R-:W-:Y:S01]  /*b500*/  IMAD.MOV.U32 R13, RZ, RZ, R151 ;  /* 0x000000ffff0d7224 */ /* 0x000fe200078e0097 */
[----:B------:R-:W-:Y:S01]  /*b510*/  MOV R12, R150 ;  /* 0x00000096000c7202 */ /* 0x000fe20000000f00 */
[----:B------:R-:W-:Y:S01]  /*b520*/  IMAD.MOV.U32 R18, RZ, RZ, R164 ;  /* 0x000000ffff127224 */ /* 0x000fe200078e00a4 */
[-C--:B---3--:R-:W-:Y:S04]  /*b530*/  HMMA.16816.F32.BF16 R132, R204, R144.reuse, R20 ;  /* 0x00000090cc84723c */ /* 0x088fe80000041814 */
[----:B------:R-:W-:Y:S01]  /*b540*/  MOV R19, R143 ;  /* 0x0000008f00137202 */ /* 0x000fe20000000f00 */
[----:B------:R-:W-:Y:S01]  /*b550*/  IMAD.MOV.U32 R11, RZ, RZ, R154 ;  /* 0x000000ffff0b7224 */ /* 0x000fe200078e009a */
[----:B------:R-:W-:Y:S01]  /*b560*/  MOV R17, R0 ;  /* 0x0000000000117202 */ /* 0x000fe20000000f00 */
[----:B------:R-:W-:Y:S01]  /*b570*/  IMAD.MOV.U32 R22, RZ, RZ, R137 ;  /* 0x000000ffff167224 */ /* 0x000fe200078e0089 */
[----:B------:R-:W-:Y:S01]  /*b580*/  MOV R23, R136 ;  /* 0x0000008800177202 */ /* 0x000fe20000000f00 */
[----:B------:R-:W-:Y:S03]  /*b590*/  IMAD.MOV.U32 R20, RZ, RZ, R139 ;  /* 0x000000ffff147224 */ /* 0x000fe600078e008b */
[----:B------:R-:W-:Y:S01]  /*b5a0*/  MOV R21, R138 ;  /* 0x0000008a00157202 */ /* 0x000fe20000000f00 */
[----:B------:R-:W-:Y:S01]  /*b5b0*/  IMAD.MOV.U32 R16, RZ, RZ, R169 ;  /* 0x000000ffff107224 */ /* 0x000fe200078e00a9 */
[C---:B------:R-:W-:Y:S04]  /*b5c0*/  HMMA.16816.F32.BF16 R136, R208.reuse, R144, R24 ;  /* 0x00000090d088723c */ /* 0x040fe80000041818 */
[----:B------:R-:W-:Y:S03]  /*b5d0*/  MOV R0, R155 ;  /* 0x0000009b00007202 */ /* 0x000fe60000000f00 */
[----:B------:R-:W-:Y:S01]  /*b5e0*/  IMAD.MOV.U32 R26, RZ, RZ, R140 ;  /* 0x000000ffff1a7224 */ /* 0x000fe200078e008c */
[----:B------:R-:W-:Y:S01]  /*b5f0*/  MOV R25, R167 ;  /* 0x000000a700197202 */ /* 0x000fe20000000f00 */
[----:B------:R-:W-:Y:S02]  /*b600*/  IMAD.MOV.U32 R24, RZ, RZ, R141 ;  /* 0x000000ffff187224 */ /* 0x000fe400078e008d */
[-C--:B------:R-:W-:Y:S03]  /*b610*/  HMMA.16816.F32.BF16 R140, R208, R146.reuse, R28 ;  /* 0x00000092d08c723c */ /* 0x080fe6000004181c */
[----:B------:R-:W-:Y:S04]  /*b620*/  MOV R27, R168 ;  /* 0x000000a8001b7202 */ /* 0x000fe80000000f00 */
        /* <DEDUP_REMOVED lines=8> */
[-C--:B-1----:R-:W-:Y:S03]  /*b6b0*/  HMMA.16816.F32.BF16 R148, R204, R160.reuse, R36 ;  /* 0x000000a0cc94723c */ /* 0x082fe60000041824 */
[----:B------:R-:W-:Y:S01]  /*b6c0*/  MOV R34, R171 ;  /* 0x000000ab00227202 */ /* 0x000fe20000000f00 */
[----:B------:R-:W-:Y:S02]  /*b6d0*/  FADD.FTZ R0, R0, R32 ;  /* 0x0000002000007221 */ /* 0x000fe40000010000 */
        /* <DEDUP_REMOVED lines=67> */
[----:B------:R-:W-:Y:S01]  /*bb10*/  FADD.FTZ R0, R180, R0 ;  /* 0x00000000b4007221 */ /* 0x000fe20000010000 */
[----:B------:R-:W-:Y:S01]  /*bb20*/  MOV R186, R183 ;  /* 0x000000b700ba7202 */ /* 0x000fe20000000f00 */
[----:B------:R-:W-:Y:S03]  /*bb30*/  IMAD.MOV.U32 R180, RZ, RZ, R185 ;  /* 0x000000ffffb47224 */ /* 0x000fe600078e00b9 */
[----:B------:R2:W-:Y:S01]  /*bb40*/  STL [R1+0x2c], R0 ;  /* 0x00002c0001007387 */ /* 0x0005e20000100800 */
[----:B------:R-:W-:-:S05]  /*bb50*/  @P0 BRA `(.L_x_3536) ;  /* 0xffffb41000000947 */ /* 0x000fca000383ffff */
.L_x_3535:
[----:B---3--:R-:W-:-:S13]  /*bb60*/  ISETP.LE.AND P0, PT, RZ, UR25, PT ;  /* 0x00000019ff007c0c */ /* 0x008fda000bf03270 */
[----:B------:R-:W-:Y:S05]  /*bb70*/  @!P0 BRA `(.L_x_3537) ;  /* 0x00003ae000008947 */ /* 0x000fea0003800000 */
[----:B------:R-:W3:Y:S01]  /*bb80*/  LDL.64 R12, [R1+0x58] ;  /* 0x00005800010c7983 */ /* 0x000ee20000100a00 */
[----:B------:R-:W-:-:S03]  /*bb90*/  ULDC.64 UR4, c[0x0][0x1e0] ;  /* 0x0000780000047ab9 */ /* 0x000fc60000000a00 */
[----:B------:R-:W4:Y:S04]  /*bba0*/  LDL.64 R6, [R1+0x68] ;  /* 0x0000680001067983 */ /* 0x000f280000100a00 */
[----:B--2---:R-:W2:Y:S04]  /*bbb0*/  LDL.64 R8, [R1+0x48] ;  /* 0x0000480001087983 */ /* 0x004ea80000100a00 */
[----:B------:R-:W2:Y:S01]  /*bbc0*/  LDL.64 R4, [R1+0x50] ;  /* 0x0000500001047983 */ /* 0x000ea20000100a00 */
[----:B------:R-:W-:Y:S01]  /*bbd0*/  UIADD3 UR12, UP0, UR12, 0x80, URZ ;  /* 0x000000800c0c7890 */ /* 0x000fe2000ff1e03f */
[----:B------:R-:W-:Y:S01]  /*bbe0*/  IMAD.MOV.U32 R2, RZ, RZ, R184 ;  /* 0x000000ffff027224 */ /* 0x000fe200078e00b8 */
[----:B------:R-:W-:Y:S01]  /*bbf0*/  USHF.L.U64.HI UR6, UR4, 0x5, UR5 ;  /* 0x0000000504067899 */ /* 0x000fe20008010205 */
[----:B------:R-:W-:Y:S01]  /*bc00*/  MOV R0, R185 ;  /* 0x000000b900007202 */ /* 0x000fe20000000f00 */
[----:B------:R-:W-:Y:S01]  /*bc10*/  USHF.L.U32 UR8, UR4, 0x5, URZ ;  /* 0x0000000504087899 */ /* 0x000fe2000800063f */
[----:B-----5:R-:W-:Y:S01]  /*bc20*/  IMAD.MOV.U32 R186, RZ, RZ, R182 ;  /* 0x000000ffffba7224 */ /* 0x020fe200078e00b6 */
[----:B------:R-:W-:-:S02]  /*bc30*/  UMOV UR7, 0x6 ;  /* 0x0000000600077882 */ /* 0x000fc40000000000 */
[----:B------:R-:W-:Y:S02]  /*bc40*/  ULDC.64 UR4, c[0x0][0x208] ;  /* 0x0000820000047ab9 */ /* 0x000fe40000000a00 */
[----:B------:R-:W-:Y:S02]  /*bc50*/  USHF.L.U64.HI UR7, UR4, UR7, UR5 ;  /* 0x0000000704077299 */ /* 0x000fe40008010205 */
[----:B------:R-:W-:Y:S02]  /*bc60*/  USHF.L.U32 UR11, UR4, 0x6, URZ ;  /* 0x00000006040b7899 */ /* 0x000fe4000800063f */
[----:B------:R-:W-:Y:S01]  /*bc70*/  UIADD3.X UR9, URZ, UR9, URZ, UP0, !UPT ;  /* 0x000000093f097290 */ /* 0x000fe200087fe43f */
[----:B---3--:R-:W-:Y:S02]  /*bc80*/  IADD3 R3, P0, R12, 0x40, RZ ;  /* 0x000000400c037810 */ /* 0x008fe40007f1e0ff */
[----:B----4-:R-:W-:Y:S02]  /*bc90*/  IADD3 R10, P1, R6, 0x40, RZ ;  /* 0x00000040060a7810 */ /* 0x010fe40007f3e0ff */
[----:B--2---:R-:W-:Y:S01]  /*bca0*/  IADD3.X R8, RZ, R9, RZ, P0, !PT ;  /* 0x00000009ff087210 */ /* 0x004fe200007fe4ff */
[----:B------:R1:W-:Y:S02]  /*bcb0*/  STL [R1+0x10], R3 ;  /* 0x0000100301007387 */ /* 0x0003e40000100800 */
[----:B------:R-:W-:-:S02]  /*bcc0*/  IMAD.X R11, RZ, RZ, R5, P1 ;  /* 0x000000ffff0b7224 */ /* 0x000fc400008e0605 */
[----:B------:R-:W-:Y:S01]  /*bcd0*/  IMAD.MOV.U32 R4, RZ, RZ, R6 ;  /* 0x000000ffff047224 */ /* 0x000fe200078e0006 */
[----:B------:R2:W-:Y:S04]  /*bce0*/  STL [R1], R8 ;  /* 0x0000000801007387 */ /* 0x0005e80000100800 */
[----:B------:R2:W-:Y:S04]  /*bcf0*/  STL.64 [R1+0x18], R10 ;  /* 0x0000180a01007387 */ /* 0x0005e80000100a00 */
[----:B------:R2:W-:Y:S01]  /*bd00*/  STL.64 [R1+0x50], R4 ;  /* 0x0000500401007387 */ /* 0x0005e20000100a00 */
[----:B-1----:R-:W-:-:S03]  /*bd10*/  MOV R3, R183 ;  /* 0x000000b700037202 */ /* 0x002fc60000000f00 */
.L_x_3538:
[----:B------:R-:W3:Y:S01]  /*bd20*/  LDL.64 R184, [R1+0x50] ;  /* 0x0000500001b87983 */ /* 0x000ee20000100a00 */
[----:B------:R-:W-:Y:S04]  /*bd30*/  DEPBAR.LE SB0, 0x0 ;  /* 0x000080000000791a */ /* 0x000fe80000000000 */
[----:B------:R-:W-:Y:S01]  /*bd40*/  USHF.R.S32.HI UR5, URZ, 0x1f, UR25 ;  /* 0x0000001f3f057899 */ /* 0x000fe20008011419 */
[----:B------:R-:W4:Y:S01]  /*bd50*/  LDL.64 R220, [R1+0x18] ;  /* 0x0000180001dc7983 */ /* 0x000f220000100a00 */
[----:B------:R-:W-:Y:S01]  /*bd60*/  UIMAD UR4, UR7, UR25, URZ ;  /* 0x00000019070472a4 */ /* 0x000fe2000f8e023f */
[----:B------:R-:W-:Y:S01]  /*bd70*/  MOV R187, UR11 ;  /* 0x0000000b00bb7c02 */ /* 0x000fe20008000f00 */
[----:B------:R-:W-:Y:S02]  /*bd80*/  UISETP.GT.AND UP0, UPT, UR25, URZ, UPT ;  /* 0x0000003f1900728c */ /* 0x000fe4000bf04270 */
[----:B------:R-:W-:Y:S01]  /*bd90*/  UIMAD UR4, UR5, UR11, UR4 ;  /* 0x0000000b050472a4 */ /* 0x000fe2000f8e0204 */
[----:B------:R-:W-:Y:S08]  /*bda0*/  BAR.SYNC.DEFER_BLOCKING 0x0 ;  /* 0x0000000000007b1d */ /* 0x000ff00000010000 */
[----:B------:R-:W-:Y:S08]  /*bdb0*/  LDSM.16.M88.4 R64, [R231+0x8100] ;  /* 0x00810000e740783b */ /* 0x000ff00000000200 */
[----:B------:R-:W1:Y:S08]  /*bdc0*/  LDSM.16.M88.4 R16, [R224+0x4100] ;  /* 0x00410000e010783b */ /* 0x000e700000000200 */
[----:B------:R-:W5:Y:S08]  /*bdd0*/  LDSM.16.M88.4 R60, [R231+0xa100] ;  /* 0x00a10000e73c783b */ /* 0x000f700000000200 */
[----:B------:R-:W2:Y:S08]  /*bde0*/  LDSM.16.M88.4 R32, [R224+0x4900] ;  /* 0x00490000e020783b */ /* 0x000eb00000000200 */
[----:B------:R-:W2:Y:S08]  /*bdf0*/  LDSM.16.M88.4 R48, [R224+0x5100] ;  /* 0x00510000e030783b */ /* 0x000eb00000000200 */
[----:B------:R-:W2:Y:S02]  /*be00*/  LDSM.16.M88.4 R180, [R224+0x5900] ;  /* 0x00590000e0b4783b */ /* 0x000ea40000000200 */
[-C--:B-12---:R-:W-:Y:S06]  /*be10*/  HMMA.16816.F32.BF16 R4, R64, R16.reuse, RZ ;  /* 0x000000104004723c */ /* 0x086fec00000418ff */
[----:B------:R-:W-:Y:S02]  /*be20*/  LDSM.16.M88.4 R204, [R233+0x8100] ;  /* 0x00810000e9cc783b */ /* 0x000fe40000000200 */
[C---:B-----5:R-:W-:Y:S06]  /*be30*/  HMMA.16816.F32.BF16 R8, R60.reuse, R16, RZ ;  /* 0x000000103c08723c */ /* 0x060fec00000418ff */
[----:B------:R-:W1:Y:S02]  /*be40*/  LDSM.16.M88.4 R208, [R235] ;  /* 0x00000000ebd0783b */ /* 0x000e640000000200 */
[-C--:B------:R-:W-:Y:S06]  /*be50*/  HMMA.16816.F32.BF16 R12, R60, R18.reuse, RZ ;  /* 0x000000123c0c723c */ /* 0x080fec00000418ff */
[----:B------:R-:W2:Y:S02]  /*be60*/  LDSM.16.M88.4 R212, [R233+0xa100] ;  /* 0x00a10000e9d4783b */ /* 0x000ea40000000200 */
[C---:B------:R-:W-:Y:S06]  /*be70*/  HMMA.16816.F32.BF16 R16, R64.reuse, R18, RZ ;  /* 0x000000124010723c */ /* 0x040fec00000418ff */
[----:B------:R-:W-:Y:S02]  /*be80*/  LDSM.16.M88.4 R216, [R242] ;  /* 0x00000000f2d8783b */ /* 0x000fe40000000200 */
[-C--:B------:R-:W-:Y:S06]  /*be90*/  HMMA.16816.F32.BF16 R20, R64, R32.reuse, RZ ;  /* 0x000000204014723c */ /* 0x080fec00000418ff */
[----:B------:R-:W5:Y:S06]  /*bea0*/  LDL.64 R250, [R1+0x48] ;  /* 0x0000480001fa7983 */ /* 0x000f6c0000100a00 */
[----:B------:R-:W5:Y:S01]  /*beb0*/  LDL R249, [R1+0x10] ;  /* 0x0000100001f97983 */ /* 0x000f620000100800 */
[C---:B------:R-:W-:Y:S03]  /*bec0*/  HMMA.16816.F32.BF16 R24, R60.reuse, R32, RZ ;  /* 0x000000203c18723c */ /* 0x040fe600000418ff */
[----:B------:R-:W5:Y:S05]  /*bed0*/  LDL R248, [R1] ;  /* 0x0000000001f87983 */ /* 0x000f6a0000100800 */
[-C--:B------:R-:W-:Y:S08]  /*bee0*/  HMMA.16816.F32.BF16 R28, R60, R34.reuse, RZ ;  /* 0x000000223c1c723c */ /* 0x080ff000000418ff */
        /* <DEDUP_REMOVED lines=9> */
[----:B------:R-:W2:Y:S07]  /*bf80*/  LDSM.16.M88.4 R180, [R243] ;  /* 0x00000000f3b4783b */ /* 0x000eae0000000200 */
[-C--:B-1----:R-:W-:Y:S08]  /*bf90*/  HMMA.16816.F32.BF16 R4, R204, R208.reuse, R4 ;  /* 0x000000d0cc04723c */ /* 0x082ff00000041804 */
[C---:B--2---:R-:W-:Y:S08]  /*bfa0*/  HMMA.16816.F32.BF16 R8, R212.reuse, R208, R8 ;  /* 0x000000d0d408723c */ /* 0x044ff00000041808 */
        /* <DEDUP_REMOVED lines=10> */
[----:B---3--:R-:W-:Y:S04]  /*c050*/  IMAD.WIDE.U32 R208, R187, UR25, R184 ;  /* 0x00000019bbd07c25 */ /* 0x008fe8000f8e00b8 */
[C---:B------:R-:W-:Y:S04]  /*c060*/  HMMA.16816.F32.BF16 R48, R204.reuse, R218, R48 ;  /* 0x000000dacc30723c */ /* 0x040fe80000041830 */
[----:B------:R-:W-:Y:S02]  /*c070*/  IADD3 R185, R209, UR4, RZ ;  /* 0x00000004d1b97c10 */ /* 0x000fe4000fffe0ff */
[C---:B------:R-:W-:Y:S02]  /*c080*/  LEA R184, P0, R208.reuse, c[0x0][0x1f8], 0x1 ;  /* 0x00007e00d0b87a11 */ /* 0x040fe400078008ff */
[-C--:B-1----:R-:W-:Y:S04]  /*c090*/  HMMA.16816.F32.BF16 R52, R204, R180.reuse, R52 ;  /* 0x000000b4cc34723c */ /* 0x082fe80000041834 */
[----:B------:R-:W-:Y:S01]  /*c0a0*/  LEA.HI.X R185, R208, c[0x0][0x1fc], R185, 0x1, P0 ;  /* 0x00007f00d0b97a11 */ /* 0x000fe200000f0cb9 */
[----:B----4-:R-:W-:Y:S01]  /*c0b0*/  IMAD.WIDE.U32 R208, R187, UR25, R220 ;  /* 0x00000019bbd07c25 */ /* 0x010fe2000f8e00dc */
        /* <DEDUP_REMOVED lines=30> */
[C---:B------:R-:W-:Y:S02]  /*c2a0*/  IADD3.X R181, R209.reuse, UR15, RZ, P0, !PT ;  /* 0x0000000fd1b57c10 */ /* 0x040fe400087fe4ff */
[----:B------:R-:W-:Y:S05]  /*c2b0*/  PLOP3.LUT P0, PT, PT, PT, UP0, 0x80, 0x0 ;  /* 0x000000000000781c */ /* 0x000fea0003f0f008 */
[----:B------:R2:W-:Y:S01]  /*c2c0*/  LDGSTS.E.BYPASS.LTC128B.128 [R245+0x3100], [R210.64], !P4 ;  /* 0x03100000d2f57fae */ /* 0x0005e2000e101d52 */
[----:B-1----:R-:W-:Y:S04]  /*c2d0*/  IADD3 R184, P1, R208, UR10, RZ ;  /* 0x0000000ad0b87c10 */ /* 0x002fe8000ff3e0ff */
[----:B------:R-:W-:Y:S05]  /*c2e0*/  IADD3.X R185, R209, UR14, RZ, P1, !PT ;  /* 0x0000000ed1b97c10 */ /* 0x000fea0008ffe4ff */
[----:B------:R1:W-:Y:S08]  /*c2f0*/  LDGSTS.E.BYPASS.LTC128B.128 [R245+0x1900], [R184.64], !P5 ;  /* 0x01900000b8f57fae */ /* 0x0003f0000e901d52 */
[----:B------:R3:W-:Y:S08]  /*c300*/  LDGSTS.E.BYPASS.LTC128B.128 [R245+0x3900], [R180.64], !P4 ;  /* 0x03900000b4f57fae */ /* 0x0007f0000e101d52 */
[----:B--2---:R-:W-:Y:S08]  /*c310*/  LDSM.16.M88.4 R208, [R232+0x8100] ;  /* 0x00810000e8d0783b */ /* 0x004ff00000000200 */
[----:B------:R-:W2:Y:S08]  /*c320*/  LDSM.16.M88.4 R212, [R230+0x4100] ;  /* 0x00410000e6d4783b */ /* 0x000eb00000000200 */
[----:B------:R-:W4:Y:S08]  /*c330*/  LDSM.16.M88.4 R216, [R232+0xa100] ;  /* 0x00a10000e8d8783b */ /* 0x000f300000000200 */
[----:B---3--:R-:W3:Y:S08]  /*c340*/  LDSM.16.M88.4 R180, [R230+0x4900] ;  /* 0x00490000e6b4783b */ /* 0x008ef00000000200 */
[----:B------:R-:W0:Y:S08]  /*c350*/  LDGDEPBAR ;  /* 0x00000000000079af */ /* 0x000e300000000000 */
[----:B------:R-:W1:Y:S01]  /*c360*/  LDSM.16.M88.4 R204, [R230+0x5100] ;  /* 0x00510000e6cc783b */ /* 0x000e620000000200 */
[-C--:B--2---:R-:W-:Y:S08]  /*c370*/  HMMA.16816.F32.BF16 R4, R208, R212.reuse, R4 ;  /* 0x000000d4d004723c */ /* 0x084ff00000041804 */
[C---:B----4-:R-:W-:Y:S08]  /*c380*/  HMMA.16816.F32.BF16 R8, R216.reuse, R212, R8 ;  /* 0x000000d4d808723c */ /* 0x050ff00000041808 */
[-C--:B------:R-:W-:Y:S08]  /*c390*/  HMMA.16816.F32.BF16 R12, R216, R214.reuse, R12 ;  /* 0x000000d6d80c723c */ /* 0x080ff0000004180c */
[C---:B------:R-:W-:Y:S01]  /*c3a0*/  HMMA.16816.F32.BF16 R16, R208.reuse, R214, R16 ;  /* 0x000000d6d010723c */ /* 0x040fe20000041810 */
[----:B------:R-:W2:Y:S07]  /*c3b0*/  LDSM.16.M88.4 R212, [R230+0x5900] ;  /* 0x00590000e6d4783b */ /* 0x000eae0000000200 */
        /* <DEDUP_REMOVED lines=10> */
[-C--:B--2---:R-:W-:Y:S08]  /*c460*/  HMMA.16816.F32.BF16 R52, R208, R212.reuse, R52 ;  /* 0x000000d4d034723c */ /* 0x084ff00000041834 */
        /* <DEDUP_REMOVED lines=95> */
[C---:B--2---:R-:W-:Y:S11]  /*ca60*/  HMMA.16816.F32.BF16 R8, R216.reuse, R208, R8 ;  /* 0x000000d0d808723c */ /* 0x044ff60000041808 */
[----:B------:R-:W-:Y:S05]  /*ca70*/  @!UPT UIADD3 URZ, URZ, URZ, URZ ;  /* 0x0000003f3f3ff290 */ /* 0x000fea000fffe03f */
[----:B------:R-:W-:Y:S02]  /*ca80*/  FMNMX.FTZ R184, R4, R0, !PT ;  /* 0x0000000004b87209 */ /* 0x000fe40007810000 */
[----:B------:R-:W-:Y:S01]  /*ca90*/  FMNMX.FTZ R185, R6, R2, !PT ;  /* 0x0000000206b97209 */ /* 0x000fe20007810000 */
[-C--:B------:R-:W-:Y:S03]  /*caa0*/  HMMA.16816.F32.BF16 R12, R216, R210.reuse, R12 ;  /* 0x000000d2d80c723c */ /* 0x080fe6000004180c */
[----:B------:R-:W-:Y:S02]  /*cab0*/  FMNMX.FTZ R185, R7, R185, !PT ;  /* 0x000000b907b97209 */ /* 0x000fe40007810000 */
[----:B------:R-:W-:Y:S03]  /*cac0*/  FMNMX.FTZ R184, R5, R184, !PT ;  /* 0x000000b805b87209 */ /* 0x000fe60007810000 */
[C---:B------:R-:W-:Y:S01]  /*cad0*/  HMMA.16816.F32.BF16 R16, R180.reuse, R210, R16 ;  /* 0x000000d2b410723c */ /* 0x040fe20000041810 */
[----:B------:R-:W2:Y:S01]  /*cae0*/  LDSM.16.M88.4 R208, [R229+0x3800] ;  /* 0x00380000e5d0783b */ /* 0x000ea20000000200 */
[----:B------:R-:W-:Y:S06]  /*caf0*/  DEPBAR.LE SB0, 0x0 ;  /* 0x000080000000791a */ /* 0x000fec0000000000 */
[-C--:B---3--:R-:W-:Y:S01]  /*cb00*/  HMMA.16816.F32.BF16 R20, R180, R204.reuse, R20 ;  /* 0x000000ccb414723c */ /* 0x088fe20000041814 */
[----:B------:R-:W-:Y:S04]  /*cb10*/  BAR.SYNC.DEFER_BLOCKING 0x0 ;  /* 0x0000000000007b1d */ /* 0x000fe80000010000 */
[----:B------:R-:W-:Y:S03]  /*cb20*/  FMNMX.FTZ R187, R8, R3, !PT ;  /* 0x0000000308bb7209 */ /* 0x000fe60007810000 */
[C---:B------:R-:W-:Y:S04]  /*cb30*/  HMMA.16816.F32.BF16 R24, R216.reuse, R204, R24 ;  /* 0x000000ccd818723c */ /* 0x040fe80000041818 */
[----:B------:R-:W-:Y:S04]  /*cb40*/  FMNMX.FTZ R187, R9, R187, !PT ;  /* 0x000000bb09bb7209 */ /* 0x000fe80007810000 */
[-C--:B------:R-:W-:Y:S04]  /*cb50*/  HMMA.16816.F32.BF16 R28, R216, R206.reuse, R28 ;  /* 0x000000ced81c723c */ /* 0x080fe8000004181c */
[----:B------:R-:W-:Y:S02]  /*cb60*/  FMNMX.FTZ R187, R12, R187, !PT ;  /* 0x000000bb0cbb7209 */ /* 0x000fe40007810000 */
[----:B------:R-:W-:Y:S02]  /*cb70*/  FMNMX.FTZ R185, R18, R185, !PT ;  /* 0x000000b912b97209 */ /* 0x000fe40007810000 */
[C---:B------:R-:W-:Y:S01]  /*cb80*/  HMMA.16816.F32.BF16 R32, R180.reuse, R206, R32 ;  /* 0x000000ceb420723c */ /* 0x040fe20000041820 */
[----:B------:R-:W3:Y:S03]  /*cb90*/  LDL.64 R206, [R1+0x58] ;  /* 0x0000580001ce7983 */ /* 0x000ee60000100a00 */
        /* <DEDUP_REMOVED lines=9> */
[----:B------:R-:W-:Y:S04]  /*cc30*/  FMNMX.FTZ R184, R20, R184, !PT ;  /* 0x000000b814b87209 */ /* 0x000fe80007810000 */
[C---:B------:R-:W-:Y:S04]  /*cc40*/  HMMA.16816.F32.BF16 R48, R180.reuse, R214, R48 ;  /* 0x000000d6b430723c */ /* 0x040fe80000041830 */
[----:B------:R-:W-:Y:S04]  /*cc50*/  FMNMX.FTZ R184, R21, R184, !PT ;  /* 0x000000b815b87209 */ /* 0x000fe80007810000 */
[-C--:B--2---:R-:W-:Y:S04]  /*cc60*/  HMMA.16816.F32.BF16 R52, R180, R208.reuse, R52 ;  /* 0x000000d0b434723c */ /* 0x084fe80000041834 */
[----:B------:R-:W-:Y:S04]  /*cc70*/  FMNMX.FTZ R184, R32, R184, !PT ;  /* 0x000000b820b87209 */ /* 0x000fe80007810000 */
[C---:B------:R-:W-:Y:S04]  /*cc80*/  HMMA.16816.F32.BF16 R56, R216.reuse, R208, R56 ;  /* 0x000000d0d838723c */ /* 0x040fe80000041838 */
[----:B------:R-:W-:Y:S04]  /*cc90*/  FMNMX.FTZ R184, R33, R184, !PT ;  /* 0x000000b821b87209 */ /* 0x000fe80007810000 */
[-C--:B------:R-:W-:Y:S08]  /*cca0*/  HMMA.16816.F32.BF16 R60, R216, R210.reuse, R60 ;  /* 0x000000d2d83c723c */ /* 0x080ff0000004183c */
[----:B------:R-:W-:Y:S07]  /*ccb0*/  HMMA.16816.F32.BF16 R64, R180, R210, R64 ;  /* 0x000000d2b440723c */ /* 0x000fee0000041840 */
[----:B------:R-:W-:Y:S02]  /*ccc0*/  FMNMX.FTZ R180, R34, R185, !PT ;  /* 0x000000b922b47209 */ /* 0x000fe40007810000 */
[----:B------:R-:W-:Y:S03]  /*ccd0*/  FMNMX.FTZ R185, R36, R184, !PT ;  /* 0x000000b824b97209 */ /* 0x000fe60007810000 */
        /* <DEDUP_REMOVED lines=32> */
[----:B------:R-:W-:Y:S03]  /*cee0*/  FMNMX.FTZ R182, R14, R182, !PT ;  /* 0x000000b60eb67209 */ /* 0x000fe60007810000 */
[----:B------:R-:W4:Y:S01]  /*cef0*/  SHFL.BFLY PT, R204, R181, 0x2, 0x1f ;  /* 0x0c401f00b5cc7f89 */ /* 0x000f2200000e0000 */
[----:B------:R-:W-:Y:S02]  /*cf00*/  FMNMX.FTZ R182, R15, R182, !PT ;  /* 0x000000b60fb67209 */ /* 0x000fe40007810000 */
[----:B-1----:R-:W-:Y:S02]  /*cf10*/  FMNMX.FTZ R185, R185, R184, !PT ;  /* 0x000000b8b9b97209 */ /* 0x002fe40007810000 */
[----:B------:R-:W-:Y:S03]  /*cf20*/  FMNMX.FTZ R182, R26, R182, !PT ;  /* 0x000000b61ab67209 */ /* 0x000fe60007810000 */
[----:B------:R-:W1:Y:S01]  /*cf30*/  SHFL.BFLY PT, R187, R185, 0x1, 0x1f ;  /* 0x0c201f00b9bb7f89 */ /* 0x000e6200000e0000 */
[----:B------:R-:W-:Y:S04]  /*cf40*/  FMNMX.FTZ R182, R27, R182, !PT ;  /* 0x000000b61bb67209 */ /* 0x000fe80007810000 */
[----:B------:R-:W-:Y:S02]  /*cf50*/  FMNMX.FTZ R182, R30, R182, !PT ;  /* 0x000000b61eb67209 */ /* 0x000fe40007810000 */
[----:B--2---:R-:W-:Y:S02]  /*cf60*/  FMNMX.FTZ R180, R180, R183, !PT ;  /* 0x000000b7b4b47209 */ /* 0x004fe40007810000 */
[----:B------:R-:W-:Y:S03]  /*cf70*/  FMNMX.FTZ R182, R31, R182, !PT ;  /* 0x000000b61fb67209 */ /* 0x000fe60007810000 */
[----:B------:R-:W2:Y:S01]  /*cf80*/  SHFL.BFLY PT, R184, R180, 0x1, 0x1f ;  /* 0x0c201f00b4b87f89 */ /* 0x000ea200000e0000 */
        /* <DEDUP_REMOVED lines=14> */
[----:B------:R-:W-:Y:S01]  /*d070*/  MUFU.EX2 R220, R4 ;  /* 0x0000000400dc7308 */ /* 0x000fe20000000800 */
[----:B------:R-:W-:Y:S02]  /*d080*/  FFMA.FTZ R16, R16, c[0x0][0x2d0], -R210 ;  /* 0x0000b40010107a23 */ /* 0x000fe400000108d2 */
[C---:B------:R-:W-:Y:S02]  /*d090*/  FADD.FTZ R2, -R184.reuse, R2 ;  /* 0x00000002b8027221 */ /* 0x040fe40000010100 */
[----:B------:R-:W-:Y:S01]  /*d0a0*/  FMUL.FTZ R209, R184, c[0x0][0x2d0] ;  /* 0x0000b400b8d17a20 */ /* 0x000fe20000410000 */
[----:B----4-:R-:W-:Y:S01]  /*d0b0*/  FMNMX.FTZ R183, R181, R183, !PT ;  /* 0x000000b7b5b77209 */ /* 0x010fe20007810000 */
[----:B------:R-:W-:Y:S02]  /*d0c0*/  FMUL.FTZ R2, R2, c[0x0][0x2d0] ;  /* 0x0000b40002027a20 */ /* 0x000fe40000410000 */
[--C-:B------:R-:W-:Y:S01]  /*d0d0*/  FFMA.FTZ R6, R6, c[0x0][0x2d0], -R209.reuse ;  /* 0x0000b40006067a23 */ /* 0x100fe200000108d1 */
[----:B------:R1:W2:Y:S01]  /*d0e0*/  MUFU.EX2 R182, R0 ;  /* 0x0000000000b67308 */ /* 0x0002a20000000800 */
[--C-:B------:R-:W-:Y:S02]  /*d0f0*/  FFMA.FTZ R7, R7, c[0x0][0x2d0], -R209.reuse ;  /* 0x0000b40007077a23 */ /* 0x100fe400000108d1 */
[----:B------:R-:W-:Y:S02]  /*d100*/  FMUL.FTZ R208, R183, c[0x0][0x2d0] ;  /* 0x0000b400b7d07a20 */ /* 0x000fe40000410000 */
[----:B------:R-:W-:Y:S02]  /*d110*/  FFMA.FTZ R17, R17, c[0x0][0x2d0], -R210 ;  /* 0x0000b40011117a23 */ /* 0x000fe400000108d2 */
[--C-:B------:R-:W-:Y:S02]  /*d120*/  FFMA.FTZ R8, R8, c[0x0][0x2d0], -R208.reuse ;  /* 0x0000b40008087a23 */ /* 0x100fe400000108d0 */
[----:B------:R-:W-:Y:S01]  /*d130*/  FFMA.FTZ R12, R12, c[0x0][0x2d0], -R208 ;  /* 0x0000b4000c0c7a23 */ /* 0x000fe200000108d0 */
[----:B------:R4:W4:Y:S01]  /*d140*/  MUFU.EX2 R181, R2 ;  /* 0x0000000200b57308 */ /* 0x0009220000000800 */
[--C-:B------:R-:W-:Y:S02]  /*d150*/  FFMA.FTZ R18, R18, c[0x0][0x2d0], -R209.reuse ;  /* 0x0000b40012127a23 */ /* 0x100fe400000108d1 */
[--C-:B------:R-:W-:Y:S02]  /*d160*/  FFMA.FTZ R19, R19, c[0x0][0x2d0], -R209.reuse ;  /* 0x0000b40013137a23 */ /* 0x100fe400000108d1 */
[--C-:B------:R-:W-:Y:S02]  /*d170*/  FFMA.FTZ R32, R32, c[0x0][0x2d0], -R210.reuse ;  /* 0x0000b40020207a23 */ /* 0x100fe400000108d2 */
[----:B------:R-:W-:Y:S02]  /*d180*/  FFMA.FTZ R33, R33, c[0x0][0x2d0], -R210 ;  /* 0x0000b40021217a23 */ /* 0x000fe400000108d2 */
[--C-:B------:R-:W-:Y:S01]  /*d190*/  FFMA.FTZ R34, R34, c[0x0][0x2d0], -R209.reuse ;  /* 0x0000b40022227a23 */ /* 0x100fe200000108d1 */
[----:B------:R-:W-:Y:S01]  /*d1a0*/  MUFU.EX2 R244, R5 ;  /* 0x0000000500f47308 */ /* 0x000fe20000000800 */
[----:B------:R-:W-:Y:S02]  /*d1b0*/  FFMA.FTZ R35, R35, c[0x0][0x2d0], -R209 ;  /* 0x0000b40023237a23 */ /* 0x000fe400000108d1 */
[----:B------:R-:W-:Y:S01]  /*d1c0*/  FFMA.FTZ R25, R25, c[0x0][0x2d0], -R208 ;  /* 0x0000b40019197a23 */ /* 0x000fe200000108d0 */
[----:B-1----:R-:W-:Y:S01]  /*d1d0*/  FMNMX.FTZ R0, R59, R180, !PT ;  /* 0x000000b43b007209 */ /* 0x002fe20007810000 */
[C---:B--2---:R-:W-:Y:S02]  /*d1e0*/  FMUL.FTZ R132, R182.reuse, R132 ;  /* 0x00000084b6847220 */ /* 0x044fe40000410000 */
[----:B------:R-:W-:Y:S01]  /*d1f0*/  FMUL.FTZ R133, R182, R133 ;  /* 0x00000085b6857220 */ /* 0x000fe20000410000 */
[----:B------:R-:W-:Y:S01]  /*d200*/  FMNMX.FTZ R0, R62, R0, !PT ;  /* 0x000000003e007209 */ /* 0x000fe20007810000 */
[C---:B------:R-:W-:Y:S01]  /*d210*/  FMUL.FTZ R144, R182.reuse, R144 ;  /* 0x00000090b6907220 */ /* 0x040fe20000410000 */
[----:B------:R-:W-:Y:S01]  /*d220*/  MUFU.EX2 R252, R6 ;  /* 0x0000000600fc7308 */ /* 0x000fe20000000800 */
[C---:B------:R-:W-:Y:S01]  /*d230*/  FMUL.FTZ R145, R182.reuse, R145 ;  /* 0x00000091b6917220 */ /* 0x040fe20000410000 */
[----:B------:R-:W-:Y:S01]  /*d240*/  FMNMX.FTZ R0, R63, R0, !PT ;  /* 0x000000003f007209 */ /* 0x000fe20007810000 */
[----:B------:R-:W-:Y:S02]  /*d250*/  FMUL.FTZ R148, R182, R148 ;  /* 0x00000094b6947220 */ /* 0x000fe40000410000 */
[----:B----4-:R-:W-:Y:S02]  /*d260*/  FADD.FTZ R2, -R183, R3 ;  /* 0x00000003b7027221 */ /* 0x010fe40000010100 */
[----:B------:R-:W1:Y:S01]  /*d270*/  SHFL.BFLY PT, R3, R0, 0x2, 0x1f ;  /* 0x0c401f0000037f89 */ /* 0x000e6200000e0000 */
[C---:B------:R-:W-:Y:S02]  /*d280*/  FMUL.FTZ R134, R181.reuse, R134 ;  /* 0x00000086b5867220 */ /* 0x040fe40000410000 */
[----:B------:R-:W-:Y:S01]  /*d290*/  MUFU.EX2 R247, R7 ;  /* 0x0000000700f77308 */ /* 0x000fe20000000800 */
[----:B------:R-:W-:Y:S02]  /*d2a0*/  FMUL.FTZ R2, R2, c[0x0][0x2d0] ;  /* 0x0000b40002027a20 */ /* 0x000fe40000410000 */
        /* <DEDUP_REMOVED lines=8> */
[----:B------:R-:W-:Y:S02]  /*d330*/  FMUL.FTZ R161, R182, R161 ;  /* 0x000000a1b6a17220 */ /* 0x000fe40000410000 */
[C---:B------:R-:W-:Y:S01]  /*d340*/  FMUL.FTZ R162, R181.reuse, R162 ;  /* 0x000000a2b5a27220 */ /* 0x040fe20000410000 */
[----:B------:R4:W4:Y:S01]  /*d350*/  MUFU.EX2 R180, R2 ;  /* 0x0000000200b47308 */ /* 0x0009220000000800 */
[----:B-1----:R-:W-:Y:S01]  /*d360*/  FMNMX.FTZ R0, R0, R3, !PT ;  /* 0x0000000300007209 */ /* 0x002fe20007810000 */
[----:B------:R-:W-:Y:S01]  /*d370*/  FMUL.FTZ R163, R181, R163 ;  /* 0x000000a3b5a37220 */ /* 0x000fe20000410000 */
[----:B-----5:R-:W-:Y:S01]  /*d380*/  @P0 IADD3 R3, P2, R249, UR4, RZ ;  /* 0x00000004f9030c10 */ /* 0x020fe2000ff5e0ff */
[C---:B------:R-:W-:Y:S02]  /*d390*/  FMUL.FTZ R164, R182.reuse, R164 ;  /* 0x000000a4b6a47220 */ /* 0x040fe40000410000 */
[C---:B------:R-:W-:Y:S02]  /*d3a0*/  FMUL.FTZ R165, R182.reuse, R165 ;  /* 0x000000a5b6a57220 */ /* 0x040fe40000410000 */
[C---:B------:R-:W-:Y:S02]  /*d3b0*/  FMUL.FTZ R166, R181.reuse, R166 ;  /* 0x000000a6b5a67220 */ /* 0x040fe40000410000 */
[----:B------:R-:W-:Y:S01]  /*d3c0*/  MUFU.EX2 R187, R12 ;  /* 0x0000000c00bb7308 */ /* 0x000fe20000000800 */
[C---:B------:R-:W-:Y:S02]  /*d3d0*/  FMUL.FTZ R167, R181.reuse, R167 ;  /* 0x000000a7b5a77220 */ /* 0x040fe40000410000 */
[----:B------:R-:W-:Y:S01]  /*d3e0*/  FMUL.FTZ R176, R182, R176 ;  /* 0x000000b0b6b07220 */ /* 0x000fe20000410000 */
[----:B--2---:R-:W-:Y:S01]  /*d3f0*/  @P0 IADD3.X R16, R248, UR13, RZ, P2, !PT ;  /* 0x0000000df8100c10 */ /* 0x004fe200097fe4ff */
[C---:B------:R-:W-:Y:S02]  /*d400*/  FMUL.FTZ R177, R182.reuse, R177 ;  /* 0x000000b1b6b17220 */ /* 0x040fe40000410000 */
[C---:B------:R-:W-:Y:S02]  /*d410*/  FMUL.FTZ R178, R181.reuse, R178 ;  /* 0x000000b2b5b27220 */ /* 0x040fe40000410000 */
[----:B------:R-:W-:Y:S01]  /*d420*/  FMUL.FTZ R179, R181, R179 ;  /* 0x000000b3b5b37220 */ /* 0x000fe20000410000 */
[----:B------:R1:W-:Y:S01]  /*d430*/  MUFU.EX2 R222, R17 ;  /* 0x0000001100de7308 */ /* 0x0003e20000000800 */
[C---:B------:R-:W-:Y:S02]  /*d440*/  FMUL.FTZ R68, R182.reuse, R68 ;  /* 0x00000044b6447220 */ /* 0x040fe40000410000 */
[----:B------:R-:W-:Y:S01]  /*d450*/  FMUL.FTZ R69, R182, R69 ;  /* 0x00000045b6457220 */ /* 0x000fe20000410000 */
[----:B----4-:R-:W2:Y:S01]  /*d460*/  SHFL.BFLY PT, R2, R0, 0x1, 0x1f ;  /* 0x0c201f0000027f89 */ /* 0x010ea200000e0000 */
        /* <DEDUP_REMOVED lines=11> */
[----:B------:R-:W-:Y:S01]  /*d520*/  FMUL.FTZ R169, R180, R169 ;  /* 0x000000a9b4a97220 */ /* 0x000fe20000410000 */
[----:B---3--:R-:W-:Y:S01]  /*d530*/  @P0 IADD3 R4, P1, R206, UR4, RZ ;  /* 0x00000004ce040c10 */ /* 0x008fe2000ff3e0ff */
[----:B-1----:R-:W-:Y:S01]  /*d540*/  FMUL.FTZ R17, R182, R201 ;  /* 0x000000c9b6117220 */ /* 0x002fe20000410000 */
[----:B--2---:R-:W-:Y:S01]  /*d550*/  FMNMX.FTZ R2, R0, R2, !PT ;  /* 0x0000000200027209 */ /* 0x004fe20007810000 */
[C---:B------:R-:W-:Y:S01]  /*d560*/  FMUL.FTZ R172, R180.reuse, R172 ;  /* 0x000000acb4ac7220 */ /* 0x040fe20000410000 */
[----:B------:R-:W-:Y:S01]  /*d570*/  @P0 IADD3.X R5, R251, UR13, RZ, P1, !PT ;  /* 0x0000000dfb050c10 */ /* 0x000fe20008ffe4ff */
[----:B------:R-:W-:Y:S01]  /*d580*/  FMUL.FTZ R173, R180, R173 ;  /* 0x000000adb4ad7220 */ /* 0x000fe20000410000 */
[----:B------:R1:W-:Y:S01]  /*d590*/  MUFU.EX2 R251, R8 ;  /* 0x0000000800fb7308 */ /* 0x0003e20000000800 */
[----:B------:R-:W-:Y:S01]  /*d5a0*/  @P0 LEA R6, P3, R4, c[0x0][0x1c8], 0x1 ;  /* 0x0000720004060a11 */ /* 0x000fe200078608ff */
[----:B------:R-:W-:Y:S02]  /*d5b0*/  FADD.FTZ R0, -R2, R186 ;  /* 0x000000ba02007221 */ /* 0x000fe40000010100 */
[----:B----4-:R-:W-:Y:S01]  /*d5c0*/  FMUL.FTZ R18, R181, R202 ;  /* 0x000000cab5127220 */ /* 0x010fe20000410000 */
[----:B------:R-:W-:Y:S01]  /*d5d0*/  @P0 LEA.HI.X R7, R4, c[0x0][0x1cc], R5, 0x1, P3 ;  /* 0x0000730004070a11 */ /* 0x000fe200018f0c05 */
[----:B------:R-:W-:Y:S01]  /*d5e0*/  FFMA.FTZ R5, R9, c[0x0][0x2d0], -R208 ;  /* 0x0000b40009057a23 */ /* 0x000fe200000108d0 */
[----:B------:R-:W-:Y:S01]  /*d5f0*/  @P0 IADD3 R4, P2, R6, UR8, RZ ;  /* 0x0000000806040c10 */ /* 0x000fe2000ff5e0ff */
[----:B------:R-:W-:Y:S02]  /*d600*/  FMUL.FTZ R0, R0, c[0x0][0x2d0] ;  /* 0x0000b40000007a20 */ /* 0x000fe40000410000 */
[----:B------:R2:W3:Y:S01]  /*d610*/  MUFU.EX2 R215, R5 ;  /* 0x0000000500d77308 */ /* 0x0004e20000000800 */
[----:B------:R4:W-:Y:S01]  /*d620*/  @P0 LDGSTS.E.BYPASS.LTC128B.128 [R245+0x4100], [R6.64], !P5 ;  /* 0x0410000006f50fae */ /* 0x0009e2000e901d52 */
[C---:B-----5:R-:W-:Y:S01]  /*d630*/  FMUL.FTZ R19, R181.reuse, R203 ;  /* 0x000000cbb5137220 */ /* 0x060fe20000410000 */
[----:B------:R-:W-:Y:S01]  /*d640*/  MOV R203, R246 ;  /* 0x000000f600cb7202 */ /* 0x000fe20000000f00 */
[C---:B------:R-:W-:Y:S02]  /*d650*/  FMUL.FTZ R70, R181.reuse, R70 ;  /* 0x00000046b5467220 */ /* 0x040fe40000410000 */
[----:B------:R-:W-:Y:S02]  /*d660*/  FMUL.FTZ R71, R181, R71 ;  /* 0x00000047b5477220 */ /* 0x000fe40000410000 */
[C---:B------:R-:W-:Y:S02]  /*d670*/  FMUL.FTZ R72, R180.reuse, R72 ;  /* 0x00000048b4487220 */ /* 0x040fe40000410000 */
[----:B------:R-:W5:Y:S01]  /*d680*/  MUFU.EX2 R0, R0 ;  /* 0x0000000000007308 */ /* 0x000f620000000800 */
[C---:B------:R-:W-:Y:S02]  /*d690*/  FMUL.FTZ R73, R180.reuse, R73 ;  /* 0x00000049b4497220 */ /* 0x040fe40000410000 */
[C---:B------:R-:W-:Y:S01]  /*d6a0*/  FMUL.FTZ R76, R180.reuse, R76 ;  /* 0x0000004cb44c7220 */ /* 0x040fe20000410000 */
[C---:B-1----:R-:W-:Y:S01]  /*d6b0*/  @P0 LEA R8, P1, R3.reuse, c[0x0][0x1c8], 0x1 ;  /* 0x0000720003080a11 */ /* 0x042fe200078208ff */
[----:B------:R-:W-:Y:S02]  /*d6c0*/  FMUL.FTZ R77, R180, R77 ;  /* 0x0000004db44d7220 */ /* 0x000fe40000410000 */
[C---:B------:R-:W-:Y:S01]  /*d6d0*/  FMUL.FTZ R80, R182.reuse, R80 ;  /* 0x00000050b6507220 */ /* 0x040fe20000410000 */
[----:B------:R-:W-:Y:S01]  /*d6e0*/  @P0 LEA.HI.X R9, R3, c[0x0][0x1cc], R16, 0x1, P1 ;  /* 0x0000730003090a11 */ /* 0x000fe200008f0c10 */
[--C-:B------:R-:W-:Y:S01]  /*d6f0*/  FFMA.FTZ R3, R13, c[0x0][0x2d0], -R208.reuse ;  /* 0x0000b4000d037a23 */ /* 0x100fe200000108d0 */
[----:B------:R-:W-:Y:S01]  /*d700*/  MUFU.EX2 R217, R33 ;  /* 0x0000002100d97308 */ /* 0x000fe20000000800 */
[C---:B------:R-:W-:Y:S02]  /*d710*/  FMUL.FTZ R16, R182.reuse, R200 ;  /* 0x000000c8b6107220 */ /* 0x040fe40000410000 */
[----:B------:R1:W-:Y:S01]  /*d720*/  @P0 LDGSTS.E.BYPASS.LTC128B.128 [R245+0x6100], [R8.64], !P4 ;  /* 0x0610000008f50fae */ /* 0x0003e2000e101d52 */
[----:B--2---:R-:W-:Y:S01]  /*d730*/  @P0 IADD3.X R5, R7, UR6, RZ, P2, !PT ;  /* 0x0000000607050c10 */ /* 0x004fe200097fe4ff */
[----:B------:R-:W-:Y:S01]  /*d740*/  FMUL.FTZ R81, R182, R81 ;  /* 0x00000051b6517220 */ /* 0x000fe20000410000 */
[----:B---3--:R-:W-:Y:S01]  /*d750*/  MOV R202, R215 ;  /* 0x000000d700ca7202 */ /* 0x008fe20000000f00 */
[C---:B------:R-:W-:Y:S01]  /*d760*/  FMUL.FTZ R82, R181.reuse, R82 ;  /* 0x00000052b5527220 */ /* 0x040fe20000410000 */
[----:B----4-:R-:W-:Y:S01]  /*d770*/  @P0 IADD3 R6, P1, R4, UR8, RZ ;  /* 0x0000000804060c10 */ /* 0x010fe2000ff3e0ff */
[----:B------:R-:W-:Y:S01]  /*d780*/  FMUL.FTZ R83, R181, R83 ;  /* 0x00000053b5537220 */ /* 0x000fe20000410000 */
[----:B------:R2:W-:Y:S01]  /*d790*/  MUFU.EX2 R186, R3 ;  /* 0x0000000300ba7308 */ /* 0x0005e20000000800 */
[----:B------:R3:W-:Y:S01]  /*d7a0*/  @P0 LDGSTS.E.BYPASS.LTC128B.128 [R245+0x4900], [R4.64], !P5 ;  /* 0x0490000004f50fae */ /* 0x0007e2000e901d52 */
[C---:B------:R-:W-:Y:S01]  /*d7b0*/  @P0 IADD3.X R7, R5.reuse, UR6, RZ, P1, !PT ;  /* 0x0000000605070c10 */ /* 0x040fe20008ffe4ff */
[----:B------:R-:W-:Y:S01]  /*d7c0*/  FMUL.FTZ R84, R182, R84 ;  /* 0x00000054b6547220 */ /* 0x000fe20000410000 */
[----:B------:R-:W-:Y:S01]  /*d7d0*/  @P0 IADD3 R12, P1, R4, UR12, RZ ;  /* 0x0000000c040c0c10 */ /* 0x000fe2000ff3e0ff */
[C---:B-----5:R-:W-:Y:S02]  /*d7e0*/  FMUL.FTZ R138, R0.reuse, R138 ;  /* 0x0000008a008a7220 */ /* 0x060fe40000410000 */
[C---:B------:R-:W-:Y:S01]  /*d7f0*/  FMUL.FTZ R139, R0.reuse, R139 ;  /* 0x0000008b008b7220 */ /* 0x040fe20000410000 */
[----:B------:R-:W-:Y:S01]  /*d800*/  @P0 IADD3.X R13, R5, UR9, RZ, P1, !PT ;  /* 0x00000009050d0c10 */ /* 0x000fe20008ffe4ff */
[----:B------:R3:W-:Y:S01]  /*d810*/  @P0 LDGSTS.E.BYPASS.LTC128B.128 [R245+0x6900], [R4.64+0x80], !P4 ;  /* 0x0690008004f50fae */ /* 0x0007e2000e101d52 */
[C---:B------:R-:W-:Y:S01]  /*d820*/  FMUL.FTZ R142, R0.reuse, R142 ;  /* 0x0000008e008e7220 */ /* 0x040fe20000410000 */
[----:B------:R-:W-:Y:S01]  /*d830*/  MUFU.EX2 R200, R34 ;  /* 0x0000002200c87308 */ /* 0x000fe20000000800 */
[C---:B------:R-:W-:Y:S02]  /*d840*/  FMUL.FTZ R143, R0.reuse, R143 ;  /* 0x0000008f008f7220 */ /* 0x040fe40000410000 */
[C---:B------:R-:W-:Y:S02]  /*d850*/  FMUL.FTZ R154, R0.reuse, R154 ;  /* 0x0000009a009a7220 */ /* 0x040fe40000410000 */
[C---:B------:R-:W-:Y:S01]  /*d860*/  FMUL.FTZ R155, R0.reuse, R155 ;  /* 0x0000009b009b7220 */ /* 0x040fe20000410000 */
[----:B------:R4:W-:Y:S01]  /*d870*/  @P0 LDGSTS.E.BYPASS.LTC128B.128 [R245+0x5100], [R6.64], !P5 ;  /* 0x0510000006f50fae */ /* 0x0009e2000e901d52 */
[----:B------:R-:W-:Y:S01]  /*d880*/  FMUL.FTZ R158, R0, R158 ;  /* 0x0000009e009e7220 */ /* 0x000fe20000410000 */
[----:B-1----:R-:W-:Y:S01]  /*d890*/  @P0 IADD3 R8, P2, R6, UR8, RZ ;  /* 0x0000000806080c10 */ /* 0x002fe2000ff5e0ff */
[C---:B------:R-:W-:Y:S01]  /*d8a0*/  FMUL.FTZ R159, R0.reuse, R159 ;  /* 0x0000009f009f7220 */ /* 0x040fe20000410000 */
[----:B------:R-:W-:Y:S01]  /*d8b0*/  MUFU.EX2 R218, R35 ;  /* 0x0000002300da7308 */ /* 0x000fe20000000800 */
[----:B------:R-:W-:Y:S01]  /*d8c0*/  FMUL.FTZ R170, R0, R170 ;  /* 0x000000aa00aa7220 */ /* 0x000fe20000410000 */
[----:B------:R-:W-:Y:S02]  /*d8d0*/  @P0 IADD3.X R9, R7, UR6, RZ, P2, !PT ;  /* 0x0000000607090c10 */ /* 0x000fe400097fe4ff */
[----:B------:R1:W-:Y:S01]  /*d8e0*/  @P0 LDGSTS.E.BYPASS.LTC128B.128 [R245+0x7100], [R12.64], !P4 ;  /* 0x071000000cf50fae */ /* 0x0003e2000e101d52 */
[----:B--2---:R-:W-:Y:S02]  /*d8f0*/  FMUL.FTZ R3, R2, c[0x0][0x2d0] ;  /* 0x0000b40002037a20 */ /* 0x004fe40000410000 */
[----:B------:R-:W-:Y:S02]  /*d900*/  FMUL.FTZ R171, R0, R171 ;  /* 0x000000ab00ab7220 */ /* 0x000fe40000410000 */
[--C-:B------:R-:W-:Y:S02]  /*d910*/  FFMA.FTZ R14, R14, c[0x0][0x2d0], -R3.reuse ;  /* 0x0000b4000e0e7a23 */ /* 0x100fe40000010803 */
[--C-:B------:R-:W-:Y:S01]  /*d920*/  FFMA.FTZ R15, R15, c[0x0][0x2d0], -R3.reuse ;  /* 0x0000b4000f0f7a23 */ /* 0x100fe20000010803 */
[----:B------:R2:W-:Y:S01]  /*d930*/  @P0 LDGSTS.E.BYPASS.LTC128B.128 [R245+0x5900], [R8.64], !P5 ;  /* 0x0590000008f50fae */ /* 0x0005e2000e901d52 */
[----:B------:R5:W-:Y:S01]  /*d940*/  MUFU.EX2 R213, R14 ;  /* 0x0000000e00d57308 */ /* 0x000be20000000800 */
[--C-:B------:R-:W-:Y:S01]  /*d950*/  FFMA.FTZ R10, R10, c[0x0][0x2d0], -R3.reuse ;  /* 0x0000b4000a0a7a23 */ /* 0x100fe20000010803 */
[----:B---3--:R-:W-:Y:S01]  /*d960*/  @P0 IADD3 R4, P1, R6, UR12, RZ ;  /* 0x0000000c06040c10 */ /* 0x008fe2000ff3e0ff */
[--C-:B------:R-:W-:Y:S02]  /*d970*/  FFMA.FTZ R11, R11, c[0x0][0x2d0], -R3.reuse ;  /* 0x0000b4000b0b7a23 */ /* 0x100fe40000010803 */
[C---:B------:R-:W-:Y:S01]  /*d980*/  FMUL.FTZ R174, R0.reuse, R174 ;  /* 0x000000ae00ae7220 */ /* 0x040fe20000410000 */
[----:B------:R-:W-:Y:S01]  /*d990*/  @P0 IADD3.X R5, R7, UR9, RZ, P1, !PT ;  /* 0x0000000907050c10 */ /* 0x000fe20008ffe4ff */
[C---:B------:R-:W-:Y:S02]  /*d9a0*/  FMUL.FTZ R175, R0.reuse, R175 ;  /* 0x000000af00af7220 */ /* 0x040fe40000410000 */
[----:B------:R-:W-:Y:S01]  /*d9b0*/  FMUL.FTZ R74, R0, R74 ;  /* 0x0000004a004a7220 */ /* 0x000fe20000410000 */
[----:B------:R3:W-:Y:S01]  /*d9c0*/  MUFU.EX2 R214, R15 ;  /* 0x0000000f00d67308 */ /* 0x0007e20000000800 */
[----:B------:R3:W-:Y:S01]  /*d9d0*/  @P0 LDGSTS.E.BYPASS.LTC128B.128 [R245+0x7900], [R4.64], !P4 ;  /* 0x0790000004f50fae */ /* 0x0007e2000e101d52 */
[C---:B----4-:R-:W-:Y:S01]  /*d9e0*/  FMUL.FTZ R6, R181.reuse, R190 ;  /* 0x000000beb5067220 */ /* 0x050fe20000410000 */
[----:B------:R-:W-:Y:S01]  /*d9f0*/  F2FP.BF16.PACK_AB R190, R222, R246 ;  /* 0x000000f6debe723e */ /* 0x000fe200000010ff */
[----:B------:R-:W-:Y:S01]  /*da00*/  FMUL.FTZ R7, R181, R191 ;  /* 0x000000bfb5077220 */ /* 0x000fe20000410000 */
[----:B------:R-:W-:Y:S01]  /*da10*/  F2FP.BF16.PACK_AB R191, R221, R223 ;  /* 0x000000dfddbf723e */ /* 0x000fe200000010ff */
[----:B------:R-:W-:Y:S02]  /*da20*/  FMUL.FTZ R75, R0, R75 ;  /* 0x0000004b004b7220 */ /* 0x000fe40000410000 */
[C---:B-1----:R-:W-:Y:S01]  /*da30*/  FMUL.FTZ R12, R180.reuse, R196 ;  /* 0x000000c4b40c7220 */ /* 0x042fe20000410000 */
[----:B------:R-:W1:Y:S01]  /*da40*/  LDSM.16.MT88.4 R204, [R225+0x100] ;  /* 0x00010000e1cc783b */ /* 0x000e620000004200 */
[----:B------:R-:W-:Y:S01]  /*da50*/  MUFU.EX2 R211, R10 ;  /* 0x0000000a00d37308 */ /* 0x000fe20000000800 */
[----:B------:R-:W-:Y:S02]  /*da60*/  FMUL.FTZ R13, R180, R197 ;  /* 0x000000c5b40d7220 */ /* 0x000fe40000410000 */
[C---:B------:R-:W-:Y:S02]  /*da70*/  FMUL.FTZ R78, R0.reuse, R78 ;  /* 0x0000004e004e7220 */ /* 0x040fe40000410000 */
[----:B-----5:R-:W-:Y:S02]  /*da80*/  FMUL.FTZ R14, R0, R198 ;  /* 0x000000c6000e7220 */ /* 0x020fe40000410000 */
[C---:B--2---:R-:W-:Y:S01]  /*da90*/  FMUL.FTZ R8, R180.reuse, R192 ;  /* 0x000000c0b4087220 */ /* 0x044fe20000410000 */
[----:B------:R-:W-:Y:S01]  /*daa0*/  F2FP.BF16.PACK_AB R192, R215, R251 ;  /* 0x000000fbd7c0723e */ /* 0x000fe200000010ff */
[----:B------:R-:W-:Y:S01]  /*dab0*/  FMUL.FTZ R9, R180, R193 ;  /* 0x000000c1b4097220 */ /* 0x000fe20000410000 */
[----:B------:R-:W2:Y:S01]  /*dac0*/  MUFU.EX2 R212, R11 ;  /* 0x0000000b00d47308 */ /* 0x000ea20000000800 */
[----:B------:R-:W-:Y:S01]  /*dad0*/  FMUL.FTZ R79, R0, R79 ;  /* 0x0000004f004f7220 */ /* 0x000fe20000410000 */
[----:B------:R-:W0:Y:S01]  /*dae0*/  LDGDEPBAR ;  /* 0x00000000000079af */ /* 0x000e220000000000 */
[----:B------:R-:W-:Y:S02]  /*daf0*/  FMUL.FTZ R85, R182, R85 ;  /* 0x00000055b6557220 */ /* 0x000fe40000410000 */
[----:B---3--:R-:W-:Y:S02]  /*db00*/  FMUL.FTZ R15, R0, R199 ;  /* 0x000000c7000f7220 */ /* 0x008fe40000410000 */
[C---:B------:R-:W-:Y:S02]  /*db10*/  FMUL.FTZ R86, R181.reuse, R86 ;  /* 0x00000056b5567220 */ /* 0x040fe40000410000 */
[C---:B------:R-:W-:Y:S01]  /*db20*/  FMUL.FTZ R4, R182.reuse, R188 ;  /* 0x000000bcb6047220 */ /* 0x040fe20000410000 */
[----:B------:R-:W3:Y:S01]  /*db30*/  LDSM.16.MT88.4 R196, [R226+0x100] ;  /* 0x00010000e2c4783b */ /* 0x000ee20000004200 */
[----:B------:R-:W-:Y:S01]  /*db40*/  FMUL.FTZ R5, R182, R189 ;  /* 0x000000bdb6057220 */ /* 0x000fe20000410000 */
[----:B------:R-:W-:Y:S01]  /*db50*/  F2FP.BF16.PACK_AB R188, R244, R220 ;  /* 0x000000dcf4bc723e */ /* 0x000fe200000010ff */
[----:B------:R-:W-:Y:S01]  /*db60*/  FMUL.FTZ R87, R181, R87 ;  /* 0x00000057b5577220 */ /* 0x000fe20000410000 */
[----:B------:R-:W-:Y:S01]  /*db70*/  F2FP.BF16.PACK_AB R189, R247, R252 ;  /* 0x000000fcf7bd723e */ /* 0x000fe200000010ff */
[--C-:B------:R-:W-:Y:S02]  /*db80*/  FFMA.FTZ R28, R28, c[0x0][0x2d0], -R208.reuse ;  /* 0x0000b4001c1c7a23 */ /* 0x100fe400000108d0 */
[--C-:B------:R-:W-:Y:S02]  /*db90*/  FFMA.FTZ R29, R29, c[0x0][0x2d0], -R208.reuse ;  /* 0x0000b4001d1d7a23 */ /* 0x100fe400000108d0 */
[--C-:B------:R-:W-:Y:S01]  /*dba0*/  FFMA.FTZ R30, R30, c[0x0][0x2d0], -R3.reuse ;  /* 0x0000b4001e1e7a23 */ /* 0x100fe20000010803 */
[----:B------:R-:W-:Y:S01]  /*dbb0*/  MUFU.EX2 R216, R28 ;  /* 0x0000001c00d87308 */ /* 0x000fe20000000800 */
[----:B------:R-:W-:Y:S02]  /*dbc0*/  FFMA.FTZ R31, R31, c[0x0][0x2d0], -R3 ;  /* 0x0000b4001f1f7a23 */ /* 0x000fe40000010803 */
[--C-:B------:R-:W-:Y:S01]  /*dbd0*/  FFMA.FTZ R38, R38, c[0x0][0x2d0], -R209.reuse ;  /* 0x0000b40026267a23 */ /* 0x100fe200000108d1 */
[----:B--2---:R-:W-:Y:S01]  /*dbe0*/  F2FP.BF16.PACK_AB R193, R212, R211 ;  /* 0x000000d3d4c1723e */ /* 0x004fe200000010ff */
[--C-:B------:R-:W-:Y:S02]  /*dbf0*/  FFMA.FTZ R39, R39, c[0x0][0x2d0], -R209.reuse ;  /* 0x0000b40027277a23 */ /* 0x100fe400000108d1 */
[----:B------:R-:W-:Y:S01]  /*dc00*/  FFMA.FTZ R51, R51, c[0x0][0x2d0], -R209 ;  /* 0x0000b40033337a23 */ /* 0x000fe200000108d1 */
[-C--:B-1----:R-:W-:Y:S05]  /*dc10*/  HMMA.16816.F32.BF16 R4, R188, R204.reuse, R4 ;  /* 0x000000ccbc04723c */ /* 0x082fea0000041804 */
[----:B------:R-:W-:Y:S01]  /*dc20*/  FMUL.FTZ R10, R0, R194 ;  /* 0x000000c2000a7220 */ /* 0x000fe20000410000 */
[----:B------:R-:W-:Y:S01]  /*dc30*/  F2FP.BF16.PACK_AB R194, R186, R187 ;  /* 0x000000bbbac2723e */ /* 0x000fe200000010ff */
[----:B------:R-:W-:Y:S01]  /*dc40*/  FMUL.FTZ R11, R0, R195 ;  /* 0x000000c3000b7220 */ /* 0x000fe20000410000 */
[----:B------:R-:W-:Y:S01]  /*dc50*/  F2FP.BF16.PACK_AB R195, R214, R213 ;  /* 0x000000d5d6c3723e */ /* 0x000fe200000010ff */
[----:B------:R-:W-:Y:S03]  /*dc60*/  FFMA.FTZ R40, R40, c[0x0][0x2d0], -R208 ;  /* 0x0000b40028287a23 */ /* 0x000fe600000108d0 */
[--C-:B------:R-:W-:Y:S01]  /*dc70*/  FFMA.FTZ R42, R42, c[0x0][0x2d0], -R3.reuse ;  /* 0x0000b4002a2a7a23 */ /* 0x100fe20000010803 */
[----:B------:R-:W-:Y:S01]  /*dc80*/  MUFU.EX2 R215, R40 ;  /* 0x0000002800d77308 */ /* 0x000fe20000000800 */
[--C-:B------:R-:W-:Y:S01]  /*dc90*/  FFMA.FTZ R43, R43, c[0x0][0x2d0], -R3.reuse ;  /* 0x0000b4002b2b7a23 */ /* 0x100fe20000010803 */
[C---:B------:R-:W-:Y:S04]  /*dca0*/  HMMA.16816.F32.BF16 R8, R192.reuse, R204, R8 ;  /* 0x000000ccc008723c */ /* 0x040fe80000041808 */
[C---:B------:R-:W-:Y:S02]  /*dcb0*/  FMUL.FTZ R88, R180.reuse, R88 ;  /* 0x00000058b4587220 */ /* 0x040fe40000410000 */
[----:B------:R-:W-:Y:S02]  /*dcc0*/  FMUL.FTZ R89, R180, R89 ;  /* 0x00000059b4597220 */ /* 0x000fe40000410000 */
[-C--:B------:R-:W-:Y:S01]  /*dcd0*/  HMMA.16816.F32.BF16 R12, R192, R206.reuse, R12 ;  /* 0x000000cec00c723c */ /* 0x080fe2000004180c */
[----:B------:R1:W-:Y:S03]  /*dce0*/  MUFU.EX2 R204, R32 ;  /* 0x0000002000cc7308 */ /* 0x0003e60000000800 */
[C---:B------:R-:W-:Y:S02]  /*dcf0*/  FMUL.FTZ R90, R0.reuse, R90 ;  /* 0x0000005a005a7220 */ /* 0x040fe40000410000 */
[----:B------:R-:W-:Y:S02]  /*dd00*/  FMUL.FTZ R91, R0, R91 ;  /* 0x0000005b005b7220 */ /* 0x000fe40000410000 */
[C---:B------:R-:W-:Y:S03]  /*dd10*/  HMMA.16816.F32.BF16 R16, R188.reuse, R206, R16 ;  /* 0x000000cebc10723c */ /* 0x040fe60000041810 */
[----:B------:R-:W-:Y:S01]  /*dd20*/  MUFU.EX2 R206, R31 ;  /* 0x0000001f00ce7308 */ /* 0x000fe20000000800 */
[C---:B------:R-:W-:Y:S02]  /*dd30*/  FMUL.FTZ R92, R180.reuse, R92 ;  /* 0x0000005cb45c7220 */ /* 0x040fe40000410000 */
[----:B------:R-:W-:Y:S01]  /*dd40*/  FMUL.FTZ R93, R180, R93 ;  /* 0x0000005db45d7220 */ /* 0x000fe20000410000 */
[----:B------:R-:W-:Y:S01]  /*dd50*/  MOV R207, R223 ;  /* 0x000000df00cf7202 */ /* 0x000fe20000000f00 */
[-C--:B---3--:R-:W-:Y:S04]  /*dd60*/  HMMA.16816.F32.BF16 R132, R188, R196.reuse, R132 ;  /* 0x000000c4bc84723c */ /* 0x088fe80000041884 */
[C---:B------:R-:W-:Y:S01]  /*dd70*/  FMUL.FTZ R94, R0.reuse, R94 ;  /* 0x0000005e005e7220 */ /* 0x040fe20000410000 */
[----:B------:R-:W-:Y:S01]  /*dd80*/  MUFU.EX2 R205, R25 ;  /* 0x0000001900cd7308 */ /* 0x000fe20000000800 */
[----:B------:R-:W-:Y:S02]  /*dd90*/  FMUL.FTZ R95, R0, R95 ;  /* 0x0000005f005f7220 */ /* 0x000fe40000410000 */
[C---:B------:R-:W-:Y:S01]  /*dda0*/  HMMA.16816.F32.BF16 R136, R192.reuse, R196, R136 ;  /* 0x000000c4c088723c */ /* 0x040fe20000041888 */
[----:B-1----:R-:W-:Y:S03]  /*ddb0*/  LDSM.16.MT88.4 R32, [R225+0x900] ;  /* 0x00090000e120783b */ /* 0x002fe60000004200 */
        /* <DEDUP_REMOVED lines=8> */
[----:B------:R-:W-:Y:S02]  /*de40*/  FMUL.FTZ R101, R182, R101 ;  /* 0x00000065b6657220 */ /* 0x000fe40000410000 */
[C---:B------:R-:W-:Y:S04]  /*de50*/  FMUL.FTZ R102, R181.reuse, R102 ;  /* 0x00000066b5667220 */ /* 0x040fe80000410000 */
        /* <DEDUP_REMOVED lines=28> */
[----:B------:R-:W-:Y:S02]  /*e020*/  FFMA.FTZ R20, R20, c[0x0][0x2d0], -R210 ;  /* 0x0000b40014147a23 */ /* 0x000fe400000108d2 */
[----:B------:R-:W-:Y:S02]  /*e030*/  FFMA.FTZ R24, R24, c[0x0][0x2d0], -R208 ;  /* 0x0000b40018187a23 */ /* 0x000fe400000108d0 */
[----:B------:R-:W-:Y:S02]  /*e040*/  MUFU.EX2 R250, R20 ;  /* 0x0000001400fa7308 */ /* 0x000fe40000000800 */
[--C-:B------:R-:W-:Y:S02]  /*e050*/  FFMA.FTZ R26, R26, c[0x0][0x2d0], -R3.reuse ;  /* 0x0000b4001a1a7a23 */ /* 0x100fe40000010803 */
[----:B------:R-:W-:Y:S02]  /*e060*/  FFMA.FTZ R27, R27, c[0x0][0x2d0], -R3 ;  /* 0x0000b4001b1b7a23 */ /* 0x000fe40000010803 */
[C---:B------:R-:W-:Y:S02]  /*e070*/  FMUL.FTZ R128, R182.reuse, R128 ;  /* 0x00000080b6807220 */ /* 0x040fe40000410000 */
[----:B------:R-:W-:Y:S02]  /*e080*/  FMUL.FTZ R129, R182, R129 ;  /* 0x00000081b6817220 */ /* 0x000fe40000410000 */
[----:B------:R-:W-:Y:S01]  /*e090*/  MUFU.EX2 R20, R29 ;  /* 0x0000001d00147308 */ /* 0x000fe20000000800 */
[--C-:B------:R-:W-:Y:S02]  /*e0a0*/  FFMA.FTZ R37, R37, c[0x0][0x2d0], -R210.reuse ;  /* 0x0000b40025257a23 */ /* 0x100fe400000108d2 */
[--C-:B------:R-:W-:Y:S02]  /*e0b0*/  FFMA.FTZ R36, R36, c[0x0][0x2d0], -R210.reuse ;  /* 0x0000b40024247a23 */ /* 0x100fe400000108d2 */
[----:B------:R-:W-:Y:S02]  /*e0c0*/  FFMA.FTZ R48, R48, c[0x0][0x2d0], -R210 ;  /* 0x0000b40030307a23 */ /* 0x000fe400000108d2 */
[----:B------:R-:W-:Y:S02]  /*e0d0*/  FFMA.FTZ R50, R50, c[0x0][0x2d0], -R209 ;  /* 0x0000b40032327a23 */ /* 0x000fe400000108d1 */
[----:B------:R-:W-:Y:S01]  /*e0e0*/  FFMA.FTZ R41, R41, c[0x0][0x2d0], -R208 ;  /* 0x0000b40029297a23 */ /* 0x000fe200000108d0 */
[----:B------:R-:W-:Y:S01]  /*e0f0*/  MUFU.EX2 R248, R24 ;  /* 0x0000001800f87308 */ /* 0x000fe20000000800 */
[----:B------:R-:W-:Y:S02]  /*e100*/  FFMA.FTZ R49, R49, c[0x0][0x2d0], -R210 ;  /* 0x0000b40031317a23 */ /* 0x000fe400000108d2 */
[--C-:B------:R-:W-:Y:S02]  /*e110*/  FFMA.FTZ R44, R44, c[0x0][0x2d0], -R208.reuse ;  /* 0x0000b4002c2c7a23 */ /* 0x100fe400000108d0 */
[----:B------:R-:W-:Y:S02]  /*e120*/  FFMA.FTZ R45, R45, c[0x0][0x2d0], -R208 ;  /* 0x0000b4002d2d7a23 */ /* 0x000fe400000108d0 */
[--C-:B------:R-:W-:Y:S02]  /*e130*/  FFMA.FTZ R46, R46, c[0x0][0x2d0], -R3.reuse ;  /* 0x0000b4002e2e7a23 */ /* 0x100fe40000010803 */
[----:B------:R-:W-:Y:S01]  /*e140*/  FFMA.FTZ R47, R47, c[0x0][0x2d0], -R3 ;  /* 0x0000b4002f2f7a23 */ /* 0x000fe20000010803 */
[----:B------:R2:W-:Y:S01]  /*e150*/  MUFU.EX2 R246, R37 ;  /* 0x0000002500f67308 */ /* 0x0005e20000000800 */
[-C--:B-1----:R-:W-:Y:S03]  /*e160*/  HMMA.16816.F32.BF16 R164, R188, R196.reuse, R164 ;  /* 0x000000c4bca4723c */ /* 0x082fe600000418a4 */
[C---:B------:R-:W-:Y:S02]  /*e170*/  FMUL.FTZ R118, R181.reuse, R118 ;  /* 0x00000076b5767220 */ /* 0x040fe40000410000 */
[----:B------:R-:W-:Y:S02]  /*e180*/  FMUL.FTZ R119, R181, R119 ;  /* 0x00000077b5777220 */ /* 0x000fe40000410000 */
[--C-:B------:R-:W-:Y:S01]  /*e190*/  FFMA.FTZ R21, R21, c[0x0][0x2d0], -R210.reuse ;  /* 0x0000b40015157a23 */ /* 0x100fe200000108d2 */
[C---:B------:R-:W-:Y:S01]  /*e1a0*/  HMMA.16816.F32.BF16 R168, R192.reuse, R196, R168 ;  /* 0x000000c4c0a8723c */ /* 0x040fe200000418a8 */
[----:B------:R1:W-:Y:S03]  /*e1b0*/  MUFU.EX2 R223, R49 ;  /* 0x0000003100df7308 */ /* 0x0003e60000000800 */
[--C-:B------:R-:W-:Y:S02]  /*e1c0*/  FFMA.FTZ R23, R23, c[0x0][0x2d0], -R209.reuse ;  /* 0x0000b40017177a23 */ /* 0x100fe400000108d1 */
[--C-:B------:R-:W-:Y:S02]  /*e1d0*/  FFMA.FTZ R22, R22, c[0x0][0x2d0], -R209.reuse ;  /* 0x0000b40016167a23 */ /* 0x100fe400000108d1 */
[-C--:B------:R-:W-:Y:S03]  /*e1e0*/  HMMA.16816.F32.BF16 R172, R192, R198.reuse, R172 ;  /* 0x000000c6c0ac723c */ /* 0x080fe600000418ac */
[----:B------:R-:W3:Y:S01]  /*e1f0*/  MUFU.EX2 R201, R21 ;  /* 0x0000001500c97308 */ /* 0x000ee20000000800 */
[C---:B------:R-:W-:Y:S02]  /*e200*/  FMUL.FTZ R130, R181.reuse, R130 ;  /* 0x00000082b5827220 */ /* 0x040fe40000410000 */
[----:B------:R-:W-:Y:S01]  /*e210*/  FMUL.FTZ R131, R181, R131 ;  /* 0x00000083b5837220 */ /* 0x000fe20000410000 */
[----:B--2---:R-:W-:Y:S01]  /*e220*/  MOV R37, R222 ;  /* 0x000000de00257202 */ /* 0x004fe20000000f00 */
[C---:B------:R-:W-:Y:S01]  /*e230*/  HMMA.16816.F32.BF16 R176, R188.reuse, R198, R176 ;  /* 0x000000c6bcb0723c */ /* 0x040fe200000418b0 */
[----:B------:R-:W2:Y:S03]  /*e240*/  LDSM.16.MT88.4 R196, [R225+0x2100] ;  /* 0x00210000e1c4783b */ /* 0x000ea60000004200 */
[----:B------:R-:W-:Y:S01]  /*e250*/  FFMA.FTZ R52, R52, c[0x0][0x2d0], -R210 ;  /* 0x0000b40034347a23 */ /* 0x000fe200000108d2 */
[----:B------:R-:W-:Y:S01]  /*e260*/  MUFU.EX2 R222, R51 ;  /* 0x0000003300de7308 */ /* 0x000fe20000000800 */
[----:B------:R-:W-:Y:S02]  /*e270*/  FFMA.FTZ R66, R66, c[0x0][0x2d0], -R209 ;  /* 0x0000b40042427a23 */ /* 0x000fe400000108d1 */
[----:B------:R-:W-:Y:S04]  /*e280*/  FFMA.FTZ R56, R56, c[0x0][0x2d0], -R208 ;  /* 0x0000b40038387a23 */ /* 0x000fe800000108d0 */
[----:B-1----:R-:W-:Y:S02]  /*e290*/  FFMA.FTZ R49, R53, c[0x0][0x2d0], -R210 ;  /* 0x0000b40035317a23 */ /* 0x002fe400000108d2 */
[----:B------:R-:W-:Y:S01]  /*e2a0*/  FFMA.FTZ R53, R62, c[0x0][0x2d0], -R3 ;  /* 0x0000b4003e357a23 */ /* 0x000fe20000010803 */
[----:B------:R-:W1:Y:S01]  /*e2b0*/  MUFU.EX2 R219, R23 ;  /* 0x0000001700db7308 */ /* 0x000e620000000800 */
[----:B------:R-:W-:Y:S09]  /*e2c0*/  FFMA.FTZ R57, R57, c[0x0][0x2d0], -R208 ;  /* 0x0000b40039397a23 */ /* 0x000ff200000108d0 */
[----:B------:R4:W5:Y:S10]  /*e2d0*/  MUFU.EX2 R249, R22 ;  /* 0x0000001600f97308 */ /* 0x0009740000000800 */
[----:B------:R-:W-:Y:S01]  /*e2e0*/  MUFU.EX2 R66, R66 ;  /* 0x0000004200427308 */ /* 0x000fe20000000800 */
[-C--:B--2---:R-:W-:Y:S09]  /*e2f0*/  HMMA.16816.F32.BF16 R68, R188, R196.reuse, R68 ;  /* 0x000000c4bc44723c */ /* 0x084ff20000041844 */
[----:B------:R-:W-:Y:S01]  /*e300*/  MUFU.EX2 R53, R53 ;  /* 0x0000003500357308 */ /* 0x000fe20000000800 */
[C---:B------:R-:W-:Y:S08]  /*e310*/  HMMA.16816.F32.BF16 R72, R192.reuse, R196, R72 ;  /* 0x000000c4c048723c */ /* 0x040ff00000041848 */
[-C--:B------:R-:W-:Y:S08]  /*e320*/  HMMA.16816.F32.BF16 R76, R192, R198.reuse, R76 ;  /* 0x000000c6c04c723c */ /* 0x080ff0000004184c */
[C---:B------:R-:W-:Y:S01]  /*e330*/  HMMA.16816.F32.BF16 R80, R188.reuse, R198, R80 ;  /* 0x000000c6bc50723c */ /* 0x040fe20000041850 */
[----:B------:R-:W2:Y:S07]  /*e340*/  LDSM.16.MT88.4 R196, [R226+0x2100] ;  /* 0x00210000e2c4783b */ /* 0x000eae0000004200 */
[-C--:B--2---:R-:W-:Y:S08]  /*e350*/  HMMA.16816.F32.BF16 R84, R188, R196.reuse, R84 ;  /* 0x000000c4bc54723c */ /* 0x084ff00000041854 */
        /* <DEDUP_REMOVED lines=10> */
[C---:B------:R-:W-:Y:S01]  /*e400*/  HMMA.16816.F32.BF16 R120, R192.reuse, R196, R120 ;  /* 0x000000c4c078723c */ /* 0x040fe20000041878 */
[----:B------:R-:W-:Y:S06]  /*e410*/  MUFU.EX2 R196, R26 ;  /* 0x0000001a00c47308 */ /* 0x000fec0000000800 */
[----:B---3--:R-:W-:Y:S01]  /*e420*/  MOV R197, R201 ;  /* 0x000000c900c57202 */ /* 0x008fe20000000f00 */
[-C--:B------:R-:W-:Y:S04]  /*e430*/  HMMA.16816.F32.BF16 R124, R192, R198.reuse, R124 ;  /* 0x000000c6c07c723c */ /* 0x080fe8000004187c */
[----:B------:R-:W-:Y:S02]  /*e440*/  MOV R201, R247 ;  /* 0x000000f700c97202 */ /* 0x000fe40000000f00 */
[----:B------:R2:W-:Y:S01]  /*e450*/  MUFU.EX2 R247, R48 ;  /* 0x0000003000f77308 */ /* 0x0005e20000000800 */
[----:B------:R-:W-:Y:S01]  /*e460*/  MOV R194, R205 ;  /* 0x000000cd00c27202 */ /* 0x000fe20000000f00 */
[----:B------:R-:W-:Y:S04]  /*e470*/  HMMA.16816.F32.BF16 R128, R188, R198, R128 ;  /* 0x000000c6bc80723c */ /* 0x000fe80000041880 */
[----:B------:R-:W-:Y:S02]  /*e480*/  MOV R193, R204 ;  /* 0x000000cc00c17202 */ /* 0x000fe40000000f00 */
[----:B------:R-:W-:Y:S02]  /*e490*/  MOV R192, R200 ;  /* 0x000000c800c07202 */ /* 0x000fe40000000f00 */
[----:B------:R3:W-:Y:S01]  /*e4a0*/  MUFU.EX2 R205, R30 ;  /* 0x0000001e00cd7308 */ /* 0x0007e20000000800 */
[----:B-1----:R-:W-:Y:S03]  /*e4b0*/  MOV R195, R219 ;  /* 0x000000db00c37202 */ /* 0x002fe60000000f00 */
[----:B------:R-:W-:Y:S02]  /*e4c0*/  MOV R191, R218 ;  /* 0x000000da00bf7202 */ /* 0x000fe40000000f00 */
[----:B------:R-:W-:Y:S02]  /*e4d0*/  MOV R198, R217 ;  /* 0x000000d900c67202 */ /* 0x000fe40000000f00 */
[----:B------:R-:W-:Y:S02]  /*e4e0*/  MOV R190, R20 ;  /* 0x0000001400be7202 */ /* 0x000fe40000000f00 */
[----:B------:R-:W1:Y:S01]  /*e4f0*/  MUFU.EX2 R204, R27 ;  /* 0x0000001b00cc7308 */ /* 0x000e620000000800 */
[----:B------:R-:W-:Y:S02]  /*e500*/  F2FP.BF16.PACK_AB R20, R197, R250 ;  /* 0x000000fac514723e */ /* 0x000fe400000010ff */
[----:B----4-:R-:W-:Y:S01]  /*e510*/  F2FP.BF16.PACK_AB R22, R198, R193 ;  /* 0x000000c1c616723e */ /* 0x010fe200000010ff */
[--C-:B--2---:R-:W-:Y:S01]  /*e520*/  FFMA.FTZ R48, R64, c[0x0][0x2d0], -R210.reuse ;  /* 0x0000b40040307a23 */ /* 0x104fe200000108d2 */
[----:B-----5:R-:W-:Y:S01]  /*e530*/  F2FP.BF16.PACK_AB R21, R195, R249 ;  /* 0x000000f9c315723e */ /* 0x020fe200000010ff */
[----:B------:R-:W-:Y:S01]  /*e540*/  FFMA.FTZ R210, R65, c[0x0][0x2d0], -R210 ;  /* 0x0000b40041d27a23 */ /* 0x000fe200000108d2 */
[----:B------:R-:W-:Y:S02]  /*e550*/  F2FP.BF16.PACK_AB R23, R191, R192 ;  /* 0x000000c0bf17723e */ /* 0x000fe400000010ff */
[----:B------:R-:W-:Y:S01]  /*e560*/  MOV R199, R216 ;  /* 0x000000d800c77202 */ /* 0x000fe20000000f00 */
[----:B------:R2:W-:Y:S01]  /*e570*/  MUFU.EX2 R217, R38 ;  /* 0x0000002600d97308 */ /* 0x0005e20000000800 */
[----:B------:R-:W-:Y:S02]  /*e580*/  F2FP.BF16.PACK_AB R24, R194, R248 ;  /* 0x000000f8c218723e */ /* 0x000fe400000010ff */
[----:B------:R-:W-:Y:S01]  /*e590*/  F2FP.BF16.PACK_AB R26, R190, R199 ;  /* 0x000000c7be1a723e */ /* 0x000fe200000010ff */
[-C--:B------:R-:W-:Y:S01]  /*e5a0*/  HMMA.16816.F32.BF16 R4, R20, R32.reuse, R4 ;  /* 0x000000201404723c */ /* 0x080fe20000041804 */
[----:B---3--:R-:W3:Y:S04]  /*e5b0*/  LDSM.16.MT88.4 R28, [R226+0x900] ;  /* 0x00090000e21c783b */ /* 0x008ee80000004200 */
[----:B------:R-:W-:Y:S01]  /*e5c0*/  MOV R200, R244 ;  /* 0x000000f400c87202 */ /* 0x000fe20000000f00 */
[----:B------:R4:W-:Y:S01]  /*e5d0*/  MUFU.EX2 R219, R39 ;  /* 0x0000002700db7308 */ /* 0x0009e20000000800 */
[----:B------:R-:W-:Y:S02]  /*e5e0*/  MOV R188, R221 ;  /* 0x000000dd00bc7202 */ /* 0x000fe40000000f00 */
[----:B------:R-:W-:Y:S03]  /*e5f0*/  MOV R189, R186 ;  /* 0x000000ba00bd7202 */ /* 0x000fe60000000f00 */
[----:B-1----:R-:W-:Y:S02]  /*e600*/  F2FP.BF16.PACK_AB R25, R204, R196 ;  /* 0x000000c4cc19723e */ /* 0x002fe400000010ff */
[----:B------:R-:W-:Y:S02]  /*e610*/  F2FP.BF16.PACK_AB R27, R206, R205 ;  /* 0x000000cdce1b723e */ /* 0x000fe400000010ff */
[----:B------:R-:W-:Y:S01]  /*e620*/  MUFU.EX2 R186, R43 ;  /* 0x0000002b00ba7308 */ /* 0x000fe20000000800 */
[----:B--2---:R-:W2:Y:S04]  /*e630*/  LDL.LU R38, [R1+0x2c] ;  /* 0x00002c0001267983 */ /* 0x004ea80000300800 */
[C---:B------:R-:W-:Y:S05]  /*e640*/  HMMA.16816.F32.BF16 R8, R24.reuse, R32, R8 ;  /* 0x000000201808723c */ /* 0x040fea0000041808 */
[----:B------:R1:W-:Y:S03]  /*e650*/  MUFU.EX2 R244, R36 ;  /* 0x0000002400f47308 */ /* 0x0003e60000000800 */
[-C--:B------:R-:W-:Y:S01]  /*e660*/  HMMA.16816.F32.BF16 R12, R24, R34.reuse, R12 ;  /* 0x00000022180c723c */ /* 0x080fe2000004180c */
[----:B----4-:R-:W4:Y:S04]  /*e670*/  LDL.LU R39, [R1+0x8] ;  /* 0x0000080001277983 */ /* 0x010f280000300800 */
[----:B------:R-:W5:Y:S02]  /*e680*/  LDL.LU R51, [R1+0xc] ;  /* 0x00000c0001337983 */ /* 0x000f640000300800 */
[----:B------:R1:W-:Y:S01]  /*e690*/  MUFU.EX2 R221, R50 ;  /* 0x0000003200dd7308 */ /* 0x0003e20000000800 */
[C---:B------:R-:W-:Y:S01]  /*e6a0*/  HMMA.16816.F32.BF16 R16, R20.reuse, R34, R16 ;  /* 0x000000221410723c */ /* 0x040fe20000041810 */
[----:B------:R-:W5:Y:S04]  /*e6b0*/  LDL.LU R40, [R1+0x4] ;  /* 0x0000040001287983 */ /* 0x000f680000300800 */
[----:B------:R-:W-:Y:S03]  /*e6c0*/  LDSM.16.MT88.4 R32, [R226+0x1100] ;  /* 0x00110000e220783b */ /* 0x000fe60000004200 */
[-C--:B---3--:R-:W-:Y:S01]  /*e6d0*/  HMMA.16816.F32.BF16 R132, R20, R28.reuse, R132 ;  /* 0x0000001c1484723c */ /* 0x088fe20000041884 */
[----:B------:R3:W2:Y:S03]  /*e6e0*/  MUFU.EX2 R216, R41 ;  /* 0x0000002900d87308 */ /* 0x0006a60000000800 */
[----:B-1----:R-:W-:Y:S04]  /*e6f0*/  MOV R36, R187 ;  /* 0x000000bb00247202 */ /* 0x002fe80000000f00 */
[C---:B------:R-:W-:Y:S03]  /*e700*/  HMMA.16816.F32.BF16 R136, R24.reuse, R28, R136 ;  /* 0x0000001c1888723c */ /* 0x040fe60000041888 */
[----:B------:R-:W1:Y:S01]  /*e710*/  MUFU.EX2 R187, R42 ;  /* 0x0000002a00bb7308 */ /* 0x000e620000000800 */
[--C-:B------:R-:W-:Y:S04]  /*e720*/  FFMA.FTZ R50, R60, c[0x0][0x2d0], -R208.reuse ;  /* 0x0000b4003c327a23 */ /* 0x100fe800000108d0 */
[-C--:B------:R-:W-:Y:S04]  /*e730*/  HMMA.16816.F32.BF16 R140, R24, R30.reuse, R140 ;  /* 0x0000001e188c723c */ /* 0x080fe8000004188c */
[----:B------:R-:W-:Y:S01]  /*e740*/  FFMA.FTZ R208, R61, c[0x0][0x2d0], -R208 ;  /* 0x0000b4003dd07a23 */ /* 0x000fe200000108d0 */
[----:B------:R-:W-:Y:S03]  /*e750*/  MUFU.EX2 R218, R44 ;  /* 0x0000002c00da7308 */ /* 0x000fe60000000800 */
[C---:B------:R-:W-:Y:S01]  /*e760*/  HMMA.16816.F32.BF16 R144, R20.reuse, R30, R144 ;  /* 0x0000001e1490723c */ /* 0x040fe20000041890 */
[----:B------:R-:W1:Y:S03]  /*e770*/  LDSM.16.MT88.4 R28, [R228+0x900] ;  /* 0x00090000e41c783b */ /* 0x000e660000004200 */
[----:B---3--:R-:W-:Y:S03]  /*e780*/  MOV R41, R220 ;  /* 0x000000dc00297202 */ /* 0x008fe60000000f00 */
[----:B------:R3:W1:Y:S10]  /*e790*/  MUFU.EX2 R220, R45 ;  /* 0x0000002d00dc7308 */ /* 0x0006740000000800 */
[----:B------:R1:W-:Y:S10]  /*e7a0*/  MUFU.EX2 R64, R46 ;  /* 0x0000002e00407308 */ /* 0x0003f40000000800 */
[----:B------:R1:W1:Y:S01]  /*e7b0*/  MUFU.EX2 R60, R47 ;  /* 0x0000002f003c7308 */ /* 0x0002620000000800 */
[----:B---3--:R-:W-:Y:S02]  /*e7c0*/  FFMA.FTZ R45, R55, c[0x0][0x2d0], -R209 ;  /* 0x0000b400372d7a23 */ /* 0x008fe400000108d1 */
[----:B------:R-:W-:Y:S07]  /*e7d0*/  FFMA.FTZ R55, R58, c[0x0][0x2d0], -R3 ;  /* 0x0000b4003a377a23 */ /* 0x000fee0000010803 */
[----:B------:R-:W-:Y:S01]  /*e7e0*/  MUFU.EX2 R65, R45 ;  /* 0x0000002d00417308 */ /* 0x000fe20000000800 */
[-C--:B-1----:R-:W-:Y:S03]  /*e7f0*/  HMMA.16816.F32.BF16 R148, R20, R28.reuse, R148 ;  /* 0x0000001c1494723c */ /* 0x082fe60000041894 */
[--C-:B------:R-:W-:Y:S02]  /*e800*/  FFMA.FTZ R46, R54, c[0x0][0x2d0], -R209.reuse ;  /* 0x0000b400362e7a23 */ /* 0x100fe400000108d1 */
[----:B------:R-:W-:Y:S04]  /*e810*/  FFMA.FTZ R209, R67, c[0x0][0x2d0], -R209 ;  /* 0x0000b40043d17a23 */ /* 0x000fe800000108d1 */
[----:B------:R-:W-:Y:S03]  /*e820*/  MUFU.EX2 R58, R50 ;  /* 0x00000032003a7308 */ /* 0x000fe60000000800 */
[--C-:B------:R-:W-:Y:S01]  /*e830*/  FFMA.FTZ R54, R59, c[0x0][0x2d0], -R3.reuse ;  /* 0x0000b4003b367a23 */ /* 0x100fe20000010803 */
[C---:B------:R-:W-:Y:S04]  /*e840*/  HMMA.16816.F32.BF16 R152, R24.reuse, R28, R152 ;  /* 0x0000001c1898723c */ /* 0x040fe80000041898 */
[----:B------:R-:W-:Y:S01]  /*e850*/  MOV R47, R36 ;  /* 0x00000024002f7202 */ /* 0x000fe20000000f00 */
[----:B------:R-:W-:Y:S03]  /*e860*/  FFMA.FTZ R3, R63, c[0x0][0x2d0], -R3 ;  /* 0x0000b4003f037a23 */ /* 0x000fe60000010803 */
[-C--:B------:R-:W-:Y:S01]  /*e870*/  HMMA.16816.F32.BF16 R156, R24, R30.reuse, R156 ;  /* 0x0000001e189c723c */ /* 0x080fe2000004189c */
[----:B------:R-:W-:Y:S07]  /*e880*/  MUFU.EX2 R67, R49 ;  /* 0x0000003100437308 */ /* 0x000fee0000000800 */
[C---:B------:R-:W-:Y:S01]  /*e890*/  HMMA.16816.F32.BF16 R160, R20.reuse, R30, R160 ;  /* 0x0000001e14a0723c */ /* 0x040fe200000418a0 */
[----:B------:R-:W1:Y:S02]  /*e8a0*/  LDSM.16.MT88.4 R28, [R227+0x900] ;  /* 0x00090000e31c783b */ /* 0x000e640000004200 */
[----:B------:R-:W-:Y:S10]  /*e8b0*/  MUFU.EX2 R62, R46 ;  /* 0x0000002e003e7308 */ /* 0x000ff40000000800 */
[----:B------:R-:W-:Y:S10]  /*e8c0*/  MUFU.EX2 R210, R210 ;  /* 0x000000d200d27308 */ /* 0x000ff40000000800 */
[----:B------:R-:W-:Y:S10]  /*e8d0*/  MUFU.EX2 R209, R209 ;  /* 0x000000d100d17308 */ /* 0x000ff40000000800 */
[----:B------:R-:W-:Y:S01]  /*e8e0*/  MUFU.EX2 R208, R208 ;  /* 0x000000d000d07308 */ /* 0x000fe20000000800 */
[-C--:B-1----:R-:W-:Y:S09]  /*e8f0*/  HMMA.16816.F32.BF16 R164, R20, R28.reuse, R164 ;  /* 0x0000001c14a4723c */ /* 0x082ff200000418a4 */
[----:B------:R-:W-:Y:S01]  /*e900*/  MUFU.EX2 R63, R52 ;  /* 0x00000034003f7308 */ /* 0x000fe20000000800 */
[C---:B------:R-:W-:Y:S09]  /*e910*/  HMMA.16816.F32.BF16 R168, R24.reuse, R28, R168 ;  /* 0x0000001c18a8723c */ /* 0x040ff200000418a8 */
[----:B------:R1:W3:Y:S01]  /*e920*/  MUFU.EX2 R52, R3 ;  /* 0x0000000300347308 */ /* 0x0002e20000000800 */
[-C--:B------:R-:W-:Y:S09]  /*e930*/  HMMA.16816.F32.BF16 R172, R24, R30.reuse, R172 ;  /* 0x0000001e18ac723c */ /* 0x080ff200000418ac */
[----:B------:R-:W-:Y:S01]  /*e940*/  MUFU.EX2 R59, R57 ;  /* 0x00000039003b7308 */ /* 0x000fe20000000800 */
[C---:B------:R-:W-:Y:S01]  /*e950*/  HMMA.16816.F32.BF16 R176, R20.reuse, R30, R176 ;  /* 0x0000001e14b0723c */ /* 0x040fe200000418b0 */
[----:B------:R-:W1:Y:S08]  /*e960*/  LDSM.16.MT88.4 R28, [R225+0x2900] ;  /* 0x00290000e11c783b */ /* 0x000e700000004200 */
[----:B------:R-:W-:Y:S10]  /*e970*/  MUFU.EX2 R61, R56 ;  /* 0x00000038003d7308 */ /* 0x000ff40000000800 */
[----:B------:R-:W-:Y:S10]  /*e980*/  MUFU.EX2 R55, R55 ;  /* 0x0000003700377308 */ /* 0x000ff40000000800 */
[----:B------:R-:W2:Y:S01]  /*e990*/  MUFU.EX2 R54, R54 ;  /* 0x0000003600367308 */ /* 0x000ea20000000800 */
[-C--:B-1----:R-:W-:Y:S08]  /*e9a0*/  HMMA.16816.F32.BF16 R68, R20, R28.reuse, R68 ;  /* 0x0000001c1444723c */ /* 0x082ff00000041844 */
[C---:B------:R-:W-:Y:S08]  /*e9b0*/  HMMA.16816.F32.BF16 R72, R24.reuse, R28, R72 ;  /* 0x0000001c1848723c */ /* 0x040ff00000041848 */
[-C--:B------:R-:W-:Y:S08]  /*e9c0*/  HMMA.16816.F32.BF16 R76, R24, R30.reuse, R76 ;  /* 0x0000001e184c723c */ /* 0x080ff0000004184c */
[C---:B------:R-:W-:Y:S01]  /*e9d0*/  HMMA.16816.F32.BF16 R80, R20.reuse, R30, R80 ;  /* 0x0000001e1450723c */ /* 0x040fe20000041850 */
[----:B------:R-:W1:Y:S07]  /*e9e0*/  LDSM.16.MT88.4 R28, [R226+0x2900] ;  /* 0x00290000e21c783b */ /* 0x000e6e0000004200 */
[-C--:B-1----:R-:W-:Y:S08]  /*e9f0*/  HMMA.16816.F32.BF16 R84, R20, R28.reuse, R84 ;  /* 0x0000001c1454723c */ /* 0x082ff00000041854 */
[C---:B------:R-:W-:Y:S04]  /*ea00*/  HMMA.16816.F32.BF16 R88, R24.reuse, R28, R88 ;  /* 0x0000001c1858723c */ /* 0x040fe80000041858 */
[----:B--2---:R-:W-:Y:S04]  /*ea10*/  FFMA.FTZ R44, R0, R38, R211 ;  /* 0x00000026002c7223 */ /* 0x004fe800000100d3 */
[-C--:B------:R-:W-:Y:S04]  /*ea20*/  HMMA.16816.F32.BF16 R92, R24, R30.reuse, R92 ;  /* 0x0000001e185c723c */ /* 0x080fe8000004185c */
[----:B------:R-:W-:Y:S02]  /*ea30*/  MOV R211, R202 ;  /* 0x000000ca00d37202 */ /* 0x000fe40000000f00 */
[----:B------:R-:W-:Y:S02]  /*ea40*/  MOV R0, R201 ;  /* 0x000000c900007202 */ /* 0x000fe40000000f00 */
[C---:B------:R-:W-:Y:S01]  /*ea50*/  HMMA.16816.F32.BF16 R96, R20.reuse, R30, R96 ;  /* 0x0000001e1460723c */ /* 0x040fe20000041860 */
[----:B------:R-:W1:Y:S03]  /*ea60*/  LDSM.16.MT88.4 R28, [R228+0x2900] ;  /* 0x00290000e41c783b */ /* 0x000e660000004200 */
[----:B----4-:R-:W-:Y:S01]  /*ea70*/  FFMA.FTZ R180, R180, R39, R251 ;  /* 0x00000027b4b47223 */ /* 0x010fe200000100fb */
[----:B------:R-:W-:Y:S01]  /*ea80*/  MOV R251, R203 ;  /* 0x000000cb00fb7202 */ /* 0x000fe20000000f00 */
[----:B-----5:R-:W-:Y:S01]  /*ea90*/  FFMA.FTZ R181, R181, R51, R252 ;  /* 0x00000033b5b57223 */ /* 0x020fe200000100fc */
[----:B------:R-:W-:Y:S02]  /*eaa0*/  MOV R51, R37 ;  /* 0x0000002500337202 */ /* 0x000fe40000000f00 */
[----:B------:R-:W-:Y:S03]  /*eab0*/  LDSM.16.MT88.4 R36, [R228+0x1100] ;  /* 0x00110000e424783b */ /* 0x000fe60000004200 */
[----:B------:R-:W-:Y:S01]  /*eac0*/  FFMA.FTZ R182, R182, R40, R41 ;  /* 0x00000028b6b67223 */ /* 0x000fe20000010029 */
[----:B------:R-:W-:Y:S01]  /*ead0*/  MOV R252, R207 ;  /* 0x000000cf00fc7202 */ /* 0x000fe20000000f00 */
[----:B------:R-:W-:Y:S01]  /*eae0*/  FADD.FTZ R0, R0, R181 ;  /* 0x000000b500007221 */ /* 0x000fe20000010000 */
[----:B------:R2:W4:Y:S01]  /*eaf0*/  MUFU.EX2 R207, R48 ;  /* 0x0000003000cf7308 */ /* 0x0005220000000800 */
[----:B------:R-:W-:Y:S01]  /*eb00*/  MOV R181, R192 ;  /* 0x000000c000b57202 */ /* 0x000fe20000000f00 */
[----:B------:R-:W-:Y:S01]  /*eb10*/  LDSM.16.MT88.4 R40, [R227+0x1100] ;  /* 0x00110000e328783b */ /* 0x000fe20000004200 */
[----:B------:R-:W-:Y:S01]  /*eb20*/  FADD.FTZ R0, R252, R0 ;  /* 0x00000000fc007221 */ /* 0x000fe20000010000 */
[----:B------:R-:W-:Y:S03]  /*eb30*/  MOV R252, R190 ;  /* 0x000000be00fc7202 */ /* 0x000fe60000000f00 */
        /* <DEDUP_REMOVED lines=29> */
[----:B------:R-:W5:Y:S07]  /*ed10*/  LDSM.16.MT88.4 R32, [R226+0x3100] ;  /* 0x00310000e220783b */ /* 0x000f6e0000004200 */
        /* <DEDUP_REMOVED lines=11> */
[C---:B------:R-:W-:Y:S07]  /*edd0*/  HMMA.16816.F32.BF16 R72, R28.reuse, R24, R72 ;  /* 0x000000181c48723c */ /* 0x040fee0000041848 */
[----:B------:R-:W-:Y:S01]  /*ede0*/  MOV R25, R200 ;  /* 0x000000c800197202 */ /* 0x000fe20000000f00 */
[-C--:B------:R-:W-:Y:S01]  /*edf0*/  HMMA.16816.F32.BF16 R76, R28, R26.reuse, R76 ;  /* 0x0000001a1c4c723c */ /* 0x080fe2000004184c */
[----:B------:R-:W1:Y:S03]  /*ee00*/  LDSM.16.MT88.4 R200, [R225+0x1900] ;  /* 0x00190000e1c8783b */ /* 0x000e660000004200 */
[----:B------:R-:W-:Y:S01]  /*ee10*/  FADD.FTZ R24, R25, R182 ;  /* 0x000000b619187221 */ /* 0x000fe20000010000 */
[----:B------:R-:W-:Y:S01]  /*ee20*/  MOV R182, R199 ;  /* 0x000000c700b67202 */ /* 0x000fe20000000f00 */
[----:B------:R-:W-:Y:S01]  /*ee30*/  FADD.FTZ R25, R211, R180 ;  /* 0x000000b4d3197221 */ /* 0x000fe20000010000 */
[----:B------:R-:W-:Y:S01]  /*ee40*/  MOV R211, R198 ;  /* 0x000000c600d37202 */ /* 0x000fe20000000f00 */
[C---:B------:R-:W-:Y:S04]  /*ee50*/  HMMA.16816.F32.BF16 R80, R20.reuse, R26, R80 ;  /* 0x0000001a1450723c */ /* 0x040fe80000041850 */
[----:B------:R-:W-:Y:S01]  /*ee60*/  FADD.FTZ R25, R47, R25 ;  /* 0x000000192f197221 */ /* 0x000fe20000010000 */
[----:B------:R-:W-:Y:S01]  /*ee70*/  MOV R180, R193 ;  /* 0x000000c100b47202 */ /* 0x000fe20000000f00 */
[----:B------:R-:W-:Y:S01]  /*ee80*/  FADD.FTZ R24, R251, R24 ;  /* 0x00000018fb187221 */ /* 0x000fe20000010000 */
[----:B------:R-:W-:Y:S01]  /*ee90*/  MOV R251, R191 ;  /* 0x000000bf00fb7202 */ /* 0x000fe20000000f00 */
[-C--:B-----5:R-:W-:Y:S04]  /*eea0*/  HMMA.16816.F32.BF16 R84, R20, R32.reuse, R84 ;  /* 0x000000201454723c */ /* 0x0a0fe80000041854 */
[----:B------:R-:W-:Y:S01]  /*eeb0*/  FADD.FTZ R26, R212, R44 ;  /* 0x0000002cd41a7221 */ /* 0x000fe20000010000 */
[----:B---3--:R-:W-:Y:S01]  /*eec0*/  F2FP.BF16.PACK_AB R27, R52, R53 ;  /* 0x00000035341b723e */ /* 0x008fe200000010ff */
[----:B------:R-:W-:Y:S01]  /*eed0*/  LDSM.16.MT88.4 R44, [R226+0x3900] ;  /* 0x00390000e22c783b */ /* 0x000fe20000004200 */
[----:B------:R-:W-:Y:S01]  /*eee0*/  FADD.FTZ R24, R51, R24 ;  /* 0x0000001833187221 */ /* 0x000fe20000010000 */
[C---:B------:R-:W-:Y:S04]  /*eef0*/  HMMA.16816.F32.BF16 R88, R28.reuse, R32, R88 ;  /* 0x000000201c58723c */ /* 0x040fe80000041858 */
[----:B------:R-:W-:Y:S01]  /*ef00*/  FADD.FTZ R0, R189, R25 ;  /* 0x00000019bd007221 */ /* 0x000fe20000010000 */
[----:B------:R-:W-:Y:S01]  /*ef10*/  F2FP.BF16.PACK_AB R25, R54, R55 ;  /* 0x000000373619723e */ /* 0x000fe200000010ff */
[----:B--2---:R-:W-:Y:S01]  /*ef20*/  LDSM.16.MT88.4 R48, [R228+0x3900] ;  /* 0x00390000e430783b */ /* 0x004fe20000004200 */
[----:B------:R-:W-:Y:S01]  /*ef30*/  FADD.FTZ R57, R250, R24 ;  /* 0x00000018fa397221 */ /* 0x000fe20000010000 */
[-C--:B------:R-:W-:Y:S04]  /*ef40*/  HMMA.16816.F32.BF16 R92, R28, R34.reuse, R92 ;  /* 0x000000221c5c723c */ /* 0x080fe8000004185c */
[----:B------:R-:W-:Y:S01]  /*ef50*/  F2FP.BF16.PACK_AB R24, R59, R61 ;  /* 0x0000003d3b18723e */ /* 0x000fe200000010ff */
[----:B------:R-:W-:Y:S01]  /*ef60*/  FADD.FTZ R26, R213, R26 ;  /* 0x0000001ad51a7221 */ /* 0x000fe20000010000 */
[----:B------:R-:W-:Y:S01]  /*ef70*/  MOV R212, R194 ;  /* 0x000000c200d47202 */ /* 0x000fe20000000f00 */
[----:B------:R-:W-:Y:S01]  /*ef80*/  FADD.FTZ R0, R248, R0 ;  /* 0x00000000f8007221 */ /* 0x000fe20000010000 */
[C---:B------:R-:W-:Y:S01]  /*ef90*/  HMMA.16816.F32.BF16 R96, R20.reuse, R34, R96 ;  /* 0x000000221460723c */ /* 0x040fe20000041860 */
[----:B------:R-:W2:Y:S03]  /*efa0*/  LDSM.16.MT88.4 R32, [R226+0x1900] ;  /* 0x00190000e220783b */ /* 0x000ea60000004200 */
[----:B------:R-:W-:Y:S01]  /*efb0*/  FADD.FTZ R26, R214, R26 ;  /* 0x0000001ad61a7221 */ /* 0x000fe20000010000 */
[----:B------:R-:W-:Y:S01]  /*efc0*/  MOV R213, R195 ;  /* 0x000000c300d57202 */ /* 0x000fe20000000f00 */
[----:B------:R-:W-:Y:S01]  /*efd0*/  FADD.FTZ R0, R212, R0 ;  /* 0x00000000d4007221 */ /* 0x000fe20000010000 */
[----:B------:R-:W-:Y:S01]  /*efe0*/  MOV R214, R197 ;  /* 0x000000c500d67202 */ /* 0x000fe20000000f00 */
[-C--:B------:R-:W-:Y:S04]  /*eff0*/  HMMA.16816.F32.BF16 R100, R20, R36.reuse, R100 ;  /* 0x000000241464723c */ /* 0x080fe80000041864 */
[----:B------:R-:W-:Y:S01]  /*f000*/  FADD.FTZ R56, R196, R26 ;  /* 0x0000001ac4387221 */ /* 0x000fe20000010000 */
[----:B------:R-:W-:Y:S01]  /*f010*/  F2FP.BF16.PACK_AB R26, R208, R58 ;  /* 0x0000003ad01a723e */ /* 0x000fe200000010ff */
[----:B------:R-:W-:Y:S01]  /*f020*/  FADD.FTZ R0, R182, R0 ;  /* 0x00000000b6007221 */ /* 0x000fe20000010000 */
[----:B------:R-:W-:Y:S01]  /*f030*/  MOV R182, R2 ;  /* 0x0000000200b67202 */ /* 0x000fe20000000f00 */
[C---:B------:R-:W-:Y:S04]  /*f040*/  HMMA.16816.F32.BF16 R104, R28.reuse, R36, R104 ;  /* 0x000000241c68723c */ /* 0x040fe80000041868 */
[----:B------:R-:W-:Y:S04]  /*f050*/  FADD.FTZ R3, R213, R3 ;  /* 0x00000003d5037221 */ /* 0x000fe80000010000 */
[-C--:B------:R-:W-:Y:S04]  /*f060*/  HMMA.16816.F32.BF16 R108, R28, R38.reuse, R108 ;  /* 0x000000261c6c723c */ /* 0x080fe8000004186c */
[----:B------:R-:W-:Y:S04]  /*f070*/  FADD.FTZ R3, R181, R3 ;  /* 0x00000003b5037221 */ /* 0x000fe80000010000 */
[C---:B------:R-:W-:Y:S01]  /*f080*/  HMMA.16816.F32.BF16 R112, R20.reuse, R38, R112 ;  /* 0x000000261470723c */ /* 0x040fe20000041870 */
[----:B------:R-:W-:Y:S07]  /*f090*/  LDSM.16.MT88.4 R36, [R227+0x1900] ;  /* 0x00190000e324783b */ /* 0x000fee0000004200 */
[-C--:B------:R-:W-:Y:S08]  /*f0a0*/  HMMA.16816.F32.BF16 R116, R20, R40.reuse, R116 ;  /* 0x000000281474723c */ /* 0x080ff00000041874 */
[C---:B------:R-:W-:Y:S08]  /*f0b0*/  HMMA.16816.F32.BF16 R120, R28.reuse, R40, R120 ;  /* 0x000000281c78723c */ /* 0x040ff00000041878 */
[-C--:B------:R-:W-:Y:S01]  /*f0c0*/  HMMA.16816.F32.BF16 R124, R28, R42.reuse, R124 ;  /* 0x0000002a1c7c723c */ /* 0x080fe2000004187c */
[----:B------:R-:W3:Y:S07]  /*f0d0*/  LDSM.16.MT88.4 R28, [R228+0x1900] ;  /* 0x00190000e41c783b */ /* 0x000eee0000004200 */
[----:B------:R-:W-:Y:S01]  /*f0e0*/  HMMA.16816.F32.BF16 R128, R20, R42, R128 ;  /* 0x0000002a1480723c */ /* 0x000fe20000041880 */
[----:B------:R-:W5:Y:S06]  /*f0f0*/  LDSM.16.MT88.4 R40, [R225+0x3900] ;  /* 0x00390000e128783b */ /* 0x000f6c0000004200 */
[----:B------:R-:W-:Y:S02]  /*f100*/  F2FP.BF16.PACK_AB R20, R67, R63 ;  /* 0x0000003f4314723e */ /* 0x000fe400000010ff */
[----:B----4-:R-:W-:Y:S03]  /*f110*/  F2FP.BF16.PACK_AB R22, R210, R207 ;  /* 0x000000cfd216723e */ /* 0x010fe600000010ff */
[----:B------:R-:W-:Y:S02]  /*f120*/  F2FP.BF16.PACK_AB R21, R65, R62 ;  /* 0x0000003e4115723e */ /* 0x000fe400000010ff */
[----:B------:R-:W-:Y:S07]  /*f130*/  F2FP.BF16.PACK_AB R23, R209, R66 ;  /* 0x00000042d117723e */ /* 0x000fee00000010ff */
[-C--:B-1----:R-:W-:Y:S01]  /*f140*/  HMMA.16816.F32.BF16 R188, R20, R200.reuse, R4 ;  /* 0x000000c814bc723c */ /* 0x082fe20000041804 */
[----:B------:R-:W1:Y:S07]  /*f150*/  LDSM.16.MT88.4 R4, [R227+0x3900] ;  /* 0x00390000e304783b */ /* 0x000e6e0000004200 */
        /* <DEDUP_REMOVED lines=21> */
[----:B------:R-:W-:Y:S01]  /*f2b0*/  FADD.FTZ R3, R186, R10 ;  /* 0x0000000aba037221 */ /* 0x000fe20000010000 */
[----:B------:R-:W-:Y:S01]  /*f2c0*/  MOV R186, R2 ;  /* 0x0000000200ba7202 */ /* 0x000fe20000000f00 */
[----:B------:R-:W-:Y:S01]  /*f2d0*/  FADD.FTZ R8, R219, R0 ;  /* 0x00000000db087221 */ /* 0x000fe20000010000 */
[----:B------:R-:W-:Y:S01]  /*f2e0*/  MOV R2, R184 ;  /* 0x000000b800027202 */ /* 0x000fe20000000f00 */
        /* <DEDUP_REMOVED lines=11> */
[-C--:B-----5:R-:W-:Y:S08]  /*f3a0*/  HMMA.16816.F32.BF16 R68, R20, R40.reuse, R68 ;  /* 0x000000281444723c */ /* 0x0a0ff00000041844 */
        /* <DEDUP_REMOVED lines=43> */
.L_x_3537:
[----:B------:R-:W3:Y:S04]  /*f660*/  LDL.LU R5, [R1+0x4] ;  /* 0x0000040001057983 */ /* 0x000ee80000300800 */
[----:B------:R-:W4:Y:S04]  /*f670*/  LDL.LU R9, [R1+0xc] ;  /* 0x00000c0001097983 */ /* 0x000f280000300800 */
[----:B--2---:R-:W2:Y:S04]  /*f680*/  LDL.LU R7, [R1+0x8] ;  /* 0x0000080001077983 */ /* 0x004ea80000300800 */
[----:B------:R-:W2:Y:S01]  /*f690*/  LDL.LU R4, [R1+0x2c] ;  /* 0x00002c0001047983 */ /* 0x000ea20000300800 */
[----:B------:R-:W-:-:S02]  /*f6a0*/  MOV R62, 0xff800000 ;  /* 0xff800000003e7802 */ /* 0x000fc40000000f00 */
[----:B------:R-:W-:Y:S02]  /*f6b0*/  MOV R63, 0xff800000 ;  /* 0xff800000003f7802 */ /* 0x000fe40000000f00 */
[----:B------:R-:W-:Y:S02]  /*f6c0*/  MOV R64, 0xff800000 ;  /* 0xff80000000407802 */ /* 0x000fe40000000f00 */
[----:B------:R-:W-:Y:S02]  /*f6d0*/  MOV R65, 0xff800000 ;  /* 0xff80000000417802 */ /* 0x000fe40000000f00 */
[----:B------:R-:W-:Y:S01]  /*f6e0*/  PLOP3.LUT P1, PT, PT, PT, PT, 0x8, 0x0 ;  /* 0x000000000000781c */ /* 0x000fe20003f2e170 */
[----:B---3--:R-:W1:Y:S04]  /*f6f0*/  SHFL.BFLY PT, R10, R5, 0x2, 0x1f ;  /* 0x0c401f00050a7f89 */ /* 0x008e6800000e0000 */
[----:B----4-:R-:W3:Y:S04]  /*f700*/  SHFL.BFLY PT, R8, R9, 0x2, 0x1f ;  /* 0x0c401f0009087f89 */ /* 0x010ee800000e0000 */
[----:B--2---:R-:W2:Y:S01]  /*f710*/  SHFL.BFLY PT, R6, R7, 0x2, 0x1f ;  /* 0x0c401f0007067f89 */ /* 0x004ea200000e0000 */
[----:B-1----:R-:W-:-:S03]  /*f720*/  FADD.FTZ R10, R10, R5 ;  /* 0x000000050a0a7221 */ /* 0x002fc60000010000 */
[----:B------:R-:W1:Y:S01]  /*f730*/  SHFL.BFLY PT, R5, R4, 0x2, 0x1f ;  /* 0x0c401f0004057f89 */ /* 0x000e6200000e0000 */
[----:B---3--:R-:W-:-:S03]  /*f740*/  FADD.FTZ R8, R8, R9 ;  /* 0x0000000908087221 */ /* 0x008fc60000010000 */
[----:B------:R-:W3:Y:S01]  /*f750*/  SHFL.BFLY PT, R0, R10, 0x1, 0x1f ;  /* 0x0c201f000a007f89 */ /* 0x000ee200000e0000 */
[----:B--2---:R-:W-:-:S03]  /*f760*/  FADD.FTZ R6, R6, R7 ;  /* 0x0000000706067221 */ /* 0x004fc60000010000 */
[----:B------:R-:W2:Y:S04]  /*f770*/  SHFL.BFLY PT, R3, R8, 0x1, 0x1f ;  /* 0x0c201f0008037f89 */ /* 0x000ea800000e0000 */
[----:B------:R-:W4:Y:S01]  /*f780*/  SHFL.BFLY PT, R2, R6, 0x1, 0x1f ;  /* 0x0c201f0006027f89 */ /* 0x000f2200000e0000 */
[----:B-1----:R-:W-:Y:S02]  /*f790*/  FADD.FTZ R5, R5, R4 ;  /* 0x0000000405057221 */ /* 0x002fe40000010000 */
[----:B---3--:R-:W-:-:S03]  /*f7a0*/  FADD.FTZ R10, R10, R0 ;  /* 0x000000000a0a7221 */ /* 0x008fc60000010000 */
[----:B------:R-:W1:Y:S01]  /*f7b0*/  SHFL.BFLY PT, R4, R5, 0x1, 0x1f ;  /* 0x0c201f0005047f89 */ /* 0x000e6200000e0000 */
[----:B------:R-:W-:Y:S01]  /*f7c0*/  MOV R0, RZ ;  /* 0x000000ff00007202 */ /* 0x000fe20000000f00 */
[----:B--2---:R-:W-:Y:S01]  /*f7d0*/  FADD.FTZ R8, R8, R3 ;  /* 0x0000000308087221 */ /* 0x004fe20000010000 */
        /* <DEDUP_REMOVED lines=161> */
.L_x_3519:
        /* <DEDUP_REMOVED lines=184> */
.L_x_3540:
        /* <DEDUP_REMOVED lines=151> */
.L_x_3542:
[----:B--234-:R-:W-:Y:S05]  /*116e0*/  BSYNC B0 ;  /* 0x0000000000007941 */ /* 0x01cfea0003800000 */
.L_x_3541:
        /* <DEDUP_REMOVED lines=16> */
.L_x_3544:
[----:B------:R-:W-:Y:S05]  /*117f0*/  BSYNC B0 ;  /* 0x0000000000007941 */ /* 0x000fea0003800000 */
.L_x_3543:
        /* <DEDUP_REMOVED lines=16> */
.L_x_3546:
[----:B------:R-:W-:Y:S05]  /*11900*/  BSYNC B0 ;  /* 0x0000000000007941 */ /* 0x000fea0003800000 */
.L_x_3545:
        /* <DEDUP_REMOVED lines=16> */
.L_x_3548:
[----:B------:R-:W-:Y:S05]  /*11a10*/  BSYNC B0 ;  /* 0x0000000000007941 */ /* 0x000fea0003800000 */
.L_x_3547:
        /* <DEDUP_REMOVED lines=16> */
.L_x_3550:
[----:B------:R-:W-:Y:S05]  /*11b20*/  BSYNC B0 ;  /* 0x0000000000007941 */ /* 0x000fea0003800000 */
.L_x_3549:
        /* <DEDUP_REMOVED lines=16> */
.L_x_3552:
[----:B------:R-:W-:Y:S05]  /*11c30*/  BSYNC B0 ;  /* 0x0000000000007941 */ /* 0x000fea0003800000 */
.L_x_3551:
        /* <DEDUP_REMOVED lines=16> */
.L_x_3554:
[----:B------:R-:W-:Y:S05]  /*11d40*/  BSYNC B0 ;  /* 0x0000000000007941 */ /* 0x000fea0003800000 */
.L_x_3553:
        /* <DEDUP_REMOVED lines=17> */
.L_x_3539:
        /* <DEDUP_REMOVED lines=19> */
.L_x_3555:
        /* <DEDUP_REMOVED lines=42> */
.L_x_3557:
[----:B------:R-:W-:Y:S05]  /*12230*/  BSYNC B0 ;  /* 0x0000000000007941 */ /* 0x000fea0003800000 */
.L_x_3556:
        /* <DEDUP_REMOVED lines=59> */
.L_x_3559:
[----:B------:R-:W-:Y:S05]  /*125f0*/  BSYNC B0 ;  /* 0x0000000000007941 */ /* 0x000fea0003800000 */
.L_x_3558:
        /* <DEDUP_REMOVED lines=15> */
.L_x_3561:
[----:B------:R-:W-:Y:S05]  /*126f0*/  BSYNC B0 ;  /* 0x0000000000007941 */ /* 0x000fea0003800000 */
.L_x_3560:
        /* <DEDUP_REMOVED lines=15> */
.L_x_3563:
[----:B------:R-:W-:Y:S05]  /*127f0*/  BSYNC B0 ;  /* 0x0000000000007941 */ /* 0x000fea0003800000 */
.L_x_3562:
        /* <DEDUP_REMOVED lines=15> */
.L_x_3565:
[----:B------:R-:W-:Y:S05]  /*128f0*/  BSYNC B0 ;  /* 0x0000000000007941 */ /* 0x000fea0003800000 */
.L_x_3564:
        /* <DEDUP_REMOVED lines=15> */
.L_x_3567:
[----:B------:R-:W-:Y:S05]  /*129f0*/  BSYNC B0 ;  /* 0x0000000000007941 */ /* 0x000fea0003800000 */
.L_x_3566:
        /* <DEDUP_REMOVED lines=15> */
.L_x_3569:
[----:B------:R-:W-:Y:S05]  /*12af0*/  BSYNC B0 ;  /* 0x0000000000007941 */ /* 0x000fea0003800000 */
.L_x_3568:
        /* <DEDUP_REMOVED lines=15> */
.L_x_3571:
[----:B------:R-:W-:Y:S05]  /*12bf0*/  BSYNC B0 ;  /* 0x0000000000007941 */ /* 0x000fea0003800000 */
.L_x_3570:
        /* <DEDUP_REMOVED lines=16> */
.L_x_3572:
        /* <DEDUP_REMOVED lines=16> */
.L_x_3809:


//--------------------- .text._ZN7cutlass13device_kernelIN5flash19enable_sm80_to_sm89INS1_16FlashAttnFwdSm80INS1_25CollectiveMainloopFwdSm80ILi4ELi1ELb0EN4cute5tupleIJNS5_1CILi128EEENS7_ILi64EEES8_EEELi128ENS_10bfloat16_tEfNS_4arch4Sm80ELb1ELb0ELb0ELb1ELb0ELb1ELb1ELb0EEENS1_21CollectiveEpilogueFwdINS6_IJS8_S8_S9_EEENS6_IJNS7_ILi1EEESH_SH_EEESB_SD_Li128ELb1ELb1ELb0ELb0EEENS1_19SingleTileSchedulerILb1ELb0ELb1ELi128EEEEEEEEEvNT_6ParamsE --------------------------
	.section	.text._ZN7cutlass13device_kernelIN5flash19enable_sm80_to_sm89INS1_16FlashAttnFwdSm80INS1_25CollectiveMainloopFwdSm80ILi4ELi1ELb0EN4cute5tupleIJNS5_1CILi128EEENS7_ILi64EEES8_EEELi128ENS_10bfloat16_tEfNS_4arch4Sm80ELb1ELb0ELb0ELb1ELb0ELb1ELb1ELb0EEENS1_21CollectiveEpilogueFwdINS6_IJS8_S8_S9_EEENS6_IJNS7_ILi1EEESH_SH_EEESB_SD_Li128ELb1ELb1ELb0ELb0EEENS1_19SingleTileSchedulerILb1ELb0ELb1ELi128EEEEEEEEEvNT_6ParamsE,"ax",@progbits
	.sectioninfo	@"SHI_REGISTERS=255"
	.align	128
.text._ZN7cutlass13device_kernelIN5flash19enable_sm80_to_sm89INS1_16FlashAttnFwdSm80INS1_25CollectiveMainloopFwdSm80ILi4ELi1ELb0EN4cute5tupleIJNS5_1CILi128EEENS7_ILi64EEES8_EEELi128ENS_10bfloat16_tEfNS_4arch4Sm80ELb1ELb0ELb0ELb1ELb0ELb1ELb1ELb0EEENS1_21CollectiveEpilogueFwdINS6_IJS8_S8_S9_EEENS6_IJNS7_ILi1EEESH_SH_EEESB_SD_Li128ELb1ELb1ELb0ELb0EEENS1_19SingleTileSchedulerILb1ELb0ELb1ELi128EEEEEEEEEvNT_6ParamsE:
        .type           _ZN7cutlass13device_kernelIN5flash19enable_sm80_to_sm89INS1_16FlashAttnFwdSm80INS1_25CollectiveMainloopFwdSm80ILi4ELi1ELb0EN4cute5tupleIJNS5_1CILi128EEENS7_ILi64EEES8_EEELi128ENS_10bfloat16_tEfNS_4arch4Sm80ELb1ELb0ELb0ELb1ELb0ELb1ELb1ELb0EEENS1_21CollectiveEpilogueFwdINS6_IJS8_S8_S9_EEENS6_IJNS7_ILi1EEESH_SH_EEESB_SD_Li128ELb1ELb1ELb0ELb0EEENS1_19SingleTileSchedulerILb1ELb0ELb1ELi128EEEEEEEEEvNT_6ParamsE,@function
        .size           _ZN7cutlass13device_kernelIN5flash19enable_sm80_to_sm89INS1_16FlashAttnFwdSm80INS1_25CollectiveMainloopFwdSm80ILi4ELi1ELb0EN4cute5tupleIJNS5_1CILi128EEENS7_ILi64EEES8_EEELi128ENS_10bfloat16_tEfNS_4arch4Sm80ELb1ELb0ELb0ELb1ELb0ELb1ELb1ELb0EEENS1_21CollectiveEpilogueFwdINS6_IJS8_S8_S9_EEENS6_IJNS7_ILi1EEESH_SH_EEESB_SD_Li128ELb1ELb1ELb0ELb0EEENS1_19SingleTileSchedulerILb1ELb0ELb1ELi128EEEEEEEEEvNT_6ParamsE,(.L_x_3810 - _ZN7cutlass13device_kernelIN5flash19enable_sm80_to_sm89INS1_16FlashAttnFwdSm80INS1_25CollectiveMainloopFwdSm80ILi4ELi1ELb0EN4cute5tupleIJNS5_1CILi128EEENS7_ILi64EEES8_EEELi128ENS_10bfloat16_tEfNS_4arch4Sm80ELb1ELb0ELb0ELb1ELb0ELb1ELb1ELb0EEENS1_21CollectiveEpilogueFwdINS6_IJS8_S8_S9_EEENS6_IJNS7_ILi1EEESH_SH_EEESB_SD_Li128ELb1ELb1ELb0ELb0EEENS1_19SingleTileSchedulerILb1ELb0ELb1ELi128EEEEEEEEEvNT_6ParamsE)
        .other          _ZN7cutlass13device_kernelIN5flash19enable_sm80_to_sm89INS1_16FlashAttnFwdSm80INS1_25CollectiveMainloopFwdSm80ILi4ELi1ELb0EN4cute5tupleIJNS5_1CILi128EEENS7_ILi64EEES8_EEELi128ENS_10bfloat16_tEfNS_4arch4Sm80ELb1ELb0ELb0ELb1ELb0ELb1ELb1ELb0EEENS1_21CollectiveEpilogueFwdINS6_IJS8_S8_S9_EEENS6_IJNS7_ILi1EEESH_SH_EEESB_SD_Li128ELb1ELb1ELb0ELb0EEENS1_19SingleTileSchedulerILb1ELb0ELb1ELi128EEEEEEEEEvNT_6ParamsE,@"STO_CUDA_ENTRY STV_DEFAULT"
_ZN7cutlass13device_kernelIN5flash19enable_sm80_to_sm89INS1_16FlashAttnFwdSm80INS1_25CollectiveMainloopFwdSm80ILi4ELi1ELb0EN4cute5tupleIJNS5_1CILi128EEENS7_ILi64EEES8_EEELi128ENS_10bfloat16_tEfNS_4arch4Sm80ELb1ELb0ELb0ELb1ELb0ELb1ELb1ELb0EEENS1_21CollectiveEpilogueFwdINS6_IJS8_S8_S9_EEENS6_IJNS7_ILi1EEESH_SH_EEESB_SD_Li128ELb1ELb1ELb0ELb0EEENS1_19SingleTileSchedulerILb1ELb0ELb1ELi128EEEEEEEEEvNT_6ParamsE:
[----:B------:R-:W-:Y:S02]  /*0000*/  MOV R1, c[0x0][0x28] ;  /* 0x00000a0000017a02 */ /* 0x000fe40000000f00 */
[----:B------:R-:W1:Y:S01]  /*0010*/  S2R R177, SR_TID.X ;  /* 0x0000000000b17919 */ /* 0x000e620000002100 */
[----:B------:R-:W-:Y:S01]  /*0020*/  IMAD.MOV.U32 R38, RZ, RZ, 0x4 ;  /* 0x00000004ff267424 */ /* 0x000fe200078e00ff */
[----:B------:R-:W2:Y:S01]  /*0030*/  S2UR UR18, SR_CTAID.X ;  /* 0x00000000001279c3 */ /* 0x000ea20000002500 */
[----:B------:R-:W-:Y:S01]  /*0040*/  ULDC.64 UR28, c[0x0][0x118] ;  /* 0x00004600001c7ab9 */ /* 0x000fe20000000a00 */
[----:B------:R-:W3:Y:S01]  /*0050*/  S2R R4, SR_CTAID.Z ;  /* 0x0000000000047919 */ /* 0x000ee20000002700 */
[----:B------:R-:W-:-:S05]  /*0060*/  IADD3 R1, R1, -0xa0, RZ ;  /* 0xffffff6001017810 */ /* 0x000fca0007ffe0ff */
[----:B------:R-:W4:Y:S01]  /*0070*/  S2UR UR26, SR_CTAID.Z ;  /* 0x00000000001a79c3 */ /* 0x000f220000002700 */
[----:B-1----:R-:W-:Y:S01]  /*0080*/  SHF.R.U32.HI R0, RZ, 0x5, R177 ;  /* 0x00000005ff007819 */ /* 0x002fe200000116b1 */
[----:B---3--:R-:W-:-:S05]  /*0090*/  IMAD.WIDE R2, R4, R38, c[0x0][0x568] ;  /* 0x00015a0004027625 */ /* 0x008fca00078e0226 */
[----:B------:R-:W1:Y:S02]  /*00a0*/  SHFL.IDX PT, R0, R0, RZ, 0x1f ;  /* 0x00001fff00007589 */ /* 0x000e6400000e0000 */
[----:B-1----:R-:W-:-:S13]  /*00b0*/  ISETP.NE.AND P0, PT, R0, RZ, PT ;  /* 0x000000ff0000720c */ /* 0x002fda0003f05270 */
[----:B--2-4-:R-:W-:Y:S05]  /*00c0*/  @!P0 BRA `(.L_x_3573) ;  /* 0x0000017000008947 */ /* 0x014fea0003800000 */
[----:B------:R-:W-:-:S04]  /*00d0*/  ISETP.NE.U32.AND P0, PT, RZ, c[0x0][0x568], PT ;  /* 0x00015a00ff007a0c */ /* 0x000fc80003f05070 */
[----:B------:R-:W-:-:S13]  /*00e0*/  ISETP.NE.AND.EX P0, PT, RZ, c[0x0][0x56c], PT, P0 ;  /* 0x00015b00ff007a0c */ /* 0x000fda0003f05300 */
[----:B------:R-:W-:Y:S05]  /*00f0*/  @!P0 BRA `(.L_x_3574) ;  /* 0x0000003000008947 */ /* 0x000fea0003800000 */
[----:B------:R-:W2:Y:S02]  /*0100*/  LDG.E R0, [R2.64] ;  /* 0x0000001c02007981 */ /* 0x000ea4000c1e1900 */
[----:B--2---:R1:W2:Y:S02]  /*0110*/  R2UR UR5, R0 ;  /* 0x00000000000573c2 */ /* 0x0042a400000e0000 */
[----:B-12---:R-:W-:Y:S05]  /*0120*/  BRA `(.L_x_3575) ;  /* 0x000000b000007947 */ /* 0x006fea0003800000 */
.L_x_3574:
[----:B------:R-:W-:-:S04]  /*0130*/  ISETP.NE.U32.AND P0, PT, RZ, c[0x0][0x560], PT ;  /* 0x00015800ff007a0c */ /* 0x000fc80003f05070 */
[----:B------:R-:W-:-:S13]  /*0140*/  ISETP.NE.AND.EX P0, PT, RZ, c[0x0][0x564], PT, P0 ;  /* 0x00015900ff007a0c */ /* 0x000fda0003f05300 */
[----:B------:R-:W-:Y:S05]  /*0150*/  @!P0 BRA `(.L_x_3576) ;  /* 0x0000007000008947 */ /* 0x000fea0003800000 */
[----:B------:R-:W-:-:S05]  /*0160*/  IMAD.WIDE R2, R4, R38, c[0x0][0x560] ;  /* 0x0001580004027625 */ /* 0x000fca00078e0226 */
[----:B------:R-:W2:Y:S04]  /*0170*/  LDG.E R4, [R2.64] ;  /* 0x0000001c02047981 */ /* 0x000ea8000c1e1900 */
[----:B------:R-:W3:Y:S01]  /*0180*/  LDG.E R0, [R2.64+0x4] ;  /* 0x0000041c02007981 */ /* 0x000ee2000c1e1900 */
[----:B--2---:R-:W1:Y:S08]  /*0190*/  R2UR UR4, R4 ;  /* 0x00000000040473c2 */ /* 0x004e7000000e0000 */
[----:B---3--:R-:W1:Y:S02]  /*01a0*/  R2UR UR5, R0 ;  /* 0x00000000000573c2 */ /* 0x008e6400000e0000 */
[----:B-1----:R-:W-:Y:S01]  /*01b0*/  UIADD3 UR5, -UR4, UR5, URZ ;  /* 0x0000000504057290 */ /* 0x002fe2000fffe13f */
[----:B------:R-:W-:Y:S05]  /*01c0*/  BRA `(.L_x_3575) ;  /* 0x0000001000007947 */ /* 0x000fea0003800000 */
.L_x_3576:
[----:B------:R-:W-:Y:S02]  /*01d0*/  ULDC UR5, c[0x0][0x54c] ;  /* 0x0001530000057ab9 */ /* 0x000fe40000000800 */
.L_x_3575:
[----:B------:R-:W-:Y:S02]  /*01e0*/  ULDC UR4, c[0x0][0x548] ;  /* 0x0001520000047ab9 */ /* 0x000fe40000000800 */
[----:B------:R-:W-:-:S02]  /*01f0*/  USHF.L.U32 UR18, UR18, 0x7, URZ ;  /* 0x0000000712127899 */ /* 0x000fc4000800063f */
[----:B------:R-:W-:-:S04]  /*0200*/  UIMAD UR4, UR5, UR4, URZ ;  /* 0x00000004050472a4 */ /* 0x000fc8000f8e023f */
[----:B------:R-:W-:-:S04]  /*0210*/  UISETP.GE.AND UP0, UPT, UR18, UR4, UPT ;  /* 0x000000041200728c */ /* 0x000fc8000bf06270 */
[----:B------:R-:W-:Y:S01]  /*0220*/  USEL UR26, UR26, 0xffffffff, !UP0 ;  /* 0xffffffff1a1a7887 */ /* 0x000fe2000c000000 */
[----:B------:R-:W-:Y:S05]  /*0230*/  BRA `(.L_x_3577) ;  /* 0x0000016000007947 */ /* 0x000fea0003800000 */
.L_x_3573:
[----:B------:R-:W-:-:S04]  /*0240*/  ISETP.NE.U32.AND P0, PT, RZ, c[0x0][0x568], PT ;  /* 0x00015a00ff007a0c */ /* 0x000fc80003f05070 */
[----:B------:R-:W-:-:S13]  /*0250*/  ISETP.NE.AND.EX P0, PT, RZ, c[0x0][0x56c], PT, P0 ;  /* 0x00015b00ff007a0c */ /* 0x000fda0003f05300 */
[----:B------:R-:W-:Y:S05]  /*0260*/  @!P0 BRA `(.L_x_3578) ;  /* 0x0000003000008947 */ /* 0x000fea0003800000 */
[----:B------:R-:W2:Y:S02]  /*0270*/  LDG.E R0, [R2.64] ;  /* 0x0000001c02007981 */ /* 0x000ea4000c1e1900 */
[----:B--2---:R1:W2:Y:S02]  /*0280*/  R2UR UR5, R0 ;  /* 0x00000000000573c2 */ /* 0x0042a400000e0000 */
[----:B-12---:R-:W-:Y:S05]  /*0290*/  BRA `(.L_x_3579) ;  /* 0x000000b000007947 */ /* 0x006fea0003800000 */
.L_x_3578:
        /* <DEDUP_REMOVED lines=10> */
.L_x_3580:
[----:B------:R-:W-:Y:S02]  /*0340*/  ULDC UR5, c[0x0][0x54c] ;  /* 0x0001530000057ab9 */ /* 0x000fe40000000800 */
.L_x_3579:
[----:B------:R-:W-:Y:S02]  /*0350*/  ULDC UR4, c[0x0][0x548] ;  /* 0x0001520000047ab9 */ /* 0x000fe40000000800 */
[----:B------:R-:W-:-:S02]  /*0360*/  USHF.L.U32 UR18, UR18, 0x7, URZ ;  /* 0x0000000712127899 */ /* 0x000fc4000800063f */
[----:B------:R-:W-:-:S04]  /*0370*/  UIMAD UR4, UR5, UR4, URZ ;  /* 0x00000004050472a4 */ /* 0x000fc8000f8e023f */
[----:B------:R-:W-:-:S04]  /*0380*/  UISETP.GE.AND UP0, UPT, UR18, UR4, UPT ;  /* 0x000000041200728c */ /* 0x000fc8000bf06270 */
[----:B------:R-:W-:-:S06]  /*0390*/  USEL UR26, UR26, 0xffffffff, !UP0 ;  /* 0xffffffff1a1a7887 */ /* 0x000fcc000c000000 */
.L_x_3577:
[----:B------:R-:W-:-:S13]  /*03a0*/  ISETP.LE.AND P0, PT, RZ, UR26, PT ;  /* 0x0000001aff007c0c */ /* 0x000fda000bf03270 */
[----:B------:R-:W-:Y:S05]  /*03b0*/  @!P0 EXIT ;  /* 0x000000000000894d */ /* 0x000fea0003800000 */
[----:B------:R-:W-:Y:S01]  /*03c0*/  ISETP.NE.U32.AND P0, PT, RZ, c[0x0][0x370], PT ;  /* 0x0000dc00ff007a0c */ /* 0x000fe20003f05070 */
[----:B------:R-:W-:Y:S01]  /*03d0*/  ULDC.64 UR4, c[0x0][0x358] ;  /* 0x0000d60000047ab9 */ /* 0x000fe20000000a00 */
[----:B------:R-:W-:Y:S01]  /*03e0*/  ISETP.NE.U32.AND P1, PT, RZ, c[0x0][0x360], PT ;  /* 0x0000d800ff007a0c */ /* 0x000fe20003f25070 */
[----:B------:R-:W-:Y:S01]  /*03f0*/  IMAD.U32 R0, RZ, RZ, UR26 ;  /* 0x0000001aff007e24 */ /* 0x000fe2000f8e00ff */
[----:B------:R-:W-:Y:S01]  /*0400*/  ISETP.NE.AND.EX P3, PT, RZ, c[0x0][0x374], PT, P0 ;  /* 0x0000dd00ff007a0c */ /* 0x000fe20003f65300 */
[----:B------:R-:W-:Y:S01]  /*0410*/  IMAD.U32 R4, RZ, RZ, UR26 ;  /* 0x0000001aff047e24 */ /* 0x000fe2000f8e00ff */
[----:B------:R-:W-:Y:S01]  /*0420*/  ISETP.NE.AND.EX P1, PT, RZ, c[0x0][0x364], PT, P1 ;  /* 0x0000d900ff007a0c */ /* 0x000fe20003f25310 */
[----:B------:R-:W-:Y:S01]  /*0430*/  UISETP.NE.U32.AND UP3, UPT, URZ, UR4, UPT ;  /* 0x000000043f00728c */ /* 0x000fe2000bf65070 */
[----:B------:R-:W-:Y:S02]  /*0440*/  ISETP.NE.U32.AND P2, PT, RZ, c[0x0][0x348], PT ;  /* 0x0000d200ff007a0c */ /* 0x000fe40003f45070 */
[----:B------:R-:W-:Y:S01]  /*0450*/  ISETP.NE.U32.AND P4, PT, RZ, c[0x0][0x350], PT ;  /* 0x0000d400ff007a0c */ /* 0x000fe20003f85070 */
[----:B------:R-:W-:Y:S01]  /*0460*/  UISETP.NE.AND.EX UP3, UPT, URZ, UR5, UPT, UP3 ;  /* 0x000000053f00728c */ /* 0x000fe2000bf65330 */
[----:B------:R-:W-:-:S02]  /*0470*/  ISETP.NE.AND.EX P2, PT, RZ, c[0x0][0x34c], PT, P2 ;  /* 0x0000d300ff007a0c */ /* 0x000fc40003f45320 */
[----:B------:R-:W-:Y:S02]  /*0480*/  ISETP.NE.AND.EX P4, PT, RZ, c[0x0][0x354], PT, P4 ;  /* 0x0000d500ff007a0c */ /* 0x000fe40003f85340 */
[----:B------:R-:W-:Y:S01]  /*0490*/  MOV R5, UR26 ;  /* 0x0000001a00057c02 */ /* 0x000fe20008000f00 */
[----:B------:R-:W-:Y:S01]  /*04a0*/  @P3 IMAD.WIDE R2, R38, R0, c[0x0][0x370] ;  /* 0x0000dc0026023625 */ /* 0x000fe200078e0200 */
[----:B------:R-:W-:-:S03]  /*04b0*/  PLOP3.LUT P0, PT, PT, PT, UP3, 0x80, 0x0 ;  /* 0x000000000000781c */ /* 0x000fc60003f0f038 */
[C---:B------:R-:W-:Y:S01]  /*04c0*/  @P1 IMAD.WIDE R6, R38.reuse, R4, c[0x0][0x360] ;  /* 0x0000d80026061625 */ /* 0x040fe200078e0204 */
[----:B------:R1:W2:Y:S03]  /*04d0*/  @P3 LDG.E R11, [R2.64] ;  /* 0x0000001c020b3981 */ /* 0x0002a6000c1e1900 */
[----:B------:R-:W-:Y:S01]  /*04e0*/  IMAD.WIDE R4, R38, R5, c[0x0][0x348] ;  /* 0x0000d20026047625 */ /* 0x000fe200078e0205 */
[----:B------:R-:W-:-:S04]  /*04f0*/  MOV R10, RZ ;  /* 0x000000ff000a7202 */ /* 0x000fc80000000f00 */
[----:B------:R-:W3:Y:S01]  /*0500*/  @P2 LDG.E R9, [R4.64] ;  /* 0x0000001c04092981 */ /* 0x000ee2000c1e1900 */
[----:B-1----:R-:W-:-:S03]  /*0510*/  IMAD.WIDE R2, R38, R0, c[0x0][0x350] ;  /* 0x0000d40026027625 */ /* 0x002fc600078e0200 */
[----:B------:R1:W4:Y:S04]  /*0520*/  @P1 LDG.E R0, [R6.64] ;  /* 0x0000001c06001981 */ /* 0x000328000c1e1900 */
[----:B------:R-:W4:Y:S01]  /*0530*/  @P4 LDG.E R8, [R2.64] ;  /* 0x0000001c02084981 */ /* 0x000f22000c1e1900 */
[----:B-1----:R-:W-:-:S04]  /*0540*/  IMAD.U32 R6, RZ, RZ, UR26 ;  /* 0x0000001aff067e24 */ /* 0x002fc8000f8e00ff */
[----:B------:R-:W-:-:S05]  /*0550*/  IMAD.WIDE R6, R38, R6, c[0x0][0x358] ;  /* 0x0000d60026067625 */ /* 0x000fca00078e0206 */
[----:B------:R1:W5:Y:S01]  /*0560*/  @P0 LDG.E R10, [R6.64] ;  /* 0x0000001c060a0981 */ /* 0x000362000c1e1900 */
[----:B------:R-:W1:Y:S01]  /*0570*/  S2UR UR16, SR_CTAID.Y ;  /* 0x00000000001079c3 */ /* 0x000e620000002600 */
[----:B------:R-:W-:Y:S02]  /*0580*/  UMOV UR21, URZ ;  /* 0x0000003f00157c82 */ /* 0x000fe40008000000 */
[----:B------:R-:W-:Y:S02]  /*0590*/  ULDC UR24, c[0x0][0x168] ;  /* 0x00005a0000187ab9 */ /* 0x000fe40000000800 */
[----:B------:R-:W-:Y:S02]  /*05a0*/  UMOV UR22, URZ ;  /* 0x0000003f00167c82 */ /* 0x000fe40008000000 */
[----:B------:R-:W-:Y:S02]  /*05b0*/  UMOV UR20, URZ ;  /* 0x0000003f00147c82 */ /* 0x000fe40008000000 */
[----:B------:R-:W-:-:S02]  /*05c0*/  ULDC UR7, c[0x0][0x1d0] ;  /* 0x0000740000077ab9 */ /* 0x000fc40000000800 */
[----:B------:R-:W-:Y:S02]  /*05d0*/  ULDC UR23, c[0x0][0x228] ;  /* 0x00008a0000177ab9 */ /* 0x000fe40000000800 */
[----:B-1----:R-:W-:Y:S01]  /*05e0*/  USHF.R.S32.HI UR15, URZ, 0x1f, UR16 ;  /* 0x0000001f3f0f7899 */ /* 0x002fe20008011410 */
[----:B--2---:R1:W2:Y:S08]  /*05f0*/  @P3 R2UR UR21, R11 ;  /* 0x000000000b1533c2 */ /* 0x0042b000000e0000 */
[----:B---3--:R1:W3:Y:S08]  /*0600*/  @P2 R2UR UR22, R9 ;  /* 0x00000000091623c2 */ /* 0x0082f000000e0000 */
[----:B----4-:R1:W4:Y:S08]  /*0610*/  @P1 R2UR UR24, R0 ;  /* 0x00000000001813c2 */ /* 0x01033000000e0000 */
[----:B------:R1:W1:Y:S01]  /*0620*/  @P4 R2UR UR20, R8 ;  /* 0x00000000081443c2 */ /* 0x00026200000e0000 */
[----:B------:R-:W-:Y:S05]  /*0630*/  @P1 BRA `(.L_x_3581) ;  /* 0x0000006000001947 */ /* 0x000fea0003800000 */
[----:B--23--:R-:W-:Y:S05]  /*0640*/  @!P2 BRA `(.L_x_3581) ;  /* 0x000000500000a947 */ /* 0x00cfea0003800000 */
[----:B-1----:R1:W2:Y:S04]  /*0650*/  LDG.E R0, [R4.64] ;  /* 0x0000001c04007981 */ /* 0x0022a8000c1e1900 */
[----:B-1----:R-:W3:Y:S01]  /*0660*/  LDG.E R4, [R4.64+0x4] ;  /* 0x0000041c04047981 */ /* 0x002ee2000c1e1900 */
[----:B--2-4-:R-:W1:Y:S08]  /*0670*/  R2UR UR24, R0 ;  /* 0x00000000001873c2 */ /* 0x014e7000000e0000 */
[----:B---3--:R-:W1:Y:S02]  /*0680*/  R2UR UR4, R4 ;  /* 0x00000000040473c2 */ /* 0x008e6400000e0000 */
[----:B-1----:R-:W-:-:S06]  /*0690*/  UIADD3 UR24, -UR24, UR4, URZ ;  /* 0x0000000418187290 */ /* 0x002fcc000fffe13f */
.L_x_3581:
[----:B--23--:R-:W-:-:S04]  /*06a0*/  ISETP.NE.U32.AND P1, PT, RZ, c[0x0][0x368], PT ;  /* 0x0000da00ff007a0c */ /* 0x00cfc80003f25070 */
[----:B------:R-:W-:-:S13]  /*06b0*/  ISETP.NE.AND.EX P1, PT, RZ, c[0x0][0x36c], PT, P1 ;  /* 0x0000db00ff007a0c */ /* 0x000fda0003f25310 */
[----:B------:R-:W-:Y:S05]  /*06c0*/  @!P1 BRA `(.L_x_3582) ;  /* 0x0000005000009947 */ /* 0x000fea0003800000 */
[----:B-1----:R-:W-:-:S05]  /*06d0*/  MOV R0, UR26 ;  /* 0x0000001a00007c02 */ /* 0x002fca0008000f00 */
[----:B------:R-:W-:-:S05]  /*06e0*/  IMAD.WIDE R2, R38, R0, c[0x0][0x368] ;  /* 0x0000da0026027625 */ /* 0x000fca00078e0200 */
[----:B------:R-:W2:Y:S02]  /*06f0*/  LDG.E R0, [R2.64] ;  /* 0x0000001c02007981 */ /* 0x000ea4000c1e1900 */
[----:B--2---:R1:W2:Y:S02]  /*0700*/  R2UR UR7, R0 ;  /* 0x00000000000773c2 */ /* 0x0042a400000e0000 */
[----:B-12---:R-:W-:Y:S05]  /*0710*/  BRA `(.L_x_3583) ;  /* 0x0000006000007947 */ /* 0x006fea0003800000 */
.L_x_3582:
[----:B------:R-:W-:Y:S05]  /*0720*/  @!P4 BRA `(.L_x_3583) ;  /* 0x000000500000c947 */ /* 0x000fea0003800000 */
[----:B-1----:R1:W2:Y:S04]  /*0730*/  LDG.E R0, [R2.64] ;  /* 0x0000001c02007981 */ /* 0x0022a8000c1e1900 */
[----:B-1----:R-:W3:Y:S01]  /*0740*/  LDG.E R2, [R2.64+0x4] ;  /* 0x0000041c02027981 */ /* 0x002ee2000c1e1900 */
[----:B--2---:R-:W1:Y:S08]  /*0750*/  R2UR UR7, R0 ;  /* 0x00000000000773c2 */ /* 0x004e7000000e0000 */
[----:B---3--:R-:W1:Y:S02]  /*0760*/  R2UR UR4, R2 ;  /* 0x00000000020473c2 */ /* 0x008e6400000e0000 */
[----:B-1----:R-:W-:-:S06]  /*0770*/  UIADD3 UR7, -UR7, UR4, URZ ;  /* 0x0000000407077290 */ /* 0x002fcc000fffe13f */
.L_x_3583:
[----:B------:R2:W3:Y:S04]  /*0780*/  @P0 LDG.E R4, [R6.64] ;  /* 0x0000001c06040981 */ /* 0x0004e8000c1e1900 */
[----:B--2---:R-:W2:Y:S01]  /*0790*/  @P0 LDG.E R6, [R6.64+0x4] ;  /* 0x0000041c06060981 */ /* 0x004ea2000c1e1900 */
[----:B------:R-:W-:Y:S01]  /*07a0*/  ISETP.NE.U32.AND P1, PT, RZ, c[0x0][0x378], PT ;  /* 0x0000de00ff007a0c */ /* 0x000fe20003f25070 */
[----:B-1----:R-:W-:-:S03]  /*07b0*/  IMAD.U32 R0, RZ, RZ, UR26 ;  /* 0x0000001aff007e24 */ /* 0x002fc6000f8e00ff */
[----:B------:R-:W-:-:S13]  /*07c0*/  ISETP.NE.AND.EX P1, PT, RZ, c[0x0][0x37c], PT, P1 ;  /* 0x0000df00ff007a0c */ /* 0x000fda0003f25310 */
[----:B------:R-:W-:-:S05]  /*07d0*/  @P1 IMAD.WIDE R2, R38, R0, c[0x0][0x378] ;  /* 0x0000de0026021625 */ /* 0x000fca00078e0200 */
[----:B----4-:R-:W4:Y:S01]  /*07e0*/  @P1 LDG.E R0, [R2.64] ;  /* 0x0000001c02001981 */ /* 0x010f22000c1e1900 */
[----:B------:R-:W-:Y:S02]  /*07f0*/  ULDC UR6, c[0x0][0x2c4] ;  /* 0x0000b10000067ab9 */ /* 0x000fe40000000800 */
[----:B------:R-:W-:Y:S02]  /*0800*/  UISETP.NE.AND UP2, UPT, UR6, 0x1, UPT ;  /* 0x000000010600788c */ /* 0x000fe4000bf45270 */
[----:B------:R-:W-:Y:S02]  /*0810*/  UIADD3 UR6, -UR21, UR7, URZ ;  /* 0x0000000715067290 */ /* 0x000fe4000fffe13f */
[----:B------:R-:W-:-:S07]  /*0820*/  UMOV UR19, UR7 ;  /* 0x0000000700137c82 */ /* 0x000fce0008000000 */
[----:B------:R-:W-:Y:S01]  /*0830*/  @UP2 UIADD3 UR8, UR18, 0x7f, URZ ;  /* 0x0000007f12082890 */ /* 0x000fe2000fffe03f */
[----:B---3--:R-:W1:Y:S08]  /*0840*/  @P0 R2UR UR4, R4 ;  /* 0x00000000040403c2 */ /* 0x008e7000000e0000 */
[----:B--2---:R-:W1:Y:S08]  /*0850*/  @P0 R2UR UR5, R6 ;  /* 0x00000000060503c2 */ /* 0x004e7000000e0000 */
[----:B----4-:R2:W3:Y:S01]  /*0860*/  @P1 R2UR UR19, R0 ;  /* 0x00000000001313c2 */ /* 0x0104e200000e0000 */
[----:B-1----:R-:W-:-:S03]  /*0870*/  @UP3 UIADD3 UR23, -UR4, UR5, URZ ;  /* 0x0000000504173290 */ /* 0x002fc6000fffe13f */
[----:B------:R-:W-:Y:S02]  /*0880*/  ULDC.64 UR4, c[0x0][0x2c8] ;  /* 0x0000b20000047ab9 */ /* 0x000fe40000000a00 */
[----:B------:R-:W-:Y:S02]  /*0890*/  UIMAD.WIDE.U32 UR8, UR8, UR4, URZ ;  /* 0x00000004080872a5 */ /* 0x000fe4000f8e003f */
[----:B------:R-:W-:Y:S02]  /*08a0*/  UIADD3 UR13, UR6, UR23, URZ ;  /* 0x00000017060d7290 */ /* 0x000fe4000fffe03f */
[----:B------:R-:W-:Y:S02]  /*08b0*/  UIADD3 UR4, UR18, 0x7f, URZ ;  /* 0x0000007f12047890 */ /* 0x000fe4000fffe03f */
[----:B------:R-:W-:Y:S02]  /*08c0*/  UIADD3 UR11, UR13, 0x40, -UR24 ;  /* 0x000000400d0b7890 */ /* 0x000fe4000fffe818 */
[----:B------:R-:W-:-:S02]  /*08d0*/  @UP2 USHF.R.U32.HI UR4, URZ, UR5, UR9 ;  /* 0x000000053f042299 */ /* 0x000fc40008011609 */
[----:B------:R-:W-:Y:S02]  /*08e0*/  UIADD3 UR9, UR13, 0x3f, URZ ;  /* 0x0000003f0d097890 */ /* 0x000fe4000fffe03f */
[----:B------:R-:W-:Y:S02]  /*08f0*/  UIADD3 UR5, UR11, UR4, URZ ;  /* 0x000000040b057290 */ /* 0x000fe4000fffe03f */
[----:B------:R-:W-:Y:S02]  /*0900*/  USHF.R.S32.HI UR8, URZ, 0x1f, UR9 ;  /* 0x0000001f3f087899 */ /* 0x000fe40008011409 */
[----:B------:R-:W-:Y:S02]  /*0910*/  USHF.R.S32.HI UR4, URZ, 0x1f, UR5 ;  /* 0x0000001f3f047899 */ /* 0x000fe40008011405 */
[----:B------:R-:W-:Y:S02]  /*0920*/  ULEA.HI UR8, UR8, UR9, URZ, 0x6 ;  /* 0x0000000908087291 */ /* 0x000fe4000f8f303f */
[----:B------:R-:W-:-:S02]  /*0930*/  ULEA.HI UR4, UR4, UR5, URZ, 0x6 ;  /* 0x0000000504047291 */ /* 0x000fc4000f8f303f */
[----:B------:R-:W-:Y:S02]  /*0940*/  USHF.R.S32.HI UR12, URZ, 0x6, UR8 ;  /* 0x000000063f0c7899 */ /* 0x000fe40008011408 */
[----:B------:R-:W-:-:S04]  /*0950*/  USHF.R.S32.HI UR4, URZ, 0x6, UR4 ;  /* 0x000000063f047899 */ /* 0x000fc80008011404 */
[----:B------:R-:W-:-:S04]  /*0960*/  UISETP.LT.AND UP0, UPT, UR12, UR4, UPT ;  /* 0x000000040c00728c */ /* 0x000fc8000bf01270 */
[----:B------:R-:W-:Y:S02]  /*0970*/  USEL UR5, UR12, UR4, UP0 ;  /* 0x000000040c057287 */ /* 0x000fe40008000000 */
[----:B------:R-:W-:Y:S02]  /*0980*/  UIADD3 UR4, -UR6, URZ, URZ ;  /* 0x0000003f06047290 */ /* 0x000fe4000fffe13f */
[----:B------:R-:W-:Y:S02]  /*0990*/  ULEA UR6, UR5, -UR6, 0x6 ;  /* 0x8000000605067291 */ /* 0x000fe4000f8e303f */
[----:B------:R-:W-:Y:S02]  /*09a0*/  UISETP.LT.AND UP1, UPT, URZ, UR4, UPT ;  /* 0x000000043f00728c */ /* 0x000fe4000bf21270 */
[----:B------:R-:W-:Y:S02]  /*09b0*/  UISETP.LT.AND UP0, UPT, UR6, UR23, UPT ;  /* 0x000000170600728c */ /* 0x000fe4000bf01270 */
[----:B------:R-:W-:-:S02]  /*09c0*/  USEL UR4, URZ, UR4, !UP1 ;  /* 0x000000043f047287 */ /* 0x000fc4000c800000 */
[----:B------:R-:W-:Y:S02]  /*09d0*/  USEL UR5, UR6, UR23, UP0 ;  /* 0x0000001706057287 */ /* 0x000fe40008000000 */
[----:B------:R-:W-:Y:S02]  /*09e0*/  USHF.R.U32.HI UR10, URZ, 0x6, UR4 ;  /* 0x000000063f0a7899 */ /* 0x000fe40008011604 */
[----:B------:R-:W-:-:S05]  /*09f0*/  UISETP.GT.AND UP0, UPT, UR5, UR4, UPT ;  /* 0x000000040500728c */ /* 0x000fca000bf04270 */
[----:B------:R-:W-:-:S06]  /*0a00*/  UMOV UR9, UR10 ;  /* 0x0000000a00097c82 */ /* 0x000fcc0008000000 */
[----:B------:R-:W-:-:S04]  /*0a10*/  @UP0 UIADD3 UR5, UR5, 0x3f, URZ ;  /* 0x0000003f05050890 */ /* 0x000fc8000fffe03f */
[----:B------:R-:W-:-:S04]  /*0a20*/  @UP0 USHF.R.S32.HI UR4, URZ, 0x1f, UR5 ;  /* 0x0000001f3f040899 */ /* 0x000fc80008011405 */
[----:B------:R-:W-:-:S04]  /*0a30*/  @UP0 ULEA.HI UR4, UR4, UR5, URZ, 0x6 ;  /* 0x0000000504040291 */ /* 0x000fc8000f8f303f */
[----:B------:R-:W-:-:S04]  /*0a40*/  @UP0 USHF.R.S32.HI UR9, URZ, 0x6, UR4 ;  /* 0x000000063f090899 */ /* 0x000fc80008011404 */
[----:B------:R-:W-:-:S06]  /*0a50*/  UISETP.GT.AND UP0, UPT, UR9, UR10, UPT ;  /* 0x0000000a0900728c */ /* 0x000fcc000bf04270 */
[----:B------:R-:W-:-:S13]  /*0a60*/  PLOP3.LUT P0, PT, PT, PT, UP0, 0x80, 0x0 ;  /* 0x000000000000781c */ /* 0x000fda0003f0f008 */
[----:B------:R-:W-:Y:S05]  /*0a70*/  @!P0 BRA `(.L_x_3584) ;  /* 0x0000794000008947 */ /* 0x000fea0003800000 */
[----:B--23--:R-:W-:Y:S01]  /*0a80*/  ISETP.NE.U32.AND P0, PT, RZ, c[0x0][0x340], PT ;  /* 0x0000d000ff007a0c */ /* 0x00cfe20003f05070 */
[----:B------:R-:W-:Y:S01]  /*0a90*/  IMAD.U32 R0, RZ, RZ, UR26 ;  /* 0x0000001aff007e24 */ /* 0x000fe2000f8e00ff */
[----:B------:R-:W-:Y:S01]  /*0aa0*/  SHF.R.S32.HI R4, RZ, 0x1f, R177 ;  /* 0x0000001fff047819 */ /* 0x000fe200000114b1 */
[----:B------:R-:W-:Y:S01]  /*0ab0*/  ULDC.64 UR4, c[0x0][0x240] ;  /* 0x0000900000047ab9 */ /* 0x000fe20000000a00 */
[----:B------:R-:W-:-:S13]  /*0ac0*/  ISETP.NE.AND.EX P3, PT, RZ, c[0x0][0x344], PT, P0 ;  /* 0x0000d100ff007a0c */ /* 0x000fda0003f65300 */
[----:B------:R-:W-:-:S05]  /*0ad0*/  @P3 IMAD.WIDE R2, R38, R0, c[0x0][0x340] ;  /* 0x0000d00026023625 */ /* 0x000fca00078e0200 */
[----:B------:R1:W2:Y:S01]  /*0ae0*/  @P3 LDG.E R18, [R2.64] ;  /* 0x0000001c02123981 */ /* 0x0002a2000c1e1900 */
[----:B------:R-:W-:Y:S01]  /*0af0*/  LEA.HI R0, R4, R177, RZ, 0x3 ;  /* 0x000000b104007211 */ /* 0x000fe200078f18ff */
[----:B------:R-:W-:Y:S01]  /*0b00*/  UIMAD UR4, UR15, UR4, URZ ;  /* 0x000000040f0472a4 */ /* 0x000fe2000f8e023f */
[----:B------:R-:W-:Y:S01]  /*0b10*/  IMAD.MOV.U32 R159, RZ, RZ, c[0x0][0x238] ;  /* 0x00008e00ff9f7624 */ /* 0x000fe200078e00ff */
[----:B------:R-:W-:Y:S01]  /*0b20*/  USHF.R.S32.HI UR6, URZ, 0x1f, UR26 ;  /* 0x0000001f3f067899 */ /* 0x000fe2000801141a */
[----:B------:R-:W-:Y:S01]  /*0b30*/  SHF.R.S32.HI R92, RZ, 0x3, R0 ;  /* 0x00000003ff5c7819 */ /* 0x000fe20000011400 */
[----:B------:R-:W-:Y:S01]  /*0b40*/  UIMAD UR8, UR16, UR5, UR4 ;  /* 0x00000005100872a4 */ /* 0x000fe2000f8e0204 */
[----:B------:R-:W-:Y:S01]  /*0b50*/  LOP3.LUT R0, R0, 0xfffffff8, RZ, 0xc0, !PT ;  /* 0xfffffff800007812 */ /* 0x000fe200078ec0ff */
[----:B------:R-:W-:Y:S01]  /*0b60*/  USEL UR35, UR6, URZ, !UP3 ;  /* 0x0000003f06237287 */ /* 0x000fe2000d800000 */
[----:B------:R-:W-:Y:S01]  /*0b70*/  SHF.R.S32.HI R37, RZ, 0x1f, R92 ;  /* 0x0000001fff257819 */ /* 0x000fe2000001145c */
[----:B------:R-:W-:Y:S01]  /*0b80*/  ULDC.64 UR4, c[0x0][0x248] ;  /* 0x0000920000047ab9 */ /* 0x000fe20000000a00 */
[C---:B-----5:R-:W-:Y:S01]  /*0b90*/  IADD3 R139, P0, R92.reuse, R10, RZ ;  /* 0x0000000a5c8b7210 */ /* 0x060fe20007f1e0ff */
[----:B------:R-:W-:Y:S01]  /*0ba0*/  IMAD.IADD R28, R177, 0x1, -R0 ;  /* 0x00000001b11c7824 */ /* 0x000fe200078e0a00 */
[----:B------:R-:W-:Y:S01]  /*0bb0*/  UIMAD UR4, UR35, UR4, URZ ;  /* 0x00000004230472a4 */ /* 0x000fe2000f8e023f */
[----:B------:R-:W-:Y:S01]  /*0bc0*/  IADD3 R128, -R92, UR23, RZ ;  /* 0x000000175c807c10 */ /* 0x000fe2000fffe1ff */
[----:B------:R-:W-:Y:S01]  /*0bd0*/  UIADD3 UR17, UR9, -0x1, URZ ;  /* 0xffffffff09117890 */ /* 0x000fe2000fffe03f */
[----:B------:R-:W-:Y:S01]  /*0be0*/  IMAD.SHL.U32 R32, R28, 0x8, RZ ;  /* 0x000000081c207824 */ /* 0x000fe200078e00ff */
[----:B------:R-:W-:Y:S01]  /*0bf0*/  LEA.HI.X.SX32 R152, R10, R37, 0x1, P0 ;  /* 0x000000250a987211 */ /* 0x000fe200000f0eff */
[----:B------:R-:W-:Y:S01]  /*0c00*/  USEL UR43, UR26, URZ, !UP3 ;  /* 0x0000003f1a2b7287 */ /* 0x000fe2000d800000 */
[----:B------:R-:W-:Y:S01]  /*0c10*/  LEA.HI R4, R4, R177, RZ, 0x6 ;  /* 0x000000b104047211 */ /* 0x000fe200078f30ff */
[----:B------:R-:W-:Y:S01]  /*0c20*/  UMOV UR37, 0x6 ;  /* 0x0000000600257882 */ /* 0x000fe20000000000 */
[----:B------:R-:W-:Y:S01]  /*0c30*/  SHF.R.S32.HI R33, RZ, 0x1f, R32 ;  /* 0x0000001fff217819 */ /* 0x000fe20000011420 */
[----:B------:R-:W-:Y:S01]  /*0c40*/  IMAD R0, R152, c[0x0][0x238], RZ ;  /* 0x00008e0098007a24 */ /* 0x000fe200078e02ff */
[----:B------:R-:W-:Y:S01]  /*0c50*/  USHF.R.S32.HI UR9, URZ, 0x1f, UR17 ;  /* 0x0000001f3f097899 */ /* 0x000fe20008011411 */
[----:B------:R-:W-:Y:S01]  /*0c60*/  IMAD.U32 R96, RZ, RZ, UR43 ;  /* 0x0000002bff607e24 */ /* 0x000fe2000f8e00ff */
[C---:B------:R-:W-:Y:S01]  /*0c70*/  IADD3 R87, R32.reuse, 0x40, RZ ;  /* 0x0000004020577810 */ /* 0x040fe20007ffe0ff */
[C---:B------:R-:W-:Y:S01]  /*0c80*/  IMAD R0, R139.reuse, c[0x0][0x23c], R0 ;  /* 0x00008f008b007a24 */ /* 0x040fe200078e0200 */
[----:B------:R-:W-:Y:S01]  /*0c90*/  ISETP.GE.AND P6, PT, R32, c[0x0][0x1d4], PT ;  /* 0x0000750020007a0c */ /* 0x000fe20003fc6270 */
[----:B-1----:R-:W-:Y:S01]  /*0ca0*/  IMAD.WIDE.U32 R2, R139, c[0x0][0x238], R32 ;  /* 0x00008e008b027a25 */ /* 0x002fe200078e0020 */
[----:B------:R-:W-:Y:S01]  /*0cb0*/  ISETP.GE.AND P5, PT, R87, c[0x0][0x1d4], PT ;  /* 0x0000750057007a0c */ /* 0x000fe20003fa6270 */
[----:B------:R-:W-:Y:S01]  /*0cc0*/  USHF.R.S32.HI UR36, URZ, 0x1f, UR19 ;  /* 0x0000001f3f247899 */ /* 0x000fe20008011413 */
[C---:B------:R-:W-:Y:S01]  /*0cd0*/  IADD3 R157, R92.reuse, 0x10, RZ ;  /* 0x000000105c9d7810 */ /* 0x040fe20007ffe0ff */
[----:B------:R-:W-:Y:S01]  /*0ce0*/  IMAD.IADD R3, R3, 0x1, R0 ;  /* 0x0000000103037824 */ /* 0x000fe200078e0200 */
[C---:B------:R-:W-:Y:S01]  /*0cf0*/  IADD3 R156, R92.reuse, 0x20, RZ ;  /* 0x000000205c9c7810 */ /* 0x040fe20007ffe0ff */
[----:B------:R-:W-:Y:S01]  /*0d00*/  IMAD.U32 R0, RZ, RZ, UR16 ;  /* 0x00000010ff007e24 */ /* 0x000fe2000f8e00ff */
[----:B------:R-:W-:Y:S01]  /*0d10*/  IADD3 R155, R92, 0x30, RZ ;  /* 0x000000305c9b7810 */ /* 0x000fe20007ffe0ff */
[----:B------:R-:W-:Y:S01]  /*0d20*/  IMAD.SHL.U32 R174, R159, 0x40, RZ ;  /* 0x000000409fae7824 */ /* 0x000fe200078e00ff */
[----:B------:R-:W-:Y:S01]  /*0d30*/  ULDC UR27, c[0x0][0x1e4] ;  /* 0x00007900001b7ab9 */ /* 0x000fe20000000800 */
[----:B------:R-:W-:Y:S01]  /*0d40*/  IMAD.WIDE.U32 R2, R0, c[0x0][0x240], R2 ;  /* 0x0000900000027a25 */ /* 0x000fe200078e0002 */
[----:B------:R-:W-:Y:S01]  /*0d50*/  ULDC.U8 UR48, c[0x0][0x298] ;  /* 0x0000a60000307ab9 */ /* 0x000fe20000000000 */
[----:B------:R-:W-:Y:S01]  /*0d60*/  P2R R153, PR, RZ, 0x20 ;  /* 0x00000020ff997803 */ /* 0x000fe20000000000 */
[----:B------:R-:W-:Y:S01]  /*0d70*/  UMOV UR49, 0x30 ;  /* 0x0000003000317882 */ /* 0x000fe20000000000 */
[----:B------:R-:W-:Y:S01]  /*0d80*/  IMAD.U32 R0, RZ, RZ, UR17 ;  /* 0x00000011ff007e24 */ /* 0x000fe2000f8e00ff */
[----:B------:R-:W-:Y:S01]  /*0d90*/  IADD3 R3, R3, UR8, RZ ;  /* 0x0000000803037c10 */ /* 0x000fe2000fffe0ff */
[----:B------:R-:W-:Y:S01]  /*0da0*/  UIMAD UR8, UR43, UR5, UR4 ;  /* 0x000000052b0872a4 */ /* 0x000fe2000f8e0204 */
[----:B------:R-:W-:Y:S01]  /*0db0*/  IMAD.SHL.U32 R5, R92, 0x40, RZ ;  /* 0x000000405c057824 */ /* 0x000fe200078e00ff */
[----:B------:R-:W-:Y:S01]  /*0dc0*/  ULDC UR39, c[0x0][0x280] ;  /* 0x0000a00000277ab9 */ /* 0x000fe20000000800 */
[----:B------:R-:W-:Y:S01]  /*0dd0*/  IMAD R8, R0, -0x40, R128 ;  /* 0xffffffc000087824 */ /* 0x000fe200078e0280 */
[----:B------:R-:W-:Y:S01]  /*0de0*/  ULDC.64 UR4, c[0x0][0x238] ;  /* 0x00008e0000047ab9 */ /* 0x000fe20000000a00 */
[----:B------:R-:W-:Y:S01]  /*0df0*/  IMAD.WIDE.U32 R126, R96, c[0x0][0x248], R2 ;  /* 0x00009200607e7a25 */ /* 0x000fe200078e0002 */
[----:B------:R-:W-:Y:S01]  /*0e00*/  USHF.L.U64.HI UR14, UR4, UR37, UR5 ;  /* 0x00000025040e7299 */ /* 0x000fe20008010205 */
[----:B------:R-:W-:Y:S01]  /*0e10*/  LOP3.LUT R21, R5, 0x1c0, RZ, 0xc0, !PT ;  /* 0x000001c005157812 */ /* 0x000fe200078ec0ff */
[----:B------:R-:W-:Y:S01]  /*0e20*/  UIMAD.WIDE.U32 UR30, UR4, 0x20, URZ ;  /* 0x00000020041e78a5 */ /* 0x000fe2000f8e003f */
[C---:B------:R-:W-:Y:S01]  /*0e30*/  ISETP.GE.AND P0, PT, R8.reuse, 0x1, PT ;  /* 0x000000010800780c */ /* 0x040fe20003f06270 */
[----:B------:R-:W-:Y:S01]  /*0e40*/  UIMAD UR5, UR14, UR17, URZ ;  /* 0x000000110e0572a4 */ /* 0x000fe2000f8e023f */
[----:B------:R-:W-:Y:S01]  /*0e50*/  IADD3 R125, R127, UR8, RZ ;  /* 0x000000087f7d7c10 */ /* 0x000fe2000fffe0ff */
[----:B------:R-:W-:Y:S01]  /*0e60*/  IMAD.MOV.U32 R124, RZ, RZ, R126 ;  /* 0x000000ffff7c7224 */ /* 0x000fe200078e007e */
[----:B------:R-:W-:Y:S01]  /*0e70*/  ISETP.GE.AND P2, PT, R8, 0x11, PT ;  /* 0x000000110800780c */ /* 0x000fe20003f46270 */
[----:B------:R-:W-:Y:S01]  /*0e80*/  IMAD.SHL.U32 R4, R4, 0x8, RZ ;  /* 0x0000000804047824 */ /* 0x000fe200078e00ff */
[----:B------:R-:W-:Y:S01]  /*0e90*/  SHF.R.U32.HI R36, RZ, 0x3, R21 ;  /* 0x00000003ff247819 */ /* 0x000fe20000011615 */
[----:B------:R-:W-:Y:S01]  /*0ea0*/  IMAD.U32 R0, RZ, RZ, UR5 ;  /* 0x00000005ff007e24 */ /* 0x000fe2000f8e00ff */
[----:B------:R-:W-:Y:S01]  /*0eb0*/  ULDC.64 UR4, c[0x0][0x1e0] ;  /* 0x0000780000047ab9 */ /* 0x000fe20000000a00 */
[----:B------:R-:W-:Y:S01]  /*0ec0*/  IMAD.WIDE.U32 R2, R174, UR17, R124 ;  /* 0x00000011ae027c25 */ /* 0x000fe2000f8e007c */
[----:B------:R-:W-:Y:S01]  /*0ed0*/  LOP3.LUT R31, R4, 0xfffffe00, RZ, 0xc0, !PT ;  /* 0xfffffe00041f7812 */ /* 0x000fe200078ec0ff */
[----:B------:R-:W-:Y:S01]  /*0ee0*/  ULDC UR40, c[0x0][0x290] ;  /* 0x0000a40000287ab9 */ /* 0x000fe20000000800 */
[----:B------:R-:W-:Y:S01]  /*0ef0*/  LOP3.LUT R4, R21, 0x38, R32, 0xf8, !PT ;  /* 0x0000003815047812 */ /* 0x000fe200078ef820 */
[----:B------:R-:W-:Y:S01]  /*0f00*/  IMAD R0, R174, UR9, R0 ;  /* 0x00000009ae007c24 */ /* 0x000fe2000f8e0200 */
[----:B------:R-:W-:Y:S01]  /*0f10*/  @P0 LEA R6, P1, R2, c[0x0][0x220], 0x1 ;  /* 0x0000880002060a11 */ /* 0x000fe200078208ff */
[----:B------:R-:W-:Y:S01]  /*0f20*/  IMAD.MOV.U32 R9, RZ, RZ, c[0x0][0x23c] ;  /* 0x00008f00ff097624 */ /* 0x000fe200078e00ff */
[----:B------:R-:W-:Y:S01]  /*0f30*/  LOP3.LUT R74, R31, R4, R36, 0xf6, !PT ;  /* 0x000000041f4a7212 */ /* 0x000fe200078ef624 */
[----:B------:R-:W-:Y:S01]  /*0f40*/  IMAD.IADD R3, R3, 0x1, R0 ;  /* 0x0000000103037824 */ /* 0x000fe200078e0200 */
[----:B------:R-:W-:Y:S01]  /*0f50*/  UIADD3 UR9, UR20, UR7, URZ ;  /* 0x0000000714097290 */ /* 0x000fe2000fffe03f */
[----:B------:R-:W-:Y:S01]  /*0f60*/  IMAD.SHL.U32 R120, R9, 0x20, RZ ;  /* 0x0000002009787824 */ /* 0x000fe200078e00ff */
[----:B------:R-:W-:Y:S01]  /*0f70*/  UIMAD.WIDE.U32 UR46, UR39, 0x30, URZ ;  /* 0x00000030272e78a5 */ /* 0x000fe2000f8e003f */
[----:B------:R-:W-:Y:S01]  /*0f80*/  IMAD.SHL.U32 R74, R74, 0x2, RZ ;  /* 0x000000024a4a7824 */ /* 0x000fe200078e00ff */
[----:B------:R-:W-:Y:S01]  /*0f90*/  @P0 LEA.HI.X R7, R2, c[0x0][0x224], R3, 0x1, P1 ;  /* 0x0000890002070a11 */ /* 0x000fe200008f0c03 */
[----:B------:R-:W-:Y:S01]  /*0fa0*/  IMAD.MOV.U32 R175, RZ, RZ, c[0x0][0x27c] ;  /* 0x00009f00ffaf7624 */ /* 0x000fe200078e00ff */
[C---:B------:R-:W-:Y:S01]  /*0fb0*/  @P2 LEA R0, P1, R159.reuse, R2, 0x4 ;  /* 0x000000029f002211 */ /* 0x040fe200078220ff */
[----:B------:R-:W-:Y:S01]  /*0fc0*/  USHF.R.S32.HI UR8, URZ, 0x1f, UR9 ;  /* 0x0000001f3f087899 */ /* 0x000fe20008011409 */
[----:B------:R-:W-:Y:S01]  /*0fd0*/  IADD3 R120, R120, UR31, RZ ;  /* 0x0000001f78787c10 */ /* 0x000fe2000fffe0ff */
[----:B------:R-:W-:Y:S01]  /*0fe0*/  @!PT LDS RZ, [RZ] ;  /* 0x00000000fffff984 */ /* 0x000fe20000000800 */
[----:B------:R-:W-:Y:S01]  /*0ff0*/  @!PT LDS RZ, [RZ] ;  /* 0x00000000fffff984 */ /* 0x000fe20000000800 */
[----:B------:R-:W-:Y:S01]  /*1000*/  @!PT LDS RZ, [RZ] ;  /* 0x00000000fffff984 */ /* 0x000fe20000000800 */
[----:B------:R1:W-:Y:S01]  /*1010*/  @P0 LDGSTS.E.BYPASS.LTC128B.128 [R74+0x4100], [R6.64], !P6 ;  /* 0x04100000064a0fae */ /* 0x0003e2000f101d5c */
[----:B------:R-:W-:Y:S01]  /*1020*/  @P2 LEA.HI.X R5, R159, R3, R9, 0x4, P1 ;  /* 0x000000039f052211 */ /* 0x000fe200008f2409 */
[----:B------:R-:W-:Y:S01]  /*1030*/  UIMAD UR7, UR8, UR4, URZ ;  /* 0x00000004080772a4 */ /* 0x000fe2000f8e023f */
[----:B------:R-:W-:Y:S01]  /*1040*/  @P2 LEA R4, P1, R0, c[0x0][0x220], 0x1 ;  /* 0x0000880000042a11 */ /* 0x000fe200078208ff */
[----:B------:R1:W-:Y:S01]  /*1050*/  @P0 LDGSTS.E.BYPASS.LTC128B.128 [R74+0x6100], [R6.64+0x80], !P5 ;  /* 0x06100080064a0fae */ /* 0x0003e2000e901d5c */
[----:B------:R-:W-:Y:S01]  /*1060*/  ISETP.GT.AND P0, PT, R8, 0x30, PT ;  /* 0x000000300800780c */ /* 0x000fe20003f04270 */
[----:B------:R-:W-:Y:S01]  /*1070*/  UIMAD.WIDE.U32 UR32, UR9, UR4, URZ ;  /* 0x00000004092072a5 */ /* 0x000fe2000f8e003f */
[----:B------:R-:W-:Y:S01]  /*1080*/  @P2 LEA.HI.X R5, R0, c[0x0][0x224], R5, 0x1, P1 ;  /* 0x0000890000052a11 */ /* 0x000fe200008f0c05 */
[----:B------:R-:W-:Y:S01]  /*1090*/  UIMAD UR7, UR9, UR5, UR7 ;  /* 0x00000005090772a4 */ /* 0x000fe2000f8e0207 */
[----:B------:R-:W-:Y:S01]  /*10a0*/  ISETP.GE.AND P1, PT, R8, 0x21, PT ;  /* 0x000000210800780c */ /* 0x000fe20003f26270 */
[----:B------:R-:W-:Y:S01]  /*10b0*/  IMAD.SHL.U32 R28, R28, 0x4, RZ ;  /* 0x000000041c1c7824 */ /* 0x000fe200078e00ff */
[----:B------:R-:W-:Y:S01]  /*10c0*/  ULDC.64 UR4, c[0x0][0x1e8] ;  /* 0x00007a0000047ab9 */ /* 0x000fe20000000a00 */
[----:B------:R3:W-:Y:S01]  /*10d0*/  @P2 LDGSTS.E.BYPASS.LTC128B.128 [R74+0x4900], [R4.64], !P6 ;  /* 0x04900000044a2fae */ /* 0x0007e2000f101d5c */
[----:B------:R-:W-:Y:S01]  /*10e0*/  UIADD3 UR33, UR33, UR7, URZ ;  /* 0x0000000721217290 */ /* 0x000fe2000fffe03f */
[----:B------:R-:W-:Y:S01]  /*10f0*/  IMAD R8, R37, c[0x0][0x290], RZ ;  /* 0x0000a40025087a24 */ /* 0x000fe200078e02ff */
[----:B------:R-:W-:Y:S01]  /*1100*/  SHF.R.S32.HI R29, RZ, 0x1f, R28 ;  /* 0x0000001fff1d7819 */ /* 0x000fe2000001141c */
[----:B------:R3:W-:Y:S01]  /*1110*/  @P2 LDGSTS.E.BYPASS.LTC128B.128 [R74+0x6900], [R4.64+0x80], !P5 ;  /* 0x06900080044a2fae */ /* 0x0007e2000e901d5c */
[C---:B------:R-:W-:Y:S01]  /*1120*/  IMAD.WIDE.U32 R12, R92.reuse, c[0x0][0x280], R32 ;  /* 0x0000a0005c0c7a25 */ /* 0x040fe200078e0020 */
[----:B------:R-:W-:Y:S01]  /*1130*/  UIMAD.WIDE.U32 UR44, UR40, 0x30, URZ ;  /* 0x00000030282c78a5 */ /* 0x000fe2000f8e003f */
[----:B------:R-:W-:Y:S01]  /*1140*/  P2R R154, PR, RZ, 0x40 ;  /* 0x00000040ff9a7803 */ /* 0x000fe20000000000 */
[----:B------:R-:W-:Y:S01]  /*1150*/  USHF.L.U32 UR38, UR40, 0x6, URZ ;  /* 0x0000000628267899 */ /* 0x000fe2000800063f */
[----:B------:R-:W-:Y:S01]  /*1160*/  IMAD R8, R92, c[0x0][0x294], R8 ;  /* 0x0000a5005c087a24 */ /* 0x000fe200078e0208 */
[----:B------:R-:W-:Y:S01]  /*1170*/  @P1 IADD3 R0, P2, R2, UR30, RZ ;  /* 0x0000001e02001c10 */ /* 0x000fe2000ff5e0ff */
[----:B------:R-:W-:-:S04]  /*1180*/  IMAD.WIDE.U32 R14, R92, c[0x0][0x290], R32 ;  /* 0x0000a4005c0e7a25 */ /* 0x000fc800078e0020 */
[----:B------:R-:W-:Y:S02]  /*1190*/  IMAD.U32 R16, RZ, RZ, UR16 ;  /* 0x00000010ff107e24 */ /* 0x000fe4000f8e00ff */
[----:B------:R-:W-:-:S04]  /*11a0*/  IMAD.WIDE.U32 R164, R92, c[0x0][0x1e0], RZ ;  /* 0x000078005ca47a25 */ /* 0x000fc800078e00ff */
[----:B-1----:R-:W-:Y:S02]  /*11b0*/  @P0 IMAD R6, R9, 0x30, RZ ;  /* 0x0000003009060824 */ /* 0x002fe400078e02ff */
[----:B------:R-:W-:-:S04]  /*11c0*/  IMAD.WIDE.U32 R16, R16, c[0x0][0x210], R32 ;  /* 0x0000840010107a25 */ /* 0x000fc800078e0020 */
[----:B------:R-:W-:Y:S02]  /*11d0*/  IMAD.MOV.U32 R173, RZ, RZ, c[0x0][0x1e0] ;  /* 0x00007800ffad7624 */ /* 0x000fe400078e00ff */
[----:B------:R-:W-:Y:S02]  /*11e0*/  IMAD.MOV.U32 R160, RZ, RZ, c[0x0][0x290] ;  /* 0x0000a400ffa07624 */ /* 0x000fe400078e00ff */
[----:B---3--:R-:W-:Y:S01]  /*11f0*/  @P0 IMAD.WIDE.U32 R4, R159, 0x30, R2 ;  /* 0x000000309f040825 */ /* 0x008fe200078e0002 */
[-C--:B------:R-:W-:Y:S02]  /*1200*/  SHF.L.U64.HI R172, R173, R38.reuse, c[0x0][0x1e4] ;  /* 0x00007900adac7619 */ /* 0x080fe40000010226 */
[----:B------:R-:W-:Y:S01]  /*1210*/  SHF.L.U64.HI R161, R160, R38, c[0x0][0x294] ;  /* 0x0000a500a0a17619 */ /* 0x000fe20000010226 */
[----:B------:R-:W-:Y:S01]  /*1220*/  @P1 IMAD.X R2, R120, 0x1, R3, P2 ;  /* 0x0000000178021824 */ /* 0x000fe200010e0603 */
[----:B------:R-:W-:Y:S01]  /*1230*/  @P0 LEA R24, P2, R4, c[0x0][0x220], 0x1 ;  /* 0x0000880004180a11 */ /* 0x000fe200078408ff */
[----:B------:R-:W-:-:S02]  /*1240*/  @P0 IMAD.IADD R3, R5, 0x1, R6 ;  /* 0x0000000105030824 */ /* 0x000fc400078e0206 */
[----:B------:R-:W-:-:S03]  /*1250*/  IMAD.WIDE.U32 R6, R92, c[0x0][0x290], R28 ;  /* 0x0000a4005c067a25 */ /* 0x000fc600078e001c */
[----:B------:R-:W-:Y:S01]  /*1260*/  @P0 LEA.HI.X R25, R4, c[0x0][0x224], R3, 0x1, P2 ;  /* 0x0000890004190a11 */ /* 0x000fe200010f0c03 */
[----:B------:R-:W-:Y:S01]  /*1270*/  IMAD.U32 R3, RZ, RZ, UR26 ;  /* 0x0000001aff037e24 */ /* 0x000fe2000f8e00ff */
[C---:B------:R-:W-:Y:S01]  /*1280*/  @P1 LEA R22, P2, R0.reuse, c[0x0][0x220], 0x1 ;  /* 0x0000880000161a11 */ /* 0x040fe200078408ff */
[----:B------:R-:W-:Y:S02]  /*1290*/  IMAD.IADD R7, R7, 0x1, R8 ;  /* 0x0000000107077824 */ /* 0x000fe400078e0208 */
[----:B------:R-:W-:Y:S01]  /*12a0*/  IMAD.MOV.U32 R158, RZ, RZ, 0x5 ;  /* 0x00000005ff9e7424 */ /* 0x000fe200078e00ff */
[----:B------:R-:W-:Y:S01]  /*12b0*/  @P1 LEA.HI.X R23, R0, c[0x0][0x224], R2, 0x1, P2 ;  /* 0x0000890000171a11 */ /* 0x000fe200010f0c02 */
[----:B------:R-:W-:Y:S01]  /*12c0*/  IMAD.U32 R2, RZ, RZ, UR6 ;  /* 0x00000006ff027e24 */ /* 0x000fe2000f8e00ff */
[----:B------:R-:W-:Y:S01]  /*12d0*/  ISETP.GE.AND P2, PT, R32, c[0x0][0x27c], PT ;  /* 0x00009f0020007a0c */ /* 0x000fe20003f46270 */
[----:B------:R-:W-:Y:S01]  /*12e0*/  IMAD.SHL.U32 R0, R175, 0x2, RZ ;  /* 0x00000002af007824 */ /* 0x000fe200078e00ff */
[----:B------:R-:W-:Y:S01]  /*12f0*/  UIMAD UR6, UR15, UR4, URZ ;  /* 0x000000040f0672a4 */ /* 0x000fe2000f8e023f */
[----:B------:R1:W-:Y:S01]  /*1300*/  @P1 LDGSTS.E.BYPASS.LTC128B.128 [R74+0x5100], [R22.64], !P6 ;  /* 0x05100000164a1fae */ /* 0x0003e2000f101d5c */
[----:B------:R-:W-:Y:S01]  /*1310*/  SEL R4, RZ, c[0x0][0x27c], !P2 ;  /* 0x00009f00ff047a07 */ /* 0x000fe20005000000 */
[----:B------:R-:W-:Y:S01]  /*1320*/  IMAD.MOV.U32 R163, RZ, RZ, c[0x0][0x280] ;  /* 0x0000a000ffa37624 */ /* 0x000fe200078e00ff */
[----:B------:R-:W-:Y:S01]  /*1330*/  UIMAD UR5, UR16, UR5, UR6 ;  /* 0x00000005100572a4 */ /* 0x000fe2000f8e0206 */
[----:B------:R1:W-:Y:S01]  /*1340*/  @P1 LDGSTS.E.BYPASS.LTC128B.128 [R74+0x7100], [R22.64+0x80], !P5 ;  /* 0x07100080164a1fae */ /* 0x0003e2000e901d5c */
[----:B------:R-:W-:Y:S01]  /*1350*/  IADD3 R150, P1, R92, UR9, RZ ;  /* 0x000000095c967c10 */ /* 0x000fe2000ff3e0ff */
[----:B------:R-:W-:Y:S01]  /*1360*/  ULDC.64 UR6, c[0x0][0x260] ;  /* 0x0000980000067ab9 */ /* 0x000fe20000000a00 */
[----:B------:R-:W-:Y:S01]  /*1370*/  IMAD.WIDE.U32 R170, R157, c[0x0][0x1e0], RZ ;  /* 0x000078009daa7a25 */ /* 0x000fe200078e00ff */
[----:B------:R-:W-:Y:S01]  /*1380*/  UIMAD UR6, UR15, UR6, URZ ;  /* 0x000000060f0672a4 */ /* 0x000fe2000f8e023f */
[----:B------:R1:W-:Y:S01]  /*1390*/  @P0 LDGSTS.E.BYPASS.LTC128B.128 [R74+0x5900], [R24.64], !P6 ;  /* 0x05900000184a0fae */ /* 0x0003e2000f101d5c */
[----:B------:R-:W-:Y:S01]  /*13a0*/  @P2 IADD3 R0, -R0, c[0x0][0x1d4], RZ ;  /* 0x0000750000002a10 */ /* 0x000fe20007ffe1ff */
[----:B------:R-:W-:Y:S01]  /*13b0*/  IMAD.WIDE.U32 R168, R156, c[0x0][0x1e0], RZ ;  /* 0x000078009ca87a25 */ /* 0x000fe200078e00ff */
[----:B------:R-:W-:Y:S01]  /*13c0*/  ISETP.GE.AND P2, PT, R175, 0x1, PT ;  /* 0x00000001af00780c */ /* 0x000fe20003f46270 */
[----:B------:R-:W-:Y:S01]  /*13d0*/  UIMAD UR6, UR16, UR7, UR6 ;  /* 0x00000007100672a4 */ /* 0x000fe2000f8e0206 */
[----:B------:R1:W-:Y:S01]  /*13e0*/  @P0 LDGSTS.E.BYPASS.LTC128B.128 [R74+0x7900], [R24.64+0x80], !P5 ;  /* 0x07900080184a0fae */ /* 0x0003e2000e901d5c */
[----:B------:R-:W-:Y:S01]  /*13f0*/  IADD3.X R149, R37, UR8, RZ, P1, !PT ;  /* 0x0000000825957c10 */ /* 0x000fe20008ffe4ff */
[----:B------:R-:W-:Y:S01]  /*1400*/  IMAD.WIDE.U32 R166, R155, c[0x0][0x1e0], RZ ;  /* 0x000078009ba67a25 */ /* 0x000fe200078e00ff */
[-C--:B------:R-:W-:Y:S01]  /*1410*/  SHF.L.U64.HI R173, R173, R158.reuse, c[0x0][0x1e4] ;  /* 0x00007900adad7619 */ /* 0x080fe2000001029e */
[----:B------:R-:W0:Y:S01]  /*1420*/  LDGDEPBAR ;  /* 0x00000000000079af */ /* 0x000e220000000000 */
[----:B------:R-:W-:-:S02]  /*1430*/  SHF.L.U64.HI R162, R163, R158, c[0x0][0x284] ;  /* 0x0000a100a3a27619 */ /* 0x000fc4000001029e */
[-C--:B------:R-:W-:Y:S02]  /*1440*/  SHF.L.U64.HI R160, R160, R158.reuse, c[0x0][0x294] ;  /* 0x0000a500a0a07619 */ /* 0x080fe4000001029e */
[C---:B------:R-:W-:Y:S01]  /*1450*/  SHF.L.U64.HI R158, R159.reuse, R158, c[0x0][0x23c] ;  /* 0x00008f009f9e7619 */ /* 0x040fe2000001029e */
[----:B------:R-:W-:Y:S01]  /*1460*/  IMAD.SHL.U32 R159, R159, 0x20, RZ ;  /* 0x000000209f9f7824 */ /* 0x000fe200078e00ff */
[----:B------:R-:W-:Y:S01]  /*1470*/  SHF.L.U64.HI R163, R163, R38, c[0x0][0x284] ;  /* 0x0000a100a3a37619 */ /* 0x000fe20000010226 */
[----:B------:R-:W-:Y:S01]  /*1480*/  BAR.SYNC.DEFER_BLOCKING 0x0 ;  /* 0x0000000000007b1d */ /* 0x000fe20000010000 */
[----:B------:R-:W-:Y:S02]  /*1490*/  ISETP.GE.AND P5, PT, R32, c[0x0][0x1d4], PT ;  /* 0x0000750020007a0c */ /* 0x000fe40003fa6270 */
[----:B--2---:R-:W-:Y:S01]  /*14a0*/  @P3 SHF.R.S32.HI R19, RZ, 0x1f, R18 ;  /* 0x0000001fff133819 */ /* 0x004fe20000011412 */
[----:B------:R-:W-:Y:S02]  /*14b0*/  @!P3 IMAD.MOV.U32 R19, RZ, RZ, R2 ;  /* 0x000000ffff13b224 */ /* 0x000fe400078e0002 */
[----:B------:R-:W-:-:S02]  /*14c0*/  IMAD.U32 R2, RZ, RZ, UR30 ;  /* 0x0000001eff027e24 */ /* 0x000fc4000f8e00ff */
[----:B------:R-:W-:Y:S01]  /*14d0*/  @!P3 IMAD.MOV.U32 R18, RZ, RZ, R3 ;  /* 0x000000ffff12b224 */ /* 0x000fe200078e0003 */
[----:B------:R-:W-:Y:S01]  /*14e0*/  ISETP.NE.AND P3, PT, RZ, UR48, PT ;  /* 0x00000030ff007c0c */ /* 0x000fe2000bf65270 */
[----:B------:R-:W-:Y:S01]  /*14f0*/  IMAD.U32 R3, RZ, RZ, UR31 ;  /* 0x0000001fff037e24 */ /* 0x000fe2000f8e00ff */
[----:B------:R-:W-:Y:S01]  /*1500*/  IADD3 R121, P2, R2, 0x80, RZ ;  /* 0x0000008002797810 */ /* 0x000fe20007f5e0ff */
[----:B------:R-:W-:Y:S01]  /*1510*/  IMAD.IADD R2, R32, 0x1, R4 ;  /* 0x0000000120027824 */ /* 0x000fe200078e0204 */
[----:B------:R-:W-:Y:S01]  /*1520*/  SHF.R.S32.HI R3, RZ, 0x1f, R0 ;  /* 0x0000001fff037819 */ /* 0x000fe20000011400 */
[----:B------:R-:W-:Y:S01]  /*1530*/  UIMAD.WIDE.U32 UR30, UR16, UR4, UR32 ;  /* 0x00000004101e72a5 */ /* 0x000fe2000f8e0020 */
[----:B------:R-:W-:Y:S01]  /*1540*/  P2R R151, PR, RZ, 0x8 ;  /* 0x00000008ff977803 */ /* 0x000fe20000000000 */
[----:B------:R-:W-:Y:S01]  /*1550*/  IMAD.X R120, RZ, RZ, R120, P2 ;  /* 0x000000ffff787224 */ /* 0x000fe200010e0678 */
[----:B------:R-:W-:Y:S01]  /*1560*/  LEA.HI R34, R3, R0, RZ, 0x4 ;  /* 0x0000000003227211 */ /* 0x000fe200078f20ff */
[----:B------:R-:W-:Y:S01]  /*1570*/  UIADD3 UR25, UR31, UR5, URZ ;  /* 0x000000051f197290 */ /* 0x000fe2000fffe03f */
[----:B------:R-:W-:Y:S01]  /*1580*/  SHF.R.S32.HI R0, RZ, 0x1f, R2 ;  /* 0x0000001fff007819 */ /* 0x000fe20000011402 */
[----:B------:R-:W-:Y:S01]  /*1590*/  IMAD.U32 R4, RZ, RZ, UR30 ;  /* 0x0000001eff047e24 */ /* 0x000fe2000f8e00ff */
[----:B------:R-:W-:Y:S01]  /*15a0*/  ULDC.64 UR4, c[0x0][0x210] ;  /* 0x0000840000047ab9 */ /* 0x000fe20000000a00 */
[----:B------:R-:W-:Y:S01]  /*15b0*/  IMAD.U32 R5, RZ, RZ, UR31 ;  /* 0x0000001fff057e24 */ /* 0x000fe2000f8e00ff */
[CC--:B------:R-:W-:Y:S01]  /*15c0*/  LEA.HI R20, R0.reuse, R2.reuse, RZ, 0x3 ;  /* 0x0000000200147211 */ /* 0x0c0fe200078f18ff */
[----:B------:R-:W-:Y:S01]  /*15d0*/  IMAD.MOV.U32 R88, RZ, RZ, R4 ;  /* 0x000000ffff587224 */ /* 0x000fe200078e0004 */
[----:B------:R-:W-:Y:S01]  /*15e0*/  LEA.HI R35, R0, R2, RZ, 0x6 ;  /* 0x0000000200237211 */ /* 0x000fe200078f30ff */
[----:B------:R-:W-:Y:S01]  /*15f0*/  IMAD.U32 R2, RZ, RZ, UR16 ;  /* 0x00000010ff027e24 */ /* 0x000fe2000f8e00ff */
[----:B------:R-:W-:Y:S01]  /*1600*/  UIMAD UR4, UR15, UR4, URZ ;  /* 0x000000040f0472a4 */ /* 0x000fe2000f8e023f */
[----:B------:R-:W-:Y:S01]  /*1610*/  IMAD R0, R37, c[0x0][0x280], RZ ;  /* 0x0000a00025007a24 */ /* 0x000fe200078e02ff */
[----:B------:R-:W-:Y:S01]  /*1620*/  LOP3.LUT R109, R20, 0xfffffff8, RZ, 0xc0, !PT ;  /* 0xfffffff8146d7812 */ /* 0x000fe200078ec0ff */
[----:B------:R-:W-:Y:S01]  /*1630*/  IMAD.WIDE.U32 R2, R2, c[0x0][0x260], R32 ;  /* 0x0000980002027a25 */ /* 0x000fe200078e0020 */
[----:B------:R-:W-:-:S02]  /*1640*/  UIMAD UR4, UR16, UR5, UR4 ;  /* 0x00000005100472a4 */ /* 0x000fc4000f8e0204 */
[----:B------:R-:W-:Y:S01]  /*1650*/  SHF.R.S32.HI R119, RZ, 0x1f, R109 ;  /* 0x0000001fff777819 */ /* 0x000fe2000001146d */
[C---:B------:R-:W-:Y:S01]  /*1660*/  IMAD R0, R92.reuse, c[0x0][0x284], R0 ;  /* 0x0000a1005c007a24 */ /* 0x040fe200078e0200 */
[----:B------:R-:W-:Y:S01]  /*1670*/  IADD3 R11, R3, UR6, RZ ;  /* 0x00000006030b7c10 */ /* 0x000fe2000fffe0ff */
[----:B------:R-:W-:Y:S01]  /*1680*/  IMAD.WIDE.U32 R4, R92, c[0x0][0x280], R28 ;  /* 0x0000a0005c047a25 */ /* 0x000fe200078e001c */
[----:B------:R-:W-:Y:S01]  /*1690*/  IADD3 R17, R17, UR4, RZ ;  /* 0x0000000411117c10 */ /* 0x000fe2000fffe0ff */
[----:B------:R-:W-:Y:S02]  /*16a0*/  ULDC.64 UR6, c[0x0][0x1e0] ;  /* 0x0000780000067ab9 */ /* 0x000fe40000000a00 */
[----:B------:R-:W-:Y:S01]  /*16b0*/  IMAD.IADD R9, R5, 0x1, R0 ;  /* 0x0000000105097824 */ /* 0x000fe200078e0200 */
[----:B------:R-:W-:Y:S01]  /*16c0*/  USHF.L.U32 UR30, UR6, 0x4, URZ ;  /* 0x00000004061e7899 */ /* 0x000fe2000800063f */
[----:B------:R-:W-:Y:S01]  /*16d0*/  IMAD.IADD R5, R0, 0x1, R13 ;  /* 0x0000000100057824 */ /* 0x000fe200078e020d */
[----:B------:R-:W-:Y:S01]  /*16e0*/  ULDC.64 UR4, c[0x0][0x280] ;  /* 0x0000a00000047ab9 */ /* 0x000fe20000000a00 */
[----:B------:R-:W-:Y:S01]  /*16f0*/  IMAD.IADD R3, R8, 0x1, R15 ;  /* 0x0000000108037824 */ /* 0x000fe200078e020f */
[----:B------:R-:W-:Y:S01]  /*1700*/  UIMAD UR4, UR36, UR4, URZ ;  /* 0x00000004240472a4 */ /* 0x000fe2000f8e023f */
[----:B------:R-:W-:Y:S01]  /*1710*/  IMAD.MOV.U32 R8, RZ, RZ, R4 ;  /* 0x000000ffff087224 */ /* 0x000fe200078e0004 */
[----:B------:R-:W-:Y:S01]  /*1720*/  UIMAD UR34, UR7, 0x30, URZ ;  /* 0x00000030072278a4 */ /* 0x000fe2000f8e023f */
[----:B------:R-:W-:Y:S01]  /*1730*/  IMAD.U32 R0, RZ, RZ, UR19 ;  /* 0x00000013ff007e24 */ /* 0x000fe2000f8e00ff */
[----:B------:R-:W-:Y:S01]  /*1740*/  USHF.L.U64.HI UR27, UR6, UR37, UR27 ;  /* 0x00000025061b7299 */ /* 0x000fe2000801021b */
[----:B------:R-:W-:Y:S01]  /*1750*/  IMAD.MOV.U32 R10, RZ, RZ, R2 ;  /* 0x000000ffff0a7224 */ /* 0x000fe200078e0002 */
[----:B------:R-:W-:Y:S01]  /*1760*/  UIMAD.WIDE.U32 UR32, UR6, 0x30, URZ ;  /* 0x00000030062078a5 */ /* 0x000fe2000f8e003f */
[----:B------:R-:W-:Y:S01]  /*1770*/  IMAD.WIDE.U32 R104, R0, c[0x0][0x280], R8 ;  /* 0x0000a00000687a25 */ /* 0x000fe200078e0008 */
[----:B------:R-:W-:-:S02]  /*1780*/  USHF.L.U32 UR31, UR6, 0x6, URZ ;  /* 0x00000006061f7899 */ /* 0x000fc4000800063f */
[----:B------:R-:W-:Y:S01]  /*1790*/  UIMAD UR41, UR19, UR5, UR4 ;  /* 0x00000005132972a4 */ /* 0x000fe2000f8e0204 */
[----:B------:R-:W-:Y:S02]  /*17a0*/  IMAD.U32 R9, RZ, RZ, UR19 ;  /* 0x00000013ff097e24 */ /* 0x000fe4000f8e00ff */
[----:B------:R-:W-:Y:S01]  /*17b0*/  IMAD.MOV.U32 R4, RZ, RZ, R12 ;  /* 0x000000ffff047224 */ /* 0x000fe200078e000c */
[----:B------:R-:W-:Y:S01]  /*17c0*/  ULDC.64 UR4, c[0x0][0x268] ;  /* 0x00009a0000047ab9 */ /* 0x000fe20000000a00 */
[----:B------:R-:W-:Y:S01]  /*17d0*/  IMAD.U32 R8, RZ, RZ, UR19 ;  /* 0x00000013ff087e24 */ /* 0x000fe2000f8e00ff */
[----:B------:R-:W-:Y:S01]  /*17e0*/  UIMAD UR4, UR35, UR4, URZ ;  /* 0x00000004230472a4 */ /* 0x000fe2000f8e023f */
[----:B------:R-:W-:Y:S01]  /*17f0*/  IMAD.MOV.U32 R2, RZ, RZ, R14 ;  /* 0x000000ffff027224 */ /* 0x000fe200078e000e */
[----:B------:R-:W-:Y:S01]  /*1800*/  IADD3 R117, R105, UR41, RZ ;  /* 0x0000002969757c10 */ /* 0x000fe2000fffe0ff */
[----:B------:R-:W-:Y:S01]  /*1810*/  IMAD.WIDE.U32 R102, R9, c[0x0][0x290], R6 ;  /* 0x0000a40009667a25 */ /* 0x000fe200078e0006 */
[----:B------:R-:W-:Y:S01]  /*1820*/  SHF.R.S32.HI R6, RZ, 0x1f, R157 ;  /* 0x0000001fff067819 */ /* 0x000fe2000001149d */
[----:B------:R-:W-:-:S02]  /*1830*/  UIMAD UR43, UR43, UR5, UR4 ;  /* 0x000000052b2b72a4 */ /* 0x000fc4000f8e0204 */
[----:B------:R-:W-:Y:S01]  /*1840*/  IMAD.WIDE.U32 R100, R8, c[0x0][0x280], R4 ;  /* 0x0000a00008647a25 */ /* 0x000fe200078e0004 */
[----:B------:R-:W-:Y:S01]  /*1850*/  SHF.R.S32.HI R5, RZ, 0x1f, R156 ;  /* 0x0000001fff057819 */ /* 0x000fe2000001149c */
[----:B------:R-:W-:Y:S01]  /*1860*/  ULDC UR35, c[0x0][0x284] ;  /* 0x0000a10000237ab9 */ /* 0x000fe20000000800 */
[----:B------:R-:W-:Y:S01]  /*1870*/  LEA.HI R6, R6, R157, RZ, 0x3 ;  /* 0x0000009d06067211 */ /* 0x000fe200078f18ff */
[----:B------:R-:W-:Y:S01]  /*1880*/  IMAD.WIDE.U32 R98, R0, c[0x0][0x290], R2 ;  /* 0x0000a40000627a25 */ /* 0x000fe200078e0002 */
[----:B------:R-:W-:Y:S01]  /*1890*/  SHF.R.S32.HI R0, RZ, 0x1f, R155 ;  /* 0x0000001fff007819 */ /* 0x000fe2000001149b */
[----:B------:R-:W-:Y:S01]  /*18a0*/  ULDC UR4, c[0x0][0x294] ;  /* 0x0000a50000047ab9 */ /* 0x000fe20000000800 */
[----:B------:R-:W-:Y:S01]  /*18b0*/  LEA.HI R5, R5, R156, RZ, 0x3 ;  /* 0x0000009c05057211 */ /* 0x000fe200078f18ff */
[----:B------:R-:W-:Y:S01]  /*18c0*/  IMAD.SHL.U32 R7, R6, 0x40, RZ ;  /* 0x0000004006077824 */ /* 0x000fe200078e00ff */
[----:B------:R-:W-:Y:S01]  /*18d0*/  LEA.HI R0, R0, R155, RZ, 0x3 ;  /* 0x0000009b00007211 */ /* 0x000fe200078f18ff */
[----:B------:R-:W-:Y:S01]  /*18e0*/  IMAD.SHL.U32 R4, R157, 0x40, RZ ;  /* 0x000000409d047824 */ /* 0x000fe200078e00ff */
[----:B------:R-:W-:Y:S01]  /*18f0*/  LOP3.LUT R8, R21, 0x38, R20, 0xf8, !PT ;  /* 0x0000003815087812 */ /* 0x000fe200078ef814 */
[----:B------:R-:W-:Y:S01]  /*1900*/  IMAD.SHL.U32 R6, R5, 0x40, RZ ;  /* 0x0000004005067824 */ /* 0x000fe200078e00ff */
[----:B------:R-:W-:Y:S01]  /*1910*/  SHF.R.S32.HI R5, RZ, 0x4, R34 ;  /* 0x00000004ff057819 */ /* 0x000fe20000011422 */
[----:B------:R-:W-:Y:S01]  /*1920*/  IMAD.SHL.U32 R3, R156, 0x40, RZ ;  /* 0x000000409c037824 */ /* 0x000fe200078e00ff */
[----:B------:R-:W-:Y:S01]  /*1930*/  LOP3.LUT R4, R4, 0x1c0, RZ, 0xc0, !PT ;  /* 0x000001c004047812 */ /* 0x000fe200078ec0ff */
[----:B------:R-:W-:Y:S01]  /*1940*/  IMAD.SHL.U32 R2, R155, 0x40, RZ ;  /* 0x000000409b027824 */ /* 0x000fe200078e00ff */
[----:B------:R-:W-:Y:S01]  /*1950*/  LEA.HI.SX32 R5, R20, R5, 0x1d ;  /* 0x0000000514057211 */ /* 0x000fe200078feaff */
[----:B------:R-:W-:Y:S01]  /*1960*/  IMAD.SHL.U32 R0, R0, 0x40, RZ ;  /* 0x0000004000007824 */ /* 0x000fe200078e00ff */
[----:B------:R-:W-:Y:S01]  /*1970*/  LOP3.LUT R3, R3, 0x1c0, RZ, 0xc0, !PT ;  /* 0x000001c003037812 */ /* 0x000fe200078ec0ff */
[----:B------:R-:W-:Y:S01]  /*1980*/  IMAD.WIDE.U32 R96, R96, c[0x0][0x268], R10 ;  /* 0x00009a0060607a25 */ /* 0x000fe200078e000a */
[----:B------:R-:W-:Y:S01]  /*1990*/  LOP3.LUT R2, R2, 0x1c0, RZ, 0xc0, !PT ;  /* 0x000001c002027812 */ /* 0x000fe200078ec0ff */
[----:B------:R-:W-:Y:S01]  /*19a0*/  USHF.L.U32 UR5, UR39, 0x5, URZ ;  /* 0x0000000527057899 */ /* 0x000fe2000800063f */
[----:B------:R-:W-:Y:S01]  /*19b0*/  LOP3.LUT R9, R0, 0xfffffe00, RZ, 0xc0, !PT ;  /* 0xfffffe0000097812 */ /* 0x000fe200078ec0ff */
[----:B------:R-:W-:Y:S01]  /*19c0*/  IMAD.SHL.U32 R0, R35, 0x40, RZ ;  /* 0x0000004023007824 */ /* 0x000fe200078e00ff */
[----:B------:R-:W-:Y:S01]  /*19d0*/  LOP3.LUT R11, R7, 0xfffffe00, RZ, 0xc0, !PT ;  /* 0xfffffe00070b7812 */ /* 0x000fe200078ec0ff */
[----:B------:R-:W-:Y:S01]  /*19e0*/  IMAD.SHL.U32 R91, R5, 0x8, RZ ;  /* 0x00000008055b7824 */ /* 0x000fe200078e00ff */
[----:B------:R-:W-:Y:S01]  /*19f0*/  LOP3.LUT R10, R6, 0xfffffe00, RZ, 0xc0, !PT ;  /* 0xfffffe00060a7812 */ /* 0x000fe200078ec0ff */
[----:B------:R-:W-:Y:S01]  /*1a00*/  IMAD.U32 R89, RZ, RZ, UR25 ;  /* 0x00000019ff597e24 */ /* 0x000fe2000f8e00ff */
[----:B------:R-:W-:Y:S01]  /*1a10*/  SHF.R.U32.HI R26, RZ, 0x3, R4 ;  /* 0x00000003ff1a7819 */ /* 0x000fe20000011604 */
[----:B------:R-:W-:Y:S01]  /*1a20*/  USHF.L.U32 UR25, UR6, 0x5, URZ ;  /* 0x0000000506197899 */ /* 0x000fe2000800063f */
[----:B------:R-:W-:-:S02]  /*1a30*/  LOP3.LUT R7, R4, 0x38, R20, 0xf8, !PT ;  /* 0x0000003804077812 */ /* 0x000fc400078ef814 */
[----:B------:R-:W-:Y:S01]  /*1a40*/  SHF.R.S32.HI R6, RZ, 0x1f, R5 ;  /* 0x0000001fff067819 */ /* 0x000fe20000011405 */
[----:B------:R-:W-:Y:S01]  /*1a50*/  ULDC.64 UR6, c[0x0][0x290] ;  /* 0x0000a40000067ab9 */ /* 0x000fe20000000a00 */
[----:B------:R-:W-:Y:S01]  /*1a60*/  SHF.R.U32.HI R27, RZ, 0x3, R3 ;  /* 0x00000003ff1b7819 */ /* 0x000fe20000011603 */
[----:B------:R-:W-:Y:S01]  /*1a70*/  UIMAD UR6, UR36, UR6, URZ ;  /* 0x00000006240672a4 */ /* 0x000fe2000f8e023f */
[----:B------:R-:W-:Y:S01]  /*1a80*/  SHF.R.U32.HI R30, RZ, 0x3, R2 ;  /* 0x00000003ff1e7819 */ /* 0x000fe20000011602 */
[----:B------:R-:W-:Y:S01]  /*1a90*/  USHF.L.U32 UR36, UR39, 0x6, URZ ;  /* 0x0000000627247899 */ /* 0x000fe2000800063f */
[--C-:B------:R-:W-:Y:S01]  /*1aa0*/  LOP3.LUT R12, R3, 0x38, R20.reuse, 0xf8, !PT ;  /* 0x00000038030c7812 */ /* 0x100fe200078ef814 */
[----:B------:R-:W-:Y:S01]  /*1ab0*/  UIMAD UR42, UR19, UR7, UR6 ;  /* 0x00000007132a72a4 */ /* 0x000fe2000f8e0206 */
[----:B------:R-:W-:Y:S01]  /*1ac0*/  LOP3.LUT R14, R2, 0x38, R20, 0xf8, !PT ;  /* 0x00000038020e7812 */ /* 0x000fe200078ef814 */
[----:B------:R-:W-:Y:S01]  /*1ad0*/  UIMAD UR7, UR49, UR35, URZ ;  /* 0x00000023310772a4 */ /* 0x000fe2000f8e023f */
[----:B------:R-:W-:Y:S01]  /*1ae0*/  LOP3.LUT R0, R0, 0xfffff000, RZ, 0xc0, !PT ;  /* 0xfffff00000007812 */ /* 0x000fe200078ec0ff */
[----:B------:R-:W-:Y:S01]  /*1af0*/  UIMAD UR49, UR49, UR4, URZ ;  /* 0x00000004313172a4 */ /* 0x000fe2000f8e023f */
[----:B------:R-:W-:Y:S01]  /*1b00*/  LOP3.LUT R13, R8, R36, RZ, 0x3c, !PT ;  /* 0x00000024080d7212 */ /* 0x000fe200078e3cff */
[----:B------:R-:W-:Y:S01]  /*1b10*/  USHF.L.U64.HI UR35, UR39, UR37, UR35 ;  /* 0x0000002527237299 */ /* 0x000fe20008010223 */
[----:B------:R-:W-:Y:S01]  /*1b20*/  LEA.HI R15, R6, R5, RZ, 0x3 ;  /* 0x00000005060f7211 */ /* 0x000fe200078f18ff */
[----:B------:R-:W-:Y:S01]  /*1b30*/  USHF.L.U64.HI UR37, UR40, UR37, UR4 ;  /* 0x0000002528257299 */ /* 0x000fe20008010204 */
[----:B------:R-:W-:Y:S01]  /*1b40*/  LOP3.LUT R8, R7, R26, RZ, 0x3c, !PT ;  /* 0x0000001a07087212 */ /* 0x000fe200078e3cff */
[----:B------:R-:W-:Y:S01]  /*1b50*/  USHF.L.U32 UR6, UR40, 0x5, URZ ;  /* 0x0000000528067899 */ /* 0x000fe2000800063f */
[----:B------:R-:W-:Y:S01]  /*1b60*/  LOP3.LUT R7, R12, R27, RZ, 0x3c, !PT ;  /* 0x0000001b0c077212 */ /* 0x000fe200078e3cff */
[----:B------:R-:W-:Y:S01]  /*1b70*/  UIADD3 UR4, UR33, UR34, URZ ;  /* 0x0000002221047290 */ /* 0x000fe2000fffe03f */
[----:B------:R-:W-:Y:S01]  /*1b80*/  LOP3.LUT R6, R14, R30, RZ, 0x3c, !PT ;  /* 0x0000001e0e067212 */ /* 0x000fe200078e3cff */
[----:B------:R-:W-:Y:S01]  /*1b90*/  USHF.L.U32 UR39, UR39, 0x4, URZ ;  /* 0x0000000427277899 */ /* 0x000fe2000800063f */
[-C--:B------:R-:W-:Y:S01]  /*1ba0*/  IADD3 R14, R13, R0.reuse, R31 ;  /* 0x000000000d0e7210 */ /* 0x080fe20007ffe01f */
[----:B------:R-:W-:Y:S01]  /*1bb0*/  USHF.L.U32 UR40, UR40, 0x4, URZ ;  /* 0x0000000428287899 */ /* 0x000fe2000800063f */
[-C--:B------:R-:W-:Y:S01]  /*1bc0*/  IADD3 R13, R8, R0.reuse, R11 ;  /* 0x00000000080d7210 */ /* 0x080fe20007ffe00b */
[----:B------:R-:W-:Y:S01]  /*1bd0*/  UIADD3 UR7, UR47, UR7, URZ ;  /* 0x000000072f077290 */ /* 0x000fe2000fffe03f */
[-C--:B------:R-:W-:Y:S01]  /*1be0*/  IADD3 R12, R7, R0.reuse, R10 ;  /* 0x00000000070c7210 */ /* 0x080fe20007ffe00a */
[----:B------:R-:W-:Y:S01]  /*1bf0*/  IMAD.SHL.U32 R143, R14, 0x2, RZ ;  /* 0x000000020e8f7824 */ /* 0x000fe200078e00ff */
[----:B------:R-:W-:Y:S01]  /*1c00*/  IADD3 R8, R6, R0, R9 ;  /* 0x0000000006087210 */ /* 0x000fe20007ffe009 */
[----:B------:R-:W-:Y:S01]  /*1c10*/  IMAD.SHL.U32 R0, R15, 0x200, RZ ;  /* 0x000002000f007824 */ /* 0x000fe200078e00ff */
[--C-:B------:R-:W-:Y:S01]  /*1c20*/  LOP3.LUT R2, R2, 0x38, R91.reuse, 0xf8, !PT ;  /* 0x0000003802027812 */ /* 0x100fe200078ef85b */
[----:B------:R-:W-:Y:S01]  /*1c30*/  IMAD.SHL.U32 R142, R13, 0x2, RZ ;  /* 0x000000020d8e7824 */ /* 0x000fe200078e00ff */
[--C-:B------:R-:W-:Y:S01]  /*1c40*/  LOP3.LUT R5, R21, 0x38, R91.reuse, 0xf8, !PT ;  /* 0x0000003815057812 */ /* 0x100fe200078ef85b */
[----:B------:R-:W-:Y:S01]  /*1c50*/  IMAD.SHL.U32 R141, R12, 0x2, RZ ;  /* 0x000000020c8d7824 */ /* 0x000fe200078e00ff */
[----:B------:R-:W-:Y:S01]  /*1c60*/  LOP3.LUT R0, R0, 0xfffff000, RZ, 0xc0, !PT ;  /* 0xfffff00000007812 */ /* 0x000fe200078ec0ff */
[----:B------:R-:W-:Y:S01]  /*1c70*/  IMAD.SHL.U32 R140, R8, 0x2, RZ ;  /* 0x00000002088c7824 */ /* 0x000fe200078e00ff */
[----:B------:R-:W-:Y:S01]  /*1c80*/  LOP3.LUT R2, R2, R30, RZ, 0x3c, !PT ;  /* 0x0000001e02027212 */ /* 0x000fe200078e3cff */
[----:B------:R-:W-:Y:S01]  /*1c90*/  UIADD3 UR34, UR45, UR49, URZ ;  /* 0x000000312d227290 */ /* 0x000fe2000fffe03f */
[----:B------:R-:W-:-:S02]  /*1ca0*/  LOP3.LUT R4, R4, 0x38, R91, 0xf8, !PT ;  /* 0x0000003804047812 */ /* 0x000fc400078ef85b */
[----:B------:R-:W-:Y:S02]  /*1cb0*/  LOP3.LUT R3, R3, 0x38, R91, 0xf8, !PT ;  /* 0x0000003803037812 */ /* 0x000fe400078ef85b */
[----:B------:R-:W-:Y:S02]  /*1cc0*/  IADD3 R9, R2, R0, R9 ;  /* 0x0000000002097210 */ /* 0x000fe40007ffe009 */
[----:B------:R-:W-:Y:S02]  /*1cd0*/  LOP3.LUT R5, R5, R36, RZ, 0x3c, !PT ;  /* 0x0000002405057212 */ /* 0x000fe400078e3cff */
[----:B------:R-:W-:Y:S01]  /*1ce0*/  LOP3.LUT R4, R4, R26, RZ, 0x3c, !PT ;  /* 0x0000001a04047212 */ /* 0x000fe200078e3cff */
[----:B------:R-:W-:Y:S01]  /*1cf0*/  IMAD.SHL.U32 R135, R9, 0x2, RZ ;  /* 0x0000000209877824 */ /* 0x000fe200078e00ff */
[----:B------:R-:W-:Y:S02]  /*1d00*/  LOP3.LUT R3, R3, R27, RZ, 0x3c, !PT ;  /* 0x0000001b03037212 */ /* 0x000fe400078e3cff */
[----:B------:R-:W-:-:S02]  /*1d10*/  SEL R2, R19, RZ, !P4 ;  /* 0x000000ff13027207 */ /* 0x000fc40006000000 */
[-C--:B------:R-:W-:Y:S02]  /*1d20*/  IADD3 R31, R5, R0.reuse, R31 ;  /* 0x00000000051f7210 */ /* 0x080fe40007ffe01f */
[-C--:B------:R-:W-:Y:S02]  /*1d30*/  IADD3 R11, R4, R0.reuse, R11 ;  /* 0x00000000040b7210 */ /* 0x080fe40007ffe00b */
[----:B------:R-:W-:Y:S01]  /*1d40*/  IADD3 R10, R3, R0, R10 ;  /* 0x00000000030a7210 */ /* 0x000fe20007ffe00a */
[----:B------:R-:W-:Y:S01]  /*1d50*/  IMAD R3, R2, c[0x0][0x1f0], RZ ;  /* 0x00007c0002037a24 */ /* 0x000fe200078e02ff */
[----:B------:R-:W-:Y:S01]  /*1d60*/  SEL R0, R18, RZ, !P4 ;  /* 0x000000ff12007207 */ /* 0x000fe20006000000 */
[----:B------:R-:W-:Y:S01]  /*1d70*/  IMAD R2, R2, c[0x0][0x218], RZ ;  /* 0x0000860002027a24 */ /* 0x000fe200078e02ff */
[----:B------:R-:W-:Y:S01]  /*1d80*/  SHF.R.S32.HI R4, RZ, 0x1f, R157 ;  /* 0x0000001fff047819 */ /* 0x000fe2000001149d */
[----:B------:R-:W-:Y:S01]  /*1d90*/  IMAD.SHL.U32 R138, R31, 0x2, RZ ;  /* 0x000000021f8a7824 */ /* 0x000fe200078e00ff */
[----:B------:R-:W-:Y:S01]  /*1da0*/  SHF.R.S32.HI R5, RZ, 0x1f, R156 ;  /* 0x0000001fff057819 */ /* 0x000fe2000001149c */
[C---:B------:R-:W-:Y:S01]  /*1db0*/  IMAD R90, R0.reuse, c[0x0][0x1f4], R3 ;  /* 0x00007d00005a7a24 */ /* 0x040fe200078e0203 */
[----:B------:R-:W-:Y:S01]  /*1dc0*/  SHF.R.S32.HI R7, RZ, 0x1f, R155 ;  /* 0x0000001fff077819 */ /* 0x000fe2000001149b */
[----:B------:R-:W-:Y:S01]  /*1dd0*/  IMAD R93, R0, c[0x0][0x21c], R2 ;  /* 0x00008700005d7a24 */ /* 0x000fe200078e0202 */
[----:B------:R-:W-:Y:S01]  /*1de0*/  IADD3 R30, R28, 0x20, RZ ;  /* 0x000000201c1e7810 */ /* 0x000fe20007ffe0ff */
[----:B------:R-:W-:Y:S01]  /*1df0*/  IMAD.WIDE.U32 R88, R0, c[0x0][0x1f0], R88 ;  /* 0x00007c0000587a25 */ /* 0x000fe200078e0058 */
[----:B------:R-:W-:-:S02]  /*1e00*/  IADD3 R106, R97, UR43, RZ ;  /* 0x0000002b616a7c10 */ /* 0x000fc4000fffe0ff */
[----:B------:R-:W-:Y:S01]  /*1e10*/  IADD3 R115, R101, UR41, RZ ;  /* 0x0000002965737c10 */ /* 0x000fe2000fffe0ff */
[----:B------:R-:W-:Y:S01]  /*1e20*/  IMAD.WIDE.U32 R94, R0, c[0x0][0x218], R16 ;  /* 0x00008600005e7a25 */ /* 0x000fe200078e0010 */
[----:B------:R-:W-:Y:S02]  /*1e30*/  IADD3 R0, P0, R92, 0x10, RZ ;  /* 0x000000105c007810 */ /* 0x000fe40007f1e0ff */
[----:B------:R-:W-:Y:S01]  /*1e40*/  IADD3 R116, R103, UR42, RZ ;  /* 0x0000002a67747c10 */ /* 0x000fe2000fffe0ff */
[----:B------:R-:W-:Y:S01]  /*1e50*/  IMAD R3, R37, c[0x0][0x1e0], RZ ;  /* 0x0000780025037a24 */ /* 0x000fe200078e02ff */
[----:B------:R-:W-:Y:S01]  /*1e60*/  IADD3 R114, R99, UR42, RZ ;  /* 0x0000002a63727c10 */ /* 0x000fe2000fffe0ff */
[----:B------:R-:W-:Y:S01]  /*1e70*/  IMAD.X R2, RZ, RZ, R37, P0 ;  /* 0x000000ffff027224 */ /* 0x000fe200000e0625 */
[----:B------:R-:W-:Y:S01]  /*1e80*/  IADD3 R133, P0, R32, R164, RZ ;  /* 0x000000a420857210 */ /* 0x000fe20007f1e0ff */
[----:B------:R-:W-:Y:S01]  /*1e90*/  IMAD.WIDE.U32 R122, R0, c[0x0][0x1e0], RZ ;  /* 0x00007800007a7a25 */ /* 0x000fe200078e00ff */
[----:B------:R-:W-:-:S03]  /*1ea0*/  SHF.R.S32.HI R118, RZ, 0x1f, R91 ;  /* 0x0000001fff767819 */ /* 0x000fc6000001145b */
[----:B------:R-:W-:Y:S01]  /*1eb0*/  IMAD R2, R2, c[0x0][0x1e0], RZ ;  /* 0x0000780002027a24 */ /* 0x000fe200078e02ff */
[----:B------:R-:W-:Y:S01]  /*1ec0*/  IADD3 R134, P1, R122, UR30, RZ ;  /* 0x0000001e7a867c10 */ /* 0x000fe2000ff3e0ff */
[----:B------:R-:W-:Y:S02]  /*1ed0*/  IMAD R3, R92, c[0x0][0x1e4], R3 ;  /* 0x000079005c037a24 */ /* 0x000fe400078e0203 */
[----:B------:R-:W-:Y:S02]  /*1ee0*/  IMAD R6, R0, c[0x0][0x1e4], R2 ;  /* 0x0000790000067a24 */ /* 0x000fe400078e0202 */
[----:B------:R-:W-:Y:S02]  /*1ef0*/  IMAD.IADD R132, R165, 0x1, R3 ;  /* 0x00000001a5847824 */ /* 0x000fe400078e0203 */
[----:B------:R-:W-:Y:S02]  /*1f00*/  IMAD.IADD R131, R123, 0x1, R6 ;  /* 0x000000017b837824 */ /* 0x000fe400078e0206 */
[----:B------:R-:W-:Y:S01]  /*1f10*/  IMAD.X R129, R33, 0x1, R132, P0 ;  /* 0x0000000121817824 */ /* 0x000fe200000e0684 */
[----:B------:R-:W-:Y:S01]  /*1f20*/  IADD3 R148, P0, R134, UR30, RZ ;  /* 0x0000001e86947c10 */ /* 0x000fe2000ff1e0ff */
[----:B------:R-:W-:-:S02]  /*1f30*/  IMAD.X R130, R172, 0x1, R131, P1 ;  /* 0x00000001ac827824 */ /* 0x000fc400008e0683 */
[----:B------:R-:W-:Y:S02]  /*1f40*/  IMAD.IADD R90, R89, 0x1, R90 ;  /* 0x00000001595a7824 */ /* 0x000fe400078e025a */
[----:B------:R-:W-:Y:S01]  /*1f50*/  IMAD.X R145, R172, 0x1, R130, P0 ;  /* 0x00000001ac917824 */ /* 0x000fe200000e0682 */
[----:B------:R-:W-:Y:S01]  /*1f60*/  IADD3 R108, P0, R133, R88, RZ ;  /* 0x00000058856c7210 */ /* 0x000fe20007f1e0ff */
[----:B------:R-:W-:Y:S02]  /*1f70*/  IMAD R2, R4, c[0x0][0x1e0], RZ ;  /* 0x0000780004027a24 */ /* 0x000fe400078e02ff */
[----:B------:R-:W-:Y:S02]  /*1f80*/  IMAD R0, R5, c[0x0][0x1e0], RZ ;  /* 0x0000780005007a24 */ /* 0x000fe400078e02ff */
[----:B------:R-:W-:Y:S01]  /*1f90*/  IMAD.X R107, R129, 0x1, R90, P0 ;  /* 0x00000001816b7824 */ /* 0x000fe200000e065a */
[----:B------:R-:W-:Y:S01]  /*1fa0*/  IADD3 R111, P0, R88, 0x40, RZ ;  /* 0x00000040586f7810 */ /* 0x000fe20007f1e0ff */
[----:B------:R-:W-:-:S02]  /*1fb0*/  IMAD R4, R7, c[0x0][0x1e0], RZ ;  /* 0x0000780007047a24 */ /* 0x000fc400078e02ff */
[----:B------:R-:W-:Y:S02]  /*1fc0*/  IMAD R5, R157, c[0x0][0x1e4], R2 ;  /* 0x000079009d057a24 */ /* 0x000fe400078e0202 */
[----:B------:R-:W-:Y:S01]  /*1fd0*/  IMAD.X R110, RZ, RZ, R90, P0 ;  /* 0x000000ffff6e7224 */ /* 0x000fe200000e065a */
[----:B------:R-:W-:Y:S01]  /*1fe0*/  IADD3 R113, P0, R108, 0x40, RZ ;  /* 0x000000406c717810 */ /* 0x000fe20007f1e0ff */
[----:B------:R-:W-:Y:S02]  /*1ff0*/  IMAD R2, R156, c[0x0][0x1e4], R0 ;  /* 0x000079009c027a24 */ /* 0x000fe400078e0200 */
[----:B------:R-:W-:Y:S02]  /*2000*/  IMAD R0, R155, c[0x0][0x1e4], R4 ;  /* 0x000079009b007a24 */ /* 0x000fe400078e0204 */
[----:B------:R-:W-:Y:S02]  /*2010*/  IMAD.IADD R147, R171, 0x1, R5 ;  /* 0x00000001ab937824 */ /* 0x000fe400078e0205 */
[----:B------:R-:W-:-:S02]  /*2020*/  IMAD.IADD R146, R169, 0x1, R2 ;  /* 0x00000001a9927824 */ /* 0x000fc400078e0202 */
[----:B------:R-:W-:Y:S02]  /*2030*/  IMAD.IADD R144, R167, 0x1, R0 ;  /* 0x00000001a7907824 */ /* 0x000fe400078e0200 */
[----:B------:R-:W-:Y:S02]  /*2040*/  IMAD.IADD R93, R95, 0x1, R93 ;  /* 0x000000015f5d7824 */ /* 0x000fe400078e025d */
[----:B------:R-:W-:Y:S02]  /*2050*/  IMAD.X R112, RZ, RZ, R107, P0 ;  /* 0x000000ffff707224 */ /* 0x000fe400000e066b */
[----:B------:R-:W-:Y:S02]  /*2060*/  IMAD.SHL.U32 R137, R11, 0x2, RZ ;  /* 0x000000020b897824 */ /* 0x000fe400078e00ff */
[----:B-1----:R-:W-:Y:S02]  /*2070*/  IMAD.SHL.U32 R136, R10, 0x2, RZ ;  /* 0x000000020a887824 */ /* 0x002fe400078e00ff */
.L_x_3631:
[----:B------:R-:W-:Y:S01]  /*2080*/  USHF.R.S32.HI UR43, URZ, 0x1f, UR17 ;  /* 0x0000001f3f2b7899 */ /* 0x000fe20008011411 */
[----:B------:R-:W-:Y:S04]  /*2090*/  DEPBAR.LE SB0, 0x0 ;  /* 0x000080000000791a */ /* 0x000fe80000000000 */
[----:B------:R-:W-:Y:S01]  /*20a0*/  UIMAD UR42, UR27, UR17, URZ ;  /* 0x000000111b2a72a4 */ /* 0x000fe2000f8e023f */
[----:B------:R-:W-:Y:S01]  /*20b0*/  BAR.SYNC.DEFER_BLOCKING 0x0 ;  /* 0x0000000000007b1d */ /* 0x000fe20000010000 */
[----:B------:R-:W-:Y:S01]  /*20c0*/  UIMAD.WIDE.U32 UR52, UR31, UR17, URZ ;  /* 0x000000111f3472a5 */ /* 0x000fe2000f8e003f */
[----:B------:R-:W-:Y:S01]  /*20d0*/  ISETP.GE.AND P0, PT, R175, 0x1, PT ;  /* 0x00000001af00780c */ /* 0x000fe20003f06270 */
[----:B------:R-:W-:Y:S04]  /*20e0*/  UIMAD UR42, UR43, UR31, UR42 ;  /* 0x0000001f2b2a72a4 */ /* 0x000fe8000f8e022a */
[----:B------:R-:W-:Y:S01]  /*20f0*/  UIADD3 UR42, UR53, UR42, URZ ;  /* 0x0000002a352a7290 */ /* 0x000fe2000fffe03f */
[----:B------:R-:W-:Y:S07]  /*2100*/  BSSY B2, `(.L_x_3585) ;  /* 0x000053d000027945 */ /* 0x000fee0003800000 */
[----:B--2---:R-:W-:-:S05]  /*2110*/  @!P0 BRA `(.L_x_3586) ;  /* 0x00004ea000008947 */ /* 0x004fca0003800000 */
[----:B------:R-:W-:Y:S01]  /*2120*/  UIMAD UR41, UR35, UR17, URZ ;  /* 0x00000011232972a4 */ /* 0x000fe2000f8e023f */
[----:B------:R-:W-:Y:S01]  /*2130*/  ISETP.NE.AND P0, PT, R151, RZ, PT ;  /* 0x000000ff9700720c */ /* 0x000fe20003f05270 */
[----:B------:R-:W-:Y:S02]  /*2140*/  UIMAD UR9, UR37, UR17, URZ ;  /* 0x00000011250972a4 */ /* 0x000fe4000f8e023f */
[----:B------:R-:W-:Y:S02]  /*2150*/  UIMAD UR8, UR17, -0x40, UR23 ;  /* 0xffffffc0110878a4 */ /* 0x000fe4000f8e0217 */
[----:B------:R-:W-:Y:S02]  /*2160*/  UIMAD.WIDE.U32 UR50, UR36, UR17, URZ ;  /* 0x00000011243272a5 */ /* 0x000fe4000f8e003f */
[----:B------:R-:W-:Y:S02]  /*2170*/  UIMAD.WIDE.U32 UR48, UR38, UR17, URZ ;  /* 0x00000011263072a5 */ /* 0x000fe4000f8e003f */
[----:B------:R-:W-:Y:S02]  /*2180*/  UIMAD UR41, UR43, UR36, UR41 ;  /* 0x000000242b2972a4 */ /* 0x000fe4000f8e0229 */
[----:B------:R-:W-:Y:S02]  /*2190*/  UIMAD UR9, UR43, UR38, UR9 ;  /* 0x000000262b0972a4 */ /* 0x000fe4000f8e0209 */
[----:B------:R-:W-:Y:S02]  /*21a0*/  UISETP.LT.AND UP0, UPT, UR8, 0x40, UPT ;  /* 0x000000400800788c */ /* 0x000fe4000bf01270 */
[----:B------:R-:W-:Y:S02]  /*21b0*/  UIADD3 UR41, UR51, UR41, URZ ;  /* 0x0000002933297290 */ /* 0x000fe4000fffe03f */
[----:B------:R-:W-:Y:S02]  /*21c0*/  UIADD3 UR9, UR49, UR9, URZ ;  /* 0x0000000931097290 */ /* 0x000fe4000fffe03f */
[----:B------:R-:W-:Y:S01]  /*21d0*/  USEL UR8, UR8, 0x40, UP0 ;  /* 0x0000004008087887 */ /* 0x000fe20008000000 */
[----:B------:R-:W-:-:S05]  /*21e0*/  @!P0 BRA `(.L_x_3587) ;  /* 0x000029a000008947 */ /* 0x000fca0003800000 */
[----:B------:R-:W-:Y:S01]  /*21f0*/  ISETP.GE.AND P2, PT, R92, UR8, PT ;  /* 0x000000085c007c0c */ /* 0x000fe2000bf46270 */
[----:B------:R-:W-:Y:S01]  /*2200*/  BSSY B0, `(.L_x_3588) ;  /* 0x000001b000007945 */ /* 0x000fe20003800000 */
[----:B------:R-:W-:Y:S01]  /*2210*/  CS2R R16, SRZ ;  /* 0x0000000000107805 */ /* 0x000fe2000001ff00 */
[----:B------:R-:W-:Y:S01]  /*2220*/  CS2R R12, SRZ ;  /* 0x00000000000c7805 */ /* 0x000fe2000001ff00 */
[----:B------:R-:W-:Y:S01]  /*2230*/  CS2R R2, SRZ ;  /* 0x0000000000027805 */ /* 0x000fe2000001ff00 */
[----:B------:R-:W-:Y:S01]  /*2240*/  CS2R R44, SRZ ;  /* 0x00000000002c7805 */ /* 0x000fe2000001ff00 */
[----:B------:R-:W-:Y:S07]  /*2250*/  CS2R R38, SRZ ;  /* 0x0000000000267805 */ /* 0x000fee000001ff00 */
[----:B------:R-:W-:-:S05]  /*2260*/  @P2 BRA `(.L_x_3589) ;  /* 0x0000014000002947 */ /* 0x000fca0003800000 */
[----:B------:R-:W-:Y:S01]  /*2270*/  IADD3 R0, P0, R104, UR50, RZ ;  /* 0x0000003268007c10 */ /* 0x000fe2000ff1e0ff */
[----:B------:R-:W-:Y:S01]  /*2280*/  CS2R R38, SRZ ;  /* 0x0000000000267805 */ /* 0x000fe2000001ff00 */
[----:B------:R-:W-:Y:S01]  /*2290*/  CS2R R12, SRZ ;  /* 0x00000000000c7805 */ /* 0x000fe2000001ff00 */
[----:B------:R-:W-:Y:S01]  /*22a0*/  CS2R R44, SRZ ;  /* 0x00000000002c7805 */ /* 0x000fe2000001ff00 */
[----:B------:R-:W-:Y:S02]  /*22b0*/  IADD3.X R3, R117, UR41, RZ, P0, !PT ;  /* 0x0000002975037c10 */ /* 0x000fe400087fe4ff */
[----:B------:R-:W-:Y:S04]  /*22c0*/  IADD3 R2, P0, R102, UR48, RZ ;  /* 0x0000003066027c10 */ /* 0x000fe8000ff1e0ff */
[----:B------:R-:W-:Y:S02]  /*22d0*/  IADD3.X R5, R116, UR9, RZ, P0, !PT ;  /* 0x0000000974057c10 */ /* 0x000fe400087fe4ff */
        /* <DEDUP_REMOVED lines=13> */
.L_x_3589:
[----:B------:R-:W-:Y:S05]  /*23b0*/  BSYNC B0 ;  /* 0x0000000000007941 */ /* 0x000fea0003800000 */
.L_x_3588:
[----:B------:R-:W-:Y:S01]  /*23c0*/  ISETP.GE.AND P3, PT, R157, UR8, PT ;  /* 0x000000089d007c0c */ /* 0x000fe2000bf66270 */
        /* <DEDUP_REMOVED lines=18> */
[----:B------:R-:W-:Y:S01]  /*24f0*/  IMAD.U32 R4, RZ, RZ, UR50 ;  /* 0x00000032ff047e24 */ /* 0x000fe2000f8e00ff */
[----:B------:R-:W-:Y:S01]  /*2500*/  CS2R R14, SRZ ;  /* 0x00000000000e7805 */ /* 0x000fe2000001ff00 */
[----:B------:R-:W-:Y:S01]  /*2510*/  CS2R R46, SRZ ;  /* 0x00000000002e7805 */ /* 0x000fe2000001ff00 */
[----:B------:R-:W-:Y:S01]  /*2520*/  CS2R R16, SRZ ;  /* 0x0000000000107805 */ /* 0x000fe2000001ff00 */
[----:B------:R-:W-:Y:S01]  /*2530*/  CS2R R48, SRZ ;  /* 0x0000000000307805 */ /* 0x000fe2000001ff00 */
[----:B------:R-:W-:Y:S01]  /*2540*/  IADD3 R0, P1, P0, R104, UR39, R4 ;  /* 0x0000002768007c10 */ /* 0x000fe2000f83e004 */
[----:B------:R-:W-:Y:S02]  /*2550*/  IMAD.U32 R4, RZ, RZ, UR48 ;  /* 0x00000030ff047e24 */ /* 0x000fe4000f8e00ff */
[----:B------:R-:W-:Y:S01]  /*2560*/  IMAD.U32 R5, RZ, RZ, UR51 ;  /* 0x00000033ff057e24 */ /* 0x000fe2000f8e00ff */
[----:B------:R-:W-:Y:S01]  /*2570*/  IADD3.X R6, R117, UR41, R163, P1, P0 ;  /* 0x0000002975067c10 */ /* 0x000fe20008fe04a3 */
[----:B------:R-:W-:Y:S01]  /*2580*/  IMAD.U32 R5, RZ, RZ, UR49 ;  /* 0x00000031ff057e24 */ /* 0x000fe2000f8e00ff */
        /* <DEDUP_REMOVED lines=14> */
.L_x_3591:
[----:B------:R-:W-:Y:S05]  /*2670*/  BSYNC B0 ;  /* 0x0000000000007941 */ /* 0x000fea0003800000 */
.L_x_3590:
[----:B------:R-:W-:Y:S01]  /*2680*/  ISETP.GE.AND P6, PT, R156, UR8, PT ;  /* 0x000000089c007c0c */ /* 0x000fe2000bfc6270 */
        /* <DEDUP_REMOVED lines=43> */
.L_x_3593:
[----:B------:R-:W-:Y:S05]  /*2940*/  BSYNC B0 ;  /* 0x0000000000007941 */ /* 0x000fea0003800000 */
.L_x_3592:
        /* <DEDUP_REMOVED lines=18> */
[----:B------:R-:W-:Y:S01]  /*2a70*/  IMAD.U32 R4, RZ, RZ, UR50 ;  /* 0x00000032ff047e24 */ /* 0x000fe2000f8e00ff */
[----:B------:R-:W-:Y:S01]  /*2a80*/  CS2R R22, SRZ ;  /* 0x0000000000167805 */ /* 0x000fe2000001ff00 */
[----:B------:R-:W-:Y:S01]  /*2a90*/  IMAD.U32 R5, RZ, RZ, UR51 ;  /* 0x00000033ff057e24 */ /* 0x000fe2000f8e00ff */
[----:B------:R-:W-:Y:S01]  /*2aa0*/  CS2R R54, SRZ ;  /* 0x0000000000367805 */ /* 0x000fe2000001ff00 */
[----:B------:R-:W-:Y:S01]  /*2ab0*/  IMAD.U32 R5, RZ, RZ, UR41 ;  /* 0x00000029ff057e24 */ /* 0x000fe2000f8e00ff */
[----:B------:R-:W-:Y:S01]  /*2ac0*/  IADD3 R0, P1, P0, R104, UR46, R4 ;  /* 0x0000002e68007c10 */ /* 0x000fe2000f83e004 */
[----:B------:R-:W-:Y:S01]  /*2ad0*/  IMAD.U32 R4, RZ, RZ, UR48 ;  /* 0x00000030ff047e24 */ /* 0x000fe2000f8e00ff */
[----:B------:R-:W-:Y:S01]  /*2ae0*/  CS2R R24, SRZ ;  /* 0x0000000000187805 */ /* 0x000fe2000001ff00 */
[----:B------:R-:W-:Y:S01]  /*2af0*/  CS2R R56, SRZ ;  /* 0x0000000000387805 */ /* 0x000fe2000001ff00 */
[----:B------:R-:W-:Y:S01]  /*2b00*/  IADD3.X R9, R117, UR7, R5, P1, P0 ;  /* 0x0000000775097c10 */ /* 0x000fe20008fe0405 */
[----:B------:R-:W-:Y:S01]  /*2b10*/  IMAD.U32 R5, RZ, RZ, UR49 ;  /* 0x00000031ff057e24 */ /* 0x000fe2000f8e00ff */
[----:B------:R-:W-:Y:S01]  /*2b20*/  IADD3 R5, P1, P0, R102, UR44, R4 ;  /* 0x0000002c66057c10 */ /* 0x000fe2000f83e004 */
[----:B------:R-:W-:Y:S05]  /*2b30*/  IMAD.U32 R6, RZ, RZ, UR9 ;  /* 0x00000009ff067e24 */ /* 0x000fea000f8e00ff */
        /* <DEDUP_REMOVED lines=13> */
.L_x_3595:
[----:B------:R-:W-:Y:S05]  /*2c10*/  BSYNC B0 ;  /* 0x0000000000007941 */ /* 0x000fea0003800000 */
.L_x_3594:
        /* <DEDUP_REMOVED lines=14> */
[----:B------:R-:W-:Y:S01]  /*2d00*/  IADD3 R66, P0, R133, UR52, RZ ;  /* 0x0000003485427c10 */ /* 0x000fe2000ff1e0ff */
[----:B------:R-:W-:Y:S03]  /*2d10*/  BSSY B0, `(.L_x_3598) ;  /* 0x000003b000007945 */ /* 0x000fe60003800000 */
[----:B------:R-:W-:Y:S01]  /*2d20*/  IADD3.X R67, R129, UR42, RZ, P0, !PT ;  /* 0x0000002a81437c10 */ /* 0x000fe200087fe4ff */
        /* <DEDUP_REMOVED lines=57> */
.L_x_3599:
[----:B------:R-:W-:Y:S05]  /*30c0*/  BSYNC B0 ;  /* 0x0000000000007941 */ /* 0x000fea0003800000 */
.L_x_3598:
        /* <DEDUP_REMOVED lines=59> */
.L_x_3597:
[----:B------:R-:W-:Y:S05]  /*3480*/  BSYNC B1 ;  /* 0x0000000000017941 */ /* 0x000fea0003800000 */
.L_x_3596:
[----:B------:R-:W-:Y:S01]  /*3490*/  BSSY B1, `(.L_x_3600) ;  /* 0x000007a000017945 */ /* 0x000fe20003800000 */
[----:B------:R-:W-:-:S05]  /*34a0*/  @P3 BRA `(.L_x_3601) ;  /* 0x0000078000003947 */ /* 0x000fca0003800000 */
[----:B-1----:R-:W-:Y:S01]  /*34b0*/  IADD3 R40, P1, P0, R122, UR52, R32 ;  /* 0x000000347a287c10 */ /* 0x002fe2000f83e020 */
[----:B------:R-:W-:Y:S03]  /*34c0*/  BSSY B0, `(.L_x_3602) ;  /* 0x000003b000007945 */ /* 0x000fe60003800000 */
[----:B------:R-:W-:Y:S01]  /*34d0*/  IADD3.X R41, R131, UR42, R33, P1, P0 ;  /* 0x0000002a83297c10 */ /* 0x000fe20008fe0421 */
        /* <DEDUP_REMOVED lines=57> */
.L_x_3603:
[----:B------:R-:W-:Y:S05]  /*3870*/  BSYNC B0 ;  /* 0x0000000000007941 */ /* 0x000fea0003800000 */
.L_x_3602:
        /* <DEDUP_REMOVED lines=59> */
.L_x_3601:
[----:B------:R-:W-:Y:S05]  /*3c30*/  BSYNC B1 ;  /* 0x0000000000017941 */ /* 0x000fea0003800000 */
.L_x_3600:
[----:B------:R-:W-:Y:S01]  /*3c40*/  BSSY B1, `(.L_x_3604) ;  /* 0x000007a000017945 */ /* 0x000fe20003800000 */
[----:B------:R-:W-:-:S05]  /*3c50*/  @P6 BRA `(.L_x_3605) ;  /* 0x0000078000006947 */ /* 0x000fca0003800000 */
[----:B------:R-:W-:Y:S01]  /*3c60*/  IADD3 R31, P1, P0, R134, UR52, R32 ;  /* 0x00000034861f7c10 */ /* 0x000fe2000f83e020 */
[----:B------:R-:W-:Y:S03]  /*3c70*/  BSSY B0, `(.L_x_3606) ;  /* 0x000003b000007945 */ /* 0x000fe60003800000 */
[----:B-1----:R-:W-:Y:S01]  /*3c80*/  IADD3.X R38, R130, UR42, R33, P1, P0 ;  /* 0x0000002a82267c10 */ /* 0x002fe20008fe0421 */
        /* <DEDUP_REMOVED lines=57> */
.L_x_3607:
[----:B------:R-:W-:Y:S05]  /*4020*/  BSYNC B0 ;  /* 0x0000000000007941 */ /* 0x000fea0003800000 */
.L_x_3606:
        /* <DEDUP_REMOVED lines=59> */
.L_x_3605:
[----:B------:R-:W-:Y:S05]  /*43e0*/  BSYNC B1 ;  /* 0x0000000000017941 */ /* 0x000fea0003800000 */
.L_x_3604:
[----:B------:R-:W-:-:S05]  /*43f0*/  @P4 BRA `(.L_x_3608) ;  /* 0x000030d000004947 */ /* 0x000fca0003800000 */
[----:B-1----:R-:W-:Y:S01]  /*4400*/  IADD3 R26, P1, P0, R148, UR52, R32 ;  /* 0x00000034941a7c10 */ /* 0x002fe2000f83e020 */
[----:B------:R-:W-:Y:S03]  /*4410*/  BSSY B0, `(.L_x_3609) ;  /* 0x000003b000007945 */ /* 0x000fe60003800000 */
[----:B------:R-:W-:Y:S01]  /*4420*/  IADD3.X R27, R145, UR42, R33, P1, P0 ;  /* 0x0000002a911b7c10 */ /* 0x000fe20008fe0421 */
        /* <DEDUP_REMOVED lines=57> */
.L_x_3610:
[----:B------:R-:W-:Y:S05]  /*47c0*/  BSYNC B0 ;  /* 0x0000000000007941 */ /* 0x000fea0003800000 */
.L_x_3609:
        /* <DEDUP_REMOVED lines=60> */
.L_x_3587:
[----:B------:R-:W-:Y:S01]  /*4b90*/  ISETP.GE.AND P0, PT, R155, UR8, PT ;  /* 0x000000089b007c0c */ /* 0x000fe2000bf06270 */
[----:B------:R-:W-:Y:S01]  /*4ba0*/  CS2R R58, SRZ ;  /* 0x00000000003a7805 */ /* 0x000fe2000001ff00 */
[----:B------:R-:W-:Y:S01]  /*4bb0*/  CS2R R56, SRZ ;  /* 0x0000000000387805 */ /* 0x000fe2000001ff00 */
[----:B------:R-:W-:Y:S01]  /*4bc0*/  CS2R R18, SRZ ;  /* 0x0000000000127805 */ /* 0x000fe2000001ff00 */
[----:B------:R-:W-:Y:S01]  /*4bd0*/  ISETP.GE.OR P4, PT, R32, c[0x0][0x27c], P0 ;  /* 0x00009f0020007a0c */ /* 0x000fe20000786670 */
[----:B------:R-:W-:Y:S01]  /*4be0*/  IMAD.U32 R4, RZ, RZ, UR50 ;  /* 0x00000032ff047e24 */ /* 0x000fe2000f8e00ff */
[----:B------:R-:W-:Y:S01]  /*4bf0*/  CS2R R16, SRZ ;  /* 0x0000000000107805 */ /* 0x000fe2000001ff00 */
[----:B------:R-:W-:Y:S01]  /*4c00*/  IMAD.U32 R0, RZ, RZ, UR41 ;  /* 0x00000029ff007e24 */ /* 0x000fe2000f8e00ff */
        /* <DEDUP_REMOVED lines=9> */
[----:B------:R-:W-:Y:S01]  /*4ca0*/  @!P4 IADD3 R11, P1, P0, R100, UR46, R4 ;  /* 0x0000002e640bcc10 */ /* 0x000fe2000f83e004 */
[----:B------:R-:W-:Y:S01]  /*4cb0*/  IMAD.U32 R2, RZ, RZ, UR48 ;  /* 0x00000030ff027e24 */ /* 0x000fe2000f8e00ff */
[----:B------:R-:W-:Y:S01]  /*4cc0*/  CS2R R40, SRZ ;  /* 0x0000000000287805 */ /* 0x000fe2000001ff00 */
[----:B------:R-:W-:Y:S01]  /*4cd0*/  IMAD.U32 R5, RZ, RZ, UR51 ;  /* 0x00000033ff057e24 */ /* 0x000fe2000f8e00ff */
[----:B------:R-:W-:Y:S01]  /*4ce0*/  @!P4 IADD3.X R12, R115, UR7, R0, P1, P0 ;  /* 0x00000007730ccc10 */ /* 0x000fe20008fe0400 */
[----:B------:R-:W-:Y:S01]  /*4cf0*/  IMAD.U32 R0, RZ, RZ, UR9 ;  /* 0x00000009ff007e24 */ /* 0x000fe2000f8e00ff */
[----:B------:R-:W-:Y:S01]  /*4d00*/  @!P4 IADD3 R13, P1, P0, R98, UR44, R2 ;  /* 0x0000002c620dcc10 */ /* 0x000fe2000f83e002 */
[----:B------:R-:W-:Y:S01]  /*4d10*/  IMAD.U32 R3, RZ, RZ, UR49 ;  /* 0x00000031ff037e24 */ /* 0x000fe2000f8e00ff */
[----:B------:R-:W-:Y:S02]  /*4d20*/  BSSY B0, `(.L_x_3611) ;  /* 0x00000cd000007945 */ /* 0x000fe40003800000 */
[----:B------:R-:W-:Y:S02]  /*4d30*/  @!P4 IADD3.X R14, R114, UR34, R0, P1, P0 ;  /* 0x00000022720ecc10 */ /* 0x000fe40008fe0400 */
[----:B------:R-:W-:Y:S04]  /*4d40*/  ISETP.GE.AND P0, PT, R157, UR8, PT ;  /* 0x000000089d007c0c */ /* 0x000fe8000bf06270 */
[----:B------:R-:W-:Y:S11]  /*4d50*/  ISETP.GE.OR P3, PT, R32, c[0x0][0x27c], P0 ;  /* 0x00009f0020007a0c */ /* 0x000ff60000766670 */
[----:B------:R-:W-:Y:S02]  /*4d60*/  @!UPT UIADD3 URZ, URZ, URZ, URZ ;  /* 0x0000003f3f3ff290 */ /* 0x000fe4000fffe03f */
[----:B------:R-:W-:Y:S04]  /*4d70*/  @!P3 IADD3 R0, P1, P0, R100, UR39, R4 ;  /* 0x000000276400bc10 */ /* 0x000fe8000f83e004 */
[C---:B------:R-:W-:Y:S02]  /*4d80*/  @!P3 IADD3.X R5, R115.reuse, UR41, R163, P1, P0 ;  /* 0x000000297305bc10 */ /* 0x040fe40008fe04a3 */
[----:B------:R-:W-:Y:S04]  /*4d90*/  @!P3 IADD3 R3, P1, P0, R98, UR40, R2 ;  /* 0x000000286203bc10 */ /* 0x000fe8000f83e002 */
[----:B------:R-:W-:Y:S02]  /*4da0*/  @!P3 IADD3.X R6, R114, UR9, R161, P1, P0 ;  /* 0x000000097206bc10 */ /* 0x000fe40008fe04a1 */
[----:B------:R-:W-:Y:S04]  /*4db0*/  ISETP.GE.AND P0, PT, R156, UR8, PT ;  /* 0x000000089c007c0c */ /* 0x000fe8000bf06270 */
        /* <DEDUP_REMOVED lines=23> */
[----:B------:R-:W-:Y:S04]  /*4f30*/  ISETP.GE.AND P0, PT, R92, UR8, PT ;  /* 0x000000085c007c0c */ /* 0x000fe8000bf06270 */
[----:B------:R-:W-:Y:S01]  /*4f40*/  ISETP.GE.OR P0, PT, R32, c[0x0][0x27c], P0 ;  /* 0x00009f0020007a0c */ /* 0x000fe20000706670 */
[----:B------:R1:W4:Y:S08]  /*4f50*/  @!P4 LDG.E.128 R24, [R10.64] ;  /* 0x0000001c0a18c981 */ /* 0x000330000c1e1d00 */
[----:B------:R-:W4:Y:S01]  /*4f60*/  @!P4 LDG.E.128 R64, [R12.64] ;  /* 0x0000001c0c40c981 */ /* 0x000f22000c1e1d00 */
[----:B---3--:R-:W-:Y:S03]  /*4f70*/  CS2R R6, SRZ ;  /* 0x0000000000067805 */ /* 0x008fe6000001ff00 */
[----:B------:R-:W-:Y:S04]  /*4f80*/  @!P0 IADD3 R0, P1, R100, UR50, RZ ;  /* 0x0000003264008c10 */ /* 0x000fe8000ff3e0ff */
[----:B------:R-:W-:Y:S02]  /*4f90*/  @!P0 IADD3.X R2, R115, UR41, RZ, P1, !PT ;  /* 0x0000002973028c10 */ /* 0x000fe40008ffe4ff */
[C---:B------:R-:W-:Y:S04]  /*4fa0*/  @!P0 LEA R14, P1, R0.reuse, c[0x0][0x270], 0x1 ;  /* 0x00009c00000e8a11 */ /* 0x040fe800078208ff */
[----:B------:R-:W-:Y:S02]  /*4fb0*/  @!P0 LEA.HI.X R15, R0, c[0x0][0x274], R2, 0x1, P1 ;  /* 0x00009d00000f8a11 */ /* 0x000fe400008f0c02 */
[----:B------:R-:W-:Y:S03]  /*4fc0*/  @!P0 IADD3 R0, P1, R98, UR48, RZ ;  /* 0x0000003062008c10 */ /* 0x000fe6000ff3e0ff */
[----:B------:R3:W5:Y:S01]  /*4fd0*/  @!P0 LDG.E.128 R4, [R14.64] ;  /* 0x0000001c0e048981 */ /* 0x000762000c1e1d00 */
[----:B------:R-:W-:Y:S02]  /*4fe0*/  @!P0 IADD3.X R3, R114, UR9, RZ, P1, !PT ;  /* 0x0000000972038c10 */ /* 0x000fe40008ffe4ff */
[C---:B------:R-:W-:Y:S04]  /*4ff0*/  @!P0 LEA R2, P1, R0.reuse, c[0x0][0x288], 0x1 ;  /* 0x0000a20000028a11 */ /* 0x040fe800078208ff */
[----:B------:R-:W-:Y:S02]  /*5000*/  @!P0 LEA.HI.X R3, R0, c[0x0][0x28c], R3, 0x1, P1 ;  /* 0x0000a30000038a11 */ /* 0x000fe400008f0c03 */
[----:B------:R-:W-:Y:S03]  /*5010*/  ISETP.GE.OR P1, PT, R92, UR8, P5 ;  /* 0x000000085c007c0c */ /* 0x000fe6000af26670 */
        /* <DEDUP_REMOVED lines=39> */
[----:B---3--:R-:W-:Y:S01]  /*5290*/  IADD3 R0, P1, R164, UR52, RZ ;  /* 0x00000034a4007c10 */ /* 0x008fe2000ff3e0ff */
[----:B------:R-:W1:Y:S01]  /*52a0*/  LDS.128 R12, [R138+0x4100] ;  /* 0x004100008a0c7984 */ /* 0x000e620000000c00 */
[----:B-----5:R-:W-:Y:S01]  /*52b0*/  @!P0 SHF.R.U64 R38, R40, 0x10, R41 ;  /* 0x0000001028268819 */ /* 0x020fe20000001229 */
[----:B------:R-:W-:Y:S01]  /*52c0*/  IMAD.MOV.U32 R9, RZ, RZ, R5 ;  /* 0x000000ffff097224 */ /* 0x000fe200078e0005 */
[----:B------:R-:W-:Y:S01]  /*52d0*/  IADD3.X R2, R132, UR42, RZ, P1, !PT ;  /* 0x0000002a84027c10 */ /* 0x000fe20008ffe4ff */
[----:B------:R-:W-:Y:S01]  /*52e0*/  IMAD.MOV.U32 R45, RZ, RZ, R43 ;  /* 0x000000ffff2d7224 */ /* 0x000fe200078e002b */
[----:B------:R-:W-:Y:S01]  /*52f0*/  IADD3 R3, P2, P1, R88, R0, R109 ;  /* 0x0000000058037210 */ /* 0x000fe2000795e06d */
[----:B------:R-:W-:Y:S01]  /*5300*/  IMAD.MOV.U32 R39, RZ, RZ, R40 ;  /* 0x000000ffff277224 */ /* 0x000fe200078e0028 */
[----:B------:R-:W-:Y:S01]  /*5310*/  MOV R40, R42 ;  /* 0x0000002a00287202 */ /* 0x000fe20000000f00 */
[----:B------:R-:W2:Y:S01]  /*5320*/  LDS.128 R52, [R143+0x4100] ;  /* 0x004100008f347984 */ /* 0x000ea20000000c00 */
[----:B------:R-:W-:Y:S01]  /*5330*/  IADD3.X R8, R90, R2, R119, P2, P1 ;  /* 0x000000025a087210 */ /* 0x000fe200017e2477 */
[----:B------:R-:W-:Y:S01]  /*5340*/  IMAD.MOV.U32 R44, RZ, RZ, R41 ;  /* 0x000000ffff2c7224 */ /* 0x000fe200078e0029 */
[----:B------:R-:W-:Y:S01]  /*5350*/  ISETP.GE.AND P1, PT, R91, c[0x0][0x1d4], PT ;  /* 0x000075005b007a0c */ /* 0x000fe20003f26270 */
[----:B------:R-:W-:Y:S01]  /*5360*/  IMAD.MOV.U32 R10, RZ, RZ, R7 ;  /* 0x000000ffff0a7224 */ /* 0x000fe200078e0007 */
[----:B------:R-:W-:Y:S02]  /*5370*/  @!P0 SHF.R.U32.HI R41, RZ, 0x10, R41 ;  /* 0x00000010ff298819 */ /* 0x000fe40000011629 */
[----:B------:R-:W-:Y:S02]  /*5380*/  @!P0 PRMT R39, R39, 0x5410, R38 ;  /* 0x0000541027278816 */ /* 0x000fe40000000026 */
[----:B------:R-:W-:Y:S02]  /*5390*/  @!P0 PRMT R38, R44, 0x5410, R41 ;  /* 0x000054102c268816 */ /* 0x000fe40000000029 */
[--C-:B------:R-:W-:Y:S02]  /*53a0*/  @!P0 SHF.R.U64 R42, R42, 0x10, R43.reuse ;  /* 0x000000102a2a8819 */ /* 0x100fe4000000122b */
[----:B------:R-:W-:Y:S02]  /*53b0*/  @!P0 SHF.R.U32.HI R43, RZ, 0x10, R43 ;  /* 0x00000010ff2b8819 */ /* 0x000fe4000001162b */
[----:B------:R-:W-:Y:S02]  /*53c0*/  @!P0 PRMT R46, R40, 0x5410, R42 ;  /* 0x00005410282e8816 */ /* 0x000fe4000000002a */
[----:B------:R-:W-:Y:S02]  /*53d0*/  @!P1 IADD3 R0, P3, P2, R88, R0, R91 ;  /* 0x0000000058009210 */ /* 0x000fe40007a7e05b */
[----:B------:R-:W-:Y:S02]  /*53e0*/  @!P0 PRMT R50, R45, 0x5410, R43 ;  /* 0x000054102d328816 */ /* 0x000fe4000000002b */
[----:B------:R-:W-:Y:S02]  /*53f0*/  @!P1 IADD3.X R2, R90, R2, R118, P3, P2 ;  /* 0x000000025a029210 */ /* 0x000fe40001fe4476 */
[C---:B------:R-:W-:Y:S02]  /*5400*/  LEA R80, P2, R3.reuse, c[0x0][0x1c8], 0x1 ;  /* 0x0000720003507a11 */ /* 0x040fe400078408ff */
[----:B------:R-:W-:Y:S02]  /*5410*/  @!P0 SHF.L.U32 R40, R38, 0x10, RZ ;  /* 0x0000001026288819 */ /* 0x000fe400000006ff */
        /* <DEDUP_REMOVED lines=15> */
[----:B------:R-:W-:Y:S01]  /*5510*/  @!P0 SHF.L.U32 R0, R12, 0x10, RZ ;  /* 0x000000100c008819 */ /* 0x000fe200000006ff */
[----:B------:R-:W-:Y:S01]  /*5520*/  @!P0 IMAD.U32 R49, R55, 0x10000, RZ ;  /* 0x0001000037318824 */ /* 0x000fe200078e00ff */
[----:B------:R-:W-:Y:S02]  /*5530*/  @!P0 SHF.R.U32.HI R2, RZ, 0x10, R5 ;  /* 0x00000010ff028819 */ /* 0x000fe40000011605 */
[----:B------:R-:W-:Y:S01]  /*5540*/  @!P0 PRMT R8, R6, 0x5410, R8 ;  /* 0x0000541006088816 */ /* 0x000fe20000000008 */
[----:B------:R-:W-:Y:S01]  /*5550*/  @!P0 IMAD.U32 R6, R39, 0x10000, RZ ;  /* 0x0001000027068824 */ /* 0x000fe200078e00ff */
[----:B------:R-:W-:Y:S01]  /*5560*/  @!P0 PRMT R5, R9, 0x5410, R2 ;  /* 0x0000541009058816 */ /* 0x000fe20000000002 */
[C---:B------:R-:W-:Y:S01]  /*5570*/  @!P0 IMAD.U32 R2, R7.reuse, 0x10000, RZ ;  /* 0x0001000007028824 */ /* 0x040fe200078e00ff */
[----:B------:R-:W-:Y:S01]  /*5580*/  @!P0 LOP3.LUT R7, R7, 0xffff0000, RZ, 0xc0, !PT ;  /* 0xffff000007078812 */ /* 0x000fe200078ec0ff */
[----:B------:R-:W-:Y:S02]  /*5590*/  @!P0 IMAD.U32 R9, R52, 0x10000, RZ ;  /* 0x0001000034098824 */ /* 0x000fe400078e00ff */
[C---:B------:R-:W-:Y:S02]  /*55a0*/  @!P0 FMUL.FTZ R42, R0.reuse, R6 ;  /* 0x00000006002a8220 */ /* 0x040fe40000410000 */
[-C--:B------:R-:W-:Y:S02]  /*55b0*/  @!P0 FMUL.FTZ R0, R0, R2.reuse ;  /* 0x0000000200008220 */ /* 0x080fe40000410000 */
[C---:B------:R-:W-:Y:S01]  /*55c0*/  @!P0 IMAD.U32 R4, R5.reuse, 0x10000, RZ ;  /* 0x0001000005048824 */ /* 0x040fe200078e00ff */
[----:B------:R-:W-:Y:S01]  /*55d0*/  @!P0 LOP3.LUT R5, R5, 0xffff0000, RZ, 0xc0, !PT ;  /* 0xffff000005058812 */ /* 0x000fe200078ec0ff */
        /* <DEDUP_REMOVED lines=8> */
[CC--:B------:R-:W-:Y:S01]  /*5660*/  @!P0 FMUL.FTZ R4, R2.reuse, R5.reuse ;  /* 0x0000000502048220 */ /* 0x0c0fe20000410000 */
[----:B------:R-:W-:Y:S01]  /*5670*/  @!P0 LOP3.LUT R43, R53, 0xffff0000, RZ, 0xc0, !PT ;  /* 0xffff0000352b8812 */ /* 0x000fe200078ec0ff */
[----:B------:R-:W-:Y:S01]  /*5680*/  @!P0 FMUL.FTZ R9, R2, R42 ;  /* 0x0000002a02098220 */ /* 0x000fe20000410000 */
[----:B------:R-:W-:Y:S01]  /*5690*/  @!P0 LOP3.LUT R39, R52, 0xffff0000, RZ, 0xc0, !PT ;  /* 0xffff000034278812 */ /* 0x000fe200078ec0ff */
[----:B------:R-:W-:Y:S02]  /*56a0*/  @!P0 FMUL.FTZ R44, R6, R38 ;  /* 0x00000026062c8220 */ /* 0x000fe40000410000 */
        /* <DEDUP_REMOVED lines=29> */
[----:B------:R-:W-:Y:S02]  /*5880*/  @!P0 FFMA.FTZ R4, R42, R43, R4 ;  /* 0x0000002b2a048223 */ /* 0x000fe40000010004 */
        /* <DEDUP_REMOVED lines=22> */
.L_x_3612:
[----:B---3--:R-:W-:Y:S05]  /*59f0*/  BSYNC B0 ;  /* 0x0000000000007941 */ /* 0x008fea0003800000 */
.L_x_3611:
[----:B------:R-:W-:Y:S01]  /*5a00*/  ISETP.GE.OR P1, PT, R157, UR8, P5 ;  /* 0x000000089d007c0c */ /* 0x000fe2000af26670 */
[----:B------:R-:W-:Y:S01]  /*5a10*/  @!UPT UIADD3 URZ, URZ, URZ, URZ ;  /* 0x0000003f3f3ff290 */ /* 0x000fe2000fffe03f */
[----:B------:R-:W-:Y:S11]  /*5a20*/  BSSY B0, `(.L_x_3613) ;  /* 0x0000071000007945 */ /* 0x000ff60003800000 */
[----:B------:R-:W-:-:S05]  /*5a30*/  @P1 BRA `(.L_x_3614) ;  /* 0x000006f000001947 */ /* 0x000fca0003800000 */
[----:B------:R-:W-:Y:S01]  /*5a40*/  IADD3 R0, P1, R170, UR52, RZ ;  /* 0x00000034aa007c10 */ /* 0x000fe2000ff3e0ff */
[----:B-1----:R-:W1:Y:S01]  /*5a50*/  LDS.128 R12, [R137+0x4100] ;  /* 0x00410000890c7984 */ /* 0x002e620000000c00 */
[----:B-----5:R-:W-:Y:S02]  /*5a60*/  @!P0 SHF.R.U64 R5, R56, 0x10, R57 ;  /* 0x0000001038058819 */ /* 0x020fe40000001239 */
[----:B------:R-:W-:Y:S02]  /*5a70*/  IADD3.X R2, R147, UR42, RZ, P1, !PT ;  /* 0x0000002a93027c10 */ /* 0x000fe40008ffe4ff */
[----:B------:R-:W-:Y:S02]  /*5a80*/  IADD3 R3, P2, P1, R88, R0, R109 ;  /* 0x0000000058037210 */ /* 0x000fe4000795e06d */
[----:B------:R-:W-:Y:S01]  /*5a90*/  @!P0 SHF.R.U64 R8, R58, 0x10, R59 ;  /* 0x000000103a088819 */ /* 0x000fe2000000123b */
[----:B------:R-:W2:Y:S01]  /*5aa0*/  LDS.128 R48, [R142+0x4100] ;  /* 0x004100008e307984 */ /* 0x000ea20000000c00 */
[----:B------:R-:W-:Y:S02]  /*5ab0*/  IADD3.X R4, R90, R2, R119, P2, P1 ;  /* 0x000000025a047210 */ /* 0x000fe400017e2477 */
[----:B------:R-:W-:Y:S02]  /*5ac0*/  ISETP.GE.AND P1, PT, R91, c[0x0][0x1d4], PT ;  /* 0x000075005b007a0c */ /* 0x000fe40003f26270 */
[C---:B------:R-:W-:Y:S02]  /*5ad0*/  @!P0 PRMT R40, R69.reuse, 0x5432, R8 ;  /* 0x0000543245288816 */ /* 0x040fe40000000008 */
[----:B------:R-:W-:Y:S02]  /*5ae0*/  @!P0 SHF.R.U32.HI R6, RZ, 0x10, R57 ;  /* 0x00000010ff068819 */ /* 0x000fe40000011639 */
[----:B------:R-:W-:Y:S04]  /*5af0*/  @!P0 SHF.R.U32.HI R9, RZ, 0x10, R59 ;  /* 0x00000010ff098819 */ /* 0x000fe8000001163b */
[----:B------:R-:W-:Y:S03]  /*5b00*/  @!P0 PRMT R38, R69, 0x5410, R9 ;  /* 0x0000541045268816 */ /* 0x000fe60000000009 */
[----:B------:R-:W-:Y:S02]  /*5b10*/  @!P1 IADD3 R0, P3, P2, R88, R0, R91 ;  /* 0x0000000058009210 */ /* 0x000fe40007a7e05b */
[C---:B------:R-:W-:Y:S01]  /*5b20*/  @!P0 IMAD.U32 R42, R38.reuse, 0x10000, RZ ;  /* 0x00010000262a8824 */ /* 0x040fe200078e00ff */
[----:B------:R-:W-:Y:S02]  /*5b30*/  @!P0 LOP3.LUT R44, R38, 0xffff0000, RZ, 0xc0, !PT ;  /* 0xffff0000262c8812 */ /* 0x000fe400078ec0ff */
        /* <DEDUP_REMOVED lines=16> */
[----:B------:R-:W-:Y:S01]  /*5c40*/  @!P0 SHF.R.U32.HI R2, RZ, 0x10, R17 ;  /* 0x00000010ff028819 */ /* 0x000fe20000011611 */
[----:B------:R-:W-:Y:S01]  /*5c50*/  @!P0 IMAD.U32 R43, R51, 0x10000, RZ ;  /* 0x00010000332b8824 */ /* 0x000fe200078e00ff */
        /* <DEDUP_REMOVED lines=8> */
[-C--:B------:R-:W-:Y:S01]  /*5ce0*/  @!P0 FMUL.FTZ R0, R0, R2.reuse ;  /* 0x0000000200008220 */ /* 0x080fe20000410000 */
[----:B------:R-:W-:Y:S01]  /*5cf0*/  @!P0 SHF.L.U32 R4, R5, 0x10, RZ ;  /* 0x0000001005048819 */ /* 0x000fe200000006ff */
[C---:B------:R-:W-:Y:S01]  /*5d00*/  @!P0 IMAD.U32 R17, R19.reuse, 0x10000, RZ ;  /* 0x0001000013118824 */ /* 0x040fe200078e00ff */
[----:B------:R-:W-:Y:S01]  /*5d10*/  @!P0 LOP3.LUT R19, R19, 0xffff0000, RZ, 0xc0, !PT ;  /* 0xffff000013138812 */ /* 0x000fe200078ec0ff */
        /* <DEDUP_REMOVED lines=13> */
[----:B------:R-:W-:Y:S02]  /*5df0*/  @!P0 FFMA.FTZ R56, R16, R7, -R39 ;  /* 0x0000000710388223 */ /* 0x000fe40000010827 */
[----:B------:R-:W-:Y:S02]  /*5e00*/  @!P0 FMUL.FTZ R4, R2, R5 ;  /* 0x0000000502048220 */ /* 0x000fe40000410000 */
[----:B------:R-:W-:Y:S01]  /*5e10*/  @!P0 FMUL.FTZ R2, R6, R7 ;  /* 0x0000000706028220 */ /* 0x000fe20000410000 */
[C---:B------:R-:W-:Y:S01]  /*5e20*/  @!P0 LOP3.LUT R6, R15.reuse, 0xffff0000, RZ, 0xc0, !PT ;  /* 0xffff00000f068812 */ /* 0x040fe200078ec0ff */
[----:B------:R-:W-:Y:S02]  /*5e30*/  @!P0 IMAD.U32 R7, R15, 0x10000, RZ ;  /* 0x000100000f078824 */ /* 0x000fe400078e00ff */
[----:B------:R-:W-:Y:S01]  /*5e40*/  @!P0 FFMA.FTZ R57, R31, R5, -R8 ;  /* 0x000000051f398223 */ /* 0x000fe20000010808 */
[----:B------:R-:W-:Y:S01]  /*5e50*/  @!P0 SHF.L.U32 R5, R9, 0x10, RZ ;  /* 0x0000001009058819 */ /* 0x000fe200000006ff */
[----:B------:R-:W-:Y:S01]  /*5e60*/  @!P0 FMUL.FTZ R8, R7, R42 ;  /* 0x0000002a07088220 */ /* 0x000fe20000410000 */
[----:B------:R-:W-:Y:S01]  /*5e70*/  @!P0 LOP3.LUT R9, R9, 0xffff0000, RZ, 0xc0, !PT ;  /* 0xffff000009098812 */ /* 0x000fe200078ec0ff */
        /* <DEDUP_REMOVED lines=24> */
[----:B------:R-:W-:Y:S01]  /*6000*/  @!P0 FFMA.FTZ R4, R19, R31, R4 ;  /* 0x0000001f13048223 */ /* 0x000fe20000010004 */
[----:B------:R-:W-:Y:S01]  /*6010*/  @!P0 MOV R48, R9 ;  /* 0x0000000900308202 */ /* 0x000fe20000000f00 */
        /* <DEDUP_REMOVED lines=17> */
.L_x_3614:
[----:B------:R-:W-:Y:S05]  /*6130*/  BSYNC B0 ;  /* 0x0000000000007941 */ /* 0x000fea0003800000 */
.L_x_3613:
        /* <DEDUP_REMOVED lines=9> */
[----:B------:R-:W-:Y:S01]  /*61d0*/  @!P0 PRMT R16, R70, 0x5410, R5 ;  /* 0x0000541046108816 */ /* 0x000fe20000000005 */
[----:B------:R-:W2:Y:S01]  /*61e0*/  LDS.128 R40, [R141+0x4100] ;  /* 0x004100008d287984 */ /* 0x000ea20000000c00 */
[----:B------:R-:W-:Y:S02]  /*61f0*/  IADD3.X R4, R90, R2, R119, P2, P1 ;  /* 0x000000025a047210 */ /* 0x000fe400017e2477 */
[----:B------:R-:W-:Y:S02]  /*6200*/  ISETP.GE.AND P1, PT, R91, c[0x0][0x1d4], PT ;  /* 0x000075005b007a0c */ /* 0x000fe40003f26270 */
[----:B------:R-:W-:Y:S02]  /*6210*/  @!P0 SHF.R.U32.HI R8, RZ, 0x10, R63 ;  /* 0x00000010ff088819 */ /* 0x000fe4000001163f */
[----:B------:R-:W-:Y:S02]  /*6220*/  @!P0 SHF.R.U32.HI R6, RZ, 0x10, R61 ;  /* 0x00000010ff068819 */ /* 0x000fe4000001163d */
[----:B------:R-:W-:Y:S02]  /*6230*/  @!P0 SHF.R.U64 R10, R62, 0x10, R63 ;  /* 0x000000103e0a8819 */ /* 0x000fe4000000123f */
[----:B------:R-:W-:Y:S01]  /*6240*/  @!P0 PRMT R11, R70, 0x5432, R6 ;  /* 0x00005432460b8816 */ /* 0x000fe20000000006 */
[----:B------:R-:W-:Y:S04]  /*6250*/  @!P0 IMAD.U32 R6, R16, 0x10000, RZ ;  /* 0x0001000010068824 */ /* 0x000fe800078e00ff */
        /* <DEDUP_REMOVED lines=29> */
[----:B------:R-:W-:Y:S01]  /*6430*/  @!P0 PRMT R10, R35, 0x5432, R3 ;  /* 0x00005432230a8816 */ /* 0x000fe20000000003 */
[----:B------:R-:W-:Y:S01]  /*6440*/  @!P0 IMAD.U32 R3, R13, 0x10000, RZ ;  /* 0x000100000d038824 */ /* 0x000fe200078e00ff */
[----:B------:R-:W-:Y:S01]  /*6450*/  @!P0 PRMT R9, R35, 0x5410, R4 ;  /* 0x0000541023098816 */ /* 0x000fe20000000004 */
[----:B------:R-:W-:Y:S01]  /*6460*/  @!P0 IMAD.U32 R35, R43, 0x10000, RZ ;  /* 0x000100002b238824 */ /* 0x000fe200078e00ff */
[----:B------:R-:W-:Y:S01]  /*6470*/  @!P0 LOP3.LUT R19, R11, 0xffff0000, RZ, 0xc0, !PT ;  /* 0xffff00000b138812 */ /* 0x000fe200078ec0ff */
[----:B------:R-:W-:Y:S01]  /*6480*/  @!P0 FMUL.FTZ R20, R3, R17 ;  /* 0x0000001103148220 */ /* 0x000fe20000410000 */
[----:B------:R-:W-:Y:S02]  /*6490*/  @!P0 LOP3.LUT R11, R16, 0xffff0000, RZ, 0xc0, !PT ;  /* 0xffff0000100b8812 */ /* 0x000fe400078ec0ff */
[----:B------:R-:W-:Y:S01]  /*64a0*/  @!P0 LOP3.LUT R16, R40, 0xffff0000, RZ, 0xc0, !PT ;  /* 0xffff000028108812 */ /* 0x000fe200078ec0ff */
[----:B------:R-:W-:Y:S01]  /*64b0*/  @!P0 FMUL.FTZ R8, R2, R19 ;  /* 0x0000001302088220 */ /* 0x000fe20000410000 */
[C---:B------:R-:W-:Y:S01]  /*64c0*/  @!P0 SHF.L.U32 R4, R5.reuse, 0x10, RZ ;  /* 0x0000001005048819 */ /* 0x040fe200000006ff */
[----:B------:R-:W-:Y:S01]  /*64d0*/  @!P0 FMUL.FTZ R22, R6, R11 ;  /* 0x0000000b06168220 */ /* 0x000fe20000410000 */
[----:B------:R-:W-:Y:S02]  /*64e0*/  @!P0 LOP3.LUT R5, R5, 0xffff0000, RZ, 0xc0, !PT ;  /* 0xffff000005058812 */ /* 0x000fe400078ec0ff */
[----:B------:R-:W-:Y:S01]  /*64f0*/  @!P0 LOP3.LUT R38, R21, 0xffff0000, RZ, 0xc0, !PT ;  /* 0xffff000015268812 */ /* 0x000fe200078ec0ff */
[-C--:B------:R-:W-:Y:S01]  /*6500*/  @!P0 FFMA.FTZ R54, R18, R4.reuse, -R20 ;  /* 0x0000000412368223 */ /* 0x080fe20000010814 */
[----:B------:R-:W-:Y:S01]  /*6510*/  @!P0 LOP3.LUT R20, R41, 0xffff0000, RZ, 0xc0, !PT ;  /* 0xffff000029148812 */ /* 0x000fe200078ec0ff */
[----:B------:R-:W-:Y:S02]  /*6520*/  @!P0 FMUL.FTZ R3, R3, R4 ;  /* 0x0000000403038220 */ /* 0x000fe40000410000 */
[----:B------:R-:W-:Y:S02]  /*6530*/  @!P0 FMUL.FTZ R4, R2, R5 ;  /* 0x0000000502048220 */ /* 0x000fe40000410000 */
[-C--:B------:R-:W-:Y:S01]  /*6540*/  @!P0 FMUL.FTZ R2, R6, R7.reuse ;  /* 0x0000000706028220 */ /* 0x080fe20000410000 */
[C---:B------:R-:W-:Y:S01]  /*6550*/  @!P0 LOP3.LUT R6, R15.reuse, 0xffff0000, RZ, 0xc0, !PT ;  /* 0xffff00000f068812 */ /* 0x040fe200078ec0ff */
[----:B------:R-:W-:Y:S02]  /*6560*/  @!P0 FFMA.FTZ R48, R16, R7, -R22 ;  /* 0x0000000710308223 */ /* 0x000fe40000010816 */
        /* <DEDUP_REMOVED lines=48> */
.L_x_3616:
[----:B------:R-:W-:Y:S05]  /*6870*/  BSYNC B0 ;  /* 0x0000000000007941 */ /* 0x000fea0003800000 */
.L_x_3615:
[----:B-1----:R-:W-:Y:S04]  /*6880*/  IADD3 R54, P1, R166, UR52, RZ ;  /* 0x00000034a6367c10 */ /* 0x002fe8000ff3e0ff */
[----:B------:R-:W-:Y:S02]  /*6890*/  IADD3.X R55, R144, UR42, RZ, P1, !PT ;  /* 0x0000002a90377c10 */ /* 0x000fe40008ffe4ff */
[----:B------:R-:W-:Y:S11]  /*68a0*/  ISETP.GE.OR P1, PT, R155, UR8, P5 ;  /* 0x000000089b007c0c */ /* 0x000ff6000af26670 */
[----:B------:R-:W-:Y:S02]  /*68b0*/  @!UPT UIADD3 URZ, URZ, URZ, URZ ;  /* 0x0000003f3f3ff290 */ /* 0x000fe4000fffe03f */
[----:B------:R-:W-:-:S05]  /*68c0*/  @P1 BRA `(.L_x_3608) ;  /* 0x00000c0000001947 */ /* 0x000fca0003800000 */
[----:B-----5:R-:W-:Y:S01]  /*68d0*/  @!P0 SHF.R.U32.HI R5, RZ, 0x10, R65 ;  /* 0x00000010ff058819 */ /* 0x020fe20000011641 */
[----:B------:R-:W1:Y:S01]  /*68e0*/  LDS.128 R12, [R135+0x4100] ;  /* 0x00410000870c7984 */ /* 0x000e620000000c00 */
[--C-:B------:R-:W-:Y:S02]  /*68f0*/  @!P0 SHF.R.U32.HI R0, RZ, 0x10, R25.reuse ;  /* 0x00000010ff008819 */ /* 0x100fe40000011619 */
[----:B------:R-:W-:Y:S02]  /*6900*/  @!P0 SHF.R.U64 R2, R24, 0x10, R25 ;  /* 0x0000001018028819 */ /* 0x000fe40000001219 */
[----:B------:R-:W-:Y:S02]  /*6910*/  @!P0 PRMT R24, R72, 0x5410, R5 ;  /* 0x0000541048188816 */ /* 0x000fe40000000005 */
[----:B------:R-:W-:Y:S01]  /*6920*/  IADD3 R10, P2, P1, R88, R54, R109 ;  /* 0x00000036580a7210 */ /* 0x000fe2000795e06d */
[----:B------:R-:W2:Y:S01]  /*6930*/  LDS.128 R40, [R140+0x4100] ;  /* 0x004100008c287984 */ /* 0x000ea20000000c00 */
[----:B------:R-:W-:Y:S01]  /*6940*/  @!P0 SHF.R.U32.HI R4, RZ, 0x10, R27 ;  /* 0x00000010ff048819 */ /* 0x000fe2000001161b */
[----:B------:R-:W-:Y:S01]  /*6950*/  @!P0 IMAD.U32 R22, R24, 0x10000, RZ ;  /* 0x0001000018168824 */ /* 0x000fe200078e00ff */
[----:B------:R-:W-:Y:S02]  /*6960*/  IADD3.X R11, R90, R55, R119, P2, P1 ;  /* 0x000000375a0b7210 */ /* 0x000fe400017e2477 */
[----:B------:R-:W-:Y:S02]  /*6970*/  LEA R48, P1, R10, c[0x0][0x1c8], 0x1 ;  /* 0x000072000a307a11 */ /* 0x000fe400078208ff */
[----:B------:R-:W-:Y:S02]  /*6980*/  @!P0 SHF.R.U64 R3, R26, 0x10, R27 ;  /* 0x000000101a038819 */ /* 0x000fe4000000121b */
[----:B------:R-:W-:Y:S02]  /*6990*/  LEA.HI.X R49, R10, c[0x0][0x1cc], R11, 0x1, P1 ;  /* 0x000073000a317a11 */ /* 0x000fe400008f0c0b */
[C---:B------:R-:W-:Y:S02]  /*69a0*/  @!P0 PRMT R0, R36.reuse, 0x5410, R0 ;  /* 0x0000541024008816 */ /* 0x040fe40000000000 */
[----:B------:R-:W-:Y:S02]  /*69b0*/  @!P0 PRMT R6, R36, 0x5432, R2 ;  /* 0x0000543224068816 */ /* 0x000fe40000000002 */
[C---:B------:R-:W-:Y:S02]  /*69c0*/  @!P0 SHF.L.U32 R2, R0.reuse, 0x10, RZ ;  /* 0x0000001000028819 */ /* 0x040fe400000006ff */
[----:B------:R-:W-:Y:S02]  /*69d0*/  @!P0 LOP3.LUT R0, R0, 0xffff0000, RZ, 0xc0, !PT ;  /* 0xffff000000008812 */ /* 0x000fe400078ec0ff */
[----:B------:R-:W-:Y:S02]  /*69e0*/  @!P0 PRMT R17, R37, 0x5432, R3 ;  /* 0x0000543225118816 */ /* 0x000fe40000000003 */
[----:B------:R-:W-:Y:S02]  /*69f0*/  @!P0 LOP3.LUT R24, R24, 0xffff0000, RZ, 0xc0, !PT ;  /* 0xffff000018188812 */ /* 0x000fe400078ec0ff */
[--C-:B------:R-:W-:Y:S02]  /*6a00*/  @!P0 SHF.R.U32.HI R8, RZ, 0x10, R67.reuse ;  /* 0x00000010ff088819 */ /* 0x100fe40000011643 */
[----:B------:R-:W-:Y:S02]  /*6a10*/  @!P0 SHF.R.U64 R7, R66, 0x10, R67 ;  /* 0x0000001042078819 */ /* 0x000fe40000001243 */
[C---:B------:R-:W-:Y:S02]  /*6a20*/  @!P0 PRMT R9, R73.reuse, 0x5410, R8 ;  /* 0x0000541049098816 */ /* 0x040fe40000000008 */
[----:B------:R-:W-:Y:S02]  /*6a30*/  @!P0 PRMT R31, R73, 0x5432, R7 ;  /* 0x00005432491f8816 */ /* 0x000fe40000000007 */
[----:B------:R-:W-:Y:S01]  /*6a40*/  @!P0 PRMT R7, R37, 0x5410, R4 ;  /* 0x0000541025078816 */ /* 0x000fe20000000004 */
[----:B-1----:R-:W-:Y:S01]  /*6a50*/  @!P0 IMAD.U32 R3, R13, 0x10000, RZ ;  /* 0x000100000d038824 */ /* 0x002fe200078e00ff */
[----:B------:R-:W-:Y:S01]  /*6a60*/  @!P0 SHF.L.U32 R26, R31, 0x10, RZ ;  /* 0x000000101f1a8819 */ /* 0x000fe200000006ff */
[----:B------:R-:W-:Y:S01]  /*6a70*/  @!P0 IMAD.U32 R35, R9, 0x10000, RZ ;  /* 0x0001000009238824 */ /* 0x000fe200078e00ff */
[----:B------:R-:W-:Y:S01]  /*6a80*/  @!P0 LOP3.LUT R31, R31, 0xffff0000, RZ, 0xc0, !PT ;  /* 0xffff00001f1f8812 */ /* 0x000fe200078ec0ff */
[----:B------:R-:W-:Y:S01]  /*6a90*/  @!P0 FMUL.FTZ R5, R3, R22 ;  /* 0x0000001603058220 */ /* 0x000fe20000410000 */
[----:B------:R-:W-:Y:S01]  /*6aa0*/  @!P0 LOP3.LUT R11, R7, 0xffff0000, RZ, 0xc0, !PT ;  /* 0xffff0000070b8812 */ /* 0x000fe200078ec0ff */
[----:B------:R-:W-:Y:S01]  /*6ab0*/  @!P0 FMUL.FTZ R3, R3, R2 ;  /* 0x0000000203038220 */ /* 0x000fe20000410000 */
[----:B------:R-:W-:Y:S01]  /*6ac0*/  @!P0 LOP3.LUT R4, R13, 0xffff0000, RZ, 0xc0, !PT ;  /* 0xffff00000d048812 */ /* 0x000fe200078ec0ff */
[C---:B--2---:R-:W-:Y:S01]  /*6ad0*/  @!P0 IMAD.U32 R23, R41.reuse, 0x10000, RZ ;  /* 0x0001000029178824 */ /* 0x044fe200078e00ff */
[----:B------:R-:W-:Y:S01]  /*6ae0*/  @!P0 LOP3.LUT R25, R41, 0xffff0000, RZ, 0xc0, !PT ;  /* 0xffff000029198812 */ /* 0x000fe200078ec0ff */
[C---:B------:R-:W-:Y:S01]  /*6af0*/  @!P0 IMAD.U32 R19, R40.reuse, 0x10000, RZ ;  /* 0x0001000028138824 */ /* 0x040fe200078e00ff */
[----:B------:R-:W-:Y:S01]  /*6b00*/  @!P0 LOP3.LUT R21, R40, 0xffff0000, RZ, 0xc0, !PT ;  /* 0xffff000028158812 */ /* 0x000fe200078ec0ff */
[----:B------:R-:W-:Y:S01]  /*6b10*/  @!P0 FMUL.FTZ R8, R4, R24 ;  /* 0x0000001804088220 */ /* 0x000fe20000410000 */
[----:B------:R-:W-:Y:S01]  /*6b20*/  @!P0 LOP3.LUT R38, R43, 0xffff0000, RZ, 0xc0, !PT ;  /* 0xffff00002b268812 */ /* 0x000fe200078ec0ff */
[----:B------:R-:W-:Y:S01]  /*6b30*/  @!P0 FFMA.FTZ R53, R23, R2, -R5 ;  /* 0x0000000217358223 */ /* 0x000fe20000010805 */
[----:B------:R-:W-:Y:S01]  /*6b40*/  @!P0 LOP3.LUT R34, R42, 0xffff0000, RZ, 0xc0, !PT ;  /* 0xffff00002a228812 */ /* 0x000fe200078ec0ff */
[-C--:B------:R-:W-:Y:S01]  /*6b50*/  @!P0 FMUL.FTZ R4, R4, R0.reuse ;  /* 0x0000000004048220 */ /* 0x080fe20000410000 */
[C---:B------:R-:W-:Y:S01]  /*6b60*/  @!P0 SHF.L.U32 R2, R6.reuse, 0x10, RZ ;  /* 0x0000001006028819 */ /* 0x040fe200000006ff */
[----:B------:R-:W-:Y:S01]  /*6b70*/  @!P0 FFMA.FTZ R52, R25, R0, -R8 ;  /* 0x0000000019348223 */ /* 0x000fe20000010808 */
[----:B------:R-:W-:Y:S01]  /*6b80*/  @!P0 LOP3.LUT R6, R6, 0xffff0000, RZ, 0xc0, !PT ;  /* 0xffff000006068812 */ /* 0x000fe200078ec0ff */
[C---:B------:R-:W-:Y:S01]  /*6b90*/  @!P0 IMAD.U32 R0, R12.reuse, 0x10000, RZ ;  /* 0x000100000c008824 */ /* 0x040fe200078e00ff */
[----:B------:R-:W-:Y:S01]  /*6ba0*/  @!P0 LOP3.LUT R5, R12, 0xffff0000, RZ, 0xc0, !PT ;  /* 0xffff00000c058812 */ /* 0x000fe200078ec0ff */
[----:B------:R-:W-:Y:S01]  /*6bb0*/  @!P0 IMAD.U32 R36, R43, 0x10000, RZ ;  /* 0x000100002b248824 */ /* 0x000fe200078e00ff */
[----:B------:R-:W-:Y:S01]  /*6bc0*/  @!P0 LOP3.LUT R16, R15, 0xffff0000, RZ, 0xc0, !PT ;  /* 0xffff00000f108812 */ /* 0x000fe200078ec0ff */
[----:B------:R-:W-:Y:S01]  /*6bd0*/  @!P0 IMAD.U32 R27, R42, 0x10000, RZ ;  /* 0x000100002a1b8824 */ /* 0x000fe200078e00ff */
[----:B------:R-:W-:Y:S01]  /*6be0*/  @!P0 LOP3.LUT R37, R9, 0xffff0000, RZ, 0xc0, !PT ;  /* 0xffff000009258812 */ /* 0x000fe200078ec0ff */
[----:B------:R-:W-:Y:S01]  /*6bf0*/  @!P0 IMAD.U32 R9, R7, 0x10000, RZ ;  /* 0x0001000007098824 */ /* 0x000fe200078e00ff */
[----:B------:R-:W-:Y:S02]  /*6c00*/  @!P0 LOP3.LUT R7, R17, 0xffff0000, RZ, 0xc0, !PT ;  /* 0xffff000011078812 */ /* 0x000fe400078ec0ff */
[----:B------:R-:W-:Y:S02]  /*6c10*/  @!P0 SHF.R.U64 R20, R64, 0x10, R65 ;  /* 0x0000001040148819 */ /* 0x000fe40000001241 */
[----:B------:R-:W-:Y:S02]  /*6c20*/  ISETP.GE.AND P1, PT, R91, c[0x0][0x1d4], PT ;  /* 0x000075005b007a0c */ /* 0x000fe40003f26270 */
[----:B------:R-:W-:Y:S05]  /*6c30*/  @!P0 PRMT R20, R72, 0x5432, R20 ;  /* 0x0000543248148816 */ /* 0x000fea0000000014 */
[C---:B------:R-:W-:Y:S01]  /*6c40*/  @!P0 IMAD.U32 R18, R20.reuse, 0x10000, RZ ;  /* 0x0001000014128824 */ /* 0x040fe200078e00ff */
[----:B------:R-:W-:Y:S03]  /*6c50*/  @!P0 LOP3.LUT R20, R20, 0xffff0000, RZ, 0xc0, !PT ;  /* 0xffff000014148812 */ /* 0x000fe600078ec0ff */
[----:B------:R-:W-:Y:S02]  /*6c60*/  @!P0 FMUL.FTZ R8, R0, R18 ;  /* 0x0000001200088220 */ /* 0x000fe40000410000 */
[----:B------:R-:W-:Y:S02]  /*6c70*/  @!P0 FMUL.FTZ R10, R5, R20 ;  /* 0x00000014050a8220 */ /* 0x000fe40000410000 */
[----:B------:R-:W-:Y:S01]  /*6c80*/  @!P0 FFMA.FTZ R51, R19, R2, -R8 ;  /* 0x0000000213338223 */ /* 0x000fe20000010808 */
[----:B------:R-:W-:Y:S01]  /*6c90*/  @!P0 LOP3.LUT R8, R14, 0xffff0000, RZ, 0xc0, !PT ;  /* 0xffff00000e088812 */ /* 0x000fe200078ec0ff */
[----:B------:R-:W-:Y:S01]  /*6ca0*/  @!P0 FFMA.FTZ R50, R21, R6, -R10 ;  /* 0x0000000615328223 */ /* 0x000fe2000001080a */
[----:B------:R-:W-:Y:S01]  /*6cb0*/  @!P0 SHF.L.U32 R10, R15, 0x10, RZ ;  /* 0x000000100f0a8819 */ /* 0x000fe200000006ff */
[----:B------:R-:W-:Y:S02]  /*6cc0*/  @!P0 FMUL.FTZ R0, R0, R2 ;  /* 0x0000000200008220 */ /* 0x000fe40000410000 */
[----:B------:R-:W-:Y:S02]  /*6cd0*/  @!P0 FMUL.FTZ R2, R5, R6 ;  /* 0x0000000605028220 */ /* 0x000fe40000410000 */
[----:B------:R-:W-:Y:S02]  /*6ce0*/  @!P0 IMAD.U32 R6, R14, 0x10000, RZ ;  /* 0x000100000e068824 */ /* 0x000fe400078e00ff */
[----:B------:R-:W-:Y:S02]  /*6cf0*/  @!P0 IMAD.U32 R5, R17, 0x10000, RZ ;  /* 0x0001000011058824 */ /* 0x000fe400078e00ff */
[----:B------:R-:W-:Y:S02]  /*6d00*/  @!P0 FMUL.FTZ R39, R10, R35 ;  /* 0x000000230a278220 */ /* 0x000fe40000410000 */
        /* <DEDUP_REMOVED lines=13> */
[----:B------:R-:W-:Y:S01]  /*6de0*/  @!P0 FFMA.FTZ R2, R20, R21, R2 ;  /* 0x0000001514028223 */ /* 0x000fe20000010002 */
[----:B------:R-:W-:Y:S01]  /*6df0*/  @!P0 MOV R40, R44 ;  /* 0x0000002c00288202 */ /* 0x000fe20000000f00 */
[----:B------:R-:W-:Y:S01]  /*6e00*/  @!P0 FMUL.FTZ R5, R6, R5 ;  /* 0x0000000506058220 */ /* 0x000fe20000410000 */
[----:B------:R-:W-:Y:S01]  /*6e10*/  @!P0 MOV R43, R39 ;  /* 0x00000027002b8202 */ /* 0x000fe20000000f00 */
[----:B------:R-:W-:Y:S01]  /*6e20*/  @!P0 IMAD.MOV.U32 R42, RZ, RZ, R17 ;  /* 0x000000ffff2a8224 */ /* 0x000fe200078e0011 */
[----:B------:R-:W-:Y:S01]  /*6e30*/  @!P0 F2FP.BF16.PACK_AB R0, R2, R0 ;  /* 0x000000000200823e */ /* 0x000fe200000010ff */
[----:B------:R-:W-:Y:S02]  /*6e40*/  @!P0 FFMA.FTZ R3, R22, R23, R3 ;  /* 0x0000001716038223 */ /* 0x000fe40000010003 */
[----:B------:R-:W-:Y:S01]  /*6e50*/  @!P0 FMUL.FTZ R6, R8, R7 ;  /* 0x0000000708068220 */ /* 0x000fe20000410000 */
[----:B------:R1:W-:Y:S01]  /*6e60*/  STG.E.128 [R48.64], R40 ;  /* 0x0000002830007986 */ /* 0x0003e2000c101d1c */
        /* <DEDUP_REMOVED lines=21> */
.L_x_3586:
[----:B------:R-:W-:Y:S01]  /*6fc0*/  UIMAD UR8, UR17, -0x40, UR23 ;  /* 0xffffffc0110878a4 */ /* 0x000fe2000f8e0217 */
[----:B------:R-:W-:Y:S03]  /*6fd0*/  BSSY B0, `(.L_x_3617) ;  /* 0x0000013000007945 */ /* 0x000fe60003800000 */
[----:B------:R-:W-:Y:S04]  /*6fe0*/  UISETP.LT.AND UP0, UPT, UR8, 0x40, UPT ;  /* 0x000000400800788c */ /* 0x000fe8000bf01270 */
[----:B------:R-:W-:Y:S06]  /*6ff0*/  USEL UR8, UR8, 0x40, UP0 ;  /* 0x0000004008087887 */ /* 0x000fec0008000000 */
[----:B------:R-:W-:Y:S11]  /*7000*/  ISETP.GE.AND P0, PT, R92, UR8, PT ;  /* 0x000000085c007c0c */ /* 0x000ff6000bf06270 */
[----:B------:R-:W-:Y:S02]  /*7010*/  @!UPT UIADD3 URZ, URZ, URZ, URZ ;  /* 0x0000003f3f3ff290 */ /* 0x000fe4000fffe03f */
[----:B------:R-:W-:-:S05]  /*7020*/  @P0 BRA `(.L_x_3618) ;  /* 0x000000d000000947 */ /* 0x000fca0003800000 */
[----:B------:R-:W-:Y:S01]  /*7030*/  ISETP.GE.AND P1, PT, R87, c[0x0][0x1d4], PT ;  /* 0x0000750057007a0c */ /* 0x000fe20003f26270 */
[----:B------:R-:W1:Y:S01]  /*7040*/  @!P5 LDS.128 R12, [R74+0x4100] ;  /* 0x004100004a0cd984 */ /* 0x000e620000000c00 */
[----:B------:R-:W-:Y:S04]  /*7050*/  @!P5 IADD3 R0, P0, R108, UR52, RZ ;  /* 0x000000346c00dc10 */ /* 0x000fe8000ff1e0ff */
[----:B------:R-:W-:Y:S02]  /*7060*/  @!P5 IADD3.X R2, R107, UR42, RZ, P0, !PT ;  /* 0x0000002a6b02dc10 */ /* 0x000fe400087fe4ff */
[C---:B------:R-:W-:Y:S04]  /*7070*/  @!P5 LEA R4, P0, R0.reuse, c[0x0][0x1c8], 0x1 ;  /* 0x000072000004da11 */ /* 0x040fe800078008ff */
[----:B------:R-:W-:Y:S01]  /*7080*/  @!P5 LEA.HI.X R5, R0, c[0x0][0x1cc], R2, 0x1, P0 ;  /* 0x000073000005da11 */ /* 0x000fe200000f0c02 */
[----:B------:R-:W2:Y:S01]  /*7090*/  @!P1 LDS.128 R8, [R74+0x6100] ;  /* 0x006100004a089984 */ /* 0x000ea20000000c00 */
[----:B------:R-:W-:Y:S04]  /*70a0*/  @!P1 IADD3 R0, P0, R113, UR52, RZ ;  /* 0x0000003471009c10 */ /* 0x000fe8000ff1e0ff */
[----:B------:R-:W-:Y:S02]  /*70b0*/  @!P1 IADD3.X R3, R112, UR42, RZ, P0, !PT ;  /* 0x0000002a70039c10 */ /* 0x000fe400087fe4ff */
[C---:B------:R-:W-:Y:S04]  /*70c0*/  @!P1 LEA R2, P0, R0.reuse, c[0x0][0x1c8], 0x1 ;  /* 0x0000720000029a11 */ /* 0x040fe800078008ff */
[----:B------:R-:W-:Y:S01]  /*70d0*/  @!P1 LEA.HI.X R3, R0, c[0x0][0x1cc], R3, 0x1, P0 ;  /* 0x0000730000039a11 */ /* 0x000fe200000f0c03 */
[----:B-1----:R1:W-:Y:S04]  /*70e0*/  @!P5 STG.E.128 [R4.64], R12 ;  /* 0x0000000c0400d986 */ /* 0x0023e8000c101d1c */
[----:B--2---:R1:W-:Y:S04]  /*70f0*/  @!P1 STG.E.128 [R2.64], R8 ;  /* 0x0000000802009986 */ /* 0x0043e8000c101d1c */
.L_x_3618:
[----:B------:R-:W-:Y:S05]  /*7100*/  BSYNC B0 ;  /* 0x0000000000007941 */ /* 0x000fea0003800000 */
.L_x_3617:
[----:B------:R-:W-:Y:S01]  /*7110*/  ISETP.GE.AND P0, PT, R157, UR8, PT ;  /* 0x000000089d007c0c */ /* 0x000fe2000bf06270 */
[----:B------:R-:W-:Y:S01]  /*7120*/  @!UPT UIADD3 URZ, URZ, URZ, URZ ;  /* 0x0000003f3f3ff290 */ /* 0x000fe2000fffe03f */
[----:B------:R-:W-:Y:S11]  /*7130*/  BSSY B0, `(.L_x_3619) ;  /* 0x0000012000007945 */ /* 0x000ff60003800000 */
[----:B------:R-:W-:-:S05]  /*7140*/  @P0 BRA `(.L_x_3620) ;  /* 0x0000010000000947 */ /* 0x000fca0003800000 */
[----:B------:R-:W-:Y:S01]  /*7150*/  ISETP.GE.AND P1, PT, R87, c[0x0][0x1d4], PT ;  /* 0x0000750057007a0c */ /* 0x000fe20003f26270 */
[----:B-1----:R-:W1:Y:S01]  /*7160*/  @!P5 LDS.128 R12, [R74+0x4900] ;  /* 0x004900004a0cd984 */ /* 0x002e620000000c00 */
[----:B------:R-:W-:Y:S06]  /*7170*/  UIADD3 UR9, UP0, UR30, UR52, URZ ;  /* 0x000000341e097290 */ /* 0x000fec000ff1e03f */
[----:B------:R-:W-:Y:S04]  /*7180*/  PLOP3.LUT P0, PT, PT, PT, UP0, 0x80, 0x0 ;  /* 0x000000000000781c */ /* 0x000fe80003f0f008 */
[----:B------:R-:W-:Y:S01]  /*7190*/  IADD3.X R0, R172, UR42, RZ, P0, !PT ;  /* 0x0000002aac007c10 */ /* 0x000fe200087fe4ff */
[----:B------:R-:W2:Y:S01]  /*71a0*/  @!P1 LDS.128 R8, [R74+0x6900] ;  /* 0x006900004a089984 */ /* 0x000ea20000000c00 */
[----:B------:R-:W-:Y:S05]  /*71b0*/  @!P5 IADD3 R2, P0, R108, UR9, RZ ;  /* 0x000000096c02dc10 */ /* 0x000fea000ff1e0ff */
[----:B------:R-:W-:Y:S01]  /*71c0*/  @!P5 IMAD.X R3, R107, 0x1, R0, P0 ;  /* 0x000000016b03d824 */ /* 0x000fe200000e0600 */
[C---:B------:R-:W-:Y:S04]  /*71d0*/  @!P5 LEA R4, P0, R2.reuse, c[0x0][0x1c8], 0x1 ;  /* 0x000072000204da11 */ /* 0x040fe800078008ff */
[----:B------:R-:W-:Y:S02]  /*71e0*/  @!P5 LEA.HI.X R5, R2, c[0x0][0x1cc], R3, 0x1, P0 ;  /* 0x000073000205da11 */ /* 0x000fe400000f0c03 */
[----:B------:R-:W-:Y:S05]  /*71f0*/  @!P1 IADD3 R3, P0, R113, UR9, RZ ;  /* 0x0000000971039c10 */ /* 0x000fea000ff1e0ff */
[----:B------:R-:W-:Y:S01]  /*7200*/  @!P1 IMAD.X R0, R0, 0x1, R112, P0 ;  /* 0x0000000100009824 */ /* 0x000fe200000e0670 */
[C---:B------:R-:W-:Y:S04]  /*7210*/  @!P1 LEA R2, P0, R3.reuse, c[0x0][0x1c8], 0x1 ;  /* 0x0000720003029a11 */ /* 0x040fe800078008ff */
[----:B------:R-:W-:Y:S01]  /*7220*/  @!P1 LEA.HI.X R3, R3, c[0x0][0x1cc], R0, 0x1, P0 ;  /* 0x0000730003039a11 */ /* 0x000fe200000f0c00 */
[----:B-1----:R1:W-:Y:S04]  /*7230*/  @!P5 STG.E.128 [R4.64], R12 ;  /* 0x0000000c0400d986 */ /* 0x0023e8000c101d1c */
[----:B--2---:R1:W-:Y:S04]  /*7240*/  @!P1 STG.E.128 [R2.64], R8 ;  /* 0x0000000802009986 */ /* 0x0043e8000c101d1c */
.L_x_3620:
[----:B------:R-:W-:Y:S05]  /*7250*/  BSYNC B0 ;  /* 0x0000000000007941 */ /* 0x000fea0003800000 */
.L_x_3619:
        /* <DEDUP_REMOVED lines=20> */
.L_x_3622:
[----:B------:R-:W-:Y:S05]  /*73a0*/  BSYNC B0 ;  /* 0x0000000000007941 */ /* 0x000fea0003800000 */
.L_x_3621:
[----:B------:R-:W-:Y:S11]  /*73b0*/  ISETP.GE.AND P0, PT, R155, UR8, PT ;  /* 0x000000089b007c0c */ /* 0x000ff6000bf06270 */
[----:B------:R-:W-:Y:S02]  /*73c0*/  @!UPT UIADD3 URZ, URZ, URZ, URZ ;  /* 0x0000003f3f3ff290 */ /* 0x000fe4000fffe03f */
[----:B------:R-:W-:-:S05]  /*73d0*/  @P0 BRA `(.L_x_3608) ;  /* 0x000000f000000947 */ /* 0x000fca0003800000 */
[----:B------:R-:W-:Y:S01]  /*73e0*/  ISETP.GE.AND P1, PT, R87, c[0x0][0x1d4], PT ;  /* 0x0000750057007a0c */ /* 0x000fe20003f26270 */
[----:B-1----:R-:W1:Y:S01]  /*73f0*/  @!P5 LDS.128 R12, [R74+0x5900] ;  /* 0x005900004a0cd984 */ /* 0x002e620000000c00 */
[----:B------:R-:W-:Y:S04]  /*7400*/  UIADD3 UR9, UP0, UR32, UR52, URZ ;  /* 0x0000003420097290 */ /* 0x000fe8000ff1e03f */
[----:B------:R-:W-:Y:S02]  /*7410*/  UIADD3.X UR8, UR42, UR4, URZ, UP0, !UPT ;  /* 0x000000042a087290 */ /* 0x000fe400087fe43f */
[----:B------:R-:W-:Y:S04]  /*7420*/  @!P5 IADD3 R0, P0, R108, UR9, RZ ;  /* 0x000000096c00dc10 */ /* 0x000fe8000ff1e0ff */
[----:B------:R-:W-:Y:S01]  /*7430*/  @!P5 IADD3.X R2, R107, UR8, RZ, P0, !PT ;  /* 0x000000086b02dc10 */ /* 0x000fe200087fe4ff */
[----:B------:R-:W2:Y:S01]  /*7440*/  @!P1 LDS.128 R8, [R74+0x7900] ;  /* 0x007900004a089984 */ /* 0x000ea20000000c00 */
[C---:B------:R-:W-:Y:S04]  /*7450*/  @!P5 LEA R4, P0, R0.reuse, c[0x0][0x1c8], 0x1 ;  /* 0x000072000004da11 */ /* 0x040fe800078008ff */
[----:B------:R-:W-:Y:S02]  /*7460*/  @!P5 LEA.HI.X R5, R0, c[0x0][0x1cc], R2, 0x1, P0 ;  /* 0x000073000005da11 */ /* 0x000fe400000f0c02 */
[----:B------:R-:W-:Y:S04]  /*7470*/  @!P1 IADD3 R0, P0, R113, UR9, RZ ;  /* 0x0000000971009c10 */ /* 0x000fe8000ff1e0ff */
[----:B------:R-:W-:Y:S02]  /*7480*/  @!P1 IADD3.X R3, R112, UR8, RZ, P0, !PT ;  /* 0x0000000870039c10 */ /* 0x000fe400087fe4ff */
[C---:B------:R-:W-:Y:S04]  /*7490*/  @!P1 LEA R2, P0, R0.reuse, c[0x0][0x1c8], 0x1 ;  /* 0x0000720000029a11 */ /* 0x040fe800078008ff */
[----:B------:R-:W-:Y:S01]  /*74a0*/  @!P1 LEA.HI.X R3, R0, c[0x0][0x1cc], R3, 0x1, P0 ;  /* 0x0000730000039a11 */ /* 0x000fe200000f0c03 */
[----:B-1----:R1:W-:Y:S04]  /*74b0*/  @!P5 STG.E.128 [R4.64], R12 ;  /* 0x0000000c0400d986 */ /* 0x0023e8000c101d1c */
[----:B--2---:R1:W-:Y:S04]  /*74c0*/  @!P1 STG.E.128 [R2.64], R8 ;  /* 0x0000000802009986 */ /* 0x0043e8000c101d1c */
.L_x_3608:
[----:B------:R-:W-:Y:S05]  /*74d0*/  BSYNC B2 ;  /* 0x0000000000027941 */ /* 0x000fea0003800000 */
.L_x_3585:
[----:B------:R-:W-:Y:S01]  /*74e0*/  USHF.L.U32 UR8, UR17, 0x6, URZ ;  /* 0x0000000611087899 */ /* 0x000fe2000800063f */
[----:B------:R-:W-:Y:S01]  /*74f0*/  ISETP.NE.AND P6, PT, R153, RZ, PT ;  /* 0x000000ff9900720c */ /* 0x000fe20003fc5270 */
[----:B------:R-:W-:Y:S01]  /*7500*/  USHF.L.U64.HI UR43, UR17, 0x6, UR43 ;  /* 0x00000006112b7899 */ /* 0x000fe2000801022b */
[----:B------:R-:W-:Y:S01]  /*7510*/  BSSY B0, `(.L_x_3623) ;  /* 0x0000052000007945 */ /* 0x000fe20003800000 */
[----:B------:R-:W-:Y:S02]  /*7520*/  UIADD3 UR9, -UR8, UR23, URZ ;  /* 0x0000001708097290 */ /* 0x000fe4000fffe13f */
[----:B-1---5:R-:W-:Y:S02]  /*7530*/  IADD3 R5, R128, -UR8, RZ ;  /* 0x8000000880057c10 */ /* 0x022fe4000fffe0ff */
[----:B------:R-:W-:Y:S01]  /*7540*/  IADD3 R0, P0, R139, UR8, RZ ;  /* 0x000000088b007c10 */ /* 0x000fe2000ff1e0ff */
[----:B------:R-:W-:Y:S01]  /*7550*/  UISETP.LT.AND UP0, UPT, UR9, 0x40, UPT ;  /* 0x000000400900788c */ /* 0x000fe2000bf01270 */
[C---:B------:R-:W-:Y:S02]  /*7560*/  ISETP.GE.AND P2, PT, R5.reuse, 0x11, PT ;  /* 0x000000110500780c */ /* 0x040fe40003f46270 */
[C---:B------:R-:W-:Y:S01]  /*7570*/  ISETP.GE.AND P3, PT, R5.reuse, 0x1, PT ;  /* 0x000000010500780c */ /* 0x040fe20003f66270 */
[----:B------:R-:W-:Y:S01]  /*7580*/  USEL UR9, UR9, 0x40, UP0 ;  /* 0x0000004009097887 */ /* 0x000fe20008000000 */
[----:B------:R-:W-:Y:S02]  /*7590*/  ISETP.GE.AND P1, PT, R5, 0x21, PT ;  /* 0x000000210500780c */ /* 0x000fe40003f26270 */
[----:B------:R-:W-:Y:S07]  /*75a0*/  IADD3.X R4, R152, UR43, RZ, P0, !PT ;  /* 0x0000002b98047c10 */ /* 0x000fee00087fe4ff */
[----:B------:R-:W-:Y:S02]  /*75b0*/  @P2 IADD3 R7, P0, R0, 0x10, RZ ;  /* 0x0000001000072810 */ /* 0x000fe40007f1e0ff */
[----:B------:R-:W-:Y:S02]  /*75c0*/  @P3 IMAD R6, R4, c[0x0][0x258], RZ ;  /* 0x0000960004063a24 */ /* 0x000fe400078e02ff */
[----:B--2---:R-:W-:Y:S02]  /*75d0*/  @P3 IMAD.MOV.U32 R2, RZ, RZ, R96 ;  /* 0x000000ffff023224 */ /* 0x004fe400078e0060 */
[----:B------:R-:W-:Y:S02]  /*75e0*/  @P3 IMAD.MOV.U32 R3, RZ, RZ, R106 ;  /* 0x000000ffff033224 */ /* 0x000fe400078e006a */
[----:B------:R-:W-:Y:S01]  /*75f0*/  @P2 IMAD.X R8, RZ, RZ, R4, P0 ;  /* 0x000000ffff082224 */ /* 0x000fe200000e0604 */
[C---:B------:R-:W-:Y:S01]  /*7600*/  @P1 IADD3 R12, P0, R0.reuse, 0x20, RZ ;  /* 0x00000020000c1810 */ /* 0x040fe20007f1e0ff */
[C---:B------:R-:W-:Y:S04]  /*7610*/  @P3 IMAD.WIDE.U32 R2, R0.reuse, c[0x0][0x258], R2 ;  /* 0x0000960000023a25 */ /* 0x040fe800078e0002 */
[----:B------:R-:W-:Y:S02]  /*7620*/  @P3 IMAD R6, R0, c[0x0][0x25c], R6 ;  /* 0x0000970000063a24 */ /* 0x000fe400078e0206 */
[----:B------:R-:W-:Y:S01]  /*7630*/  @P1 IMAD.X R13, RZ, RZ, R4, P0 ;  /* 0x000000ffff0d1224 */ /* 0x000fe200000e0604 */
[C---:B------:R-:W-:Y:S01]  /*7640*/  @P3 LEA R10, P0, R2.reuse, c[0x0][0x250], 0x1 ;  /* 0x00009400020a3a11 */ /* 0x040fe200078008ff */
[----:B------:R-:W-:Y:S02]  /*7650*/  @P3 IMAD.IADD R6, R3, 0x1, R6 ;  /* 0x0000000103063824 */ /* 0x000fe400078e0206 */
[----:B------:R-:W-:Y:S03]  /*7660*/  @P2 IMAD.MOV.U32 R3, RZ, RZ, R106 ;  /* 0x000000ffff032224 */ /* 0x000fe600078e006a */
[----:B------:R-:W-:Y:S01]  /*7670*/  @P3 LEA.HI.X R11, R2, c[0x0][0x254], R6, 0x1, P0 ;  /* 0x00009500020b3a11 */ /* 0x000fe200000f0c06 */
[----:B------:R-:W-:Y:S01]  /*7680*/  @P2 IMAD R6, R8, c[0x0][0x258], RZ ;  /* 0x0000960008062a24 */ /* 0x000fe200078e02ff */
[-C--:B------:R-:W-:Y:S03]  /*7690*/  @P2 MOV R2, R96.reuse ;  /* 0x0000006000022202 */ /* 0x080fe60000000f00 */
[C---:B------:R-:W-:Y:S02]  /*76a0*/  @P2 IMAD R6, R7.reuse, c[0x0][0x25c], R6 ;  /* 0x0000970007062a24 */ /* 0x040fe400078e0206 */
[----:B------:R-:W-:Y:S04]  /*76b0*/  @P2 IMAD.WIDE.U32 R2, R7, c[0x0][0x258], R2 ;  /* 0x0000960007022a25 */ /* 0x000fe800078e0002 */
[----:B------:R-:W-:Y:S01]  /*76c0*/  @P2 IMAD.IADD R6, R3, 0x1, R6 ;  /* 0x0000000103062824 */ /* 0x000fe200078e0206 */
[C---:B------:R-:W-:Y:S01]  /*76d0*/  @P2 LEA R8, P0, R2.reuse, c[0x0][0x250], 0x1 ;  /* 0x0000940002082a11 */ /* 0x040fe200078008ff */
[----:B------:R-:W-:Y:S03]  /*76e0*/  @P1 IMAD.MOV.U32 R3, RZ, RZ, R106 ;  /* 0x000000ffff031224 */ /* 0x000fe600078e006a */
[----:B------:R-:W-:Y:S02]  /*76f0*/  @P2 LEA.HI.X R9, R2, c[0x0][0x254], R6, 0x1, P0 ;  /* 0x0000950002092a11 */ /* 0x000fe400000f0c06 */
[----:B------:R-:W-:Y:S02]  /*7700*/  ISETP.GE.AND P0, PT, R5, 0x31, PT ;  /* 0x000000310500780c */ /* 0x000fe40003f06270 */
[----:B------:R-:W-:Y:S05]  /*7710*/  @P1 MOV R2, R96 ;  /* 0x0000006000021202 */ /* 0x000fea0000000f00 */
[----:B------:R-:W-:Y:S06]  /*7720*/  @P1 IMAD.WIDE.U32 R2, R12, c[0x0][0x258], R2 ;  /* 0x000096000c021a25 */ /* 0x000fec00078e0002 */
[----:B------:R-:W-:Y:S01]  /*7730*/  @P0 IADD3 R5, P4, R0, 0x30, RZ ;  /* 0x0000003000050810 */ /* 0x000fe20007f9e0ff */
[----:B------:R-:W-:Y:S04]  /*7740*/  @P1 IMAD R0, R13, c[0x0][0x258], RZ ;  /* 0x000096000d001a24 */ /* 0x000fe800078e02ff */
[----:B------:R-:W-:Y:S02]  /*7750*/  @P1 IMAD R0, R12, c[0x0][0x25c], R0 ;  /* 0x000097000c001a24 */ /* 0x000fe400078e0200 */
[----:B------:R-:W-:Y:S01]  /*7760*/  @P0 IMAD.X R4, RZ, RZ, R4, P4 ;  /* 0x000000ffff040224 */ /* 0x000fe200020e0604 */
[C---:B------:R-:W-:Y:S01]  /*7770*/  @P1 LEA R6, P4, R2.reuse, c[0x0][0x250], 0x1 ;  /* 0x0000940002061a11 */ /* 0x040fe200078808ff */
[----:B------:R-:W-:Y:S01]  /*7780*/  @P1 IMAD.IADD R0, R3, 0x1, R0 ;  /* 0x0000000103001824 */ /* 0x000fe200078e0200 */
[----:B------:R-:W-:Y:S04]  /*7790*/  @P0 MOV R3, R106 ;  /* 0x0000006a00030202 */ /* 0x000fe80000000f00 */
[----:B------:R-:W-:Y:S01]  /*77a0*/  @P1 LEA.HI.X R7, R2, c[0x0][0x254], R0, 0x1, P4 ;  /* 0x0000950002071a11 */ /* 0x000fe200020f0c00 */
[----:B------:R-:W-:Y:S02]  /*77b0*/  @P0 IMAD R0, R4, c[0x0][0x258], RZ ;  /* 0x0000960004000a24 */ /* 0x000fe400078e02ff */
[----:B------:R-:W-:Y:S02]  /*77c0*/  @P0 IMAD.MOV.U32 R2, RZ, RZ, R96 ;  /* 0x000000ffff020224 */ /* 0x000fe400078e0060 */
[C---:B------:R-:W-:Y:S02]  /*77d0*/  @P0 IMAD R0, R5.reuse, c[0x0][0x25c], R0 ;  /* 0x0000970005000a24 */ /* 0x040fe400078e0200 */
[----:B------:R-:W-:Y:S04]  /*77e0*/  @P0 IMAD.WIDE.U32 R2, R5, c[0x0][0x258], R2 ;  /* 0x0000960005020a25 */ /* 0x000fe800078e0002 */
[----:B------:R-:W-:Y:S01]  /*77f0*/  @P0 IMAD.IADD R0, R3, 0x1, R0 ;  /* 0x0000000103000824 */ /* 0x000fe200078e0200 */
[C---:B------:R-:W-:Y:S04]  /*7800*/  @P0 LEA R4, P4, R2.reuse, c[0x0][0x250], 0x1 ;  /* 0x0000940002040a11 */ /* 0x040fe800078808ff */
[----:B------:R-:W-:Y:S02]  /*7810*/  @P0 LEA.HI.X R5, R2, c[0x0][0x254], R0, 0x1, P4 ;  /* 0x0000950002050a11 */ /* 0x000fe400020f0c00 */
[----:B------:R-:W-:Y:S11]  /*7820*/  ISETP.NE.AND P4, PT, R154, RZ, PT ;  /* 0x000000ff9a00720c */ /* 0x000ff60003f85270 */
[----:B------:R-:W-:Y:S02]  /*7830*/  @!UPT UIADD3 URZ, URZ, URZ, URZ ;  /* 0x0000003f3f3ff290 */ /* 0x000fe4000fffe03f */
        /* <DEDUP_REMOVED lines=8> */
[----:B------:R2:W-:Y:S01]  /*78c0*/  @P1 LDGSTS.E.BYPASS.LTC128B.128 [R74+0x3100], [R6.64+0x80], !P6 ;  /* 0x03100080064a1fae */ /* 0x0005e2000f101d5c */
[----:B------:R-:W-:Y:S04]  /*78d0*/  ISETP.GE.AND P1, PT, R92, UR9, PT ;  /* 0x000000095c007c0c */ /* 0x000fe8000bf26270 */
[----:B------:R1:W-:Y:S05]  /*78e0*/  @P0 LDGSTS.E.BYPASS.LTC128B.128 [R74+0x1900], [R4.64], !P4 ;  /* 0x01900000044a0fae */ /* 0x0003ea000e101d5c */
[----:B------:R1:W-:Y:S05]  /*78f0*/  @P0 LDGSTS.E.BYPASS.LTC128B.128 [R74+0x3900], [R4.64+0x80], !P6 ;  /* 0x03900080044a0fae */ /* 0x0003ea000f101d5c */
[----:B------:R-:W0:Y:S01]  /*7900*/  LDGDEPBAR ;  /* 0x00000000000079af */ /* 0x000e220000000000 */
[----:B--2---:R-:W-:Y:S04]  /*7910*/  IADD3 R6, P0, R150, UR8, RZ ;  /* 0x0000000896067c10 */ /* 0x004fe8000ff1e0ff */
[----:B------:R-:W-:Y:S01]  /*7920*/  IADD3.X R7, R149, UR43, RZ, P0, !PT ;  /* 0x0000002b95077c10 */ /* 0x000fe200087fe4ff */
        /* <DEDUP_REMOVED lines=16> */
.L_x_3624:
[----:B-1----:R-:W-:Y:S05]  /*7a30*/  BSYNC B0 ;  /* 0x0000000000007941 */ /* 0x002fea0003800000 */
.L_x_3623:
[----:B------:R-:W-:Y:S01]  /*7a40*/  ISETP.GE.AND P0, PT, R157, UR9, PT ;  /* 0x000000099d007c0c */ /* 0x000fe2000bf06270 */
        /* <DEDUP_REMOVED lines=18> */
.L_x_3626:
[----:B------:R-:W-:Y:S05]  /*7b70*/  BSYNC B0 ;  /* 0x0000000000007941 */ /* 0x000fea0003800000 */
.L_x_3625:
[----:B------:R-:W-:Y:S01]  /*7b80*/  ISETP.GE.AND P0, PT, R156, UR9, PT ;  /* 0x000000099c007c0c */ /* 0x000fe2000bf06270 */
        /* <DEDUP_REMOVED lines=18> */
.L_x_3628:
[----:B------:R-:W-:Y:S05]  /*7cb0*/  BSYNC B0 ;  /* 0x0000000000007941 */ /* 0x000fea0003800000 */
.L_x_3627:
        /* <DEDUP_REMOVED lines=19> */
.L_x_3630:
[----:B------:R-:W-:Y:S05]  /*7df0*/  BSYNC B0 ;  /* 0x0000000000007941 */ /* 0x000fea0003800000 */
.L_x_3629:
[----:B------:R-:W-:Y:S02]  /*7e00*/  UISETP.GT.AND UP0, UPT, UR17, UR10, UPT ;  /* 0x0000000a1100728c */ /* 0x000fe4000bf04270 */
[----:B------:R-:W-:Y:S04]  /*7e10*/  UIADD3 UR17, UR17, -0x1, URZ ;  /* 0xffffffff11117890 */ /* 0x000fe8000fffe03f */
[----:B------:R-:W-:Y:S02]  /*7e20*/  PLOP3.LUT P0, PT, PT, PT, UP0, 0x80, 0x0 ;  /* 0x000000000000781c */ /* 0x000fe40003f0f008 */
[----:B------:R-:W-:Y:S02]  /*7e30*/  PLOP3.LUT P1, PT, PT, PT, UP0, 0x80, 0x0 ;  /* 0x000000000000781c */ /* 0x000fe40003f2f008 */
[----:B------:R-:W-:Y:S01]  /*7e40*/  PLOP3.LUT P2, PT, PT, PT, UP0, 0x80, 0x0 ;  /* 0x000000000000781c */ /* 0x000fe20003f4f008 */
[----:B------:R-:W-:Y:S02]  /*7e50*/  @UP0 UIMAD UR8, UR14, UR17, URZ ;  /* 0x000000110e0802a4 */ /* 0x000fe4000f8e023f */
[----:B------:R-:W-:Y:S04]  /*7e60*/  @UP0 USHF.R.S32.HI UR9, URZ, 0x1f, UR17 ;  /* 0x0000001f3f090899 */ /* 0x000fe80008011411 */
[----:B------:R-:W-:Y:S02]  /*7e70*/  IMAD.U32 R0, RZ, RZ, UR8 ;  /* 0x00000008ff007e24 */ /* 0x000fe4000f8e00ff */
[----:B-1----:R-:W-:Y:S02]  /*7e80*/  @P0 IMAD.MOV.U32 R2, RZ, RZ, R126 ;  /* 0x000000ffff020224 */ /* 0x002fe400078e007e */
[----:B------:R-:W-:Y:S01]  /*7e90*/  @P0 IMAD.MOV.U32 R3, RZ, RZ, R125 ;  /* 0x000000ffff030224 */ /* 0x000fe200078e007d */
[----:B------:R-:W-:Y:S03]  /*7ea0*/  PLOP3.LUT P0, PT, PT, PT, UP0, 0x80, 0x0 ;  /* 0x000000000000781c */ /* 0x000fe60003f0f008 */
[C---:B------:R-:W-:Y:S01]  /*7eb0*/  @P1 IMAD.WIDE.U32 R2, R174.reuse, UR17, R2 ;  /* 0x00000011ae021c25 */ /* 0x040fe2000f8e0002 */
[----:B------:R-:W-:Y:S09]  /*7ec0*/  PLOP3.LUT P1, PT, PT, PT, UP0, 0x80, 0x0 ;  /* 0x000000000000781c */ /* 0x000ff20003f2f008 */
[----:B------:R-:W-:Y:S01]  /*7ed0*/  @P0 IMAD R0, R174, UR9, R0 ;  /* 0x00000009ae000c24 */ /* 0x000fe2000f8e0200 */
[----:B------:R-:W-:Y:S03]  /*7ee0*/  PLOP3.LUT P0, PT, PT, PT, UP0, 0x80, 0x0 ;  /* 0x000000000000781c */ /* 0x000fe60003f0f008 */
[----:B------:R-:W-:Y:S01]  /*7ef0*/  @P1 IMAD.IADD R3, R3, 0x1, R0 ;  /* 0x0000000103031824 */ /* 0x000fe200078e0200 */
[----:B------:R-:W-:Y:S09]  /*7f00*/  PLOP3.LUT P1, PT, PT, PT, UP0, 0x80, 0x0 ;  /* 0x000000000000781c */ /* 0x000ff20003f2f008 */
[C---:B------:R-:W-:Y:S11]  /*7f10*/  @P0 LEA R0, P0, R2.reuse, c[0x0][0x220], 0x1 ;  /* 0x0000880002000a11 */ /* 0x040ff600078008ff */
[----:B------:R-:W-:Y:S02]  /*7f20*/  @!UPT UIADD3 URZ, URZ, URZ, URZ ;  /* 0x0000003f3f3ff290 */ /* 0x000fe4000fffe03f */
[----:B------:R-:W-:Y:S02]  /*7f30*/  @P1 LEA.HI.X R3, R2, c[0x0][0x224], R3, 0x1, P0 ;  /* 0x0000890002031a11 */ /* 0x000fe400000f0c03 */
[----:B------:R-:W-:Y:S11]  /*7f40*/  PLOP3.LUT P0, PT, PT, PT, UP0, 0x80, 0x0 ;  /* 0x000000000000781c */ /* 0x000ff60003f0f008 */
[----:B------:R-:W-:Y:S02]  /*7f50*/  @!UPT UIADD3 URZ, URZ, URZ, URZ ;  /* 0x0000003f3f3ff290 */ /* 0x000fe4000fffe03f */
[----:B------:R-:W-:Y:S11]  /*7f60*/  @P0 IADD3 R11, P1, P0, R159, 0x80, R0 ;  /* 0x000000809f0b0810 */ /* 0x000ff6000783e000 */
[----:B------:R-:W-:Y:S02]  /*7f70*/  @!UPT UIADD3 URZ, URZ, URZ, URZ ;  /* 0x0000003f3f3ff290 */ /* 0x000fe4000fffe03f */
[----:B------:R-:W-:Y:S02]  /*7f80*/  @P2 IADD3.X R10, R158, RZ, R3, P1, P0 ;  /* 0x000000ff9e0a2210 */ /* 0x000fe40000fe0403 */
[----:B------:R-:W-:Y:S02]  /*7f90*/  PLOP3.LUT P0, PT, PT, PT, UP0, 0x80, 0x0 ;  /* 0x000000000000781c */ /* 0x000fe40003f0f008 */
[----:B------:R-:W-:Y:S11]  /*7fa0*/  PLOP3.LUT P1, PT, PT, PT, UP0, 0x80, 0x0 ;  /* 0x000000000000781c */ /* 0x000ff60003f2f008 */
[-C--:B------:R-:W-:Y:S11]  /*7fb0*/  @P0 IADD3 R7, P0, R0, R159.reuse, RZ ;  /* 0x0000009f00070210 */ /* 0x080ff60007f1e0ff */
[----:B------:R-:W-:Y:S02]  /*7fc0*/  @!UPT UIADD3 URZ, URZ, URZ, URZ ;  /* 0x0000003f3f3ff290 */ /* 0x000fe4000fffe03f */
[--C-:B------:R-:W-:Y:S01]  /*7fd0*/  @P1 IMAD.X R6, R3, 0x1, R158.reuse, P0 ;  /* 0x0000000103061824 */ /* 0x100fe200000e069e */
[----:B------:R-:W-:Y:S02]  /*7fe0*/  PLOP3.LUT P0, PT, PT, PT, UP0, 0x80, 0x0 ;  /* 0x000000000000781c */ /* 0x000fe40003f0f008 */
[----:B------:R-:W-:Y:S11]  /*7ff0*/  PLOP3.LUT P1, PT, PT, PT, UP0, 0x80, 0x0 ;  /* 0x000000000000781c */ /* 0x000ff60003f2f008 */
[C---:B------:R-:W-:Y:S11]  /*8000*/  @P0 IADD3 R9, P0, R7.reuse, R159, RZ ;  /* 0x0000009f07090210 */ /* 0x040ff60007f1e0ff */
[----:B------:R-:W-:Y:S02]  /*8010*/  @!UPT UIADD3 URZ, URZ, URZ, URZ ;  /* 0x0000003f3f3ff290 */ /* 0x000fe4000fffe03f */
[C---:B------:R-:W-:Y:S01]  /*8020*/  @P1 IMAD.X R8, R6.reuse, 0x1, R158, P0 ;  /* 0x0000000106081824 */ /* 0x040fe200000e069e */
[----:B------:R-:W-:Y:S02]  /*8030*/  PLOP3.LUT P0, PT, PT, PT, UP0, 0x80, 0x0 ;  /* 0x000000000000781c */ /* 0x000fe40003f0f008 */
[----:B------:R-:W-:Y:S11]  /*8040*/  PLOP3.LUT P1, PT, PT, PT, UP0, 0x80, 0x0 ;  /* 0x000000000000781c */ /* 0x000ff60003f2f008 */
[----:B------:R-:W-:Y:S11]  /*8050*/  @P0 IADD3 R13, P0, R7, R121, RZ ;  /* 0x00000079070d0210 */ /* 0x000ff60007f1e0ff */
[----:B------:R-:W-:Y:S02]  /*8060*/  @!UPT UIADD3 URZ, URZ, URZ, URZ ;  /* 0x0000003f3f3ff290 */ /* 0x000fe4000fffe03f */
[----:B------:R-:W-:Y:S01]  /*8070*/  @P1 IMAD.X R12, R6, 0x1, R120, P0 ;  /* 0x00000001060c1824 */ /* 0x000fe200000e0678 */
        /* <DEDUP_REMOVED lines=12> */
[----:B------:R-:W-:Y:S01]  /*8140*/  @P0 IMAD.MOV.U32 R2, RZ, RZ, R0 ;  /* 0x000000ffff020224 */ /* 0x000fe200078e0000 */
[----:B------:R-:W-:Y:S04]  /*8150*/  PLOP3.LUT P0, PT, PT, PT, UP0, 0x80, 0x0 ;  /* 0x000000000000781c */ /* 0x000fe80003f0f008 */
[----:B------:R-:W-:Y:S01]  /*8160*/  @!PT LDS RZ, [RZ] ;  /* 0x00000000fffff984 */ /* 0x000fe20000000800 */
[----:B------:R-:W-:Y:S01]  /*8170*/  @!PT LDS RZ, [RZ] ;  /* 0x00000000fffff984 */ /* 0x000fe20000000800 */
[----:B------:R-:W-:Y:S01]  /*8180*/  @!PT LDS RZ, [RZ] ;  /* 0x00000000fffff984 */ /* 0x000fe20000000800 */
[----:B------:R1:W-:Y:S01]  /*8190*/  @P1 LDGSTS.E.BYPASS.LTC128B.128 [R74+0x4100], [R2.64], !P4 ;  /* 0x04100000024a1fae */ /* 0x0003e2000e101d5c */
[----:B------:R-:W-:Y:S08]  /*81a0*/  PLOP3.LUT P1, PT, PT, PT, UP0, 0x80, 0x0 ;  /* 0x000000000000781c */ /* 0x000ff00003f2f008 */
[----:B------:R1:W-:Y:S01]  /*81b0*/  @P0 LDGSTS.E.BYPASS.LTC128B.128 [R74+0x6100], [R2.64+0x80], !P6 ;  /* 0x06100080024a0fae */ /* 0x0003e2000f101d5c */
[----:B------:R-:W-:Y:S04]  /*81c0*/  PLOP3.LUT P0, PT, PT, PT, UP0, 0x80, 0x0 ;  /* 0x000000000000781c */ /* 0x000fe80003f0f008 */
[----:B-1----:R-:W-:Y:S02]  /*81d0*/  @P1 IMAD.MOV.U32 R2, RZ, RZ, R7 ;  /* 0x000000ffff021224 */ /* 0x002fe400078e0007 */
[----:B------:R-:W-:Y:S01]  /*81e0*/  @P1 IMAD.MOV.U32 R3, RZ, RZ, R6 ;  /* 0x000000ffff031224 */ /* 0x000fe200078e0006 */
[----:B------:R-:W-:Y:S06]  /*81f0*/  PLOP3.LUT P1, PT, PT, PT, UP0, 0x80, 0x0 ;  /* 0x000000000000781c */ /* 0x000fec0003f2f008 */
[----:B------:R1:W-:Y:S01]  /*8200*/  @P0 LDGSTS.E.BYPASS.LTC128B.128 [R74+0x4900], [R2.64], !P4 ;  /* 0x04900000024a0fae */ /* 0x0003e2000e101d5c */
[----:B------:R-:W-:Y:S06]  /*8210*/  PLOP3.LUT P0, PT, PT, PT, UP0, 0x80, 0x0 ;  /* 0x000000000000781c */ /* 0x000fec0003f0f008 */
[----:B-1----:R-:W-:Y:S02]  /*8220*/  @P1 IMAD.MOV.U32 R2, RZ, RZ, R11 ;  /* 0x000000ffff021224 */ /* 0x002fe400078e000b */
[----:B------:R-:W-:Y:S01]  /*8230*/  @P1 IMAD.MOV.U32 R3, RZ, RZ, R10 ;  /* 0x000000ffff031224 */ /* 0x000fe200078e000a */
[----:B------:R-:W-:Y:S04]  /*8240*/  PLOP3.LUT P1, PT, PT, PT, UP0, 0x80, 0x0 ;  /* 0x000000000000781c */ /* 0x000fe80003f2f008 */
[----:B------:R1:W-:Y:S01]  /*8250*/  @P0 LDGSTS.E.BYPASS.LTC128B.128 [R74+0x6900], [R2.64], !P6 ;  /* 0x06900000024a0fae */ /* 0x0003e2000f101d5c */
[----:B------:R-:W-:Y:S08]  /*8260*/  PLOP3.LUT P0, PT, PT, PT, UP0, 0x80, 0x0 ;  /* 0x000000000000781c */ /* 0x000ff00003f0f008 */
[----:B-1----:R-:W-:Y:S02]  /*8270*/  @P1 IMAD.MOV.U32 R2, RZ, RZ, R9 ;  /* 0x000000ffff021224 */ /* 0x002fe400078e0009 */
[----:B------:R-:W-:Y:S01]  /*8280*/  @P1 IMAD.MOV.U32 R3, RZ, RZ, R8 ;  /* 0x000000ffff031224 */ /* 0x000fe200078e0008 */
[----:B------:R-:W-:Y:S04]  /*8290*/  PLOP3.LUT P1, PT, PT, PT, UP0, 0x80, 0x0 ;  /* 0x000000000000781c */ /* 0x000fe80003f2f008 */
[----:B------:R1:W-:Y:S01]  /*82a0*/  @P0 LDGSTS.E.BYPASS.LTC128B.128 [R74+0x5100], [R2.64], !P4 ;  /* 0x05100000024a0fae */ /* 0x0003e2000e101d5c */
[----:B------:R-:W-:Y:S08]  /*82b0*/  PLOP3.LUT P0, PT, PT, PT, UP0, 0x80, 0x0 ;  /* 0x000000000000781c */ /* 0x000ff00003f0f008 */
[----:B-1----:R-:W-:Y:S02]  /*82c0*/  @P1 IMAD.MOV.U32 R2, RZ, RZ, R13 ;  /* 0x000000ffff021224 */ /* 0x002fe400078e000d */
[----:B------:R-:W-:Y:S01]  /*82d0*/  @P1 IMAD.MOV.U32 R3, RZ, RZ, R12 ;  /* 0x000000ffff031224 */ /* 0x000fe200078e000c */
[----:B------:R-:W-:Y:S02]  /*82e0*/  PLOP3.LUT P1, PT, PT, PT, UP0, 0x80, 0x0 ;  /* 0x000000000000781c */ /* 0x000fe40003f2f008 */
[----:B------:R-:W-:Y:S02]  /*82f0*/  PLOP3.LUT P1, PT, PT, PT, UP0, 0x80, 0x0 ;  /* 0x000000000000781c */ /* 0x000fe40003f2f008 */
[----:B------:R1:W-:Y:S01]  /*8300*/  @P0 LDGSTS.E.BYPASS.LTC128B.128 [R74+0x7100], [R2.64], !P6 ;  /* 0x07100000024a0fae */ /* 0x0003e2000f101d5c */
[----:B------:R-:W-:Y:S10]  /*8310*/  PLOP3.LUT P0, PT, PT, PT, UP0, 0x80, 0x0 ;  /* 0x000000000000781c */ /* 0x000ff40003f0f008 */
[----:B------:R2:W-:Y:S03]  /*8320*/  @P1 LDGSTS.E.BYPASS.LTC128B.128 [R74+0x5900], [R4.64], !P4 ;  /* 0x05900000044a1fae */ /* 0x0005e6000e101d5c */
[----:B-1----:R-:W-:Y:S02]  /*8330*/  @P0 IMAD.MOV.U32 R2, RZ, RZ, R15 ;  /* 0x000000ffff020224 */ /* 0x002fe400078e000f */
[----:B------:R-:W-:Y:S01]  /*8340*/  @P0 IMAD.MOV.U32 R3, RZ, RZ, R14 ;  /* 0x000000ffff030224 */ /* 0x000fe200078e000e */
[----:B------:R-:W-:Y:S11]  /*8350*/  PLOP3.LUT P0, PT, PT, PT, UP0, 0x80, 0x0 ;  /* 0x000000000000781c */ /* 0x000ff60003f0f008 */
[----:B------:R-:W-:Y:S02]  /*8360*/  @!UPT UIADD3 URZ, URZ, URZ, URZ ;  /* 0x0000003f3f3ff290 */ /* 0x000fe4000fffe03f */
[----:B------:R2:W-:Y:S01]  /*8370*/  @P0 LDGSTS.E.BYPASS.LTC128B.128 [R74+0x7900], [R2.64], !P6 ;  /* 0x07900000024a0fae */ /* 0x0005e2000f101d5c */
[----:B------:R-:W-:Y:S05]  /*8380*/  PLOP3.LUT P0, PT, PT, PT, UP0, 0x80, 0x0 ;  /* 0x000000000000781c */ /* 0x000fea0003f0f008 */
[----:B------:R-:W0:Y:S08]  /*8390*/  LDGDEPBAR ;  /* 0x00000000000079af */ /* 0x000e300000000000 */
[----:B------:R-:W-:-:S05]  /*83a0*/  @P0 BRA `(.L_x_3631) ;  /* 0xffff9cd000000947 */ /* 0x000fca000383ffff */
[----:B------:R-:W-:Y:S06]  /*83b0*/  BAR.SYNC.DEFER_BLOCKING 0x0 ;  /* 0x0000000000007b1d */ /* 0x000fec0000010000 */
.L_x_3584:
[----:B--23--:R-:W-:Y:S01]  /*83c0*/  UIADD3 UR6, UR18, 0x7f, URZ ;  /* 0x0000007f12067890 */ /* 0x00cfe2000fffe03f */
[----:B------:R-:W-:Y:S01]  /*83d0*/  PLOP3.LUT P4, PT, PT, PT, PT, 0x80, 0x0 ;  /* 0x000000000000781c */ /* 0x000fe20003f8f070 */
[----:B------:R-:W-:Y:S01]  /*83e0*/  ULDC.64 UR4, c[0x0][0x2c8] ;  /* 0x0000b20000047ab9 */ /* 0x000fe20000000a00 */
[----:B------:R-:W-:Y:S01]  /*83f0*/  CS2R R126, SRZ ;  /* 0x00000000007e7805 */ /* 0x000fe2000001ff00 */
[----:B------:R-:W-:Y:S01]  /*8400*/  UIMAD.WIDE.U32 UR8, UR6, UR4, URZ ;  /* 0x00000004060872a5 */ /* 0x000fe2000f8e003f */
[----:B------:R-:W-:Y:S01]  /*8410*/  CS2R R124, SRZ ;  /* 0x00000000007c7805 */ /* 0x000fe2000001ff00 */
[----:B------:R-:W-:Y:S01]  /*8420*/  UIADD3 UR20, UR20, UR21, URZ ;  /* 0x0000001514147290 */ /* 0x000fe2000fffe03f */
[----:B------:R-:W-:Y:S01]  /*8430*/  IMAD.MOV.U32 R11, RZ, RZ, RZ ;  /* 0x000000ffff0b7224 */ /* 0x000fe200078e00ff */
[----:B------:R-:W-:Y:S01]  /*8440*/  @UP2 USHF.R.U32.HI UR6, URZ, UR5, UR9 ;  /* 0x000000053f062299 */ /* 0x000fe20008011609 */
[----:B------:R-:W-:Y:S01]  /*8450*/  IMAD.MOV.U32 R130, RZ, RZ, RZ ;  /* 0x000000ffff827224 */ /* 0x000fe200078e00ff */
[----:B------:R-:W-:Y:S01]  /*8460*/  CS2R R12, SRZ ;  /* 0x00000000000c7805 */ /* 0x000fe2000001ff00 */
[----:B------:R-:W-:Y:S01]  /*8470*/  MOV R128, RZ ;  /* 0x000000ff00807202 */ /* 0x000fe20000000f00 */
[----:B------:R-:W-:Y:S01]  /*8480*/  UIADD3 UR6, UR11, UR6, URZ ;  /* 0x000000060b067290 */ /* 0x000fe2000fffe03f */
[----:B------:R-:W-:Y:S01]  /*8490*/  IMAD.MOV.U32 R122, RZ, RZ, RZ ;  /* 0x000000ffff7a7224 */ /* 0x000fe200078e00ff */
[----:B------:R-:W-:Y:S01]  /*84a0*/  CS2R R14, SRZ ;  /* 0x00000000000e7805 */ /* 0x000fe2000001ff00 */
[----:B------:R-:W-:Y:S01]  /*84b0*/  MOV R120, RZ ;  /* 0x000000ff00787202 */ /* 0x000fe20000000f00 */
[----:B------:R-:W-:Y:S01]  /*84c0*/  USHF.R.S32.HI UR4, URZ, 0x1f, UR6 ;  /* 0x0000001f3f047899 */ /* 0x000fe20008011406 */
[----:B------:R-:W-:Y:S01]  /*84d0*/  IMAD.MOV.U32 R118, RZ, RZ, RZ ;  /* 0x000000ffff767224 */ /* 0x000fe200078e00ff */
[----:B------:R-:W-:Y:S01]  /*84e0*/  CS2R R16, SRZ ;  /* 0x0000000000107805 */ /* 0x000fe2000001ff00 */
[----:B------:R-:W-:Y:S01]  /*84f0*/  MOV R116, RZ ;  /* 0x000000ff00747202 */ /* 0x000fe20000000f00 */
[----:B------:R-:W-:Y:S01]  /*8500*/  ULEA.HI UR4, UR4, UR6, URZ, 0x6 ;  /* 0x0000000604047291 */ /* 0x000fe2000f8f303f */
[----:B------:R-:W-:Y:S01]  /*8510*/  IMAD.MOV.U32 R110, RZ, RZ, RZ ;  /* 0x000000ffff6e7224 */ /* 0x000fe200078e00ff */
[----:B------:R-:W-:Y:S01]  /*8520*/  CS2R R18, SRZ ;  /* 0x0000000000127805 */ /* 0x000fe2000001ff00 */
[----:B------:R-:W-:Y:S01]  /*8530*/  MOV R108, RZ ;  /* 0x000000ff006c7202 */ /* 0x000fe20000000f00 */
[----:B------:R-:W-:Y:S01]  /*8540*/  USHF.R.S32.HI UR4, URZ, 0x6, UR4 ;  /* 0x000000063f047899 */ /* 0x000fe20008011404 */
[----:B------:R-:W-:Y:S01]  /*8550*/  IMAD.MOV.U32 R114, RZ, RZ, RZ ;  /* 0x000000ffff727224 */ /* 0x000fe200078e00ff */
[----:B------:R-:W-:Y:S01]  /*8560*/  CS2R R20, SRZ ;  /* 0x0000000000147805 */ /* 0x000fe2000001ff00 */
[----:B------:R-:W-:Y:S01]  /*8570*/  MOV R112, RZ ;  /* 0x000000ff00707202 */ /* 0x000fe20000000f00 */
[----:B------:R-:W-:Y:S01]  /*8580*/  UISETP.LT.AND UP0, UPT, UR12, UR4, UPT ;  /* 0x000000040c00728c */ /* 0x000fe2000bf01270 */
[----:B------:R-:W-:Y:S01]  /*8590*/  IMAD.MOV.U32 R106, RZ, RZ, RZ ;  /* 0x000000ffff6a7224 */ /* 0x000fe200078e00ff */
[----:B------:R-:W-:Y:S01]  /*85a0*/  CS2R R22, SRZ ;  /* 0x0000000000167805 */ /* 0x000fe2000001ff00 */
[----:B------:R-:W-:Y:S01]  /*85b0*/  MOV R104, RZ ;  /* 0x000000ff00687202 */ /* 0x000fe20000000f00 */
[----:B------:R-:W-:Y:S01]  /*85c0*/  USEL UR12, UR12, UR4, UP0 ;  /* 0x000000040c0c7287 */ /* 0x000fe20008000000 */
[----:B------:R-:W-:Y:S01]  /*85d0*/  IMAD.MOV.U32 R102, RZ, RZ, RZ ;  /* 0x000000ffff667224 */ /* 0x000fe200078e00ff */
[----:B------:R-:W-:Y:S01]  /*85e0*/  CS2R R24, SRZ ;  /* 0x0000000000187805 */ /* 0x000fe2000001ff00 */
[----:B------:R-:W-:Y:S01]  /*85f0*/  MOV R100, RZ ;  /* 0x000000ff00647202 */ /* 0x000fe20000000f00 */
[----:B------:R-:W-:Y:S01]  /*8600*/  UISETP.GE.AND UP0, UPT, UR12, 0x1, UPT ;  /* 0x000000010c00788c */ /* 0x000fe2000bf06270 */
[----:B------:R-:W-:Y:S01]  /*8610*/  IMAD.MOV.U32 R94, RZ, RZ, RZ ;  /* 0x000000ffff5e7224 */ /* 0x000fe200078e00ff */
[----:B------:R-:W-:Y:S01]  /*8620*/  CS2R R26, SRZ ;  /* 0x00000000001a7805 */ /* 0x000fe2000001ff00 */
[----:B------:R-:W-:Y:S01]  /*8630*/  MOV R92, RZ ;  /* 0x000000ff005c7202 */ /* 0x000fe20000000f00 */
[----:B------:R-:W-:Y:S01]  /*8640*/  IMAD.MOV.U32 R98, RZ, RZ, RZ ;  /* 0x000000ffff627224 */ /* 0x000fe200078e00ff */
[----:B------:R-:W-:Y:S01]  /*8650*/  CS2R R28, SRZ ;  /* 0x00000000001c7805 */ /* 0x000fe2000001ff00 */
[----:B------:R-:W-:Y:S01]  /*8660*/  PLOP3.LUT P0, PT, PT, PT, UP0, 0x80, 0x0 ;  /* 0x000000000000781c */ /* 0x000fe20003f0f008 */
        /* <DEDUP_REMOVED lines=64> */
[----:B------:R-:W2:Y:S01]  /*8a70*/  LDL.LU R161, [R1+0x38] ;  /* 0x0000380001a17983 */ /* 0x000ea20000300800 */
[----:B------:R-:W-:-:S02]  /*8a80*/  ULDC.64 UR4, c[0x0][0x340] ;  /* 0x0000d00000047ab9 */ /* 0x000fc40000000a00 */
[----:B------:R-:W-:Y:S02]  /*8a90*/  UISETP.NE.U32.AND UP1, UPT, URZ, UR4, UPT ;  /* 0x000000043f00728c */ /* 0x000fe4000bf25070 */
[----:B------:R-:W-:Y:S02]  /*8aa0*/  ULDC.64 UR6, c[0x0][0x340] ;  /* 0x0000d00000067ab9 */ /* 0x000fe40000000a00 */
[----:B------:R-:W-:-:S06]  /*8ab0*/  UISETP.NE.AND.EX UP1, UPT, URZ, UR5, UPT, UP1 ;  /* 0x000000053f00728c */ /* 0x000fcc000bf25310 */
[----:B------:R-:W-:-:S05]  /*8ac0*/  PLOP3.LUT P0, PT, PT, PT, UP1, 0x80, 0x0 ;  /* 0x000000000000781c */ /* 0x000fca0003f0f018 */
[----:B------:R-:W-:Y:S02]  /*8ad0*/  @UP1 UMOV UR4, 0x4 ;  /* 0x0000000400041882 */ /* 0x000fe40000000000 */
[----:B------:R-:W-:-:S06]  /*8ae0*/  @UP1 UIMAD.WIDE UR4, UR26, UR4, UR6 ;  /* 0x000000041a0412a5 */ /* 0x000fcc000f8e0206 */
[----:B------:R-:W-:Y:S02]  /*8af0*/  IMAD.U32 R2, RZ, RZ, UR4 ;  /* 0x00000004ff027e24 */ /* 0x000fe4000f8e00ff */
[----:B------:R-:W-:Y:S01]  /*8b00*/  IMAD.U32 R3, RZ, RZ, UR5 ;  /* 0x00000005ff037e24 */ /* 0x000fe2000f8e00ff */
[----:B------:R-:W-:Y:S01]  /*8b10*/  SHF.R.S32.HI R157, RZ, 0x1f, R177 ;  /* 0x0000001fff9d7819 */ /* 0x000fe200000114b1 */
[----:B------:R-:W-:Y:S01]  /*8b20*/  USHF.R.S32.HI UR6, URZ, 0x1f, UR22 ;  /* 0x0000001f3f067899 */ /* 0x000fe20008011416 */
[----:B------:R-:W-:Y:S01]  /*8b30*/  PLOP3.LUT P2, PT, PT, PT, UP2, 0x80, 0x0 ;  /* 0x000000000000781c */ /* 0x000fe20003f4f028 */
[----:B------:R-:W-:Y:S01]  /*8b40*/  ULDC.64 UR4, c[0x0][0x178] ;  /* 0x00005e0000047ab9 */ /* 0x000fe20000000a00 */
[----:B------:R1:W3:Y:S01]  /*8b50*/  @P0 LDG.E R13, [R2.64] ;  /* 0x0000001c020d0981 */ /* 0x0002e2000c1e1900 */
[----:B------:R-:W-:Y:S01]  /*8b60*/  UIMAD UR6, UR6, UR4, URZ ;  /* 0x00000004060672a4 */ /* 0x000fe2000f8e023f */
[----:B------:R-:W-:Y:S01]  /*8b70*/  LEA.HI R129, R157, R177, RZ, 0x4 ;  /* 0x000000b19d817211 */ /* 0x000fe200078f20ff */
[----:B------:R-:W-:Y:S01]  /*8b80*/  UIMAD.WIDE.U32 UR8, UR22, UR4, URZ ;  /* 0x00000004160872a5 */ /* 0x000fe2000f8e003f */
[----:B------:R-:W-:Y:S01]  /*8b90*/  IMAD.MOV.U32 R20, RZ, RZ, 0x10 ;  /* 0x00000010ff147424 */ /* 0x000fe200078e00ff */
[----:B------:R-:W-:Y:S01]  /*8ba0*/  UIMAD UR22, UR22, UR5, UR6 ;  /* 0x00000005161672a4 */ /* 0x000fe2000f8e0206 */
[----:B------:R-:W-:Y:S01]  /*8bb0*/  IMAD.MOV.U32 R19, RZ, RZ, 0x20 ;  /* 0x00000020ff137424 */ /* 0x000fe200078e00ff */
[----:B------:R-:W-:Y:S01]  /*8bc0*/  USHF.R.S32.HI UR10, URZ, 0x1f, UR20 ;  /* 0x0000001f3f0a7899 */ /* 0x000fe20008011414 */
[----:B------:R-:W-:Y:S01]  /*8bd0*/  BSSY B0, `(.L_x_3633) ;  /* 0x000008b000007945 */ /* 0x000fe20003800000 */
[----:B------:R-:W-:-:S02]  /*8be0*/  ULDC.64 UR6, c[0x0][0x348] ;  /* 0x0000d20000067ab9 */ /* 0x000fc40000000a00 */
[----:B------:R-:W-:Y:S02]  /*8bf0*/  UISETP.NE.U32.AND UP0, UPT, URZ, UR6, UPT ;  /* 0x000000063f00728c */ /* 0x000fe4000bf05070 */
[----:B------:R-:W-:Y:S02]  /*8c00*/  ULDC.64 UR4, c[0x0][0x1b8] ;  /* 0x00006e0000047ab9 */ /* 0x000fe40000000a00 */
[----:B------:R-:W-:Y:S02]  /*8c10*/  UIADD3 UR23, UR9, UR22, URZ ;  /* 0x0000001609177290 */ /* 0x000fe4000fffe03f */
[----:B------:R-:W-:Y:S02]  /*8c20*/  UIMAD UR6, UR15, UR4, URZ ;  /* 0x000000040f0672a4 */ /* 0x000fe4000f8e023f */
[----:B------:R-:W-:Y:S02]  /*8c30*/  UISETP.NE.AND.EX UP0, UPT, URZ, UR7, UPT, UP0 ;  /* 0x000000073f00728c */ /* 0x000fe4000bf05300 */
[----:B------:R-:W-:-:S02]  /*8c40*/  USHF.R.S32.HI UR9, URZ, 0x1f, UR26 ;  /* 0x0000001f3f097899 */ /* 0x000fc4000801141a */
[----:B------:R-:W-:Y:S01]  /*8c50*/  UMOV UR22, UR8 ;  /* 0x0000000800167c82 */ /* 0x000fe20008000000 */
[----:B-1----:R-:W-:Y:S01]  /*8c60*/  LEA.HI R2, R157, R177, RZ, 0x3 ;  /* 0x000000b19d027211 */ /* 0x002fe200078f18ff */
[----:B------:R-:W-:Y:S02]  /*8c70*/  UIMAD UR6, UR16, UR5, UR6 ;  /* 0x00000005100672a4 */ /* 0x000fe4000f8e0206 */
[----:B------:R-:W-:Y:S01]  /*8c80*/  UIMAD.WIDE.U32 UR22, UR16, UR4, UR22 ;  /* 0x00000004101672a5 */ /* 0x000fe2000f8e0016 */
[----:B------:R-:W-:Y:S01]  /*8c90*/  LOP3.LUT R0, R2, 0xfffffff8, RZ, 0xc0, !PT ;  /* 0xfffffff802007812 */ /* 0x000fe200078ec0ff */
[----:B------:R-:W-:Y:S01]  /*8ca0*/  USEL UR7, UR9, URZ, !UP0 ;  /* 0x0000003f09077287 */ /* 0x000fe2000c000000 */
[----:B------:R-:W-:Y:S01]  /*8cb0*/  SHF.R.S32.HI R68, RZ, 0x3, R2 ;  /* 0x00000003ff447819 */ /* 0x000fe20000011402 */
[----:B------:R-:W-:Y:S02]  /*8cc0*/  ULDC.64 UR4, c[0x0][0x1c0] ;  /* 0x0000700000047ab9 */ /* 0x000fe40000000a00 */
[----:B------:R-:W-:Y:S01]  /*8cd0*/  IMAD.IADD R49, R177, 0x1, -R0 ;  /* 0x00000001b1317824 */ /* 0x000fe200078e0a00 */
[C---:B------:R-:W-:Y:S01]  /*8ce0*/  IADD3 R2, P3, R68.reuse, UR20, RZ ;  /* 0x0000001444027c10 */ /* 0x040fe2000ff7e0ff */
[----:B------:R-:W-:Y:S01]  /*8cf0*/  USEL UR8, UR26, URZ, !UP0 ;  /* 0x0000003f1a087287 */ /* 0x000fe2000c000000 */
[----:B------:R-:W-:Y:S01]  /*8d00*/  IADD3 R14, R68, UR18, RZ ;  /* 0x00000012440e7c10 */ /* 0x000fe2000fffe0ff */
[C---:B------:R-:W-:Y:S01]  /*8d10*/  IMAD.SHL.U32 R36, R49.reuse, 0x8, RZ ;  /* 0x0000000831247824 */ /* 0x040fe200078e00ff */
[----:B------:R-:W-:Y:S01]  /*8d20*/  UIMAD UR7, UR7, UR4, URZ ;  /* 0x00000004070772a4 */ /* 0x000fe2000f8e023f */
[----:B------:R-:W-:Y:S01]  /*8d30*/  IMAD.SHL.U32 R16, R49, 0x8, RZ ;  /* 0x0000000831107824 */ /* 0x000fe200078e00ff */
[----:B------:R-:W-:-:S02]  /*8d40*/  UIADD3 UR23, UR23, UR6, URZ ;  /* 0x0000000617177290 */ /* 0x000fc4000fffe03f */
[----:B------:R-:W-:Y:S01]  /*8d50*/  IADD3 R0, R36, 0x40, RZ ;  /* 0x0000004024007810 */ /* 0x000fe20007ffe0ff */
[----:B------:R-:W-:Y:S01]  /*8d60*/  UIMAD UR5, UR8, UR5, UR7 ;  /* 0x00000005080572a4 */ /* 0x000fe2000f8e0207 */
[----:B------:R-:W-:Y:S01]  /*8d70*/  SHF.R.S32.HI R37, RZ, 0x1f, R36 ;  /* 0x0000001fff257819 */ /* 0x000fe20000011424 */
[----:B------:R-:W-:Y:S01]  /*8d80*/  UIMAD.WIDE.U32 UR22, UR8, UR4, UR22 ;  /* 0x00000004081672a5 */ /* 0x000fe2000f8e0016 */
[----:B------:R-:W-:Y:S01]  /*8d90*/  ISETP.GE.AND P1, PT, R0, c[0x0][0x1d4], PT ;  /* 0x0000750000007a0c */ /* 0x000fe20003f26270 */
[----:B------:R-:W-:Y:S01]  /*8da0*/  IMAD R0, R49, 0x10, R68 ;  /* 0x0000001031007824 */ /* 0x000fe200078e0244 */
[----:B------:R-:W-:Y:S01]  /*8db0*/  ULDC.64 UR6, c[0x0][0x1e8] ;  /* 0x00007a0000067ab9 */ /* 0x000fe20000000a00 */
[----:B------:R-:W-:Y:S01]  /*8dc0*/  IADD3 R15, R16, 0x40, RZ ;  /* 0x00000040100f7810 */ /* 0x000fe20007ffe0ff */
[----:B------:R-:W-:Y:S01]  /*8dd0*/  UIADD3 UR5, UR23, UR5, URZ ;  /* 0x0000000517057290 */ /* 0x000fe2000fffe03f */
[----:B------:R-:W-:Y:S01]  /*8de0*/  ISETP.GE.AND P6, PT, R36, c[0x0][0x1d4], PT ;  /* 0x0000750024007a0c */ /* 0x000fe20003fc6270 */
[----:B------:R-:W-:Y:S01]  /*8df0*/  UIMAD UR6, UR15, UR6, URZ ;  /* 0x000000060f0672a4 */ /* 0x000fe2000f8e023f */
[----:B------:R-:W-:Y:S01]  /*8e00*/  IADD3 R7, R0, UR18, RZ ;  /* 0x0000001200077c10 */ /* 0x000fe2000fffe0ff */
[----:B------:R-:W-:Y:S01]  /*8e10*/  @!UP1 UMOV UR8, UR26 ;  /* 0x0000001a00089c82 */ /* 0x000fe20008000000 */
[----:B------:R-:W-:Y:S01]  /*8e20*/  LOP3.LUT R0, R129, 0xfffffff0, RZ, 0xc0, !PT ;  /* 0xfffffff081007812 */ /* 0x000fe200078ec0ff */
[----:B------:R-:W-:Y:S01]  /*8e30*/  UIMAD UR6, UR16, UR7, UR6 ;  /* 0x00000007100672a4 */ /* 0x000fe2000f8e0206 */
[----:B------:R-:W-:Y:S01]  /*8e40*/  ISETP.GE.AND P4, PT, R15, c[0x0][0x198], PT ;  /* 0x000066000f007a0c */ /* 0x000fe20003f86270 */
[----:B------:R-:W-:Y:S01]  /*8e50*/  @P2 IMAD.HI.U32 R3, R7, c[0x0][0x2c8], RZ ;  /* 0x0000b20007032a27 */ /* 0x000fe200078e00ff */
[----:B------:R-:W-:Y:S01]  /*8e60*/  ISETP.NE.U32.AND P2, PT, RZ, c[0x0][0x350], PT ;  /* 0x0000d400ff007a0c */ /* 0x000fe20003f45070 */
[----:B------:R-:W-:-:S02]  /*8e70*/  ULDC UR20, c[0x0][0x2c4] ;  /* 0x0000b10000147ab9 */ /* 0x000fc40000000800 */
[----:B------:R-:W-:Y:S01]  /*8e80*/  IMAD.IADD R6, R177, 0x1, -R0 ;  /* 0x00000001b1067824 */ /* 0x000fe200078e0a00 */
[----:B------:R-:W-:Y:S01]  /*8e90*/  LEA.HI.X.SX32 R0, R68, UR10, 0x1, P3 ;  /* 0x0000000a44007c11 */ /* 0x000fe200098f0eff */
[----:B-----5:R-:W-:Y:S01]  /*8ea0*/  IMAD.MOV.U32 R10, RZ, RZ, R7 ;  /* 0x000000ffff0a7224 */ /* 0x020fe200078e0007 */
[----:B------:R-:W-:Y:S01]  /*8eb0*/  ISETP.NE.AND.EX P2, PT, RZ, c[0x0][0x354], PT, P2 ;  /* 0x0000d500ff007a0c */ /* 0x000fe20003f45320 */
[----:B------:R-:W-:Y:S01]  /*8ec0*/  UIMAD UR20, UR24, UR20, URZ ;  /* 0x00000014181472a4 */ /* 0x000fe2000f8e023f */
[----:B------:R-:W-:Y:S02]  /*8ed0*/  SHF.R.S32.HI R4, RZ, 0x1f, R6 ;  /* 0x0000001fff047819 */ /* 0x000fe40000011406 */
[----:B------:R-:W-:Y:S02]  /*8ee0*/  ISETP.GE.AND P3, PT, R16, c[0x0][0x198], PT ;  /* 0x0000660010007a0c */ /* 0x000fe40003f66270 */
[----:B------:R-:W-:Y:S01]  /*8ef0*/  LEA.HI R128, R4, R6, RZ, 0x3 ;  /* 0x0000000604807211 */ /* 0x000fe200078f18ff */
[----:B------:R-:W-:Y:S01]  /*8f00*/  IMAD.WIDE.U32 R4, R2, c[0x0][0x1e0], R36 ;  /* 0x0000780002047a25 */ /* 0x000fe200078e0024 */
[----:B------:R-:W-:-:S02]  /*8f10*/  ISETP.GE.AND P5, PT, R14, UR20, PT ;  /* 0x000000140e007c0c */ /* 0x000fc4000bfa6270 */
[----:B------:R-:W-:Y:S02]  /*8f20*/  LOP3.LUT R8, R128, 0xfffffff8, RZ, 0xc0, !PT ;  /* 0xfffffff880087812 */ /* 0x000fe400078ec0ff */
[----:B------:R-:W-:-:S03]  /*8f30*/  P2R R17, PR, RZ, 0x20 ;  /* 0x00000020ff117803 */ /* 0x000fc60000000000 */
[----:B------:R-:W-:Y:S01]  /*8f40*/  IMAD.IADD R127, R6, 0x1, -R8 ;  /* 0x00000001067f7824 */ /* 0x000fe200078e0a08 */
[----:B------:R-:W-:Y:S01]  /*8f50*/  MOV R6, R4 ;  /* 0x0000000400067202 */ /* 0x000fe20000000f00 */
[----:B------:R-:W-:Y:S01]  /*8f60*/  IMAD.U32 R8, RZ, RZ, UR22 ;  /* 0x00000016ff087e24 */ /* 0x000fe2000f8e00ff */
[----:B--2---:R-:W-:-:S04]  /*8f70*/  LOP3.LUT R161, R161, 0xfffffffe, RZ, 0xc0, !PT ;  /* 0xfffffffea1a17812 */ /* 0x004fc800078ec0ff */
[----:B------:R-:W-:Y:S02]  /*8f80*/  @P1 LOP3.LUT R161, R161, 0x1, RZ, 0xfc, !PT ;  /* 0x00000001a1a11812 */ /* 0x000fe400078efcff */
[----:B------:R-:W-:-:S03]  /*8f90*/  PLOP3.LUT P1, PT, PT, PT, UP2, 0x80, 0x0 ;  /* 0x000000000000781c */ /* 0x000fc60003f2f028 */
[----:B------:R1:W-:Y:S10]  /*8fa0*/  STL [R1+0x38], R161 ;  /* 0x000038a101007387 */ /* 0x0003f40000100800 */
[----:B------:R-:W-:Y:S01]  /*8fb0*/  @P1 SHF.R.U32.HI R10, RZ, c[0x0][0x2cc], R3 ;  /* 0x0000b300ff0a1a19 */ /* 0x000fe20000011603 */
[----:B------:R-:W-:-:S02]  /*8fc0*/  IMAD R3, R0, c[0x0][0x1e0], RZ ;  /* 0x0000780000037a24 */ /* 0x000fc400078e02ff */
[----:B------:R-:W-:Y:S02]  /*8fd0*/  IMAD R0, R0, c[0x0][0x208], RZ ;  /* 0x0000820000007a24 */ /* 0x000fe400078e02ff */
[C---:B------:R-:W-:Y:S02]  /*8fe0*/  IMAD R9, R2.reuse, c[0x0][0x1e4], R3 ;  /* 0x0000790002097a24 */ /* 0x040fe400078e0203 */
[----:B------:R-:W-:Y:S01]  /*8ff0*/  IMAD R11, R2, c[0x0][0x20c], R0 ;  /* 0x00008300020b7a24 */ /* 0x000fe200078e0200 */
[----:B------:R-:W-:Y:S01]  /*9000*/  IADD3 R0, -R10, RZ, RZ ;  /* 0x000000ff0a007210 */ /* 0x000fe20007ffe1ff */
[----:B------:R-:W-:-:S04]  /*9010*/  IMAD.WIDE.U32 R2, R2, c[0x0][0x208], R36 ;  /* 0x0000820002027a25 */ /* 0x000fc800078e0024 */
[----:B------:R-:W-:Y:S01]  /*9020*/  IMAD R12, R0, c[0x0][0x2c4], R7 ;  /* 0x0000b100000c7a24 */ /* 0x000fe200078e0207 */
[----:B------:R-:W-:Y:S01]  /*9030*/  SHF.R.S32.HI R0, RZ, 0x1f, R10 ;  /* 0x0000001fff007819 */ /* 0x000fe2000001140a */
[----:B------:R-:W-:Y:S02]  /*9040*/  IMAD.IADD R7, R5, 0x1, R9 ;  /* 0x0000000105077824 */ /* 0x000fe400078e0209 */
[----:B------:R-:W-:Y:S02]  /*9050*/  IMAD.IADD R5, R3, 0x1, R11 ;  /* 0x0000000103057824 */ /* 0x000fe400078e020b */
[----:B------:R-:W-:Y:S02]  /*9060*/  IMAD.MOV.U32 R4, RZ, RZ, R2 ;  /* 0x000000ffff047224 */ /* 0x000fe400078e0002 */
[----:B------:R-:W-:Y:S01]  /*9070*/  IMAD.U32 R3, RZ, RZ, UR5 ;  /* 0x00000005ff037e24 */ /* 0x000fe2000f8e00ff */
[----:B------:R-:W-:Y:S01]  /*9080*/  ULDC.64 UR4, c[0x0][0x210] ;  /* 0x0000840000047ab9 */ /* 0x000fe20000000a00 */
[----:B------:R-:W-:Y:S01]  /*9090*/  IMAD R0, R0, c[0x0][0x1b0], RZ ;  /* 0x00006c0000007a24 */ /* 0x000fe200078e02ff */
[----:B------:R-:W-:Y:S01]  /*90a0*/  UIMAD UR4, UR15, UR4, URZ ;  /* 0x000000040f0472a4 */ /* 0x000fe2000f8e023f */
[----:B------:R-:W-:-:S02]  /*90b0*/  IMAD.MOV.U32 R2, RZ, RZ, R8 ;  /* 0x000000ffff027224 */ /* 0x000fc400078e0008 */
[C---:B------:R-:W-:Y:S01]  /*90c0*/  IMAD R0, R10.reuse, c[0x0][0x1b4], R0 ;  /* 0x00006d000a007a24 */ /* 0x040fe200078e0200 */
[----:B------:R-:W-:Y:S01]  /*90d0*/  UIMAD UR4, UR16, UR5, UR4 ;  /* 0x00000005100472a4 */ /* 0x000fe2000f8e0204 */
[----:B------:R-:W-:-:S04]  /*90e0*/  IMAD.WIDE.U32 R2, R10, c[0x0][0x1b0], R2 ;  /* 0x00006c000a027a25 */ /* 0x000fc800078e0002 */
[----:B------:R-:W-:Y:S01]  /*90f0*/  IMAD.IADD R3, R3, 0x1, R0 ;  /* 0x0000000103037824 */ /* 0x000fe200078e0200 */
[----:B------:R-:W-:Y:S01]  /*9100*/  SHF.R.S32.HI R0, RZ, 0x1f, R12 ;  /* 0x0000001fff007819 */ /* 0x000fe2000001140c */
[----:B------:R-:W-:Y:S02]  /*9110*/  IMAD.U32 R9, RZ, RZ, UR23 ;  /* 0x00000017ff097e24 */ /* 0x000fe4000f8e00ff */
[----:B------:R-:W-:Y:S02]  /*9120*/  IMAD.U32 R9, RZ, RZ, UR16 ;  /* 0x00000010ff097e24 */ /* 0x000fe4000f8e00ff */
[----:B------:R-:W-:Y:S02]  /*9130*/  IMAD R0, R0, c[0x0][0x1a8], RZ ;  /* 0x00006a0000007a24 */ /* 0x000fe400078e02ff */
[----:B------:R-:W-:-:S04]  /*9140*/  IMAD.WIDE.U32 R8, R9, c[0x0][0x1e8], R6 ;  /* 0x00007a0009087a25 */ /* 0x000fc800078e0006 */
[----:B------:R-:W-:Y:S01]  /*9150*/  IMAD.U32 R6, RZ, RZ, UR16 ;  /* 0x00000010ff067e24 */ /* 0x000fe2000f8e00ff */
[----:B------:R-:W-:Y:S01]  /*9160*/  IADD3 R9, R9, UR6, RZ ;  /* 0x0000000609097c10 */ /* 0x000fe2000fffe0ff */
[C---:B------:R-:W-:Y:S02]  /*9170*/  IMAD R0, R12.reuse, c[0x0][0x1ac], R0 ;  /* 0x00006b000c007a24 */ /* 0x040fe400078e0200 */
[----:B------:R-:W-:-:S04]  /*9180*/  IMAD.WIDE.U32 R2, R12, c[0x0][0x1a8], R2 ;  /* 0x00006a000c027a25 */ /* 0x000fc800078e0002 */
[----:B------:R-:W-:Y:S01]  /*9190*/  IMAD.WIDE.U32 R6, R6, c[0x0][0x210], R4 ;  /* 0x0000840006067a25 */ /* 0x000fe200078e0004 */
[----:B---3--:R-:W-:Y:S02]  /*91a0*/  @P0 SHF.R.S32.HI R5, RZ, 0x1f, R13 ;  /* 0x0000001fff050819 */ /* 0x008fe4000001140d */
[----:B------:R-:W-:Y:S01]  /*91b0*/  @P0 MOV R4, R13 ;  /* 0x0000000d00040202 */ /* 0x000fe20000000f00 */
[----:B------:R-:W-:Y:S01]  /*91c0*/  IMAD.IADD R0, R3, 0x1, R0 ;  /* 0x0000000103007824 */ /* 0x000fe200078e0200 */
[C---:B------:R-:W-:Y:S01]  /*91d0*/  LEA R13, P1, R2.reuse, c[0x0][0x160], 0x1 ;  /* 0x00005800020d7a11 */ /* 0x040fe200078208ff */
[----:B------:R-:W-:Y:S01]  /*91e0*/  @!P0 IMAD.U32 R5, RZ, RZ, UR9 ;  /* 0x00000009ff058e24 */ /* 0x000fe2000f8e00ff */
[----:B------:R-:W-:Y:S01]  /*91f0*/  IADD3 R7, R7, UR4, RZ ;  /* 0x0000000407077c10 */ /* 0x000fe2000fffe0ff */
[----:B------:R-:W-:Y:S01]  /*9200*/  @!P0 IMAD.U32 R4, RZ, RZ, UR8 ;  /* 0x00000008ff048e24 */ /* 0x000fe2000f8e00ff */
[----:B------:R-:W-:Y:S02]  /*9210*/  LEA.HI.X R12, R2, c[0x0][0x164], R0, 0x1, P1 ;  /* 0x00005900020c7a11 */ /* 0x000fe400008f0c00 */
[----:B------:R-:W-:-:S02]  /*9220*/  LEA.HI R2, R157, R177, RZ, 0x6 ;  /* 0x000000b19d027211 */ /* 0x000fc400078f30ff */
[----:B------:R-:W-:Y:S02]  /*9230*/  SEL R0, R5, RZ, !P2 ;  /* 0x000000ff05007207 */ /* 0x000fe40005000000 */
[----:B------:R-:W-:Y:S01]  /*9240*/  SEL R10, R4, RZ, !P2 ;  /* 0x000000ff040a7207 */ /* 0x000fe20005000000 */
[----:B------:R-:W-:Y:S01]  /*9250*/  IMAD.SHL.U32 R2, R2, 0x8, RZ ;  /* 0x0000000802027824 */ /* 0x000fe200078e00ff */
[----:B------:R-:W-:Y:S01]  /*9260*/  SHF.L.U32 R3, R68, 0x6, RZ ;  /* 0x0000000644037819 */ /* 0x000fe200000006ff */
[----:B------:R1:W2:Y:S01]  /*9270*/  SHFL.IDX PT, R4, R13, RZ, 0x181f ;  /* 0x00181fff0d047589 */ /* 0x0002a200000e0000 */
[----:B------:R-:W-:Y:S01]  /*9280*/  R2P PR, R127, 0x6 ;  /* 0x000000067f007804 */ /* 0x000fe20000000000 */
[----:B------:R-:W-:Y:S01]  /*9290*/  IMAD.WIDE.U32 R132, R10, c[0x0][0x218], R6 ;  /* 0x000086000a847a25 */ /* 0x000fe200078e0006 */
[----:B------:R-:W-:Y:S01]  /*92a0*/  LOP3.LUT R32, R2, 0xfffffe00, RZ, 0xc0, !PT ;  /* 0xfffffe0002207812 */ /* 0x000fe200078ec0ff */
[----:B------:R1:W3:Y:S01]  /*92b0*/  SHFL.IDX PT, R5, R12, RZ, 0x181f ;  /* 0x00181fff0c057589 */ /* 0x0002e200000e0000 */
[----:B------:R-:W-:Y:S01]  /*92c0*/  LOP3.LUT R18, R3, 0x1c0, RZ, 0xc0, !PT ;  /* 0x000001c003127812 */ /* 0x000fe200078ec0ff */
[----:B------:R-:W-:-:S02]  /*92d0*/  IMAD R2, R0, c[0x0][0x1f0], RZ ;  /* 0x00007c0000027a24 */ /* 0x000fc400078e02ff */
[----:B------:R-:W-:Y:S01]  /*92e0*/  IMAD R0, R0, c[0x0][0x218], RZ ;  /* 0x0000860000007a24 */ /* 0x000fe200078e02ff */
[----:B------:R-:W-:Y:S01]  /*92f0*/  LOP3.LUT R3, R18, 0x38, R36, 0xf8, !PT ;  /* 0x0000003812037812 */ /* 0x000fe200078ef824 */
[C---:B------:R-:W-:Y:S01]  /*9300*/  IMAD R11, R10.reuse, c[0x0][0x1f4], R2 ;  /* 0x00007d000a0b7a24 */ /* 0x040fe200078e0202 */
[----:B------:R-:W-:Y:S01]  /*9310*/  SHF.R.U32.HI R33, RZ, 0x3, R18 ;  /* 0x00000003ff217819 */ /* 0x000fe20000011612 */
[C---:B------:R-:W-:Y:S01]  /*9320*/  IMAD R2, R10.reuse, c[0x0][0x21c], R0 ;  /* 0x000087000a027a24 */ /* 0x040fe200078e0200 */
[----:B------:R-:W-:Y:S01]  /*9330*/  SEL R0, R19, 0xffffffe0, !P2 ;  /* 0xffffffe013007807 */ /* 0x000fe20005000000 */
[----:B------:R-:W-:Y:S01]  /*9340*/  IMAD.WIDE.U32 R22, R10, c[0x0][0x1f0], R8 ;  /* 0x00007c000a167a25 */ /* 0x000fe200078e0008 */
[----:B------:R-:W-:Y:S02]  /*9350*/  LOP3.LUT R244, R32, R3, R33, 0xf6, !PT ;  /* 0x0000000320f47212 */ /* 0x000fe400078ef621 */
[----:B------:R-:W-:Y:S01]  /*9360*/  SEL R3, R20, 0xfffffff0, !P1 ;  /* 0xfffffff014037807 */ /* 0x000fe20004800000 */
[----:B------:R-:W-:Y:S01]  /*9370*/  IMAD.IADD R131, R133, 0x1, R2 ;  /* 0x0000000185837824 */ /* 0x000fe200078e0202 */
[----:B------:R1:W-:Y:S01]  /*9380*/  STL.64 [R1+0x48], R22 ;  /* 0x0000481601007387 */ /* 0x0003e20000100a00 */
[----:B------:R-:W-:-:S03]  /*9390*/  IMAD.IADD R25, R23, 0x1, R11 ;  /* 0x0000000117197824 */ /* 0x000fc600078e020b */
[----:B------:R1:W-:Y:S04]  /*93a0*/  STL.64 [R1+0x58], R132 ;  /* 0x0000588401007387 */ /* 0x0003e80000100a00 */
[----:B------:R1:W-:Y:S04]  /*93b0*/  STL [R1+0x54], R131 ;  /* 0x0000548301007387 */ /* 0x0003e80000100800 */
[----:B------:R1:W-:Y:S01]  /*93c0*/  STL [R1+0x44], R25 ;  /* 0x0000441901007387 */ /* 0x0003e20000100800 */
[----:B------:R-:W-:Y:S05]  /*93d0*/  @P5 BRA `(.L_x_3634) ;  /* 0x000000a000005947 */ /* 0x000fea0003800000 */
[----:B--23--:R-:W-:Y:S02]  /*93e0*/  SHF.R.S32.HI R2, RZ, 0x1f, R15 ;  /* 0x0000001fff027819 */ /* 0x00cfe4000001140f */
        /* <DEDUP_REMOVED lines=9> */
.L_x_3634:
[----:B--23--:R-:W-:Y:S05]  /*9480*/  BSYNC B0 ;  /* 0x0000000000007941 */ /* 0x00cfea0003800000 */
.L_x_3633:
[----:B------:R-:W-:Y:S01]  /*9490*/  IADD3 R2, R14, 0x10, RZ ;  /* 0x000000100e027810 */ /* 0x000fe20007ffe0ff */
[----:B------:R2:W3:Y:S01]  /*94a0*/  SHFL.IDX PT, R5, R12, 0x1, 0x181f ;  /* 0x00381f000c057f89 */ /* 0x0004e200000e0000 */
[----:B------:R-:W-:Y:S02]  /*94b0*/  BSSY B0, `(.L_x_3635) ;  /* 0x000000f000007945 */ /* 0x000fe40003800000 */
[----:B------:R-:W-:Y:S01]  /*94c0*/  ISETP.GE.AND P0, PT, R2, UR20, PT ;  /* 0x0000001402007c0c */ /* 0x000fe2000bf06270 */
[----:B------:R2:W4:Y:S03]  /*94d0*/  SHFL.IDX PT, R4, R13, 0x1, 0x181f ;  /* 0x00381f000d047f89 */ /* 0x00052600000e0000 */
[----:B------:R-:W-:-:S09]  /*94e0*/  P2R R26, PR, RZ, 0x1 ;  /* 0x00000001ff1a7803 */ /* 0x000fd20000000000 */
        /* <DEDUP_REMOVED lines=11> */
.L_x_3636:
[----:B------:R-:W-:Y:S05]  /*95a0*/  BSYNC B0 ;  /* 0x0000000000007941 */ /* 0x000fea0003800000 */
.L_x_3635:
[----:B---3--:R-:W-:Y:S01]  /*95b0*/  IADD3 R2, R14, 0x20, RZ ;  /* 0x000000200e027810 */ /* 0x008fe20007ffe0ff */
[----:B------:R3:W1:Y:S01]  /*95c0*/  SHFL.IDX PT, R5, R12, 0x2, 0x181f ;  /* 0x00581f000c057f89 */ /* 0x00066200000e0000 */
[----:B------:R-:W-:Y:S02]  /*95d0*/  BSSY B0, `(.L_x_3637) ;  /* 0x000000f000007945 */ /* 0x000fe40003800000 */
[----:B------:R-:W-:Y:S01]  /*95e0*/  ISETP.GE.AND P0, PT, R2, UR20, PT ;  /* 0x0000001402007c0c */ /* 0x000fe2000bf06270 */
[----:B----4-:R3:W4:Y:S03]  /*95f0*/  SHFL.IDX PT, R4, R13, 0x2, 0x181f ;  /* 0x00581f000d047f89 */ /* 0x01072600000e0000 */
[----:B------:R-:W-:-:S09]  /*9600*/  P2R R38, PR, RZ, 0x1 ;  /* 0x00000001ff267803 */ /* 0x000fd20000000000 */
        /* <DEDUP_REMOVED lines=11> */
.L_x_3638:
[----:B------:R-:W-:Y:S05]  /*96c0*/  BSYNC B0 ;  /* 0x0000000000007941 */ /* 0x000fea0003800000 */
.L_x_3637:
[----:B-1----:R-:W-:Y:S01]  /*96d0*/  IADD3 R2, R14, 0x30, RZ ;  /* 0x000000300e027810 */ /* 0x002fe20007ffe0ff */
[----:B------:R1:W2:Y:S01]  /*96e0*/  SHFL.IDX PT, R5, R12, 0x3, 0x181f ;  /* 0x00781f000c057f89 */ /* 0x0002a200000e0000 */
        /* <DEDUP_REMOVED lines=15> */
.L_x_3640:
[----:B------:R-:W-:Y:S05]  /*97e0*/  BSYNC B0 ;  /* 0x0000000000007941 */ /* 0x000fea0003800000 */
.L_x_3639:
[----:B--2---:R-:W-:Y:S01]  /*97f0*/  IADD3 R2, R14, 0x40, RZ ;  /* 0x000000400e027810 */ /* 0x004fe20007ffe0ff */
        /* <DEDUP_REMOVED lines=16> */
.L_x_3642:
[----:B------:R-:W-:Y:S05]  /*9900*/  BSYNC B0 ;  /* 0x0000000000007941 */ /* 0x000fea0003800000 */
.L_x_3641:
        /* <DEDUP_REMOVED lines=17> */
.L_x_3644:
[----:B------:R-:W-:Y:S05]  /*9a20*/  BSYNC B0 ;  /* 0x0000000000007941 */ /* 0x000fea0003800000 */
.L_x_3643:
        /* <DEDUP_REMOVED lines=17> */
.L_x_3646:
[----:B------:R-:W-:Y:S05]  /*9b40*/  BSYNC B0 ;  /* 0x0000000000007941 */ /* 0x000fea0003800000 */
.L_x_3645:
[----:B-1----:R-:W1:Y:S01]  /*9b50*/  SHFL.IDX PT, R6, R13, 0x7, 0x181f ;  /* 0x00f81f000d067f89 */ /* 0x002e6200000e0000 */
[----:B------:R-:W-:Y:S01]  /*9b60*/  IADD3 R2, R14, 0x70, RZ ;  /* 0x000000700e027810 */ /* 0x000fe20007ffe0ff */
[----:B------:R-:W-:Y:S01]  /*9b70*/  UIADD3 UR15, UR12, -0x1, URZ ;  /* 0xffffffff0c0f7890 */ /* 0x000fe2000fffe03f */
[----:B------:R-:W-:Y:S01]  /*9b80*/  IADD3 R8, -R68, UR13, RZ ;  /* 0x0000000d44087c10 */ /* 0x000fe2000fffe1ff */
[----:B------:R5:W2:Y:S01]  /*9b90*/  SHFL.IDX PT, R7, R12, 0x7, 0x181f ;  /* 0x00f81f000c077f89 */ /* 0x000aa200000e0000 */
[----:B------:R-:W-:Y:S01]  /*9ba0*/  ISETP.GE.AND P5, PT, R2, UR20, PT ;  /* 0x0000001402007c0c */ /* 0x000fe2000bfa6270 */
[----:B------:R-:W-:Y:S01]  /*9bb0*/  ULDC.64 UR8, c[0x0][0x1e0] ;  /* 0x0000780000087ab9 */ /* 0x000fe20000000a00 */
[----:B------:R-:W-:Y:S01]  /*9bc0*/  IMAD.MOV.U32 R158, RZ, RZ, R24 ;  /* 0x000000ffff9e7224 */ /* 0x000fe200078e0018 */
[----:B------:R-:W-:Y:S01]  /*9bd0*/  UMOV UR11, 0x6 ;  /* 0x00000006000b7882 */ /* 0x000fe20000000000 */
[----:B------:R-:W-:Y:S01]  /*9be0*/  IMAD.U32 R2, RZ, RZ, UR15 ;  /* 0x0000000fff027e24 */ /* 0x000fe2000f8e00ff */
[----:B------:R-:W-:Y:S01]  /*9bf0*/  USHF.L.U32 UR10, UR8, 0x6, URZ ;  /* 0x00000006080a7899 */ /* 0x000fe2000800063f */
[----:B------:R-:W-:Y:S01]  /*9c00*/  IMAD.MOV.U32 R159, RZ, RZ, R25 ;  /* 0x000000ffff9f7224 */ /* 0x000fe200078e0019 */
[----:B------:R-:W-:Y:S01]  /*9c10*/  USHF.L.U64.HI UR11, UR8, UR11, UR9 ;  /* 0x0000000b080b7299 */ /* 0x000fe20008010209 */
[----:B------:R-:W-:Y:S01]  /*9c20*/  IMAD R2, R2, -0x40, R8 ;  /* 0xffffffc002027824 */ /* 0x000fe200078e0208 */
[----:B------:R-:W-:Y:S01]  /*9c30*/  USHF.R.S32.HI UR14, URZ, 0x1f, UR15 ;  /* 0x0000001f3f0e7899 */ /* 0x000fe2000801140f */
[----:B------:R-:W-:Y:S01]  /*9c40*/  IMAD.MOV.U32 R158, RZ, RZ, R22 ;  /* 0x000000ffff9e7224 */ /* 0x000fe200078e0016 */
[----:B------:R-:W-:Y:S01]  /*9c50*/  UIMAD UR4, UR11, UR15, URZ ;  /* 0x0000000f0b0472a4 */ /* 0x000fe2000f8e023f */
[----:B------:R-:W-:Y:S01]  /*9c60*/  IMAD.U32 R154, RZ, RZ, UR10 ;  /* 0x0000000aff9a7e24 */ /* 0x000fe2000f8e00ff */
[----:B------:R-:W-:Y:S01]  /*9c70*/  ISETP.GE.AND P2, PT, R2, 0x11, PT ;  /* 0x000000110200780c */ /* 0x000fe20003f46270 */
[----:B------:R-:W-:Y:S01]  /*9c80*/  @!P5 IMAD.SHL.U32 R10, R244, 0x2, RZ ;  /* 0x00000002f40ad824 */ /* 0x000fe200078e00ff */
[----:B------:R-:W-:Y:S01]  /*9c90*/  ISETP.GE.AND P1, PT, R2, 0x21, PT ;  /* 0x000000210200780c */ /* 0x000fe20003f26270 */
[----:B------:R-:W-:Y:S01]  /*9ca0*/  UIMAD UR4, UR14, UR10, UR4 ;  /* 0x0000000a0e0472a4 */ /* 0x000fe2000f8e0204 */
[----:B------:R-:W-:Y:S01]  /*9cb0*/  IMAD.MOV.U32 R19, RZ, RZ, c[0x0][0x1e0] ;  /* 0x00007800ff137624 */ /* 0x000fe200078e00ff */
[----:B------:R-:W-:Y:S01]  /*9cc0*/  @!P5 SHF.R.S32.HI R8, RZ, 0x1f, R15 ;  /* 0x0000001fff08d819 */ /* 0x000fe2000001140f */
[----:B------:R-:W-:Y:S01]  /*9cd0*/  UIMAD.WIDE.U32 UR22, UR8, 0x20, URZ ;  /* 0x00000020081678a5 */ /* 0x000fe2000f8e003f */
[----:B-1--4-:R-:W-:Y:S01]  /*9ce0*/  @!P5 LEA R4, P0, R16, R6, 0x1 ;  /* 0x000000061004d211 */ /* 0x012fe200078008ff */
[----:B------:R-:W-:Y:S01]  /*9cf0*/  USHF.L.U32 UR17, UR9, 0x5, URZ ;  /* 0x0000000509117899 */ /* 0x000fe2000800063f */
[----:B--23-5:R-:W-:Y:S01]  /*9d00*/  IMAD.U32 R12, RZ, RZ, UR9 ;  /* 0x00000009ff0c7e24 */ /* 0x02cfe2000f8e00ff */
[----:B------:R-:W-:Y:S01]  /*9d10*/  @!P5 LEA.HI R8, R8, R15, RZ, 0x3 ;  /* 0x0000000f0808d211 */ /* 0x000fe200078f18ff */
[----:B------:R1:W-:Y:S01]  /*9d20*/  STL.64 [R1+0x40], R158 ;  /* 0x0000409e01007387 */ /* 0x0003e20000100a00 */
[----:B------:R-:W-:Y:S01]  /*9d30*/  @!P5 LEA.HI.X R5, R16, R7, R37, 0x1, P0 ;  /* 0x000000071005d211 */ /* 0x000fe200000f0c25 */
[----:B------:R-:W-:Y:S01]  /*9d40*/  UIADD3 UR17, UR23, UR17, URZ ;  /* 0x0000001117117290 */ /* 0x000fe2000fffe03f */
[----:B------:R-:W-:-:S02]  /*9d50*/  @!P5 LOP3.LUT R8, R8, 0xfffffff8, RZ, 0xc0, !PT ;  /* 0xfffffff80808d812 */ /* 0x000fc400078ec0ff */
[----:B------:R-:W-:Y:S01]  /*9d60*/  LEA.HI R155, R157, R177, RZ, 0x5 ;  /* 0x000000b19d9b7211 */ /* 0x000fe200078f28ff */
[----:B------:R-:W-:Y:S01]  /*9d70*/  @!PT LDS RZ, [RZ] ;  /* 0x00000000fffff984 */ /* 0x000fe20000000800 */
[----:B------:R2:W-:Y:S01]  /*9d80*/  @!P5 LDGSTS.E.BYPASS.LTC128B.128 [R10+0xb900], [R4.64], !P3 ;  /* 0x0b900000040adfae */ /* 0x0005e2000d901d5c */
[----:B------:R-:W-:Y:S01]  /*9d90*/  ISETP.GE.AND P3, PT, R2, 0x1, PT ;  /* 0x000000010200780c */ /* 0x000fe20003f66270 */
[----:B------:R-:W-:Y:S01]  /*9da0*/  @!P5 IMAD.WIDE R6, R8, 0x2, R6 ;  /* 0x000000020806d825 */ /* 0x000fe200078e0206 */
[----:B------:R-:W-:-:S04]  /*9db0*/  SHF.R.S32.HI R156, RZ, 0x5, R155 ;  /* 0x00000005ff9c7819 */ /* 0x000fc8000001149b */
[----:B------:R3:W-:Y:S04]  /*9dc0*/  @!P5 LDGSTS.E.BYPASS.LTC128B.128 [R10+0xf900], [R6.64], !P4 ;  /* 0x0f900000060adfae */ /* 0x0007e8000e101d5c */
[----:B------:R-:W0:Y:S01]  /*9dd0*/  LDGDEPBAR ;  /* 0x00000000000079af */ /* 0x000e220000000000 */
[----:B--2---:R-:W-:-:S05]  /*9de0*/  IMAD.WIDE.U32 R4, R154, UR15, R158 ;  /* 0x0000000f9a047c25 */ /* 0x004fca000f8e009e */
[----:B------:R-:W-:Y:S01]  /*9df0*/  IADD3 R5, R5, UR4, RZ ;  /* 0x0000000405057c10 */ /* 0x000fe2000fffe0ff */
[----:B------:R-:W-:Y:S01]  /*9e00*/  BAR.SYNC.DEFER_BLOCKING 0x0 ;  /* 0x0000000000007b1d */ /* 0x000fe20000010000 */
[----:B------:R-:W-:-:S04]  /*9e10*/  @P2 LEA R9, P0, R19, R4, 0x4 ;  /* 0x0000000413092211 */ /* 0x000fc800078020ff */
[----:B------:R-:W-:Y:S02]  /*9e20*/  @P2 LEA.HI.X R12, R19, R5, R12, 0x4, P0 ;  /* 0x00000005130c2211 */ /* 0x000fe400000f240c */
[----:B------:R-:W-:-:S04]  /*9e30*/  @P1 IADD3 R11, P0, R4, UR22, RZ ;  /* 0x00000016040b1c10 */ /* 0x000fc8000ff1e0ff */
[----:B------:R-:W-:Y:S02]  /*9e40*/  @P1 IADD3.X R13, R5, UR17, RZ, P0, !PT ;  /* 0x00000011050d1c10 */ /* 0x000fe400087fe4ff */
[----:B------:R-:W-:-:S04]  /*9e50*/  @P2 LEA R8, P0, R9, c[0x0][0x1c8], 0x1 ;  /* 0x0000720009082a11 */ /* 0x000fc800078008ff */
[----:B------:R-:W-:Y:S02]  /*9e60*/  @P2 LEA.HI.X R9, R9, c[0x0][0x1cc], R12, 0x1, P0 ;  /* 0x0000730009092a11 */ /* 0x000fe400000f0c0c */
[----:B------:R-:W-:-:S04]  /*9e70*/  @P1 LEA R12, P0, R11, c[0x0][0x1c8], 0x1 ;  /* 0x000072000b0c1a11 */ /* 0x000fc800078008ff */
[----:B------:R-:W-:Y:S02]  /*9e80*/  @P1 LEA.HI.X R13, R11, c[0x0][0x1cc], R13, 0x1, P0 ;  /* 0x000073000b0d1a11 */ /* 0x000fe400000f0c0d */
[----:B---3--:R-:W-:-:S04]  /*9e90*/  @P3 LEA R10, P0, R4, c[0x0][0x1c8], 0x1 ;  /* 0x00007200040a3a11 */ /* 0x008fc800078008ff */
[----:B------:R-:W-:Y:S02]  /*9ea0*/  @P3 LEA.HI.X R11, R4, c[0x0][0x1cc], R5, 0x1, P0 ;  /* 0x00007300040b3a11 */ /* 0x000fe400000f0c05 */
[----:B------:R-:W-:-:S13]  /*9eb0*/  ISETP.GE.AND P0, PT, R2, 0x31, PT ;  /* 0x000000310200780c */ /* 0x000fda0003f06270 */
[----:B------:R-:W-:Y:S01]  /*9ec0*/  VOTEU.ANY UP0, P0 ;  /* 0x00000000003f7886 */ /* 0x000fe20000000100 */
[----:B------:R-:W-:-:S04]  /*9ed0*/  @P0 IMAD.WIDE.U32 R4, R19, 0x30, R4 ;  /* 0x0000003013040825 */ /* 0x000fc800078e0004 */
[----:B------:R-:W-:Y:S01]  /*9ee0*/  @UP0 UIMAD UR9, UR9, 0x30, URZ ;  /* 0x00000030090908a4 */ /* 0x000fe2000f8e023f */
[----:B------:R-:W-:-:S05]  /*9ef0*/  @P0 LEA R6, P4, R4, c[0x0][0x1c8], 0x1 ;  /* 0x0000720004060a11 */ /* 0x000fca00078808ff */
[----:B------:R-:W-:-:S04]  /*9f00*/  @P0 IADD3 R2, R5, UR9, RZ ;  /* 0x0000000905020c10 */ /* 0x000fc8000fffe0ff */
[----:B------:R-:W-:Y:S01]  /*9f10*/  @P0 LEA.HI.X R7, R4, c[0x0][0x1cc], R2, 0x1, P4 ;  /* 0x0000730004070a11 */ /* 0x000fe200020f0c02 */
[----:B------:R-:W-:Y:S01]  /*9f20*/  @P3 IMAD.SHL.U32 R2, R244, 0x2, RZ ;  /* 0x00000002f4023824 */ /* 0x000fe200078e00ff */
[----:B------:R-:W-:-:S04]  /*9f30*/  LOP3.LUT P4, RZ, R161, 0x1, RZ, 0xc0, !PT ;  /* 0x00000001a1ff7812 */ /* 0x000fc8000788c0ff */
[----:B------:R-:W-:Y:S01]  /*9f40*/  @!PT LDS RZ, [RZ] ;  /* 0x00000000fffff984 */ /* 0x000fe20000000800 */
[----:B------:R-:W-:Y:S01]  /*9f50*/  @!PT LDS RZ, [RZ] ;  /* 0x00000000fffff984 */ /* 0x000fe20000000800 */
[----:B------:R-:W-:Y:S01]  /*9f60*/  @!PT LDS RZ, [RZ] ;  /* 0x00000000fffff984 */ /* 0x000fe20000000800 */
[----:B------:R2:W-:Y:S09]  /*9f70*/  @P3 LDGSTS.E.BYPASS.LTC128B.128 [R2+0x4100], [R10.64], !P6 ;  /* 0x041000000a023fae */ /* 0x0005f2000f101d5c */
[----:B------:R2:W-:Y:S02]  /*9f80*/  @P3 LDGSTS.E.BYPASS.LTC128B.128 [R2+0x6100], [R10.64+0x80], !P4 ;  /* 0x061000800a023fae */ /* 0x0005e4000e101d5c */
[----:B--2---:R-:W-:-:S05]  /*9f90*/  @P2 IMAD.SHL.U32 R2, R244, 0x2, RZ ;  /* 0x00000002f4022824 */ /* 0x004fca00078e00ff */
[----:B------:R2:W-:Y:S04]  /*9fa0*/  @P2 LDGSTS.E.BYPASS.LTC128B.128 [R2+0x4900], [R8.64], !P6 ;  /* 0x0490000008022fae */ /* 0x0005e8000f101d5c */
[----:B------:R2:W-:Y:S02]  /*9fb0*/  @P2 LDGSTS.E.BYPASS.LTC128B.128 [R2+0x6900], [R8.64+0x80], !P4 ;  /* 0x0690008008022fae */ /* 0x0005e4000e101d5c */
[----:B--2---:R-:W-:-:S05]  /*9fc0*/  @P1 IMAD.SHL.U32 R2, R244, 0x2, RZ ;  /* 0x00000002f4021824 */ /* 0x004fca00078e00ff */
[----:B------:R2:W-:Y:S04]  /*9fd0*/  @P1 LDGSTS.E.BYPASS.LTC128B.128 [R2+0x5100], [R12.64], !P6 ;  /* 0x051000000c021fae */ /* 0x0005e8000f101d5c */
[----:B------:R2:W-:Y:S02]  /*9fe0*/  @P1 LDGSTS.E.BYPASS.LTC128B.128 [R2+0x7100], [R12.64+0x80], !P4 ;  /* 0x071000800c021fae */ /* 0x0005e4000e101d5c */
[----:B--2---:R-:W-:-:S05]  /*9ff0*/  @P0 IMAD.SHL.U32 R2, R244, 0x2, RZ ;  /* 0x00000002f4020824 */ /* 0x004fca00078e00ff */
[----:B------:R1:W-:Y:S04]  /*a000*/  @P0 LDGSTS.E.BYPASS.LTC128B.128 [R2+0x5900], [R6.64], !P6 ;  /* 0x0590000006020fae */ /* 0x0003e8000f101d5c */
[----:B------:R1:W-:Y:S01]  /*a010*/  @P0 LDGSTS.E.BYPASS.LTC128B.128 [R2+0x7900], [R6.64+0x80], !P4 ;  /* 0x0790008006020fae */ /* 0x0003e2000e101d5c */
[----:B------:R-:W-:-:S03]  /*a020*/  ISETP.LT.AND P0, PT, RZ, c[0x0][0x27c], PT ;  /* 0x00009f00ff007a0c */ /* 0x000fc60003f01270 */
[----:B------:R-:W0:Y:S10]  /*a030*/  LDGDEPBAR ;  /* 0x00000000000079af */ /* 0x000e340000000000 */
[----:B------:R-:W-:Y:S05]  /*a040*/  @P0 BRA `(.L_x_3647) ;  /* 0x0000002000000947 */ /* 0x000fea0003800000 */
[----:B------:R-:W-:-:S04]  /*a050*/  DEPBAR.LE SB0, 0x1 ;  /* 0x000080400000791a */ /* 0x000fc80000000000 */
[----:B------:R-:W-:Y:S05]  /*a060*/  BRA `(.L_x_3648) ;  /* 0x000098b000007947 */ /* 0x000fea0003800000 */
.L_x_3647:
[----:B------:R-:W-:Y:S01]  /*a070*/  USHF.R.S32.HI UR9, URZ, 0x1f, UR19 ;  /* 0x0000001f3f097899 */ /* 0x000fe20008011413 */
[----:B------:R-:W-:Y:S01]  /*a080*/  BSSY B2, `(.L_x_3648) ;  /* 0x0000989000027945 */ /* 0x000fe20003800000 */
[----:B------:R-:W-:Y:S01]  /*a090*/  ULDC.64 UR6, c[0x0][0x280] ;  /* 0x0000a00000067ab9 */ /* 0x000fe20000000a00 */
[----:B-1----:R-:W-:Y:S01]  /*a0a0*/  IMAD R2, R49, 0x10, R14 ;  /* 0x0000001031027824 */ /* 0x002fe200078e020e */
[----:B------:R-:W-:Y:S01]  /*a0b0*/  ULDC.64 UR4, c[0x0][0x290] ;  /* 0x0000a40000047ab9 */ /* 0x000fe20000000a00 */
[----:B------:R-:W-:Y:S01]  /*a0c0*/  SHF.L.U32 R34, R244, 0x1, RZ ;  /* 0x00000001f4227819 */ /* 0x000fe200000006ff */
[----:B------:R-:W-:Y:S02]  /*a0d0*/  UIMAD.WIDE.U32 UR30, UR19, UR6, URZ ;  /* 0x00000006131e72a5 */ /* 0x000fe4000f8e003f */
[----:B------:R-:W-:Y:S02]  /*a0e0*/  UIMAD UR6, UR9, UR6, URZ ;  /* 0x00000006090672a4 */ /* 0x000fe4000f8e023f */
[----:B------:R-:W-:-:S02]  /*a0f0*/  UIMAD UR9, UR9, UR4, URZ ;  /* 0x00000004090972a4 */ /* 0x000fc4000f8e023f */
[----:B------:R-:W-:Y:S02]  /*a100*/  UIMAD.WIDE.U32 UR32, UR19, UR4, URZ ;  /* 0x00000004132072a5 */ /* 0x000fe4000f8e003f */
[----:B------:R-:W-:Y:S02]  /*a110*/  UIMAD UR6, UR19, UR7, UR6 ;  /* 0x00000007130672a4 */ /* 0x000fe4000f8e0206 */
[----:B------:R-:W-:Y:S02]  /*a120*/  ULDC.U8 UR4, c[0x0][0x298] ;  /* 0x0000a60000047ab9 */ /* 0x000fe40000000000 */
[----:B------:R-:W-:Y:S01]  /*a130*/  ISETP.NE.AND P0, PT, RZ, UR4, PT ;  /* 0x00000004ff007c0c */ /* 0x000fe2000bf05270 */
[----:B------:R-:W-:Y:S02]  /*a140*/  UIMAD UR5, UR19, UR5, UR9 ;  /* 0x00000005130572a4 */ /* 0x000fe4000f8e0209 */
[----:B------:R-:W-:Y:S02]  /*a150*/  UIADD3 UR6, UR6, UR31, URZ ;  /* 0x0000001f06067290 */ /* 0x000fe4000fffe03f */
[----:B------:R-:W-:-:S08]  /*a160*/  UIADD3 UR5, UR5, UR33, URZ ;  /* 0x0000002105057290 */ /* 0x000fd0000fffe03f */
[----:B------:R-:W-:Y:S05]  /*a170*/  @!P0 BRA `(.L_x_3649) ;  /* 0x00004ac000008947 */ /* 0x000fea0003800000 */
[----:B------:R-:W-:Y:S01]  /*a180*/  PLOP3.LUT P0, PT, PT, PT, UP2, 0x80, 0x0 ;  /* 0x000000000000781c */ /* 0x000fe20003f0f028 */
[----:B------:R-:W-:Y:S01]  /*a190*/  IMAD.U32 R6, RZ, RZ, UR30 ;  /* 0x0000001eff067e24 */ /* 0x000fe2000f8e00ff */
[----:B------:R-:W-:Y:S01]  /*a1a0*/  ISETP.NE.AND P1, PT, R17, RZ, PT ;  /* 0x000000ff1100720c */ /* 0x000fe20003f25270 */
[----:B------:R-:W-:Y:S01]  /*a1b0*/  IMAD.SHL.U32 R35, R49, 0x4, RZ ;  /* 0x0000000431237824 */ /* 0x000fe200078e00ff */
[----:B------:R-:W-:Y:S01]  /*a1c0*/  BSSY B0, `(.L_x_3650) ;  /* 0x000003b000007945 */ /* 0x000fe20003800000 */
[----:B------:R-:W-:Y:S01]  /*a1d0*/  IMAD.U32 R7, RZ, RZ, UR31 ;  /* 0x0000001fff077e24 */ /* 0x000fe2000f8e00ff */
[----:B------:R-:W-:Y:S01]  /*a1e0*/  CS2R R32, SRZ ;  /* 0x0000000000207805 */ /* 0x000fe2000001ff00 */
[----:B------:R-:W-:Y:S01]  /*a1f0*/  IMAD.U32 R5, RZ, RZ, UR6 ;  /* 0x00000006ff057e24 */ /* 0x000fe2000f8e00ff */
[----:B------:R-:W-:Y:S01]  /*a200*/  IADD3 R90, R35, 0x20, RZ ;  /* 0x00000020235a7810 */ /* 0x000fe20007ffe0ff */
[----:B------:R-:W-:Y:S01]  /*a210*/  CS2R R22, SRZ ;  /* 0x0000000000167805 */ /* 0x000fe2000001ff00 */
[----:B------:R-:W-:Y:S01]  /*a220*/  CS2R R18, SRZ ;  /* 0x0000000000127805 */ /* 0x000fe2000001ff00 */
[----:B------:R-:W-:Y:S01]  /*a230*/  CS2R R24, SRZ ;  /* 0x0000000000187805 */ /* 0x000fe2000001ff00 */
[----:B------:R-:W-:Y:S01]  /*a240*/  CS2R R20, SRZ ;  /* 0x0000000000147805 */ /* 0x000fe2000001ff00 */
[----:B------:R-:W-:Y:S01]  /*a250*/  @P0 IMAD.HI.U32 R4, R2, c[0x0][0x2c8], RZ ;  /* 0x0000b20002040a27 */ /* 0x000fe200078e00ff */
[----:B------:R-:W-:-:S13]  /*a260*/  PLOP3.LUT P0, PT, PT, PT, UP2, 0x80, 0x0 ;  /* 0x000000000000781c */ /* 0x000fda0003f0f028 */
[----:B------:R-:W-:Y:S02]  /*a270*/  @P0 SHF.R.U32.HI R2, RZ, c[0x0][0x2cc], R4 ;  /* 0x0000b300ff020a19 */ /* 0x000fe40000011604 */
[----:B------:R-:W-:Y:S02]  /*a280*/  MOV R4, R6 ;  /* 0x0000000600047202 */ /* 0x000fe40000000f00 */
[----:B------:R-:W-:Y:S02]  /*a290*/  SHF.R.S32.HI R8, RZ, 0x1f, R2 ;  /* 0x0000001fff087819 */ /* 0x000fe40000011402 */
[----:B------:R-:W-:Y:S01]  /*a2a0*/  ISETP.GE.AND P0, PT, R35, c[0x0][0x27c], PT ;  /* 0x00009f0023007a0c */ /* 0x000fe20003f06270 */
[----:B------:R-:W-:-:S03]  /*a2b0*/  IMAD.WIDE.U32 R4, R2, c[0x0][0x280], R4 ;  /* 0x0000a00002047a25 */ /* 0x000fc600078e0004 */
[----:B------:R-:W-:Y:S01]  /*a2c0*/  SEL R12, RZ, 0x1, P0 ;  /* 0x00000001ff0c7807 */ /* 0x000fe20000000000 */
[----:B------:R-:W-:Y:S01]  /*a2d0*/  IMAD R7, R8, c[0x0][0x280], RZ ;  /* 0x0000a00008077a24 */ /* 0x000fe200078e02ff */
[----:B------:R-:W-:-:S03]  /*a2e0*/  LEA R16, P0, R4, c[0x0][0x270], 0x1 ;  /* 0x00009c0004107a11 */ /* 0x000fc600078008ff */
[----:B------:R-:W-:Y:S02]  /*a2f0*/  IMAD R6, R2, c[0x0][0x284], R7 ;  /* 0x0000a10002067a24 */ /* 0x000fe400078e0207 */
[----:B------:R-:W-:Y:S02]  /*a300*/  IMAD.U32 R7, RZ, RZ, UR33 ;  /* 0x00000021ff077e24 */ /* 0x000fe4000f8e00ff */
[----:B------:R-:W-:Y:S02]  /*a310*/  IMAD.IADD R6, R5, 0x1, R6 ;  /* 0x0000000105067824 */ /* 0x000fe400078e0206 */
[----:B------:R-:W-:Y:S02]  /*a320*/  IMAD.U32 R5, RZ, RZ, UR5 ;  /* 0x00000005ff057e24 */ /* 0x000fe4000f8e00ff */
[----:B------:R-:W-:Y:S01]  /*a330*/  IMAD R7, R8, c[0x0][0x290], RZ ;  /* 0x0000a40008077a24 */ /* 0x000fe200078e02ff */
[----:B------:R-:W-:Y:S02]  /*a340*/  LEA.HI.X R15, R4, c[0x0][0x274], R6, 0x1, P0 ;  /* 0x00009d00040f7a11 */ /* 0x000fe400000f0c06 */
[----:B------:R-:W-:-:S05]  /*a350*/  MOV R6, UR32 ;  /* 0x0000002000067c02 */ /* 0x000fca0008000f00 */
[----:B------:R-:W-:Y:S02]  /*a360*/  IMAD.MOV.U32 R4, RZ, RZ, R6 ;  /* 0x000000ffff047224 */ /* 0x000fe400078e0006 */
[----:B------:R1:W2:Y:S02]  /*a370*/  SHFL.IDX PT, R6, R16, RZ, 0x181f ;  /* 0x00181fff10067589 */ /* 0x0002a400000e0000 */
[----:B------:R-:W-:-:S04]  /*a380*/  IMAD.WIDE.U32 R4, R2, c[0x0][0x290], R4 ;  /* 0x0000a40002047a25 */ /* 0x000fc800078e0004 */
[----:B------:R-:W-:Y:S01]  /*a390*/  IMAD R2, R2, c[0x0][0x294], R7 ;  /* 0x0000a50002027a24 */ /* 0x000fe200078e0207 */
[----:B------:R-:W-:Y:S01]  /*a3a0*/  LEA R14, P0, R4, c[0x0][0x288], 0x1 ;  /* 0x0000a200040e7a11 */ /* 0x000fe200078008ff */
[----:B------:R1:W3:Y:S03]  /*a3b0*/  SHFL.IDX PT, R7, R15, RZ, 0x181f ;  /* 0x00181fff0f077589 */ /* 0x0002e600000e0000 */
[----:B------:R-:W-:-:S04]  /*a3c0*/  IADD3 R2, R5, R2, RZ ;  /* 0x0000000205027210 */ /* 0x000fc80007ffe0ff */
[----:B------:R-:W-:Y:S02]  /*a3d0*/  LEA.HI.X R13, R4, c[0x0][0x28c], R2, 0x1, P0 ;  /* 0x0000a300040d7a11 */ /* 0x000fe400000f0c02 */
[----:B------:R-:W-:Y:S01]  /*a3e0*/  ISETP.GE.AND P0, PT, R90, c[0x0][0x27c], PT ;  /* 0x00009f005a007a0c */ /* 0x000fe20003f06270 */
[----:B------:R1:W4:Y:S03]  /*a3f0*/  SHFL.IDX PT, R4, R14, RZ, 0x181f ;  /* 0x00181fff0e047589 */ /* 0x00032600000e0000 */
[----:B------:R-:W-:Y:S01]  /*a400*/  SEL R2, RZ, 0xffffffff, P0 ;  /* 0xffffffffff027807 */ /* 0x000fe20000000000 */
[----:B------:R1:W1:Y:S04]  /*a410*/  SHFL.IDX PT, R5, R13, RZ, 0x181f ;  /* 0x00181fff0d057589 */ /* 0x00026800000e0000 */
[----:B------:R-:W-:-:S05]  /*a420*/  IMAD.SHL.U32 R2, R2, 0x2, RZ ;  /* 0x0000000202027824 */ /* 0x000fca00078e00ff */
[----:B------:R-:W-:Y:S01]  /*a430*/  LOP3.LUT R12, R2, 0x2, R12, 0xe2, !PT ;  /* 0x00000002020c7812 */ /* 0x000fe200078ee20c */
[----:B------:R-:W-:Y:S05]  /*a440*/  @P1 BRA `(.L_x_3651) ;  /* 0x0000012000001947 */ /* 0x000fea0003800000 */
[----:B--23--:R-:W-:Y:S01]  /*a450*/  LOP3.LUT R2, R12, 0x1, RZ, 0xc0, !PT ;  /* 0x000000010c027812 */ /* 0x00cfe200078ec0ff */
[----:B------:R-:W-:Y:S01]  /*a460*/  CS2R R18, SRZ ;  /* 0x0000000000127805 */ /* 0x000fe2000001ff00 */
[----:B------:R-:W-:Y:S02]  /*a470*/  CS2R R20, SRZ ;  /* 0x0000000000147805 */ /* 0x000fe4000001ff00 */
[----:B------:R-:W-:-:S13]  /*a480*/  ISETP.NE.U32.AND P0, PT, R2, 0x1, PT ;  /* 0x000000010200780c */ /* 0x000fda0003f05070 */
[----:B------:R-:W-:-:S04]  /*a490*/  @!P0 IMAD.WIDE R10, R35, 0x2, R6 ;  /* 0x00000002230a8825 */ /* 0x000fc800078e0206 */
[----:B-1--4-:R-:W-:Y:S01]  /*a4a0*/  @!P0 IMAD.WIDE R8, R35, 0x2, R4 ;  /* 0x0000000223088825 */ /* 0x012fe200078e0204 */
[----:B------:R1:W5:Y:S04]  /*a4b0*/  @!P0 LD.E.64 R18, [R10.64] ;  /* 0x0000001c0a128980 */ /* 0x000368000c101b00 */
[----:B------:R1:W5:Y:S01]  /*a4c0*/  @!P0 LD.E.64 R20, [R8.64] ;  /* 0x0000001c08148980 */ /* 0x000362000c101b00 */
[----:B------:R-:W-:Y:S01]  /*a4d0*/  LOP3.LUT P0, RZ, R12, 0x2, RZ, 0xc0, !PT ;  /* 0x000000020cff7812 */ /* 0x000fe2000780c0ff */
[----:B------:R-:W-:Y:S01]  /*a4e0*/  CS2R R22, SRZ ;  /* 0x0000000000167805 */ /* 0x000fe2000001ff00 */
[----:B------:R-:W-:-:S11]  /*a4f0*/  CS2R R24, SRZ ;  /* 0x0000000000187805 */ /* 0x000fd6000001ff00 */
[----:B------:R-:W-:-:S04]  /*a500*/  @P0 SHF.R.S32.HI R2, RZ, 0x1f, R90 ;  /* 0x0000001fff020819 */ /* 0x000fc8000001145a */
[----:B------:R-:W-:-:S04]  /*a510*/  @P0 LEA.HI R2, R2, R90, RZ, 0x2 ;  /* 0x0000005a02020211 */ /* 0x000fc800078f10ff */
[----:B------:R-:W-:-:S05]  /*a520*/  @P0 LOP3.LUT R2, R2, 0xfffffffc, RZ, 0xc0, !PT ;  /* 0xfffffffc02020812 */ /* 0x000fca00078ec0ff */
[----:B------:R-:W-:-:S04]  /*a530*/  @P0 IMAD.WIDE R6, R2, 0x2, R6 ;  /* 0x0000000202060825 */ /* 0x000fc800078e0206 */
[----:B------:R-:W-:Y:S01]  /*a540*/  @P0 IMAD.WIDE R4, R2, 0x2, R4 ;  /* 0x0000000202040825 */ /* 0x000fe200078e0204 */
[----:B------:R1:W5:Y:S04]  /*a550*/  @P0 LD.E.64 R22, [R6.64] ;  /* 0x0000001c06160980 */ /* 0x000368000c101b00 */
[----:B------:R1:W5:Y:S02]  /*a560*/  @P0 LD.E.64 R24, [R4.64] ;  /* 0x0000001c04180980 */ /* 0x000364000c101b00 */
.L_x_3651:
[----:B--23--:R-:W-:Y:S05]  /*a570*/  BSYNC B0 ;  /* 0x0000000000007941 */ /* 0x00cfea0003800000 */
.L_x_3650:
[----:B------:R-:W-:Y:S01]  /*a580*/  ISETP.NE.AND P0, PT, R26, RZ, PT ;  /* 0x000000ff1a00720c */ /* 0x000fe20003f05270 */
[----:B-1---5:R-:W-:Y:S01]  /*a590*/  IMAD.MOV.U32 R10, RZ, RZ, R22 ;  /* 0x000000ffff0a7224 */ /* 0x022fe200078e0016 */
[----:B------:R-:W-:Y:S01]  /*a5a0*/  MOV R8, R18 ;  /* 0x0000001200087202 */ /* 0x000fe20000000f00 */
[----:B------:R-:W-:Y:S01]  /*a5b0*/  IMAD.MOV.U32 R9, RZ, RZ, R23 ;  /* 0x000000ffff097224 */ /* 0x000fe200078e0017 */
[----:B------:R1:W2:Y:S01]  /*a5c0*/  SHFL.IDX PT, R7, R15, 0x1, 0x181f ;  /* 0x00381f000f077f89 */ /* 0x0002a200000e0000 */
        /* <DEDUP_REMOVED lines=12> */
[----:B------:R1:W4:Y:S01]  /*a690*/  SHFL.IDX PT, R5, R13, 0x1, 0x181f ;  /* 0x00381f000d057f89 */ /* 0x00032200000e0000 */
[----:B------:R-:W-:Y:S01]  /*a6a0*/  PRMT R17, R2, 0x5410, R8 ;  /* 0x0000541002117816 */ /* 0x000fe20000000008 */
[----:B------:R-:W-:-:S02]  /*a6b0*/  CS2R R28, SRZ ;  /* 0x00000000001c7805 */ /* 0x000fc4000001ff00 */
[----:B----4-:R1:W4:Y:S01]  /*a6c0*/  SHFL.IDX PT, R4, R14, 0x1, 0x181f ;  /* 0x00381f000e047f89 */ /* 0x01032200000e0000 */
[----:B------:R-:W-:Y:S05]  /*a6d0*/  @P0 BRA `(.L_x_3653) ;  /* 0x0000012000000947 */ /* 0x000fea0003800000 */
[----:B------:R-:W-:Y:S01]  /*a6e0*/  LOP3.LUT R2, R12, 0x1, RZ, 0xc0, !PT ;  /* 0x000000010c027812 */ /* 0x000fe200078ec0ff */
[----:B------:R-:W-:Y:S01]  /*a6f0*/  CS2R R26, SRZ ;  /* 0x00000000001a7805 */ /* 0x000fe2000001ff00 */
[----:B------:R-:W-:Y:S02]  /*a700*/  CS2R R28, SRZ ;  /* 0x00000000001c7805 */ /* 0x000fe4000001ff00 */
[----:B------:R-:W-:-:S13]  /*a710*/  ISETP.NE.U32.AND P0, PT, R2, 0x1, PT ;  /* 0x000000010200780c */ /* 0x000fda0003f05070 */
[----:B--23--:R-:W-:-:S04]  /*a720*/  @!P0 IMAD.WIDE R10, R35, 0x2, R6 ;  /* 0x00000002230a8825 */ /* 0x00cfc800078e0206 */
[----:B----4-:R-:W-:Y:S01]  /*a730*/  @!P0 IMAD.WIDE R8, R35, 0x2, R4 ;  /* 0x0000000223088825 */ /* 0x010fe200078e0204 */
        /* <DEDUP_REMOVED lines=12> */
.L_x_3653:
[----:B------:R-:W-:Y:S05]  /*a800*/  BSYNC B0 ;  /* 0x0000000000007941 */ /* 0x000fea0003800000 */
.L_x_3652:
[----:B------:R-:W-:Y:S01]  /*a810*/  ISETP.NE.AND P0, PT, R38, RZ, PT ;  /* 0x000000ff2600720c */ /* 0x000fe20003f05270 */
[----:B--2--5:R-:W-:Y:S01]  /*a820*/  IMAD.MOV.U32 R10, RZ, RZ, R32 ;  /* 0x000000ffff0a7224 */ /* 0x024fe200078e0020 */
[----:B------:R-:W-:Y:S01]  /*a830*/  MOV R8, R26 ;  /* 0x0000001a00087202 */ /* 0x000fe20000000f00 */
[----:B------:R-:W-:Y:S01]  /*a840*/  IMAD.MOV.U32 R9, RZ, RZ, R33 ;  /* 0x000000ffff097224 */ /* 0x000fe200078e0021 */
[----:B------:R2:W1:Y:S01]  /*a850*/  SHFL.IDX PT, R7, R15, 0x2, 0x181f ;  /* 0x00581f000f077f89 */ /* 0x00046200000e0000 */
        /* <DEDUP_REMOVED lines=12> */
[----:B------:R2:W4:Y:S01]  /*a920*/  SHFL.IDX PT, R5, R13, 0x2, 0x181f ;  /* 0x00581f000d057f89 */ /* 0x00052200000e0000 */
[----:B------:R-:W-:Y:S01]  /*a930*/  PRMT R93, R2, 0x5410, R8 ;  /* 0x00005410025d7816 */ /* 0x000fe20000000008 */
[----:B------:R-:W-:Y:S01]  /*a940*/  CS2R R36, SRZ ;  /* 0x0000000000247805 */ /* 0x000fe2000001ff00 */
[----:B------:R-:W-:Y:S01]  /*a950*/  CS2R R42, SRZ ;  /* 0x00000000002a7805 */ /* 0x000fe2000001ff00 */
[----:B----4-:R2:W4:Y:S01]  /*a960*/  SHFL.IDX PT, R4, R14, 0x2, 0x181f ;  /* 0x00581f000e047f89 */ /* 0x01052200000e0000 */
[----:B------:R-:W-:Y:S01]  /*a970*/  CS2R R38, SRZ ;  /* 0x0000000000267805 */ /* 0x000fe2000001ff00 */
[----:B------:R-:W-:Y:S05]  /*a980*/  @P0 BRA `(.L_x_3655) ;  /* 0x0000012000000947 */ /* 0x000fea0003800000 */
[----:B------:R-:W-:Y:S01]  /*a990*/  LOP3.LUT R2, R12, 0x1, RZ, 0xc0, !PT ;  /* 0x000000010c027812 */ /* 0x000fe200078ec0ff */
[----:B------:R-:W-:Y:S01]  /*a9a0*/  CS2R R36, SRZ ;  /* 0x0000000000247805 */ /* 0x000fe2000001ff00 */
[----:B------:R-:W-:-:S02]  /*a9b0*/  CS2R R38, SRZ ;  /* 0x0000000000267805 */ /* 0x000fc4000001ff00 */
[----:B------:R-:W-:-:S13]  /*a9c0*/  ISETP.NE.U32.AND P0, PT, R2, 0x1, PT ;  /* 0x000000010200780c */ /* 0x000fda0003f05070 */
[----:B-1-3--:R-:W-:-:S04]  /*a9d0*/  @!P0 IMAD.WIDE R10, R35, 0x2, R6 ;  /* 0x00000002230a8825 */ /* 0x00afc800078e0206 */
        /* <DEDUP_REMOVED lines=13> */
.L_x_3655:
[----:B------:R-:W-:Y:S05]  /*aab0*/  BSYNC B0 ;  /* 0x0000000000007941 */ /* 0x000fea0003800000 */
.L_x_3654:
        /* <DEDUP_REMOVED lines=40> */
.L_x_3657:
[----:B------:R-:W-:Y:S05]  /*ad40*/  BSYNC B0 ;  /* 0x0000000000007941 */ /* 0x000fea0003800000 */
.L_x_3656:
        /* <DEDUP_REMOVED lines=33> */
[----:B-1-3--:R-:W-:Y:S02]  /*af60*/  @!P1 IMAD.WIDE R10, R35, 0x2, R6 ;  /* 0x00000002230a9825 */ /* 0x00afe400078e0206 */
[----:B------:R-:W-:-:S03]  /*af70*/  @P0 LOP3.LUT R2, R2, 0xfffffffc, RZ, 0xc0, !PT ;  /* 0xfffffffc02020812 */ /* 0x000fc600078ec0ff */
[----:B------:R1:W5:Y:S02]  /*af80*/  @!P1 LD.E.64 R54, [R10.64] ;  /* 0x0000001c0a369980 */ /* 0x000364000c101b00 */
[----:B------:R-:W-:-:S04]  /*af90*/  @P0 IMAD.WIDE R8, R2, 0x2, R6 ;  /* 0x0000000202080825 */ /* 0x000fc800078e0206 */
[--C-:B----4-:R-:W-:Y:S01]  /*afa0*/  @P0 IMAD.WIDE R6, R2, 0x2, R4.reuse ;  /* 0x0000000202060825 */ /* 0x110fe200078e0204 */
[----:B------:R1:W5:Y:S03]  /*afb0*/  @P0 LD.E.64 R58, [R8.64] ;  /* 0x0000001c083a0980 */ /* 0x000366000c101b00 */
[----:B------:R-:W-:Y:S01]  /*afc0*/  @!P1 IMAD.WIDE R4, R35, 0x2, R4 ;  /* 0x0000000223049825 */ /* 0x000fe200078e0204 */
[----:B------:R1:W5:Y:S04]  /*afd0*/  @P0 LD.E.64 R60, [R6.64] ;  /* 0x0000001c063c0980 */ /* 0x000368000c101b00 */
[----:B------:R1:W5:Y:S02]  /*afe0*/  @!P1 LD.E.64 R56, [R4.64] ;  /* 0x0000001c04389980 */ /* 0x000364000c101b00 */
.L_x_3659:
[----:B------:R-:W-:Y:S05]  /*aff0*/  BSYNC B0 ;  /* 0x0000000000007941 */ /* 0x000fea0003800000 */
.L_x_3658:
        /* <DEDUP_REMOVED lines=31> */
[----:B--23--:R-:W-:Y:S02]  /*b1f0*/  @!P1 IMAD.WIDE R10, R35, 0x2, R6 ;  /* 0x00000002230a9825 */ /* 0x00cfe400078e0206 */
        /* <DEDUP_REMOVED lines=8> */
.L_x_3661:
[----:B------:R-:W-:Y:S05]  /*b280*/  BSYNC B0 ;  /* 0x0000000000007941 */ /* 0x000fea0003800000 */
.L_x_3660:
        /* <DEDUP_REMOVED lines=42> */
.L_x_3663:
[----:B------:R-:W-:Y:S05]  /*b530*/  BSYNC B0 ;  /* 0x0000000000007941 */ /* 0x000fea0003800000 */
.L_x_3662:
        /* <DEDUP_REMOVED lines=39> */
.L_x_3665:
[----:B------:R-:W-:Y:S05]  /*b7b0*/  BSYNC B0 ;  /* 0x0000000000007941 */ /* 0x000fea0003800000 */
.L_x_3664:
[----:B------:R-:W-:Y:S01]  /*b7c0*/  UIADD3 UR4, -UR18, UR20, URZ ;  /* 0x0000001412047290 */ /* 0x000fe2000fffe13f */
[----:B-----5:R-:W-:Y:S01]  /*b7d0*/  IMAD.MOV.U32 R2, RZ, RZ, R86 ;  /* 0x000000ffff027224 */ /* 0x020fe200078e0056 */
[----:B------:R-:W-:-:S04]  /*b7e0*/  DEPBAR.LE SB0, 0x1 ;  /* 0x000080400000791a */ /* 0x000fc80000000000 */
[----:B------:R-:W-:Y:S01]  /*b7f0*/  UISETP.LT.AND UP0, UPT, UR4, 0x80, UPT ;  /* 0x000000800400788c */ /* 0x000fe2000bf01270 */
[----:B------:R-:W-:Y:S01]  /*b800*/  PRMT R117, R117, 0x5410, R2 ;  /* 0x0000541075757816 */ /* 0x000fe20000000002 */
[----:B--2---:R-:W-:Y:S01]  /*b810*/  IMAD.MOV.U32 R5, RZ, RZ, R87 ;  /* 0x000000ffff057224 */ /* 0x004fe200078e0057 */
[----:B---3--:R-:W-:Y:S01]  /*b820*/  MOV R6, R84 ;  /* 0x0000005400067202 */ /* 0x008fe20000000f00 */
[----:B------:R-:W-:Y:S01]  /*b830*/  USEL UR4, UR4, 0x80, UP0 ;  /* 0x0000008004047887 */ /* 0x000fe20008000000 */
[----:B----4-:R-:W-:Y:S01]  /*b840*/  IMAD.MOV.U32 R4, RZ, RZ, R80 ;  /* 0x000000ffff047224 */ /* 0x010fe200078e0050 */
[----:B------:R-:W-:Y:S01]  /*b850*/  BSSY B1, `(.L_x_3666) ;  /* 0x000006e000017945 */ /* 0x000fe20003800000 */
[----:B------:R-:W-:Y:S01]  /*b860*/  IMAD.MOV.U32 R2, RZ, RZ, R81 ;  /* 0x000000ffff027224 */ /* 0x000fe200078e0051 */
[----:B------:R-:W-:Y:S01]  /*b870*/  PRMT R117, R5, 0x7610, R117 ;  /* 0x0000761005757816 */ /* 0x000fe20000000075 */
[----:B------:R-:W-:Y:S01]  /*b880*/  IMAD.MOV.U32 R5, RZ, RZ, R85 ;  /* 0x000000ffff057224 */ /* 0x000fe200078e0055 */
[----:B------:R-:W-:Y:S01]  /*b890*/  BAR.SYNC.DEFER_BLOCKING 0x0 ;  /* 0x0000000000007b1d */ /* 0x000fe20000010000 */
[----:B------:R-:W-:-:S02]  /*b8a0*/  ISETP.GE.AND P0, PT, R68, UR4, PT ;  /* 0x0000000444007c0c */ /* 0x000fc4000bf06270 */
[----:B------:R-:W-:Y:S01]  /*b8b0*/  PRMT R115, R2, 0x5410, R4 ;  /* 0x0000541002737816 */ /* 0x000fe20000000004 */
[----:B------:R-:W-:Y:S01]  /*b8c0*/  IMAD.MOV.U32 R4, RZ, RZ, R82 ;  /* 0x000000ffff047224 */ /* 0x000fe200078e0052 */
[----:B------:R-:W-:Y:S02]  /*b8d0*/  MOV R2, R83 ;  /* 0x0000005300027202 */ /* 0x000fe40000000f00 */
[----:B------:R-:W-:Y:S02]  /*b8e0*/  PRMT R116, R5, 0x5410, R6 ;  /* 0x0000541005747816 */ /* 0x000fe40000000006 */
[----:B------:R-:W-:-:S05]  /*b8f0*/  PRMT R114, R2, 0x5410, R4 ;  /* 0x0000541002727816 */ /* 0x000fca0000000004 */
[----:B------:R-:W-:Y:S05]  /*b900*/  @P0 BRA `(.L_x_3667) ;  /* 0x0000062000000947 */ /* 0x000fea0003800000 */
[----:B------:R-:W-:Y:S01]  /*b910*/  ISETP.GE.AND P0, PT, R35, c[0x0][0x27c], PT ;  /* 0x00009f0023007a0c */ /* 0x000fe20003f06270 */
[----:B------:R-:W-:-:S12]  /*b920*/  BSSY B0, `(.L_x_3668) ;  /* 0x0000030000007945 */ /* 0x000fd80003800000 */
[----:B------:R-:W-:Y:S05]  /*b930*/  @P0 BRA `(.L_x_3669) ;  /* 0x000002e000000947 */ /* 0x000fea0003800000 */
[----:B------:R-:W2:Y:S01]  /*b940*/  LDS.128 R4, [R34+0x8100] ;  /* 0x0081000022047984 */ /* 0x000ea20000000c00 */
[----:B------:R-:W-:Y:S02]  /*b950*/  SHF.R.U64 R2, R18, 0x10, R19 ;  /* 0x0000001012027819 */ /* 0x000fe40000001213 */
[----:B------:R-:W-:Y:S02]  /*b960*/  SHF.R.U32.HI R10, RZ, 0x10, R21 ;  /* 0x00000010ff0a7819 */ /* 0x000fe40000011615 */
[----:B------:R-:W-:Y:S02]  /*b970*/  SHF.R.U32.HI R8, RZ, 0x10, R19 ;  /* 0x00000010ff087819 */ /* 0x000fe40000011613 */
[----:B------:R-:W-:Y:S02]  /*b980*/  SHF.R.U64 R9, R20, 0x10, R21 ;  /* 0x0000001014097819 */ /* 0x000fe40000001215 */
[----:B-1----:R-:W-:Y:S02]  /*b990*/  PRMT R13, R88, 0x5432, R2 ;  /* 0x00005432580d7816 */ /* 0x002fe40000000002 */
[----:B------:R-:W-:-:S02]  /*b9a0*/  PRMT R2, R17, 0x5410, R10 ;  /* 0x0000541011027816 */ /* 0x000fc4000000000a */
[----:B------:R-:W-:Y:S02]  /*b9b0*/  PRMT R8, R88, 0x5410, R8 ;  /* 0x0000541058087816 */ /* 0x000fe40000000008 */
[----:B------:R-:W-:Y:S01]  /*b9c0*/  PRMT R12, R17, 0x5432, R9 ;  /* 0x00005432110c7816 */ /* 0x000fe20000000009 */
[C---:B------:R-:W-:Y:S01]  /*b9d0*/  IMAD.U32 R16, R2.reuse, 0x10000, RZ ;  /* 0x0001000002107824 */ /* 0x040fe200078e00ff */
[----:B------:R-:W-:Y:S01]  /*b9e0*/  LOP3.LUT R18, R2, 0xffff0000, RZ, 0xc0, !PT ;  /* 0xffff000002127812 */ /* 0x000fe200078ec0ff */
[C---:B------:R-:W-:Y:S01]  /*b9f0*/  IMAD.U32 R17, R8.reuse, 0x10000, RZ ;  /* 0x0001000008117824 */ /* 0x040fe200078e00ff */
[----:B------:R-:W-:Y:S02]  /*ba00*/  LOP3.LUT R8, R8, 0xffff0000, RZ, 0xc0, !PT ;  /* 0xffff000008087812 */ /* 0x000fe400078ec0ff */
[C---:B--2---:R-:W-:Y:S01]  /*ba10*/  LOP3.LUT R9, R6.reuse, 0xffff0000, RZ, 0xc0, !PT ;  /* 0xffff000006097812 */ /* 0x044fe200078ec0ff */
[----:B------:R-:W-:Y:S01]  /*ba20*/  IMAD.U32 R10, R6, 0x10000, RZ ;  /* 0x00010000060a7824 */ /* 0x000fe200078e00ff */
[C---:B------:R-:W-:Y:S01]  /*ba30*/  LOP3.LUT R6, R7.reuse, 0xffff0000, RZ, 0xc0, !PT ;  /* 0xffff000007067812 */ /* 0x040fe200078ec0ff */
[----:B------:R-:W-:Y:S01]  /*ba40*/  IMAD.U32 R11, R7, 0x10000, RZ ;  /* 0x00010000070b7824 */ /* 0x000fe200078e00ff */
[C---:B------:R-:W-:Y:S01]  /*ba50*/  SHF.L.U32 R14, R4.reuse, 0x10, RZ ;  /* 0x00000010040e7819 */ /* 0x040fe200000006ff */
[C---:B------:R-:W-:Y:S01]  /*ba60*/  FMUL.FTZ R2, R9.reuse, R16 ;  /* 0x0000001009027220 */ /* 0x040fe20000410000 */
[----:B------:R-:W-:Y:S01]  /*ba70*/  LOP3.LUT R7, R4, 0xffff0000, RZ, 0xc0, !PT ;  /* 0xffff000004077812 */ /* 0x000fe200078ec0ff */
[-C--:B------:R-:W-:Y:S01]  /*ba80*/  FMUL.FTZ R9, R9, R17.reuse ;  /* 0x0000001109097220 */ /* 0x080fe20000410000 */
[C---:B------:R-:W-:Y:S01]  /*ba90*/  SHF.L.U32 R15, R5.reuse, 0x10, RZ ;  /* 0x00000010050f7819 */ /* 0x040fe200000006ff */
[----:B------:R-:W-:Y:S01]  /*baa0*/  FFMA.FTZ R17, R10, R17, -R2 ;  /* 0x000000110a117223 */ /* 0x000fe20000010802 */
[----:B------:R-:W-:Y:S01]  /*bab0*/  LOP3.LUT R4, R5, 0xffff0000, RZ, 0xc0, !PT ;  /* 0xffff000005047812 */ /* 0x000fe200078ec0ff */
[----:B------:R-:W-:-:S02]  /*bac0*/  FMUL.FTZ R5, R6, R18 ;  /* 0x0000001206057220 */ /* 0x000fc40000410000 */
[----:B------:R-:W-:Y:S01]  /*bad0*/  FFMA.FTZ R16, R10, R16, R9 ;  /* 0x000000100a107223 */ /* 0x000fe20000010009 */
[C---:B------:R-:W-:Y:S01]  /*bae0*/  SHF.L.U32 R9, R13.reuse, 0x10, RZ ;  /* 0x000000100d097819 */ /* 0x040fe200000006ff */
[-C--:B------:R-:W-:Y:S01]  /*baf0*/  FMUL.FTZ R2, R6, R8.reuse ;  /* 0x0000000806027220 */ /* 0x080fe20000410000 */
[----:B------:R-:W-:Y:S01]  /*bb00*/  LOP3.LUT R13, R13, 0xffff0000, RZ, 0xc0, !PT ;  /* 0xffff00000d0d7812 */ /* 0x000fe200078ec0ff */
[C---:B------:R-:W-:Y:S02]  /*bb10*/  FFMA.FTZ R10, R11.reuse, R8, -R5 ;  /* 0x000000080b0a7223 */ /* 0x040fe40000010805 */
[C---:B------:R-:W-:Y:S01]  /*bb20*/  IMAD.U32 R8, R12.reuse, 0x10000, RZ ;  /* 0x000100000c087824 */ /* 0x040fe200078e00ff */
[----:B------:R-:W-:Y:S01]  /*bb30*/  LOP3.LUT R12, R12, 0xffff0000, RZ, 0xc0, !PT ;  /* 0xffff00000c0c7812 */ /* 0x000fe200078ec0ff */
[----:B------:R-:W-:Y:S02]  /*bb40*/  FFMA.FTZ R11, R11, R18, R2 ;  /* 0x000000120b0b7223 */ /* 0x000fe40000010002 */
[----:B------:R-:W-:-:S02]  /*bb50*/  FMUL.FTZ R5, R7, R9 ;  /* 0x0000000907057220 */ /* 0x000fc40000410000 */
[C---:B------:R-:W-:Y:S02]  /*bb60*/  FMUL.FTZ R2, R4.reuse, R12 ;  /* 0x0000000c04027220 */ /* 0x040fe40000410000 */
[----:B------:R-:W-:Y:S01]  /*bb70*/  FMUL.FTZ R6, R7, R8 ;  /* 0x0000000807067220 */ /* 0x000fe20000410000 */
[----:B------:R-:W-:Y:S01]  /*bb80*/  F2FP.BF16.PACK_AB R7, R11, R10 ;  /* 0x0000000a0b07723e */ /* 0x000fe200000010ff */
[----:B------:R-:W-:Y:S02]  /*bb90*/  FMUL.FTZ R4, R4, R13 ;  /* 0x0000000d04047220 */ /* 0x000fe40000410000 */
[C---:B------:R-:W-:Y:S02]  /*bba0*/  FFMA.FTZ R8, R14.reuse, R8, R5 ;  /* 0x000000080e087223 */ /* 0x040fe40000010005 */
[----:B------:R-:W-:Y:S01]  /*bbb0*/  FFMA.FTZ R9, R14, R9, -R6 ;  /* 0x000000090e097223 */ /* 0x000fe20000010806 */
[----:B------:R-:W-:Y:S01]  /*bbc0*/  F2FP.BF16.PACK_AB R6, R16, R17 ;  /* 0x000000111006723e */ /* 0x000fe200000010ff */
[----:B------:R-:W-:-:S02]  /*bbd0*/  FFMA.FTZ R2, R15, R13, -R2 ;  /* 0x0000000d0f027223 */ /* 0x000fc40000010802 */
[----:B------:R-:W-:Y:S01]  /*bbe0*/  FFMA.FTZ R5, R15, R12, R4 ;  /* 0x0000000c0f057223 */ /* 0x000fe20000010004 */
[----:B------:R-:W-:-:S04]  /*bbf0*/  F2FP.BF16.PACK_AB R4, R8, R9 ;  /* 0x000000090804723e */ /* 0x000fc800000010ff */
[----:B------:R-:W-:-:S05]  /*bc00*/  F2FP.BF16.PACK_AB R5, R5, R2 ;  /* 0x000000020505723e */ /* 0x000fca00000010ff */
[----:B------:R1:W-:Y:S02]  /*bc10*/  STS.128 [R34+0x8100], R4 ;  /* 0x0081000422007388 */ /* 0x0003e40000000c00 */
.L_x_3669:
[----:B------:R-:W-:Y:S05]  /*bc20*/  BSYNC B0 ;  /* 0x0000000000007941 */ /* 0x000fea0003800000 */
.L_x_3668:
[----:B------:R-:W-:-:S13]  /*bc30*/  ISETP.GE.AND P0, PT, R90, c[0x0][0x27c], PT ;  /* 0x00009f005a007a0c */ /* 0x000fda0003f06270 */
[----:B------:R-:W-:Y:S05]  /*bc40*/  @P0 BRA `(.L_x_3667) ;  /* 0x000002e000000947 */ /* 0x000fea0003800000 */
[----:B-1----:R-:W1:Y:S01]  /*bc50*/  LDS.128 R4, [R34+0xc100] ;  /* 0x00c1000022047984 */ /* 0x002e620000000c00 */
        /* <DEDUP_REMOVED lines=45> */
.L_x_3667:
[----:B------:R-:W-:Y:S05]  /*bf30*/  BSYNC B1 ;  /* 0x0000000000017941 */ /* 0x000fea0003800000 */
.L_x_3666:
[----:B------:R-:W-:Y:S01]  /*bf40*/  IADD3 R2, R68, 0x10, RZ ;  /* 0x0000001044027810 */ /* 0x000fe20007ffe0ff */
[----:B------:R-:W-:Y:S03]  /*bf50*/  BSSY B1, `(.L_x_3670) ;  /* 0x0000065000017945 */ /* 0x000fe60003800000 */
[----:B------:R-:W-:-:S13]  /*bf60*/  ISETP.GE.AND P0, PT, R2, UR4, PT ;  /* 0x0000000402007c0c */ /* 0x000fda000bf06270 */
[----:B------:R-:W-:Y:S05]  /*bf70*/  @P0 BRA `(.L_x_3671) ;  /* 0x0000062000000947 */ /* 0x000fea0003800000 */
[----:B------:R-:W-:Y:S01]  /*bf80*/  ISETP.GE.AND P0, PT, R35, c[0x0][0x27c], PT ;  /* 0x00009f0023007a0c */ /* 0x000fe20003f06270 */
[----:B------:R-:W-:-:S12]  /*bf90*/  BSSY B0, `(.L_x_3672) ;  /* 0x0000030000007945 */ /* 0x000fd80003800000 */
        /* <DEDUP_REMOVED lines=47> */
.L_x_3673:
[----:B------:R-:W-:Y:S05]  /*c290*/  BSYNC B0 ;  /* 0x0000000000007941 */ /* 0x000fea0003800000 */
.L_x_3672:
        /* <DEDUP_REMOVED lines=48> */
.L_x_3671:
[----:B------:R-:W-:Y:S05]  /*c5a0*/  BSYNC B1 ;  /* 0x0000000000017941 */ /* 0x000fea0003800000 */
.L_x_3670:
        /* <DEDUP_REMOVED lines=53> */
.L_x_3677:
[----:B------:R-:W-:Y:S05]  /*c900*/  BSYNC B0 ;  /* 0x0000000000007941 */ /* 0x000fea0003800000 */
.L_x_3676:
        /* <DEDUP_REMOVED lines=48> */
.L_x_3675:
[----:B------:R-:W-:Y:S05]  /*cc10*/  BSYNC B1 ;  /* 0x0000000000017941 */ /* 0x000fea0003800000 */
.L_x_3674:
        /* <DEDUP_REMOVED lines=53> */
.L_x_3681:
[----:B------:R-:W-:Y:S05]  /*cf70*/  BSYNC B0 ;  /* 0x0000000000007941 */ /* 0x000fea0003800000 */
.L_x_3680:
        /* <DEDUP_REMOVED lines=48> */
.L_x_3679:
[----:B------:R-:W-:Y:S05]  /*d280*/  BSYNC B1 ;  /* 0x0000000000017941 */ /* 0x000fea0003800000 */
.L_x_3678:
        /* <DEDUP_REMOVED lines=53> */
.L_x_3685:
[----:B------:R-:W-:Y:S05]  /*d5e0*/  BSYNC B0 ;  /* 0x0000000000007941 */ /* 0x000fea0003800000 */
.L_x_3684:
        /* <DEDUP_REMOVED lines=48> */
.L_x_3683:
[----:B------:R-:W-:Y:S05]  /*d8f0*/  BSYNC B1 ;  /* 0x0000000000017941 */ /* 0x000fea0003800000 */
.L_x_3682:
        /* <DEDUP_REMOVED lines=53> */
.L_x_3689:
[----:B------:R-:W-:Y:S05]  /*dc50*/  BSYNC B0 ;  /* 0x0000000000007941 */ /* 0x000fea0003800000 */
.L_x_3688:
        /* <DEDUP_REMOVED lines=48> */
.L_x_3687:
[----:B------:R-:W-:Y:S05]  /*df60*/  BSYNC B1 ;  /* 0x0000000000017941 */ /* 0x000fea0003800000 */
.L_x_3686:
        /* <DEDUP_REMOVED lines=53> */
.L_x_3693:
[----:B------:R-:W-:Y:S05]  /*e2c0*/  BSYNC B0 ;  /* 0x0000000000007941 */ /* 0x000fea0003800000 */
.L_x_3692:
        /* <DEDUP_REMOVED lines=48> */
.L_x_3691:
[----:B------:R-:W-:Y:S05]  /*e5d0*/  BSYNC B1 ;  /* 0x0000000000017941 */ /* 0x000fea0003800000 */
.L_x_3690:
[----:B------:R-:W-:-:S04]  /*e5e0*/  IADD3 R2, R68, 0x70, RZ ;  /* 0x0000007044027810 */ /* 0x000fc80007ffe0ff */
        /* <DEDUP_REMOVED lines=51> */
.L_x_3696:
[----:B------:R-:W-:Y:S05]  /*e920*/  BSYNC B0 ;  /* 0x0000000000007941 */ /* 0x000fea0003800000 */
.L_x_3695:
        /* <DEDUP_REMOVED lines=47> */
[----:B------:R1:W-:Y:S01]  /*ec20*/  STS.128 [R34+0xf900], R4 ;  /* 0x00f9000422007388 */ /* 0x0003e20000000c00 */
[----:B------:R-:W-:Y:S05]  /*ec30*/  BRA `(.L_x_3694) ;  /* 0x00004cd000007947 */ /* 0x000fea0003800000 */
.L_x_3649:
[----:B------:R-:W-:Y:S01]  /*ec40*/  PLOP3.LUT P0, PT, PT, PT, UP2, 0x80, 0x0 ;  /* 0x000000000000781c */ /* 0x000fe20003f0f028 */
[----:B------:R-:W-:Y:S01]  /*ec50*/  IMAD.U32 R6, RZ, RZ, UR30 ;  /* 0x0000001eff067e24 */ /* 0x000fe2000f8e00ff */
[----:B------:R-:W-:Y:S01]  /*ec60*/  ISETP.NE.AND P1, PT, R17, RZ, PT ;  /* 0x000000ff1100720c */ /* 0x000fe20003f25270 */
[----:B------:R-:W-:Y:S01]  /*ec70*/  IMAD.U32 R7, RZ, RZ, UR31 ;  /* 0x0000001fff077e24 */ /* 0x000fe2000f8e00ff */
[----:B------:R-:W-:Y:S01]  /*ec80*/  CS2R R22, SRZ ;  /* 0x0000000000167805 */ /* 0x000fe2000001ff00 */
[----:B------:R-:W-:Y:S01]  /*ec90*/  IMAD.U32 R5, RZ, RZ, UR6 ;  /* 0x00000006ff057e24 */ /* 0x000fe2000f8e00ff */
[----:B------:R-:W-:Y:S01]  /*eca0*/  CS2R R20, SRZ ;  /* 0x0000000000147805 */ /* 0x000fe2000001ff00 */
[----:B------:R-:W-:-:S06]  /*ecb0*/  ISETP.NE.AND P3, PT, R26, RZ, PT ;  /* 0x000000ff1a00720c */ /* 0x000fcc0003f65270 */
[----:B------:R-:W-:Y:S01]  /*ecc0*/  @P0 IMAD.HI.U32 R4, R2, c[0x0][0x2c8], RZ ;  /* 0x0000b20002040a27 */ /* 0x000fe200078e00ff */
[----:B------:R-:W-:-:S13]  /*ecd0*/  PLOP3.LUT P0, PT, PT, PT, UP2, 0x80, 0x0 ;  /* 0x000000000000781c */ /* 0x000fda0003f0f028 */
[----:B------:R-:W-:Y:S01]  /*ece0*/  @P0 SHF.R.U32.HI R2, RZ, c[0x0][0x2cc], R4 ;  /* 0x0000b300ff020a19 */ /* 0x000fe20000011604 */
[----:B------:R-:W-:-:S03]  /*ecf0*/  IMAD.MOV.U32 R4, RZ, RZ, R6 ;  /* 0x000000ffff047224 */ /* 0x000fc600078e0006 */
[----:B------:R-:W-:Y:S01]  /*ed00*/  SHF.R.S32.HI R8, RZ, 0x1f, R2 ;  /* 0x0000001fff087819 */ /* 0x000fe20000011402 */
[----:B------:R-:W-:-:S04]  /*ed10*/  IMAD.WIDE.U32 R4, R2, c[0x0][0x280], R4 ;  /* 0x0000a00002047a25 */ /* 0x000fc800078e0004 */
[----:B------:R-:W-:Y:S01]  /*ed20*/  IMAD R7, R8, c[0x0][0x280], RZ ;  /* 0x0000a00008077a24 */ /* 0x000fe200078e02ff */
[----:B------:R-:W-:-:S03]  /*ed30*/  LEA R14, P0, R4, c[0x0][0x270], 0x1 ;  /* 0x00009c00040e7a11 */ /* 0x000fc600078008ff */
[----:B------:R-:W-:Y:S02]  /*ed40*/  IMAD R6, R2, c[0x0][0x284], R7 ;  /* 0x0000a10002067a24 */ /* 0x000fe400078e0207 */
[----:B------:R-:W-:Y:S02]  /*ed50*/  IMAD.U32 R7, RZ, RZ, UR33 ;  /* 0x00000021ff077e24 */ /* 0x000fe4000f8e00ff */
[----:B------:R-:W-:Y:S02]  /*ed60*/  IMAD.IADD R5, R5, 0x1, R6 ;  /* 0x0000000105057824 */ /* 0x000fe400078e0206 */
[----:B------:R-:W-:Y:S02]  /*ed70*/  IMAD.U32 R6, RZ, RZ, UR32 ;  /* 0x00000020ff067e24 */ /* 0x000fe4000f8e00ff */
[----:B------:R-:W-:Y:S01]  /*ed80*/  IMAD R7, R8, c[0x0][0x290], RZ ;  /* 0x0000a40008077a24 */ /* 0x000fe200078e02ff */
[----:B------:R-:W-:Y:S01]  /*ed90*/  LEA.HI.X R13, R4, c[0x0][0x274], R5, 0x1, P0 ;  /* 0x00009d00040d7a11 */ /* 0x000fe200000f0c05 */
[----:B------:R-:W-:Y:S01]  /*eda0*/  IMAD.MOV.U32 R4, RZ, RZ, R6 ;  /* 0x000000ffff047224 */ /* 0x000fe200078e0006 */
[----:B------:R-:W-:Y:S01]  /*edb0*/  MOV R5, UR5 ;  /* 0x0000000500057c02 */ /* 0x000fe20008000f00 */
[----:B------:R-:W1:Y:S04]  /*edc0*/  SHFL.IDX PT, R6, R14, RZ, 0x181f ;  /* 0x00181fff0e067589 */ /* 0x000e6800000e0000 */
[----:B------:R-:W-:-:S04]  /*edd0*/  IMAD.WIDE.U32 R4, R2, c[0x0][0x290], R4 ;  /* 0x0000a40002047a25 */ /* 0x000fc800078e0004 */
[----:B------:R-:W-:Y:S01]  /*ede0*/  IMAD R2, R2, c[0x0][0x294], R7 ;  /* 0x0000a50002027a24 */ /* 0x000fe200078e0207 */
[----:B------:R-:W-:-:S03]  /*edf0*/  LEA R12, P0, R4, c[0x0][0x288], 0x1 ;  /* 0x0000a200040c7a11 */ /* 0x000fc600078008ff */
[----:B------:R-:W-:Y:S02]  /*ee00*/  IMAD.IADD R2, R5, 0x1, R2 ;  /* 0x0000000105027824 */ /* 0x000fe400078e0202 */
[----:B------:R-:W2:Y:S03]  /*ee10*/  SHFL.IDX PT, R5, R13, RZ, 0x181f ;  /* 0x00181fff0d057589 */ /* 0x000ea600000e0000 */
[----:B------:R-:W-:Y:S02]  /*ee20*/  LEA.HI.X R11, R4, c[0x0][0x28c], R2, 0x1, P0 ;  /* 0x0000a300040b7a11 */ /* 0x000fe400000f0c02 */
[----:B------:R-:W-:-:S03]  /*ee30*/  ISETP.GE.OR P0, PT, R16, c[0x0][0x27c], P1 ;  /* 0x00009f0010007a0c */ /* 0x000fc60000f06670 */
[----:B------:R-:W-:Y:S10]  /*ee40*/  SHFL.IDX PT, R8, R11, RZ, 0x181f ;  /* 0x00181fff0b087589 */ /* 0x000ff400000e0000 */
[----:B------:R-:W-:-:S02]  /*ee50*/  @!P0 SHF.L.U32 R4, R16, 0x1, RZ ;  /* 0x0000000110048819 */ /* 0x000fc400000006ff */
[----:B------:R-:W-:Y:S02]  /*ee60*/  @!P0 SHF.L.U64.HI R2, R16, 0x1, R37 ;  /* 0x0000000110028819 */ /* 0x000fe40000010225 */
[----:B-1----:R-:W-:-:S05]  /*ee70*/  @!P0 IADD3 R6, P1, R6, R4, RZ ;  /* 0x0000000406068210 */ /* 0x002fca0007f3e0ff */
[----:B--2---:R-:W-:Y:S02]  /*ee80*/  @!P0 IMAD.X R7, R5, 0x1, R2, P1 ;  /* 0x0000000105078824 */ /* 0x004fe400008e0602 */
[----:B------:R-:W1:Y:S01]  /*ee90*/  SHFL.IDX PT, R5, R12, RZ, 0x181f ;  /* 0x00181fff0c057589 */ /* 0x000e6200000e0000 */
[----:B------:R-:W-:Y:S01]  /*eea0*/  CS2R R26, SRZ ;  /* 0x00000000001a7805 */ /* 0x000fe2000001ff00 */
[----:B------:R-:W-:Y:S02]  /*eeb0*/  CS2R R24, SRZ ;  /* 0x0000000000187805 */ /* 0x000fe4000001ff00 */
[----:B------:R2:W3:Y:S01]  /*eec0*/  @!P0 LD.E.128 R20, [R6.64] ;  /* 0x0000001c06148980 */ /* 0x0004e2000c101d00 */
[----:B-1----:R-:W-:-:S05]  /*eed0*/  @!P0 IADD3 R4, P1, R5, R4, RZ ;  /* 0x0000000405048210 */ /* 0x002fca0007f3e0ff */
[----:B------:R-:W-:-:S05]  /*eee0*/  @!P0 IMAD.X R5, R8, 0x1, R2, P1 ;  /* 0x0000000108058824 */ /* 0x000fca00008e0602 */
[----:B------:R1:W4:Y:S01]  /*eef0*/  @!P0 LD.E.128 R24, [R4.64] ;  /* 0x0000001c04188980 */ /* 0x000322000c101d00 */
[----:B------:R-:W-:Y:S03]  /*ef00*/  BSSY B0, `(.L_x_3697) ;  /* 0x0000026000007945 */ /* 0x000fe60003800000 */
[----:B--2---:R2:W1:Y:S01]  /*ef10*/  SHFL.IDX PT, R7, R14, 0x1, 0x181f ;  /* 0x00381f000e077f89 */ /* 0x00446200000e0000 */
[----:B------:R-:W-:-:S03]  /*ef20*/  CS2R R46, SRZ ;  /* 0x00000000002e7805 */ /* 0x000fc6000001ff00 */
[----:B------:R2:W1:Y:S01]  /*ef30*/  SHFL.IDX PT, R8, R12, 0x1, 0x181f ;  /* 0x00381f000c087f89 */ /* 0x00046200000e0000 */
[----:B------:R-:W-:-:S03]  /*ef40*/  CS2R R44, SRZ ;  /* 0x00000000002c7805 */ /* 0x000fc6000001ff00 */
[----:B------:R2:W1:Y:S01]  /*ef50*/  SHFL.IDX PT, R9, R13, 0x1, 0x181f ;  /* 0x00381f000d097f89 */ /* 0x00046200000e0000 */
[----:B------:R-:W-:-:S03]  /*ef60*/  CS2R R42, SRZ ;  /* 0x00000000002a7805 */ /* 0x000fc6000001ff00 */
[----:B------:R2:W1:Y:S01]  /*ef70*/  SHFL.IDX PT, R10, R11, 0x1, 0x181f ;  /* 0x00381f000b0a7f89 */ /* 0x00046200000e0000 */
[----:B------:R-:W-:Y:S01]  /*ef80*/  CS2R R40, SRZ ;  /* 0x0000000000287805 */ /* 0x000fe2000001ff00 */
[----:B------:R-:W-:Y:S01]  /*ef90*/  ISETP.GE.AND P2, PT, R16, c[0x0][0x27c], PT ;  /* 0x00009f0010007a0c */ /* 0x000fe20003f46270 */
[----:B---3--:R-:W-:Y:S02]  /*efa0*/  IMAD.MOV.U32 R6, RZ, RZ, R22 ;  /* 0x000000ffff067224 */ /* 0x008fe400078e0016 */
[----:B-1----:R-:W-:Y:S02]  /*efb0*/  IMAD.MOV.U32 R4, RZ, RZ, R20 ;  /* 0x000000ffff047224 */ /* 0x002fe400078e0014 */
[----:B------:R-:W-:Y:S01]  /*efc0*/  IMAD.MOV.U32 R2, RZ, RZ, R21 ;  /* 0x000000ffff027224 */ /* 0x000fe200078e0015 */
[----:B------:R-:W-:Y:S02]  /*efd0*/  MOV R5, R23 ;  /* 0x0000001700057202 */ /* 0x000fe40000000f00 */
[----:B------:R-:W-:-:S02]  /*efe0*/  PRMT R31, R6, 0x7610, R31 ;  /* 0x00007610061f7816 */ /* 0x000fc4000000001f */
[----:B------:R-:W-:Y:S02]  /*eff0*/  PRMT R19, R4, 0x7610, R19 ;  /* 0x0000761004137816 */ /* 0x000fe40000000013 */
[----:B------:R-:W-:Y:S02]  /*f000*/  PRMT R29, R2, 0x7610, R29 ;  /* 0x00007610021d7816 */ /* 0x000fe4000000001d */
[----:B------:R-:W-:Y:S01]  /*f010*/  PRMT R30, R30, 0x5410, R5 ;  /* 0x000054101e1e7816 */ /* 0x000fe20000000005 */
[----:B----4-:R-:W-:Y:S01]  /*f020*/  IMAD.MOV.U32 R6, RZ, RZ, R26 ;  /* 0x000000ffff067224 */ /* 0x010fe200078e001a */
[----:B------:R-:W-:Y:S01]  /*f030*/  MOV R5, R27 ;  /* 0x0000001b00057202 */ /* 0x000fe20000000f00 */
[----:B------:R-:W-:Y:S02]  /*f040*/  IMAD.MOV.U32 R4, RZ, RZ, R24 ;  /* 0x000000ffff047224 */ /* 0x000fe400078e0018 */
[----:B------:R-:W-:Y:S01]  /*f050*/  IMAD.MOV.U32 R2, RZ, RZ, R25 ;  /* 0x000000ffff027224 */ /* 0x000fe200078e0019 */
[----:B------:R-:W-:-:S02]  /*f060*/  PRMT R30, R6, 0x7610, R30 ;  /* 0x00007610061e7816 */ /* 0x000fc4000000001e */
[----:B------:R-:W-:Y:S02]  /*f070*/  PRMT R29, R29, 0x5410, R5 ;  /* 0x000054101d1d7816 */ /* 0x000fe40000000005 */
[----:B------:R-:W-:Y:S01]  /*f080*/  PRMT R28, R2, 0x5410, R4 ;  /* 0x00005410021c7816 */ /* 0x000fe20000000004 */
[----:B------:R-:W-:Y:S05]  /*f090*/  @P3 BRA `(.L_x_3698) ;  /* 0x000000c000003947 */ /* 0x000fea0003800000 */
[----:B--2---:R-:W-:Y:S01]  /*f0a0*/  CS2R R44, SRZ ;  /* 0x00000000002c7805 */ /* 0x004fe2000001ff00 */
        /* <DEDUP_REMOVED lines=11> */
.L_x_3698:
[----:B--2---:R-:W-:Y:S05]  /*f160*/  BSYNC B0 ;  /* 0x0000000000007941 */ /* 0x004fea0003800000 */
.L_x_3697:
[----:B-1----:R-:W1:Y:S01]  /*f170*/  SHFL.IDX PT, R6, R14, 0x2, 0x181f ;  /* 0x00581f000e067f89 */ /* 0x002e6200000e0000 */
[----:B------:R-:W-:Y:S01]  /*f180*/  ISETP.NE.AND P0, PT, R38, RZ, PT ;  /* 0x000000ff2600720c */ /* 0x000fe20003f05270 */
[----:B------:R-:W-:Y:S01]  /*f190*/  CS2R R54, SRZ ;  /* 0x0000000000367805 */ /* 0x000fe2000001ff00 */
[----:B------:R-:W-:Y:S01]  /*f1a0*/  CS2R R52, SRZ ;  /* 0x0000000000347805 */ /* 0x000fe2000001ff00 */
[----:B------:R-:W2:Y:S01]  /*f1b0*/  SHFL.IDX PT, R4, R13, 0x2, 0x181f ;  /* 0x00581f000d047f89 */ /* 0x000ea200000e0000 */
[----:B------:R-:W-:Y:S02]  /*f1c0*/  ISETP.GE.OR P0, PT, R16, c[0x0][0x27c], P0 ;  /* 0x00009f0010007a0c */ /* 0x000fe40000706670 */
[----:B------:R-:W-:Y:S01]  /*f1d0*/  ISETP.NE.AND P3, PT, R48, RZ, PT ;  /* 0x000000ff3000720c */ /* 0x000fe20003f65270 */
[----:B------:R-:W-:Y:S10]  /*f1e0*/  SHFL.IDX PT, R8, R11, 0x2, 0x181f ;  /* 0x00581f000b087f89 */ /* 0x000ff400000e0000 */
[C---:B------:R-:W-:Y:S01]  /*f1f0*/  @!P0 IMAD.SHL.U32 R2, R16.reuse, 0x2, RZ ;  /* 0x0000000210028824 */ /* 0x040fe200078e00ff */
[----:B------:R-:W-:-:S04]  /*f200*/  @!P0 SHF.L.U64.HI R5, R16, 0x1, R37 ;  /* 0x0000000110058819 */ /* 0x000fc80000010225 */
[----:B-1----:R-:W-:-:S05]  /*f210*/  @!P0 IADD3 R6, P1, R6, R2, RZ ;  /* 0x0000000206068210 */ /* 0x002fca0007f3e0ff */
[----:B--2---:R-:W-:Y:S02]  /*f220*/  @!P0 IMAD.X R7, R4, 0x1, R5, P1 ;  /* 0x0000000104078824 */ /* 0x004fe400008e0605 */
[----:B------:R-:W1:Y:S01]  /*f230*/  SHFL.IDX PT, R4, R12, 0x2, 0x181f ;  /* 0x00581f000c047f89 */ /* 0x000e6200000e0000 */
[----:B------:R-:W-:Y:S01]  /*f240*/  CS2R R58, SRZ ;  /* 0x00000000003a7805 */ /* 0x000fe2000001ff00 */
[----:B------:R-:W-:Y:S02]  /*f250*/  CS2R R56, SRZ ;  /* 0x0000000000387805 */ /* 0x000fe4000001ff00 */
[----:B------:R2:W3:Y:S01]  /*f260*/  @!P0 LD.E.128 R52, [R6.64] ;  /* 0x0000001c06348980 */ /* 0x0004e2000c101d00 */
[----:B-1----:R-:W-:-:S05]  /*f270*/  @!P0 IADD3 R4, P1, R4, R2, RZ ;  /* 0x0000000204048210 */ /* 0x002fca0007f3e0ff */
[----:B------:R-:W-:-:S05]  /*f280*/  @!P0 IMAD.X R5, R8, 0x1, R5, P1 ;  /* 0x0000000108058824 */ /* 0x000fca00008e0605 */
[----:B------:R1:W4:Y:S01]  /*f290*/  @!P0 LD.E.128 R56, [R4.64] ;  /* 0x0000001c04388980 */ /* 0x000322000c101d00 */
[----:B--2--5:R-:W-:Y:S02]  /*f2a0*/  IMAD.MOV.U32 R6, RZ, RZ, R46 ;  /* 0x000000ffff067224 */ /* 0x024fe400078e002e */
[----:B------:R-:W-:Y:S01]  /*f2b0*/  IMAD.MOV.U32 R2, RZ, RZ, R45 ;  /* 0x000000ffff027224 */ /* 0x000fe200078e002d */
[----:B------:R2:W2:Y:S01]  /*f2c0*/  SHFL.IDX PT, R9, R13, 0x3, 0x181f ;  /* 0x00781f000d097f89 */ /* 0x0004a200000e0000 */
[----:B------:R-:W-:Y:S01]  /*f2d0*/  BSSY B0, `(.L_x_3699) ;  /* 0x000002b000007945 */ /* 0x000fe20003800000 */
[----:B-1----:R-:W-:Y:S01]  /*f2e0*/  IMAD.MOV.U32 R4, RZ, RZ, R44 ;  /* 0x000000ffff047224 */ /* 0x002fe200078e002c */
[----:B------:R-:W-:-:S04]  /*f2f0*/  MOV R5, R47 ;  /* 0x0000002f00057202 */ /* 0x000fc80000000f00 */
[----:B------:R-:W-:Y:S01]  /*f300*/  PRMT R71, R5, 0x5410, R6 ;  /* 0x0000541005477816 */ /* 0x000fe20000000006 */
[----:B------:R-:W-:Y:S01]  /*f310*/  IMAD.MOV.U32 R6, RZ, RZ, R42 ;  /* 0x000000ffff067224 */ /* 0x000fe200078e002a */
[----:B------:R-:W-:Y:S01]  /*f320*/  PRMT R51, R2, 0x5410, R4 ;  /* 0x0000541002337816 */ /* 0x000fe20000000004 */
[----:B------:R-:W-:Y:S01]  /*f330*/  IMAD.MOV.U32 R4, RZ, RZ, R40 ;  /* 0x000000ffff047224 */ /* 0x000fe200078e0028 */
[----:B------:R-:W-:Y:S01]  /*f340*/  MOV R5, R43 ;  /* 0x0000002b00057202 */ /* 0x000fe20000000f00 */
[----:B------:R-:W-:-:S03]  /*f350*/  IMAD.MOV.U32 R2, RZ, RZ, R41 ;  /* 0x000000ffff027224 */ /* 0x000fc600078e0029 */
[----:B------:R-:W-:Y:S02]  /*f360*/  PRMT R70, R5, 0x5410, R6 ;  /* 0x0000541005467816 */ /* 0x000fe40000000006 */
[----:B------:R-:W-:Y:S01]  /*f370*/  PRMT R50, R2, 0x5410, R4 ;  /* 0x0000541002327816 */ /* 0x000fe20000000004 */
[----:B------:R1:W1:Y:S01]  /*f380*/  SHFL.IDX PT, R7, R14, 0x3, 0x181f ;  /* 0x00781f000e077f89 */ /* 0x00026200000e0000 */
[----:B------:R-:W-:-:S03]  /*f390*/  CS2R R66, SRZ ;  /* 0x0000000000427805 */ /* 0x000fc6000001ff00 */
[----:B------:R1:W1:Y:S01]  /*f3a0*/  SHFL.IDX PT, R10, R11, 0x3, 0x181f ;  /* 0x00781f000b0a7f89 */ /* 0x00026200000e0000 */
[----:B------:R-:W-:-:S03]  /*f3b0*/  CS2R R64, SRZ ;  /* 0x0000000000407805 */ /* 0x000fc6000001ff00 */
[----:B------:R1:W1:Y:S01]  /*f3c0*/  SHFL.IDX PT, R8, R12, 0x3, 0x181f ;  /* 0x00781f000c087f89 */ /* 0x00026200000e0000 */
[----:B------:R-:W-:Y:S01]  /*f3d0*/  CS2R R62, SRZ ;  /* 0x00000000003e7805 */ /* 0x000fe2000001ff00 */
[----:B------:R-:W-:Y:S01]  /*f3e0*/  CS2R R60, SRZ ;  /* 0x00000000003c7805 */ /* 0x000fe2000001ff00 */
[----:B---3--:R-:W-:Y:S01]  /*f3f0*/  IMAD.MOV.U32 R6, RZ, RZ, R54 ;  /* 0x000000ffff067224 */ /* 0x008fe200078e0036 */
[----:B------:R-:W-:Y:S01]  /*f400*/  MOV R5, R55 ;  /* 0x0000003700057202 */ /* 0x000fe20000000f00 */
[----:B------:R-:W-:Y:S02]  /*f410*/  IMAD.MOV.U32 R4, RZ, RZ, R52 ;  /* 0x000000ffff047224 */ /* 0x000fe400078e0034 */
[----:B------:R-:W-:Y:S01]  /*f420*/  IMAD.MOV.U32 R2, RZ, RZ, R53 ;  /* 0x000000ffff027224 */ /* 0x000fe200078e0035 */
[----:B------:R-:W-:-:S04]  /*f430*/  PRMT R107, R5, 0x5410, R6 ;  /* 0x00005410056b7816 */ /* 0x000fc80000000006 */
[----:B------:R-:W-:Y:S01]  /*f440*/  PRMT R105, R2, 0x5410, R4 ;  /* 0x0000541002697816 */ /* 0x000fe20000000004 */
[----:B----4-:R-:W-:Y:S01]  /*f450*/  IMAD.MOV.U32 R6, RZ, RZ, R58 ;  /* 0x000000ffff067224 */ /* 0x010fe200078e003a */
[----:B------:R-:W-:Y:S01]  /*f460*/  MOV R5, R59 ;  /* 0x0000003b00057202 */ /* 0x000fe20000000f00 */
[----:B------:R-:W-:Y:S02]  /*f470*/  IMAD.MOV.U32 R4, RZ, RZ, R56 ;  /* 0x000000ffff047224 */ /* 0x000fe400078e0038 */
[----:B------:R-:W-:Y:S01]  /*f480*/  IMAD.MOV.U32 R2, RZ, RZ, R57 ;  /* 0x000000ffff027224 */ /* 0x000fe200078e0039 */
[----:B------:R-:W-:-:S04]  /*f490*/  PRMT R106, R5, 0x5410, R6 ;  /* 0x00005410056a7816 */ /* 0x000fc80000000006 */
[----:B------:R-:W-:Y:S01]  /*f4a0*/  PRMT R104, R2, 0x5410, R4 ;  /* 0x0000541002687816 */ /* 0x000fe20000000004 */
[----:B------:R-:W-:Y:S05]  /*f4b0*/  @P3 BRA `(.L_x_3700) ;  /* 0x000000c000003947 */ /* 0x000fea0003800000 */
[----:B-12---:R-:W-:Y:S01]  /*f4c0*/  CS2R R64, SRZ ;  /* 0x0000000000407805 */ /* 0x006fe2000001ff00 */
        /* <DEDUP_REMOVED lines=11> */
.L_x_3700:
[----:B-12---:R-:W-:Y:S05]  /*f580*/  BSYNC B0 ;  /* 0x0000000000007941 */ /* 0x006fea0003800000 */
.L_x_3699:
[----:B------:R-:W1:Y:S01]  /*f590*/  SHFL.IDX PT, R6, R14, 0x4, 0x181f ;  /* 0x00981f000e067f89 */ /* 0x000e6200000e0000 */
[----:B------:R-:W-:Y:S01]  /*f5a0*/  ISETP.NE.AND P0, PT, R69, RZ, PT ;  /* 0x000000ff4500720c */ /* 0x000fe20003f05270 */
[----:B------:R-:W-:Y:S01]  /*f5b0*/  CS2R R74, SRZ ;  /* 0x00000000004a7805 */ /* 0x000fe2000001ff00 */
[----:B------:R-:W-:Y:S01]  /*f5c0*/  ISETP.NE.AND P3, PT, R72, RZ, PT ;  /* 0x000000ff4800720c */ /* 0x000fe20003f65270 */
[----:B------:R-:W2:Y:S01]  /*f5d0*/  SHFL.IDX PT, R4, R13, 0x4, 0x181f ;  /* 0x00981f000d047f89 */ /* 0x000ea200000e0000 */
[C---:B------:R-:W-:Y:S01]  /*f5e0*/  ISETP.GE.OR P0, PT, R16.reuse, c[0x0][0x27c], P0 ;  /* 0x00009f0010007a0c */ /* 0x040fe20000706670 */
[----:B------:R-:W-:Y:S02]  /*f5f0*/  CS2R R72, SRZ ;  /* 0x0000000000487805 */ /* 0x000fe4000001ff00 */
        /* <DEDUP_REMOVED lines=58> */
.L_x_3702:
[----:B-12---:R-:W-:Y:S05]  /*f9a0*/  BSYNC B0 ;  /* 0x0000000000007941 */ /* 0x006fea0003800000 */
.L_x_3701:
[----:B------:R-:W1:Y:S01]  /*f9b0*/  SHFL.IDX PT, R6, R14, 0x6, 0x181f ;  /* 0x00d81f000e067f89 */ /* 0x000e6200000e0000 */
[----:B------:R-:W-:Y:S01]  /*f9c0*/  ISETP.NE.AND P0, PT, R89, RZ, PT ;  /* 0x000000ff5900720c */ /* 0x000fe20003f05270 */
[----:B------:R-:W-:Y:S01]  /*f9d0*/  CS2R R98, SRZ ;  /* 0x0000000000627805 */ /* 0x000fe2000001ff00 */
[----:B------:R-:W-:Y:S01]  /*f9e0*/  CS2R R96, SRZ ;  /* 0x0000000000607805 */ /* 0x000fe2000001ff00 */
[----:B------:R-:W2:Y:S01]  /*f9f0*/  SHFL.IDX PT, R7, R13, 0x6, 0x181f ;  /* 0x00d81f000d077f89 */ /* 0x000ea200000e0000 */
[----:B------:R-:W-:-:S03]  /*fa00*/  ISETP.GE.OR P0, PT, R16, c[0x0][0x27c], P0 ;  /* 0x00009f0010007a0c */ /* 0x000fc60000706670 */
[----:B------:R-:W3:Y:S04]  /*fa10*/  SHFL.IDX PT, R4, R12, 0x6, 0x181f ;  /* 0x00d81f000c047f89 */ /* 0x000ee800000e0000 */
[----:B------:R-:W4:Y:S06]  /*fa20*/  SHFL.IDX PT, R8, R11, 0x6, 0x181f ;  /* 0x00d81f000b087f89 */ /* 0x000f2c00000e0000 */
        /* <DEDUP_REMOVED lines=12> */
[----:B------:R-:W-:Y:S01]  /*faf0*/  CS2R R102, SRZ ;  /* 0x0000000000667805 */ /* 0x000fe2000001ff00 */
[----:B------:R2:W2:Y:S01]  /*fb00*/  SHFL.IDX PT, R10, R13, 0x7, 0x181f ;  /* 0x00f81f000d0a7f89 */ /* 0x0004a200000e0000 */
[----:B------:R-:W-:Y:S01]  /*fb10*/  CS2R R100, SRZ ;  /* 0x0000000000647805 */ /* 0x000fe2000001ff00 */
[----:B------:R-:W-:Y:S01]  /*fb20*/  CS2R R90, SRZ ;  /* 0x00000000005a7805 */ /* 0x000fe2000001ff00 */
[----:B------:R-:W-:Y:S01]  /*fb30*/  CS2R R88, SRZ ;  /* 0x0000000000587805 */ /* 0x000fe2000001ff00 */
[----:B------:R2:W2:Y:S04]  /*fb40*/  SHFL.IDX PT, R8, R12, 0x7, 0x181f ;  /* 0x00f81f000c087f89 */ /* 0x0004a800000e0000 */
[----:B------:R2:W2:Y:S01]  /*fb50*/  SHFL.IDX PT, R9, R11, 0x7, 0x181f ;  /* 0x00f81f000b097f89 */ /* 0x0004a200000e0000 */
[----:B-1----:R-:W-:-:S03]  /*fb60*/  IMAD.MOV.U32 R6, RZ, RZ, R86 ;  /* 0x000000ffff067224 */ /* 0x002fc600078e0056 */
[----:B------:R1:W1:Y:S01]  /*fb70*/  SHFL.IDX PT, R7, R14, 0x7, 0x181f ;  /* 0x00f81f000e077f89 */ /* 0x00026200000e0000 */
[----:B---3--:R-:W-:Y:S01]  /*fb80*/  IMAD.MOV.U32 R4, RZ, RZ, R84 ;  /* 0x000000ffff047224 */ /* 0x008fe200078e0054 */
        /* <DEDUP_REMOVED lines=34> */
.L_x_3704:
[----:B-1----:R-:W-:Y:S05]  /*fdb0*/  BSYNC B0 ;  /* 0x0000000000007941 */ /* 0x002fea0003800000 */
.L_x_3703:
[----:B------:R-:W-:Y:S01]  /*fdc0*/  UIADD3 UR4, -UR18, UR20, URZ ;  /* 0x0000001412047290 */ /* 0x000fe2000fffe13f */
[----:B-----5:R-:W-:Y:S01]  /*fdd0*/  IMAD.MOV.U32 R2, RZ, RZ, R102 ;  /* 0x000000ffff027224 */ /* 0x020fe200078e0066 */
[----:B------:R-:W-:-:S04]  /*fde0*/  DEPBAR.LE SB0, 0x1 ;  /* 0x000080400000791a */ /* 0x000fc80000000000 */
[----:B------:R-:W-:Y:S01]  /*fdf0*/  UISETP.LT.AND UP0, UPT, UR4, 0x80, UPT ;  /* 0x000000800400788c */ /* 0x000fe2000bf01270 */
[----:B------:R-:W-:Y:S01]  /*fe00*/  PRMT R126, R126, 0x5410, R2 ;  /* 0x000054107e7e7816 */ /* 0x000fe20000000002 */
[----:B------:R-:W-:Y:S01]  /*fe10*/  IMAD.MOV.U32 R5, RZ, RZ, R103 ;  /* 0x000000ffff057224 */ /* 0x000fe200078e0067 */
[----:B------:R-:W-:Y:S01]  /*fe20*/  MOV R6, R90 ;  /* 0x0000005a00067202 */ /* 0x000fe20000000f00 */
[----:B------:R-:W-:Y:S01]  /*fe30*/  USEL UR4, UR4, 0x80, UP0 ;  /* 0x0000008004047887 */ /* 0x000fe20008000000 */
[----:B------:R-:W-:Y:S01]  /*fe40*/  IMAD.MOV.U32 R4, RZ, RZ, R100 ;  /* 0x000000ffff047224 */ /* 0x000fe200078e0064 */
[----:B------:R-:W-:Y:S01]  /*fe50*/  BSSY B0, `(.L_x_3705) ;  /* 0x0000073000007945 */ /* 0x000fe20003800000 */
[----:B------:R-:W-:Y:S01]  /*fe60*/  IMAD.MOV.U32 R2, RZ, RZ, R101 ;  /* 0x000000ffff027224 */ /* 0x000fe200078e0065 */
[----:B------:R-:W-:Y:S01]  /*fe70*/  PRMT R126, R5, 0x7610, R126 ;  /* 0x00007610057e7816 */ /* 0x000fe2000000007e */
[----:B------:R-:W-:Y:S01]  /*fe80*/  IMAD.MOV.U32 R5, RZ, RZ, R91 ;  /* 0x000000ffff057224 */ /* 0x000fe200078e005b */
[----:B------:R-:W-:Y:S01]  /*fe90*/  BAR.SYNC.DEFER_BLOCKING 0x0 ;  /* 0x0000000000007b1d */ /* 0x000fe20000010000 */
[----:B------:R-:W-:-:S02]  /*fea0*/  ISETP.GE.OR P0, PT, R68, UR4, P2 ;  /* 0x0000000444007c0c */ /* 0x000fc40009706670 */
[----:B------:R-:W-:Y:S01]  /*feb0*/  PRMT R124, R2, 0x5410, R4 ;  /* 0x00005410027c7816 */ /* 0x000fe20000000004 */
[----:B------:R-:W-:Y:S01]  /*fec0*/  IMAD.MOV.U32 R4, RZ, RZ, R88 ;  /* 0x000000ffff047224 */ /* 0x000fe200078e0058 */
[----:B------:R-:W-:Y:S02]  /*fed0*/  MOV R2, R89 ;  /* 0x0000005900027202 */ /* 0x000fe40000000f00 */
[----:B------:R-:W-:Y:S02]  /*fee0*/  PRMT R125, R5, 0x5410, R6 ;  /* 0x00005410057d7816 */ /* 0x000fe40000000006 */
[----:B------:R-:W-:-:S05]  /*fef0*/  PRMT R123, R2, 0x5410, R4 ;  /* 0x00005410027b7816 */ /* 0x000fca0000000004 */
[----:B------:R-:W-:Y:S05]  /*ff00*/  @P0 BRA `(.L_x_3706) ;  /* 0x0000067000000947 */ /* 0x000fea0003800000 */
[----:B------:R-:W-:Y:S01]  /*ff10*/  IMAD.MOV.U32 R2, RZ, RZ, c[0x0][0x27c] ;  /* 0x00009f00ff027624 */ /* 0x000fe200078e00ff */
[----:B------:R-:W1:Y:S01]  /*ff20*/  LDS.128 R8, [R34+0x8100] ;  /* 0x0081000022087984 */ /* 0x000e620000000c00 */
[----:B------:R-:W-:Y:S02]  /*ff30*/  SHF.R.U64 R13, R22, 0x10, R23 ;  /* 0x00000010160d7819 */ /* 0x000fe40000001217 */
[----:B------:R-:W-:Y:S02]  /*ff40*/  SHF.R.U64 R15, R24, 0x10, R25 ;  /* 0x00000010180f7819 */ /* 0x000fe40000001219 */
[----:B------:R-:W-:Y:S02]  /*ff50*/  LEA.HI R2, R2, R49, RZ, 0x1d ;  /* 0x0000003102027211 */ /* 0x000fe400078fe8ff */
[----:B------:R-:W-:Y:S02]  /*ff60*/  SHF.R.U64 R17, R26, 0x10, R27 ;  /* 0x000000101a117819 */ /* 0x000fe4000000121b */
[----:B------:R-:W-:Y:S01]  /*ff70*/  SHF.R.S32.HI R5, RZ, 0x1f, R2 ;  /* 0x0000001fff057819 */ /* 0x000fe20000011402 */
[----:B------:R-:W-:Y:S01]  /*ff80*/  IMAD.SHL.U32 R4, R2, 0x8, RZ ;  /* 0x0000000802047824 */ /* 0x000fe200078e00ff */
[----:B------:R-:W-:-:S02]  /*ff90*/  PRMT R26, R31, 0x5410, R13 ;  /* 0x000054101f1a7816 */ /* 0x000fc4000000000d */
[----:B------:R-:W-:Y:S02]  /*ffa0*/  LEA.HI R2, R5, R2, RZ, 0x3 ;  /* 0x0000000205027211 */ /* 0x000fe400078f18ff */
[----:B------:R-:W-:Y:S02]  /*ffb0*/  LOP3.LUT R4, R18, 0x38, R4, 0xf8, !PT ;  /* 0x0000003812047812 */ /* 0x000fe400078ef804 */
[----:B------:R-:W-:Y:S01]  /*ffc0*/  PRMT R13, R28, 0x5432, R15 ;  /* 0x000054321c0d7816 */ /* 0x000fe2000000000f */
[----:B------:R-:W-:Y:S01]  /*ffd0*/  IMAD.SHL.U32 R2, R2, 0x400, RZ ;  /* 0x0000040002027824 */ /* 0x000fe200078e00ff */
[----:B------:R-:W-:Y:S02]  /*ffe0*/  LOP3.LUT R4, R4, R33, RZ, 0x3c, !PT ;  /* 0x0000002104047212 */ /* 0x000fe400078e3cff */
[----:B------:R-:W-:Y:S01]  /*fff0*/  SHF.R.U32.HI R16, RZ, 0x10, R25 ;  /* 0x00000010ff107819 */ /* 0x000fe20000011619 */
[----:B------:R-:W-:Y:S01]  /*10000*/  IMAD.U32 R31, R13, 0x10000, RZ ;  /* 0x000100000d1f7824 */ /* 0x000fe200078e00ff */
[----:B------:R-:W-:-:S02]  /*10010*/  LOP3.LUT R2, R2, 0x7fffe000, RZ, 0xc0, !PT ;  /* 0x7fffe00002027812 */ /* 0x000fc400078ec0ff */
[----:B------:R-:W-:Y:S02]  /*10020*/  SHF.R.U32.HI R14, RZ, 0x10, R23 ;  /* 0x00000010ff0e7819 */ /* 0x000fe40000011617 */
[----:B------:R-:W-:Y:S02]  /*10030*/  IADD3 R2, R4, R2, R32 ;  /* 0x0000000204027210 */ /* 0x000fe40007ffe020 */
[----:B------:R-:W-:Y:S02]  /*10040*/  SHF.R.U32.HI R12, RZ, 0x10, R21 ;  /* 0x00000010ff0c7819 */ /* 0x000fe40000011615 */
[----:B------:R-:W-:Y:S01]  /*10050*/  SHF.R.U32.HI R18, RZ, 0x10, R27 ;  /* 0x00000010ff127819 */ /* 0x000fe2000001161b */
[----:B------:R-:W-:Y:S01]  /*10060*/  IMAD.SHL.U32 R33, R2, 0x2, RZ ;  /* 0x0000000202217824 */ /* 0x000fe200078e00ff */
[----:B------:R-:W-:Y:S02]  /*10070*/  SHF.R.U64 R2, R20, 0x10, R21 ;  /* 0x0000001014027819 */ /* 0x000fe40000001215 */
[----:B------:R-:W-:-:S02]  /*10080*/  PRMT R16, R28, 0x5410, R16 ;  /* 0x000054101c107816 */ /* 0x000fc40000000010 */
[----:B------:R-:W2:Y:S01]  /*10090*/  LDS.128 R4, [R33+0x8100] ;  /* 0x0081000021047984 */ /* 0x000ea20000000c00 */
[----:B------:R-:W-:Y:S02]  /*100a0*/  PRMT R19, R19, 0x5410, R2 ;  /* 0x0000541013137816 */ /* 0x000fe40000000002 */
[----:B------:R-:W-:Y:S01]  /*100b0*/  PRMT R27, R30, 0x5432, R14 ;  /* 0x000054321e1b7816 */ /* 0x000fe2000000000e */
[----:B-1----:R-:W-:Y:S01]  /*100c0*/  IMAD.U32 R14, R11, 0x10000, RZ ;  /* 0x000100000b0e7824 */ /* 0x002fe200078e00ff */
[----:B------:R-:W-:Y:S01]  /*100d0*/  PRMT R20, R29, 0x5410, R12 ;  /* 0x000054101d147816 */ /* 0x000fe2000000000c */
[----:B------:R-:W-:Y:S01]  /*100e0*/  IMAD.U32 R12, R8, 0x10000, RZ ;  /* 0x00010000080c7824 */ /* 0x000fe200078e00ff */
[----:B------:R-:W-:Y:S01]  /*100f0*/  PRMT R25, R30, 0x5410, R17 ;  /* 0x000054101e197816 */ /* 0x000fe20000000011 */
[----:B------:R-:W-:Y:S01]  /*10100*/  IMAD.U32 R30, R19, 0x10000, RZ ;  /* 0x00010000131e7824 */ /* 0x000fe200078e00ff */
[----:B------:R-:W-:Y:S01]  /*10110*/  LOP3.LUT R28, R11, 0xffff0000, RZ, 0xc0, !PT ;  /* 0xffff00000b1c7812 */ /* 0x000fe200078ec0ff */
[----:B------:R-:W-:Y:S01]  /*10120*/  IMAD.U32 R48, R16, 0x10000, RZ ;  /* 0x0001000010307824 */ /* 0x000fe200078e00ff */
[----:B------:R-:W-:Y:S01]  /*10130*/  PRMT R24, R29, 0x5432, R18 ;  /* 0x000054321d187816 */ /* 0x000fe20000000012 */
[----:B------:R-:W-:Y:S01]  /*10140*/  IMAD.U32 R23, R10, 0x10000, RZ ;  /* 0x000100000a177824 */ /* 0x000fe200078e00ff */
[----:B------:R-:W-:-:S02]  /*10150*/  LOP3.LUT R17, R8, 0xffff0000, RZ, 0xc0, !PT ;  /* 0xffff000008117812 */ /* 0x000fc400078ec0ff */
[C---:B------:R-:W-:Y:S01]  /*10160*/  SHF.L.U32 R15, R9.reuse, 0x10, RZ ;  /* 0x00000010090f7819 */ /* 0x040fe200000006ff */
[----:B------:R-:W-:Y:S01]  /*10170*/  IMAD.U32 R39, R24, 0x10000, RZ ;  /* 0x0001000018277824 */ /* 0x000fe200078e00ff */
[----:B------:R-:W-:Y:S02]  /*10180*/  LOP3.LUT R18, R9, 0xffff0000, RZ, 0xc0, !PT ;  /* 0xffff000009127812 */ /* 0x000fe400078ec0ff */
[----:B------:R-:W-:Y:S02]  /*10190*/  LOP3.LUT R29, R10, 0xffff0000, RZ, 0xc0, !PT ;  /* 0xffff00000a1d7812 */ /* 0x000fe400078ec0ff */
[----:B------:R-:W-:Y:S01]  /*101a0*/  LOP3.LUT R13, R13, 0xffff0000, RZ, 0xc0, !PT ;  /* 0xffff00000d0d7812 */ /* 0x000fe200078ec0ff */
[----:B--2---:R-:W-:Y:S01]  /*101b0*/  IMAD.U32 R2, R4, 0x10000, RZ ;  /* 0x0001000004027824 */ /* 0x004fe200078e00ff */
[C---:B------:R-:W-:Y:S02]  /*101c0*/  SHF.L.U32 R11, R6.reuse, 0x10, RZ ;  /* 0x00000010060b7819 */ /* 0x040fe400000006ff */
[----:B------:R-:W-:Y:S01]  /*101d0*/  LOP3.LUT R22, R6, 0xffff0000, RZ, 0xc0, !PT ;  /* 0xffff000006167812 */ /* 0x000fe200078ec0ff */
[----:B------:R-:W-:Y:S01]  /*101e0*/  FMUL.FTZ R6, R2, R31 ;  /* 0x0000001f02067220 */ /* 0x000fe20000410000 */
[----:B------:R-:W-:-:S02]  /*101f0*/  SHF.L.U32 R8, R5, 0x10, RZ ;  /* 0x0000001005087819 */ /* 0x000fc400000006ff */
[----:B------:R-:W-:Y:S01]  /*10200*/  LOP3.LUT R9, R4, 0xffff0000, RZ, 0xc0, !PT ;  /* 0xffff000004097812 */ /* 0x000fe200078ec0ff */
[-C--:B------:R-:W-:Y:S01]  /*10210*/  FMUL.FTZ R4, R2, R30.reuse ;  /* 0x0000001e02047220 */ /* 0x080fe20000410000 */
[----:B------:R-:W-:Y:S01]  /*10220*/  LOP3.LUT R10, R5, 0xffff0000, RZ, 0xc0, !PT ;  /* 0xffff0000050a7812 */ /* 0x000fe200078ec0ff */
[C---:B------:R-:W-:Y:S01]  /*10230*/  IMAD.U32 R5, R7.reuse, 0x10000, RZ ;  /* 0x0001000007057824 */ /* 0x040fe200078e00ff */
[----:B------:R-:W-:Y:S01]  /*10240*/  LOP3.LUT R21, R7, 0xffff0000, RZ, 0xc0, !PT ;  /* 0xffff000007157812 */ /* 0x000fe200078ec0ff */
[----:B------:R-:W-:Y:S01]  /*10250*/  FFMA.FTZ R38, R12, R30, -R6 ;  /* 0x0000001e0c267223 */ /* 0x000fe20000010806 */
[----:B------:R-:W-:Y:S01]  /*10260*/  SHF.L.U32 R7, R27, 0x10, RZ ;  /* 0x000000101b077819 */ /* 0x000fe200000006ff */
[----:B------:R-:W-:Y:S02]  /*10270*/  IMAD.U32 R30, R20, 0x10000, RZ ;  /* 0x00010000141e7824 */ /* 0x000fe400078e00ff */
[----:B------:R-:W-:Y:S02]  /*10280*/  FMUL.FTZ R2, R8, R48 ;  /* 0x0000003008027220 */ /* 0x000fe40000410000 */
[----:B------:R-:W-:Y:S01]  /*10290*/  FFMA.FTZ R35, R12, R31, R4 ;  /* 0x0000001f0c237223 */ /* 0x000fe20000010004 */
[----:B------:R-:W-:Y:S01]  /*102a0*/  LOP3.LUT R12, R20, 0xffff0000, RZ, 0xc0, !PT ;  /* 0xffff0000140c7812 */ /* 0x000fe200078ec0ff */
[----:B------:R-:W-:-:S02]  /*102b0*/  FMUL.FTZ R4, R5, R39 ;  /* 0x0000002705047220 */ /* 0x000fc40000410000 */
[-C--:B------:R-:W-:Y:S02]  /*102c0*/  FFMA.FTZ R32, R15, R30.reuse, -R2 ;  /* 0x0000001e0f207223 */ /* 0x080fe40000010802 */
[-C--:B------:R-:W-:Y:S02]  /*102d0*/  FMUL.FTZ R2, R5, R7.reuse ;  /* 0x0000000705027220 */ /* 0x080fe40000410000 */
[C---:B------:R-:W-:Y:S01]  /*102e0*/  FFMA.FTZ R31, R14.reuse, R7, -R4 ;  /* 0x000000070e1f7223 */ /* 0x040fe20000010804 */
[----:B------:R-:W-:Y:S01]  /*102f0*/  LOP3.LUT R4, R19, 0xffff0000, RZ, 0xc0, !PT ;  /* 0xffff000013047812 */ /* 0x000fe200078ec0ff */
[----:B------:R-:W-:Y:S01]  /*10300*/  FFMA.FTZ R19, R14, R39, R2 ;  /* 0x000000270e137223 */ /* 0x000fe20000010002 */
[----:B------:R-:W-:Y:S01]  /*10310*/  LOP3.LUT R7, R16, 0xffff0000, RZ, 0xc0, !PT ;  /* 0xffff000010077812 */ /* 0x000fe200078ec0ff */
[----:B------:R-:W-:Y:S01]  /*10320*/  FMUL.FTZ R2, R9, R13 ;  /* 0x0000000d09027220 */ /* 0x000fe20000410000 */
[----:B------:R-:W-:Y:S01]  /*10330*/  LOP3.LUT R16, R24, 0xffff0000, RZ, 0xc0, !PT ;  /* 0xffff000018107812 */ /* 0x000fe200078ec0ff */
[----:B------:R-:W-:-:S02]  /*10340*/  FMUL.FTZ R6, R8, R30 ;  /* 0x0000001e08067220 */ /* 0x000fc40000410000 */
[-C--:B------:R-:W-:Y:S02]  /*10350*/  FMUL.FTZ R5, R9, R4.reuse ;  /* 0x0000000409057220 */ /* 0x080fe40000410000 */
[----:B------:R-:W-:Y:S02]  /*10360*/  FFMA.FTZ R8, R17, R4, -R2 ;  /* 0x0000000411087223 */ /* 0x000fe40000010802 */
[----:B------:R-:W-:Y:S02]  /*10370*/  IMAD.U32 R20, R25, 0x10000, RZ ;  /* 0x0001000019147824 */ /* 0x000fe400078e00ff */
[----:B------:R-:W-:Y:S01]  /*10380*/  FMUL.FTZ R2, R10, R12 ;  /* 0x0000000c0a027220 */ /* 0x000fe20000410000 */
[----:B------:R-:W-:Y:S01]  /*10390*/  F2FP.BF16.PACK_AB R8, R8, R38 ;  /* 0x000000260808723e */ /* 0x000fe200000010ff */
[----:B------:R-:W-:Y:S01]  /*103a0*/  FFMA.FTZ R30, R15, R48, R6 ;  /* 0x000000300f1e7223 */ /* 0x000fe20000010006 */
[----:B------:R-:W-:Y:S01]  /*103b0*/  LOP3.LUT R15, R27, 0xffff0000, RZ, 0xc0, !PT ;  /* 0xffff00001b0f7812 */ /* 0x000fe200078ec0ff */
[----:B------:R-:W-:-:S02]  /*103c0*/  IMAD.U32 R6, R26, 0x10000, RZ ;  /* 0x000100001a067824 */ /* 0x000fc400078e00ff */
[----:B------:R-:W-:Y:S02]  /*103d0*/  FMUL.FTZ R4, R10, R7 ;  /* 0x000000070a047220 */ /* 0x000fe40000410000 */
[----:B------:R-:W-:Y:S01]  /*103e0*/  FFMA.FTZ R14, R17, R13, R5 ;  /* 0x0000000d110e7223 */ /* 0x000fe20000010005 */
[----:B------:R-:W-:Y:S01]  /*103f0*/  LOP3.LUT R17, R25, 0xffff0000, RZ, 0xc0, !PT ;  /* 0xffff000019117812 */ /* 0x000fe200078ec0ff */
[C---:B------:R-:W-:Y:S02]  /*10400*/  FMUL.FTZ R5, R11.reuse, R20 ;  /* 0x000000140b057220 */ /* 0x040fe40000410000 */
[----:B------:R-:W-:Y:S01]  /*10410*/  FFMA.FTZ R13, R18, R7, R2 ;  /* 0x00000007120d7223 */ /* 0x000fe20000010002 */
[----:B------:R-:W-:Y:S01]  /*10420*/  LOP3.LUT R7, R26, 0xffff0000, RZ, 0xc0, !PT ;  /* 0xffff00001a077812 */ /* 0x000fe200078ec0ff */
[----:B------:R-:W-:Y:S02]  /*10430*/  FFMA.FTZ R9, R18, R12, -R4 ;  /* 0x0000000c12097223 */ /* 0x000fe40000010804 */
[----:B------:R-:W-:-:S02]  /*10440*/  FMUL.FTZ R2, R11, R6 ;  /* 0x000000060b027220 */ /* 0x000fc40000410000 */
[----:B------:R-:W-:Y:S01]  /*10450*/  FFMA.FTZ R12, R23, R6, -R5 ;  /* 0x00000006170c7223 */ /* 0x000fe20000010805 */
[----:B------:R-:W-:Y:S01]  /*10460*/  F2FP.BF16.PACK_AB R9, R9, R32 ;  /* 0x000000200909723e */ /* 0x000fe200000010ff */
[C---:B------:R-:W-:Y:S02]  /*10470*/  FMUL.FTZ R6, R22.reuse, R17 ;  /* 0x0000001116067220 */ /* 0x040fe40000410000 */
[----:B------:R-:W-:Y:S02]  /*10480*/  FMUL.FTZ R5, R22, R7 ;  /* 0x0000000716057220 */ /* 0x000fe40000410000 */
[----:B------:R-:W-:Y:S02]  /*10490*/  FFMA.FTZ R11, R23, R20, R2 ;  /* 0x00000014170b7223 */ /* 0x000fe40000010002 */
[C---:B------:R-:W-:Y:S02]  /*104a0*/  FMUL.FTZ R4, R21.reuse, R16 ;  /* 0x0000001015047220 */ /* 0x040fe40000410000 */
[----:B------:R-:W-:-:S02]  /*104b0*/  FMUL.FTZ R2, R21, R15 ;  /* 0x0000000f15027220 */ /* 0x000fc40000410000 */
[C---:B------:R-:W-:Y:S02]  /*104c0*/  FFMA.FTZ R10, R29.reuse, R7, -R6 ;  /* 0x000000071d0a7223 */ /* 0x040fe40000010806 */
[----:B------:R-:W-:Y:S01]  /*104d0*/  FFMA.FTZ R6, R29, R17, R5 ;  /* 0x000000111d067223 */ /* 0x000fe20000010005 */
[----:B------:R-:W-:Y:S01]  /*104e0*/  F2FP.BF16.PACK_AB R5, R13, R30 ;  /* 0x0000001e0d05723e */ /* 0x000fe200000010ff */
[----:B------:R-:W-:Y:S01]  /*104f0*/  FFMA.FTZ R7, R28, R15, -R4 ;  /* 0x0000000f1c077223 */ /* 0x000fe20000010804 */
[----:B------:R-:W-:Y:S01]  /*10500*/  F2FP.BF16.PACK_AB R10, R10, R12 ;  /* 0x0000000c0a0a723e */ /* 0x000fe200000010ff */
[----:B------:R-:W-:Y:S01]  /*10510*/  FFMA.FTZ R2, R28, R16, R2 ;  /* 0x000000101c027223 */ /* 0x000fe20000010002 */
[----:B------:R-:W-:Y:S02]  /*10520*/  F2FP.BF16.PACK_AB R6, R6, R11 ;  /* 0x0000000b0606723e */ /* 0x000fe400000010ff */
[----:B------:R-:W-:Y:S02]  /*10530*/  F2FP.BF16.PACK_AB R11, R7, R31 ;  /* 0x0000001f070b723e */ /* 0x000fe400000010ff */
[----:B------:R-:W-:-:S02]  /*10540*/  F2FP.BF16.PACK_AB R4, R14, R35 ;  /* 0x000000230e04723e */ /* 0x000fc400000010ff */
[----:B------:R-:W-:Y:S01]  /*10550*/  F2FP.BF16.PACK_AB R7, R2, R19 ;  /* 0x000000130207723e */ /* 0x000fe200000010ff */
[----:B------:R1:W-:Y:S04]  /*10560*/  STS.128 [R34+0x8100], R8 ;  /* 0x0081000822007388 */ /* 0x0003e80000000c00 */
[----:B------:R1:W-:Y:S02]  /*10570*/  STS.128 [R33+0x8100], R4 ;  /* 0x0081000421007388 */ /* 0x0003e40000000c00 */
.L_x_3706:
[----:B------:R-:W-:Y:S05]  /*10580*/  BSYNC B0 ;  /* 0x0000000000007941 */ /* 0x000fea0003800000 */
.L_x_3705:
[----:B------:R-:W-:Y:S01]  /*10590*/  IADD3 R2, R68, 0x10, RZ ;  /* 0x0000001044027810 */ /* 0x000fe20007ffe0ff */
[----:B------:R-:W-:Y:S03]  /*105a0*/  BSSY B0, `(.L_x_3707) ;  /* 0x0000074000007945 */ /* 0x000fe60003800000 */
[----:B------:R-:W-:-:S13]  /*105b0*/  ISETP.GE.OR P0, PT, R2, UR4, P2 ;  /* 0x0000000402007c0c */ /* 0x000fda0009706670 */
[----:B------:R-:W-:Y:S05]  /*105c0*/  @P0 BRA `(.L_x_3708) ;  /* 0x0000071000000947 */ /* 0x000fea0003800000 */
[----:B-1----:R-:W-:Y:S01]  /*105d0*/  IMAD.MOV.U32 R6, RZ, RZ, c[0x0][0x27c] ;  /* 0x00009f00ff067624 */ /* 0x002fe200078e00ff */
[----:B------:R-:W-:Y:S01]  /*105e0*/  SHF.R.S32.HI R4, RZ, 0x1f, R2 ;  /* 0x0000001fff047819 */ /* 0x000fe20000011402 */
[----:B------:R-:W-:Y:S01]  /*105f0*/  IMAD.SHL.U32 R5, R2, 0x40, RZ ;  /* 0x0000004002057824 */ /* 0x000fe200078e00ff */
[----:B------:R-:W-:Y:S02]  /*10600*/  SHF.R.U32.HI R12, RZ, 0x10, R45 ;  /* 0x00000010ff0c7819 */ /* 0x000fe4000001162d */
[----:B------:R-:W-:Y:S02]  /*10610*/  LEA.HI R6, R6, R49, RZ, 0x1d ;  /* 0x0000003106067211 */ /* 0x000fe400078fe8ff */
[----:B------:R-:W-:Y:S02]  /*10620*/  LEA.HI R4, R4, R2, RZ, 0x3 ;  /* 0x0000000204047211 */ /* 0x000fe400078f18ff */
[----:B------:R-:W-:Y:S01]  /*10630*/  SHF.R.S32.HI R9, RZ, 0x1f, R6 ;  /* 0x0000001fff097819 */ /* 0x000fe20000011406 */
        /* <DEDUP_REMOVED lines=14> */
[----:B------:R-:W-:Y:S02]  /*10720*/  PRMT R21, R51, 0x5410, R12 ;  /* 0x0000541033157816 */ /* 0x000fe4000000000c */
[----:B------:R-:W-:Y:S02]  /*10730*/  IADD3 R2, R4, R2, R5 ;  /* 0x0000000204027210 */ /* 0x000fe40007ffe005 */
[----:B------:R-:W1:Y:S01]  /*10740*/  LDS.128 R8, [R48+0x8100] ;  /* 0x0081000030087984 */ /* 0x000e620000000c00 */
[----:B------:R-:W-:Y:S02]  /*10750*/  PRMT R12, R50, 0x5432, R15 ;  /* 0x00005432320c7816 */ /* 0x000fe4000000000f */
[----:B------:R-:W-:Y:S01]  /*10760*/  IMAD.SHL.U32 R35, R2, 0x2, RZ ;  /* 0x0000000202237824 */ /* 0x000fe200078e00ff */
[----:B------:R-:W-:-:S02]  /*10770*/  SHF.R.U64 R2, R44, 0x10, R45 ;  /* 0x000000102c027819 */ /* 0x000fc4000000122d */
[--C-:B------:R-:W-:Y:S01]  /*10780*/  SHF.R.U64 R13, R46, 0x10, R47.reuse ;  /* 0x000000102e0d7819 */ /* 0x100fe2000000122f */
[----:B------:R-:W-:Y:S01]  /*10790*/  IMAD.U32 R32, R12, 0x10000, RZ ;  /* 0x000100000c207824 */ /* 0x000fe200078e00ff */
[----:B------:R-:W2:Y:S01]  /*107a0*/  LDS.128 R4, [R35+0x8100] ;  /* 0x0081000023047984 */ /* 0x000ea20000000c00 */
[----:B------:R-:W-:Y:S02]  /*107b0*/  SHF.R.U32.HI R14, RZ, 0x10, R47 ;  /* 0x00000010ff0e7819 */ /* 0x000fe4000001162f */
[----:B------:R-:W-:Y:S02]  /*107c0*/  SHF.R.U32.HI R16, RZ, 0x10, R41 ;  /* 0x00000010ff107819 */ /* 0x000fe40000011629 */
[--C-:B------:R-:W-:Y:S02]  /*107d0*/  SHF.R.U64 R17, R42, 0x10, R43.reuse ;  /* 0x000000102a117819 */ /* 0x100fe4000000122b */
[----:B------:R-:W-:Y:S02]  /*107e0*/  SHF.R.U32.HI R18, RZ, 0x10, R43 ;  /* 0x00000010ff127819 */ /* 0x000fe4000001162b */
[----:B------:R-:W-:-:S02]  /*107f0*/  PRMT R19, R51, 0x5432, R2 ;  /* 0x0000543233137816 */ /* 0x000fc40000000002 */
[C---:B------:R-:W-:Y:S02]  /*10800*/  PRMT R27, R71.reuse, 0x5432, R13 ;  /* 0x00005432471b7816 */ /* 0x040fe4000000000d */
[----:B------:R-:W-:Y:S01]  /*10810*/  PRMT R28, R71, 0x5410, R14 ;  /* 0x00005410471c7816 */ /* 0x000fe2000000000e */
[----:B------:R-:W-:Y:S01]  /*10820*/  IMAD.U32 R31, R19, 0x10000, RZ ;  /* 0x00010000131f7824 */ /* 0x000fe200078e00ff */
[----:B------:R-:W-:Y:S02]  /*10830*/  PRMT R20, R50, 0x5410, R16 ;  /* 0x0000541032147816 */ /* 0x000fe40000000010 */
[C---:B------:R-:W-:Y:S02]  /*10840*/  PRMT R24, R70.reuse, 0x5432, R17 ;  /* 0x0000543246187816 */ /* 0x040fe40000000011 */
[----:B------:R-:W-:Y:S02]  /*10850*/  PRMT R25, R70, 0x5410, R18 ;  /* 0x0000541046197816 */ /* 0x000fe40000000012 */
[----:B------:R-:W-:Y:S01]  /*10860*/  LOP3.LUT R34, R12, 0xffff0000, RZ, 0xc0, !PT ;  /* 0xffff00000c227812 */ /* 0x000fe200078ec0ff */
[----:B------:R-:W-:-:S02]  /*10870*/  IMAD.U32 R12, R20, 0x10000, RZ ;  /* 0x00010000140c7824 */ /* 0x000fc400078e00ff */
[C---:B-1----:R-:W-:Y:S01]  /*10880*/  IMAD.U32 R13, R8.reuse, 0x10000, RZ ;  /* 0x00010000080d7824 */ /* 0x042fe200078e00ff */
[----:B------:R-:W-:Y:S01]  /*10890*/  LOP3.LUT R14, R8, 0xffff0000, RZ, 0xc0, !PT ;  /* 0xffff0000080e7812 */ /* 0x000fe200078ec0ff */
[C---:B------:R-:W-:Y:S01]  /*108a0*/  IMAD.U32 R16, R9.reuse, 0x10000, RZ ;  /* 0x0001000009107824 */ /* 0x040fe200078e00ff */
[----:B------:R-:W-:Y:S01]  /*108b0*/  LOP3.LUT R18, R9, 0xffff0000, RZ, 0xc0, !PT ;  /* 0xffff000009127812 */ /* 0x000fe200078ec0ff */
[C---:B------:R-:W-:Y:S01]  /*108c0*/  IMAD.U32 R17, R11.reuse, 0x10000, RZ ;  /* 0x000100000b117824 */ /* 0x040fe200078e00ff */
[C---:B------:R-:W-:Y:S01]  /*108d0*/  LOP3.LUT R30, R10.reuse, 0xffff0000, RZ, 0xc0, !PT ;  /* 0xffff00000a1e7812 */ /* 0x040fe200078ec0ff */
[----:B------:R-:W-:Y:S01]  /*108e0*/  IMAD.U32 R26, R10, 0x10000, RZ ;  /* 0x000100000a1a7824 */ /* 0x000fe200078e00ff */
[----:B------:R-:W-:Y:S01]  /*108f0*/  LOP3.LUT R29, R11, 0xffff0000, RZ, 0xc0, !PT ;  /* 0xffff00000b1d7812 */ /* 0x000fe200078ec0ff */
[----:B--2---:R-:W-:Y:S01]  /*10900*/  IMAD.U32 R9, R5, 0x10000, RZ ;  /* 0x0001000005097824 */ /* 0x004fe200078e00ff */
[C---:B------:R-:W-:Y:S01]  /*10910*/  SHF.L.U32 R2, R4.reuse, 0x10, RZ ;  /* 0x0000001004027819 */ /* 0x040fe200000006ff */
[----:B------:R-:W-:Y:S01]  /*10920*/  IMAD.U32 R10, R7, 0x10000, RZ ;  /* 0x00010000070a7824 */ /* 0x000fe200078e00ff */
        /* <DEDUP_REMOVED lines=8> */
[----:B------:R-:W-:Y:S01]  /*109b0*/  LOP3.LUT R23, R6, 0xffff0000, RZ, 0xc0, !PT ;  /* 0xffff000006177812 */ /* 0x000fe200078ec0ff */
[C---:B------:R-:W-:Y:S01]  /*109c0*/  FMUL.FTZ R2, R8.reuse, R34 ;  /* 0x0000002208027220 */ /* 0x040fe20000410000 */
[----:B------:R-:W-:Y:S01]  /*109d0*/  SHF.L.U32 R6, R21, 0x10, RZ ;  /* 0x0000001015067819 */ /* 0x000fe200000006ff */
[----:B------:R-:W-:Y:S01]  /*109e0*/  FMUL.FTZ R5, R8, R7 ;  /* 0x0000000708057220 */ /* 0x000fe20000410000 */
[----:B------:R-:W-:Y:S01]  /*109f0*/  LOP3.LUT R8, R20, 0xffff0000, RZ, 0xc0, !PT ;  /* 0xffff000014087812 */ /* 0x000fe200078ec0ff */
[----:B------:R-:W-:-:S02]  /*10a00*/  FFMA.FTZ R38, R13, R32, R4 ;  /* 0x000000200d267223 */ /* 0x000fc40000010004 */
[C---:B------:R-:W-:Y:S02]  /*10a10*/  FFMA.FTZ R33, R14.reuse, R7, -R2 ;  /* 0x000000070e217223 */ /* 0x040fe40000010802 */
[----:B------:R-:W-:Y:S02]  /*10a20*/  FMUL.FTZ R4, R9, R12 ;  /* 0x0000000c09047220 */ /* 0x000fe40000410000 */
[----:B------:R-:W-:Y:S02]  /*10a30*/  IMAD.U32 R13, R25, 0x10000, RZ ;  /* 0x00010000190d7824 */ /* 0x000fe400078e00ff */
[----:B------:R-:W-:Y:S01]  /*10a40*/  FMUL.FTZ R2, R9, R6 ;  /* 0x0000000609027220 */ /* 0x000fe20000410000 */
[----:B------:R-:W-:Y:S01]  /*10a50*/  LOP3.LUT R9, R21, 0xffff0000, RZ, 0xc0, !PT ;  /* 0xffff000015097812 */ /* 0x000fe200078ec0ff */
[----:B------:R-:W-:Y:S02]  /*10a60*/  FFMA.FTZ R32, R14, R34, R5 ;  /* 0x000000220e207223 */ /* 0x000fe40000010005 */
[----:B------:R-:W-:-:S02]  /*10a70*/  IMAD.U32 R5, R28, 0x10000, RZ ;  /* 0x000100001c057824 */ /* 0x000fc400078e00ff */
[C---:B------:R-:W-:Y:S02]  /*10a80*/  FFMA.FTZ R31, R16.reuse, R6, -R4 ;  /* 0x00000006101f7223 */ /* 0x040fe40000010804 */
[----:B------:R-:W-:Y:S02]  /*10a90*/  FFMA.FTZ R19, R16, R12, R2 ;  /* 0x0000000c10137223 */ /* 0x000fe40000010002 */
[C---:B------:R-:W-:Y:S02]  /*10aa0*/  FMUL.FTZ R4, R10.reuse, R13 ;  /* 0x0000000d0a047220 */ /* 0x040fe40000410000 */
[-C--:B------:R-:W-:Y:S02]  /*10ab0*/  FMUL.FTZ R2, R10, R5.reuse ;  /* 0x000000050a027220 */ /* 0x080fe40000410000 */
[----:B------:R-:W-:Y:S02]  /*10ac0*/  IMAD.U32 R10, R24, 0x10000, RZ ;  /* 0x00010000180a7824 */ /* 0x000fe400078e00ff */
[----:B------:R-:W-:-:S02]  /*10ad0*/  FFMA.FTZ R16, R17, R5, -R4 ;  /* 0x0000000511107223 */ /* 0x000fc40000010804 */
[----:B------:R-:W-:Y:S02]  /*10ae0*/  FMUL.FTZ R5, R11, R9 ;  /* 0x000000090b057220 */ /* 0x000fe40000410000 */
[----:B------:R-:W-:Y:S02]  /*10af0*/  IMAD.U32 R7, R27, 0x10000, RZ ;  /* 0x000100001b077824 */ /* 0x000fe400078e00ff */
[----:B------:R-:W-:Y:S02]  /*10b00*/  FMUL.FTZ R4, R15, R10 ;  /* 0x0000000a0f047220 */ /* 0x000fe40000410000 */
[-C--:B------:R-:W-:Y:S02]  /*10b10*/  FMUL.FTZ R6, R11, R8.reuse ;  /* 0x000000080b067220 */ /* 0x080fe40000410000 */
[----:B------:R-:W-:Y:S02]  /*10b20*/  FFMA.FTZ R17, R17, R13, R2 ;  /* 0x0000000d11117223 */ /* 0x000fe40000010002 */
[----:B------:R-:W-:Y:S01]  /*10b30*/  FFMA.FTZ R13, R18, R8, R5 ;  /* 0x00000008120d7223 */ /* 0x000fe20000010005 */
[----:B------:R-:W-:Y:S01]  /*10b40*/  LOP3.LUT R8, R24, 0xffff0000, RZ, 0xc0, !PT ;  /* 0xffff000018087812 */ /* 0x000fe200078ec0ff */
[-C--:B------:R-:W-:Y:S01]  /*10b50*/  FMUL.FTZ R2, R15, R7.reuse ;  /* 0x000000070f027220 */ /* 0x080fe20000410000 */
[----:B------:R-:W-:Y:S01]  /*10b60*/  LOP3.LUT R15, R25, 0xffff0000, RZ, 0xc0, !PT ;  /* 0xffff0000190f7812 */ /* 0x000fe200078ec0ff */
[----:B------:R-:W-:Y:S01]  /*10b70*/  FFMA.FTZ R12, R26, R7, -R4 ;  /* 0x000000071a0c7223 */ /* 0x000fe20000010804 */
[----:B------:R-:W-:Y:S01]  /*10b80*/  LOP3.LUT R7, R27, 0xffff0000, RZ, 0xc0, !PT ;  /* 0xffff00001b077812 */ /* 0x000fe200078ec0ff */
[----:B------:R-:W-:Y:S01]  /*10b90*/  FFMA.FTZ R14, R18, R9, -R6 ;  /* 0x00000009120e7223 */ /* 0x000fe20000010806 */
[----:B------:R-:W-:Y:S01]  /*10ba0*/  LOP3.LUT R9, R28, 0xffff0000, RZ, 0xc0, !PT ;  /* 0xffff00001c097812 */ /* 0x000fe200078ec0ff */
[----:B------:R-:W-:-:S02]  /*10bb0*/  FMUL.FTZ R6, R23, R8 ;  /* 0x0000000817067220 */ /* 0x000fc40000410000 */
[----:B------:R-:W-:Y:S02]  /*10bc0*/  FMUL.FTZ R5, R23, R7 ;  /* 0x0000000717057220 */ /* 0x000fe40000410000 */
[----:B------:R-:W-:Y:S02]  /*10bd0*/  FFMA.FTZ R11, R26, R10, R2 ;  /* 0x0000000a1a0b7223 */ /* 0x000fe40000010002 */
[C---:B------:R-:W-:Y:S02]  /*10be0*/  FMUL.FTZ R4, R22.reuse, R15 ;  /* 0x0000000f16047220 */ /* 0x040fe40000410000 */
[----:B------:R-:W-:Y:S02]  /*10bf0*/  FMUL.FTZ R2, R22, R9 ;  /* 0x0000000916027220 */ /* 0x000fe40000410000 */
[C---:B------:R-:W-:Y:S02]  /*10c00*/  FFMA.FTZ R10, R30.reuse, R7, -R6 ;  /* 0x000000071e0a7223 */ /* 0x040fe40000010806 */
[----:B------:R-:W-:Y:S01]  /*10c10*/  FFMA.FTZ R6, R30, R8, R5 ;  /* 0x000000081e067223 */ /* 0x000fe20000010005 */
[----:B------:R-:W-:Y:S01]  /*10c20*/  F2FP.BF16.PACK_AB R8, R33, R39 ;  /* 0x000000272108723e */ /* 0x000fe200000010ff */
[C---:B------:R-:W-:Y:S01]  /*10c30*/  FFMA.FTZ R7, R29.reuse, R9, -R4 ;  /* 0x000000091d077223 */ /* 0x040fe20000010804 */
[----:B------:R-:W-:Y:S01]  /*10c40*/  F2FP.BF16.PACK_AB R9, R14, R31 ;  /* 0x0000001f0e09723e */ /* 0x000fe200000010ff */
[----:B------:R-:W-:Y:S01]  /*10c50*/  FFMA.FTZ R2, R29, R15, R2 ;  /* 0x0000000f1d027223 */ /* 0x000fe20000010002 */
[----:B------:R-:W-:-:S02]  /*10c60*/  F2FP.BF16.PACK_AB R6, R6, R11 ;  /* 0x0000000b0606723e */ /* 0x000fc400000010ff */
[----:B------:R-:W-:Y:S02]  /*10c70*/  F2FP.BF16.PACK_AB R10, R10, R12 ;  /* 0x0000000c0a0a723e */ /* 0x000fe400000010ff */
[----:B------:R-:W-:Y:S02]  /*10c80*/  F2FP.BF16.PACK_AB R11, R7, R16 ;  /* 0x00000010070b723e */ /* 0x000fe400000010ff */
[----:B------:R-:W-:Y:S02]  /*10c90*/  F2FP.BF16.PACK_AB R4, R32, R38 ;  /* 0x000000262004723e */ /* 0x000fe400000010ff */
[----:B------:R-:W-:Y:S01]  /*10ca0*/  F2FP.BF16.PACK_AB R5, R13, R19 ;  /* 0x000000130d05723e */ /* 0x000fe200000010ff */
[----:B------:R1:W-:Y:S01]  /*10cb0*/  STS.128 [R48+0x8100], R8 ;  /* 0x0081000830007388 */ /* 0x0003e20000000c00 */
[----:B------:R-:W-:-:S05]  /*10cc0*/  F2FP.BF16.PACK_AB R7, R2, R17 ;  /* 0x000000110207723e */ /* 0x000fca00000010ff */
[----:B------:R1:W-:Y:S02]  /*10cd0*/  STS.128 [R35+0x8100], R4 ;  /* 0x0081000423007388 */ /* 0x0003e40000000c00 */
.L_x_3708:
[----:B------:R-:W-:Y:S05]  /*10ce0*/  BSYNC B0 ;  /* 0x0000000000007941 */ /* 0x000fea0003800000 */
.L_x_3707:
        /* <DEDUP_REMOVED lines=117> */
.L_x_3710:
[----:B------:R-:W-:Y:S05]  /*11440*/  BSYNC B0 ;  /* 0x0000000000007941 */ /* 0x000fea0003800000 */
.L_x_3709:
        /* <DEDUP_REMOVED lines=117> */
.L_x_3712:
[----:B------:R-:W-:Y:S05]  /*11ba0*/  BSYNC B0 ;  /* 0x0000000000007941 */ /* 0x000fea0003800000 */
.L_x_3711:
[----:B------:R-:W-:Y:S01]  /*11bb0*/  IADD3 R2, R68, 0x40, RZ ;  /* 0x0000004044027810 */ /* 0x000fe20007ffe0ff */
[----:B------:R-:W-:Y:S03]  /*11bc0*/  BSSY B0, `(.L_x_3713) ;  /* 0x0000074000007945 */ /* 0x000fe60003800000 */
[----:B------:R-:W-:-:S13]  /*11bd0*/  ISETP.GE.OR P0, PT, R2, UR4, P2 ;  /* 0x0000000402007c0c */ /* 0x000fda0009706670 */
[----:B------:R-:W-:Y:S05]  /*11be0*/  @P0 BRA `(.L_x_3714) ;  /* 0x0000071000000947 */ /* 0x000fea0003800000 */
[----:B-1----:R-:W-:Y:S01]  /*11bf0*/  SHF.R.S32.HI R4, RZ, 0x1f, R2 ;  /* 0x0000001fff047819 */ /* 0x002fe20000011402 */
[----:B------:R-:W-:Y:S01]  /*11c00*/  IMAD.MOV.U32 R9, RZ, RZ, c[0x0][0x27c] ;  /* 0x00009f00ff097624 */ /* 0x000fe200078e00ff */
[----:B------:R-:W-:Y:S01]  /*11c10*/  SHF.R.U32.HI R12, RZ, 0x10, R73 ;  /* 0x00000010ff0c7819 */ /* 0x000fe20000011649 */
[----:B------:R-:W-:Y:S01]  /*11c20*/  IMAD.SHL.U32 R5, R2, 0x40, RZ ;  /* 0x0000004002057824 */ /* 0x000fe200078e00ff */
[----:B------:R-:W-:Y:S02]  /*11c30*/  LEA.HI R4, R4, R2, RZ, 0x3 ;  /* 0x0000000204047211 */ /* 0x000fe400078f18ff */
[----:B------:R-:W-:Y:S02]  /*11c40*/  LEA.HI R9, R9, R49, RZ, 0x1d ;  /* 0x0000003109097211 */ /* 0x000fe400078fe8ff */
[----:B------:R-:W-:Y:S01]  /*11c50*/  LOP3.LUT R2, R5, 0x1c0, RZ, 0xc0, !PT ;  /* 0x000001c005027812 */ /* 0x000fe200078ec0ff */
[----:B------:R-:W-:Y:S01]  /*11c60*/  IMAD.SHL.U32 R5, R4, 0x40, RZ ;  /* 0x0000004004057824 */ /* 0x000fe200078e00ff */
[----:B------:R-:W-:Y:S01]  /*11c70*/  SHF.R.S32.HI R10, RZ, 0x1f, R9 ;  /* 0x0000001fff0a7819 */ /* 0x000fe20000011409 */
[----:B------:R-:W-:Y:S01]  /*11c80*/  IMAD.SHL.U32 R7, R9, 0x8, RZ ;  /* 0x0000000809077824 */ /* 0x000fe200078e00ff */
[----:B------:R-:W-:-:S02]  /*11c90*/  LOP3.LUT R8, R2, 0x38, R36, 0xf8, !PT ;  /* 0x0000003802087812 */ /* 0x000fc400078ef824 */
[----:B------:R-:W-:Y:S02]  /*11ca0*/  LOP3.LUT R6, R5, 0xfffffe00, RZ, 0xc0, !PT ;  /* 0xfffffe0005067812 */ /* 0x000fe400078ec0ff */
[----:B------:R-:W-:Y:S02]  /*11cb0*/  LEA.HI R5, R10, R9, RZ, 0x3 ;  /* 0x000000090a057211 */ /* 0x000fe400078f18ff */
[----:B------:R-:W-:Y:S02]  /*11cc0*/  SHF.R.U32.HI R4, RZ, 0x3, R2 ;  /* 0x00000003ff047819 */ /* 0x000fe40000011602 */
[----:B------:R-:W-:Y:S01]  /*11cd0*/  LOP3.LUT R7, R2, 0x38, R7, 0xf8, !PT ;  /* 0x0000003802077812 */ /* 0x000fe200078ef807 */
[----:B------:R-:W-:Y:S01]  /*11ce0*/  IMAD.SHL.U32 R2, R5, 0x400, RZ ;  /* 0x0000040005027824 */ /* 0x000fe200078e00ff */
[----:B------:R-:W-:Y:S02]  /*11cf0*/  LOP3.LUT R8, R6, R8, R4, 0xf6, !PT ;  /* 0x0000000806087212 */ /* 0x000fe400078ef604 */
[----:B------:R-:W-:-:S02]  /*11d00*/  LOP3.LUT R4, R7, R4, RZ, 0x3c, !PT ;  /* 0x0000000407047212 */ /* 0x000fc400078e3cff */
[----:B------:R-:W-:Y:S01]  /*11d10*/  LOP3.LUT R2, R2, 0x7fffe000, RZ, 0xc0, !PT ;  /* 0x7fffe00002027812 */ /* 0x000fe200078ec0ff */
[----:B------:R-:W-:Y:S01]  /*11d20*/  IMAD.SHL.U32 R39, R8, 0x2, RZ ;  /* 0x0000000208277824 */ /* 0x000fe200078e00ff */
[----:B------:R-:W-:Y:S02]  /*11d30*/  SHF.R.U64 R15, R80, 0x10, R81 ;  /* 0x00000010500f7819 */ /* 0x000fe40000001251 */
[----:B------:R-:W-:Y:S02]  /*11d40*/  IADD3 R2, R4, R2, R6 ;  /* 0x0000000204027210 */ /* 0x000fe40007ffe006 */
[----:B------:R-:W1:Y:S01]  /*11d50*/  LDS.128 R8, [R39+0x8100] ;  /* 0x0081000027087984 */ /* 0x000e620000000c00 */
[----:B------:R-:W-:Y:S02]  /*11d60*/  PRMT R21, R112, 0x5410, R12 ;  /* 0x0000541070157816 */ /* 0x000fe4000000000c */
[----:B------:R-:W-:Y:S01]  /*11d70*/  IMAD.SHL.U32 R35, R2, 0x2, RZ ;  /* 0x0000000202237824 */ /* 0x000fe200078e00ff */
[----:B------:R-:W-:-:S02]  /*11d80*/  SHF.R.U64 R2, R72, 0x10, R73 ;  /* 0x0000001048027819 */ /* 0x000fc40000001249 */
[----:B------:R-:W-:Y:S02]  /*11d90*/  PRMT R12, R111, 0x5432, R15 ;  /* 0x000054326f0c7816 */ /* 0x000fe4000000000f */
[----:B------:R-:W2:Y:S01]  /*11da0*/  LDS.128 R4, [R35+0x8100] ;  /* 0x0081000023047984 */ /* 0x000ea20000000c00 */
[--C-:B------:R-:W-:Y:S02]  /*11db0*/  SHF.R.U64 R13, R74, 0x10, R75.reuse ;  /* 0x000000104a0d7819 */ /* 0x100fe4000000124b */
[----:B------:R-:W-:Y:S01]  /*11dc0*/  SHF.R.U32.HI R14, RZ, 0x10, R75 ;  /* 0x00000010ff0e7819 */ /* 0x000fe2000001164b */
[----:B------:R-:W-:Y:S01]  /*11dd0*/  IMAD.U32 R32, R12, 0x10000, RZ ;  /* 0x000100000c207824 */ /* 0x000fe200078e00ff */
[----:B------:R-:W-:Y:S02]  /*11de0*/  SHF.R.U32.HI R16, RZ, 0x10, R81 ;  /* 0x00000010ff107819 */ /* 0x000fe40000011651 */
[--C-:B------:R-:W-:Y:S02]  /*11df0*/  SHF.R.U64 R17, R82, 0x10, R83.reuse ;  /* 0x0000001052117819 */ /* 0x100fe40000001253 */
[----:B------:R-:W-:-:S02]  /*11e00*/  SHF.R.U32.HI R18, RZ, 0x10, R83 ;  /* 0x00000010ff127819 */ /* 0x000fc40000011653 */
[----:B------:R-:W-:Y:S02]  /*11e10*/  PRMT R19, R112, 0x5432, R2 ;  /* 0x0000543270137816 */ /* 0x000fe40000000002 */
[C---:B------:R-:W-:Y:S02]  /*11e20*/  PRMT R27, R114.reuse, 0x5432, R13 ;  /* 0x00005432721b7816 */ /* 0x040fe4000000000d */
[----:B------:R-:W-:Y:S01]  /*11e30*/  PRMT R28, R114, 0x5410, R14 ;  /* 0x00005410721c7816 */ /* 0x000fe2000000000e */
[----:B------:R-:W-:Y:S01]  /*11e40*/  IMAD.U32 R31, R19, 0x10000, RZ ;  /* 0x00010000131f7824 */ /* 0x000fe200078e00ff */
[----:B------:R-:W-:Y:S02]  /*11e50*/  PRMT R20, R111, 0x5410, R16 ;  /* 0x000054106f147816 */ /* 0x000fe40000000010 */
[C---:B------:R-:W-:Y:S02]  /*11e60*/  PRMT R24, R113.reuse, 0x5432, R17 ;  /* 0x0000543271187816 */ /* 0x040fe40000000011 */
[----:B------:R-:W-:-:S02]  /*11e70*/  PRMT R25, R113, 0x5410, R18 ;  /* 0x0000541071197816 */ /* 0x000fc40000000012 */
[----:B------:R-:W-:Y:S01]  /*11e80*/  LOP3.LUT R34, R12, 0xffff0000, RZ, 0xc0, !PT ;  /* 0xffff00000c227812 */ /* 0x000fe200078ec0ff */
[----:B------:R-:W-:Y:S02]  /*11e90*/  IMAD.U32 R12, R20, 0x10000, RZ ;  /* 0x00010000140c7824 */ /* 0x000fe400078e00ff */
        /* <DEDUP_REMOVED lines=70> */
.L_x_3714:
[----:B------:R-:W-:Y:S05]  /*12300*/  BSYNC B0 ;  /* 0x0000000000007941 */ /* 0x000fea0003800000 */
.L_x_3713:
        /* <DEDUP_REMOVED lines=117> */
.L_x_3716:
[----:B------:R-:W-:Y:S05]  /*12a60*/  BSYNC B0 ;  /* 0x0000000000007941 */ /* 0x000fea0003800000 */
.L_x_3715:
        /* <DEDUP_REMOVED lines=117> */
.L_x_3718:
[----:B------:R-:W-:Y:S05]  /*131c0*/  BSYNC B0 ;  /* 0x0000000000007941 */ /* 0x000fea0003800000 */
.L_x_3717:
[----:B-1----:R-:W-:-:S04]  /*131d0*/  IADD3 R4, R68, 0x70, RZ ;  /* 0x0000007044047810 */ /* 0x002fc80007ffe0ff */
[----:B------:R-:W-:-:S13]  /*131e0*/  ISETP.GE.OR P0, PT, R4, UR4, P2 ;  /* 0x0000000404007c0c */ /* 0x000fda0009706670 */
[----:B------:R-:W-:Y:S05]  /*131f0*/  @P0 BRA `(.L_x_3694) ;  /* 0x0000071000000947 */ /* 0x000fea0003800000 */
[----:B------:R-:W-:Y:S01]  /*13200*/  SHF.R.S32.HI R5, RZ, 0x1f, R4 ;  /* 0x0000001fff057819 */ /* 0x000fe20000011404 */
        /* <DEDUP_REMOVED lines=27> */
[----:B------:R-:W-:Y:S02]  /*133c0*/  PRMT R19, R124, 0x5432, R2 ;  /* 0x000054327c137816 */ /* 0x000fe40000000002 */
[----:B------:R-:W-:Y:S01]  /*133d0*/  SHF.R.U32.HI R16, RZ, 0x10, R89 ;  /* 0x00000010ff107819 */ /* 0x000fe20000011659 */
[----:B------:R-:W-:Y:S01]  /*133e0*/  IMAD.U32 R32, R12, 0x10000, RZ ;  /* 0x000100000c207824 */ /* 0x000fe200078e00ff */
[--C-:B------:R-:W-:Y:S01]  /*133f0*/  SHF.R.U64 R13, R102, 0x10, R103.reuse ;  /* 0x00000010660d7819 */ /* 0x100fe20000001267 */
[----:B------:R-:W-:Y:S01]  /*13400*/  IMAD.U32 R31, R19, 0x10000, RZ ;  /* 0x00010000131f7824 */ /* 0x000fe200078e00ff */
[----:B------:R-:W-:Y:S02]  /*13410*/  SHF.R.U32.HI R14, RZ, 0x10, R103 ;  /* 0x00000010ff0e7819 */ /* 0x000fe40000011667 */
[----:B------:R-:W-:-:S02]  /*13420*/  SHF.R.U64 R17, R90, 0x10, R91 ;  /* 0x000000105a117819 */ /* 0x000fc4000000125b */
[----:B------:R-:W-:Y:S02]  /*13430*/  SHF.R.U32.HI R18, RZ, 0x10, R91 ;  /* 0x00000010ff127819 */ /* 0x000fe4000001165b */
[----:B------:R-:W-:Y:S02]  /*13440*/  PRMT R20, R123, 0x5410, R16 ;  /* 0x000054107b147816 */ /* 0x000fe40000000010 */
[C---:B------:R-:W-:Y:S02]  /*13450*/  PRMT R27, R126.reuse, 0x5432, R13 ;  /* 0x000054327e1b7816 */ /* 0x040fe4000000000d */
[----:B------:R-:W-:Y:S02]  /*13460*/  PRMT R28, R126, 0x5410, R14 ;  /* 0x000054107e1c7816 */ /* 0x000fe4000000000e */
[C---:B------:R-:W-:Y:S02]  /*13470*/  PRMT R24, R125.reuse, 0x5432, R17 ;  /* 0x000054327d187816 */ /* 0x040fe40000000011 */
[----:B------:R-:W-:-:S02]  /*13480*/  PRMT R25, R125, 0x5410, R18 ;  /* 0x000054107d197816 */ /* 0x000fc40000000012 */
[----:B------:R-:W-:Y:S02]  /*13490*/  LOP3.LUT R12, R12, 0xffff0000, RZ, 0xc0, !PT ;  /* 0xffff00000c0c7812 */ /* 0x000fe400078ec0ff */
        /* <DEDUP_REMOVED lines=19> */
[----:B------:R-:W-:Y:S01]  /*135d0*/  IMAD.U32 R7, R20, 0x10000, RZ ;  /* 0x0001000014077824 */ /* 0x000fe200078e00ff */
[----:B------:R-:W-:Y:S01]  /*135e0*/  SHF.L.U32 R6, R21, 0x10, RZ ;  /* 0x0000001015067819 */ /* 0x000fe200000006ff */
[----:B------:R-:W-:-:S02]  /*135f0*/  FFMA.FTZ R37, R13, R31, -R5 ;  /* 0x0000001f0d257223 */ /* 0x000fc40000010805 */
[C---:B------:R-:W-:Y:S02]  /*13600*/  FMUL.FTZ R2, R8.reuse, R12 ;  /* 0x0000000c08027220 */ /* 0x040fe40000410000 */
[----:B------:R-:W-:Y:S02]  /*13610*/  FFMA.FTZ R35, R13, R32, R4 ;  /* 0x000000200d237223 */ /* 0x000fe40000010004 */
[----:B------:R-:W-:Y:S01]  /*13620*/  FMUL.FTZ R5, R8, R19 ;  /* 0x0000001308057220 */ /* 0x000fe20000410000 */
[----:B------:R-:W-:Y:S01]  /*13630*/  LOP3.LUT R8, R20, 0xffff0000, RZ, 0xc0, !PT ;  /* 0xffff000014087812 */ /* 0x000fe200078ec0ff */
[----:B------:R-:W-:Y:S02]  /*13640*/  FMUL.FTZ R4, R9, R7 ;  /* 0x0000000709047220 */ /* 0x000fe40000410000 */
[----:B------:R-:W-:Y:S02]  /*13650*/  IMAD.U32 R13, R25, 0x10000, RZ ;  /* 0x00010000190d7824 */ /* 0x000fe400078e00ff */
[----:B------:R-:W-:-:S02]  /*13660*/  FFMA.FTZ R33, R14, R19, -R2 ;  /* 0x000000130e217223 */ /* 0x000fc40000010802 */
[----:B------:R-:W-:Y:S01]  /*13670*/  FMUL.FTZ R2, R9, R6 ;  /* 0x0000000609027220 */ /* 0x000fe20000410000 */
[----:B------:R-:W-:Y:S01]  /*13680*/  LOP3.LUT R9, R21, 0xffff0000, RZ, 0xc0, !PT ;  /* 0xffff000015097812 */ /* 0x000fe200078ec0ff */
[----:B------:R-:W-:Y:S02]  /*13690*/  FFMA.FTZ R32, R14, R12, R5 ;  /* 0x0000000c0e207223 */ /* 0x000fe40000010005 */
[----:B------:R-:W-:Y:S02]  /*136a0*/  FFMA.FTZ R31, R16, R6, -R4 ;  /* 0x00000006101f7223 */ /* 0x000fe40000010804 */
[----:B------:R-:W-:Y:S02]  /*136b0*/  IMAD.U32 R5, R28, 0x10000, RZ ;  /* 0x000100001c057824 */ /* 0x000fe400078e00ff */
[----:B------:R-:W-:Y:S02]  /*136c0*/  FMUL.FTZ R4, R10, R13 ;  /* 0x0000000d0a047220 */ /* 0x000fe40000410000 */
[----:B------:R-:W-:-:S02]  /*136d0*/  IMAD.U32 R12, R24, 0x10000, RZ ;  /* 0x00010000180c7824 */ /* 0x000fc400078e00ff */
[----:B------:R-:W-:Y:S02]  /*136e0*/  FFMA.FTZ R19, R16, R7, R2 ;  /* 0x0000000710137223 */ /* 0x000fe40000010002 */
[-C--:B------:R-:W-:Y:S02]  /*136f0*/  FMUL.FTZ R2, R10, R5.reuse ;  /* 0x000000050a027220 */ /* 0x080fe40000410000 */
[----:B------:R-:W-:Y:S02]  /*13700*/  FFMA.FTZ R16, R17, R5, -R4 ;  /* 0x0000000511107223 */ /* 0x000fe40000010804 */
[----:B------:R-:W-:Y:S02]  /*13710*/  IMAD.U32 R7, R27, 0x10000, RZ ;  /* 0x000100001b077824 */ /* 0x000fe400078e00ff */
[----:B------:R-:W-:Y:S02]  /*13720*/  FMUL.FTZ R5, R11, R9 ;  /* 0x000000090b057220 */ /* 0x000fe40000410000 */
[----:B------:R-:W-:-:S02]  /*13730*/  FMUL.FTZ R4, R15, R12 ;  /* 0x0000000c0f047220 */ /* 0x000fc40000410000 */
[----:B------:R-:W-:Y:S02]  /*13740*/  FFMA.FTZ R17, R17, R13, R2 ;  /* 0x0000000d11117223 */ /* 0x000fe40000010002 */
[-C--:B------:R-:W-:Y:S01]  /*13750*/  FMUL.FTZ R6, R11, R8.reuse ;  /* 0x000000080b067220 */ /* 0x080fe20000410000 */
[----:B------:R-:W-:Y:S01]  /*13760*/  LOP3.LUT R11, R28, 0xffff0000, RZ, 0xc0, !PT ;  /* 0xffff00001c0b7812 */ /* 0x000fe200078ec0ff */
[----:B------:R-:W-:Y:S01]  /*13770*/  FFMA.FTZ R14, R18, R8, R5 ;  /* 0x00000008120e7223 */ /* 0x000fe20000010005 */
[----:B------:R-:W-:Y:S01]  /*13780*/  LOP3.LUT R8, R24, 0xffff0000, RZ, 0xc0, !PT ;  /* 0xffff000018087812 */ /* 0x000fe200078ec0ff */
[-C--:B------:R-:W-:Y:S01]  /*13790*/  FMUL.FTZ R2, R15, R7.reuse ;  /* 0x000000070f027220 */ /* 0x080fe20000410000 */
[----:B------:R-:W-:Y:S01]  /*137a0*/  LOP3.LUT R15, R25, 0xffff0000, RZ, 0xc0, !PT ;  /* 0xffff0000190f7812 */ /* 0x000fe200078ec0ff */
[----:B------:R-:W-:Y:S01]  /*137b0*/  FFMA.FTZ R13, R26, R7, -R4 ;  /* 0x000000071a0d7223 */ /* 0x000fe20000010804 */
[----:B------:R-:W-:Y:S01]  /*137c0*/  LOP3.LUT R7, R27, 0xffff0000, RZ, 0xc0, !PT ;  /* 0xffff00001b077812 */ /* 0x000fe200078ec0ff */
[----:B------:R-:W-:-:S02]  /*137d0*/  FFMA.FTZ R9, R18, R9, -R6 ;  /* 0x0000000912097223 */ /* 0x000fc40000010806 */
[----:B------:R-:W-:Y:S02]  /*137e0*/  FFMA.FTZ R12, R26, R12, R2 ;  /* 0x0000000c1a0c7223 */ /* 0x000fe40000010002 */
[----:B------:R-:W-:Y:S01]  /*137f0*/  FMUL.FTZ R6, R23, R8 ;  /* 0x0000000817067220 */ /* 0x000fe20000410000 */
[----:B------:R-:W-:Y:S01]  /*13800*/  F2FP.BF16.PACK_AB R9, R9, R31 ;  /* 0x0000001f0909723e */ /* 0x000fe200000010ff */
[C---:B------:R-:W-:Y:S02]  /*13810*/  FMUL.FTZ R4, R22.reuse, R15 ;  /* 0x0000000f16047220 */ /* 0x040fe40000410000 */
[----:B------:R-:W-:Y:S02]  /*13820*/  FMUL.FTZ R5, R23, R7 ;  /* 0x0000000717057220 */ /* 0x000fe40000410000 */
[----:B------:R-:W-:Y:S02]  /*13830*/  FMUL.FTZ R2, R22, R11 ;  /* 0x0000000b16027220 */ /* 0x000fe40000410000 */
[----:B------:R-:W-:-:S02]  /*13840*/  FFMA.FTZ R10, R30, R7, -R6 ;  /* 0x000000071e0a7223 */ /* 0x000fc40000010806 */
[----:B------:R-:W-:Y:S01]  /*13850*/  FFMA.FTZ R11, R29, R11, -R4 ;  /* 0x0000000b1d0b7223 */ /* 0x000fe20000010804 */
[----:B------:R-:W-:Y:S01]  /*13860*/  F2FP.BF16.PACK_AB R4, R32, R35 ;  /* 0x000000232004723e */ /* 0x000fe200000010ff */
[----:B------:R-:W-:Y:S01]  /*13870*/  FFMA.FTZ R6, R30, R8, R5 ;  /* 0x000000081e067223 */ /* 0x000fe20000010005 */
[----:B------:R-:W-:Y:S01]  /*13880*/  F2FP.BF16.PACK_AB R8, R33, R37 ;  /* 0x000000252108723e */ /* 0x000fe200000010ff */
[----:B------:R-:W-:Y:S01]  /*13890*/  FFMA.FTZ R2, R29, R15, R2 ;  /* 0x0000000f1d027223 */ /* 0x000fe20000010002 */
[----:B------:R-:W-:Y:S02]  /*138a0*/  F2FP.BF16.PACK_AB R10, R10, R13 ;  /* 0x0000000d0a0a723e */ /* 0x000fe400000010ff */
[----:B------:R-:W-:Y:S02]  /*138b0*/  F2FP.BF16.PACK_AB R11, R11, R16 ;  /* 0x000000100b0b723e */ /* 0x000fe400000010ff */
[----:B------:R-:W-:Y:S02]  /*138c0*/  F2FP.BF16.PACK_AB R5, R14, R19 ;  /* 0x000000130e05723e */ /* 0x000fe400000010ff */
[----:B------:R-:W-:Y:S01]  /*138d0*/  F2FP.BF16.PACK_AB R6, R6, R12 ;  /* 0x0000000c0606723e */ /* 0x000fe200000010ff */
[----:B------:R1:W-:Y:S01]  /*138e0*/  STS.128 [R36+0x8100], R8 ;  /* 0x0081000824007388 */ /* 0x0003e20000000c00 */
[----:B------:R-:W-:-:S05]  /*138f0*/  F2FP.BF16.PACK_AB R7, R2, R17 ;  /* 0x000000110207723e */ /* 0x000fca00000010ff */
[----:B------:R1:W-:Y:S02]  /*13900*/  STS.128 [R34+0x8100], R4 ;  /* 0x0081000422007388 */ /* 0x0003e40000000c00 */
.L_x_3694:
[----:B------:R-:W-:Y:S05]  /*13910*/  BSYNC B2 ;  /* 0x0000000000027941 */ /* 0x000fea0003800000 */
.L_x_3648:
[----:B-1----:R-:W-:Y:S01]  /*13920*/  SHF.R.S32.HI R7, RZ, 0x4, R129 ;  /* 0x00000004ff077819 */ /* 0x002fe20000011481 */
[----:B------:R-:W-:Y:S01]  /*13930*/  IMAD.SHL.U32 R6, R49, 0x40, RZ ;  /* 0x0000004031067824 */ /* 0x000fe200078e00ff */
[----:B------:R-:W-:-:S04]  /*13940*/  DEPBAR.LE SB0, 0x0 ;  /* 0x000080000000791a */ /* 0x000fc80000000000 */
[----:B------:R-:W-:Y:S01]  /*13950*/  LEA.HI R2, R129, R7, RZ, 0x1 ;  /* 0x0000000781027211 */ /* 0x000fe200078f08ff */
[----:B------:R-:W-:Y:S01]  /*13960*/  IMAD.SHL.U32 R4, R127, 0x40, RZ ;  /* 0x000000407f047824 */ /* 0x000fe200078e00ff */
[----:B------:R-:W-:Y:S01]  /*13970*/  ULDC.64 UR4, c[0x0][0x208] ;  /* 0x0000820000047ab9 */ /* 0x000fe20000000a00 */
[----:B------:R-:W-:Y:S01]  /*13980*/  IMAD.SHL.U32 R5, R128, 0x40, RZ ;  /* 0x0000004080057824 */ /* 0x000fe200078e00ff */
[----:B------:R-:W-:Y:S01]  /*13990*/  LOP3.LUT R2, R2, 0xfffffffe, RZ, 0xc0, !PT ;  /* 0xfffffffe02027812 */ /* 0x000fe200078ec0ff */
[----:B------:R-:W-:Y:S01]  /*139a0*/  IMAD.SHL.U32 R8, R68, 0x8, RZ ;  /* 0x0000000844087824 */ /* 0x000fe200078e00ff */
[----:B------:R-:W-:Y:S01]  /*139b0*/  LOP3.LUT R4, R4, 0x1c0, RZ, 0xc0, !PT ;  /* 0x000001c004047812 */ /* 0x000fe200078ec0ff */
[----:B------:R-:W-:Y:S01]  /*139c0*/  UIMAD UR6, UR14, UR4, URZ ;  /* 0x000000040e0672a4 */ /* 0x000fe2000f8e023f */
[----:B------:R-:W-:Y:S01]  /*139d0*/  LOP3.LUT R153, R5, 0xfffffe00, RZ, 0xc0, !PT ;  /* 0xfffffe0005997812 */ /* 0x000fe200078ec0ff */
[----:B------:R-:W-:Y:S01]  /*139e0*/  IMAD.IADD R7, R7, 0x1, -R2 ;  /* 0x0000000107077824 */ /* 0x000fe200078e0a02 */
[----:B------:R-:W-:Y:S01]  /*139f0*/  LOP3.LUT R2, R6, 0x1c0, RZ, 0xc0, !PT ;  /* 0x000001c006027812 */ /* 0x000fe200078ec0ff */
[----:B------:R-:W-:Y:S01]  /*13a00*/  UIMAD.WIDE.U32 UR20, UR15, UR4, URZ ;  /* 0x000000040f1472a5 */ /* 0x000fe2000f8e003f */
[----:B------:R-:W-:Y:S01]  /*13a10*/  LOP3.LUT P1, RZ, R49, 0x2, RZ, 0xc0, !PT ;  /* 0x0000000231ff7812 */ /* 0x000fe2000782c0ff */
[----:B------:R-:W-:Y:S01]  /*13a20*/  IMAD.SHL.U32 R6, R7, 0x8, RZ ;  /* 0x0000000807067824 */ /* 0x000fe200078e00ff */
[----:B------:R-:W-:Y:S01]  /*13a30*/  LOP3.LUT R5, R2, 0x8, R8, 0xf8, !PT ;  /* 0x0000000802057812 */ /* 0x000fe200078ef808 */
[----:B------:R-:W-:Y:S01]  /*13a40*/  UIMAD UR6, UR15, UR5, UR6 ;  /* 0x000000050f0672a4 */ /* 0x000fe2000f8e0206 */
[----:B------:R-:W-:Y:S01]  /*13a50*/  SHF.R.U32.HI R2, RZ, 0x3, R2 ;  /* 0x00000003ff027819 */ /* 0x000fe20000011602 */
[----:B------:R-:W-:Y:S01]  /*13a60*/  UIMAD UR19, UR15, -0x40, UR13 ;  /* 0xffffffc00f1378a4 */ /* 0x000fe2000f8e020d */
[----:B------:R-:W-:Y:S01]  /*13a70*/  LOP3.LUT R8, R4, 0x8, R6, 0xf8, !PT ;  /* 0x0000000804087812 */ /* 0x000fe200078ef806 */
[----:B------:R-:W-:Y:S01]  /*13a80*/  UMOV UR9, 0x5 ;  /* 0x0000000500097882 */ /* 0x000fe20000000000 */
[----:B------:R-:W-:Y:S01]  /*13a90*/  SHF.R.U32.HI R6, RZ, 0x3, R4 ;  /* 0x00000003ff067819 */ /* 0x000fe20000011604 */
[----:B------:R-:W-:Y:S01]  /*13aa0*/  IMAD R4, R156, 0x400, R153 ;  /* 0x000004009c047824 */ /* 0x000fe200078e0299 */
[----:B------:R-:W-:Y:S01]  /*13ab0*/  LOP3.LUT R2, R5, R2, RZ, 0x3c, !PT ;  /* 0x0000000205027212 */ /* 0x000fe200078e3cff */
[----:B------:R-:W-:Y:S01]  /*13ac0*/  USHF.L.U64.HI UR7, UR4, UR9, UR5 ;  /* 0x0000000904077299 */ /* 0x000fe20008010205 */
[----:B------:R-:W-:Y:S01]  /*13ad0*/  LOP3.LUT R152, R8, R6, RZ, 0x3c, !PT ;  /* 0x0000000608987212 */ /* 0x000fe200078e3cff */
[----:B------:R-:W-:Y:S01]  /*13ae0*/  IMAD.SHL.U32 R244, R244, 0x2, RZ ;  /* 0x00000002f4f47824 */ /* 0x000fe200078e00ff */
[----:B------:R-:W-:Y:S01]  /*13af0*/  BAR.SYNC.DEFER_BLOCKING 0x0 ;  /* 0x0000000000007b1d */ /* 0x000fe20000010000 */
[----:B------:R-:W-:Y:S01]  /*13b00*/  IMAD R2, R7, 0x200, R2 ;  /* 0x0000020007027824 */ /* 0x000fe200078e0202 */
[----:B------:R-:W-:Y:S01]  /*13b10*/  LOP3.LUT P2, RZ, R161, 0x1, RZ, 0xc0, !PT ;  /* 0x00000001a1ff7812 */ /* 0x000fe2000784c0ff */
[----:B------:R-:W-:-:S02]  /*13b20*/  IMAD.IADD R4, R152, 0x1, R4 ;  /* 0x0000000198047824 */ /* 0x000fc400078e0204 */
[----:B------:R-:W-:Y:S02]  /*13b30*/  IMAD.SHL.U32 R224, R2, 0x2, RZ ;  /* 0x0000000202e07824 */ /* 0x000fe400078e00ff */
[----:B------:R-:W-:-:S03]  /*13b40*/  IMAD.SHL.U32 R231, R4, 0x2, RZ ;  /* 0x0000000204e77824 */ /* 0x000fc600078e00ff */
[----:B------:R-:W-:Y:S01]  /*13b50*/  IADD3 R235, R224, 0x4120, RZ ;  /* 0x00004120e0eb7810 */ /* 0x000fe20007ffe0ff */
[C-C-:B------:R-:W-:Y:S02]  /*13b60*/  IMAD R233, R3.reuse, 0x2, R231.reuse ;  /* 0x0000000203e97824 */ /* 0x140fe400078e02e7 */
[C---:B------:R-:W-:Y:S02]  /*13b70*/  IMAD R232, R0.reuse, 0x2, R231 ;  /* 0x0000000200e87824 */ /* 0x040fe400078e02e7 */
[----:B------:R-:W-:Y:S02]  /*13b80*/  IMAD R234, R0, 0x2, R233 ;  /* 0x0000000200ea7824 */ /* 0x000fe400078e02e9 */
[----:B------:R-:W-:Y:S01]  /*13b90*/  IMAD R236, R3, 0x2, R232 ;  /* 0x0000000203ec7824 */ /* 0x000fe200078e02e8 */
[----:B------:R-:W-:Y:S04]  /*13ba0*/  LDSM.16.M88.4 R16, [R224+0x4100] ;  /* 0x00410000e010783b */ /* 0x000fe80000000200 */
[----:B------:R-:W1:Y:S04]  /*13bb0*/  LDSM.16.M88.4 R4, [R231+0xa100] ;  /* 0x00a10000e704783b */ /* 0x000e680000000200 */
[----:B------:R-:W2:Y:S04]  /*13bc0*/  LDSM.16.M88.4 R12, [R224+0x4900] ;  /* 0x00490000e00c783b */ /* 0x000ea80000000200 */
[----:B------:R-:W3:Y:S04]  /*13bd0*/  LDSM.16.M88.4 R20, [R224+0x5100] ;  /* 0x00510000e014783b */ /* 0x000ee80000000200 */
[----:B------:R-:W4:Y:S04]  /*13be0*/  LDSM.16.M88.4 R24, [R224+0x5900] ;  /* 0x00590000e018783b */ /* 0x000f280000000200 */
[----:B------:R-:W5:Y:S01]  /*13bf0*/  LDSM.16.M88.4 R8, [R231+0x8100] ;  /* 0x00810000e708783b */ /* 0x000f620000000200 */
[C---:B-1----:R-:W-:Y:S08]  /*13c00*/  HMMA.16816.F32.BF16 R36, R4.reuse, R16, RZ ;  /* 0x000000100424723c */ /* 0x042ff000000418ff */
[C---:B--2---:R-:W-:Y:S08]  /*13c10*/  HMMA.16816.F32.BF16 R56, R4.reuse, R12, RZ ;  /* 0x0000000c0438723c */ /* 0x044ff000000418ff */
[C---:B---3--:R-:W-:Y:S08]  /*13c20*/  HMMA.16816.F32.BF16 R60, R4.reuse, R20, RZ ;  /* 0x00000014043c723c */ /* 0x048ff000000418ff */
[C---:B----4-:R-:W-:Y:S08]  /*13c30*/  HMMA.16816.F32.BF16 R64, R4.reuse, R24, RZ ;  /* 0x000000180440723c */ /* 0x050ff000000418ff */
[C---:B------:R-:W-:Y:S08]  /*13c40*/  HMMA.16816.F32.BF16 R40, R4.reuse, R18, RZ ;  /* 0x000000120428723c */ /* 0x040ff000000418ff */
[C---:B------:R-:W-:Y:S08]  /*13c50*/  HMMA.16816.F32.BF16 R76, R4.reuse, R14, RZ ;  /* 0x0000000e044c723c */ /* 0x040ff000000418ff */
[C---:B------:R-:W-:Y:S08]  /*13c60*/  HMMA.16816.F32.BF16 R84, R4.reuse, R22, RZ ;  /* 0x000000160454723c */ /* 0x040ff000000418ff */
[----:B------:R-:W-:Y:S07]  /*13c70*/  HMMA.16816.F32.BF16 R96, R4, R26, RZ ;  /* 0x0000001a0460723c */ /* 0x000fee00000418ff */
[----:B------:R-:W-:Y:S01]  /*13c80*/  IMAD.U32 R5, RZ, RZ, UR21 ;  /* 0x00000015ff057e24 */ /* 0x000fe2000f8e00ff */
[----:B------:R-:W-:Y:S01]  /*13c90*/  IADD3 R6, R224, 0x4100, RZ ;  /* 0x00004100e0067810 */ /* 0x000fe20007ffe0ff */
[----:B------:R-:W-:Y:S01]  /*13ca0*/  IMAD.U32 R4, RZ, RZ, UR20 ;  /* 0x00000014ff047e24 */ /* 0x000fe2000f8e00ff */
[----:B-----5:R-:W-:Y:S01]  /*13cb0*/  HMMA.16816.F32.BF16 R108, R8, R16, RZ ;  /* 0x00000010086c723c */ /* 0x020fe200000418ff */
[----:B------:R-:W-:Y:S01]  /*13cc0*/  IMAD.U32 R5, RZ, RZ, UR6 ;  /* 0x00000006ff057e24 */ /* 0x000fe2000f8e00ff */
[----:B------:R-:W-:Y:S01]  /*13cd0*/  USHF.L.U32 UR6, UR4, 0x5, URZ ;  /* 0x0000000504067899 */ /* 0x000fe2000800063f */
[----:B------:R-:W-:-:S02]  /*13ce0*/  @P1 IADD3 R235, R6, -0x20, RZ ;  /* 0xffffffe006eb1810 */ /* 0x000fc40007ffe0ff */
[C---:B------:R-:W-:Y:S01]  /*13cf0*/  LEA R2, P0, R4.reuse, R132, 0x6 ;  /* 0x0000008404027211 */ /* 0x040fe200078030ff */
[----:B------:R-:W-:Y:S01]  /*13d00*/  UIADD3 UR4, UP0, UR6, 0x80, URZ ;  /* 0x0000008006047890 */ /* 0x000fe2000ff1e03f */
[----:B------:R-:W-:Y:S01]  /*13d10*/  IADD3 R5, R5, UR21, RZ ;  /* 0x0000001505057c10 */ /* 0x000fe2000fffe0ff */
[C---:B------:R-:W-:Y:S01]  /*13d20*/  HMMA.16816.F32.BF16 R112, R8.reuse, R18, RZ ;  /* 0x000000120870723c */ /* 0x040fe200000418ff */
[----:B------:R-:W-:Y:S01]  /*13d30*/  LDSM.16.M88.4 R32, [R235] ;  /* 0x00000000eb20783b */ /* 0x000fe20000000200 */
[----:B------:R-:W-:Y:S01]  /*13d40*/  UIADD3.X UR14, URZ, UR7, URZ, UP0, !UPT ;  /* 0x000000073f0e7290 */ /* 0x000fe200087fe43f */
[----:B------:R-:W-:Y:S01]  /*13d50*/  LEA.HI.X R5, R4, R131, R5, 0x6, P0 ;  /* 0x0000008304057211 */ /* 0x000fe200000f3405 */
[----:B------:R-:W-:Y:S01]  /*13d60*/  UISETP.GE.AND UP0, UPT, UR12, 0x2, UPT ;  /* 0x000000020c00788c */ /* 0x000fe2000bf06270 */
[C---:B------:R-:W-:Y:S01]  /*13d70*/  LEA R4, P0, R2.reuse, c[0x0][0x1f8], 0x1 ;  /* 0x00007e0002047a11 */ /* 0x040fe200078008ff */
[----:B------:R-:W-:Y:S01]  /*13d80*/  LDSM.16.M88.4 R28, [R235+0x800] ;  /* 0x00080000eb1c783b */ /* 0x000fe20000000200 */
[----:B------:R-:W-:Y:S01]  /*13d90*/  IADD3 R243, R235, 0x800, RZ ;  /* 0x00000800ebf37810 */ /* 0x000fe20007ffe0ff */
[----:B------:R-:W-:Y:S01]  /*13da0*/  HMMA.16816.F32.BF16 R88, R8, R12, RZ ;  /* 0x0000000c0858723c */ /* 0x000fe200000418ff */
[----:B------:R-:W-:-:S02]  /*13db0*/  LEA.HI.X R5, R2, c[0x0][0x1fc], R5, 0x1, P0 ;  /* 0x00007f0002057a11 */ /* 0x000fc400000f0c05 */
[----:B------:R-:W-:Y:S02]  /*13dc0*/  IADD3 R2, -R68, UR19, RZ ;  /* 0x0000001344027c10 */ /* 0x000fe4000fffe1ff */
[----:B------:R-:W-:Y:S02]  /*13dd0*/  IADD3 R6, P0, R4, UR6, RZ ;  /* 0x0000000604067c10 */ /* 0x000fe4000ff1e0ff */
[C---:B------:R-:W-:Y:S01]  /*13de0*/  ISETP.LT.OR P3, PT, R2.reuse, 0x1, P6 ;  /* 0x000000010200780c */ /* 0x040fe20003761670 */
[----:B------:R-:W-:Y:S01]  /*13df0*/  HMMA.16816.F32.BF16 R100, R8, R14, RZ ;  /* 0x0000000e0864723c */ /* 0x000fe200000418ff */
[C---:B------:R-:W-:Y:S01]  /*13e00*/  ISETP.LT.OR P2, PT, R2.reuse, 0x1, P2 ;  /* 0x000000010200780c */ /* 0x040fe20001741670 */
[----:B------:R-:W1:Y:S01]  /*13e10*/  LDSM.16.M88.4 R12, [R233+0xa100] ;  /* 0x00a10000e90c783b */ /* 0x000e620000000200 */
[----:B------:R-:W-:Y:S02]  /*13e20*/  ISETP.LT.OR P1, PT, R2, 0x11, P6 ;  /* 0x000000110200780c */ /* 0x000fe40003721670 */
[----:B------:R-:W-:-:S02]  /*13e30*/  IADD3.X R7, R5, UR7, RZ, P0, !PT ;  /* 0x0000000705077c10 */ /* 0x000fc400087fe4ff */
[----:B------:R-:W-:Y:S01]  /*13e40*/  LOP3.LUT P0, RZ, R161, 0x1, RZ, 0xc0, !PT ;  /* 0x00000001a1ff7812 */ /* 0x000fe2000780c0ff */
[C---:B------:R-:W-:Y:S01]  /*13e50*/  HMMA.16816.F32.BF16 R80, R8.reuse, R20, RZ ;  /* 0x000000140850723c */ /* 0x040fe200000418ff */
[C---:B------:R-:W-:Y:S02]  /*13e60*/  IADD3 R242, R235.reuse, 0x1000, RZ ;  /* 0x00001000ebf27810 */ /* 0x040fe40007ffe0ff */
[C---:B------:R-:W-:Y:S02]  /*13e70*/  IADD3 R241, R235.reuse, 0x1800, RZ ;  /* 0x00001800ebf17810 */ /* 0x040fe40007ffe0ff */
[C---:B------:R-:W-:Y:S02]  /*13e80*/  IADD3 R240, R235.reuse, 0x2000, RZ ;  /* 0x00002000ebf07810 */ /* 0x040fe40007ffe0ff */
[C---:B------:R-:W-:Y:S01]  /*13e90*/  IADD3 R239, R235.reuse, 0x2800, RZ ;  /* 0x00002800ebef7810 */ /* 0x040fe20007ffe0ff */
[----:B------:R-:W-:Y:S01]  /*13ea0*/  HMMA.16816.F32.BF16 R104, R8, R22, RZ ;  /* 0x000000160868723c */ /* 0x000fe200000418ff */
[----:B------:R-:W2:Y:S01]  /*13eb0*/  LDSM.16.M88.4 R20, [R235+0x1800] ;  /* 0x00180000eb14783b */ /* 0x000ea20000000200 */
[----:B------:R-:W-:-:S02]  /*13ec0*/  IADD3 R238, R235, 0x3000, RZ ;  /* 0x00003000ebee7810 */ /* 0x000fc40007ffe0ff */
[----:B------:R-:W-:-:S04]  /*13ed0*/  IADD3 R237, R235, 0x3800, RZ ;  /* 0x00003800ebed7810 */ /* 0x000fc80007ffe0ff */
[C---:B------:R-:W-:Y:S08]  /*13ee0*/  HMMA.16816.F32.BF16 R72, R8.reuse, R24, RZ ;  /* 0x000000180848723c */ /* 0x040ff000000418ff */
[----:B------:R-:W-:Y:S01]  /*13ef0*/  HMMA.16816.F32.BF16 R68, R8, R26, RZ ;  /* 0x0000001a0844723c */ /* 0x000fe200000418ff */
[----:B------:R-:W3:Y:S06]  /*13f00*/  LDSM.16.M88.4 R24, [R235+0x1000] ;  /* 0x00100000eb18783b */ /* 0x000eec0000000200 */
[----:B------:R-:W-:Y:S01]  /*13f10*/  IMAD.U32 R8, RZ, RZ, UR6 ;  /* 0x00000006ff087e24 */ /* 0x000fe2000f8e00ff */
[----:B-1----:R-:W-:Y:S04]  /*13f20*/  HMMA.16816.F32.BF16 R36, R12, R32, R36 ;  /* 0x000000200c24723c */ /* 0x002fe80000041824 */
[----:B------:R-:W-:-:S02]  /*13f30*/  IADD3 R18, P5, P4, R8, 0x80, R4 ;  /* 0x0000008008127810 */ /* 0x000fc40007cbe004 */
[----:B------:R-:W1:Y:S02]  /*13f40*/  LDSM.16.M88.4 R8, [R233+0x8100] ;  /* 0x00810000e908783b */ /* 0x000e640000000200 */
[----:B------:R-:W-:Y:S02]  /*13f50*/  IADD3.X R19, RZ, UR7, R5, P5, P4 ;  /* 0x00000007ff137c10 */ /* 0x000fe4000afe8405 */
[----:B------:R-:W-:Y:S01]  /*13f60*/  @!PT LDS RZ, [RZ] ;  /* 0x00000000fffff984 */ /* 0x000fe20000000800 */
[----:B------:R-:W-:Y:S01]  /*13f70*/  @!PT LDS RZ, [RZ] ;  /* 0x00000000fffff984 */ /* 0x000fe20000000800 */
[----:B------:R-:W-:Y:S01]  /*13f80*/  @!PT LDS RZ, [RZ] ;  /* 0x00000000fffff984 */ /* 0x000fe20000000800 */
[----:B------:R4:W-:Y:S01]  /*13f90*/  LDGSTS.E.BYPASS.LTC128B.128 [R244+0x100], [R4.64], !P3 ;  /* 0x0010000004f47fae */ /* 0x0009e2000d901d5c */
[C---:B------:R-:W-:Y:S01]  /*13fa0*/  ISETP.LT.OR P5, PT, R2.reuse, 0x21, P6 ;  /* 0x000000210200780c */ /* 0x040fe200037a1670 */
[----:B------:R-:W-:Y:S01]  /*13fb0*/  HMMA.16816.F32.BF16 R92, R12, R34, R40 ;  /* 0x000000220c5c723c */ /* 0x000fe20000041828 */
[----:B------:R-:W-:Y:S01]  /*13fc0*/  LOP3.LUT P3, RZ, R49, 0x4, RZ, 0xc0, !PT ;  /* 0x0000000431ff7812 */ /* 0x000fe2000786c0ff */
[----:B------:R4:W-:Y:S01]  /*13fd0*/  LDGSTS.E.BYPASS.LTC128B.128 [R244+0x2100], [R4.64+0x80], !P2 ;  /* 0x0210008004f47fae */ /* 0x0009e2000d101d5c */
[----:B------:R-:W-:-:S03]  /*13fe0*/  ISETP.LT.OR P2, PT, R2, 0x11, P0 ;  /* 0x000000110200780c */ /* 0x000fc60000741670 */
[----:B------:R5:W-:Y:S02]  /*13ff0*/  LDGSTS.E.BYPASS.LTC128B.128 [R244+0x900], [R6.64], !P1 ;  /* 0x0090000006f47fae */ /* 0x000be4000c901d5c */
[C---:B------:R-:W-:Y:S08]  /*14000*/  HMMA.16816.F32.BF16 R56, R12.reuse, R28, R56 ;  /* 0x0000001c0c38723c */ /* 0x040ff00000041838 */
[----:B------:R5:W-:Y:S01]  /*14010*/  LDGSTS.E.BYPASS.LTC128B.128 [R244+0x2900], [R18.64], !P2 ;  /* 0x0290000012f47fae */ /* 0x000be2000d101d5c */
[----:B------:R-:W-:Y:S01]  /*14020*/  ISETP.LT.OR P2, PT, R2, 0x31, P6 ;  /* 0x000000310200780c */ /* 0x000fe20003741670 */
[C---:B--2---:R-:W-:Y:S08]  /*14030*/  HMMA.16816.F32.BF16 R64, R12.reuse, R20, R64 ;  /* 0x000000140c40723c */ /* 0x044ff00000041840 */
[----:B---3--:R-:W-:Y:S01]  /*14040*/  HMMA.16816.F32.BF16 R84, R12, R26, R84 ;  /* 0x0000001a0c54723c */ /* 0x008fe20000041854 */
[----:B----4-:R-:W-:-:S04]  /*14050*/  IADD3 R4, P1, R6, UR6, RZ ;  /* 0x0000000606047c10 */ /* 0x010fc8000ff3e0ff */
[----:B------:R-:W-:-:S03]  /*14060*/  IADD3.X R5, R7, UR7, RZ, P1, !PT ;  /* 0x0000000707057c10 */ /* 0x000fc60008ffe4ff */
[C---:B-1----:R-:W-:Y:S01]  /*14070*/  HMMA.16816.F32.BF16 R124, R8.reuse, R24, R80 ;  /* 0x00000018087c723c */ /* 0x042fe20000041850 */
[----:B------:R-:W-:Y:S02]  /*14080*/  LOP3.LUT P1, RZ, R161, 0x1, RZ, 0xc0, !PT ;  /* 0x00000001a1ff7812 */ /* 0x000fe4000782c0ff */
[----:B-----5:R-:W-:Y:S01]  /*14090*/  IADD3 R6, P0, R6, UR4, RZ ;  /* 0x0000000406067c10 */ /* 0x020fe2000ff1e0ff */
[----:B------:R1:W-:Y:S01]  /*140a0*/  LDGSTS.E.BYPASS.LTC128B.128 [R244+0x1100], [R4.64], !P5 ;  /* 0x0110000004f47fae */ /* 0x0003e2000e901d5c */
[C---:B------:R-:W-:Y:S02]  /*140b0*/  ISETP.LT.OR P4, PT, R2.reuse, 0x21, P1 ;  /* 0x000000210200780c */ /* 0x040fe40000f81670 */
[----:B------:R-:W-:Y:S01]  /*140c0*/  IADD3.X R7, R7, UR14, RZ, P0, !PT ;  /* 0x0000000e07077c10 */ /* 0x000fe200087fe4ff */
[----:B------:R-:W-:Y:S01]  /*140d0*/  HMMA.16816.F32.BF16 R108, R8, R32, R108 ;  /* 0x00000020086c723c */ /* 0x000fe2000004186c */
[----:B------:R-:W-:Y:S01]  /*140e0*/  ISETP.LT.OR P1, PT, R2, 0x31, P1 ;  /* 0x000000310200780c */ /* 0x000fe20000f21670 */
[----:B------:R-:W-:Y:S01]  /*140f0*/  IMAD.MOV.U32 R2, RZ, RZ, 0x40 ;  /* 0x00000040ff027424 */ /* 0x000fe200078e00ff */
[----:B------:R-:W-:-:S04]  /*14100*/  IADD3 R16, P0, R4, UR6, RZ ;  /* 0x0000000604107c10 */ /* 0x000fc8000ff1e0ff */
[----:B------:R-:W-:Y:S01]  /*14110*/  IADD3.X R17, R5, UR7, RZ, P0, !PT ;  /* 0x0000000705117c10 */ /* 0x000fe200087fe4ff */
[C---:B------:R-:W-:Y:S01]  /*14120*/  HMMA.16816.F32.BF16 R80, R8.reuse, R34, R112 ;  /* 0x000000220850723c */ /* 0x040fe20000041870 */
[----:B------:R-:W-:Y:S01]  /*14130*/  SEL R2, R2, 0xffffffc0, !P3 ;  /* 0xffffffc002027807 */ /* 0x000fe20005800000 */
[----:B------:R2:W-:Y:S04]  /*14140*/  LDGSTS.E.BYPASS.LTC128B.128 [R244+0x3100], [R6.64], !P4 ;  /* 0x0310000006f47fae */ /* 0x0005e8000e101d5c */
[----:B------:R-:W-:Y:S01]  /*14150*/  IMAD.IADD R230, R224, 0x1, R2 ;  /* 0x00000001e0e67824 */ /* 0x000fe200078e0202 */
[----:B------:R3:W-:Y:S01]  /*14160*/  LDGSTS.E.BYPASS.LTC128B.128 [R244+0x1900], [R16.64], !P2 ;  /* 0x0190000010f47fae */ /* 0x0007e2000d101d5c */
[----:B------:R-:W-:Y:S01]  /*14170*/  HMMA.16816.F32.BF16 R32, R8, R30, R100 ;  /* 0x0000001e0820723c */ /* 0x000fe20000041864 */
[----:B------:R-:W-:Y:S01]  /*14180*/  IMAD.IADD R229, R2, 0x1, R235 ;  /* 0x0000000102e57824 */ /* 0x000fe200078e02eb */
[----:B------:R-:W-:-:S02]  /*14190*/  LOP3.LUT R2, R152, R153, RZ, 0xfc, !PT ;  /* 0x0000009998027212 */ /* 0x000fc400078efcff */
[----:B-1----:R-:W-:-:S04]  /*141a0*/  IADD3 R4, P0, R4, UR4, RZ ;  /* 0x0000000404047c10 */ /* 0x002fc8000ff1e0ff */
[----:B------:R-:W-:Y:S01]  /*141b0*/  HMMA.16816.F32.BF16 R120, R8, R28, R88 ;  /* 0x0000001c0878723c */ /* 0x000fe20000041858 */
[----:B------:R-:W-:Y:S02]  /*141c0*/  IADD3.X R5, R5, UR14, RZ, P0, !PT ;  /* 0x0000000e05057c10 */ /* 0x000fe400087fe4ff */
[----:B------:R-:W-:-:S03]  /*141d0*/  PLOP3.LUT P0, PT, PT, PT, UP0, 0x80, 0x0 ;  /* 0x000000000000781c */ /* 0x000fc60003f0f008 */
[----:B------:R2:W-:Y:S02]  /*141e0*/  LDGSTS.E.BYPASS.LTC128B.128 [R244+0x3900], [R4.64], !P1 ;  /* 0x0390000004f47fae */ /* 0x0005e4000c901d5c */
[C---:B------:R-:W-:Y:S02]  /*141f0*/  HMMA.16816.F32.BF16 R128, R8.reuse, R20, R72 ;  /* 0x000000140880723c */ /* 0x040fe40000041848 */
[----:B------:R-:W-:Y:S04]  /*14200*/  LDSM.16.M88.4 R52, [R230+0x4100] ;  /* 0x00410000e634783b */ /* 0x000fe80000000200 */
[----:B------:R-:W-:Y:S02]  /*14210*/  LDSM.16.M88.4 R44, [R230+0x5100] ;  /* 0x00510000e62c783b */ /* 0x000fe40000000200 */
[C---:B------:R-:W-:Y:S02]  /*14220*/  HMMA.16816.F32.BF16 R104, R8.reuse, R26, R104 ;  /* 0x0000001a0868723c */ /* 0x040fe40000041868 */
[----:B---3--:R-:W1:Y:S04]  /*14230*/  LDSM.16.M88.4 R16, [R232+0xa100] ;  /* 0x00a10000e810783b */ /* 0x008e680000000200 */
[----:B------:R-:W3:Y:S02]  /*14240*/  LDSM.16.M88.4 R48, [R230+0x4900] ;  /* 0x00490000e630783b */ /* 0x000ee40000000200 */
[----:B------:R-:W-:Y:S02]  /*14250*/  HMMA.16816.F32.BF16 R100, R8, R22, R68 ;  /* 0x000000160864723c */ /* 0x000fe40000041844 */
[----:B------:R-:W4:Y:S04]  /*14260*/  LDSM.16.M88.4 R8, [R232+0x8100] ;  /* 0x00810000e808783b */ /* 0x000f280000000200 */
[----:B------:R-:W5:Y:S02]  /*14270*/  LDSM.16.M88.4 R40, [R230+0x5900] ;  /* 0x00590000e628783b */ /* 0x000f640000000200 */
[C---:B------:R-:W-:Y:S02]  /*14280*/  HMMA.16816.F32.BF16 R60, R12.reuse, R24, R60 ;  /* 0x000000180c3c723c */ /* 0x040fe4000004183c */
[----:B--2---:R-:W-:Y:S04]  /*14290*/  LDSM.16.M88.4 R4, [R234+0xa100] ;  /* 0x00a10000ea04783b */ /* 0x004fe80000000200 */
[----:B------:R-:W-:Y:S02]  /*142a0*/  LDSM.16.M88.4 R24, [R229+0x800] ;  /* 0x00080000e518783b */ /* 0x000fe40000000200 */
[C---:B------:R-:W-:Y:S02]  /*142b0*/  HMMA.16816.F32.BF16 R76, R12.reuse, R30, R76 ;  /* 0x0000001e0c4c723c */ /* 0x040fe4000004184c */
[----:B------:R-:W2:Y:S04]  /*142c0*/  LDSM.16.M88.4 R28, [R229] ;  /* 0x00000000e51c783b */ /* 0x000ea80000000200 */
[----:B------:R-:W0:Y:S02]  /*142d0*/  LDGDEPBAR ;  /* 0x00000000000079af */ /* 0x000e240000000000 */
[----:B------:R-:W-:Y:S02]  /*142e0*/  HMMA.16816.F32.BF16 R96, R12, R22, R96 ;  /* 0x000000160c60723c */ /* 0x000fe40000041860 */
[----:B------:R-:W2:Y:S04]  /*142f0*/  LDSM.16.M88.4 R20, [R229+0x1000] ;  /* 0x00100000e514783b */ /* 0x000ea80000000200 */
[----:B------:R-:W2:Y:S02]  /*14300*/  LDSM.16.M88.4 R12, [R234+0x8100] ;  /* 0x00810000ea0c783b */ /* 0x000ea40000000200 */
[C---:B-1----:R-:W-:Y:S02]  /*14310*/  HMMA.16816.F32.BF16 R72, R16.reuse, R52, R36 ;  /* 0x000000341048723c */ /* 0x042fe40000041824 */
[----:B------:R-:W1:Y:S06]  /*14320*/  LDSM.16.M88.4 R36, [R229+0x1800] ;  /* 0x00180000e524783b */ /* 0x000e6c0000000200 */
[C---:B------:R-:W-:Y:S08]  /*14330*/  HMMA.16816.F32.BF16 R68, R16.reuse, R46, R84 ;  /* 0x0000002e1044723c */ /* 0x040ff00000041854 */
[C---:B---3--:R-:W-:Y:S08]  /*14340*/  HMMA.16816.F32.BF16 R112, R16.reuse, R48, R56 ;  /* 0x000000301070723c */ /* 0x048ff00000041838 */
[C---:B------:R-:W-:Y:S08]  /*14350*/  HMMA.16816.F32.BF16 R116, R16.reuse, R44, R60 ;  /* 0x0000002c1074723c */ /* 0x040ff0000004183c */
[----:B------:R-:W-:Y:S08]  /*14360*/  HMMA.16816.F32.BF16 R92, R16, R54, R92 ;  /* 0x00000036105c723c */ /* 0x000ff0000004185c */
[C---:B----4-:R-:W-:Y:S08]  /*14370*/  HMMA.16816.F32.BF16 R84, R8.reuse, R52, R108 ;  /* 0x000000340854723c */ /* 0x050ff0000004186c */
[----:B------:R-:W-:Y:S08]  /*14380*/  HMMA.16816.F32.BF16 R80, R8, R54, R80 ;  /* 0x000000360850723c */ /* 0x000ff00000041850 */
[C---:B-----5:R-:W-:Y:S08]  /*14390*/  HMMA.16816.F32.BF16 R88, R16.reuse, R40, R64 ;  /* 0x000000281058723c */ /* 0x060ff00000041840 */
        /* <DEDUP_REMOVED lines=10> */
[----:B------:R-:W3:Y:S03]  /*14440*/  LDSM.16.M88.4 R40, [R224+0x6900] ;  /* 0x00690000e028783b */ /* 0x000ee60000000200 */
[C---:B--2---:R-:W-:Y:S08]  /*14450*/  HMMA.16816.F32.BF16 R96, R4.reuse, R30, R92 ;  /* 0x0000001e0460723c */ /* 0x044ff0000004185c */
[C---:B------:R-:W-:Y:S08]  /*14460*/  HMMA.16816.F32.BF16 R100, R4.reuse, R24, R112 ;  /* 0x000000180464723c */ /* 0x040ff00000041870 */
[----:B------:R-:W-:Y:S08]  /*14470*/  HMMA.16816.F32.BF16 R140, R4, R20, R116 ;  /* 0x00000014048c723c */ /* 0x000ff00000041874 */
        /* <DEDUP_REMOVED lines=12> */
[----:B------:R-:W2:Y:S03]  /*14540*/  LDSM.16.M88.4 R16, [R224+0x7900] ;  /* 0x00790000e010783b */ /* 0x000ea60000000200 */
[C---:B------:R-:W-:Y:S01]  /*14550*/  HMMA.16816.F32.BF16 R76, R4.reuse, R26, R76 ;  /* 0x0000001a044c723c */ /* 0x040fe2000004184c */
[----:B------:R-:W-:Y:S07]  /*14560*/  LDSM.16.M88.4 R24, [R235+0x2800] ;  /* 0x00280000eb18783b */ /* 0x000fee0000000200 */
[C---:B------:R-:W-:Y:S01]  /*14570*/  HMMA.16816.F32.BF16 R104, R4.reuse, R22, R68 ;  /* 0x000000160468723c */ /* 0x040fe20000041844 */
[----:B------:R-:W4:Y:S07]  /*14580*/  LDSM.16.M88.4 R20, [R233+0xc100] ;  /* 0x00c10000e914783b */ /* 0x000f2e0000000200 */
[C---:B------:R-:W-:Y:S01]  /*14590*/  HMMA.16816.F32.BF16 R72, R4.reuse, R28, R72 ;  /* 0x0000001c0448723c */ /* 0x040fe20000041848 */
[----:B------:R-:W-:Y:S07]  /*145a0*/  LDSM.16.M88.4 R28, [R235+0x2000] ;  /* 0x00200000eb1c783b */ /* 0x000fee0000000200 */
[C---:B------:R-:W-:Y:S08]  /*145b0*/  HMMA.16816.F32.BF16 R136, R4.reuse, R36, R88 ;  /* 0x000000240488723c */ /* 0x040ff00000041858 */
[----:B------:R-:W-:Y:S01]  /*145c0*/  HMMA.16816.F32.BF16 R132, R4, R38, R56 ;  /* 0x000000260484723c */ /* 0x000fe20000041838 */
[----:B------:R-:W5:Y:S07]  /*145d0*/  LDSM.16.M88.4 R4, [R233+0xe100] ;  /* 0x00e10000e904783b */ /* 0x000f6e0000000200 */
[C---:B---3--:R-:W-:Y:S08]  /*145e0*/  HMMA.16816.F32.BF16 R60, R8.reuse, R40, R100 ;  /* 0x00000028083c723c */ /* 0x048ff00000041864 */
[----:B------:R-:W-:Y:S08]  /*145f0*/  HMMA.16816.F32.BF16 R56, R8, R42, R76 ;  /* 0x0000002a0838723c */ /* 0x000ff0000004184c */
[C---:B-1----:R-:W-:Y:S08]  /*14600*/  HMMA.16816.F32.BF16 R36, R12.reuse, R40, R120 ;  /* 0x000000280c24723c */ /* 0x042ff00000041878 */
        /* <DEDUP_REMOVED lines=8> */
[C---:B--2---:R-:W-:Y:S08]  /*14690*/  HMMA.16816.F32.BF16 R100, R8.reuse, R16, R136 ;  /* 0x000000100864723c */ /* 0x044ff00000041888 */
        /* <DEDUP_REMOVED lines=67> */
[----:B------:R-:W-:Y:S01]  /*14ad0*/  UIADD3 UR5, UR12, -0x2, URZ ;  /* 0xfffffffe0c057890 */ /* 0x000fe2000fffe03f */
[----:B------:R-:W-:Y:S01]  /*14ae0*/  LOP3.LUT P5, RZ, R161, 0x1, RZ, 0xc0, !PT ;  /* 0x00000001a1ff7812 */ /* 0x000fe200078ac0ff */
[----:B------:R-:W-:-:S02]  /*14af0*/  UIADD3 UR22, UP0, UR22, 0x80, URZ ;  /* 0x0000008016167890 */ /* 0x000fc4000ff1e03f */
[----:B------:R-:W-:Y:S02]  /*14b00*/  USHF.R.S32.HI UR4, URZ, 0x1f, UR5 ;  /* 0x0000001f3f047899 */ /* 0x000fe40008011405 */
[----:B------:R-:W-:Y:S01]  /*14b10*/  UIMAD UR11, UR11, UR5, URZ ;  /* 0x000000050b0b72a4 */ /* 0x000fe2000f8e023f */
[----:B------:R-:W-:Y:S01]  /*14b20*/  IMAD.WIDE.U32 R6, R154, UR5, R158 ;  /* 0x000000059a067c25 */ /* 0x000fe2000f8e009e */
[----:B------:R-:W-:Y:S02]  /*14b30*/  USHF.L.U32 UR5, UR8, 0x5, URZ ;  /* 0x0000000508057899 */ /* 0x000fe4000800063f */
[----:B------:R-:W-:Y:S02]  /*14b40*/  UIMAD UR11, UR4, UR10, UR11 ;  /* 0x0000000a040b72a4 */ /* 0x000fe4000f8e020b */
[----:B------:R-:W-:Y:S01]  /*14b50*/  LEA R4, P0, R6, c[0x0][0x1c8], 0x1 ;  /* 0x0000720006047a11 */ /* 0x000fe200078008ff */
[----:B------:R-:W-:Y:S02]  /*14b60*/  ULDC UR4, c[0x0][0x1e4] ;  /* 0x0000790000047ab9 */ /* 0x000fe40000000800 */
[----:B------:R-:W-:Y:S01]  /*14b70*/  USHF.L.U64.HI UR4, UR8, UR9, UR4 ;  /* 0x0000000908047299 */ /* 0x000fe20008010204 */
[----:B------:R-:W-:Y:S01]  /*14b80*/  IADD3 R5, R7, UR11, RZ ;  /* 0x0000000b07057c10 */ /* 0x000fe2000fffe0ff */
[----:B------:R-:W-:Y:S01]  /*14b90*/  IMAD.U32 R7, RZ, RZ, UR5 ;  /* 0x00000005ff077e24 */ /* 0x000fe2000f8e00ff */
[----:B------:R-:W-:-:S02]  /*14ba0*/  UIADD3.X UR8, URZ, UR17, URZ, UP0, !UPT ;  /* 0x000000113f087290 */ /* 0x000fc400087fe43f */
        /* <DEDUP_REMOVED lines=24> */
.L_x_3719:
[----:B---3--:R-:W-:Y:S01]  /*14d30*/  LOP3.LUT R4, R155, 0xffffffe0, RZ, 0xc0, !PT ;  /* 0xffffffe09b047812 */ /* 0x008fe200078ec0ff */
[----:B------:R-:W-:Y:S01]  /*14d40*/  UMOV UR4, 0xffffffc0 ;  /* 0xffffffc000047882 */ /* 0x000fe20000000000 */
[----:B------:R-:W-:Y:S01]  /*14d50*/  LEA.HI R6, R157, R177, RZ, 0x2 ;  /* 0x000000b19d067211 */ /* 0x000fe200078f10ff */
[----:B------:R-:W-:Y:S01]  /*14d60*/  UIMAD UR4, UR15, UR4, 0x1 ;  /* 0x000000010f0474a4 */ /* 0x000fe2000f8e0204 */
[----:B------:R-:W-:Y:S01]  /*14d70*/  SHF.R.S32.HI R5, RZ, 0x1f, R156 ;  /* 0x0000001fff057819 */ /* 0x000fe2000001149c */
[----:B------:R-:W-:Y:S01]  /*14d80*/  IMAD.IADD R4, R177, 0x1, -R4 ;  /* 0x00000001b1047824 */ /* 0x000fe200078e0a04 */
[----:B------:R-:W-:Y:S01]  /*14d90*/  LOP3.LUT R6, R6, 0xfffffffc, RZ, 0xc0, !PT ;  /* 0xfffffffc06067812 */ /* 0x000fe200078ec0ff */
[----:B------:R-:W-:Y:S01]  /*14da0*/  STL [R1+0x98], R242 ;  /* 0x000098f201007387 */ /* 0x000fe20000100800 */
[----:B------:R-:W-:Y:S01]  /*14db0*/  LEA.HI R5, R5, R156, RZ, 0x2 ;  /* 0x0000009c05057211 */ /* 0x000fe200078f10ff */
[----:B------:R-:W-:Y:S01]  /*14dc0*/  IMAD.SHL.U32 R225, R2, 0x2, RZ ;  /* 0x0000000202e17824 */ /* 0x000fe200078e00ff */
[----:B------:R-:W-:Y:S01]  /*14dd0*/  SHF.R.S32.HI R7, RZ, 0x1f, R4 ;  /* 0x0000001fff077819 */ /* 0x000fe20000011404 */
[----:B------:R-:W-:Y:S01]  /*14de0*/  IMAD.IADD R6, R177, 0x1, -R6 ;  /* 0x00000001b1067824 */ /* 0x000fe200078e0a06 */
[----:B------:R-:W-:Y:S01]  /*14df0*/  LOP3.LUT R8, R5, 0xffffffc, RZ, 0xc0, !PT ;  /* 0x0ffffffc05087812 */ /* 0x000fe200078ec0ff */
[----:B------:R-:W-:Y:S01]  /*14e00*/  STL [R1+0x94], R241 ;  /* 0x000094f101007387 */ /* 0x000fe20000100800 */
[----:B------:R-:W-:Y:S01]  /*14e10*/  LEA.HI R7, R7, R4, RZ, 0x2 ;  /* 0x0000000407077211 */ /* 0x000fe200078f10ff */
[--C-:B------:R-:W-:Y:S01]  /*14e20*/  IMAD R226, R3, 0x2, R225.reuse ;  /* 0x0000000203e27824 */ /* 0x100fe200078e02e1 */
[----:B------:R-:W-:Y:S01]  /*14e30*/  LEA.HI R5, R6, R6, RZ, 0x1 ;  /* 0x0000000606057211 */ /* 0x000fe200078f08ff */
[----:B------:R-:W-:Y:S01]  /*14e40*/  IMAD.IADD R9, R156, 0x1, -R8 ;  /* 0x000000019c097824 */ /* 0x000fe200078e0a08 */
[----:B------:R-:W-:Y:S01]  /*14e50*/  LEA.HI.SX32 R8, R7, UR18, 0x1e ;  /* 0x0000001207087c11 */ /* 0x000fe2000f8ff2ff */
[----:B------:R-:W-:Y:S01]  /*14e60*/  STL [R1+0x90], R240 ;  /* 0x000090f001007387 */ /* 0x000fe20000100800 */
[C---:B------:R-:W-:Y:S01]  /*14e70*/  SHF.L.U32 R10, R5.reuse, 0x5, RZ ;  /* 0x00000005050a7819 */ /* 0x040fe200000006ff */
[----:B------:R-:W-:Y:S01]  /*14e80*/  IMAD R228, R0, 0x2, R225 ;  /* 0x0000000200e47824 */ /* 0x000fe200078e02e1 */
[----:B------:R-:W-:Y:S01]  /*14e90*/  LOP3.LUT R5, R5, 0x1ffffffe, RZ, 0xc0, !PT ;  /* 0x1ffffffe05057812 */ /* 0x000fe200078ec0ff */
[----:B------:R-:W-:Y:S01]  /*14ea0*/  IMAD R9, R9, 0x10, R8 ;  /* 0x0000001009097824 */ /* 0x000fe200078e0208 */
[----:B------:R-:W-:Y:S01]  /*14eb0*/  LOP3.LUT R8, R10, 0xffffffc0, RZ, 0xc0, !PT ;  /* 0xffffffc00a087812 */ /* 0x000fe200078ec0ff */
[----:B------:R-:W-:Y:S01]  /*14ec0*/  STL [R1+0x8c], R239 ;  /* 0x00008cef01007387 */ /* 0x000fe20000100800 */
[----:B------:R-:W-:Y:S01]  /*14ed0*/  PLOP3.LUT P1, PT, PT, PT, UP2, 0x80, 0x0 ;  /* 0x000000000000781c */ /* 0x000fe20003f2f028 */
[----:B------:R-:W-:Y:S01]  /*14ee0*/  IMAD.IADD R6, R6, 0x1, -R5 ;  /* 0x0000000106067824 */ /* 0x000fe200078e0a05 */
[----:B------:R-:W-:Y:S01]  /*14ef0*/  PLOP3.LUT P0, PT, PT, PT, UP2, 0x80, 0x0 ;  /* 0x000000000000781c */ /* 0x000fe20003f0f028 */
[----:B------:R-:W-:Y:S01]  /*14f00*/  IMAD.IADD R5, R8, 0x1, R9 ;  /* 0x0000000108057824 */ /* 0x000fe200078e0209 */
[----:B------:R-:W-:Y:S01]  /*14f10*/  LOP3.LUT R7, R7, 0x7ffffffc, RZ, 0xc0, !PT ;  /* 0x7ffffffc07077812 */ /* 0x000fe200078ec0ff */
[----:B------:R-:W-:Y:S01]  /*14f20*/  STL [R1+0x88], R238 ;  /* 0x000088ee01007387 */ /* 0x000fe20000100800 */
[----:B------:R-:W-:-:S02]  /*14f30*/  LEA R227, R0, R226, 0x1 ;  /* 0x000000e200e37211 */ /* 0x000fc400078e08ff */
[----:B------:R-:W-:Y:S01]  /*14f40*/  LEA R11, R6, R5, 0x3 ;  /* 0x00000005060b7211 */ /* 0x000fe200078e18ff */
[----:B------:R-:W-:Y:S01]  /*14f50*/  IMAD.IADD R4, R4, 0x1, -R7 ;  /* 0x0000000104047824 */ /* 0x000fe200078e0a07 */
[----:B------:R-:W-:Y:S01]  /*14f60*/  STL [R1+0x84], R237 ;  /* 0x000084ed01007387 */ /* 0x000fe20000100800 */
[----:B------:R-:W-:Y:S01]  /*14f70*/  IMAD.U32 R7, RZ, RZ, UR4 ;  /* 0x00000004ff077e24 */ /* 0x000fe2000f8e00ff */
[----:B------:R-:W-:Y:S01]  /*14f80*/  ULDC.64 UR4, c[0x0][0x2c8] ;  /* 0x0000b20000047ab9 */ /* 0x000fe20000000a00 */
[----:B------:R-:W-:Y:S01]  /*14f90*/  @P1 IMAD.HI.U32 R5, R11, c[0x0][0x2c8], RZ ;  /* 0x0000b2000b051a27 */ /* 0x000fe200078e00ff */
[----:B------:R-:W-:Y:S01]  /*14fa0*/  SHF.L.U32 R10, R4, 0x1, RZ ;  /* 0x00000001040a7819 */ /* 0x000fe200000006ff */
[----:B------:R-:W-:Y:S02]  /*14fb0*/  STL [R1+0x80], R236 ;  /* 0x000080ec01007387 */ /* 0x000fe40000100800 */
[----:B------:R-:W-:Y:S01]  /*14fc0*/  IMAD.MOV.U32 R6, RZ, RZ, R11 ;  /* 0x000000ffff067224 */ /* 0x000fe200078e000b */
[----:B------:R-:W-:Y:S01]  /*14fd0*/  @P0 SHF.R.U32.HI R6, RZ, c[0x0][0x2cc], R5 ;  /* 0x0000b300ff060a19 */ /* 0x000fe20000011605 */
[----:B------:R-:W-:Y:S01]  /*14fe0*/  STL [R1+0x7c], R235 ;  /* 0x00007ceb01007387 */ /* 0x000fe20000100800 */
[----:B------:R-:W-:-:S03]  /*14ff0*/  IADD3 R4, -R10, UR13, R7 ;  /* 0x0000000d0a047c10 */ /* 0x000fc6000fffe107 */
[----:B------:R-:W1:Y:S01]  /*15000*/  SHFL.IDX PT, R5, R6, 0x2, 0x1c1f ;  /* 0x005c1f0006057f89 */ /* 0x000e6200000e0000 */
[----:B------:R-:W-:-:S03]  /*15010*/  IADD3 R9, R4, -UR24, RZ ;  /* 0x8000001804097c10 */ /* 0x000fc6000fffe0ff */
[----:B------:R-:W-:Y:S04]  /*15020*/  STL [R1+0x78], R234 ;  /* 0x000078ea01007387 */ /* 0x000fe80000100800 */
[----:B------:R-:W2:Y:S04]  /*15030*/  SHFL.IDX PT, R8, R6, 0x3, 0x1c1f ;  /* 0x007c1f0006087f89 */ /* 0x000ea800000e0000 */
[----:B------:R-:W-:Y:S04]  /*15040*/  STL [R1+0x74], R233 ;  /* 0x000074e901007387 */ /* 0x000fe80000100800 */
[----:B------:R-:W-:Y:S04]  /*15050*/  STL [R1+0x70], R232 ;  /* 0x000070e801007387 */ /* 0x000fe80000100800 */
[----:B------:R-:W-:Y:S04]  /*15060*/  STL [R1+0x6c], R231 ;  /* 0x00006ce701007387 */ /* 0x000fe80000100800 */
[----:B------:R-:W-:Y:S01]  /*15070*/  STL [R1+0x68], R230 ;  /* 0x000068e601007387 */ /* 0x000fe20000100800 */
[----:B-1----:R-:W-:-:S03]  /*15080*/  IMAD.IADD R5, R9, 0x1, R5 ;  /* 0x0000000109057824 */ /* 0x002fc600078e0205 */
[----:B------:R-:W-:Y:S04]  /*15090*/  STL [R1+0x64], R229 ;  /* 0x000064e501007387 */ /* 0x000fe80000100800 */
[----:B------:R-:W-:Y:S01]  /*150a0*/  STL [R1+0x60], R224 ;  /* 0x000060e001007387 */ /* 0x000fe20000100800 */
[----:B--2---:R-:W-:-:S03]  /*150b0*/  IMAD.IADD R4, R9, 0x1, R8 ;  /* 0x0000000109047824 */ /* 0x004fc600078e0208 */
[----:B------:R1:W-:Y:S04]  /*150c0*/  STL [R1+0x20], R11 ;  /* 0x0000200b01007387 */ /* 0x0003e80000100800 */
[----:B------:R-:W-:Y:S04]  /*150d0*/  STL [R1+0x3c], R10 ;  /* 0x00003c0a01007387 */ /* 0x000fe80000100800 */
[----:B------:R-:W-:Y:S04]  /*150e0*/  LDSM.16.MT88.4 R104, [R226+0x2100] ;  /* 0x00210000e268783b */ /* 0x000fe80000004200 */
[----:B------:R-:W-:Y:S04]  /*150f0*/  LDSM.16.MT88.4 R112, [R228+0x2100] ;  /* 0x00210000e470783b */ /* 0x000fe80000004200 */
[----:B------:R-:W-:Y:S04]  /*15100*/  LDSM.16.MT88.4 R116, [R227+0x2100] ;  /* 0x00210000e374783b */ /* 0x000fe80000004200 */
[----:B------:R-:W0:Y:S01]  /*15110*/  LDGDEPBAR ;  /* 0x00000000000079af */ /* 0x000e220000000000 */
[----:B-1----:R-:W-:-:S04]  /*15120*/  IADD3 R11, -R10, UR19, RZ ;  /* 0x000000130a0b7c10 */ /* 0x002fc8000fffe1ff */
        /* <DEDUP_REMOVED lines=22> */
[----:B------:R-:W-:Y:S02]  /*15290*/  ISETP.GT.AND P1, PT, R4, 0x8, PT ;  /* 0x000000080400780c */ /* 0x000fe40003f24270 */
[----:B------:R-:W-:-:S02]  /*152a0*/  FSEL R18, R103, -INF , P0 ;  /* 0xff80000067127808 */ /* 0x000fc40000000000 */
[----:B------:R-:W-:Y:S01]  /*152b0*/  ISETP.GT.AND P2, PT, R5, 0x19, PT ;  /* 0x000000190500780c */ /* 0x000fe20003f44270 */
[----:B------:R-:W-:Y:S01]  /*152c0*/  LDSM.16.MT88.4 R100, [R225+0x2100] ;  /* 0x00210000e164783b */ /* 0x000fe20000004200 */
[----:B------:R-:W-:Y:S02]  /*152d0*/  FSEL R23, R88, -INF , P3 ;  /* 0xff80000058177808 */ /* 0x000fe40001800000 */
[----:B------:R-:W-:Y:S02]  /*152e0*/  FMNMX.FTZ R7, R22, R7, !PT ;  /* 0x0000000716077209 */ /* 0x000fe40007810000 */
[----:B------:R-:W-:Y:S02]  /*152f0*/  ISETP.GT.AND P0, PT, R4, 0x9, PT ;  /* 0x000000090400780c */ /* 0x000fe40003f04270 */
[----:B------:R-:W-:Y:S02]  /*15300*/  FSEL R19, R98, -INF , P1 ;  /* 0xff80000062137808 */ /* 0x000fe40000800000 */
[----:B------:R-:W-:-:S02]  /*15310*/  ISETP.GT.AND P1, PT, R4, 0x10, PT ;  /* 0x000000100400780c */ /* 0x000fc40003f24270 */
        /* <DEDUP_REMOVED lines=8> */
[----:B------:R-:W-:Y:S02]  /*153a0*/  ISETP.GT.AND P1, PT, R4, 0x18, PT ;  /* 0x000000180400780c */ /* 0x000fe40003f24270 */
        /* <DEDUP_REMOVED lines=19> */
[C---:B------:R-:W-:Y:S02]  /*154e0*/  ISETP.GT.AND P4, PT, R5.reuse, 0x31, PT ;  /* 0x000000310500780c */ /* 0x040fe40003f84270 */
[C---:B------:R-:W-:Y:S02]  /*154f0*/  ISETP.GT.AND P3, PT, R5.reuse, 0x38, PT ;  /* 0x000000380500780c */ /* 0x040fe40003f64270 */
        /* <DEDUP_REMOVED lines=20> */
[----:B------:R-:W-:Y:S02]  /*15640*/  FSEL R169, R82, -INF , P1 ;  /* 0xff80000052a97808 */ /* 0x000fe40000800000 */
[----:B------:R-:W-:-:S02]  /*15650*/  FMNMX.FTZ R5, R170, R5, !PT ;  /* 0x00000005aa057209 */ /* 0x000fc40007810000 */
[----:B------:R-:W-:Y:S02]  /*15660*/  FMNMX.FTZ R7, R189, R7, !PT ;  /* 0x00000007bd077209 */ /* 0x000fe40007810000 */
[----:B------:R-:W-:Y:S02]  /*15670*/  FSEL R168, R83, -INF , P0 ;  /* 0xff80000053a87808 */ /* 0x000fe40000000000 */
[C---:B------:R-:W-:Y:S01]  /*15680*/  ISETP.GT.AND P1, PT, R4.reuse, 0x30, PT ;  /* 0x000000300400780c */ /* 0x040fe20003f24270 */
[----:B------:R-:W-:Y:S01]  /*15690*/  LDSM.16.MT88.4 R80, [R225+0x100] ;  /* 0x00010000e150783b */ /* 0x000fe20000004200 */
[----:B------:R-:W-:Y:S02]  /*156a0*/  FMNMX.FTZ R5, R169, R5, !PT ;  /* 0x00000005a9057209 */ /* 0x000fe40007810000 */
[----:B------:R-:W-:Y:S02]  /*156b0*/  FMNMX.FTZ R7, R237, R7, !PT ;  /* 0x00000007ed077209 */ /* 0x000fe40007810000 */
[----:B------:R-:W-:-:S02]  /*156c0*/  ISETP.GT.AND P0, PT, R4, 0x31, PT ;  /* 0x000000310400780c */ /* 0x000fc40003f04270 */
[----:B------:R-:W-:Y:S01]  /*156d0*/  FSEL R229, R78, -INF , P1 ;  /* 0xff8000004ee57808 */ /* 0x000fe20000800000 */
[----:B------:R-:W1:Y:S01]  /*156e0*/  SHFL.BFLY PT, R10, R7, 0x2, 0x1f ;  /* 0x0c401f00070a7f89 */ /* 0x000e6200000e0000 */
[----:B------:R-:W-:Y:S02]  /*156f0*/  FMNMX.FTZ R5, R168, R5, !PT ;  /* 0x00000005a8057209 */ /* 0x000fe40007810000 */
[----:B------:R-:W-:Y:S02]  /*15700*/  FSEL R224, R79, -INF , P0 ;  /* 0xff8000004fe07808 */ /* 0x000fe40000000000 */
[C---:B------:R-:W-:Y:S02]  /*15710*/  ISETP.GT.AND P1, PT, R4.reuse, 0x38, PT ;  /* 0x000000380400780c */ /* 0x040fe40003f24270 */
[----:B------:R-:W-:Y:S02]  /*15720*/  FMNMX.FTZ R5, R229, R5, !PT ;  /* 0x00000005e5057209 */ /* 0x000fe40007810000 */
[----:B------:R-:W-:-:S02]  /*15730*/  ISETP.GT.AND P0, PT, R4, 0x39, PT ;  /* 0x000000390400780c */ /* 0x000fc40003f04270 */
[----:B------:R-:W-:Y:S02]  /*15740*/  FSEL R236, R66, -INF , P1 ;  /* 0xff80000042ec7808 */ /* 0x000fe40000800000 */
[----:B------:R-:W-:Y:S02]  /*15750*/  FMNMX.FTZ R5, R224, R5, !PT ;  /* 0x00000005e0057209 */ /* 0x000fe40007810000 */
[----:B------:R-:W-:Y:S02]  /*15760*/  FSEL R181, R67, -INF , P0 ;  /* 0xff80000043b57808 */ /* 0x000fe40000000000 */
[----:B------:R-:W-:Y:S01]  /*15770*/  FMNMX.FTZ R5, R236, R5, !PT ;  /* 0x00000005ec057209 */ /* 0x000fe20007810000 */
[----:B------:R-:W-:Y:S03]  /*15780*/  LDSM.16.MT88.4 R64, [R226+0x2900] ;  /* 0x00290000e240783b */ /* 0x000fe60000004200 */
[----:B------:R-:W-:-:S02]  /*15790*/  FMNMX.FTZ R5, R181, R5, !PT ;  /* 0x00000005b5057209 */ /* 0x000fc40007810000 */
        /* <DEDUP_REMOVED lines=10> */
[----:B------:R-:W-:-:S05]  /*15840*/  FSEL R13, R4, RZ, P0 ;  /* 0x000000ff040d7208 */ /* 0x000fca0000000000 */
[----:B------:R-:W-:-:S04]  /*15850*/  FFMA.FTZ R4, R12, c[0x0][0x2d0], -R13 ;  /* 0x0000b4000c047a23 */ /* 0x000fc8000001080d */
[----:B------:R4:W-:Y:S01]  /*15860*/  MUFU.EX2 R234, R4 ;  /* 0x0000000400ea7308 */ /* 0x0009e20000000800 */
[----:B-1----:R-:W-:Y:S01]  /*15870*/  FMNMX.FTZ R182, R5, R8, !PT ;  /* 0x0000000805b67209 */ /* 0x002fe20007810000 */
[----:B------:R-:W-:Y:S01]  /*15880*/  FFMA.FTZ R5, R15, c[0x0][0x2d0], -R13 ;  /* 0x0000b4000f057a23 */ /* 0x000fe2000001080d */
[----:B--2---:R-:W-:-:S05]  /*15890*/  IADD3 R2, R9, R7, RZ ;  /* 0x0000000709027210 */ /* 0x004fca0007ffe0ff */
[----:B------:R3:W-:Y:S01]  /*158a0*/  MUFU.EX2 R192, R5 ;  /* 0x0000000500c07308 */ /* 0x0007e20000000800 */
[----:B------:R-:W-:Y:S02]  /*158b0*/  FSETP.NEU.FTZ.AND P0, PT, R182, -INF , PT ;  /* 0xff800000b600780b */ /* 0x000fe40003f1d000 */
[----:B------:R-:W-:Y:S01]  /*158c0*/  IMNMX R3, R11, R2, PT ;  /* 0x000000020b037217 */ /* 0x000fe20003800200 */
[----:B----4-:R-:W-:-:S03]  /*158d0*/  FFMA.FTZ R4, R14, c[0x0][0x2d0], -R13 ;  /* 0x0000b4000e047a23 */ /* 0x010fc6000001080d */
[C---:B------:R-:W-:Y:S02]  /*158e0*/  ISETP.GT.AND P3, PT, R3.reuse, RZ, PT ;  /* 0x000000ff0300720c */ /* 0x040fe40003f64270 */
[C---:B------:R-:W-:Y:S01]  /*158f0*/  ISETP.GT.AND P2, PT, R3.reuse, 0x1, PT ;  /* 0x000000010300780c */ /* 0x040fe20003f44270 */
[----:B------:R1:W2:Y:S01]  /*15900*/  MUFU.EX2 R233, R4 ;  /* 0x0000000400e97308 */ /* 0x0002a20000000800 */
[----:B------:R-:W-:Y:S02]  /*15910*/  ISETP.GT.AND P5, PT, R3, 0x30, PT ;  /* 0x000000300300780c */ /* 0x000fe40003fa4270 */
[----:B------:R-:W-:Y:S02]  /*15920*/  FSEL R24, R61, -INF , P2 ;  /* 0xff8000003d187808 */ /* 0x000fe40001000000 */
[----:B------:R-:W-:Y:S01]  /*15930*/  ISETP.GT.AND P2, PT, R3, 0x9, PT ;  /* 0x000000090300780c */ /* 0x000fe20003f44270 */
[----:B---3--:R-:W-:Y:S01]  /*15940*/  IMAD.IADD R5, R9, 0x1, R6 ;  /* 0x0000000109057824 */ /* 0x008fe200078e0206 */
[----:B------:R-:W-:-:S02]  /*15950*/  ISETP.GT.AND P4, PT, R3, 0x31, PT ;  /* 0x000000310300780c */ /* 0x000fc40003f84270 */
[----:B------:R-:W-:Y:S02]  /*15960*/  FSEL R246, R164, -INF , P5 ;  /* 0xff800000a4f67808 */ /* 0x000fe40002800000 */
[----:B------:R-:W-:Y:S02]  /*15970*/  IMNMX R2, R11, R5, PT ;  /* 0x000000050b027217 */ /* 0x000fe40003800200 */
[----:B------:R-:W-:Y:S02]  /*15980*/  FSEL R245, R165, -INF , P4 ;  /* 0xff800000a5f57808 */ /* 0x000fe40002000000 */
[----:B------:R-:W-:Y:S01]  /*15990*/  ISETP.GT.AND P1, PT, R2, RZ, PT ;  /* 0x000000ff0200720c */ /* 0x000fe20003f24270 */
[----:B-1----:R-:W-:Y:S01]  /*159a0*/  FMUL.FTZ R4, R182, c[0x0][0x2d0] ;  /* 0x0000b400b6047a20 */ /* 0x002fe20000410000 */
[----:B------:R-:W-:Y:S02]  /*159b0*/  ISETP.GT.AND P5, PT, R2, 0x28, PT ;  /* 0x000000280200780c */ /* 0x000fe40003fa4270 */
[----:B------:R-:W-:-:S02]  /*159c0*/  FSEL R30, R62, -INF , P1 ;  /* 0xff8000003e1e7808 */ /* 0x000fc40000800000 */
[----:B------:R-:W-:Y:S01]  /*159d0*/  FSEL R12, R4, RZ, P0 ;  /* 0x000000ff040c7208 */ /* 0x000fe20000000000 */
[----:B------:R-:W-:Y:S01]  /*159e0*/  FFMA.FTZ R4, R16, c[0x0][0x2d0], -R13 ;  /* 0x0000b40010047a23 */ /* 0x000fe2000001080d */
[C---:B------:R-:W-:Y:S02]  /*159f0*/  ISETP.GT.AND P0, PT, R2.reuse, 0x1, PT ;  /* 0x000000010200780c */ /* 0x040fe40003f04270 */
[----:B------:R-:W-:Y:S01]  /*15a00*/  ISETP.GT.AND P1, PT, R2, 0x8, PT ;  /* 0x000000080200780c */ /* 0x000fe20003f24270 */
[----:B------:R1:W3:Y:S01]  /*15a10*/  MUFU.EX2 R183, R4 ;  /* 0x0000000400b77308 */ /* 0x0002e20000000800 */
[----:B------:R-:W-:Y:S01]  /*15a20*/  FFMA.FTZ R0, R20, c[0x0][0x2d0], -R12 ;  /* 0x0000b40014007a23 */ /* 0x000fe2000001080c */
[----:B------:R-:W-:Y:S02]  /*15a30*/  FSEL R32, R63, -INF , P0 ;  /* 0xff8000003f207808 */ /* 0x000fe40000000000 */
[----:B------:R-:W-:Y:S02]  /*15a40*/  ISETP.GT.AND P0, PT, R2, 0x9, PT ;  /* 0x000000090200780c */ /* 0x000fe40003f04270 */
[----:B------:R-:W-:-:S02]  /*15a50*/  FSEL R28, R58, -INF , P1 ;  /* 0xff8000003a1c7808 */ /* 0x000fc40000800000 */
[----:B------:R4:W-:Y:S01]  /*15a60*/  MUFU.EX2 R191, R0 ;  /* 0x0000000000bf7308 */ /* 0x0009e20000000800 */
[----:B------:R-:W-:Y:S02]  /*15a70*/  FSEL R29, R59, -INF , P0 ;  /* 0xff8000003b1d7808 */ /* 0x000fe40000000000 */
[C---:B------:R-:W-:Y:S02]  /*15a80*/  ISETP.GT.AND P0, PT, R2.reuse, 0x11, PT ;  /* 0x000000110200780c */ /* 0x040fe40003f04270 */
[----:B------:R-:W-:Y:S02]  /*15a90*/  ISETP.GT.AND P1, PT, R2, 0x10, PT ;  /* 0x000000100200780c */ /* 0x000fe40003f24270 */
[----:B------:R-:W-:Y:S01]  /*15aa0*/  FSEL R33, R55, -INF , P0 ;  /* 0xff80000037217808 */ /* 0x000fe20000000000 */
[----:B-1----:R-:W-:Y:S01]  /*15ab0*/  FFMA.FTZ R4, R17, c[0x0][0x2d0], -R12 ;  /* 0x0000b40011047a23 */ /* 0x002fe2000001080c */
[----:B------:R-:W-:Y:S02]  /*15ac0*/  FSEL R17, R60, -INF , P3 ;  /* 0xff8000003c117808 */ /* 0x000fe40001800000 */
[----:B------:R-:W-:Y:S01]  /*15ad0*/  ISETP.GT.AND P3, PT, R3, 0x8, PT ;  /* 0x000000080300780c */ /* 0x000fe20003f64270 */
[----:B------:R1:W-:Y:S01]  /*15ae0*/  MUFU.EX2 R235, R4 ;  /* 0x0000000400eb7308 */ /* 0x0003e20000000800 */
[----:B------:R-:W-:Y:S01]  /*15af0*/  ISETP.GT.AND P0, PT, R2, 0x19, PT ;  /* 0x000000190200780c */ /* 0x000fe20003f04270 */
[----:B------:R-:W-:Y:S01]  /*15b00*/  LDSM.16.MT88.4 R60, [R225+0x900] ;  /* 0x00090000e13c783b */ /* 0x000fe20000004200 */
[----:B------:R-:W-:-:S02]  /*15b10*/  FSEL R16, R56, -INF , P3 ;  /* 0xff80000038107808 */ /* 0x000fc40001800000 */
[----:B----4-:R-:W-:Y:S02]  /*15b20*/  FMNMX.FTZ R0, R17, R24, !PT ;  /* 0x0000001811007209 */ /* 0x010fe40007810000 */
[----:B------:R-:W-:Y:S02]  /*15b30*/  ISETP.GT.AND P3, PT, R3, 0x10, PT ;  /* 0x000000100300780c */ /* 0x000fe40003f64270 */
[----:B------:R-:W-:Y:S02]  /*15b40*/  FMNMX.FTZ R0, R16, R0, !PT ;  /* 0x0000000010007209 */ /* 0x000fe40007810000 */
[----:B------:R-:W-:Y:S02]  /*15b50*/  FSEL R35, R47, -INF , P0 ;  /* 0xff8000002f237808 */ /* 0x000fe40000000000 */
[----:B------:R-:W-:Y:S02]  /*15b60*/  FSEL R31, R54, -INF , P1 ;  /* 0xff800000361f7808 */ /* 0x000fe40000800000 */
[----:B------:R-:W-:Y:S01]  /*15b70*/  ISETP.GT.AND P0, PT, R3, 0x28, PT ;  /* 0x000000280300780c */ /* 0x000fe20003f04270 */
[----:B-1----:R-:W-:Y:S01]  /*15b80*/  FFMA.FTZ R4, R18, c[0x0][0x2d0], -R12 ;  /* 0x0000b40012047a23 */ /* 0x002fe2000001080c */
[----:B------:R-:W-:-:S02]  /*15b90*/  FSEL R18, R57, -INF , P2 ;  /* 0xff80000039127808 */ /* 0x000fc40001000000 */
[----:B------:R-:W-:Y:S01]  /*15ba0*/  ISETP.GT.AND P2, PT, R3, 0x11, PT ;  /* 0x000000110300780c */ /* 0x000fe20003f44270 */
[----:B------:R1:W4:Y:S01]  /*15bb0*/  MUFU.EX2 R188, R4 ;  /* 0x0000000400bc7308 */ /* 0x0003220000000800 */
[----:B------:R-:W-:Y:S01]  /*15bc0*/  FMNMX.FTZ R0, R18, R0, !PT ;  /* 0x0000000012007209 */ /* 0x000fe20007810000 */
[----:B------:R-:W-:Y:S01]  /*15bd0*/  LDSM.16.MT88.4 R56, [R227+0x900] ;  /* 0x00090000e338783b */ /* 0x000fe20000004200 */
[----:B------:R-:W-:Y:S02]  /*15be0*/  FSEL R25, R53, -INF , P2 ;  /* 0xff80000035197808 */ /* 0x000fe40001000000 */
[----:B------:R-:W-:Y:S02]  /*15bf0*/  ISETP.GT.AND P2, PT, R3, 0x19, PT ;  /* 0x000000190300780c */ /* 0x000fe40003f44270 */
[----:B------:R-:W-:Y:S02]  /*15c00*/  ISETP.GT.AND P1, PT, R2, 0x18, PT ;  /* 0x000000180200780c */ /* 0x000fe40003f24270 */
[----:B------:R-:W-:-:S02]  /*15c10*/  FSEL R27, R45, -INF , P2 ;  /* 0xff8000002d1b7808 */ /* 0x000fc40001000000 */
[----:B------:R-:W-:Y:S02]  /*15c20*/  ISETP.GT.AND P2, PT, R3, 0x20, PT ;  /* 0x000000200300780c */ /* 0x000fe40003f44270 */
[----:B------:R-:W-:Y:S02]  /*15c30*/  FSEL R160, R72, -INF , P0 ;  /* 0xff80000048a07808 */ /* 0x000fe40000000000 */
[----:B------:R-:W-:Y:S01]  /*15c40*/  FSEL R34, R46, -INF , P1 ;  /* 0xff8000002e227808 */ /* 0x000fe20000800000 */
[----:B-1----:R-:W-:Y:S01]  /*15c50*/  FFMA.FTZ R4, R19, c[0x0][0x2d0], -R12 ;  /* 0x0000b40013047a23 */ /* 0x002fe2000001080c */
[----:B------:R-:W-:Y:S02]  /*15c60*/  FSEL R19, R52, -INF , P3 ;  /* 0xff80000034137808 */ /* 0x000fe40001800000 */
[----:B------:R-:W-:Y:S01]  /*15c70*/  ISETP.GT.AND P3, PT, R3, 0x18, PT ;  /* 0x000000180300780c */ /* 0x000fe20003f64270 */
[----:B------:R1:W1:Y:S01]  /*15c80*/  MUFU.EX2 R230, R4 ;  /* 0x0000000400e67308 */ /* 0x0002620000000800 */
[----:B------:R-:W-:Y:S01]  /*15c90*/  FMNMX.FTZ R0, R19, R0, !PT ;  /* 0x0000000013007209 */ /* 0x000fe20007810000 */
[----:B------:R-:W-:Y:S01]  /*15ca0*/  LDSM.16.MT88.4 R52, [R228+0x2900] ;  /* 0x00290000e434783b */ /* 0x000fe20000004200 */
[----:B------:R-:W-:-:S02]  /*15cb0*/  FSEL R26, R44, -INF , P3 ;  /* 0xff8000002c1a7808 */ /* 0x000fc40001800000 */
[----:B------:R-:W-:Y:S01]  /*15cc0*/  FMNMX.FTZ R0, R25, R0, !PT ;  /* 0x0000000019007209 */ /* 0x000fe20007810000 */
[----:B------:R-:W-:Y:S01]  /*15cd0*/  LDSM.16.MT88.4 R44, [R226+0x900] ;  /* 0x00090000e22c783b */ /* 0x000fe20000004200 */
[----:B------:R-:W-:Y:S02]  /*15ce0*/  ISETP.GT.AND P0, PT, R2, 0x20, PT ;  /* 0x000000200200780c */ /* 0x000fe40003f04270 */
[----:B------:R-:W-:Y:S02]  /*15cf0*/  FMNMX.FTZ R0, R26, R0, !PT ;  /* 0x000000001a007209 */ /* 0x000fe40007810000 */
[----:B------:R-:W-:Y:S02]  /*15d00*/  ISETP.GT.AND P1, PT, R3, 0x21, PT ;  /* 0x000000210300780c */ /* 0x000fe40003f24270 */
[----:B------:R-:W-:Y:S02]  /*15d10*/  FSEL R162, R68, -INF , P2 ;  /* 0xff80000044a27808 */ /* 0x000fe40001000000 */
[----:B------:R-:W-:Y:S01]  /*15d20*/  FMNMX.FTZ R0, R27, R0, !PT ;  /* 0x000000001b007209 */ /* 0x000fe20007810000 */
[----:B-1----:R-:W-:Y:S01]  /*15d30*/  FFMA.FTZ R4, R22, c[0x0][0x2d0], -R13 ;  /* 0x0000b40016047a23 */ /* 0x002fe2000001080d */
[----:B------:R-:W-:-:S02]  /*15d40*/  FSEL R139, R70, -INF , P0 ;  /* 0xff800000468b7808 */ /* 0x000fc40000000000 */
[----:B------:R-:W-:Y:S01]  /*15d50*/  ISETP.GT.AND P3, PT, R3, 0x29, PT ;  /* 0x000000290300780c */ /* 0x000fe20003f64270 */
[----:B------:R-:W-:Y:S01]  /*15d60*/  MUFU.EX2 R252, R4 ;  /* 0x0000000400fc7308 */ /* 0x000fe20000000800 */
[----:B------:R-:W-:Y:S02]  /*15d70*/  FSEL R161, R69, -INF , P1 ;  /* 0xff80000045a17808 */ /* 0x000fe40000800000 */
[----:B------:R-:W-:Y:S02]  /*15d80*/  FMNMX.FTZ R0, R162, R0, !PT ;  /* 0x00000000a2007209 */ /* 0x000fe40007810000 */
[C---:B------:R-:W-:Y:S02]  /*15d90*/  ISETP.GT.AND P2, PT, R3.reuse, 0x38, PT ;  /* 0x000000380300780c */ /* 0x040fe40003f44270 */
[----:B------:R-:W-:Y:S01]  /*15da0*/  ISETP.GT.AND P0, PT, R3, 0x39, PT ;  /* 0x000000390300780c */ /* 0x000fe20003f04270 */
[----:B------:R-:W-:Y:S01]  /*15db0*/  FFMA.FTZ R3, R21, c[0x0][0x2d0], -R13 ;  /* 0x0000b40015037a23 */ /* 0x000fe2000001080d */
[----:B------:R-:W-:-:S02]  /*15dc0*/  FMNMX.FTZ R0, R161, R0, !PT ;  /* 0x00000000a1007209 */ /* 0x000fc40007810000 */
[----:B------:R-:W-:Y:S01]  /*15dd0*/  FSEL R163, R73, -INF , P3 ;  /* 0xff80000049a37808 */ /* 0x000fe20001800000 */
[----:B------:R1:W1:Y:S01]  /*15de0*/  MUFU.EX2 R240, R3 ;  /* 0x0000000300f07308 */ /* 0x0002620000000800 */
[----:B------:R-:W-:Y:S02]  /*15df0*/  FMNMX.FTZ R0, R160, R0, !PT ;  /* 0x00000000a0007209 */ /* 0x000fe40007810000 */
[----:B------:R-:W-:Y:S02]  /*15e00*/  FSEL R215, R172, -INF , P2 ;  /* 0xff800000acd77808 */ /* 0x000fe40001000000 */
[----:B------:R-:W-:Y:S02]  /*15e10*/  FMNMX.FTZ R0, R163, R0, !PT ;  /* 0x00000000a3007209 */ /* 0x000fe40007810000 */
[----:B------:R-:W-:Y:S02]  /*15e20*/  FSEL R214, R173, -INF , P0 ;  /* 0xff800000add67808 */ /* 0x000fe40000000000 */
[----:B------:R-:W-:-:S02]  /*15e30*/  FMNMX.FTZ R0, R246, R0, !PT ;  /* 0x00000000f6007209 */ /* 0x000fc40007810000 */
[----:B------:R-:W-:Y:S02]  /*15e40*/  ISETP.GT.AND P1, PT, R2, 0x21, PT ;  /* 0x000000210200780c */ /* 0x000fe40003f24270 */
[----:B------:R-:W-:Y:S02]  /*15e50*/  FMNMX.FTZ R0, R245, R0, !PT ;  /* 0x00000000f5007209 */ /* 0x000fe40007810000 */
[----:B------:R-:W-:Y:S02]  /*15e60*/  FSEL R138, R71, -INF , P1 ;  /* 0xff800000478a7808 */ /* 0x000fe40000800000 */
[----:B-1----:R-:W-:Y:S01]  /*15e70*/  FMNMX.FTZ R3, R30, R32, !PT ;  /* 0x000000201e037209 */ /* 0x002fe20007810000 */
[----:B------:R-:W-:Y:S01]  /*15e80*/  LDSM.16.MT88.4 R68, [R225+0x2900] ;  /* 0x00290000e144783b */ /* 0x000fe20000004200 */
[----:B------:R-:W-:Y:S02]  /*15e90*/  FMNMX.FTZ R0, R215, R0, !PT ;  /* 0x00000000d7007209 */ /* 0x000fe40007810000 */
[----:B------:R-:W-:-:S02]  /*15ea0*/  FMNMX.FTZ R3, R28, R3, !PT ;  /* 0x000000031c037209 */ /* 0x000fc40007810000 */
[----:B------:R-:W-:Y:S02]  /*15eb0*/  FMNMX.FTZ R0, R214, R0, !PT ;  /* 0x00000000d6007209 */ /* 0x000fe40007810000 */
[----:B------:R-:W-:Y:S01]  /*15ec0*/  FMNMX.FTZ R4, R29, R3, !PT ;  /* 0x000000031d047209 */ /* 0x000fe20007810000 */
[----:B------:R-:W-:Y:S01]  /*15ed0*/  FFMA.FTZ R3, R23, c[0x0][0x2d0], -R13 ;  /* 0x0000b40017037a23 */ /* 0x000fe2000001080d */
[----:B------:R-:W-:Y:S01]  /*15ee0*/  ISETP.GT.AND P4, PT, R2, 0x29, PT ;  /* 0x000000290200780c */ /* 0x000fe20003f84270 */
[----:B------:R-:W1:Y:S01]  /*15ef0*/  SHFL.BFLY PT, R5, R0, 0x2, 0x1f ;  /* 0x0c401f0000057f89 */ /* 0x000e6200000e0000 */
[----:B------:R-:W-:Y:S01]  /*15f00*/  FMNMX.FTZ R4, R31, R4, !PT ;  /* 0x000000041f047209 */ /* 0x000fe20007810000 */
[----:B------:R2:W-:Y:S01]  /*15f10*/  MUFU.EX2 R180, R3 ;  /* 0x0000000300b47308 */ /* 0x0005e20000000800 */
[----:B------:R-:W-:Y:S02]  /*15f20*/  FSEL R137, R74, -INF , P5 ;  /* 0xff8000004a897808 */ /* 0x000fe40002800000 */
[----:B------:R-:W-:-:S02]  /*15f30*/  ISETP.GT.AND P3, PT, R2, 0x30, PT ;  /* 0x000000300200780c */ /* 0x000fc40003f64270 */
[----:B------:R-:W-:Y:S02]  /*15f40*/  FSEL R136, R75, -INF , P4 ;  /* 0xff8000004b887808 */ /* 0x000fe40002000000 */
[----:B------:R-:W-:Y:S01]  /*15f50*/  ISETP.GT.AND P2, PT, R2, 0x31, PT ;  /* 0x000000310200780c */ /* 0x000fe20003f44270 */
[----:B------:R-:W-:Y:S01]  /*15f60*/  LDSM.16.MT88.4 R72, [R228+0x900] ;  /* 0x00090000e448783b */ /* 0x000fe20000004200 */
[----:B------:R-:W-:Y:S02]  /*15f70*/  FSEL R207, R166, -INF , P3 ;  /* 0xff800000a6cf7808 */ /* 0x000fe40001800000 */
[C---:B------:R-:W-:Y:S02]  /*15f80*/  ISETP.GT.AND P1, PT, R2.reuse, 0x38, PT ;  /* 0x000000380200780c */ /* 0x040fe40003f24270 */
[----:B------:R-:W-:Y:S02]  /*15f90*/  FSEL R206, R167, -INF , P2 ;  /* 0xff800000a7ce7808 */ /* 0x000fe40001000000 */
[----:B------:R-:W-:Y:S01]  /*15fa0*/  ISETP.GT.AND P0, PT, R2, 0x39, PT ;  /* 0x000000390200780c */ /* 0x000fe20003f04270 */
[----:B------:R-:W-:Y:S01]  /*15fb0*/  FFMA.FTZ R2, R37, c[0x0][0x2d0], -R12 ;  /* 0x0000b40025027a23 */ /* 0x000fe2000001080c */
[----:B--2---:R-:W-:Y:S01]  /*15fc0*/  FMNMX.FTZ R3, R33, R4, !PT ;  /* 0x0000000421037209 */ /* 0x004fe20007810000 */
[----:B------:R-:W-:Y:S01]  /*15fd0*/  FFMA.FTZ R4, R36, c[0x0][0x2d0], -R13 ;  /* 0x0000b40024047a23 */ /* 0x000fe2000001080d */
[----:B------:R-:W-:Y:S01]  /*15fe0*/  FSEL R205, R174, -INF , P1 ;  /* 0xff800000aecd7808 */ /* 0x000fe20000800000 */
[----:B------:R2:W-:Y:S01]  /*15ff0*/  MUFU.EX2 R193, R2 ;  /* 0x0000000200c17308 */ /* 0x0005e20000000800 */
[----:B------:R-:W-:-:S02]  /*16000*/  FMNMX.FTZ R3, R34, R3, !PT ;  /* 0x0000000322037209 */ /* 0x000fc40007810000 */
[----:B-1----:R-:W-:Y:S02]  /*16010*/  FMNMX.FTZ R0, R0, R5, !PT ;  /* 0x0000000500007209 */ /* 0x002fe40007810000 */
[----:B------:R-:W-:Y:S02]  /*16020*/  FMNMX.FTZ R3, R35, R3, !PT ;  /* 0x0000000323037209 */ /* 0x000fe40007810000 */
[----:B------:R-:W-:Y:S01]  /*16030*/  FSEL R204, R175, -INF , P0 ;  /* 0xff800000afcc7808 */ /* 0x000fe20000000000 */
[----:B------:R-:W1:Y:S01]  /*16040*/  SHFL.BFLY PT, R15, R0, 0x1, 0x1f ;  /* 0x0c201f00000f7f89 */ /* 0x000e6200000e0000 */
[----:B------:R-:W-:Y:S01]  /*16050*/  FMNMX.FTZ R3, R139, R3, !PT ;  /* 0x000000038b037209 */ /* 0x000fe20007810000 */
[----:B------:R1:W1:Y:S01]  /*16060*/  MUFU.EX2 R187, R4 ;  /* 0x0000000400bb7308 */ /* 0x0002620000000800 */
[----:B------:R-:W-:Y:S02]  /*16070*/  F2FP.BF16.PACK_AB R8, R233, R234 ;  /* 0x000000eae908723e */ /* 0x000fe400000010ff */
[----:B------:R-:W-:-:S02]  /*16080*/  FMNMX.FTZ R3, R138, R3, !PT ;  /* 0x000000038a037209 */ /* 0x000fc40007810000 */
[----:B---3--:R-:W-:Y:S01]  /*16090*/  F2FP.BF16.PACK_AB R10, R183, R192 ;  /* 0x000000c0b70a723e */ /* 0x008fe200000010ff */
[----:B--2---:R-:W-:Y:S01]  /*160a0*/  FFMA.FTZ R2, R38, c[0x0][0x2d0], -R12 ;  /* 0x0000b40026027a23 */ /* 0x004fe2000001080c */
[----:B------:R-:W-:Y:S02]  /*160b0*/  FMNMX.FTZ R3, R137, R3, !PT ;  /* 0x0000000389037209 */ /* 0x000fe40007810000 */
[----:B----4-:R-:W-:Y:S01]  /*160c0*/  F2FP.BF16.PACK_AB R9, R188, R235 ;  /* 0x000000ebbc09723e */ /* 0x010fe200000010ff */
[----:B------:R2:W3:Y:S01]  /*160d0*/  MUFU.EX2 R194, R2 ;  /* 0x0000000200c27308 */ /* 0x0004e20000000800 */
[----:B------:R-:W-:Y:S02]  /*160e0*/  FMNMX.FTZ R3, R136, R3, !PT ;  /* 0x0000000388037209 */ /* 0x000fe40007810000 */
[----:B------:R-:W-:Y:S02]  /*160f0*/  F2FP.BF16.PACK_AB R11, R191, R230 ;  /* 0x000000e6bf0b723e */ /* 0x000fe400000010ff */
[----:B------:R-:W-:-:S02]  /*16100*/  FMNMX.FTZ R3, R207, R3, !PT ;  /* 0x00000003cf037209 */ /* 0x000fc40007810000 */
[----:B-1----:R-:W-:Y:S02]  /*16110*/  F2FP.BF16.PACK_AB R4, R252, R240 ;  /* 0x000000f0fc04723e */ /* 0x002fe400000010ff */
[----:B------:R-:W-:Y:S01]  /*16120*/  FMNMX.FTZ R3, R206, R3, !PT ;  /* 0x00000003ce037209 */ /* 0x000fe20007810000 */
[C---:B------:R-:W-:Y:S01]  /*16130*/  HMMA.16816.F32.BF16 R148, R8.reuse, R88, RZ ;  /* 0x000000580894723c */ /* 0x040fe200000418ff */
[----:B------:R-:W-:Y:S02]  /*16140*/  F2FP.BF16.PACK_AB R6, R187, R180 ;  /* 0x000000b4bb06723e */ /* 0x000fe400000010ff */
[----:B------:R-:W-:Y:S02]  /*16150*/  FMNMX.FTZ R3, R205, R3, !PT ;  /* 0x00000003cd037209 */ /* 0x000fe40007810000 */
[----:B------:R-:W-:Y:S01]  /*16160*/  FMNMX.FTZ R186, R0, R15, !PT ;  /* 0x0000000f00ba7209 */ /* 0x000fe20007810000 */
[----:B--2---:R-:W-:Y:S01]  /*16170*/  FFMA.FTZ R2, R39, c[0x0][0x2d0], -R12 ;  /* 0x0000b40027027a23 */ /* 0x004fe2000001080c */
[----:B------:R-:W-:Y:S01]  /*16180*/  FMNMX.FTZ R3, R204, R3, !PT ;  /* 0x00000003cc037209 */ /* 0x000fe20007810000 */
[----:B------:R-:W-:Y:S01]  /*16190*/  HMMA.16816.F32.BF16 R144, R8, R100, RZ ;  /* 0x000000640890723c */ /* 0x000fe200000418ff */
[----:B---3--:R-:W-:Y:S01]  /*161a0*/  F2FP.BF16.PACK_AB R5, R194, R193 ;  /* 0x000000c1c205723e */ /* 0x008fe200000010ff */
[----:B------:R1:W-:Y:S01]  /*161b0*/  MUFU.EX2 R242, R2 ;  /* 0x0000000200f27308 */ /* 0x0003e20000000800 */
[----:B------:R-:W-:Y:S01]  /*161c0*/  FSETP.NEU.FTZ.AND P0, PT, R186, -INF , PT ;  /* 0xff800000ba00780b */ /* 0x000fe20003f1d000 */
[----:B------:R-:W2:Y:S01]  /*161d0*/  SHFL.BFLY PT, R14, R3, 0x2, 0x1f ;  /* 0x0c401f00030e7f89 */ /* 0x000ea200000e0000 */
[----:B------:R-:W-:-:S03]  /*161e0*/  IMAD.MOV.U32 R15, RZ, RZ, R191 ;  /* 0x000000ffff0f7224 */ /* 0x000fc600078e00bf */
[C---:B------:R-:W-:Y:S08]  /*161f0*/  HMMA.16816.F32.BF16 R140, R8.reuse, R104, RZ ;  /* 0x00000068088c723c */ /* 0x040ff000000418ff */
[----:B------:R-:W-:Y:S01]  /*16200*/  HMMA.16816.F32.BF16 R48, R8, R80, RZ ;  /* 0x000000500830723c */ /* 0x000fe200000418ff */
[----:B-1----:R-:W-:-:S04]  /*16210*/  FFMA.FTZ R2, R40, c[0x0][0x2d0], -R12 ;  /* 0x0000b40028027a23 */ /* 0x002fc8000001080c */
[----:B------:R-:W1:Y:S03]  /*16220*/  MUFU.EX2 R241, R2 ;  /* 0x0000000200f17308 */ /* 0x000e660000000800 */
[----:B------:R-:W-:Y:S01]  /*16230*/  HMMA.16816.F32.BF16 R156, R8, R92, RZ ;  /* 0x0000005c089c723c */ /* 0x000fe200000418ff */
[----:B--2---:R-:W-:-:S07]  /*16240*/  FMNMX.FTZ R0, R3, R14, !PT ;  /* 0x0000000e03007209 */ /* 0x004fce0007810000 */
[----:B------:R-:W-:Y:S01]  /*16250*/  HMMA.16816.F32.BF16 R152, R8, R96, RZ ;  /* 0x000000600898723c */ /* 0x000fe200000418ff */
[----:B-1----:R-:W-:Y:S01]  /*16260*/  F2FP.BF16.PACK_AB R7, R241, R242 ;  /* 0x000000f2f107723e */ /* 0x002fe200000010ff */
[----:B------:R-:W-:-:S06]  /*16270*/  FMUL.FTZ R2, R186, c[0x0][0x2d0] ;  /* 0x0000b400ba027a20 */ /* 0x000fcc0000410000 */
[----:B------:R-:W-:Y:S01]  /*16280*/  HMMA.16816.F32.BF16 R132, R8, R112, RZ ;  /* 0x000000700884723c */ /* 0x000fe200000418ff */
[----:B------:R-:W-:-:S07]  /*16290*/  FSEL R2, R2, RZ, P0 ;  /* 0x000000ff02027208 */ /* 0x000fce0000000000 */
        /* <DEDUP_REMOVED lines=10> */
[----:B-1----:R-:W-:-:S07]  /*16340*/  FFMA.FTZ R3, R16, c[0x0][0x2d0], -R2 ;  /* 0x0000b40010037a23 */ /* 0x002fce0000010802 */
[C---:B------:R-:W-:Y:S08]  /*16350*/  HMMA.16816.F32.BF16 R40, R8.reuse, R106, RZ ;  /* 0x0000006a0828723c */ /* 0x040ff000000418ff */
[C---:B------:R-:W-:Y:S08]  /*16360*/  HMMA.16816.F32.BF16 R36, R8.reuse, R114, RZ ;  /* 0x000000720824723c */ /* 0x040ff000000418ff */
[----:B------:R-:W-:Y:S01]  /*16370*/  HMMA.16816.F32.BF16 R20, R8, R118, RZ ;  /* 0x000000760814723c */ /* 0x000fe200000418ff */
[----:B------:R-:W1:Y:S01]  /*16380*/  SHFL.BFLY PT, R8, R0, 0x1, 0x1f ;  /* 0x0c201f0000087f89 */ /* 0x000e6200000e0000 */
[----:B------:R2:W3:Y:S06]  /*16390*/  MUFU.EX2 R10, R3 ;  /* 0x00000003000a7308 */ /* 0x0004ec0000000800 */
[C---:B------:R-:W-:Y:S08]  /*163a0*/  HMMA.16816.F32.BF16 R220, R4.reuse, R44, R148 ;  /* 0x0000002c04dc723c */ /* 0x040ff00000041894 */
[----:B------:R-:W-:Y:S01]  /*163b0*/  HMMA.16816.F32.BF16 R148, R4, R68, R144 ;  /* 0x000000440494723c */ /* 0x000fe20000041890 */
[----:B--2---:R-:W-:-:S04]  /*163c0*/  FFMA.FTZ R3, R18, c[0x0][0x2d0], -R2 ;  /* 0x0000b40012037a23 */ /* 0x004fc80000010802 */
[----:B------:R2:W4:Y:S02]  /*163d0*/  MUFU.EX2 R231, R3 ;  /* 0x0000000300e77308 */ /* 0x0005240000000800 */
[----:B------:R-:W-:Y:S01]  /*163e0*/  IMAD.MOV.U32 R147, RZ, RZ, R190 ;  /* 0x000000ffff937224 */ /* 0x000fe200078e00be */
[----:B------:R-:W-:Y:S01]  /*163f0*/  HMMA.16816.F32.BF16 R140, R4, R64, R140 ;  /* 0x00000040048c723c */ /* 0x000fe2000004188c */
[----:B-1----:R-:W-:Y:S01]  /*16400*/  FMNMX.FTZ R185, R0, R8, !PT ;  /* 0x0000000800b97209 */ /* 0x002fe20007810000 */
[----:B------:R-:W-:-:S03]  /*16410*/  FFMA.FTZ R0, R25, c[0x0][0x2d0], -R2 ;  /* 0x0000b40019007a23 */ /* 0x000fc60000010802 */
[----:B------:R-:W-:Y:S01]  /*16420*/  FSETP.NEU.FTZ.AND P0, PT, R185, -INF , PT ;  /* 0xff800000b900780b */ /* 0x000fe20003f1d000 */
[----:B------:R1:W1:Y:S02]  /*16430*/  MUFU.EX2 R9, R0 ;  /* 0x0000000000097308 */ /* 0x0002640000000800 */
[----:B------:R-:W-:Y:S01]  /*16440*/  HMMA.16816.F32.BF16 R196, R4, R60, R48 ;  /* 0x0000003c04c4723c */ /* 0x000fe20000041830 */
[----:B------:R-:W4:Y:S01]  /*16450*/  LDSM.16.MT88.4 R48, [R227+0x2900] ;  /* 0x00290000e330783b */ /* 0x000f220000004200 */
[----:B--2---:R-:W-:-:S06]  /*16460*/  FFMA.FTZ R3, R19, c[0x0][0x2d0], -R2 ;  /* 0x0000b40013037a23 */ /* 0x004fcc0000010802 */
[----:B------:R-:W-:Y:S01]  /*16470*/  IMAD.MOV.U32 R17, RZ, RZ, R149 ;  /* 0x000000ffff117224 */ /* 0x000fe200078e0095 */
[----:B------:R-:W-:Y:S01]  /*16480*/  MOV R144, R148 ;  /* 0x0000009400907202 */ /* 0x000fe20000000f00 */
[----:B------:R2:W-:Y:S01]  /*16490*/  MUFU.EX2 R14, R3 ;  /* 0x00000003000e7308 */ /* 0x0005e20000000800 */
[C---:B------:R-:W-:Y:S01]  /*164a0*/  HMMA.16816.F32.BF16 R248, R4.reuse, R72, R156 ;  /* 0x0000004804f8723c */ /* 0x040fe2000004189c */
[----:B------:R-:W-:Y:S01]  /*164b0*/  IMAD.MOV.U32 R145, RZ, RZ, R150 ;  /* 0x000000ffff917224 */ /* 0x000fe200078e0096 */
[----:B------:R-:W-:Y:S01]  /*164c0*/  MOV R150, R189 ;  /* 0x000000bd00967202 */ /* 0x000fe20000000f00 */
[----:B-1----:R-:W-:Y:S02]  /*164d0*/  FMUL.FTZ R0, R185, c[0x0][0x2d0] ;  /* 0x0000b400b9007a20 */ /* 0x002fe40000410000 */
[----:B------:R-:W-:Y:S01]  /*164e0*/  IMAD.MOV.U32 R195, RZ, RZ, R141 ;  /* 0x000000ffffc37224 */ /* 0x000fe200078e008d */
[----:B------:R-:W-:Y:S01]  /*164f0*/  MOV R18, R140 ;  /* 0x0000008c00127202 */ /* 0x000fe20000000f00 */
[----:B------:R-:W-:Y:S01]  /*16500*/  IMAD.MOV.U32 R149, RZ, RZ, R142 ;  /* 0x000000ffff957224 */ /* 0x000fe200078e008e */
[----:B------:R-:W-:Y:S01]  /*16510*/  FSEL R0, R0, RZ, P0 ;  /* 0x000000ff00007208 */ /* 0x000fe20000000000 */
[----:B------:R-:W-:Y:S01]  /*16520*/  IMAD.MOV.U32 R148, RZ, RZ, R143 ;  /* 0x000000ffff947224 */ /* 0x000fe200078e008f */
[----:B------:R-:W-:Y:S01]  /*16530*/  HMMA.16816.F32.BF16 R156, R4, R74, R108 ;  /* 0x0000004a049c723c */ /* 0x000fe2000004186c */
[----:B------:R-:W-:-:S02]  /*16540*/  IMAD.MOV.U32 R16, RZ, RZ, R151 ;  /* 0x000000ffff107224 */ /* 0x000fc400078e0097 */
[----:B------:R-:W-:Y:S02]  /*16550*/  IMAD.MOV.U32 R146, RZ, RZ, R150 ;  /* 0x000000ffff927224 */ /* 0x000fe400078e0096 */
[----:B--2---:R-:W-:Y:S02]  /*16560*/  FFMA.FTZ R3, R26, c[0x0][0x2d0], -R2 ;  /* 0x0000b4001a037a23 */ /* 0x004fe40000010802 */
[----:B---3--:R-:W-:Y:S01]  /*16570*/  IMAD.MOV.U32 R111, RZ, RZ, R10 ;  /* 0x000000ffff6f7224 */ /* 0x008fe200078e000a */
[----:B------:R-:W-:Y:S01]  /*16580*/  HMMA.16816.F32.BF16 R140, R4, R52, R132 ;  /* 0x00000034048c723c */ /* 0x000fe20000041884 */
[----:B------:R1:W-:Y:S01]  /*16590*/  MUFU.EX2 R239, R3 ;  /* 0x0000000300ef7308 */ /* 0x0003e20000000800 */
[----:B------:R-:W-:Y:S02]  /*165a0*/  IMAD.MOV.U32 R150, RZ, RZ, R252 ;  /* 0x000000ffff967224 */ /* 0x000fe400078e00fc */
[----:B----4-:R-:W-:Y:S01]  /*165b0*/  F2FP.BF16.PACK_AB R10, R231, R111 ;  /* 0x0000006fe70a723e */ /* 0x010fe200000010ff */
[----:B------:R-:W-:-:S03]  /*165c0*/  IMAD.MOV.U32 R151, RZ, RZ, R188 ;  /* 0x000000ffff977224 */ /* 0x000fc600078e00bc */
[C---:B------:R-:W-:Y:S07]  /*165d0*/  HMMA.16816.F32.BF16 R172, R4.reuse, R58, R84 ;  /* 0x0000003a04ac723c */ /* 0x040fee0000041854 */
[----:B------:R-:W-:Y:S01]  /*165e0*/  IMAD.MOV.U32 R86, RZ, RZ, R9 ;  /* 0x000000ffff567224 */ /* 0x000fe200078e0009 */
[----:B------:R-:W-:Y:S01]  /*165f0*/  HMMA.16816.F32.BF16 R200, R4, R56, R152 ;  /* 0x0000003804c8723c */ /* 0x000fe20000041898 */
[----:B-1----:R-:W-:-:S04]  /*16600*/  FFMA.FTZ R3, R27, c[0x0][0x2d0], -R2 ;  /* 0x0000b4001b037a23 */ /* 0x002fc80000010802 */
[----:B------:R1:W2:Y:S03]  /*16610*/  MUFU.EX2 R8, R3 ;  /* 0x0000000300087308 */ /* 0x0002a60000000800 */
[----:B------:R-:W-:Y:S01]  /*16620*/  IMAD.MOV.U32 R134, RZ, RZ, R141 ;  /* 0x000000ffff867224 */ /* 0x000fe200078e008d */
[----:B------:R-:W-:Y:S01]  /*16630*/  MOV R19, R140 ;  /* 0x0000008c00137202 */ /* 0x000fe20000000f00 */
[----:B------:R-:W-:Y:S01]  /*16640*/  IMAD.MOV.U32 R133, RZ, RZ, R143 ;  /* 0x000000ffff857224 */ /* 0x000fe200078e008f */
[----:B------:R-:W-:Y:S01]  /*16650*/  HMMA.16816.F32.BF16 R208, R4, R50, R20 ;  /* 0x0000003204d0723c */ /* 0x000fe20000041814 */
[----:B------:R-:W-:-:S07]  /*16660*/  IMAD.MOV.U32 R132, RZ, RZ, R142 ;  /* 0x000000ffff847224 */ /* 0x000fce00078e008e */
[C---:B------:R-:W-:Y:S01]  /*16670*/  HMMA.16816.F32.BF16 R140, R4.reuse, R48, R128 ;  /* 0x00000030048c723c */ /* 0x040fe20000041880 */
[----:B-1----:R-:W-:Y:S02]  /*16680*/  FFMA.FTZ R3, R30, c[0x0][0x2d0], -R0 ;  /* 0x0000b4001e037a23 */ /* 0x002fe40000010800 */
[----:B--2---:R-:W-:Y:S01]  /*16690*/  IMAD.MOV.U32 R85, RZ, RZ, R8 ;  /* 0x000000ffff557224 */ /* 0x004fe200078e0008 */
[----:B------:R-:W-:Y:S01]  /*166a0*/  F2FP.BF16.PACK_AB R8, R212, R213 ;  /* 0x000000d5d408723e */ /* 0x000fe200000010ff */
[----:B------:R1:W-:Y:S01]  /*166b0*/  MUFU.EX2 R108, R3 ;  /* 0x00000003006c7308 */ /* 0x0003e20000000800 */
[----:B------:R-:W-:Y:S01]  /*166c0*/  IMAD.MOV.U32 R155, RZ, RZ, R200 ;  /* 0x000000ffff9b7224 */ /* 0x000fe200078e00c8 */
[----:B------:R-:W-:Y:S01]  /*166d0*/  MOV R152, R203 ;  /* 0x000000cb00987202 */ /* 0x000fe20000000f00 */
[----:B------:R-:W-:Y:S01]  /*166e0*/  IMAD.MOV.U32 R154, RZ, RZ, R201 ;  /* 0x000000ffff9a7224 */ /* 0x000fe200078e00c9 */
[----:B------:R-:W-:Y:S01]  /*166f0*/  HMMA.16816.F32.BF16 R164, R4, R54, R36 ;  /* 0x0000003604a4723c */ /* 0x000fe20000041824 */
[----:B------:R-:W-:-:S02]  /*16700*/  IMAD.MOV.U32 R153, RZ, RZ, R202 ;  /* 0x000000ffff997224 */ /* 0x000fc400078e00ca */
[----:B------:R-:W-:Y:S02]  /*16710*/  IMAD.MOV.U32 R130, RZ, RZ, R16 ;  /* 0x000000ffff827224 */ /* 0x000fe400078e0010 */
[----:B------:R-:W-:-:S03]  /*16720*/  IMAD.MOV.U32 R131, RZ, RZ, R193 ;  /* 0x000000ffff837224 */ /* 0x000fc600078e00c1 */
[----:B------:R-:W-:Y:S01]  /*16730*/  HMMA.16816.F32.BF16 R200, R4, R62, R124 ;  /* 0x0000003e04c8723c */ /* 0x000fe2000004187c */
[----:B-1----:R-:W-:-:S06]  /*16740*/  FFMA.FTZ R3, R32, c[0x0][0x2d0], -R0 ;  /* 0x0000b40020037a23 */ /* 0x002fcc0000010800 */
[----:B------:R-:W-:Y:S01]  /*16750*/  IMAD.MOV.U32 R129, RZ, RZ, R141 ;  /* 0x000000ffff817224 */ /* 0x000fe200078e008d */
[----:B------:R-:W-:Y:S01]  /*16760*/  MOV R24, R143 ;  /* 0x0000008f00187202 */ /* 0x000fe20000000f00 */
[----:B------:R1:W2:Y:S01]  /*16770*/  MUFU.EX2 R84, R3 ;  /* 0x0000000300547308 */ /* 0x0002a20000000800 */
        /* <DEDUP_REMOVED lines=8> */
[----:B------:R-:W-:Y:S01]  /*16800*/  HMMA.16816.F32.BF16 R140, R4, R46, R120 ;  /* 0x0000002e048c723c */ /* 0x000fe20000041878 */
[----:B------:R-:W-:Y:S01]  /*16810*/  MOV R149, R194 ;  /* 0x000000c200957202 */ /* 0x000fe20000000f00 */
[----:B------:R-:W-:-:S02]  /*16820*/  IMAD.MOV.U32 R125, RZ, RZ, R195 ;  /* 0x000000ffff7d7224 */ /* 0x000fc400078e00c3 */
[----:B------:R-:W-:Y:S02]  /*16830*/  IMAD.MOV.U32 R148, RZ, RZ, R192 ;  /* 0x000000ffff947224 */ /* 0x000fe400078e00c0 */
[----:B-1----:R-:W-:Y:S01]  /*16840*/  FFMA.FTZ R3, R28, c[0x0][0x2d0], -R0 ;  /* 0x0000b4001c037a23 */ /* 0x002fe20000010800 */
[----:B--2---:R-:W-:Y:S01]  /*16850*/  F2FP.BF16.PACK_AB R9, R84, R108 ;  /* 0x0000006c5409723e */ /* 0x004fe200000010ff */
[----:B------:R-:W-:Y:S01]  /*16860*/  IMAD.MOV.U32 R120, RZ, RZ, R128 ;  /* 0x000000ffff787224 */ /* 0x000fe200078e0080 */
[----:B------:R-:W-:Y:S01]  /*16870*/  HMMA.16816.F32.BF16 R188, R4, R66, R40 ;  /* 0x0000004204bc723c */ /* 0x000fe20000041828 */
[----:B------:R1:W-:Y:S01]  /*16880*/  MUFU.EX2 R109, R3 ;  /* 0x00000003006d7308 */ /* 0x0003e20000000800 */
[----:B------:R-:W-:Y:S01]  /*16890*/  IMAD.MOV.U32 R128, RZ, RZ, R18 ;  /* 0x000000ffff807224 */ /* 0x000fe200078e0012 */
[----:B------:R-:W-:Y:S01]  /*168a0*/  MOV R123, R132 ;  /* 0x00000084007b7202 */ /* 0x000fe20000000f00 */
[----:B------:R-:W-:Y:S02]  /*168b0*/  IMAD.MOV.U32 R121, RZ, RZ, R134 ;  /* 0x000000ffff797224 */ /* 0x000fe400078e0086 */
[----:B------:R-:W-:Y:S01]  /*168c0*/  IMAD.MOV.U32 R122, RZ, RZ, R133 ;  /* 0x000000ffff7a7224 */ /* 0x000fe200078e0085 */
[----:B------:R-:W-:Y:S01]  /*168d0*/  F2FP.BF16.PACK_AB R4, R86, R14 ;  /* 0x0000000e5604723e */ /* 0x000fe200000010ff */
[----:B------:R-:W-:Y:S01]  /*168e0*/  IMAD.MOV.U32 R87, RZ, RZ, R149 ;  /* 0x000000ffff577224 */ /* 0x000fe200078e0095 */
[----:B------:R-:W-:Y:S01]  /*168f0*/  F2FP.BF16.PACK_AB R6, R85, R239 ;  /* 0x000000ef5506723e */ /* 0x000fe200000010ff */
[----:B-1----:R-:W-:-:S04]  /*16900*/  FFMA.FTZ R3, R29, c[0x0][0x2d0], -R0 ;  /* 0x0000b4001d037a23 */ /* 0x002fc80000010800 */
[----:B------:R1:W2:Y:S02]  /*16910*/  MUFU.EX2 R232, R3 ;  /* 0x0000000300e87308 */ /* 0x0002a40000000800 */
[----:B-1----:R-:W-:Y:S01]  /*16920*/  FFMA.FTZ R3, R31, c[0x0][0x2d0], -R0 ;  /* 0x0000b4001f037a23 */ /* 0x002fe20000010800 */
[----:B--2---:R-:W-:-:S05]  /*16930*/  F2FP.BF16.PACK_AB R11, R232, R109 ;  /* 0x0000006de80b723e */ /* 0x004fca00000010ff */
[----:B------:R1:W2:Y:S02]  /*16940*/  MUFU.EX2 R27, R3 ;  /* 0x00000003001b7308 */ /* 0x0002a40000000800 */
[C---:B------:R-:W-:Y:S08]  /*16950*/  HMMA.16816.F32.BF16 R20, R8.reuse, R80, RZ ;  /* 0x000000500814723c */ /* 0x040ff000000418ff */
[----:B------:R-:W-:Y:S01]  /*16960*/  HMMA.16816.F32.BF16 R16, R8, R88, RZ ;  /* 0x000000580810723c */ /* 0x000fe200000418ff */
[----:B-1----:R-:W-:Y:S01]  /*16970*/  FFMA.FTZ R3, R33, c[0x0][0x2d0], -R0 ;  /* 0x0000b40021037a23 */ /* 0x002fe20000010800 */
[----:B--2---:R-:W-:-:S05]  /*16980*/  MOV R81, R27 ;  /* 0x0000001b00517202 */ /* 0x004fca0000000f00 */
[----:B------:R-:W-:Y:S01]  /*16990*/  IMAD.MOV.U32 R88, RZ, RZ, R128 ;  /* 0x000000ffff587224 */ /* 0x000fe200078e0080 */
[----:B------:R1:W2:Y:S01]  /*169a0*/  MUFU.EX2 R247, R3 ;  /* 0x0000000300f77308 */ /* 0x0002a20000000800 */
[----:B------:R-:W-:Y:S01]  /*169b0*/  HMMA.16816.F32.BF16 R36, R8, R92, RZ ;  /* 0x0000005c0824723c */ /* 0x000fe200000418ff */
[----:B------:R-:W-:-:S06]  /*169c0*/  IMAD.MOV.U32 R89, RZ, RZ, R125 ;  /* 0x000000ffff597224 */ /* 0x000fcc00078e007d */
[----:B------:R-:W-:Y:S01]  /*169d0*/  IMAD.MOV.U32 R93, RZ, RZ, R151 ;  /* 0x000000ffff5d7224 */ /* 0x000fe200078e0097 */
[----:B------:R-:W-:Y:S01]  /*169e0*/  HMMA.16816.F32.BF16 R28, R8, R100, RZ ;  /* 0x00000064081c723c */ /* 0x000fe200000418ff */
[----:B------:R-:W-:Y:S01]  /*169f0*/  MOV R92, R126 ;  /* 0x0000007e005c7202 */ /* 0x000fe20000000f00 */
[----:B-1----:R-:W-:-:S05]  /*16a00*/  FFMA.FTZ R3, R34, c[0x0][0x2d0], -R0 ;  /* 0x0000b40022037a23 */ /* 0x002fca0000010800 */
[----:B------:R-:W-:Y:S01]  /*16a10*/  MOV R101, R24 ;  /* 0x0000001800657202 */ /* 0x000fe20000000f00 */
[----:B------:R-:W-:Y:S01]  /*16a20*/  IMAD.MOV.U32 R100, RZ, RZ, R25 ;  /* 0x000000ffff647224 */ /* 0x000fe200078e0019 */
[----:B--2---:R-:W-:Y:S01]  /*16a30*/  F2FP.BF16.PACK_AB R5, R247, R81 ;  /* 0x00000051f705723e */ /* 0x004fe200000010ff */
[----:B------:R1:W2:Y:S01]  /*16a40*/  MUFU.EX2 R26, R3 ;  /* 0x00000003001a7308 */ /* 0x0002a20000000800 */
[----:B------:R-:W-:Y:S01]  /*16a50*/  HMMA.16816.F32.BF16 R40, R8, R82, RZ ;  /* 0x000000520828723c */ /* 0x000fe200000418ff */
[----:B-1----:R-:W-:-:S07]  /*16a60*/  FFMA.FTZ R3, R35, c[0x0][0x2d0], -R0 ;  /* 0x0000b40023037a23 */ /* 0x002fce0000010800 */
[C---:B------:R-:W-:Y:S01]  /*16a70*/  HMMA.16816.F32.BF16 R32, R8.reuse, R96, RZ ;  /* 0x000000600820723c */ /* 0x040fe200000418ff */
[----:B--2---:R-:W-:Y:S01]  /*16a80*/  IMAD.MOV.U32 R80, RZ, RZ, R26 ;  /* 0x000000ffff507224 */ /* 0x004fe200078e001a */
[----:B------:R-:W1:Y:S05]  /*16a90*/  MUFU.EX2 R252, R3 ;  /* 0x0000000300fc7308 */ /* 0x000e6a0000000800 */
[----:B------:R-:W-:Y:S01]  /*16aa0*/  IMAD.MOV.U32 R97, RZ, RZ, R124 ;  /* 0x000000ffff617224 */ /* 0x000fe200078e007c */
[----:B------:R-:W-:Y:S01]  /*16ab0*/  HMMA.16816.F32.BF16 R24, R8, R104, RZ ;  /* 0x000000680818723c */ /* 0x000fe200000418ff */
[----:B------:R-:W-:-:S06]  /*16ac0*/  IMAD.MOV.U32 R96, RZ, RZ, R123 ;  /* 0x000000ffff607224 */ /* 0x000fcc00078e007b */
[----:B------:R-:W-:Y:S01]  /*16ad0*/  MOV R104, R122 ;  /* 0x0000007a00687202 */ /* 0x000fe20000000f00 */
[----:B------:R-:W-:Y:S01]  /*16ae0*/  IMAD.MOV.U32 R105, RZ, RZ, R121 ;  /* 0x000000ffff697224 */ /* 0x000fe200078e0079 */
[----:B-1----:R-:W-:Y:S02]  /*16af0*/  F2FP.BF16.PACK_AB R7, R252, R80 ;  /* 0x00000050fc07723e */ /* 0x002fe400000010ff */
[----:B------:R-:W-:-:S05]  /*16b00*/  MOV R3, R144 ;  /* 0x0000009000037202 */ /* 0x000fca0000000f00 */
[C---:B------:R-:W-:Y:S07]  /*16b10*/  HMMA.16816.F32.BF16 R192, R4.reuse, R60, R20 ;  /* 0x0000003c04c0723c */ /* 0x040fee0000041814 */
[----:B------:R-:W-:Y:S01]  /*16b20*/  MOV R60, R130 ;  /* 0x00000082003c7202 */ /* 0x000fe20000000f00 */
[----:B------:R-:W-:Y:S01]  /*16b30*/  HMMA.16816.F32.BF16 R132, R4, R44, R16 ;  /* 0x0000002c0484723c */ /* 0x000fe20000041810 */
[----:B------:R-:W-:-:S06]  /*16b40*/  IMAD.MOV.U32 R61, RZ, RZ, R145 ;  /* 0x000000ffff3d7224 */ /* 0x000fcc00078e0091 */
[----:B------:R-:W-:Y:S01]  /*16b50*/  IMAD.MOV.U32 R45, RZ, RZ, R129 ;  /* 0x000000ffff2d7224 */ /* 0x000fe200078e0081 */
[----:B------:R-:W-:Y:S01]  /*16b60*/  HMMA.16816.F32.BF16 R20, R8, R112, RZ ;  /* 0x000000700814723c */ /* 0x000fe200000418ff */
[----:B------:R-:W-:-:S06]  /*16b70*/  IMAD.MOV.U32 R44, RZ, RZ, R127 ;  /* 0x000000ffff2c7224 */ /* 0x000fcc00078e007f */
[----:B------:R-:W-:Y:S01]  /*16b80*/  IMAD.MOV.U32 R113, RZ, RZ, R110 ;  /* 0x000000ffff717224 */ /* 0x000fe200078e006e */
[----:B------:R-:W-:Y:S01]  /*16b90*/  HMMA.16816.F32.BF16 R16, R8, R116, RZ ;  /* 0x000000740810723c */ /* 0x000fe200000418ff */
[----:B------:R-:W-:Y:S02]  /*16ba0*/  IMAD.MOV.U32 R110, RZ, RZ, R150 ;  /* 0x000000ffff6e7224 */ /* 0x000fe400078e0096 */
[----:B------:R-:W-:-:S04]  /*16bb0*/  IMAD.MOV.U32 R112, RZ, RZ, R120 ;  /* 0x000000ffff707224 */ /* 0x000fc800078e0078 */
[----:B------:R-:W-:Y:S01]  /*16bc0*/  IMAD.MOV.U32 R117, RZ, RZ, R148 ;  /* 0x000000ffff757224 */ /* 0x000fe200078e0094 */
[----:B------:R-:W-:Y:S01]  /*16bd0*/  HMMA.16816.F32.BF16 R76, R4, R56, R32 ;  /* 0x00000038044c723c */ /* 0x000fe20000041820 */
[----:B------:R-:W-:-:S07]  /*16be0*/  IMAD.MOV.U32 R116, RZ, RZ, R131 ;  /* 0x000000ffff747224 */ /* 0x000fce00078e0083 */
[----:B------:R-:W-:Y:S07]  /*16bf0*/  HMMA.16816.F32.BF16 R148, R4, R72, R36 ;  /* 0x000000480494723c */ /* 0x000fee0000041824 */
[----:B------:R-:W-:Y:S01]  /*16c00*/  MOV R72, R146 ;  /* 0x0000009200487202 */ /* 0x000fe20000000f00 */
[----:B------:R-:W-:Y:S01]  /*16c10*/  HMMA.16816.F32.BF16 R32, R8, R94, RZ ;  /* 0x0000005e0820723c */ /* 0x000fe200000418ff */
[----:B------:R-:W-:-:S06]  /*16c20*/  IMAD.MOV.U32 R73, RZ, RZ, R147 ;  /* 0x000000ffff497224 */ /* 0x000fcc00078e0093 */
[----:B------:R-:W-:Y:S01]  /*16c30*/  IMAD.MOV.U32 R94, RZ, RZ, R72 ;  /* 0x000000ffff5e7224 */ /* 0x000fe200078e0048 */
[----:B------:R-:W-:Y:S01]  /*16c40*/  HMMA.16816.F32.BF16 R128, R4, R68, R28 ;  /* 0x000000440480723c */ /* 0x000fe2000004181c */
[----:B------:R-:W-:Y:S02]  /*16c50*/  IMAD.MOV.U32 R72, RZ, RZ, R3 ;  /* 0x000000ffff487224 */ /* 0x000fe400078e0003 */
[----:B------:R-:W-:Y:S02]  /*16c60*/  FFMA.FTZ R3, R162, c[0x0][0x2d0], -R2 ;  /* 0x0000b400a2037a23 */ /* 0x000fe40000010802 */
[----:B------:R-:W-:Y:S02]  /*16c70*/  IMAD.MOV.U32 R95, RZ, RZ, R183 ;  /* 0x000000ffff5f7224 */ /* 0x000fe400078e00b7 */
[----:B------:R-:W-:Y:S01]  /*16c80*/  IMAD.MOV.U32 R162, RZ, RZ, R153 ;  /* 0x000000ffffa27224 */ /* 0x000fe200078e0099 */
[C---:B------:R-:W-:Y:S07]  /*16c90*/  HMMA.16816.F32.BF16 R28, R8.reuse, R98, RZ ;  /* 0x00000062081c723c */ /* 0x040fee00000418ff */
[----:B------:R-:W-:Y:S01]  /*16ca0*/  IMAD.MOV.U32 R99, RZ, RZ, R73 ;  /* 0x000000ffff637224 */ /* 0x000fe200078e0049 */
[----:B------:R-:W-:Y:S01]  /*16cb0*/  HMMA.16816.F32.BF16 R36, R8, R90, RZ ;  /* 0x0000005a0824723c */ /* 0x000fe200000418ff */
[----:B------:R-:W-:-:S06]  /*16cc0*/  IMAD.MOV.U32 R73, RZ, RZ, R45 ;  /* 0x000000ffff497224 */ /* 0x000fcc00078e002d */
[----:B------:R-:W-:Y:S01]  /*16cd0*/  MOV R90, R92 ;  /* 0x0000005c005a7202 */ /* 0x000fe20000000f00 */
[----:B------:R-:W-:Y:S01]  /*16ce0*/  IMAD.MOV.U32 R92, RZ, RZ, R110 ;  /* 0x000000ffff5c7224 */ /* 0x000fe200078e006e */
[----:B------:R-:W-:Y:S01]  /*16cf0*/  HMMA.16816.F32.BF16 R124, R4, R64, R24 ;  /* 0x00000040047c723c */ /* 0x000fe20000041818 */
[----:B------:R-:W-:Y:S02]  /*16d00*/  IMAD.MOV.U32 R110, RZ, RZ, R180 ;  /* 0x000000ffff6e7224 */ /* 0x000fe400078e00b4 */
[----:B------:R1:W-:Y:S01]  /*16d10*/  MUFU.EX2 R180, R3 ;  /* 0x0000000300b47308 */ /* 0x0003e20000000800 */
[----:B------:R-:W-:-:S04]  /*16d20*/  IMAD.MOV.U32 R91, RZ, RZ, R44 ;  /* 0x000000ffff5b7224 */ /* 0x000fc800078e002c */
[----:B------:R-:W-:Y:S07]  /*16d30*/  HMMA.16816.F32.BF16 R24, R8, R102, RZ ;  /* 0x000000660818723c */ /* 0x000fee00000418ff */
[----:B------:R-:W-:Y:S01]  /*16d40*/  IMAD.MOV.U32 R102, RZ, RZ, R104 ;  /* 0x000000ffff667224 */ /* 0x000fe200078e0068 */
[----:B------:R-:W-:Y:S01]  /*16d50*/  MOV R103, R116 ;  /* 0x0000007400677202 */ /* 0x000fe20000000f00 */
[----:B------:R-:W-:Y:S01]  /*16d60*/  IMAD.MOV.U32 R104, RZ, RZ, R97 ;  /* 0x000000ffff687224 */ /* 0x000fe200078e0061 */
[----:B------:R-:W-:Y:S01]  /*16d70*/  HMMA.16816.F32.BF16 R28, R4, R58, R28 ;  /* 0x0000003a041c723c */ /* 0x000fe2000004181c */
[----:B-1----:R-:W-:-:S02]  /*16d80*/  FFMA.FTZ R3, R161, c[0x0][0x2d0], -R2 ;  /* 0x0000b400a1037a23 */ /* 0x002fc40000010802 */
[----:B------:R-:W-:Y:S02]  /*16d90*/  IMAD.MOV.U32 R97, RZ, RZ, R181 ;  /* 0x000000ffff617224 */ /* 0x000fe400078e00b5 */
[----:B------:R1:W2:Y:S01]  /*16da0*/  MUFU.EX2 R181, R3 ;  /* 0x0000000300b57308 */ /* 0x0002a20000000800 */
[----:B------:R-:W-:Y:S01]  /*16db0*/  IMAD.MOV.U32 R116, RZ, RZ, R87 ;  /* 0x000000ffff747224 */ /* 0x000fe200078e0057 */
[----:B------:R-:W-:Y:S01]  /*16dc0*/  MOV R87, R187 ;  /* 0x000000bb00577202 */ /* 0x000fe20000000f00 */
[----:B------:R-:W-:Y:S01]  /*16dd0*/  HMMA.16816.F32.BF16 R120, R4, R52, R20 ;  /* 0x000000340478723c */ /* 0x000fe20000041814 */
[----:B------:R-:W-:-:S07]  /*16de0*/  IMAD.MOV.U32 R161, RZ, RZ, R154 ;  /* 0x000000ffffa17224 */ /* 0x000fce00078e009a */
[----:B------:R-:W-:Y:S01]  /*16df0*/  HMMA.16816.F32.BF16 R20, R8, R106, RZ ;  /* 0x0000006a0814723c */ /* 0x000fe200000418ff */
[----:B-1----:R-:W-:Y:S01]  /*16e00*/  FFMA.FTZ R3, R160, c[0x0][0x2d0], -R2 ;  /* 0x0000b400a0037a23 */ /* 0x002fe20000010802 */
[----:B------:R-:W-:-:S05]  /*16e10*/  MOV R160, R155 ;  /* 0x0000009b00a07202 */ /* 0x000fca0000000f00 */
[----:B------:R-:W-:Y:S01]  /*16e20*/  IMAD.MOV.U32 R106, RZ, RZ, R60 ;  /* 0x000000ffff6a7224 */ /* 0x000fe200078e003c */
[----:B------:R-:W-:Y:S01]  /*16e30*/  HMMA.16816.F32.BF16 R144, R4, R48, R16 ;  /* 0x000000300490723c */ /* 0x000fe20000041810 */
[----:B------:R1:W-:Y:S01]  /*16e40*/  MUFU.EX2 R183, R3 ;  /* 0x0000000300b77308 */ /* 0x0003e20000000800 */
[----:B------:R-:W-:-:S06]  /*16e50*/  IMAD.MOV.U32 R107, RZ, RZ, R96 ;  /* 0x000000ffff6b7224 */ /* 0x000fcc00078e0060 */
[----:B------:R-:W-:Y:S07]  /*16e60*/  HMMA.16816.F32.BF16 R16, R8, R114, RZ ;  /* 0x000000720810723c */ /* 0x000fee00000418ff */
[----:B------:R-:W-:Y:S01]  /*16e70*/  MOV R115, R61 ;  /* 0x0000003d00737202 */ /* 0x000fe20000000f00 */
[----:B------:R-:W-:Y:S01]  /*16e80*/  HMMA.16816.F32.BF16 R40, R4, R62, R40 ;  /* 0x0000003e0428723c */ /* 0x000fe20000041828 */
[----:B-1----:R-:W-:Y:S02]  /*16e90*/  FFMA.FTZ R3, R163, c[0x0][0x2d0], -R2 ;  /* 0x0000b400a3037a23 */ /* 0x002fe40000010802 */
[----:B------:R-:W-:-:S02]  /*16ea0*/  IMAD.MOV.U32 R163, RZ, RZ, R152 ;  /* 0x000000ffffa37224 */ /* 0x000fc400078e0098 */
[----:B------:R1:W-:Y:S03]  /*16eb0*/  MUFU.EX2 R187, R3 ;  /* 0x0000000300bb7308 */ /* 0x0003e60000000800 */
[----:B------:R-:W-:Y:S08]  /*16ec0*/  HMMA.16816.F32.BF16 R36, R4, R46, R36 ;  /* 0x0000002e0424723c */ /* 0x000ff00000041824 */
[----:B------:R-:W-:Y:S01]  /*16ed0*/  HMMA.16816.F32.BF16 R8, R8, R118, RZ ;  /* 0x000000760808723c */ /* 0x000fe200000418ff */
[----:B-1----:R-:W-:-:S06]  /*16ee0*/  FFMA.FTZ R3, R139, c[0x0][0x2d0], -R0 ;  /* 0x0000b4008b037a23 */ /* 0x002fcc0000010800 */
[----:B------:R-:W-:Y:S01]  /*16ef0*/  IMAD.MOV.U32 R118, RZ, RZ, R106 ;  /* 0x000000ffff767224 */ /* 0x000fe200078e006a */
[C---:B------:R-:W-:Y:S01]  /*16f00*/  HMMA.16816.F32.BF16 R52, R4.reuse, R54, R16 ;  /* 0x000000360434723c */ /* 0x040fe20000041810 */
[----:B------:R1:W-:Y:S01]  /*16f10*/  MUFU.EX2 R59, R3 ;  /* 0x00000003003b7308 */ /* 0x0003e20000000800 */
[----:B------:R-:W3:Y:S01]  /*16f20*/  LDSM.16.MT88.4 R16, [R225+0x1100] ;  /* 0x00110000e110783b */ /* 0x000ee20000004200 */
[----:B------:R-:W-:Y:S01]  /*16f30*/  IMAD.MOV.U32 R106, RZ, RZ, R107 ;  /* 0x000000ffff6a7224 */ /* 0x000fe200078e006b */
[----:B------:R-:W-:Y:S01]  /*16f40*/  MOV R119, R103 ;  /* 0x0000006700777202 */ /* 0x000fe20000000f00 */
[----:B------:R-:W-:Y:S02]  /*16f50*/  IMAD.MOV.U32 R107, RZ, RZ, R102 ;  /* 0x000000ffff6b7224 */ /* 0x000fe400078e0066 */
[----:B------:R-:W-:Y:S01]  /*16f60*/  IMAD.MOV.U32 R102, RZ, RZ, R94 ;  /* 0x000000ffff667224 */ /* 0x000fe200078e005e */
[----:B------:R-:W-:Y:S01]  /*16f70*/  HMMA.16816.F32.BF16 R32, R4, R74, R32 ;  /* 0x0000004a0420723c */ /* 0x000fe20000041820 */
[----:B------:R-:W-:Y:S01]  /*16f80*/  IMAD.MOV.U32 R103, RZ, RZ, R112 ;  /* 0x000000ffff677224 */ /* 0x000fe200078e0070 */
[----:B------:R-:W-:-:S05]  /*16f90*/  MOV R94, R113 ;  /* 0x00000071005e7202 */ /* 0x000fca0000000f00 */
[----:B------:R-:W-:Y:S01]  /*16fa0*/  MOV R75, R115 ;  /* 0x00000073004b7202 */ /* 0x000fe20000000f00 */
[C---:B------:R-:W-:Y:S01]  /*16fb0*/  HMMA.16816.F32.BF16 R68, R4.reuse, R70, R24 ;  /* 0x000000460444723c */ /* 0x040fe20000041818 */
[----:B-1----:R-:W-:Y:S01]  /*16fc0*/  FFMA.FTZ R3, R138, c[0x0][0x2d0], -R0 ;  /* 0x0000b4008a037a23 */ /* 0x002fe20000010800 */
[----:B------:R-:W-:Y:S01]  /*16fd0*/  LDSM.16.MT88.4 R24, [R226+0x1100] ;  /* 0x00110000e218783b */ /* 0x000fe20000004200 */
[----:B------:R-:W-:Y:S02]  /*16fe0*/  IMAD.MOV.U32 R115, RZ, RZ, R99 ;  /* 0x000000ffff737224 */ /* 0x000fe400078e0063 */
[----:B------:R1:W4:Y:S01]  /*16ff0*/  MUFU.EX2 R60, R3 ;  /* 0x00000003003c7308 */ /* 0x0003220000000800 */
[----:B------:R-:W-:Y:S02]  /*17000*/  IMAD.MOV.U32 R74, RZ, RZ, R75 ;  /* 0x000000ffff4a7224 */ /* 0x000fe400078e004b */
[----:B------:R-:W-:Y:S01]  /*17010*/  HMMA.16816.F32.BF16 R64, R4, R66, R20 ;  /* 0x000000420440723c */ /* 0x000fe20000041814 */
[----:B------:R-:W3:Y:S01]  /*17020*/  LDSM.16.MT88.4 R20, [R228+0x1100] ;  /* 0x00110000e414783b */ /* 0x000ee20000004200 */
[----:B------:R-:W-:Y:S01]  /*17030*/  IMAD.MOV.U32 R75, RZ, RZ, R118 ;  /* 0x000000ffff4b7224 */ /* 0x000fe200078e0076 */
[----:B------:R-:W-:-:S05]  /*17040*/  MOV R118, R95 ;  /* 0x0000005f00767202 */ /* 0x000fca0000000f00 */
[----:B------:R-:W-:Y:S01]  /*17050*/  HMMA.16816.F32.BF16 R48, R4, R50, R8 ;  /* 0x000000320430723c */ /* 0x000fe20000041808 */
[----:B-1----:R-:W-:-:S06]  /*17060*/  FFMA.FTZ R3, R137, c[0x0][0x2d0], -R0 ;  /* 0x0000b40089037a23 */ /* 0x002fcc0000010800 */
[----:B------:R-:W-:Y:S01]  /*17070*/  FFMA.FTZ R4, R176, c[0x0][0x2d0], -R13 ;  /* 0x0000b400b0047a23 */ /* 0x000fe2000001080d */
[----:B--2---:R-:W-:Y:S01]  /*17080*/  F2FP.BF16.PACK_AB R8, R181, R180 ;  /* 0x000000b4b508723e */ /* 0x004fe200000010ff */
[----:B------:R1:W-:Y:S01]  /*17090*/  MUFU.EX2 R62, R3 ;  /* 0x00000003003e7308 */ /* 0x0003e20000000800 */
[----:B----4-:R-:W-:Y:S02]  /*170a0*/  F2FP.BF16.PACK_AB R9, R60, R59 ;  /* 0x0000003b3c09723e */ /* 0x010fe400000010ff */
[----:B------:R-:W-:-:S05]  /*170b0*/  F2FP.BF16.PACK_AB R10, R187, R183 ;  /* 0x000000b7bb0a723e */ /* 0x000fca00000010ff */
[----:B------:R-:W-:Y:S01]  /*170c0*/  MUFU.EX2 R58, R4 ;  /* 0x00000004003a7308 */ /* 0x000fe20000000800 */
[----:B-1----:R-:W-:-:S07]  /*170d0*/  FFMA.FTZ R3, R136, c[0x0][0x2d0], -R0 ;  /* 0x0000b40088037a23 */ /* 0x002fce0000010800 */
        /* <DEDUP_REMOVED lines=13> */
[----:B------:R1:W2:Y:S07]  /*171b0*/  MUFU.EX2 R61, R3 ;  /* 0x00000003003d7308 */ /* 0x0002ae0000000800 */
[----:B------:R-:W-:Y:S01]  /*171c0*/  HMMA.16816.F32.BF16 R36, R8, R26, R36 ;  /* 0x0000001a0824723c */ /* 0x000fe20000041824 */
        /* <DEDUP_REMOVED lines=19> */
[C---:B-1----:R-:W-:Y:S01]  /*17300*/  HMMA.16816.F32.BF16 R20, R8.reuse, R18, R28 ;  /* 0x000000120814723c */ /* 0x042fe2000004181c */
[----:B------:R-:W-:Y:S07]  /*17310*/  LDSM.16.MT88.4 R28, [R227+0x3100] ;  /* 0x00310000e31c783b */ /* 0x000fee0000004200 */
[-C--:B------:R-:W-:Y:S08]  /*17320*/  HMMA.16816.F32.BF16 R76, R8, R16.reuse, R76 ;  /* 0x00000010084c723c */ /* 0x080ff0000004184c */
[----:B------:R-:W-:Y:S01]  /*17330*/  HMMA.16816.F32.BF16 R168, R4, R16, R160 ;  /* 0x0000001004a8723c */ /* 0x000fe200000418a0 */
[----:B------:R-:W-:-:S06]  /*17340*/  MOV R95, R239 ;  /* 0x000000ef005f7202 */ /* 0x000fcc0000000f00 */
[----:B------:R-:W-:Y:S01]  /*17350*/  IMAD.MOV.U32 R162, RZ, RZ, R102 ;  /* 0x000000ffffa27224 */ /* 0x000fe200078e0066 */
[----:B------:R-:W-:Y:S01]  /*17360*/  MOV R99, R23 ;  /* 0x0000001700637202 */ /* 0x000fe20000000f00 */
[----:B------:R-:W-:Y:S01]  /*17370*/  IMAD.MOV.U32 R114, RZ, RZ, R20 ;  /* 0x000000ffff727224 */ /* 0x000fe200078e0014 */
[----:B------:R-:W-:Y:S01]  /*17380*/  HMMA.16816.F32.BF16 R172, R4, R18, R172 ;  /* 0x0000001204ac723c */ /* 0x000fe200000418ac */
[----:B------:R-:W-:Y:S01]  /*17390*/  IMAD.MOV.U32 R113, RZ, RZ, R21 ;  /* 0x000000ffff717224 */ /* 0x000fe200078e0015 */
[----:B------:R-:W-:Y:S01]  /*173a0*/  LDSM.16.MT88.4 R16, [R228+0x3100] ;  /* 0x00310000e410783b */ /* 0x000fe20000004200 */
[----:B------:R-:W-:Y:S01]  /*173b0*/  IMAD.MOV.U32 R112, RZ, RZ, R22 ;  /* 0x000000ffff707224 */ /* 0x000fe200078e0016 */
[----:B------:R-:W-:Y:S01]  /*173c0*/  MOV R161, R115 ;  /* 0x0000007300a17202 */ /* 0x000fe20000000f00 */
[----:B------:R-:W-:Y:S01]  /*173d0*/  IMAD.MOV.U32 R102, RZ, RZ, R103 ;  /* 0x000000ffff667224 */ /* 0x000fe200078e0067 */
[----:B------:R-:W1:Y:S01]  /*173e0*/  LDSM.16.MT88.4 R20, [R226+0x3100] ;  /* 0x00310000e214783b */ /* 0x000e620000004200 */
[----:B------:R-:W-:Y:S01]  /*173f0*/  IMAD.MOV.U32 R160, RZ, RZ, R119 ;  /* 0x000000ffffa07224 */ /* 0x000fe200078e0077 */
[----:B------:R-:W-:Y:S01]  /*17400*/  MOV R98, R76 ;  /* 0x0000004c00627202 */ /* 0x000fe20000000f00 */
[----:B------:R-:W-:-:S02]  /*17410*/  IMAD.MOV.U32 R103, RZ, RZ, R94 ;  /* 0x000000ffff677224 */ /* 0x000fc400078e005e */
[----:B------:R-:W-:Y:S02]  /*17420*/  IMAD.MOV.U32 R119, RZ, RZ, R97 ;  /* 0x000000ffff777224 */ /* 0x000fe400078e0061 */
[----:B------:R-:W-:Y:S02]  /*17430*/  IMAD.MOV.U32 R115, RZ, RZ, R81 ;  /* 0x000000ffff737224 */ /* 0x000fe400078e0051 */
[----:B------:R-:W-:Y:S02]  /*17440*/  IMAD.MOV.U32 R220, RZ, RZ, R229 ;  /* 0x000000ffffdc7224 */ /* 0x000fe400078e00e5 */
[----:B------:R-:W-:Y:S01]  /*17450*/  IMAD.MOV.U32 R251, RZ, RZ, R224 ;  /* 0x000000fffffb7224 */ /* 0x000fe200078e00e0 */
[----:B--2---:R-:W-:Y:S01]  /*17460*/  HMMA.16816.F32.BF16 R72, R4, R24, R72 ;  /* 0x000000180448723c */ /* 0x004fe20000041848 */
        /* <DEDUP_REMOVED lines=36> */
[----:B------:R-:W-:-:S02]  /*176b0*/  IMAD.MOV.U32 R179, RZ, RZ, R94 ;  /* 0x000000ffffb37224 */ /* 0x000fc400078e005e */
[----:B------:R-:W-:Y:S01]  /*176c0*/  IMAD.MOV.U32 R176, RZ, RZ, R95 ;  /* 0x000000ffffb07224 */ /* 0x000fe200078e005f */
[----:B------:R-:W-:Y:S01]  /*176d0*/  MOV R219, R93 ;  /* 0x0000005d00db7202 */ /* 0x000fe20000000f00 */
[----:B------:R-:W-:Y:S01]  /*176e0*/  IMAD.MOV.U32 R118, RZ, RZ, R116 ;  /* 0x000000ffff767224 */ /* 0x000fe200078e0074 */
[----:B-1----:R-:W-:Y:S01]  /*176f0*/  HMMA.16816.F32.BF16 R92, R4, R22, R188 ;  /* 0x00000016045c723c */ /* 0x002fe200000418bc */
[----:B------:R-:W-:Y:S02]  /*17700*/  IMAD.MOV.U32 R97, RZ, RZ, R86 ;  /* 0x000000ffff617224 */ /* 0x000fe400078e0056 */
[----:B------:R-:W-:Y:S02]  /*17710*/  IMAD.MOV.U32 R250, RZ, RZ, R118 ;  /* 0x000000fffffa7224 */ /* 0x000fe400078e0076 */
[----:B------:R-:W-:Y:S02]  /*17720*/  IMAD.MOV.U32 R216, RZ, RZ, R219 ;  /* 0x000000ffffd87224 */ /* 0x000fe400078e00db */
[----:B------:R-:W-:Y:S01]  /*17730*/  IMAD.MOV.U32 R188, RZ, RZ, R102 ;  /* 0x000000ffffbc7224 */ /* 0x000fe200078e0066 */
[----:B------:R-:W-:Y:S01]  /*17740*/  MOV R191, R101 ;  /* 0x0000006500bf7202 */ /* 0x000fe20000000f00 */
[----:B------:R-:W-:-:S02]  /*17750*/  IMAD.MOV.U32 R189, RZ, RZ, R103 ;  /* 0x000000ffffbd7224 */ /* 0x000fc400078e0067 */
[----:B------:R-:W-:Y:S01]  /*17760*/  IMAD.MOV.U32 R190, RZ, RZ, R100 ;  /* 0x000000ffffbe7224 */ /* 0x000fe200078e0064 */
[----:B------:R-:W-:Y:S01]  /*17770*/  HMMA.16816.F32.BF16 R88, R4, R20, R88 ;  /* 0x000000140458723c */ /* 0x000fe20000041858 */
[----:B------:R-:W-:Y:S01]  /*17780*/  IMAD.MOV.U32 R217, RZ, RZ, R248 ;  /* 0x000000ffffd97224 */ /* 0x000fe200078e00f8 */
[----:B------:R-:W-:Y:S01]  /*17790*/  MOV R219, R250 ;  /* 0x000000fa00db7202 */ /* 0x000fe20000000f00 */
[----:B------:R-:W-:-:S05]  /*177a0*/  IMAD.MOV.U32 R218, RZ, RZ, R249 ;  /* 0x000000ffffda7224 */ /* 0x000fca00078e00f9 */
[----:B------:R-:W-:Y:S08]  /*177b0*/  HMMA.16816.F32.BF16 R104, R4, R16, R104 ;  /* 0x000000100468723c */ /* 0x000ff00000041868 */
[----:B------:R-:W-:Y:S01]  /*177c0*/  HMMA.16816.F32.BF16 R52, R8, R18, R52 ;  /* 0x000000120834723c */ /* 0x000fe20000041834 */
[----:B------:R-:W-:Y:S02]  /*177d0*/  IMAD.MOV.U32 R116, RZ, RZ, R232 ;  /* 0x000000ffff747224 */ /* 0x000fe400078e00e8 */
[----:B------:R-:W-:-:S05]  /*177e0*/  IMAD.MOV.U32 R86, RZ, RZ, R242 ;  /* 0x000000ffff567224 */ /* 0x000fca00078e00f2 */
[C---:B------:R-:W-:Y:S08]  /*177f0*/  HMMA.16816.F32.BF16 R100, R4.reuse, R18, R164 ;  /* 0x000000120464723c */ /* 0x040ff000000418a4 */
[----:B------:R-:W-:Y:S01]  /*17800*/  HMMA.16816.F32.BF16 R188, R4, R28, R188 ;  /* 0x0000001c04bc723c */ /* 0x000fe200000418bc */
[----:B------:R-:W-:Y:S01]  /*17810*/  IMAD.MOV.U32 R118, RZ, RZ, R116 ;  /* 0x000000ffff767224 */ /* 0x000fe200078e0074 */
[----:B------:R-:W-:-:S06]  /*17820*/  UIMAD.WIDE.U32 UR8, UR18, UR4, URZ ;  /* 0x00000004120872a5 */ /* 0x000fcc000f8e003f */
[-C--:B------:R-:W-:Y:S01]  /*17830*/  HMMA.16816.F32.BF16 R48, R8, R30.reuse, R48 ;  /* 0x0000001e0830723c */ /* 0x080fe20000041830 */
[----:B------:R-:W-:Y:S01]  /*17840*/  IMAD.MOV.U32 R110, RZ, RZ, R241 ;  /* 0x000000ffff6e7224 */ /* 0x000fe200078e00f1 */
[----:B------:R1:W5:Y:S06]  /*17850*/  LDL.LU R242, [R1+0x98] ;  /* 0x0000980001f27983 */ /* 0x00036c0000300800 */
[----:B------:R-:W-:Y:S01]  /*17860*/  HMMA.16816.F32.BF16 R164, R4, R30, R208 ;  /* 0x0000001e04a4723c */ /* 0x000fe200000418d0 */
[----:B------:R-:W-:Y:S01]  /*17870*/  IMAD.MOV.U32 R116, RZ, RZ, R230 ;  /* 0x000000ffff747224 */ /* 0x000fe200078e00e6 */
[----:B------:R-:W-:Y:S01]  /*17880*/  @UP2 USHF.R.U32.HI UR18, URZ, UR5, UR9 ;  /* 0x000000053f122299 */ /* 0x000fe20008011609 */
[----:B------:R1:W5:Y:S04]  /*17890*/  LDL.LU R241, [R1+0x94] ;  /* 0x0000940001f17983 */ /* 0x0003680000300800 */
[----:B------:R-:W-:Y:S01]  /*178a0*/  IMAD.MOV.U32 R7, RZ, RZ, R251 ;  /* 0x000000ffff077224 */ /* 0x000fe200078e00fb */
[----:B------:R-:W-:Y:S01]  /*178b0*/  MOV R210, R222 ;  /* 0x000000de00d27202 */ /* 0x000fe20000000f00 */
[----:B------:R-:W-:Y:S01]  /*178c0*/  IMAD.MOV.U32 R208, RZ, RZ, R220 ;  /* 0x000000ffffd07224 */ /* 0x000fe200078e00dc */
[----:B------:R-:W-:Y:S01]  /*178d0*/  HMMA.16816.F32.BF16 R248, R8, R24, R128 ;  /* 0x0000001808f8723c */ /* 0x000fe20000041880 */
[----:B------:R-:W-:-:S02]  /*178e0*/  IMAD.MOV.U32 R211, RZ, RZ, R223 ;  /* 0x000000ffffd37224 */ /* 0x000fc400078e00df */
[----:B------:R-:W-:Y:S02]  /*178f0*/  IMAD.MOV.U32 R209, RZ, RZ, R221 ;  /* 0x000000ffffd17224 */ /* 0x000fe400078e00dd */
[----:B------:R-:W-:Y:S02]  /*17900*/  IMAD.MOV.U32 R4, RZ, RZ, R216 ;  /* 0x000000ffff047224 */ /* 0x000fe400078e00d8 */
[----:B------:R-:W-:Y:S01]  /*17910*/  IMAD.MOV.U32 R6, RZ, RZ, R118 ;  /* 0x000000ffff067224 */ /* 0x000fe200078e0076 */
[----:B------:R-:W-:Y:S01]  /*17920*/  MOV R30, R83 ;  /* 0x00000053001e7202 */ /* 0x000fe20000000f00 */
[----:B------:R-:W-:Y:S01]  /*17930*/  IMAD.MOV.U32 R129, RZ, RZ, R3 ;  /* 0x000000ffff817224 */ /* 0x000fe200078e0003 */
[----:B------:R-:W-:Y:S01]  /*17940*/  HMMA.16816.F32.BF16 R220, R8, R26, R68 ;  /* 0x0000001a08dc723c */ /* 0x000fe20000041844 */
[----:B------:R-:W-:Y:S01]  /*17950*/  FFMA.FTZ R3, R246, c[0x0][0x2d0], -R2 ;  /* 0x0000b400f6037a23 */ /* 0x000fe20000010802 */
[----:B------:R-:W-:Y:S01]  /*17960*/  MOV R5, R211 ;  /* 0x000000d300057202 */ /* 0x000fe20000000f00 */
[----:B------:R-:W-:Y:S01]  /*17970*/  IMAD.MOV.U32 R31, RZ, RZ, R82 ;  /* 0x000000ffff1f7224 */ /* 0x000fe200078e0052 */
[----:B------:R-:W-:Y:S01]  /*17980*/  UIADD3 UR18, UR18, UR13, -UR24 ;  /* 0x0000000d12127290 */ /* 0x000fe2000fffe818 */
[----:B------:R1:W5:Y:S02]  /*17990*/  LDL.LU R240, [R1+0x90] ;  /* 0x0000900001f07983 */ /* 0x0003640000300800 */
[----:B------:R-:W-:Y:S01]  /*179a0*/  MOV R68, R208 ;  /* 0x000000d000447202 */ /* 0x000fe20000000f00 */
[----:B------:R-:W-:-:S02]  /*179b0*/  IMAD.MOV.U32 R27, RZ, RZ, R209 ;  /* 0x000000ffff1b7224 */ /* 0x000fc400078e00d1 */
[----:B------:R-:W-:Y:S01]  /*179c0*/  IMAD.MOV.U32 R26, RZ, RZ, R210 ;  /* 0x000000ffff1a7224 */ /* 0x000fe200078e00d2 */
[----:B------:R-:W-:Y:S01]  /*179d0*/  MOV R71, R218 ;  /* 0x000000da00477202 */ /* 0x000fe20000000f00 */
[----:B------:R-:W-:Y:S01]  /*179e0*/  HMMA.16816.F32.BF16 R208, R8, R22, R64 ;  /* 0x0000001608d0723c */ /* 0x000fe20000041840 */
[----:B------:R2:W-:Y:S01]  /*179f0*/  MUFU.EX2 R22, R3 ;  /* 0x0000000300167308 */ /* 0x0005e20000000800 */
[----:B------:R-:W-:Y:S02]  /*17a00*/  IMAD.MOV.U32 R70, RZ, RZ, R217 ;  /* 0x000000ffff467224 */ /* 0x000fe400078e00d9 */
[----:B------:R-:W-:Y:S01]  /*17a10*/  IMAD.MOV.U32 R128, RZ, RZ, R219 ;  /* 0x000000ffff807224 */ /* 0x000fe200078e00db */
[----:B------:R-:W-:Y:S01]  /*17a20*/  MOV R130, R179 ;  /* 0x000000b300827202 */ /* 0x000fe20000000f00 */
[----:B------:R-:W-:Y:S02]  /*17a30*/  IMAD.MOV.U32 R131, RZ, RZ, R176 ;  /* 0x000000ffff837224 */ /* 0x000fe400078e00b0 */
[----:B------:R-:W-:-:S02]  /*17a40*/  IMAD.MOV.U32 R69, RZ, RZ, R7 ;  /* 0x000000ffff457224 */ /* 0x000fc400078e0007 */
[----:B------:R-:W-:Y:S01]  /*17a50*/  IMAD.MOV.U32 R246, RZ, RZ, R97 ;  /* 0x000000fffff67224 */ /* 0x000fe200078e0061 */
[----:B------:R-:W-:Y:S01]  /*17a60*/  USHF.R.S32.HI UR4, URZ, 0x1f, UR18 ;  /* 0x0000001f3f047899 */ /* 0x000fe20008011412 */
[----:B------:R1:W5:Y:S01]  /*17a70*/  LDL.LU R239, [R1+0x8c] ;  /* 0x00008c0001ef7983 */ /* 0x0003620000300800 */
[----:B--2---:R-:W-:Y:S01]  /*17a80*/  FFMA.FTZ R3, R245, c[0x0][0x2d0], -R2 ;  /* 0x0000b400f5037a23 */ /* 0x004fe20000010802 */
[C---:B------:R-:W-:Y:S08]  /*17a90*/  HMMA.16816.F32.BF16 R216, R8.reuse, R20, R124 ;  /* 0x0000001408d8723c */ /* 0x040ff0000004187c */
[----:B------:R-:W-:Y:S01]  /*17aa0*/  HMMA.16816.F32.BF16 R64, R8, R16, R120 ;  /* 0x000000100840723c */ /* 0x000fe20000041878 */
[----:B------:R2:W-:Y:S01]  /*17ab0*/  MUFU.EX2 R24, R3 ;  /* 0x0000000300187308 */ /* 0x0005e20000000800 */
[----:B------:R-:W-:Y:S01]  /*17ac0*/  MOV R7, R119 ;  /* 0x0000007700077202 */ /* 0x000fe20000000f00 */
[----:B------:R-:W-:-:S02]  /*17ad0*/  IMAD.MOV.U32 R179, RZ, RZ, R116 ;  /* 0x000000ffffb37224 */ /* 0x000fc400078e0074 */
[----:B------:R-:W-:Y:S01]  /*17ae0*/  IMAD.MOV.U32 R176, RZ, RZ, R117 ;  /* 0x000000ffffb07224 */ /* 0x000fe200078e0075 */
[----:B------:R-:W-:Y:S01]  /*17af0*/  ULEA.HI UR4, UR4, UR18, URZ, 0x6 ;  /* 0x0000001204047291 */ /* 0x000fe2000f8f303f */
[----:B------:R1:W5:Y:S01]  /*17b00*/  LDL.LU R238, [R1+0x88] ;  /* 0x0000880001ee7983 */ /* 0x0003620000300800 */
[--C-:B--2---:R-:W-:Y:S01]  /*17b10*/  FFMA.FTZ R3, R215, c[0x0][0x2d0], -R2.reuse ;  /* 0x0000b400d7037a23 */ /* 0x104fe20000010802 */
[----:B------:R-:W-:Y:S01]  /*17b20*/  HMMA.16816.F32.BF16 R116, R8, R28, R144 ;  /* 0x0000001c0874723c */ /* 0x000fe20000041890 */
[----:B------:R-:W-:Y:S01]  /*17b30*/  FFMA.FTZ R2, R214, c[0x0][0x2d0], -R2 ;  /* 0x0000b400d6027a23 */ /* 0x000fe20000010802 */
[----:B------:R-:W-:Y:S03]  /*17b40*/  LDSM.16.MT88.4 R144, [R226+0x1900] ;  /* 0x00190000e290783b */ /* 0x000fe60000004200 */
[----:B------:R2:W-:Y:S01]  /*17b50*/  MUFU.EX2 R23, R2 ;  /* 0x0000000200177308 */ /* 0x0005e20000000800 */
[----:B------:R-:W-:Y:S01]  /*17b60*/  MOV R120, R114 ;  /* 0x0000007200787202 */ /* 0x000fe20000000f00 */
[----:B------:R-:W-:-:S02]  /*17b70*/  IMAD.MOV.U32 R121, RZ, RZ, R113 ;  /* 0x000000ffff797224 */ /* 0x000fc400078e0071 */
[----:B------:R-:W-:Y:S01]  /*17b80*/  IMAD.MOV.U32 R122, RZ, RZ, R112 ;  /* 0x000000ffff7a7224 */ /* 0x000fe200078e0070 */
[----:B------:R-:W-:Y:S01]  /*17b90*/  MOV R123, R99 ;  /* 0x00000063007b7202 */ /* 0x000fe20000000f00 */
[----:B------:R-:W-:Y:S01]  /*17ba0*/  USHF.R.S32.HI UR4, URZ, 0x6, UR4 ;  /* 0x000000063f047899 */ /* 0x000fe20008011404 */
[----:B------:R1:W5:Y:S01]  /*17bb0*/  LDL.LU R237, [R1+0x84] ;  /* 0x0000840001ed7983 */ /* 0x0003620000300800 */
[----:B------:R3:W-:Y:S01]  /*17bc0*/  MUFU.EX2 R25, R3 ;  /* 0x0000000300197308 */ /* 0x0007e20000000800 */
[----:B------:R-:W-:Y:S02]  /*17bd0*/  IMAD.MOV.U32 R28, RZ, RZ, R98 ;  /* 0x000000ffff1c7224 */ /* 0x000fe400078e0062 */
[----:B------:R-:W-:Y:S01]  /*17be0*/  IMAD.MOV.U32 R29, RZ, RZ, R96 ;  /* 0x000000ffff1d7224 */ /* 0x000fe200078e0060 */
[----:B------:R1:W5:Y:S01]  /*17bf0*/  LDL.LU R236, [R1+0x80] ;  /* 0x0000800001ec7983 */ /* 0x0003620000300800 */
[----:B--2---:R-:W-:-:S03]  /*17c00*/  FFMA.FTZ R2, R207, c[0x0][0x2d0], -R0 ;  /* 0x0000b400cf027a23 */ /* 0x004fc60000010800 */
[----:B------:R-:W-:Y:S01]  /*17c10*/  LDSM.16.MT88.4 R96, [R226+0x3900] ;  /* 0x00390000e260783b */ /* 0x000fe20000004200 */
[----:B------:R2:W-:Y:S03]  /*17c20*/  MUFU.EX2 R18, R2 ;  /* 0x0000000200127308 */ /* 0x0005e60000000800 */
[----:B------:R1:W5:Y:S01]  /*17c30*/  LDL.LU R235, [R1+0x7c] ;  /* 0x00007c0001eb7983 */ /* 0x0003620000300800 */
[----:B---3--:R-:W-:-:S03]  /*17c40*/  FADD.FTZ R3, R108, R84 ;  /* 0x000000546c037221 */ /* 0x008fc60000010000 */
[----:B------:R1:W5:Y:S01]  /*17c50*/  LDL.LU R234, [R1+0x78] ;  /* 0x0000780001ea7983 */ /* 0x0003620000300800 */
[----:B------:R-:W-:-:S03]  /*17c60*/  UIADD3 UR21, UR12, -0x2, URZ ;  /* 0xfffffffe0c157890 */ /* 0x000fc6000fffe03f */
[----:B------:R1:W5:Y:S04]  /*17c70*/  LDL.LU R233, [R1+0x74] ;  /* 0x0000740001e97983 */ /* 0x0003680000300800 */
[----:B------:R1:W5:Y:S01]  /*17c80*/  LDL.LU R232, [R1+0x70] ;  /* 0x0000700001e87983 */ /* 0x0003620000300800 */
[----:B--2---:R-:W-:-:S03]  /*17c90*/  FFMA.FTZ R2, R206, c[0x0][0x2d0], -R0 ;  /* 0x0000b400ce027a23 */ /* 0x004fc60000010800 */
[----:B------:R1:W5:Y:S01]  /*17ca0*/  LDL.LU R231, [R1+0x6c] ;  /* 0x00006c0001e77983 */ /* 0x0003620000300800 */
[----:B------:R2:W-:Y:S03]  /*17cb0*/  MUFU.EX2 R19, R2 ;  /* 0x0000000200137308 */ /* 0x0005e60000000800 */
[----:B------:R1:W5:Y:S04]  /*17cc0*/  LDL.LU R230, [R1+0x68] ;  /* 0x0000680001e67983 */ /* 0x0003680000300800 */
[----:B------:R1:W5:Y:S04]  /*17cd0*/  LDL.LU R229, [R1+0x64] ;  /* 0x0000640001e57983 */ /* 0x0003680000300800 */
[----:B------:R1:W5:Y:S01]  /*17ce0*/  LDL.LU R224, [R1+0x60] ;  /* 0x0000600001e07983 */ /* 0x0003620000300800 */
[----:B--2---:R-:W-:-:S02]  /*17cf0*/  FFMA.FTZ R2, R205, c[0x0][0x2d0], -R0 ;  /* 0x0000b400cd027a23 */ /* 0x004fc40000010800 */
[----:B------:R-:W-:Y:S02]  /*17d00*/  FFMA.FTZ R0, R204, c[0x0][0x2d0], -R0 ;  /* 0x0000b400cc007a23 */ /* 0x000fe40000010800 */
[----:B------:R-:W2:Y:S01]  /*17d10*/  LDSM.16.MT88.4 R204, [R225+0x1900] ;  /* 0x00190000e1cc783b */ /* 0x000ea20000004200 */
[----:B------:R-:W-:Y:S08]  /*17d20*/  MUFU.EX2 R21, R2 ;  /* 0x0000000200157308 */ /* 0x000ff00000000800 */
[----:B------:R3:W-:Y:S02]  /*17d30*/  MUFU.EX2 R20, R0 ;  /* 0x0000000000147308 */ /* 0x0007e40000000800 */
[----:B---3--:R-:W-:Y:S01]  /*17d40*/  FFMA.FTZ R0, R70, c[0x0][0x2d0], -R13 ;  /* 0x0000b40046007a23 */ /* 0x008fe2000001080d */
[----:B------:R-:W-:Y:S01]  /*17d50*/  MOV R70, R71 ;  /* 0x0000004700467202 */ /* 0x000fe20000000f00 */
[----:B------:R-:W-:-:S02]  /*17d60*/  IMAD.MOV.U32 R71, RZ, RZ, R128 ;  /* 0x000000ffff477224 */ /* 0x000fc400078e0080 */
[----:B------:R-:W-:Y:S01]  /*17d70*/  IMAD.MOV.U32 R128, RZ, RZ, R129 ;  /* 0x000000ffff807224 */ /* 0x000fe200078e0081 */
[----:B------:R-:W-:Y:S01]  /*17d80*/  MOV R129, R130 ;  /* 0x0000008200817202 */ /* 0x000fe20000000f00 */
[----:B------:R-:W-:Y:S02]  /*17d90*/  IMAD.MOV.U32 R130, RZ, RZ, R131 ;  /* 0x000000ffff827224 */ /* 0x000fe400078e0083 */
[----:B------:R-:W-:Y:S01]  /*17da0*/  IMAD.MOV.U32 R131, RZ, RZ, R4 ;  /* 0x000000ffff837224 */ /* 0x000fe200078e0004 */
[----:B------:R-:W-:Y:S01]  /*17db0*/  MOV R4, R5 ;  /* 0x0000000500047202 */ /* 0x000fe20000000f00 */
[----:B------:R-:W-:Y:S02]  /*17dc0*/  IMAD.MOV.U32 R5, RZ, RZ, R163 ;  /* 0x000000ffff057224 */ /* 0x000fe400078e00a3 */
[----:B------:R-:W-:Y:S01]  /*17dd0*/  IMAD.MOV.U32 R163, RZ, RZ, R160 ;  /* 0x000000ffffa37224 */ /* 0x000fe200078e00a0 */
[----:B------:R-:W-:Y:S01]  /*17de0*/  MOV R160, R161 ;  /* 0x000000a100a07202 */ /* 0x000fe20000000f00 */
[----:B------:R-:W-:-:S02]  /*17df0*/  IMAD.MOV.U32 R161, RZ, RZ, R15 ;  /* 0x000000ffffa17224 */ /* 0x000fc400078e000f */
[----:B------:R3:W-:Y:S02]  /*17e00*/  MUFU.EX2 R15, R0 ;  /* 0x00000000000f7308 */ /* 0x0007e40000000800 */
[----:B---3--:R-:W-:-:S06]  /*17e10*/  FFMA.FTZ R0, R26, c[0x0][0x2d0], -R13 ;  /* 0x0000b4001a007a23 */ /* 0x008fcc000001080d */
[----:B------:R3:W4:Y:S02]  /*17e20*/  MUFU.EX2 R16, R0 ;  /* 0x0000000000107308 */ /* 0x0007240000000800 */
[----:B---3--:R-:W-:Y:S01]  /*17e30*/  FFMA.FTZ R0, R27, c[0x0][0x2d0], -R13 ;  /* 0x0000b4001b007a23 */ /* 0x008fe2000001080d */
[----:B----4-:R-:W-:-:S05]  /*17e40*/  F2FP.BF16.PACK_AB R124, R16, R15 ;  /* 0x0000000f107c723e */ /* 0x010fca00000010ff */
[----:B------:R3:W-:Y:S02]  /*17e50*/  MUFU.EX2 R17, R0 ;  /* 0x0000000000117308 */ /* 0x0007e40000000800 */
[----:B---3--:R-:W-:Y:S02]  /*17e60*/  FFMA.FTZ R0, R70, c[0x0][0x2d0], -R13 ;  /* 0x0000b40046007a23 */ /* 0x008fe4000001080d */
        /* <DEDUP_REMOVED lines=12> */
[----:B------:R-:W-:Y:S01]  /*17f30*/  FFMA.FTZ R2, R70, c[0x0][0x2d0], -R12 ;  /* 0x0000b40046027a23 */ /* 0x000fe2000001080c */
[----:B------:R3:W4:Y:S01]  /*17f40*/  MUFU.EX2 R14, R0 ;  /* 0x00000000000e7308 */ /* 0x0007220000000800 */
[----:B------:R-:W-:Y:S01]  /*17f50*/  IMAD.MOV.U32 R127, RZ, RZ, R128 ;  /* 0x000000ffff7f7224 */ /* 0x000fe200078e0080 */
[----:B------:R-:W-:Y:S01]  /*17f60*/  F2FP.BF16.PACK_AB R128, R24, R22 ;  /* 0x000000161880723e */ /* 0x000fe200000010ff */
[----:B------:R-:W-:Y:S01]  /*17f70*/  IMAD.MOV.U32 R26, RZ, RZ, R130 ;  /* 0x000000ffff1a7224 */ /* 0x000fe200078e0082 */
[----:B------:R-:W-:Y:S01]  /*17f80*/  F2FP.BF16.PACK_AB R129, R19, R18 ;  /* 0x000000121381723e */ /* 0x000fe200000010ff */
[----:B------:R-:W-:Y:S01]  /*17f90*/  FADD.FTZ R8, R127, R126 ;  /* 0x0000007e7f087221 */ /* 0x000fe20000010000 */
[----:B------:R-:W-:Y:S01]  /*17fa0*/  F2FP.BF16.PACK_AB R130, R23, R25 ;  /* 0x000000191782723e */ /* 0x000fe200000010ff */
[----:B------:R-:W-:Y:S01]  /*17fb0*/  IMAD.MOV.U32 R27, RZ, RZ, R71 ;  /* 0x000000ffff1b7224 */ /* 0x000fe200078e0047 */
[----:B------:R-:W-:Y:S01]  /*17fc0*/  MOV R71, R161 ;  /* 0x000000a100477202 */ /* 0x000fe20000000f00 */
[----:B------:R-:W-:-:S02]  /*17fd0*/  IMAD.MOV.U32 R70, RZ, RZ, R162 ;  /* 0x000000ffff467224 */ /* 0x000fc400078e00a2 */
[----:B------:R-:W-:Y:S01]  /*17fe0*/  FADD.FTZ R9, R27, R26 ;  /* 0x0000001a1b097221 */ /* 0x000fe20000010000 */
[----:B------:R-:W-:Y:S01]  /*17ff0*/  MOV R26, R177 ;  /* 0x000000b1001a7202 */ /* 0x000fe20000000f00 */
[----:B------:R-:W-:Y:S02]  /*18000*/  IMAD.MOV.U32 R27, RZ, RZ, R178 ;  /* 0x000000ffff1b7224 */ /* 0x000fe400078e00b2 */
[--C-:B---3--:R-:W-:Y:S01]  /*18010*/  FFMA.FTZ R0, R68, c[0x0][0x2d0], -R12.reuse ;  /* 0x0000b40044007a23 */ /* 0x108fe2000001080c */
[----:B----4-:R-:W-:Y:S01]  /*18020*/  F2FP.BF16.PACK_AB R126, R14, R17 ;  /* 0x000000110e7e723e */ /* 0x010fe200000010ff */
[----:B------:R-:W-:Y:S01]  /*18030*/  IMAD.MOV.U32 R68, RZ, RZ, R131 ;  /* 0x000000ffff447224 */ /* 0x000fe200078e0083 */
[----:B------:R-:W-:Y:S01]  /*18040*/  F2FP.BF16.PACK_AB R131, R20, R21 ;  /* 0x000000151483723e */ /* 0x000fe200000010ff */
[----:B------:R3:W-:Y:S06]  /*18050*/  MUFU.EX2 R10, R0 ;  /* 0x00000000000a7308 */ /* 0x0007ec0000000800 */
[C---:B--2---:R-:W-:Y:S08]  /*18060*/  HMMA.16816.F32.BF16 R192, R128.reuse, R204, R192 ;  /* 0x000000cc80c0723c */ /* 0x044ff000000418c0 */
[----:B------:R-:W-:Y:S01]  /*18070*/  HMMA.16816.F32.BF16 R132, R128, R144, R132 ;  /* 0x000000908084723c */ /* 0x000fe20000041884 */
[----:B---3--:R-:W-:Y:S01]  /*18080*/  FFMA.FTZ R0, R69, c[0x0][0x2d0], -R12 ;  /* 0x0000b40045007a23 */ /* 0x008fe2000001080c */
[----:B------:R-:W-:Y:S01]  /*18090*/  MOV R69, R4 ;  /* 0x0000000400457202 */ /* 0x000fe20000000f00 */
[----:B------:R-:W-:-:S02]  /*180a0*/  IMAD.MOV.U32 R4, RZ, RZ, R160 ;  /* 0x000000ffff047224 */ /* 0x000fc400078e00a0 */
[----:B------:R2:W3:Y:S02]  /*180b0*/  MUFU.EX2 R11, R0 ;  /* 0x00000000000b7308 */ /* 0x0004e40000000800 */
[----:B--2---:R-:W-:Y:S01]  /*180c0*/  FFMA.FTZ R0, R5, c[0x0][0x2d0], -R12 ;  /* 0x0000b40005007a23 */ /* 0x004fe2000001080c */
[----:B---3--:R-:W-:-:S05]  /*180d0*/  F2FP.BF16.PACK_AB R125, R11, R10 ;  /* 0x0000000a0b7d723e */ /* 0x008fca00000010ff */
[----:B------:R2:W-:Y:S01]  /*180e0*/  MUFU.EX2 R12, R2 ;  /* 0x00000002000c7308 */ /* 0x0005e20000000800 */
[----:B------:R-:W-:Y:S02]  /*180f0*/  IMAD.MOV.U32 R5, RZ, RZ, R163 ;  /* 0x000000ffff057224 */ /* 0x000fe400078e00a3 */
[----:B------:R-:W3:Y:S05]  /*18100*/  LDSM.16.MT88.4 R160, [R228+0x1900] ;  /* 0x00190000e4a0783b */ /* 0x000eea0000004200 */
[----:B------:R-:W4:Y:S01]  /*18110*/  MUFU.EX2 R13, R0 ;  /* 0x00000000000d7308 */ /* 0x000f220000000800 */
[----:B--2---:R-:W-:Y:S01]  /*18120*/  FADD.FTZ R2, R213, R212 ;  /* 0x000000d4d5027221 */ /* 0x004fe20000010000 */
[----:B------:R-:W-:Y:S01]  /*18130*/  MOV R213, R69 ;  /* 0x0000004500d57202 */ /* 0x000fe20000000f00 */
[----:B------:R-:W-:Y:S01]  /*18140*/  IMAD.MOV.U32 R212, RZ, RZ, R68 ;  /* 0x000000ffffd47224 */ /* 0x000fe200078e0044 */
[----:B------:R-:W-:Y:S01]  /*18150*/  MOV R69, R80 ;  /* 0x0000005000457202 */ /* 0x000fe20000000f00 */
[----:B------:R-:W-:-:S02]  /*18160*/  IMAD.MOV.U32 R68, RZ, RZ, R115 ;  /* 0x000000ffff447224 */ /* 0x000fc400078e0073 */
[----:B------:R-:W-:Y:S01]  /*18170*/  LDSM.16.MT88.4 R112, [R228+0x3900] ;  /* 0x00390000e470783b */ /* 0x000fe20000004200 */
[----:B----4-:R-:W-:Y:S01]  /*18180*/  F2FP.BF16.PACK_AB R127, R13, R12 ;  /* 0x0000000c0d7f723e */ /* 0x010fe200000010ff */
[----:B------:R-:W-:Y:S02]  /*18190*/  IMAD.MOV.U32 R0, RZ, RZ, R111 ;  /* 0x000000ffff007224 */ /* 0x000fe400078e006f */
[----:B------:R-:W-:Y:S02]  /*181a0*/  IMAD.MOV.U32 R214, RZ, RZ, R69 ;  /* 0x000000ffffd67224 */ /* 0x000fe400078e0045 */
[----:B------:R-:W-:Y:S02]  /*181b0*/  FADD.FTZ R0, R0, R2 ;  /* 0x0000000200007221 */ /* 0x000fe40000010000 */
[C---:B------:R-:W-:Y:S08]  /*181c0*/  HMMA.16816.F32.BF16 R196, R124.reuse, R204, R196 ;  /* 0x000000cc7cc4723c */ /* 0x040ff000000418c4 */
[-C--:B------:R-:W-:Y:S08]  /*181d0*/  HMMA.16816.F32.BF16 R200, R124, R206.reuse, R200 ;  /* 0x000000ce7cc8723c */ /* 0x080ff000000418c8 */
[----:B------:R-:W-:Y:S07]  /*181e0*/  HMMA.16816.F32.BF16 R204, R128, R206, R40 ;  /* 0x000000ce80cc723c */ /* 0x000fee0000041828 */
[----:B------:R-:W-:Y:S01]  /*181f0*/  IMAD.MOV.U32 R43, RZ, RZ, R70 ;  /* 0x000000ffff2b7224 */ /* 0x000fe200078e0046 */
[----:B------:R-:W-:Y:S01]  /*18200*/  HMMA.16816.F32.BF16 R136, R124, R144, R136 ;  /* 0x000000907c88723c */ /* 0x000fe20000041888 */
[----:B------:R-:W-:Y:S01]  /*18210*/  MOV R41, R4 ;  /* 0x0000000400297202 */ /* 0x000fe20000000f00 */
[----:B------:R-:W-:-:S02]  /*18220*/  IMAD.MOV.U32 R40, RZ, RZ, R5 ;  /* 0x000000ffff287224 */ /* 0x000fc400078e0005 */
[----:B------:R-:W-:Y:S02]  /*18230*/  IMAD.MOV.U32 R70, RZ, RZ, R81 ;  /* 0x000000ffff467224 */ /* 0x000fe400078e0051 */
[----:B------:R-:W2:Y:S01]  /*18240*/  LDSM.16.MT88.4 R80, [R225+0x3900] ;  /* 0x00390000e150783b */ /* 0x000ea20000004200 */
[----:B------:R-:W-:Y:S01]  /*18250*/  IMAD.MOV.U32 R42, RZ, RZ, R71 ;  /* 0x000000ffff2a7224 */ /* 0x000fe200078e0047 */
[----:B------:R-:W-:Y:S01]  /*18260*/  HMMA.16816.F32.BF16 R140, R124, R146, R140 ;  /* 0x000000927c8c723c */ /* 0x000fe2000004188c */
[----:B------:R-:W-:Y:S01]  /*18270*/  IMAD.MOV.U32 R71, RZ, RZ, R86 ;  /* 0x000000ffff477224 */ /* 0x000fe200078e0056 */
[----:B------:R-:W-:Y:S02]  /*18280*/  MOV R86, R110 ;  /* 0x0000006e00567202 */ /* 0x000fe40000000f00 */
[----:B------:R-:W-:Y:S01]  /*18290*/  MOV R215, R70 ;  /* 0x0000004600d77202 */ /* 0x000fe20000000f00 */
[----:B------:R-:W-:-:S03]  /*182a0*/  IMAD.MOV.U32 R245, RZ, RZ, R71 ;  /* 0x000000fffff57224 */ /* 0x000fc600078e0047 */
[C---:B------:R-:W-:Y:S07]  /*182b0*/  HMMA.16816.F32.BF16 R144, R128.reuse, R146, R36 ;  /* 0x000000928090723c */ /* 0x040fee0000041824 */
[----:B------:R-:W-:Y:S01]  /*182c0*/  IMAD.MOV.U32 R39, RZ, RZ, R6 ;  /* 0x000000ffff277224 */ /* 0x000fe200078e0006 */
[----:B------:R-:W-:Y:S01]  /*182d0*/  MOV R38, R7 ;  /* 0x0000000700267202 */ /* 0x000fe20000000f00 */
[----:B------:R-:W-:Y:S01]  /*182e0*/  IMAD.MOV.U32 R37, RZ, RZ, R179 ;  /* 0x000000ffff257224 */ /* 0x000fe200078e00b3 */
[----:B------:R-:W-:Y:S01]  /*182f0*/  LDSM.16.MT88.4 R4, [R227+0x3900] ;  /* 0x00390000e304783b */ /* 0x000fe20000004200 */
[----:B------:R-:W-:Y:S01]  /*18300*/  IMAD.MOV.U32 R36, RZ, RZ, R176 ;  /* 0x000000ffff247224 */ /* 0x000fe200078e00b0 */
[----:B---3--:R-:W-:Y:S01]  /*18310*/  HMMA.16816.F32.BF16 R148, R128, R160, R148 ;  /* 0x000000a08094723c */ /* 0x008fe20000041894 */
[----:B------:R-:W-:Y:S01]  /*18320*/  FADD.FTZ R9, R37, R9 ;  /* 0x0000000925097221 */ /* 0x000fe20000010000 */
[----:B------:R-:W3:Y:S01]  /*18330*/  LDSM.16.MT88.4 R176, [R227+0x1900] ;  /* 0x00190000e3b0783b */ /* 0x000ee20000004200 */
[----:B------:R-:W-:-:S02]  /*18340*/  FADD.FTZ R2, R36, R8 ;  /* 0x0000000824027221 */ /* 0x000fc40000010000 */
[----:B------:R-:W-:Y:S02]  /*18350*/  FADD.FTZ R8, R38, R0 ;  /* 0x0000000026087221 */ /* 0x000fe40000010000 */
[----:B------:R-:W-:Y:S01]  /*18360*/  FADD.FTZ R0, R41, R9 ;  /* 0x0000000929007221 */ /* 0x000fe20000010000 */
[----:B------:R-:W-:Y:S01]  /*18370*/  HMMA.16816.F32.BF16 R152, R124, R160, R152 ;  /* 0x000000a07c98723c */ /* 0x000fe20000041898 */
[----:B------:R-:W-:Y:S02]  /*18380*/  FADD.FTZ R8, R42, R8 ;  /* 0x000000082a087221 */ /* 0x000fe40000010000 */
[----:B------:R-:W-:-:S05]  /*18390*/  FADD.FTZ R2, R40, R2 ;  /* 0x0000000228027221 */ /* 0x000fca0000010000 */
[-C--:B------:R-:W-:Y:S08]  /*183a0*/  HMMA.16816.F32.BF16 R156, R124, R162.reuse, R156 ;  /* 0x000000a27c9c723c */ /* 0x080ff0000004189c */
[----:B------:R-:W-:Y:S07]  /*183b0*/  HMMA.16816.F32.BF16 R160, R128, R162, R32 ;  /* 0x000000a280a0723c */ /* 0x000fee0000041820 */
[----:B------:R-:W-:Y:S01]  /*183c0*/  IMAD.MOV.U32 R35, RZ, RZ, R109 ;  /* 0x000000ffff237224 */ /* 0x000fe200078e006d */
[----:B--2---:R-:W-:Y:S03]  /*183d0*/  HMMA.16816.F32.BF16 R72, R124, R80, R72 ;  /* 0x000000507c48723c */ /* 0x004fe60000041848 */
[----:B------:R-:W-:-:S04]  /*183e0*/  FADD.FTZ R3, R35, R3 ;  /* 0x0000000323037221 */ /* 0x000fc80000010000 */
[----:B------:R-:W-:Y:S01]  /*183f0*/  FADD.FTZ R3, R39, R3 ;  /* 0x0000000327037221 */ /* 0x000fe20000010000 */
[C---:B------:R-:W-:Y:S07]  /*18400*/  HMMA.16816.F32.BF16 R108, R124.reuse, R114, R100 ;  /* 0x000000727c6c723c */ /* 0x040fee0000041864 */
[----:B------:R-:W-:Y:S01]  /*18410*/  MOV R100, R120 ;  /* 0x0000007800647202 */ /* 0x000fe20000000f00 */
[----:B------:R-:W-:Y:S01]  /*18420*/  IMAD.MOV.U32 R101, RZ, RZ, R121 ;  /* 0x000000ffff657224 */ /* 0x000fe200078e0079 */
[----:B------:R-:W-:Y:S01]  /*18430*/  MOV R103, R123 ;  /* 0x0000007b00677202 */ /* 0x000fe20000000f00 */
[----:B------:R-:W-:Y:S01]  /*18440*/  IMAD.MOV.U32 R102, RZ, RZ, R122 ;  /* 0x000000ffff667224 */ /* 0x000fe200078e007a */
[C---:B---3--:R-:W-:Y:S08]  /*18450*/  HMMA.16816.F32.BF16 R168, R124.reuse, R176, R168 ;  /* 0x000000b07ca8723c */ /* 0x048ff000000418a8 */
[C---:B------:R-:W-:Y:S08]  /*18460*/  HMMA.16816.F32.BF16 R172, R124.reuse, R178, R172 ;  /* 0x000000b27cac723c */ /* 0x040ff000000418ac */
[C---:B------:R-:W-:Y:S08]  /*18470*/  HMMA.16816.F32.BF16 R76, R124.reuse, R82, R76 ;  /* 0x000000527c4c723c */ /* 0x040ff0000004184c */
[C---:B------:R-:W-:Y:S08]  /*18480*/  HMMA.16816.F32.BF16 R88, R124.reuse, R96, R88 ;  /* 0x000000607c58723c */ /* 0x040ff00000041858 */
[C---:B------:R-:W-:Y:S08]  /*18490*/  HMMA.16816.F32.BF16 R92, R124.reuse, R98, R92 ;  /* 0x000000627c5c723c */ /* 0x040ff0000004185c */
[C---:B------:R-:W-:Y:S08]  /*184a0*/  HMMA.16816.F32.BF16 R104, R124.reuse, R112, R104 ;  /* 0x000000707c68723c */ /* 0x040ff00000041868 */
[C---:B------:R-:W-:Y:S08]  /*184b0*/  HMMA.16816.F32.BF16 R120, R124.reuse, R4, R188 ;  /* 0x000000047c78723c */ /* 0x040ff000000418bc */
[----:B------:R-:W-:Y:S08]  /*184c0*/  HMMA.16816.F32.BF16 R124, R124, R6, R164 ;  /* 0x000000067c7c723c */ /* 0x000ff000000418a4 */
[C---:B------:R-:W-:Y:S07]  /*184d0*/  HMMA.16816.F32.BF16 R164, R128.reuse, R176, R28 ;  /* 0x000000b080a4723c */ /* 0x040fee000004181c */
[----:B------:R-:W-:Y:S01]  /*184e0*/  IMAD.MOV.U32 R30, RZ, RZ, R246 ;  /* 0x000000ffff1e7224 */ /* 0x000fe200078e00f6 */
[----:B------:R-:W-:Y:S01]  /*184f0*/  HMMA.16816.F32.BF16 R116, R128, R4, R116 ;  /* 0x000000048074723c */ /* 0x000fe20000041874 */
[----:B------:R-:W-:Y:S01]  /*18500*/  IMAD.MOV.U32 R29, RZ, RZ, R68 ;  /* 0x000000ffff1d7224 */ /* 0x000fe200078e0044 */
[----:B------:R-:W-:Y:S01]  /*18510*/  MOV R28, R27 ;  /* 0x0000001b001c7202 */ /* 0x000fe20000000f00 */
[----:B------:R-:W-:Y:S01]  /*18520*/  IMAD.MOV.U32 R31, RZ, RZ, R26 ;  /* 0x000000ffff1f7224 */ /* 0x000fe200078e001a */
[----:B------:R-:W-:Y:S01]  /*18530*/  MOV R27, R86 ;  /* 0x00000056001b7202 */ /* 0x000fe20000000f00 */
[----:B------:R-:W-:-:S02]  /*18540*/  IMAD.MOV.U32 R246, RZ, RZ, R85 ;  /* 0x000000fffff67224 */ /* 0x000fc400078e0055 */
[----:B------:R-:W-:Y:S01]  /*18550*/  FADD.FTZ R4, R212, R0 ;  /* 0x00000000d4047221 */ /* 0x000fe20000010000 */
[C---:B------:R-:W-:Y:S01]  /*18560*/  HMMA.16816.F32.BF16 R176, R128.reuse, R178, R100 ;  /* 0x000000b280b0723c */ /* 0x040fe20000041864 */
[----:B------:R-:W-:Y:S02]  /*18570*/  FADD.FTZ R0, R30, R8 ;  /* 0x000000081e007221 */ /* 0x000fe40000010000 */
[----:B------:R-:W-:Y:S02]  /*18580*/  FADD.FTZ R5, R43, R3 ;  /* 0x000000032b057221 */ /* 0x000fe40000010000 */
[----:B------:R-:W-:Y:S02]  /*18590*/  FADD.FTZ R3, R213, R2 ;  /* 0x00000002d5037221 */ /* 0x000fe40000010000 */
[----:B------:R-:W-:Y:S01]  /*185a0*/  FADD.FTZ R0, R29, R0 ;  /* 0x000000001d007221 */ /* 0x000fe20000010000 */
[----:B------:R-:W-:Y:S01]  /*185b0*/  HMMA.16816.F32.BF16 R68, R128, R80, R248 ;  /* 0x000000508044723c */ /* 0x000fe200000418f8 */
[----:B------:R-:W-:Y:S01]  /*185c0*/  FADD.FTZ R2, R247, R5 ;  /* 0x00000005f7027221 */ /* 0x000fe20000010000 */
[----:B------:R-:W-:Y:S01]  /*185d0*/  IMNMX R5, RZ, UR4, !PT ;  /* 0x00000004ff057c17 */ /* 0x000fe2000f800200 */
[----:B------:R-:W-:-:S02]  /*185e0*/  FADD.FTZ R4, R28, R4 ;  /* 0x000000041c047221 */ /* 0x000fc40000010000 */
[----:B------:R-:W-:Y:S01]  /*185f0*/  FADD.FTZ R3, R31, R3 ;  /* 0x000000031f037221 */ /* 0x000fe20000010000 */
[----:B------:R-:W-:Y:S01]  /*18600*/  ISETP.LE.AND P0, PT, R5, UR21, PT ;  /* 0x0000001505007c0c */ /* 0x000fe2000bf03270 */
[----:B------:R-:W-:Y:S01]  /*18610*/  FADD.FTZ R0, R246, R0 ;  /* 0x00000000f6007221 */ /* 0x000fe20000010000 */
[----:B------:R2:W-:Y:S01]  /*18620*/  STL [R1+0x24], R5 ;  /* 0x0000240501007387 */ /* 0x0005e20000100800 */
[----:B------:R-:W-:Y:S01]  /*18630*/  FADD.FTZ R2, R214, R2 ;  /* 0x00000002d6027221 */ /* 0x000fe20000010000 */
[----:B------:R-:W-:Y:S01]  /*18640*/  HMMA.16816.F32.BF16 R100, R128, R112, R64 ;  /* 0x000000708064723c */ /* 0x000fe20000041840 */
[----:B------:R-:W-:Y:S02]  /*18650*/  FADD.FTZ R4, R245, R4 ;  /* 0x00000004f5047221 */ /* 0x000fe40000010000 */
[----:B------:R-:W-:Y:S02]  /*18660*/  IMAD.MOV.U32 R26, RZ, RZ, R87 ;  /* 0x000000ffff1a7224 */ /* 0x000fe400078e0057 */
        /* <DEDUP_REMOVED lines=37> */
[----:B------:R3:W-:Y:S01]  /*188c0*/  STL [R1], R0 ;  /* 0x0000000001007387 */ /* 0x0007e20000100800 */
[----:B------:R-:W-:Y:S02]  /*188d0*/  FADD.FTZ R3, R17, R3 ;  /* 0x0000000311037221 */ /* 0x000fe40000010000 */
[----:B--2---:R-:W-:Y:S02]  /*188e0*/  FADD.FTZ R5, R20, R2 ;  /* 0x0000000214057221 */ /* 0x004fe40000010000 */
[----:B------:R-:W-:-:S03]  /*188f0*/  FADD.FTZ R2, R14, R3 ;  /* 0x000000030e027221 */ /* 0x000fc60000010000 */
[----:B------:R1:W-:Y:S01]  /*18900*/  STL [R1+0x4], R5 ;  /* 0x0000040501007387 */ /* 0x0003e20000100800 */
[----:B---3--:R-:W-:-:S05]  /*18910*/  FADD.FTZ R0, R13, R4 ;  /* 0x000000040d007221 */ /* 0x008fca0000010000 */
[----:B------:R1:W-:Y:S04]  /*18920*/  STL [R1+0x8], R0 ;  /* 0x0000080001007387 */ /* 0x0003e80000100800 */
[----:B------:R1:W-:Y:S01]  /*18930*/  STL [R1+0x1c], R2 ;  /* 0x00001c0201007387 */ /* 0x0003e20000100800 */
[----:B------:R-:W-:Y:S05]  /*18940*/  @!P0 BRA `(.L_x_3720) ;  /* 0x00004ec000008947 */ /* 0x000fea0003800000 */
[----:B------:R-:W2:Y:S04]  /*18950*/  LDL.64 R214, [R1+0x58] ;  /* 0x0000580001d67983 */ /* 0x000ea80000100a00 */
[----:B------:R-:W3:Y:S04]  /*18960*/  LDL.64 R30, [R1+0x48] ;  /* 0x00004800011e7983 */ /* 0x000ee80000100a00 */
[----:B------:R-:W4:Y:S01]  /*18970*/  LDL.64 R26, [R1+0x40] ;  /* 0x00004000011a7983 */ /* 0x000f220000100a00 */
[----:B------:R-:W-:Y:S01]  /*18980*/  MOV R181, R185 ;  /* 0x000000b900b57202 */ /* 0x000fe20000000f00 */
[----:B------:R-:W-:Y:S01]  /*18990*/  IMAD.MOV.U32 R180, RZ, RZ, R186 ;  /* 0x000000ffffb47224 */ /* 0x000fe200078e00ba */
[----:B------:R-:W-:Y:S01]  /*189a0*/  MOV R188, R182 ;  /* 0x000000b600bc7202 */ /* 0x000fe20000000f00 */
[----:B------:R-:W-:Y:S01]  /*189b0*/  IMAD.MOV.U32 R187, RZ, RZ, R184 ;  /* 0x000000ffffbb7224 */ /* 0x000fe200078e00b8 */
[----:B------:R-:W-:-:S02]  /*189c0*/  ULDC.64 UR8, c[0x0][0x1e0] ;  /* 0x0000780000087ab9 */ /* 0x000fc40000000a00 */
[----:B------:R-:W-:Y:S02]  /*189d0*/  UIADD3 UR11, UR6, 0x80, URZ ;  /* 0x00000080060b7890 */ /* 0x000fe4000fffe03f */
[----:B------:R-:W-:Y:S02]  /*189e0*/  UMOV UR22, UR21 ;  /* 0x0000001500167c82 */ /* 0x000fe40008000000 */
[----:B------:R-:W-:Y:S02]  /*189f0*/  UMOV UR12, 0xffffffc0 ;  /* 0xffffffc0000c7882 */ /* 0x000fe40000000000 */
[----:B------:R-:W-:Y:S01]  /*18a00*/  ULDC.64 UR4, c[0x0][0x208] ;  /* 0x0000820000047ab9 */ /* 0x000fe20000000a00 */
[----:B--2---:R-:W-:Y:S02]  /*18a10*/  IMAD.MOV.U32 R28, RZ, RZ, R214 ;  /* 0x000000ffff1c7224 */ /* 0x004fe400078e00d6 */
[----:B------:R-:W-:Y:S02]  /*18a20*/  IMAD.MOV.U32 R29, RZ, RZ, R215 ;  /* 0x000000ffff1d7224 */ /* 0x000fe400078e00d7 */
[----:B------:R-:W2:Y:S01]  /*18a30*/  LDL.64 R214, [R1+0x50] ;  /* 0x0000500001d67983 */ /* 0x000ea20000100a00 */
[----:B-1-3--:R-:W-:-:S02]  /*18a40*/  IADD3 R0, R30, 0x40, RZ ;  /* 0x000000401e007810 */ /* 0x00afc40007ffe0ff */
[----:B------:R-:W-:Y:S02]  /*18a50*/  IADD3 RZ, P0, R30, 0x40, RZ ;  /* 0x000000401eff7810 */ /* 0x000fe40007f1e0ff */
[----:B------:R-:W-:Y:S01]  /*18a60*/  IADD3 R3, P1, R28, 0x40, RZ ;  /* 0x000000401c037810 */ /* 0x000fe20007f3e0ff */
[----:B------:R4:W-:Y:S04]  /*18a70*/  STL [R1+0x34], R0 ;  /* 0x0000340001007387 */ /* 0x0009e80000100800 */
[----:B------:R1:W-:Y:S01]  /*18a80*/  STL [R1+0x30], R3 ;  /* 0x0000300301007387 */ /* 0x0003e20000100800 */
[----:B----4-:R-:W-:-:S05]  /*18a90*/  IMAD.X R0, RZ, RZ, R27, P0 ;  /* 0x000000ffff007224 */ /* 0x010fca00000e061b */
[----:B------:R1:W-:Y:S01]  /*18aa0*/  STL [R1+0x28], R0 ;  /* 0x0000280001007387 */ /* 0x0003e20000100800 */
[----:B------:R-:W-:Y:S01]  /*18ab0*/  USHF.L.U32 UR10, UR8, 0x5, URZ ;  /* 0x00000005080a7899 */ /* 0x000fe2000800063f */
[----:B--2---:R-:W-:-:S05]  /*18ac0*/  IADD3.X R2, RZ, R215, RZ, P1, !PT ;  /* 0x000000d7ff027210 */ /* 0x004fca0000ffe4ff */
[----:B------:R1:W-:Y:S04]  /*18ad0*/  STL [R1+0x2c], R2 ;  /* 0x00002c0201007387 */ /* 0x0003e80000100800 */
.L_x_3721:
[----:B-1----:R-:W2:Y:S01]  /*18ae0*/  LDL.64 R2, [R1+0x58] ;  /* 0x0000580001027983 */ /* 0x002ea20000100a00 */
[----:B------:R-:W-:Y:S04]  /*18af0*/  DEPBAR.LE SB0, 0x0 ;  /* 0x000080000000791a */ /* 0x000fe80000000000 */
[----:B------:R-:W-:Y:S01]  /*18b00*/  UISETP.GE.AND UP0, UPT, UR22, URZ, UPT ;  /* 0x0000003f1600728c */ /* 0x000fe2000bf06270 */
[----:B------:R-:W3:Y:S01]  /*18b10*/  LDL.64 R190, [R1+0x50] ;  /* 0x0000500001be7983 */ /* 0x000ee20000100a00 */
[----:B------:R-:W-:Y:S05]  /*18b20*/  UISETP.GE.AND UP1, UPT, UR22, 0x1, UPT ;  /* 0x000000011600788c */ /* 0x000fea000bf26270 */
[----:B------:R-:W-:Y:S01]  /*18b30*/  BAR.SYNC.DEFER_BLOCKING 0x0 ;  /* 0x0000000000007b1d */ /* 0x000fe20000010000 */
[----:B------:R-:W-:Y:S03]  /*18b40*/  PLOP3.LUT P0, PT, PT, PT, UP0, 0x80, 0x0 ;  /* 0x000000000000781c */ /* 0x000fe60003f0f008 */
[----:B------:R-:W-:Y:S02]  /*18b50*/  @UP0 USHF.R.S32.HI UR15, URZ, 0x1f, UR22 ;  /* 0x0000001f3f0f0899 */ /* 0x000fe40008011416 */
[----:B------:R-:W-:Y:S02]  /*18b60*/  @UP0 UIMAD.WIDE.U32 UR20, UR22, UR4, URZ ;  /* 0x00000004161402a5 */ /* 0x000fe4000f8e003f */
[----:B------:R-:W-:Y:S02]  /*18b70*/  @UP0 UIMAD UR15, UR15, UR4, URZ ;  /* 0x000000040f0f02a4 */ /* 0x000fe4000f8e023f */
[----:B------:R-:W-:Y:S02]  /*18b80*/  @UP0 USHF.L.U32 UR18, UR20, 0x6, URZ ;  /* 0x0000000614120899 */ /* 0x000fe4000800063f */
[----:B------:R-:W-:Y:S02]  /*18b90*/  @UP0 UIMAD UR15, UR22, UR5, UR15 ;  /* 0x00000005160f02a4 */ /* 0x000fe4000f8e020f */
[----:B------:R-:W-:Y:S02]  /*18ba0*/  @UP1 USHF.L.U32 UR19, UR8, 0x5, URZ ;  /* 0x0000000508131899 */ /* 0x000fe4000800063f */
[----:B------:R-:W-:Y:S02]  /*18bb0*/  @UP0 UIADD3 UR15, UR21, UR15, URZ ;  /* 0x0000000f150f0290 */ /* 0x000fe4000fffe03f */
[----:B------:R-:W-:Y:S02]  /*18bc0*/  UIADD3 UR21, UR22, -0x1, URZ ;  /* 0xffffffff16157890 */ /* 0x000fe4000fffe03f */
[----:B------:R-:W-:Y:S02]  /*18bd0*/  @UP0 USHF.L.U64.HI UR15, UR20, 0x6, UR15 ;  /* 0x00000006140f0899 */ /* 0x000fe4000801020f */
[----:B------:R-:W-:Y:S01]  /*18be0*/  @UP1 UIMAD.WIDE.U32 UR30, UR21, UR8, URZ ;  /* 0x00000008151e12a5 */ /* 0x000fe2000f8e003f */
[----:B-----5:R-:W-:Y:S01]  /*18bf0*/  LDSM.16.M88.4 R64, [R231+0x8100] ;  /* 0x00810000e740783b */ /* 0x020fe20000000200 */
[----:B------:R-:W-:Y:S02]  /*18c00*/  @UP1 UMOV UR20, 0x5 ;  /* 0x0000000500141882 */ /* 0x000fe40000000000 */
[----:B------:R-:W-:Y:S05]  /*18c10*/  @UP1 USHF.L.U64.HI UR20, UR8, UR20, UR9 ;  /* 0x0000001408141299 */ /* 0x000fea0008010209 */
[----:B------:R-:W4:Y:S04]  /*18c20*/  LDL R182, [R1+0x30] ;  /* 0x0000300001b67983 */ /* 0x000f280000100800 */
[----:B------:R-:W4:Y:S04]  /*18c30*/  LDL R248, [R1+0x38] ;  /* 0x0000380001f87983 */ /* 0x000f280000100800 */
        /* <DEDUP_REMOVED lines=19> */
[----:B------:R-:W4:Y:S04]  /*18d70*/  LDL R189, [R1+0x20] ;  /* 0x0000200001bd7983 */ /* 0x000f280000100800 */
[----:B------:R-:W4:Y:S01]  /*18d80*/  LDL R186, [R1+0x3c] ;  /* 0x00003c0001ba7983 */ /* 0x000f220000100800 */
        /* <DEDUP_REMOVED lines=10> */
[----:B------:R-:W-:Y:S05]  /*18e30*/  STL [R1+0x88], R237 ;  /* 0x000088ed01007387 */ /* 0x000fea0000100800 */
        /* <DEDUP_REMOVED lines=16> */
[----:B------:R-:W3:Y:S07]  /*18f40*/  LDSM.16.M88.4 R208, [R241] ;  /* 0x00000000f1d0783b */ /* 0x000eee0000000200 */
[-C--:B-1----:R-:W-:Y:S08]  /*18f50*/  HMMA.16816.F32.BF16 R36, R212, R216.reuse, R36 ;  /* 0x000000d8d424723c */ /* 0x082ff00000041824 */
[C---:B------:R-:W-:Y:S04]  /*18f60*/  HMMA.16816.F32.BF16 R40, R220.reuse, R216, R40 ;  /* 0x000000d8dc28723c */ /* 0x040fe80000041828 */
[----:B--2---:R-:W-:Y:S04]  /*18f70*/  @P0 IADD3 R0, P2, R2, UR18, RZ ;  /* 0x0000001202000c10 */ /* 0x004fe8000ff5e0ff */
[-C--:B------:R-:W-:Y:S04]  /*18f80*/  HMMA.16816.F32.BF16 R44, R220, R218.reuse, R44 ;  /* 0x000000dadc2c723c */ /* 0x080fe8000004182c */
[C---:B------:R-:W-:Y:S02]  /*18f90*/  @P0 LEA R2, P1, R0.reuse, c[0x0][0x1f8], 0x1 ;  /* 0x00007e0000020a11 */ /* 0x040fe400078208ff */
[----:B---3--:R-:W-:Y:S02]  /*18fa0*/  @P0 IADD3.X R3, R191, UR15, RZ, P2, !PT ;  /* 0x0000000fbf030c10 */ /* 0x008fe400097fe4ff */
[C---:B------:R-:W-:Y:S04]  /*18fb0*/  HMMA.16816.F32.BF16 R48, R212.reuse, R218, R48 ;  /* 0x000000dad430723c */ /* 0x040fe80000041830 */
[----:B------:R-:W-:Y:S04]  /*18fc0*/  @P0 LEA.HI.X R3, R0, c[0x0][0x1fc], R3, 0x1, P1 ;  /* 0x00007f0000030a11 */ /* 0x000fe800008f0c03 */
[-C--:B------:R-:W-:Y:S01]  /*18fd0*/  HMMA.16816.F32.BF16 R52, R212, R208.reuse, R52 ;  /* 0x000000d0d434723c */ /* 0x080fe20000041834 */
[----:B------:R-:W-:Y:S01]  /*18fe0*/  @!PT LDS RZ, [RZ] ;  /* 0x00000000fffff984 */ /* 0x000fe20000000800 */
[----:B------:R-:W-:Y:S01]  /*18ff0*/  @!PT LDS RZ, [RZ] ;  /* 0x00000000fffff984 */ /* 0x000fe20000000800 */
[----:B------:R-:W-:Y:S01]  /*19000*/  @!PT LDS RZ, [RZ] ;  /* 0x00000000fffff984 */ /* 0x000fe20000000800 */
[----:B------:R1:W-:Y:S07]  /*19010*/  @P0 LDGSTS.E.BYPASS.LTC128B.128 [R244+0x100], [R2.64], !P6 ;  /* 0x0010000002f40fae */ /* 0x0003ee000f101d5c */
[C---:B------:R-:W-:Y:S08]  /*19020*/  HMMA.16816.F32.BF16 R56, R220.reuse, R208, R56 ;  /* 0x000000d0dc38723c */ /* 0x040ff00000041838 */
[-C--:B------:R-:W-:Y:S04]  /*19030*/  HMMA.16816.F32.BF16 R60, R220, R210.reuse, R60 ;  /* 0x000000d2dc3c723c */ /* 0x080fe8000004183c */
[----:B----4-:R-:W-:Y:S01]  /*19040*/  @P0 IADD3 R0, P1, R182, UR18, RZ ;  /* 0x00000012b6000c10 */ /* 0x010fe2000ff3e0ff */
[----:B------:R-:W-:Y:S03]  /*19050*/  @UP1 USHF.L.U32 UR18, UR30, 0x6, URZ ;  /* 0x000000061e121899 */ /* 0x000fe6000800063f */
[----:B------:R-:W-:Y:S04]  /*19060*/  HMMA.16816.F32.BF16 R64, R212, R210, R64 ;  /* 0x000000d2d440723c */ /* 0x000fe80000041840 */
[----:B------:R-:W-:Y:S02]  /*19070*/  LOP3.LUT P4, RZ, R248, 0x1, RZ, 0xc0, !PT ;  /* 0x00000001f8ff7812 */ /* 0x000fe4000788c0ff */
[----:B------:R-:W-:Y:S02]  /*19080*/  @P0 LEA R182, P2, R0, c[0x0][0x1f8], 0x1 ;  /* 0x00007e0000b60a11 */ /* 0x000fe400078408ff */
[----:B------:R-:W-:Y:S01]  /*19090*/  @P0 IADD3.X R183, R184, UR15, RZ, P1, !PT ;  /* 0x0000000fb8b70c10 */ /* 0x000fe20008ffe4ff */
[----:B------:R-:W-:Y:S03]  /*190a0*/  UIMAD UR15, UR22, UR12, 0x1 ;  /* 0x00000001160f74a4 */ /* 0x000fe6000f8e020c */
[----:B------:R-:W-:Y:S02]  /*190b0*/  @P0 LEA.HI.X R183, R0, c[0x0][0x1fc], R183, 0x1, P2 ;  /* 0x00007f0000b70a11 */ /* 0x000fe400010f0cb7 */
[----:B-1----:R-:W-:Y:S03]  /*190c0*/  @P0 IADD3 R2, P1, R2, UR6, RZ ;  /* 0x0000000602020c10 */ /* 0x002fe6000ff3e0ff */
[----:B------:R1:W-:Y:S01]  /*190d0*/  @P0 LDGSTS.E.BYPASS.LTC128B.128 [R244+0x2100], [R182.64], !P4 ;  /* 0x02100000b6f40fae */ /* 0x0003e2000e101d5c */
[----:B------:R-:W-:Y:S02]  /*190e0*/  @P0 IADD3.X R3, R3, UR7, RZ, P1, !PT ;  /* 0x0000000703030c10 */ /* 0x000fe40008ffe4ff */
[C---:B------:R-:W-:Y:S04]  /*190f0*/  @P0 IADD3 R190, P3, R2.reuse, UR11, RZ ;  /* 0x0000000b02be0c10 */ /* 0x040fe8000ff7e0ff */
[C---:B------:R-:W-:Y:S01]  /*19100*/  @P0 IADD3.X R191, R3.reuse, UR14, RZ, P3, !PT ;  /* 0x0000000e03bf0c10 */ /* 0x040fe20009ffe4ff */
[----:B------:R2:W-:Y:S08]  /*19110*/  @P0 LDGSTS.E.BYPASS.LTC128B.128 [R244+0x900], [R2.64], !P6 ;  /* 0x0090000002f40fae */ /* 0x0005f0000f101d5c */
[----:B------:R2:W-:Y:S01]  /*19120*/  @P0 LDGSTS.E.BYPASS.LTC128B.128 [R244+0x2900], [R2.64+0x80], !P4 ;  /* 0x0290008002f40fae */ /* 0x0005e2000e101d5c */
[----:B-1----:R-:W-:Y:S04]  /*19130*/  @P0 IADD3 R182, P1, R2, UR6, RZ ;  /* 0x0000000602b60c10 */ /* 0x002fe8000ff3e0ff */
[----:B------:R-:W-:Y:S02]  /*19140*/  @P0 IADD3.X R183, R3, UR7, RZ, P1, !PT ;  /* 0x0000000703b70c10 */ /* 0x000fe40008ffe4ff */
[C---:B------:R-:W-:Y:S03]  /*19150*/  @P0 IADD3 R184, P2, R182.reuse, UR6, RZ ;  /* 0x00000006b6b80c10 */ /* 0x040fe6000ff5e0ff */
[----:B------:R1:W-:Y:S01]  /*19160*/  @P0 LDGSTS.E.BYPASS.LTC128B.128 [R244+0x1100], [R182.64], !P6 ;  /* 0x01100000b6f40fae */ /* 0x0003e2000f101d5c */
[C---:B------:R-:W-:Y:S02]  /*19170*/  @P0 IADD3.X R185, R183.reuse, UR7, RZ, P2, !PT ;  /* 0x00000007b7b90c10 */ /* 0x040fe400097fe4ff */
[----:B--2---:R-:W-:Y:S05]  /*19180*/  @P0 IADD3 R2, P1, R182, UR11, RZ ;  /* 0x0000000bb6020c10 */ /* 0x004fea000ff3e0ff */
[----:B------:R2:W-:Y:S01]  /*19190*/  @P0 LDGSTS.E.BYPASS.LTC128B.128 [R244+0x3100], [R190.64], !P4 ;  /* 0x03100000bef40fae */ /* 0x0005e2000e101d5c */
[----:B------:R-:W-:Y:S02]  /*191a0*/  @P0 IADD3.X R3, R183, UR14, RZ, P1, !PT ;  /* 0x0000000eb7030c10 */ /* 0x000fe40008ffe4ff */
[----:B------:R-:W-:Y:S05]  /*191b0*/  PLOP3.LUT P1, PT, PT, PT, UP2, 0x80, 0x0 ;  /* 0x000000000000781c */ /* 0x000fea0003f2f028 */
[----:B------:R3:W-:Y:S08]  /*191c0*/  @P0 LDGSTS.E.BYPASS.LTC128B.128 [R244+0x1900], [R184.64], !P6 ;  /* 0x01900000b8f40fae */ /* 0x0007f0000f101d5c */
[----:B------:R4:W-:Y:S01]  /*191d0*/  @P0 LDGSTS.E.BYPASS.LTC128B.128 [R244+0x3900], [R2.64], !P4 ;  /* 0x0390000002f40fae */ /* 0x0009e2000e101d5c */
[----:B------:R-:W-:Y:S07]  /*191e0*/  PLOP3.LUT P0, PT, PT, PT, UP2, 0x80, 0x0 ;  /* 0x000000000000781c */ /* 0x000fee0003f0f028 */
[----:B------:R-:W-:Y:S01]  /*191f0*/  LDSM.16.M88.4 R216, [R232+0x8100] ;  /* 0x00810000e8d8783b */ /* 0x000fe20000000200 */
[----:B------:R-:W-:Y:S07]  /*19200*/  IMAD.MOV.U32 R0, RZ, RZ, R189 ;  /* 0x000000ffff007224 */ /* 0x000fee00078e00bd */
[----:B------:R-:W2:Y:S08]  /*19210*/  LDSM.16.M88.4 R220, [R230+0x4100] ;  /* 0x00410000e6dc783b */ /* 0x000eb00000000200 */
[----:B------:R-:W3:Y:S01]  /*19220*/  LDSM.16.M88.4 R208, [R232+0xa100] ;  /* 0x00a10000e8d0783b */ /* 0x000ee20000000200 */
[----:B----4-:R-:W-:Y:S07]  /*19230*/  @P1 IMAD.HI.U32 R2, R189, c[0x0][0x2c8], RZ ;  /* 0x0000b200bd021a27 */ /* 0x010fee00078e00ff */
[----:B------:R-:W4:Y:S01]  /*19240*/  LDSM.16.M88.4 R212, [R230+0x4900] ;  /* 0x00490000e6d4783b */ /* 0x000f220000000200 */
[----:B------:R-:W-:Y:S07]  /*19250*/  @P0 SHF.R.U32.HI R0, RZ, c[0x0][0x2cc], R2 ;  /* 0x0000b300ff000a19 */ /* 0x000fee0000011602 */
[----:B------:R-:W0:Y:S08]  /*19260*/  LDGDEPBAR ;  /* 0x00000000000079af */ /* 0x000e300000000000 */
[----:B-1----:R-:W-:Y:S01]  /*19270*/  SHFL.IDX PT, R183, R0, 0x3, 0x1c1f ;  /* 0x007c1f0000b77f89 */ /* 0x002fe200000e0000 */
[-C--:B--2---:R-:W-:Y:S07]  /*19280*/  HMMA.16816.F32.BF16 R4, R216, R220.reuse, R4 ;  /* 0x000000dcd804723c */ /* 0x084fee0000041804 */
[----:B------:R-:W1:Y:S01]  /*19290*/  SHFL.IDX PT, R3, R0, RZ, 0x1c1f ;  /* 0x001c1fff00037589 */ /* 0x000e6200000e0000 */
[C---:B---3--:R-:W-:Y:S07]  /*192a0*/  HMMA.16816.F32.BF16 R8, R208.reuse, R220, R8 ;  /* 0x000000dcd008723c */ /* 0x048fee0000041808 */
[----:B------:R-:W-:Y:S01]  /*192b0*/  SHFL.IDX PT, R2, R0, 0x2, 0x1c1f ;  /* 0x005c1f0000027f89 */ /* 0x000fe200000e0000 */
[-C--:B------:R-:W-:Y:S07]  /*192c0*/  HMMA.16816.F32.BF16 R12, R208, R222.reuse, R12 ;  /* 0x000000ded00c723c */ /* 0x080fee000004180c */
[----:B------:R2:W3:Y:S01]  /*192d0*/  SHFL.IDX PT, R184, R0, 0x1, 0x1c1f ;  /* 0x003c1f0000b87f89 */ /* 0x0004e200000e0000 */
[C---:B------:R-:W-:Y:S07]  /*192e0*/  HMMA.16816.F32.BF16 R16, R216.reuse, R222, R16 ;  /* 0x000000ded810723c */ /* 0x040fee0000041810 */
[----:B------:R-:W3:Y:S01]  /*192f0*/  LDSM.16.M88.4 R220, [R230+0x5100] ;  /* 0x00510000e6dc783b */ /* 0x000ee20000000200 */
[-C--:B----4-:R-:W-:Y:S08]  /*19300*/  HMMA.16816.F32.BF16 R20, R216, R212.reuse, R20 ;  /* 0x000000d4d814723c */ /* 0x090ff00000041814 */
[C---:B------:R-:W-:Y:S01]  /*19310*/  HMMA.16816.F32.BF16 R24, R208.reuse, R212, R24 ;  /* 0x000000d4d018723c */ /* 0x040fe20000041818 */
[----:B--2---:R-:W-:Y:S05]  /*19320*/  IMAD.U32 R0, RZ, RZ, UR13 ;  /* 0x0000000dff007e24 */ /* 0x004fea000f8e00ff */
[----:B------:R-:W-:Y:S01]  /*19330*/  IADD3 R0, R0, UR15, -R186 ;  /* 0x0000000f00007c10 */ /* 0x000fe2000fffe8ba */
[----:B------:R-:W-:Y:S01]  /*19340*/  @UP1 USHF.R.S32.HI UR15, URZ, 0x1f, UR21 ;  /* 0x0000001f3f0f1899 */ /* 0x000fe20008011415 */
[-C--:B------:R-:W-:Y:S03]  /*19350*/  HMMA.16816.F32.BF16 R28, R208, R214.reuse, R28 ;  /* 0x000000d6d01c723c */ /* 0x080fe6000004181c */
[----:B------:R-:W-:Y:S01]  /*19360*/  @UP1 UIMAD UR15, UR15, UR8, URZ ;  /* 0x000000080f0f12a4 */ /* 0x000fe2000f8e023f */
[----:B------:R-:W-:Y:S03]  /*19370*/  IADD3 R182, R0, -UR24, RZ ;  /* 0x8000001800b67c10 */ /* 0x000fe6000fffe0ff */
[----:B------:R-:W-:Y:S01]  /*19380*/  @UP1 UIMAD UR15, UR21, UR9, UR15 ;  /* 0x00000009150f12a4 */ /* 0x000fe2000f8e020f */
[C---:B------:R-:W-:Y:S01]  /*19390*/  HMMA.16816.F32.BF16 R32, R216.reuse, R214, R32 ;  /* 0x000000d6d820723c */ /* 0x040fe20000041820 */
[----:B------:R-:W2:Y:S02]  /*193a0*/  LDSM.16.M88.4 R212, [R230+0x5900] ;  /* 0x00590000e6d4783b */ /* 0x000ea40000000200 */
[----:B------:R-:W-:Y:S01]  /*193b0*/  @UP1 UIADD3 UR15, UR31, UR15, URZ ;  /* 0x0000000f1f0f1290 */ /* 0x000fe2000fffe03f */
[C---:B-1----:R-:W-:Y:S01]  /*193c0*/  IADD3 R0, R182.reuse, R3, RZ ;  /* 0x00000003b6007210 */ /* 0x042fe20007ffe0ff */
[C---:B---3--:R-:W-:Y:S02]  /*193d0*/  IMAD.IADD R3, R182.reuse, 0x1, R184 ;  /* 0x00000001b6037824 */ /* 0x048fe400078e02b8 */
[----:B------:R-:W-:Y:S01]  /*193e0*/  IMAD.IADD R2, R182, 0x1, R2 ;  /* 0x00000001b6027824 */ /* 0x000fe200078e0202 */
[C---:B------:R-:W-:Y:S01]  /*193f0*/  ISETP.GT.AND P3, PT, R0.reuse, RZ, PT ;  /* 0x000000ff0000720c */ /* 0x040fe20003f64270 */
[-C--:B------:R-:W-:Y:S01]  /*19400*/  HMMA.16816.F32.BF16 R36, R216, R220.reuse, R36 ;  /* 0x000000dcd824723c */ /* 0x080fe20000041824 */
[----:B------:R-:W-:Y:S02]  /*19410*/  @UP1 USHF.L.U64.HI UR15, UR30, 0x6, UR15 ;  /* 0x000000061e0f1899 */ /* 0x000fe4000801020f */
[----:B------:R-:W-:Y:S02]  /*19420*/  ISETP.GT.AND P2, PT, R0, 0x1, PT ;  /* 0x000000010000780c */ /* 0x000fe40003f44270 */
[C---:B------:R-:W-:Y:S02]  /*19430*/  ISETP.GT.AND P1, PT, R3.reuse, RZ, PT ;  /* 0x000000ff0300720c */ /* 0x040fe40003f24270 */
[----:B------:R-:W-:Y:S01]  /*19440*/  ISETP.GT.AND P0, PT, R3, 0x1, PT ;  /* 0x000000010300780c */ /* 0x000fe20003f04270 */
[C---:B------:R-:W-:Y:S04]  /*19450*/  HMMA.16816.F32.BF16 R40, R208.reuse, R220, R40 ;  /* 0x000000dcd028723c */ /* 0x040fe80000041828 */
[----:B------:R-:W-:Y:S02]  /*19460*/  IADD3 R182, R182, R183, RZ ;  /* 0x000000b7b6b67210 */ /* 0x000fe40007ffe0ff */
[C---:B------:R-:W-:Y:S02]  /*19470*/  ISETP.GT.AND P4, PT, R0.reuse, 0x20, PT ;  /* 0x000000200000780c */ /* 0x040fe40003f84270 */
[-C--:B------:R-:W-:Y:S03]  /*19480*/  HMMA.16816.F32.BF16 R44, R208, R222.reuse, R44 ;  /* 0x000000ded02c723c */ /* 0x080fe6000004182c */
[----:B------:R-:W-:Y:S05]  /*19490*/  ISETP.GT.AND P5, PT, R0, 0x21, PT ;  /* 0x000000210000780c */ /* 0x000fea0003fa4270 */
        /* <DEDUP_REMOVED lines=101> */
[----:B------:R-:W1:Y:S03]  /*19af0*/  LDSM.16.M88.4 R220, [R229+0x3000] ;  /* 0x00300000e5dc783b */ /* 0x000e660000000200 */
[----:B------:R-:W-:Y:S02]  /*19b00*/  FSEL R183, R4, -INF , P3 ;  /* 0xff80000004b77808 */ /* 0x000fe40001800000 */
[----:B------:R-:W-:Y:S02]  /*19b10*/  FSEL R189, R5, -INF , P2 ;  /* 0xff80000005bd7808 */ /* 0x000fe40001000000 */
[-C--:B---3--:R-:W-:Y:S03]  /*19b20*/  HMMA.16816.F32.BF16 R20, R208, R216.reuse, R20 ;  /* 0x000000d8d014723c */ /* 0x088fe60000041814 */
[----:B------:R-:W-:Y:S02]  /*19b30*/  ISETP.GT.AND P3, PT, R2, RZ, PT ;  /* 0x000000ff0200720c */ /* 0x000fe40003f64270 */
[----:B------:R-:W-:Y:S02]  /*19b40*/  FSEL R190, R6, -INF , P1 ;  /* 0xff80000006be7808 */ /* 0x000fe40000800000 */
[----:B------:R-:W-:Y:S01]  /*19b50*/  FSEL R191, R7, -INF , P0 ;  /* 0xff80000007bf7808 */ /* 0x000fe20000000000 */
[C---:B------:R-:W-:Y:S01]  /*19b60*/  HMMA.16816.F32.BF16 R24, R212.reuse, R216, R24 ;  /* 0x000000d8d418723c */ /* 0x040fe20000041818 */
[----:B------:R-:W2:Y:S01]  /*19b70*/  LDSM.16.M88.4 R4, [R229+0x3800] ;  /* 0x00380000e504783b */ /* 0x000ea20000000200 */
[----:B------:R-:W-:Y:S07]  /*19b80*/  DEPBAR.LE SB0, 0x0 ;  /* 0x000080000000791a */ /* 0x000fee0000000000 */
[----:B------:R-:W-:Y:S01]  /*19b90*/  BAR.SYNC.DEFER_BLOCKING 0x0 ;  /* 0x0000000000007b1d */ /* 0x000fe20000010000 */
[-C--:B------:R-:W-:Y:S05]  /*19ba0*/  HMMA.16816.F32.BF16 R28, R212, R218.reuse, R28 ;  /* 0x000000dad41c723c */ /* 0x080fea000004181c */
[----:B------:R-:W-:Y:S02]  /*19bb0*/  ISETP.GT.AND P1, PT, R182, RZ, PT ;  /* 0x000000ffb600720c */ /* 0x000fe40003f24270 */
[----:B------:R-:W-:Y:S01]  /*19bc0*/  FSEL R216, R8, -INF , P3 ;  /* 0xff80000008d87808 */ /* 0x000fe20001800000 */
[C---:B------:R-:W-:Y:S04]  /*19bd0*/  HMMA.16816.F32.BF16 R32, R208.reuse, R218, R32 ;  /* 0x000000dad020723c */ /* 0x040fe80000041820 */
[----:B------:R-:W-:Y:S02]  /*19be0*/  FSEL R247, R10, -INF , P1 ;  /* 0xff8000000af77808 */ /* 0x000fe40000800000 */
[----:B------:R-:W-:Y:S02]  /*19bf0*/  ISETP.GT.AND P1, PT, R182, 0x8, PT ;  /* 0x00000008b600780c */ /* 0x000fe40003f24270 */
[-C--:B-1----:R-:W-:Y:S03]  /*19c00*/  HMMA.16816.F32.BF16 R36, R208, R220.reuse, R36 ;  /* 0x000000dcd024723c */ /* 0x082fe60000041824 */
[----:B------:R-:W-:Y:S02]  /*19c10*/  ISETP.GT.AND P3, PT, R2, 0x8, PT ;  /* 0x000000080200780c */ /* 0x000fe40003f64270 */
[----:B------:R-:W-:Y:S02]  /*19c20*/  ISETP.GT.AND P0, PT, R182, 0x1, PT ;  /* 0x00000001b600780c */ /* 0x000fe40003f04270 */
[----:B------:R-:W-:Y:S01]  /*19c30*/  FSEL R217, R12, -INF , P3 ;  /* 0xff8000000cd97808 */ /* 0x000fe20001800000 */
[C---:B------:R-:W-:Y:S01]  /*19c40*/  HMMA.16816.F32.BF16 R40, R212.reuse, R220, R40 ;  /* 0x000000dcd428723c */ /* 0x040fe20000041828 */
[----:B------:R-:W3:Y:S03]  /*19c50*/  LDL R10, [R1+0x34] ;  /* 0x00003400010a7983 */ /* 0x000ee60000100800 */
[----:B------:R-:W-:Y:S02]  /*19c60*/  ISETP.GT.AND P2, PT, R2, 0x1, PT ;  /* 0x000000010200780c */ /* 0x000fe40003f44270 */
[----:B------:R-:W-:Y:S02]  /*19c70*/  FSEL R246, R11, -INF , P0 ;  /* 0xff8000000bf67808 */ /* 0x000fe40000000000 */
[-C--:B------:R-:W-:Y:S03]  /*19c80*/  HMMA.16816.F32.BF16 R44, R212, R222.reuse, R44 ;  /* 0x000000ded42c723c */ /* 0x080fe6000004182c */
[----:B------:R-:W-:Y:S02]  /*19c90*/  ISETP.GT.AND P0, PT, R182, 0x9, PT ;  /* 0x00000009b600780c */ /* 0x000fe40003f04270 */
[----:B------:R-:W-:Y:S02]  /*19ca0*/  FSEL R9, R9, -INF , P2 ;  /* 0xff80000009097808 */ /* 0x000fe40001000000 */
[----:B------:R-:W-:Y:S01]  /*19cb0*/  ISETP.GT.AND P2, PT, R2, 0x9, PT ;  /* 0x000000090200780c */ /* 0x000fe20003f44270 */
[C---:B------:R-:W-:Y:S04]  /*19cc0*/  HMMA.16816.F32.BF16 R48, R208.reuse, R222, R48 ;  /* 0x000000ded030723c */ /* 0x040fe80000041830 */
[----:B------:R-:W-:Y:S02]  /*19cd0*/  FSEL R218, R13, -INF , P2 ;  /* 0xff8000000dda7808 */ /* 0x000fe40001000000 */
[----:B------:R-:W4:Y:S01]  /*19ce0*/  LDL.64 R12, [R1+0x48] ;  /* 0x00004800010c7983 */ /* 0x000f220000100a00 */
[----:B------:R-:W-:Y:S01]  /*19cf0*/  FSEL R245, R15, -INF , P0 ;  /* 0xff8000000ff57808 */ /* 0x000fe20000000000 */
[-C--:B--2---:R-:W-:Y:S03]  /*19d00*/  HMMA.16816.F32.BF16 R52, R208, R4.reuse, R52 ;  /* 0x00000004d034723c */ /* 0x084fe60000041834 */
[----:B------:R-:W-:Y:S02]  /*19d10*/  ISETP.GT.AND P0, PT, R3, 0x9, PT ;  /* 0x000000090300780c */ /* 0x000fe40003f04270 */
[----:B------:R-:W-:Y:S02]  /*19d20*/  FSEL R220, R14, -INF , P1 ;  /* 0xff8000000edc7808 */ /* 0x000fe40000800000 */
[----:B------:R-:W2:Y:S01]  /*19d30*/  LDL.64 R14, [R1+0x40] ;  /* 0x00004000010e7983 */ /* 0x000ea20000100a00 */
[C---:B------:R-:W-:Y:S04]  /*19d40*/  HMMA.16816.F32.BF16 R56, R212.reuse, R4, R56 ;  /* 0x00000004d438723c */ /* 0x040fe80000041838 */
[----:B------:R-:W-:Y:S02]  /*19d50*/  FSEL R36, R36, -INF , P4 ;  /* 0xff80000024247808 */ /* 0x000fe40002000000 */
[----:B------:R-:W-:Y:S02]  /*19d60*/  FSEL R37, R37, -INF , P5 ;  /* 0xff80000025257808 */ /* 0x000fe40002800000 */
[-C--:B------:R-:W-:Y:S03]  /*19d70*/  HMMA.16816.F32.BF16 R60, R212, R6.reuse, R60 ;  /* 0x00000006d43c723c */ /* 0x080fe6000004183c */
[C---:B------:R-:W-:Y:S02]  /*19d80*/  ISETP.GT.AND P2, PT, R0.reuse, 0x9, PT ;  /* 0x000000090000780c */ /* 0x040fe40003f44270 */
[----:B------:R-:W-:Y:S02]  /*19d90*/  ISETP.GT.AND P1, PT, R3, 0x8, PT ;  /* 0x000000080300780c */ /* 0x000fe40003f24270 */
[----:B------:R-:W-:Y:S01]  /*19da0*/  FSEL R17, R17, -INF , P2 ;  /* 0xff80000011117808 */ /* 0x000fe20001000000 */
[----:B------:R-:W-:Y:S01]  /*19db0*/  HMMA.16816.F32.BF16 R64, R208, R6, R64 ;  /* 0x00000006d040723c */ /* 0x000fe20000041840 */
[----:B------:R-:W2:Y:S03]  /*19dc0*/  LDL R7, [R1+0x28] ;  /* 0x0000280001077983 */ /* 0x000ea60000100800 */
[C---:B------:R-:W-:Y:S02]  /*19dd0*/  ISETP.GT.AND P2, PT, R0.reuse, 0x11, PT ;  /* 0x000000110000780c */ /* 0x040fe40003f44270 */
[----:B------:R-:W-:Y:S02]  /*19de0*/  ISETP.GT.AND P3, PT, R0, 0x8, PT ;  /* 0x000000080000780c */ /* 0x000fe40003f64270 */
[----:B------:R-:W-:Y:S02]  /*19df0*/  FSEL R18, R18, -INF , P1 ;  /* 0xff80000012127808 */ /* 0x000fe40000800000 */
[----:B------:R-:W-:Y:S02]  /*19e00*/  ISETP.GT.AND P1, PT, R3, 0x10, PT ;  /* 0x000000100300780c */ /* 0x000fe40003f24270 */
[----:B------:R-:W-:Y:S02]  /*19e10*/  FSEL R19, R19, -INF , P0 ;  /* 0xff80000013137808 */ /* 0x000fe40000000000 */
        /* <DEDUP_REMOVED lines=15> */
[C---:B------:R-:W-:Y:S02]  /*19f10*/  ISETP.GT.AND P3, PT, R0.reuse, 0x28, PT ;  /* 0x000000280000780c */ /* 0x040fe40003f64270 */
[C---:B------:R-:W-:Y:S02]  /*19f20*/  ISETP.GT.AND P1, PT, R0.reuse, 0x30, PT ;  /* 0x000000300000780c */ /* 0x040fe40003f24270 */
[C---:B------:R-:W-:Y:S02]  /*19f30*/  ISETP.GT.AND P4, PT, R0.reuse, 0x31, PT ;  /* 0x000000310000780c */ /* 0x040fe40003f84270 */
[----:B------:R-:W-:Y:S02]  /*19f40*/  ISETP.GT.AND P0, PT, R0, 0x29, PT ;  /* 0x000000290000780c */ /* 0x000fe40003f04270 */
[----:B------:R-:W-:Y:S02]  /*19f50*/  FMNMX.FTZ R0, R183, R180, !PT ;  /* 0x000000b4b7007209 */ /* 0x000fe40007810000 */
[----:B------:R-:W-:Y:S02]  /*19f60*/  FSEL R48, R48, -INF , P3 ;  /* 0xff80000030307808 */ /* 0x000fe40001800000 */
        /* <DEDUP_REMOVED lines=23> */
[----:B------:R-:W-:Y:S02]  /*1a0e0*/  ISETP.GT.AND P0, PT, R3, 0x19, PT ;  /* 0x000000190300780c */ /* 0x000fe40003f04270 */
[----:B------:R-:W-:Y:S02]  /*1a0f0*/  FMNMX.FTZ R186, R53, R186, !PT ;  /* 0x000000ba35ba7209 */ /* 0x000fe40007810000 */
[----:B------:R-:W-:Y:S02]  /*1a100*/  FSEL R35, R35, -INF , P0 ;  /* 0xff80000023237808 */ /* 0x000fe40000000000 */
[----:B------:R-:W-:Y:S02]  /*1a110*/  FMNMX.FTZ R186, R64, R186, !PT ;  /* 0x000000ba40ba7209 */ /* 0x000fe40007810000 */
[----:B------:R-:W-:Y:S02]  /*1a120*/  ISETP.GT.AND P1, PT, R3, 0x20, PT ;  /* 0x000000200300780c */ /* 0x000fe40003f24270 */
[----:B------:R-:W-:Y:S02]  /*1a130*/  FMNMX.FTZ R186, R65, R186, !PT ;  /* 0x000000ba41ba7209 */ /* 0x000fe40007810000 */
[----:B------:R-:W-:Y:S02]  /*1a140*/  FMNMX.FTZ R185, R34, R185, !PT ;  /* 0x000000b922b97209 */ /* 0x000fe40007810000 */
[C---:B------:R-:W-:Y:S01]  /*1a150*/  ISETP.GT.AND P3, PT, R3.reuse, 0x38, PT ;  /* 0x000000380300780c */ /* 0x040fe20003f64270 */
[----:B------:R-:W1:Y:S01]  /*1a160*/  SHFL.BFLY PT, R4, R186, 0x2, 0x1f ;  /* 0x0c401f00ba047f89 */ /* 0x000e6200000e0000 */
[----:B------:R-:W-:Y:S02]  /*1a170*/  ISETP.GT.AND P0, PT, R3, 0x21, PT ;  /* 0x000000210300780c */ /* 0x000fe40003f04270 */
[----:B------:R-:W-:Y:S02]  /*1a180*/  FSEL R38, R38, -INF , P1 ;  /* 0xff80000026267808 */ /* 0x000fe40000800000 */
[----:B------:R-:W-:Y:S02]  /*1a190*/  FMNMX.FTZ R185, R35, R185, !PT ;  /* 0x000000b923b97209 */ /* 0x000fe40007810000 */
[----:B------:R-:W-:Y:S02]  /*1a1a0*/  FSEL R66, R66, -INF , P3 ;  /* 0xff80000042427808 */ /* 0x000fe40001800000 */
[----:B------:R-:W-:Y:S02]  /*1a1b0*/  ISETP.GT.AND P3, PT, R2, 0x18, PT ;  /* 0x000000180200780c */ /* 0x000fe40003f64270 */
[----:B------:R-:W-:Y:S02]  /*1a1c0*/  FSEL R39, R39, -INF , P0 ;  /* 0xff80000027277808 */ /* 0x000fe40000000000 */
[C---:B------:R-:W-:Y:S02]  /*1a1d0*/  ISETP.GT.AND P1, PT, R3.reuse, 0x28, PT ;  /* 0x000000280300780c */ /* 0x040fe40003f24270 */
[----:B------:R-:W-:Y:S02]  /*1a1e0*/  ISETP.GT.AND P0, PT, R3, 0x29, PT ;  /* 0x000000290300780c */ /* 0x000fe40003f04270 */
[----:B------:R-:W-:Y:S02]  /*1a1f0*/  FMNMX.FTZ R185, R38, R185, !PT ;  /* 0x000000b926b97209 */ /* 0x000fe40007810000 */
[----:B------:R-:W-:Y:S02]  /*1a200*/  FSEL R28, R28, -INF , P3 ;  /* 0xff8000001c1c7808 */ /* 0x000fe40001800000 */
[----:B------:R-:W-:Y:S02]  /*1a210*/  ISETP.GT.AND P3, PT, R2, 0x20, PT ;  /* 0x000000200200780c */ /* 0x000fe40003f64270 */
[----:B------:R-:W-:Y:S02]  /*1a220*/  FSEL R50, R50, -INF , P1 ;  /* 0xff80000032327808 */ /* 0x000fe40000800000 */
[----:B-1----:R-:W-:Y:S02]  /*1a230*/  FMNMX.FTZ R186, R186, R4, !PT ;  /* 0x00000004baba7209 */ /* 0x002fe40007810000 */
[----:B------:R-:W-:Y:S02]  /*1a240*/  FSEL R51, R51, -INF , P0 ;  /* 0xff80000033337808 */ /* 0x000fe40000000000 */
[----:B------:R-:W-:Y:S01]  /*1a250*/  ISETP.GT.AND P2, PT, R182, 0x10, PT ;  /* 0x00000010b600780c */ /* 0x000fe20003f44270 */
[----:B------:R-:W1:Y:S01]  /*1a260*/  SHFL.BFLY PT, R5, R186, 0x1, 0x1f ;  /* 0x0c201f00ba057f89 */ /* 0x000e6200000e0000 */
[C---:B------:R-:W-:Y:S02]  /*1a270*/  ISETP.GT.AND P1, PT, R2.reuse, 0x10, PT ;  /* 0x000000100200780c */ /* 0x040fe40003f24270 */
[----:B------:R-:W-:Y:S02]  /*1a280*/  ISETP.GT.AND P0, PT, R2, 0x11, PT ;  /* 0x000000110200780c */ /* 0x000fe40003f04270 */
[----:B------:R-:W-:Y:S02]  /*1a290*/  FMNMX.FTZ R185, R39, R185, !PT ;  /* 0x000000b927b97209 */ /* 0x000fe40007810000 */
[----:B------:R-:W-:Y:S02]  /*1a2a0*/  FSEL R40, R40, -INF , P3 ;  /* 0xff80000028287808 */ /* 0x000fe40001800000 */
[----:B------:R-:W-:Y:S02]  /*1a2b0*/  ISETP.GT.AND P3, PT, R2, 0x31, PT ;  /* 0x000000310200780c */ /* 0x000fe40003f64270 */
[----:B------:R-:W-:Y:S02]  /*1a2c0*/  FSEL R26, R26, -INF , P2 ;  /* 0xff8000001a1a7808 */ /* 0x000fe40001000000 */
[----:B------:R-:W-:Y:S02]  /*1a2d0*/  FSEL R24, R24, -INF , P1 ;  /* 0xff80000018187808 */ /* 0x000fe40000800000 */
[----:B------:R-:W-:Y:S02]  /*1a2e0*/  FSEL R25, R25, -INF , P0 ;  /* 0xff80000019197808 */ /* 0x000fe40000000000 */
[----:B------:R-:W-:Y:S02]  /*1a2f0*/  ISETP.GT.AND P0, PT, R182, 0x11, PT ;  /* 0x00000011b600780c */ /* 0x000fe40003f04270 */
[C---:B------:R-:W-:Y:S02]  /*1a300*/  ISETP.GT.AND P1, PT, R3.reuse, 0x39, PT ;  /* 0x000000390300780c */ /* 0x040fe40003f24270 */
[----:B------:R-:W-:Y:S02]  /*1a310*/  ISETP.GT.AND P2, PT, R2, 0x19, PT ;  /* 0x000000190200780c */ /* 0x000fe40003f44270 */
[----:B------:R-:W-:Y:S02]  /*1a320*/  ISETP.GT.AND P5, PT, R3, 0x30, PT ;  /* 0x000000300300780c */ /* 0x000fe40003fa4270 */
[----:B-1----:R-:W-:Y:S02]  /*1a330*/  FMNMX.FTZ R186, R186, R5, !PT ;  /* 0x00000005baba7209 */ /* 0x002fe40007810000 */
[----:B------:R-:W-:Y:S02]  /*1a340*/  FMNMX.FTZ R185, R50, R185, !PT ;  /* 0x000000b932b97209 */ /* 0x000fe40007810000 */
[----:B------:R-:W-:Y:S01]  /*1a350*/  FSEL R57, R57, -INF , P3 ;  /* 0xff80000039397808 */ /* 0x000fe20001800000 */
[C---:B------:R-:W-:Y:S01]  /*1a360*/  FMUL.FTZ R6, R186.reuse, c[0x0][0x2d0] ;  /* 0x0000b400ba067a20 */ /* 0x040fe20000410000 */
[----:B------:R-:W-:Y:S02]  /*1a370*/  FSETP.NEU.FTZ.AND P3, PT, R186, -INF , PT ;  /* 0xff800000ba00780b */ /* 0x000fe40003f7d000 */
[----:B------:R-:W-:Y:S02]  /*1a380*/  FSEL R67, R67, -INF , P1 ;  /* 0xff80000043437808 */ /* 0x000fe40000800000 */
[----:B------:R-:W-:Y:S02]  /*1a390*/  FSEL R27, R27, -INF , P0 ;  /* 0xff8000001b1b7808 */ /* 0x000fe40000000000 */
[C---:B------:R-:W-:Y:S02]  /*1a3a0*/  ISETP.GT.AND P1, PT, R182.reuse, 0x18, PT ;  /* 0x00000018b600780c */ /* 0x040fe40003f24270 */
[----:B------:R-:W-:Y:S02]  /*1a3b0*/  FSEL R29, R29, -INF , P2 ;  /* 0xff8000001d1d7808 */ /* 0x000fe40001000000 */
[----:B------:R-:W-:Y:S02]  /*1a3c0*/  ISETP.GT.AND P0, PT, R182, 0x19, PT ;  /* 0x00000019b600780c */ /* 0x000fe40003f04270 */
[----:B------:R-:W-:Y:S02]  /*1a3d0*/  ISETP.GT.AND P2, PT, R2, 0x21, PT ;  /* 0x000000210200780c */ /* 0x000fe40003f44270 */
[----:B------:R-:W-:Y:S02]  /*1a3e0*/  FSEL R54, R54, -INF , P5 ;  /* 0xff80000036367808 */ /* 0x000fe40002800000 */
[----:B------:R-:W-:Y:S02]  /*1a3f0*/  ISETP.GT.AND P4, PT, R3, 0x31, PT ;  /* 0x000000310300780c */ /* 0x000fe40003f84270 */
[----:B------:R-:W-:Y:S02]  /*1a400*/  FMNMX.FTZ R185, R51, R185, !PT ;  /* 0x000000b933b97209 */ /* 0x000fe40007810000 */
[----:B------:R-:W-:Y:S02]  /*1a410*/  FSEL R6, R6, RZ, P3 ;  /* 0x000000ff06067208 */ /* 0x000fe40001800000 */
[----:B------:R-:W-:Y:S02]  /*1a420*/  FSEL R209, R30, -INF , P1 ;  /* 0xff8000001ed17808 */ /* 0x000fe40000800000 */
[----:B------:R-:W-:Y:S01]  /*1a430*/  FSEL R208, R31, -INF , P0 ;  /* 0xff8000001fd07808 */ /* 0x000fe20000000000 */
[----:B------:R-:W-:Y:S01]  /*1a440*/  IMAD.MOV.U32 R31, RZ, RZ, R26 ;  /* 0x000000ffff1f7224 */ /* 0x000fe200078e001a */
[----:B------:R-:W-:Y:S01]  /*1a450*/  ISETP.GT.AND P1, PT, R182, 0x20, PT ;  /* 0x00000020b600780c */ /* 0x000fe20003f24270 */
[--C-:B------:R-:W-:Y:S01]  /*1a460*/  FFMA.FTZ R238, R65, c[0x0][0x2d0], -R6.reuse ;  /* 0x0000b40041ee7a23 */ /* 0x100fe20000010806 */
[----:B------:R-:W-:Y:S01]  /*1a470*/  FMNMX.FTZ R3, R247, R188, !PT ;  /* 0x000000bcf7037209 */ /* 0x000fe20007810000 */
[--C-:B------:R-:W-:Y:S01]  /*1a480*/  FFMA.FTZ R36, R36, c[0x0][0x2d0], -R6.reuse ;  /* 0x0000b40024247a23 */ /* 0x100fe20000010806 */
[----:B------:R-:W-:Y:S01]  /*1a490*/  ISETP.GT.AND P0, PT, R182, 0x21, PT ;  /* 0x00000021b600780c */ /* 0x000fe20003f04270 */
[--C-:B------:R-:W-:Y:S01]  /*1a4a0*/  FFMA.FTZ R237, R64, c[0x0][0x2d0], -R6.reuse ;  /* 0x0000b40040ed7a23 */ /* 0x100fe20000010806 */
[----:B------:R-:W-:Y:S02]  /*1a4b0*/  FSEL R41, R41, -INF , P2 ;  /* 0xff80000029297808 */ /* 0x000fe40001000000 */
[----:B------:R-:W-:Y:S02]  /*1a4c0*/  ISETP.GT.AND P2, PT, R2, 0x28, PT ;  /* 0x000000280200780c */ /* 0x000fe40003f44270 */
[----:B------:R-:W-:Y:S02]  /*1a4d0*/  FSEL R55, R55, -INF , P4 ;  /* 0xff80000037377808 */ /* 0x000fe40002000000 */
[----:B------:R-:W-:Y:S02]  /*1a4e0*/  FMNMX.FTZ R185, R54, R185, !PT ;  /* 0x000000b936b97209 */ /* 0x000fe40007810000 */
[----:B------:R-:W-:Y:S01]  /*1a4f0*/  FSEL R22, R42, -INF , P1 ;  /* 0xff8000002a167808 */ /* 0x000fe20000800000 */
[----:B------:R-:W-:Y:S01]  /*1a500*/  FFMA.FTZ R42, R32, c[0x0][0x2d0], -R6 ;  /* 0x0000b400202a7a23 */ /* 0x000fe20000010806 */
[C---:B------:R-:W-:Y:S01]  /*1a510*/  ISETP.GT.AND P4, PT, R2.reuse, 0x38, PT ;  /* 0x000000380200780c */ /* 0x040fe20003f84270 */
[----:B------:R-:W-:Y:S01]  /*1a520*/  IMAD.MOV.U32 R32, RZ, RZ, R208 ;  /* 0x000000ffff207224 */ /* 0x000fe200078e00d0 */
[----:B------:R-:W-:Y:S02]  /*1a530*/  FSEL R30, R43, -INF , P0 ;  /* 0xff8000002b1e7808 */ /* 0x000fe40000000000 */
[----:B------:R-:W-:Y:S02]  /*1a540*/  ISETP.GT.AND P0, PT, R2, 0x30, PT ;  /* 0x000000300200780c */ /* 0x000fe40003f04270 */
[----:B------:R-:W-:Y:S02]  /*1a550*/  FSEL R44, R44, -INF , P2 ;  /* 0xff8000002c2c7808 */ /* 0x000fe40001000000 */
[C---:B------:R-:W-:Y:S02]  /*1a560*/  ISETP.GT.AND P2, PT, R2.reuse, 0x39, PT ;  /* 0x000000390200780c */ /* 0x040fe40003f44270 */
[----:B------:R-:W-:Y:S02]  /*1a570*/  ISETP.GT.AND P1, PT, R2, 0x29, PT ;  /* 0x000000290200780c */ /* 0x000fe40003f24270 */
[----:B------:R-:W-:Y:S01]  /*1a580*/  FMNMX.FTZ R2, R246, R3, !PT ;  /* 0x00000003f6027209 */ /* 0x000fe20007810000 */
[--C-:B------:R-:W-:Y:S01]  /*1a590*/  FFMA.FTZ R3, R183, c[0x0][0x2d0], -R6.reuse ;  /* 0x0000b400b7037a23 */ /* 0x100fe20000010806 */
[----:B------:R-:W-:Y:S02]  /*1a5a0*/  FMNMX.FTZ R185, R55, R185, !PT ;  /* 0x000000b937b97209 */ /* 0x000fe40007810000 */
[----:B------:R-:W-:Y:S01]  /*1a5b0*/  FMNMX.FTZ R2, R220, R2, !PT ;  /* 0x00000002dc027209 */ /* 0x000fe20007810000 */
[----:B------:R1:W-:Y:S01]  /*1a5c0*/  MUFU.EX2 R250, R3 ;  /* 0x0000000300fa7308 */ /* 0x0003e20000000800 */
        /* <DEDUP_REMOVED lines=12> */
[----:B------:R-:W-:Y:S02]  /*1a690*/  FSEL R45, R45, -INF , P1 ;  /* 0xff8000002d2d7808 */ /* 0x000fe40000800000 */
[----:B-1----:R-:W-:Y:S01]  /*1a6a0*/  FMNMX.FTZ R3, R22, R2, !PT ;  /* 0x0000000216037209 */ /* 0x002fe20007810000 */
[--C-:B------:R-:W-:Y:S01]  /*1a6b0*/  FFMA.FTZ R2, R189, c[0x0][0x2d0], -R6.reuse ;  /* 0x0000b400bd027a23 */ /* 0x100fe20000010806 */
[----:B------:R-:W-:Y:S02]  /*1a6c0*/  FMNMX.FTZ R0, R24, R0, !PT ;  /* 0x0000000018007209 */ /* 0x000fe40007810000 */
[----:B------:R-:W-:Y:S01]  /*1a6d0*/  ISETP.GT.AND P1, PT, R182, 0x28, PT ;  /* 0x00000028b600780c */ /* 0x000fe20003f24270 */
[----:B------:R1:W-:Y:S01]  /*1a6e0*/  MUFU.EX2 R252, R2 ;  /* 0x0000000200fc7308 */ /* 0x0003e20000000800 */
[----:B------:R-:W-:Y:S02]  /*1a6f0*/  FMNMX.FTZ R0, R25, R0, !PT ;  /* 0x0000000019007209 */ /* 0x000fe40007810000 */
[----:B------:R-:W-:Y:S02]  /*1a700*/  FSEL R251, R46, -INF , P1 ;  /* 0xff8000002efb7808 */ /* 0x000fe40000800000 */
[----:B---3--:R-:W-:Y:S02]  /*1a710*/  FMNMX.FTZ R185, R185, R4, !PT ;  /* 0x00000004b9b97209 */ /* 0x008fe40007810000 */
[----:B------:R-:W-:Y:S02]  /*1a720*/  FMNMX.FTZ R0, R28, R0, !PT ;  /* 0x000000001c007209 */ /* 0x000fe40007810000 */
[----:B------:R-:W-:Y:S01]  /*1a730*/  FMNMX.FTZ R3, R30, R3, !PT ;  /* 0x000000031e037209 */ /* 0x000fe20007810000 */
[----:B------:R-:W3:Y:S01]  /*1a740*/  SHFL.BFLY PT, R4, R185, 0x1, 0x1f ;  /* 0x0c201f00b9047f89 */ /* 0x000ee200000e0000 */
[----:B------:R-:W-:Y:S02]  /*1a750*/  FMNMX.FTZ R0, R29, R0, !PT ;  /* 0x000000001d007209 */ /* 0x000fe40007810000 */
[----:B------:R-:W-:Y:S02]  /*1a760*/  FSEL R56, R56, -INF , P0 ;  /* 0xff80000038387808 */ /* 0x000fe40000000000 */
[----:B------:R-:W-:Y:S02]  /*1a770*/  FMNMX.FTZ R0, R40, R0, !PT ;  /* 0x0000000028007209 */ /* 0x000fe40007810000 */
[----:B------:R-:W-:Y:S02]  /*1a780*/  FSEL R61, R61, -INF , P2 ;  /* 0xff8000003d3d7808 */ /* 0x000fe40001000000 */
[----:B------:R-:W-:Y:S02]  /*1a790*/  FMNMX.FTZ R0, R41, R0, !PT ;  /* 0x0000000029007209 */ /* 0x000fe40007810000 */
[----:B------:R-:W-:Y:S02]  /*1a7a0*/  ISETP.GT.AND P2, PT, R182, 0x31, PT ;  /* 0x00000031b600780c */ /* 0x000fe40003f44270 */
[----:B------:R-:W-:Y:S02]  /*1a7b0*/  FMNMX.FTZ R0, R44, R0, !PT ;  /* 0x000000002c007209 */ /* 0x000fe40007810000 */
[----:B-1----:R-:W-:Y:S01]  /*1a7c0*/  FMNMX.FTZ R2, R251, R3, !PT ;  /* 0x00000003fb027209 */ /* 0x002fe20007810000 */
[----:B------:R-:W-:Y:S01]  /*1a7d0*/  FFMA.FTZ R3, R16, c[0x0][0x2d0], -R6 ;  /* 0x0000b40010037a23 */ /* 0x000fe20000010806 */
[----:B------:R-:W-:Y:S02]  /*1a7e0*/  FMNMX.FTZ R0, R45, R0, !PT ;  /* 0x000000002d007209 */ /* 0x000fe40007810000 */
[----:B------:R-:W-:Y:S01]  /*1a7f0*/  LOP3.LUT P5, RZ, R248, 0x1, RZ, 0xc0, !PT ;  /* 0x00000001f8ff7812 */ /* 0x000fe200078ac0ff */
[----:B------:R1:W-:Y:S01]  /*1a800*/  MUFU.EX2 R46, R3 ;  /* 0x00000003002e7308 */ /* 0x0003e20000000800 */
[----:B------:R-:W-:Y:S02]  /*1a810*/  FMNMX.FTZ R0, R56, R0, !PT ;  /* 0x0000000038007209 */ /* 0x000fe40007810000 */
[----:B------:R-:W-:Y:S01]  /*1a820*/  FSEL R248, R59, -INF , P2 ;  /* 0xff8000003bf87808 */ /* 0x000fe20001000000 */
[----:B------:R-:W-:Y:S01]  /*1a830*/  IMAD.MOV.U32 R59, RZ, RZ, R22 ;  /* 0x000000ffff3b7224 */ /* 0x000fe200078e0016 */
[----:B---3--:R-:W-:Y:S02]  /*1a840*/  FMNMX.FTZ R185, R185, R4, !PT ;  /* 0x00000004b9b97209 */ /* 0x008fe40007810000 */
[----:B------:R-:W-:Y:S02]  /*1a850*/  FSEL R60, R60, -INF , P4 ;  /* 0xff8000003c3c7808 */ /* 0x000fe40002000000 */
[C---:B------:R-:W-:Y:S01]  /*1a860*/  FSETP.NEU.FTZ.AND P2, PT, R185.reuse, -INF , PT ;  /* 0xff800000b900780b */ /* 0x040fe20003f5d000 */
[----:B------:R-:W-:Y:S01]  /*1a870*/  FMUL.FTZ R8, R185, c[0x0][0x2d0] ;  /* 0x0000b400b9087a20 */ /* 0x000fe20000410000 */
        /* <DEDUP_REMOVED lines=8> */
[----:B------:R-:W-:Y:S01]  /*1a900*/  PLOP3.LUT P4, PT, PT, PT, UP1, 0x80, 0x0 ;  /* 0x000000000000781c */ /* 0x000fe20003f8f018 */
[--C-:B-1----:R-:W-:Y:S01]  /*1a910*/  FFMA.FTZ R3, R190, c[0x0][0x2d0], -R8.reuse ;  /* 0x0000b400be037a23 */ /* 0x102fe20000010808 */
[C---:B------:R-:W-:Y:S01]  /*1a920*/  ISETP.GT.AND P0, PT, R182.reuse, 0x29, PT ;  /* 0x00000029b600780c */ /* 0x040fe20003f04270 */
[----:B------:R-:W1:Y:S01]  /*1a930*/  SHFL.BFLY PT, R184, R0, 0x2, 0x1f ;  /* 0x0c401f0000b87f89 */ /* 0x000e6200000e0000 */
[----:B------:R-:W-:Y:S01]  /*1a940*/  MUFU.EX2 R190, R4 ;  /* 0x0000000400be7308 */ /* 0x000fe20000000800 */
[----:B------:R-:W-:Y:S01]  /*1a950*/  ISETP.GT.AND P1, PT, R182, 0x38, PT ;  /* 0x00000038b600780c */ /* 0x000fe20003f24270 */
[--C-:B------:R-:W-:Y:S01]  /*1a960*/  FFMA.FTZ R219, R219, c[0x0][0x2d0], -R8.reuse ;  /* 0x0000b400dbdb7a23 */ /* 0x100fe20000010808 */
[----:B------:R-:W-:Y:S01]  /*1a970*/  FSEL R249, R47, -INF , P0 ;  /* 0xff8000002ff97808 */ /* 0x000fe20000000000 */
[--C-:B------:R-:W-:Y:S01]  /*1a980*/  FFMA.FTZ R239, R66, c[0x0][0x2d0], -R8.reuse ;  /* 0x0000b40042ef7a23 */ /* 0x100fe20000010808 */
[----:B------:R-:W-:Y:S01]  /*1a990*/  ISETP.GT.AND P0, PT, R182, 0x39, PT ;  /* 0x00000039b600780c */ /* 0x000fe20003f04270 */
[--C-:B------:R-:W-:Y:S01]  /*1a9a0*/  FFMA.FTZ R233, R67, c[0x0][0x2d0], -R8.reuse ;  /* 0x0000b40043e97a23 */ /* 0x100fe20000010808 */
[----:B------:R-:W-:Y:S01]  /*1a9b0*/  FMNMX.FTZ R2, R249, R2, !PT ;  /* 0x00000002f9027209 */ /* 0x000fe20007810000 */
[--C-:B------:R-:W-:Y:S01]  /*1a9c0*/  FFMA.FTZ R221, R221, c[0x0][0x2d0], -R8.reuse ;  /* 0x0000b400dddd7a23 */ /* 0x100fe20000010808 */
[----:B------:R-:W-:Y:S01]  /*1a9d0*/  FSEL R222, R62, -INF , P1 ;  /* 0xff8000003ede7808 */ /* 0x000fe20000800000 */
[----:B------:R4:W-:Y:S01]  /*1a9e0*/  MUFU.EX2 R215, R3 ;  /* 0x0000000300d77308 */ /* 0x0009e20000000800 */
[----:B------:R-:W-:Y:S01]  /*1a9f0*/  FMNMX.FTZ R2, R223, R2, !PT ;  /* 0x00000002df027209 */ /* 0x000fe20007810000 */
[----:B------:R-:W-:Y:S01]  /*1aa00*/  FFMA.FTZ R62, R55, c[0x0][0x2d0], -R8 ;  /* 0x0000b400373e7a23 */ /* 0x000fe20000010808 */
[----:B------:R-:W-:Y:S02]  /*1aa10*/  FSEL R183, R63, -INF , P0 ;  /* 0xff8000003fb77808 */ /* 0x000fe40000000000 */
[----:B-1----:R-:W-:Y:S02]  /*1aa20*/  FMNMX.FTZ R184, R0, R184, !PT ;  /* 0x000000b800b87209 */ /* 0x002fe40007810000 */
[----:B------:R-:W-:Y:S01]  /*1aa30*/  FMNMX.FTZ R0, R248, R2, !PT ;  /* 0x00000002f8007209 */ /* 0x000fe20007810000 */
[----:B------:R-:W-:Y:S02]  /*1aa40*/  FFMA.FTZ R2, R17, c[0x0][0x2d0], -R6 ;  /* 0x0000b40011027a23 */ /* 0x000fe40000010806 */
[----:B------:R-:W1:Y:S01]  /*1aa50*/  SHFL.BFLY PT, R5, R184, 0x1, 0x1f ;  /* 0x0c201f00b8057f89 */ /* 0x000e6200000e0000 */
[----:B------:R-:W-:Y:S01]  /*1aa60*/  FMNMX.FTZ R0, R222, R0, !PT ;  /* 0x00000000de007209 */ /* 0x000fe20007810000 */
[----:B------:R3:W-:Y:S03]  /*1aa70*/  MUFU.EX2 R63, R2 ;  /* 0x00000002003f7308 */ /* 0x0007e60000000800 */
[----:B------:R-:W-:Y:S02]  /*1aa80*/  FMNMX.FTZ R0, R183, R0, !PT ;  /* 0x00000000b7007209 */ /* 0x000fe40007810000 */
[----:B----4-:R-:W-:Y:S04]  /*1aa90*/  @P4 IADD3 R3, P1, R12, UR18, RZ ;  /* 0x000000120c034c10 */ /* 0x010fe8000ff3e0ff */
[----:B------:R-:W-:Y:S02]  /*1aaa0*/  @P4 LEA R12, P0, R3, c[0x0][0x1c8], 0x1 ;  /* 0x00007200030c4a11 */ /* 0x000fe400078008ff */
[----:B--2---:R-:W-:Y:S04]  /*1aab0*/  @P4 IADD3.X R4, R15, UR15, RZ, P1, !PT ;  /* 0x0000000f0f044c10 */ /* 0x004fe80008ffe4ff */
[----:B------:R-:W-:Y:S01]  /*1aac0*/  @P4 LEA.HI.X R13, R3, c[0x0][0x1cc], R4, 0x1, P0 ;  /* 0x00007300030d4a11 */ /* 0x000fe200000f0c04 */
[----:B------:R-:W-:Y:S01]  /*1aad0*/  FFMA.FTZ R4, R18, c[0x0][0x2d0], -R8 ;  /* 0x0000b40012047a23 */ /* 0x000fe20000010808 */
[----:B------:R-:W-:Y:S01]  /*1aae0*/  @P4 IADD3 R3, P0, R10, UR18, RZ ;  /* 0x000000120a034c10 */ /* 0x000fe2000ff1e0ff */
[----:B------:R-:W-:Y:S01]  /*1aaf0*/  @UP1 UIADD3 UR18, UP0, UR10, 0x80, URZ ;  /* 0x000000800a121890 */ /* 0x000fe2000ff1e03f */
[--C-:B------:R-:W-:Y:S01]  /*1ab00*/  FFMA.FTZ R18, R37, c[0x0][0x2d0], -R6.reuse ;  /* 0x0000b40025127a23 */ /* 0x100fe20000010806 */
[----:B------:R2:W-:Y:S01]  /*1ab10*/  MUFU.EX2 R43, R4 ;  /* 0x00000004002b7308 */ /* 0x0005e20000000800 */
[----:B------:R4:W-:Y:S01]  /*1ab20*/  @P4 LDGSTS.E.BYPASS.LTC128B.128 [R244+0x4100], [R12.64], !P6 ;  /* 0x041000000cf44fae */ /* 0x0009e2000f101d5c */
[----:B-1----:R-:W-:Y:S01]  /*1ab30*/  FMNMX.FTZ R184, R184, R5, !PT ;  /* 0x00000005b8b87209 */ /* 0x002fe20007810000 */
[----:B------:R-:W-:Y:S03]  /*1ab40*/  FFMA.FTZ R37, R48, c[0x0][0x2d0], -R6 ;  /* 0x0000b40030257a23 */ /* 0x000fe60000010806 */
[C---:B------:R-:W-:Y:S03]  /*1ab50*/  FSETP.NEU.FTZ.AND P1, PT, R184.reuse, -INF , PT ;  /* 0xff800000b800780b */ /* 0x040fe60003f3d000 */
[----:B---3--:R-:W1:Y:S01]  /*1ab60*/  SHFL.BFLY PT, R2, R0, 0x2, 0x1f ;  /* 0x0c401f0000027f89 */ /* 0x008e6200000e0000 */
[----:B--2---:R-:W-:Y:S01]  /*1ab70*/  @P4 IADD3.X R4, R7, UR15, RZ, P0, !PT ;  /* 0x0000000f07044c10 */ /* 0x004fe200087fe4ff */
[----:B------:R-:W-:Y:S01]  /*1ab80*/  FMUL.FTZ R7, R184, c[0x0][0x2d0] ;  /* 0x0000b400b8077a20 */ /* 0x000fe20000410000 */
[----:B------:R-:W-:Y:S01]  /*1ab90*/  @P4 LEA R14, P0, R3, c[0x0][0x1c8], 0x1 ;  /* 0x00007200030e4a11 */ /* 0x000fe200078008ff */
[----:B------:R-:W-:Y:S03]  /*1aba0*/  @UP1 UIADD3.X UR15, URZ, UR17, URZ, UP0, !UPT ;  /* 0x000000113f0f1290 */ /* 0x000fe600087fe43f */
[----:B------:R-:W-:Y:S02]  /*1abb0*/  FSEL R7, R7, RZ, P1 ;  /* 0x000000ff07077208 */ /* 0x000fe40000800000 */
[----:B------:R-:W-:Y:S02]  /*1abc0*/  @P4 LEA.HI.X R15, R3, c[0x0][0x1cc], R4, 0x1, P0 ;  /* 0x00007300030f4a11 */ /* 0x000fe400000f0c04 */
[----:B-1----:R-:W-:Y:S01]  /*1abd0*/  FMNMX.FTZ R0, R0, R2, !PT ;  /* 0x0000000200007209 */ /* 0x002fe20007810000 */
[--C-:B------:R-:W-:Y:S01]  /*1abe0*/  FFMA.FTZ R3, R216, c[0x0][0x2d0], -R7.reuse ;  /* 0x0000b400d8037a23 */ /* 0x100fe20000010807 */
[----:B------:R-:W-:Y:S01]  /*1abf0*/  @P4 IADD3 R4, P0, R12, UR19, RZ ;  /* 0x000000130c044c10 */ /* 0x000fe2000ff1e0ff */
[--C-:B------:R-:W-:Y:S01]  /*1ac00*/  FFMA.FTZ R2, R19, c[0x0][0x2d0], -R8.reuse ;  /* 0x0000b40013027a23 */ /* 0x100fe20000010808 */
[----:B------:R1:W-:Y:S01]  /*1ac10*/  @P4 LDGSTS.E.BYPASS.LTC128B.128 [R244+0x6100], [R14.64], !P5 ;  /* 0x061000000ef44fae */ /* 0x0003e2000e901d5c */
[----:B------:R2:W-:Y:S01]  /*1ac20*/  MUFU.EX2 R214, R3 ;  /* 0x0000000300d67308 */ /* 0x0005e20000000800 */
[----:B------:R-:W-:Y:S01]  /*1ac30*/  @P4 IADD3.X R5, R13, UR20, RZ, P0, !PT ;  /* 0x000000140d054c10 */ /* 0x000fe200087fe4ff */
[----:B------:R-:W-:Y:S01]  /*1ac40*/  FFMA.FTZ R216, R35, c[0x0][0x2d0], -R8 ;  /* 0x0000b40023d87a23 */ /* 0x000fe20000010808 */
[----:B------:R-:W-:Y:S01]  /*1ac50*/  @P4 IADD3 R10, P0, R4, UR19, RZ ;  /* 0x00000013040a4c10 */ /* 0x000fe2000ff1e0ff */
[--C-:B------:R-:W-:Y:S02]  /*1ac60*/  FFMA.FTZ R240, R56, c[0x0][0x2d0], -R7.reuse ;  /* 0x0000b40038f07a23 */ /* 0x100fe40000010807 */
[--C-:B------:R-:W-:Y:S01]  /*1ac70*/  FFMA.FTZ R224, R57, c[0x0][0x2d0], -R7.reuse ;  /* 0x0000b40039e07a23 */ /* 0x100fe20000010807 */
[C---:B------:R-:W-:Y:S01]  /*1ac80*/  @P4 IADD3.X R11, R5.reuse, UR20, RZ, P0, !PT ;  /* 0x00000014050b4c10 */ /* 0x040fe200087fe4ff */
[----:B------:R3:W-:Y:S01]  /*1ac90*/  @P4 LDGSTS.E.BYPASS.LTC128B.128 [R244+0x4900], [R4.64], !P6 ;  /* 0x0490000004f44fae */ /* 0x0007e2000f101d5c */
[----:B------:R-:W-:Y:S01]  /*1aca0*/  @P4 IADD3 R16, P0, R4, UR18, RZ ;  /* 0x0000001204104c10 */ /* 0x000fe2000ff1e0ff */
[----:B------:R-:W1:Y:S01]  /*1acb0*/  MUFU.EX2 R242, R2 ;  /* 0x0000000200f27308 */ /* 0x000e620000000800 */
[--C-:B------:R-:W-:Y:S02]  /*1acc0*/  FFMA.FTZ R231, R60, c[0x0][0x2d0], -R7.reuse ;  /* 0x0000b4003ce77a23 */ /* 0x100fe40000010807 */
[----:B------:R-:W-:Y:S01]  /*1acd0*/  @P4 IADD3.X R17, R5, UR15, RZ, P0, !PT ;  /* 0x0000000f05114c10 */ /* 0x000fe200087fe4ff */
[--C-:B------:R-:W-:Y:S01]  /*1ace0*/  FFMA.FTZ R241, R61, c[0x0][0x2d0], -R7.reuse ;  /* 0x0000b4003df17a23 */ /* 0x100fe20000010807 */
[----:B----4-:R-:W-:Y:S01]  /*1acf0*/  @P4 IADD3 R12, P0, R10, UR19, RZ ;  /* 0x000000130a0c4c10 */ /* 0x010fe2000ff1e0ff */
[----:B------:R3:W-:Y:S01]  /*1ad00*/  @P4 LDGSTS.E.BYPASS.LTC128B.128 [R244+0x6900], [R4.64+0x80], !P5 ;  /* 0x0690008004f44fae */ /* 0x0007e2000e901d5c */
[--C-:B------:R-:W-:Y:S02]  /*1ad10*/  FFMA.FTZ R44, R44, c[0x0][0x2d0], -R7.reuse ;  /* 0x0000b4002c2c7a23 */ /* 0x100fe40000010807 */
[----:B------:R-:W-:Y:S01]  /*1ad20*/  @P4 IADD3.X R13, R11, UR20, RZ, P0, !PT ;  /* 0x000000140b0d4c10 */ /* 0x000fe200087fe4ff */
[--C-:B------:R-:W-:Y:S02]  /*1ad30*/  FFMA.FTZ R40, R40, c[0x0][0x2d0], -R7.reuse ;  /* 0x0000b40028287a23 */ /* 0x100fe40000010807 */
[--C-:B------:R-:W-:Y:S02]  /*1ad40*/  FFMA.FTZ R41, R41, c[0x0][0x2d0], -R7.reuse ;  /* 0x0000b40029297a23 */ /* 0x100fe40000010807 */
[----:B--2---:R-:W-:Y:S01]  /*1ad50*/  FFMA.FTZ R3, R9, c[0x0][0x2d0], -R7 ;  /* 0x0000b40009037a23 */ /* 0x004fe20000010807 */
[----:B------:R2:W-:Y:S01]  /*1ad60*/  @P4 LDGSTS.E.BYPASS.LTC128B.128 [R244+0x5100], [R10.64], !P6 ;  /* 0x051000000af44fae */ /* 0x0005e2000f101d5c */
[----:B------:R-:W-:Y:S02]  /*1ad70*/  FFMA.FTZ R9, R53, c[0x0][0x2d0], -R6 ;  /* 0x0000b40035097a23 */ /* 0x000fe40000010806 */
[----:B------:R4:W2:Y:S01]  /*1ad80*/  MUFU.EX2 R189, R3 ;  /* 0x0000000300bd7308 */ /* 0x0008a20000000800 */
[--C-:B------:R-:W-:Y:S01]  /*1ad90*/  FFMA.FTZ R19, R51, c[0x0][0x2d0], -R8.reuse ;  /* 0x0000b40033137a23 */ /* 0x100fe20000010808 */
[----:B------:R-:W-:Y:S01]  /*1ada0*/  MOV R51, R27 ;  /* 0x0000001b00337202 */ /* 0x000fe20000000f00 */
[----:B------:R-:W-:Y:S02]  /*1adb0*/  IMAD.MOV.U32 R65, RZ, RZ, R9 ;  /* 0x000000ffff417224 */ /* 0x000fe400078e0009 */
[----:B------:R2:W-:Y:S01]  /*1adc0*/  @P4 LDGSTS.E.BYPASS.LTC128B.128 [R244+0x7100], [R16.64], !P5 ;  /* 0x0710000010f44fae */ /* 0x0005e2000e901d5c */
[----:B-1----:R-:W-:Y:S01]  /*1add0*/  F2FP.BF16.PACK_AB R191, R242, R43 ;  /* 0x0000002bf2bf723e */ /* 0x002fe200000010ff */
[----:B------:R-:W-:Y:S06]  /*1ade0*/  IMAD.MOV.U32 R67, RZ, RZ, R19 ;  /* 0x000000ffff437224 */ /* 0x000fec00078e0013 */
[----:B------:R-:W1:Y:S01]  /*1adf0*/  SHFL.BFLY PT, R2, R0, 0x1, 0x1f ;  /* 0x0c201f0000027f89 */ /* 0x000e6200000e0000 */
[----:B---3--:R-:W-:Y:S07]  /*1ae00*/  FSEL R4, R186, RZ, P3 ;  /* 0x000000ffba047208 */ /* 0x008fee0001800000 */
[----:B------:R3:W-:Y:S01]  /*1ae10*/  @P4 LDGSTS.E.BYPASS.LTC128B.128 [R244+0x5900], [R12.64], !P6 ;  /* 0x059000000cf44fae */ /* 0x0007e2000f101d5c */
[--C-:B----4-:R-:W-:Y:S02]  /*1ae20*/  FFMA.FTZ R3, R217, c[0x0][0x2d0], -R7.reuse ;  /* 0x0000b400d9037a23 */ /* 0x110fe40000010807 */
[----:B------:R-:W-:Y:S02]  /*1ae30*/  FFMA.FTZ R217, R34, c[0x0][0x2d0], -R8 ;  /* 0x0000b40022d97a23 */ /* 0x000fe40000010808 */
[----:B------:R4:W3:Y:S01]  /*1ae40*/  MUFU.EX2 R26, R3 ;  /* 0x00000003001a7308 */ /* 0x0008e20000000800 */
[----:B------:R-:W-:Y:S01]  /*1ae50*/  FFMA.FTZ R34, R45, c[0x0][0x2d0], -R7 ;  /* 0x0000b4002d227a23 */ /* 0x000fe20000010807 */
[----:B------:R-:W-:Y:S01]  /*1ae60*/  MOV R45, R190 ;  /* 0x000000be002d7202 */ /* 0x000fe20000000f00 */
[----:B--2---:R-:W-:Y:S01]  /*1ae70*/  IMAD.MOV.U32 R56, RZ, RZ, R189 ;  /* 0x000000ffff387224 */ /* 0x004fe200078e00bd */
[----:B------:R-:W-:Y:S02]  /*1ae80*/  F2FP.BF16.PACK_AB R190, R63, R46 ;  /* 0x0000002e3fbe723e */ /* 0x000fe400000010ff */
[----:B------:R-:W-:Y:S02]  /*1ae90*/  F2FP.BF16.PACK_AB R189, R45, R215 ;  /* 0x000000d72dbd723e */ /* 0x000fe400000010ff */
[----:B------:R-:W-:Y:S02]  /*1aea0*/  F2FP.BF16.PACK_AB R208, R56, R214 ;  /* 0x000000d638d0723e */ /* 0x000fe400000010ff */
[----:B-1----:R-:W-:Y:S01]  /*1aeb0*/  FMNMX.FTZ R182, R0, R2, !PT ;  /* 0x0000000200b67209 */ /* 0x002fe20007810000 */
[--C-:B------:R-:W-:Y:S01]  /*1aec0*/  FFMA.FTZ R0, R218, c[0x0][0x2d0], -R7.reuse ;  /* 0x0000b400da007a23 */ /* 0x100fe20000010807 */
[----:B------:R-:W-:Y:S01]  /*1aed0*/  @P4 IADD3 R2, P0, R10, UR18, RZ ;  /* 0x000000120a024c10 */ /* 0x000fe2000ff1e0ff */
[--C-:B------:R-:W-:Y:S02]  /*1aee0*/  FFMA.FTZ R218, R28, c[0x0][0x2d0], -R7.reuse ;  /* 0x0000b4001cda7a23 */ /* 0x100fe40000010807 */
[----:B------:R-:W1:Y:S01]  /*1aef0*/  MUFU.EX2 R243, R0 ;  /* 0x0000000000f37308 */ /* 0x000e620000000800 */
[C---:B------:R-:W-:Y:S02]  /*1af00*/  FMUL.FTZ R212, R182.reuse, c[0x0][0x2d0] ;  /* 0x0000b400b6d47a20 */ /* 0x040fe40000410000 */
[----:B------:R-:W-:Y:S05]  /*1af10*/  FFMA.FTZ R10, R49, c[0x0][0x2d0], -R6 ;  /* 0x0000b400310a7a23 */ /* 0x000fea0000010806 */
[----:B------:R-:W-:Y:S02]  /*1af20*/  MOV R64, R10 ;  /* 0x0000000a00407202 */ /* 0x000fe40000000f00 */
[----:B----4-:R-:W-:Y:S02]  /*1af30*/  @P4 IADD3.X R3, R11, UR15, RZ, P0, !PT ;  /* 0x0000000f0b034c10 */ /* 0x010fe400087fe4ff */
[----:B------:R-:W-:Y:S02]  /*1af40*/  FSETP.NEU.FTZ.AND P0, PT, R182, -INF , PT ;  /* 0xff800000b600780b */ /* 0x000fe40003f1d000 */
[----:B---3--:R-:W-:Y:S01]  /*1af50*/  MOV R49, R26 ;  /* 0x0000001a00317202 */ /* 0x008fe20000000f00 */
[----:B------:R2:W-:Y:S01]  /*1af60*/  @P4 LDGSTS.E.BYPASS.LTC128B.128 [R244+0x7900], [R2.64], !P5 ;  /* 0x0790000002f44fae */ /* 0x0005e2000e901d5c */
[----:B------:R-:W-:Y:S01]  /*1af70*/  FSEL R212, R212, RZ, P0 ;  /* 0x000000ffd4d47208 */ /* 0x000fe20000000000 */
[----:B------:R-:W-:Y:S02]  /*1af80*/  FFMA.FTZ R26, R50, c[0x0][0x2d0], -R8 ;  /* 0x0000b400321a7a23 */ /* 0x000fe40000010808 */
[----:B------:R-:W-:Y:S02]  /*1af90*/  IMAD.MOV.U32 R50, RZ, RZ, R36 ;  /* 0x000000ffff327224 */ /* 0x000fe400078e0024 */
[--C-:B------:R-:W-:Y:S02]  /*1afa0*/  FFMA.FTZ R5, R245, c[0x0][0x2d0], -R212.reuse ;  /* 0x0000b400f5057a23 */ /* 0x100fe400000108d4 */
[----:B------:R-:W-:Y:S01]  /*1afb0*/  FFMA.FTZ R245, R29, c[0x0][0x2d0], -R7 ;  /* 0x0000b4001df57a23 */ /* 0x000fe20000010807 */
[----:B-1----:R-:W-:Y:S01]  /*1afc0*/  F2FP.BF16.PACK_AB R210, R243, R49 ;  /* 0x00000031f3d2723e */ /* 0x002fe200000010ff */
[----:B------:R-:W-:Y:S01]  /*1afd0*/  FFMA.FTZ R0, R247, c[0x0][0x2d0], -R212 ;  /* 0x0000b400f7007a23 */ /* 0x000fe200000108d4 */
[----:B------:R1:W-:Y:S01]  /*1afe0*/  MUFU.EX2 R235, R5 ;  /* 0x0000000500eb7308 */ /* 0x0003e20000000800 */
[----:B------:R-:W-:Y:S01]  /*1aff0*/  FFMA.FTZ R247, R20, c[0x0][0x2d0], -R6 ;  /* 0x0000b40014f77a23 */ /* 0x000fe20000010806 */
[----:B------:R-:W0:Y:S01]  /*1b000*/  LDGDEPBAR ;  /* 0x00000000000079af */ /* 0x000e220000000000 */
[----:B------:R-:W-:Y:S02]  /*1b010*/  IMAD.MOV.U32 R66, RZ, RZ, R26 ;  /* 0x000000ffff427224 */ /* 0x000fe400078e001a */
[----:B------:R-:W-:Y:S05]  /*1b020*/  FFMA.FTZ R222, R222, c[0x0][0x2d0], -R212 ;  /* 0x0000b400dede7a23 */ /* 0x000fea00000108d4 */
[----:B------:R3:W-:Y:S01]  /*1b030*/  MUFU.EX2 R213, R0 ;  /* 0x0000000000d57308 */ /* 0x0007e20000000800 */
[----:B--2---:R-:W-:Y:S02]  /*1b040*/  FSEL R3, R185, RZ, P2 ;  /* 0x000000ffb9037208 */ /* 0x004fe40001000000 */
[----:B------:R-:W-:Y:S01]  /*1b050*/  FSEL R2, R184, RZ, P1 ;  /* 0x000000ffb8027208 */ /* 0x000fe20000800000 */
[----:B-1----:R-:W-:Y:S02]  /*1b060*/  FADD.FTZ R5, -R4, R180 ;  /* 0x000000b404057221 */ /* 0x002fe40000010100 */
[----:B------:R-:W-:Y:S02]  /*1b070*/  FADD.FTZ R4, -R3, R181 ;  /* 0x000000b503047221 */ /* 0x000fe40000010100 */
[----:B------:R-:W-:Y:S02]  /*1b080*/  FADD.FTZ R3, -R2, R187 ;  /* 0x000000bb02037221 */ /* 0x000fe40000010100 */
[----:B------:R-:W-:Y:S02]  /*1b090*/  FFMA.FTZ R187, R24, c[0x0][0x2d0], -R7 ;  /* 0x0000b40018bb7a23 */ /* 0x000fe40000010807 */
[----:B---3--:R-:W-:Y:S02]  /*1b0a0*/  FFMA.FTZ R0, R246, c[0x0][0x2d0], -R212 ;  /* 0x0000b400f6007a23 */ /* 0x008fe400000108d4 */
[----:B------:R-:W-:Y:S02]  /*1b0b0*/  FFMA.FTZ R246, R33, c[0x0][0x2d0], -R6 ;  /* 0x0000b40021f67a23 */ /* 0x000fe40000010806 */
[----:B------:R1:W2:Y:S01]  /*1b0c0*/  MUFU.EX2 R23, R0 ;  /* 0x0000000000177308 */ /* 0x0002a20000000800 */
[----:B------:R-:W-:Y:S02]  /*1b0d0*/  FFMA.FTZ R33, R54, c[0x0][0x2d0], -R8 ;  /* 0x0000b40036217a23 */ /* 0x000fe40000010808 */
[----:B-1----:R-:W-:Y:S02]  /*1b0e0*/  FFMA.FTZ R0, R220, c[0x0][0x2d0], -R212 ;  /* 0x0000b400dc007a23 */ /* 0x002fe400000108d4 */
[----:B------:R-:W-:Y:S05]  /*1b0f0*/  FFMA.FTZ R220, R21, c[0x0][0x2d0], -R6 ;  /* 0x0000b40015dc7a23 */ /* 0x000fea0000010806 */
[----:B------:R1:W3:Y:S01]  /*1b100*/  MUFU.EX2 R47, R0 ;  /* 0x00000000002f7308 */ /* 0x0002e20000000800 */
[----:B--2---:R-:W-:Y:S02]  /*1b110*/  IMAD.MOV.U32 R53, RZ, RZ, R23 ;  /* 0x000000ffff357224 */ /* 0x004fe400078e0017 */
[----:B------:R-:W2:Y:S01]  /*1b120*/  LDSM.16.MT88.4 R20, [R225+0x100] ;  /* 0x00010000e114783b */ /* 0x000ea20000004200 */
[----:B-1----:R-:W-:Y:S01]  /*1b130*/  FSEL R0, R182, RZ, P0 ;  /* 0x000000ffb6007208 */ /* 0x002fe20000000000 */
[----:B---3--:R-:W-:Y:S02]  /*1b140*/  IMAD.MOV.U32 R48, RZ, RZ, R47 ;  /* 0x000000ffff307224 */ /* 0x008fe400078e002f */
[----:B------:R-:W-:Y:S02]  /*1b150*/  FFMA.FTZ R47, R39, c[0x0][0x2d0], -R8 ;  /* 0x0000b400272f7a23 */ /* 0x000fe40000010808 */
[----:B------:R-:W-:Y:S01]  /*1b160*/  FADD.FTZ R2, -R0, R188 ;  /* 0x000000bc00027221 */ /* 0x000fe20000010100 */
[----:B------:R-:W-:Y:S01]  /*1b170*/  F2FP.BF16.PACK_AB R188, R252, R250 ;  /* 0x000000fafcbc723e */ /* 0x000fe200000010ff */
[----:B------:R-:W-:Y:S01]  /*1b180*/  FMUL.FTZ R0, R5, c[0x0][0x2d0] ;  /* 0x0000b40005007a20 */ /* 0x000fe20000410000 */
[----:B------:R-:W-:Y:S01]  /*1b190*/  F2FP.BF16.PACK_AB R211, R235, R48 ;  /* 0x00000030ebd3723e */ /* 0x000fe200000010ff */
[----:B------:R-:W-:Y:S02]  /*1b1a0*/  FFMA.FTZ R5, R52, c[0x0][0x2d0], -R6 ;  /* 0x0000b40034057a23 */ /* 0x000fe40000010806 */
[----:B------:R1:W3:Y:S01]  /*1b1b0*/  MUFU.EX2 R181, R0 ;  /* 0x0000000000b57308 */ /* 0x0002e20000000800 */
[----:B------:R-:W-:Y:S01]  /*1b1c0*/  IMAD.MOV.U32 R52, RZ, RZ, R209 ;  /* 0x000000ffff347224 */ /* 0x000fe200078e00d1 */
[----:B------:R-:W-:Y:S02]  /*1b1d0*/  F2FP.BF16.PACK_AB R209, R53, R213 ;  /* 0x000000d535d1723e */ /* 0x000fe400000010ff */
[----:B------:R-:W-:Y:S01]  /*1b1e0*/  MOV R35, R5 ;  /* 0x0000000500237202 */ /* 0x000fe20000000f00 */
[----:B-1----:R-:W-:Y:S02]  /*1b1f0*/  FMUL.FTZ R0, R4, c[0x0][0x2d0] ;  /* 0x0000b40004007a20 */ /* 0x002fe40000410000 */
[C---:B---3--:R-:W-:Y:S03]  /*1b200*/  FMUL.FTZ R4, R181.reuse, R192 ;  /* 0x000000c0b5047220 */ /* 0x048fe60000410000 */
[----:B------:R1:W3:Y:S01]  /*1b210*/  MUFU.EX2 R180, R0 ;  /* 0x0000000000b47308 */ /* 0x0002e20000000800 */
[C---:B------:R-:W-:Y:S01]  /*1b220*/  FMUL.FTZ R5, R181.reuse, R193 ;  /* 0x000000c1b5057220 */ /* 0x040fe20000410000 */
[----:B------:R-:W-:Y:S01]  /*1b230*/  MOV R193, R50 ;  /* 0x0000003200c17202 */ /* 0x000fe20000000f00 */
[C---:B------:R-:W-:Y:S01]  /*1b240*/  FMUL.FTZ R17, R181.reuse, R205 ;  /* 0x000000cdb5117220 */ /* 0x040fe20000410000 */
[----:B------:R-:W-:Y:S01]  /*1b250*/  MOV R205, R65 ;  /* 0x0000004100cd7202 */ /* 0x000fe20000000f00 */
[----:B------:R-:W-:Y:S02]  /*1b260*/  IMAD.MOV.U32 R65, RZ, RZ, R37 ;  /* 0x000000ffff417224 */ /* 0x000fe400078e0025 */
[----:B------:R-:W4:Y:S01]  /*1b270*/  LDSM.16.MT88.4 R36, [R226+0x100] ;  /* 0x00010000e224783b */ /* 0x000f220000004200 */
[C---:B------:R-:W-:Y:S02]  /*1b280*/  FMUL.FTZ R16, R181.reuse, R204 ;  /* 0x000000ccb5107220 */ /* 0x040fe40000410000 */
[----:B------:R-:W-:Y:S01]  /*1b290*/  IMAD.MOV.U32 R204, RZ, RZ, R33 ;  /* 0x000000ffffcc7224 */ /* 0x000fe200078e0021 */
[----:B------:R-:W-:Y:S01]  /*1b2a0*/  MUFU.EX2 R193, R193 ;  /* 0x000000c100c17308 */ /* 0x000fe20000000800 */
[C---:B------:R-:W-:Y:S01]  /*1b2b0*/  FMUL.FTZ R33, R181.reuse, R145 ;  /* 0x00000091b5217220 */ /* 0x040fe20000410000 */
[----:B------:R-:W-:Y:S01]  /*1b2c0*/  MOV R145, R67 ;  /* 0x0000004300917202 */ /* 0x000fe20000000f00 */
[----:B------:R-:W-:Y:S02]  /*1b2d0*/  IMAD.MOV.U32 R192, RZ, RZ, R66 ;  /* 0x000000ffffc07224 */ /* 0x000fe400078e0042 */
[C---:B------:R-:W-:Y:S02]  /*1b2e0*/  FMUL.FTZ R68, R181.reuse, R68 ;  /* 0x00000044b5447220 */ /* 0x040fe40000410000 */
[C---:B------:R-:W-:Y:S02]  /*1b2f0*/  FMUL.FTZ R69, R181.reuse, R69 ;  /* 0x00000045b5457220 */ /* 0x040fe40000410000 */
[C---:B------:R-:W-:Y:S02]  /*1b300*/  FMUL.FTZ R80, R181.reuse, R80 ;  /* 0x00000050b5507220 */ /* 0x040fe40000410000 */
[----:B------:R-:W-:Y:S02]  /*1b310*/  FMUL.FTZ R81, R181, R81 ;  /* 0x00000051b5517220 */ /* 0x000fe40000410000 */
[----:B-1----:R-:W-:Y:S02]  /*1b320*/  FMUL.FTZ R0, R3, c[0x0][0x2d0] ;  /* 0x0000b40003007a20 */ /* 0x002fe40000410000 */
[C---:B---3--:R-:W-:Y:S01]  /*1b330*/  FMUL.FTZ R6, R180.reuse, R194 ;  /* 0x000000c2b4067220 */ /* 0x048fe20000410000 */
[----:B------:R-:W-:Y:S01]  /*1b340*/  MOV R194, R52 ;  /* 0x0000003400c27202 */ /* 0x000fe20000000f00 */
[----:B------:R1:W3:Y:S01]  /*1b350*/  MUFU.EX2 R3, R0 ;  /* 0x0000000000037308 */ /* 0x0002e20000000800 */
[C---:B------:R-:W-:Y:S02]  /*1b360*/  FMUL.FTZ R19, R180.reuse, R207 ;  /* 0x000000cfb4137220 */ /* 0x040fe40000410000 */
[C---:B------:R-:W-:Y:S02]  /*1b370*/  FMUL.FTZ R50, R180.reuse, R162 ;  /* 0x000000a2b4327220 */ /* 0x040fe40000410000 */
[----:B------:R-:W-:Y:S02]  /*1b380*/  IMAD.MOV.U32 R207, RZ, RZ, R64 ;  /* 0x000000ffffcf7224 */ /* 0x000fe400078e0040 */
        /* <DEDUP_REMOVED lines=11> */
[----:B-1----:R-:W-:Y:S02]  /*1b440*/  FMUL.FTZ R0, R2, c[0x0][0x2d0] ;  /* 0x0000b40002007a20 */ /* 0x002fe40000410000 */
[----:B------:R-:W-:Y:S02]  /*1b450*/  FFMA.FTZ R2, R25, c[0x0][0x2d0], -R7 ;  /* 0x0000b40019027a23 */ /* 0x000fe40000010807 */
[C---:B------:R-:W-:Y:S01]  /*1b460*/  FMUL.FTZ R7, R180.reuse, R195 ;  /* 0x000000c3b4077220 */ /* 0x040fe20000410000 */
[----:B------:R-:W-:Y:S01]  /*1b470*/  MUFU.EX2 R176, R245 ;  /* 0x000000f500b07308 */ /* 0x000fe20000000800 */
[C---:B---3--:R-:W-:Y:S02]  /*1b480*/  FMUL.FTZ R8, R3.reuse, R196 ;  /* 0x000000c403087220 */ /* 0x048fe40000410000 */
[C---:B------:R-:W-:Y:S02]  /*1b490*/  FMUL.FTZ R9, R3.reuse, R197 ;  /* 0x000000c503097220 */ /* 0x040fe40000410000 */
[C---:B------:R-:W-:Y:S01]  /*1b4a0*/  FMUL.FTZ R12, R3.reuse, R200 ;  /* 0x000000c8030c7220 */ /* 0x040fe20000410000 */
[-C--:B--2---:R-:W-:Y:S04]  /*1b4b0*/  HMMA.16816.F32.BF16 R4, R188, R20.reuse, R4 ;  /* 0x00000014bc04723c */ /* 0x084fe80000041804 */
[----:B------:R-:W1:Y:S01]  /*1b4c0*/  MUFU.EX2 R0, R0 ;  /* 0x0000000000007308 */ /* 0x000e620000000800 */
[C---:B------:R-:W-:Y:S01]  /*1b4d0*/  FMUL.FTZ R13, R3.reuse, R201 ;  /* 0x000000c9030d7220 */ /* 0x040fe20000410000 */
[----:B------:R-:W-:Y:S01]  /*1b4e0*/  MOV R200, R58 ;  /* 0x0000003a00c87202 */ /* 0x000fe20000000f00 */
[----:B------:R-:W-:Y:S02]  /*1b4f0*/  IMAD.MOV.U32 R196, RZ, RZ, R18 ;  /* 0x000000ffffc47224 */ /* 0x000fe400078e0012 */
[C---:B------:R-:W-:Y:S03]  /*1b500*/  FMUL.FTZ R18, R180.reuse, R206 ;  /* 0x000000ceb4127220 */ /* 0x040fe60000410000 */
[C---:B------:R-:W-:Y:S02]  /*1b510*/  FMUL.FTZ R29, R3.reuse, R141 ;  /* 0x0000008d031d7220 */ /* 0x040fe40000410000 */
[----:B------:R-:W-:Y:S01]  /*1b520*/  IMAD.MOV.U32 R141, RZ, RZ, R30 ;  /* 0x000000ffff8d7224 */ /* 0x000fe200078e001e */
[----:B------:R-:W-:Y:S01]  /*1b530*/  MUFU.EX2 R200, R200 ;  /* 0x000000c800c87308 */ /* 0x000fe20000000800 */
[C---:B------:R-:W-:Y:S02]  /*1b540*/  FMUL.FTZ R24, R3.reuse, R136 ;  /* 0x0000008803187220 */ /* 0x040fe40000410000 */
[C---:B------:R-:W-:Y:S01]  /*1b550*/  FMUL.FTZ R25, R3.reuse, R137 ;  /* 0x0000008903197220 */ /* 0x040fe20000410000 */
[----:B------:R-:W-:Y:S01]  /*1b560*/  MOV R137, R43 ;  /* 0x0000002b00897202 */ /* 0x000fe20000000f00 */
[----:B------:R-:W-:Y:S01]  /*1b570*/  FMUL.FTZ R28, R3, R140 ;  /* 0x0000008c031c7220 */ /* 0x000fe20000410000 */
[----:B------:R-:W-:Y:S01]  /*1b580*/  MOV R140, R34 ;  /* 0x00000022008c7202 */ /* 0x000fe20000000f00 */
[----:B------:R-:W-:Y:S02]  /*1b590*/  IMAD.MOV.U32 R206, RZ, RZ, R35 ;  /* 0x000000ffffce7224 */ /* 0x000fe400078e0023 */
[C---:B------:R-:W-:Y:S02]  /*1b5a0*/  FMUL.FTZ R34, R180.reuse, R146 ;  /* 0x00000092b4227220 */ /* 0x040fe40000410000 */
[----:B------:R-:W-:Y:S01]  /*1b5b0*/  FMUL.FTZ R35, R180, R147 ;  /* 0x00000093b4237220 */ /* 0x000fe20000410000 */
[----:B------:R-:W-:Y:S01]  /*1b5c0*/  MOV R147, R45 ;  /* 0x0000002d00937202 */ /* 0x000fe20000000f00 */
[C---:B-1----:R-:W-:Y:S01]  /*1b5d0*/  FMUL.FTZ R10, R0.reuse, R198 ;  /* 0x000000c6000a7220 */ /* 0x042fe20000410000 */
[----:B------:R-:W-:Y:S01]  /*1b5e0*/  MOV R198, R63 ;  /* 0x0000003f00c67202 */ /* 0x000fe20000000f00 */
[C---:B------:R-:W-:Y:S02]  /*1b5f0*/  FMUL.FTZ R11, R0.reuse, R199 ;  /* 0x000000c7000b7220 */ /* 0x040fe40000410000 */
[----:B------:R-:W-:Y:S02]  /*1b600*/  IMAD.MOV.U32 R136, RZ, RZ, R65 ;  /* 0x000000ffff887224 */ /* 0x000fe400078e0041 */
[----:B------:R-:W-:Y:S02]  /*1b610*/  FFMA.FTZ R246, R223, c[0x0][0x2d0], -R212 ;  /* 0x0000b400dff67a23 */ /* 0x000fe400000108d4 */
[C---:B------:R-:W-:Y:S01]  /*1b620*/  FMUL.FTZ R14, R0.reuse, R202 ;  /* 0x000000ca000e7220 */ /* 0x040fe20000410000 */
[C---:B------:R-:W-:Y:S03]  /*1b630*/  HMMA.16816.F32.BF16 R8, R208.reuse, R20, R8 ;  /* 0x00000014d008723c */ /* 0x040fe60000041808 */
[----:B------:R-:W-:Y:S01]  /*1b640*/  MUFU.EX2 R246, R246 ;  /* 0x000000f600f67308 */ /* 0x000fe20000000800 */
[C---:B------:R-:W-:Y:S01]  /*1b650*/  FMUL.FTZ R15, R0.reuse, R203 ;  /* 0x000000cb000f7220 */ /* 0x040fe20000410000 */
[----:B------:R-:W-:Y:S01]  /*1b660*/  MOV R203, R44 ;  /* 0x0000002c00cb7202 */ /* 0x000fe20000000f00 */
[----:B------:R-:W-:Y:S02]  /*1b670*/  FMUL.FTZ R44, R3, R156 ;  /* 0x0000009c032c7220 */ /* 0x000fe40000410000 */
[C---:B------:R-:W-:Y:S03]  /*1b680*/  FMUL.FTZ R20, R181.reuse, R132 ;  /* 0x00000084b5147220 */ /* 0x040fe60000410000 */
[-C--:B------:R-:W-:Y:S03]  /*1b690*/  HMMA.16816.F32.BF16 R12, R208, R22.reuse, R12 ;  /* 0x00000016d00c723c */ /* 0x080fe6000004180c */
[C---:B------:R-:W-:Y:S02]  /*1b6a0*/  FMUL.FTZ R21, R181.reuse, R133 ;  /* 0x00000085b5157220 */ /* 0x040fe40000410000 */
[C---:B------:R-:W-:Y:S02]  /*1b6b0*/  FMUL.FTZ R30, R0.reuse, R142 ;  /* 0x0000008e001e7220 */ /* 0x040fe40000410000 */
[C---:B------:R-:W-:Y:S01]  /*1b6c0*/  FMUL.FTZ R26, R0.reuse, R138 ;  /* 0x0000008a001a7220 */ /* 0x040fe20000410000 */
[C---:B------:R-:W-:Y:S04]  /*1b6d0*/  HMMA.16816.F32.BF16 R16, R188.reuse, R22, R16 ;  /* 0x00000016bc10723c */ /* 0x040fe80000041810 */
[----:B------:R-:W-:Y:S01]  /*1b6e0*/  IMAD.MOV.U32 R142, RZ, RZ, R59 ;  /* 0x000000ffff8e7224 */ /* 0x000fe200078e003b */
[----:B------:R-:W-:Y:S01]  /*1b6f0*/  MOV R59, R31 ;  /* 0x0000001f003b7202 */ /* 0x000fe20000000f00 */
[----:B------:R-:W-:Y:S02]  /*1b700*/  FMUL.FTZ R31, R0, R143 ;  /* 0x0000008f001f7220 */ /* 0x000fe40000410000 */
[C---:B------:R-:W-:Y:S04]  /*1b710*/  FMUL.FTZ R22, R180.reuse, R134 ;  /* 0x00000086b4167220 */ /* 0x040fe80000410000 */
[----:B------:R-:W-:Y:S02]  /*1b720*/  FMUL.FTZ R23, R180, R135 ;  /* 0x00000087b4177220 */ /* 0x000fe40000410000 */
[----:B------:R-:W-:Y:S01]  /*1b730*/  IMAD.MOV.U32 R143, RZ, RZ, R32 ;  /* 0x000000ffff8f7224 */ /* 0x000fe200078e0020 */
[----:B------:R-:W-:Y:S01]  /*1b740*/  LDSM.16.MT88.4 R132, [R227+0x100] ;  /* 0x00010000e384783b */ /* 0x000fe20000004200 */
[----:B------:R-:W-:Y:S02]  /*1b750*/  FMUL.FTZ R32, R181, R144 ;  /* 0x00000090b5207220 */ /* 0x000fe40000410000 */
[----:B------:R-:W-:Y:S01]  /*1b760*/  IMAD.MOV.U32 R144, RZ, RZ, R53 ;  /* 0x000000ffff907224 */ /* 0x000fe200078e0035 */
[-C--:B----4-:R-:W-:Y:S03]  /*1b770*/  HMMA.16816.F32.BF16 R20, R188, R36.reuse, R20 ;  /* 0x00000024bc14723c */ /* 0x090fe60000041814 */
[C---:B------:R-:W-:Y:S01]  /*1b780*/  FMUL.FTZ R27, R0.reuse, R139 ;  /* 0x0000008b001b7220 */ /* 0x040fe20000410000 */
[----:B------:R-:W1:Y:S01]  /*1b790*/  LDSM.16.MT88.4 R52, [R228+0x100] ;  /* 0x00010000e434783b */ /* 0x000e620000004200 */
[----:B------:R-:W-:Y:S02]  /*1b7a0*/  IMAD.MOV.U32 R139, RZ, RZ, R47 ;  /* 0x000000ffff8b7224 */ /* 0x000fe400078e002f */
[----:B------:R-:W-:Y:S02]  /*1b7b0*/  IMAD.MOV.U32 R138, RZ, RZ, R46 ;  /* 0x000000ffff8a7224 */ /* 0x000fe400078e002e */
[----:B------:R-:W-:Y:S01]  /*1b7c0*/  IMAD.MOV.U32 R146, RZ, RZ, R41 ;  /* 0x000000ffff927224 */ /* 0x000fe200078e0029 */
[C---:B------:R-:W-:Y:S04]  /*1b7d0*/  HMMA.16816.F32.BF16 R24, R208.reuse, R36, R24 ;  /* 0x00000024d018723c */ /* 0x040fe80000041818 */
[C---:B------:R-:W-:Y:S02]  /*1b7e0*/  FMUL.FTZ R41, R3.reuse, R153 ;  /* 0x0000009903297220 */ /* 0x040fe40000410000 */
[----:B------:R-:W-:Y:S02]  /*1b7f0*/  FMUL.FTZ R43, R0, R155 ;  /* 0x0000009b002b7220 */ /* 0x000fe40000410000 */
[-C--:B------:R-:W-:Y:S04]  /*1b800*/  HMMA.16816.F32.BF16 R28, R208, R38.reuse, R28 ;  /* 0x00000026d01c723c */ /* 0x080fe8000004181c */
[----:B------:R-:W-:Y:S02]  /*1b810*/  FMUL.FTZ R45, R3, R157 ;  /* 0x0000009d032d7220 */ /* 0x000fe40000410000 */
[----:B------:R-:W-:Y:S02]  /*1b820*/  FFMA.FTZ R157, R249, c[0x0][0x2d0], -R212 ;  /* 0x0000b400f99d7a23 */ /* 0x000fe400000108d4 */
[C---:B------:R-:W-:Y:S01]  /*1b830*/  HMMA.16816.F32.BF16 R32, R188.reuse, R38, R32 ;  /* 0x00000026bc20723c */ /* 0x040fe20000041820 */
[----:B------:R-:W-:Y:S03]  /*1b840*/  MUFU.EX2 R249, R233 ;  /* 0x000000e900f97308 */ /* 0x000fe60000000800 */
[C---:B------:R-:W-:Y:S02]  /*1b850*/  FMUL.FTZ R36, R181.reuse, R148 ;  /* 0x00000094b5247220 */ /* 0x040fe40000410000 */
[----:B------:R-:W-:Y:S02]  /*1b860*/  FMUL.FTZ R37, R181, R149 ;  /* 0x00000095b5257220 */ /* 0x000fe40000410000 */
[C---:B------:R-:W-:Y:S04]  /*1b870*/  FMUL.FTZ R38, R180.reuse, R150 ;  /* 0x00000096b4267220 */ /* 0x040fe80000410000 */
[----:B------:R-:W-:Y:S02]  /*1b880*/  FMUL.FTZ R39, R180, R151 ;  /* 0x00000097b4277220 */ /* 0x000fe40000410000 */
[C---:B------:R-:W-:Y:S02]  /*1b890*/  FMUL.FTZ R46, R0.reuse, R158 ;  /* 0x0000009e002e7220 */ /* 0x040fe40000410000 */
[C---:B------:R-:W-:Y:S02]  /*1b8a0*/  FMUL.FTZ R47, R0.reuse, R159 ;  /* 0x0000009f002f7220 */ /* 0x040fe40000410000 */
[----:B------:R-:W-:Y:S01]  /*1b8b0*/  IMAD.MOV.U32 R199, RZ, RZ, R49 ;  /* 0x000000ffffc77224 */ /* 0x000fe200078e0031 */
[-C--:B-1----:R-:W-:Y:S03]  /*1b8c0*/  HMMA.16816.F32.BF16 R36, R188, R52.reuse, R36 ;  /* 0x00000034bc24723c */ /* 0x082fe60000041824 */
[----:B------:R-:W-:Y:S02]  /*1b8d0*/  IMAD.MOV.U32 R201, RZ, RZ, R40 ;  /* 0x000000ffffc97224 */ /* 0x000fe400078e0028 */
[C---:B------:R-:W-:Y:S02]  /*1b8e0*/  FMUL.FTZ R40, R3.reuse, R152 ;  /* 0x0000009803287220 */ /* 0x040fe40000410000 */
[----:B------:R-:W-:Y:S02]  /*1b8f0*/  IMAD.MOV.U32 R197, RZ, RZ, R42 ;  /* 0x000000ffffc57224 */ /* 0x000fe400078e002a */
[C---:B------:R-:W-:Y:S01]  /*1b900*/  FMUL.FTZ R42, R0.reuse, R154 ;  /* 0x0000009a002a7220 */ /* 0x040fe20000410000 */
[----:B------:R-:W-:Y:S02]  /*1b910*/  MUFU.EX2 R201, R201 ;  /* 0x000000c900c97308 */ /* 0x000fe40000000800 */
[C---:B------:R-:W-:Y:S01]  /*1b920*/  FMUL.FTZ R57, R3.reuse, R169 ;  /* 0x000000a903397220 */ /* 0x040fe20000410000 */
[----:B------:R-:W-:Y:S01]  /*1b930*/  MOV R154, R203 ;  /* 0x000000cb009a7202 */ /* 0x000fe20000000f00 */
[----:B------:R-:W-:Y:S02]  /*1b940*/  FMUL.FTZ R58, R0, R170 ;  /* 0x000000aa003a7220 */ /* 0x000fe40000410000 */
[C---:B------:R-:W-:Y:S04]  /*1b950*/  HMMA.16816.F32.BF16 R40, R208.reuse, R52, R40 ;  /* 0x00000034d028723c */ /* 0x040fe80000041828 */
[----:B------:R-:W-:Y:S01]  /*1b960*/  IMAD.MOV.U32 R195, RZ, RZ, R62 ;  /* 0x000000ffffc37224 */ /* 0x000fe200078e003e */
[----:B------:R-:W-:Y:S01]  /*1b970*/  MUFU.EX2 R197, R197 ;  /* 0x000000c500c57308 */ /* 0x000fe20000000800 */
[----:B------:R-:W-:Y:S01]  /*1b980*/  FMUL.FTZ R60, R3, R172 ;  /* 0x000000ac033c7220 */ /* 0x000fe20000410000 */
[----:B------:R-:W-:Y:S01]  /*1b990*/  MOV R158, R154 ;  /* 0x0000009a009e7202 */ /* 0x000fe20000000f00 */
[-C--:B------:R-:W-:Y:S04]  /*1b9a0*/  HMMA.16816.F32.BF16 R44, R208, R54.reuse, R44 ;  /* 0x00000036d02c723c */ /* 0x080fe8000004182c */
[----:B------:R-:W-:Y:S02]  /*1b9b0*/  IMAD.MOV.U32 R149, RZ, RZ, R51 ;  /* 0x000000ffff957224 */ /* 0x000fe400078e0033 */
[C---:B------:R-:W-:Y:S02]  /*1b9c0*/  FMUL.FTZ R51, R180.reuse, R163 ;  /* 0x000000a3b4337220 */ /* 0x040fe40000410000 */
[----:B------:R-:W-:Y:S01]  /*1b9d0*/  IMAD.MOV.U32 R202, RZ, RZ, R48 ;  /* 0x000000ffffca7224 */ /* 0x000fe200078e0030 */
[----:B------:R-:W-:Y:S03]  /*1b9e0*/  MUFU.EX2 R163, R221 ;  /* 0x000000dd00a37308 */ /* 0x000fe60000000800 */
[C---:B------:R-:W-:Y:S02]  /*1b9f0*/  FMUL.FTZ R48, R181.reuse, R160 ;  /* 0x000000a0b5307220 */ /* 0x040fe40000410000 */
[----:B------:R-:W-:Y:S02]  /*1ba00*/  FMUL.FTZ R49, R181, R161 ;  /* 0x000000a1b5317220 */ /* 0x000fe40000410000 */
[----:B------:R-:W-:Y:S02]  /*1ba10*/  FFMA.FTZ R154, R251, c[0x0][0x2d0], -R212 ;  /* 0x0000b400fb9a7a23 */ /* 0x000fe400000108d4 */
[C---:B------:R-:W-:Y:S01]  /*1ba20*/  FMUL.FTZ R52, R181.reuse, R164 ;  /* 0x000000a4b5347220 */ /* 0x040fe20000410000 */
[----:B------:R-:W-:Y:S01]  /*1ba30*/  MUFU.EX2 R251, R239 ;  /* 0x000000ef00fb7308 */ /* 0x000fe20000000800 */
[----:B------:R-:W-:Y:S01]  /*1ba40*/  FMUL.FTZ R53, R181, R165 ;  /* 0x000000a5b5357220 */ /* 0x000fe20000410000 */
[C---:B------:R-:W-:Y:S04]  /*1ba50*/  HMMA.16816.F32.BF16 R48, R188.reuse, R54, R48 ;  /* 0x00000036bc30723c */ /* 0x040fe80000041830 */
[----:B------:R-:W-:Y:S02]  /*1ba60*/  IMAD.MOV.U32 R148, RZ, RZ, R56 ;  /* 0x000000ffff947224 */ /* 0x000fe400078e0038 */
[C---:B------:R-:W-:Y:S02]  /*1ba70*/  FMUL.FTZ R56, R3.reuse, R168 ;  /* 0x000000a803387220 */ /* 0x040fe40000410000 */
[C---:B------:R-:W-:Y:S01]  /*1ba80*/  FMUL.FTZ R54, R180.reuse, R166 ;  /* 0x000000a6b4367220 */ /* 0x040fe20000410000 */
[----:B------:R1:W-:Y:S03]  /*1ba90*/  MUFU.EX2 R168, R2 ;  /* 0x0000000200a87308 */ /* 0x0003e60000000800 */
[----:B------:R-:W-:Y:S02]  /*1baa0*/  FMUL.FTZ R55, R180, R167 ;  /* 0x000000a7b4377220 */ /* 0x000fe40000410000 */
[----:B------:R-:W-:Y:S02]  /*1bab0*/  FMUL.FTZ R61, R3, R173 ;  /* 0x000000ad033d7220 */ /* 0x000fe40000410000 */
[C---:B------:R-:W-:Y:S02]  /*1bac0*/  FMUL.FTZ R62, R0.reuse, R174 ;  /* 0x000000ae003e7220 */ /* 0x040fe40000410000 */
[C---:B------:R-:W-:Y:S01]  /*1bad0*/  FMUL.FTZ R63, R0.reuse, R175 ;  /* 0x000000af003f7220 */ /* 0x040fe20000410000 */
[-C--:B------:R-:W-:Y:S01]  /*1bae0*/  HMMA.16816.F32.BF16 R52, R188, R132.reuse, R52 ;  /* 0x00000084bc34723c */ /* 0x080fe20000041834 */
[----:B------:R-:W-:Y:S02]  /*1baf0*/  MUFU.EX2 R167, R219 ;  /* 0x000000db00a77308 */ /* 0x000fe40000000800 */
[----:B------:R-:W-:Y:S02]  /*1bb00*/  IMAD.MOV.U32 R150, RZ, RZ, R59 ;  /* 0x000000ffff967224 */ /* 0x000fe400078e003b */
[C---:B------:R-:W-:Y:S02]  /*1bb10*/  FMUL.FTZ R59, R0.reuse, R171 ;  /* 0x000000ab003b7220 */ /* 0x040fe40000410000 */
[----:B------:R-:W-:Y:S02]  /*1bb20*/  FMUL.FTZ R65, R181, R177 ;  /* 0x000000b1b5417220 */ /* 0x000fe40000410000 */
[C---:B------:R-:W-:Y:S02]  /*1bb30*/  FMUL.FTZ R72, R3.reuse, R72 ;  /* 0x0000004803487220 */ /* 0x040fe40000410000 */
[----:B------:R-:W-:Y:S01]  /*1bb40*/  MUFU.EX2 R177, R216 ;  /* 0x000000d800b17308 */ /* 0x000fe20000000800 */
[C---:B------:R-:W-:Y:S04]  /*1bb50*/  HMMA.16816.F32.BF16 R56, R208.reuse, R132, R56 ;  /* 0x00000084d038723c */ /* 0x040fe80000041838 */
[C---:B------:R-:W-:Y:S02]  /*1bb60*/  FMUL.FTZ R73, R3.reuse, R73 ;  /* 0x0000004903497220 */ /* 0x040fe40000410000 */
[C---:B------:R-:W-:Y:S02]  /*1bb70*/  FMUL.FTZ R74, R0.reuse, R74 ;  /* 0x0000004a004a7220 */ /* 0x040fe40000410000 */
[-C--:B------:R-:W-:Y:S01]  /*1bb80*/  HMMA.16816.F32.BF16 R60, R208, R134.reuse, R60 ;  /* 0x00000086d03c723c */ /* 0x080fe2000004183c */
[----:B------:R-:W-:Y:S03]  /*1bb90*/  MUFU.EX2 R166, R220 ;  /* 0x000000dc00a67308 */ /* 0x000fe60000000800 */
[C---:B------:R-:W-:Y:S02]  /*1bba0*/  FMUL.FTZ R75, R0.reuse, R75 ;  /* 0x0000004b004b7220 */ /* 0x040fe40000410000 */
[C---:B------:R-:W-:Y:S02]  /*1bbb0*/  FMUL.FTZ R76, R3.reuse, R76 ;  /* 0x0000004c034c7220 */ /* 0x040fe40000410000 */
[C---:B------:R-:W-:Y:S01]  /*1bbc0*/  HMMA.16816.F32.BF16 R64, R188.reuse, R134, R64 ;  /* 0x00000086bc40723c */ /* 0x040fe20000041840 */
[----:B------:R-:W2:Y:S02]  /*1bbd0*/  LDSM.16.MT88.4 R132, [R225+0x2100] ;  /* 0x00210000e184783b */ /* 0x000ea40000004200 */
[----:B------:R-:W-:Y:S01]  /*1bbe0*/  MUFU.EX2 R165, R187 ;  /* 0x000000bb00a57308 */ /* 0x000fe20000000800 */
[C---:B------:R-:W-:Y:S02]  /*1bbf0*/  FMUL.FTZ R77, R3.reuse, R77 ;  /* 0x0000004d034d7220 */ /* 0x040fe40000410000 */
[C---:B------:R-:W-:Y:S02]  /*1bc00*/  FMUL.FTZ R78, R0.reuse, R78 ;  /* 0x0000004e004e7220 */ /* 0x040fe40000410000 */
[----:B------:R-:W-:Y:S04]  /*1bc10*/  FMUL.FTZ R79, R0, R79 ;  /* 0x0000004f004f7220 */ /* 0x000fe80000410000 */
[C---:B------:R-:W-:Y:S01]  /*1bc20*/  FMUL.FTZ R86, R180.reuse, R86 ;  /* 0x00000056b4567220 */ /* 0x040fe20000410000 */
[----:B------:R-:W-:Y:S01]  /*1bc30*/  MUFU.EX2 R187, R231 ;  /* 0x000000e700bb7308 */ /* 0x000fe20000000800 */
        /* <DEDUP_REMOVED lines=42> */
[----:B------:R-:W-:Y:S01]  /*1bee0*/  IMAD.MOV.U32 R151, RZ, RZ, R150 ;  /* 0x000000ffff977224 */ /* 0x000fe200078e0096 */
[----:B------:R-:W-:Y:S01]  /*1bef0*/  MOV R150, R149 ;  /* 0x0000009500967202 */ /* 0x000fe20000000f00 */
[----:B------:R-:W-:Y:S01]  /*1bf00*/  FMUL.FTZ R124, R3, R124 ;  /* 0x0000007c037c7220 */ /* 0x000fe20000410000 */
[-C--:B--2---:R-:W-:Y:S03]  /*1bf10*/  HMMA.16816.F32.BF16 R84, R188, R132.reuse, R84 ;  /* 0x00000084bc54723c */ /* 0x084fe60000041854 */
[----:B-1----:R-:W-:Y:S02]  /*1bf20*/  FFMA.FTZ R2, R151, c[0x0][0x2d0], -R212 ;  /* 0x0000b40097027a23 */ /* 0x002fe400000108d4 */
[----:B------:R-:W-:Y:S02]  /*1bf30*/  IMAD.MOV.U32 R151, RZ, RZ, R137 ;  /* 0x000000ffff977224 */ /* 0x000fe400078e0089 */
[----:B------:R1:W-:Y:S01]  /*1bf40*/  MUFU.EX2 R164, R2 ;  /* 0x0000000200a47308 */ /* 0x0003e20000000800 */
[C---:B------:R-:W-:Y:S04]  /*1bf50*/  HMMA.16816.F32.BF16 R88, R208.reuse, R132, R88 ;  /* 0x00000084d058723c */ /* 0x040fe80000041858 */
[----:B------:R-:W-:Y:S02]  /*1bf60*/  FMUL.FTZ R125, R3, R125 ;  /* 0x0000007d037d7220 */ /* 0x000fe40000410000 */
[C---:B------:R-:W-:Y:S02]  /*1bf70*/  FMUL.FTZ R126, R0.reuse, R126 ;  /* 0x0000007e007e7220 */ /* 0x040fe40000410000 */
[-C--:B------:R-:W-:Y:S04]  /*1bf80*/  HMMA.16816.F32.BF16 R92, R208, R134.reuse, R92 ;  /* 0x00000086d05c723c */ /* 0x080fe8000004185c */
[----:B------:R-:W-:Y:S02]  /*1bf90*/  FMUL.FTZ R127, R0, R127 ;  /* 0x0000007f007f7220 */ /* 0x000fe40000410000 */
[----:B------:R-:W-:Y:S02]  /*1bfa0*/  IMAD.MOV.U32 R203, RZ, RZ, R202 ;  /* 0x000000ffffcb7224 */ /* 0x000fe400078e00ca */
[C---:B------:R-:W-:Y:S01]  /*1bfb0*/  HMMA.16816.F32.BF16 R96, R188.reuse, R134, R96 ;  /* 0x00000086bc60723c */ /* 0x040fe20000041860 */
[----:B------:R-:W2:Y:S03]  /*1bfc0*/  LDSM.16.MT88.4 R132, [R228+0x2100] ;  /* 0x00210000e484783b */ /* 0x000ea60000004200 */
[----:B------:R-:W-:Y:S02]  /*1bfd0*/  IMAD.MOV.U32 R202, RZ, RZ, R195 ;  /* 0x000000ffffca7224 */ /* 0x000fe400078e00c3 */
[----:B------:R-:W3:Y:S01]  /*1bfe0*/  MUFU.EX2 R195, R218 ;  /* 0x000000da00c37308 */ /* 0x000ee20000000800 */
[----:B-1----:R-:W-:Y:S01]  /*1bff0*/  FFMA.FTZ R2, R150, c[0x0][0x2d0], -R212 ;  /* 0x0000b40096027a23 */ /* 0x002fe200000108d4 */
[----:B------:R-:W-:Y:S01]  /*1c000*/  MOV R150, R138 ;  /* 0x0000008a00967202 */ /* 0x000fe20000000f00 */
[C---:B------:R-:W-:Y:S03]  /*1c010*/  FMUL.FTZ R130, R180.reuse, R130 ;  /* 0x00000082b4827220 */ /* 0x040fe60000410000 */
[----:B------:R-:W-:Y:S02]  /*1c020*/  FMUL.FTZ R131, R180, R131 ;  /* 0x00000083b4837220 */ /* 0x000fe40000410000 */
[----:B------:R-:W-:Y:S02]  /*1c030*/  IMAD.MOV.U32 R169, RZ, RZ, R158 ;  /* 0x000000ffffa97224 */ /* 0x000fe400078e009e */
[----:B------:R-:W-:Y:S02]  /*1c040*/  FFMA.FTZ R245, R248, c[0x0][0x2d0], -R212 ;  /* 0x0000b400f8f57a23 */ /* 0x000fe400000108d4 */
[----:B------:R-:W-:Y:S01]  /*1c050*/  MUFU.EX2 R248, R240 ;  /* 0x000000f000f87308 */ /* 0x000fe20000000800 */
        /* <DEDUP_REMOVED lines=10> */
[----:B------:R-:W-:Y:S01]  /*1c100*/  MOV R143, R136 ;  /* 0x00000088008f7202 */ /* 0x000fe20000000f00 */
[----:B------:R-:W-:Y:S01]  /*1c110*/  FMUL.FTZ R128, R181, R128 ;  /* 0x00000080b5807220 */ /* 0x000fe20000410000 */
[----:B------:R-:W-:Y:S01]  /*1c120*/  MOV R153, R142 ;  /* 0x0000008e00997202 */ /* 0x000fe20000000f00 */
[----:B------:R-:W-:Y:S01]  /*1c130*/  IMAD.MOV.U32 R142, RZ, RZ, R139 ;  /* 0x000000ffff8e7224 */ /* 0x000fe200078e008b */
[----:B------:R-:W-:Y:S01]  /*1c140*/  MOV R175, R143 ;  /* 0x0000008f00af7202 */ /* 0x000fe20000000f00 */
[----:B------:R-:W-:Y:S01]  /*1c150*/  LDSM.16.MT88.4 R136, [R225+0x900] ;  /* 0x00090000e188783b */ /* 0x000fe20000004200 */
[--C-:B------:R-:W-:Y:S01]  /*1c160*/  FFMA.FTZ R152, R152, c[0x0][0x2d0], -R212.reuse ;  /* 0x0000b40098987a23 */ /* 0x100fe200000108d4 */
[----:B------:R-:W-:Y:S01]  /*1c170*/  MOV R178, R141 ;  /* 0x0000008d00b27202 */ /* 0x000fe20000000f00 */
[----:B------:R-:W-:Y:S01]  /*1c180*/  FFMA.FTZ R153, R153, c[0x0][0x2d0], -R212 ;  /* 0x0000b40099997a23 */ /* 0x000fe200000108d4 */
[----:B------:R-:W4:Y:S01]  /*1c190*/  MUFU.EX2 R198, R2 ;  /* 0x0000000200c67308 */ /* 0x000f220000000800 */
[----:B------:R-:W-:Y:S01]  /*1c1a0*/  IMAD.MOV.U32 R247, RZ, RZ, R142 ;  /* 0x000000fffff77224 */ /* 0x000fe200078e008e */
[----:B---3--:R-:W-:Y:S01]  /*1c1b0*/  F2FP.BF16.PACK_AB R142, R176, R195 ;  /* 0x000000c3b08e723e */ /* 0x008fe200000010ff */
[-C--:B--2---:R-:W-:Y:S03]  /*1c1c0*/  HMMA.16816.F32.BF16 R100, R188, R132.reuse, R100 ;  /* 0x00000084bc64723c */ /* 0x084fe60000041864 */
[----:B------:R-:W-:Y:S04]  /*1c1d0*/  FMUL.FTZ R129, R181, R129 ;  /* 0x00000081b5817220 */ /* 0x000fe80000410000 */
[----:B------:R-:W-:Y:S01]  /*1c1e0*/  MUFU.EX2 R178, R178 ;  /* 0x000000b200b27308 */ /* 0x000fe20000000800 */
[C---:B------:R-:W-:Y:S01]  /*1c1f0*/  HMMA.16816.F32.BF16 R104, R208.reuse, R132, R104 ;  /* 0x00000084d068723c */ /* 0x040fe20000041868 */
[----:B-1----:R-:W-:Y:S07]  /*1c200*/  LDSM.16.MT88.4 R216, [R226+0x3900] ;  /* 0x00390000e2d8783b */ /* 0x002fee0000004200 */
[-C--:B------:R-:W-:Y:S01]  /*1c210*/  HMMA.16816.F32.BF16 R108, R208, R134.reuse, R108 ;  /* 0x00000086d06c723c */ /* 0x080fe2000004186c */
[----:B------:R-:W-:Y:S03]  /*1c220*/  MUFU.EX2 R245, R245 ;  /* 0x000000f500f57308 */ /* 0x000fe60000000800 */
[----:B----4-:R-:W-:Y:S01]  /*1c230*/  F2FP.BF16.PACK_AB R141, R198, R164 ;  /* 0x000000a4c68d723e */ /* 0x010fe200000010ff */
[--C-:B------:R-:W-:Y:S03]  /*1c240*/  FFMA.FTZ R2, R194, c[0x0][0x2d0], -R212.reuse ;  /* 0x0000b400c2027a23 */ /* 0x100fe600000108d4 */
[C---:B------:R-:W-:Y:S01]  /*1c250*/  HMMA.16816.F32.BF16 R112, R188.reuse, R134, R112 ;  /* 0x00000086bc70723c */ /* 0x040fe20000041870 */
[----:B------:R-:W1:Y:S02]  /*1c260*/  LDSM.16.MT88.4 R132, [R227+0x2100] ;  /* 0x00210000e384783b */ /* 0x000e640000004200 */
[----:B------:R2:W-:Y:S10]  /*1c270*/  MUFU.EX2 R194, R2 ;  /* 0x0000000200c27308 */ /* 0x0005f40000000800 */
[----:B------:R-:W-:Y:S01]  /*1c280*/  MUFU.EX2 R175, R175 ;  /* 0x000000af00af7308 */ /* 0x000fe20000000800 */
[--C-:B--2---:R-:W-:Y:S02]  /*1c290*/  FFMA.FTZ R2, R155, c[0x0][0x2d0], -R212.reuse ;  /* 0x0000b4009b027a23 */ /* 0x104fe400000108d4 */
[----:B------:R-:W-:Y:S07]  /*1c2a0*/  FFMA.FTZ R212, R183, c[0x0][0x2d0], -R212 ;  /* 0x0000b400b7d47a23 */ /* 0x000fee00000108d4 */
        /* <DEDUP_REMOVED lines=10> */
[-C--:B-1----:R-:W-:Y:S01]  /*1c350*/  HMMA.16816.F32.BF16 R116, R188, R132.reuse, R116 ;  /* 0x00000084bc74723c */ /* 0x082fe20000041874 */
[----:B------:R1:W2:Y:S02]  /*1c360*/  MUFU.EX2 R192, R2 ;  /* 0x0000000200c07308 */ /* 0x0002a40000000800 */
[----:B------:R-:W-:Y:S01]  /*1c370*/  IMAD.MOV.U32 R151, RZ, RZ, R147 ;  /* 0x000000ffff977224 */ /* 0x000fe200078e0093 */
[----:B------:R-:W-:Y:S01]  /*1c380*/  MOV R158, R155 ;  /* 0x0000009b009e7202 */ /* 0x000fe20000000f00 */
[----:B------:R-:W-:Y:S01]  /*1c390*/  IMAD.MOV.U32 R161, RZ, RZ, R149 ;  /* 0x000000ffffa17224 */ /* 0x000fe200078e0095 */
[----:B------:R-:W-:Y:S01]  /*1c3a0*/  MOV R160, R150 ;  /* 0x0000009600a07202 */ /* 0x000fe20000000f00 */
[----:B------:R-:W-:Y:S01]  /*1c3b0*/  IMAD.MOV.U32 R149, RZ, RZ, R145 ;  /* 0x000000ffff957224 */ /* 0x000fe200078e0091 */
[C---:B------:R-:W-:Y:S01]  /*1c3c0*/  HMMA.16816.F32.BF16 R120, R208.reuse, R132, R120 ;  /* 0x00000084d078723c */ /* 0x040fe20000041878 */
[----:B------:R-:W3:Y:S03]  /*1c3d0*/  LDL.LU R133, [R1] ;  /* 0x0000000001857983 */ /* 0x000ee60000300800 */
[----:B------:R-:W-:Y:S01]  /*1c3e0*/  MOV R150, R146 ;  /* 0x0000009200967202 */ /* 0x000fe20000000f00 */
[----:B------:R-:W4:Y:S01]  /*1c3f0*/  LDL.LU R132, [R1+0x4] ;  /* 0x0000040001847983 */ /* 0x000f220000300800 */
[----:B------:R-:W-:Y:S01]  /*1c400*/  MOV R173, R151 ;  /* 0x0000009700ad7202 */ /* 0x000fe20000000f00 */
[----:B------:R-:W-:Y:S01]  /*1c410*/  IMAD.MOV.U32 R220, RZ, RZ, R161 ;  /* 0x000000ffffdc7224 */ /* 0x000fe200078e00a1 */
[-C--:B------:R-:W-:Y:S01]  /*1c420*/  HMMA.16816.F32.BF16 R124, R208, R134.reuse, R124 ;  /* 0x00000086d07c723c */ /* 0x080fe2000004187c */
[----:B------:R-:W4:Y:S03]  /*1c430*/  LDL.LU R156, [R1+0x1c] ;  /* 0x00001c00019c7983 */ /* 0x000f260000300800 */
[----:B------:R-:W-:Y:S01]  /*1c440*/  IMAD.MOV.U32 R170, RZ, RZ, R150 ;  /* 0x000000ffffaa7224 */ /* 0x000fe200078e0096 */
[----:B------:R-:W-:Y:S01]  /*1c450*/  MOV R174, R149 ;  /* 0x0000009500ae7202 */ /* 0x000fe20000000f00 */
[----:B------:R-:W-:Y:S01]  /*1c460*/  IMAD.MOV.U32 R161, RZ, RZ, R159 ;  /* 0x000000ffffa17224 */ /* 0x000fe200078e009f */
[----:B------:R-:W-:Y:S01]  /*1c470*/  MOV R159, R199 ;  /* 0x000000c7009f7202 */ /* 0x000fe20000000f00 */
[----:B------:R-:W-:Y:S01]  /*1c480*/  HMMA.16816.F32.BF16 R128, R188, R134, R128 ;  /* 0x00000086bc80723c */ /* 0x000fe20000041880 */
[----:B-1----:R-:W4:Y:S01]  /*1c490*/  LDL.LU R2, [R1+0x8] ;  /* 0x0000080001027983 */ /* 0x002f220000300800 */
[----:B------:R-:W-:Y:S02]  /*1c4a0*/  MUFU.EX2 R199, R153 ;  /* 0x0000009900c77308 */ /* 0x000fe40000000800 */
[----:B------:R-:W-:Y:S02]  /*1c4b0*/  MOV R155, R148 ;  /* 0x00000094009b7202 */ /* 0x000fe40000000f00 */
[----:B------:R-:W-:Y:S02]  /*1c4c0*/  MOV R148, R144 ;  /* 0x0000009000947202 */ /* 0x000fe40000000f00 */
[----:B------:R-:W1:Y:S01]  /*1c4d0*/  LDSM.16.MT88.4 R144, [R226+0x900] ;  /* 0x00090000e290783b */ /* 0x000e620000004200 */
[----:B------:R-:W-:Y:S03]  /*1c4e0*/  F2FP.BF16.PACK_AB R134, R179, R197 ;  /* 0x000000c5b386723e */ /* 0x000fe600000010ff */
[----:B------:R-:W-:Y:S01]  /*1c4f0*/  F2FP.BF16.PACK_AB R135, R177, R196 ;  /* 0x000000c4b187723e */ /* 0x000fe200000010ff */
[----:B------:R-:W-:Y:S01]  /*1c500*/  IMAD.MOV.U32 R172, RZ, RZ, R155 ;  /* 0x000000ffffac7224 */ /* 0x000fe200078e009b */
[----:B--2---:R-:W-:Y:S01]  /*1c510*/  F2FP.BF16.PACK_AB R143, R192, R194 ;  /* 0x000000c2c08f723e */ /* 0x004fe200000010ff */
[----:B------:R-:W-:Y:S01]  /*1c520*/  IMAD.MOV.U32 R155, RZ, RZ, R140 ;  /* 0x000000ffff9b7224 */ /* 0x000fe200078e008c */
[----:B------:R-:W-:Y:S01]  /*1c530*/  F2FP.BF16.PACK_AB R140, R168, R165 ;  /* 0x000000a5a88c723e */ /* 0x000fe200000010ff */
[----:B------:R-:W-:Y:S01]  /*1c540*/  IMAD.MOV.U32 R171, RZ, RZ, R148 ;  /* 0x000000ffffab7224 */ /* 0x000fe200078e0094 */
[----:B------:R-:W-:Y:S01]  /*1c550*/  MOV R221, R172 ;  /* 0x000000ac00dd7202 */ /* 0x000fe20000000f00 */
[----:B------:R-:W2:Y:S01]  /*1c560*/  LDSM.16.MT88.4 R148, [R228+0x900] ;  /* 0x00090000e494783b */ /* 0x000ea20000004200 */
[----:B------:R-:W-:Y:S01]  /*1c570*/  MUFU.EX2 R172, R154 ;  /* 0x0000009a00ac7308 */ /* 0x000fe20000000800 */
[----:B------:R-:W-:Y:S02]  /*1c580*/  F2FP.BF16.PACK_AB R209, R245, R246 ;  /* 0x000000f6f5d1723e */ /* 0x000fe400000010ff */
[----:B------:R-:W-:Y:S07]  /*1c590*/  F2FP.BF16.PACK_AB R210, R183, R187 ;  /* 0x000000bbb7d2723e */ /* 0x000fee00000010ff */
[----:B------:R-:W-:Y:S10]  /*1c5a0*/  MUFU.EX2 R190, R157 ;  /* 0x0000009d00be7308 */ /* 0x000ff40000000800 */
[----:B------:R-:W-:Y:S10]  /*1c5b0*/  MUFU.EX2 R189, R205 ;  /* 0x000000cd00bd7308 */ /* 0x000ff40000000800 */
[----:B------:R1:W-:Y:S10]  /*1c5c0*/  MUFU.EX2 R188, R247 ;  /* 0x000000f700bc7308 */ /* 0x0003f40000000800 */
[----:B------:R-:W-:Y:S10]  /*1c5d0*/  MUFU.EX2 R191, R173 ;  /* 0x000000ad00bf7308 */ /* 0x000ff40000000800 */
[----:B------:R-:W-:Y:S01]  /*1c5e0*/  MUFU.EX2 R173, R169 ;  /* 0x000000a900ad7308 */ /* 0x000fe20000000800 */
[----:B-1----:R-:W-:Y:S02]  /*1c5f0*/  MOV R247, R160 ;  /* 0x000000a000f77202 */ /* 0x002fe40000000f00 */
[----:B------:R-:W-:Y:S01]  /*1c600*/  MOV R160, R158 ;  /* 0x0000009e00a07202 */ /* 0x000fe20000000f00 */
[----:B------:R-:W-:Y:S06]  /*1c610*/  IMAD.MOV.U32 R158, RZ, RZ, R203 ;  /* 0x000000ffff9e7224 */ /* 0x000fec00078e00cb */
[----:B------:R-:W-:Y:S10]  /*1c620*/  MUFU.EX2 R203, R152 ;  /* 0x0000009800cb7308 */ /* 0x000ff40000000800 */
[----:B------:R1:W-:Y:S10]  /*1c630*/  MUFU.EX2 R169, R155 ;  /* 0x0000009b00a97308 */ /* 0x0003f40000000800 */
[----:B------:R-:W-:Y:S10]  /*1c640*/  MUFU.EX2 R171, R171 ;  /* 0x000000ab00ab7308 */ /* 0x000ff40000000800 */
[----:B------:R-:W-:Y:S01]  /*1c650*/  MUFU.EX2 R174, R174 ;  /* 0x000000ae00ae7308 */ /* 0x000fe20000000800 */
[----:B-1----:R-:W-:Y:S09]  /*1c660*/  LDSM.16.MT88.4 R152, [R226+0x1100] ;  /* 0x00110000e298783b */ /* 0x002ff20000004200 */
[----:B------:R-:W-:Y:S01]  /*1c670*/  MUFU.EX2 R170, R170 ;  /* 0x000000aa00aa7308 */ /* 0x000fe20000000800 */
[----:B---3--:R-:W-:Y:S01]  /*1c680*/  FFMA.FTZ R181, R181, R133, R250 ;  /* 0x00000085b5b57223 */ /* 0x008fe200000100fa */
[----:B------:R-:W-:Y:S08]  /*1c690*/  F2FP.BF16.PACK_AB R133, R167, R163 ;  /* 0x000000a3a785723e */ /* 0x000ff000000010ff */
[----:B------:R1:W-:Y:S01]  /*1c6a0*/  MUFU.EX2 R250, R237 ;  /* 0x000000ed00fa7308 */ /* 0x0003e20000000800 */
[----:B----4-:R-:W-:Y:S01]  /*1c6b0*/  FFMA.FTZ R180, R180, R132, R215 ;  /* 0x00000084b4b47223 */ /* 0x010fe200000100d7 */
[----:B------:R-:W-:Y:S01]  /*1c6c0*/  F2FP.BF16.PACK_AB R132, R166, R162 ;  /* 0x000000a2a684723e */ /* 0x000fe200000010ff */
[----:B------:R-:W-:Y:S06]  /*1c6d0*/  FFMA.FTZ R156, R3, R156, R214 ;  /* 0x0000009c039c7223 */ /* 0x000fec00000100d6 */
[-C--:B------:R-:W-:Y:S05]  /*1c6e0*/  HMMA.16816.F32.BF16 R4, R132, R136.reuse, R4 ;  /* 0x000000888404723c */ /* 0x080fea0000041804 */
[----:B------:R-:W-:Y:S02]  /*1c6f0*/  FFMA.FTZ R3, R0, R2, R213 ;  /* 0x0000000200037223 */ /* 0x000fe400000100d5 */
[----:B------:R-:W-:Y:S01]  /*1c700*/  FADD.FTZ R0, R221, R180 ;  /* 0x000000b4dd007221 */ /* 0x000fe20000010000 */
[C---:B------:R-:W-:Y:S01]  /*1c710*/  HMMA.16816.F32.BF16 R8, R140.reuse, R136, R8 ;  /* 0x000000888c08723c */ /* 0x040fe20000041808 */
[----:B------:R-:W-:Y:S03]  /*1c720*/  MUFU.EX2 R180, R206 ;  /* 0x000000ce00b47308 */ /* 0x000fe60000000800 */
[----:B------:R-:W-:Y:S01]  /*1c730*/  FADD.FTZ R0, R160, R0 ;  /* 0x00000000a0007221 */ /* 0x000fe20000010000 */
[----:B-1----:R1:W5:Y:S01]  /*1c740*/  LDL.LU R237, [R1+0x88] ;  /* 0x0000880001ed7983 */ /* 0x0023620000300800 */
[----:B------:R-:W-:Y:S02]  /*1c750*/  FADD.FTZ R2, R252, R181 ;  /* 0x000000b5fc027221 */ /* 0x000fe40000010000 */
[-C--:B------:R-:W-:Y:S03]  /*1c760*/  HMMA.16816.F32.BF16 R12, R140, R138.reuse, R12 ;  /* 0x0000008a8c0c723c */ /* 0x080fe6000004180c */
[----:B------:R-:W-:Y:S01]  /*1c770*/  MUFU.EX2 R181, R222 ;  /* 0x000000de00b57308 */ /* 0x000fe20000000800 */
[----:B------:R-:W-:Y:S02]  /*1c780*/  FADD.FTZ R0, R242, R0 ;  /* 0x00000000f2007221 */ /* 0x000fe40000010000 */
[----:B------:R-:W-:Y:S02]  /*1c790*/  FADD.FTZ R3, R247, R3 ;  /* 0x00000003f7037221 */ /* 0x000fe40000010000 */
[C---:B------:R-:W-:Y:S01]  /*1c7a0*/  HMMA.16816.F32.BF16 R16, R132.reuse, R138, R16 ;  /* 0x0000008a8410723c */ /* 0x040fe20000041810 */
[----:B------:R-:W3:Y:S03]  /*1c7b0*/  LDSM.16.MT88.4 R136, [R227+0x900] ;  /* 0x00090000e388783b */ /* 0x000ee60000004200 */
[----:B------:R-:W-:Y:S01]  /*1c7c0*/  FADD.FTZ R0, R163, R0 ;  /* 0x00000000a3007221 */ /* 0x000fe20000010000 */
[----:B------:R-:W4:Y:S01]  /*1c7d0*/  MUFU.EX2 R247, R224 ;  /* 0x000000e000f77308 */ /* 0x000f220000000800 */
[----:B------:R-:W-:Y:S02]  /*1c7e0*/  FADD.FTZ R2, R161, R2 ;  /* 0x00000002a1027221 */ /* 0x000fe40000010000 */
[-C--:B------:R-:W-:Y:S04]  /*1c7f0*/  HMMA.16816.F32.BF16 R20, R132, R144.reuse, R20 ;  /* 0x000000908414723c */ /* 0x080fe80000041814 */
[----:B------:R-:W-:Y:S02]  /*1c800*/  FADD.FTZ R161, R158, R3 ;  /* 0x000000039ea17221 */ /* 0x000fe40000010000 */
[----:B------:R-:W-:Y:S01]  /*1c810*/  FADD.FTZ R3, R207, R2 ;  /* 0x00000002cf037221 */ /* 0x000fe20000010000 */
[----:B------:R-:W-:Y:S01]  /*1c820*/  MUFU.EX2 R252, R202 ;  /* 0x000000ca00fc7308 */ /* 0x000fe20000000800 */
[C---:B------:R-:W-:Y:S04]  /*1c830*/  HMMA.16816.F32.BF16 R24, R140.reuse, R144, R24 ;  /* 0x000000908c18723c */ /* 0x040fe80000041818 */
[----:B------:R-:W-:Y:S04]  /*1c840*/  FADD.FTZ R3, R162, R3 ;  /* 0x00000003a2037221 */ /* 0x000fe80000010000 */
[-C--:B------:R-:W-:Y:S01]  /*1c850*/  HMMA.16816.F32.BF16 R28, R140, R146.reuse, R28 ;  /* 0x000000928c1c723c */ /* 0x080fe2000004181c */
[----:B------:R1:W-:Y:S03]  /*1c860*/  MUFU.EX2 R2, R204 ;  /* 0x000000cc00027308 */ /* 0x0003e60000000800 */
[----:B----4-:R-:W-:Y:S04]  /*1c870*/  F2FP.BF16.PACK_AB R208, R247, R248 ;  /* 0x000000f8f7d0723e */ /* 0x010fe800000010ff */
[C---:B------:R-:W-:Y:S01]  /*1c880*/  HMMA.16816.F32.BF16 R32, R132.reuse, R146, R32 ;  /* 0x000000928420723c */ /* 0x040fe20000041820 */
[----:B------:R-:W4:Y:S02]  /*1c890*/  LDSM.16.MT88.4 R144, [R225+0x2900] ;  /* 0x00290000e190783b */ /* 0x000f240000004200 */
[----:B------:R3:W3:Y:S05]  /*1c8a0*/  MUFU.EX2 R202, R238 ;  /* 0x000000ee00ca7308 */ /* 0x0006ea0000000800 */
[-C--:B--2---:R-:W-:Y:S08]  /*1c8b0*/  HMMA.16816.F32.BF16 R36, R132, R148.reuse, R36 ;  /* 0x000000948424723c */ /* 0x084ff00000041824 */
[C---:B------:R-:W-:Y:S01]  /*1c8c0*/  HMMA.16816.F32.BF16 R40, R140.reuse, R148, R40 ;  /* 0x000000948c28723c */ /* 0x040fe20000041828 */
[----:B-1----:R-:W-:Y:S07]  /*1c8d0*/  LDSM.16.MT88.4 R204, [R225+0x1900] ;  /* 0x00190000e1cc783b */ /* 0x002fee0000004200 */
[-C--:B------:R-:W-:Y:S01]  /*1c8e0*/  HMMA.16816.F32.BF16 R44, R140, R150.reuse, R44 ;  /* 0x000000968c2c723c */ /* 0x080fe2000004182c */
[----:B---3--:R1:W5:Y:S04]  /*1c8f0*/  LDL.LU R238, [R1+0x84] ;  /* 0x0000840001ee7983 */ /* 0x0083680000300800 */
[----:B------:R1:W5:Y:S03]  /*1c900*/  LDL.LU R239, [R1+0x80] ;  /* 0x0000800001ef7983 */ /* 0x0003660000300800 */
[C---:B------:R-:W-:Y:S01]  /*1c910*/  HMMA.16816.F32.BF16 R48, R132.reuse, R150, R48 ;  /* 0x000000968430723c */ /* 0x040fe20000041830 */
[----:B------:R-:W2:Y:S07]  /*1c920*/  LDSM.16.MT88.4 R148, [R226+0x2900] ;  /* 0x00290000e294783b */ /* 0x000eae0000004200 */
[-C--:B------:R-:W-:Y:S01]  /*1c930*/  HMMA.16816.F32.BF16 R52, R132, R136.reuse, R52 ;  /* 0x000000888434723c */ /* 0x080fe20000041834 */
[----:B------:R1:W5:Y:S04]  /*1c940*/  LDL.LU R233, [R1+0x7c] ;  /* 0x00007c0001e97983 */ /* 0x0003680000300800 */
[----:B------:R1:W5:Y:S03]  /*1c950*/  LDL.LU R240, [R1+0x78] ;  /* 0x0000780001f07983 */ /* 0x0003660000300800 */
[C---:B------:R-:W-:Y:S01]  /*1c960*/  HMMA.16816.F32.BF16 R56, R140.reuse, R136, R56 ;  /* 0x000000888c38723c */ /* 0x040fe20000041838 */
[----:B------:R1:W5:Y:S04]  /*1c970*/  LDL.LU R224, [R1+0x74] ;  /* 0x0000740001e07983 */ /* 0x0003680000300800 */
[----:B------:R1:W5:Y:S03]  /*1c980*/  LDL.LU R231, [R1+0x70] ;  /* 0x0000700001e77983 */ /* 0x0003660000300800 */
[-C--:B------:R-:W-:Y:S01]  /*1c990*/  HMMA.16816.F32.BF16 R60, R140, R138.reuse, R60 ;  /* 0x0000008a8c3c723c */ /* 0x080fe2000004183c */
[----:B------:R1:W5:Y:S04]  /*1c9a0*/  LDL.LU R241, [R1+0x6c] ;  /* 0x00006c0001f17983 */ /* 0x0003680000300800 */
[----:B------:R1:W5:Y:S03]  /*1c9b0*/  LDL.LU R242, [R1+0x68] ;  /* 0x0000680001f27983 */ /* 0x0003660000300800 */
[C---:B------:R-:W-:Y:S01]  /*1c9c0*/  HMMA.16816.F32.BF16 R64, R132.reuse, R138, R64 ;  /* 0x0000008a8440723c */ /* 0x040fe20000041840 */
[----:B------:R-:W3:Y:S07]  /*1c9d0*/  LDSM.16.MT88.4 R136, [R228+0x2900] ;  /* 0x00290000e488783b */ /* 0x000eee0000004200 */
[-C--:B----4-:R-:W-:Y:S08]  /*1c9e0*/  HMMA.16816.F32.BF16 R68, R132, R144.reuse, R68 ;  /* 0x000000908444723c */ /* 0x090ff00000041844 */
[C---:B------:R-:W-:Y:S08]  /*1c9f0*/  HMMA.16816.F32.BF16 R72, R140.reuse, R144, R72 ;  /* 0x000000908c48723c */ /* 0x040ff00000041848 */
[-C--:B------:R-:W-:Y:S08]  /*1ca00*/  HMMA.16816.F32.BF16 R76, R140, R146.reuse, R76 ;  /* 0x000000928c4c723c */ /* 0x080ff0000004184c */
[C---:B------:R-:W-:Y:S01]  /*1ca10*/  HMMA.16816.F32.BF16 R80, R132.reuse, R146, R80 ;  /* 0x000000928450723c */ /* 0x040fe20000041850 */
[----:B------:R-:W4:Y:S07]  /*1ca20*/  LDSM.16.MT88.4 R144, [R227+0x2900] ;  /* 0x00290000e390783b */ /* 0x000f2e0000004200 */
[-C--:B--2---:R-:W-:Y:S08]  /*1ca30*/  HMMA.16816.F32.BF16 R84, R132, R148.reuse, R84 ;  /* 0x000000948454723c */ /* 0x084ff00000041854 */
[C---:B------:R-:W-:Y:S08]  /*1ca40*/  HMMA.16816.F32.BF16 R88, R140.reuse, R148, R88 ;  /* 0x000000948c58723c */ /* 0x040ff00000041858 */
[-C--:B------:R-:W-:Y:S08]  /*1ca50*/  HMMA.16816.F32.BF16 R92, R140, R150.reuse, R92 ;  /* 0x000000968c5c723c */ /* 0x080ff0000004185c */
[C---:B------:R-:W-:Y:S01]  /*1ca60*/  HMMA.16816.F32.BF16 R96, R132.reuse, R150, R96 ;  /* 0x000000968460723c */ /* 0x040fe20000041860 */
[----:B------:R-:W2:Y:S07]  /*1ca70*/  LDSM.16.MT88.4 R148, [R225+0x1100] ;  /* 0x00110000e194783b */ /* 0x000eae0000004200 */
[-C--:B---3--:R-:W-:Y:S08]  /*1ca80*/  HMMA.16816.F32.BF16 R100, R132, R136.reuse, R100 ;  /* 0x000000888464723c */ /* 0x088ff00000041864 */
[C---:B------:R-:W-:Y:S07]  /*1ca90*/  HMMA.16816.F32.BF16 R104, R140.reuse, R136, R104 ;  /* 0x000000888c68723c */ /* 0x040fee0000041868 */
[----:B------:R-:W-:Y:S01]  /*1caa0*/  FADD.FTZ R136, R220, R156 ;  /* 0x0000009cdc887221 */ /* 0x000fe20000010000 */
[-C--:B------:R-:W-:Y:S01]  /*1cab0*/  HMMA.16816.F32.BF16 R108, R140, R138.reuse, R108 ;  /* 0x0000008a8c6c723c */ /* 0x080fe2000004186c */
[----:B------:R-:W-:Y:S03]  /*1cac0*/  LDSM.16.MT88.4 R220, [R228+0x3900] ;  /* 0x00390000e4dc783b */ /* 0x000fe60000004200 */
[----:B------:R-:W-:Y:S01]  /*1cad0*/  FADD.FTZ R160, R159, R136 ;  /* 0x000000889fa07221 */ /* 0x000fe20000010000 */
[----:B------:R-:W-:Y:S02]  /*1cae0*/  F2FP.BF16.PACK_AB R136, R191, R201 ;  /* 0x000000c9bf88723e */ /* 0x000fe400000010ff */
[----:B------:R-:W-:Y:S01]  /*1caf0*/  F2FP.BF16.PACK_AB R137, R199, R203 ;  /* 0x000000cbc789723e */ /* 0x000fe200000010ff */
[C---:B------:R-:W-:Y:S01]  /*1cb00*/  HMMA.16816.F32.BF16 R112, R132.reuse, R138, R112 ;  /* 0x0000008a8470723c */ /* 0x040fe20000041870 */
[----:B------:R-:W-:Y:S06]  /*1cb10*/  LDSM.16.MT88.4 R156, [R228+0x3100] ;  /* 0x00310000e49c783b */ /* 0x000fec0000004200 */
        /* <DEDUP_REMOVED lines=12> */
[-C--:B--2---:R-:W-:Y:S08]  /*1cbe0*/  HMMA.16816.F32.BF16 R4, R132, R148.reuse, R4 ;  /* 0x000000948404723c */ /* 0x084ff00000041804 */
        /* <DEDUP_REMOVED lines=20> */
[C---:B------:R-:W-:Y:S07]  /*1cd30*/  HMMA.16816.F32.BF16 R72, R136.reuse, R148, R72 ;  /* 0x000000948848723c */ /* 0x040fee0000041848 */
[----:B------:R-:W-:Y:S01]  /*1cd40*/  FADD.FTZ R148, R167, R0 ;  /* 0x00000000a7947221 */ /* 0x000fe20000010000 */
[-C--:B------:R-:W-:Y:S04]  /*1cd50*/  HMMA.16816.F32.BF16 R76, R136, R150.reuse, R76 ;  /* 0x00000096884c723c */ /* 0x080fe8000004184c */
[----:B------:R-:W-:Y:S01]  /*1cd60*/  IMAD.MOV.U32 R0, RZ, RZ, R177 ;  /* 0x000000ffff007224 */ /* 0x000fe200078e00b1 */
[----:B------:R-:W-:Y:S01]  /*1cd70*/  MOV R167, R176 ;  /* 0x000000b000a77202 */ /* 0x000fe20000000f00 */
[----:B------:R-:W-:Y:S02]  /*1cd80*/  IMAD.MOV.U32 R149, RZ, RZ, R199 ;  /* 0x000000ffff957224 */ /* 0x000fe400078e00c7 */
[C---:B------:R-:W-:Y:S07]  /*1cd90*/  HMMA.16816.F32.BF16 R80, R132.reuse, R150, R80 ;  /* 0x000000968450723c */ /* 0x040fee0000041850 */
[----:B------:R-:W-:Y:S01]  /*1cda0*/  MOV R151, R191 ;  /* 0x000000bf00977202 */ /* 0x000fe20000000f00 */
[-C--:B-1----:R-:W-:Y:S04]  /*1cdb0*/  HMMA.16816.F32.BF16 R84, R132, R152.reuse, R84 ;  /* 0x000000988454723c */ /* 0x082fe80000041854 */
[----:B------:R-:W-:Y:S01]  /*1cdc0*/  F2FP.BF16.PACK_AB R191, R249, R251 ;  /* 0x000000fbf9bf723e */ /* 0x000fe200000010ff */
[----:B------:R-:W-:Y:S03]  /*1cdd0*/  IMAD.MOV.U32 R150, RZ, RZ, R198 ;  /* 0x000000ffff967224 */ /* 0x000fe600078e00c6 */
[C---:B------:R-:W-:Y:S07]  /*1cde0*/  HMMA.16816.F32.BF16 R88, R136.reuse, R152, R88 ;  /* 0x000000988858723c */ /* 0x040fee0000041858 */
[----:B------:R-:W-:Y:S01]  /*1cdf0*/  FADD.FTZ R152, R166, R3 ;  /* 0x00000003a6987221 */ /* 0x000fe20000010000 */
[-C--:B------:R-:W-:Y:S04]  /*1ce00*/  HMMA.16816.F32.BF16 R92, R136, R154.reuse, R92 ;  /* 0x0000009a885c723c */ /* 0x080fe8000004185c */
[----:B------:R-:W-:Y:S04]  /*1ce10*/  IMAD.MOV.U32 R166, RZ, RZ, R179 ;  /* 0x000000ffffa67224 */ /* 0x000fe800078e00b3 */
[C---:B------:R-:W-:Y:S07]  /*1ce20*/  HMMA.16816.F32.BF16 R96, R132.reuse, R154, R96 ;  /* 0x0000009a8460723c */ /* 0x040fee0000041860 */
[----:B------:R-:W-:Y:S01]  /*1ce30*/  MOV R155, R197 ;  /* 0x000000c5009b7202 */ /* 0x000fe20000000f00 */
[-C--:B------:R-:W-:Y:S04]  /*1ce40*/  HMMA.16816.F32.BF16 R100, R132, R156.reuse, R100 ;  /* 0x0000009c8464723c */ /* 0x080fe80000041864 */
[----:B------:R-:W-:Y:S04]  /*1ce50*/  IMAD.MOV.U32 R154, RZ, RZ, R196 ;  /* 0x000000ffff9a7224 */ /* 0x000fe800078e00c4 */
[C---:B------:R-:W-:Y:S07]  /*1ce60*/  HMMA.16816.F32.BF16 R104, R136.reuse, R156, R104 ;  /* 0x0000009c8868723c */ /* 0x040fee0000041868 */
[----:B------:R-:W-:Y:S01]  /*1ce70*/  IMAD.MOV.U32 R156, RZ, RZ, R180 ;  /* 0x000000ffff9c7224 */ /* 0x000fe200078e00b4 */
[-C--:B------:R-:W-:Y:S01]  /*1ce80*/  HMMA.16816.F32.BF16 R108, R136, R158.reuse, R108 ;  /* 0x0000009e886c723c */ /* 0x080fe2000004186c */
[----:B------:R1:W2:Y:S03]  /*1ce90*/  MUFU.EX2 R180, R212 ;  /* 0x000000d400b47308 */ /* 0x0002a60000000800 */
[----:B------:R-:W-:Y:S02]  /*1cea0*/  MOV R157, R190 ;  /* 0x000000be009d7202 */ /* 0x000fe40000000f00 */
[----:B------:R-:W-:Y:S02]  /*1ceb0*/  F2FP.BF16.PACK_AB R190, R202, R250 ;  /* 0x000000facabe723e */ /* 0x000fe400000010ff */
[C---:B------:R-:W-:Y:S07]  /*1cec0*/  HMMA.16816.F32.BF16 R112, R132.reuse, R158, R112 ;  /* 0x0000009e8470723c */ /* 0x040fee0000041870 */
[----:B------:R-:W-:Y:S01]  /*1ced0*/  MOV R159, R2 ;  /* 0x00000002009f7202 */ /* 0x000fe20000000f00 */
[-C--:B---3--:R-:W-:Y:S04]  /*1cee0*/  HMMA.16816.F32.BF16 R116, R132, R140.reuse, R116 ;  /* 0x0000008c8474723c */ /* 0x088fe80000041874 */
[----:B------:R-:W-:Y:S02]  /*1cef0*/  FADD.FTZ R2, R243, R160 ;  /* 0x000000a0f3027221 */ /* 0x000fe40000010000 */
[----:B------:R3:W5:Y:S01]  /*1cf00*/  LDL.LU R243, [R1+0x64] ;  /* 0x0000640001f37983 */ /* 0x0007620000300800 */
[----:B------:R-:W-:Y:S01]  /*1cf10*/  IMAD.MOV.U32 R158, RZ, RZ, R195 ;  /* 0x000000ffff9e7224 */ /* 0x000fe200078e00c3 */
[C---:B------:R-:W-:Y:S02]  /*1cf20*/  HMMA.16816.F32.BF16 R120, R136.reuse, R140, R120 ;  /* 0x0000008c8878723c */ /* 0x040fe40000041878 */
[----:B-1----:R-:W-:Y:S02]  /*1cf30*/  LDSM.16.MT88.4 R212, [R225+0x3900] ;  /* 0x00390000e1d4783b */ /* 0x002fe40000004200 */
[----:B--2---:R-:W-:Y:S01]  /*1cf40*/  F2FP.BF16.PACK_AB R211, R180, R181 ;  /* 0x000000b5b4d3723e */ /* 0x004fe200000010ff */
[----:B------:R-:W-:Y:S01]  /*1cf50*/  FADD.FTZ R2, R165, R2 ;  /* 0x00000002a5027221 */ /* 0x000fe20000010000 */
[----:B------:R-:W-:Y:S01]  /*1cf60*/  MOV R165, R189 ;  /* 0x000000bd00a57202 */ /* 0x000fe20000000f00 */
[----:B------:R-:W-:Y:S01]  /*1cf70*/  FADD.FTZ R140, R235, R161 ;  /* 0x000000a1eb8c7221 */ /* 0x000fe20000010000 */
[-C--:B------:R-:W-:Y:S02]  /*1cf80*/  HMMA.16816.F32.BF16 R124, R136, R142.reuse, R124 ;  /* 0x0000008e887c723c */ /* 0x080fe4000004187c */
[----:B------:R-:W1:Y:S02]  /*1cf90*/  LDSM.16.MT88.4 R160, [R228+0x1900] ;  /* 0x00190000e4a0783b */ /* 0x000e640000004200 */
[----:B------:R-:W-:Y:S01]  /*1cfa0*/  MOV R141, R178 ;  /* 0x000000b2008d7202 */ /* 0x000fe20000000f00 */
[----:B------:R-:W-:Y:S01]  /*1cfb0*/  FADD.FTZ R153, R164, R140 ;  /* 0x0000008ca4997221 */ /* 0x000fe20000010000 */
[----:B------:R-:W-:Y:S01]  /*1cfc0*/  F2FP.BF16.PACK_AB R189, R252, R159 ;  /* 0x0000009ffcbd723e */ /* 0x000fe200000010ff */
[----:B------:R-:W-:Y:S01]  /*1cfd0*/  IMAD.MOV.U32 R139, RZ, RZ, R188 ;  /* 0x000000ffff8b7224 */ /* 0x000fe200078e00bc */
[----:B------:R-:W-:Y:S02]  /*1cfe0*/  HMMA.16816.F32.BF16 R128, R132, R142, R128 ;  /* 0x0000008e8480723c */ /* 0x000fe40000041880 */
[----:B------:R3:W5:Y:S02]  /*1cff0*/  LDL.LU R235, [R1+0x60] ;  /* 0x0000600001eb7983 */ /* 0x0007640000300800 */
[----:B------:R-:W-:Y:S01]  /*1d000*/  F2FP.BF16.PACK_AB R188, R165, R156 ;  /* 0x0000009ca5bc723e */ /* 0x000fe200000010ff */
[----:B------:R-:W-:Y:S01]  /*1d010*/  FADD.FTZ R3, R168, R2 ;  /* 0x00000002a8037221 */ /* 0x000fe20000010000 */
[----:B------:R-:W-:Y:S01]  /*1d020*/  MOV R164, R194 ;  /* 0x000000c200a47202 */ /* 0x000fe20000000f00 */
[----:B------:R-:W-:Y:S01]  /*1d030*/  IMAD.MOV.U32 R168, RZ, RZ, R193 ;  /* 0x000000ffffa87224 */ /* 0x000fe200078e00c1 */
[----:B------:R-:W-:Y:S01]  /*1d040*/  MOV R2, R192 ;  /* 0x000000c000027202 */ /* 0x000fe20000000f00 */
[----:B------:R-:W2:Y:S02]  /*1d050*/  LDSM.16.MT88.4 R176, [R227+0x1900] ;  /* 0x00190000e3b0783b */ /* 0x000ea40000004200 */
[-C--:B------:R-:W-:Y:S06]  /*1d060*/  HMMA.16816.F32.BF16 R192, R188, R204.reuse, R4 ;  /* 0x000000ccbcc0723c */ /* 0x080fec0000041804 */
[----:B------:R-:W1:Y:S02]  /*1d070*/  LDSM.16.MT88.4 R4, [R227+0x3900] ;  /* 0x00390000e304783b */ /* 0x000e640000004200 */
[C---:B------:R-:W-:Y:S07]  /*1d080*/  HMMA.16816.F32.BF16 R196, R208.reuse, R204, R8 ;  /* 0x000000ccd0c4723c */ /* 0x040fee0000041808 */
[----:B------:R-:W-:Y:S01]  /*1d090*/  IMAD.MOV.U32 R8, RZ, RZ, R203 ;  /* 0x000000ffff087224 */ /* 0x000fe200078e00cb */
[----:B------:R-:W-:Y:S01]  /*1d0a0*/  MOV R9, R202 ;  /* 0x000000ca00097202 */ /* 0x000fe20000000f00 */
[----:B------:R-:W-:Y:S03]  /*1d0b0*/  IMAD.MOV.U32 R10, RZ, RZ, R201 ;  /* 0x000000ffff0a7224 */ /* 0x000fe600078e00c9 */
[----:B------:R-:W-:Y:S02]  /*1d0c0*/  MOV R11, R200 ;  /* 0x000000c8000b7202 */ /* 0x000fe40000000f00 */
[-C--:B------:R-:W-:Y:S07]  /*1d0d0*/  HMMA.16816.F32.BF16 R200, R208, R206.reuse, R12 ;  /* 0x000000ced0c8723c */ /* 0x080fee000004180c */
[----:B------:R-:W-:Y:S01]  /*1d0e0*/  IMAD.MOV.U32 R12, RZ, RZ, R139 ;  /* 0x000000ffff0c7224 */ /* 0x000fe200078e008b */
[C---:B------:R-:W-:Y:S04]  /*1d0f0*/  HMMA.16816.F32.BF16 R204, R188.reuse, R206, R16 ;  /* 0x000000cebccc723c */ /* 0x040fe80000041810 */
[----:B------:R-:W-:Y:S01]  /*1d100*/  MOV R15, R9 ;  /* 0x00000009000f7202 */ /* 0x000fe20000000f00 */
[----:B------:R-:W-:Y:S01]  /*1d110*/  IMAD.MOV.U32 R14, RZ, RZ, R165 ;  /* 0x000000ffff0e7224 */ /* 0x000fe200078e00a5 */
[----:B------:R-:W-:Y:S01]  /*1d120*/  MOV R9, R2 ;  /* 0x0000000200097202 */ /* 0x000fe20000000f00 */
[----:B------:R-:W-:Y:S01]  /*1d130*/  IMAD.MOV.U32 R13, RZ, RZ, R159 ;  /* 0x000000ffff0d7224 */ /* 0x000fe200078e009f */
[-C--:B----4-:R-:W-:Y:S04]  /*1d140*/  HMMA.16816.F32.BF16 R132, R188, R144.reuse, R20 ;  /* 0x00000090bc84723c */ /* 0x090fe80000041814 */
[----:B------:R-:W-:Y:S01]  /*1d150*/  MOV R2, R150 ;  /* 0x0000009600027202 */ /* 0x000fe20000000f00 */
[----:B------:R-:W-:Y:S01]  /*1d160*/  IMAD.MOV.U32 R18, RZ, RZ, R157 ;  /* 0x000000ffff127224 */ /* 0x000fe200078e009d */
[----:B------:R-:W-:Y:S01]  /*1d170*/  MOV R19, R156 ;  /* 0x0000009c00137202 */ /* 0x000fe20000000f00 */
[----:B------:R-:W-:Y:S01]  /*1d180*/  IMAD.MOV.U32 R17, RZ, RZ, R169 ;  /* 0x000000ffff117224 */ /* 0x000fe200078e00a9 */
[C---:B------:R-:W-:Y:S04]  /*1d190*/  HMMA.16816.F32.BF16 R136, R208.reuse, R144, R24 ;  /* 0x00000090d088723c */ /* 0x040fe80000041818 */
[----:B------:R-:W-:Y:S01]  /*1d1a0*/  MOV R16, R170 ;  /* 0x000000aa00107202 */ /* 0x000fe20000000f00 */
[----:B------:R-:W-:Y:S01]  /*1d1b0*/  IMAD.MOV.U32 R23, RZ, RZ, R171 ;  /* 0x000000ffff177224 */ /* 0x000fe200078e00ab */
[----:B------:R-:W-:Y:S01]  /*1d1c0*/  MOV R20, R174 ;  /* 0x000000ae00147202 */ /* 0x000fe20000000f00 */
[----:B------:R-:W-:Y:S01]  /*1d1d0*/  IMAD.MOV.U32 R25, RZ, RZ, R151 ;  /* 0x000000ffff197224 */ /* 0x000fe200078e0097 */
[----:B------:R-:W-:Y:S01]  /*1d1e0*/  MOV R24, R141 ;  /* 0x0000008d00187202 */ /* 0x000fe20000000f00 */
[----:B------:R-:W-:Y:S01]  /*1d1f0*/  IMAD.MOV.U32 R27, RZ, RZ, R175 ;  /* 0x000000ffff1b7224 */ /* 0x000fe200078e00af */
[-C--:B------:R-:W-:Y:S03]  /*1d200*/  HMMA.16816.F32.BF16 R140, R208, R146.reuse, R28 ;  /* 0x00000092d08c723c */ /* 0x080fe6000004181c */
[----:B------:R-:W-:Y:S01]  /*1d210*/  IMAD.MOV.U32 R21, RZ, RZ, R173 ;  /* 0x000000ffff157224 */ /* 0x000fe200078e00ad */
[----:B------:R-:W-:Y:S02]  /*1d220*/  MOV R22, R172 ;  /* 0x000000ac00167202 */ /* 0x000fe40000000f00 */
        /* <DEDUP_REMOVED lines=11> */
[----:B------:R-:W-:Y:S01]  /*1d2e0*/  FADD.FTZ R11, R11, R32 ;  /* 0x000000200b0b7221 */ /* 0x000fe20000010000 */
[----:B------:R-:W-:Y:S01]  /*1d2f0*/  MOV R33, R158 ;  /* 0x0000009e00217202 */ /* 0x000fe20000000f00 */
[----:B------:R-:W-:Y:S01]  /*1d300*/  IMAD.MOV.U32 R0, RZ, RZ, R155 ;  /* 0x000000ffff007224 */ /* 0x000fe200078e009b */
[----:B------:R-:W-:Y:S01]  /*1d310*/  MOV R34, R164 ;  /* 0x000000a400227202 */ /* 0x000fe20000000f00 */
[----:B------:R-:W-:Y:S01]  /*1d320*/  IMAD.MOV.U32 R38, RZ, RZ, R153 ;  /* 0x000000ffff267224 */ /* 0x000fe200078e0099 */
[----:B------:R-:W-:Y:S02]  /*1d330*/  MOV R39, R152 ;  /* 0x0000009800277202 */ /* 0x000fe40000000f00 */
        /* <DEDUP_REMOVED lines=12> */
[----:B------:R-:W-:Y:S02]  /*1d400*/  FADD.FTZ R10, R12, R3 ;  /* 0x000000030c0a7221 */ /* 0x000fe40000010000 */
[----:B------:R-:W2:Y:S02]  /*1d410*/  LDL R12, [R1+0x24] ;  /* 0x00002400010c7983 */ /* 0x000ea40000100800 */
[----:B------:R-:W-:Y:S02]  /*1d420*/  IMAD.MOV.U32 R8, RZ, RZ, R168 ;  /* 0x000000ffff087224 */ /* 0x000fe400078e00a8 */
[C---:B------:R-:W-:Y:S04]  /*1d430*/  HMMA.16816.F32.BF16 R168, R208.reuse, R176, R56 ;  /* 0x000000b0d0a8723c */ /* 0x040fe80000041838 */
[----:B------:R-:W-:Y:S04]  /*1d440*/  FADD.FTZ R0, R0, R39 ;  /* 0x0000002700007221 */ /* 0x000fe80000010000 */
        /* <DEDUP_REMOVED lines=45> */
[----:B------:R-:W-:Y:S01]  /*1d720*/  FADD.FTZ R0, R181, R3 ;  /* 0x00000003b5007221 */ /* 0x000fe20000010000 */
[----:B------:R3:W-:Y:S01]  /*1d730*/  STL [R1], R5 ;  /* 0x0000000501007387 */ /* 0x0007e20000100800 */
[----:B------:R-:W-:Y:S01]  /*1d740*/  FADD.FTZ R3, R249, R4 ;  /* 0x00000004f9037221 */ /* 0x000fe20000010000 */
[----:B------:R-:W-:Y:S01]  /*1d750*/  MOV R181, R185 ;  /* 0x000000b900b57202 */ /* 0x000fe20000000f00 */
[----:B------:R-:W-:Y:S02]  /*1d760*/  FADD.FTZ R2, R183, R2 ;  /* 0x00000002b7027221 */ /* 0x000fe40000010000 */
[----:B------:R-:W-:Y:S01]  /*1d770*/  FADD.FTZ R0, R180, R0 ;  /* 0x00000000b4007221 */ /* 0x000fe20000010000 */
[----:B------:R3:W-:Y:S01]  /*1d780*/  STL [R1+0x4], R3 ;  /* 0x0000040301007387 */ /* 0x0007e20000100800 */
[----:B------:R-:W-:Y:S02]  /*1d790*/  IMAD.MOV.U32 R188, RZ, RZ, R182 ;  /* 0x000000ffffbc7224 */ /* 0x000fe400078e00b6 */
[----:B------:R-:W-:Y:S01]  /*1d7a0*/  IMAD.MOV.U32 R180, RZ, RZ, R186 ;  /* 0x000000ffffb47224 */ /* 0x000fe200078e00ba */
[----:B------:R3:W-:Y:S04]  /*1d7b0*/  STL [R1+0x1c], R2 ;  /* 0x00001c0201007387 */ /* 0x0007e80000100800 */
[----:B------:R3:W-:Y:S01]  /*1d7c0*/  STL [R1+0x8], R0 ;  /* 0x0000080001007387 */ /* 0x0007e20000100800 */
[----:B--2---:R-:W-:Y:S01]  /*1d7d0*/  ISETP.LT.AND P0, PT, R12, UR22, PT ;  /* 0x000000160c007c0c */ /* 0x004fe2000bf01270 */
[----:B------:R-:W-:Y:S11]  /*1d7e0*/  UMOV UR22, UR21 ;  /* 0x0000001500167c82 */ /* 0x000ff60008000000 */
[----:B------:R-:W-:Y:S01]  /*1d7f0*/  @!UPT UIADD3 URZ, URZ, URZ, URZ ;  /* 0x0000003f3f3ff290 */ /* 0x000fe2000fffe03f */
[----:B---3--:R-:W-:-:S05]  /*1d800*/  @P0 BRA `(.L_x_3721) ;  /* 0xffffb2d000000947 */ /* 0x008fca000383ffff */
.L_x_3720:
[----:B------:R-:W-:-:S13]  /*1d810*/  ISETP.LE.AND P0, PT, RZ, UR21, PT ;  /* 0x00000015ff007c0c */ /* 0x000fda000bf03270 */
[----:B------:R-:W-:Y:S05]  /*1d820*/  @!P0 BRA `(.L_x_3722) ;  /* 0x00003b6000008947 */ /* 0x000fea0003800000 */
[----:B------:R-:W2:Y:S01]  /*1d830*/  LDL.64 R8, [R1+0x48] ;  /* 0x0000480001087983 */ /* 0x000ea20000100a00 */
[----:B------:R-:W-:-:S03]  /*1d840*/  ULDC.64 UR4, c[0x0][0x1e0] ;  /* 0x0000780000047ab9 */ /* 0x000fc60000000a00 */
[----:B------:R-:W3:Y:S04]  /*1d850*/  LDL.64 R12, [R1+0x40] ;  /* 0x00004000010c7983 */ /* 0x000ee80000100a00 */
[----:B------:R-:W4:Y:S04]  /*1d860*/  LDL.LU.64 R6, [R1+0x58] ;  /* 0x0000580001067983 */ /* 0x000f280000300a00 */
[----:B-1----:R-:W4:Y:S01]  /*1d870*/  LDL.LU.64 R4, [R1+0x50] ;  /* 0x0000500001047983 */ /* 0x002f220000300a00 */
[----:B------:R-:W-:Y:S02]  /*1d880*/  USHF.L.U32 UR12, UR4, 0x5, URZ ;  /* 0x00000005040c7899 */ /* 0x000fe4000800063f */
[----:B------:R-:W-:Y:S01]  /*1d890*/  UMOV UR8, 0x5 ;  /* 0x0000000500087882 */ /* 0x000fe20000000000 */
[----:B------:R-:W-:Y:S01]  /*1d8a0*/  IMAD.MOV.U32 R2, RZ, RZ, R185 ;  /* 0x000000ffff027224 */ /* 0x000fe200078e00b9 */
[----:B------:R-:W-:Y:S01]  /*1d8b0*/  USHF.L.U64.HI UR8, UR4, UR8, UR5 ;  /* 0x0000000804087299 */ /* 0x000fe20008010205 */
[----:B------:R-:W-:Y:S01]  /*1d8c0*/  IMAD.MOV.U32 R0, RZ, RZ, R186 ;  /* 0x000000ffff007224 */ /* 0x000fe200078e00ba */
[----:B------:R-:W-:Y:S01]  /*1d8d0*/  USHF.L.U32 UR9, UR4, 0x5, URZ ;  /* 0x0000000504097899 */ /* 0x000fe2000800063f */
[----:B------:R-:W-:Y:S01]  /*1d8e0*/  MOV R187, R182 ;  /* 0x000000b600bb7202 */ /* 0x000fe20000000f00 */
[----:B------:R-:W-:Y:S01]  /*1d8f0*/  UIADD3 UR12, UP0, UR12, 0x80, URZ ;  /* 0x000000800c0c7890 */ /* 0x000fe2000ff1e03f */
[----:B------:R-:W-:Y:S01]  /*1d900*/  IMAD.MOV.U32 R183, RZ, RZ, R184 ;  /* 0x000000ffffb77224 */ /* 0x000fe200078e00b8 */
[----:B------:R-:W-:-:S02]  /*1d910*/  UMOV UR10, 0x6 ;  /* 0x00000006000a7882 */ /* 0x000fc40000000000 */
[----:B------:R-:W-:Y:S02]  /*1d920*/  ULDC.64 UR4, c[0x0][0x208] ;  /* 0x0000820000047ab9 */ /* 0x000fe40000000a00 */
[----:B------:R-:W-:Y:S02]  /*1d930*/  USHF.L.U64.HI UR10, UR4, UR10, UR5 ;  /* 0x0000000a040a7299 */ /* 0x000fe40008010205 */
[----:B------:R-:W-:Y:S02]  /*1d940*/  USHF.L.U32 UR13, UR4, 0x6, URZ ;  /* 0x00000006040d7899 */ /* 0x000fe4000800063f */
[----:B------:R-:W-:Y:S02]  /*1d950*/  UIADD3 UR11, UR6, 0x80, URZ ;  /* 0x00000080060b7890 */ /* 0x000fe4000fffe03f */
[----:B------:R-:W-:Y:S02]  /*1d960*/  UIADD3.X UR17, URZ, UR17, URZ, UP0, !UPT ;  /* 0x000000113f117290 */ /* 0x000fe400087fe43f */
[----:B------:R-:W-:Y:S01]  /*1d970*/  ULDC.64 UR4, c[0x0][0x1e0] ;  /* 0x0000780000047ab9 */ /* 0x000fe20000000a00 */
[----:B--2---:R-:W-:-:S05]  /*1d980*/  IADD3 RZ, P0, R8, 0x40, RZ ;  /* 0x0000004008ff7810 */ /* 0x004fca0007f1e0ff */
[----:B---3--:R-:W-:Y:S01]  /*1d990*/  IMAD.X R3, RZ, RZ, R13, P0 ;  /* 0x000000ffff037224 */ /* 0x008fe200000e060d */
[C---:B----4-:R-:W-:Y:S02]  /*1d9a0*/  IADD3 RZ, P1, R6.reuse, 0x40, RZ ;  /* 0x0000004006ff7810 */ /* 0x050fe40007f3e0ff */
[----:B------:R-:W-:Y:S02]  /*1d9b0*/  IADD3 R10, R6, 0x40, RZ ;  /* 0x00000040060a7810 */ /* 0x000fe40007ffe0ff */
[----:B------:R1:W-:Y:S01]  /*1d9c0*/  STL [R1+0x18], R3 ;  /* 0x0000180301007387 */ /* 0x0003e20000100800 */
[----:B------:R-:W-:Y:S02]  /*1d9d0*/  MOV R4, R6 ;  /* 0x0000000600047202 */ /* 0x000fe40000000f00 */
[----:B------:R-:W-:-:S03]  /*1d9e0*/  IADD3.X R11, RZ, R5, RZ, P1, !PT ;  /* 0x00000005ff0b7210 */ /* 0x000fc60000ffe4ff */
[----:B------:R2:W-:Y:S04]  /*1d9f0*/  STL.64 [R1+0x50], R4 ;  /* 0x0000500401007387 */ /* 0x0005e80000100a00 */
[----:B------:R2:W-:Y:S01]  /*1da00*/  STL.64 [R1+0x10], R10 ;  /* 0x0000100a01007387 */ /* 0x0005e20000100a00 */
[----:B-1----:R-:W-:-:S05]  /*1da10*/  IADD3 R3, R8, 0x40, RZ ;  /* 0x0000004008037810 */ /* 0x002fca0007ffe0ff */
[----:B------:R2:W-:Y:S02]  /*1da20*/  STL [R1+0xc], R3 ;  /* 0x00000c0301007387 */ /* 0x0005e40000100800 */
.L_x_3723:
[----:B------:R-:W3:Y:S01]  /*1da30*/  LDL.64 R180, [R1+0x50] ;  /* 0x0000500001b47983 */ /* 0x000ee20000100a00 */
[----:B------:R-:W-:Y:S04]  /*1da40*/  DEPBAR.LE SB0, 0x0 ;  /* 0x000080000000791a */ /* 0x000fe80000000000 */
[----:B------:R-:W-:Y:S01]  /*1da50*/  MOV R182, UR13 ;  /* 0x0000000d00b67c02 */ /* 0x000fe20008000f00 */
[----:B--2---:R-:W2:Y:S01]  /*1da60*/  LDL R3, [R1+0x38] ;  /* 0x0000380001037983 */ /* 0x004ea20000100800 */
[----:B------:R-:W-:Y:S02]  /*1da70*/  USHF.R.S32.HI UR18, URZ, 0x1f, UR21 ;  /* 0x0000001f3f127899 */ /* 0x000fe40008011415 */
[----:B------:R-:W-:Y:S01]  /*1da80*/  UIMAD UR15, UR10, UR21, URZ ;  /* 0x000000150a0f72a4 */ /* 0x000fe2000f8e023f */
[----:B------:R-:W4:Y:S01]  /*1da90*/  LDL.64 R246, [R1+0x10] ;  /* 0x0000100001f67983 */ /* 0x000f220000100a00 */
[----:B------:R-:W-:Y:S02]  /*1daa0*/  UISETP.GT.AND UP0, UPT, UR21, URZ, UPT ;  /* 0x0000003f1500728c */ /* 0x000fe4000bf04270 */
[----:B------:R-:W-:Y:S03]  /*1dab0*/  UIMAD UR15, UR18, UR13, UR15 ;  /* 0x0000000d120f72a4 */ /* 0x000fe6000f8e020f */
[----:B------:R-:W-:Y:S08]  /*1dac0*/  BAR.SYNC.DEFER_BLOCKING 0x0 ;  /* 0x0000000000007b1d */ /* 0x000ff00000010000 */
[----:B-----5:R-:W-:Y:S08]  /*1dad0*/  LDSM.16.M88.4 R64, [R231+0x8100] ;  /* 0x00810000e740783b */ /* 0x020ff00000000200 */
[----:B------:R-:W1:Y:S08]  /*1dae0*/  LDSM.16.M88.4 R16, [R224+0x4100] ;  /* 0x00410000e010783b */ /* 0x000e700000000200 */
[----:B------:R-:W1:Y:S08]  /*1daf0*/  LDSM.16.M88.4 R60, [R231+0xa100] ;  /* 0x00a10000e73c783b */ /* 0x000e700000000200 */
[----:B------:R-:W1:Y:S08]  /*1db00*/  LDSM.16.M88.4 R32, [R224+0x4900] ;  /* 0x00490000e020783b */ /* 0x000e700000000200 */
[----:B------:R-:W4:Y:S04]  /*1db10*/  LDL R252, [R1+0xc] ;  /* 0x00000c0001fc7983 */ /* 0x000f280000100800 */
        /* <DEDUP_REMOVED lines=9> */
[----:B------:R-:W-:Y:S02]  /*1dbb0*/  LDSM.16.M88.4 R220, [R242] ;  /* 0x00000000f2dc783b */ /* 0x000fe40000000200 */
        /* <DEDUP_REMOVED lines=27> */
[----:B--2---:R-:W-:Y:S02]  /*1dd70*/  LOP3.LUT P4, RZ, R3, 0x1, RZ, 0xc0, !PT ;  /* 0x0000000103ff7812 */ /* 0x004fe4000788c0ff */
[C---:B------:R-:W-:Y:S02]  /*1dd80*/  LEA R180, P0, R184.reuse, c[0x0][0x1f8], 0x1 ;  /* 0x00007e00b8b47a11 */ /* 0x040fe400078008ff */
[----:B------:R-:W-:Y:S01]  /*1dd90*/  IADD3 R3, R185, UR15, RZ ;  /* 0x0000000fb9037c10 */ /* 0x000fe2000fffe0ff */
[-C--:B-1----:R-:W-:Y:S03]  /*1dda0*/  HMMA.16816.F32.BF16 R52, R208, R188.reuse, R52 ;  /* 0x000000bcd034723c */ /* 0x082fe60000041834 */
[----:B------:R-:W-:Y:S01]  /*1ddb0*/  LEA.HI.X R181, R184, c[0x0][0x1fc], R3, 0x1, P0 ;  /* 0x00007f00b8b57a11 */ /* 0x000fe200000f0c03 */
[----:B----4-:R-:W-:Y:S01]  /*1ddc0*/  IMAD.WIDE.U32 R184, R182, UR21, R246 ;  /* 0x00000015b6b87c25 */ /* 0x010fe2000f8e00f6 */
[----:B------:R-:W-:Y:S03]  /*1ddd0*/  UIADD3 UR21, UR21, -0x1, URZ ;  /* 0xffffffff15157890 */ /* 0x000fe6000fffe03f */
[C---:B------:R-:W-:Y:S01]  /*1dde0*/  HMMA.16816.F32.BF16 R56, R216.reuse, R188, R56 ;  /* 0x000000bcd838723c */ /* 0x040fe20000041838 */
[----:B------:R-:W-:Y:S01]  /*1ddf0*/  @!PT LDS RZ, [RZ] ;  /* 0x00000000fffff984 */ /* 0x000fe20000000800 */
[----:B------:R-:W-:Y:S01]  /*1de00*/  @!PT LDS RZ, [RZ] ;  /* 0x00000000fffff984 */ /* 0x000fe20000000800 */
[----:B------:R-:W-:Y:S01]  /*1de10*/  @!PT LDS RZ, [RZ] ;  /* 0x00000000fffff984 */ /* 0x000fe20000000800 */
[----:B------:R1:W-:Y:S01]  /*1de20*/  LDGSTS.E.BYPASS.LTC128B.128 [R244+0x100], [R180.64], !P6 ;  /* 0x00100000b4f47fae */ /* 0x0003e2000f101d5c */
[----:B------:R-:W-:Y:S02]  /*1de30*/  @UP0 UIMAD.WIDE.U32 UR22, UR21, UR4, URZ ;  /* 0x00000004151602a5 */ /* 0x000fe4000f8e003f */
[C---:B------:R-:W-:Y:S02]  /*1de40*/  LEA R212, P0, R184.reuse, c[0x0][0x1f8], 0x1 ;  /* 0x00007e00b8d47a11 */ /* 0x040fe400078008ff */
[----:B------:R-:W-:Y:S01]  /*1de50*/  IADD3 R3, R185, UR15, RZ ;  /* 0x0000000fb9037c10 */ /* 0x000fe2000fffe0ff */
[----:B------:R-:W-:Y:S01]  /*1de60*/  @UP0 USHF.L.U32 UR18, UR22, 0x6, URZ ;  /* 0x0000000616120899 */ /* 0x000fe2000800063f */
[-C--:B------:R-:W-:Y:S01]  /*1de70*/  HMMA.16816.F32.BF16 R60, R216, R190.reuse, R60 ;  /* 0x000000bed83c723c */ /* 0x080fe2000004183c */
[----:B------:R-:W-:Y:S03]  /*1de80*/  @UP0 USHF.R.S32.HI UR15, URZ, 0x1f, UR21 ;  /* 0x0000001f3f0f0899 */ /* 0x000fe60008011415 */
[----:B------:R-:W-:Y:S01]  /*1de90*/  LEA.HI.X R213, R184, c[0x0][0x1fc], R3, 0x1, P0 ;  /* 0x00007f00b8d57a11 */ /* 0x000fe200000f0c03 */
[----:B------:R-:W-:Y:S03]  /*1dea0*/  @UP0 UIMAD UR15, UR15, UR4, URZ ;  /* 0x000000040f0f02a4 */ /* 0x000fe6000f8e023f */
[----:B------:R-:W-:Y:S01]  /*1deb0*/  HMMA.16816.F32.BF16 R64, R208, R190, R64 ;  /* 0x000000bed040723c */ /* 0x000fe20000041840 */
[----:B------:R2:W-:Y:S01]  /*1dec0*/  LDGSTS.E.BYPASS.LTC128B.128 [R244+0x2100], [R212.64], !P4 ;  /* 0x02100000d4f47fae */ /* 0x0005e2000e101d5c */
[----:B------:R-:W-:Y:S04]  /*1ded0*/  @UP0 UIMAD UR15, UR21, UR5, UR15 ;  /* 0x00000005150f02a4 */ /* 0x000fe8000f8e020f */
[----:B------:R-:W-:Y:S04]  /*1dee0*/  @UP0 UIADD3 UR15, UR23, UR15, URZ ;  /* 0x0000000f170f0290 */ /* 0x000fe8000fffe03f */
[----:B------:R-:W-:Y:S02]  /*1def0*/  @UP0 USHF.L.U64.HI UR15, UR22, 0x6, UR15 ;  /* 0x00000006160f0899 */ /* 0x000fe4000801020f */
        /* <DEDUP_REMOVED lines=155> */
[----:B------:R-:W-:Y:S01]  /*1e8b0*/  FMNMX.FTZ R3, R17, R3, !PT ;  /* 0x0000000311037209 */ /* 0x000fe20007810000 */
[----:B------:R-:W4:Y:S01]  /*1e8c0*/  LDL R209, [R1+0x18] ;  /* 0x0000180001d17983 */ /* 0x000f220000100800 */
[-C--:B-1----:R-:W-:Y:S04]  /*1e8d0*/  HMMA.16816.F32.BF16 R36, R188, R216.reuse, R36 ;  /* 0x000000d8bc24723c */ /* 0x082fe80000041824 */
[----:B------:R-:W-:Y:S02]  /*1e8e0*/  FMNMX.FTZ R3, R20, R3, !PT ;  /* 0x0000000314037209 */ /* 0x000fe40007810000 */
[----:B------:R-:W-:Y:S02]  /*1e8f0*/  FMNMX.FTZ R180, R18, R180, !PT ;  /* 0x000000b412b47209 */ /* 0x000fe40007810000 */
[C---:B------:R-:W-:Y:S01]  /*1e900*/  HMMA.16816.F32.BF16 R40, R220.reuse, R216, R40 ;  /* 0x000000d8dc28723c */ /* 0x040fe20000041828 */
[----:B------:R-:W3:Y:S03]  /*1e910*/  LDL.64 R216, [R1+0x48] ;  /* 0x0000480001d87983 */ /* 0x000ee60000100a00 */
        /* <DEDUP_REMOVED lines=48> */
[----:B------:R-:W2:Y:S01]  /*1ec20*/  SHFL.BFLY PT, R185, R180, 0x2, 0x1f ;  /* 0x0c401f00b4b97f89 */ /* 0x000ea200000e0000 */
[----:B------:R-:W-:Y:S02]  /*1ec30*/  FMNMX.FTZ R181, R26, R181, !PT ;  /* 0x000000b51ab57209 */ /* 0x000fe40007810000 */
[----:B-1----:R-:W-:Y:S02]  /*1ec40*/  FMNMX.FTZ R186, R186, R184, !PT ;  /* 0x000000b8baba7209 */ /* 0x002fe40007810000 */
[----:B------:R-:W-:Y:S03]  /*1ec50*/  FMNMX.FTZ R181, R27, R181, !PT ;  /* 0x000000b51bb57209 */ /* 0x000fe60007810000 */
[----:B------:R-:W1:Y:S01]  /*1ec60*/  SHFL.BFLY PT, R188, R186, 0x1, 0x1f ;  /* 0x0c201f00babc7f89 */ /* 0x000e6200000e0000 */
[----:B--2---:R-:W-:Y:S07]  /*1ec70*/  FMNMX.FTZ R3, R3, R182, !PT ;  /* 0x000000b603037209 */ /* 0x004fee0007810000 */
[----:B------:R-:W2:Y:S01]  /*1ec80*/  SHFL.BFLY PT, R182, R3, 0x1, 0x1f ;  /* 0x0c201f0003b67f89 */ /* 0x000ea200000e0000 */
[----:B------:R-:W-:Y:S02]  /*1ec90*/  FMNMX.FTZ R184, R180, R185, !PT ;  /* 0x000000b9b4b87209 */ /* 0x000fe40007810000 */
[----:B------:R-:W-:Y:S05]  /*1eca0*/  FMNMX.FTZ R180, R30, R181, !PT ;  /* 0x000000b51eb47209 */ /* 0x000fea0007810000 */
[----:B------:R-:W2:Y:S01]  /*1ecb0*/  SHFL.BFLY PT, R181, R184, 0x1, 0x1f ;  /* 0x0c201f00b8b57f89 */ /* 0x000ea200000e0000 */
[----:B------:R-:W-:Y:S02]  /*1ecc0*/  FMNMX.FTZ R180, R31, R180, !PT ;  /* 0x000000b41fb47209 */ /* 0x000fe40007810000 */
[----:B-1----:R-:W-:Y:S02]  /*1ecd0*/  FMNMX.FTZ R186, R186, R188, !PT ;  /* 0x000000bcbaba7209 */ /* 0x002fe40007810000 */
[----:B------:R-:W-:Y:S03]  /*1ece0*/  FMNMX.FTZ R180, R42, R180, !PT ;  /* 0x000000b42ab47209 */ /* 0x000fe60007810000 */
[C---:B------:R-:W-:Y:S01]  /*1ecf0*/  FADD.FTZ R0, -R186.reuse, R0 ;  /* 0x00000000ba007221 */ /* 0x040fe20000010100 */
[----:B------:R-:W-:Y:S01]  /*1ed00*/  FMNMX.FTZ R180, R43, R180, !PT ;  /* 0x000000b42bb47209 */ /* 0x000fe20007810000 */
[----:B------:R-:W-:Y:S02]  /*1ed10*/  FMUL.FTZ R214, R186, c[0x0][0x2d0] ;  /* 0x0000b400bad67a20 */ /* 0x000fe40000410000 */
[----:B------:R-:W-:Y:S01]  /*1ed20*/  FMUL.FTZ R0, R0, c[0x0][0x2d0] ;  /* 0x0000b40000007a20 */ /* 0x000fe20000410000 */
[----:B------:R-:W-:Y:S01]  /*1ed30*/  FMNMX.FTZ R180, R46, R180, !PT ;  /* 0x000000b42eb47209 */ /* 0x000fe20007810000 */
[--C-:B------:R-:W-:Y:S01]  /*1ed40*/  FFMA.FTZ R4, R4, c[0x0][0x2d0], -R214.reuse ;  /* 0x0000b40004047a23 */ /* 0x100fe200000108d6 */
[----:B--2---:R-:W-:Y:S01]  /*1ed50*/  FMNMX.FTZ R185, R3, R182, !PT ;  /* 0x000000b603b97209 */ /* 0x004fe20007810000 */
[--C-:B------:R-:W-:Y:S01]  /*1ed60*/  FFMA.FTZ R5, R5, c[0x0][0x2d0], -R214.reuse ;  /* 0x0000b40005057a23 */ /* 0x100fe200000108d6 */
[----:B------:R-:W-:Y:S01]  /*1ed70*/  FMNMX.FTZ R3, R47, R180, !PT ;  /* 0x000000b42f037209 */ /* 0x000fe20007810000 */
[----:B------:R-:W-:Y:S01]  /*1ed80*/  MUFU.EX2 R245, R4 ;  /* 0x0000000400f57308 */ /* 0x000fe20000000800 */
[--C-:B------:R-:W-:Y:S02]  /*1ed90*/  FFMA.FTZ R16, R16, c[0x0][0x2d0], -R214.reuse ;  /* 0x0000b40010107a23 */ /* 0x100fe400000108d6 */
[----:B------:R-:W-:Y:S01]  /*1eda0*/  FMNMX.FTZ R3, R58, R3, !PT ;  /* 0x000000033a037209 */ /* 0x000fe20007810000 */
[----:B------:R-:W-:Y:S01]  /*1edb0*/  FMUL.FTZ R213, R185, c[0x0][0x2d0] ;  /* 0x0000b400b9d57a20 */ /* 0x000fe20000410000 */
[----:B------:R-:W-:Y:S01]  /*1edc0*/  FMNMX.FTZ R184, R184, R181, !PT ;  /* 0x000000b5b8b87209 */ /* 0x000fe20007810000 */
[----:B------:R-:W-:Y:S02]  /*1edd0*/  FFMA.FTZ R17, R17, c[0x0][0x2d0], -R214 ;  /* 0x0000b40011117a23 */ /* 0x000fe400000108d6 */
[--C-:B------:R-:W-:Y:S02]  /*1ede0*/  FFMA.FTZ R6, R6, c[0x0][0x2d0], -R213.reuse ;  /* 0x0000b40006067a23 */ /* 0x100fe400000108d5 */
[----:B------:R1:W2:Y:S01]  /*1edf0*/  MUFU.EX2 R180, R0 ;  /* 0x0000000000b47308 */ /* 0x0002a20000000800 */
[--C-:B------:R-:W-:Y:S02]  /*1ee00*/  FFMA.FTZ R7, R7, c[0x0][0x2d0], -R213.reuse ;  /* 0x0000b40007077a23 */ /* 0x100fe400000108d5 */
[----:B------:R-:W-:Y:S02]  /*1ee10*/  FMUL.FTZ R212, R184, c[0x0][0x2d0] ;  /* 0x0000b400b8d47a20 */ /* 0x000fe40000410000 */
[--C-:B------:R-:W-:Y:S02]  /*1ee20*/  FFMA.FTZ R18, R18, c[0x0][0x2d0], -R213.reuse ;  /* 0x0000b40012127a23 */ /* 0x100fe400000108d5 */
[--C-:B------:R-:W-:Y:S02]  /*1ee30*/  FFMA.FTZ R8, R8, c[0x0][0x2d0], -R212.reuse ;  /* 0x0000b40008087a23 */ /* 0x100fe400000108d4 */
[----:B------:R-:W-:Y:S01]  /*1ee40*/  FFMA.FTZ R12, R12, c[0x0][0x2d0], -R212 ;  /* 0x0000b4000c0c7a23 */ /* 0x000fe200000108d4 */
[----:B------:R-:W-:Y:S01]  /*1ee50*/  MUFU.EX2 R246, R6 ;  /* 0x0000000600f67308 */ /* 0x000fe20000000800 */
[--C-:B------:R-:W-:Y:S02]  /*1ee60*/  FFMA.FTZ R19, R19, c[0x0][0x2d0], -R213.reuse ;  /* 0x0000b40013137a23 */ /* 0x100fe400000108d5 */
[--C-:B------:R-:W-:Y:S02]  /*1ee70*/  FFMA.FTZ R32, R32, c[0x0][0x2d0], -R214.reuse ;  /* 0x0000b40020207a23 */ /* 0x100fe400000108d6 */
[----:B------:R-:W-:Y:S02]  /*1ee80*/  FFMA.FTZ R33, R33, c[0x0][0x2d0], -R214 ;  /* 0x0000b40021217a23 */ /* 0x000fe400000108d6 */
[--C-:B------:R-:W-:Y:S02]  /*1ee90*/  FFMA.FTZ R34, R34, c[0x0][0x2d0], -R213.reuse ;  /* 0x0000b40022227a23 */ /* 0x100fe400000108d5 */
[--C-:B------:R-:W-:Y:S01]  /*1eea0*/  FFMA.FTZ R35, R35, c[0x0][0x2d0], -R213.reuse ;  /* 0x0000b40023237a23 */ /* 0x100fe200000108d5 */
[----:B------:R-:W2:Y:S01]  /*1eeb0*/  MUFU.EX2 R223, R5 ;  /* 0x0000000500df7308 */ /* 0x000ea20000000800 */
[----:B------:R-:W-:Y:S02]  /*1eec0*/  FFMA.FTZ R28, R28, c[0x0][0x2d0], -R212 ;  /* 0x0000b4001c1c7a23 */ /* 0x000fe400000108d4 */
[----:B------:R-:W-:Y:S02]  /*1eed0*/  FFMA.FTZ R23, R23, c[0x0][0x2d0], -R213 ;  /* 0x0000b40017177a23 */ /* 0x000fe400000108d5 */
[----:B-1----:R-:W-:Y:S01]  /*1eee0*/  FADD.FTZ R0, -R185, R2 ;  /* 0x00000002b9007221 */ /* 0x002fe20000010100 */
[----:B------:R-:W-:Y:S01]  /*1eef0*/  FMNMX.FTZ R2, R59, R3, !PT ;  /* 0x000000033b027209 */ /* 0x000fe20007810000 */
[----:B--2---:R-:W-:Y:S02]  /*1ef00*/  FMUL.FTZ R132, R180, R132 ;  /* 0x00000084b4847220 */ /* 0x004fe40000410000 */
[----:B------:R-:W-:Y:S01]  /*1ef10*/  FMUL.FTZ R3, R0, c[0x0][0x2d0] ;  /* 0x0000b40000037a20 */ /* 0x000fe20000410000 */
[----:B------:R-:W-:Y:S01]  /*1ef20*/  FMNMX.FTZ R0, R62, R2, !PT ;  /* 0x000000023e007209 */ /* 0x000fe20007810000 */
[----:B------:R-:W-:Y:S01]  /*1ef30*/  FADD.FTZ R2, -R184, R183 ;  /* 0x000000b7b8027221 */ /* 0x000fe20000010100 */
[----:B------:R-:W1:Y:S01]  /*1ef40*/  MUFU.EX2 R251, R7 ;  /* 0x0000000700fb7308 */ /* 0x000e620000000800 */
[C---:B------:R-:W-:Y:S01]  /*1ef50*/  FMUL.FTZ R133, R180.reuse, R133 ;  /* 0x00000085b4857220 */ /* 0x040fe20000410000 */
[----:B------:R-:W-:Y:S01]  /*1ef60*/  FMNMX.FTZ R0, R63, R0, !PT ;  /* 0x000000003f007209 */ /* 0x000fe20007810000 */
[C---:B------:R-:W-:Y:S02]  /*1ef70*/  FMUL.FTZ R144, R180.reuse, R144 ;  /* 0x00000090b4907220 */ /* 0x040fe40000410000 */
[C---:B------:R-:W-:Y:S02]  /*1ef80*/  FMUL.FTZ R145, R180.reuse, R145 ;  /* 0x00000091b4917220 */ /* 0x040fe40000410000 */
[C---:B------:R-:W-:Y:S02]  /*1ef90*/  FMUL.FTZ R148, R180.reuse, R148 ;  /* 0x00000094b4947220 */ /* 0x040fe40000410000 */
[C---:B------:R-:W-:Y:S01]  /*1efa0*/  FMUL.FTZ R149, R180.reuse, R149 ;  /* 0x00000095b4957220 */ /* 0x040fe20000410000 */
[----:B------:R2:W2:Y:S01]  /*1efb0*/  MUFU.EX2 R181, R3 ;  /* 0x0000000300b57308 */ /* 0x0004a20000000800 */
[C---:B------:R-:W-:Y:S01]  /*1efc0*/  FMUL.FTZ R160, R180.reuse, R160 ;  /* 0x000000a0b4a07220 */ /* 0x040fe20000410000 */
[----:B------:R-:W-:Y:S01]  /*1efd0*/  F2FP.BF16.PACK_AB R188, R223, R245 ;  /* 0x000000f5dfbc723e */ /* 0x000fe200000010ff */
[C---:B------:R-:W-:Y:S02]  /*1efe0*/  FMUL.FTZ R161, R180.reuse, R161 ;  /* 0x000000a1b4a17220 */ /* 0x040fe40000410000 */
[C---:B------:R-:W-:Y:S02]  /*1eff0*/  FMUL.FTZ R164, R180.reuse, R164 ;  /* 0x000000a4b4a47220 */ /* 0x040fe40000410000 */
[C---:B------:R-:W-:Y:S02]  /*1f000*/  FMUL.FTZ R165, R180.reuse, R165 ;  /* 0x000000a5b4a57220 */ /* 0x040fe40000410000 */
[C---:B------:R-:W-:Y:S01]  /*1f010*/  FMUL.FTZ R176, R180.reuse, R176 ;  /* 0x000000b0b4b07220 */ /* 0x040fe20000410000 */
[----:B------:R-:W-:Y:S01]  /*1f020*/  MUFU.EX2 R250, R16 ;  /* 0x0000001000fa7308 */ /* 0x000fe20000000800 */
[C---:B------:R-:W-:Y:S02]  /*1f030*/  FMUL.FTZ R177, R180.reuse, R177 ;  /* 0x000000b1b4b17220 */ /* 0x040fe40000410000 */
[C---:B------:R-:W-:Y:S01]  /*1f040*/  FMUL.FTZ R68, R180.reuse, R68 ;  /* 0x00000044b4447220 */ /* 0x040fe20000410000 */
[----:B-1----:R-:W-:Y:S01]  /*1f050*/  F2FP.BF16.PACK_AB R189, R251, R246 ;  /* 0x000000f6fbbd723e */ /* 0x002fe200000010ff */
[C---:B------:R-:W-:Y:S02]  /*1f060*/  FMUL.FTZ R69, R180.reuse, R69 ;  /* 0x00000045b4457220 */ /* 0x040fe40000410000 */
[C---:B------:R-:W-:Y:S02]  /*1f070*/  FMUL.FTZ R80, R180.reuse, R80 ;  /* 0x00000050b4507220 */ /* 0x040fe40000410000 */
[C---:B------:R-:W-:Y:S01]  /*1f080*/  FMUL.FTZ R81, R180.reuse, R81 ;  /* 0x00000051b4517220 */ /* 0x040fe20000410000 */
[----:B------:R-:W1:Y:S01]  /*1f090*/  MUFU.EX2 R248, R17 ;  /* 0x0000001100f87308 */ /* 0x000e620000000800 */
[C---:B------:R-:W-:Y:S02]  /*1f0a0*/  FMUL.FTZ R84, R180.reuse, R84 ;  /* 0x00000054b4547220 */ /* 0x040fe40000410000 */
[----:B------:R-:W-:Y:S02]  /*1f0b0*/  FMUL.FTZ R85, R180, R85 ;  /* 0x00000055b4557220 */ /* 0x000fe40000410000 */
[----:B--2---:R-:W-:Y:S02]  /*1f0c0*/  FMUL.FTZ R3, R2, c[0x0][0x2d0] ;  /* 0x0000b40002037a20 */ /* 0x004fe40000410000 */
[----:B------:R-:W2:Y:S01]  /*1f0d0*/  SHFL.BFLY PT, R2, R0, 0x2, 0x1f ;  /* 0x0c401f0000027f89 */ /* 0x000ea200000e0000 */
[C---:B------:R-:W-:Y:S02]  /*1f0e0*/  FMUL.FTZ R134, R181.reuse, R134 ;  /* 0x00000086b5867220 */ /* 0x040fe40000410000 */
[----:B------:R2:W-:Y:S01]  /*1f0f0*/  MUFU.EX2 R249, R18 ;  /* 0x0000001200f97308 */ /* 0x0005e20000000800 */
[C---:B------:R-:W-:Y:S02]  /*1f100*/  FMUL.FTZ R135, R181.reuse, R135 ;  /* 0x00000087b5877220 */ /* 0x040fe40000410000 */
[C---:B------:R-:W-:Y:S02]  /*1f110*/  FMUL.FTZ R146, R181.reuse, R146 ;  /* 0x00000092b5927220 */ /* 0x040fe40000410000 */
[C---:B------:R-:W-:Y:S02]  /*1f120*/  FMUL.FTZ R147, R181.reuse, R147 ;  /* 0x00000093b5937220 */ /* 0x040fe40000410000 */
[C---:B------:R-:W-:Y:S02]  /*1f130*/  FMUL.FTZ R150, R181.reuse, R150 ;  /* 0x00000096b5967220 */ /* 0x040fe40000410000 */
[C---:B------:R-:W-:Y:S01]  /*1f140*/  FMUL.FTZ R151, R181.reuse, R151 ;  /* 0x00000097b5977220 */ /* 0x040fe20000410000 */
[----:B------:R-:W2:Y:S01]  /*1f150*/  MUFU.EX2 R3, R3 ;  /* 0x0000000300037308 */ /* 0x000ea20000000800 */
[C---:B------:R-:W-:Y:S02]  /*1f160*/  FMUL.FTZ R162, R181.reuse, R162 ;  /* 0x000000a2b5a27220 */ /* 0x040fe40000410000 */
[C---:B------:R-:W-:Y:S01]  /*1f170*/  FMUL.FTZ R163, R181.reuse, R163 ;  /* 0x000000a3b5a37220 */ /* 0x040fe20000410000 */
[----:B-1----:R-:W-:Y:S01]  /*1f180*/  F2FP.BF16.PACK_AB R190, R248, R250 ;  /* 0x000000faf8be723e */ /* 0x002fe200000010ff */
[----:B------:R-:W-:Y:S02]  /*1f190*/  FMUL.FTZ R17, R180, R205 ;  /* 0x000000cdb4117220 */ /* 0x000fe40000410000 */
[C---:B------:R-:W-:Y:S02]  /*1f1a0*/  FMUL.FTZ R166, R181.reuse, R166 ;  /* 0x000000a6b5a67220 */ /* 0x040fe40000410000 */
[C---:B------:R-:W-:Y:S01]  /*1f1b0*/  FMUL.FTZ R167, R181.reuse, R167 ;  /* 0x000000a7b5a77220 */ /* 0x040fe20000410000 */
[----:B------:R-:W1:Y:S01]  /*1f1c0*/  MUFU.EX2 R247, R19 ;  /* 0x0000001300f77308 */ /* 0x000e620000000800 */
[----:B--2---:R-:W-:Y:S01]  /*1f1d0*/  FMNMX.FTZ R0, R0, R2, !PT ;  /* 0x0000000200007209 */ /* 0x004fe20007810000 */
[C---:B------:R-:W-:Y:S02]  /*1f1e0*/  FMUL.FTZ R178, R181.reuse, R178 ;  /* 0x000000b2b5b27220 */ /* 0x040fe40000410000 */
[C---:B------:R-:W-:Y:S02]  /*1f1f0*/  FMUL.FTZ R18, R181.reuse, R206 ;  /* 0x000000ceb5127220 */ /* 0x040fe40000410000 */
[----:B------:R-:W2:Y:S01]  /*1f200*/  SHFL.BFLY PT, R2, R0, 0x1, 0x1f ;  /* 0x0c201f0000027f89 */ /* 0x000ea200000e0000 */
[C---:B------:R-:W-:Y:S02]  /*1f210*/  FMUL.FTZ R179, R181.reuse, R179 ;  /* 0x000000b3b5b37220 */ /* 0x040fe40000410000 */
[C---:B------:R-:W-:Y:S01]  /*1f220*/  FMUL.FTZ R70, R181.reuse, R70 ;  /* 0x00000046b5467220 */ /* 0x040fe20000410000 */
[----:B------:R-:W-:Y:S01]  /*1f230*/  MUFU.EX2 R221, R32 ;  /* 0x0000002000dd7308 */ /* 0x000fe20000000800 */
[C---:B------:R-:W-:Y:S02]  /*1f240*/  FMUL.FTZ R71, R181.reuse, R71 ;  /* 0x00000047b5477220 */ /* 0x040fe40000410000 */
[----:B------:R-:W-:Y:S02]  /*1f250*/  FMUL.FTZ R82, R181, R82 ;  /* 0x00000052b5527220 */ /* 0x000fe40000410000 */
[C---:B------:R-:W-:Y:S02]  /*1f260*/  FMUL.FTZ R136, R3.reuse, R136 ;  /* 0x0000008803887220 */ /* 0x040fe40000410000 */
[C---:B------:R-:W-:Y:S02]  /*1f270*/  FMUL.FTZ R137, R3.reuse, R137 ;  /* 0x0000008903897220 */ /* 0x040fe40000410000 */
[C---:B------:R-:W-:Y:S01]  /*1f280*/  FMUL.FTZ R140, R3.reuse, R140 ;  /* 0x0000008c038c7220 */ /* 0x040fe20000410000 */
[----:B------:R-:W-:Y:S01]  /*1f290*/  MUFU.EX2 R222, R34 ;  /* 0x0000002200de7308 */ /* 0x000fe20000000800 */
[C---:B------:R-:W-:Y:S02]  /*1f2a0*/  FMUL.FTZ R141, R3.reuse, R141 ;  /* 0x0000008d038d7220 */ /* 0x040fe40000410000 */
[----:B------:R-:W-:Y:S01]  /*1f2b0*/  FMUL.FTZ R152, R3, R152 ;  /* 0x0000009803987220 */ /* 0x000fe20000410000 */
[----:B-1----:R-:W-:Y:S01]  /*1f2c0*/  F2FP.BF16.PACK_AB R191, R247, R249 ;  /* 0x000000f9f7bf723e */ /* 0x002fe200000010ff */
[----:B------:R-:W-:Y:S01]  /*1f2d0*/  FMUL.FTZ R19, R181, R207 ;  /* 0x000000cfb5137220 */ /* 0x000fe20000410000 */
[----:B------:R-:W-:Y:S01]  /*1f2e0*/  MOV R207, R250 ;  /* 0x000000fa00cf7202 */ /* 0x000fe20000000f00 */
[C---:B------:R-:W-:Y:S02]  /*1f2f0*/  FMUL.FTZ R153, R3.reuse, R153 ;  /* 0x0000009903997220 */ /* 0x040fe40000410000 */
[C---:B------:R-:W-:Y:S01]  /*1f300*/  FMUL.FTZ R156, R3.reuse, R156 ;  /* 0x0000009c039c7220 */ /* 0x040fe20000410000 */
[----:B--2---:R-:W-:Y:S01]  /*1f310*/  FMNMX.FTZ R182, R0, R2, !PT ;  /* 0x0000000200b67209 */ /* 0x004fe20007810000 */
[C---:B------:R-:W-:Y:S01]  /*1f320*/  FMUL.FTZ R157, R3.reuse, R157 ;  /* 0x0000009d039d7220 */ /* 0x040fe20000410000 */
[----:B------:R-:W-:Y:S01]  /*1f330*/  @P0 IADD3 R2, P2, R252, UR18, RZ ;  /* 0x00000012fc020c10 */ /* 0x000fe2000ff5e0ff */
[----:B------:R-:W-:Y:S01]  /*1f340*/  FMUL.FTZ R168, R3, R168 ;  /* 0x000000a803a87220 */ /* 0x000fe20000410000 */
[----:B------:R1:W-:Y:S01]  /*1f350*/  MUFU.EX2 R252, R8 ;  /* 0x0000000800fc7308 */ /* 0x0003e20000000800 */
[----:B------:R-:W-:Y:S01]  /*1f360*/  FADD.FTZ R0, -R182, R187 ;  /* 0x000000bbb6007221 */ /* 0x000fe20000010100 */
[----:B----4-:R-:W-:Y:S01]  /*1f370*/  @P0 IADD3.X R16, R209, UR15, RZ, P2, !PT ;  /* 0x0000000fd1100c10 */ /* 0x010fe200097fe4ff */
[C---:B------:R-:W-:Y:S02]  /*1f380*/  FMUL.FTZ R169, R3.reuse, R169 ;  /* 0x000000a903a97220 */ /* 0x040fe40000410000 */
[----:B------:R-:W-:Y:S01]  /*1f390*/  FMUL.FTZ R0, R0, c[0x0][0x2d0] ;  /* 0x0000b40000007a20 */ /* 0x000fe20000410000 */
[----:B---3--:R-:W-:Y:S01]  /*1f3a0*/  @P0 IADD3 R4, P1, R216, UR18, RZ ;  /* 0x00000012d8040c10 */ /* 0x008fe2000ff3e0ff */
[C---:B------:R-:W-:Y:S02]  /*1f3b0*/  FMUL.FTZ R172, R3.reuse, R172 ;  /* 0x000000ac03ac7220 */ /* 0x040fe40000410000 */
[----:B------:R-:W-:Y:S01]  /*1f3c0*/  FMUL.FTZ R173, R3, R173 ;  /* 0x000000ad03ad7220 */ /* 0x000fe20000410000 */
[----:B------:R-:W-:Y:S01]  /*1f3d0*/  @P0 IADD3.X R5, R211, UR15, RZ, P1, !PT ;  /* 0x0000000fd3050c10 */ /* 0x000fe20008ffe4ff */
[----:B------:R-:W-:Y:S01]  /*1f3e0*/  MUFU.EX2 R187, R12 ;  /* 0x0000000c00bb7308 */ /* 0x000fe20000000800 */
[C---:B------:R-:W-:Y:S01]  /*1f3f0*/  @P0 LEA R6, P3, R4.reuse, c[0x0][0x1c8], 0x1 ;  /* 0x0000720004060a11 */ /* 0x040fe200078608ff */
[C---:B------:R-:W-:Y:S02]  /*1f400*/  FMUL.FTZ R72, R3.reuse, R72 ;  /* 0x0000004803487220 */ /* 0x040fe40000410000 */
[----:B------:R-:W-:Y:S01]  /*1f410*/  FMUL.FTZ R73, R3, R73 ;  /* 0x0000004903497220 */ /* 0x000fe20000410000 */
[----:B------:R-:W-:Y:S01]  /*1f420*/  @P0 LEA.HI.X R7, R4, c[0x0][0x1cc], R5, 0x1, P3 ;  /* 0x0000730004070a11 */ /* 0x000fe200018f0c05 */
[----:B------:R-:W-:Y:S01]  /*1f430*/  FFMA.FTZ R5, R9, c[0x0][0x2d0], -R212 ;  /* 0x0000b40009057a23 */ /* 0x000fe200000108d4 */
[----:B------:R-:W-:Y:S01]  /*1f440*/  @P0 IADD3 R4, P2, R6, UR9, RZ ;  /* 0x0000000906040c10 */ /* 0x000fe2000ff5e0ff */
[C---:B------:R-:W-:Y:S02]  /*1f450*/  FMUL.FTZ R76, R3.reuse, R76 ;  /* 0x0000004c034c7220 */ /* 0x040fe40000410000 */
[----:B------:R2:W3:Y:S01]  /*1f460*/  MUFU.EX2 R219, R5 ;  /* 0x0000000500db7308 */ /* 0x0004e20000000800 */
[----:B------:R4:W-:Y:S01]  /*1f470*/  @P0 LDGSTS.E.BYPASS.LTC128B.128 [R244+0x4100], [R6.64], !P6 ;  /* 0x0410000006f40fae */ /* 0x0009e2000f101d5c */
[----:B------:R-:W-:Y:S01]  /*1f480*/  FMUL.FTZ R77, R3, R77 ;  /* 0x0000004d034d7220 */ /* 0x000fe20000410000 */
[C---:B-1----:R-:W-:Y:S01]  /*1f490*/  @P0 LEA R8, P1, R2.reuse, c[0x0][0x1c8], 0x1 ;  /* 0x0000720002080a11 */ /* 0x042fe200078208ff */
[C---:B------:R-:W-:Y:S02]  /*1f4a0*/  FMUL.FTZ R83, R181.reuse, R83 ;  /* 0x00000053b5537220 */ /* 0x040fe40000410000 */
[----:B------:R-:W-:Y:S01]  /*1f4b0*/  FMUL.FTZ R86, R181, R86 ;  /* 0x00000056b5567220 */ /* 0x000fe20000410000 */
[----:B------:R-:W-:Y:S01]  /*1f4c0*/  @P0 LEA.HI.X R9, R2, c[0x0][0x1cc], R16, 0x1, P1 ;  /* 0x0000730002090a11 */ /* 0x000fe200008f0c10 */
[----:B------:R-:W-:Y:S02]  /*1f4d0*/  FFMA.FTZ R2, R13, c[0x0][0x2d0], -R212 ;  /* 0x0000b4000d027a23 */ /* 0x000fe400000108d4 */
[----:B------:R-:W1:Y:S01]  /*1f4e0*/  MUFU.EX2 R0, R0 ;  /* 0x0000000000007308 */ /* 0x000e620000000800 */
[C---:B------:R-:W-:Y:S01]  /*1f4f0*/  FMUL.FTZ R16, R180.reuse, R204 ;  /* 0x000000ccb4107220 */ /* 0x040fe20000410000 */
[----:B------:R1:W-:Y:S01]  /*1f500*/  @P0 LDGSTS.E.BYPASS.LTC128B.128 [R244+0x6100], [R8.64], !P4 ;  /* 0x0610000008f40fae */ /* 0x0003e2000e101d5c */
[----:B------:R-:W-:Y:S02]  /*1f510*/  FMUL.FTZ R87, R181, R87 ;  /* 0x00000057b5577220 */ /* 0x000fe40000410000 */
[C---:B------:R-:W-:Y:S02]  /*1f520*/  FMUL.FTZ R88, R3.reuse, R88 ;  /* 0x0000005803587220 */ /* 0x040fe40000410000 */
[C---:B------:R-:W-:Y:S02]  /*1f530*/  FMUL.FTZ R89, R3.reuse, R89 ;  /* 0x0000005903597220 */ /* 0x040fe40000410000 */
[C---:B------:R-:W-:Y:S01]  /*1f540*/  FMUL.FTZ R92, R3.reuse, R92 ;  /* 0x0000005c035c7220 */ /* 0x040fe20000410000 */
[----:B------:R1:W1:Y:S01]  /*1f550*/  MUFU.EX2 R183, R2 ;  /* 0x0000000200b77308 */ /* 0x0002620000000800 */
[----:B------:R-:W-:Y:S02]  /*1f560*/  FMUL.FTZ R93, R3, R93 ;  /* 0x0000005d035d7220 */ /* 0x000fe40000410000 */
[C---:B------:R-:W-:Y:S01]  /*1f570*/  FMUL.FTZ R96, R180.reuse, R96 ;  /* 0x00000060b4607220 */ /* 0x040fe20000410000 */
[----:B--2---:R-:W-:Y:S01]  /*1f580*/  @P0 IADD3.X R5, R7, UR8, RZ, P2, !PT ;  /* 0x0000000807050c10 */ /* 0x004fe200097fe4ff */
[----:B------:R-:W-:Y:S01]  /*1f590*/  FMUL.FTZ R97, R180, R97 ;  /* 0x00000061b4617220 */ /* 0x000fe20000410000 */
[----:B---3--:R-:W-:Y:S01]  /*1f5a0*/  MOV R206, R219 ;  /* 0x000000db00ce7202 */ /* 0x008fe20000000f00 */
[C---:B------:R-:W-:Y:S01]  /*1f5b0*/  FMUL.FTZ R98, R181.reuse, R98 ;  /* 0x00000062b5627220 */ /* 0x040fe20000410000 */
[----:B----4-:R-:W-:Y:S01]  /*1f5c0*/  @P0 IADD3 R6, P1, R4, UR9, RZ ;  /* 0x0000000904060c10 */ /* 0x010fe2000ff3e0ff */
[----:B------:R2:W-:Y:S01]  /*1f5d0*/  @P0 LDGSTS.E.BYPASS.LTC128B.128 [R244+0x4900], [R4.64], !P6 ;  /* 0x0490000004f40fae */ /* 0x0005e2000f101d5c */
[----:B------:R-:W-:Y:S01]  /*1f5e0*/  FMUL.FTZ R99, R181, R99 ;  /* 0x00000063b5637220 */ /* 0x000fe20000410000 */
[----:B------:R-:W-:Y:S01]  /*1f5f0*/  MUFU.EX2 R220, R35 ;  /* 0x0000002300dc7308 */ /* 0x000fe20000000800 */
[C---:B------:R-:W-:Y:S01]  /*1f600*/  @P0 IADD3.X R7, R5.reuse, UR8, RZ, P1, !PT ;  /* 0x0000000805070c10 */ /* 0x040fe20008ffe4ff */
[----:B------:R-:W-:Y:S01]  /*1f610*/  FMUL.FTZ R100, R180, R100 ;  /* 0x00000064b4647220 */ /* 0x000fe20000410000 */
[----:B------:R-:W-:Y:S01]  /*1f620*/  @P0 IADD3 R12, P1, R4, UR12, RZ ;  /* 0x0000000c040c0c10 */ /* 0x000fe2000ff3e0ff */
[C---:B-1----:R-:W-:Y:S02]  /*1f630*/  FMUL.FTZ R138, R0.reuse, R138 ;  /* 0x0000008a008a7220 */ /* 0x042fe40000410000 */
[----:B------:R2:W-:Y:S01]  /*1f640*/  @P0 LDGSTS.E.BYPASS.LTC128B.128 [R244+0x6900], [R4.64+0x80], !P4 ;  /* 0x0690008004f40fae */ /* 0x0005e2000e101d5c */
[----:B------:R-:W-:Y:S01]  /*1f650*/  @P0 IADD3.X R13, R5, UR17, RZ, P1, !PT ;  /* 0x00000011050d0c10 */ /* 0x000fe20008ffe4ff */
[----:B------:R-:W-:Y:S01]  /*1f660*/  FMUL.FTZ R139, R0, R139 ;  /* 0x0000008b008b7220 */ /* 0x000fe20000410000 */
[----:B------:R-:W-:Y:S01]  /*1f670*/  @P0 IADD3 R8, P2, R6, UR9, RZ ;  /* 0x0000000906080c10 */ /* 0x000fe2000ff5e0ff */
[C---:B------:R-:W-:Y:S01]  /*1f680*/  FMUL.FTZ R142, R0.reuse, R142 ;  /* 0x0000008e008e7220 */ /* 0x040fe20000410000 */
[----:B------:R-:W-:Y:S01]  /*1f690*/  MUFU.EX2 R204, R23 ;  /* 0x0000001700cc7308 */ /* 0x000fe20000000800 */
[----:B------:R-:W-:Y:S01]  /*1f6a0*/  FMUL.FTZ R143, R0, R143 ;  /* 0x0000008f008f7220 */ /* 0x000fe20000410000 */
[----:B------:R-:W-:Y:S01]  /*1f6b0*/  @P0 IADD3.X R9, R7, UR8, RZ, P2, !PT ;  /* 0x0000000807090c10 */ /* 0x000fe200097fe4ff */
[----:B------:R1:W-:Y:S01]  /*1f6c0*/  @P0 LDGSTS.E.BYPASS.LTC128B.128 [R244+0x5100], [R6.64], !P6 ;  /* 0x0510000006f40fae */ /* 0x0003e2000f101d5c */
[----:B------:R-:W-:Y:S02]  /*1f6d0*/  FMUL.FTZ R2, R182, c[0x0][0x2d0] ;  /* 0x0000b400b6027a20 */ /* 0x000fe40000410000 */
[----:B------:R-:W-:Y:S02]  /*1f6e0*/  FMUL.FTZ R154, R0, R154 ;  /* 0x0000009a009a7220 */ /* 0x000fe40000410000 */
[--C-:B------:R-:W-:Y:S02]  /*1f6f0*/  FFMA.FTZ R10, R10, c[0x0][0x2d0], -R2.reuse ;  /* 0x0000b4000a0a7a23 */ /* 0x100fe40000010802 */
[--C-:B------:R-:W-:Y:S01]  /*1f700*/  FFMA.FTZ R11, R11, c[0x0][0x2d0], -R2.reuse ;  /* 0x0000b4000b0b7a23 */ /* 0x100fe20000010802 */
[----:B------:R3:W-:Y:S01]  /*1f710*/  @P0 LDGSTS.E.BYPASS.LTC128B.128 [R244+0x7100], [R12.64], !P4 ;  /* 0x071000000cf40fae */ /* 0x0007e2000e101d5c */
[----:B------:R4:W-:Y:S01]  /*1f720*/  MUFU.EX2 R215, R10 ;  /* 0x0000000a00d77308 */ /* 0x0009e20000000800 */
[--C-:B------:R-:W-:Y:S02]  /*1f730*/  FFMA.FTZ R14, R14, c[0x0][0x2d0], -R2.reuse ;  /* 0x0000b4000e0e7a23 */ /* 0x100fe40000010802 */
[----:B------:R-:W-:Y:S02]  /*1f740*/  FFMA.FTZ R15, R15, c[0x0][0x2d0], -R2 ;  /* 0x0000b4000f0f7a23 */ /* 0x000fe40000010802 */
[C---:B------:R-:W-:Y:S02]  /*1f750*/  FMUL.FTZ R155, R0.reuse, R155 ;  /* 0x0000009b009b7220 */ /* 0x040fe40000410000 */
[----:B------:R3:W-:Y:S01]  /*1f760*/  @P0 LDGSTS.E.BYPASS.LTC128B.128 [R244+0x5900], [R8.64], !P6 ;  /* 0x0590000008f40fae */ /* 0x0007e2000f101d5c */
[----:B------:R-:W-:Y:S01]  /*1f770*/  FMUL.FTZ R158, R0, R158 ;  /* 0x0000009e009e7220 */ /* 0x000fe20000410000 */
[----:B--2---:R-:W-:Y:S01]  /*1f780*/  @P0 IADD3 R4, P1, R6, UR12, RZ ;  /* 0x0000000c06040c10 */ /* 0x004fe2000ff3e0ff */
[----:B------:R2:W2:Y:S01]  /*1f790*/  MUFU.EX2 R216, R11 ;  /* 0x0000000b00d87308 */ /* 0x0004a20000000800 */
[C---:B------:R-:W-:Y:S02]  /*1f7a0*/  FMUL.FTZ R159, R0.reuse, R159 ;  /* 0x0000009f009f7220 */ /* 0x040fe40000410000 */
[----:B------:R-:W-:Y:S01]  /*1f7b0*/  @P0 IADD3.X R5, R7, UR17, RZ, P1, !PT ;  /* 0x0000001107050c10 */ /* 0x000fe20008ffe4ff */
[C---:B------:R-:W-:Y:S02]  /*1f7c0*/  FMUL.FTZ R170, R0.reuse, R170 ;  /* 0x000000aa00aa7220 */ /* 0x040fe40000410000 */
[C---:B------:R-:W-:Y:S02]  /*1f7d0*/  FMUL.FTZ R171, R0.reuse, R171 ;  /* 0x000000ab00ab7220 */ /* 0x040fe40000410000 */
[----:B------:R2:W-:Y:S01]  /*1f7e0*/  @P0 LDGSTS.E.BYPASS.LTC128B.128 [R244+0x7900], [R4.64], !P4 ;  /* 0x0790000004f40fae */ /* 0x0005e2000e101d5c */
[C---:B-1----:R-:W-:Y:S01]  /*1f7f0*/  FMUL.FTZ R6, R181.reuse, R194 ;  /* 0x000000c2b5067220 */ /* 0x042fe20000410000 */
[----:B------:R-:W-:Y:S01]  /*1f800*/  MUFU.EX2 R217, R14 ;  /* 0x0000000e00d97308 */ /* 0x000fe20000000800 */
[----:B------:R-:W-:Y:S01]  /*1f810*/  FMUL.FTZ R7, R181, R195 ;  /* 0x000000c3b5077220 */ /* 0x000fe20000410000 */
[----:B------:R-:W-:Y:S01]  /*1f820*/  F2FP.BF16.PACK_AB R194, R183, R187 ;  /* 0x000000bbb7c2723e */ /* 0x000fe200000010ff */
[C---:B----4-:R-:W-:Y:S02]  /*1f830*/  FMUL.FTZ R10, R0.reuse, R198 ;  /* 0x000000c6000a7220 */ /* 0x050fe40000410000 */
[C---:B---3--:R-:W-:Y:S01]  /*1f840*/  FMUL.FTZ R12, R3.reuse, R200 ;  /* 0x000000c8030c7220 */ /* 0x048fe20000410000 */
[----:B------:R-:W1:Y:S01]  /*1f850*/  LDSM.16.MT88.4 R208, [R225+0x100] ;  /* 0x00010000e1d0783b */ /* 0x000e620000004200 */
[C---:B------:R-:W-:Y:S02]  /*1f860*/  FMUL.FTZ R13, R3.reuse, R201 ;  /* 0x000000c9030d7220 */ /* 0x040fe40000410000 */
[C---:B------:R-:W-:Y:S01]  /*1f870*/  FMUL.FTZ R174, R0.reuse, R174 ;  /* 0x000000ae00ae7220 */ /* 0x040fe20000410000 */
[----:B------:R-:W3:Y:S01]  /*1f880*/  MUFU.EX2 R218, R15 ;  /* 0x0000000f00da7308 */ /* 0x000ee20000000800 */
[C---:B------:R-:W-:Y:S02]  /*1f890*/  FMUL.FTZ R175, R0.reuse, R175 ;  /* 0x000000af00af7220 */ /* 0x040fe40000410000 */
[C---:B------:R-:W-:Y:S01]  /*1f8a0*/  FMUL.FTZ R8, R3.reuse, R196 ;  /* 0x000000c403087220 */ /* 0x040fe20000410000 */
[----:B------:R-:W0:Y:S01]  /*1f8b0*/  LDGDEPBAR ;  /* 0x00000000000079af */ /* 0x000e220000000000 */
[----:B------:R-:W-:Y:S02]  /*1f8c0*/  FMUL.FTZ R9, R3, R197 ;  /* 0x000000c503097220 */ /* 0x000fe40000410000 */
[C---:B--2---:R-:W-:Y:S02]  /*1f8d0*/  FMUL.FTZ R11, R0.reuse, R199 ;  /* 0x000000c7000b7220 */ /* 0x044fe40000410000 */
[C---:B------:R-:W-:Y:S02]  /*1f8e0*/  FMUL.FTZ R74, R0.reuse, R74 ;  /* 0x0000004a004a7220 */ /* 0x040fe40000410000 */
[C---:B------:R-:W-:Y:S01]  /*1f8f0*/  FMUL.FTZ R75, R0.reuse, R75 ;  /* 0x0000004b004b7220 */ /* 0x040fe20000410000 */
[----:B------:R-:W2:Y:S01]  /*1f900*/  LDSM.16.MT88.4 R196, [R226+0x100] ;  /* 0x00010000e2c4783b */ /* 0x000ea20000004200 */
[----:B------:R-:W-:Y:S02]  /*1f910*/  FMUL.FTZ R78, R0, R78 ;  /* 0x0000004e004e7220 */ /* 0x000fe40000410000 */
[C---:B------:R-:W-:Y:S01]  /*1f920*/  FMUL.FTZ R4, R180.reuse, R192 ;  /* 0x000000c0b4047220 */ /* 0x040fe20000410000 */
[----:B------:R-:W-:Y:S01]  /*1f930*/  F2FP.BF16.PACK_AB R192, R219, R252 ;  /* 0x000000fcdbc0723e */ /* 0x000fe200000010ff */
[----:B------:R-:W-:Y:S01]  /*1f940*/  FMUL.FTZ R5, R180, R193 ;  /* 0x000000c1b4057220 */ /* 0x000fe20000410000 */
[----:B------:R-:W-:Y:S01]  /*1f950*/  F2FP.BF16.PACK_AB R193, R216, R215 ;  /* 0x000000d7d8c1723e */ /* 0x000fe200000010ff */
[----:B------:R-:W-:Y:S02]  /*1f960*/  FFMA.FTZ R29, R29, c[0x0][0x2d0], -R212 ;  /* 0x0000b4001d1d7a23 */ /* 0x000fe400000108d4 */
[--C-:B------:R-:W-:Y:S02]  /*1f970*/  FFMA.FTZ R30, R30, c[0x0][0x2d0], -R2.reuse ;  /* 0x0000b4001e1e7a23 */ /* 0x100fe40000010802 */
[----:B------:R-:W-:Y:S01]  /*1f980*/  FFMA.FTZ R31, R31, c[0x0][0x2d0], -R2 ;  /* 0x0000b4001f1f7a23 */ /* 0x000fe20000010802 */
[----:B---3--:R-:W-:Y:S01]  /*1f990*/  F2FP.BF16.PACK_AB R195, R218, R217 ;  /* 0x000000d9dac3723e */ /* 0x008fe200000010ff */
[--C-:B------:R-:W-:Y:S02]  /*1f9a0*/  FFMA.FTZ R48, R48, c[0x0][0x2d0], -R214.reuse ;  /* 0x0000b40030307a23 */ /* 0x100fe400000108d6 */
[----:B------:R-:W-:Y:S02]  /*1f9b0*/  FFMA.FTZ R49, R49, c[0x0][0x2d0], -R214 ;  /* 0x0000b40031317a23 */ /* 0x000fe400000108d6 */
[--C-:B------:R-:W-:Y:S02]  /*1f9c0*/  FFMA.FTZ R38, R38, c[0x0][0x2d0], -R213.reuse ;  /* 0x0000b40026267a23 */ /* 0x100fe400000108d5 */
[--C-:B------:R-:W-:Y:S02]  /*1f9d0*/  FFMA.FTZ R40, R40, c[0x0][0x2d0], -R212.reuse ;  /* 0x0000b40028287a23 */ /* 0x100fe400000108d4 */
[----:B------:R-:W-:Y:S02]  /*1f9e0*/  FFMA.FTZ R41, R41, c[0x0][0x2d0], -R212 ;  /* 0x0000b40029297a23 */ /* 0x000fe400000108d4 */
[--C-:B------:R-:W-:Y:S01]  /*1f9f0*/  FFMA.FTZ R42, R42, c[0x0][0x2d0], -R2.reuse ;  /* 0x0000b4002a2a7a23 */ /* 0x100fe20000010802 */
[-C--:B-1----:R-:W-:Y:S01]  /*1fa00*/  HMMA.16816.F32.BF16 R4, R188, R208.reuse, R4 ;  /* 0x000000d0bc04723c */ /* 0x082fe20000041804 */
[----:B------:R-:W-:Y:S02]  /*1fa10*/  MUFU.EX2 R219, R40 ;  /* 0x0000002800db7308 */ /* 0x000fe40000000800 */
[----:B------:R-:W-:Y:S02]  /*1fa20*/  FFMA.FTZ R43, R43, c[0x0][0x2d0], -R2 ;  /* 0x0000b4002b2b7a23 */ /* 0x000fe40000010802 */
[C---:B------:R-:W-:Y:S02]  /*1fa30*/  FMUL.FTZ R79, R0.reuse, R79 ;  /* 0x0000004f004f7220 */ /* 0x040fe40000410000 */
[C---:B------:R-:W-:Y:S01]  /*1fa40*/  FMUL.FTZ R90, R0.reuse, R90 ;  /* 0x0000005a005a7220 */ /* 0x040fe20000410000 */
[C---:B------:R-:W-:Y:S03]  /*1fa50*/  HMMA.16816.F32.BF16 R8, R192.reuse, R208, R8 ;  /* 0x000000d0c008723c */ /* 0x040fe60000041808 */
[----:B------:R1:W-:Y:S01]  /*1fa60*/  MUFU.EX2 R208, R33 ;  /* 0x0000002100d07308 */ /* 0x0003e20000000800 */
[C---:B------:R-:W-:Y:S02]  /*1fa70*/  FMUL.FTZ R14, R0.reuse, R202 ;  /* 0x000000ca000e7220 */ /* 0x040fe40000410000 */
[C---:B------:R-:W-:Y:S02]  /*1fa80*/  FMUL.FTZ R15, R0.reuse, R203 ;  /* 0x000000cb000f7220 */ /* 0x040fe40000410000 */
[C---:B------:R-:W-:Y:S04]  /*1fa90*/  FMUL.FTZ R91, R0.reuse, R91 ;  /* 0x0000005b005b7220 */ /* 0x040fe80000410000 */
[C---:B------:R-:W-:Y:S01]  /*1faa0*/  FMUL.FTZ R94, R0.reuse, R94 ;  /* 0x0000005e005e7220 */ /* 0x040fe20000410000 */
[-C--:B------:R-:W-:Y:S01]  /*1fab0*/  HMMA.16816.F32.BF16 R12, R192, R210.reuse, R12 ;  /* 0x000000d2c00c723c */ /* 0x080fe2000004180c */
[----:B------:R-:W3:Y:S02]  /*1fac0*/  MUFU.EX2 R209, R28 ;  /* 0x0000001c00d17308 */ /* 0x000ee40000000800 */
[----:B------:R-:W-:Y:S02]  /*1fad0*/  FMUL.FTZ R95, R0, R95 ;  /* 0x0000005f005f7220 */ /* 0x000fe40000410000 */
[----:B------:R-:W-:Y:S02]  /*1fae0*/  FMUL.FTZ R101, R180, R101 ;  /* 0x00000065b4657220 */ /* 0x000fe40000410000 */
[C---:B------:R-:W-:Y:S01]  /*1faf0*/  FMUL.FTZ R102, R181.reuse, R102 ;  /* 0x00000066b5667220 */ /* 0x040fe20000410000 */
[C---:B------:R-:W-:Y:S03]  /*1fb00*/  HMMA.16816.F32.BF16 R16, R188.reuse, R210, R16 ;  /* 0x000000d2bc10723c */ /* 0x040fe60000041810 */
[----:B------:R-:W-:Y:S01]  /*1fb10*/  MUFU.EX2 R211, R31 ;  /* 0x0000001f00d37308 */ /* 0x000fe20000000800 */
[----:B------:R-:W-:Y:S01]  /*1fb20*/  FMUL.FTZ R103, R181, R103 ;  /* 0x00000067b5677220 */ /* 0x000fe20000410000 */
[----:B-1----:R-:W-:Y:S01]  /*1fb30*/  LDSM.16.MT88.4 R32, [R225+0x900] ;  /* 0x00090000e120783b */ /* 0x002fe20000004200 */
[C---:B------:R-:W-:Y:S02]  /*1fb40*/  FMUL.FTZ R104, R3.reuse, R104 ;  /* 0x0000006803687220 */ /* 0x040fe40000410000 */
[-C--:B--2---:R-:W-:Y:S04]  /*1fb50*/  HMMA.16816.F32.BF16 R132, R188, R196.reuse, R132 ;  /* 0x000000c4bc84723c */ /* 0x084fe80000041884 */
[C---:B------:R-:W-:Y:S02]  /*1fb60*/  FMUL.FTZ R105, R3.reuse, R105 ;  /* 0x0000006903697220 */ /* 0x040fe40000410000 */
[C---:B------:R-:W-:Y:S02]  /*1fb70*/  FMUL.FTZ R106, R0.reuse, R106 ;  /* 0x0000006a006a7220 */ /* 0x040fe40000410000 */
[C---:B------:R-:W-:Y:S04]  /*1fb80*/  HMMA.16816.F32.BF16 R136, R192.reuse, R196, R136 ;  /* 0x000000c4c088723c */ /* 0x040fe80000041888 */
[C---:B------:R-:W-:Y:S02]  /*1fb90*/  FMUL.FTZ R107, R0.reuse, R107 ;  /* 0x0000006b006b7220 */ /* 0x040fe40000410000 */
        /* <DEDUP_REMOVED lines=8> */
[C---:B------:R-:W-:Y:S04]  /*1fc20*/  FMUL.FTZ R113, R180.reuse, R113 ;  /* 0x00000071b4717220 */ /* 0x040fe80000410000 */
[C---:B------:R-:W-:Y:S02]  /*1fc30*/  FMUL.FTZ R114, R181.reuse, R114 ;  /* 0x00000072b5727220 */ /* 0x040fe40000410000 */
[C---:B------:R-:W-:Y:S02]  /*1fc40*/  FMUL.FTZ R115, R181.reuse, R115 ;  /* 0x00000073b5737220 */ /* 0x040fe40000410000 */
[C---:B------:R-:W-:Y:S02]  /*1fc50*/  FMUL.FTZ R116, R180.reuse, R116 ;  /* 0x00000074b4747220 */ /* 0x040fe40000410000 */
[----:B------:R-:W-:Y:S02]  /*1fc60*/  FMUL.FTZ R117, R180, R117 ;  /* 0x00000075b4757220 */ /* 0x000fe40000410000 */
[C---:B------:R-:W-:Y:S02]  /*1fc70*/  FMUL.FTZ R118, R181.reuse, R118 ;  /* 0x00000076b5767220 */ /* 0x040fe40000410000 */
[----:B------:R-:W-:Y:S02]  /*1fc80*/  FMUL.FTZ R119, R181, R119 ;  /* 0x00000077b5777220 */ /* 0x000fe40000410000 */
[--C-:B------:R-:W-:Y:S02]  /*1fc90*/  FFMA.FTZ R20, R20, c[0x0][0x2d0], -R214.reuse ;  /* 0x0000b40014147a23 */ /* 0x100fe400000108d6 */
[----:B------:R-:W-:Y:S02]  /*1fca0*/  FFMA.FTZ R21, R21, c[0x0][0x2d0], -R214 ;  /* 0x0000b40015157a23 */ /* 0x000fe400000108d6 */
[--C-:B------:R-:W-:Y:S01]  /*1fcb0*/  FFMA.FTZ R22, R22, c[0x0][0x2d0], -R213.reuse ;  /* 0x0000b40016167a23 */ /* 0x100fe200000108d5 */
[----:B------:R-:W-:Y:S01]  /*1fcc0*/  MUFU.EX2 R202, R20 ;  /* 0x0000001400ca7308 */ /* 0x000fe20000000800 */
[--C-:B------:R-:W-:Y:S02]  /*1fcd0*/  FFMA.FTZ R25, R25, c[0x0][0x2d0], -R212.reuse ;  /* 0x0000b40019197a23 */ /* 0x100fe400000108d4 */
[----:B------:R-:W-:Y:S02]  /*1fce0*/  FFMA.FTZ R24, R24, c[0x0][0x2d0], -R212 ;  /* 0x0000b40018187a23 */ /* 0x000fe400000108d4 */
[--C-:B------:R-:W-:Y:S02]  /*1fcf0*/  FFMA.FTZ R26, R26, c[0x0][0x2d0], -R2.reuse ;  /* 0x0000b4001a1a7a23 */ /* 0x100fe40000010802 */
[----:B------:R-:W-:Y:S02]  /*1fd00*/  FFMA.FTZ R27, R27, c[0x0][0x2d0], -R2 ;  /* 0x0000b4001b1b7a23 */ /* 0x000fe40000010802 */
[C---:B------:R-:W-:Y:S01]  /*1fd10*/  FMUL.FTZ R128, R180.reuse, R128 ;  /* 0x00000080b4807220 */ /* 0x040fe20000410000 */
[----:B------:R-:W2:Y:S01]  /*1fd20*/  MUFU.EX2 R20, R29 ;  /* 0x0000001d00147308 */ /* 0x000ea20000000800 */
[----:B------:R-:W-:Y:S01]  /*1fd30*/  FMUL.FTZ R129, R180, R129 ;  /* 0x00000081b4817220 */ /* 0x000fe20000410000 */
[-C--:B-1----:R-:W-:Y:S03]  /*1fd40*/  HMMA.16816.F32.BF16 R148, R188, R196.reuse, R148 ;  /* 0x000000c4bc94723c */ /* 0x082fe60000041894 */
[C---:B------:R-:W-:Y:S02]  /*1fd50*/  FMUL.FTZ R130, R181.reuse, R130 ;  /* 0x00000082b5827220 */ /* 0x040fe40000410000 */
[----:B------:R-:W-:Y:S02]  /*1fd60*/  FMUL.FTZ R131, R181, R131 ;  /* 0x00000083b5837220 */ /* 0x000fe40000410000 */
[--C-:B------:R-:W-:Y:S01]  /*1fd70*/  FFMA.FTZ R36, R36, c[0x0][0x2d0], -R214.reuse ;  /* 0x0000b40024247a23 */ /* 0x100fe200000108d6 */
[C---:B------:R-:W-:Y:S01]  /*1fd80*/  HMMA.16816.F32.BF16 R152, R192.reuse, R196, R152 ;  /* 0x000000c4c098723c */ /* 0x040fe20000041898 */
[----:B------:R-:W-:Y:S03]  /*1fd90*/  MUFU.EX2 R205, R25 ;  /* 0x0000001900cd7308 */ /* 0x000fe60000000800 */
[--C-:B------:R-:W-:Y:S02]  /*1fda0*/  FFMA.FTZ R39, R39, c[0x0][0x2d0], -R213.reuse ;  /* 0x0000b40027277a23 */ /* 0x100fe400000108d5 */
[----:B------:R-:W-:Y:S02]  /*1fdb0*/  FFMA.FTZ R37, R37, c[0x0][0x2d0], -R214 ;  /* 0x0000b40025257a23 */ /* 0x000fe400000108d6 */
[-C--:B------:R-:W-:Y:S03]  /*1fdc0*/  HMMA.16816.F32.BF16 R156, R192, R198.reuse, R156 ;  /* 0x000000c6c09c723c */ /* 0x080fe6000004189c */
[----:B------:R-:W-:Y:S01]  /*1fdd0*/  MUFU.EX2 R201, R24 ;  /* 0x0000001800c97308 */ /* 0x000fe20000000800 */
[--C-:B------:R-:W-:Y:S02]  /*1fde0*/  FFMA.FTZ R45, R45, c[0x0][0x2d0], -R212.reuse ;  /* 0x0000b4002d2d7a23 */ /* 0x100fe400000108d4 */
[--C-:B------:R-:W-:Y:S02]  /*1fdf0*/  FFMA.FTZ R50, R50, c[0x0][0x2d0], -R213.reuse ;  /* 0x0000b40032327a23 */ /* 0x100fe400000108d5 */
[C---:B------:R-:W-:Y:S01]  /*1fe00*/  HMMA.16816.F32.BF16 R160, R188.reuse, R198, R160 ;  /* 0x000000c6bca0723c */ /* 0x040fe200000418a0 */
[----:B------:R-:W1:Y:S03]  /*1fe10*/  LDSM.16.MT88.4 R196, [R227+0x100] ;  /* 0x00010000e3c4783b */ /* 0x000e660000004200 */
[--C-:B------:R-:W-:Y:S01]  /*1fe20*/  FFMA.FTZ R51, R51, c[0x0][0x2d0], -R213.reuse ;  /* 0x0000b40033337a23 */ /* 0x100fe200000108d5 */
[----:B------:R-:W-:Y:S01]  /*1fe30*/  MUFU.EX2 R210, R26 ;  /* 0x0000001a00d27308 */ /* 0x000fe20000000800 */
[----:B------:R-:W-:Y:S02]  /*1fe40*/  FFMA.FTZ R44, R44, c[0x0][0x2d0], -R212 ;  /* 0x0000b4002c2c7a23 */ /* 0x000fe400000108d4 */
[--C-:B------:R-:W-:Y:S04]  /*1fe50*/  FFMA.FTZ R46, R46, c[0x0][0x2d0], -R2.reuse ;  /* 0x0000b4002e2e7a23 */ /* 0x100fe80000010802 */
[----:B------:R-:W-:Y:S02]  /*1fe60*/  FFMA.FTZ R47, R47, c[0x0][0x2d0], -R2 ;  /* 0x0000b4002f2f7a23 */ /* 0x000fe40000010802 */
[--C-:B------:R-:W-:Y:S01]  /*1fe70*/  FFMA.FTZ R52, R52, c[0x0][0x2d0], -R214.reuse ;  /* 0x0000b40034347a23 */ /* 0x100fe200000108d6 */
[----:B------:R4:W-:Y:S01]  /*1fe80*/  MUFU.EX2 R250, R37 ;  /* 0x0000002500fa7308 */ /* 0x0009e20000000800 */
[--C-:B------:R-:W-:Y:S02]  /*1fe90*/  FFMA.FTZ R53, R53, c[0x0][0x2d0], -R214.reuse ;  /* 0x0000b40035357a23 */ /* 0x100fe400000108d6 */
[----:B------:R-:W-:Y:S02]  /*1fea0*/  FFMA.FTZ R65, R65, c[0x0][0x2d0], -R214 ;  /* 0x0000b40041417a23 */ /* 0x000fe400000108d6 */
[--C-:B------:R-:W-:Y:S02]  /*1feb0*/  FFMA.FTZ R54, R54, c[0x0][0x2d0], -R213.reuse ;  /* 0x0000b40036367a23 */ /* 0x100fe400000108d5 */
[--C-:B------:R-:W-:Y:S02]  /*1fec0*/  FFMA.FTZ R55, R55, c[0x0][0x2d0], -R213.reuse ;  /* 0x0000b40037377a23 */ /* 0x100fe400000108d5 */
[--C-:B------:R-:W-:Y:S01]  /*1fed0*/  FFMA.FTZ R66, R66, c[0x0][0x2d0], -R213.reuse ;  /* 0x0000b40042427a23 */ /* 0x100fe200000108d5 */
[----:B------:R-:W-:Y:S01]  /*1fee0*/  MUFU.EX2 R65, R65 ;  /* 0x0000004100417308 */ /* 0x000fe20000000800 */
[----:B------:R-:W-:Y:S02]  /*1fef0*/  FFMA.FTZ R67, R67, c[0x0][0x2d0], -R213 ;  /* 0x0000b40043437a23 */ /* 0x000fe400000108d5 */
[C---:B------:R-:W-:Y:S02]  /*1ff00*/  FMUL.FTZ R120, R3.reuse, R120 ;  /* 0x0000007803787220 */ /* 0x040fe40000410000 */
[C---:B------:R-:W-:Y:S02]  /*1ff10*/  FMUL.FTZ R121, R3.reuse, R121 ;  /* 0x0000007903797220 */ /* 0x040fe40000410000 */
[C---:B------:R-:W-:Y:S02]  /*1ff20*/  FMUL.FTZ R122, R0.reuse, R122 ;  /* 0x0000007a007a7220 */ /* 0x040fe40000410000 */
[C---:B------:R-:W-:Y:S01]  /*1ff30*/  FMUL.FTZ R123, R0.reuse, R123 ;  /* 0x0000007b007b7220 */ /* 0x040fe20000410000 */
[----:B------:R-:W-:Y:S01]  /*1ff40*/  MUFU.EX2 R67, R67 ;  /* 0x0000004300437308 */ /* 0x000fe20000000800 */
[C---:B------:R-:W-:Y:S02]  /*1ff50*/  FMUL.FTZ R124, R3.reuse, R124 ;  /* 0x0000007c037c7220 */ /* 0x040fe40000410000 */
[----:B------:R-:W-:Y:S01]  /*1ff60*/  FMUL.FTZ R125, R3, R125 ;  /* 0x0000007d037d7220 */ /* 0x000fe20000410000 */
[----:B----4-:R-:W-:Y:S01]  /*1ff70*/  MOV R37, R183 ;  /* 0x000000b700257202 */ /* 0x010fe20000000f00 */
[C---:B------:R-:W-:Y:S01]  /*1ff80*/  FMUL.FTZ R126, R0.reuse, R126 ;  /* 0x0000007e007e7220 */ /* 0x040fe20000410000 */
[-C--:B-1----:R-:W-:Y:S03]  /*1ff90*/  HMMA.16816.F32.BF16 R164, R188, R196.reuse, R164 ;  /* 0x000000c4bca4723c */ /* 0x082fe600000418a4 */
[----:B------:R-:W-:Y:S01]  /*1ffa0*/  FMUL.FTZ R127, R0, R127 ;  /* 0x0000007f007f7220 */ /* 0x000fe20000410000 */
[----:B------:R-:W-:Y:S01]  /*1ffb0*/  MUFU.EX2 R183, R43 ;  /* 0x0000002b00b77308 */ /* 0x000fe20000000800 */
[--C-:B------:R-:W-:Y:S02]  /*1ffc0*/  FFMA.FTZ R58, R58, c[0x0][0x2d0], -R2.reuse ;  /* 0x0000b4003a3a7a23 */ /* 0x100fe40000010802 */
[--C-:B------:R-:W-:Y:S01]  /*1ffd0*/  FFMA.FTZ R59, R59, c[0x0][0x2d0], -R2.reuse ;  /* 0x0000b4003b3b7a23 */ /* 0x100fe20000010802 */
[C---:B------:R-:W-:Y:S04]  /*1ffe0*/  HMMA.16816.F32.BF16 R168, R192.reuse, R196, R168 ;  /* 0x000000c4c0a8723c */ /* 0x040fe800000418a8 */
[--C-:B------:R-:W-:Y:S02]  /*1fff0*/  FFMA.FTZ R62, R62, c[0x0][0x2d0], -R2.reuse ;  /* 0x0000b4003e3e7a23 */ /* 0x100fe40000010802 */
[----:B------:R-:W-:Y:S01]  /*20000*/  FFMA.FTZ R2, R63, c[0x0][0x2d0], -R2 ;  /* 0x0000b4003f027a23 */ /* 0x000fe20000010802 */
[----:B------:R-:W1:Y:S01]  /*20010*/  MUFU.EX2 R203, R21 ;  /* 0x0000001500cb7308 */ /* 0x000e620000000800 */
[-C--:B------:R-:W-:Y:S04]  /*20020*/  HMMA.16816.F32.BF16 R172, R192, R198.reuse, R172 ;  /* 0x000000c6c0ac723c */ /* 0x080fe800000418ac */
[--C-:B------:R-:W-:Y:S02]  /*20030*/  FFMA.FTZ R56, R56, c[0x0][0x2d0], -R212.reuse ;  /* 0x0000b40038387a23 */ /* 0x100fe400000108d4 */
[--C-:B------:R-:W-:Y:S02]  /*20040*/  FFMA.FTZ R57, R57, c[0x0][0x2d0], -R212.reuse ;  /* 0x0000b40039397a23 */ /* 0x100fe400000108d4 */
[C---:B------:R-:W-:Y:S01]  /*20050*/  HMMA.16816.F32.BF16 R176, R188.reuse, R198, R176 ;  /* 0x000000c6bcb0723c */ /* 0x040fe200000418b0 */
[----:B------:R-:W4:Y:S01]  /*20060*/  LDSM.16.MT88.4 R196, [R225+0x2100] ;  /* 0x00210000e1c4783b */ /* 0x000f220000004200 */
[----:B------:R1:W1:Y:S02]  /*20070*/  MUFU.EX2 R200, R22 ;  /* 0x0000001600c87308 */ /* 0x0002640000000800 */
[--C-:B------:R-:W-:Y:S02]  /*20080*/  FFMA.FTZ R60, R60, c[0x0][0x2d0], -R212.reuse ;  /* 0x0000b4003c3c7a23 */ /* 0x100fe400000108d4 */
[----:B------:R-:W-:Y:S06]  /*20090*/  FFMA.FTZ R212, R61, c[0x0][0x2d0], -R212 ;  /* 0x0000b4003dd47a23 */ /* 0x000fec00000108d4 */
[----:B------:R-:W-:Y:S10]  /*200a0*/  MUFU.EX2 R212, R212 ;  /* 0x000000d400d47308 */ /* 0x000ff40000000800 */
[----:B------:R-:W-:Y:S10]  /*200b0*/  MUFU.EX2 R61, R54 ;  /* 0x00000036003d7308 */ /* 0x000ff40000000800 */
[----:B------:R-:W-:Y:S01]  /*200c0*/  MUFU.EX2 R55, R55 ;  /* 0x0000003700377308 */ /* 0x000fe20000000800 */
[-C--:B----4-:R-:W-:Y:S09]  /*200d0*/  HMMA.16816.F32.BF16 R68, R188, R196.reuse, R68 ;  /* 0x000000c4bc44723c */ /* 0x090ff20000041844 */
[----:B------:R-:W-:Y:S01]  /*200e0*/  MUFU.EX2 R66, R66 ;  /* 0x0000004200427308 */ /* 0x000fe20000000800 */
[C---:B------:R-:W-:Y:S09]  /*200f0*/  HMMA.16816.F32.BF16 R72, R192.reuse, R196, R72 ;  /* 0x000000c4c048723c */ /* 0x040ff20000041848 */
[----:B------:R-:W-:Y:S01]  /*20100*/  MUFU.EX2 R57, R57 ;  /* 0x0000003900397308 */ /* 0x000fe20000000800 */
[-C--:B------:R-:W-:Y:S09]  /*20110*/  HMMA.16816.F32.BF16 R76, R192, R198.reuse, R76 ;  /* 0x000000c6c04c723c */ /* 0x080ff2000004184c */
[----:B------:R-:W-:Y:S01]  /*20120*/  MUFU.EX2 R60, R60 ;  /* 0x0000003c003c7308 */ /* 0x000fe20000000800 */
[C---:B------:R-:W-:Y:S01]  /*20130*/  HMMA.16816.F32.BF16 R80, R188.reuse, R198, R80 ;  /* 0x000000c6bc50723c */ /* 0x040fe20000041850 */
[----:B------:R-:W4:Y:S08]  /*20140*/  LDSM.16.MT88.4 R196, [R226+0x2100] ;  /* 0x00210000e2c4783b */ /* 0x000f300000004200 */
[----:B------:R-:W-:Y:S10]  /*20150*/  MUFU.EX2 R62, R62 ;  /* 0x0000003e003e7308 */ /* 0x000ff40000000800 */
[----:B------:R-:W-:Y:S10]  /*20160*/  MUFU.EX2 R56, R56 ;  /* 0x0000003800387308 */ /* 0x000ff40000000800 */
[----:B------:R-:W-:Y:S10]  /*20170*/  MUFU.EX2 R58, R58 ;  /* 0x0000003a003a7308 */ /* 0x000ff40000000800 */
[----:B------:R-:W-:Y:S01]  /*20180*/  MUFU.EX2 R59, R59 ;  /* 0x0000003b003b7308 */ /* 0x000fe20000000800 */
        /* <DEDUP_REMOVED lines=11> */
[C---:B------:R-:W-:Y:S07]  /*20240*/  HMMA.16816.F32.BF16 R120, R192.reuse, R196, R120 ;  /* 0x000000c4c078723c */ /* 0x040fee0000041878 */
[----:B------:R-:W-:Y:S01]  /*20250*/  MOV R197, R204 ;  /* 0x000000cc00c57202 */ /* 0x000fe20000000f00 */
[-C--:B------:R-:W-:Y:S04]  /*20260*/  HMMA.16816.F32.BF16 R124, R192, R198.reuse, R124 ;  /* 0x000000c6c07c723c */ /* 0x080fe8000004187c */
[----:B------:R-:W-:Y:S02]  /*20270*/  MOV R204, R223 ;  /* 0x000000df00cc7202 */ /* 0x000fe40000000f00 */
[----:B------:R-:W-:Y:S01]  /*20280*/  MUFU.EX2 R223, R39 ;  /* 0x0000002700df7308 */ /* 0x000fe20000000800 */
[----:B---3--:R-:W-:Y:S01]  /*20290*/  MOV R193, R209 ;  /* 0x000000d100c17202 */ /* 0x008fe20000000f00 */
[----:B------:R-:W-:Y:S04]  /*202a0*/  HMMA.16816.F32.BF16 R128, R188, R198, R128 ;  /* 0x000000c6bc80723c */ /* 0x000fe80000041880 */
[----:B------:R-:W-:Y:S02]  /*202b0*/  MOV R192, R208 ;  /* 0x000000d000c07202 */ /* 0x000fe40000000f00 */
[----:B------:R-:W-:Y:S02]  /*202c0*/  MOV R194, R222 ;  /* 0x000000de00c27202 */ /* 0x000fe40000000f00 */
[----:B------:R3:W-:Y:S01]  /*202d0*/  MUFU.EX2 R209, R30 ;  /* 0x0000001e00d17308 */ /* 0x0007e20000000800 */
[----:B------:R-:W-:Y:S03]  /*202e0*/  MOV R195, R221 ;  /* 0x000000dd00c37202 */ /* 0x000fe60000000f00 */
[----:B------:R-:W-:Y:S02]  /*202f0*/  MOV R199, R220 ;  /* 0x000000dc00c77202 */ /* 0x000fe40000000f00 */
[----:B--2---:R-:W-:Y:S02]  /*20300*/  MOV R198, R20 ;  /* 0x0000001400c67202 */ /* 0x004fe40000000f00 */
[----:B-1----:R-:W-:Y:S02]  /*20310*/  F2FP.BF16.PACK_AB R20, R203, R202 ;  /* 0x000000cacb14723e */ /* 0x002fe400000010ff */
[----:B------:R-:W1:Y:S01]  /*20320*/  MUFU.EX2 R208, R27 ;  /* 0x0000001b00d07308 */ /* 0x000e620000000800 */
[----:B------:R-:W-:Y:S02]  /*20330*/  F2FP.BF16.PACK_AB R22, R192, R195 ;  /* 0x000000c3c016723e */ /* 0x000fe400000010ff */
[----:B------:R-:W-:Y:S02]  /*20340*/  F2FP.BF16.PACK_AB R21, R197, R200 ;  /* 0x000000c8c515723e */ /* 0x000fe400000010ff */
[----:B------:R-:W-:Y:S02]  /*20350*/  F2FP.BF16.PACK_AB R23, R199, R194 ;  /* 0x000000c2c717723e */ /* 0x000fe400000010ff */
[----:B------:R-:W-:Y:S02]  /*20360*/  MOV R196, R205 ;  /* 0x000000cd00c47202 */ /* 0x000fe40000000f00 */
[----:B------:R-:W-:Y:S01]  /*20370*/  F2FP.BF16.PACK_AB R26, R198, R193 ;  /* 0x000000c1c61a723e */ /* 0x000fe200000010ff */
[----:B------:R-:W-:Y:S01]  /*20380*/  MUFU.EX2 R221, R38 ;  /* 0x0000002600dd7308 */ /* 0x000fe20000000800 */
[----:B------:R-:W-:Y:S01]  /*20390*/  F2FP.BF16.PACK_AB R24, R196, R201 ;  /* 0x000000c9c418723e */ /* 0x000fe200000010ff */
[-C--:B------:R-:W-:Y:S01]  /*203a0*/  HMMA.16816.F32.BF16 R4, R20, R32.reuse, R4 ;  /* 0x000000201404723c */ /* 0x080fe20000041804 */
[----:B---3--:R-:W2:Y:S04]  /*203b0*/  LDSM.16.MT88.4 R28, [R226+0x900] ;  /* 0x00090000e21c783b */ /* 0x008ea80000004200 */
[----:B------:R-:W-:Y:S02]  /*203c0*/  MOV R191, R249 ;  /* 0x000000f900bf7202 */ /* 0x000fe40000000f00 */
[----:B------:R-:W-:Y:S01]  /*203d0*/  MOV R189, R248 ;  /* 0x000000f800bd7202 */ /* 0x000fe20000000f00 */
[----:B------:R3:W-:Y:S01]  /*203e0*/  MUFU.EX2 R249, R48 ;  /* 0x0000003000f97308 */ /* 0x0007e20000000800 */
[----:B------:R-:W-:Y:S03]  /*203f0*/  MOV R205, R251 ;  /* 0x000000fb00cd7202 */ /* 0x000fe60000000f00 */
[----:B-1----:R-:W-:Y:S02]  /*20400*/  F2FP.BF16.PACK_AB R25, R208, R210 ;  /* 0x000000d2d019723e */ /* 0x002fe400000010ff */
[----:B------:R-:W-:Y:S02]  /*20410*/  F2FP.BF16.PACK_AB R27, R211, R209 ;  /* 0x000000d1d31b723e */ /* 0x000fe400000010ff */
[----:B------:R-:W-:Y:S02]  /*20420*/  MOV R39, R246 ;  /* 0x000000f600277202 */ /* 0x000fe40000000f00 */
[----:B------:R1:W-:Y:S01]  /*20430*/  MUFU.EX2 R248, R49 ;  /* 0x0000003100f87308 */ /* 0x0003e20000000800 */
[----:B------:R-:W-:Y:S02]  /*20440*/  MOV R213, R205 ;  /* 0x000000cd00d57202 */ /* 0x000fe40000000f00 */
[C---:B------:R-:W-:Y:S04]  /*20450*/  HMMA.16816.F32.BF16 R8, R24.reuse, R32, R8 ;  /* 0x000000201808723c */ /* 0x040fe80000041808 */
[----:B------:R-:W-:Y:S02]  /*20460*/  MOV R190, R187 ;  /* 0x000000bb00be7202 */ /* 0x000fe40000000f00 */
[----:B------:R-:W-:Y:S01]  /*20470*/  MOV R63, R194 ;  /* 0x000000c2003f7202 */ /* 0x000fe20000000f00 */
[----:B------:R-:W4:Y:S01]  /*20480*/  MUFU.EX2 R220, R41 ;  /* 0x0000002900dc7308 */ /* 0x000f220000000800 */
[-C--:B------:R-:W-:Y:S01]  /*20490*/  HMMA.16816.F32.BF16 R12, R24, R34.reuse, R12 ;  /* 0x00000022180c723c */ /* 0x080fe2000004180c */
[----:B---3--:R-:W3:Y:S03]  /*204a0*/  LDL.LU R48, [R1+0x8] ;  /* 0x0000080001307983 */ /* 0x008ee60000300800 */
[----:B------:R-:W-:Y:S04]  /*204b0*/  MOV R33, R245 ;  /* 0x000000f500217202 */ /* 0x000fe80000000f00 */
[C---:B------:R-:W-:Y:S01]  /*204c0*/  HMMA.16816.F32.BF16 R16, R20.reuse, R34, R16 ;  /* 0x000000221410723c */ /* 0x040fe20000041810 */
[----:B------:R4:W3:Y:S01]  /*204d0*/  MUFU.EX2 R188, R42 ;  /* 0x0000002a00bc7308 */ /* 0x0008e20000000800 */
[----:B-1----:R-:W3:Y:S06]  /*204e0*/  LDL.LU R49, [R1+0x1c] ;  /* 0x00001c0001317983 */ /* 0x002eec0000300800 */
[-C--:B--2---:R-:W-:Y:S01]  /*204f0*/  HMMA.16816.F32.BF16 R132, R20, R28.reuse, R132 ;  /* 0x0000001c1484723c */ /* 0x084fe20000041884 */
[----:B------:R-:W2:Y:S02]  /*20500*/  LDL.LU R38, [R1+0x4] ;  /* 0x0000040001267983 */ /* 0x000ea40000300800 */
[----:B------:R1:W1:Y:S02]  /*20510*/  MUFU.EX2 R251, R36 ;  /* 0x0000002400fb7308 */ /* 0x0002640000000800 */
[----:B------:R-:W2:Y:S03]  /*20520*/  LDL.LU R32, [R1] ;  /* 0x0000000001207983 */ /* 0x000ea60000300800 */
[C---:B------:R-:W-:Y:S05]  /*20530*/  HMMA.16816.F32.BF16 R136, R24.reuse, R28, R136 ;  /* 0x0000001c1888723c */ /* 0x040fea0000041888 */
[----:B------:R1:W-:Y:S03]  /*20540*/  MUFU.EX2 R245, R45 ;  /* 0x0000002d00f57308 */ /* 0x0003e60000000800 */
[-C--:B------:R-:W-:Y:S01]  /*20550*/  HMMA.16816.F32.BF16 R140, R24, R30.reuse, R140 ;  /* 0x0000001e188c723c */ /* 0x080fe2000004188c */
[----:B----4-:R-:W-:Y:S06]  /*20560*/  LDSM.16.MT88.4 R40, [R227+0x1100] ;  /* 0x00110000e328783b */ /* 0x010fec0000004200 */
[----:B------:R4:W-:Y:S01]  /*20570*/  MUFU.EX2 R246, R50 ;  /* 0x0000003200f67308 */ /* 0x0009e20000000800 */
[C---:B------:R-:W-:Y:S01]  /*20580*/  HMMA.16816.F32.BF16 R144, R20.reuse, R30, R144 ;  /* 0x0000001e1490723c */ /* 0x040fe20000041890 */
[----:B------:R-:W4:Y:S03]  /*20590*/  LDSM.16.MT88.4 R28, [R228+0x900] ;  /* 0x00090000e41c783b */ /* 0x000f260000004200 */
[----:B-1----:R-:W-:Y:S05]  /*205a0*/  MOV R36, R247 ;  /* 0x000000f700247202 */ /* 0x002fea0000000f00 */
[----:B------:R1:W1:Y:S03]  /*205b0*/  MUFU.EX2 R247, R51 ;  /* 0x0000003300f77308 */ /* 0x0002660000000800 */
[----:B------:R-:W-:Y:S01]  /*205c0*/  FFMA.FTZ R45, R64, c[0x0][0x2d0], -R214 ;  /* 0x0000b400402d7a23 */ /* 0x000fe200000108d6 */
[----:B------:R-:W-:Y:S06]  /*205d0*/  MOV R214, R206 ;  /* 0x000000ce00d67202 */ /* 0x000fec0000000f00 */
[----:B------:R-:W2:Y:S01]  /*205e0*/  MUFU.EX2 R222, R44 ;  /* 0x0000002c00de7308 */ /* 0x000ea20000000800 */
[----:B----4-:R-:W-:Y:S09]  /*205f0*/  MOV R50, R189 ;  /* 0x000000bd00327202 */ /* 0x010ff20000000f00 */
[----:B------:R4:W-:Y:S01]  /*20600*/  MUFU.EX2 R187, R46 ;  /* 0x0000002e00bb7308 */ /* 0x0009e20000000800 */
[----:B-1----:R-:W-:Y:S09]  /*20610*/  MOV R51, R190 ;  /* 0x000000be00337202 */ /* 0x002ff20000000f00 */
[----:B------:R1:W1:Y:S01]  /*20620*/  MUFU.EX2 R64, R47 ;  /* 0x0000002f00407308 */ /* 0x0002620000000800 */
[-C--:B------:R-:W-:Y:S08]  /*20630*/  HMMA.16816.F32.BF16 R148, R20, R28.reuse, R148 ;  /* 0x0000001c1494723c */ /* 0x080ff00000041894 */
[C---:B------:R-:W-:Y:S01]  /*20640*/  HMMA.16816.F32.BF16 R152, R24.reuse, R28, R152 ;  /* 0x0000001c1898723c */ /* 0x040fe20000041898 */
[----:B------:R-:W-:Y:S03]  /*20650*/  MUFU.EX2 R189, R52 ;  /* 0x0000003400bd7308 */ /* 0x000fe60000000800 */
[----:B----4-:R-:W-:Y:S04]  /*20660*/  MOV R46, R191 ;  /* 0x000000bf002e7202 */ /* 0x010fe80000000f00 */
[-C--:B------:R-:W-:Y:S03]  /*20670*/  HMMA.16816.F32.BF16 R156, R24, R30.reuse, R156 ;  /* 0x0000001e189c723c */ /* 0x080fe6000004189c */
[----:B------:R-:W-:Y:S01]  /*20680*/  MUFU.EX2 R191, R45 ;  /* 0x0000002d00bf7308 */ /* 0x000fe20000000800 */
[----:B-1----:R-:W-:Y:S04]  /*20690*/  MOV R47, R207 ;  /* 0x000000cf002f7202 */ /* 0x002fe80000000f00 */
[C---:B------:R-:W-:Y:S01]  /*206a0*/  HMMA.16816.F32.BF16 R160, R20.reuse, R30, R160 ;  /* 0x0000001e14a0723c */ /* 0x040fe200000418a0 */
[----:B------:R-:W1:Y:S04]  /*206b0*/  LDSM.16.MT88.4 R28, [R227+0x900] ;  /* 0x00090000e31c783b */ /* 0x000e680000004200 */
[----:B------:R4:W1:Y:S10]  /*206c0*/  MUFU.EX2 R52, R2 ;  /* 0x0000000200347308 */ /* 0x0008740000000800 */
[----:B------:R1:W1:Y:S02]  /*206d0*/  MUFU.EX2 R190, R53 ;  /* 0x0000003500be7308 */ /* 0x0002640000000800 */
        /* <DEDUP_REMOVED lines=16> */
[----:B------:R-:W-:Y:S02]  /*207e0*/  MOV R48, R37 ;  /* 0x0000002500307202 */ /* 0x000fe40000000f00 */
[----:B------:R-:W-:Y:S01]  /*207f0*/  MOV R215, R193 ;  /* 0x000000c100d77202 */ /* 0x000fe20000000f00 */
[----:B------:R-:W-:Y:S01]  /*20800*/  FFMA.FTZ R3, R3, R49, R252 ;  /* 0x0000003103037223 */ /* 0x000fe200000100fc */
[----:B------:R-:W-:Y:S03]  /*20810*/  MOV R49, R36 ;  /* 0x0000002400317202 */ /* 0x000fe60000000f00 */
[----:B------:R-:W-:Y:S01]  /*20820*/  MOV R252, R204 ;  /* 0x000000cc00fc7202 */ /* 0x000fe20000000f00 */
[----:B--2---:R-:W-:Y:S01]  /*20830*/  FFMA.FTZ R181, R181, R38, R39 ;  /* 0x00000026b5b57223 */ /* 0x004fe20000010027 */
[----:B------:R-:W-:Y:S01]  /*20840*/  LDSM.16.MT88.4 R204, [R225+0x1900] ;  /* 0x00190000e1cc783b */ /* 0x000fe20000004200 */
[----:B------:R-:W-:Y:S04]  /*20850*/  FFMA.FTZ R180, R180, R32, R33 ;  /* 0x00000020b4b47223 */ /* 0x000fe80000010021 */
[----:B------:R-:W-:Y:S03]  /*20860*/  FADD.FTZ R0, R252, R180 ;  /* 0x000000b4fc007221 */ /* 0x000fe60000010000 */
[----:B------:R-:W-:Y:S01]  /*20870*/  LDSM.16.MT88.4 R32, [R226+0x1100] ;  /* 0x00110000e220783b */ /* 0x000fe20000004200 */
[----:B------:R-:W-:Y:S01]  /*20880*/  MOV R252, R192 ;  /* 0x000000c000fc7202 */ /* 0x000fe20000000f00 */
[----:B------:R-:W-:Y:S01]  /*20890*/  FADD.FTZ R0, R47, R0 ;  /* 0x000000002f007221 */ /* 0x000fe20000010000 */
[----:B------:R-:W-:Y:S03]  /*208a0*/  MOV R180, R195 ;  /* 0x000000c300b47202 */ /* 0x000fe60000000f00 */
[----:B----4-:R-:W-:Y:S02]  /*208b0*/  FADD.FTZ R2, R50, R0 ;  /* 0x0000000032027221 */ /* 0x010fe40000010000 */
[----:B------:R-:W-:Y:S01]  /*208c0*/  LDSM.16.MT88.4 R36, [R228+0x1100] ;  /* 0x00110000e424783b */ /* 0x000fe20000004200 */
        /* <DEDUP_REMOVED lines=41> */
[-C--:B------:R-:W-:Y:S04]  /*20b60*/  HMMA.16816.F32.BF16 R76, R28, R26.reuse, R76 ;  /* 0x0000001a1c4c723c */ /* 0x080fe8000004184c */
[----:B------:R-:W-:Y:S01]  /*20b70*/  FADD.FTZ R25, R51, R25 ;  /* 0x0000001933197221 */ /* 0x000fe20000010000 */
[----:B------:R-:W-:Y:S01]  /*20b80*/  MOV R214, R198 ;  /* 0x000000c600d67202 */ /* 0x000fe20000000f00 */
[----:B------:R-:W-:Y:S01]  /*20b90*/  FADD.FTZ R3, R216, R44 ;  /* 0x0000002cd8037221 */ /* 0x000fe20000010000 */
[----:B------:R-:W-:Y:S01]  /*20ba0*/  MOV R216, R197 ;  /* 0x000000c500d87202 */ /* 0x000fe20000000f00 */
[C---:B------:R-:W-:Y:S04]  /*20bb0*/  HMMA.16816.F32.BF16 R80, R20.reuse, R26, R80 ;  /* 0x0000001a1450723c */ /* 0x040fe80000041850 */
[----:B------:R-:W-:Y:S02]  /*20bc0*/  FADD.FTZ R25, R48, R25 ;  /* 0x0000001930197221 */ /* 0x000fe40000010000 */
[----:B------:R-:W-:Y:S01]  /*20bd0*/  FADD.FTZ R24, R213, R181 ;  /* 0x000000b5d5187221 */ /* 0x000fe20000010000 */
[----:B------:R-:W-:Y:S01]  /*20be0*/  F2FP.BF16.PACK_AB R26, R212, R60 ;  /* 0x0000003cd41a723e */ /* 0x000fe200000010ff */
[-C--:B--2---:R-:W-:Y:S04]  /*20bf0*/  HMMA.16816.F32.BF16 R84, R20, R32.reuse, R84 ;  /* 0x000000201454723c */ /* 0x084fe80000041854 */
[----:B------:R-:W-:Y:S01]  /*20c00*/  FADD.FTZ R24, R46, R24 ;  /* 0x000000182e187221 */ /* 0x000fe20000010000 */
[----:B------:R-:W-:Y:S01]  /*20c10*/  F2FP.BF16.PACK_AB R27, R52, R62 ;  /* 0x0000003e341b723e */ /* 0x000fe200000010ff */
[----:B------:R-:W-:Y:S01]  /*20c20*/  LDSM.16.MT88.4 R44, [R226+0x3900] ;  /* 0x00390000e22c783b */ /* 0x000fe20000004200 */
[----:B------:R-:W-:Y:S01]  /*20c30*/  FADD.FTZ R53, R201, R25 ;  /* 0x00000019c9357221 */ /* 0x000fe20000010000 */
[C---:B------:R-:W-:Y:S04]  /*20c40*/  HMMA.16816.F32.BF16 R88, R28.reuse, R32, R88 ;  /* 0x000000201c58723c */ /* 0x040fe80000041858 */
[----:B------:R-:W-:Y:S01]  /*20c50*/  FADD.FTZ R0, R49, R24 ;  /* 0x0000001831007221 */ /* 0x000fe20000010000 */
[----:B------:R-:W-:Y:S01]  /*20c60*/  F2FP.BF16.PACK_AB R24, R57, R56 ;  /* 0x000000383918723e */ /* 0x000fe200000010ff */
[----:B------:R-:W-:Y:S01]  /*20c70*/  LDSM.16.MT88.4 R48, [R228+0x3900] ;  /* 0x00390000e430783b */ /* 0x000fe20000004200 */
[----:B------:R-:W-:Y:S01]  /*20c80*/  F2FP.BF16.PACK_AB R25, R59, R58 ;  /* 0x0000003a3b19723e */ /* 0x000fe200000010ff */
[-C--:B------:R-:W-:Y:S04]  /*20c90*/  HMMA.16816.F32.BF16 R92, R28, R34.reuse, R92 ;  /* 0x000000221c5c723c */ /* 0x080fe8000004185c */
[----:B------:R-:W-:Y:S01]  /*20ca0*/  MOV R213, R199 ;  /* 0x000000c700d57202 */ /* 0x000fe20000000f00 */
[----:B------:R-:W-:Y:S01]  /*20cb0*/  FADD.FTZ R3, R217, R3 ;  /* 0x00000003d9037221 */ /* 0x000fe20000010000 */
[----:B------:R-:W-:Y:S02]  /*20cc0*/  MOV R181, R196 ;  /* 0x000000c400b57202 */ /* 0x000fe40000000f00 */
[C---:B------:R-:W-:Y:S01]  /*20cd0*/  HMMA.16816.F32.BF16 R96, R20.reuse, R34, R96 ;  /* 0x000000221460723c */ /* 0x040fe20000041860 */
[----:B------:R-:W1:Y:S03]  /*20ce0*/  LDSM.16.MT88.4 R32, [R226+0x1900] ;  /* 0x00190000e220783b */ /* 0x000e660000004200 */
[----:B------:R-:W-:Y:S01]  /*20cf0*/  MOV R217, R203 ;  /* 0x000000cb00d97202 */ /* 0x000fe20000000f00 */
[----:B------:R-:W-:Y:S02]  /*20d00*/  FADD.FTZ R54, R218, R3 ;  /* 0x00000003da367221 */ /* 0x000fe40000010000 */
[----:B------:R-:W-:Y:S01]  /*20d10*/  FADD.FTZ R3, R202, R2 ;  /* 0x00000002ca037221 */ /* 0x000fe20000010000 */
[-C--:B---3--:R-:W-:Y:S04]  /*20d20*/  HMMA.16816.F32.BF16 R100, R20, R36.reuse, R100 ;  /* 0x000000241464723c */ /* 0x088fe80000041864 */
[----:B------:R-:W-:Y:S02]  /*20d30*/  FADD.FTZ R3, R217, R3 ;  /* 0x00000003d9037221 */ /* 0x000fe40000010000 */
[----:B------:R-:W-:Y:S02]  /*20d40*/  FADD.FTZ R2, R200, R0 ;  /* 0x00000000c8027221 */ /* 0x000fe40000010000 */
[C---:B------:R-:W-:Y:S04]  /*20d50*/  HMMA.16816.F32.BF16 R104, R28.reuse, R36, R104 ;  /* 0x000000241c68723c */ /* 0x040fe80000041868 */
[----:B------:R-:W-:Y:S02]  /*20d60*/  FADD.FTZ R3, R180, R3 ;  /* 0x00000003b4037221 */ /* 0x000fe40000010000 */
[----:B------:R-:W-:Y:S02]  /*20d70*/  FADD.FTZ R0, R210, R54 ;  /* 0x00000036d2007221 */ /* 0x000fe40000010000 */
[-C--:B------:R-:W-:Y:S04]  /*20d80*/  HMMA.16816.F32.BF16 R108, R28, R38.reuse, R108 ;  /* 0x000000261c6c723c */ /* 0x080fe8000004186c */
[----:B------:R-:W-:Y:S04]  /*20d90*/  FADD.FTZ R2, R216, R2 ;  /* 0x00000002d8027221 */ /* 0x000fe80000010000 */
[C---:B------:R-:W-:Y:S01]  /*20da0*/  HMMA.16816.F32.BF16 R112, R20.reuse, R38, R112 ;  /* 0x000000261470723c */ /* 0x040fe20000041870 */
[----:B------:R-:W-:Y:S03]  /*20db0*/  LDSM.16.MT88.4 R36, [R227+0x1900] ;  /* 0x00190000e324783b */ /* 0x000fe60000004200 */
[----:B------:R-:W-:Y:S04]  /*20dc0*/  FADD.FTZ R2, R63, R2 ;  /* 0x000000023f027221 */ /* 0x000fe80000010000 */
[-C--:B----4-:R-:W-:Y:S08]  /*20dd0*/  HMMA.16816.F32.BF16 R116, R20, R40.reuse, R116 ;  /* 0x000000281474723c */ /* 0x090ff00000041874 */
        /* <DEDUP_REMOVED lines=63> */
[----:B------:R-:W-:Y:S01]  /*211d0*/  FADD.FTZ R4, R187, R2 ;  /* 0x00000002bb047221 */ /* 0x000fe20000010000 */
[----:B------:R-:W-:Y:S01]  /*211e0*/  MOV R187, R182 ;  /* 0x000000b600bb7202 */ /* 0x000fe20000000f00 */
        /* <DEDUP_REMOVED lines=15> */
[----:B------:R-:W-:Y:S01]  /*212e0*/  STL [R1], R4 ;  /* 0x0000000401007387 */ /* 0x000fe20000100800 */
        /* <DEDUP_REMOVED lines=10> */
.L_x_3722:
[----:B-1----:R-:W2:Y:S04]  /*21390*/  LDL.LU R5, [R1] ;  /* 0x0000000001057983 */ /* 0x002ea80000300800 */
        /* <DEDUP_REMOVED lines=184> */
.L_x_3632:
[----:B------:R-:W-:Y:S01]  /*21f20*/  USHF.R.S32.HI UR8, URZ, 0x1f, UR16 ;  /* 0x0000001f3f087899 */ /* 0x000fe20008011410 */
[----:B------:R-:W-:Y:S05]  /*21f30*/  @P4 BRA `(.L_x_3724) ;  /* 0x00001dc000004947 */ /* 0x000fea0003800000 */
[----:B------:R-:W1:Y:S01]  /*21f40*/  S2R R66, SR_TID.X ;  /* 0x0000000000427919 */ /* 0x000e620000002100 */
[----:B------:R-:W-:Y:S01]  /*21f50*/  F2FP.BF16.PACK_AB R57, R57, R192 ;  /* 0x000000c03939723e */ /* 0x000fe200000010ff */
[----:B------:R-:W-:Y:S01]  /*21f60*/  ULDC.64 UR6, c[0x0][0x500] ;  /* 0x0001400000067ab9 */ /* 0x000fe20000000a00 */
[----:B------:R-:W-:Y:S01]  /*21f70*/  F2FP.BF16.PACK_AB R56, R56, R194 ;  /* 0x000000c23838723e */ /* 0x000fe200000010ff */
[----:B------:R-:W-:Y:S01]  /*21f80*/  UISETP.NE.U32.AND UP1, UPT, URZ, UR6, UPT ;  /* 0x000000063f00728c */ /* 0x000fe2000bf25070 */
[----:B------:R-:W-:Y:S01]  /*21f90*/  F2FP.BF16.PACK_AB R7, R205, R204 ;  /* 0x000000cccd07723e */ /* 0x000fe200000010ff */
[----:B------:R-:W-:Y:S01]  /*21fa0*/  ULDC.64 UR4, c[0x0][0x508] ;  /* 0x0001420000047ab9 */ /* 0x000fe20000000a00 */
[----:B------:R-:W-:Y:S01]  /*21fb0*/  F2FP.BF16.PACK_AB R52, R52, R206 ;  /* 0x000000ce3434723e */ /* 0x000fe200000010ff */
[----:B------:R-:W-:Y:S01]  /*21fc0*/  UISETP.NE.AND.EX UP1, UPT, URZ, UR7, UPT, UP1 ;  /* 0x000000073f00728c */ /* 0x000fe2000bf25310 */
[----:B------:R-:W-:Y:S01]  /*21fd0*/  F2FP.BF16.PACK_AB R58, R58, R196 ;  /* 0x000000c43a3a723e */ /* 0x000fe200000010ff */
[----:B------:R-:W-:Y:S01]  /*21fe0*/  UISETP.NE.U32.AND UP0, UPT, URZ, UR4, UPT ;  /* 0x000000043f00728c */ /* 0x000fe2000bf05070 */
[----:B------:R-:W-:Y:S01]  /*21ff0*/  F2FP.BF16.PACK_AB R198, R199, R198 ;  /* 0x000000c6c7c6723e */ /* 0x000fe200000010ff */
[----:B------:R-:W-:Y:S01]  /*22000*/  ULDC.64 UR6, c[0x0][0x500] ;  /* 0x0001400000067ab9 */ /* 0x000fe20000000a00 */
[----:B------:R-:W-:Y:S01]  /*22010*/  F2FP.BF16.PACK_AB R55, R55, R200 ;  /* 0x000000c83737723e */ /* 0x000fe200000010ff */
[----:B------:R-:W-:Y:S01]  /*22020*/  UMOV UR4, 0x4 ;  /* 0x0000000400047882 */ /* 0x000fe20000000000 */
[----:B------:R-:W-:Y:S01]  /*22030*/  F2FP.BF16.PACK_AB R202, R203, R202 ;  /* 0x000000cacbca723e */ /* 0x000fe200000010ff */
[----:B------:R-:W-:Y:S01]  /*22040*/  UIMAD.WIDE UR6, UR26, UR4, UR6 ;  /* 0x000000041a0672a5 */ /* 0x000fe2000f8e0206 */
[----:B------:R-:W-:Y:S01]  /*22050*/  F2FP.BF16.PACK_AB R51, R51, R132 ;  /* 0x000000843333723e */ /* 0x000fe200000010ff */
[----:B------:R-:W-:Y:S01]  /*22060*/  UISETP.NE.AND.EX UP0, UPT, URZ, UR5, UPT, UP0 ;  /* 0x000000053f00728c */ /* 0x000fe2000bf05300 */
        /* <DEDUP_REMOVED lines=99> */
[----:B--2---:R-:W-:Y:S01]  /*226a0*/  IMAD.IADD R8, R7, 0x1, R2 ;  /* 0x0000000107087824 */ /* 0x004fe200078e0202 */
[----:B------:R-:W-:Y:S01]  /*226b0*/  STS [R6+0x80], R49 ;  /* 0x0000803106007388 */ /* 0x000fe20000000800 */
[----:B------:R-:W-:Y:S02]  /*226c0*/  F2FP.BF16.PACK_AB R13, R13, R122 ;  /* 0x0000007a0d0d723e */ /* 0x000fe400000010ff */
[----:B-----5:R-:W-:Y:S01]  /*226d0*/  F2FP.BF16.PACK_AB R10, R125, R124 ;  /* 0x0000007c7d0a723e */ /* 0x020fe200000010ff */
[----:B------:R-:W-:Y:S01]  /*226e0*/  STS [R6+0x480], R48 ;  /* 0x0004803006007388 */ /* 0x000fe20000000800 */
[----:B------:R-:W-:-:S02]  /*226f0*/  F2FP.BF16.PACK_AB R9, R127, R126 ;  /* 0x0000007e7f09723e */ /* 0x000fc400000010ff */
[----:B------:R-:W-:Y:S01]  /*22700*/  PLOP3.LUT P0, PT, PT, PT, UP1, 0x80, 0x0 ;  /* 0x000000000000781c */ /* 0x000fe20003f0f018 */
[----:B------:R1:W-:Y:S01]  /*22710*/  STS [R8+0x400], R5 ;  /* 0x0004000508007388 */ /* 0x0003e20000000800 */
[----:B------:R-:W-:-:S03]  /*22720*/  PLOP3.LUT P1, PT, PT, PT, UP0, 0x80, 0x0 ;  /* 0x000000000000781c */ /* 0x000fc60003f2f008 */
        /* <DEDUP_REMOVED lines=37> */
[----:B-1----:R-:W-:-:S03]  /*22980*/  IMAD.U32 R4, RZ, RZ, UR6 ;  /* 0x00000006ff047e24 */ /* 0x002fc6000f8e00ff */
        /* <DEDUP_REMOVED lines=10> */
[----:B-1----:R-:W-:-:S03]  /*22a30*/  IMAD.U32 R5, RZ, RZ, UR7 ;  /* 0x00000007ff057e24 */ /* 0x002fc6000f8e00ff */
[----:B------:R-:W-:Y:S06]  /*22a40*/  BAR.SYNC.DEFER_BLOCKING 0x1, 0x80 ;  /* 0x0042000000007b1d */ /* 0x000fec0000010000 */
[----:B------:R-:W-:Y:S02]  /*22a50*/  ULDC.64 UR6, c[0x0][0x508] ;  /* 0x0001420000067ab9 */ /* 0x000fe40000000a00 */
[----:B------:R-:W-:Y:S01]  /*22a60*/  @UP0 UIMAD.WIDE UR6, UR26, UR4, UR6 ;  /* 0x000000041a0602a5 */ /* 0x000fe2000f8e0206 */
[----:B------:R-:W3:Y:S01]  /*22a70*/  @P0 LDG.E R0, [R4.64] ;  /* 0x0000001c04000981 */ /* 0x000ee2000c1e1900 */
[----:B------:R-:W-:-:S04]  /*22a80*/  IMAD.MOV.U32 R17, RZ, RZ, c[0x0][0x388] ;  /* 0x0000e200ff117624 */ /* 0x000fc800078e00ff */
[----:B------:R-:W-:Y:S02]  /*22a90*/  IMAD.U32 R2, RZ, RZ, UR6 ;  /* 0x00000006ff027e24 */ /* 0x000fe4000f8e00ff */
[----:B------:R-:W-:-:S05]  /*22aa0*/  IMAD.U32 R3, RZ, RZ, UR7 ;  /* 0x00000007ff037e24 */ /* 0x000fca000f8e00ff */
[----:B------:R1:W5:Y:S02]  /*22ab0*/  @P1 LDG.E R17, [R2.64] ;  /* 0x0000001c02111981 */ /* 0x000364000c1e1900 */
[----:B-1----:R-:W-:Y:S02]  /*22ac0*/  CS2R R2, SRZ ;  /* 0x0000000000027805 */ /* 0x002fe4000001ff00 */
[--C-:B---3--:R-:W-:Y:S01]  /*22ad0*/  @P0 SHF.R.S32.HI R3, RZ, 0x1f, R0.reuse ;  /* 0x0000001fff030819 */ /* 0x108fe20000011400 */
[----:B------:R-:W-:Y:S01]  /*22ae0*/  @P0 IMAD.MOV.U32 R2, RZ, RZ, R0 ;  /* 0x000000ffff020224 */ /* 0x000fe200078e0000 */
[----:B------:R-:W-:Y:S05]  /*22af0*/  @P1 BRA `(.L_x_3725) ;  /* 0x0000004000001947 */ /* 0x000fea0003800000 */
[----:B--2---:R-:W-:Y:S05]  /*22b00*/  @!P0 BRA `(.L_x_3725) ;  /* 0x0000003000008947 */ /* 0x004fea0003800000 */
[----:B------:R1:W2:Y:S04]  /*22b10*/  LDG.E R0, [R4.64] ;  /* 0x0000001c04007981 */ /* 0x0002a8000c1e1900 */
[----:B-1----:R-:W2:Y:S02]  /*22b20*/  LDG.E R4, [R4.64+0x4] ;  /* 0x0000041c04047981 */ /* 0x002ea4000c1e1900 */
[----:B--2--5:R-:W-:-:S02]  /*22b30*/  IADD3 R17, -R0, R4, RZ ;  /* 0x0000000400117210 */ /* 0x024fc40007ffe1ff */
.L_x_3725:
[----:B--2---:R-:W-:Y:S01]  /*22b40*/  LOP3.LUT R6, R60, 0xffffffe0, RZ, 0xc0, !PT ;  /* 0xffffffe03c067812 */ /* 0x004fe200078ec0ff */
[----:B------:R-:W1:Y:S01]  /*22b50*/  R2UR UR5, R3 ;  /* 0x00000000030573c2 */ /* 0x000e6200000e0000 */
[----:B------:R-:W-:Y:S01]  /*22b60*/  IMAD.MOV.U32 R5, RZ, RZ, c[0x0][0x4e8] ;  /* 0x00013a00ff057624 */ /* 0x000fe200078e00ff */
[----:B------:R-:W-:Y:S01]  /*22b70*/  SHF.R.S32.HI R4, RZ, 0x1f, R59 ;  /* 0x0000001fff047819 */ /* 0x000fe2000001143b */
[----:B------:R-:W2:Y:S01]  /*22b80*/  S2R R76, SR_CTAID.X ;  /* 0x00000000004c7919 */ /* 0x000ea20000002500 */
[----:B------:R-:W-:Y:S01]  /*22b90*/  IMAD.IADD R6, R66, 0x1, -R6 ;  /* 0x0000000142067824 */ /* 0x000fe200078e0a06 */
[----:B------:R-:W-:Y:S01]  /*22ba0*/  LEA.HI R0, R32, R32, RZ, 0x1 ;  /* 0x0000002020007211 */ /* 0x000fe200078f08ff */
[----:B------:R-:W-:Y:S01]  /*22bb0*/  ULDC.64 UR6, c[0x0][0x490] ;  /* 0x0001240000067ab9 */ /* 0x000fe20000000a00 */
[----:B------:R-:W-:Y:S01]  /*22bc0*/  LEA.HI R4, R4, R59, RZ, 0x2 ;  /* 0x0000003b04047211 */ /* 0x000fe200078f10ff */
[----:B------:R-:W3:Y:S01]  /*22bd0*/  R2UR UR10, R2 ;  /* 0x00000000020a73c2 */ /* 0x000ee200000e0000 */
[----:B------:R-:W-:Y:S01]  /*22be0*/  SHF.R.S32.HI R8, RZ, 0x1f, R6 ;  /* 0x0000001fff087819 */ /* 0x000fe20000011406 */
[----:B------:R-:W-:Y:S01]  /*22bf0*/  ULDC UR9, c[0x0][0x3a4] ;  /* 0x0000e90000097ab9 */ /* 0x000fe20000000800 */
[----:B------:R-:W-:Y:S01]  /*22c00*/  ISETP.NE.AND P1, PT, R5, 0x1, PT ;  /* 0x000000010500780c */ /* 0x000fe20003f25270 */
[----:B-----5:R-:W-:Y:S01]  /*22c10*/  IMAD R17, R17, c[0x0][0x4e8], RZ ;  /* 0x00013a0011117a24 */ /* 0x020fe200078e02ff */
[C---:B------:R-:W-:Y:S01]  /*22c20*/  LOP3.LUT R5, R0.reuse, 0x1ffffffe, RZ, 0xc0, !PT ;  /* 0x1ffffffe00057812 */ /* 0x040fe200078ec0ff */
[----:B------:R-:W-:Y:S01]  /*22c30*/  IMAD.SHL.U32 R0, R0, 0x20, RZ ;  /* 0x0000002000007824 */ /* 0x000fe200078e00ff */
[----:B------:R-:W-:Y:S01]  /*22c40*/  LOP3.LUT R4, R4, 0xffffffc, RZ, 0xc0, !PT ;  /* 0x0ffffffc04047812 */ /* 0x000fe200078ec0ff */
[----:B------:R4:W1:Y:S01]  /*22c50*/  R2UR UR11, R3 ;  /* 0x00000000030b73c2 */ /* 0x00086200000e0000 */
[----:B------:R-:W-:Y:S01]  /*22c60*/  LEA.HI R8, R8, R6, RZ, 0x2 ;  /* 0x0000000608087211 */ /* 0x000fe200078f10ff */
[----:B------:R-:W-:Y:S01]  /*22c70*/  IMAD.IADD R7, R32, 0x1, -R5 ;  /* 0x0000000120077824 */ /* 0x000fe200078e0a05 */
[----:B------:R-:W-:Y:S01]  /*22c80*/  LOP3.LUT R0, R0, 0xffffffc0, RZ, 0xc0, !PT ;  /* 0xffffffc000007812 */ /* 0x000fe200078ec0ff */
[----:B------:R-:W-:Y:S01]  /*22c90*/  IMAD.IADD R4, R59, 0x1, -R4 ;  /* 0x000000013b047824 */ /* 0x000fe200078e0a04 */
[----:B------:R-:W-:Y:S01]  /*22ca0*/  SHF.R.S32.HI R5, RZ, 0x2, R8 ;  /* 0x00000002ff057819 */ /* 0x000fe20000011408 */
[----:B------:R-:W-:Y:S01]  /*22cb0*/  BSSY B0, `(.L_x_3726) ;  /* 0x000008d000007945 */ /* 0x000fe20003800000 */
[----:B------:R-:W-:Y:S01]  /*22cc0*/  LOP3.LUT P0, RZ, R6, 0x3, RZ, 0xc0, !PT ;  /* 0x0000000306ff7812 */ /* 0x000fe2000780c0ff */
[----:B------:R-:W-:Y:S01]  /*22cd0*/  IMAD R0, R7, 0x8, R0 ;  /* 0x0000000807007824 */ /* 0x000fe200078e0200 */
[----:B-1----:R-:W-:Y:S01]  /*22ce0*/  UMOV UR11, UR5 ;  /* 0x00000005000b7c82 */ /* 0x002fe20008000000 */
[----:B------:R-:W-:Y:S01]  /*22cf0*/  IMAD R15, R4, 0x10, R5 ;  /* 0x00000010040f7824 */ /* 0x000fe200078e0205 */
[----:B------:R1:W1:Y:S02]  /*22d00*/  R2UR UR4, R2 ;  /* 0x00000000020473c2 */ /* 0x00026400000e0000 */
[----:B-1----:R-:W-:Y:S01]  /*22d10*/  UIMAD UR4, UR8, UR6, URZ ;  /* 0x00000006080472a4 */ /* 0x002fe2000f8e023f */
[-C--:B------:R-:W-:Y:S01]  /*22d20*/  LEA.HI R5, R65, R66.reuse, RZ, 0x3 ;  /* 0x0000004241057211 */ /* 0x080fe200078f18ff */
[----:B------:R-:W-:Y:S01]  /*22d30*/  IMAD.IADD R4, R15, 0x1, R0 ;  /* 0x000000010f047824 */ /* 0x000fe200078e0200 */
[----:B------:R-:W-:Y:S01]  /*22d40*/  LEA.HI R21, R65, R66, RZ, 0x6 ;  /* 0x0000004241157211 */ /* 0x000fe200078f30ff */
[----:B---3--:R-:W-:Y:S01]  /*22d50*/  UIMAD.WIDE.U32 UR10, UR16, UR6, UR10 ;  /* 0x00000006100a72a5 */ /* 0x008fe2000f8e000a */
[----:B------:R-:W-:Y:S01]  /*22d60*/  LOP3.LUT R6, R5, 0xfffffff8, RZ, 0xc0, !PT ;  /* 0xfffffff805067812 */ /* 0x000fe200078ec0ff */
[----:B--2---:R-:W-:Y:S01]  /*22d70*/  IMAD R4, R76, 0x80, R4 ;  /* 0x000000804c047824 */ /* 0x004fe200078e0204 */
[----:B------:R-:W1:Y:S01]  /*22d80*/  R2UR UR14, R2 ;  /* 0x00000000020e73c2 */ /* 0x000e6200000e0000 */
[----:B------:R-:W-:Y:S01]  /*22d90*/  USHF.R.S32.HI UR6, URZ, 0x1f, UR26 ;  /* 0x0000001f3f067899 */ /* 0x000fe2000801141a */
[----:B------:R-:W-:Y:S01]  /*22da0*/  SHF.R.S32.HI R19, RZ, 0x3, R5 ;  /* 0x00000003ff137819 */ /* 0x000fe20000011405 */
[----:B------:R-:W-:Y:S01]  /*22db0*/  UIMAD UR7, UR16, UR7, UR4 ;  /* 0x00000007100772a4 */ /* 0x000fe2000f8e0204 */
[----:B------:R-:W-:Y:S01]  /*22dc0*/  IMAD.MOV.U32 R0, RZ, RZ, R4 ;  /* 0x000000ffff007224 */ /* 0x000fe200078e0004 */
[----:B------:R-:W-:Y:S01]  /*22dd0*/  USEL UR6, UR6, URZ, !UP1 ;  /* 0x0000003f06067287 */ /* 0x000fe2000c800000 */
[----:B------:R-:W-:Y:S01]  /*22de0*/  IMAD.IADD R6, R66, 0x1, -R6 ;  /* 0x0000000142067824 */ /* 0x000fe200078e0a06 */
[----:B------:R-:W-:Y:S01]  /*22df0*/  ULDC.64 UR4, c[0x0][0x498] ;  /* 0x0001260000047ab9 */ /* 0x000fe20000000a00 */
[----:B------:R-:W2:Y:S01]  /*22e00*/  R2UR UR13, R3 ;  /* 0x00000000030d73c2 */ /* 0x000ea200000e0000 */
[----:B------:R-:W-:Y:S01]  /*22e10*/  UIADD3 UR11, UR11, UR7, URZ ;  /* 0x000000070b0b7290 */ /* 0x000fe2000fffe03f */
[----:B------:R-:W-:Y:S01]  /*22e20*/  IMAD R15, R76, 0x80, R15 ;  /* 0x000000804c0f7824 */ /* 0x000fe200078e020f */
[----:B------:R-:W-:-:S02]  /*22e30*/  USEL UR26, UR26, URZ, !UP1 ;  /* 0x0000003f1a1a7287 */ /* 0x000fc4000c800000 */
[----:B------:R-:W-:Y:S02]  /*22e40*/  UIMAD UR7, UR6, UR4, URZ ;  /* 0x00000004060772a4 */ /* 0x000fe4000f8e023f */
[----:B------:R-:W-:Y:S01]  /*22e50*/  UIMAD.WIDE.U32 UR18, UR26, UR4, UR10 ;  /* 0x000000041a1272a5 */ /* 0x000fe2000f8e000a */
[----:B------:R3:W4:Y:S01]  /*22e60*/  R2UR UR12, R2 ;  /* 0x00000000020c73c2 */ /* 0x00072200000e0000 */
[----:B------:R-:W-:Y:S02]  /*22e70*/  UIMAD UR7, UR26, UR5, UR7 ;  /* 0x000000051a0772a4 */ /* 0x000fe4000f8e0207 */
[----:B------:R-:W-:Y:S02]  /*22e80*/  ULDC UR10, c[0x0][0x3a0] ;  /* 0x0000e800000a7ab9 */ /* 0x000fe40000000800 */
[----:B------:R-:W-:Y:S02]  /*22e90*/  ULDC.64 UR4, c[0x0][0x3e8] ;  /* 0x0000fa0000047ab9 */ /* 0x000fe40000000a00 */
[----:B------:R-:W-:Y:S01]  /*22ea0*/  UIMAD UR8, UR8, UR4, URZ ;  /* 0x00000004080872a4 */ /* 0x000fe2000f8e023f */
[----:B------:R4:W1:Y:S02]  /*22eb0*/  R2UR UR15, R3 ;  /* 0x00000000030f73c2 */ /* 0x00086400000e0000 */
[----:B-1----:R-:W-:-:S02]  /*22ec0*/  UIMAD.WIDE.U32 UR14, UR14, UR10, URZ ;  /* 0x0000000a0e0e72a5 */ /* 0x002fc4000f8e003f */
[----:B------:R-:W-:Y:S02]  /*22ed0*/  UIMAD UR5, UR16, UR5, UR8 ;  /* 0x00000005100572a4 */ /* 0x000fe4000f8e0208 */
[----:B--2---:R-:W-:Y:S01]  /*22ee0*/  UIMAD UR10, UR13, UR10, URZ ;  /* 0x0000000a0d0a72a4 */ /* 0x004fe2000f8e023f */
[----:B---3--:R-:W-:-:S03]  /*22ef0*/  @P1 IMAD.HI.U32 R2, R4, c[0x0][0x4ec], RZ ;  /* 0x00013b0004021a27 */ /* 0x008fc600078e00ff */
[----:B----4-:R-:W-:Y:S02]  /*22f00*/  UIMAD UR9, UR12, UR9, UR10 ;  /* 0x000000090c0972a4 */ /* 0x010fe4000f8e020a */
[----:B------:R-:W-:Y:S02]  /*22f10*/  @P1 SHF.R.U32.HI R0, RZ, c[0x0][0x4f0], R2 ;  /* 0x00013c00ff001a19 */ /* 0x000fe40000011602 */
[----:B------:R-:W-:Y:S02]  /*22f20*/  UIADD3 UR15, UR15, UR9, URZ ;  /* 0x000000090f0f7290 */ /* 0x000fe4000fffe03f */
[--C-:B------:R-:W-:Y:S01]  /*22f30*/  SHF.R.S32.HI R3, RZ, 0x1f, R0.reuse ;  /* 0x0000001fff037819 */ /* 0x100fe20000011400 */
[----:B------:R-:W-:Y:S01]  /*22f40*/  IMAD.MOV R2, RZ, RZ, -R0 ;  /* 0x000000ffff027224 */ /* 0x000fe200078e0a00 */
[----:B------:R-:W-:Y:S01]  /*22f50*/  IADD3 R8, P2, R0, UR18, RZ ;  /* 0x0000001200087c10 */ /* 0x000fe2000ff5e0ff */
[----:B------:R-:W-:Y:S01]  /*22f60*/  IMAD.SHL.U32 R0, R19, 0x40, RZ ;  /* 0x0000004013007824 */ /* 0x000fe200078e00ff */
[----:B------:R-:W-:Y:S01]  /*22f70*/  UIMAD.WIDE.U32 UR16, UR16, UR4, UR14 ;  /* 0x00000004101072a5 */ /* 0x000fe2000f8e000e */
[----:B------:R-:W-:-:S02]  /*22f80*/  IMAD R4, R2, c[0x0][0x4e8], R4 ;  /* 0x00013a0002047a24 */ /* 0x000fc400078e0204 */
[----:B------:R-:W-:Y:S01]  /*22f90*/  IMAD.U32 R2, RZ, RZ, UR7 ;  /* 0x00000007ff027e24 */ /* 0x000fe2000f8e00ff */
[----:B------:R-:W-:Y:S01]  /*22fa0*/  LOP3.LUT R0, R0, 0x1c0, RZ, 0xc0, !PT ;  /* 0x000001c000007812 */ /* 0x000fe200078ec0ff */
[----:B------:R-:W-:-:S03]  /*22fb0*/  UIADD3 UR17, UR17, UR5, URZ ;  /* 0x0000000511117290 */ /* 0x000fc6000fffe03f */
[----:B------:R-:W-:Y:S01]  /*22fc0*/  IADD3.X R9, R3, UR19, R2, P2, !PT ;  /* 0x0000001303097c10 */ /* 0x000fe200097fe402 */
[----:B------:R-:W-:Y:S01]  /*22fd0*/  ULDC.64 UR4, c[0x0][0x3f0] ;  /* 0x0000fc0000047ab9 */ /* 0x000fe20000000a00 */
[C---:B------:R-:W-:Y:S01]  /*22fe0*/  LEA R2, R6.reuse, R19, 0x4 ;  /* 0x0000001306027211 */ /* 0x040fe200078e20ff */
[----:B------:R-:W-:Y:S01]  /*22ff0*/  IMAD.SHL.U32 R6, R6, 0x8, RZ ;  /* 0x0000000806067824 */ /* 0x000fe200078e00ff */
[----:B------:R-:W-:Y:S01]  /*23000*/  SHF.R.U32.HI R7, RZ, 0x3, R0 ;  /* 0x00000003ff077819 */ /* 0x000fe20000011600 */
[----:B------:R-:W-:Y:S01]  /*23010*/  UIMAD UR6, UR6, UR4, URZ ;  /* 0x00000004060672a4 */ /* 0x000fe2000f8e023f */
[----:B------:R-:W-:Y:S01]  /*23020*/  ISETP.GE.OR P2, PT, R15, R17, P0 ;  /* 0x000000110f00720c */ /* 0x000fe20000746670 */
[----:B------:R-:W-:Y:S01]  /*23030*/  IMAD R5, R76, 0x80, R2 ;  /* 0x000000804c057824 */ /* 0x000fe200078e0202 */
[----:B------:R-:W-:Y:S01]  /*23040*/  LOP3.LUT R0, R0, 0x38, R6, 0xf8, !PT ;  /* 0x0000003800007812 */ /* 0x000fe200078ef806 */
[----:B------:R-:W-:Y:S01]  /*23050*/  UIMAD.WIDE.U32 UR16, UR26, UR4, UR16 ;  /* 0x000000041a1072a5 */ /* 0x000fe2000f8e0010 */
[----:B------:R-:W-:Y:S01]  /*23060*/  SHF.R.S32.HI R2, RZ, 0x1f, R4 ;  /* 0x0000001fff027819 */ /* 0x000fe20000011404 */
[----:B------:R-:W-:Y:S01]  /*23070*/  @P1 IMAD.HI.U32 R3, R5, c[0x0][0x4ec], RZ ;  /* 0x00013b0005031a27 */ /* 0x000fe200078e00ff */
[----:B------:R-:W-:Y:S01]  /*23080*/  LOP3.LUT R20, R0, R7, RZ, 0x3c, !PT ;  /* 0x0000000700147212 */ /* 0x000fe200078e3cff */
[----:B------:R-:W-:-:S02]  /*23090*/  UIMAD UR5, UR26, UR5, UR6 ;  /* 0x000000051a0572a4 */ /* 0x000fc4000f8e0206 */
[----:B------:R-:W-:Y:S02]  /*230a0*/  IMAD R0, R2, c[0x0][0x488], RZ ;  /* 0x0001220002007a24 */ /* 0x000fe400078e02ff */
[----:B------:R-:W-:Y:S01]  /*230b0*/  IMAD.MOV.U32 R14, RZ, RZ, R5 ;  /* 0x000000ffff0e7224 */ /* 0x000fe200078e0005 */
[----:B------:R-:W-:Y:S01]  /*230c0*/  @P1 SHF.R.U32.HI R14, RZ, c[0x0][0x4f0], R3 ;  /* 0x00013c00ff0e1a19 */ /* 0x000fe20000011603 */
[C---:B------:R-:W-:Y:S01]  /*230d0*/  IMAD.WIDE.U32 R2, R4.reuse, c[0x0][0x488], R8 ;  /* 0x0001220004027a25 */ /* 0x040fe200078e0008 */
[----:B------:R-:W-:Y:S01]  /*230e0*/  IADD3 R8, R15, 0x8, RZ ;  /* 0x000000080f087810 */ /* 0x000fe20007ffe0ff */
[----:B------:R-:W-:Y:S01]  /*230f0*/  UIADD3 UR5, UR17, UR5, URZ ;  /* 0x0000000511057290 */ /* 0x000fe2000fffe03f */
[----:B------:R-:W-:Y:S01]  /*23100*/  SHF.R.S32.HI R9, RZ, 0x1f, R14 ;  /* 0x0000001fff097819 */ /* 0x000fe2000001140e */
[----:B------:R-:W-:Y:S01]  /*23110*/  IMAD R0, R4, c[0x0][0x48c], R0 ;  /* 0x0001230004007a24 */ /* 0x000fe200078e0200 */
[----:B------:R-:W-:Y:S01]  /*23120*/  LEA R4, P1, R2, c[0x0][0x450], 0x2 ;  /* 0x0001140002047a11 */ /* 0x000fe200078210ff */
[----:B------:R-:W-:Y:S01]  /*23130*/  IMAD.MOV R7, RZ, RZ, -R14 ;  /* 0x000000ffff077224 */ /* 0x000fe200078e0a0e */
[----:B------:R-:W-:Y:S01]  /*23140*/  ISETP.GE.OR P3, PT, R8, R17, P0 ;  /* 0x000000110800720c */ /* 0x000fe20000766670 */
[----:B------:R-:W-:Y:S01]  /*23150*/  IMAD.IADD R0, R3, 0x1, R0 ;  /* 0x0000000103007824 */ /* 0x000fe200078e0200 */
[----:B------:R-:W-:Y:S01]  /*23160*/  MOV R3, UR17 ;  /* 0x0000001100037c02 */ /* 0x000fe20008000f00 */
[----:B------:R-:W-:Y:S01]  /*23170*/  IMAD R16, R9, c[0x0][0x3e0], RZ ;  /* 0x0000f80009107a24 */ /* 0x000fe200078e02ff */
[----:B------:R-:W-:Y:S01]  /*23180*/  SHFL.IDX PT, R10, R4, RZ, 0x1c1f ;  /* 0x001c1fff040a7589 */ /* 0x000fe200000e0000 */
[----:B------:R-:W-:Y:S01]  /*23190*/  IMAD R7, R7, c[0x0][0x4e8], R5 ;  /* 0x00013a0007077a24 */ /* 0x000fe200078e0205 */
[----:B------:R-:W-:Y:S01]  /*231a0*/  LEA.HI.X R0, R2, c[0x0][0x454], R0, 0x2, P1 ;  /* 0x0001150002007a11 */ /* 0x000fe200008f1400 */
[----:B------:R-:W-:Y:S01]  /*231b0*/  IMAD.U32 R2, RZ, RZ, UR16 ;  /* 0x00000010ff027e24 */ /* 0x000fe2000f8e00ff */
[----:B------:R-:W-:Y:S01]  /*231c0*/  SHFL.IDX PT, R8, R4, 0x1, 0x1c1f ;  /* 0x003c1f0004087f89 */ /* 0x000fe200000e0000 */
[----:B------:R-:W-:-:S02]  /*231d0*/  IMAD.U32 R3, RZ, RZ, UR5 ;  /* 0x00000005ff037e24 */ /* 0x000fc4000f8e00ff */
[C---:B------:R-:W-:Y:S01]  /*231e0*/  IMAD R18, R14.reuse, c[0x0][0x3e4], R16 ;  /* 0x0000f9000e127a24 */ /* 0x040fe200078e0210 */
[----:B------:R-:W1:Y:S01]  /*231f0*/  SHFL.IDX PT, R11, R0, RZ, 0x1c1f ;  /* 0x001c1fff000b7589 */ /* 0x000e6200000e0000 */
[----:B------:R-:W-:Y:S01]  /*23200*/  IMAD.WIDE.U32 R2, R14, c[0x0][0x3e0], R2 ;  /* 0x0000f8000e027a25 */ /* 0x000fe200078e0002 */
[C---:B------:R-:W-:Y:S02]  /*23210*/  IADD3 R14, R15.reuse, 0x40, RZ ;  /* 0x000000400f0e7810 */ /* 0x040fe40007ffe0ff */
[----:B------:R-:W2:Y:S01]  /*23220*/  SHFL.IDX PT, R9, R0, 0x1, 0x1c1f ;  /* 0x003c1f0000097f89 */ /* 0x000ea200000e0000 */
[----:B------:R-:W-:Y:S01]  /*23230*/  IADD3 R15, R15, 0x48, RZ ;  /* 0x000000480f0f7810 */ /* 0x000fe20007ffe0ff */
[----:B------:R-:W-:Y:S01]  /*23240*/  IMAD.SHL.U32 R16, R21, 0x8, RZ ;  /* 0x0000000815107824 */ /* 0x000fe200078e00ff */
[-C--:B------:R-:W-:Y:S01]  /*23250*/  ISETP.GE.OR P1, PT, R14, R17.reuse, P0 ;  /* 0x000000110e00720c */ /* 0x080fe20000726670 */
[----:B------:R-:W-:Y:S01]  /*23260*/  SHFL.IDX PT, R12, R4, 0x2, 0x1c1f ;  /* 0x005c1f00040c7f89 */ /* 0x000fe200000e0000 */
[----:B------:R-:W-:Y:S01]  /*23270*/  ISETP.GE.OR P0, PT, R15, R17, P0 ;  /* 0x000000110f00720c */ /* 0x000fe20000706670 */
[----:B------:R-:W-:Y:S01]  /*23280*/  IMAD.IADD R3, R3, 0x1, R18 ;  /* 0x0000000103037824 */ /* 0x000fe200078e0212 */
[----:B------:R-:W-:Y:S01]  /*23290*/  LOP3.LUT R15, R20, 0x7ffffe00, R16, 0xf8, !PT ;  /* 0x7ffffe00140f7812 */ /* 0x000fe200078ef810 */
[----:B------:R-:W3:Y:S02]  /*232a0*/  SHFL.IDX PT, R13, R0, 0x2, 0x1c1f ;  /* 0x005c1f00000d7f89 */ /* 0x000ee400000e0000 */
[----:B------:R-:W-:-:S02]  /*232b0*/  IMAD.WIDE.U32 R2, R7, c[0x0][0x3d8], R2 ;  /* 0x0000f60007027a25 */ /* 0x000fc400078e0002 */
[----:B------:R-:W-:Y:S04]  /*232c0*/  SHFL.IDX PT, R4, R4, 0x3, 0x1c1f ;  /* 0x007c1f0004047f89 */ /* 0x000fe800000e0000 */
[----:B------:R4:W4:Y:S04]  /*232d0*/  SHFL.IDX PT, R5, R0, 0x3, 0x1c1f ;  /* 0x007c1f0000057f89 */ /* 0x00092800000e0000 */
[----:B-1----:R1:W-:Y:S04]  /*232e0*/  @!P2 ST.E [R10.64], R61 ;  /* 0x0000003d0a00a985 */ /* 0x0023e8000c10191c */
[----:B--2---:R1:W-:Y:S04]  /*232f0*/  @!P3 ST.E [R8.64], R62 ;  /* 0x0000003e0800b985 */ /* 0x0043e8000c10191c */
[----:B---3--:R1:W-:Y:S01]  /*23300*/  @!P1 ST.E [R12.64], R63 ;  /* 0x0000003f0c009985 */ /* 0x0083e2000c10191c */
[----:B----4-:R-:W-:-:S03]  /*23310*/  SHF.R.S32.HI R0, RZ, 0x1f, R7 ;  /* 0x0000001fff007819 */ /* 0x010fc60000011407 */
[----:B------:R1:W-:Y:S01]  /*23320*/  @!P0 ST.E [R4.64], R64 ;  /* 0x0000004004008985 */ /* 0x0003e2000c10191c */
[----:B------:R-:W-:Y:S01]  /*23330*/  LEA R18, P0, R2, c[0x0][0x380], 0x1 ;  /* 0x0000e00002127a11 */ /* 0x000fe200078008ff */
[----:B------:R-:W-:-:S04]  /*23340*/  IMAD R0, R0, c[0x0][0x3d8], RZ ;  /* 0x0000f60000007a24 */ /* 0x000fc800078e02ff */
[----:B------:R-:W-:Y:S02]  /*23350*/  IMAD R14, R7, c[0x0][0x3dc], R0 ;  /* 0x0000f700070e7a24 */ /* 0x000fe400078e0200 */
[----:B------:R-:W-:Y:S02]  /*23360*/  IMAD.SHL.U32 R0, R15, 0x2, RZ ;  /* 0x000000020f007824 */ /* 0x000fe400078e00ff */
[----:B------:R-:W-:Y:S02]  /*23370*/  IMAD.IADD R3, R3, 0x1, R14 ;  /* 0x0000000103037824 */ /* 0x000fe400078e020e */
[----:B------:R-:W-:Y:S01]  /*23380*/  IMAD R7, R76, 0x80, R19 ;  /* 0x000000804c077824 */ /* 0x000fe200078e0213 */
        /* <DEDUP_REMOVED lines=19> */
[----:B-1234-:R-:W1:Y:S01]  /*234c0*/  LDS.128 R12, [R0+0x80] ;  /* 0x00008000000c7984 */ /* 0x01ee620000000c00 */
[----:B------:R-:W-:-:S02]  /*234d0*/  IADD3 R4, R6, 0x40, RZ ;  /* 0x0000004006047810 */ /* 0x000fc40007ffe0ff */
[----:B------:R-:W-:Y:S01]  /*234e0*/  ISETP.GE.AND P1, PT, R6, c[0x0][0x3c8], PT ;  /* 0x0000f20006007a0c */ /* 0x000fe20003f26270 */
[----:B------:R2:W3:Y:S01]  /*234f0*/  LDS.128 R8, [R0+0x4080] ;  /* 0x0040800000087984 */ /* 0x0004e20000000c00 */
[----:B------:R-:W-:-:S13]  /*23500*/  ISETP.GE.AND P0, PT, R4, c[0x0][0x3c8], PT ;  /* 0x0000f20004007a0c */ /* 0x000fda0003f06270 */
[----:B--2---:R-:W-:-:S04]  /*23510*/  @!P0 SHF.R.S32.HI R0, RZ, 0x1f, R4 ;  /* 0x0000001fff008819 */ /* 0x004fc80000011404 */
[----:B------:R-:W-:Y:S01]  /*23520*/  @!P0 LEA.HI R0, R0, R4, RZ, 0x3 ;  /* 0x0000000400008211 */ /* 0x000fe200078f18ff */
[----:B------:R-:W-:-:S03]  /*23530*/  @!P1 IMAD.WIDE R4, R6, 0x2, R2 ;  /* 0x0000000206049825 */ /* 0x000fc600078e0202 */
[----:B------:R-:W-:-:S05]  /*23540*/  @!P0 LOP3.LUT R0, R0, 0xfffffff8, RZ, 0xc0, !PT ;  /* 0xfffffff800008812 */ /* 0x000fca00078ec0ff */
[----:B------:R-:W-:Y:S01]  /*23550*/  @!P0 IMAD.WIDE R2, R0, 0x2, R2 ;  /* 0x0000000200028825 */ /* 0x000fe200078e0202 */
[----:B-1----:R1:W-:Y:S04]  /*23560*/  @!P1 ST.E.128 [R4.64], R12 ;  /* 0x0000000c04009985 */ /* 0x0023e8000c101d1c */
[----:B---3--:R1:W-:Y:S02]  /*23570*/  @!P0 ST.E.128 [R2.64], R8 ;  /* 0x0000000802008985 */ /* 0x0083e4000c101d1c */
.L_x_3727:
[----:B--234-:R-:W-:Y:S05]  /*23580*/  BSYNC B0 ;  /* 0x0000000000007941 */ /* 0x01cfea0003800000 */
.L_x_3726:
        /* <DEDUP_REMOVED lines=16> */
.L_x_3729:
[----:B------:R-:W-:Y:S05]  /*23690*/  BSYNC B0 ;  /* 0x0000000000007941 */ /* 0x000fea0003800000 */
.L_x_3728:
        /* <DEDUP_REMOVED lines=16> */
.L_x_3731:
[----:B------:R-:W-:Y:S05]  /*237a0*/  BSYNC B0 ;  /* 0x0000000000007941 */ /* 0x000fea0003800000 */
.L_x_3730:
        /* <DEDUP_REMOVED lines=16> */
.L_x_3733:
[----:B------:R-:W-:Y:S05]  /*238b0*/  BSYNC B0 ;  /* 0x0000000000007941 */ /* 0x000fea0003800000 */
.L_x_3732:
        /* <DEDUP_REMOVED lines=16> */
.L_x_3735:
[----:B------:R-:W-:Y:S05]  /*239c0*/  BSYNC B0 ;  /* 0x0000000000007941 */ /* 0x000fea0003800000 */
.L_x_3734:
        /* <DEDUP_REMOVED lines=16> */
.L_x_3737:
[----:B------:R-:W-:Y:S05]  /*23ad0*/  BSYNC B0 ;  /* 0x0000000000007941 */ /* 0x000fea0003800000 */
.L_x_3736:
        /* <DEDUP_REMOVED lines=16> */
.L_x_3739:
[----:B------:R-:W-:Y:S05]  /*23be0*/  BSYNC B0 ;  /* 0x0000000000007941 */ /* 0x000fea0003800000 */
.L_x_3738:
        /* <DEDUP_REMOVED lines=17> */
.L_x_3724:
[----:B------:R-:W-:Y:S02]  /*23d00*/  ULDC.64 UR6, c[0x0][0x500] ;  /* 0x0001400000067ab9 */ /* 0x000fe40000000a00 */
[----:B------:R-:W-:Y:S02]  /*23d10*/  UISETP.NE.U32.AND UP1, UPT, URZ, UR6, UPT ;  /* 0x000000063f00728c */ /* 0x000fe4000bf25070 */
[----:B------:R-:W-:Y:S02]  /*23d20*/  ULDC.64 UR4, c[0x0][0x508] ;  /* 0x0001420000047ab9 */ /* 0x000fe40000000a00 */
[----:B------:R-:W-:Y:S02]  /*23d30*/  UISETP.NE.AND.EX UP1, UPT, URZ, UR7, UPT, UP1 ;  /* 0x000000073f00728c */ /* 0x000fe4000bf25310 */
[----:B------:R-:W-:Y:S02]  /*23d40*/  UISETP.NE.U32.AND UP0, UPT, URZ, UR4, UPT ;  /* 0x000000043f00728c */ /* 0x000fe4000bf05070 */
[----:B------:R-:W-:-:S02]  /*23d50*/  ULDC.64 UR6, c[0x0][0x500] ;  /* 0x0001400000067ab9 */ /* 0x000fc40000000a00 */
[----:B------:R-:W-:Y:S01]  /*23d60*/  UMOV UR4, 0x4 ;  /* 0x0000000400047882 */ /* 0x000fe20000000000 */
[----:B------:R-:W-:Y:S01]  /*23d70*/  PLOP3.LUT P0, PT, PT, PT, UP1, 0x80, 0x0 ;  /* 0x000000000000781c */ /* 0x000fe20003f0f018 */
[----:B------:R-:W-:Y:S02]  /*23d80*/  UIMAD.WIDE UR6, UR26, UR4, UR6 ;  /* 0x000000041a0672a5 */ /* 0x000fe4000f8e0206 */
[----:B------:R-:W-:-:S04]  /*23d90*/  UISETP.NE.AND.EX UP0, UPT, URZ, UR5, UPT, UP0 ;  /* 0x000000053f00728c */ /* 0x000fc8000bf05300 */
[----:B------:R-:W-:Y:S02]  /*23da0*/  IMAD.U32 R4, RZ, RZ, UR6 ;  /* 0x00000006ff047e24 */ /* 0x000fe4000f8e00ff */
[----:B------:R-:W-:Y:S01]  /*23db0*/  IMAD.U32 R5, RZ, RZ, UR7 ;  /* 0x00000007ff057e24 */ /* 0x000fe2000f8e00ff */
[----:B------:R-:W-:Y:S01]  /*23dc0*/  ULDC.64 UR6, c[0x0][0x508] ;  /* 0x0001420000067ab9 */ /* 0x000fe20000000a00 */
[----:B------:R-:W-:-:S03]  /*23dd0*/  PLOP3.LUT P1, PT, PT, PT, UP0, 0x80, 0x0 ;  /* 0x000000000000781c */ /* 0x000fc60003f2f008 */
[----:B------:R-:W2:Y:S01]  /*23de0*/  @P0 LDG.E R0, [R4.64] ;  /* 0x0000001c04000981 */ /* 0x000ea2000c1e1900 */
[----:B------:R-:W-:Y:S01]  /*23df0*/  @UP0 UIMAD.WIDE UR6, UR26, UR4, UR6 ;  /* 0x000000041a0602a5 */ /* 0x000fe2000f8e0206 */
[----:B-----5:R-:W-:-:S05]  /*23e00*/  MOV R10, c[0x0][0x388] ;  /* 0x0000e200000a7a02 */ /* 0x020fca0000000f00 */
[----:B------:R-:W-:Y:S01]  /*23e10*/  IMAD.U32 R2, RZ, RZ, UR6 ;  /* 0x00000006ff027e24 */ /* 0x000fe2000f8e00ff */
[----:B------:R-:W-:-:S05]  /*23e20*/  MOV R3, UR7 ;  /* 0x0000000700037c02 */ /* 0x000fca0008000f00 */
[----:B------:R1:W5:Y:S02]  /*23e30*/  @P1 LDG.E R10, [R2.64] ;  /* 0x0000001c020a1981 */ /* 0x000364000c1e1900 */
[----:B-1----:R-:W-:Y:S02]  /*23e40*/  CS2R R2, SRZ ;  /* 0x0000000000027805 */ /* 0x002fe4000001ff00 */
[--C-:B--2---:R-:W-:Y:S01]  /*23e50*/  @P0 SHF.R.S32.HI R3, RZ, 0x1f, R0.reuse ;  /* 0x0000001fff030819 */ /* 0x104fe20000011400 */
[----:B------:R-:W-:Y:S01]  /*23e60*/  @P0 IMAD.MOV.U32 R2, RZ, RZ, R0 ;  /* 0x000000ffff020224 */ /* 0x000fe200078e0000 */
[----:B------:R-:W-:Y:S05]  /*23e70*/  @P1 BRA `(.L_x_3740) ;  /* 0x0000004000001947 */ /* 0x000fea0003800000 */
[----:B------:R-:W-:Y:S05]  /*23e80*/  @!P0 BRA `(.L_x_3740) ;  /* 0x0000003000008947 */ /* 0x000fea0003800000 */
[----:B------:R1:W2:Y:S04]  /*23e90*/  LDG.E R0, [R4.64] ;  /* 0x0000001c04007981 */ /* 0x0002a8000c1e1900 */
[----:B-1----:R-:W2:Y:S02]  /*23ea0*/  LDG.E R4, [R4.64+0x4] ;  /* 0x0000041c04047981 */ /* 0x002ea4000c1e1900 */
[----:B--2--5:R-:W-:-:S02]  /*23eb0*/  IADD3 R10, -R0, R4, RZ ;  /* 0x00000004000a7210 */ /* 0x024fc40007ffe1ff */
.L_x_3740:
[----:B------:R-:W1:Y:S01]  /*23ec0*/  S2R R8, SR_TID.X ;  /* 0x0000000000087919 */ /* 0x000e620000002100 */
[----:B------:R-:W-:Y:S01]  /*23ed0*/  USHF.R.S32.HI UR6, URZ, 0x1f, UR26 ;  /* 0x0000001f3f067899 */ /* 0x000fe2000801141a */
[----:B------:R-:W-:Y:S01]  /*23ee0*/  BSSY B0, `(.L_x_3741) ;  /* 0x000002d000007945 */ /* 0x000fe20003800000 */
[----:B------:R-:W-:-:S02]  /*23ef0*/  USEL UR26, UR26, URZ, !UP1 ;  /* 0x0000003f1a1a7287 */ /* 0x000fc4000c800000 */
[----:B------:R-:W-:Y:S01]  /*23f00*/  USEL UR6, UR6, URZ, !UP1 ;  /* 0x0000003f06067287 */ /* 0x000fe2000c800000 */
[----:B-1----:R-:W-:-:S13]  /*23f10*/  ISETP.GT.AND P0, PT, R8, 0x7f, PT ;  /* 0x0000007f0800780c */ /* 0x002fda0003f04270 */
[----:B------:R-:W-:Y:S05]  /*23f20*/  @P0 BRA `(.L_x_3742) ;  /* 0x0000028000000947 */ /* 0x000fea0003800000 */
[----:B------:R-:W1:Y:S01]  /*23f30*/  S2R R4, SR_CTAID.X ;  /* 0x0000000000047919 */ /* 0x000e620000002500 */
[----:B-----5:R-:W-:Y:S01]  /*23f40*/  IMAD R0, R10, c[0x0][0x4e8], RZ ;  /* 0x00013a000a007a24 */ /* 0x020fe200078e02ff */
[----:B-1----:R-:W-:-:S04]  /*23f50*/  LEA R4, R4, R8, 0x7 ;  /* 0x0000000804047211 */ /* 0x002fc800078e38ff */
[----:B------:R-:W-:-:S13]  /*23f60*/  ISETP.GE.AND P0, PT, R4, R0, PT ;  /* 0x000000000400720c */ /* 0x000fda0003f06270 */
[----:B------:R-:W-:Y:S05]  /*23f70*/  @P0 BRA `(.L_x_3742) ;  /* 0x0000023000000947 */ /* 0x000fea0003800000 */
[----:B------:R-:W1:Y:S01]  /*23f80*/  R2UR UR12, R2 ;  /* 0x00000000020c73c2 */ /* 0x000e6200000e0000 */
[----:B------:R-:W-:Y:S01]  /*23f90*/  IMAD.MOV.U32 R0, RZ, RZ, c[0x0][0x4e8] ;  /* 0x00013a00ff007624 */ /* 0x000fe200078e00ff */
[----:B------:R-:W-:Y:S02]  /*23fa0*/  ULDC.64 UR4, c[0x0][0x490] ;  /* 0x0001240000047ab9 */ /* 0x000fe40000000a00 */
[----:B------:R-:W-:Y:S02]  /*23fb0*/  UIMAD UR7, UR8, UR4, URZ ;  /* 0x00000004080772a4 */ /* 0x000fe4000f8e023f */
[----:B------:R-:W-:Y:S01]  /*23fc0*/  ISETP.NE.AND P0, PT, R0, 0x1, PT ;  /* 0x000000010000780c */ /* 0x000fe20003f05270 */
[----:B------:R-:W-:Y:S01]  /*23fd0*/  IMAD.MOV.U32 R0, RZ, RZ, R4 ;  /* 0x000000ffff007224 */ /* 0x000fe200078e0004 */
[----:B------:R-:W2:Y:S01]  /*23fe0*/  R2UR UR11, R3 ;  /* 0x00000000030b73c2 */ /* 0x000ea200000e0000 */
[----:B------:R-:W-:-:S07]  /*23ff0*/  UIMAD UR7, UR16, UR5, UR7 ;  /* 0x00000005100772a4 */ /* 0x000fce000f8e0207 */
[----:B------:R3:W1:Y:S03]  /*24000*/  R2UR UR10, R2 ;  /* 0x00000000020a73c2 */ /* 0x00066600000e0000 */
[----:B------:R-:W-:Y:S01]  /*24010*/  @P0 IMAD.HI.U32 R5, R4, c[0x0][0x4ec], RZ ;  /* 0x00013b0004050a27 */ /* 0x000fe200078e00ff */
[----:B-1----:R-:W-:-:S04]  /*24020*/  UMOV UR10, UR12 ;  /* 0x0000000c000a7c82 */ /* 0x002fc80008000000 */
[----:B------:R-:W-:Y:S01]  /*24030*/  @P0 SHF.R.U32.HI R0, RZ, c[0x0][0x4f0], R5 ;  /* 0x00013c00ff000a19 */ /* 0x000fe20000011605 */
[----:B------:R3:W1:Y:S03]  /*24040*/  R2UR UR13, R3 ;  /* 0x00000000030d73c2 */ /* 0x00066600000e0000 */
[----:B------:R-:W-:Y:S02]  /*24050*/  IADD3 R6, -R0, RZ, RZ ;  /* 0x000000ff00067210 */ /* 0x000fe40007ffe1ff */
[----:B------:R-:W-:Y:S01]  /*24060*/  SHF.R.S32.HI R5, RZ, 0x1f, R0 ;  /* 0x0000001fff057819 */ /* 0x000fe20000011400 */
[----:B--2---:R-:W-:Y:S02]  /*24070*/  UIMAD.WIDE.U32 UR10, UR16, UR4, UR10 ;  /* 0x00000004100a72a5 */ /* 0x004fe4000f8e000a */
[----:B------:R-:W-:Y:S01]  /*24080*/  IMAD R6, R6, c[0x0][0x4e8], R4 ;  /* 0x00013a0006067a24 */ /* 0x000fe200078e0204 */
[----:B------:R-:W-:-:S02]  /*24090*/  ULDC.64 UR4, c[0x0][0x498] ;  /* 0x0001260000047ab9 */ /* 0x000fc40000000a00 */
[----:B------:R-:W-:Y:S02]  /*240a0*/  UIADD3 UR11, UR7, UR11, URZ ;  /* 0x0000000b070b7290 */ /* 0x000fe4000fffe03f */
[----:B------:R-:W-:Y:S02]  /*240b0*/  UIMAD UR7, UR6, UR4, URZ ;  /* 0x00000004060772a4 */ /* 0x000fe4000f8e023f */
[----:B------:R-:W-:Y:S02]  /*240c0*/  UIMAD.WIDE.U32 UR10, UR26, UR4, UR10 ;  /* 0x000000041a0a72a5 */ /* 0x000fe4000f8e000a */
[----:B------:R-:W-:-:S04]  /*240d0*/  UIMAD UR5, UR26, UR5, UR7 ;  /* 0x000000051a0572a4 */ /* 0x000fc8000f8e0207 */
[----:B------:R-:W-:Y:S02]  /*240e0*/  IADD3 R4, P0, R0, UR10, RZ ;  /* 0x0000000a00047c10 */ /* 0x000fe4000ff1e0ff */
[----:B------:R-:W-:Y:S01]  /*240f0*/  IMAD.U32 R7, RZ, RZ, UR5 ;  /* 0x00000005ff077e24 */ /* 0x000fe2000f8e00ff */
[----:B------:R-:W-:-:S04]  /*24100*/  SHF.R.S32.HI R0, RZ, 0x1f, R6 ;  /* 0x0000001fff007819 */ /* 0x000fc80000011406 */
[----:B------:R-:W-:Y:S01]  /*24110*/  IADD3.X R5, R5, UR11, R7, P0, !PT ;  /* 0x0000000b05057c10 */ /* 0x000fe200087fe407 */
[----:B------:R-:W-:-:S04]  /*24120*/  IMAD R0, R0, c[0x0][0x488], RZ ;  /* 0x0001220000007a24 */ /* 0x000fc800078e02ff */
[C---:B------:R-:W-:Y:S02]  /*24130*/  IMAD R0, R6.reuse, c[0x0][0x48c], R0 ;  /* 0x0001230006007a24 */ /* 0x040fe400078e0200 */
[----:B------:R-:W-:-:S05]  /*24140*/  IMAD.WIDE.U32 R4, R6, c[0x0][0x488], R4 ;  /* 0x0001220006047a25 */ /* 0x000fca00078e0004 */
[----:B------:R-:W-:Y:S02]  /*24150*/  IADD3 R0, R5, R0, RZ ;  /* 0x0000000005007210 */ /* 0x000fe40007ffe0ff */
[----:B------:R-:W-:-:S04]  /*24160*/  LEA R6, P0, R4, c[0x0][0x450], 0x2 ;  /* 0x0001140004067a11 */ /* 0x000fc800078010ff */
[----:B------:R-:W-:Y:S01]  /*24170*/  LEA.HI.X R7, R4, c[0x0][0x454], R0, 0x2, P0 ;  /* 0x0001150004077a11 */ /* 0x000fe200000f1400 */
[----:B------:R-:W-:-:S05]  /*24180*/  IMAD.MOV.U32 R0, RZ, RZ, -0x800000 ;  /* 0xff800000ff007424 */ /* 0x000fca00078e00ff */
[----:B------:R3:W-:Y:S01]  /*24190*/  STG.E [R6.64], R0 ;  /* 0x0000000006007986 */ /* 0x0007e2000c10191c */
[----:B------:R-:W-:-:S04]  /*241a0*/  DEPBAR.LE SB1, 0x0, {3} ;  /* 0x000090080000791a */ /* 0x000fc80000000000 */
.L_x_3742:
[----:B------:R-:W-:Y:S05]  /*241b0*/  BSYNC B0 ;  /* 0x0000000000007941 */ /* 0x000fea0003800000 */
.L_x_3741:
[----:B------:R-:W1:Y:S01]  /*241c0*/  R2UR UR13, R3 ;  /* 0x00000000030d73c2 */ /* 0x000e6200000e0000 */
[----:B------:R-:W2:Y:S01]  /*241d0*/  S2R R12, SR_CTAID.X ;  /* 0x00000000000c7919 */ /* 0x000ea20000002500 */
[----:B------:R-:W-:Y:S01]  /*241e0*/  SHF.R.S32.HI R0, RZ, 0x1f, R8 ;  /* 0x0000001fff007819 */ /* 0x000fe20000011408 */
[----:B------:R-:W-:Y:S01]  /*241f0*/  ULDC UR10, c[0x0][0x3a0] ;  /* 0x0000e800000a7ab9 */ /* 0x000fe20000000800 */
[----:B-----5:R-:W-:Y:S01]  /*24200*/  IMAD R10, R10, c[0x0][0x4e8], RZ ;  /* 0x00013a000a0a7a24 */ /* 0x020fe200078e02ff */
[----:B------:R-:W-:Y:S01]  /*24210*/  ULDC UR7, c[0x0][0x3a4] ;  /* 0x0000e90000077ab9 */ /* 0x000fe20000000800 */
[----:B------:R-:W-:Y:S01]  /*24220*/  LEA.HI R0, R0, R8, RZ, 0x3 ;  /* 0x0000000800007211 */ /* 0x000fe200078f18ff */
[----:B------:R-:W-:Y:S01]  /*24230*/  BSSY B0, `(.L_x_3743) ;  /* 0x000003d000007945 */ /* 0x000fe20003800000 */
[----:B------:R-:W3:Y:S08]  /*24240*/  R2UR UR12, R2 ;  /* 0x00000000020c73c2 */ /* 0x000ef000000e0000 */
[----:B------:R4:W2:Y:S08]  /*24250*/  R2UR UR14, R2 ;  /* 0x00000000020e73c2 */ /* 0x0008b000000e0000 */
[----:B------:R2:W2:Y:S01]  /*24260*/  R2UR UR15, R3 ;  /* 0x00000000030f73c2 */ /* 0x0004a200000e0000 */
[----:B-1----:R-:W-:-:S04]  /*24270*/  UIMAD UR4, UR13, UR10, URZ ;  /* 0x0000000a0d0472a4 */ /* 0x002fc8000f8e023f */
[----:B---3--:R-:W-:-:S03]  /*24280*/  UIMAD UR7, UR12, UR7, UR4 ;  /* 0x000000070c0772a4 */ /* 0x008fc6000f8e0204 */
[----:B------:R-:W-:Y:S01]  /*24290*/  ULDC.64 UR4, c[0x0][0x3e8] ;  /* 0x0000fa0000047ab9 */ /* 0x000fe20000000a00 */
[----:B----4-:R-:W-:Y:S01]  /*242a0*/  LOP3.LUT R2, R0, 0xfffffff8, RZ, 0xc0, !PT ;  /* 0xfffffff800027812 */ /* 0x010fe200078ec0ff */
[----:B--2---:R-:W-:-:S04]  /*242b0*/  UIMAD.WIDE.U32 UR10, UR14, UR10, URZ ;  /* 0x0000000a0e0a72a5 */ /* 0x004fc8000f8e003f */
[----:B------:R-:W-:Y:S01]  /*242c0*/  IMAD.IADD R7, R8, 0x1, -R2 ;  /* 0x0000000108077824 */ /* 0x000fe200078e0a02 */
[----:B------:R-:W-:Y:S01]  /*242d0*/  SHF.R.S32.HI R8, RZ, 0x3, R0 ;  /* 0x00000003ff087819 */ /* 0x000fe20000011400 */
[----:B------:R-:W-:Y:S01]  /*242e0*/  UIADD3 UR11, UR11, UR7, URZ ;  /* 0x000000070b0b7290 */ /* 0x000fe2000fffe03f */
[----:B------:R-:W-:Y:S01]  /*242f0*/  IMAD.MOV.U32 R3, RZ, RZ, c[0x0][0x4e8] ;  /* 0x00013a00ff037624 */ /* 0x000fe200078e00ff */
[----:B------:R-:W-:Y:S01]  /*24300*/  UIMAD UR7, UR8, UR4, URZ ;  /* 0x00000004080772a4 */ /* 0x000fe2000f8e023f */
[----:B------:R-:W-:Y:S01]  /*24310*/  LEA R0, R7, R8, 0x4 ;  /* 0x0000000807007211 */ /* 0x000fe200078e20ff */
[----:B------:R-:W-:Y:S01]  /*24320*/  UIMAD.WIDE.U32 UR10, UR16, UR4, UR10 ;  /* 0x00000004100a72a5 */ /* 0x000fe2000f8e000a */
[C---:B------:R-:W-:Y:S01]  /*24330*/  IMAD R8, R12.reuse, 0x80, R8 ;  /* 0x000000800c087824 */ /* 0x040fe200078e0208 */
[----:B------:R-:W-:Y:S01]  /*24340*/  ISETP.NE.AND P0, PT, R3, 0x1, PT ;  /* 0x000000010300780c */ /* 0x000fe20003f05270 */
[----:B------:R-:W-:Y:S01]  /*24350*/  UIMAD UR7, UR16, UR5, UR7 ;  /* 0x00000005100772a4 */ /* 0x000fe2000f8e0207 */
[----:B------:R-:W-:-:S02]  /*24360*/  IMAD R0, R12, 0x80, R0 ;  /* 0x000000800c007824 */ /* 0x000fc400078e0200 */
[----:B------:R-:W-:Y:S02]  /*24370*/  ULDC.64 UR4, c[0x0][0x3f0] ;  /* 0x0000fc0000047ab9 */ /* 0x000fe40000000a00 */
[----:B------:R-:W-:Y:S01]  /*24380*/  UIMAD UR6, UR6, UR4, URZ ;  /* 0x00000004060672a4 */ /* 0x000fe2000f8e023f */
[----:B------:R-:W-:Y:S01]  /*24390*/  MOV R4, R0 ;  /* 0x0000000000047202 */ /* 0x000fe20000000f00 */
[----:B------:R-:W-:Y:S02]  /*243a0*/  UIADD3 UR11, UR7, UR11, URZ ;  /* 0x0000000b070b7290 */ /* 0x000fe4000fffe03f */
[----:B------:R-:W-:Y:S02]  /*243b0*/  UIMAD UR5, UR26, UR5, UR6 ;  /* 0x000000051a0572a4 */ /* 0x000fe4000f8e0206 */
[----:B------:R-:W-:Y:S01]  /*243c0*/  UIMAD.WIDE.U32 UR10, UR26, UR4, UR10 ;  /* 0x000000041a0a72a5 */ /* 0x000fe2000f8e000a */
[----:B------:R-:W-:-:S03]  /*243d0*/  @P0 IMAD.HI.U32 R2, R0, c[0x0][0x4ec], RZ ;  /* 0x00013b0000020a27 */ /* 0x000fc600078e00ff */
[----:B------:R-:W-:Y:S02]  /*243e0*/  UIADD3 UR5, UR11, UR5, URZ ;  /* 0x000000050b057290 */ /* 0x000fe4000fffe03f */
[----:B------:R-:W-:-:S04]  /*243f0*/  @P0 SHF.R.U32.HI R4, RZ, c[0x0][0x4f0], R2 ;  /* 0x00013c00ff040a19 */ /* 0x000fc80000011602 */
[--C-:B------:R-:W-:Y:S01]  /*24400*/  SHF.R.S32.HI R3, RZ, 0x1f, R4.reuse ;  /* 0x0000001fff037819 */ /* 0x100fe20000011404 */
[----:B------:R-:W-:-:S04]  /*24410*/  IMAD.MOV R2, RZ, RZ, -R4 ;  /* 0x000000ffff027224 */ /* 0x000fc800078e0a04 */
[----:B------:R-:W-:Y:S01]  /*24420*/  IMAD R5, R2, c[0x0][0x4e8], R0 ;  /* 0x00013a0002057a24 */ /* 0x000fe200078e0200 */
[----:B------:R-:W-:Y:S01]  /*24430*/  MOV R2, UR10 ;  /* 0x0000000a00027c02 */ /* 0x000fe20008000f00 */
[----:B------:R-:W-:Y:S02]  /*24440*/  IMAD R0, R3, c[0x0][0x3e0], RZ ;  /* 0x0000f80003007a24 */ /* 0x000fe400078e02ff */
[----:B------:R-:W-:Y:S01]  /*24450*/  IMAD.U32 R3, RZ, RZ, UR11 ;  /* 0x0000000bff037e24 */ /* 0x000fe2000f8e00ff */
[----:B------:R-:W-:Y:S01]  /*24460*/  MOV R3, UR5 ;  /* 0x0000000500037c02 */ /* 0x000fe20008000f00 */
[----:B------:R-:W-:Y:S01]  /*24470*/  IMAD R6, R4, c[0x0][0x3e4], R0 ;  /* 0x0000f90004067a24 */ /* 0x000fe200078e0200 */
[----:B------:R-:W-:-:S03]  /*24480*/  SHF.R.S32.HI R0, RZ, 0x1f, R5 ;  /* 0x0000001fff007819 */ /* 0x000fc60000011405 */
[----:B------:R-:W-:-:S04]  /*24490*/  IMAD.WIDE.U32 R2, R4, c[0x0][0x3e0], R2 ;  /* 0x0000f80004027a25 */ /* 0x000fc800078e0002 */
[----:B------:R-:W-:Y:S02]  /*244a0*/  IMAD R0, R0, c[0x0][0x3d8], RZ ;  /* 0x0000f60000007a24 */ /* 0x000fe400078e02ff */
[----:B------:R-:W-:Y:S01]  /*244b0*/  IMAD.IADD R3, R3, 0x1, R6 ;  /* 0x0000000103037824 */ /* 0x000fe200078e0206 */
[----:B------:R-:W-:Y:S01]  /*244c0*/  SHF.L.U32 R6, R7, 0x3, RZ ;  /* 0x0000000307067819 */ /* 0x000fe200000006ff */
[C---:B------:R-:W-:Y:S02]  /*244d0*/  IMAD R0, R5.reuse, c[0x0][0x3dc], R0 ;  /* 0x0000f70005007a24 */ /* 0x040fe400078e0200 */
[----:B------:R-:W-:Y:S01]  /*244e0*/  IMAD.WIDE.U32 R2, R5, c[0x0][0x3d8], R2 ;  /* 0x0000f60005027a25 */ /* 0x000fe200078e0002 */
[----:B------:R-:W-:-:S04]  /*244f0*/  IADD3 R7, R6, 0x40, RZ ;  /* 0x0000004006077810 */ /* 0x000fc80007ffe0ff */
[----:B------:R-:W-:Y:S02]  /*24500*/  IADD3 R0, R3, R0, RZ ;  /* 0x0000000003007210 */ /* 0x000fe40007ffe0ff */
        /* <DEDUP_REMOVED lines=15> */
.L_x_3744:
[----:B------:R-:W-:Y:S05]  /*24600*/  BSYNC B0 ;  /* 0x0000000000007941 */ /* 0x000fea0003800000 */
.L_x_3743:
        /* <DEDUP_REMOVED lines=15> */
.L_x_3746:
[----:B------:R-:W-:Y:S05]  /*24700*/  BSYNC B0 ;  /* 0x0000000000007941 */ /* 0x000fea0003800000 */
.L_x_3745:
        /* <DEDUP_REMOVED lines=15> */
.L_x_3748:
[----:B------:R-:W-:Y:S05]  /*24800*/  BSYNC B0 ;  /* 0x0000000000007941 */ /* 0x000fea0003800000 */
.L_x_3747:
        /* <DEDUP_REMOVED lines=15> */
.L_x_3750:
[----:B------:R-:W-:Y:S05]  /*24900*/  BSYNC B0 ;  /* 0x0000000000007941 */ /* 0x000fea0003800000 */
.L_x_3749:
        /* <DEDUP_REMOVED lines=15> */
.L_x_3752:
[----:B------:R-:W-:Y:S05]  /*24a00*/  BSYNC B0 ;  /* 0x0000000000007941 */ /* 0x000fea0003800000 */
.L_x_3751:
        /* <DEDUP_REMOVED lines=15> */
.L_x_3754:
[----:B------:R-:W-:Y:S05]  /*24b00*/  BSYNC B0 ;  /* 0x0000000000007941 */ /* 0x000fea0003800000 */
.L_x_3753:
        /* <DEDUP_REMOVED lines=15> */
.L_x_3756:
[----:B------:R-:W-:Y:S05]  /*24c00*/  BSYNC B0 ;  /* 0x0000000000007941 */ /* 0x000fea0003800000 */
.L_x_3755:
        /* <DEDUP_REMOVED lines=16> */
.L_x_3757:
        /* <DEDUP_REMOVED lines=15> */
.L_x_3810:


//--------------------- .nv.shared._ZN7cutlass13device_kernelIN5flash19enable_sm80_to_sm89INS1_16FlashAttnFwdSm80INS1_25CollectiveMainloopFwdSm80ILi8ELi1ELb1EN4cute5tupleIJNS5_1CILi128EEES8_S8_EEELi128ENS_10bfloat16_tEfNS_4arch4Sm80ELb0ELb0ELb1ELb0ELb0ELb0ELb1ELb0EEENS1_21CollectiveEpilogueFwdIS9_NS6_IJNS7_ILi1EEESF_SF_EEESA_SC_Li256ELb0ELb1ELb0ELb0EEENS1_19SingleTileSchedulerILb0ELb0ELb1ELi128EEEEEEEEEvNT_6ParamsE --------------------------
	.section	.nv.shared._ZN7cutlass13device_kernelIN5flash19enable_sm80_to_sm89INS1_16FlashAttnFwdSm80INS1_25CollectiveMainloopFwdSm80ILi8ELi1ELb1EN4cute5tupleIJNS5_1CILi128EEES8_S8_EEELi128ENS_10bfloat16_tEfNS_4arch4Sm80ELb0ELb0ELb1ELb0ELb0ELb0ELb1ELb0EEENS1_21CollectiveEpilogueFwdIS9_NS6_IJNS7_ILi1EEESF_SF_EEESA_SC_Li256ELb0ELb1ELb0ELb0EEENS1_19SingleTileSchedulerILb0ELb0ELb1ELi128EEEEEEEEEvNT_6ParamsE,"aw",@nobits
	.sectionflags	@""
	.align	16


//--------------------- .nv.global                --------------------------
	.section	.nv.global,"aw",@nobits
.nv.global:
	.type		_ZN77_INTERNAL_42087de5_41_flash_fwd_hdim128_bf16_softcapall_sm80_cu_3fbc093a_28104cute1_E,@object
	.size		_ZN77_INTERNAL_42087de5_41_flash_fwd_hdim128_bf16_softcapall_sm80_cu_3fbc093a_28104cute1_E,(_ZN77_INTERNAL_42087de5_41_flash_fwd_hdim128_bf16_softcapall_sm80_cu_3fbc093a_28104cuda3std3__45__cpo6cbeginE - _ZN77_INTERNAL_42087de5_41_flash_fwd_hdim128_bf16_softcapall_sm80_cu_3fbc093a_28104cute1_E)
_ZN77_INTERNAL_42087de5_41_flash_fwd_hdim128_bf16_softcapall_sm80_cu_3fbc093a_28104cute1_E:
	.zero		1
	.type		_ZN77_INTERNAL_42087de5_41_flash_fwd_hdim128_bf16_softcapall_sm80_cu_3fbc093a_28104cuda3std3__45__cpo6cbeginE,@object
	.size		_ZN77_INTERNAL_42087de5_41_flash_fwd_hdim128_bf16_softcapall_sm80_cu_3fbc093a_28104cuda3std3__45__cpo6cbeginE,(_ZN77_INTERNAL_42087de5_41_flash_fwd_hdim128_bf16_softcapall_sm80_cu_3fbc093a_28104cuda3std3__48in_placeE - _ZN77_INTERNAL_42087de5_41_flash_fwd_hdim128_bf16_softcapall_sm80_cu_3fbc093a_28104cuda3std3__45__cpo6cbeginE)
_ZN77_INTERNAL_42087de5_41_flash_fwd_hdim128_bf16_softcapall_sm80_cu_3fbc093a_28104cuda3std3__45__cpo6cbeginE:
	.zero		1
	.type		_ZN77_INTERNAL_42087de5_41_flash_fwd_hdim128_bf16_softcapall_sm80_cu_3fbc093a_28104cuda3std3__48in_placeE,@object
	.size		_ZN77_INTERNAL_42087de5_41_flash_fwd_hdim128_bf16_softcapall_sm80_cu_3fbc093a_28104cuda3std3__48in_placeE,(_ZN77_INTERNAL_42087de5_41_flash_fwd_hdim128_bf16_softcapall_sm80_cu_3fbc093a_28104cuda3std6ranges3__45__cpo9iter_moveE - _ZN77_INTERNAL_42087de5_41_flash_fwd_hdim128_bf16_softcapall_sm80_cu_3fbc093a_28104cuda3std3__48in_placeE)
_ZN77_INTERNAL_42087de5_41_flash_fwd_hdim128_bf16_softcapall_sm80_cu_3fbc093a_28104cuda3std3__48in_placeE:
	.zero		1
	.type		_ZN77_INTERNAL_42087de5_41_flash_fwd_hdim128_bf16_softcapall_sm80_cu_3fbc093a_28104cuda3std6ranges3__45__cpo9iter_moveE,@object
	.size		_ZN77_INTERNAL_42087de5_41_flash_fwd_hdim128_bf16_softcapall_sm80_cu_3fbc093a_28104cuda3std6ranges3__45__cpo9iter_moveE,(_ZN77_INTERNAL_42087de5_41_flash_fwd_hdim128_bf16_softcapall_sm80_cu_3fbc093a_28104cuda3std3__45__cpo5beginE - _ZN77_INTERNAL_42087de5_41_flash_fwd_hdim128_bf16_softcapall_sm80_cu_3fbc093a_28104cuda3std6ranges3__45__cpo9iter_moveE)
_ZN77_INTERNAL_42087de5_41_flash_fwd_hdim128_bf16_softcapall_sm80_cu_3fbc093a_28104cuda3std6ranges3__45__cpo9iter_moveE:
	.zero		1
	.type		_ZN77_INTERNAL_42087de5_41_flash_fwd_hdim128_bf16_softcapall_sm80_cu_3fbc093a_28104cuda3std3__45__cpo5beginE,@object
	.size		_ZN77_INTERNAL_42087de5_41_flash_fwd_hdim128_bf16_softcapall_sm80_cu_3fbc093a_28104cuda3std3__45__cpo5beginE,(_ZN77_INTERNAL_42087de5_41_flash_fwd_hdim128_bf16_softcapall_sm80_cu_3fbc093a_28104cuda3std3__479_GLOBAL__N__42087de5_41_flash_fwd_hdim128_bf16_softcapall_sm80_cu_3fbc093a_28106ignoreE - _ZN77_INTERNAL_42087de5_41_flash_fwd_hdim128_bf16_softcapall_sm80_cu_3fbc093a_28104cuda3std3__45__cpo5beginE)
_ZN77_INTERNAL_42087de5_41_flash_fwd_hdim128_bf16_softcapall_sm80_cu_3fbc093a_28104cuda3std3__45__cpo5beginE:
	.zero		1
	.type		_ZN77_INTERNAL_42087de5_41_flash_fwd_hdim128_bf16_softcapall_sm80_cu_3fbc093a_28104cuda3std3__479_GLOBAL__N__42087de5_41_flash_fwd_hdim128_bf16_softcapall_sm80_cu_3fbc093a_28106ignoreE,@object
	.size		_ZN77_INTERNAL_42087de5_41_flash_fwd_hdim128_bf16_softcapall_sm80_cu_3fbc093a_28104cuda3std3__479_GLOBAL__N__42087de5_41_flash_fwd_hdim128_bf16_softcapall_sm80_cu_3fbc093a_28106ignoreE,(_ZN77_INTERNAL_42087de5_41_flash_fwd_hdim128_bf16_softcapall_sm80_cu_3fbc093a_28104cute7productE - _ZN77_INTERNAL_42087de5_41_flash_fwd_hdim128_bf16_softcapall_sm80_cu_3fbc093a_28104cuda3std3__479_GLOBAL__N__42087de5_41_flash_fwd_hdim128_bf16_softcapall_sm80_cu_3fbc093a_28106ignoreE)
_ZN77_INTERNAL_42087de5_41_flash_fwd_hdim128_bf16_softcapall_sm80_cu_3fbc093a_28104cuda3std3__479_GLOBAL__N__42087de5_41_flash_fwd_hdim128_bf16_softcapall_sm80_cu_3fbc093a_28106ignoreE:
	.zero		1
	.type		_ZN77_INTERNAL_42087de5_41_flash_fwd_hdim128_bf16_softcapall_sm80_cu_3fbc093a_28104cute7productE,@object
	.size		_ZN77_INTERNAL_42087de5_41_flash_fwd_hdim128_bf16_softcapall_sm80_cu_3fbc093a_28104cute7productE,(_ZN77_INTERNAL_42087de5_41_flash_fwd_hdim128_bf16_softcapall_sm80_cu_3fbc093a_28104cuda3std3__45__cpo3endE - _ZN77_INTERNAL_42087de5_41_flash_fwd_hdim128_bf16_softcapall_sm80_cu_3fbc093a_28104cute7productE)
_ZN77_INTERNAL_42087de5_41_flash_fwd_hdim128_bf16_softcapall_sm80_cu_3fbc093a_28104cute7productE:
	.zero		1
	.type		_ZN77_INTERNAL_42087de5_41_flash_fwd_hdim128_bf16_softcapall_sm80_cu_3fbc093a_28104cuda3std3__45__cpo3endE,@object
	.size		_ZN77_INTERNAL_42087de5_41_flash_fwd_hdim128_bf16_softcapall_sm80_cu_3fbc093a_28104cuda3std3__45__cpo3endE,(_ZN77_INTERNAL_42087de5_41_flash_fwd_hdim128_bf16_softcapall_sm80_cu_3fbc093a_28104cuda3std3__419piecewise_constructE - _ZN77_INTERNAL_42087de5_41_flash_fwd_hdim128_bf16_softcapall_sm80_cu_3fbc093a_28104cuda3std3__45__cpo3endE)
_ZN77_INTERNAL_42087de5_41_flash_fwd_hdim128_bf16_softcapall_sm80_cu_3fbc093a_28104cuda3std3__45__cpo3endE:
	.zero		1
	.type		_ZN77_INTERNAL_42087de5_41_flash_fwd_hdim128_bf16_softcapall_sm80_cu_3fbc093a_28104cuda3std3__419piecewise_constructE,@object
	.size		_ZN77_INTERNAL_42087de5_41_flash_fwd_hdim128_bf16_softcapall_sm80_cu_3fbc093a_28104cuda3std3__419piecewise_constructE,(_ZN77_INTERNAL_42087de5_41_flash_fwd_hdim128_bf16_softcapall_sm80_cu_3fbc093a_28104cuda3std3__45__cpo4cendE - _ZN77_INTERNAL_42087de5_41_flash_fwd_hdim128_bf16_softcapall_sm80_cu_3fbc093a_28104cuda3std3__419piecewise_constructE)
_ZN77_INTERNAL_42087de5_41_flash_fwd_hdim128_bf16_softcapall_sm80_cu_3fbc093a_28104cuda3std3__419piecewise_constructE:
	.zero		1
	.type		_ZN77_INTERNAL_42087de5_41_flash_fwd_hdim128_bf16_softcapall_sm80_cu_3fbc093a_28104cuda3std3__45__cpo4cendE,@object
	.size		_ZN77_INTERNAL_42087de5_41_flash_fwd_hdim128_bf16_softcapall_sm80_cu_3fbc093a_28104cuda3std3__45__cpo4cendE,(_ZN77_INTERNAL_42087de5_41_flash_fwd_hdim128_bf16_softcapall_sm80_cu_3fbc093a_28104cuda3std6ranges3__45__cpo4swapE - _ZN77_INTERNAL_42087de5_41_flash_fwd_hdim128_bf16_softcapall_sm80_cu_3fbc093a_28104cuda3std3__45__cpo4cendE)
_ZN77_INTERNAL_42087de5_41_flash_fwd_hdim128_bf16_softcapall_sm80_cu_3fbc093a_28104cuda3std3__45__cpo4cendE:
	.zero		1
	.type		_ZN77_INTERNAL_42087de5_41_flash_fwd_hdim128_bf16_softcapall_sm80_cu_3fbc093a_28104cuda3std6ranges3__45__cpo4swapE,@object
	.size		_ZN77_INTERNAL_42087de5_41_flash_fwd_hdim128_bf16_softcapall_sm80_cu_3fbc093a_28104cuda3std6ranges3__45__cpo4swapE,(.L_7 - _ZN77_INTERNAL_42087de5_41_flash_fwd_hdim128_bf16_softcapall_sm80_cu_3fbc093a_28104cuda3std6ranges3__45__cpo4swapE)
_ZN77_INTERNAL_42087de5_41_flash_fwd_hdim128_bf16_softcapall_sm80_cu_3fbc093a_28104cuda3std6ranges3__45__cpo4swapE:
	.zero		1
.L_7:


//--------------------- .nv.shared._ZN7cutlass13device_kernelIN5flash19enable_sm80_to_sm89INS1_16FlashAttnFwdSm80INS1_25CollectiveMainloopFwdSm80ILi8ELi1ELb1EN4cute5tupleIJNS5_1CILi128EEES8_S8_EEELi128ENS_10bfloat16_tEfNS_4arch4Sm80ELb0ELb0ELb1ELb1ELb0ELb0ELb1ELb0EEENS1_21CollectiveEpilogueFwdIS9_NS6_IJNS7_ILi1EEESF_SF_EEESA_SC_Li256ELb1ELb1ELb0ELb0EEENS1_19SingleTileSchedulerILb1ELb0ELb1ELi128EEEEEEEEEvNT_6ParamsE --------------------------
	.section	.nv.shared._ZN7cutlass13device_kernelIN5flash19enable_sm80_to_sm89INS1_16FlashAttnFwdSm80INS1_25CollectiveMainloopFwdSm80ILi8ELi1ELb1EN4cute5tupleIJNS5_1CILi128EEES8_S8_EEELi128ENS_10bfloat16_tEfNS_4arch4Sm80ELb0ELb0ELb1ELb1ELb0ELb0ELb1ELb0EEENS1_21CollectiveEpilogueFwdIS9_NS6_IJNS7_ILi1EEESF_SF_EEESA_SC_Li256ELb1ELb1ELb0ELb0EEENS1_19SingleTileSchedulerILb1ELb0ELb1ELi128EEEEEEEEEvNT_6ParamsE,"aw",@nobits
	.sectionflags	@""
	.align	16


//--------------------- .nv.shared._ZN7cutlass13device_kernelIN5flash19enable_sm80_to_sm89INS1_16FlashAttnFwdSm80INS1_25CollectiveMainloopFwdSm80ILi8ELi1ELb1EN4cute5tupleIJNS5_1CILi128EEES8_S8_EEELi128ENS_10bfloat16_tEfNS_4arch4Sm80ELb0ELb0ELb1ELb1ELb0ELb1ELb1ELb0EEENS1_21CollectiveEpilogueFwdIS9_NS6_IJNS7_ILi1EEESF_SF_EEESA_SC_Li256ELb1ELb1ELb0ELb0EEENS1_19SingleTileSchedulerILb1ELb0ELb1ELi128EEEEEEEEEvNT_6ParamsE --------------------------
	.section	.nv.shared._ZN7cutlass13device_kernelIN5flash19enable_sm80_to_sm89INS1_16FlashAttnFwdSm80INS1_25CollectiveMainloopFwdSm80ILi8ELi1ELb1EN4cute5tupleIJNS5_1CILi128EEES8_S8_EEELi128ENS_10bfloat16_tEfNS_4arch4Sm80ELb0ELb0ELb1ELb1ELb0ELb1ELb1ELb0EEENS1_21CollectiveEpilogueFwdIS9_NS6_IJNS7_ILi1EEESF_SF_EEESA_SC_Li256ELb1ELb1ELb0ELb0EEENS1_19SingleTileSchedulerILb1ELb0ELb1ELi128EEEEEEEEEvNT_6ParamsE,"aw",@nobits
	.sectionflags	@""
	.align	16


//--------------------- .nv.shared._ZN7cutlass13device_kernelIN5flash19enable_sm80_to_sm89INS1_16FlashAttnFwdSm80INS1_25CollectiveMainloopFwdSm80ILi8ELi1ELb1EN4cute5tupleIJNS5_1CILi128EEENS7_ILi96EEES8_EEELi128ENS_10bfloat16_tEfNS_4arch4Sm80ELb0ELb1ELb1ELb0ELb0ELb0ELb1ELb0EEENS1_21CollectiveEpilogueFwdINS6_IJS8_S8_S9_EEENS6_IJNS7_ILi1EEESH_SH_EEESB_SD_Li256ELb0ELb1ELb0ELb0EEENS1_19SingleTileSchedulerILb0ELb0ELb1ELi128EEEEEEEEEvNT_6ParamsE --------------------------
	.section	.nv.shared._ZN7cutlass13device_kernelIN5flash19enable_sm80_to_sm89INS1_16FlashAttnFwdSm80INS1_25CollectiveMainloopFwdSm80ILi8ELi1ELb1EN4cute5tupleIJNS5_1CILi128EEENS7_ILi96EEES8_EEELi128ENS_10bfloat16_tEfNS_4arch4Sm80ELb0ELb1ELb1ELb0ELb0ELb0ELb1ELb0EEENS1_21CollectiveEpilogueFwdINS6_IJS8_S8_S9_EEENS6_IJNS7_ILi1EEESH_SH_EEESB_SD_Li256ELb0ELb1ELb0ELb0EEENS1_19SingleTileSchedulerILb0ELb0ELb1ELi128EEEEEEEEEvNT_6ParamsE,"aw",@nobits
	.sectionflags	@""
	.align	16


//--------------------- .nv.shared._ZN7cutlass13device_kernelIN5flash19enable_sm80_to_sm89INS1_16FlashAttnFwdSm80INS1_25CollectiveMainloopFwdSm80ILi8ELi1ELb1EN4cute5tupleIJNS5_1CILi128EEENS7_ILi96EEES8_EEELi128ENS_10bfloat16_tEfNS_4arch4Sm80ELb0ELb1ELb1ELb1ELb0ELb0ELb1ELb0EEENS1_21CollectiveEpilogueFwdINS6_IJS8_S8_S9_EEENS6_IJNS7_ILi1EEESH_SH_EEESB_SD_Li256ELb1ELb1ELb0ELb0EEENS1_19SingleTileSchedulerILb1ELb0ELb1ELi128EEEEEEEEEvNT_6ParamsE --------------------------
	.section	.nv.shared._ZN7cutlass13device_kernelIN5flash19enable_sm80_to_sm89INS1_16FlashAttnFwdSm80INS1_25CollectiveMainloopFwdSm80ILi8ELi1ELb1EN4cute5tupleIJNS5_1CILi128EEENS7_ILi96EEES8_EEELi128ENS_10bfloat16_tEfNS_4arch4Sm80ELb0ELb1ELb1ELb1ELb0ELb0ELb1ELb0EEENS1_21CollectiveEpilogueFwdINS6_IJS8_S8_S9_EEENS6_IJNS7_ILi1EEESH_SH_EEESB_SD_Li256ELb1ELb1ELb0ELb0EEENS1_19SingleTileSchedulerILb1ELb0ELb1ELi128EEEEEEEEEvNT_6ParamsE,"aw",@nobits
	.sectionflags	@""
	.align	16


//--------------------- .nv.shared._ZN7cutlass13device_kernelIN5flash19enable_sm80_to_sm89INS1_16FlashAttnFwdSm80INS1_25CollectiveMainloopFwdSm80ILi8ELi1ELb1EN4cute5tupleIJNS5_1CILi128EEENS7_ILi96EEES8_EEELi128ENS_10bfloat16_tEfNS_4arch4Sm80ELb0ELb1ELb1ELb1ELb0ELb1ELb1ELb0EEENS1_21CollectiveEpilogueFwdINS6_IJS8_S8_S9_EEENS6_IJNS7_ILi1EEESH_SH_EEESB_SD_Li256ELb1ELb1ELb0ELb0EEENS1_19SingleTileSchedulerILb1ELb0ELb1ELi128EEEEEEEEEvNT_6ParamsE --------------------------
	.section	.nv.shared._ZN7cutlass13device_kernelIN5flash19enable_sm80_to_sm89INS1_16FlashAttnFwdSm80INS1_25CollectiveMainloopFwdSm80ILi8ELi1ELb1EN4cute5tupleIJNS5_1CILi128EEENS7_ILi96EEES8_EEELi128ENS_10bfloat16_tEfNS_4arch4Sm80ELb0ELb1ELb1ELb1ELb0ELb1ELb1ELb0EEENS1_21CollectiveEpilogueFwdINS6_IJS8_S8_S9_EEENS6_IJNS7_ILi1EEESH_SH_EEESB_SD_Li256ELb1ELb1ELb0ELb0EEENS1_19SingleTileSchedulerILb1ELb0ELb1ELi128EEEEEEEEEvNT_6ParamsE,"aw",@nobits
	.sectionflags	@""
	.align	16


//--------------------- .nv.shared._ZN7cutlass13device_kernelIN5flash19enable_sm80_to_sm89INS1_16FlashAttnFwdSm80INS1_25CollectiveMainloopFwdSm80ILi8ELi1ELb1EN4cute5tupleIJNS5_1CILi128EEES8_S8_EEELi128ENS_10bfloat16_tEfNS_4arch4Sm80ELb1ELb0ELb1ELb0ELb0ELb0ELb1ELb0EEENS1_21CollectiveEpilogueFwdIS9_NS6_IJNS7_ILi1EEESF_SF_EEESA_SC_Li256ELb0ELb1ELb0ELb0EEENS1_30DynamicPersistentTileSchedulerILi256ELi256ELb0ELb1ELb0EEEEEEEEEvNT_6ParamsE --------------------------
	.section	.nv.shared._ZN7cutlass13device_kernelIN5flash19enable_sm80_to_sm89INS1_16FlashAttnFwdSm80INS1_25CollectiveMainloopFwdSm80ILi8ELi1ELb1EN4cute5tupleIJNS5_1CILi128EEES8_S8_EEELi128ENS_10bfloat16_tEfNS_4arch4Sm80ELb1ELb0ELb1ELb0ELb0ELb0ELb1ELb0EEENS1_21CollectiveEpilogueFwdIS9_NS6_IJNS7_ILi1EEESF_SF_EEESA_SC_Li256ELb0ELb1ELb0ELb0EEENS1_30DynamicPersistentTileSchedulerILi256ELi256ELb0ELb1ELb0EEEEEEEEEvNT_6ParamsE,"aw",@nobits
	.sectionflags	@""
	.align	16


//--------------------- .nv.shared._ZN7cutlass13device_kernelIN5flash19enable_sm80_to_sm89INS1_16FlashAttnFwdSm80INS1_25CollectiveMainloopFwdSm80ILi8ELi1ELb1EN4cute5tupleIJNS5_1CILi128EEES8_S8_EEELi128ENS_10bfloat16_tEfNS_4arch4Sm80ELb1ELb0ELb1ELb1ELb0ELb0ELb1ELb0EEENS1_21CollectiveEpilogueFwdIS9_NS6_IJNS7_ILi1EEESF_SF_EEESA_SC_Li256ELb1ELb1ELb0ELb0EEENS1_19SingleTileSchedulerILb1ELb0ELb1ELi128EEEEEEEEEvNT_6ParamsE --------------------------
	.section	.nv.shared._ZN7cutlass13device_kernelIN5flash19enable_sm80_to_sm89INS1_16FlashAttnFwdSm80INS1_25CollectiveMainloopFwdSm80ILi8ELi1ELb1EN4cute5tupleIJNS5_1CILi128EEES8_S8_EEELi128ENS_10bfloat16_tEfNS_4arch4Sm80ELb1ELb0ELb1ELb1ELb0ELb0ELb1ELb0EEENS1_21CollectiveEpilogueFwdIS9_NS6_IJNS7_ILi1EEESF_SF_EEESA_SC_Li256ELb1ELb1ELb0ELb0EEENS1_19SingleTileSchedulerILb1ELb0ELb1ELi128EEEEEEEEEvNT_6ParamsE,"aw",@nobits
	.sectionflags	@""
	.align	16


//--------------------- .nv.shared._ZN7cutlass13device_kernelIN5flash19enable_sm80_to_sm89INS1_16FlashAttnFwdSm80INS1_25CollectiveMainloopFwdSm80ILi8ELi1ELb1EN4cute5tupleIJNS5_1CILi128EEES8_S8_EEELi128ENS_10bfloat16_tEfNS_4arch4Sm80ELb1ELb0ELb1ELb1ELb0ELb1ELb1ELb0EEENS1_21CollectiveEpilogueFwdIS9_NS6_IJNS7_ILi1EEESF_SF_EEESA_SC_Li256ELb1ELb1ELb0ELb0EEENS1_19SingleTileSchedulerILb1ELb0ELb1ELi128EEEEEEEEEvNT_6ParamsE --------------------------
	.section	.nv.shared._ZN7cutlass13device_kernelIN5flash19enable_sm80_to_sm89INS1_16FlashAttnFwdSm80INS1_25CollectiveMainloopFwdSm80ILi8ELi1ELb1EN4cute5tupleIJNS5_1CILi128EEES8_S8_EEELi128ENS_10bfloat16_tEfNS_4arch4Sm80ELb1ELb0ELb1ELb1ELb0ELb1ELb1ELb0EEENS1_21CollectiveEpilogueFwdIS9_NS6_IJNS7_ILi1EEESF_SF_EEESA_SC_Li256ELb1ELb1ELb0ELb0EEENS1_19SingleTileSchedulerILb1ELb0ELb1ELi128EEEEEEEEEvNT_6ParamsE,"aw",@nobits
	.sectionflags	@""
	.align	16


//--------------------- .nv.shared._ZN7cutlass13device_kernelIN5flash19enable_sm80_to_sm89INS1_16FlashAttnFwdSm80INS1_25CollectiveMainloopFwdSm80ILi4ELi1ELb0EN4cute5tupleIJNS5_1CILi128EEENS7_ILi64EEES8_EEELi128ENS_10bfloat16_tEfNS_4arch4Sm80ELb0ELb0ELb1ELb0ELb0ELb0ELb1ELb0EEENS1_21CollectiveEpilogueFwdINS6_IJS8_S8_S9_EEENS6_IJNS7_ILi1EEESH_SH_EEESB_SD_Li128ELb0ELb1ELb0ELb0EEENS1_19SingleTileSchedulerILb0ELb0ELb1ELi128EEEEEEEEEvNT_6ParamsE --------------------------
	.section	.nv.shared._ZN7cutlass13device_kernelIN5flash19enable_sm80_to_sm89INS1_16FlashAttnFwdSm80INS1_25CollectiveMainloopFwdSm80ILi4ELi1ELb0EN4cute5tupleIJNS5_1CILi128EEENS7_ILi64EEES8_EEELi128ENS_10bfloat16_tEfNS_4arch4Sm80ELb0ELb0ELb1ELb0ELb0ELb0ELb1ELb0EEENS1_21CollectiveEpilogueFwdINS6_IJS8_S8_S9_EEENS6_IJNS7_ILi1EEESH_SH_EEESB_SD_Li128ELb0ELb1ELb0ELb0EEENS1_19SingleTileSchedulerILb0ELb0ELb1ELi128EEEEEEEEEvNT_6ParamsE,"aw",@nobits
	.sectionflags	@""
	.align	16


//--------------------- .nv.shared._ZN7cutlass13device_kernelIN5flash19enable_sm80_to_sm89INS1_16FlashAttnFwdSm80INS1_25CollectiveMainloopFwdSm80ILi4ELi1ELb0EN4cute5tupleIJNS5_1CILi128EEENS7_ILi64EEES8_EEELi128ENS_10bfloat16_tEfNS_4arch4Sm80ELb0ELb0ELb1ELb1ELb0ELb0ELb1ELb0EEENS1_21CollectiveEpilogueFwdINS6_IJS8_S8_S9_EEENS6_IJNS7_ILi1EEESH_SH_EEESB_SD_Li128ELb1ELb1ELb0ELb0EEENS1_19SingleTileSchedulerILb1ELb0ELb1ELi128EEEEEEEEEvNT_6ParamsE --------------------------
	.section	.nv.shared._ZN7cutlass13device_kernelIN5flash19enable_sm80_to_sm89INS1_16FlashAttnFwdSm80INS1_25CollectiveMainloopFwdSm80ILi4ELi1ELb0EN4cute5tupleIJNS5_1CILi128EEENS7_ILi64EEES8_EEELi128ENS_10bfloat16_tEfNS_4arch4Sm80ELb0ELb0ELb1ELb1ELb0ELb0ELb1ELb0EEENS1_21CollectiveEpilogueFwdINS6_IJS8_S8_S9_EEENS6_IJNS7_ILi1EEESH_SH_EEESB_SD_Li128ELb1ELb1ELb0ELb0EEENS1_19SingleTileSchedulerILb1ELb0ELb1ELi128EEEEEEEEEvNT_6ParamsE,"aw",@nobits
	.sectionflags	@""
	.align	16


//--------------------- .nv.shared._ZN7cutlass13device_kernelIN5flash19enable_sm80_to_sm89INS1_16FlashAttnFwdSm80INS1_25CollectiveMainloopFwdSm80ILi4ELi1ELb0EN4cute5tupleIJNS5_1CILi128EEENS7_ILi64EEES8_EEELi128ENS_10bfloat16_tEfNS_4arch4Sm80ELb0ELb0ELb1ELb1ELb0ELb1ELb1ELb0EEENS1_21CollectiveEpilogueFwdINS6_IJS8_S8_S9_EEENS6_IJNS7_ILi1EEESH_SH_EEESB_SD_Li128ELb1ELb1ELb0ELb0EEENS1_19SingleTileSchedulerILb1ELb0ELb1ELi128EEEEEEEEEvNT_6ParamsE --------------------------
	.section	.nv.shared._ZN7cutlass13device_kernelIN5flash19enable_sm80_to_sm89INS1_16FlashAttnFwdSm80INS1_25CollectiveMainloopFwdSm80ILi4ELi1ELb0EN4cute5tupleIJNS5_1CILi128EEENS7_ILi64EEES8_EEELi128ENS_10bfloat16_tEfNS_4arch4Sm80ELb0ELb0ELb1ELb1ELb0ELb1ELb1ELb0EEENS1_21CollectiveEpilogueFwdINS6_IJS8_S8_S9_EEENS6_IJNS7_ILi1EEESH_SH_EEESB_SD_Li128ELb1ELb1ELb0ELb0EEENS1_19SingleTileSchedulerILb1ELb0ELb1ELi128EEEEEEEEEvNT_6ParamsE,"aw",@nobits
	.sectionflags	@""
	.align	16


//--------------------- .nv.shared._ZN7cutlass13device_kernelIN5flash19enable_sm80_to_sm89INS1_16FlashAttnFwdSm80INS1_25CollectiveMainloopFwdSm80ILi4ELi1ELb0EN4cute5tupleIJNS5_1CILi128EEENS7_ILi48EEES8_EEELi128ENS_10bfloat16_tEfNS_4arch4Sm80ELb0ELb1ELb1ELb0ELb0ELb0ELb1ELb0EEENS1_21CollectiveEpilogueFwdINS6_IJS8_S8_S9_EEENS6_IJNS7_ILi1EEESH_SH_EEESB_SD_Li128ELb0ELb1ELb0ELb0EEENS1_19SingleTileSchedulerILb0ELb0ELb1ELi128EEEEEEEEEvNT_6ParamsE --------------------------
	.section	.nv.shared._ZN7cutlass13device_kernelIN5flash19enable_sm80_to_sm89INS1_16FlashAttnFwdSm80INS1_25CollectiveMainloopFwdSm80ILi4ELi1ELb0EN4cute5tupleIJNS5_1CILi128EEENS7_ILi48EEES8_EEELi128ENS_10bfloat16_tEfNS_4arch4Sm80ELb0ELb1ELb1ELb0ELb0ELb0ELb1ELb0EEENS1_21CollectiveEpilogueFwdINS6_IJS8_S8_S9_EEENS6_IJNS7_ILi1EEESH_SH_EEESB_SD_Li128ELb0ELb1ELb0ELb0EEENS1_19SingleTileSchedulerILb0ELb0ELb1ELi128EEEEEEEEEvNT_6ParamsE,"aw",@nobits
	.sectionflags	@""
	.align	16


//--------------------- .nv.shared._ZN7cutlass13device_kernelIN5flash19enable_sm80_to_sm89INS1_16FlashAttnFwdSm80INS1_25CollectiveMainloopFwdSm80ILi4ELi1ELb0EN4cute5tupleIJNS5_1CILi128EEENS7_ILi48EEES8_EEELi128ENS_10bfloat16_tEfNS_4arch4Sm80ELb0ELb1ELb1ELb1ELb0ELb0ELb1ELb0EEENS1_21CollectiveEpilogueFwdINS6_IJS8_S8_S9_EEENS6_IJNS7_ILi1EEESH_SH_EEESB_SD_Li128ELb1ELb1ELb0ELb0EEENS1_19SingleTileSchedulerILb1ELb0ELb1ELi128EEEEEEEEEvNT_6ParamsE --------------------------
	.section	.nv.shared._ZN7cutlass13device_kernelIN5flash19enable_sm80_to_sm89INS1_16FlashAttnFwdSm80INS1_25CollectiveMainloopFwdSm80ILi4ELi1ELb0EN4cute5tupleIJNS5_1CILi128EEENS7_ILi48EEES8_EEELi128ENS_10bfloat16_tEfNS_4arch4Sm80ELb0ELb1ELb1ELb1ELb0ELb0ELb1ELb0EEENS1_21CollectiveEpilogueFwdINS6_IJS8_S8_S9_EEENS6_IJNS7_ILi1EEESH_SH_EEESB_SD_Li128ELb1ELb1ELb0ELb0EEENS1_19SingleTileSchedulerILb1ELb0ELb1ELi128EEEEEEEEEvNT_6ParamsE,"aw",@nobits
	.sectionflags	@""
	.align	16


//--------------------- .nv.shared._ZN7cutlass13device_kernelIN5flash19enable_sm80_to_sm89INS1_16FlashAttnFwdSm80INS1_25CollectiveMainloopFwdSm80ILi4ELi1ELb0EN4cute5tupleIJNS5_1CILi128EEENS7_ILi48EEES8_EEELi128ENS_10bfloat16_tEfNS_4arch4Sm80ELb0ELb1ELb1ELb1ELb0ELb1ELb1ELb0EEENS1_21CollectiveEpilogueFwdINS6_IJS8_S8_S9_EEENS6_IJNS7_ILi1EEESH_SH_EEESB_SD_Li128ELb1ELb1ELb0ELb0EEENS1_19SingleTileSchedulerILb1ELb0ELb1ELi128EEEEEEEEEvNT_6ParamsE --------------------------
	.section	.nv.shared._ZN7cutlass13device_kernelIN5flash19enable_sm80_to_sm89INS1_16FlashAttnFwdSm80INS1_25CollectiveMainloopFwdSm80ILi4ELi1ELb0EN4cute5tupleIJNS5_1CILi128EEENS7_ILi48EEES8_EEELi128ENS_10bfloat16_tEfNS_4arch4Sm80ELb0ELb1ELb1ELb1ELb0ELb1ELb1ELb0EEENS1_21CollectiveEpilogueFwdINS6_IJS8_S8_S9_EEENS6_IJNS7_ILi1EEESH_SH_EEESB_SD_Li128ELb1ELb1ELb0ELb0EEENS1_19SingleTileSchedulerILb1ELb0ELb1ELi128EEEEEEEEEvNT_6ParamsE,"aw",@nobits
	.sectionflags	@""
	.align	16


//--------------------- .nv.shared._ZN7cutlass13device_kernelIN5flash19enable_sm80_to_sm89INS1_16FlashAttnFwdSm80INS1_25CollectiveMainloopFwdSm80ILi4ELi1ELb0EN4cute5tupleIJNS5_1CILi128EEENS7_ILi64EEES8_EEELi128ENS_10bfloat16_tEfNS_4arch4Sm80ELb1ELb0ELb1ELb0ELb0ELb0ELb1ELb0EEENS1_21CollectiveEpilogueFwdINS6_IJS8_S8_S9_EEENS6_IJNS7_ILi1EEESH_SH_EEESB_SD_Li128ELb0ELb1ELb0ELb0EEENS1_30DynamicPersistentTileSchedulerILi128ELi128ELb0ELb1ELb0EEEEEEEEEvNT_6ParamsE --------------------------
	.section	.nv.shared._ZN7cutlass13device_kernelIN5flash19enable_sm80_to_sm89INS1_16FlashAttnFwdSm80INS1_25CollectiveMainloopFwdSm80ILi4ELi1ELb0EN4cute5tupleIJNS5_1CILi128EEENS7_ILi64EEES8_EEELi128ENS_10bfloat16_tEfNS_4arch4Sm80ELb1ELb0ELb1ELb0ELb0ELb0ELb1ELb0EEENS1_21CollectiveEpilogueFwdINS6_IJS8_S8_S9_EEENS6_IJNS7_ILi1EEESH_SH_EEESB_SD_Li128ELb0ELb1ELb0ELb0EEENS1_30DynamicPersistentTileSchedulerILi128ELi128ELb0ELb1ELb0EEEEEEEEEvNT_6ParamsE,"aw",@nobits
	.sectionflags	@""
	.align	16


//--------------------- .nv.shared._ZN7cutlass13device_kernelIN5flash19enable_sm80_to_sm89INS1_16FlashAttnFwdSm80INS1_25CollectiveMainloopFwdSm80ILi4ELi1ELb0EN4cute5tupleIJNS5_1CILi128EEENS7_ILi64EEES8_EEELi128ENS_10bfloat16_tEfNS_4arch4Sm80ELb1ELb0ELb1ELb1ELb0ELb0ELb1ELb0EEENS1_21CollectiveEpilogueFwdINS6_IJS8_S8_S9_EEENS6_IJNS7_ILi1EEESH_SH_EEESB_SD_Li128ELb1ELb1ELb0ELb0EEENS1_19SingleTileSchedulerILb1ELb0ELb1ELi128EEEEEEEEEvNT_6ParamsE --------------------------
	.section	.nv.shared._ZN7cutlass13device_kernelIN5flash19enable_sm80_to_sm89INS1_16FlashAttnFwdSm80INS1_25CollectiveMainloopFwdSm80ILi4ELi1ELb0EN4cute5tupleIJNS5_1CILi128EEENS7_ILi64EEES8_EEELi128ENS_10bfloat16_tEfNS_4arch4Sm80ELb1ELb0ELb1ELb1ELb0ELb0ELb1ELb0EEENS1_21CollectiveEpilogueFwdINS6_IJS8_S8_S9_EEENS6_IJNS7_ILi1EEESH_SH_EEESB_SD_Li128ELb1ELb1ELb0ELb0EEENS1_19SingleTileSchedulerILb1ELb0ELb1ELi128EEEEEEEEEvNT_6ParamsE,"aw",@nobits
	.sectionflags	@""
	.align	16


//--------------------- .nv.shared._ZN7cutlass13device_kernelIN5flash19enable_sm80_to_sm89INS1_16FlashAttnFwdSm80INS1_25CollectiveMainloopFwdSm80ILi4ELi1ELb0EN4cute5tupleIJNS5_1CILi128EEENS7_ILi64EEES8_EEELi128ENS_10bfloat16_tEfNS_4arch4Sm80ELb1ELb0ELb1ELb1ELb0ELb1ELb1ELb0EEENS1_21CollectiveEpilogueFwdINS6_IJS8_S8_S9_EEENS6_IJNS7_ILi1EEESH_SH_EEESB_SD_Li128ELb1ELb1ELb0ELb0EEENS1_19SingleTileSchedulerILb1ELb0ELb1ELi128EEEEEEEEEvNT_6ParamsE --------------------------
	.section	.nv.shared._ZN7cutlass13device_kernelIN5flash19enable_sm80_to_sm89INS1_16FlashAttnFwdSm80INS1_25CollectiveMainloopFwdSm80ILi4ELi1ELb0EN4cute5tupleIJNS5_1CILi128EEENS7_ILi64EEES8_EEELi128ENS_10bfloat16_tEfNS_4arch4Sm80ELb1ELb0ELb1ELb1ELb0ELb1ELb1ELb0EEENS1_21CollectiveEpilogueFwdINS6_IJS8_S8_S9_EEENS6_IJNS7_ILi1EEESH_SH_EEESB_SD_Li128ELb1ELb1ELb0ELb0EEENS1_19SingleTileSchedulerILb1ELb0ELb1ELi128EEEEEEEEEvNT_6ParamsE,"aw",@nobits
	.sectionflags	@""
	.align	16


//--------------------- .nv.shared._ZN7cutlass13device_kernelIN5flash19enable_sm80_to_sm89INS1_16FlashAttnFwdSm80INS1_25CollectiveMainloopFwdSm80ILi8ELi1ELb1EN4cute5tupleIJNS5_1CILi128EEES8_S8_EEELi128ENS_10bfloat16_tEfNS_4arch4Sm80ELb0ELb0ELb0ELb0ELb0ELb0ELb1ELb0EEENS1_21CollectiveEpilogueFwdIS9_NS6_IJNS7_ILi1EEESF_SF_EEESA_SC_Li256ELb0ELb1ELb0ELb0EEENS1_19SingleTileSchedulerILb0ELb0ELb1ELi128EEEEEEEEEvNT_6ParamsE --------------------------
	.section	.nv.shared._ZN7cutlass13device_kernelIN5flash19enable_sm80_to_sm89INS1_16FlashAttnFwdSm80INS1_25CollectiveMainloopFwdSm80ILi8ELi1ELb1EN4cute5tupleIJNS5_1CILi128EEES8_S8_EEELi128ENS_10bfloat16_tEfNS_4arch4Sm80ELb0ELb0ELb0ELb0ELb0ELb0ELb1ELb0EEENS1_21CollectiveEpilogueFwdIS9_NS6_IJNS7_ILi1EEESF_SF_EEESA_SC_Li256ELb0ELb1ELb0ELb0EEENS1_19SingleTileSchedulerILb0ELb0ELb1ELi128EEEEEEEEEvNT_6ParamsE,"aw",@nobits
	.sectionflags	@""
	.align	16


//--------------------- .nv.shared._ZN7cutlass13device_kernelIN5flash19enable_sm80_to_sm89INS1_16FlashAttnFwdSm80INS1_25CollectiveMainloopFwdSm80ILi8ELi1ELb1EN4cute5tupleIJNS5_1CILi128EEES8_S8_EEELi128ENS_10bfloat16_tEfNS_4arch4Sm80ELb0ELb0ELb0ELb1ELb0ELb0ELb1ELb0EEENS1_21CollectiveEpilogueFwdIS9_NS6_IJNS7_ILi1EEESF_SF_EEESA_SC_Li256ELb1ELb1ELb0ELb0EEENS1_19SingleTileSchedulerILb1ELb0ELb1ELi128EEEEEEEEEvNT_6ParamsE --------------------------
	.section	.nv.shared._ZN7cutlass13device_kernelIN5flash19enable_sm80_to_sm89INS1_16FlashAttnFwdSm80INS1_25CollectiveMainloopFwdSm80ILi8ELi1ELb1EN4cute5tupleIJNS5_1CILi128EEES8_S8_EEELi128ENS_10bfloat16_tEfNS_4arch4Sm80ELb0ELb0ELb0ELb1ELb0ELb0ELb1ELb0EEENS1_21CollectiveEpilogueFwdIS9_NS6_IJNS7_ILi1EEESF_SF_EEESA_SC_Li256ELb1ELb1ELb0ELb0EEENS1_19SingleTileSchedulerILb1ELb0ELb1ELi128EEEEEEEEEvNT_6ParamsE,"aw",@nobits
	.sectionflags	@""
	.align	16


//--------------------- .nv.shared._ZN7cutlass13device_kernelIN5flash19enable_sm80_to_sm89INS1_16FlashAttnFwdSm80INS1_25CollectiveMainloopFwdSm80ILi8ELi1ELb1EN4cute5tupleIJNS5_1CILi128EEES8_S8_EEELi128ENS_10bfloat16_tEfNS_4arch4Sm80ELb0ELb0ELb0ELb1ELb0ELb1ELb1ELb0EEENS1_21CollectiveEpilogueFwdIS9_NS6_IJNS7_ILi1EEESF_SF_EEESA_SC_Li256ELb1ELb1ELb0ELb0EEENS1_19SingleTileSchedulerILb1ELb0ELb1ELi128EEEEEEEEEvNT_6ParamsE --------------------------
	.section	.nv.shared._ZN7cutlass13device_kernelIN5flash19enable_sm80_to_sm89INS1_16FlashAttnFwdSm80INS1_25CollectiveMainloopFwdSm80ILi8ELi1ELb1EN4cute5tupleIJNS5_1CILi128EEES8_S8_EEELi128ENS_10bfloat16_tEfNS_4arch4Sm80ELb0ELb0ELb0ELb1ELb0ELb1ELb1ELb0EEENS1_21CollectiveEpilogueFwdIS9_NS6_IJNS7_ILi1EEESF_SF_EEESA_SC_Li256ELb1ELb1ELb0ELb0EEENS1_19SingleTileSchedulerILb1ELb0ELb1ELi128EEEEEEEEEvNT_6ParamsE,"aw",@nobits
	.sectionflags	@""
	.align	16


//--------------------- .nv.shared._ZN7cutlass13device_kernelIN5flash19enable_sm80_to_sm89INS1_16FlashAttnFwdSm80INS1_25CollectiveMainloopFwdSm80ILi8ELi1ELb1EN4cute5tupleIJNS5_1CILi128EEENS7_ILi96EEES8_EEELi128ENS_10bfloat16_tEfNS_4arch4Sm80ELb0ELb1ELb0ELb0ELb0ELb0ELb1ELb0EEENS1_21CollectiveEpilogueFwdINS6_IJS8_S8_S9_EEENS6_IJNS7_ILi1EEESH_SH_EEESB_SD_Li256ELb0ELb1ELb0ELb0EEENS1_19SingleTileSchedulerILb0ELb0ELb1ELi128EEEEEEEEEvNT_6ParamsE --------------------------
	.section	.nv.shared._ZN7cutlass13device_kernelIN5flash19enable_sm80_to_sm89INS1_16FlashAttnFwdSm80INS1_25CollectiveMainloopFwdSm80ILi8ELi1ELb1EN4cute5tupleIJNS5_1CILi128EEENS7_ILi96EEES8_EEELi128ENS_10bfloat16_tEfNS_4arch4Sm80ELb0ELb1ELb0ELb0ELb0ELb0ELb1ELb0EEENS1_21CollectiveEpilogueFwdINS6_IJS8_S8_S9_EEENS6_IJNS7_ILi1EEESH_SH_EEESB_SD_Li256ELb0ELb1ELb0ELb0EEENS1_19SingleTileSchedulerILb0ELb0ELb1ELi128EEEEEEEEEvNT_6ParamsE,"aw",@nobits
	.sectionflags	@""
	.align	16


//--------------------- .nv.shared._ZN7cutlass13device_kernelIN5flash19enable_sm80_to_sm89INS1_16FlashAttnFwdSm80INS1_25CollectiveMainloopFwdSm80ILi8ELi1ELb1EN4cute5tupleIJNS5_1CILi128EEENS7_ILi96EEES8_EEELi128ENS_10bfloat16_tEfNS_4arch4Sm80ELb0ELb1ELb0ELb1ELb0ELb0ELb1ELb0EEENS1_21CollectiveEpilogueFwdINS6_IJS8_S8_S9_EEENS6_IJNS7_ILi1EEESH_SH_EEESB_SD_Li256ELb1ELb1ELb0ELb0EEENS1_19SingleTileSchedulerILb1ELb0ELb1ELi128EEEEEEEEEvNT_6ParamsE --------------------------
	.section	.nv.shared._ZN7cutlass13device_kernelIN5flash19enable_sm80_to_sm89INS1_16FlashAttnFwdSm80INS1_25CollectiveMainloopFwdSm80ILi8ELi1ELb1EN4cute5tupleIJNS5_1CILi128EEENS7_ILi96EEES8_EEELi128ENS_10bfloat16_tEfNS_4arch4Sm80ELb0ELb1ELb0ELb1ELb0ELb0ELb1ELb0EEENS1_21CollectiveEpilogueFwdINS6_IJS8_S8_S9_EEENS6_IJNS7_ILi1EEESH_SH_EEESB_SD_Li256ELb1ELb1ELb0ELb0EEENS1_19SingleTileSchedulerILb1ELb0ELb1ELi128EEEEEEEEEvNT_6ParamsE,"aw",@nobits
	.sectionflags	@""
	.align	16


//--------------------- .nv.shared._ZN7cutlass13device_kernelIN5flash19enable_sm80_to_sm89INS1_16FlashAttnFwdSm80INS1_25CollectiveMainloopFwdSm80ILi8ELi1ELb1EN4cute5tupleIJNS5_1CILi128EEENS7_ILi96EEES8_EEELi128ENS_10bfloat16_tEfNS_4arch4Sm80ELb0ELb1ELb0ELb1ELb0ELb1ELb1ELb0EEENS1_21CollectiveEpilogueFwdINS6_IJS8_S8_S9_EEENS6_IJNS7_ILi1EEESH_SH_EEESB_SD_Li256ELb1ELb1ELb0ELb0EEENS1_19SingleTileSchedulerILb1ELb0ELb1ELi128EEEEEEEEEvNT_6ParamsE --------------------------
	.section	.nv.shared._ZN7cutlass13device_kernelIN5flash19enable_sm80_to_sm89INS1_16FlashAttnFwdSm80INS1_25CollectiveMainloopFwdSm80ILi8ELi1ELb1EN4cute5tupleIJNS5_1CILi128EEENS7_ILi96EEES8_EEELi128ENS_10bfloat16_tEfNS_4arch4Sm80ELb0ELb1ELb0ELb1ELb0ELb1ELb1ELb0EEENS1_21CollectiveEpilogueFwdINS6_IJS8_S8_S9_EEENS6_IJNS7_ILi1EEESH_SH_EEESB_SD_Li256ELb1ELb1ELb0ELb0EEENS1_19SingleTileSchedulerILb1ELb0ELb1ELi128EEEEEEEEEvNT_6ParamsE,"aw",@nobits
	.sectionflags	@""
	.align	16


//--------------------- .nv.shared._ZN7cutlass13device_kernelIN5flash19enable_sm80_to_sm89INS1_16FlashAttnFwdSm80INS1_25CollectiveMainloopFwdSm80ILi8ELi1ELb1EN4cute5tupleIJNS5_1CILi128EEES8_S8_EEELi128ENS_10bfloat16_tEfNS_4arch4Sm80ELb1ELb0ELb0ELb0ELb0ELb0ELb1ELb0EEENS1_21CollectiveEpilogueFwdIS9_NS6_IJNS7_ILi1EEESF_SF_EEESA_SC_Li256ELb0ELb1ELb0ELb0EEENS1_30DynamicPersistentTileSchedulerILi256ELi256ELb0ELb1ELb0EEEEEEEEEvNT_6ParamsE --------------------------
	.section	.nv.shared._ZN7cutlass13device_kernelIN5flash19enable_sm80_to_sm89INS1_16FlashAttnFwdSm80INS1_25CollectiveMainloopFwdSm80ILi8ELi1ELb1EN4cute5tupleIJNS5_1CILi128EEES8_S8_EEELi128ENS_10bfloat16_tEfNS_4arch4Sm80ELb1ELb0ELb0ELb0ELb0ELb0ELb1ELb0EEENS1_21CollectiveEpilogueFwdIS9_NS6_IJNS7_ILi1EEESF_SF_EEESA_SC_Li256ELb0ELb1ELb0ELb0EEENS1_30DynamicPersistentTileSchedulerILi256ELi256ELb0ELb1ELb0EEEEEEEEEvNT_6ParamsE,"aw",@nobits
	.sectionflags	@""
	.align	16


//--------------------- .nv.shared._ZN7cutlass13device_kernelIN5flash19enable_sm80_to_sm89INS1_16FlashAttnFwdSm80INS1_25CollectiveMainloopFwdSm80ILi8ELi1ELb1EN4cute5tupleIJNS5_1CILi128EEES8_S8_EEELi128ENS_10bfloat16_tEfNS_4arch4Sm80ELb1ELb0ELb0ELb1ELb0ELb0ELb1ELb0EEENS1_21CollectiveEpilogueFwdIS9_NS6_IJNS7_ILi1EEESF_SF_EEESA_SC_Li256ELb1ELb1ELb0ELb0EEENS1_19SingleTileSchedulerILb1ELb0ELb1ELi128EEEEEEEEEvNT_6ParamsE --------------------------
	.section	.nv.shared._ZN7cutlass13device_kernelIN5flash19enable_sm80_to_sm89INS1_16FlashAttnFwdSm80INS1_25CollectiveMainloopFwdSm80ILi8ELi1ELb1EN4cute5tupleIJNS5_1CILi128EEES8_S8_EEELi128ENS_10bfloat16_tEfNS_4arch4Sm80ELb1ELb0ELb0ELb1ELb0ELb0ELb1ELb0EEENS1_21CollectiveEpilogueFwdIS9_NS6_IJNS7_ILi1EEESF_SF_EEESA_SC_Li256ELb1ELb1ELb0ELb0EEENS1_19SingleTileSchedulerILb1ELb0ELb1ELi128EEEEEEEEEvNT_6ParamsE,"aw",@nobits
	.sectionflags	@""
	.align	16


//--------------------- .nv.shared._ZN7cutlass13device_kernelIN5flash19enable_sm80_to_sm89INS1_16FlashAttnFwdSm80INS1_25CollectiveMainloopFwdSm80ILi8ELi1ELb1EN4cute5tupleIJNS5_1CILi128EEES8_S8_EEELi128ENS_10bfloat16_tEfNS_4arch4Sm80ELb1ELb0ELb0ELb1ELb0ELb1ELb1ELb0EEENS1_21CollectiveEpilogueFwdIS9_NS6_IJNS7_ILi1EEESF_SF_EEESA_SC_Li256ELb1ELb1ELb0ELb0EEENS1_19SingleTileSchedulerILb1ELb0ELb1ELi128EEEEEEEEEvNT_6ParamsE --------------------------
	.section	.nv.shared._ZN7cutlass13device_kernelIN5flash19enable_sm80_to_sm89INS1_16FlashAttnFwdSm80INS1_25CollectiveMainloopFwdSm80ILi8ELi1ELb1EN4cute5tupleIJNS5_1CILi128EEES8_S8_EEELi128ENS_10bfloat16_tEfNS_4arch4Sm80ELb1ELb0ELb0ELb1ELb0ELb1ELb1ELb0EEENS1_21CollectiveEpilogueFwdIS9_NS6_IJNS7_ILi1EEESF_SF_EEESA_SC_Li256ELb1ELb1ELb0ELb0EEENS1_19SingleTileSchedulerILb1ELb0ELb1ELi128EEEEEEEEEvNT_6ParamsE,"aw",@nobits
	.sectionflags	@""
	.align	16


//--------------------- .nv.shared._ZN7cutlass13device_kernelIN5flash19enable_sm80_to_sm89INS1_16FlashAttnFwdSm80INS1_25CollectiveMainloopFwdSm80ILi4ELi1ELb0EN4cute5tupleIJNS5_1CILi128EEENS7_ILi64EEES8_EEELi128ENS_10bfloat16_tEfNS_4arch4Sm80ELb0ELb0ELb0ELb0ELb0ELb0ELb1ELb0EEENS1_21CollectiveEpilogueFwdINS6_IJS8_S8_S9_EEENS6_IJNS7_ILi1EEESH_SH_EEESB_SD_Li128ELb0ELb1ELb0ELb0EEENS1_19SingleTileSchedulerILb0ELb0ELb1ELi128EEEEEEEEEvNT_6ParamsE --------------------------
	.section	.nv.shared._ZN7cutlass13device_kernelIN5flash19enable_sm80_to_sm89INS1_16FlashAttnFwdSm80INS1_25CollectiveMainloopFwdSm80ILi4ELi1ELb0EN4cute5tupleIJNS5_1CILi128EEENS7_ILi64EEES8_EEELi128ENS_10bfloat16_tEfNS_4arch4Sm80ELb0ELb0ELb0ELb0ELb0ELb0ELb1ELb0EEENS1_21CollectiveEpilogueFwdINS6_IJS8_S8_S9_EEENS6_IJNS7_ILi1EEESH_SH_EEESB_SD_Li128ELb0ELb1ELb0ELb0EEENS1_19SingleTileSchedulerILb0ELb0ELb1ELi128EEEEEEEEEvNT_6ParamsE,"aw",@nobits
	.sectionflags	@""
	.align	16


//--------------------- .nv.shared._ZN7cutlass13device_kernelIN5flash19enable_sm80_to_sm89INS1_16FlashAttnFwdSm80INS1_25CollectiveMainloopFwdSm80ILi4ELi1ELb0EN4cute5tupleIJNS5_1CILi128EEENS7_ILi64EEES8_EEELi128ENS_10bfloat16_tEfNS_4arch4Sm80ELb0ELb0ELb0ELb1ELb0ELb0ELb1ELb0EEENS1_21CollectiveEpilogueFwdINS6_IJS8_S8_S9_EEENS6_IJNS7_ILi1EEESH_SH_EEESB_SD_Li128ELb1ELb1ELb0ELb0EEENS1_19SingleTileSchedulerILb1ELb0ELb1ELi128EEEEEEEEEvNT_6ParamsE --------------------------
	.section	.nv.shared._ZN7cutlass13device_kernelIN5flash19enable_sm80_to_sm89INS1_16FlashAttnFwdSm80INS1_25CollectiveMainloopFwdSm80ILi4ELi1ELb0EN4cute5tupleIJNS5_1CILi128EEENS7_ILi64EEES8_EEELi128ENS_10bfloat16_tEfNS_4arch4Sm80ELb0ELb0ELb0ELb1ELb0ELb0ELb1ELb0EEENS1_21CollectiveEpilogueFwdINS6_IJS8_S8_S9_EEENS6_IJNS7_ILi1EEESH_SH_EEESB_SD_Li128ELb1ELb1ELb0ELb0EEENS1_19SingleTileSchedulerILb1ELb0ELb1ELi128EEEEEEEEEvNT_6ParamsE,"aw",@nobits
	.sectionflags	@""
	.align	16


//--------------------- .nv.shared._ZN7cutlass13device_kernelIN5flash19enable_sm80_to_sm89INS1_16FlashAttnFwdSm80INS1_25CollectiveMainloopFwdSm80ILi4ELi1ELb0EN4cute5tupleIJNS5_1CILi128EEENS7_ILi64EEES8_EEELi128ENS_10bfloat16_tEfNS_4arch4Sm80ELb0ELb0ELb0ELb1ELb0ELb1ELb1ELb0EEENS1_21CollectiveEpilogueFwdINS6_IJS8_S8_S9_EEENS6_IJNS7_ILi1EEESH_SH_EEESB_SD_Li128ELb1ELb1ELb0ELb0EEENS1_19SingleTileSchedulerILb1ELb0ELb1ELi128EEEEEEEEEvNT_6ParamsE --------------------------
	.section	.nv.shared._ZN7cutlass13device_kernelIN5flash19enable_sm80_to_sm89INS1_16FlashAttnFwdSm80INS1_25CollectiveMainloopFwdSm80ILi4ELi1ELb0EN4cute5tupleIJNS5_1CILi128EEENS7_ILi64EEES8_EEELi128ENS_10bfloat16_tEfNS_4arch4Sm80ELb0ELb0ELb0ELb1ELb0ELb1ELb1ELb0EEENS1_21CollectiveEpilogueFwdINS6_IJS8_S8_S9_EEENS6_IJNS7_ILi1EEESH_SH_EEESB_SD_Li128ELb1ELb1ELb0ELb0EEENS1_19SingleTileSchedulerILb1ELb0ELb1ELi128EEEEEEEEEvNT_6ParamsE,"aw",@nobits
	.sectionflags	@""
	.align	16


//--------------------- .nv.shared._ZN7cutlass13device_kernelIN5flash19enable_sm80_to_sm89INS1_16FlashAttnFwdSm80INS1_25CollectiveMainloopFwdSm80ILi4ELi1ELb0EN4cute5tupleIJNS5_1CILi128EEENS7_ILi48EEES8_EEELi128ENS_10bfloat16_tEfNS_4arch4Sm80ELb0ELb1ELb0ELb0ELb0ELb0ELb1ELb0EEENS1_21CollectiveEpilogueFwdINS6_IJS8_S8_S9_EEENS6_IJNS7_ILi1EEESH_SH_EEESB_SD_Li128ELb0ELb1ELb0ELb0EEENS1_19SingleTileSchedulerILb0ELb0ELb1ELi128EEEEEEEEEvNT_6ParamsE --------------------------
	.section	.nv.shared._ZN7cutlass13device_kernelIN5flash19enable_sm80_to_sm89INS1_16FlashAttnFwdSm80INS1_25CollectiveMainloopFwdSm80ILi4ELi1ELb0EN4cute5tupleIJNS5_1CILi128EEENS7_ILi48EEES8_EEELi128ENS_10bfloat16_tEfNS_4arch4Sm80ELb0ELb1ELb0ELb0ELb0ELb0ELb1ELb0EEENS1_21CollectiveEpilogueFwdINS6_IJS8_S8_S9_EEENS6_IJNS7_ILi1EEESH_SH_EEESB_SD_Li128ELb0ELb1ELb0ELb0EEENS1_19SingleTileSchedulerILb0ELb0ELb1ELi128EEEEEEEEEvNT_6ParamsE,"aw",@nobits
	.sectionflags	@""
	.align	16


//--------------------- .nv.shared._ZN7cutlass13device_kernelIN5flash19enable_sm80_to_sm89INS1_16FlashAttnFwdSm80INS1_25CollectiveMainloopFwdSm80ILi4ELi1ELb0EN4cute5tupleIJNS5_1CILi128EEENS7_ILi48EEES8_EEELi128ENS_10bfloat16_tEfNS_4arch4Sm80ELb0ELb1ELb0ELb1ELb0ELb0ELb1ELb0EEENS1_21CollectiveEpilogueFwdINS6_IJS8_S8_S9_EEENS6_IJNS7_ILi1EEESH_SH_EEESB_SD_Li128ELb1ELb1ELb0ELb0EEENS1_19SingleTileSchedulerILb1ELb0ELb1ELi128EEEEEEEEEvNT_6ParamsE --------------------------
	.section	.nv.shared._ZN7cutlass13device_kernelIN5flash19enable_sm80_to_sm89INS1_16FlashAttnFwdSm80INS1_25CollectiveMainloopFwdSm80ILi4ELi1ELb0EN4cute5tupleIJNS5_1CILi128EEENS7_ILi48EEES8_EEELi128ENS_10bfloat16_tEfNS_4arch4Sm80ELb0ELb1ELb0ELb1ELb0ELb0ELb1ELb0EEENS1_21CollectiveEpilogueFwdINS6_IJS8_S8_S9_EEENS6_IJNS7_ILi1EEESH_SH_EEESB_SD_Li128ELb1ELb1ELb0ELb0EEENS1_19SingleTileSchedulerILb1ELb0ELb1ELi128EEEEEEEEEvNT_6ParamsE,"aw",@nobits
	.sectionflags	@""
	.align	16


//--------------------- .nv.shared._ZN7cutlass13device_kernelIN5flash19enable_sm80_to_sm89INS1_16FlashAttnFwdSm80INS1_25CollectiveMainloopFwdSm80ILi4ELi1ELb0EN4cute5tupleIJNS5_1CILi128EEENS7_ILi48EEES8_EEELi128ENS_10bfloat16_tEfNS_4arch4Sm80ELb0ELb1ELb0ELb1ELb0ELb1ELb1ELb0EEENS1_21CollectiveEpilogueFwdINS6_IJS8_S8_S9_EEENS6_IJNS7_ILi1EEESH_SH_EEESB_SD_Li128ELb1ELb1ELb0ELb0EEENS1_19SingleTileSchedulerILb1ELb0ELb1ELi128EEEEEEEEEvNT_6ParamsE --------------------------
	.section	.nv.shared._ZN7cutlass13device_kernelIN5flash19enable_sm80_to_sm89INS1_16FlashAttnFwdSm80INS1_25CollectiveMainloopFwdSm80ILi4ELi1ELb0EN4cute5tupleIJNS5_1CILi128EEENS7_ILi48EEES8_EEELi128ENS_10bfloat16_tEfNS_4arch4Sm80ELb0ELb1ELb0ELb1ELb0ELb1ELb1ELb0EEENS1_21CollectiveEpilogueFwdINS6_IJS8_S8_S9_EEENS6_IJNS7_ILi1EEESH_SH_EEESB_SD_Li128ELb1ELb1ELb0ELb0EEENS1_19SingleTileSchedulerILb1ELb0ELb1ELi128EEEEEEEEEvNT_6ParamsE,"aw",@nobits
	.sectionflags	@""
	.align	16


//--------------------- .nv.shared._ZN7cutlass13device_kernelIN5flash19enable_sm80_to_sm89INS1_16FlashAttnFwdSm80INS1_25CollectiveMainloopFwdSm80ILi4ELi1ELb0EN4cute5tupleIJNS5_1CILi128EEENS7_ILi64EEES8_EEELi128ENS_10bfloat16_tEfNS_4arch4Sm80ELb1ELb0ELb0ELb0ELb0ELb0ELb1ELb0EEENS1_21CollectiveEpilogueFwdINS6_IJS8_S8_S9_EEENS6_IJNS7_ILi1EEESH_SH_EEESB_SD_Li128ELb0ELb1ELb0ELb0EEENS1_30DynamicPersistentTileSchedulerILi128ELi128ELb0ELb1ELb0EEEEEEEEEvNT_6ParamsE --------------------------
	.section	.nv.shared._ZN7cutlass13device_kernelIN5flash19enable_sm80_to_sm89INS1_16FlashAttnFwdSm80INS1_25CollectiveMainloopFwdSm80ILi4ELi1ELb0EN4cute5tupleIJNS5_1CILi128EEENS7_ILi64EEES8_EEELi128ENS_10bfloat16_tEfNS_4arch4Sm80ELb1ELb0ELb0ELb0ELb0ELb0ELb1ELb0EEENS1_21CollectiveEpilogueFwdINS6_IJS8_S8_S9_EEENS6_IJNS7_ILi1EEESH_SH_EEESB_SD_Li128ELb0ELb1ELb0ELb0EEENS1_30DynamicPersistentTileSchedulerILi128ELi128ELb0ELb1ELb0EEEEEEEEEvNT_6ParamsE,"aw",@nobits
	.sectionflags	@""
	.align	16


//--------------------- .nv.shared._ZN7cutlass13device_kernelIN5flash19enable_sm80_to_sm89INS1_16FlashAttnFwdSm80INS1_25CollectiveMainloopFwdSm80ILi4ELi1ELb0EN4cute5tupleIJNS5_1CILi128EEENS7_ILi64EEES8_EEELi128ENS_10bfloat16_tEfNS_4arch4Sm80ELb1ELb0ELb0ELb1ELb0ELb0ELb1ELb0EEENS1_21CollectiveEpilogueFwdINS6_IJS8_S8_S9_EEENS6_IJNS7_ILi1EEESH_SH_EEESB_SD_Li128ELb1ELb1ELb0ELb0EEENS1_19SingleTileSchedulerILb1ELb0ELb1ELi128EEEEEEEEEvNT_6ParamsE --------------------------
	.section	.nv.shared._ZN7cutlass13device_kernelIN5flash19enable_sm80_to_sm89INS1_16FlashAttnFwdSm80INS1_25CollectiveMainloopFwdSm80ILi4ELi1ELb0EN4cute5tupleIJNS5_1CILi128EEENS7_ILi64EEES8_EEELi128ENS_10bfloat16_tEfNS_4arch4Sm80ELb1ELb0ELb0ELb1ELb0ELb0ELb1ELb0EEENS1_21CollectiveEpilogueFwdINS6_IJS8_S8_S9_EEENS6_IJNS7_ILi1EEESH_SH_EEESB_SD_Li128ELb1ELb1ELb0ELb0EEENS1_19SingleTileSchedulerILb1ELb0ELb1ELi128EEEEEEEEEvNT_6ParamsE,"aw",@nobits
	.sectionflags	@""
	.align	16


//--------------------- .nv.shared._ZN7cutlass13device_kernelIN5flash19enable_sm80_to_sm89INS1_16FlashAttnFwdSm80INS1_25CollectiveMainloopFwdSm80ILi4ELi1ELb0EN4cute5tupleIJNS5_1CILi128EEENS7_ILi64EEES8_EEELi128ENS_10bfloat16_tEfNS_4arch4Sm80ELb1ELb0ELb0ELb1ELb0ELb1ELb1ELb0EEENS1_21CollectiveEpilogueFwdINS6_IJS8_S8_S9_EEENS6_IJNS7_ILi1EEESH_SH_EEESB_SD_Li128ELb1ELb1ELb0ELb0EEENS1_19SingleTileSchedulerILb1ELb0ELb1ELi128EEEEEEEEEvNT_6ParamsE --------------------------
	.section	.nv.shared._ZN7cutlass13device_kernelIN5flash19enable_sm80_to_sm89INS1_16FlashAttnFwdSm80INS1_25CollectiveMainloopFwdSm80ILi4ELi1ELb0EN4cute5tupleIJNS5_1CILi128EEENS7_ILi64EEES8_EEELi128ENS_10bfloat16_tEfNS_4arch4Sm80ELb1ELb0ELb0ELb1ELb0ELb1ELb1ELb0EEENS1_21CollectiveEpilogueFwdINS6_IJS8_S8_S9_EEENS6_IJNS7_ILi1EEESH_SH_EEESB_SD_Li128ELb1ELb1ELb0ELb0EEENS1_19SingleTileSchedulerILb1ELb0ELb1ELi128EEEEEEEEEvNT_6ParamsE,"aw",@nobits
	.sectionflags	@""
	.align	16
